// Copyright (c) 2024, Jay Shah, Ganesh Bikshandi, Ying Zhang, Vijay Thakkar, Pradeep Ramani, Tri Dao.
// Splitting the different template instantiations to different files to speed up compilation.
// This file is auto-generated. See "generate_kernels.py"

#include "flash_fwd_hdim64_256_bf16_softcap_sm90.cu"
#include "flash_fwd_hdim64_512_bf16_softcap_sm90.cu"
#include "flash_fwd_hdim192_128_bf16_softcap_sm90.cu"

// ===== COMPILED SASS (sm_90a) =====

	.target	sm_90a

	.elftype	@"ET_EXEC"


//--------------------- .note.nv.tkinfo           --------------------------
	.section	.note.nv.tkinfo,"",@"SHT_NOTE"
	.sectionflags	@"SHF_NOTE_NV_TKINFO"
	.tkinfo
        /*0018*/ 	.word	0x00000002
        /*0030*/ 	.string	""
        /*0030*/ 	.string	"ptxas"
        /*0030*/ 	.string	"Cuda compilation tools, release 13.0, V13.0.88"
        /*0030*/ 	.string	"Build cuda_13.0.r13.0/compiler.36424714_0"
        /*0030*/ 	.string	"-arch sm_90a -m 64 "



//--------------------- .note.nv.cuinfo           --------------------------
	.section	.note.nv.cuinfo,"",@"SHT_NOTE"
	.sectionflags	@"SHF_NOTE_NV_CUINFO"
        /*0018*/ 	.short	0x0002
        /*001a*/ 	.short	0x005a
        /*001c*/ 	.short	0x0082
	.zero		2


//--------------------- .nv.info                  --------------------------
	.section	.nv.info,"",@"SHT_CUDA_INFO"
	.align	4


	//----- nvinfo : EIATTR_REGCOUNT
	.align		4
        /*0000*/ 	.byte	0x04, 0x2f
        /*0002*/ 	.short	(.L_35 - .L_34)
	.align		4
.L_34:
        /*0004*/ 	.word	index@(_ZN7cutlass13device_kernelIN5flash11enable_sm90INS1_16FlashAttnFwdSm90INS1_25CollectiveMainloopFwdSm90ILi2EN4cute5tupleIJNS5_1CILi1EEES8_S8_EEENS6_IJNS7_ILi128EEENS7_ILi96EEENS7_ILi64EEEEEELi256ENS_10bfloat16_tEfNS_4arch4Sm90ELb1ELb0ELb1ELb1ELb0ELb1ELb1ELb1ELb0ELb0ELb0ELb0EEENS1_21CollectiveEpilogueFwdINS6_IJSA_NS7_ILi256EEESB_EEES9_SE_SG_Li256ELb1ELb0ELb0ELb0EEENS1_36VarlenDynamicPersistentTileSchedulerILi128ELi96ELi256ELi32ELb0ELb0ELb1ELb1ELb1ELb1EEEEEEEEEvNT_6ParamsE)
        /*0008*/ 	.word	0x000000a8


	//----- nvinfo : EIATTR_FRAME_SIZE
	.align		4
.L_35:
        /*000c*/ 	.byte	0x04, 0x11
        /*000e*/ 	.short	(.L_37 - .L_36)
	.align		4
.L_36:
        /*0010*/ 	.word	index@(_ZN7cutlass13device_kernelIN5flash11enable_sm90INS1_16FlashAttnFwdSm90INS1_25CollectiveMainloopFwdSm90ILi2EN4cute5tupleIJNS5_1CILi1EEES8_S8_EEENS6_IJNS7_ILi128EEENS7_ILi96EEENS7_ILi64EEEEEELi256ENS_10bfloat16_tEfNS_4arch4Sm90ELb1ELb0ELb1ELb1ELb0ELb1ELb1ELb1ELb0ELb0ELb0ELb0EEENS1_21CollectiveEpilogueFwdINS6_IJSA_NS7_ILi256EEESB_EEES9_SE_SG_Li256ELb1ELb0ELb0ELb0EEENS1_36VarlenDynamicPersistentTileSchedulerILi128ELi96ELi256ELi32ELb0ELb0ELb1ELb1ELb1ELb1EEEEEEEEEvNT_6ParamsE)
        /*0014*/ 	.word	0x00000078


	//----- nvinfo : EIATTR_REGCOUNT
	.align		4
.L_37:
        /*0018*/ 	.byte	0x04, 0x2f
        /*001a*/ 	.short	(.L_39 - .L_38)
	.align		4
.L_38:
        /*001c*/ 	.word	index@(_ZN7cutlass13device_kernelIN5flash11enable_sm90INS1_16FlashAttnFwdSm90INS1_25CollectiveMainloopFwdSm90ILi2EN4cute5tupleIJNS5_1CILi1EEES8_S8_EEENS6_IJNS7_ILi128EEENS7_ILi96EEENS7_ILi64EEEEEELi256ENS_10bfloat16_tEfNS_4arch4Sm90ELb1ELb0ELb1ELb1ELb0ELb0ELb1ELb1ELb0ELb0ELb0ELb0EEENS1_21CollectiveEpilogueFwdINS6_IJSA_NS7_ILi256EEESB_EEES9_SE_SG_Li256ELb1ELb0ELb0ELb0EEENS1_36VarlenDynamicPersistentTileSchedulerILi128ELi96ELi256ELi32ELb0ELb0ELb1ELb1ELb1ELb1EEEEEEEEEvNT_6ParamsE)
        /*0020*/ 	.word	0x000000a8


	//----- nvinfo : EIATTR_FRAME_SIZE
	.align		4
.L_39:
        /*0024*/ 	.byte	0x04, 0x11
        /*0026*/ 	.short	(.L_41 - .L_40)
	.align		4
.L_40:
        /*0028*/ 	.word	index@(_ZN7cutlass13device_kernelIN5flash11enable_sm90INS1_16FlashAttnFwdSm90INS1_25CollectiveMainloopFwdSm90ILi2EN4cute5tupleIJNS5_1CILi1EEES8_S8_EEENS6_IJNS7_ILi128EEENS7_ILi96EEENS7_ILi64EEEEEELi256ENS_10bfloat16_tEfNS_4arch4Sm90ELb1ELb0ELb1ELb1ELb0ELb0ELb1ELb1ELb0ELb0ELb0ELb0EEENS1_21CollectiveEpilogueFwdINS6_IJSA_NS7_ILi256EEESB_EEES9_SE_SG_Li256ELb1ELb0ELb0ELb0EEENS1_36VarlenDynamicPersistentTileSchedulerILi128ELi96ELi256ELi32ELb0ELb0ELb1ELb1ELb1ELb1EEEEEEEEEvNT_6ParamsE)
        /*002c*/ 	.word	0x00000028


	//----- nvinfo : EIATTR_REGCOUNT
	.align		4
.L_41:
        /*0030*/ 	.byte	0x04, 0x2f
        /*0032*/ 	.short	(.L_43 - .L_42)
	.align		4
.L_42:
        /*0034*/ 	.word	index@(_ZN7cutlass13device_kernelIN5flash11enable_sm90INS1_16FlashAttnFwdSm90INS1_25CollectiveMainloopFwdSm90ILi2EN4cute5tupleIJNS5_1CILi1EEES8_S8_EEENS6_IJNS7_ILi128EEENS7_ILi96EEENS7_ILi64EEEEEELi256ENS_10bfloat16_tEfNS_4arch4Sm90ELb1ELb0ELb1ELb1ELb0ELb1ELb0ELb1ELb0ELb0ELb0ELb0EEENS1_21CollectiveEpilogueFwdINS6_IJSA_NS7_ILi256EEESB_EEES9_SE_SG_Li256ELb1ELb0ELb0ELb0EEENS1_36VarlenDynamicPersistentTileSchedulerILi128ELi96ELi256ELi32ELb0ELb0ELb1ELb1ELb1ELb1EEEEEEEEEvNT_6ParamsE)
        /*0038*/ 	.word	0x000000a8


	//----- nvinfo : EIATTR_FRAME_SIZE
	.align		4
.L_43:
        /*003c*/ 	.byte	0x04, 0x11
        /*003e*/ 	.short	(.L_45 - .L_44)
	.align		4
.L_44:
        /*0040*/ 	.word	index@(_ZN7cutlass13device_kernelIN5flash11enable_sm90INS1_16FlashAttnFwdSm90INS1_25CollectiveMainloopFwdSm90ILi2EN4cute5tupleIJNS5_1CILi1EEES8_S8_EEENS6_IJNS7_ILi128EEENS7_ILi96EEENS7_ILi64EEEEEELi256ENS_10bfloat16_tEfNS_4arch4Sm90ELb1ELb0ELb1ELb1ELb0ELb1ELb0ELb1ELb0ELb0ELb0ELb0EEENS1_21CollectiveEpilogueFwdINS6_IJSA_NS7_ILi256EEESB_EEES9_SE_SG_Li256ELb1ELb0ELb0ELb0EEENS1_36VarlenDynamicPersistentTileSchedulerILi128ELi96ELi256ELi32ELb0ELb0ELb1ELb1ELb1ELb1EEEEEEEEEvNT_6ParamsE)
        /*0044*/ 	.word	0x00000030


	//----- nvinfo : EIATTR_REGCOUNT
	.align		4
.L_45:
        /*0048*/ 	.byte	0x04, 0x2f
        /*004a*/ 	.short	(.L_47 - .L_46)
	.align		4
.L_46:
        /*004c*/ 	.word	index@(_ZN7cutlass13device_kernelIN5flash11enable_sm90INS1_16FlashAttnFwdSm90INS1_25CollectiveMainloopFwdSm90ILi2EN4cute5tupleIJNS5_1CILi1EEES8_S8_EEENS6_IJNS7_ILi128EEENS7_ILi96EEENS7_ILi64EEEEEELi256ENS_10bfloat16_tEfNS_4arch4Sm90ELb1ELb0ELb1ELb1ELb0ELb0ELb0ELb1ELb0ELb0ELb0ELb0EEENS1_21CollectiveEpilogueFwdINS6_IJSA_NS7_ILi256EEESB_EEES9_SE_SG_Li256ELb1ELb0ELb0ELb0EEENS1_36VarlenDynamicPersistentTileSchedulerILi128ELi96ELi256ELi32ELb0ELb0ELb1ELb1ELb1ELb1EEEEEEEEEvNT_6ParamsE)
        /*0050*/ 	.word	0x000000a8


	//----- nvinfo : EIATTR_FRAME_SIZE
	.align		4
.L_47:
        /*0054*/ 	.byte	0x04, 0x11
        /*0056*/ 	.short	(.L_49 - .L_48)
	.align		4
.L_48:
        /*0058*/ 	.word	index@(_ZN7cutlass13device_kernelIN5flash11enable_sm90INS1_16FlashAttnFwdSm90INS1_25CollectiveMainloopFwdSm90ILi2EN4cute5tupleIJNS5_1CILi1EEES8_S8_EEENS6_IJNS7_ILi128EEENS7_ILi96EEENS7_ILi64EEEEEELi256ENS_10bfloat16_tEfNS_4arch4Sm90ELb1ELb0ELb1ELb1ELb0ELb0ELb0ELb1ELb0ELb0ELb0ELb0EEENS1_21CollectiveEpilogueFwdINS6_IJSA_NS7_ILi256EEESB_EEES9_SE_SG_Li256ELb1ELb0ELb0ELb0EEENS1_36VarlenDynamicPersistentTileSchedulerILi128ELi96ELi256ELi32ELb0ELb0ELb1ELb1ELb1ELb1EEEEEEEEEvNT_6ParamsE)
        /*005c*/ 	.word	0x00000028


	//----- nvinfo : EIATTR_REGCOUNT
	.align		4
.L_49:
        /*0060*/ 	.byte	0x04, 0x2f
        /*0062*/ 	.short	(.L_51 - .L_50)
	.align		4
.L_50:
        /*0064*/ 	.word	index@(_ZN7cutlass13device_kernelIN5flash11enable_sm90INS1_16FlashAttnFwdSm90INS1_25CollectiveMainloopFwdSm90ILi2EN4cute5tupleIJNS5_1CILi1EEES8_S8_EEENS6_IJNS7_ILi128EEENS7_ILi96EEENS7_ILi64EEEEEELi256ENS_10bfloat16_tEfNS_4arch4Sm90ELb1ELb0ELb1ELb0ELb0ELb0ELb1ELb1ELb0ELb0ELb0ELb0EEENS1_21CollectiveEpilogueFwdINS6_IJSA_NS7_ILi256EEESB_EEES9_SE_SG_Li256ELb0ELb0ELb0ELb0EEENS1_30DynamicPersistentTileSchedulerILi256ELi32ELb0ELb0ELb1EEEEEEEEEvNT_6ParamsE)
        /*0068*/ 	.word	0x000000a8


	//----- nvinfo : EIATTR_FRAME_SIZE
	.align		4
.L_51:
        /*006c*/ 	.byte	0x04, 0x11
        /*006e*/ 	.short	(.L_53 - .L_52)
	.align		4
.L_52:
        /*0070*/ 	.word	index@(_ZN7cutlass13device_kernelIN5flash11enable_sm90INS1_16FlashAttnFwdSm90INS1_25CollectiveMainloopFwdSm90ILi2EN4cute5tupleIJNS5_1CILi1EEES8_S8_EEENS6_IJNS7_ILi128EEENS7_ILi96EEENS7_ILi64EEEEEELi256ENS_10bfloat16_tEfNS_4arch4Sm90ELb1ELb0ELb1ELb0ELb0ELb0ELb1ELb1ELb0ELb0ELb0ELb0EEENS1_21CollectiveEpilogueFwdINS6_IJSA_NS7_ILi256EEESB_EEES9_SE_SG_Li256ELb0ELb0ELb0ELb0EEENS1_30DynamicPersistentTileSchedulerILi256ELi32ELb0ELb0ELb1EEEEEEEEEvNT_6ParamsE)
        /*0074*/ 	.word	0x00000010


	//----- nvinfo : EIATTR_REGCOUNT
	.align		4
.L_53:
        /*0078*/ 	.byte	0x04, 0x2f
        /*007a*/ 	.short	(.L_55 - .L_54)
	.align		4
.L_54:
        /*007c*/ 	.word	index@(_ZN7cutlass13device_kernelIN5flash11enable_sm90INS1_16FlashAttnFwdSm90INS1_25CollectiveMainloopFwdSm90ILi2EN4cute5tupleIJNS5_1CILi1EEES8_S8_EEENS6_IJNS7_ILi128EEENS7_ILi96EEENS7_ILi64EEEEEELi256ENS_10bfloat16_tEfNS_4arch4Sm90ELb1ELb0ELb1ELb0ELb0ELb0ELb0ELb1ELb0ELb0ELb0ELb0EEENS1_21CollectiveEpilogueFwdINS6_IJSA_NS7_ILi256EEESB_EEES9_SE_SG_Li256ELb0ELb0ELb0ELb0EEENS1_30DynamicPersistentTileSchedulerILi256ELi32ELb0ELb0ELb1EEEEEEEEEvNT_6ParamsE)
        /*0080*/ 	.word	0x000000a8


	//----- nvinfo : EIATTR_FRAME_SIZE
	.align		4
.L_55:
        /*0084*/ 	.byte	0x04, 0x11
        /*0086*/ 	.short	(.L_57 - .L_56)
	.align		4
.L_56:
        /*0088*/ 	.word	index@(_ZN7cutlass13device_kernelIN5flash11enable_sm90INS1_16FlashAttnFwdSm90INS1_25CollectiveMainloopFwdSm90ILi2EN4cute5tupleIJNS5_1CILi1EEES8_S8_EEENS6_IJNS7_ILi128EEENS7_ILi96EEENS7_ILi64EEEEEELi256ENS_10bfloat16_tEfNS_4arch4Sm90ELb1ELb0ELb1ELb0ELb0ELb0ELb0ELb1ELb0ELb0ELb0ELb0EEENS1_21CollectiveEpilogueFwdINS6_IJSA_NS7_ILi256EEESB_EEES9_SE_SG_Li256ELb0ELb0ELb0ELb0EEENS1_30DynamicPersistentTileSchedulerILi256ELi32ELb0ELb0ELb1EEEEEEEEEvNT_6ParamsE)
        /*008c*/ 	.word	0x00000000


	//----- nvinfo : EIATTR_REGCOUNT
	.align		4
.L_57:
        /*0090*/ 	.byte	0x04, 0x2f
        /*0092*/ 	.short	(.L_59 - .L_58)
	.align		4
.L_58:
        /*0094*/ 	.word	index@(_ZN7cutlass13device_kernelIN5flash11enable_sm90INS1_16FlashAttnFwdSm90INS1_25CollectiveMainloopFwdSm90ILi2EN4cute5tupleIJNS5_1CILi1EEES8_S8_EEENS6_IJNS7_ILi128EEENS7_ILi96EEENS7_ILi64EEEEEELi256ENS_10bfloat16_tEfNS_4arch4Sm90ELb0ELb1ELb1ELb1ELb0ELb1ELb1ELb1ELb0ELb0ELb0ELb0EEENS1_21CollectiveEpilogueFwdINS6_IJSA_NS7_ILi256EEESB_EEES9_SE_SG_Li256ELb1ELb0ELb0ELb0EEENS1_36VarlenDynamicPersistentTileSchedulerILi128ELi96ELi256ELi32ELb0ELb0ELb1ELb1ELb0ELb1EEEEEEEEEvNT_6ParamsE)
        /*0098*/ 	.word	0x000000a8


	//----- nvinfo : EIATTR_FRAME_SIZE
	.align		4
.L_59:
        /*009c*/ 	.byte	0x04, 0x11
        /*009e*/ 	.short	(.L_61 - .L_60)
	.align		4
.L_60:
        /*00a0*/ 	.word	index@($_ZN7cutlass13device_kernelIN5flash11enable_sm90INS1_16FlashAttnFwdSm90INS1_25CollectiveMainloopFwdSm90ILi2EN4cute5tupleIJNS5_1CILi1EEES8_S8_EEENS6_IJNS7_ILi128EEENS7_ILi96EEENS7_ILi64EEEEEELi256ENS_10bfloat16_tEfNS_4arch4Sm90ELb0ELb1ELb1ELb1ELb0ELb1ELb1ELb1ELb0ELb0ELb0ELb0EEENS1_21CollectiveEpilogueFwdINS6_IJSA_NS7_ILi256EEESB_EEES9_SE_SG_Li256ELb1ELb0ELb0ELb0EEENS1_36VarlenDynamicPersistentTileSchedulerILi128ELi96ELi256ELi32ELb0ELb0ELb1ELb1ELb0ELb1EEEEEEEEEvNT_6ParamsE$_ZZN5flash25CollectiveMainloopFwdSm90ILi2EN4cute5tupleIJNS1_1CILi1EEES4_S4_EEENS2_IJNS3_ILi128EEENS3_ILi96EEENS3_ILi64EEEEEELi256EN7cutlass10bfloat16_tEfNSA_4arch4Sm90ELb0ELb1ELb1ELb1ELb0ELb1ELb1ELb1ELb0ELb0ELb0ELb0EE3mmaINS_16FlashAttnFwdSm90ISE_NS_21CollectiveEpilogueFwdINS2_IJS6_NS3_ILi256EEES7_EEES5_SB_SD_Li256ELb1ELb0ELb0ELb0EEENS_36VarlenDynamicPersistentTileSchedulerILi128ELi96ELi256ELi32ELb0ELb0ELb1ELb1ELb0ELb1EEEE13SharedStorageENS1_6TensorINS1_11ArrayEngineIfLm128EEENS1_6LayoutINS2_IJNS2_IJNS3_ILi2EEEST_NS3_ILi32EEEEEES4_S4_EEENS2_IJNS2_IJS4_ST_NS3_ILi4EEEEEENS3_ILi0EEESZ_EEEEEEENS_7SoftmaxILi2ELi0EEEEEbRKNSE_6ParamsENSA_25PipelineTmaAsyncNoClusterILi2ENSA_16PipelineTmaAsyncILi2EEEEES1B_RNSA_13PipelineStateILj2EEERT0_RT1_iRiRKNS_16SeqlenInfoQKNewKILb1ELb1EEENS2_IJiiiiEEERT_ENKUliT_T0_T1_E_clIZSF_ISO_S12_S14_EbS17_S1B_S1B_S1E_S1G_S1I_iS1J_S1N_S1O_S1Q_EUlRS1R_iE0_NS3_ILb1EEES1Y_EEDaiS1R_S1S_S1T_)
        /*00a4*/ 	.word	0x000004a0


	//----- nvinfo : EIATTR_FRAME_SIZE
	.align		4
.L_61:
        /*00a8*/ 	.byte	0x04, 0x11
        /*00aa*/ 	.short	(.L_63 - .L_62)
	.align		4
.L_62:
        /*00ac*/ 	.word	index@(_ZN7cutlass13device_kernelIN5flash11enable_sm90INS1_16FlashAttnFwdSm90INS1_25CollectiveMainloopFwdSm90ILi2EN4cute5tupleIJNS5_1CILi1EEES8_S8_EEENS6_IJNS7_ILi128EEENS7_ILi96EEENS7_ILi64EEEEEELi256ENS_10bfloat16_tEfNS_4arch4Sm90ELb0ELb1ELb1ELb1ELb0ELb1ELb1ELb1ELb0ELb0ELb0ELb0EEENS1_21CollectiveEpilogueFwdINS6_IJSA_NS7_ILi256EEESB_EEES9_SE_SG_Li256ELb1ELb0ELb0ELb0EEENS1_36VarlenDynamicPersistentTileSchedulerILi128ELi96ELi256ELi32ELb0ELb0ELb1ELb1ELb0ELb1EEEEEEEEEvNT_6ParamsE)
        /*00b0*/ 	.word	0x000004a0


	//----- nvinfo : EIATTR_REGCOUNT
	.align		4
.L_63:
        /*00b4*/ 	.byte	0x04, 0x2f
        /*00b6*/ 	.short	(.L_65 - .L_64)
	.align		4
.L_64:
        /*00b8*/ 	.word	index@(_ZN7cutlass13device_kernelIN5flash11enable_sm90INS1_16FlashAttnFwdSm90INS1_25CollectiveMainloopFwdSm90ILi2EN4cute5tupleIJNS5_1CILi1EEES8_S8_EEENS6_IJNS7_ILi128EEENS7_ILi96EEENS7_ILi64EEEEEELi256ENS_10bfloat16_tEfNS_4arch4Sm90ELb0ELb1ELb1ELb1ELb0ELb0ELb1ELb1ELb0ELb0ELb0ELb0EEENS1_21CollectiveEpilogueFwdINS6_IJSA_NS7_ILi256EEESB_EEES9_SE_SG_Li256ELb1ELb0ELb0ELb0EEENS1_36VarlenDynamicPersistentTileSchedulerILi128ELi96ELi256ELi32ELb0ELb0ELb1ELb1ELb0ELb1EEEEEEEEEvNT_6ParamsE)
        /*00bc*/ 	.word	0x000000a8


	//----- nvinfo : EIATTR_FRAME_SIZE
	.align		4
.L_65:
        /*00c0*/ 	.byte	0x04, 0x11
        /*00c2*/ 	.short	(.L_67 - .L_66)
	.align		4
.L_66:
        /*00c4*/ 	.word	index@($_ZN7cutlass13device_kernelIN5flash11enable_sm90INS1_16FlashAttnFwdSm90INS1_25CollectiveMainloopFwdSm90ILi2EN4cute5tupleIJNS5_1CILi1EEES8_S8_EEENS6_IJNS7_ILi128EEENS7_ILi96EEENS7_ILi64EEEEEELi256ENS_10bfloat16_tEfNS_4arch4Sm90ELb0ELb1ELb1ELb1ELb0ELb0ELb1ELb1ELb0ELb0ELb0ELb0EEENS1_21CollectiveEpilogueFwdINS6_IJSA_NS7_ILi256EEESB_EEES9_SE_SG_Li256ELb1ELb0ELb0ELb0EEENS1_36VarlenDynamicPersistentTileSchedulerILi128ELi96ELi256ELi32ELb0ELb0ELb1ELb1ELb0ELb1EEEEEEEEEvNT_6ParamsE$_ZZN5flash25CollectiveMainloopFwdSm90ILi2EN4cute5tupleIJNS1_1CILi1EEES4_S4_EEENS2_IJNS3_ILi128EEENS3_ILi96EEENS3_ILi64EEEEEELi256EN7cutlass10bfloat16_tEfNSA_4arch4Sm90ELb0ELb1ELb1ELb1ELb0ELb0ELb1ELb1ELb0ELb0ELb0ELb0EE3mmaINS_16FlashAttnFwdSm90ISE_NS_21CollectiveEpilogueFwdINS2_IJS6_NS3_ILi256EEES7_EEES5_SB_SD_Li256ELb1ELb0ELb0ELb0EEENS_36VarlenDynamicPersistentTileSchedulerILi128ELi96ELi256ELi32ELb0ELb0ELb1ELb1ELb0ELb1EEEE13SharedStorageENS1_6TensorINS1_11ArrayEngineIfLm128EEENS1_6LayoutINS2_IJNS2_IJNS3_ILi2EEEST_NS3_ILi32EEEEEES4_S4_EEENS2_IJNS2_IJS4_ST_NS3_ILi4EEEEEENS3_ILi0EEESZ_EEEEEEENS_7SoftmaxILi2ELi0EEEEEbRKNSE_6ParamsENSA_25PipelineTmaAsyncNoClusterILi2ENSA_16PipelineTmaAsyncILi2EEEEES1B_RNSA_13PipelineStateILj2EEERT0_RT1_iRiRKNS_16SeqlenInfoQKNewKILb1ELb0EEENS2_IJiiiiEEERT_ENKUliT_T0_T1_E_clIZSF_ISO_S12_S14_EbS17_S1B_S1B_S1E_S1G_S1I_iS1J_S1N_S1O_S1Q_EUlRS1R_iE1_NS3_ILb0EEENS3_ILb1EEEEEDaiS1R_S1S_S1T_)
        /*00c8*/ 	.word	0x00000490


	//----- nvinfo : EIATTR_FRAME_SIZE
	.align		4
.L_67:
        /*00cc*/ 	.byte	0x04, 0x11
        /*00ce*/ 	.short	(.L_69 - .L_68)
	.align		4
.L_68:
        /*00d0*/ 	.word	index@(_ZN7cutlass13device_kernelIN5flash11enable_sm90INS1_16FlashAttnFwdSm90INS1_25CollectiveMainloopFwdSm90ILi2EN4cute5tupleIJNS5_1CILi1EEES8_S8_EEENS6_IJNS7_ILi128EEENS7_ILi96EEENS7_ILi64EEEEEELi256ENS_10bfloat16_tEfNS_4arch4Sm90ELb0ELb1ELb1ELb1ELb0ELb0ELb1ELb1ELb0ELb0ELb0ELb0EEENS1_21CollectiveEpilogueFwdINS6_IJSA_NS7_ILi256EEESB_EEES9_SE_SG_Li256ELb1ELb0ELb0ELb0EEENS1_36VarlenDynamicPersistentTileSchedulerILi128ELi96ELi256ELi32ELb0ELb0ELb1ELb1ELb0ELb1EEEEEEEEEvNT_6ParamsE)
        /*00d4*/ 	.word	0x00000490


	//----- nvinfo : EIATTR_REGCOUNT
	.align		4
.L_69:
        /*00d8*/ 	.byte	0x04, 0x2f
        /*00da*/ 	.short	(.L_71 - .L_70)
	.align		4
.L_70:
        /*00dc*/ 	.word	index@(_ZN7cutlass13device_kernelIN5flash11enable_sm90INS1_16FlashAttnFwdSm90INS1_25CollectiveMainloopFwdSm90ILi2EN4cute5tupleIJNS5_1CILi1EEES8_S8_EEENS6_IJNS7_ILi128EEENS7_ILi96EEENS7_ILi64EEEEEELi256ENS_10bfloat16_tEfNS_4arch4Sm90ELb0ELb1ELb1ELb1ELb0ELb1ELb0ELb1ELb0ELb0ELb0ELb0EEENS1_21CollectiveEpilogueFwdINS6_IJSA_NS7_ILi256EEESB_EEES9_SE_SG_Li256ELb1ELb0ELb0ELb0EEENS1_36VarlenDynamicPersistentTileSchedulerILi128ELi96ELi256ELi32ELb0ELb0ELb1ELb1ELb0ELb1EEEEEEEEEvNT_6ParamsE)
        /*00e0*/ 	.word	0x000000a8


	//----- nvinfo : EIATTR_FRAME_SIZE
	.align		4
.L_71:
        /*00e4*/ 	.byte	0x04, 0x11
        /*00e6*/ 	.short	(.L_73 - .L_72)
	.align		4
.L_72:
        /*00e8*/ 	.word	index@(_ZN7cutlass13device_kernelIN5flash11enable_sm90INS1_16FlashAttnFwdSm90INS1_25CollectiveMainloopFwdSm90ILi2EN4cute5tupleIJNS5_1CILi1EEES8_S8_EEENS6_IJNS7_ILi128EEENS7_ILi96EEENS7_ILi64EEEEEELi256ENS_10bfloat16_tEfNS_4arch4Sm90ELb0ELb1ELb1ELb1ELb0ELb1ELb0ELb1ELb0ELb0ELb0ELb0EEENS1_21CollectiveEpilogueFwdINS6_IJSA_NS7_ILi256EEESB_EEES9_SE_SG_Li256ELb1ELb0ELb0ELb0EEENS1_36VarlenDynamicPersistentTileSchedulerILi128ELi96ELi256ELi32ELb0ELb0ELb1ELb1ELb0ELb1EEEEEEEEEvNT_6ParamsE)
        /*00ec*/ 	.word	0x00000030


	//----- nvinfo : EIATTR_REGCOUNT
	.align		4
.L_73:
        /*00f0*/ 	.byte	0x04, 0x2f
        /*00f2*/ 	.short	(.L_75 - .L_74)
	.align		4
.L_74:
        /*00f4*/ 	.word	index@(_ZN7cutlass13device_kernelIN5flash11enable_sm90INS1_16FlashAttnFwdSm90INS1_25CollectiveMainloopFwdSm90ILi2EN4cute5tupleIJNS5_1CILi1EEES8_S8_EEENS6_IJNS7_ILi128EEENS7_ILi96EEENS7_ILi64EEEEEELi256ENS_10bfloat16_tEfNS_4arch4Sm90ELb0ELb1ELb1ELb1ELb0ELb0ELb0ELb1ELb0ELb0ELb0ELb0EEENS1_21CollectiveEpilogueFwdINS6_IJSA_NS7_ILi256EEESB_EEES9_SE_SG_Li256ELb1ELb0ELb0ELb0EEENS1_36VarlenDynamicPersistentTileSchedulerILi128ELi96ELi256ELi32ELb0ELb0ELb1ELb1ELb0ELb1EEEEEEEEEvNT_6ParamsE)
        /*00f8*/ 	.word	0x000000a8


	//----- nvinfo : EIATTR_FRAME_SIZE
	.align		4
.L_75:
        /*00fc*/ 	.byte	0x04, 0x11
        /*00fe*/ 	.short	(.L_77 - .L_76)
	.align		4
.L_76:
        /*0100*/ 	.word	index@(_ZN7cutlass13device_kernelIN5flash11enable_sm90INS1_16FlashAttnFwdSm90INS1_25CollectiveMainloopFwdSm90ILi2EN4cute5tupleIJNS5_1CILi1EEES8_S8_EEENS6_IJNS7_ILi128EEENS7_ILi96EEENS7_ILi64EEEEEELi256ENS_10bfloat16_tEfNS_4arch4Sm90ELb0ELb1ELb1ELb1ELb0ELb0ELb0ELb1ELb0ELb0ELb0ELb0EEENS1_21CollectiveEpilogueFwdINS6_IJSA_NS7_ILi256EEESB_EEES9_SE_SG_Li256ELb1ELb0ELb0ELb0EEENS1_36VarlenDynamicPersistentTileSchedulerILi128ELi96ELi256ELi32ELb0ELb0ELb1ELb1ELb0ELb1EEEEEEEEEvNT_6ParamsE)
        /*0104*/ 	.word	0x00000020


	//----- nvinfo : EIATTR_REGCOUNT
	.align		4
.L_77:
        /*0108*/ 	.byte	0x04, 0x2f
        /*010a*/ 	.short	(.L_79 - .L_78)
	.align		4
.L_78:
        /*010c*/ 	.word	index@(_ZN7cutlass13device_kernelIN5flash11enable_sm90INS1_16FlashAttnFwdSm90INS1_25CollectiveMainloopFwdSm90ILi2EN4cute5tupleIJNS5_1CILi1EEES8_S8_EEENS6_IJNS7_ILi128EEENS7_ILi96EEENS7_ILi64EEEEEELi256ENS_10bfloat16_tEfNS_4arch4Sm90ELb0ELb1ELb1ELb0ELb0ELb0ELb1ELb1ELb0ELb0ELb0ELb0EEENS1_21CollectiveEpilogueFwdINS6_IJSA_NS7_ILi256EEESB_EEES9_SE_SG_Li256ELb0ELb0ELb0ELb0EEENS1_30DynamicPersistentTileSchedulerILi256ELi32ELb0ELb0ELb1EEEEEEEEEvNT_6ParamsE)
        /*0110*/ 	.word	0x000000a8


	//----- nvinfo : EIATTR_FRAME_SIZE
	.align		4
.L_79:
        /*0114*/ 	.byte	0x04, 0x11
        /*0116*/ 	.short	(.L_81 - .L_80)
	.align		4
.L_80:
        /*0118*/ 	.word	index@($_ZN7cutlass13device_kernelIN5flash11enable_sm90INS1_16FlashAttnFwdSm90INS1_25CollectiveMainloopFwdSm90ILi2EN4cute5tupleIJNS5_1CILi1EEES8_S8_EEENS6_IJNS7_ILi128EEENS7_ILi96EEENS7_ILi64EEEEEELi256ENS_10bfloat16_tEfNS_4arch4Sm90ELb0ELb1ELb1ELb0ELb0ELb0ELb1ELb1ELb0ELb0ELb0ELb0EEENS1_21CollectiveEpilogueFwdINS6_IJSA_NS7_ILi256EEESB_EEES9_SE_SG_Li256ELb0ELb0ELb0ELb0EEENS1_30DynamicPersistentTileSchedulerILi256ELi32ELb0ELb0ELb1EEEEEEEEEvNT_6ParamsE$_ZZN5flash25CollectiveMainloopFwdSm90ILi2EN4cute5tupleIJNS1_1CILi1EEES4_S4_EEENS2_IJNS3_ILi128EEENS3_ILi96EEENS3_ILi64EEEEEELi256EN7cutlass10bfloat16_tEfNSA_4arch4Sm90ELb0ELb1ELb1ELb0ELb0ELb0ELb1ELb1ELb0ELb0ELb0ELb0EE3mmaINS_16FlashAttnFwdSm90ISE_NS_21CollectiveEpilogueFwdINS2_IJS6_NS3_ILi256EEES7_EEES5_SB_SD_Li256ELb0ELb0ELb0ELb0EEENS_30DynamicPersistentTileSchedulerILi256ELi32ELb0ELb0ELb1EEEE13SharedStorageENS1_6TensorINS1_11ArrayEngineIfLm128EEENS1_6LayoutINS2_IJNS2_IJNS3_ILi2EEEST_NS3_ILi32EEEEEES4_S4_EEENS2_IJNS2_IJS4_ST_NS3_ILi4EEEEEENS3_ILi0EEESZ_EEEEEEENS_7SoftmaxILi2ELi0EEEEEbRKNSE_6ParamsENSA_25PipelineTmaAsyncNoClusterILi2ENSA_16PipelineTmaAsyncILi2EEEEES1B_RNSA_13PipelineStateILj2EEERT0_RT1_iRiRKNS_16SeqlenInfoQKNewKILb0ELb0EEENS2_IJiiiiEEERT_ENKUliT_T0_T1_E_clIZSF_ISO_S12_S14_EbS17_S1B_S1B_S1E_S1G_S1I_iS1J_S1N_S1O_S1Q_EUlRS1R_iE1_NS3_ILb0EEENS3_ILb1EEEEEDaiS1R_S1S_S1T_)
        /*011c*/ 	.word	0x00000480


	//----- nvinfo : EIATTR_FRAME_SIZE
	.align		4
.L_81:
        /*0120*/ 	.byte	0x04, 0x11
        /*0122*/ 	.short	(.L_83 - .L_82)
	.align		4
.L_82:
        /*0124*/ 	.word	index@(_ZN7cutlass13device_kernelIN5flash11enable_sm90INS1_16FlashAttnFwdSm90INS1_25CollectiveMainloopFwdSm90ILi2EN4cute5tupleIJNS5_1CILi1EEES8_S8_EEENS6_IJNS7_ILi128EEENS7_ILi96EEENS7_ILi64EEEEEELi256ENS_10bfloat16_tEfNS_4arch4Sm90ELb0ELb1ELb1ELb0ELb0ELb0ELb1ELb1ELb0ELb0ELb0ELb0EEENS1_21CollectiveEpilogueFwdINS6_IJSA_NS7_ILi256EEESB_EEES9_SE_SG_Li256ELb0ELb0ELb0ELb0EEENS1_30DynamicPersistentTileSchedulerILi256ELi32ELb0ELb0ELb1EEEEEEEEEvNT_6ParamsE)
        /*0128*/ 	.word	0x00000480


	//----- nvinfo : EIATTR_REGCOUNT
	.align		4
.L_83:
        /*012c*/ 	.byte	0x04, 0x2f
        /*012e*/ 	.short	(.L_85 - .L_84)
	.align		4
.L_84:
        /*0130*/ 	.word	index@(_ZN7cutlass13device_kernelIN5flash11enable_sm90INS1_16FlashAttnFwdSm90INS1_25CollectiveMainloopFwdSm90ILi2EN4cute5tupleIJNS5_1CILi1EEES8_S8_EEENS6_IJNS7_ILi128EEENS7_ILi96EEENS7_ILi64EEEEEELi256ENS_10bfloat16_tEfNS_4arch4Sm90ELb0ELb1ELb1ELb0ELb0ELb0ELb0ELb1ELb0ELb0ELb0ELb0EEENS1_21CollectiveEpilogueFwdINS6_IJSA_NS7_ILi256EEESB_EEES9_SE_SG_Li256ELb0ELb0ELb0ELb0EEENS1_30DynamicPersistentTileSchedulerILi256ELi32ELb0ELb0ELb1EEEEEEEEEvNT_6ParamsE)
        /*0134*/ 	.word	0x000000a8


	//----- nvinfo : EIATTR_FRAME_SIZE
	.align		4
.L_85:
        /*0138*/ 	.byte	0x04, 0x11
        /*013a*/ 	.short	(.L_87 - .L_86)
	.align		4
.L_86:
        /*013c*/ 	.word	index@(_ZN7cutlass13device_kernelIN5flash11enable_sm90INS1_16FlashAttnFwdSm90INS1_25CollectiveMainloopFwdSm90ILi2EN4cute5tupleIJNS5_1CILi1EEES8_S8_EEENS6_IJNS7_ILi128EEENS7_ILi96EEENS7_ILi64EEEEEELi256ENS_10bfloat16_tEfNS_4arch4Sm90ELb0ELb1ELb1ELb0ELb0ELb0ELb0ELb1ELb0ELb0ELb0ELb0EEENS1_21CollectiveEpilogueFwdINS6_IJSA_NS7_ILi256EEESB_EEES9_SE_SG_Li256ELb0ELb0ELb0ELb0EEENS1_30DynamicPersistentTileSchedulerILi256ELi32ELb0ELb0ELb1EEEEEEEEEvNT_6ParamsE)
        /*0140*/ 	.word	0x00000000


	//----- nvinfo : EIATTR_REGCOUNT
	.align		4
.L_87:
        /*0144*/ 	.byte	0x04, 0x2f
        /*0146*/ 	.short	(.L_89 - .L_88)
	.align		4
.L_88:
        /*0148*/ 	.word	index@(_ZN7cutlass13device_kernelIN5flash11enable_sm90INS1_16FlashAttnFwdSm90INS1_25CollectiveMainloopFwdSm90ILi2EN4cute5tupleIJNS5_1CILi1EEES8_S8_EEENS6_IJNS7_ILi128EEENS7_ILi96EEENS7_ILi64EEEEEELi256ENS_10bfloat16_tEfNS_4arch4Sm90ELb0ELb0ELb1ELb1ELb0ELb1ELb1ELb1ELb0ELb0ELb0ELb0EEENS1_21CollectiveEpilogueFwdINS6_IJSA_NS7_ILi256EEESB_EEES9_SE_SG_Li256ELb1ELb0ELb0ELb0EEENS1_36VarlenDynamicPersistentTileSchedulerILi128ELi96ELi256ELi32ELb0ELb0ELb1ELb0ELb1ELb1EEEEEEEEEvNT_6ParamsE)
        /*014c*/ 	.word	0x000000a8


	//----- nvinfo : EIATTR_FRAME_SIZE
	.align		4
.L_89:
        /*0150*/ 	.byte	0x04, 0x11
        /*0152*/ 	.short	(.L_91 - .L_90)
	.align		4
.L_90:
        /*0154*/ 	.word	index@(_ZN7cutlass13device_kernelIN5flash11enable_sm90INS1_16FlashAttnFwdSm90INS1_25CollectiveMainloopFwdSm90ILi2EN4cute5tupleIJNS5_1CILi1EEES8_S8_EEENS6_IJNS7_ILi128EEENS7_ILi96EEENS7_ILi64EEEEEELi256ENS_10bfloat16_tEfNS_4arch4Sm90ELb0ELb0ELb1ELb1ELb0ELb1ELb1ELb1ELb0ELb0ELb0ELb0EEENS1_21CollectiveEpilogueFwdINS6_IJSA_NS7_ILi256EEESB_EEES9_SE_SG_Li256ELb1ELb0ELb0ELb0EEENS1_36VarlenDynamicPersistentTileSchedulerILi128ELi96ELi256ELi32ELb0ELb0ELb1ELb0ELb1ELb1EEEEEEEEEvNT_6ParamsE)
        /*0158*/ 	.word	0x000000a0


	//----- nvinfo : EIATTR_REGCOUNT
	.align		4
.L_91:
        /*015c*/ 	.byte	0x04, 0x2f
        /*015e*/ 	.short	(.L_93 - .L_92)
	.align		4
.L_92:
        /*0160*/ 	.word	index@(_ZN7cutlass13device_kernelIN5flash11enable_sm90INS1_16FlashAttnFwdSm90INS1_25CollectiveMainloopFwdSm90ILi2EN4cute5tupleIJNS5_1CILi1EEES8_S8_EEENS6_IJNS7_ILi128EEENS7_ILi96EEENS7_ILi64EEEEEELi256ENS_10bfloat16_tEfNS_4arch4Sm90ELb0ELb0ELb1ELb1ELb0ELb0ELb1ELb1ELb0ELb0ELb0ELb0EEENS1_21CollectiveEpilogueFwdINS6_IJSA_NS7_ILi256EEESB_EEES9_SE_SG_Li256ELb1ELb0ELb0ELb0EEENS1_36VarlenDynamicPersistentTileSchedulerILi128ELi96ELi256ELi32ELb0ELb0ELb1ELb0ELb1ELb1EEEEEEEEEvNT_6ParamsE)
        /*0164*/ 	.word	0x000000a8


	//----- nvinfo : EIATTR_FRAME_SIZE
	.align		4
.L_93:
        /*0168*/ 	.byte	0x04, 0x11
        /*016a*/ 	.short	(.L_95 - .L_94)
	.align		4
.L_94:
        /*016c*/ 	.word	index@(_ZN7cutlass13device_kernelIN5flash11enable_sm90INS1_16FlashAttnFwdSm90INS1_25CollectiveMainloopFwdSm90ILi2EN4cute5tupleIJNS5_1CILi1EEES8_S8_EEENS6_IJNS7_ILi128EEENS7_ILi96EEENS7_ILi64EEEEEELi256ENS_10bfloat16_tEfNS_4arch4Sm90ELb0ELb0ELb1ELb1ELb0ELb0ELb1ELb1ELb0ELb0ELb0ELb0EEENS1_21CollectiveEpilogueFwdINS6_IJSA_NS7_ILi256EEESB_EEES9_SE_SG_Li256ELb1ELb0ELb0ELb0EEENS1_36VarlenDynamicPersistentTileSchedulerILi128ELi96ELi256ELi32ELb0ELb0ELb1ELb0ELb1ELb1EEEEEEEEEvNT_6ParamsE)
        /*0170*/ 	.word	0x00000030


	//----- nvinfo : EIATTR_REGCOUNT
	.align		4
.L_95:
        /*0174*/ 	.byte	0x04, 0x2f
        /*0176*/ 	.short	(.L_97 - .L_96)
	.align		4
.L_96:
        /*0178*/ 	.word	index@(_ZN7cutlass13device_kernelIN5flash11enable_sm90INS1_16FlashAttnFwdSm90INS1_25CollectiveMainloopFwdSm90ILi2EN4cute5tupleIJNS5_1CILi1EEES8_S8_EEENS6_IJNS7_ILi128EEENS7_ILi96EEENS7_ILi64EEEEEELi256ENS_10bfloat16_tEfNS_4arch4Sm90ELb0ELb0ELb1ELb1ELb0ELb1ELb0ELb1ELb0ELb0ELb0ELb0EEENS1_21CollectiveEpilogueFwdINS6_IJSA_NS7_ILi256EEESB_EEES9_SE_SG_Li256ELb1ELb0ELb0ELb0EEENS1_36VarlenDynamicPersistentTileSchedulerILi128ELi96ELi256ELi32ELb0ELb0ELb1ELb0ELb1ELb1EEEEEEEEEvNT_6ParamsE)
        /*017c*/ 	.word	0x000000a8


	//----- nvinfo : EIATTR_FRAME_SIZE
	.align		4
.L_97:
        /*0180*/ 	.byte	0x04, 0x11
        /*0182*/ 	.short	(.L_99 - .L_98)
	.align		4
.L_98:
        /*0184*/ 	.word	index@(_ZN7cutlass13device_kernelIN5flash11enable_sm90INS1_16FlashAttnFwdSm90INS1_25CollectiveMainloopFwdSm90ILi2EN4cute5tupleIJNS5_1CILi1EEES8_S8_EEENS6_IJNS7_ILi128EEENS7_ILi96EEENS7_ILi64EEEEEELi256ENS_10bfloat16_tEfNS_4arch4Sm90ELb0ELb0ELb1ELb1ELb0ELb1ELb0ELb1ELb0ELb0ELb0ELb0EEENS1_21CollectiveEpilogueFwdINS6_IJSA_NS7_ILi256EEESB_EEES9_SE_SG_Li256ELb1ELb0ELb0ELb0EEENS1_36VarlenDynamicPersistentTileSchedulerILi128ELi96ELi256ELi32ELb0ELb0ELb1ELb0ELb1ELb1EEEEEEEEEvNT_6ParamsE)
        /*0188*/ 	.word	0x00000038


	//----- nvinfo : EIATTR_REGCOUNT
	.align		4
.L_99:
        /*018c*/ 	.byte	0x04, 0x2f
        /*018e*/ 	.short	(.L_101 - .L_100)
	.align		4
.L_100:
        /*0190*/ 	.word	index@(_ZN7cutlass13device_kernelIN5flash11enable_sm90INS1_16FlashAttnFwdSm90INS1_25CollectiveMainloopFwdSm90ILi2EN4cute5tupleIJNS5_1CILi1EEES8_S8_EEENS6_IJNS7_ILi128EEENS7_ILi96EEENS7_ILi64EEEEEELi256ENS_10bfloat16_tEfNS_4arch4Sm90ELb0ELb0ELb1ELb1ELb0ELb0ELb0ELb1ELb0ELb0ELb0ELb0EEENS1_21CollectiveEpilogueFwdINS6_IJSA_NS7_ILi256EEESB_EEES9_SE_SG_Li256ELb1ELb0ELb0ELb0EEENS1_36VarlenDynamicPersistentTileSchedulerILi128ELi96ELi256ELi32ELb0ELb0ELb1ELb0ELb1ELb1EEEEEEEEEvNT_6ParamsE)
        /*0194*/ 	.word	0x000000a8


	//----- nvinfo : EIATTR_FRAME_SIZE
	.align		4
.L_101:
        /*0198*/ 	.byte	0x04, 0x11
        /*019a*/ 	.short	(.L_103 - .L_102)
	.align		4
.L_102:
        /*019c*/ 	.word	index@(_ZN7cutlass13device_kernelIN5flash11enable_sm90INS1_16FlashAttnFwdSm90INS1_25CollectiveMainloopFwdSm90ILi2EN4cute5tupleIJNS5_1CILi1EEES8_S8_EEENS6_IJNS7_ILi128EEENS7_ILi96EEENS7_ILi64EEEEEELi256ENS_10bfloat16_tEfNS_4arch4Sm90ELb0ELb0ELb1ELb1ELb0ELb0ELb0ELb1ELb0ELb0ELb0ELb0EEENS1_21CollectiveEpilogueFwdINS6_IJSA_NS7_ILi256EEESB_EEES9_SE_SG_Li256ELb1ELb0ELb0ELb0EEENS1_36VarlenDynamicPersistentTileSchedulerILi128ELi96ELi256ELi32ELb0ELb0ELb1ELb0ELb1ELb1EEEEEEEEEvNT_6ParamsE)
        /*01a0*/ 	.word	0x00000030


	//----- nvinfo : EIATTR_REGCOUNT
	.align		4
.L_103:
        /*01a4*/ 	.byte	0x04, 0x2f
        /*01a6*/ 	.short	(.L_105 - .L_104)
	.align		4
.L_104:
        /*01a8*/ 	.word	index@(_ZN7cutlass13device_kernelIN5flash11enable_sm90INS1_16FlashAttnFwdSm90INS1_25CollectiveMainloopFwdSm90ILi2EN4cute5tupleIJNS5_1CILi1EEES8_S8_EEENS6_IJNS7_ILi128EEENS7_ILi96EEENS7_ILi64EEEEEELi256ENS_10bfloat16_tEfNS_4arch4Sm90ELb0ELb0ELb1ELb0ELb0ELb0ELb1ELb1ELb0ELb0ELb0ELb0EEENS1_21CollectiveEpilogueFwdINS6_IJSA_NS7_ILi256EEESB_EEES9_SE_SG_Li256ELb0ELb0ELb0ELb0EEENS1_29StaticPersistentTileSchedulerILb0EEEEEEEEEvNT_6ParamsE)
        /*01ac*/ 	.word	0x000000a8


	//----- nvinfo : EIATTR_FRAME_SIZE
	.align		4
.L_105:
        /*01b0*/ 	.byte	0x04, 0x11
        /*01b2*/ 	.short	(.L_107 - .L_106)
	.align		4
.L_106:
        /*01b4*/ 	.word	index@(_ZN7cutlass13device_kernelIN5flash11enable_sm90INS1_16FlashAttnFwdSm90INS1_25CollectiveMainloopFwdSm90ILi2EN4cute5tupleIJNS5_1CILi1EEES8_S8_EEENS6_IJNS7_ILi128EEENS7_ILi96EEENS7_ILi64EEEEEELi256ENS_10bfloat16_tEfNS_4arch4Sm90ELb0ELb0ELb1ELb0ELb0ELb0ELb1ELb1ELb0ELb0ELb0ELb0EEENS1_21CollectiveEpilogueFwdINS6_IJSA_NS7_ILi256EEESB_EEES9_SE_SG_Li256ELb0ELb0ELb0ELb0EEENS1_29StaticPersistentTileSchedulerILb0EEEEEEEEEvNT_6ParamsE)
        /*01b8*/ 	.word	0x00000020


	//----- nvinfo : EIATTR_REGCOUNT
	.align		4
.L_107:
        /*01bc*/ 	.byte	0x04, 0x2f
        /*01be*/ 	.short	(.L_109 - .L_108)
	.align		4
.L_108:
        /*01c0*/ 	.word	index@(_ZN7cutlass13device_kernelIN5flash11enable_sm90INS1_16FlashAttnFwdSm90INS1_25CollectiveMainloopFwdSm90ILi2EN4cute5tupleIJNS5_1CILi1EEES8_S8_EEENS6_IJNS7_ILi128EEENS7_ILi96EEENS7_ILi64EEEEEELi256ENS_10bfloat16_tEfNS_4arch4Sm90ELb0ELb0ELb1ELb0ELb0ELb0ELb0ELb1ELb0ELb0ELb0ELb0EEENS1_21CollectiveEpilogueFwdINS6_IJSA_NS7_ILi256EEESB_EEES9_SE_SG_Li256ELb0ELb0ELb0ELb0EEENS1_29StaticPersistentTileSchedulerILb0EEEEEEEEEvNT_6ParamsE)
        /*01c4*/ 	.word	0x000000a8


	//----- nvinfo : EIATTR_FRAME_SIZE
	.align		4
.L_109:
        /*01c8*/ 	.byte	0x04, 0x11
        /*01ca*/ 	.short	(.L_111 - .L_110)
	.align		4
.L_110:
        /*01cc*/ 	.word	index@(_ZN7cutlass13device_kernelIN5flash11enable_sm90INS1_16FlashAttnFwdSm90INS1_25CollectiveMainloopFwdSm90ILi2EN4cute5tupleIJNS5_1CILi1EEES8_S8_EEENS6_IJNS7_ILi128EEENS7_ILi96EEENS7_ILi64EEEEEELi256ENS_10bfloat16_tEfNS_4arch4Sm90ELb0ELb0ELb1ELb0ELb0ELb0ELb0ELb1ELb0ELb0ELb0ELb0EEENS1_21CollectiveEpilogueFwdINS6_IJSA_NS7_ILi256EEESB_EEES9_SE_SG_Li256ELb0ELb0ELb0ELb0EEENS1_29StaticPersistentTileSchedulerILb0EEEEEEEEEvNT_6ParamsE)
        /*01d0*/ 	.word	0x00000020


	//----- nvinfo : EIATTR_REGCOUNT
	.align		4
.L_111:
        /*01d4*/ 	.byte	0x04, 0x2f
        /*01d6*/ 	.short	(.L_113 - .L_112)
	.align		4
.L_112:
        /*01d8*/ 	.word	index@(_ZN7cutlass13device_kernelIN5flash11enable_sm90INS1_16FlashAttnFwdSm90INS1_25CollectiveMainloopFwdSm90ILi2EN4cute5tupleIJNS5_1CILi1EEES8_S8_EEENS6_IJNS7_ILi64EEESA_SA_EEELi512ENS_10bfloat16_tEfNS_4arch4Sm90ELb1ELb0ELb1ELb1ELb0ELb1ELb1ELb0ELb0ELb0ELb0ELb0EEENS1_21CollectiveEpilogueFwdINS6_IJSA_NS7_ILi512EEESA_EEES9_SC_SE_Li256ELb1ELb0ELb0ELb0EEENS1_36VarlenDynamicPersistentTileSchedulerILi64ELi64ELi256ELi32ELb0ELb0ELb1ELb1ELb1ELb1EEEEEEEEEvNT_6ParamsE)
        /*01dc*/ 	.word	0x000000a8


	//----- nvinfo : EIATTR_FRAME_SIZE
	.align		4
.L_113:
        /*01e0*/ 	.byte	0x04, 0x11
        /*01e2*/ 	.short	(.L_115 - .L_114)
	.align		4
.L_114:
        /*01e4*/ 	.word	index@(_ZN7cutlass13device_kernelIN5flash11enable_sm90INS1_16FlashAttnFwdSm90INS1_25CollectiveMainloopFwdSm90ILi2EN4cute5tupleIJNS5_1CILi1EEES8_S8_EEENS6_IJNS7_ILi64EEESA_SA_EEELi512ENS_10bfloat16_tEfNS_4arch4Sm90ELb1ELb0ELb1ELb1ELb0ELb1ELb1ELb0ELb0ELb0ELb0ELb0EEENS1_21CollectiveEpilogueFwdINS6_IJSA_NS7_ILi512EEESA_EEES9_SC_SE_Li256ELb1ELb0ELb0ELb0EEENS1_36VarlenDynamicPersistentTileSchedulerILi64ELi64ELi256ELi32ELb0ELb0ELb1ELb1ELb1ELb1EEEEEEEEEvNT_6ParamsE)
        /*01e8*/ 	.word	0x00000038


	//----- nvinfo : EIATTR_REGCOUNT
	.align		4
.L_115:
        /*01ec*/ 	.byte	0x04, 0x2f
        /*01ee*/ 	.short	(.L_117 - .L_116)
	.align		4
.L_116:
        /*01f0*/ 	.word	index@(_ZN7cutlass13device_kernelIN5flash11enable_sm90INS1_16FlashAttnFwdSm90INS1_25CollectiveMainloopFwdSm90ILi2EN4cute5tupleIJNS5_1CILi1EEES8_S8_EEENS6_IJNS7_ILi64EEESA_SA_EEELi512ENS_10bfloat16_tEfNS_4arch4Sm90ELb1ELb0ELb1ELb1ELb0ELb0ELb1ELb0ELb0ELb0ELb0ELb0EEENS1_21CollectiveEpilogueFwdINS6_IJSA_NS7_ILi512EEESA_EEES9_SC_SE_Li256ELb1ELb0ELb0ELb0EEENS1_36VarlenDynamicPersistentTileSchedulerILi64ELi64ELi256ELi32ELb0ELb0ELb1ELb1ELb1ELb1EEEEEEEEEvNT_6ParamsE)
        /*01f4*/ 	.word	0x000000a8


	//----- nvinfo : EIATTR_FRAME_SIZE
	.align		4
.L_117:
        /*01f8*/ 	.byte	0x04, 0x11
        /*01fa*/ 	.short	(.L_119 - .L_118)
	.align		4
.L_118:
        /*01fc*/ 	.word	index@(_ZN7cutlass13device_kernelIN5flash11enable_sm90INS1_16FlashAttnFwdSm90INS1_25CollectiveMainloopFwdSm90ILi2EN4cute5tupleIJNS5_1CILi1EEES8_S8_EEENS6_IJNS7_ILi64EEESA_SA_EEELi512ENS_10bfloat16_tEfNS_4arch4Sm90ELb1ELb0ELb1ELb1ELb0ELb0ELb1ELb0ELb0ELb0ELb0ELb0EEENS1_21CollectiveEpilogueFwdINS6_IJSA_NS7_ILi512EEESA_EEES9_SC_SE_Li256ELb1ELb0ELb0ELb0EEENS1_36VarlenDynamicPersistentTileSchedulerILi64ELi64ELi256ELi32ELb0ELb0ELb1ELb1ELb1ELb1EEEEEEEEEvNT_6ParamsE)
        /*0200*/ 	.word	0x00000030


	//----- nvinfo : EIATTR_REGCOUNT
	.align		4
.L_119:
        /*0204*/ 	.byte	0x04, 0x2f
        /*0206*/ 	.short	(.L_121 - .L_120)
	.align		4
.L_120:
        /*0208*/ 	.word	index@(_ZN7cutlass13device_kernelIN5flash11enable_sm90INS1_16FlashAttnFwdSm90INS1_25CollectiveMainloopFwdSm90ILi2EN4cute5tupleIJNS5_1CILi1EEES8_S8_EEENS6_IJNS7_ILi64EEESA_SA_EEELi512ENS_10bfloat16_tEfNS_4arch4Sm90ELb1ELb0ELb1ELb1ELb0ELb1ELb0ELb0ELb0ELb0ELb0ELb0EEENS1_21CollectiveEpilogueFwdINS6_IJSA_NS7_ILi512EEESA_EEES9_SC_SE_Li256ELb1ELb0ELb0ELb0EEENS1_36VarlenDynamicPersistentTileSchedulerILi64ELi64ELi256ELi32ELb0ELb0ELb1ELb1ELb1ELb1EEEEEEEEEvNT_6ParamsE)
        /*020c*/ 	.word	0x000000a8


	//----- nvinfo : EIATTR_FRAME_SIZE
	.align		4
.L_121:
        /*0210*/ 	.byte	0x04, 0x11
        /*0212*/ 	.short	(.L_123 - .L_122)
	.align		4
.L_122:
        /*0214*/ 	.word	index@(_ZN7cutlass13device_kernelIN5flash11enable_sm90INS1_16FlashAttnFwdSm90INS1_25CollectiveMainloopFwdSm90ILi2EN4cute5tupleIJNS5_1CILi1EEES8_S8_EEENS6_IJNS7_ILi64EEESA_SA_EEELi512ENS_10bfloat16_tEfNS_4arch4Sm90ELb1ELb0ELb1ELb1ELb0ELb1ELb0ELb0ELb0ELb0ELb0ELb0EEENS1_21CollectiveEpilogueFwdINS6_IJSA_NS7_ILi512EEESA_EEES9_SC_SE_Li256ELb1ELb0ELb0ELb0EEENS1_36VarlenDynamicPersistentTileSchedulerILi64ELi64ELi256ELi32ELb0ELb0ELb1ELb1ELb1ELb1EEEEEEEEEvNT_6ParamsE)
        /*0218*/ 	.word	0x00000038


	//----- nvinfo : EIATTR_REGCOUNT
	.align		4
.L_123:
        /*021c*/ 	.byte	0x04, 0x2f
        /*021e*/ 	.short	(.L_125 - .L_124)
	.align		4
.L_124:
        /*0220*/ 	.word	index@(_ZN7cutlass13device_kernelIN5flash11enable_sm90INS1_16FlashAttnFwdSm90INS1_25CollectiveMainloopFwdSm90ILi2EN4cute5tupleIJNS5_1CILi1EEES8_S8_EEENS6_IJNS7_ILi64EEESA_SA_EEELi512ENS_10bfloat16_tEfNS_4arch4Sm90ELb1ELb0ELb1ELb1ELb0ELb0ELb0ELb0ELb0ELb0ELb0ELb0EEENS1_21CollectiveEpilogueFwdINS6_IJSA_NS7_ILi512EEESA_EEES9_SC_SE_Li256ELb1ELb0ELb0ELb0EEENS1_36VarlenDynamicPersistentTileSchedulerILi64ELi64ELi256ELi32ELb0ELb0ELb1ELb1ELb1ELb1EEEEEEEEEvNT_6ParamsE)
        /*0224*/ 	.word	0x000000a8


	//----- nvinfo : EIATTR_FRAME_SIZE
	.align		4
.L_125:
        /*0228*/ 	.byte	0x04, 0x11
        /*022a*/ 	.short	(.L_127 - .L_126)
	.align		4
.L_126:
        /*022c*/ 	.word	index@(_ZN7cutlass13device_kernelIN5flash11enable_sm90INS1_16FlashAttnFwdSm90INS1_25CollectiveMainloopFwdSm90ILi2EN4cute5tupleIJNS5_1CILi1EEES8_S8_EEENS6_IJNS7_ILi64EEESA_SA_EEELi512ENS_10bfloat16_tEfNS_4arch4Sm90ELb1ELb0ELb1ELb1ELb0ELb0ELb0ELb0ELb0ELb0ELb0ELb0EEENS1_21CollectiveEpilogueFwdINS6_IJSA_NS7_ILi512EEESA_EEES9_SC_SE_Li256ELb1ELb0ELb0ELb0EEENS1_36VarlenDynamicPersistentTileSchedulerILi64ELi64ELi256ELi32ELb0ELb0ELb1ELb1ELb1ELb1EEEEEEEEEvNT_6ParamsE)
        /*0230*/ 	.word	0x00000028


	//----- nvinfo : EIATTR_REGCOUNT
	.align		4
.L_127:
        /*0234*/ 	.byte	0x04, 0x2f
        /*0236*/ 	.short	(.L_129 - .L_128)
	.align		4
.L_128:
        /*0238*/ 	.word	index@(_ZN7cutlass13device_kernelIN5flash11enable_sm90INS1_16FlashAttnFwdSm90INS1_25CollectiveMainloopFwdSm90ILi2EN4cute5tupleIJNS5_1CILi1EEES8_S8_EEENS6_IJNS7_ILi64EEESA_SA_EEELi512ENS_10bfloat16_tEfNS_4arch4Sm90ELb1ELb0ELb1ELb0ELb0ELb0ELb1ELb0ELb0ELb0ELb0ELb0EEENS1_21CollectiveEpilogueFwdINS6_IJSA_NS7_ILi512EEESA_EEES9_SC_SE_Li256ELb0ELb0ELb0ELb0EEENS1_30DynamicPersistentTileSchedulerILi256ELi32ELb0ELb0ELb1EEEEEEEEEvNT_6ParamsE)
        /*023c*/ 	.word	0x000000a8


	//----- nvinfo : EIATTR_FRAME_SIZE
	.align		4
.L_129:
        /*0240*/ 	.byte	0x04, 0x11
        /*0242*/ 	.short	(.L_131 - .L_130)
	.align		4
.L_130:
        /*0244*/ 	.word	index@(_ZN7cutlass13device_kernelIN5flash11enable_sm90INS1_16FlashAttnFwdSm90INS1_25CollectiveMainloopFwdSm90ILi2EN4cute5tupleIJNS5_1CILi1EEES8_S8_EEENS6_IJNS7_ILi64EEESA_SA_EEELi512ENS_10bfloat16_tEfNS_4arch4Sm90ELb1ELb0ELb1ELb0ELb0ELb0ELb1ELb0ELb0ELb0ELb0ELb0EEENS1_21CollectiveEpilogueFwdINS6_IJSA_NS7_ILi512EEESA_EEES9_SC_SE_Li256ELb0ELb0ELb0ELb0EEENS1_30DynamicPersistentTileSchedulerILi256ELi32ELb0ELb0ELb1EEEEEEEEEvNT_6ParamsE)
        /*0248*/ 	.word	0x00000008


	//----- nvinfo : EIATTR_REGCOUNT
	.align		4
.L_131:
        /*024c*/ 	.byte	0x04, 0x2f
        /*024e*/ 	.short	(.L_133 - .L_132)
	.align		4
.L_132:
        /*0250*/ 	.word	index@(_ZN7cutlass13device_kernelIN5flash11enable_sm90INS1_16FlashAttnFwdSm90INS1_25CollectiveMainloopFwdSm90ILi2EN4cute5tupleIJNS5_1CILi1EEES8_S8_EEENS6_IJNS7_ILi64EEESA_SA_EEELi512ENS_10bfloat16_tEfNS_4arch4Sm90ELb1ELb0ELb1ELb0ELb0ELb0ELb0ELb0ELb0ELb0ELb0ELb0EEENS1_21CollectiveEpilogueFwdINS6_IJSA_NS7_ILi512EEESA_EEES9_SC_SE_Li256ELb0ELb0ELb0ELb0EEENS1_30DynamicPersistentTileSchedulerILi256ELi32ELb0ELb0ELb1EEEEEEEEEvNT_6ParamsE)
        /*0254*/ 	.word	0x000000a8


	//----- nvinfo : EIATTR_FRAME_SIZE
	.align		4
.L_133:
        /*0258*/ 	.byte	0x04, 0x11
        /*025a*/ 	.short	(.L_135 - .L_134)
	.align		4
.L_134:
        /*025c*/ 	.word	index@(_ZN7cutlass13device_kernelIN5flash11enable_sm90INS1_16FlashAttnFwdSm90INS1_25CollectiveMainloopFwdSm90ILi2EN4cute5tupleIJNS5_1CILi1EEES8_S8_EEENS6_IJNS7_ILi64EEESA_SA_EEELi512ENS_10bfloat16_tEfNS_4arch4Sm90ELb1ELb0ELb1ELb0ELb0ELb0ELb0ELb0ELb0ELb0ELb0ELb0EEENS1_21CollectiveEpilogueFwdINS6_IJSA_NS7_ILi512EEESA_EEES9_SC_SE_Li256ELb0ELb0ELb0ELb0EEENS1_30DynamicPersistentTileSchedulerILi256ELi32ELb0ELb0ELb1EEEEEEEEEvNT_6ParamsE)
        /*0260*/ 	.word	0x00000000


	//----- nvinfo : EIATTR_REGCOUNT
	.align		4
.L_135:
        /*0264*/ 	.byte	0x04, 0x2f
        /*0266*/ 	.short	(.L_137 - .L_136)
	.align		4
.L_136:
        /*0268*/ 	.word	index@(_ZN7cutlass13device_kernelIN5flash11enable_sm90INS1_16FlashAttnFwdSm90INS1_25CollectiveMainloopFwdSm90ILi2EN4cute5tupleIJNS5_1CILi1EEES8_S8_EEENS6_IJNS7_ILi64EEESA_SA_EEELi512ENS_10bfloat16_tEfNS_4arch4Sm90ELb0ELb1ELb1ELb1ELb0ELb1ELb1ELb0ELb0ELb0ELb0ELb0EEENS1_21CollectiveEpilogueFwdINS6_IJSA_NS7_ILi512EEESA_EEES9_SC_SE_Li256ELb1ELb0ELb0ELb0EEENS1_36VarlenDynamicPersistentTileSchedulerILi64ELi64ELi256ELi32ELb0ELb0ELb1ELb1ELb0ELb1EEEEEEEEEvNT_6ParamsE)
        /*026c*/ 	.word	0x000000a8


	//----- nvinfo : EIATTR_FRAME_SIZE
	.align		4
.L_137:
        /*0270*/ 	.byte	0x04, 0x11
        /*0272*/ 	.short	(.L_139 - .L_138)
	.align		4
.L_138:
        /*0274*/ 	.word	index@(_ZN7cutlass13device_kernelIN5flash11enable_sm90INS1_16FlashAttnFwdSm90INS1_25CollectiveMainloopFwdSm90ILi2EN4cute5tupleIJNS5_1CILi1EEES8_S8_EEENS6_IJNS7_ILi64EEESA_SA_EEELi512ENS_10bfloat16_tEfNS_4arch4Sm90ELb0ELb1ELb1ELb1ELb0ELb1ELb1ELb0ELb0ELb0ELb0ELb0EEENS1_21CollectiveEpilogueFwdINS6_IJSA_NS7_ILi512EEESA_EEES9_SC_SE_Li256ELb1ELb0ELb0ELb0EEENS1_36VarlenDynamicPersistentTileSchedulerILi64ELi64ELi256ELi32ELb0ELb0ELb1ELb1ELb0ELb1EEEEEEEEEvNT_6ParamsE)
        /*0278*/ 	.word	0x00000038


	//----- nvinfo : EIATTR_REGCOUNT
	.align		4
.L_139:
        /*027c*/ 	.byte	0x04, 0x2f
        /*027e*/ 	.short	(.L_141 - .L_140)
	.align		4
.L_140:
        /*0280*/ 	.word	index@(_ZN7cutlass13device_kernelIN5flash11enable_sm90INS1_16FlashAttnFwdSm90INS1_25CollectiveMainloopFwdSm90ILi2EN4cute5tupleIJNS5_1CILi1EEES8_S8_EEENS6_IJNS7_ILi64EEESA_SA_EEELi512ENS_10bfloat16_tEfNS_4arch4Sm90ELb0ELb1ELb1ELb1ELb0ELb0ELb1ELb0ELb0ELb0ELb0ELb0EEENS1_21CollectiveEpilogueFwdINS6_IJSA_NS7_ILi512EEESA_EEES9_SC_SE_Li256ELb1ELb0ELb0ELb0EEENS1_36VarlenDynamicPersistentTileSchedulerILi64ELi64ELi256ELi32ELb0ELb0ELb1ELb1ELb0ELb1EEEEEEEEEvNT_6ParamsE)
        /*0284*/ 	.word	0x000000a8


	//----- nvinfo : EIATTR_FRAME_SIZE
	.align		4
.L_141:
        /*0288*/ 	.byte	0x04, 0x11
        /*028a*/ 	.short	(.L_143 - .L_142)
	.align		4
.L_142:
        /*028c*/ 	.word	index@(_ZN7cutlass13device_kernelIN5flash11enable_sm90INS1_16FlashAttnFwdSm90INS1_25CollectiveMainloopFwdSm90ILi2EN4cute5tupleIJNS5_1CILi1EEES8_S8_EEENS6_IJNS7_ILi64EEESA_SA_EEELi512ENS_10bfloat16_tEfNS_4arch4Sm90ELb0ELb1ELb1ELb1ELb0ELb0ELb1ELb0ELb0ELb0ELb0ELb0EEENS1_21CollectiveEpilogueFwdINS6_IJSA_NS7_ILi512EEESA_EEES9_SC_SE_Li256ELb1ELb0ELb0ELb0EEENS1_36VarlenDynamicPersistentTileSchedulerILi64ELi64ELi256ELi32ELb0ELb0ELb1ELb1ELb0ELb1EEEEEEEEEvNT_6ParamsE)
        /*0290*/ 	.word	0x00000028


	//----- nvinfo : EIATTR_REGCOUNT
	.align		4
.L_143:
        /*0294*/ 	.byte	0x04, 0x2f
        /*0296*/ 	.short	(.L_145 - .L_144)
	.align		4
.L_144:
        /*0298*/ 	.word	index@(_ZN7cutlass13device_kernelIN5flash11enable_sm90INS1_16FlashAttnFwdSm90INS1_25CollectiveMainloopFwdSm90ILi2EN4cute5tupleIJNS5_1CILi1EEES8_S8_EEENS6_IJNS7_ILi64EEESA_SA_EEELi512ENS_10bfloat16_tEfNS_4arch4Sm90ELb0ELb1ELb1ELb1ELb0ELb1ELb0ELb0ELb0ELb0ELb0ELb0EEENS1_21CollectiveEpilogueFwdINS6_IJSA_NS7_ILi512EEESA_EEES9_SC_SE_Li256ELb1ELb0ELb0ELb0EEENS1_36VarlenDynamicPersistentTileSchedulerILi64ELi64ELi256ELi32ELb0ELb0ELb1ELb1ELb0ELb1EEEEEEEEEvNT_6ParamsE)
        /*029c*/ 	.word	0x000000a8


	//----- nvinfo : EIATTR_FRAME_SIZE
	.align		4
.L_145:
        /*02a0*/ 	.byte	0x04, 0x11
        /*02a2*/ 	.short	(.L_147 - .L_146)
	.align		4
.L_146:
        /*02a4*/ 	.word	index@(_ZN7cutlass13device_kernelIN5flash11enable_sm90INS1_16FlashAttnFwdSm90INS1_25CollectiveMainloopFwdSm90ILi2EN4cute5tupleIJNS5_1CILi1EEES8_S8_EEENS6_IJNS7_ILi64EEESA_SA_EEELi512ENS_10bfloat16_tEfNS_4arch4Sm90ELb0ELb1ELb1ELb1ELb0ELb1ELb0ELb0ELb0ELb0ELb0ELb0EEENS1_21CollectiveEpilogueFwdINS6_IJSA_NS7_ILi512EEESA_EEES9_SC_SE_Li256ELb1ELb0ELb0ELb0EEENS1_36VarlenDynamicPersistentTileSchedulerILi64ELi64ELi256ELi32ELb0ELb0ELb1ELb1ELb0ELb1EEEEEEEEEvNT_6ParamsE)
        /*02a8*/ 	.word	0x00000028


	//----- nvinfo : EIATTR_REGCOUNT
	.align		4
.L_147:
        /*02ac*/ 	.byte	0x04, 0x2f
        /*02ae*/ 	.short	(.L_149 - .L_148)
	.align		4
.L_148:
        /*02b0*/ 	.word	index@(_ZN7cutlass13device_kernelIN5flash11enable_sm90INS1_16FlashAttnFwdSm90INS1_25CollectiveMainloopFwdSm90ILi2EN4cute5tupleIJNS5_1CILi1EEES8_S8_EEENS6_IJNS7_ILi64EEESA_SA_EEELi512ENS_10bfloat16_tEfNS_4arch4Sm90ELb0ELb1ELb1ELb1ELb0ELb0ELb0ELb0ELb0ELb0ELb0ELb0EEENS1_21CollectiveEpilogueFwdINS6_IJSA_NS7_ILi512EEESA_EEES9_SC_SE_Li256ELb1ELb0ELb0ELb0EEENS1_36VarlenDynamicPersistentTileSchedulerILi64ELi64ELi256ELi32ELb0ELb0ELb1ELb1ELb0ELb1EEEEEEEEEvNT_6ParamsE)
        /*02b4*/ 	.word	0x000000a8


	//----- nvinfo : EIATTR_FRAME_SIZE
	.align		4
.L_149:
        /*02b8*/ 	.byte	0x04, 0x11
        /*02ba*/ 	.short	(.L_151 - .L_150)
	.align		4
.L_150:
        /*02bc*/ 	.word	index@(_ZN7cutlass13device_kernelIN5flash11enable_sm90INS1_16FlashAttnFwdSm90INS1_25CollectiveMainloopFwdSm90ILi2EN4cute5tupleIJNS5_1CILi1EEES8_S8_EEENS6_IJNS7_ILi64EEESA_SA_EEELi512ENS_10bfloat16_tEfNS_4arch4Sm90ELb0ELb1ELb1ELb1ELb0ELb0ELb0ELb0ELb0ELb0ELb0ELb0EEENS1_21CollectiveEpilogueFwdINS6_IJSA_NS7_ILi512EEESA_EEES9_SC_SE_Li256ELb1ELb0ELb0ELb0EEENS1_36VarlenDynamicPersistentTileSchedulerILi64ELi64ELi256ELi32ELb0ELb0ELb1ELb1ELb0ELb1EEEEEEEEEvNT_6ParamsE)
        /*02c0*/ 	.word	0x00000020


	//----- nvinfo : EIATTR_REGCOUNT
	.align		4
.L_151:
        /*02c4*/ 	.byte	0x04, 0x2f
        /*02c6*/ 	.short	(.L_153 - .L_152)
	.align		4
.L_152:
        /*02c8*/ 	.word	index@(_ZN7cutlass13device_kernelIN5flash11enable_sm90INS1_16FlashAttnFwdSm90INS1_25CollectiveMainloopFwdSm90ILi2EN4cute5tupleIJNS5_1CILi1EEES8_S8_EEENS6_IJNS7_ILi64EEESA_SA_EEELi512ENS_10bfloat16_tEfNS_4arch4Sm90ELb0ELb1ELb1ELb0ELb0ELb0ELb1ELb0ELb0ELb0ELb0ELb0EEENS1_21CollectiveEpilogueFwdINS6_IJSA_NS7_ILi512EEESA_EEES9_SC_SE_Li256ELb0ELb0ELb0ELb0EEENS1_30DynamicPersistentTileSchedulerILi256ELi32ELb0ELb0ELb1EEEEEEEEEvNT_6ParamsE)
        /*02cc*/ 	.word	0x000000a8


	//----- nvinfo : EIATTR_FRAME_SIZE
	.align		4
.L_153:
        /*02d0*/ 	.byte	0x04, 0x11
        /*02d2*/ 	.short	(.L_155 - .L_154)
	.align		4
.L_154:
        /*02d4*/ 	.word	index@(_ZN7cutlass13device_kernelIN5flash11enable_sm90INS1_16FlashAttnFwdSm90INS1_25CollectiveMainloopFwdSm90ILi2EN4cute5tupleIJNS5_1CILi1EEES8_S8_EEENS6_IJNS7_ILi64EEESA_SA_EEELi512ENS_10bfloat16_tEfNS_4arch4Sm90ELb0ELb1ELb1ELb0ELb0ELb0ELb1ELb0ELb0ELb0ELb0ELb0EEENS1_21CollectiveEpilogueFwdINS6_IJSA_NS7_ILi512EEESA_EEES9_SC_SE_Li256ELb0ELb0ELb0ELb0EEENS1_30DynamicPersistentTileSchedulerILi256ELi32ELb0ELb0ELb1EEEEEEEEEvNT_6ParamsE)
        /*02d8*/ 	.word	0x00000008


	//----- nvinfo : EIATTR_REGCOUNT
	.align		4
.L_155:
        /*02dc*/ 	.byte	0x04, 0x2f
        /*02de*/ 	.short	(.L_157 - .L_156)
	.align		4
.L_156:
        /*02e0*/ 	.word	index@(_ZN7cutlass13device_kernelIN5flash11enable_sm90INS1_16FlashAttnFwdSm90INS1_25CollectiveMainloopFwdSm90ILi2EN4cute5tupleIJNS5_1CILi1EEES8_S8_EEENS6_IJNS7_ILi64EEESA_SA_EEELi512ENS_10bfloat16_tEfNS_4arch4Sm90ELb0ELb1ELb1ELb0ELb0ELb0ELb0ELb0ELb0ELb0ELb0ELb0EEENS1_21CollectiveEpilogueFwdINS6_IJSA_NS7_ILi512EEESA_EEES9_SC_SE_Li256ELb0ELb0ELb0ELb0EEENS1_30DynamicPersistentTileSchedulerILi256ELi32ELb0ELb0ELb1EEEEEEEEEvNT_6ParamsE)
        /*02e4*/ 	.word	0x000000a8


	//----- nvinfo : EIATTR_FRAME_SIZE
	.align		4
.L_157:
        /*02e8*/ 	.byte	0x04, 0x11
        /*02ea*/ 	.short	(.L_159 - .L_158)
	.align		4
.L_158:
        /*02ec*/ 	.word	index@(_ZN7cutlass13device_kernelIN5flash11enable_sm90INS1_16FlashAttnFwdSm90INS1_25CollectiveMainloopFwdSm90ILi2EN4cute5tupleIJNS5_1CILi1EEES8_S8_EEENS6_IJNS7_ILi64EEESA_SA_EEELi512ENS_10bfloat16_tEfNS_4arch4Sm90ELb0ELb1ELb1ELb0ELb0ELb0ELb0ELb0ELb0ELb0ELb0ELb0EEENS1_21CollectiveEpilogueFwdINS6_IJSA_NS7_ILi512EEESA_EEES9_SC_SE_Li256ELb0ELb0ELb0ELb0EEENS1_30DynamicPersistentTileSchedulerILi256ELi32ELb0ELb0ELb1EEEEEEEEEvNT_6ParamsE)
        /*02f0*/ 	.word	0x00000000


	//----- nvinfo : EIATTR_REGCOUNT
	.align		4
.L_159:
        /*02f4*/ 	.byte	0x04, 0x2f
        /*02f6*/ 	.short	(.L_161 - .L_160)
	.align		4
.L_160:
        /*02f8*/ 	.word	index@(_ZN7cutlass13device_kernelIN5flash11enable_sm90INS1_16FlashAttnFwdSm90INS1_25CollectiveMainloopFwdSm90ILi2EN4cute5tupleIJNS5_1CILi1EEES8_S8_EEENS6_IJNS7_ILi64EEESA_SA_EEELi512ENS_10bfloat16_tEfNS_4arch4Sm90ELb0ELb0ELb1ELb1ELb0ELb1ELb1ELb0ELb0ELb0ELb0ELb0EEENS1_21CollectiveEpilogueFwdINS6_IJSA_NS7_ILi512EEESA_EEES9_SC_SE_Li256ELb1ELb0ELb0ELb0EEENS1_36VarlenDynamicPersistentTileSchedulerILi64ELi64ELi256ELi32ELb0ELb0ELb1ELb0ELb1ELb1EEEEEEEEEvNT_6ParamsE)
        /*02fc*/ 	.word	0x000000a8


	//----- nvinfo : EIATTR_FRAME_SIZE
	.align		4
.L_161:
        /*0300*/ 	.byte	0x04, 0x11
        /*0302*/ 	.short	(.L_163 - .L_162)
	.align		4
.L_162:
        /*0304*/ 	.word	index@(_ZN7cutlass13device_kernelIN5flash11enable_sm90INS1_16FlashAttnFwdSm90INS1_25CollectiveMainloopFwdSm90ILi2EN4cute5tupleIJNS5_1CILi1EEES8_S8_EEENS6_IJNS7_ILi64EEESA_SA_EEELi512ENS_10bfloat16_tEfNS_4arch4Sm90ELb0ELb0ELb1ELb1ELb0ELb1ELb1ELb0ELb0ELb0ELb0ELb0EEENS1_21CollectiveEpilogueFwdINS6_IJSA_NS7_ILi512EEESA_EEES9_SC_SE_Li256ELb1ELb0ELb0ELb0EEENS1_36VarlenDynamicPersistentTileSchedulerILi64ELi64ELi256ELi32ELb0ELb0ELb1ELb0ELb1ELb1EEEEEEEEEvNT_6ParamsE)
        /*0308*/ 	.word	0x00000040


	//----- nvinfo : EIATTR_REGCOUNT
	.align		4
.L_163:
        /*030c*/ 	.byte	0x04, 0x2f
        /*030e*/ 	.short	(.L_165 - .L_164)
	.align		4
.L_164:
        /*0310*/ 	.word	index@(_ZN7cutlass13device_kernelIN5flash11enable_sm90INS1_16FlashAttnFwdSm90INS1_25CollectiveMainloopFwdSm90ILi2EN4cute5tupleIJNS5_1CILi1EEES8_S8_EEENS6_IJNS7_ILi64EEESA_SA_EEELi512ENS_10bfloat16_tEfNS_4arch4Sm90ELb0ELb0ELb1ELb1ELb0ELb0ELb1ELb0ELb0ELb0ELb0ELb0EEENS1_21CollectiveEpilogueFwdINS6_IJSA_NS7_ILi512EEESA_EEES9_SC_SE_Li256ELb1ELb0ELb0ELb0EEENS1_36VarlenDynamicPersistentTileSchedulerILi64ELi64ELi256ELi32ELb0ELb0ELb1ELb0ELb1ELb1EEEEEEEEEvNT_6ParamsE)
        /*0314*/ 	.word	0x000000a8


	//----- nvinfo : EIATTR_FRAME_SIZE
	.align		4
.L_165:
        /*0318*/ 	.byte	0x04, 0x11
        /*031a*/ 	.short	(.L_167 - .L_166)
	.align		4
.L_166:
        /*031c*/ 	.word	index@(_ZN7cutlass13device_kernelIN5flash11enable_sm90INS1_16FlashAttnFwdSm90INS1_25CollectiveMainloopFwdSm90ILi2EN4cute5tupleIJNS5_1CILi1EEES8_S8_EEENS6_IJNS7_ILi64EEESA_SA_EEELi512ENS_10bfloat16_tEfNS_4arch4Sm90ELb0ELb0ELb1ELb1ELb0ELb0ELb1ELb0ELb0ELb0ELb0ELb0EEENS1_21CollectiveEpilogueFwdINS6_IJSA_NS7_ILi512EEESA_EEES9_SC_SE_Li256ELb1ELb0ELb0ELb0EEENS1_36VarlenDynamicPersistentTileSchedulerILi64ELi64ELi256ELi32ELb0ELb0ELb1ELb0ELb1ELb1EEEEEEEEEvNT_6ParamsE)
        /*0320*/ 	.word	0x00000038


	//----- nvinfo : EIATTR_REGCOUNT
	.align		4
.L_167:
        /*0324*/ 	.byte	0x04, 0x2f
        /*0326*/ 	.short	(.L_169 - .L_168)
	.align		4
.L_168:
        /*0328*/ 	.word	index@(_ZN7cutlass13device_kernelIN5flash11enable_sm90INS1_16FlashAttnFwdSm90INS1_25CollectiveMainloopFwdSm90ILi2EN4cute5tupleIJNS5_1CILi1EEES8_S8_EEENS6_IJNS7_ILi64EEESA_SA_EEELi512ENS_10bfloat16_tEfNS_4arch4Sm90ELb0ELb0ELb1ELb1ELb0ELb1ELb0ELb0ELb0ELb0ELb0ELb0EEENS1_21CollectiveEpilogueFwdINS6_IJSA_NS7_ILi512EEESA_EEES9_SC_SE_Li256ELb1ELb0ELb0ELb0EEENS1_36VarlenDynamicPersistentTileSchedulerILi64ELi64ELi256ELi32ELb0ELb0ELb1ELb0ELb1ELb1EEEEEEEEEvNT_6ParamsE)
        /*032c*/ 	.word	0x000000a8


	//----- nvinfo : EIATTR_FRAME_SIZE
	.align		4
.L_169:
        /*0330*/ 	.byte	0x04, 0x11
        /*0332*/ 	.short	(.L_171 - .L_170)
	.align		4
.L_170:
        /*0334*/ 	.word	index@(_ZN7cutlass13device_kernelIN5flash11enable_sm90INS1_16FlashAttnFwdSm90INS1_25CollectiveMainloopFwdSm90ILi2EN4cute5tupleIJNS5_1CILi1EEES8_S8_EEENS6_IJNS7_ILi64EEESA_SA_EEELi512ENS_10bfloat16_tEfNS_4arch4Sm90ELb0ELb0ELb1ELb1ELb0ELb1ELb0ELb0ELb0ELb0ELb0ELb0EEENS1_21CollectiveEpilogueFwdINS6_IJSA_NS7_ILi512EEESA_EEES9_SC_SE_Li256ELb1ELb0ELb0ELb0EEENS1_36VarlenDynamicPersistentTileSchedulerILi64ELi64ELi256ELi32ELb0ELb0ELb1ELb0ELb1ELb1EEEEEEEEEvNT_6ParamsE)
        /*0338*/ 	.word	0x00000040


	//----- nvinfo : EIATTR_REGCOUNT
	.align		4
.L_171:
        /*033c*/ 	.byte	0x04, 0x2f
        /*033e*/ 	.short	(.L_173 - .L_172)
	.align		4
.L_172:
        /*0340*/ 	.word	index@(_ZN7cutlass13device_kernelIN5flash11enable_sm90INS1_16FlashAttnFwdSm90INS1_25CollectiveMainloopFwdSm90ILi2EN4cute5tupleIJNS5_1CILi1EEES8_S8_EEENS6_IJNS7_ILi64EEESA_SA_EEELi512ENS_10bfloat16_tEfNS_4arch4Sm90ELb0ELb0ELb1ELb1ELb0ELb0ELb0ELb0ELb0ELb0ELb0ELb0EEENS1_21CollectiveEpilogueFwdINS6_IJSA_NS7_ILi512EEESA_EEES9_SC_SE_Li256ELb1ELb0ELb0ELb0EEENS1_36VarlenDynamicPersistentTileSchedulerILi64ELi64ELi256ELi32ELb0ELb0ELb1ELb0ELb1ELb1EEEEEEEEEvNT_6ParamsE)
        /*0344*/ 	.word	0x000000a8


	//----- nvinfo : EIATTR_FRAME_SIZE
	.align		4
.L_173:
        /*0348*/ 	.byte	0x04, 0x11
        /*034a*/ 	.short	(.L_175 - .L_174)
	.align		4
.L_174:
        /*034c*/ 	.word	index@(_ZN7cutlass13device_kernelIN5flash11enable_sm90INS1_16FlashAttnFwdSm90INS1_25CollectiveMainloopFwdSm90ILi2EN4cute5tupleIJNS5_1CILi1EEES8_S8_EEENS6_IJNS7_ILi64EEESA_SA_EEELi512ENS_10bfloat16_tEfNS_4arch4Sm90ELb0ELb0ELb1ELb1ELb0ELb0ELb0ELb0ELb0ELb0ELb0ELb0EEENS1_21CollectiveEpilogueFwdINS6_IJSA_NS7_ILi512EEESA_EEES9_SC_SE_Li256ELb1ELb0ELb0ELb0EEENS1_36VarlenDynamicPersistentTileSchedulerILi64ELi64ELi256ELi32ELb0ELb0ELb1ELb0ELb1ELb1EEEEEEEEEvNT_6ParamsE)
        /*0350*/ 	.word	0x00000030


	//----- nvinfo : EIATTR_REGCOUNT
	.align		4
.L_175:
        /*0354*/ 	.byte	0x04, 0x2f
        /*0356*/ 	.short	(.L_177 - .L_176)
	.align		4
.L_176:
        /*0358*/ 	.word	index@(_ZN7cutlass13device_kernelIN5flash11enable_sm90INS1_16FlashAttnFwdSm90INS1_25CollectiveMainloopFwdSm90ILi2EN4cute5tupleIJNS5_1CILi1EEES8_S8_EEENS6_IJNS7_ILi64EEESA_SA_EEELi512ENS_10bfloat16_tEfNS_4arch4Sm90ELb0ELb0ELb1ELb0ELb0ELb0ELb1ELb0ELb0ELb0ELb0ELb0EEENS1_21CollectiveEpilogueFwdINS6_IJSA_NS7_ILi512EEESA_EEES9_SC_SE_Li256ELb0ELb0ELb0ELb0EEENS1_29StaticPersistentTileSchedulerILb0EEEEEEEEEvNT_6ParamsE)
        /*035c*/ 	.word	0x000000a8


	//----- nvinfo : EIATTR_FRAME_SIZE
	.align		4
.L_177:
        /*0360*/ 	.byte	0x04, 0x11
        /*0362*/ 	.short	(.L_179 - .L_178)
	.align		4
.L_178:
        /*0364*/ 	.word	index@(_ZN7cutlass13device_kernelIN5flash11enable_sm90INS1_16FlashAttnFwdSm90INS1_25CollectiveMainloopFwdSm90ILi2EN4cute5tupleIJNS5_1CILi1EEES8_S8_EEENS6_IJNS7_ILi64EEESA_SA_EEELi512ENS_10bfloat16_tEfNS_4arch4Sm90ELb0ELb0ELb1ELb0ELb0ELb0ELb1ELb0ELb0ELb0ELb0ELb0EEENS1_21CollectiveEpilogueFwdINS6_IJSA_NS7_ILi512EEESA_EEES9_SC_SE_Li256ELb0ELb0ELb0ELb0EEENS1_29StaticPersistentTileSchedulerILb0EEEEEEEEEvNT_6ParamsE)
        /*0368*/ 	.word	0x00000020


	//----- nvinfo : EIATTR_REGCOUNT
	.align		4
.L_179:
        /*036c*/ 	.byte	0x04, 0x2f
        /*036e*/ 	.short	(.L_181 - .L_180)
	.align		4
.L_180:
        /*0370*/ 	.word	index@(_ZN7cutlass13device_kernelIN5flash11enable_sm90INS1_16FlashAttnFwdSm90INS1_25CollectiveMainloopFwdSm90ILi2EN4cute5tupleIJNS5_1CILi1EEES8_S8_EEENS6_IJNS7_ILi64EEESA_SA_EEELi512ENS_10bfloat16_tEfNS_4arch4Sm90ELb0ELb0ELb1ELb0ELb0ELb0ELb0ELb0ELb0ELb0ELb0ELb0EEENS1_21CollectiveEpilogueFwdINS6_IJSA_NS7_ILi512EEESA_EEES9_SC_SE_Li256ELb0ELb0ELb0ELb0EEENS1_29StaticPersistentTileSchedulerILb0EEEEEEEEEvNT_6ParamsE)
        /*0374*/ 	.word	0x000000a8


	//----- nvinfo : EIATTR_FRAME_SIZE
	.align		4
.L_181:
        /*0378*/ 	.byte	0x04, 0x11
        /*037a*/ 	.short	(.L_183 - .L_182)
	.align		4
.L_182:
        /*037c*/ 	.word	index@(_ZN7cutlass13device_kernelIN5flash11enable_sm90INS1_16FlashAttnFwdSm90INS1_25CollectiveMainloopFwdSm90ILi2EN4cute5tupleIJNS5_1CILi1EEES8_S8_EEENS6_IJNS7_ILi64EEESA_SA_EEELi512ENS_10bfloat16_tEfNS_4arch4Sm90ELb0ELb0ELb1ELb0ELb0ELb0ELb0ELb0ELb0ELb0ELb0ELb0EEENS1_21CollectiveEpilogueFwdINS6_IJSA_NS7_ILi512EEESA_EEES9_SC_SE_Li256ELb0ELb0ELb0ELb0EEENS1_29StaticPersistentTileSchedulerILb0EEEEEEEEEvNT_6ParamsE)
        /*0380*/ 	.word	0x00000020


	//----- nvinfo : EIATTR_REGCOUNT
	.align		4
.L_183:
        /*0384*/ 	.byte	0x04, 0x2f
        /*0386*/ 	.short	(.L_185 - .L_184)
	.align		4
.L_184:
        /*0388*/ 	.word	index@(_ZN7cutlass13device_kernelIN5flash11enable_sm90INS1_16FlashAttnFwdSm90INS1_25CollectiveMainloopFwdSm90ILi2EN4cute5tupleIJNS5_1CILi1EEES8_S8_EEENS6_IJNS7_ILi128EEESA_NS7_ILi192EEEEEELi128ENS_10bfloat16_tEfNS_4arch4Sm90ELb1ELb0ELb1ELb1ELb0ELb1ELb0ELb1ELb1ELb0ELb0ELb0EEENS1_21CollectiveEpilogueFwdINS6_IJSA_SA_SA_EEES9_SD_SF_Li256ELb1ELb0ELb0ELb0EEENS1_36VarlenDynamicPersistentTileSchedulerILi128ELi128ELi256ELi32ELb0ELb0ELb1ELb1ELb1ELb1EEEEEEEEEvNT_6ParamsE)
        /*038c*/ 	.word	0x000000a8


	//----- nvinfo : EIATTR_FRAME_SIZE
	.align		4
.L_185:
        /*0390*/ 	.byte	0x04, 0x11
        /*0392*/ 	.short	(.L_187 - .L_186)
	.align		4
.L_186:
        /*0394*/ 	.word	index@(_ZN7cutlass13device_kernelIN5flash11enable_sm90INS1_16FlashAttnFwdSm90INS1_25CollectiveMainloopFwdSm90ILi2EN4cute5tupleIJNS5_1CILi1EEES8_S8_EEENS6_IJNS7_ILi128EEESA_NS7_ILi192EEEEEELi128ENS_10bfloat16_tEfNS_4arch4Sm90ELb1ELb0ELb1ELb1ELb0ELb1ELb0ELb1ELb1ELb0ELb0ELb0EEENS1_21CollectiveEpilogueFwdINS6_IJSA_SA_SA_EEES9_SD_SF_Li256ELb1ELb0ELb0ELb0EEENS1_36VarlenDynamicPersistentTileSchedulerILi128ELi128ELi256ELi32ELb0ELb0ELb1ELb1ELb1ELb1EEEEEEEEEvNT_6ParamsE)
        /*0398*/ 	.word	0x00000048


	//----- nvinfo : EIATTR_REGCOUNT
	.align		4
.L_187:
        /*039c*/ 	.byte	0x04, 0x2f
        /*039e*/ 	.short	(.L_189 - .L_188)
	.align		4
.L_188:
        /*03a0*/ 	.word	index@(_ZN7cutlass13device_kernelIN5flash11enable_sm90INS1_16FlashAttnFwdSm90INS1_25CollectiveMainloopFwdSm90ILi2EN4cute5tupleIJNS5_1CILi1EEES8_S8_EEENS6_IJNS7_ILi128EEESA_NS7_ILi192EEEEEELi128ENS_10bfloat16_tEfNS_4arch4Sm90ELb1ELb0ELb1ELb1ELb0ELb0ELb0ELb1ELb1ELb0ELb0ELb0EEENS1_21CollectiveEpilogueFwdINS6_IJSA_SA_SA_EEES9_SD_SF_Li256ELb1ELb0ELb0ELb0EEENS1_36VarlenDynamicPersistentTileSchedulerILi128ELi128ELi256ELi32ELb0ELb0ELb1ELb1ELb1ELb1EEEEEEEEEvNT_6ParamsE)
        /*03a4*/ 	.word	0x000000a8


	//----- nvinfo : EIATTR_FRAME_SIZE
	.align		4
.L_189:
        /*03a8*/ 	.byte	0x04, 0x11
        /*03aa*/ 	.short	(.L_191 - .L_190)
	.align		4
.L_190:
        /*03ac*/ 	.word	index@(_ZN7cutlass13device_kernelIN5flash11enable_sm90INS1_16FlashAttnFwdSm90INS1_25CollectiveMainloopFwdSm90ILi2EN4cute5tupleIJNS5_1CILi1EEES8_S8_EEENS6_IJNS7_ILi128EEESA_NS7_ILi192EEEEEELi128ENS_10bfloat16_tEfNS_4arch4Sm90ELb1ELb0ELb1ELb1ELb0ELb0ELb0ELb1ELb1ELb0ELb0ELb0EEENS1_21CollectiveEpilogueFwdINS6_IJSA_SA_SA_EEES9_SD_SF_Li256ELb1ELb0ELb0ELb0EEENS1_36VarlenDynamicPersistentTileSchedulerILi128ELi128ELi256ELi32ELb0ELb0ELb1ELb1ELb1ELb1EEEEEEEEEvNT_6ParamsE)
        /*03b0*/ 	.word	0x00000030


	//----- nvinfo : EIATTR_REGCOUNT
	.align		4
.L_191:
        /*03b4*/ 	.byte	0x04, 0x2f
        /*03b6*/ 	.short	(.L_193 - .L_192)
	.align		4
.L_192:
        /*03b8*/ 	.word	index@(_ZN7cutlass13device_kernelIN5flash11enable_sm90INS1_16FlashAttnFwdSm90INS1_25CollectiveMainloopFwdSm90ILi2EN4cute5tupleIJNS5_1CILi1EEES8_S8_EEENS6_IJNS7_ILi128EEESA_NS7_ILi192EEEEEELi128ENS_10bfloat16_tEfNS_4arch4Sm90ELb1ELb0ELb1ELb0ELb0ELb0ELb0ELb1ELb1ELb0ELb0ELb0EEENS1_21CollectiveEpilogueFwdINS6_IJSA_SA_SA_EEES9_SD_SF_Li256ELb0ELb0ELb0ELb0EEENS1_30DynamicPersistentTileSchedulerILi256ELi32ELb0ELb0ELb1EEEEEEEEEvNT_6ParamsE)
        /*03bc*/ 	.word	0x000000a8


	//----- nvinfo : EIATTR_FRAME_SIZE
	.align		4
.L_193:
        /*03c0*/ 	.byte	0x04, 0x11
        /*03c2*/ 	.short	(.L_195 - .L_194)
	.align		4
.L_194:
        /*03c4*/ 	.word	index@(_ZN7cutlass13device_kernelIN5flash11enable_sm90INS1_16FlashAttnFwdSm90INS1_25CollectiveMainloopFwdSm90ILi2EN4cute5tupleIJNS5_1CILi1EEES8_S8_EEENS6_IJNS7_ILi128EEESA_NS7_ILi192EEEEEELi128ENS_10bfloat16_tEfNS_4arch4Sm90ELb1ELb0ELb1ELb0ELb0ELb0ELb0ELb1ELb1ELb0ELb0ELb0EEENS1_21CollectiveEpilogueFwdINS6_IJSA_SA_SA_EEES9_SD_SF_Li256ELb0ELb0ELb0ELb0EEENS1_30DynamicPersistentTileSchedulerILi256ELi32ELb0ELb0ELb1EEEEEEEEEvNT_6ParamsE)
        /*03c8*/ 	.word	0x00000008


	//----- nvinfo : EIATTR_REGCOUNT
	.align		4
.L_195:
        /*03cc*/ 	.byte	0x04, 0x2f
        /*03ce*/ 	.short	(.L_197 - .L_196)
	.align		4
.L_196:
        /*03d0*/ 	.word	index@(_ZN7cutlass13device_kernelIN5flash11enable_sm90INS1_16FlashAttnFwdSm90INS1_25CollectiveMainloopFwdSm90ILi2EN4cute5tupleIJNS5_1CILi1EEES8_S8_EEENS6_IJNS7_ILi128EEENS7_ILi96EEENS7_ILi192EEEEEELi128ENS_10bfloat16_tEfNS_4arch4Sm90ELb0ELb1ELb1ELb1ELb0ELb1ELb0ELb1ELb1ELb0ELb0ELb0EEENS1_21CollectiveEpilogueFwdINS6_IJSA_SA_SB_EEES9_SE_SG_Li256ELb1ELb0ELb0ELb0EEENS1_36VarlenDynamicPersistentTileSchedulerILi128ELi96ELi256ELi32ELb0ELb0ELb1ELb1ELb0ELb1EEEEEEEEEvNT_6ParamsE)
        /*03d4*/ 	.word	0x000000a8


	//----- nvinfo : EIATTR_FRAME_SIZE
	.align		4
.L_197:
        /*03d8*/ 	.byte	0x04, 0x11
        /*03da*/ 	.short	(.L_199 - .L_198)
	.align		4
.L_198:
        /*03dc*/ 	.word	index@(_ZN7cutlass13device_kernelIN5flash11enable_sm90INS1_16FlashAttnFwdSm90INS1_25CollectiveMainloopFwdSm90ILi2EN4cute5tupleIJNS5_1CILi1EEES8_S8_EEENS6_IJNS7_ILi128EEENS7_ILi96EEENS7_ILi192EEEEEELi128ENS_10bfloat16_tEfNS_4arch4Sm90ELb0ELb1ELb1ELb1ELb0ELb1ELb0ELb1ELb1ELb0ELb0ELb0EEENS1_21CollectiveEpilogueFwdINS6_IJSA_SA_SB_EEES9_SE_SG_Li256ELb1ELb0ELb0ELb0EEENS1_36VarlenDynamicPersistentTileSchedulerILi128ELi96ELi256ELi32ELb0ELb0ELb1ELb1ELb0ELb1EEEEEEEEEvNT_6ParamsE)
        /*03e0*/ 	.word	0x00000048


	//----- nvinfo : EIATTR_REGCOUNT
	.align		4
.L_199:
        /*03e4*/ 	.byte	0x04, 0x2f
        /*03e6*/ 	.short	(.L_201 - .L_200)
	.align		4
.L_200:
        /*03e8*/ 	.word	index@(_ZN7cutlass13device_kernelIN5flash11enable_sm90INS1_16FlashAttnFwdSm90INS1_25CollectiveMainloopFwdSm90ILi2EN4cute5tupleIJNS5_1CILi1EEES8_S8_EEENS6_IJNS7_ILi128EEENS7_ILi96EEENS7_ILi192EEEEEELi128ENS_10bfloat16_tEfNS_4arch4Sm90ELb0ELb1ELb1ELb1ELb0ELb0ELb0ELb1ELb1ELb0ELb0ELb0EEENS1_21CollectiveEpilogueFwdINS6_IJSA_SA_SB_EEES9_SE_SG_Li256ELb1ELb0ELb0ELb0EEENS1_36VarlenDynamicPersistentTileSchedulerILi128ELi96ELi256ELi32ELb0ELb0ELb1ELb1ELb0ELb1EEEEEEEEEvNT_6ParamsE)
        /*03ec*/ 	.word	0x000000a8


	//----- nvinfo : EIATTR_FRAME_SIZE
	.align		4
.L_201:
        /*03f0*/ 	.byte	0x04, 0x11
        /*03f2*/ 	.short	(.L_203 - .L_202)
	.align		4
.L_202:
        /*03f4*/ 	.word	index@(_ZN7cutlass13device_kernelIN5flash11enable_sm90INS1_16FlashAttnFwdSm90INS1_25CollectiveMainloopFwdSm90ILi2EN4cute5tupleIJNS5_1CILi1EEES8_S8_EEENS6_IJNS7_ILi128EEENS7_ILi96EEENS7_ILi192EEEEEELi128ENS_10bfloat16_tEfNS_4arch4Sm90ELb0ELb1ELb1ELb1ELb0ELb0ELb0ELb1ELb1ELb0ELb0ELb0EEENS1_21CollectiveEpilogueFwdINS6_IJSA_SA_SB_EEES9_SE_SG_Li256ELb1ELb0ELb0ELb0EEENS1_36VarlenDynamicPersistentTileSchedulerILi128ELi96ELi256ELi32ELb0ELb0ELb1ELb1ELb0ELb1EEEEEEEEEvNT_6ParamsE)
        /*03f8*/ 	.word	0x00000028


	//----- nvinfo : EIATTR_REGCOUNT
	.align		4
.L_203:
        /*03fc*/ 	.byte	0x04, 0x2f
        /*03fe*/ 	.short	(.L_205 - .L_204)
	.align		4
.L_204:
        /*0400*/ 	.word	index@(_ZN7cutlass13device_kernelIN5flash11enable_sm90INS1_16FlashAttnFwdSm90INS1_25CollectiveMainloopFwdSm90ILi2EN4cute5tupleIJNS5_1CILi1EEES8_S8_EEENS6_IJNS7_ILi128EEENS7_ILi96EEENS7_ILi192EEEEEELi128ENS_10bfloat16_tEfNS_4arch4Sm90ELb0ELb1ELb1ELb0ELb0ELb0ELb0ELb1ELb1ELb0ELb0ELb0EEENS1_21CollectiveEpilogueFwdINS6_IJSA_SA_SB_EEES9_SE_SG_Li256ELb0ELb0ELb0ELb0EEENS1_30DynamicPersistentTileSchedulerILi256ELi32ELb0ELb0ELb1EEEEEEEEEvNT_6ParamsE)
        /*0404*/ 	.word	0x000000a8


	//----- nvinfo : EIATTR_FRAME_SIZE
	.align		4
.L_205:
        /*0408*/ 	.byte	0x04, 0x11
        /*040a*/ 	.short	(.L_207 - .L_206)
	.align		4
.L_206:
        /*040c*/ 	.word	index@(_ZN7cutlass13device_kernelIN5flash11enable_sm90INS1_16FlashAttnFwdSm90INS1_25CollectiveMainloopFwdSm90ILi2EN4cute5tupleIJNS5_1CILi1EEES8_S8_EEENS6_IJNS7_ILi128EEENS7_ILi96EEENS7_ILi192EEEEEELi128ENS_10bfloat16_tEfNS_4arch4Sm90ELb0ELb1ELb1ELb0ELb0ELb0ELb0ELb1ELb1ELb0ELb0ELb0EEENS1_21CollectiveEpilogueFwdINS6_IJSA_SA_SB_EEES9_SE_SG_Li256ELb0ELb0ELb0ELb0EEENS1_30DynamicPersistentTileSchedulerILi256ELi32ELb0ELb0ELb1EEEEEEEEEvNT_6ParamsE)
        /*0410*/ 	.word	0x00000008


	//----- nvinfo : EIATTR_REGCOUNT
	.align		4
.L_207:
        /*0414*/ 	.byte	0x04, 0x2f
        /*0416*/ 	.short	(.L_209 - .L_208)
	.align		4
.L_208:
        /*0418*/ 	.word	index@(_ZN7cutlass13device_kernelIN5flash11enable_sm90INS1_16FlashAttnFwdSm90INS1_25CollectiveMainloopFwdSm90ILi2EN4cute5tupleIJNS5_1CILi1EEES8_S8_EEENS6_IJNS7_ILi128EEESA_NS7_ILi192EEEEEELi128ENS_10bfloat16_tEfNS_4arch4Sm90ELb0ELb0ELb1ELb1ELb0ELb1ELb0ELb1ELb1ELb0ELb0ELb0EEENS1_21CollectiveEpilogueFwdINS6_IJSA_SA_SA_EEES9_SD_SF_Li256ELb1ELb0ELb0ELb0EEENS1_36VarlenDynamicPersistentTileSchedulerILi128ELi128ELi256ELi32ELb0ELb0ELb1ELb0ELb1ELb1EEEEEEEEEvNT_6ParamsE)
        /*041c*/ 	.word	0x000000a8


	//----- nvinfo : EIATTR_FRAME_SIZE
	.align		4
.L_209:
        /*0420*/ 	.byte	0x04, 0x11
        /*0422*/ 	.short	(.L_211 - .L_210)
	.align		4
.L_210:
        /*0424*/ 	.word	index@(_ZN7cutlass13device_kernelIN5flash11enable_sm90INS1_16FlashAttnFwdSm90INS1_25CollectiveMainloopFwdSm90ILi2EN4cute5tupleIJNS5_1CILi1EEES8_S8_EEENS6_IJNS7_ILi128EEESA_NS7_ILi192EEEEEELi128ENS_10bfloat16_tEfNS_4arch4Sm90ELb0ELb0ELb1ELb1ELb0ELb1ELb0ELb1ELb1ELb0ELb0ELb0EEENS1_21CollectiveEpilogueFwdINS6_IJSA_SA_SA_EEES9_SD_SF_Li256ELb1ELb0ELb0ELb0EEENS1_36VarlenDynamicPersistentTileSchedulerILi128ELi128ELi256ELi32ELb0ELb0ELb1ELb0ELb1ELb1EEEEEEEEEvNT_6ParamsE)
        /*0428*/ 	.word	0x00000048


	//----- nvinfo : EIATTR_REGCOUNT
	.align		4
.L_211:
        /*042c*/ 	.byte	0x04, 0x2f
        /*042e*/ 	.short	(.L_213 - .L_212)
	.align		4
.L_212:
        /*0430*/ 	.word	index@(_ZN7cutlass13device_kernelIN5flash11enable_sm90INS1_16FlashAttnFwdSm90INS1_25CollectiveMainloopFwdSm90ILi2EN4cute5tupleIJNS5_1CILi1EEES8_S8_EEENS6_IJNS7_ILi128EEESA_NS7_ILi192EEEEEELi128ENS_10bfloat16_tEfNS_4arch4Sm90ELb0ELb0ELb1ELb1ELb0ELb0ELb0ELb1ELb1ELb0ELb0ELb0EEENS1_21CollectiveEpilogueFwdINS6_IJSA_SA_SA_EEES9_SD_SF_Li256ELb1ELb0ELb0ELb0EEENS1_36VarlenDynamicPersistentTileSchedulerILi128ELi128ELi256ELi32ELb0ELb0ELb1ELb0ELb1ELb1EEEEEEEEEvNT_6ParamsE)
        /*0434*/ 	.word	0x000000a8


	//----- nvinfo : EIATTR_FRAME_SIZE
	.align		4
.L_213:
        /*0438*/ 	.byte	0x04, 0x11
        /*043a*/ 	.short	(.L_215 - .L_214)
	.align		4
.L_214:
        /*043c*/ 	.word	index@(_ZN7cutlass13device_kernelIN5flash11enable_sm90INS1_16FlashAttnFwdSm90INS1_25CollectiveMainloopFwdSm90ILi2EN4cute5tupleIJNS5_1CILi1EEES8_S8_EEENS6_IJNS7_ILi128EEESA_NS7_ILi192EEEEEELi128ENS_10bfloat16_tEfNS_4arch4Sm90ELb0ELb0ELb1ELb1ELb0ELb0ELb0ELb1ELb1ELb0ELb0ELb0EEENS1_21CollectiveEpilogueFwdINS6_IJSA_SA_SA_EEES9_SD_SF_Li256ELb1ELb0ELb0ELb0EEENS1_36VarlenDynamicPersistentTileSchedulerILi128ELi128ELi256ELi32ELb0ELb0ELb1ELb0ELb1ELb1EEEEEEEEEvNT_6ParamsE)
        /*0440*/ 	.word	0x00000038


	//----- nvinfo : EIATTR_REGCOUNT
	.align		4
.L_215:
        /*0444*/ 	.byte	0x04, 0x2f
        /*0446*/ 	.short	(.L_217 - .L_216)
	.align		4
.L_216:
        /*0448*/ 	.word	index@(_ZN7cutlass13device_kernelIN5flash11enable_sm90INS1_16FlashAttnFwdSm90INS1_25CollectiveMainloopFwdSm90ILi2EN4cute5tupleIJNS5_1CILi2EEENS7_ILi1EEES9_EEENS6_IJNS7_ILi128EEESB_NS7_ILi192EEEEEELi128ENS_10bfloat16_tEfNS_4arch4Sm90ELb0ELb0ELb1ELb0ELb0ELb0ELb0ELb1ELb1ELb0ELb0ELb0EEENS1_21CollectiveEpilogueFwdINS6_IJSB_SB_SB_EEESA_SE_SG_Li256ELb0ELb0ELb0ELb0EEENS1_29StaticPersistentTileSchedulerILb0EEEEEEEEEvNT_6ParamsE)
        /*044c*/ 	.word	0x000000a8


	//----- nvinfo : EIATTR_FRAME_SIZE
	.align		4
.L_217:
        /*0450*/ 	.byte	0x04, 0x11
        /*0452*/ 	.short	(.L_219 - .L_218)
	.align		4
.L_218:
        /*0454*/ 	.word	index@(_ZN7cutlass13device_kernelIN5flash11enable_sm90INS1_16FlashAttnFwdSm90INS1_25CollectiveMainloopFwdSm90ILi2EN4cute5tupleIJNS5_1CILi2EEENS7_ILi1EEES9_EEENS6_IJNS7_ILi128EEESB_NS7_ILi192EEEEEELi128ENS_10bfloat16_tEfNS_4arch4Sm90ELb0ELb0ELb1ELb0ELb0ELb0ELb0ELb1ELb1ELb0ELb0ELb0EEENS1_21CollectiveEpilogueFwdINS6_IJSB_SB_SB_EEESA_SE_SG_Li256ELb0ELb0ELb0ELb0EEENS1_29StaticPersistentTileSchedulerILb0EEEEEEEEEvNT_6ParamsE)
        /*0458*/ 	.word	0x00000028


	//----- nvinfo : EIATTR_REGCOUNT
	.align		4
.L_219:
        /*045c*/ 	.byte	0x04, 0x2f
        /*045e*/ 	.short	(.L_221 - .L_220)
	.align		4
.L_220:
        /*0460*/ 	.word	index@(_ZN7cutlass13device_kernelIN5flash11enable_sm90INS1_16FlashAttnFwdSm90INS1_25CollectiveMainloopFwdSm90ILi2EN4cute5tupleIJNS5_1CILi1EEES8_S8_EEENS6_IJNS7_ILi128EEESA_NS7_ILi192EEEEEELi128ENS_10bfloat16_tEfNS_4arch4Sm90ELb0ELb0ELb1ELb0ELb0ELb0ELb0ELb1ELb1ELb0ELb0ELb0EEENS1_21CollectiveEpilogueFwdINS6_IJSA_SA_SA_EEES9_SD_SF_Li256ELb0ELb0ELb0ELb0EEENS1_29StaticPersistentTileSchedulerILb0EEEEEEEEEvNT_6ParamsE)
        /*0464*/ 	.word	0x000000a8


	//----- nvinfo : EIATTR_FRAME_SIZE
	.align		4
.L_221:
        /*0468*/ 	.byte	0x04, 0x11
        /*046a*/ 	.short	(.L_223 - .L_222)
	.align		4
.L_222:
        /*046c*/ 	.word	index@(_ZN7cutlass13device_kernelIN5flash11enable_sm90INS1_16FlashAttnFwdSm90INS1_25CollectiveMainloopFwdSm90ILi2EN4cute5tupleIJNS5_1CILi1EEES8_S8_EEENS6_IJNS7_ILi128EEESA_NS7_ILi192EEEEEELi128ENS_10bfloat16_tEfNS_4arch4Sm90ELb0ELb0ELb1ELb0ELb0ELb0ELb0ELb1ELb1ELb0ELb0ELb0EEENS1_21CollectiveEpilogueFwdINS6_IJSA_SA_SA_EEES9_SD_SF_Li256ELb0ELb0ELb0ELb0EEENS1_29StaticPersistentTileSchedulerILb0EEEEEEEEEvNT_6ParamsE)
        /*0470*/ 	.word	0x00000020


	//----- nvinfo : EIATTR_MIN_STACK_SIZE
	.align		4
.L_223:
        /*0474*/ 	.byte	0x04, 0x12
        /*0476*/ 	.short	(.L_225 - .L_224)
	.align		4
.L_224:
        /*0478*/ 	.word	index@(_ZN7cutlass13device_kernelIN5flash11enable_sm90INS1_16FlashAttnFwdSm90INS1_25CollectiveMainloopFwdSm90ILi2EN4cute5tupleIJNS5_1CILi1EEES8_S8_EEENS6_IJNS7_ILi128EEESA_NS7_ILi192EEEEEELi128ENS_10bfloat16_tEfNS_4arch4Sm90ELb0ELb0ELb1ELb0ELb0ELb0ELb0ELb1ELb1ELb0ELb0ELb0EEENS1_21CollectiveEpilogueFwdINS6_IJSA_SA_SA_EEES9_SD_SF_Li256ELb0ELb0ELb0ELb0EEENS1_29StaticPersistentTileSchedulerILb0EEEEEEEEEvNT_6ParamsE)
        /*047c*/ 	.word	0x00000020


	//----- nvinfo : EIATTR_MIN_STACK_SIZE
	.align		4
.L_225:
        /*0480*/ 	.byte	0x04, 0x12
        /*0482*/ 	.short	(.L_227 - .L_226)
	.align		4
.L_226:
        /*0484*/ 	.word	index@(_ZN7cutlass13device_kernelIN5flash11enable_sm90INS1_16FlashAttnFwdSm90INS1_25CollectiveMainloopFwdSm90ILi2EN4cute5tupleIJNS5_1CILi2EEENS7_ILi1EEES9_EEENS6_IJNS7_ILi128EEESB_NS7_ILi192EEEEEELi128ENS_10bfloat16_tEfNS_4arch4Sm90ELb0ELb0ELb1ELb0ELb0ELb0ELb0ELb1ELb1ELb0ELb0ELb0EEENS1_21CollectiveEpilogueFwdINS6_IJSB_SB_SB_EEESA_SE_SG_Li256ELb0ELb0ELb0ELb0EEENS1_29StaticPersistentTileSchedulerILb0EEEEEEEEEvNT_6ParamsE)
        /*0488*/ 	.word	0x00000028


	//----- nvinfo : EIATTR_MIN_STACK_SIZE
	.align		4
.L_227:
        /*048c*/ 	.byte	0x04, 0x12
        /*048e*/ 	.short	(.L_229 - .L_228)
	.align		4
.L_228:
        /*0490*/ 	.word	index@(_ZN7cutlass13device_kernelIN5flash11enable_sm90INS1_16FlashAttnFwdSm90INS1_25CollectiveMainloopFwdSm90ILi2EN4cute5tupleIJNS5_1CILi1EEES8_S8_EEENS6_IJNS7_ILi128EEESA_NS7_ILi192EEEEEELi128ENS_10bfloat16_tEfNS_4arch4Sm90ELb0ELb0ELb1ELb1ELb0ELb0ELb0ELb1ELb1ELb0ELb0ELb0EEENS1_21CollectiveEpilogueFwdINS6_IJSA_SA_SA_EEES9_SD_SF_Li256ELb1ELb0ELb0ELb0EEENS1_36VarlenDynamicPersistentTileSchedulerILi128ELi128ELi256ELi32ELb0ELb0ELb1ELb0ELb1ELb1EEEEEEEEEvNT_6ParamsE)
        /*0494*/ 	.word	0x00000038


	//----- nvinfo : EIATTR_MIN_STACK_SIZE
	.align		4
.L_229:
        /*0498*/ 	.byte	0x04, 0x12
        /*049a*/ 	.short	(.L_231 - .L_230)
	.align		4
.L_230:
        /*049c*/ 	.word	index@(_ZN7cutlass13device_kernelIN5flash11enable_sm90INS1_16FlashAttnFwdSm90INS1_25CollectiveMainloopFwdSm90ILi2EN4cute5tupleIJNS5_1CILi1EEES8_S8_EEENS6_IJNS7_ILi128EEESA_NS7_ILi192EEEEEELi128ENS_10bfloat16_tEfNS_4arch4Sm90ELb0ELb0ELb1ELb1ELb0ELb1ELb0ELb1ELb1ELb0ELb0ELb0EEENS1_21CollectiveEpilogueFwdINS6_IJSA_SA_SA_EEES9_SD_SF_Li256ELb1ELb0ELb0ELb0EEENS1_36VarlenDynamicPersistentTileSchedulerILi128ELi128ELi256ELi32ELb0ELb0ELb1ELb0ELb1ELb1EEEEEEEEEvNT_6ParamsE)
        /*04a0*/ 	.word	0x00000048


	//----- nvinfo : EIATTR_MIN_STACK_SIZE
	.align		4
.L_231:
        /*04a4*/ 	.byte	0x04, 0x12
        /*04a6*/ 	.short	(.L_233 - .L_232)
	.align		4
.L_232:
        /*04a8*/ 	.word	index@(_ZN7cutlass13device_kernelIN5flash11enable_sm90INS1_16FlashAttnFwdSm90INS1_25CollectiveMainloopFwdSm90ILi2EN4cute5tupleIJNS5_1CILi1EEES8_S8_EEENS6_IJNS7_ILi128EEENS7_ILi96EEENS7_ILi192EEEEEELi128ENS_10bfloat16_tEfNS_4arch4Sm90ELb0ELb1ELb1ELb0ELb0ELb0ELb0ELb1ELb1ELb0ELb0ELb0EEENS1_21CollectiveEpilogueFwdINS6_IJSA_SA_SB_EEES9_SE_SG_Li256ELb0ELb0ELb0ELb0EEENS1_30DynamicPersistentTileSchedulerILi256ELi32ELb0ELb0ELb1EEEEEEEEEvNT_6ParamsE)
        /*04ac*/ 	.word	0x00000008


	//----- nvinfo : EIATTR_MIN_STACK_SIZE
	.align		4
.L_233:
        /*04b0*/ 	.byte	0x04, 0x12
        /*04b2*/ 	.short	(.L_235 - .L_234)
	.align		4
.L_234:
        /*04b4*/ 	.word	index@(_ZN7cutlass13device_kernelIN5flash11enable_sm90INS1_16FlashAttnFwdSm90INS1_25CollectiveMainloopFwdSm90ILi2EN4cute5tupleIJNS5_1CILi1EEES8_S8_EEENS6_IJNS7_ILi128EEENS7_ILi96EEENS7_ILi192EEEEEELi128ENS_10bfloat16_tEfNS_4arch4Sm90ELb0ELb1ELb1ELb1ELb0ELb0ELb0ELb1ELb1ELb0ELb0ELb0EEENS1_21CollectiveEpilogueFwdINS6_IJSA_SA_SB_EEES9_SE_SG_Li256ELb1ELb0ELb0ELb0EEENS1_36VarlenDynamicPersistentTileSchedulerILi128ELi96ELi256ELi32ELb0ELb0ELb1ELb1ELb0ELb1EEEEEEEEEvNT_6ParamsE)
        /*04b8*/ 	.word	0x00000028


	//----- nvinfo : EIATTR_MIN_STACK_SIZE
	.align		4
.L_235:
        /*04bc*/ 	.byte	0x04, 0x12
        /*04be*/ 	.short	(.L_237 - .L_236)
	.align		4
.L_236:
        /*04c0*/ 	.word	index@(_ZN7cutlass13device_kernelIN5flash11enable_sm90INS1_16FlashAttnFwdSm90INS1_25CollectiveMainloopFwdSm90ILi2EN4cute5tupleIJNS5_1CILi1EEES8_S8_EEENS6_IJNS7_ILi128EEENS7_ILi96EEENS7_ILi192EEEEEELi128ENS_10bfloat16_tEfNS_4arch4Sm90ELb0ELb1ELb1ELb1ELb0ELb1ELb0ELb1ELb1ELb0ELb0ELb0EEENS1_21CollectiveEpilogueFwdINS6_IJSA_SA_SB_EEES9_SE_SG_Li256ELb1ELb0ELb0ELb0EEENS1_36VarlenDynamicPersistentTileSchedulerILi128ELi96ELi256ELi32ELb0ELb0ELb1ELb1ELb0ELb1EEEEEEEEEvNT_6ParamsE)
        /*04c4*/ 	.word	0x00000048


	//----- nvinfo : EIATTR_MIN_STACK_SIZE
	.align		4
.L_237:
        /*04c8*/ 	.byte	0x04, 0x12
        /*04ca*/ 	.short	(.L_239 - .L_238)
	.align		4
.L_238:
        /*04cc*/ 	.word	index@(_ZN7cutlass13device_kernelIN5flash11enable_sm90INS1_16FlashAttnFwdSm90INS1_25CollectiveMainloopFwdSm90ILi2EN4cute5tupleIJNS5_1CILi1EEES8_S8_EEENS6_IJNS7_ILi128EEESA_NS7_ILi192EEEEEELi128ENS_10bfloat16_tEfNS_4arch4Sm90ELb1ELb0ELb1ELb0ELb0ELb0ELb0ELb1ELb1ELb0ELb0ELb0EEENS1_21CollectiveEpilogueFwdINS6_IJSA_SA_SA_EEES9_SD_SF_Li256ELb0ELb0ELb0ELb0EEENS1_30DynamicPersistentTileSchedulerILi256ELi32ELb0ELb0ELb1EEEEEEEEEvNT_6ParamsE)
        /*04d0*/ 	.word	0x00000008


	//----- nvinfo : EIATTR_MIN_STACK_SIZE
	.align		4
.L_239:
        /*04d4*/ 	.byte	0x04, 0x12
        /*04d6*/ 	.short	(.L_241 - .L_240)
	.align		4
.L_240:
        /*04d8*/ 	.word	index@(_ZN7cutlass13device_kernelIN5flash11enable_sm90INS1_16FlashAttnFwdSm90INS1_25CollectiveMainloopFwdSm90ILi2EN4cute5tupleIJNS5_1CILi1EEES8_S8_EEENS6_IJNS7_ILi128EEESA_NS7_ILi192EEEEEELi128ENS_10bfloat16_tEfNS_4arch4Sm90ELb1ELb0ELb1ELb1ELb0ELb0ELb0ELb1ELb1ELb0ELb0ELb0EEENS1_21CollectiveEpilogueFwdINS6_IJSA_SA_SA_EEES9_SD_SF_Li256ELb1ELb0ELb0ELb0EEENS1_36VarlenDynamicPersistentTileSchedulerILi128ELi128ELi256ELi32ELb0ELb0ELb1ELb1ELb1ELb1EEEEEEEEEvNT_6ParamsE)
        /*04dc*/ 	.word	0x00000030


	//----- nvinfo : EIATTR_MIN_STACK_SIZE
	.align		4
.L_241:
        /*04e0*/ 	.byte	0x04, 0x12
        /*04e2*/ 	.short	(.L_243 - .L_242)
	.align		4
.L_242:
        /*04e4*/ 	.word	index@(_ZN7cutlass13device_kernelIN5flash11enable_sm90INS1_16FlashAttnFwdSm90INS1_25CollectiveMainloopFwdSm90ILi2EN4cute5tupleIJNS5_1CILi1EEES8_S8_EEENS6_IJNS7_ILi128EEESA_NS7_ILi192EEEEEELi128ENS_10bfloat16_tEfNS_4arch4Sm90ELb1ELb0ELb1ELb1ELb0ELb1ELb0ELb1ELb1ELb0ELb0ELb0EEENS1_21CollectiveEpilogueFwdINS6_IJSA_SA_SA_EEES9_SD_SF_Li256ELb1ELb0ELb0ELb0EEENS1_36VarlenDynamicPersistentTileSchedulerILi128ELi128ELi256ELi32ELb0ELb0ELb1ELb1ELb1ELb1EEEEEEEEEvNT_6ParamsE)
        /*04e8*/ 	.word	0x00000048


	//----- nvinfo : EIATTR_MIN_STACK_SIZE
	.align		4
.L_243:
        /*04ec*/ 	.byte	0x04, 0x12
        /*04ee*/ 	.short	(.L_245 - .L_244)
	.align		4
.L_244:
        /*04f0*/ 	.word	index@(_ZN7cutlass13device_kernelIN5flash11enable_sm90INS1_16FlashAttnFwdSm90INS1_25CollectiveMainloopFwdSm90ILi2EN4cute5tupleIJNS5_1CILi1EEES8_S8_EEENS6_IJNS7_ILi64EEESA_SA_EEELi512ENS_10bfloat16_tEfNS_4arch4Sm90ELb0ELb0ELb1ELb0ELb0ELb0ELb0ELb0ELb0ELb0ELb0ELb0EEENS1_21CollectiveEpilogueFwdINS6_IJSA_NS7_ILi512EEESA_EEES9_SC_SE_Li256ELb0ELb0ELb0ELb0EEENS1_29StaticPersistentTileSchedulerILb0EEEEEEEEEvNT_6ParamsE)
        /*04f4*/ 	.word	0x00000020


	//----- nvinfo : EIATTR_MIN_STACK_SIZE
	.align		4
.L_245:
        /*04f8*/ 	.byte	0x04, 0x12
        /*04fa*/ 	.short	(.L_247 - .L_246)
	.align		4
.L_246:
        /*04fc*/ 	.word	index@(_ZN7cutlass13device_kernelIN5flash11enable_sm90INS1_16FlashAttnFwdSm90INS1_25CollectiveMainloopFwdSm90ILi2EN4cute5tupleIJNS5_1CILi1EEES8_S8_EEENS6_IJNS7_ILi64EEESA_SA_EEELi512ENS_10bfloat16_tEfNS_4arch4Sm90ELb0ELb0ELb1ELb0ELb0ELb0ELb1ELb0ELb0ELb0ELb0ELb0EEENS1_21CollectiveEpilogueFwdINS6_IJSA_NS7_ILi512EEESA_EEES9_SC_SE_Li256ELb0ELb0ELb0ELb0EEENS1_29StaticPersistentTileSchedulerILb0EEEEEEEEEvNT_6ParamsE)
        /*0500*/ 	.word	0x00000020


	//----- nvinfo : EIATTR_MIN_STACK_SIZE
	.align		4
.L_247:
        /*0504*/ 	.byte	0x04, 0x12
        /*0506*/ 	.short	(.L_249 - .L_248)
	.align		4
.L_248:
        /*0508*/ 	.word	index@(_ZN7cutlass13device_kernelIN5flash11enable_sm90INS1_16FlashAttnFwdSm90INS1_25CollectiveMainloopFwdSm90ILi2EN4cute5tupleIJNS5_1CILi1EEES8_S8_EEENS6_IJNS7_ILi64EEESA_SA_EEELi512ENS_10bfloat16_tEfNS_4arch4Sm90ELb0ELb0ELb1ELb1ELb0ELb0ELb0ELb0ELb0ELb0ELb0ELb0EEENS1_21CollectiveEpilogueFwdINS6_IJSA_NS7_ILi512EEESA_EEES9_SC_SE_Li256ELb1ELb0ELb0ELb0EEENS1_36VarlenDynamicPersistentTileSchedulerILi64ELi64ELi256ELi32ELb0ELb0ELb1ELb0ELb1ELb1EEEEEEEEEvNT_6ParamsE)
        /*050c*/ 	.word	0x00000030


	//----- nvinfo : EIATTR_MIN_STACK_SIZE
	.align		4
.L_249:
        /*0510*/ 	.byte	0x04, 0x12
        /*0512*/ 	.short	(.L_251 - .L_250)
	.align		4
.L_250:
        /*0514*/ 	.word	index@(_ZN7cutlass13device_kernelIN5flash11enable_sm90INS1_16FlashAttnFwdSm90INS1_25CollectiveMainloopFwdSm90ILi2EN4cute5tupleIJNS5_1CILi1EEES8_S8_EEENS6_IJNS7_ILi64EEESA_SA_EEELi512ENS_10bfloat16_tEfNS_4arch4Sm90ELb0ELb0ELb1ELb1ELb0ELb1ELb0ELb0ELb0ELb0ELb0ELb0EEENS1_21CollectiveEpilogueFwdINS6_IJSA_NS7_ILi512EEESA_EEES9_SC_SE_Li256ELb1ELb0ELb0ELb0EEENS1_36VarlenDynamicPersistentTileSchedulerILi64ELi64ELi256ELi32ELb0ELb0ELb1ELb0ELb1ELb1EEEEEEEEEvNT_6ParamsE)
        /*0518*/ 	.word	0x00000040


	//----- nvinfo : EIATTR_MIN_STACK_SIZE
	.align		4
.L_251:
        /*051c*/ 	.byte	0x04, 0x12
        /*051e*/ 	.short	(.L_253 - .L_252)
	.align		4
.L_252:
        /*0520*/ 	.word	index@(_ZN7cutlass13device_kernelIN5flash11enable_sm90INS1_16FlashAttnFwdSm90INS1_25CollectiveMainloopFwdSm90ILi2EN4cute5tupleIJNS5_1CILi1EEES8_S8_EEENS6_IJNS7_ILi64EEESA_SA_EEELi512ENS_10bfloat16_tEfNS_4arch4Sm90ELb0ELb0ELb1ELb1ELb0ELb0ELb1ELb0ELb0ELb0ELb0ELb0EEENS1_21CollectiveEpilogueFwdINS6_IJSA_NS7_ILi512EEESA_EEES9_SC_SE_Li256ELb1ELb0ELb0ELb0EEENS1_36VarlenDynamicPersistentTileSchedulerILi64ELi64ELi256ELi32ELb0ELb0ELb1ELb0ELb1ELb1EEEEEEEEEvNT_6ParamsE)
        /*0524*/ 	.word	0x00000038


	//----- nvinfo : EIATTR_MIN_STACK_SIZE
	.align		4
.L_253:
        /*0528*/ 	.byte	0x04, 0x12
        /*052a*/ 	.short	(.L_255 - .L_254)
	.align		4
.L_254:
        /*052c*/ 	.word	index@(_ZN7cutlass13device_kernelIN5flash11enable_sm90INS1_16FlashAttnFwdSm90INS1_25CollectiveMainloopFwdSm90ILi2EN4cute5tupleIJNS5_1CILi1EEES8_S8_EEENS6_IJNS7_ILi64EEESA_SA_EEELi512ENS_10bfloat16_tEfNS_4arch4Sm90ELb0ELb0ELb1ELb1ELb0ELb1ELb1ELb0ELb0ELb0ELb0ELb0EEENS1_21CollectiveEpilogueFwdINS6_IJSA_NS7_ILi512EEESA_EEES9_SC_SE_Li256ELb1ELb0ELb0ELb0EEENS1_36VarlenDynamicPersistentTileSchedulerILi64ELi64ELi256ELi32ELb0ELb0ELb1ELb0ELb1ELb1EEEEEEEEEvNT_6ParamsE)
        /*0530*/ 	.word	0x00000040


	//----- nvinfo : EIATTR_MIN_STACK_SIZE
	.align		4
.L_255:
        /*0534*/ 	.byte	0x04, 0x12
        /*0536*/ 	.short	(.L_257 - .L_256)
	.align		4
.L_256:
        /*0538*/ 	.word	index@(_ZN7cutlass13device_kernelIN5flash11enable_sm90INS1_16FlashAttnFwdSm90INS1_25CollectiveMainloopFwdSm90ILi2EN4cute5tupleIJNS5_1CILi1EEES8_S8_EEENS6_IJNS7_ILi64EEESA_SA_EEELi512ENS_10bfloat16_tEfNS_4arch4Sm90ELb0ELb1ELb1ELb0ELb0ELb0ELb0ELb0ELb0ELb0ELb0ELb0EEENS1_21CollectiveEpilogueFwdINS6_IJSA_NS7_ILi512EEESA_EEES9_SC_SE_Li256ELb0ELb0ELb0ELb0EEENS1_30DynamicPersistentTileSchedulerILi256ELi32ELb0ELb0ELb1EEEEEEEEEvNT_6ParamsE)
        /*053c*/ 	.word	0x00000000


	//----- nvinfo : EIATTR_MIN_STACK_SIZE
	.align		4
.L_257:
        /*0540*/ 	.byte	0x04, 0x12
        /*0542*/ 	.short	(.L_259 - .L_258)
	.align		4
.L_258:
        /*0544*/ 	.word	index@(_ZN7cutlass13device_kernelIN5flash11enable_sm90INS1_16FlashAttnFwdSm90INS1_25CollectiveMainloopFwdSm90ILi2EN4cute5tupleIJNS5_1CILi1EEES8_S8_EEENS6_IJNS7_ILi64EEESA_SA_EEELi512ENS_10bfloat16_tEfNS_4arch4Sm90ELb0ELb1ELb1ELb0ELb0ELb0ELb1ELb0ELb0ELb0ELb0ELb0EEENS1_21CollectiveEpilogueFwdINS6_IJSA_NS7_ILi512EEESA_EEES9_SC_SE_Li256ELb0ELb0ELb0ELb0EEENS1_30DynamicPersistentTileSchedulerILi256ELi32ELb0ELb0ELb1EEEEEEEEEvNT_6ParamsE)
        /*0548*/ 	.word	0x00000008


	//----- nvinfo : EIATTR_MIN_STACK_SIZE
	.align		4
.L_259:
        /*054c*/ 	.byte	0x04, 0x12
        /*054e*/ 	.short	(.L_261 - .L_260)
	.align		4
.L_260:
        /*0550*/ 	.word	index@(_ZN7cutlass13device_kernelIN5flash11enable_sm90INS1_16FlashAttnFwdSm90INS1_25CollectiveMainloopFwdSm90ILi2EN4cute5tupleIJNS5_1CILi1EEES8_S8_EEENS6_IJNS7_ILi64EEESA_SA_EEELi512ENS_10bfloat16_tEfNS_4arch4Sm90ELb0ELb1ELb1ELb1ELb0ELb0ELb0ELb0ELb0ELb0ELb0ELb0EEENS1_21CollectiveEpilogueFwdINS6_IJSA_NS7_ILi512EEESA_EEES9_SC_SE_Li256ELb1ELb0ELb0ELb0EEENS1_36VarlenDynamicPersistentTileSchedulerILi64ELi64ELi256ELi32ELb0ELb0ELb1ELb1ELb0ELb1EEEEEEEEEvNT_6ParamsE)
        /*0554*/ 	.word	0x00000020


	//----- nvinfo : EIATTR_MIN_STACK_SIZE
	.align		4
.L_261:
        /*0558*/ 	.byte	0x04, 0x12
        /*055a*/ 	.short	(.L_263 - .L_262)
	.align		4
.L_262:
        /*055c*/ 	.word	index@(_ZN7cutlass13device_kernelIN5flash11enable_sm90INS1_16FlashAttnFwdSm90INS1_25CollectiveMainloopFwdSm90ILi2EN4cute5tupleIJNS5_1CILi1EEES8_S8_EEENS6_IJNS7_ILi64EEESA_SA_EEELi512ENS_10bfloat16_tEfNS_4arch4Sm90ELb0ELb1ELb1ELb1ELb0ELb1ELb0ELb0ELb0ELb0ELb0ELb0EEENS1_21CollectiveEpilogueFwdINS6_IJSA_NS7_ILi512EEESA_EEES9_SC_SE_Li256ELb1ELb0ELb0ELb0EEENS1_36VarlenDynamicPersistentTileSchedulerILi64ELi64ELi256ELi32ELb0ELb0ELb1ELb1ELb0ELb1EEEEEEEEEvNT_6ParamsE)
        /*0560*/ 	.word	0x00000028


	//----- nvinfo : EIATTR_MIN_STACK_SIZE
	.align		4
.L_263:
        /*0564*/ 	.byte	0x04, 0x12
        /*0566*/ 	.short	(.L_265 - .L_264)
	.align		4
.L_264:
        /*0568*/ 	.word	index@(_ZN7cutlass13device_kernelIN5flash11enable_sm90INS1_16FlashAttnFwdSm90INS1_25CollectiveMainloopFwdSm90ILi2EN4cute5tupleIJNS5_1CILi1EEES8_S8_EEENS6_IJNS7_ILi64EEESA_SA_EEELi512ENS_10bfloat16_tEfNS_4arch4Sm90ELb0ELb1ELb1ELb1ELb0ELb0ELb1ELb0ELb0ELb0ELb0ELb0EEENS1_21CollectiveEpilogueFwdINS6_IJSA_NS7_ILi512EEESA_EEES9_SC_SE_Li256ELb1ELb0ELb0ELb0EEENS1_36VarlenDynamicPersistentTileSchedulerILi64ELi64ELi256ELi32ELb0ELb0ELb1ELb1ELb0ELb1EEEEEEEEEvNT_6ParamsE)
        /*056c*/ 	.word	0x00000028


	//----- nvinfo : EIATTR_MIN_STACK_SIZE
	.align		4
.L_265:
        /*0570*/ 	.byte	0x04, 0x12
        /*0572*/ 	.short	(.L_267 - .L_266)
	.align		4
.L_266:
        /*0574*/ 	.word	index@(_ZN7cutlass13device_kernelIN5flash11enable_sm90INS1_16FlashAttnFwdSm90INS1_25CollectiveMainloopFwdSm90ILi2EN4cute5tupleIJNS5_1CILi1EEES8_S8_EEENS6_IJNS7_ILi64EEESA_SA_EEELi512ENS_10bfloat16_tEfNS_4arch4Sm90ELb0ELb1ELb1ELb1ELb0ELb1ELb1ELb0ELb0ELb0ELb0ELb0EEENS1_21CollectiveEpilogueFwdINS6_IJSA_NS7_ILi512EEESA_EEES9_SC_SE_Li256ELb1ELb0ELb0ELb0EEENS1_36VarlenDynamicPersistentTileSchedulerILi64ELi64ELi256ELi32ELb0ELb0ELb1ELb1ELb0ELb1EEEEEEEEEvNT_6ParamsE)
        /*0578*/ 	.word	0x00000038


	//----- nvinfo : EIATTR_MIN_STACK_SIZE
	.align		4
.L_267:
        /*057c*/ 	.byte	0x04, 0x12
        /*057e*/ 	.short	(.L_269 - .L_268)
	.align		4
.L_268:
        /*0580*/ 	.word	index@(_ZN7cutlass13device_kernelIN5flash11enable_sm90INS1_16FlashAttnFwdSm90INS1_25CollectiveMainloopFwdSm90ILi2EN4cute5tupleIJNS5_1CILi1EEES8_S8_EEENS6_IJNS7_ILi64EEESA_SA_EEELi512ENS_10bfloat16_tEfNS_4arch4Sm90ELb1ELb0ELb1ELb0ELb0ELb0ELb0ELb0ELb0ELb0ELb0ELb0EEENS1_21CollectiveEpilogueFwdINS6_IJSA_NS7_ILi512EEESA_EEES9_SC_SE_Li256ELb0ELb0ELb0ELb0EEENS1_30DynamicPersistentTileSchedulerILi256ELi32ELb0ELb0ELb1EEEEEEEEEvNT_6ParamsE)
        /*0584*/ 	.word	0x00000000


	//----- nvinfo : EIATTR_MIN_STACK_SIZE
	.align		4
.L_269:
        /*0588*/ 	.byte	0x04, 0x12
        /*058a*/ 	.short	(.L_271 - .L_270)
	.align		4
.L_270:
        /*058c*/ 	.word	index@(_ZN7cutlass13device_kernelIN5flash11enable_sm90INS1_16FlashAttnFwdSm90INS1_25CollectiveMainloopFwdSm90ILi2EN4cute5tupleIJNS5_1CILi1EEES8_S8_EEENS6_IJNS7_ILi64EEESA_SA_EEELi512ENS_10bfloat16_tEfNS_4arch4Sm90ELb1ELb0ELb1ELb0ELb0ELb0ELb1ELb0ELb0ELb0ELb0ELb0EEENS1_21CollectiveEpilogueFwdINS6_IJSA_NS7_ILi512EEESA_EEES9_SC_SE_Li256ELb0ELb0ELb0ELb0EEENS1_30DynamicPersistentTileSchedulerILi256ELi32ELb0ELb0ELb1EEEEEEEEEvNT_6ParamsE)
        /*0590*/ 	.word	0x00000008


	//----- nvinfo : EIATTR_MIN_STACK_SIZE
	.align		4
.L_271:
        /*0594*/ 	.byte	0x04, 0x12
        /*0596*/ 	.short	(.L_273 - .L_272)
	.align		4
.L_272:
        /*0598*/ 	.word	index@(_ZN7cutlass13device_kernelIN5flash11enable_sm90INS1_16FlashAttnFwdSm90INS1_25CollectiveMainloopFwdSm90ILi2EN4cute5tupleIJNS5_1CILi1EEES8_S8_EEENS6_IJNS7_ILi64EEESA_SA_EEELi512ENS_10bfloat16_tEfNS_4arch4Sm90ELb1ELb0ELb1ELb1ELb0ELb0ELb0ELb0ELb0ELb0ELb0ELb0EEENS1_21CollectiveEpilogueFwdINS6_IJSA_NS7_ILi512EEESA_EEES9_SC_SE_Li256ELb1ELb0ELb0ELb0EEENS1_36VarlenDynamicPersistentTileSchedulerILi64ELi64ELi256ELi32ELb0ELb0ELb1ELb1ELb1ELb1EEEEEEEEEvNT_6ParamsE)
        /*059c*/ 	.word	0x00000028


	//----- nvinfo : EIATTR_MIN_STACK_SIZE
	.align		4
.L_273:
        /*05a0*/ 	.byte	0x04, 0x12
        /*05a2*/ 	.short	(.L_275 - .L_274)
	.align		4
.L_274:
        /*05a4*/ 	.word	index@(_ZN7cutlass13device_kernelIN5flash11enable_sm90INS1_16FlashAttnFwdSm90INS1_25CollectiveMainloopFwdSm90ILi2EN4cute5tupleIJNS5_1CILi1EEES8_S8_EEENS6_IJNS7_ILi64EEESA_SA_EEELi512ENS_10bfloat16_tEfNS_4arch4Sm90ELb1ELb0ELb1ELb1ELb0ELb1ELb0ELb0ELb0ELb0ELb0ELb0EEENS1_21CollectiveEpilogueFwdINS6_IJSA_NS7_ILi512EEESA_EEES9_SC_SE_Li256ELb1ELb0ELb0ELb0EEENS1_36VarlenDynamicPersistentTileSchedulerILi64ELi64ELi256ELi32ELb0ELb0ELb1ELb1ELb1ELb1EEEEEEEEEvNT_6ParamsE)
        /*05a8*/ 	.word	0x00000038


	//----- nvinfo : EIATTR_MIN_STACK_SIZE
	.align		4
.L_275:
        /*05ac*/ 	.byte	0x04, 0x12
        /*05ae*/ 	.short	(.L_277 - .L_276)
	.align		4
.L_276:
        /*05b0*/ 	.word	index@(_ZN7cutlass13device_kernelIN5flash11enable_sm90INS1_16FlashAttnFwdSm90INS1_25CollectiveMainloopFwdSm90ILi2EN4cute5tupleIJNS5_1CILi1EEES8_S8_EEENS6_IJNS7_ILi64EEESA_SA_EEELi512ENS_10bfloat16_tEfNS_4arch4Sm90ELb1ELb0ELb1ELb1ELb0ELb0ELb1ELb0ELb0ELb0ELb0ELb0EEENS1_21CollectiveEpilogueFwdINS6_IJSA_NS7_ILi512EEESA_EEES9_SC_SE_Li256ELb1ELb0ELb0ELb0EEENS1_36VarlenDynamicPersistentTileSchedulerILi64ELi64ELi256ELi32ELb0ELb0ELb1ELb1ELb1ELb1EEEEEEEEEvNT_6ParamsE)
        /*05b4*/ 	.word	0x00000030


	//----- nvinfo : EIATTR_MIN_STACK_SIZE
	.align		4
.L_277:
        /*05b8*/ 	.byte	0x04, 0x12
        /*05ba*/ 	.short	(.L_279 - .L_278)
	.align		4
.L_278:
        /*05bc*/ 	.word	index@(_ZN7cutlass13device_kernelIN5flash11enable_sm90INS1_16FlashAttnFwdSm90INS1_25CollectiveMainloopFwdSm90ILi2EN4cute5tupleIJNS5_1CILi1EEES8_S8_EEENS6_IJNS7_ILi64EEESA_SA_EEELi512ENS_10bfloat16_tEfNS_4arch4Sm90ELb1ELb0ELb1ELb1ELb0ELb1ELb1ELb0ELb0ELb0ELb0ELb0EEENS1_21CollectiveEpilogueFwdINS6_IJSA_NS7_ILi512EEESA_EEES9_SC_SE_Li256ELb1ELb0ELb0ELb0EEENS1_36VarlenDynamicPersistentTileSchedulerILi64ELi64ELi256ELi32ELb0ELb0ELb1ELb1ELb1ELb1EEEEEEEEEvNT_6ParamsE)
        /*05c0*/ 	.word	0x00000038


	//----- nvinfo : EIATTR_MIN_STACK_SIZE
	.align		4
.L_279:
        /*05c4*/ 	.byte	0x04, 0x12
        /*05c6*/ 	.short	(.L_281 - .L_280)
	.align		4
.L_280:
        /*05c8*/ 	.word	index@(_ZN7cutlass13device_kernelIN5flash11enable_sm90INS1_16FlashAttnFwdSm90INS1_25CollectiveMainloopFwdSm90ILi2EN4cute5tupleIJNS5_1CILi1EEES8_S8_EEENS6_IJNS7_ILi128EEENS7_ILi96EEENS7_ILi64EEEEEELi256ENS_10bfloat16_tEfNS_4arch4Sm90ELb0ELb0ELb1ELb0ELb0ELb0ELb0ELb1ELb0ELb0ELb0ELb0EEENS1_21CollectiveEpilogueFwdINS6_IJSA_NS7_ILi256EEESB_EEES9_SE_SG_Li256ELb0ELb0ELb0ELb0EEENS1_29StaticPersistentTileSchedulerILb0EEEEEEEEEvNT_6ParamsE)
        /*05cc*/ 	.word	0x00000020


	//----- nvinfo : EIATTR_MIN_STACK_SIZE
	.align		4
.L_281:
        /*05d0*/ 	.byte	0x04, 0x12
        /*05d2*/ 	.short	(.L_283 - .L_282)
	.align		4
.L_282:
        /*05d4*/ 	.word	index@(_ZN7cutlass13device_kernelIN5flash11enable_sm90INS1_16FlashAttnFwdSm90INS1_25CollectiveMainloopFwdSm90ILi2EN4cute5tupleIJNS5_1CILi1EEES8_S8_EEENS6_IJNS7_ILi128EEENS7_ILi96EEENS7_ILi64EEEEEELi256ENS_10bfloat16_tEfNS_4arch4Sm90ELb0ELb0ELb1ELb0ELb0ELb0ELb1ELb1ELb0ELb0ELb0ELb0EEENS1_21CollectiveEpilogueFwdINS6_IJSA_NS7_ILi256EEESB_EEES9_SE_SG_Li256ELb0ELb0ELb0ELb0EEENS1_29StaticPersistentTileSchedulerILb0EEEEEEEEEvNT_6ParamsE)
        /*05d8*/ 	.word	0x00000020


	//----- nvinfo : EIATTR_MIN_STACK_SIZE
	.align		4
.L_283:
        /*05dc*/ 	.byte	0x04, 0x12
        /*05de*/ 	.short	(.L_285 - .L_284)
	.align		4
.L_284:
        /*05e0*/ 	.word	index@(_ZN7cutlass13device_kernelIN5flash11enable_sm90INS1_16FlashAttnFwdSm90INS1_25CollectiveMainloopFwdSm90ILi2EN4cute5tupleIJNS5_1CILi1EEES8_S8_EEENS6_IJNS7_ILi128EEENS7_ILi96EEENS7_ILi64EEEEEELi256ENS_10bfloat16_tEfNS_4arch4Sm90ELb0ELb0ELb1ELb1ELb0ELb0ELb0ELb1ELb0ELb0ELb0ELb0EEENS1_21CollectiveEpilogueFwdINS6_IJSA_NS7_ILi256EEESB_EEES9_SE_SG_Li256ELb1ELb0ELb0ELb0EEENS1_36VarlenDynamicPersistentTileSchedulerILi128ELi96ELi256ELi32ELb0ELb0ELb1ELb0ELb1ELb1EEEEEEEEEvNT_6ParamsE)
        /*05e4*/ 	.word	0x00000030


	//----- nvinfo : EIATTR_MIN_STACK_SIZE
	.align		4
.L_285:
        /*05e8*/ 	.byte	0x04, 0x12
        /*05ea*/ 	.short	(.L_287 - .L_286)
	.align		4
.L_286:
        /*05ec*/ 	.word	index@(_ZN7cutlass13device_kernelIN5flash11enable_sm90INS1_16FlashAttnFwdSm90INS1_25CollectiveMainloopFwdSm90ILi2EN4cute5tupleIJNS5_1CILi1EEES8_S8_EEENS6_IJNS7_ILi128EEENS7_ILi96EEENS7_ILi64EEEEEELi256ENS_10bfloat16_tEfNS_4arch4Sm90ELb0ELb0ELb1ELb1ELb0ELb1ELb0ELb1ELb0ELb0ELb0ELb0EEENS1_21CollectiveEpilogueFwdINS6_IJSA_NS7_ILi256EEESB_EEES9_SE_SG_Li256ELb1ELb0ELb0ELb0EEENS1_36VarlenDynamicPersistentTileSchedulerILi128ELi96ELi256ELi32ELb0ELb0ELb1ELb0ELb1ELb1EEEEEEEEEvNT_6ParamsE)
        /*05f0*/ 	.word	0x00000038


	//----- nvinfo : EIATTR_MIN_STACK_SIZE
	.align		4
.L_287:
        /*05f4*/ 	.byte	0x04, 0x12
        /*05f6*/ 	.short	(.L_289 - .L_288)
	.align		4
.L_288:
        /*05f8*/ 	.word	index@(_ZN7cutlass13device_kernelIN5flash11enable_sm90INS1_16FlashAttnFwdSm90INS1_25CollectiveMainloopFwdSm90ILi2EN4cute5tupleIJNS5_1CILi1EEES8_S8_EEENS6_IJNS7_ILi128EEENS7_ILi96EEENS7_ILi64EEEEEELi256ENS_10bfloat16_tEfNS_4arch4Sm90ELb0ELb0ELb1ELb1ELb0ELb0ELb1ELb1ELb0ELb0ELb0ELb0EEENS1_21CollectiveEpilogueFwdINS6_IJSA_NS7_ILi256EEESB_EEES9_SE_SG_Li256ELb1ELb0ELb0ELb0EEENS1_36VarlenDynamicPersistentTileSchedulerILi128ELi96ELi256ELi32ELb0ELb0ELb1ELb0ELb1ELb1EEEEEEEEEvNT_6ParamsE)
        /*05fc*/ 	.word	0x00000030


	//----- nvinfo : EIATTR_MIN_STACK_SIZE
	.align		4
.L_289:
        /*0600*/ 	.byte	0x04, 0x12
        /*0602*/ 	.short	(.L_291 - .L_290)
	.align		4
.L_290:
        /*0604*/ 	.word	index@(_ZN7cutlass13device_kernelIN5flash11enable_sm90INS1_16FlashAttnFwdSm90INS1_25CollectiveMainloopFwdSm90ILi2EN4cute5tupleIJNS5_1CILi1EEES8_S8_EEENS6_IJNS7_ILi128EEENS7_ILi96EEENS7_ILi64EEEEEELi256ENS_10bfloat16_tEfNS_4arch4Sm90ELb0ELb0ELb1ELb1ELb0ELb1ELb1ELb1ELb0ELb0ELb0ELb0EEENS1_21CollectiveEpilogueFwdINS6_IJSA_NS7_ILi256EEESB_EEES9_SE_SG_Li256ELb1ELb0ELb0ELb0EEENS1_36VarlenDynamicPersistentTileSchedulerILi128ELi96ELi256ELi32ELb0ELb0ELb1ELb0ELb1ELb1EEEEEEEEEvNT_6ParamsE)
        /*0608*/ 	.word	0x000000a0


	//----- nvinfo : EIATTR_MIN_STACK_SIZE
	.align		4
.L_291:
        /*060c*/ 	.byte	0x04, 0x12
        /*060e*/ 	.short	(.L_293 - .L_292)
	.align		4
.L_292:
        /*0610*/ 	.word	index@(_ZN7cutlass13device_kernelIN5flash11enable_sm90INS1_16FlashAttnFwdSm90INS1_25CollectiveMainloopFwdSm90ILi2EN4cute5tupleIJNS5_1CILi1EEES8_S8_EEENS6_IJNS7_ILi128EEENS7_ILi96EEENS7_ILi64EEEEEELi256ENS_10bfloat16_tEfNS_4arch4Sm90ELb0ELb1ELb1ELb0ELb0ELb0ELb0ELb1ELb0ELb0ELb0ELb0EEENS1_21CollectiveEpilogueFwdINS6_IJSA_NS7_ILi256EEESB_EEES9_SE_SG_Li256ELb0ELb0ELb0ELb0EEENS1_30DynamicPersistentTileSchedulerILi256ELi32ELb0ELb0ELb1EEEEEEEEEvNT_6ParamsE)
        /*0614*/ 	.word	0x00000000


	//----- nvinfo : EIATTR_MIN_STACK_SIZE
	.align		4
.L_293:
        /*0618*/ 	.byte	0x04, 0x12
        /*061a*/ 	.short	(.L_295 - .L_294)
	.align		4
.L_294:
        /*061c*/ 	.word	index@(_ZN7cutlass13device_kernelIN5flash11enable_sm90INS1_16FlashAttnFwdSm90INS1_25CollectiveMainloopFwdSm90ILi2EN4cute5tupleIJNS5_1CILi1EEES8_S8_EEENS6_IJNS7_ILi128EEENS7_ILi96EEENS7_ILi64EEEEEELi256ENS_10bfloat16_tEfNS_4arch4Sm90ELb0ELb1ELb1ELb0ELb0ELb0ELb1ELb1ELb0ELb0ELb0ELb0EEENS1_21CollectiveEpilogueFwdINS6_IJSA_NS7_ILi256EEESB_EEES9_SE_SG_Li256ELb0ELb0ELb0ELb0EEENS1_30DynamicPersistentTileSchedulerILi256ELi32ELb0ELb0ELb1EEEEEEEEEvNT_6ParamsE)
        /*0620*/ 	.word	0x00000480


	//----- nvinfo : EIATTR_MIN_STACK_SIZE
	.align		4
.L_295:
        /*0624*/ 	.byte	0x04, 0x12
        /*0626*/ 	.short	(.L_297 - .L_296)
	.align		4
.L_296:
        /*0628*/ 	.word	index@(_ZN7cutlass13device_kernelIN5flash11enable_sm90INS1_16FlashAttnFwdSm90INS1_25CollectiveMainloopFwdSm90ILi2EN4cute5tupleIJNS5_1CILi1EEES8_S8_EEENS6_IJNS7_ILi128EEENS7_ILi96EEENS7_ILi64EEEEEELi256ENS_10bfloat16_tEfNS_4arch4Sm90ELb0ELb1ELb1ELb1ELb0ELb0ELb0ELb1ELb0ELb0ELb0ELb0EEENS1_21CollectiveEpilogueFwdINS6_IJSA_NS7_ILi256EEESB_EEES9_SE_SG_Li256ELb1ELb0ELb0ELb0EEENS1_36VarlenDynamicPersistentTileSchedulerILi128ELi96ELi256ELi32ELb0ELb0ELb1ELb1ELb0ELb1EEEEEEEEEvNT_6ParamsE)
        /*062c*/ 	.word	0x00000020


	//----- nvinfo : EIATTR_MIN_STACK_SIZE
	.align		4
.L_297:
        /*0630*/ 	.byte	0x04, 0x12
        /*0632*/ 	.short	(.L_299 - .L_298)
	.align		4
.L_298:
        /*0634*/ 	.word	index@(_ZN7cutlass13device_kernelIN5flash11enable_sm90INS1_16FlashAttnFwdSm90INS1_25CollectiveMainloopFwdSm90ILi2EN4cute5tupleIJNS5_1CILi1EEES8_S8_EEENS6_IJNS7_ILi128EEENS7_ILi96EEENS7_ILi64EEEEEELi256ENS_10bfloat16_tEfNS_4arch4Sm90ELb0ELb1ELb1ELb1ELb0ELb1ELb0ELb1ELb0ELb0ELb0ELb0EEENS1_21CollectiveEpilogueFwdINS6_IJSA_NS7_ILi256EEESB_EEES9_SE_SG_Li256ELb1ELb0ELb0ELb0EEENS1_36VarlenDynamicPersistentTileSchedulerILi128ELi96ELi256ELi32ELb0ELb0ELb1ELb1ELb0ELb1EEEEEEEEEvNT_6ParamsE)
        /*0638*/ 	.word	0x00000030


	//----- nvinfo : EIATTR_MIN_STACK_SIZE
	.align		4
.L_299:
        /*063c*/ 	.byte	0x04, 0x12
        /*063e*/ 	.short	(.L_301 - .L_300)
	.align		4
.L_300:
        /*0640*/ 	.word	index@(_ZN7cutlass13device_kernelIN5flash11enable_sm90INS1_16FlashAttnFwdSm90INS1_25CollectiveMainloopFwdSm90ILi2EN4cute5tupleIJNS5_1CILi1EEES8_S8_EEENS6_IJNS7_ILi128EEENS7_ILi96EEENS7_ILi64EEEEEELi256ENS_10bfloat16_tEfNS_4arch4Sm90ELb0ELb1ELb1ELb1ELb0ELb0ELb1ELb1ELb0ELb0ELb0ELb0EEENS1_21CollectiveEpilogueFwdINS6_IJSA_NS7_ILi256EEESB_EEES9_SE_SG_Li256ELb1ELb0ELb0ELb0EEENS1_36VarlenDynamicPersistentTileSchedulerILi128ELi96ELi256ELi32ELb0ELb0ELb1ELb1ELb0ELb1EEEEEEEEEvNT_6ParamsE)
        /*0644*/ 	.word	0x00000490


	//----- nvinfo : EIATTR_MIN_STACK_SIZE
	.align		4
.L_301:
        /*0648*/ 	.byte	0x04, 0x12
        /*064a*/ 	.short	(.L_303 - .L_302)
	.align		4
.L_302:
        /*064c*/ 	.word	index@(_ZN7cutlass13device_kernelIN5flash11enable_sm90INS1_16FlashAttnFwdSm90INS1_25CollectiveMainloopFwdSm90ILi2EN4cute5tupleIJNS5_1CILi1EEES8_S8_EEENS6_IJNS7_ILi128EEENS7_ILi96EEENS7_ILi64EEEEEELi256ENS_10bfloat16_tEfNS_4arch4Sm90ELb0ELb1ELb1ELb1ELb0ELb1ELb1ELb1ELb0ELb0ELb0ELb0EEENS1_21CollectiveEpilogueFwdINS6_IJSA_NS7_ILi256EEESB_EEES9_SE_SG_Li256ELb1ELb0ELb0ELb0EEENS1_36VarlenDynamicPersistentTileSchedulerILi128ELi96ELi256ELi32ELb0ELb0ELb1ELb1ELb0ELb1EEEEEEEEEvNT_6ParamsE)
        /*0650*/ 	.word	0x000004a0


	//----- nvinfo : EIATTR_MIN_STACK_SIZE
	.align		4
.L_303:
        /*0654*/ 	.byte	0x04, 0x12
        /*0656*/ 	.short	(.L_305 - .L_304)
	.align		4
.L_304:
        /*0658*/ 	.word	index@(_ZN7cutlass13device_kernelIN5flash11enable_sm90INS1_16FlashAttnFwdSm90INS1_25CollectiveMainloopFwdSm90ILi2EN4cute5tupleIJNS5_1CILi1EEES8_S8_EEENS6_IJNS7_ILi128EEENS7_ILi96EEENS7_ILi64EEEEEELi256ENS_10bfloat16_tEfNS_4arch4Sm90ELb1ELb0ELb1ELb0ELb0ELb0ELb0ELb1ELb0ELb0ELb0ELb0EEENS1_21CollectiveEpilogueFwdINS6_IJSA_NS7_ILi256EEESB_EEES9_SE_SG_Li256ELb0ELb0ELb0ELb0EEENS1_30DynamicPersistentTileSchedulerILi256ELi32ELb0ELb0ELb1EEEEEEEEEvNT_6ParamsE)
        /*065c*/ 	.word	0x00000000


	//----- nvinfo : EIATTR_MIN_STACK_SIZE
	.align		4
.L_305:
        /*0660*/ 	.byte	0x04, 0x12
        /*0662*/ 	.short	(.L_307 - .L_306)
	.align		4
.L_306:
        /*0664*/ 	.word	index@(_ZN7cutlass13device_kernelIN5flash11enable_sm90INS1_16FlashAttnFwdSm90INS1_25CollectiveMainloopFwdSm90ILi2EN4cute5tupleIJNS5_1CILi1EEES8_S8_EEENS6_IJNS7_ILi128EEENS7_ILi96EEENS7_ILi64EEEEEELi256ENS_10bfloat16_tEfNS_4arch4Sm90ELb1ELb0ELb1ELb0ELb0ELb0ELb1ELb1ELb0ELb0ELb0ELb0EEENS1_21CollectiveEpilogueFwdINS6_IJSA_NS7_ILi256EEESB_EEES9_SE_SG_Li256ELb0ELb0ELb0ELb0EEENS1_30DynamicPersistentTileSchedulerILi256ELi32ELb0ELb0ELb1EEEEEEEEEvNT_6ParamsE)
        /*0668*/ 	.word	0x00000010


	//----- nvinfo : EIATTR_MIN_STACK_SIZE
	.align		4
.L_307:
        /*066c*/ 	.byte	0x04, 0x12
        /*066e*/ 	.short	(.L_309 - .L_308)
	.align		4
.L_308:
        /*0670*/ 	.word	index@(_ZN7cutlass13device_kernelIN5flash11enable_sm90INS1_16FlashAttnFwdSm90INS1_25CollectiveMainloopFwdSm90ILi2EN4cute5tupleIJNS5_1CILi1EEES8_S8_EEENS6_IJNS7_ILi128EEENS7_ILi96EEENS7_ILi64EEEEEELi256ENS_10bfloat16_tEfNS_4arch4Sm90ELb1ELb0ELb1ELb1ELb0ELb0ELb0ELb1ELb0ELb0ELb0ELb0EEENS1_21CollectiveEpilogueFwdINS6_IJSA_NS7_ILi256EEESB_EEES9_SE_SG_Li256ELb1ELb0ELb0ELb0EEENS1_36VarlenDynamicPersistentTileSchedulerILi128ELi96ELi256ELi32ELb0ELb0ELb1ELb1ELb1ELb1EEEEEEEEEvNT_6ParamsE)
        /*0674*/ 	.word	0x00000028


	//----- nvinfo : EIATTR_MIN_STACK_SIZE
	.align		4
.L_309:
        /*0678*/ 	.byte	0x04, 0x12
        /*067a*/ 	.short	(.L_311 - .L_310)
	.align		4
.L_310:
        /*067c*/ 	.word	index@(_ZN7cutlass13device_kernelIN5flash11enable_sm90INS1_16FlashAttnFwdSm90INS1_25CollectiveMainloopFwdSm90ILi2EN4cute5tupleIJNS5_1CILi1EEES8_S8_EEENS6_IJNS7_ILi128EEENS7_ILi96EEENS7_ILi64EEEEEELi256ENS_10bfloat16_tEfNS_4arch4Sm90ELb1ELb0ELb1ELb1ELb0ELb1ELb0ELb1ELb0ELb0ELb0ELb0EEENS1_21CollectiveEpilogueFwdINS6_IJSA_NS7_ILi256EEESB_EEES9_SE_SG_Li256ELb1ELb0ELb0ELb0EEENS1_36VarlenDynamicPersistentTileSchedulerILi128ELi96ELi256ELi32ELb0ELb0ELb1ELb1ELb1ELb1EEEEEEEEEvNT_6ParamsE)
        /*0680*/ 	.word	0x00000030


	//----- nvinfo : EIATTR_MIN_STACK_SIZE
	.align		4
.L_311:
        /*0684*/ 	.byte	0x04, 0x12
        /*0686*/ 	.short	(.L_313 - .L_312)
	.align		4
.L_312:
        /*0688*/ 	.word	index@(_ZN7cutlass13device_kernelIN5flash11enable_sm90INS1_16FlashAttnFwdSm90INS1_25CollectiveMainloopFwdSm90ILi2EN4cute5tupleIJNS5_1CILi1EEES8_S8_EEENS6_IJNS7_ILi128EEENS7_ILi96EEENS7_ILi64EEEEEELi256ENS_10bfloat16_tEfNS_4arch4Sm90ELb1ELb0ELb1ELb1ELb0ELb0ELb1ELb1ELb0ELb0ELb0ELb0EEENS1_21CollectiveEpilogueFwdINS6_IJSA_NS7_ILi256EEESB_EEES9_SE_SG_Li256ELb1ELb0ELb0ELb0EEENS1_36VarlenDynamicPersistentTileSchedulerILi128ELi96ELi256ELi32ELb0ELb0ELb1ELb1ELb1ELb1EEEEEEEEEvNT_6ParamsE)
        /*068c*/ 	.word	0x00000028


	//----- nvinfo : EIATTR_MIN_STACK_SIZE
	.align		4
.L_313:
        /*0690*/ 	.byte	0x04, 0x12
        /*0692*/ 	.short	(.L_315 - .L_314)
	.align		4
.L_314:
        /*0694*/ 	.word	index@(_ZN7cutlass13device_kernelIN5flash11enable_sm90INS1_16FlashAttnFwdSm90INS1_25CollectiveMainloopFwdSm90ILi2EN4cute5tupleIJNS5_1CILi1EEES8_S8_EEENS6_IJNS7_ILi128EEENS7_ILi96EEENS7_ILi64EEEEEELi256ENS_10bfloat16_tEfNS_4arch4Sm90ELb1ELb0ELb1ELb1ELb0ELb1ELb1ELb1ELb0ELb0ELb0ELb0EEENS1_21CollectiveEpilogueFwdINS6_IJSA_NS7_ILi256EEESB_EEES9_SE_SG_Li256ELb1ELb0ELb0ELb0EEENS1_36VarlenDynamicPersistentTileSchedulerILi128ELi96ELi256ELi32ELb0ELb0ELb1ELb1ELb1ELb1EEEEEEEEEvNT_6ParamsE)
        /*0698*/ 	.word	0x00000078
.L_315:


//--------------------- .nv.compat                --------------------------
	.section	.nv.compat,"",@"SHT_CUDA_COMPAT_INFO"
	.align	4
        /*0000*/ 	.byte	0x02, 0x09, 0x01, 0x00, 0x02, 0x02, 0x04, 0x00, 0x02, 0x05, 0x05, 0x00, 0x03, 0x07, 0x01, 0x01
        /*0010*/ 	.byte	0x02, 0x03, 0x01, 0x00, 0x02, 0x06, 0x01, 0x00, 0x04, 0x0b, 0x08, 0x00, 0x00, 0x00, 0x00, 0x00
        /*0020*/ 	.byte	0x00, 0x00, 0x00, 0x00


//--------------------- .nv.info._ZN7cutlass13device_kernelIN5flash11enable_sm90INS1_16FlashAttnFwdSm90INS1_25CollectiveMainloopFwdSm90ILi2EN4cute5tupleIJNS5_1CILi1EEES8_S8_EEENS6_IJNS7_ILi128EEESA_NS7_ILi192EEEEEELi128ENS_10bfloat16_tEfNS_4arch4Sm90ELb0ELb0ELb1ELb0ELb0ELb0ELb0ELb1ELb1ELb0ELb0ELb0EEENS1_21CollectiveEpilogueFwdINS6_IJSA_SA_SA_EEES9_SD_SF_Li256ELb0ELb0ELb0ELb0EEENS1_29StaticPersistentTileSchedulerILb0EEEEEEEEEvNT_6ParamsE --------------------------
	.section	.nv.info._ZN7cutlass13device_kernelIN5flash11enable_sm90INS1_16FlashAttnFwdSm90INS1_25CollectiveMainloopFwdSm90ILi2EN4cute5tupleIJNS5_1CILi1EEES8_S8_EEENS6_IJNS7_ILi128EEESA_NS7_ILi192EEEEEELi128ENS_10bfloat16_tEfNS_4arch4Sm90ELb0ELb0ELb1ELb0ELb0ELb0ELb0ELb1ELb1ELb0ELb0ELb0EEENS1_21CollectiveEpilogueFwdINS6_IJSA_SA_SA_EEES9_SD_SF_Li256ELb0ELb0ELb0ELb0EEENS1_29StaticPersistentTileSchedulerILb0EEEEEEEEEvNT_6ParamsE,"",@"SHT_CUDA_INFO"
	.sectionflags	@""
	.align	4


	//----- nvinfo : EIATTR_CUDA_API_VERSION
	.align		4
        /*0000*/ 	.byte	0x04, 0x37
        /*0002*/ 	.short	(.L_317 - .L_316)
.L_316:
        /*0004*/ 	.word	0x00000082


	//----- nvinfo : EIATTR_KPARAM_INFO
	.align		4
.L_317:
        /*0008*/ 	.byte	0x04, 0x17
        /*000a*/ 	.short	(.L_319 - .L_318)
.L_318:
        /*000c*/ 	.word	0x00000000
        /*0010*/ 	.short	0x0000
        /*0012*/ 	.short	0x0070
        /*0014*/ 	.byte	0x00, 0xf0, 0x01, 0x2e


	//----- nvinfo : EIATTR_SPARSE_MMA_MASK
	.align		4
.L_319:
        /*0018*/ 	.byte	0x03, 0x50
        /*001a*/ 	.short	0x0000


	//----- nvinfo : EIATTR_MAXREG_COUNT
	.align		4
        /*001c*/ 	.byte	0x03, 0x1b
        /*001e*/ 	.short	0x00a8


	//----- nvinfo : EIATTR_NUM_BARRIERS
	.align		4
        /*0020*/ 	.byte	0x02, 0x4c
        /*0022*/ 	.byte	0x09
	.zero		1


	//----- nvinfo : EIATTR_EXTERNS
	.align		4
        /*0024*/ 	.byte	0x04, 0x0f
        /*0026*/ 	.short	(.L_321 - .L_320)


	//   ....[0]....
	.align		4
.L_320:
        /*0028*/ 	.word	index@(__assertfail)


	//----- nvinfo : EIATTR_ANNOTATIONS
	.align		4
.L_321:
        /*002c*/ 	.byte	0x04, 0x55
        /*002e*/ 	.short	(.L_323 - .L_322)


	//   ....[0]....
.L_322:
        /*0030*/ 	.word	0x00000001
        /*0034*/ 	.byte	0x40, 0x09, 0x00, 0x00, 0x01, 0x00, 0x00, 0x00, 0x00, 0x0a, 0x00, 0x00, 0x01, 0x00, 0x00, 0x00
        /* <DEDUP_REMOVED lines=12> */
        /*0104*/ 	.byte	0x80, 0xaf, 0x00, 0x00, 0x01, 0x00, 0x00, 0x00, 0x20, 0xb1, 0x00, 0x00


	//----- nvinfo : EIATTR_MERCURY_ISA_VERSION
	.align		4
.L_323:
        /*0110*/ 	.byte	0x03, 0x5f
        /*0112*/ 	.short	0x0101


	//----- nvinfo : EIATTR_INT_WARP_WIDE_INSTR_OFFSETS
	.align		4
        /*0114*/ 	.byte	0x04, 0x31
        /*0116*/ 	.short	(.L_325 - .L_324)


	//   ....[0]....
.L_324:
        /*0118*/ 	.word	0x00000180


	//   ....[1]....
        /*011c*/ 	.word	0x000001b0


	//   ....[2]....
        /*0120*/ 	.word	0x00000240


	//   ....[3]....
        /*0124*/ 	.word	0x00008a30


	//   ....[4]....
        /*0128*/ 	.word	0x00008a60


	//   ....[5]....
        /*012c*/ 	.word	0x00008b30


	//   ....[6]....
        /*0130*/ 	.word	0x00008c00


	//----- nvinfo : EIATTR_COOP_GROUP_MASK_REGIDS
	.align		4
.L_325:
        /*0134*/ 	.byte	0x04, 0x29
        /*0136*/ 	.short	(.L_327 - .L_326)


	//   ....[0]....
.L_326:
        /*0138*/ 	.word	0xffffffff


	//   ....[1]....
        /*013c*/ 	.word	0xffffffff


	//   ....[2]....
        /*0140*/ 	.word	0xffffffff


	//   ....[3]....
        /*0144*/ 	.word	0xffffffff


	//   ....[4]....
        /*0148*/ 	.word	0xffffffff


	//   ....[5]....
        /*014c*/ 	.word	0xffffffff


	//   ....[6]....
        /*0150*/ 	.word	0xffffffff


	//   ....[7]....
        /*0154*/ 	.word	0xffffffff


	//   ....[8]....
        /*0158*/ 	.word	0xffffffff


	//   ....[9]....
        /*015c*/ 	.word	0xffffffff


	//   ....[10]....
        /*0160*/ 	.word	0xffffffff


	//   ....[11]....
        /*0164*/ 	.word	0xffffffff


	//   ....[12]....
        /*0168*/ 	.word	0xffffffff


	//   ....[13]....
        /*016c*/ 	.word	0xffffffff


	//   ....[14]....
        /*0170*/ 	.word	0xffffffff


	//   ....[15]....
        /*0174*/ 	.word	0xffffffff


	//   ....[16]....
        /*0178*/ 	.word	0xffffffff


	//   ....[17]....
        /*017c*/ 	.word	0xffffffff


	//   ....[18]....
        /*0180*/ 	.word	0xffffffff


	//   ....[19]....
        /*0184*/ 	.word	0xffffffff


	//   ....[20]....
        /*0188*/ 	.word	0xffffffff


	//   ....[21]....
        /*018c*/ 	.word	0xffffffff


	//   ....[22]....
        /*0190*/ 	.word	0xffffffff


	//   ....[23]....
        /*0194*/ 	.word	0x0500000f


	//   ....[24]....
        /*0198*/ 	.word	0x0500000f


	//----- nvinfo : EIATTR_COOP_GROUP_INSTR_OFFSETS
	.align		4
.L_327:
        /*019c*/ 	.byte	0x04, 0x28
        /*019e*/ 	.short	(.L_329 - .L_328)


	//   ....[0]....
.L_328:
        /*01a0*/ 	.word	0x00000060


	//   ....[1]....
        /*01a4*/ 	.word	0x00000190


	//   ....[2]....
        /*01a8*/ 	.word	0x00000250


	//   ....[3]....
        /*01ac*/ 	.word	0x000003c0


	//   ....[4]....
        /*01b0*/ 	.word	0x00000520


	//   ....[5]....
        /*01b4*/ 	.word	0x00000640


	//   ....[6]....
        /*01b8*/ 	.word	0x000007a0


	//   ....[7]....
        /*01bc*/ 	.word	0x00000d30


	//   ....[8]....
        /*01c0*/ 	.word	0x00002a50


	//   ....[9]....
        /*01c4*/ 	.word	0x00002ab0


	//   ....[10]....
        /*01c8*/ 	.word	0x000030c0


	//   ....[11]....
        /*01cc*/ 	.word	0x00003130


	//   ....[12]....
        /*01d0*/ 	.word	0x00005790


	//   ....[13]....
        /*01d4*/ 	.word	0x000057c0


	//   ....[14]....
        /*01d8*/ 	.word	0x00005aa0


	//   ....[15]....
        /*01dc*/ 	.word	0x00005b40


	//   ....[16]....
        /*01e0*/ 	.word	0x00006e10


	//   ....[17]....
        /*01e4*/ 	.word	0x00006e50


	//   ....[18]....
        /*01e8*/ 	.word	0x00006ff0


	//   ....[19]....
        /*01ec*/ 	.word	0x00007020


	//   ....[20]....
        /*01f0*/ 	.word	0x00007f30


	//   ....[21]....
        /*01f4*/ 	.word	0x000081e0


	//   ....[22]....
        /*01f8*/ 	.word	0x0000b0a0


	//   ....[23]....
        /*01fc*/ 	.word	0x0000b580


	//   ....[24]....
        /*0200*/ 	.word	0x0000ba20


	//----- nvinfo : EIATTR_REG_RECONFIG
	.align		4
.L_329:
        /*0204*/ 	.byte	0x01, 0x54
	.zero		2


	//----- nvinfo : EIATTR_SYSCALL_OFFSETS
	.align		4
        /*0208*/ 	.byte	0x04, 0x46
        /*020a*/ 	.short	(.L_331 - .L_330)


	//   ....[0]....
.L_330:
        /*020c*/ 	.word	0x00001090


	//   ....[1]....
        /*0210*/ 	.word	0x00008640


	//   ....[2]....
        /*0214*/ 	.word	0x00008780


	//   ....[3]....
        /*0218*/ 	.word	0x00008880


	//----- nvinfo : EIATTR_MBARRIER_INSTR_OFFSETS
	.align		4
.L_331:
        /*021c*/ 	.byte	0x04, 0x39
        /*021e*/ 	.short	(.L_333 - .L_332)


	//   ....[0]....
.L_332:
        /*0220*/ 	.word	0x00000270
        /*0224*/ 	.word	0x000000ff
        /*0228*/ 	.word	0x00034800
        /*022c*/ 	.short	0x0100
        /*022e*/ 	.byte	0x06
	.zero		1


	//   ....[1]....
        /*0230*/ 	.word	0x00000280
        /*0234*/ 	.word	0x000000ff
        /*0238*/ 	.word	0x00034820
        /*023c*/ 	.short	0x0100
        /*023e*/ 	.byte	0x06
	.zero		1


	//   ....[2]....
        /*0240*/ 	.word	0x00000370
        /*0244*/ 	.word	0x000000ff
        /*0248*/ 	.word	0x00034830
        /*024c*/ 	.short	0x0100
        /*024e*/ 	.byte	0x08
	.zero		1


	//   ....[3]....
        /*0250*/ 	.word	0x00000380
        /*0254*/ 	.word	0x000000ff
        /*0258*/ 	.word	0x00034840
        /*025c*/ 	.short	0x0100
        /*025e*/ 	.byte	0x08
	.zero		1


	//   ....[4]....
        /*0260*/ 	.word	0x00000390
        /*0264*/ 	.word	0x000000ff
        /*0268*/ 	.word	0x00034838
        /*026c*/ 	.short	0x0100
        /*026e*/ 	.byte	0x08
	.zero		1


	//   ....[5]....
        /*0270*/ 	.word	0x000003a0
        /*0274*/ 	.word	0x000000ff
        /*0278*/ 	.word	0x00034848
        /*027c*/ 	.short	0x0100
        /*027e*/ 	.byte	0x08
	.zero		1


	//   ....[6]....
        /*0280*/ 	.word	0x000004d0
        /*0284*/ 	.word	0x000000ff
        /*0288*/ 	.word	0x00034850
        /*028c*/ 	.short	0x0100
        /*028e*/ 	.byte	0x08
	.zero		1


	//   ....[7]....
        /*0290*/ 	.word	0x000004e0
        /*0294*/ 	.word	0x000000ff
        /*0298*/ 	.word	0x00034860
        /*029c*/ 	.short	0x0100
        /*029e*/ 	.byte	0x08
	.zero		1


	//   ....[8]....
        /*02a0*/ 	.word	0x000004f0
        /*02a4*/ 	.word	0x000000ff
        /*02a8*/ 	.word	0x00034858
        /*02ac*/ 	.short	0x0100
        /*02ae*/ 	.byte	0x08
	.zero		1


	//   ....[9]....
        /*02b0*/ 	.word	0x00000500
        /*02b4*/ 	.word	0x000000ff
        /*02b8*/ 	.word	0x00034868
        /*02bc*/ 	.short	0x0100
        /*02be*/ 	.byte	0x08
	.zero		1


	//   ....[10]....
        /*02c0*/ 	.word	0x000005f0
        /*02c4*/ 	.word	0x000000ff
        /*02c8*/ 	.word	0x00034870
        /*02cc*/ 	.short	0x0100
        /*02ce*/ 	.byte	0x06
	.zero		1


	//   ....[11]....
        /*02d0*/ 	.word	0x00000600
        /*02d4*/ 	.word	0x000000ff
        /*02d8*/ 	.word	0x00034880
        /*02dc*/ 	.short	0x0100
        /*02de*/ 	.byte	0x06
	.zero		1


	//   ....[12]....
        /*02e0*/ 	.word	0x00000610
        /*02e4*/ 	.word	0x000000ff
        /*02e8*/ 	.word	0x00034878
        /*02ec*/ 	.short	0x0100
        /*02ee*/ 	.byte	0x06
	.zero		1


	//   ....[13]....
        /*02f0*/ 	.word	0x00000620
        /*02f4*/ 	.word	0x000000ff
        /*02f8*/ 	.word	0x00034888
        /*02fc*/ 	.short	0x0100
        /*02fe*/ 	.byte	0x06
	.zero		1


	//   ....[14]....
        /*0300*/ 	.word	0x00000750
        /*0304*/ 	.word	0x000000ff
        /*0308*/ 	.word	0x00034890
        /*030c*/ 	.short	0x0100
        /*030e*/ 	.byte	0x08
	.zero		1


	//   ....[15]....
        /*0310*/ 	.word	0x00000760
        /*0314*/ 	.word	0x000000ff
        /*0318*/ 	.word	0x000348a0
        /*031c*/ 	.short	0x0100
        /*031e*/ 	.byte	0x08
	.zero		1


	//   ....[16]....
        /*0320*/ 	.word	0x00000770
        /*0324*/ 	.word	0x000000ff
        /*0328*/ 	.word	0x00034898
        /*032c*/ 	.short	0x0100
        /*032e*/ 	.byte	0x08
	.zero		1


	//   ....[17]....
        /*0330*/ 	.word	0x00000780
        /*0334*/ 	.word	0x000000ff
        /*0338*/ 	.word	0x000348a8
        /*033c*/ 	.short	0x0100
        /*033e*/ 	.byte	0x08
	.zero		1


	//   ....[18]....
        /*0340*/ 	.word	0x000008b0
        /*0344*/ 	.word	0x000000ff
        /*0348*/ 	.word	0x000348b0
        /*034c*/ 	.short	0x0100
        /*034e*/ 	.byte	0x08
	.zero		1


	//   ....[19]....
        /*0350*/ 	.word	0x000008c0
        /*0354*/ 	.word	0x000000ff
        /*0358*/ 	.word	0x000348c0
        /*035c*/ 	.short	0x0100
        /*035e*/ 	.byte	0x08
	.zero		1


	//   ....[20]....
        /*0360*/ 	.word	0x000008d0
        /*0364*/ 	.word	0x000000ff
        /*0368*/ 	.word	0x000348b8
        /*036c*/ 	.short	0x0100
        /*036e*/ 	.byte	0x08
	.zero		1


	//   ....[21]....
        /*0370*/ 	.word	0x000008e0
        /*0374*/ 	.word	0x000000ff
        /*0378*/ 	.word	0x000348c8
        /*037c*/ 	.short	0x0100
        /*037e*/ 	.byte	0x08
	.zero		1


	//   ....[22]....
        /*0380*/ 	.word	0x000010d0
        /*0384*/ 	.word	0x000000ff
        /*0388*/ 	.word	0x00034800
        /*038c*/ 	.short	0x010a
        /*038e*/ 	.byte	0x3c
	.zero		1


	//   ....[23]....
        /*0390*/ 	.word	0x00001150
        /*0394*/ 	.word	0x00000000
        /*0398*/ 	.word	0x00034830
        /*039c*/ 	.short	0x010a
        /*039e*/ 	.byte	0x3f
	.zero		1


	//   ....[24]....
        /*03a0*/ 	.word	0x000011d0
        /*03a4*/ 	.word	0x00000000
        /*03a8*/ 	.word	0x00034830
        /*03ac*/ 	.short	0x010a
        /*03ae*/ 	.byte	0x3f
	.zero		1


	//   ....[25]....
        /*03b0*/ 	.word	0x000020c0
        /*03b4*/ 	.word	0x00000000
        /*03b8*/ 	.word	0x00000000
        /*03bc*/ 	.short	0x0101
        /*03be*/ 	.byte	0x3f
	.zero		1


	//   ....[26]....
        /*03c0*/ 	.word	0x00004040
        /*03c4*/ 	.word	0x000000ff
        /*03c8*/ 	.word	0x00034830
        /*03cc*/ 	.short	0x010a
        /*03ce*/ 	.byte	0x07
	.zero		1


	//   ....[27]....
        /*03d0*/ 	.word	0x00004080
        /*03d4*/ 	.word	0x000000ff
        /*03d8*/ 	.word	0x00034830
        /*03dc*/ 	.short	0x010a
        /*03de*/ 	.byte	0x07
	.zero		1


	//   ....[28]....
        /*03e0*/ 	.word	0x00004980
        /*03e4*/ 	.word	0x000000ff
        /*03e8*/ 	.word	0x00034850
        /*03ec*/ 	.short	0x010a
        /*03ee*/ 	.byte	0x0b
	.zero		1


	//   ....[29]....
        /*03f0*/ 	.word	0x000049c0
        /*03f4*/ 	.word	0x000000ff
        /*03f8*/ 	.word	0x00034850
        /*03fc*/ 	.short	0x010a
        /*03fe*/ 	.byte	0x0b
	.zero		1


	//   ....[30]....
        /*0400*/ 	.word	0x000062f0
        /*0404*/ 	.word	0x00000009
        /*0408*/ 	.word	0x00000000
        /*040c*/ 	.short	0x0101
        /*040e*/ 	.byte	0x3f
	.zero		1


	//   ....[31]....
        /*0410*/ 	.word	0x00006350
        /*0414*/ 	.word	0x00000026
        /*0418*/ 	.word	0x00000000
        /*041c*/ 	.short	0x0101
        /*041e*/ 	.byte	0x3f
	.zero		1


	//   ....[32]....
        /*0420*/ 	.word	0x00006d80
        /*0424*/ 	.word	0x000000ff
        /*0428*/ 	.word	0x00034850
        /*042c*/ 	.short	0x010a
        /*042e*/ 	.byte	0x07
	.zero		1


	//   ....[33]....
        /*0430*/ 	.word	0x00006dc0
        /*0434*/ 	.word	0x000000ff
        /*0438*/ 	.word	0x00034850
        /*043c*/ 	.short	0x010a
        /*043e*/ 	.byte	0x07
	.zero		1


	//   ....[34]....
        /*0440*/ 	.word	0x000077a0
        /*0444*/ 	.word	0x00000009
        /*0448*/ 	.word	0x00000000
        /*044c*/ 	.short	0x0101
        /*044e*/ 	.byte	0x3f
	.zero		1


	//   ....[35]....
        /*0450*/ 	.word	0x000080e0
        /*0454*/ 	.word	0x000000ff
        /*0458*/ 	.word	0x00000000
        /*045c*/ 	.short	0x0101
        /*045e*/ 	.byte	0x06
	.zero		1


	//   ....[36]....
        /*0460*/ 	.word	0x00008f40
        /*0464*/ 	.word	0x00000006
        /*0468*/ 	.word	0x00034840
        /*046c*/ 	.short	0x010a
        /*046e*/ 	.byte	0x3f
	.zero		1


	//   ....[37]....
        /*0470*/ 	.word	0x000094a0
        /*0474*/ 	.word	0x00000009
        /*0478*/ 	.word	0x00034820
        /*047c*/ 	.short	0x010a
        /*047e*/ 	.byte	0x3f
	.zero		1


	//   ....[38]....
        /*0480*/ 	.word	0x00009780
        /*0484*/ 	.word	0x00000002
        /*0488*/ 	.word	0x00034840
        /*048c*/ 	.short	0x010a
        /*048e*/ 	.byte	0x3f
	.zero		1


	//   ....[39]....
        /*0490*/ 	.word	0x00009a40
        /*0494*/ 	.word	0x00000002
        /*0498*/ 	.word	0x00000060
        /*049c*/ 	.short	0x010a
        /*049e*/ 	.byte	0x3f
	.zero		1


	//   ....[40]....
        /*04a0*/ 	.word	0x00009f80
        /*04a4*/ 	.word	0x00000002
        /*04a8*/ 	.word	0x00034840
        /*04ac*/ 	.short	0x010a
        /*04ae*/ 	.byte	0x3f
	.zero		1


	//   ....[41]....
        /*04b0*/ 	.word	0x0000a240
        /*04b4*/ 	.word	0x00000002
        /*04b8*/ 	.word	0x00000060
        /*04bc*/ 	.short	0x010a
        /*04be*/ 	.byte	0x3f
	.zero		1


	//   ....[42]....
        /*04c0*/ 	.word	0x0000a6a0
        /*04c4*/ 	.word	0x00000002
        /*04c8*/ 	.word	0x00034840
        /*04cc*/ 	.short	0x010a
        /*04ce*/ 	.byte	0x3f
	.zero		1


	//   ....[43]....
        /*04d0*/ 	.word	0x0000a980
        /*04d4*/ 	.word	0x00000002
        /*04d8*/ 	.word	0x00000060
        /*04dc*/ 	.short	0x010a
        /*04de*/ 	.byte	0x3f
	.zero		1


	//   ....[44]....
        /*04e0*/ 	.word	0x0000acb0
        /*04e4*/ 	.word	0x00000003
        /*04e8*/ 	.word	0x00034860
        /*04ec*/ 	.short	0x010a
        /*04ee*/ 	.byte	0x3f
	.zero		1


	//   ....[45]....
        /*04f0*/ 	.word	0x0000b020
        /*04f4*/ 	.word	0x00000000
        /*04f8*/ 	.word	0x00034820
        /*04fc*/ 	.short	0x010a
        /*04fe*/ 	.byte	0x3f
	.zero		1


	//   ....[46]....
        /*0500*/ 	.word	0x0000b1c0
        /*0504*/ 	.word	0x00000006
        /*0508*/ 	.word	0x00000000
        /*050c*/ 	.short	0x010a
        /*050e*/ 	.byte	0x3f
	.zero		1


	//   ....[47]....
        /*0510*/ 	.word	0x0000b230
        /*0514*/ 	.word	0x00000003
        /*0518*/ 	.word	0x00000000
        /*051c*/ 	.short	0x010a
        /*051e*/ 	.byte	0x3f
	.zero		1


	//   ....[48]....
        /*0520*/ 	.word	0x0000b290
        /*0524*/ 	.word	0x00000010
        /*0528*/ 	.word	0x00000000
        /*052c*/ 	.short	0x010a
        /*052e*/ 	.byte	0x3f
	.zero		1


	//   ....[49]....
        /*0530*/ 	.word	0x0000b2c0
        /*0534*/ 	.word	0x00000003
        /*0538*/ 	.word	0x00000000
        /*053c*/ 	.short	0x010a
        /*053e*/ 	.byte	0x3f
	.zero		1


	//   ....[50]....
        /*0540*/ 	.word	0x0000b330
        /*0544*/ 	.word	0x00000003
        /*0548*/ 	.word	0x00034800
        /*054c*/ 	.short	0x010a
        /*054e*/ 	.byte	0x3f
	.zero		1


	//   ....[51]....
        /*0550*/ 	.word	0x0000b380
        /*0554*/ 	.word	0x00000000
        /*0558*/ 	.word	0x00034830
        /*055c*/ 	.short	0x010a
        /*055e*/ 	.byte	0x3f
	.zero		1


	//   ....[52]....
        /*0560*/ 	.word	0x0000b3e0
        /*0564*/ 	.word	0x0000000a
        /*0568*/ 	.word	0x00034830
        /*056c*/ 	.short	0x010a
        /*056e*/ 	.byte	0x3f
	.zero		1


	//   ....[53]....
        /*0570*/ 	.word	0x0000b440
        /*0574*/ 	.word	0x00000007
        /*0578*/ 	.word	0x00034850
        /*057c*/ 	.short	0x010a
        /*057e*/ 	.byte	0x3f
	.zero		1


	//   ....[54]....
        /*0580*/ 	.word	0x0000b4a0
        /*0584*/ 	.word	0x00000005
        /*0588*/ 	.word	0x00034850
        /*058c*/ 	.short	0x010a
        /*058e*/ 	.byte	0x3f
	.zero		1


	//   ....[55]....
        /*0590*/ 	.word	0x0000b640
        /*0594*/ 	.word	0x00000006
        /*0598*/ 	.word	0x00034840
        /*059c*/ 	.short	0x010a
        /*059e*/ 	.byte	0x3f
	.zero		1


	//   ....[56]....
        /*05a0*/ 	.word	0x0000b6c0
        /*05a4*/ 	.word	0x00000007
        /*05a8*/ 	.word	0x00034820
        /*05ac*/ 	.short	0x010a
        /*05ae*/ 	.byte	0x3f
	.zero		1


	//   ....[57]....
        /*05b0*/ 	.word	0x0000b710
        /*05b4*/ 	.word	0x00000002
        /*05b8*/ 	.word	0x00034840
        /*05bc*/ 	.short	0x010a
        /*05be*/ 	.byte	0x3f
	.zero		1


	//   ....[58]....
        /*05c0*/ 	.word	0x0000b760
        /*05c4*/ 	.word	0x00000002
        /*05c8*/ 	.word	0x00000060
        /*05cc*/ 	.short	0x010a
        /*05ce*/ 	.byte	0x3f
	.zero		1


	//   ....[59]....
        /*05d0*/ 	.word	0x0000b7b0
        /*05d4*/ 	.word	0x00000002
        /*05d8*/ 	.word	0x00034840
        /*05dc*/ 	.short	0x010a
        /*05de*/ 	.byte	0x3f
	.zero		1


	//   ....[60]....
        /*05e0*/ 	.word	0x0000b800
        /*05e4*/ 	.word	0x00000002
        /*05e8*/ 	.word	0x00000060
        /*05ec*/ 	.short	0x010a
        /*05ee*/ 	.byte	0x3f
	.zero		1


	//   ....[61]....
        /*05f0*/ 	.word	0x0000b850
        /*05f4*/ 	.word	0x00000002
        /*05f8*/ 	.word	0x00034840
        /*05fc*/ 	.short	0x010a
        /*05fe*/ 	.byte	0x3f
	.zero		1


	//   ....[62]....
        /*0600*/ 	.word	0x0000b8a0
        /*0604*/ 	.word	0x00000002
        /*0608*/ 	.word	0x00000060
        /*060c*/ 	.short	0x010a
        /*060e*/ 	.byte	0x3f
	.zero		1


	//   ....[63]....
        /*0610*/ 	.word	0x0000b8f0
        /*0614*/ 	.word	0x00000003
        /*0618*/ 	.word	0x00034860
        /*061c*/ 	.short	0x010a
        /*061e*/ 	.byte	0x3f
	.zero		1


	//   ....[64]....
        /*0620*/ 	.word	0x0000b940
        /*0624*/ 	.word	0x00000000
        /*0628*/ 	.word	0x00034820
        /*062c*/ 	.short	0x010a
        /*062e*/ 	.byte	0x3f
	.zero		1


	//   ....[65]....
        /*0630*/ 	.word	0x0000bae0
        /*0634*/ 	.word	0x00000006
        /*0638*/ 	.word	0x00000000
        /*063c*/ 	.short	0x010a
        /*063e*/ 	.byte	0x3f
	.zero		1


	//   ....[66]....
        /*0640*/ 	.word	0x0000bb30
        /*0644*/ 	.word	0x00000003
        /*0648*/ 	.word	0x00000000
        /*064c*/ 	.short	0x010a
        /*064e*/ 	.byte	0x3f
	.zero		1


	//   ....[67]....
        /*0650*/ 	.word	0x0000bb80
        /*0654*/ 	.word	0x00000010
        /*0658*/ 	.word	0x00000000
        /*065c*/ 	.short	0x010a
        /*065e*/ 	.byte	0x3f
	.zero		1


	//----- nvinfo : EIATTR_NUM_MBARRIERS
	.align		4
.L_333:
        /*0660*/ 	.byte	0x03, 0x38
        /*0662*/ 	.short	0x0016


	//----- nvinfo : EIATTR_EXIT_INSTR_OFFSETS
	.align		4
        /*0664*/ 	.byte	0x04, 0x1c
        /*0666*/ 	.short	(.L_335 - .L_334)


	//   ....[0]....
.L_334:
        /*0668*/ 	.word	0x000009f0


	//   ....[1]....
        /*066c*/ 	.word	0x000081a0


	//   ....[2]....
        /*0670*/ 	.word	0x00008200


	//   ....[3]....
        /*0674*/ 	.word	0x0000b310


	//----- nvinfo : EIATTR_MAX_THREADS
	.align		4
.L_335:
        /*0678*/ 	.byte	0x04, 0x05
        /*067a*/ 	.short	(.L_337 - .L_336)
.L_336:
        /*067c*/ 	.word	0x00000180
        /*0680*/ 	.word	0x00000001
        /*0684*/ 	.word	0x00000001


	//----- nvinfo : EIATTR_CRS_STACK_SIZE
	.align		4
.L_337:
        /*0688*/ 	.byte	0x04, 0x1e
        /*068a*/ 	.short	(.L_339 - .L_338)
.L_338:
        /*068c*/ 	.word	0x00000000


	//----- nvinfo : EIATTR_CBANK_PARAM_SIZE
	.align		4
.L_339:
        /*0690*/ 	.byte	0x03, 0x19
        /*0692*/ 	.short	0x0bf0


	//----- nvinfo : EIATTR_PARAM_CBANK
	.align		4
        /*0694*/ 	.byte	0x04, 0x0a
        /*0696*/ 	.short	(.L_341 - .L_340)
	.align		4
.L_340:
        /*0698*/ 	.word	index@(.nv.constant0._ZN7cutlass13device_kernelIN5flash11enable_sm90INS1_16FlashAttnFwdSm90INS1_25CollectiveMainloopFwdSm90ILi2EN4cute5tupleIJNS5_1CILi1EEES8_S8_EEENS6_IJNS7_ILi128EEESA_NS7_ILi192EEEEEELi128ENS_10bfloat16_tEfNS_4arch4Sm90ELb0ELb0ELb1ELb0ELb0ELb0ELb0ELb1ELb1ELb0ELb0ELb0EEENS1_21CollectiveEpilogueFwdINS6_IJSA_SA_SA_EEES9_SD_SF_Li256ELb0ELb0ELb0ELb0EEENS1_29StaticPersistentTileSchedulerILb0EEEEEEEEEvNT_6ParamsE)
        /*069c*/ 	.short	0x0210
        /*069e*/ 	.short	0x0bf0


	//----- nvinfo : EIATTR_SW_WAR
	.align		4
.L_341:
        /*06a0*/ 	.byte	0x04, 0x36
        /*06a2*/ 	.short	(.L_343 - .L_342)
.L_342:
        /*06a4*/ 	.word	0x00000008
.L_343:


//--------------------- .nv.info._ZN7cutlass13device_kernelIN5flash11enable_sm90INS1_16FlashAttnFwdSm90INS1_25CollectiveMainloopFwdSm90ILi2EN4cute5tupleIJNS5_1CILi2EEENS7_ILi1EEES9_EEENS6_IJNS7_ILi128EEESB_NS7_ILi192EEEEEELi128ENS_10bfloat16_tEfNS_4arch4Sm90ELb0ELb0ELb1ELb0ELb0ELb0ELb0ELb1ELb1ELb0ELb0ELb0EEENS1_21CollectiveEpilogueFwdINS6_IJSB_SB_SB_EEESA_SE_SG_Li256ELb0ELb0ELb0ELb0EEENS1_29StaticPersistentTileSchedulerILb0EEEEEEEEEvNT_6ParamsE --------------------------
	.section	.nv.info._ZN7cutlass13device_kernelIN5flash11enable_sm90INS1_16FlashAttnFwdSm90INS1_25CollectiveMainloopFwdSm90ILi2EN4cute5tupleIJNS5_1CILi2EEENS7_ILi1EEES9_EEENS6_IJNS7_ILi128EEESB_NS7_ILi192EEEEEELi128ENS_10bfloat16_tEfNS_4arch4Sm90ELb0ELb0ELb1ELb0ELb0ELb0ELb0ELb1ELb1ELb0ELb0ELb0EEENS1_21CollectiveEpilogueFwdINS6_IJSB_SB_SB_EEESA_SE_SG_Li256ELb0ELb0ELb0ELb0EEENS1_29StaticPersistentTileSchedulerILb0EEEEEEEEEvNT_6ParamsE,"",@"SHT_CUDA_INFO"
	.sectionflags	@""
	.align	4


	//----- nvinfo : EIATTR_CUDA_API_VERSION
	.align		4
        /*0000*/ 	.byte	0x04, 0x37
        /*0002*/ 	.short	(.L_345 - .L_344)
.L_344:
        /*0004*/ 	.word	0x00000082


	//----- nvinfo : EIATTR_KPARAM_INFO
	.align		4
.L_345:
        /*0008*/ 	.byte	0x04, 0x17
        /*000a*/ 	.short	(.L_347 - .L_346)
.L_346:
        /*000c*/ 	.word	0x00000000
        /*0010*/ 	.short	0x0000
        /*0012*/ 	.short	0x0070
        /*0014*/ 	.byte	0x00, 0xf0, 0x01, 0x2e


	//----- nvinfo : EIATTR_SPARSE_MMA_MASK
	.align		4
.L_347:
        /*0018*/ 	.byte	0x03, 0x50
        /*001a*/ 	.short	0x0000


	//----- nvinfo : EIATTR_MAXREG_COUNT
	.align		4
        /*001c*/ 	.byte	0x03, 0x1b
        /*001e*/ 	.short	0x00a8


	//----- nvinfo : EIATTR_NUM_BARRIERS
	.align		4
        /*0020*/ 	.byte	0x02, 0x4c
        /*0022*/ 	.byte	0x09
	.zero		1


	//----- nvinfo : EIATTR_EXTERNS
	.align		4
        /*0024*/ 	.byte	0x04, 0x0f
        /*0026*/ 	.short	(.L_349 - .L_348)


	//   ....[0]....
	.align		4
.L_348:
        /*0028*/ 	.word	index@(__assertfail)


	//----- nvinfo : EIATTR_ANNOTATIONS
	.align		4
.L_349:
        /*002c*/ 	.byte	0x04, 0x55
        /*002e*/ 	.short	(.L_351 - .L_350)


	//   ....[0]....
.L_350:
        /* <DEDUP_REMOVED lines=19> */
        /*0154*/ 	.byte	0xb0, 0xb5, 0x00, 0x00


	//----- nvinfo : EIATTR_MERCURY_ISA_VERSION
	.align		4
.L_351:
        /*0158*/ 	.byte	0x03, 0x5f
        /*015a*/ 	.short	0x0101


	//----- nvinfo : EIATTR_INT_WARP_WIDE_INSTR_OFFSETS
	.align		4
        /*015c*/ 	.byte	0x04, 0x31
        /*015e*/ 	.short	(.L_353 - .L_352)


	//   ....[0]....
.L_352:
        /*0160*/ 	.word	0x00000190


	//   ....[1]....
        /*0164*/ 	.word	0x000001d0


	//   ....[2]....
        /*0168*/ 	.word	0x00000240


	//   ....[3]....
        /*016c*/ 	.word	0x00008c70


	//   ....[4]....
        /*0170*/ 	.word	0x00008cc0


	//   ....[5]....
        /*0174*/ 	.word	0x00008da0


	//   ....[6]....
        /*0178*/ 	.word	0x00008e80


	//----- nvinfo : EIATTR_COOP_GROUP_MASK_REGIDS
	.align		4
.L_353:
        /*017c*/ 	.byte	0x04, 0x29
        /*017e*/ 	.short	(.L_355 - .L_354)


	//   ....[0]....
.L_354:
        /*0180*/ 	.word	0xffffffff


	//   ....[1]....
        /*0184*/ 	.word	0xffffffff


	//   ....[2]....
        /*0188*/ 	.word	0xffffffff


	//   ....[3]....
        /*018c*/ 	.word	0xffffffff


	//   ....[4]....
        /*0190*/ 	.word	0xffffffff


	//   ....[5]....
        /*0194*/ 	.word	0xffffffff


	//   ....[6]....
        /*0198*/ 	.word	0xffffffff


	//   ....[7]....
        /*019c*/ 	.word	0xffffffff


	//   ....[8]....
        /*01a0*/ 	.word	0xffffffff


	//   ....[9]....
        /*01a4*/ 	.word	0xffffffff


	//   ....[10]....
        /*01a8*/ 	.word	0xffffffff


	//   ....[11]....
        /*01ac*/ 	.word	0xffffffff


	//   ....[12]....
        /*01b0*/ 	.word	0xffffffff


	//   ....[13]....
        /*01b4*/ 	.word	0xffffffff


	//   ....[14]....
        /*01b8*/ 	.word	0xffffffff


	//   ....[15]....
        /*01bc*/ 	.word	0xffffffff


	//   ....[16]....
        /*01c0*/ 	.word	0xffffffff


	//   ....[17]....
        /*01c4*/ 	.word	0xffffffff


	//   ....[18]....
        /*01c8*/ 	.word	0xffffffff


	//   ....[19]....
        /*01cc*/ 	.word	0xffffffff


	//   ....[20]....
        /*01d0*/ 	.word	0xffffffff


	//   ....[21]....
        /*01d4*/ 	.word	0xffffffff


	//   ....[22]....
        /*01d8*/ 	.word	0xffffffff


	//   ....[23]....
        /*01dc*/ 	.word	0xffffffff


	//   ....[24]....
        /*01e0*/ 	.word	0x0500000f


	//   ....[25]....
        /*01e4*/ 	.word	0x0500000f


	//----- nvinfo : EIATTR_COOP_GROUP_INSTR_OFFSETS
	.align		4
.L_355:
        /*01e8*/ 	.byte	0x04, 0x28
        /*01ea*/ 	.short	(.L_357 - .L_356)


	//   ....[0]....
.L_356:
        /*01ec*/ 	.word	0x00000060


	//   ....[1]....
        /*01f0*/ 	.word	0x000001a0


	//   ....[2]....
        /*01f4*/ 	.word	0x000001f0


	//   ....[3]....
        /*01f8*/ 	.word	0x00000430


	//   ....[4]....
        /*01fc*/ 	.word	0x00000660


	//   ....[5]....
        /*0200*/ 	.word	0x00000890


	//   ....[6]....
        /*0204*/ 	.word	0x00000b20


	//   ....[7]....
        /*0208*/ 	.word	0x00000e30


	//   ....[8]....
        /*020c*/ 	.word	0x000012e0


	//   ....[9]....
        /*0210*/ 	.word	0x00002d80


	//   ....[10]....
        /*0214*/ 	.word	0x00002dd0


	//   ....[11]....
        /*0218*/ 	.word	0x00003430


	//   ....[12]....
        /*021c*/ 	.word	0x000034a0


	//   ....[13]....
        /*0220*/ 	.word	0x00005aa0


	//   ....[14]....
        /*0224*/ 	.word	0x00005ae0


	//   ....[15]....
        /*0228*/ 	.word	0x00005b00


	//   ....[16]....
        /*022c*/ 	.word	0x00005b20


	//   ....[17]....
        /*0230*/ 	.word	0x00006fe0


	//   ....[18]....
        /*0234*/ 	.word	0x00007010


	//   ....[19]....
        /*0238*/ 	.word	0x000070d0


	//   ....[20]....
        /*023c*/ 	.word	0x000070e0


	//   ....[21]....
        /*0240*/ 	.word	0x00007f40


	//   ....[22]....
        /*0244*/ 	.word	0x00008390


	//   ....[23]....
        /*0248*/ 	.word	0x0000b530


	//   ....[24]....
        /*024c*/ 	.word	0x0000ba30


	//   ....[25]....
        /*0250*/ 	.word	0x0000bed0


	//----- nvinfo : EIATTR_REG_RECONFIG
	.align		4
.L_357:
        /*0254*/ 	.byte	0x01, 0x54
	.zero		2


	//----- nvinfo : EIATTR_SYSCALL_OFFSETS
	.align		4
        /*0258*/ 	.byte	0x04, 0x46
        /*025a*/ 	.short	(.L_359 - .L_358)


	//   ....[0]....
.L_358:
        /*025c*/ 	.word	0x00001640


	//   ....[1]....
        /*0260*/ 	.word	0x000088a0


	//   ....[2]....
        /*0264*/ 	.word	0x000089e0


	//   ....[3]....
        /*0268*/ 	.word	0x00008ae0


	//----- nvinfo : EIATTR_MBARRIER_INSTR_OFFSETS
	.align		4
.L_359:
        /*026c*/ 	.byte	0x04, 0x39
        /*026e*/ 	.short	(.L_361 - .L_360)


	//   ....[0]....
.L_360:
        /*0270*/ 	.word	0x000002d0
        /*0274*/ 	.word	0x000000ff
        /*0278*/ 	.word	0x00034800
        /*027c*/ 	.short	0x0100
        /*027e*/ 	.byte	0x08
	.zero		1


	//   ....[1]....
        /*0280*/ 	.word	0x000002e0
        /*0284*/ 	.word	0x000000ff
        /*0288*/ 	.word	0x00034820
        /*028c*/ 	.short	0x0100
        /*028e*/ 	.byte	0x08
	.zero		1


	//   ....[2]....
        /*0290*/ 	.word	0x000003d0
        /*0294*/ 	.word	0x000000ff
        /*0298*/ 	.word	0x00034830
        /*029c*/ 	.short	0x0100
        /*029e*/ 	.byte	0x08
	.zero		1


	//   ....[3]....
        /*02a0*/ 	.word	0x000003e0
        /*02a4*/ 	.word	0x000000ff
        /*02a8*/ 	.word	0x00034840
        /*02ac*/ 	.short	0x0100
        /*02ae*/ 	.byte	0x08
	.zero		1


	//   ....[4]....
        /*02b0*/ 	.word	0x000003f0
        /*02b4*/ 	.word	0x000000ff
        /*02b8*/ 	.word	0x00034838
        /*02bc*/ 	.short	0x0100
        /*02be*/ 	.byte	0x08
	.zero		1


	//   ....[5]....
        /*02c0*/ 	.word	0x00000400
        /*02c4*/ 	.word	0x000000ff
        /*02c8*/ 	.word	0x00034848
        /*02cc*/ 	.short	0x0100
        /*02ce*/ 	.byte	0x08
	.zero		1


	//   ....[6]....
        /*02d0*/ 	.word	0x00000610
        /*02d4*/ 	.word	0x000000ff
        /*02d8*/ 	.word	0x00034850
        /*02dc*/ 	.short	0x0100
        /*02de*/ 	.byte	0x08
	.zero		1


	//   ....[7]....
        /*02e0*/ 	.word	0x00000620
        /*02e4*/ 	.word	0x000000ff
        /*02e8*/ 	.word	0x00034860
        /*02ec*/ 	.short	0x0100
        /*02ee*/ 	.byte	0x08
	.zero		1


	//   ....[8]....
        /*02f0*/ 	.word	0x00000630
        /*02f4*/ 	.word	0x000000ff
        /*02f8*/ 	.word	0x00034858
        /*02fc*/ 	.short	0x0100
        /*02fe*/ 	.byte	0x08
	.zero		1


	//   ....[9]....
        /*0300*/ 	.word	0x00000640
        /*0304*/ 	.word	0x000000ff
        /*0308*/ 	.word	0x00034868
        /*030c*/ 	.short	0x0100
        /*030e*/ 	.byte	0x08
	.zero		1


	//   ....[10]....
        /*0310*/ 	.word	0x00000840
        /*0314*/ 	.word	0x000000ff
        /*0318*/ 	.word	0x00034870
        /*031c*/ 	.short	0x0100
        /*031e*/ 	.byte	0x08
	.zero		1


	//   ....[11]....
        /*0320*/ 	.word	0x00000850
        /*0324*/ 	.word	0x000000ff
        /*0328*/ 	.word	0x00034880
        /*032c*/ 	.short	0x0100
        /*032e*/ 	.byte	0x08
	.zero		1


	//   ....[12]....
        /*0330*/ 	.word	0x00000860
        /*0334*/ 	.word	0x000000ff
        /*0338*/ 	.word	0x00034878
        /*033c*/ 	.short	0x0100
        /*033e*/ 	.byte	0x08
	.zero		1


	//   ....[13]....
        /*0340*/ 	.word	0x00000870
        /*0344*/ 	.word	0x000000ff
        /*0348*/ 	.word	0x00034888
        /*034c*/ 	.short	0x0100
        /*034e*/ 	.byte	0x08
	.zero		1


	//   ....[14]....
        /*0350*/ 	.word	0x00000ad0
        /*0354*/ 	.word	0x000000ff
        /*0358*/ 	.word	0x00034890
        /*035c*/ 	.short	0x0100
        /*035e*/ 	.byte	0x08
	.zero		1


	//   ....[15]....
        /*0360*/ 	.word	0x00000ae0
        /*0364*/ 	.word	0x000000ff
        /*0368*/ 	.word	0x000348a0
        /*036c*/ 	.short	0x0100
        /*036e*/ 	.byte	0x08
	.zero		1


	//   ....[16]....
        /*0370*/ 	.word	0x00000af0
        /*0374*/ 	.word	0x000000ff
        /*0378*/ 	.word	0x00034898
        /*037c*/ 	.short	0x0100
        /*037e*/ 	.byte	0x08
	.zero		1


	//   ....[17]....
        /*0380*/ 	.word	0x00000b00
        /*0384*/ 	.word	0x000000ff
        /*0388*/ 	.word	0x000348a8
        /*038c*/ 	.short	0x0100
        /*038e*/ 	.byte	0x08
	.zero		1


	//   ....[18]....
        /*0390*/ 	.word	0x00000d80
        /*0394*/ 	.word	0x000000ff
        /*0398*/ 	.word	0x000348b0
        /*039c*/ 	.short	0x0100
        /*039e*/ 	.byte	0x08
	.zero		1


	//   ....[19]....
        /*03a0*/ 	.word	0x00000d90
        /*03a4*/ 	.word	0x000000ff
        /*03a8*/ 	.word	0x000348c0
        /*03ac*/ 	.short	0x0100
        /*03ae*/ 	.byte	0x08
	.zero		1


	//   ....[20]....
        /*03b0*/ 	.word	0x00000da0
        /*03b4*/ 	.word	0x000000ff
        /*03b8*/ 	.word	0x000348b8
        /*03bc*/ 	.short	0x0100
        /*03be*/ 	.byte	0x08
	.zero		1


	//   ....[21]....
        /*03c0*/ 	.word	0x00000db0
        /*03c4*/ 	.word	0x000000ff
        /*03c8*/ 	.word	0x000348c8
        /*03cc*/ 	.short	0x0100
        /*03ce*/ 	.byte	0x08
	.zero		1


	//   ....[22]....
        /*03d0*/ 	.word	0x00001680
        /*03d4*/ 	.word	0x000000ff
        /*03d8*/ 	.word	0x00034800
        /*03dc*/ 	.short	0x010a
        /*03de*/ 	.byte	0x3c
	.zero		1


	//   ....[23]....
        /*03e0*/ 	.word	0x00001720
        /*03e4*/ 	.word	0x00000000
        /*03e8*/ 	.word	0x00034830
        /*03ec*/ 	.short	0x010a
        /*03ee*/ 	.byte	0x3f
	.zero		1


	//   ....[24]....
        /*03f0*/ 	.word	0x00001760
        /*03f4*/ 	.word	0x00000000
        /*03f8*/ 	.word	0x00034830
        /*03fc*/ 	.short	0x010a
        /*03fe*/ 	.byte	0x3f
	.zero		1


	//   ....[25]....
        /*0400*/ 	.word	0x00003a00
        /*0404*/ 	.word	0x00000003
        /*0408*/ 	.word	0x00000000
        /*040c*/ 	.short	0x0101
        /*040e*/ 	.byte	0x3f
	.zero		1


	//   ....[26]....
        /*0410*/ 	.word	0x00004220
        /*0414*/ 	.word	0x000000ff
        /*0418*/ 	.word	0x00034830
        /*041c*/ 	.short	0x010a
        /*041e*/ 	.byte	0x07
	.zero		1


	//   ....[27]....
        /*0420*/ 	.word	0x00004260
        /*0424*/ 	.word	0x000000ff
        /*0428*/ 	.word	0x00034830
        /*042c*/ 	.short	0x010a
        /*042e*/ 	.byte	0x07
	.zero		1


	//   ....[28]....
        /*0430*/ 	.word	0x00004b60
        /*0434*/ 	.word	0x000000ff
        /*0438*/ 	.word	0x00034850
        /*043c*/ 	.short	0x010a
        /*043e*/ 	.byte	0x0a
	.zero		1


	//   ....[29]....
        /*0440*/ 	.word	0x00004ba0
        /*0444*/ 	.word	0x000000ff
        /*0448*/ 	.word	0x00034850
        /*044c*/ 	.short	0x010a
        /*044e*/ 	.byte	0x0a
	.zero		1


	//   ....[30]....
        /*0450*/ 	.word	0x00006640
        /*0454*/ 	.word	0x00000003
        /*0458*/ 	.word	0x00000000
        /*045c*/ 	.short	0x0101
        /*045e*/ 	.byte	0x3f
	.zero		1


	//   ....[31]....
        /*0460*/ 	.word	0x00006920
        /*0464*/ 	.word	0x0000000c
        /*0468*/ 	.word	0x00000000
        /*046c*/ 	.short	0x0101
        /*046e*/ 	.byte	0x3f
	.zero		1


	//   ....[32]....
        /*0470*/ 	.word	0x00006f50
        /*0474*/ 	.word	0x000000ff
        /*0478*/ 	.word	0x00034850
        /*047c*/ 	.short	0x010a
        /*047e*/ 	.byte	0x05
	.zero		1


	//   ....[33]....
        /*0480*/ 	.word	0x00006f90
        /*0484*/ 	.word	0x000000ff
        /*0488*/ 	.word	0x00034850
        /*048c*/ 	.short	0x010a
        /*048e*/ 	.byte	0x05
	.zero		1


	//   ....[34]....
        /*0490*/ 	.word	0x00007790
        /*0494*/ 	.word	0x00000004
        /*0498*/ 	.word	0x00000000
        /*049c*/ 	.short	0x0101
        /*049e*/ 	.byte	0x3f
	.zero		1


	//   ....[35]....
        /*04a0*/ 	.word	0x00008280
        /*04a4*/ 	.word	0x000000ff
        /*04a8*/ 	.word	0x00000000
        /*04ac*/ 	.short	0x0101
        /*04ae*/ 	.byte	0x07
	.zero		1


	//   ....[36]....
        /*04b0*/ 	.word	0x00008290
        /*04b4*/ 	.word	0x000000ff
        /*04b8*/ 	.word	0x00000000
        /*04bc*/ 	.short	0x0101
        /*04be*/ 	.byte	0x06
	.zero		1


	//   ....[37]....
        /*04c0*/ 	.word	0x00009210
        /*04c4*/ 	.word	0x00000005
        /*04c8*/ 	.word	0x00034840
        /*04cc*/ 	.short	0x010a
        /*04ce*/ 	.byte	0x3f
	.zero		1


	//   ....[38]....
        /*04d0*/ 	.word	0x000097d0
        /*04d4*/ 	.word	0x0000000a
        /*04d8*/ 	.word	0x00034820
        /*04dc*/ 	.short	0x010a
        /*04de*/ 	.byte	0x3f
	.zero		1


	//   ....[39]....
        /*04e0*/ 	.word	0x00009ac0
        /*04e4*/ 	.word	0x00000002
        /*04e8*/ 	.word	0x00034840
        /*04ec*/ 	.short	0x010a
        /*04ee*/ 	.byte	0x3f
	.zero		1


	//   ....[40]....
        /*04f0*/ 	.word	0x00009dc0
        /*04f4*/ 	.word	0x00000002
        /*04f8*/ 	.word	0x00034860
        /*04fc*/ 	.short	0x010a
        /*04fe*/ 	.byte	0x3f
	.zero		1


	//   ....[41]....
        /*0500*/ 	.word	0x0000a2f0
        /*0504*/ 	.word	0x00000002
        /*0508*/ 	.word	0x00034840
        /*050c*/ 	.short	0x010a
        /*050e*/ 	.byte	0x3f
	.zero		1


	//   ....[42]....
        /*0510*/ 	.word	0x0000a5f0
        /*0514*/ 	.word	0x00000002
        /*0518*/ 	.word	0x00034860
        /*051c*/ 	.short	0x010a
        /*051e*/ 	.byte	0x3f
	.zero		1


	//   ....[43]....
        /*0520*/ 	.word	0x0000aa90
        /*0524*/ 	.word	0x00000002
        /*0528*/ 	.word	0x00034840
        /*052c*/ 	.short	0x010a
        /*052e*/ 	.byte	0x3f
	.zero		1


	//   ....[44]....
        /*0530*/ 	.word	0x0000ad90
        /*0534*/ 	.word	0x00000002
        /*0538*/ 	.word	0x00034860
        /*053c*/ 	.short	0x010a
        /*053e*/ 	.byte	0x3f
	.zero		1


	//   ....[45]....
        /*0540*/ 	.word	0x0000b0d0
        /*0544*/ 	.word	0x00000003
        /*0548*/ 	.word	0x00034860
        /*054c*/ 	.short	0x010a
        /*054e*/ 	.byte	0x3f
	.zero		1


	//   ....[46]....
        /*0550*/ 	.word	0x0000b4b0
        /*0554*/ 	.word	0x00000000
        /*0558*/ 	.word	0x00034820
        /*055c*/ 	.short	0x010a
        /*055e*/ 	.byte	0x3f
	.zero		1


	//   ....[47]....
        /*0560*/ 	.word	0x0000b670
        /*0564*/ 	.word	0x00000006
        /*0568*/ 	.word	0x00000000
        /*056c*/ 	.short	0x010a
        /*056e*/ 	.byte	0x3f
	.zero		1


	//   ....[48]....
        /*0570*/ 	.word	0x0000b6e0
        /*0574*/ 	.word	0x00000003
        /*0578*/ 	.word	0x00000000
        /*057c*/ 	.short	0x010a
        /*057e*/ 	.byte	0x3f
	.zero		1


	//   ....[49]....
        /*0580*/ 	.word	0x0000b740
        /*0584*/ 	.word	0x00000010
        /*0588*/ 	.word	0x00000000
        /*058c*/ 	.short	0x010a
        /*058e*/ 	.byte	0x3f
	.zero		1


	//   ....[50]....
        /*0590*/ 	.word	0x0000b770
        /*0594*/ 	.word	0x00000003
        /*0598*/ 	.word	0x00000000
        /*059c*/ 	.short	0x010a
        /*059e*/ 	.byte	0x3f
	.zero		1


	//   ....[51]....
        /*05a0*/ 	.word	0x0000b7e0
        /*05a4*/ 	.word	0x00000003
        /*05a8*/ 	.word	0x00034800
        /*05ac*/ 	.short	0x010a
        /*05ae*/ 	.byte	0x3f
	.zero		1


	//   ....[52]....
        /*05b0*/ 	.word	0x0000b830
        /*05b4*/ 	.word	0x00000000
        /*05b8*/ 	.word	0x00034830
        /*05bc*/ 	.short	0x010a
        /*05be*/ 	.byte	0x3f
	.zero		1


	//   ....[53]....
        /*05c0*/ 	.word	0x0000b890
        /*05c4*/ 	.word	0x00000008
        /*05c8*/ 	.word	0x00034830
        /*05cc*/ 	.short	0x010a
        /*05ce*/ 	.byte	0x3f
	.zero		1


	//   ....[54]....
        /*05d0*/ 	.word	0x0000b8f0
        /*05d4*/ 	.word	0x00000007
        /*05d8*/ 	.word	0x00034850
        /*05dc*/ 	.short	0x010a
        /*05de*/ 	.byte	0x3f
	.zero		1


	//   ....[55]....
        /*05e0*/ 	.word	0x0000b950
        /*05e4*/ 	.word	0x00000005
        /*05e8*/ 	.word	0x00034850
        /*05ec*/ 	.short	0x010a
        /*05ee*/ 	.byte	0x3f
	.zero		1


	//   ....[56]....
        /*05f0*/ 	.word	0x0000baf0
        /*05f4*/ 	.word	0x00000005
        /*05f8*/ 	.word	0x00034840
        /*05fc*/ 	.short	0x010a
        /*05fe*/ 	.byte	0x3f
	.zero		1


	//   ....[57]....
        /*0600*/ 	.word	0x0000bb70
        /*0604*/ 	.word	0x00000007
        /*0608*/ 	.word	0x00034820
        /*060c*/ 	.short	0x010a
        /*060e*/ 	.byte	0x3f
	.zero		1


	//   ....[58]....
        /*0610*/ 	.word	0x0000bbc0
        /*0614*/ 	.word	0x00000002
        /*0618*/ 	.word	0x00034840
        /*061c*/ 	.short	0x010a
        /*061e*/ 	.byte	0x3f
	.zero		1


	//   ....[59]....
        /*0620*/ 	.word	0x0000bc10
        /*0624*/ 	.word	0x00000002
        /*0628*/ 	.word	0x00034860
        /*062c*/ 	.short	0x010a
        /*062e*/ 	.byte	0x3f
	.zero		1


	//   ....[60]....
        /*0630*/ 	.word	0x0000bc60
        /*0634*/ 	.word	0x00000002
        /*0638*/ 	.word	0x00034840
        /*063c*/ 	.short	0x010a
        /*063e*/ 	.byte	0x3f
	.zero		1


	//   ....[61]....
        /*0640*/ 	.word	0x0000bcb0
        /*0644*/ 	.word	0x00000002
        /*0648*/ 	.word	0x00034860
        /*064c*/ 	.short	0x010a
        /*064e*/ 	.byte	0x3f
	.zero		1


	//   ....[62]....
        /*0650*/ 	.word	0x0000bd00
        /*0654*/ 	.word	0x00000002
        /*0658*/ 	.word	0x00034840
        /*065c*/ 	.short	0x010a
        /*065e*/ 	.byte	0x3f
	.zero		1


	//   ....[63]....
        /*0660*/ 	.word	0x0000bd50
        /*0664*/ 	.word	0x00000002
        /*0668*/ 	.word	0x00034860
        /*066c*/ 	.short	0x010a
        /*066e*/ 	.byte	0x3f
	.zero		1


	//   ....[64]....
        /*0670*/ 	.word	0x0000bda0
        /*0674*/ 	.word	0x00000003
        /*0678*/ 	.word	0x00034860
        /*067c*/ 	.short	0x010a
        /*067e*/ 	.byte	0x3f
	.zero		1


	//   ....[65]....
        /*0680*/ 	.word	0x0000bdf0
        /*0684*/ 	.word	0x00000000
        /*0688*/ 	.word	0x00034820
        /*068c*/ 	.short	0x010a
        /*068e*/ 	.byte	0x3f
	.zero		1


	//   ....[66]....
        /*0690*/ 	.word	0x0000bf90
        /*0694*/ 	.word	0x00000006
        /*0698*/ 	.word	0x00000000
        /*069c*/ 	.short	0x010a
        /*069e*/ 	.byte	0x3f
	.zero		1


	//   ....[67]....
        /*06a0*/ 	.word	0x0000bfe0
        /*06a4*/ 	.word	0x00000003
        /*06a8*/ 	.word	0x00000000
        /*06ac*/ 	.short	0x010a
        /*06ae*/ 	.byte	0x3f
	.zero		1


	//   ....[68]....
        /*06b0*/ 	.word	0x0000c030
        /*06b4*/ 	.word	0x00000010
        /*06b8*/ 	.word	0x00000000
        /*06bc*/ 	.short	0x010a
        /*06be*/ 	.byte	0x3f
	.zero		1


	//----- nvinfo : EIATTR_NUM_MBARRIERS
	.align		4
.L_361:
        /*06c0*/ 	.byte	0x03, 0x38
        /*06c2*/ 	.short	0x0016


	//----- nvinfo : EIATTR_EXIT_INSTR_OFFSETS
	.align		4
        /*06c4*/ 	.byte	0x04, 0x1c
        /*06c6*/ 	.short	(.L_363 - .L_362)


	//   ....[0]....
.L_362:
        /*06c8*/ 	.word	0x00000f70


	//   ....[1]....
        /*06cc*/ 	.word	0x00008350


	//   ....[2]....
        /*06d0*/ 	.word	0x000083b0


	//   ....[3]....
        /*06d4*/ 	.word	0x0000b7c0


	//----- nvinfo : EIATTR_MAX_THREADS
	.align		4
.L_363:
        /*06d8*/ 	.byte	0x04, 0x05
        /*06da*/ 	.short	(.L_365 - .L_364)
.L_364:
        /*06dc*/ 	.word	0x00000180
        /*06e0*/ 	.word	0x00000001
        /*06e4*/ 	.word	0x00000001


	//----- nvinfo : EIATTR_CRS_STACK_SIZE
	.align		4
.L_365:
        /*06e8*/ 	.byte	0x04, 0x1e
        /*06ea*/ 	.short	(.L_367 - .L_366)
.L_366:
        /*06ec*/ 	.word	0x00000000


	//----- nvinfo : EIATTR_CBANK_PARAM_SIZE
	.align		4
.L_367:
        /*06f0*/ 	.byte	0x03, 0x19
        /*06f2*/ 	.short	0x0bf0


	//----- nvinfo : EIATTR_PARAM_CBANK
	.align		4
        /*06f4*/ 	.byte	0x04, 0x0a
        /*06f6*/ 	.short	(.L_369 - .L_368)
	.align		4
.L_368:
        /*06f8*/ 	.word	index@(.nv.constant0._ZN7cutlass13device_kernelIN5flash11enable_sm90INS1_16FlashAttnFwdSm90INS1_25CollectiveMainloopFwdSm90ILi2EN4cute5tupleIJNS5_1CILi2EEENS7_ILi1EEES9_EEENS6_IJNS7_ILi128EEESB_NS7_ILi192EEEEEELi128ENS_10bfloat16_tEfNS_4arch4Sm90ELb0ELb0ELb1ELb0ELb0ELb0ELb0ELb1ELb1ELb0ELb0ELb0EEENS1_21CollectiveEpilogueFwdINS6_IJSB_SB_SB_EEESA_SE_SG_Li256ELb0ELb0ELb0ELb0EEENS1_29StaticPersistentTileSchedulerILb0EEEEEEEEEvNT_6ParamsE)
        /*06fc*/ 	.short	0x0210
        /*06fe*/ 	.short	0x0bf0


	//----- nvinfo : EIATTR_SW_WAR
	.align		4
.L_369:
        /*0700*/ 	.byte	0x04, 0x36
        /*0702*/ 	.short	(.L_371 - .L_370)
.L_370:
        /*0704*/ 	.word	0x00000008
.L_371:


//--------------------- .nv.info._ZN7cutlass13device_kernelIN5flash11enable_sm90INS1_16FlashAttnFwdSm90INS1_25CollectiveMainloopFwdSm90ILi2EN4cute5tupleIJNS5_1CILi1EEES8_S8_EEENS6_IJNS7_ILi128EEESA_NS7_ILi192EEEEEELi128ENS_10bfloat16_tEfNS_4arch4Sm90ELb0ELb0ELb1ELb1ELb0ELb0ELb0ELb1ELb1ELb0ELb0ELb0EEENS1_21CollectiveEpilogueFwdINS6_IJSA_SA_SA_EEES9_SD_SF_Li256ELb1ELb0ELb0ELb0EEENS1_36VarlenDynamicPersistentTileSchedulerILi128ELi128ELi256ELi32ELb0ELb0ELb1ELb0ELb1ELb1EEEEEEEEEvNT_6ParamsE --------------------------
	.section	.nv.info._ZN7cutlass13device_kernelIN5flash11enable_sm90INS1_16FlashAttnFwdSm90INS1_25CollectiveMainloopFwdSm90ILi2EN4cute5tupleIJNS5_1CILi1EEES8_S8_EEENS6_IJNS7_ILi128EEESA_NS7_ILi192EEEEEELi128ENS_10bfloat16_tEfNS_4arch4Sm90ELb0ELb0ELb1ELb1ELb0ELb0ELb0ELb1ELb1ELb0ELb0ELb0EEENS1_21CollectiveEpilogueFwdINS6_IJSA_SA_SA_EEES9_SD_SF_Li256ELb1ELb0ELb0ELb0EEENS1_36VarlenDynamicPersistentTileSchedulerILi128ELi128ELi256ELi32ELb0ELb0ELb1ELb0ELb1ELb1EEEEEEEEEvNT_6ParamsE,"",@"SHT_CUDA_INFO"
	.sectionflags	@""
	.align	4


	//----- nvinfo : EIATTR_CUDA_API_VERSION
	.align		4
        /*0000*/ 	.byte	0x04, 0x37
        /*0002*/ 	.short	(.L_373 - .L_372)
.L_372:
        /*0004*/ 	.word	0x00000082


	//----- nvinfo : EIATTR_KPARAM_INFO
	.align		4
.L_373:
        /*0008*/ 	.byte	0x04, 0x17
        /*000a*/ 	.short	(.L_375 - .L_374)
.L_374:
        /*000c*/ 	.word	0x00000000
        /*0010*/ 	.short	0x0000
        /*0012*/ 	.short	0x0070
        /*0014*/ 	.byte	0x00, 0xf0, 0x01, 0x28


	//----- nvinfo : EIATTR_SPARSE_MMA_MASK
	.align		4
.L_375:
        /*0018*/ 	.byte	0x03, 0x50
        /*001a*/ 	.short	0x0000


	//----- nvinfo : EIATTR_MAXREG_COUNT
	.align		4
        /*001c*/ 	.byte	0x03, 0x1b
        /*001e*/ 	.short	0x00a8


	//----- nvinfo : EIATTR_NUM_BARRIERS
	.align		4
        /*0020*/ 	.byte	0x02, 0x4c
        /*0022*/ 	.byte	0x09
	.zero		1


	//----- nvinfo : EIATTR_EXTERNS
	.align		4
        /*0024*/ 	.byte	0x04, 0x0f
        /*0026*/ 	.short	(.L_377 - .L_376)


	//   ....[0]....
	.align		4
.L_376:
        /*0028*/ 	.word	index@(__assertfail)


	//----- nvinfo : EIATTR_ANNOTATIONS
	.align		4
.L_377:
        /*002c*/ 	.byte	0x04, 0x55
        /*002e*/ 	.short	(.L_379 - .L_378)


	//   ....[0]....
.L_378:
        /* <DEDUP_REMOVED lines=39> */


	//----- nvinfo : EIATTR_MERCURY_ISA_VERSION
	.align		4
.L_379:
        /*0290*/ 	.byte	0x03, 0x5f
        /*0292*/ 	.short	0x0101


	//----- nvinfo : EIATTR_UNUSED_LOAD_BYTE_OFFSET
	.align		4
        /*0294*/ 	.byte	0x04, 0x44
        /*0296*/ 	.short	(.L_381 - .L_380)


	//   ....[0]....
.L_380:
        /*0298*/ 	.word	0x00000a40
        /*029c*/ 	.word	0x0000fff0


	//   ....[1]....
        /*02a0*/ 	.word	0x00007d60
        /*02a4*/ 	.word	0x0000fff0


	//----- nvinfo : EIATTR_INT_WARP_WIDE_INSTR_OFFSETS
	.align		4
.L_381:
        /*02a8*/ 	.byte	0x04, 0x31
        /*02aa*/ 	.short	(.L_383 - .L_382)


	//   ....[0]....
.L_382:
        /*02ac*/ 	.word	0x00000160


	//   ....[1]....
        /*02b0*/ 	.word	0x000001a0


	//   ....[2]....
        /*02b4*/ 	.word	0x00000210


	//   ....[3]....
        /*02b8*/ 	.word	0x0000ace0


	//   ....[4]....
        /*02bc*/ 	.word	0x0000ad80


	//   ....[5]....
        /*02c0*/ 	.word	0x0000b210


	//   ....[6]....
        /*02c4*/ 	.word	0x0000b240


	//   ....[7]....
        /*02c8*/ 	.word	0x0000b450


	//   ....[8]....
        /*02cc*/ 	.word	0x0000b540


	//   ....[9]....
        /*02d0*/ 	.word	0x0000d8c0


	//   ....[10]....
        /*02d4*/ 	.word	0x0000d960


	//----- nvinfo : EIATTR_COOP_GROUP_MASK_REGIDS
	.align		4
.L_383:
        /*02d8*/ 	.byte	0x04, 0x29
        /*02da*/ 	.short	(.L_385 - .L_384)


	//   ....[0]....
.L_384:
        /*02dc*/ 	.word	0xffffffff


	//   ....[1]....
        /*02e0*/ 	.word	0xffffffff


	//   ....[2]....
        /*02e4*/ 	.word	0xffffffff


	//   ....[3]....
        /*02e8*/ 	.word	0xffffffff


	//   ....[4]....
        /*02ec*/ 	.word	0xffffffff


	//   ....[5]....
        /*02f0*/ 	.word	0xffffffff


	//   ....[6]....
        /*02f4*/ 	.word	0xffffffff


	//   ....[7]....
        /*02f8*/ 	.word	0xffffffff


	//   ....[8]....
        /*02fc*/ 	.word	0xffffffff


	//   ....[9]....
        /*0300*/ 	.word	0xffffffff


	//   ....[10]....
        /*0304*/ 	.word	0xffffffff


	//   ....[11]....
        /*0308*/ 	.word	0xffffffff


	//   ....[12]....
        /*030c*/ 	.word	0xffffffff


	//   ....[13]....
        /*0310*/ 	.word	0xffffffff


	//   ....[14]....
        /*0314*/ 	.word	0xffffffff


	//   ....[15]....
        /*0318*/ 	.word	0xffffffff


	//   ....[16]....
        /*031c*/ 	.word	0xffffffff


	//   ....[17]....
        /*0320*/ 	.word	0xffffffff


	//   ....[18]....
        /*0324*/ 	.word	0xffffffff


	//   ....[19]....
        /*0328*/ 	.word	0xffffffff


	//   ....[20]....
        /*032c*/ 	.word	0xffffffff


	//   ....[21]....
        /*0330*/ 	.word	0xffffffff


	//   ....[22]....
        /*0334*/ 	.word	0xffffffff


	//   ....[23]....
        /*0338*/ 	.word	0xffffffff


	//   ....[24]....
        /*033c*/ 	.word	0xffffffff


	//   ....[25]....
        /*0340*/ 	.word	0xffffffff


	//   ....[26]....
        /*0344*/ 	.word	0xffffffff


	//   ....[27]....
        /*0348*/ 	.word	0xffffffff


	//   ....[28]....
        /*034c*/ 	.word	0xffffffff


	//   ....[29]....
        /*0350*/ 	.word	0xffffffff


	//   ....[30]....
        /*0354*/ 	.word	0xffffffff


	//   ....[31]....
        /*0358*/ 	.word	0xffffffff


	//   ....[32]....
        /*035c*/ 	.word	0xffffffff


	//   ....[33]....
        /*0360*/ 	.word	0xffffffff


	//   ....[34]....
        /*0364*/ 	.word	0xffffffff


	//   ....[35]....
        /*0368*/ 	.word	0xffffffff


	//   ....[36]....
        /*036c*/ 	.word	0xffffffff


	//   ....[37]....
        /*0370*/ 	.word	0xffffffff


	//   ....[38]....
        /*0374*/ 	.word	0xffffffff


	//   ....[39]....
        /*0378*/ 	.word	0xffffffff


	//   ....[40]....
        /*037c*/ 	.word	0xffffffff


	//   ....[41]....
        /*0380*/ 	.word	0xffffffff


	//   ....[42]....
        /*0384*/ 	.word	0xffffffff


	//   ....[43]....
        /*0388*/ 	.word	0xffffffff


	//   ....[44]....
        /*038c*/ 	.word	0xffffffff


	//   ....[45]....
        /*0390*/ 	.word	0xffffffff


	//   ....[46]....
        /*0394*/ 	.word	0xffffffff


	//   ....[47]....
        /*0398*/ 	.word	0xffffffff


	//   ....[48]....
        /*039c*/ 	.word	0xffffffff


	//   ....[49]....
        /*03a0*/ 	.word	0xffffffff


	//   ....[50]....
        /*03a4*/ 	.word	0xffffffff


	//   ....[51]....
        /*03a8*/ 	.word	0xffffffff


	//   ....[52]....
        /*03ac*/ 	.word	0xffffffff


	//   ....[53]....
        /*03b0*/ 	.word	0xffffffff


	//   ....[54]....
        /*03b4*/ 	.word	0x0500000f


	//   ....[55]....
        /*03b8*/ 	.word	0x0500000f


	//   ....[56]....
        /*03bc*/ 	.word	0x0500000f


	//   ....[57]....
        /*03c0*/ 	.word	0x0500000f


	//   ....[58]....
        /*03c4*/ 	.word	0x0500000f


	//   ....[59]....
        /*03c8*/ 	.word	0x0500000f


	//   ....[60]....
        /*03cc*/ 	.word	0x0500000f


	//   ....[61]....
        /*03d0*/ 	.word	0x0500000f


	//   ....[62]....
        /*03d4*/ 	.word	0x0500000f


	//   ....[63]....
        /*03d8*/ 	.word	0x0500000f


	//   ....[64]....
        /*03dc*/ 	.word	0x0500000f


	//   ....[65]....
        /*03e0*/ 	.word	0x0500000f


	//   ....[66]....
        /*03e4*/ 	.word	0x0500000f


	//   ....[67]....
        /*03e8*/ 	.word	0x0500000f


	//   ....[68]....
        /*03ec*/ 	.word	0x0500000f


	//   ....[69]....
        /*03f0*/ 	.word	0x0500000f


	//   ....[70]....
        /*03f4*/ 	.word	0x0500000f


	//   ....[71]....
        /*03f8*/ 	.word	0x0500000f


	//   ....[72]....
        /*03fc*/ 	.word	0x0500000f


	//----- nvinfo : EIATTR_COOP_GROUP_INSTR_OFFSETS
	.align		4
.L_385:
        /*0400*/ 	.byte	0x04, 0x28
        /*0402*/ 	.short	(.L_387 - .L_386)


	//   ....[0]....
.L_386:
        /*0404*/ 	.word	0x00000060


	//   ....[1]....
        /*0408*/ 	.word	0x00000170


	//   ....[2]....
        /*040c*/ 	.word	0x000001c0


	//   ....[3]....
        /*0410*/ 	.word	0x000003f0


	//   ....[4]....
        /*0414*/ 	.word	0x00000550


	//   ....[5]....
        /*0418*/ 	.word	0x00000670


	//   ....[6]....
        /*041c*/ 	.word	0x000007d0


	//   ....[7]....
        /*0420*/ 	.word	0x000013c0


	//   ....[8]....
        /*0424*/ 	.word	0x00002f70


	//   ....[9]....
        /*0428*/ 	.word	0x00002fb0


	//   ....[10]....
        /*042c*/ 	.word	0x00003640


	//   ....[11]....
        /*0430*/ 	.word	0x000036a0


	//   ....[12]....
        /*0434*/ 	.word	0x00005b40


	//   ....[13]....
        /*0438*/ 	.word	0x00005b70


	//   ....[14]....
        /*043c*/ 	.word	0x00006080


	//   ....[15]....
        /*0440*/ 	.word	0x000060e0


	//   ....[16]....
        /*0444*/ 	.word	0x00007360


	//   ....[17]....
        /*0448*/ 	.word	0x000073b0


	//   ....[18]....
        /*044c*/ 	.word	0x00007490


	//   ....[19]....
        /*0450*/ 	.word	0x000074a0


	//   ....[20]....
        /*0454*/ 	.word	0x00009e00


	//   ....[21]....
        /*0458*/ 	.word	0x00009fa0


	//   ....[22]....
        /*045c*/ 	.word	0x00009fd0


	//   ....[23]....
        /*0460*/ 	.word	0x0000a010


	//   ....[24]....
        /*0464*/ 	.word	0x0000a070


	//   ....[25]....
        /*0468*/ 	.word	0x0000a0d0


	//   ....[26]....
        /*046c*/ 	.word	0x0000a110


	//   ....[27]....
        /*0470*/ 	.word	0x0000a2d0


	//   ....[28]....
        /*0474*/ 	.word	0x0000a330


	//   ....[29]....
        /*0478*/ 	.word	0x0000a370


	//   ....[30]....
        /*047c*/ 	.word	0x0000a3b0


	//   ....[31]....
        /*0480*/ 	.word	0x0000a3e0


	//   ....[32]....
        /*0484*/ 	.word	0x0000a410


	//   ....[33]....
        /*0488*/ 	.word	0x0000a4a0


	//   ....[34]....
        /*048c*/ 	.word	0x0000a4d0


	//   ....[35]....
        /*0490*/ 	.word	0x0000a560


	//   ....[36]....
        /*0494*/ 	.word	0x0000dd80


	//   ....[37]....
        /*0498*/ 	.word	0x0000dd90


	//   ....[38]....
        /*049c*/ 	.word	0x0000deb0


	//   ....[39]....
        /*04a0*/ 	.word	0x0000df10


	//   ....[40]....
        /*04a4*/ 	.word	0x0000df50


	//   ....[41]....
        /*04a8*/ 	.word	0x0000df90


	//   ....[42]....
        /*04ac*/ 	.word	0x0000dfc0


	//   ....[43]....
        /*04b0*/ 	.word	0x0000dff0


	//   ....[44]....
        /*04b4*/ 	.word	0x0000e190


	//   ....[45]....
        /*04b8*/ 	.word	0x0000e1f0


	//   ....[46]....
        /*04bc*/ 	.word	0x0000e230


	//   ....[47]....
        /*04c0*/ 	.word	0x0000e270


	//   ....[48]....
        /*04c4*/ 	.word	0x0000e2a0


	//   ....[49]....
        /*04c8*/ 	.word	0x0000e2d0


	//   ....[50]....
        /*04cc*/ 	.word	0x0000e390


	//   ....[51]....
        /*04d0*/ 	.word	0x0000e3b0


	//   ....[52]....
        /*04d4*/ 	.word	0x0000e420


	//   ....[53]....
        /*04d8*/ 	.word	0x0000e870


	//   ....[54]....
        /*04dc*/ 	.word	0x0000ed70


	//   ....[55]....
        /*04e0*/ 	.word	0x0000f190


	//   ....[56]....
        /*04e4*/ 	.word	0x0000f220


	//   ....[57]....
        /*04e8*/ 	.word	0x0000f2c0


	//   ....[58]....
        /*04ec*/ 	.word	0x0000f370


	//   ....[59]....
        /*04f0*/ 	.word	0x0000f3f0


	//   ....[60]....
        /*04f4*/ 	.word	0x0000f470


	//   ....[61]....
        /*04f8*/ 	.word	0x0000f4f0


	//   ....[62]....
        /*04fc*/ 	.word	0x0000f570


	//   ....[63]....
        /*0500*/ 	.word	0x0000f600


	//   ....[64]....
        /*0504*/ 	.word	0x0000f6b0


	//   ....[65]....
        /*0508*/ 	.word	0x0000f730


	//   ....[66]....
        /*050c*/ 	.word	0x0000f7b0


	//   ....[67]....
        /*0510*/ 	.word	0x0000f830


	//   ....[68]....
        /*0514*/ 	.word	0x0000f8b0


	//   ....[69]....
        /*0518*/ 	.word	0x0000f920


	//   ....[70]....
        /*051c*/ 	.word	0x0000f9c0


	//   ....[71]....
        /*0520*/ 	.word	0x0000fa50


	//   ....[72]....
        /*0524*/ 	.word	0x0000fb70


	//----- nvinfo : EIATTR_REG_RECONFIG
	.align		4
.L_387:
        /*0528*/ 	.byte	0x01, 0x54
	.zero		2


	//----- nvinfo : EIATTR_SYSCALL_OFFSETS
	.align		4
        /*052c*/ 	.byte	0x04, 0x46
        /*052e*/ 	.short	(.L_389 - .L_388)


	//   ....[0]....
.L_388:
        /*0530*/ 	.word	0x000015b0


	//   ....[1]....
        /*0534*/ 	.word	0x0000af10


	//   ....[2]....
        /*0538*/ 	.word	0x0000b050


	//   ....[3]....
        /*053c*/ 	.word	0x0000b150


	//----- nvinfo : EIATTR_MBARRIER_INSTR_OFFSETS
	.align		4
.L_389:
        /*0540*/ 	.byte	0x04, 0x39
        /*0542*/ 	.short	(.L_391 - .L_390)


	//   ....[0]....
.L_390:
        /*0544*/ 	.word	0x000002a0
        /*0548*/ 	.word	0x000000ff
        /*054c*/ 	.word	0x00034800
        /*0550*/ 	.short	0x0100
        /*0552*/ 	.byte	0x08
	.zero		1


	//   ....[1]....
        /*0554*/ 	.word	0x000002b0
        /*0558*/ 	.word	0x000000ff
        /*055c*/ 	.word	0x00034820
        /*0560*/ 	.short	0x0100
        /*0562*/ 	.byte	0x08
	.zero		1


	//   ....[2]....
        /*0564*/ 	.word	0x000003a0
        /*0568*/ 	.word	0x000000ff
        /*056c*/ 	.word	0x00034830
        /*0570*/ 	.short	0x0100
        /*0572*/ 	.byte	0x08
	.zero		1


	//   ....[3]....
        /*0574*/ 	.word	0x000003b0
        /*0578*/ 	.word	0x000000ff
        /*057c*/ 	.word	0x00034840
        /*0580*/ 	.short	0x0100
        /*0582*/ 	.byte	0x08
	.zero		1


	//   ....[4]....
        /*0584*/ 	.word	0x000003c0
        /*0588*/ 	.word	0x000000ff
        /*058c*/ 	.word	0x00034838
        /*0590*/ 	.short	0x0100
        /*0592*/ 	.byte	0x08
	.zero		1


	//   ....[5]....
        /*0594*/ 	.word	0x000003d0
        /*0598*/ 	.word	0x000000ff
        /*059c*/ 	.word	0x00034848
        /*05a0*/ 	.short	0x0100
        /*05a2*/ 	.byte	0x08
	.zero		1


	//   ....[6]....
        /*05a4*/ 	.word	0x00000500
        /*05a8*/ 	.word	0x000000ff
        /*05ac*/ 	.word	0x00034850
        /*05b0*/ 	.short	0x0100
        /*05b2*/ 	.byte	0x08
	.zero		1


	//   ....[7]....
        /*05b4*/ 	.word	0x00000510
        /*05b8*/ 	.word	0x000000ff
        /*05bc*/ 	.word	0x00034860
        /*05c0*/ 	.short	0x0100
        /*05c2*/ 	.byte	0x08
	.zero		1


	//   ....[8]....
        /*05c4*/ 	.word	0x00000520
        /*05c8*/ 	.word	0x000000ff
        /*05cc*/ 	.word	0x00034858
        /*05d0*/ 	.short	0x0100
        /*05d2*/ 	.byte	0x08
	.zero		1


	//   ....[9]....
        /*05d4*/ 	.word	0x00000530
        /*05d8*/ 	.word	0x000000ff
        /*05dc*/ 	.word	0x00034868
        /*05e0*/ 	.short	0x0100
        /*05e2*/ 	.byte	0x08
	.zero		1


	//   ....[10]....
        /*05e4*/ 	.word	0x00000620
        /*05e8*/ 	.word	0x000000ff
        /*05ec*/ 	.word	0x00034870
        /*05f0*/ 	.short	0x0100
        /*05f2*/ 	.byte	0x06
	.zero		1


	//   ....[11]....
        /*05f4*/ 	.word	0x00000630
        /*05f8*/ 	.word	0x000000ff
        /*05fc*/ 	.word	0x00034880
        /*0600*/ 	.short	0x0100
        /*0602*/ 	.byte	0x06
	.zero		1


	//   ....[12]....
        /*0604*/ 	.word	0x00000640
        /*0608*/ 	.word	0x000000ff
        /*060c*/ 	.word	0x00034878
        /*0610*/ 	.short	0x0100
        /*0612*/ 	.byte	0x06
	.zero		1


	//   ....[13]....
        /*0614*/ 	.word	0x00000650
        /*0618*/ 	.word	0x000000ff
        /*061c*/ 	.word	0x00034888
        /*0620*/ 	.short	0x0100
        /*0622*/ 	.byte	0x06
	.zero		1


	//   ....[14]....
        /*0624*/ 	.word	0x00000780
        /*0628*/ 	.word	0x000000ff
        /*062c*/ 	.word	0x00034890
        /*0630*/ 	.short	0x0100
        /*0632*/ 	.byte	0x08
	.zero		1


	//   ....[15]....
        /*0634*/ 	.word	0x00000790
        /*0638*/ 	.word	0x000000ff
        /*063c*/ 	.word	0x000348a0
        /*0640*/ 	.short	0x0100
        /*0642*/ 	.byte	0x08
	.zero		1


	//   ....[16]....
        /*0644*/ 	.word	0x000007a0
        /*0648*/ 	.word	0x000000ff
        /*064c*/ 	.word	0x00034898
        /*0650*/ 	.short	0x0100
        /*0652*/ 	.byte	0x08
	.zero		1


	//   ....[17]....
        /*0654*/ 	.word	0x000007b0
        /*0658*/ 	.word	0x000000ff
        /*065c*/ 	.word	0x000348a8
        /*0660*/ 	.short	0x0100
        /*0662*/ 	.byte	0x08
	.zero		1


	//   ....[18]....
        /*0664*/ 	.word	0x000008e0
        /*0668*/ 	.word	0x000000ff
        /*066c*/ 	.word	0x000348b0
        /*0670*/ 	.short	0x0100
        /*0672*/ 	.byte	0x08
	.zero		1


	//   ....[19]....
        /*0674*/ 	.word	0x000008f0
        /*0678*/ 	.word	0x000000ff
        /*067c*/ 	.word	0x000348c0
        /*0680*/ 	.short	0x0100
        /*0682*/ 	.byte	0x08
	.zero		1


	//   ....[20]....
        /*0684*/ 	.word	0x00000900
        /*0688*/ 	.word	0x000000ff
        /*068c*/ 	.word	0x000348b8
        /*0690*/ 	.short	0x0100
        /*0692*/ 	.byte	0x08
	.zero		1


	//   ....[21]....
        /*0694*/ 	.word	0x00000910
        /*0698*/ 	.word	0x000000ff
        /*069c*/ 	.word	0x000348c8
        /*06a0*/ 	.short	0x0100
        /*06a2*/ 	.byte	0x08
	.zero		1


	//   ....[22]....
        /*06a4*/ 	.word	0x00001680
        /*06a8*/ 	.word	0x00000000
        /*06ac*/ 	.word	0x00034800
        /*06b0*/ 	.short	0x010a
        /*06b2*/ 	.byte	0x3f
	.zero		1


	//   ....[23]....
        /*06b4*/ 	.word	0x000016f0
        /*06b8*/ 	.word	0x00000003
        /*06bc*/ 	.word	0x00034830
        /*06c0*/ 	.short	0x010a
        /*06c2*/ 	.byte	0x3f
	.zero		1


	//   ....[24]....
        /*06c4*/ 	.word	0x00001760
        /*06c8*/ 	.word	0x00000003
        /*06cc*/ 	.word	0x00034830
        /*06d0*/ 	.short	0x010a
        /*06d2*/ 	.byte	0x3f
	.zero		1


	//   ....[25]....
        /*06d4*/ 	.word	0x000025e0
        /*06d8*/ 	.word	0x00000003
        /*06dc*/ 	.word	0x00000000
        /*06e0*/ 	.short	0x0101
        /*06e2*/ 	.byte	0x3f
	.zero		1


	//   ....[26]....
        /*06e4*/ 	.word	0x00004620
        /*06e8*/ 	.word	0x000000ff
        /*06ec*/ 	.word	0x00034830
        /*06f0*/ 	.short	0x010a
        /*06f2*/ 	.byte	0x07
	.zero		1


	//   ....[27]....
        /*06f4*/ 	.word	0x00004660
        /*06f8*/ 	.word	0x000000ff
        /*06fc*/ 	.word	0x00034830
        /*0700*/ 	.short	0x010a
        /*0702*/ 	.byte	0x07
	.zero		1


	//   ....[28]....
        /*0704*/ 	.word	0x00004f30
        /*0708*/ 	.word	0x0000000a
        /*070c*/ 	.word	0x00034850
        /*0710*/ 	.short	0x010a
        /*0712*/ 	.byte	0x3f
	.zero		1


	//   ....[29]....
        /*0714*/ 	.word	0x00004f70
        /*0718*/ 	.word	0x0000000a
        /*071c*/ 	.word	0x00034850
        /*0720*/ 	.short	0x010a
        /*0722*/ 	.byte	0x3f
	.zero		1


	//   ....[30]....
        /*0724*/ 	.word	0x00006860
        /*0728*/ 	.word	0x0000001b
        /*072c*/ 	.word	0x00000000
        /*0730*/ 	.short	0x0101
        /*0732*/ 	.byte	0x3f
	.zero		1


	//   ....[31]....
        /*0734*/ 	.word	0x000068b0
        /*0738*/ 	.word	0x0000001f
        /*073c*/ 	.word	0x00000000
        /*0740*/ 	.short	0x0101
        /*0742*/ 	.byte	0x3f
	.zero		1


	//   ....[32]....
        /*0744*/ 	.word	0x000072c0
        /*0748*/ 	.word	0x00000014
        /*074c*/ 	.word	0x00034850
        /*0750*/ 	.short	0x010a
        /*0752*/ 	.byte	0x3f
	.zero		1


	//   ....[33]....
        /*0754*/ 	.word	0x00007300
        /*0758*/ 	.word	0x00000014
        /*075c*/ 	.word	0x00034850
        /*0760*/ 	.short	0x010a
        /*0762*/ 	.byte	0x3f
	.zero		1


	//   ....[34]....
        /*0764*/ 	.word	0x00007910
        /*0768*/ 	.word	0x00000007
        /*076c*/ 	.word	0x00000000
        /*0770*/ 	.short	0x0101
        /*0772*/ 	.byte	0x3f
	.zero		1


	//   ....[35]....
        /*0774*/ 	.word	0x00008c90
        /*0778*/ 	.word	0x00000000
        /*077c*/ 	.word	0x00000000
        /*0780*/ 	.short	0x0101
        /*0782*/ 	.byte	0x3f
	.zero		1


	//   ....[36]....
        /*0784*/ 	.word	0x0000b8b0
        /*0788*/ 	.word	0x00000008
        /*078c*/ 	.word	0x00034840
        /*0790*/ 	.short	0x010a
        /*0792*/ 	.byte	0x3f
	.zero		1


	//   ....[37]....
        /*0794*/ 	.word	0x0000be70
        /*0798*/ 	.word	0x00000009
        /*079c*/ 	.word	0x00034820
        /*07a0*/ 	.short	0x010a
        /*07a2*/ 	.byte	0x3f
	.zero		1


	//   ....[38]....
        /*07a4*/ 	.word	0x0000c1c0
        /*07a8*/ 	.word	0x00000002
        /*07ac*/ 	.word	0x00034840
        /*07b0*/ 	.short	0x010a
        /*07b2*/ 	.byte	0x3f
	.zero		1


	//   ....[39]....
        /*07b4*/ 	.word	0x0000c4c0
        /*07b8*/ 	.word	0x00000003
        /*07bc*/ 	.word	0x00000060
        /*07c0*/ 	.short	0x010a
        /*07c2*/ 	.byte	0x3f
	.zero		1


	//   ....[40]....
        /*07c4*/ 	.word	0x0000caa0
        /*07c8*/ 	.word	0x00000002
        /*07cc*/ 	.word	0x00034840
        /*07d0*/ 	.short	0x010a
        /*07d2*/ 	.byte	0x3f
	.zero		1


	//   ....[41]....
        /*07d4*/ 	.word	0x0000cda0
        /*07d8*/ 	.word	0x00000002
        /*07dc*/ 	.word	0x00000060
        /*07e0*/ 	.short	0x010a
        /*07e2*/ 	.byte	0x3f
	.zero		1


	//   ....[42]....
        /*07e4*/ 	.word	0x0000d280
        /*07e8*/ 	.word	0x00000002
        /*07ec*/ 	.word	0x00034840
        /*07f0*/ 	.short	0x010a
        /*07f2*/ 	.byte	0x3f
	.zero		1


	//   ....[43]....
        /*07f4*/ 	.word	0x0000d590
        /*07f8*/ 	.word	0x00000002
        /*07fc*/ 	.word	0x00000060
        /*0800*/ 	.short	0x010a
        /*0802*/ 	.byte	0x3f
	.zero		1


	//   ....[44]....
        /*0804*/ 	.word	0x0000da20
        /*0808*/ 	.word	0x00000003
        /*080c*/ 	.word	0x00034860
        /*0810*/ 	.short	0x010a
        /*0812*/ 	.byte	0x3f
	.zero		1


	//   ....[45]....
        /*0814*/ 	.word	0x0000e7f0
        /*0818*/ 	.word	0x00000000
        /*081c*/ 	.word	0x00034820
        /*0820*/ 	.short	0x010a
        /*0822*/ 	.byte	0x3f
	.zero		1


	//   ....[46]....
        /*0824*/ 	.word	0x0000e9d0
        /*0828*/ 	.word	0x00000006
        /*082c*/ 	.word	0x00000000
        /*0830*/ 	.short	0x010a
        /*0832*/ 	.byte	0x3f
	.zero		1


	//   ....[47]....
        /*0834*/ 	.word	0x0000ea40
        /*0838*/ 	.word	0x00000007
        /*083c*/ 	.word	0x00000000
        /*0840*/ 	.short	0x010a
        /*0842*/ 	.byte	0x3f
	.zero		1


	//   ....[48]....
        /*0844*/ 	.word	0x0000eab0
        /*0848*/ 	.word	0x00000004
        /*084c*/ 	.word	0x00000000
        /*0850*/ 	.short	0x010a
        /*0852*/ 	.byte	0x3f
	.zero		1


	//   ....[49]....
        /*0854*/ 	.word	0x0000eae0
        /*0858*/ 	.word	0x00000003
        /*085c*/ 	.word	0x00000000
        /*0860*/ 	.short	0x010a
        /*0862*/ 	.byte	0x3f
	.zero		1


	//   ....[50]....
        /*0864*/ 	.word	0x0000eb40
        /*0868*/ 	.word	0x00000000
        /*086c*/ 	.word	0x00034800
        /*0870*/ 	.short	0x010a
        /*0872*/ 	.byte	0x3f
	.zero		1


	//   ....[51]....
        /*0874*/ 	.word	0x0000eb90
        /*0878*/ 	.word	0x00000003
        /*087c*/ 	.word	0x00034830
        /*0880*/ 	.short	0x010a
        /*0882*/ 	.byte	0x3f
	.zero		1


	//   ....[52]....
        /*0884*/ 	.word	0x0000ebf0
        /*0888*/ 	.word	0x00000009
        /*088c*/ 	.word	0x00034830
        /*0890*/ 	.short	0x010a
        /*0892*/ 	.byte	0x3f
	.zero		1


	//   ....[53]....
        /*0894*/ 	.word	0x0000ec40
        /*0898*/ 	.word	0x0000000a
        /*089c*/ 	.word	0x00034850
        /*08a0*/ 	.short	0x010a
        /*08a2*/ 	.byte	0x3f
	.zero		1


	//   ....[54]....
        /*08a4*/ 	.word	0x0000ec90
        /*08a8*/ 	.word	0x00000014
        /*08ac*/ 	.word	0x00034850
        /*08b0*/ 	.short	0x010a
        /*08b2*/ 	.byte	0x3f
	.zero		1


	//   ....[55]....
        /*08b4*/ 	.word	0x0000ee30
        /*08b8*/ 	.word	0x00000008
        /*08bc*/ 	.word	0x00034840
        /*08c0*/ 	.short	0x010a
        /*08c2*/ 	.byte	0x3f
	.zero		1


	//   ....[56]....
        /*08c4*/ 	.word	0x0000eeb0
        /*08c8*/ 	.word	0x00000008
        /*08cc*/ 	.word	0x00034820
        /*08d0*/ 	.short	0x010a
        /*08d2*/ 	.byte	0x3f
	.zero		1


	//   ....[57]....
        /*08d4*/ 	.word	0x0000ef00
        /*08d8*/ 	.word	0x00000002
        /*08dc*/ 	.word	0x00034840
        /*08e0*/ 	.short	0x010a
        /*08e2*/ 	.byte	0x3f
	.zero		1


	//   ....[58]....
        /*08e4*/ 	.word	0x0000ef50
        /*08e8*/ 	.word	0x00000003
        /*08ec*/ 	.word	0x00000060
        /*08f0*/ 	.short	0x010a
        /*08f2*/ 	.byte	0x3f
	.zero		1


	//   ....[59]....
        /*08f4*/ 	.word	0x0000efa0
        /*08f8*/ 	.word	0x00000002
        /*08fc*/ 	.word	0x00034840
        /*0900*/ 	.short	0x010a
        /*0902*/ 	.byte	0x3f
	.zero		1


	//   ....[60]....
        /*0904*/ 	.word	0x0000eff0
        /*0908*/ 	.word	0x00000002
        /*090c*/ 	.word	0x00000060
        /*0910*/ 	.short	0x010a
        /*0912*/ 	.byte	0x3f
	.zero		1


	//   ....[61]....
        /*0914*/ 	.word	0x0000f040
        /*0918*/ 	.word	0x00000002
        /*091c*/ 	.word	0x00034840
        /*0920*/ 	.short	0x010a
        /*0922*/ 	.byte	0x3f
	.zero		1


	//   ....[62]....
        /*0924*/ 	.word	0x0000f090
        /*0928*/ 	.word	0x00000002
        /*092c*/ 	.word	0x00000060
        /*0930*/ 	.short	0x010a
        /*0932*/ 	.byte	0x3f
	.zero		1


	//   ....[63]....
        /*0934*/ 	.word	0x0000f0e0
        /*0938*/ 	.word	0x00000003
        /*093c*/ 	.word	0x00034860
        /*0940*/ 	.short	0x010a
        /*0942*/ 	.byte	0x3f
	.zero		1


	//   ....[64]....
        /*0944*/ 	.word	0x0000fa90
        /*0948*/ 	.word	0x00000000
        /*094c*/ 	.word	0x00034820
        /*0950*/ 	.short	0x010a
        /*0952*/ 	.byte	0x3f
	.zero		1


	//   ....[65]....
        /*0954*/ 	.word	0x0000fc30
        /*0958*/ 	.word	0x00000006
        /*095c*/ 	.word	0x00000000
        /*0960*/ 	.short	0x010a
        /*0962*/ 	.byte	0x3f
	.zero		1


	//   ....[66]....
        /*0964*/ 	.word	0x0000fc80
        /*0968*/ 	.word	0x00000007
        /*096c*/ 	.word	0x00000000
        /*0970*/ 	.short	0x010a
        /*0972*/ 	.byte	0x3f
	.zero		1


	//   ....[67]....
        /*0974*/ 	.word	0x0000fcd0
        /*0978*/ 	.word	0x00000004
        /*097c*/ 	.word	0x00000000
        /*0980*/ 	.short	0x010a
        /*0982*/ 	.byte	0x3f
	.zero		1


	//----- nvinfo : EIATTR_NUM_MBARRIERS
	.align		4
.L_391:
        /*0984*/ 	.byte	0x03, 0x38
        /*0986*/ 	.short	0x0016


	//----- nvinfo : EIATTR_EXIT_INSTR_OFFSETS
	.align		4
        /*0988*/ 	.byte	0x04, 0x1c
        /*098a*/ 	.short	(.L_393 - .L_392)


	//   ....[0]....
.L_392:
        /*098c*/ 	.word	0x00000a80


	//   ....[1]....
        /*0990*/ 	.word	0x00009dc0


	//   ....[2]....
        /*0994*/ 	.word	0x00009e20


	//   ....[3]....
        /*0998*/ 	.word	0x0000eb30


	//----- nvinfo : EIATTR_MAX_THREADS
	.align		4
.L_393:
        /*099c*/ 	.byte	0x04, 0x05
        /*099e*/ 	.short	(.L_395 - .L_394)
.L_394:
        /*09a0*/ 	.word	0x00000180
        /*09a4*/ 	.word	0x00000001
        /*09a8*/ 	.word	0x00000001


	//----- nvinfo : EIATTR_CRS_STACK_SIZE
	.align		4
.L_395:
        /*09ac*/ 	.byte	0x04, 0x1e
        /*09ae*/ 	.short	(.L_397 - .L_396)
.L_396:
        /*09b0*/ 	.word	0x00000000


	//----- nvinfo : EIATTR_CBANK_PARAM_SIZE
	.align		4
.L_397:
        /*09b4*/ 	.byte	0x03, 0x19
        /*09b6*/ 	.short	0x0a70


	//----- nvinfo : EIATTR_PARAM_CBANK
	.align		4
        /*09b8*/ 	.byte	0x04, 0x0a
        /*09ba*/ 	.short	(.L_399 - .L_398)
	.align		4
.L_398:
        /*09bc*/ 	.word	index@(.nv.constant0._ZN7cutlass13device_kernelIN5flash11enable_sm90INS1_16FlashAttnFwdSm90INS1_25CollectiveMainloopFwdSm90ILi2EN4cute5tupleIJNS5_1CILi1EEES8_S8_EEENS6_IJNS7_ILi128EEESA_NS7_ILi192EEEEEELi128ENS_10bfloat16_tEfNS_4arch4Sm90ELb0ELb0ELb1ELb1ELb0ELb0ELb0ELb1ELb1ELb0ELb0ELb0EEENS1_21CollectiveEpilogueFwdINS6_IJSA_SA_SA_EEES9_SD_SF_Li256ELb1ELb0ELb0ELb0EEENS1_36VarlenDynamicPersistentTileSchedulerILi128ELi128ELi256ELi32ELb0ELb0ELb1ELb0ELb1ELb1EEEEEEEEEvNT_6ParamsE)
        /*09c0*/ 	.short	0x0210
        /*09c2*/ 	.short	0x0a70


	//----- nvinfo : EIATTR_SW_WAR
	.align		4
.L_399:
        /*09c4*/ 	.byte	0x04, 0x36
        /*09c6*/ 	.short	(.L_401 - .L_400)
.L_400:
        /*09c8*/ 	.word	0x00000008
.L_401:


//--------------------- .nv.info._ZN7cutlass13device_kernelIN5flash11enable_sm90INS1_16FlashAttnFwdSm90INS1_25CollectiveMainloopFwdSm90ILi2EN4cute5tupleIJNS5_1CILi1EEES8_S8_EEENS6_IJNS7_ILi128EEESA_NS7_ILi192EEEEEELi128ENS_10bfloat16_tEfNS_4arch4Sm90ELb0ELb0ELb1ELb1ELb0ELb1ELb0ELb1ELb1ELb0ELb0ELb0EEENS1_21CollectiveEpilogueFwdINS6_IJSA_SA_SA_EEES9_SD_SF_Li256ELb1ELb0ELb0ELb0EEENS1_36VarlenDynamicPersistentTileSchedulerILi128ELi128ELi256ELi32ELb0ELb0ELb1ELb0ELb1ELb1EEEEEEEEEvNT_6ParamsE --------------------------
	.section	.nv.info._ZN7cutlass13device_kernelIN5flash11enable_sm90INS1_16FlashAttnFwdSm90INS1_25CollectiveMainloopFwdSm90ILi2EN4cute5tupleIJNS5_1CILi1EEES8_S8_EEENS6_IJNS7_ILi128EEESA_NS7_ILi192EEEEEELi128ENS_10bfloat16_tEfNS_4arch4Sm90ELb0ELb0ELb1ELb1ELb0ELb1ELb0ELb1ELb1ELb0ELb0ELb0EEENS1_21CollectiveEpilogueFwdINS6_IJSA_SA_SA_EEES9_SD_SF_Li256ELb1ELb0ELb0ELb0EEENS1_36VarlenDynamicPersistentTileSchedulerILi128ELi128ELi256ELi32ELb0ELb0ELb1ELb0ELb1ELb1EEEEEEEEEvNT_6ParamsE,"",@"SHT_CUDA_INFO"
	.sectionflags	@""
	.align	4


	//----- nvinfo : EIATTR_CUDA_API_VERSION
	.align		4
        /*0000*/ 	.byte	0x04, 0x37
        /*0002*/ 	.short	(.L_403 - .L_402)
.L_402:
        /*0004*/ 	.word	0x00000082


	//----- nvinfo : EIATTR_KPARAM_INFO
	.align		4
.L_403:
        /*0008*/ 	.byte	0x04, 0x17
        /*000a*/ 	.short	(.L_405 - .L_404)
.L_404:
        /*000c*/ 	.word	0x00000000
        /*0010*/ 	.short	0x0000
        /*0012*/ 	.short	0x0070
        /*0014*/ 	.byte	0x00, 0xf0, 0x01, 0x28


	//----- nvinfo : EIATTR_SPARSE_MMA_MASK
	.align		4
.L_405:
        /*0018*/ 	.byte	0x03, 0x50
        /*001a*/ 	.short	0x0000


	//----- nvinfo : EIATTR_MAXREG_COUNT
	.align		4
        /*001c*/ 	.byte	0x03, 0x1b
        /*001e*/ 	.short	0x00a8


	//----- nvinfo : EIATTR_NUM_BARRIERS
	.align		4
        /*0020*/ 	.byte	0x02, 0x4c
        /*0022*/ 	.byte	0x10
	.zero		1


	//----- nvinfo : EIATTR_EXTERNS
	.align		4
        /*0024*/ 	.byte	0x04, 0x0f
        /*0026*/ 	.short	(.L_407 - .L_406)


	//   ....[0]....
	.align		4
.L_406:
        /*0028*/ 	.word	index@(__assertfail)


	//----- nvinfo : EIATTR_ANNOTATIONS
	.align		4
.L_407:
        /*002c*/ 	.byte	0x04, 0x55
        /*002e*/ 	.short	(.L_409 - .L_408)


	//   ....[0]....
.L_408:
        /* <DEDUP_REMOVED lines=63> */


	//----- nvinfo : EIATTR_MERCURY_ISA_VERSION
	.align		4
.L_409:
        /*0410*/ 	.byte	0x03, 0x5f
        /*0412*/ 	.short	0x0101


	//----- nvinfo : EIATTR_UNUSED_LOAD_BYTE_OFFSET
	.align		4
        /*0414*/ 	.byte	0x04, 0x44
        /*0416*/ 	.short	(.L_411 - .L_410)


	//   ....[0]....
.L_410:
        /*0418*/ 	.word	0x00000ab0
        /*041c*/ 	.word	0x0000fff0


	//   ....[1]....
        /*0420*/ 	.word	0x00017470
        /*0424*/ 	.word	0x0000fff0


	//----- nvinfo : EIATTR_INT_WARP_WIDE_INSTR_OFFSETS
	.align		4
.L_411:
        /*0428*/ 	.byte	0x04, 0x31
        /*042a*/ 	.short	(.L_413 - .L_412)


	//   ....[0]....
.L_412:
        /*042c*/ 	.word	0x000001b0


	//   ....[1]....
        /*0430*/ 	.word	0x000001f0


	//   ....[2]....
        /*0434*/ 	.word	0x000002b0


	//   ....[3]....
        /*0438*/ 	.word	0x0001b190


	//   ....[4]....
        /*043c*/ 	.word	0x0001b220


	//   ....[5]....
        /*0440*/ 	.word	0x0001b6a0


	//   ....[6]....
        /*0444*/ 	.word	0x0001b6d0


	//   ....[7]....
        /*0448*/ 	.word	0x0001b8e0


	//   ....[8]....
        /*044c*/ 	.word	0x0001b9d0


	//   ....[9]....
        /*0450*/ 	.word	0x0001ddb0


	//   ....[10]....
        /*0454*/ 	.word	0x0001de40


	//----- nvinfo : EIATTR_COOP_GROUP_MASK_REGIDS
	.align		4
.L_413:
        /*0458*/ 	.byte	0x04, 0x29
        /*045a*/ 	.short	(.L_415 - .L_414)


	//   ....[0]....
.L_414:
        /*045c*/ 	.word	0xffffffff


	//   ....[1]....
        /*0460*/ 	.word	0xffffffff


	//   ....[2]....
        /*0464*/ 	.word	0xffffffff


	//   ....[3]....
        /*0468*/ 	.word	0xffffffff


	//   ....[4]....
        /*046c*/ 	.word	0xffffffff


	//   ....[5]....
        /*0470*/ 	.word	0xffffffff


	//   ....[6]....
        /*0474*/ 	.word	0xffffffff


	//   ....[7]....
        /*0478*/ 	.word	0xffffffff


	//   ....[8]....
        /*047c*/ 	.word	0xffffffff


	//   ....[9]....
        /*0480*/ 	.word	0xffffffff


	//   ....[10]....
        /*0484*/ 	.word	0xffffffff


	//   ....[11]....
        /*0488*/ 	.word	0xffffffff


	//   ....[12]....
        /*048c*/ 	.word	0xffffffff


	//   ....[13]....
        /*0490*/ 	.word	0xffffffff


	//   ....[14]....
        /*0494*/ 	.word	0xffffffff


	//   ....[15]....
        /*0498*/ 	.word	0xffffffff


	//   ....[16]....
        /*049c*/ 	.word	0xffffffff


	//   ....[17]....
        /*04a0*/ 	.word	0xffffffff


	//   ....[18]....
        /*04a4*/ 	.word	0xffffffff


	//   ....[19]....
        /*04a8*/ 	.word	0xffffffff


	//   ....[20]....
        /*04ac*/ 	.word	0xffffffff


	//   ....[21]....
        /*04b0*/ 	.word	0xffffffff


	//   ....[22]....
        /*04b4*/ 	.word	0xffffffff


	//   ....[23]....
        /*04b8*/ 	.word	0xffffffff


	//   ....[24]....
        /*04bc*/ 	.word	0xffffffff


	//   ....[25]....
        /*04c0*/ 	.word	0xffffffff


	//   ....[26]....
        /*04c4*/ 	.word	0xffffffff


	//   ....[27]....
        /*04c8*/ 	.word	0xffffffff


	//   ....[28]....
        /*04cc*/ 	.word	0xffffffff


	//   ....[29]....
        /*04d0*/ 	.word	0xffffffff


	//   ....[30]....
        /*04d4*/ 	.word	0xffffffff


	//   ....[31]....
        /*04d8*/ 	.word	0xffffffff


	//   ....[32]....
        /*04dc*/ 	.word	0xffffffff


	//   ....[33]....
        /*04e0*/ 	.word	0xffffffff


	//   ....[34]....
        /*04e4*/ 	.word	0xffffffff


	//   ....[35]....
        /*04e8*/ 	.word	0xffffffff


	//   ....[36]....
        /*04ec*/ 	.word	0xffffffff


	//   ....[37]....
        /*04f0*/ 	.word	0xffffffff


	//   ....[38]....
        /*04f4*/ 	.word	0xffffffff


	//   ....[39]....
        /*04f8*/ 	.word	0xffffffff


	//   ....[40]....
        /*04fc*/ 	.word	0xffffffff


	//   ....[41]....
        /*0500*/ 	.word	0xffffffff


	//   ....[42]....
        /*0504*/ 	.word	0xffffffff


	//   ....[43]....
        /*0508*/ 	.word	0xffffffff


	//   ....[44]....
        /*050c*/ 	.word	0xffffffff


	//   ....[45]....
        /*0510*/ 	.word	0xffffffff


	//   ....[46]....
        /*0514*/ 	.word	0xffffffff


	//   ....[47]....
        /*0518*/ 	.word	0xffffffff


	//   ....[48]....
        /*051c*/ 	.word	0xffffffff


	//   ....[49]....
        /*0520*/ 	.word	0xffffffff


	//   ....[50]....
        /*0524*/ 	.word	0xffffffff


	//   ....[51]....
        /*0528*/ 	.word	0xffffffff


	//   ....[52]....
        /*052c*/ 	.word	0xffffffff


	//   ....[53]....
        /*0530*/ 	.word	0xffffffff


	//   ....[54]....
        /*0534*/ 	.word	0x0500000f


	//   ....[55]....
        /*0538*/ 	.word	0x0500000f


	//   ....[56]....
        /*053c*/ 	.word	0x0500000f


	//   ....[57]....
        /*0540*/ 	.word	0x0500000f


	//   ....[58]....
        /*0544*/ 	.word	0x0500000f


	//   ....[59]....
        /*0548*/ 	.word	0x0500000f


	//   ....[60]....
        /*054c*/ 	.word	0x0500000f


	//   ....[61]....
        /*0550*/ 	.word	0x0500000f


	//   ....[62]....
        /*0554*/ 	.word	0x0500000f


	//   ....[63]....
        /*0558*/ 	.word	0x0500000f


	//   ....[64]....
        /*055c*/ 	.word	0x0500000f


	//   ....[65]....
        /*0560*/ 	.word	0x0500000f


	//   ....[66]....
        /*0564*/ 	.word	0x0500000f


	//   ....[67]....
        /*0568*/ 	.word	0x0500000f


	//   ....[68]....
        /*056c*/ 	.word	0x0500000f


	//   ....[69]....
        /*0570*/ 	.word	0x0500000f


	//   ....[70]....
        /*0574*/ 	.word	0x0500000f


	//   ....[71]....
        /*0578*/ 	.word	0x0500000f


	//   ....[72]....
        /*057c*/ 	.word	0x0500000f


	//   ....[73]....
        /*0580*/ 	.word	0x0500000f


	//   ....[74]....
        /*0584*/ 	.word	0x0500000f


	//   ....[75]....
        /*0588*/ 	.word	0x0500000f


	//   ....[76]....
        /*058c*/ 	.word	0x0500000f


	//   ....[77]....
        /*0590*/ 	.word	0x0500000f


	//   ....[78]....
        /*0594*/ 	.word	0x0500000f


	//   ....[79]....
        /*0598*/ 	.word	0x0500000f


	//   ....[80]....
        /*059c*/ 	.word	0x0500000f


	//   ....[81]....
        /*05a0*/ 	.word	0x0500000f


	//----- nvinfo : EIATTR_COOP_GROUP_INSTR_OFFSETS
	.align		4
.L_415:
        /*05a4*/ 	.byte	0x04, 0x28
        /*05a6*/ 	.short	(.L_417 - .L_416)


	//   ....[0]....
.L_416:
        /*05a8*/ 	.word	0x00000060


	//   ....[1]....
        /*05ac*/ 	.word	0x000001c0


	//   ....[2]....
        /*05b0*/ 	.word	0x000002c0


	//   ....[3]....
        /*05b4*/ 	.word	0x00000430


	//   ....[4]....
        /*05b8*/ 	.word	0x00000590


	//   ....[5]....
        /*05bc*/ 	.word	0x000006b0


	//   ....[6]....
        /*05c0*/ 	.word	0x00000810


	//   ....[7]....
        /*05c4*/ 	.word	0x0000ab80


	//   ....[8]....
        /*05c8*/ 	.word	0x00012390


	//   ....[9]....
        /*05cc*/ 	.word	0x000123b0


	//   ....[10]....
        /*05d0*/ 	.word	0x00012a20


	//   ....[11]....
        /*05d4*/ 	.word	0x00012a80


	//   ....[12]....
        /*05d8*/ 	.word	0x00015160


	//   ....[13]....
        /*05dc*/ 	.word	0x000151c0


	//   ....[14]....
        /*05e0*/ 	.word	0x00015790


	//   ....[15]....
        /*05e4*/ 	.word	0x000157f0


	//   ....[16]....
        /*05e8*/ 	.word	0x00016ad0


	//   ....[17]....
        /*05ec*/ 	.word	0x00016e70


	//   ....[18]....
        /*05f0*/ 	.word	0x00016ea0


	//   ....[19]....
        /*05f4*/ 	.word	0x00016eb0


	//   ....[20]....
        /*05f8*/ 	.word	0x00019220


	//   ....[21]....
        /*05fc*/ 	.word	0x000193b0


	//   ....[22]....
        /*0600*/ 	.word	0x000193e0


	//   ....[23]....
        /*0604*/ 	.word	0x00019420


	//   ....[24]....
        /*0608*/ 	.word	0x00019480


	//   ....[25]....
        /*060c*/ 	.word	0x000194e0


	//   ....[26]....
        /*0610*/ 	.word	0x00019530


	//   ....[27]....
        /*0614*/ 	.word	0x000196e0


	//   ....[28]....
        /*0618*/ 	.word	0x00019740


	//   ....[29]....
        /*061c*/ 	.word	0x00019780


	//   ....[30]....
        /*0620*/ 	.word	0x000197c0


	//   ....[31]....
        /*0624*/ 	.word	0x000197f0


	//   ....[32]....
        /*0628*/ 	.word	0x00019820


	//   ....[33]....
        /*062c*/ 	.word	0x000198c0


	//   ....[34]....
        /*0630*/ 	.word	0x000198f0


	//   ....[35]....
        /*0634*/ 	.word	0x00019980


	//   ....[36]....
        /*0638*/ 	.word	0x0001e290


	//   ....[37]....
        /*063c*/ 	.word	0x0001e2a0


	//   ....[38]....
        /*0640*/ 	.word	0x0001e3b0


	//   ....[39]....
        /*0644*/ 	.word	0x0001e410


	//   ....[40]....
        /*0648*/ 	.word	0x0001e450


	//   ....[41]....
        /*064c*/ 	.word	0x0001e490


	//   ....[42]....
        /*0650*/ 	.word	0x0001e4c0


	//   ....[43]....
        /*0654*/ 	.word	0x0001e4f0


	//   ....[44]....
        /*0658*/ 	.word	0x0001e680


	//   ....[45]....
        /*065c*/ 	.word	0x0001e6e0


	//   ....[46]....
        /*0660*/ 	.word	0x0001e720


	//   ....[47]....
        /*0664*/ 	.word	0x0001e760


	//   ....[48]....
        /*0668*/ 	.word	0x0001e790


	//   ....[49]....
        /*066c*/ 	.word	0x0001e7c0


	//   ....[50]....
        /*0670*/ 	.word	0x0001e880


	//   ....[51]....
        /*0674*/ 	.word	0x0001e8a0


	//   ....[52]....
        /*0678*/ 	.word	0x0001e910


	//   ....[53]....
        /*067c*/ 	.word	0x0001ed60


	//   ....[54]....
        /*0680*/ 	.word	0x0001f1a0


	//   ....[55]....
        /*0684*/ 	.word	0x0001f240


	//   ....[56]....
        /*0688*/ 	.word	0x0001f2e0


	//   ....[57]....
        /*068c*/ 	.word	0x0001f380


	//   ....[58]....
        /*0690*/ 	.word	0x0001f470


	//   ....[59]....
        /*0694*/ 	.word	0x0001f510


	//   ....[60]....
        /*0698*/ 	.word	0x0001f5b0


	//   ....[61]....
        /*069c*/ 	.word	0x0001f650


	//   ....[62]....
        /*06a0*/ 	.word	0x0001f8b0


	//   ....[63]....
        /*06a4*/ 	.word	0x0001fb90


	//   ....[64]....
        /*06a8*/ 	.word	0x0001ffb0


	//   ....[65]....
        /*06ac*/ 	.word	0x00020040


	//   ....[66]....
        /*06b0*/ 	.word	0x000200e0


	//   ....[67]....
        /*06b4*/ 	.word	0x000201a0


	//   ....[68]....
        /*06b8*/ 	.word	0x00020220


	//   ....[69]....
        /*06bc*/ 	.word	0x000202a0


	//   ....[70]....
        /*06c0*/ 	.word	0x00020320


	//   ....[71]....
        /*06c4*/ 	.word	0x000203a0


	//   ....[72]....
        /*06c8*/ 	.word	0x00020430


	//   ....[73]....
        /*06cc*/ 	.word	0x000204f0


	//   ....[74]....
        /*06d0*/ 	.word	0x00020570


	//   ....[75]....
        /*06d4*/ 	.word	0x000205f0


	//   ....[76]....
        /*06d8*/ 	.word	0x00020670


	//   ....[77]....
        /*06dc*/ 	.word	0x000206f0


	//   ....[78]....
        /*06e0*/ 	.word	0x00020760


	//   ....[79]....
        /*06e4*/ 	.word	0x00020800


	//   ....[80]....
        /*06e8*/ 	.word	0x00020890


	//   ....[81]....
        /*06ec*/ 	.word	0x000209b0


	//----- nvinfo : EIATTR_REG_RECONFIG
	.align		4
.L_417:
        /*06f0*/ 	.byte	0x01, 0x54
	.zero		2


	//----- nvinfo : EIATTR_SYSCALL_OFFSETS
	.align		4
        /*06f4*/ 	.byte	0x04, 0x46
        /*06f6*/ 	.short	(.L_419 - .L_418)


	//   ....[0]....
.L_418:
        /*06f8*/ 	.word	0x000018d0


	//   ....[1]....
        /*06fc*/ 	.word	0x00001a20


	//   ....[2]....
        /*0700*/ 	.word	0x0000ad10


	//   ....[3]....
        /*0704*/ 	.word	0x0000b180


	//   ....[4]....
        /*0708*/ 	.word	0x0001b3b0


	//   ....[5]....
        /*070c*/ 	.word	0x0001b4f0


	//   ....[6]....
        /*0710*/ 	.word	0x0001b5f0


	//----- nvinfo : EIATTR_MBARRIER_INSTR_OFFSETS
	.align		4
.L_419:
        /*0714*/ 	.byte	0x04, 0x39
        /*0716*/ 	.short	(.L_421 - .L_420)


	//   ....[0]....
.L_420:
        /*0718*/ 	.word	0x000002e0
        /*071c*/ 	.word	0x000000ff
        /*0720*/ 	.word	0x00034800
        /*0724*/ 	.short	0x0100
        /*0726*/ 	.byte	0x08
	.zero		1


	//   ....[1]....
        /*0728*/ 	.word	0x000002f0
        /*072c*/ 	.word	0x000000ff
        /*0730*/ 	.word	0x00034820
        /*0734*/ 	.short	0x0100
        /*0736*/ 	.byte	0x08
	.zero		1


	//   ....[2]....
        /*0738*/ 	.word	0x000003e0
        /*073c*/ 	.word	0x000000ff
        /*0740*/ 	.word	0x00034830
        /*0744*/ 	.short	0x0100
        /*0746*/ 	.byte	0x08
	.zero		1


	//   ....[3]....
        /*0748*/ 	.word	0x000003f0
        /*074c*/ 	.word	0x000000ff
        /*0750*/ 	.word	0x00034840
        /*0754*/ 	.short	0x0100
        /*0756*/ 	.byte	0x08
	.zero		1


	//   ....[4]....
        /*0758*/ 	.word	0x00000400
        /*075c*/ 	.word	0x000000ff
        /*0760*/ 	.word	0x00034838
        /*0764*/ 	.short	0x0100
        /*0766*/ 	.byte	0x08
	.zero		1


	//   ....[5]....
        /*0768*/ 	.word	0x00000410
        /*076c*/ 	.word	0x000000ff
        /*0770*/ 	.word	0x00034848
        /*0774*/ 	.short	0x0100
        /*0776*/ 	.byte	0x08
	.zero		1


	//   ....[6]....
        /*0778*/ 	.word	0x00000540
        /*077c*/ 	.word	0x000000ff
        /*0780*/ 	.word	0x00034850
        /*0784*/ 	.short	0x0100
        /*0786*/ 	.byte	0x08
	.zero		1


	//   ....[7]....
        /*0788*/ 	.word	0x00000550
        /*078c*/ 	.word	0x000000ff
        /*0790*/ 	.word	0x00034860
        /*0794*/ 	.short	0x0100
        /*0796*/ 	.byte	0x08
	.zero		1


	//   ....[8]....
        /*0798*/ 	.word	0x00000560
        /*079c*/ 	.word	0x000000ff
        /*07a0*/ 	.word	0x00034858
        /*07a4*/ 	.short	0x0100
        /*07a6*/ 	.byte	0x08
	.zero		1


	//   ....[9]....
        /*07a8*/ 	.word	0x00000570
        /*07ac*/ 	.word	0x000000ff
        /*07b0*/ 	.word	0x00034868
        /*07b4*/ 	.short	0x0100
        /*07b6*/ 	.byte	0x08
	.zero		1


	//   ....[10]....
        /*07b8*/ 	.word	0x00000660
        /*07bc*/ 	.word	0x000000ff
        /*07c0*/ 	.word	0x00034870
        /*07c4*/ 	.short	0x0100
        /*07c6*/ 	.byte	0x06
	.zero		1


	//   ....[11]....
        /*07c8*/ 	.word	0x00000670
        /*07cc*/ 	.word	0x000000ff
        /*07d0*/ 	.word	0x00034880
        /*07d4*/ 	.short	0x0100
        /*07d6*/ 	.byte	0x06
	.zero		1


	//   ....[12]....
        /*07d8*/ 	.word	0x00000680
        /*07dc*/ 	.word	0x000000ff
        /*07e0*/ 	.word	0x00034878
        /*07e4*/ 	.short	0x0100
        /*07e6*/ 	.byte	0x06
	.zero		1


	//   ....[13]....
        /*07e8*/ 	.word	0x00000690
        /*07ec*/ 	.word	0x000000ff
        /*07f0*/ 	.word	0x00034888
        /*07f4*/ 	.short	0x0100
        /*07f6*/ 	.byte	0x06
	.zero		1


	//   ....[14]....
        /*07f8*/ 	.word	0x000007c0
        /*07fc*/ 	.word	0x000000ff
        /*0800*/ 	.word	0x00034890
        /*0804*/ 	.short	0x0100
        /*0806*/ 	.byte	0x08
	.zero		1


	//   ....[15]....
        /*0808*/ 	.word	0x000007d0
        /*080c*/ 	.word	0x000000ff
        /*0810*/ 	.word	0x000348a0
        /*0814*/ 	.short	0x0100
        /*0816*/ 	.byte	0x08
	.zero		1


	//   ....[16]....
        /*0818*/ 	.word	0x000007e0
        /*081c*/ 	.word	0x000000ff
        /*0820*/ 	.word	0x00034898
        /*0824*/ 	.short	0x0100
        /*0826*/ 	.byte	0x08
	.zero		1


	//   ....[17]....
        /*0828*/ 	.word	0x000007f0
        /*082c*/ 	.word	0x000000ff
        /*0830*/ 	.word	0x000348a8
        /*0834*/ 	.short	0x0100
        /*0836*/ 	.byte	0x08
	.zero		1


	//   ....[18]....
        /*0838*/ 	.word	0x00000920
        /*083c*/ 	.word	0x000000ff
        /*0840*/ 	.word	0x000348b0
        /*0844*/ 	.short	0x0100
        /*0846*/ 	.byte	0x08
	.zero		1


	//   ....[19]....
        /*0848*/ 	.word	0x00000930
        /*084c*/ 	.word	0x000000ff
        /*0850*/ 	.word	0x000348c0
        /*0854*/ 	.short	0x0100
        /*0856*/ 	.byte	0x08
	.zero		1


	//   ....[20]....
        /*0858*/ 	.word	0x00000940
        /*085c*/ 	.word	0x000000ff
        /*0860*/ 	.word	0x000348b8
        /*0864*/ 	.short	0x0100
        /*0866*/ 	.byte	0x08
	.zero		1


	//   ....[21]....
        /*0868*/ 	.word	0x00000950
        /*086c*/ 	.word	0x000000ff
        /*0870*/ 	.word	0x000348c8
        /*0874*/ 	.short	0x0100
        /*0876*/ 	.byte	0x08
	.zero		1


	//   ....[22]....
        /*0878*/ 	.word	0x00003690
        /*087c*/ 	.word	0x00000003
        /*0880*/ 	.word	0x00034890
        /*0884*/ 	.short	0x010a
        /*0886*/ 	.byte	0x3f
	.zero		1


	//   ....[23]....
        /*0888*/ 	.word	0x00006d60
        /*088c*/ 	.word	0x00000003
        /*0890*/ 	.word	0x00034890
        /*0894*/ 	.short	0x010a
        /*0896*/ 	.byte	0x3f
	.zero		1


	//   ....[24]....
        /*0898*/ 	.word	0x00009f70
        /*089c*/ 	.word	0x00000003
        /*08a0*/ 	.word	0x00034890
        /*08a4*/ 	.short	0x010a
        /*08a6*/ 	.byte	0x3f
	.zero		1


	//   ....[25]....
        /*08a8*/ 	.word	0x0000a340
        /*08ac*/ 	.word	0x0000002c
        /*08b0*/ 	.word	0x00000000
        /*08b4*/ 	.short	0x0101
        /*08b6*/ 	.byte	0x3f
	.zero		1


	//   ....[26]....
        /*08b8*/ 	.word	0x0000a380
        /*08bc*/ 	.word	0x00000003
        /*08c0*/ 	.word	0x000348b0
        /*08c4*/ 	.short	0x010a
        /*08c6*/ 	.byte	0x3f
	.zero		1


	//   ....[27]....
        /*08c8*/ 	.word	0x0000a830
        /*08cc*/ 	.word	0x00000003
        /*08d0*/ 	.word	0x00000000
        /*08d4*/ 	.short	0x0101
        /*08d6*/ 	.byte	0x3f
	.zero		1


	//   ....[28]....
        /*08d8*/ 	.word	0x0000ad90
        /*08dc*/ 	.word	0x00000002
        /*08e0*/ 	.word	0x00034800
        /*08e4*/ 	.short	0x010a
        /*08e6*/ 	.byte	0x3f
	.zero		1


	//   ....[29]....
        /*08e8*/ 	.word	0x0000ade0
        /*08ec*/ 	.word	0x00000002
        /*08f0*/ 	.word	0x00034800
        /*08f4*/ 	.short	0x010a
        /*08f6*/ 	.byte	0x3f
	.zero		1


	//   ....[30]....
        /*08f8*/ 	.word	0x0000b9f0
        /*08fc*/ 	.word	0x00000002
        /*0900*/ 	.word	0x00034800
        /*0904*/ 	.short	0x010a
        /*0906*/ 	.byte	0x3f
	.zero		1


	//   ....[31]....
        /*0908*/ 	.word	0x0000e280
        /*090c*/ 	.word	0x00000002
        /*0910*/ 	.word	0x00034800
        /*0914*/ 	.short	0x010a
        /*0916*/ 	.byte	0x3f
	.zero		1


	//   ....[32]....
        /*0918*/ 	.word	0x00010740
        /*091c*/ 	.word	0x00000000
        /*0920*/ 	.word	0x00034830
        /*0924*/ 	.short	0x010a
        /*0926*/ 	.byte	0x3f
	.zero		1


	//   ....[33]....
        /*0928*/ 	.word	0x000107c0
        /*092c*/ 	.word	0x00000000
        /*0930*/ 	.word	0x00034830
        /*0934*/ 	.short	0x010a
        /*0936*/ 	.byte	0x3f
	.zero		1


	//   ....[34]....
        /*0938*/ 	.word	0x00011930
        /*093c*/ 	.word	0x00000000
        /*0940*/ 	.word	0x00000000
        /*0944*/ 	.short	0x0101
        /*0946*/ 	.byte	0x3f
	.zero		1


	//   ....[35]....
        /*0948*/ 	.word	0x00013950
        /*094c*/ 	.word	0x0000000e
        /*0950*/ 	.word	0x00034830
        /*0954*/ 	.short	0x010a
        /*0956*/ 	.byte	0x3f
	.zero		1


	//   ....[36]....
        /*0958*/ 	.word	0x000139c0
        /*095c*/ 	.word	0x0000000e
        /*0960*/ 	.word	0x00034830
        /*0964*/ 	.short	0x010a
        /*0966*/ 	.byte	0x3f
	.zero		1


	//   ....[37]....
        /*0968*/ 	.word	0x00014540
        /*096c*/ 	.word	0x0000000f
        /*0970*/ 	.word	0x00034850
        /*0974*/ 	.short	0x010a
        /*0976*/ 	.byte	0x3f
	.zero		1


	//   ....[38]....
        /*0978*/ 	.word	0x00014590
        /*097c*/ 	.word	0x0000000f
        /*0980*/ 	.word	0x00034850
        /*0984*/ 	.short	0x010a
        /*0986*/ 	.byte	0x3f
	.zero		1


	//   ....[39]....
        /*0988*/ 	.word	0x00016020
        /*098c*/ 	.word	0x0000001a
        /*0990*/ 	.word	0x00000000
        /*0994*/ 	.short	0x0101
        /*0996*/ 	.byte	0x3f
	.zero		1


	//   ....[40]....
        /*0998*/ 	.word	0x00016070
        /*099c*/ 	.word	0x0000001b
        /*09a0*/ 	.word	0x00000000
        /*09a4*/ 	.short	0x0101
        /*09a6*/ 	.byte	0x3f
	.zero		1


	//   ....[41]....
        /*09a8*/ 	.word	0x000169c0
        /*09ac*/ 	.word	0x0000000c
        /*09b0*/ 	.word	0x00034850
        /*09b4*/ 	.short	0x010a
        /*09b6*/ 	.byte	0x3f
	.zero		1


	//   ....[42]....
        /*09b8*/ 	.word	0x00016a60
        /*09bc*/ 	.word	0x0000000c
        /*09c0*/ 	.word	0x00034850
        /*09c4*/ 	.short	0x010a
        /*09c6*/ 	.byte	0x3f
	.zero		1


	//   ....[43]....
        /*09c8*/ 	.word	0x00017010
        /*09cc*/ 	.word	0x0000000c
        /*09d0*/ 	.word	0x00000000
        /*09d4*/ 	.short	0x0101
        /*09d6*/ 	.byte	0x3f
	.zero		1


	//   ....[44]....
        /*09d8*/ 	.word	0x00018240
        /*09dc*/ 	.word	0x00000000
        /*09e0*/ 	.word	0x00000000
        /*09e4*/ 	.short	0x0101
        /*09e6*/ 	.byte	0x3f
	.zero		1


	//   ....[45]....
        /*09e8*/ 	.word	0x0001a4a0
        /*09ec*/ 	.word	0x00000009
        /*09f0*/ 	.word	0x00034820
        /*09f4*/ 	.short	0x010a
        /*09f6*/ 	.byte	0x3f
	.zero		1


	//   ....[46]....
        /*09f8*/ 	.word	0x0001a530
        /*09fc*/ 	.word	0x00000005
        /*0a00*/ 	.word	0x000348a0
        /*0a04*/ 	.short	0x010a
        /*0a06*/ 	.byte	0x3f
	.zero		1


	//   ....[47]....
        /*0a08*/ 	.word	0x0001a7c0
        /*0a0c*/ 	.word	0x00000005
        /*0a10*/ 	.word	0x000348c0
        /*0a14*/ 	.short	0x010a
        /*0a16*/ 	.byte	0x3f
	.zero		1


	//   ....[48]....
        /*0a18*/ 	.word	0x0001ab80
        /*0a1c*/ 	.word	0x00000006
        /*0a20*/ 	.word	0x000348a0
        /*0a24*/ 	.short	0x010a
        /*0a26*/ 	.byte	0x3f
	.zero		1


	//   ....[49]....
        /*0a28*/ 	.word	0x0001adf0
        /*0a2c*/ 	.word	0x00000006
        /*0a30*/ 	.word	0x000348c0
        /*0a34*/ 	.short	0x010a
        /*0a36*/ 	.byte	0x3f
	.zero		1


	//   ....[50]....
        /*0a38*/ 	.word	0x0001bd30
        /*0a3c*/ 	.word	0x00000006
        /*0a40*/ 	.word	0x00034840
        /*0a44*/ 	.short	0x010a
        /*0a46*/ 	.byte	0x3f
	.zero		1


	//   ....[51]....
        /*0a48*/ 	.word	0x0001c2f0
        /*0a4c*/ 	.word	0x00000007
        /*0a50*/ 	.word	0x00034820
        /*0a54*/ 	.short	0x010a
        /*0a56*/ 	.byte	0x3f
	.zero		1


	//   ....[52]....
        /*0a58*/ 	.word	0x0001c640
        /*0a5c*/ 	.word	0x00000007
        /*0a60*/ 	.word	0x00034840
        /*0a64*/ 	.short	0x010a
        /*0a66*/ 	.byte	0x3f
	.zero		1


	//   ....[53]....
        /*0a68*/ 	.word	0x0001c940
        /*0a6c*/ 	.word	0x00000007
        /*0a70*/ 	.word	0x00034860
        /*0a74*/ 	.short	0x010a
        /*0a76*/ 	.byte	0x3f
	.zero		1


	//   ....[54]....
        /*0a78*/ 	.word	0x0001cf10
        /*0a7c*/ 	.word	0x00000002
        /*0a80*/ 	.word	0x00034840
        /*0a84*/ 	.short	0x010a
        /*0a86*/ 	.byte	0x3f
	.zero		1


	//   ....[55]....
        /*0a88*/ 	.word	0x0001d210
        /*0a8c*/ 	.word	0x00000002
        /*0a90*/ 	.word	0x00034860
        /*0a94*/ 	.short	0x010a
        /*0a96*/ 	.byte	0x3f
	.zero		1


	//   ....[56]....
        /*0a98*/ 	.word	0x0001d740
        /*0a9c*/ 	.word	0x00000002
        /*0aa0*/ 	.word	0x00034840
        /*0aa4*/ 	.short	0x010a
        /*0aa6*/ 	.byte	0x3f
	.zero		1


	//   ....[57]....
        /*0aa8*/ 	.word	0x0001da30
        /*0aac*/ 	.word	0x00000002
        /*0ab0*/ 	.word	0x00034860
        /*0ab4*/ 	.short	0x010a
        /*0ab6*/ 	.byte	0x3f
	.zero		1


	//   ....[58]....
        /*0ab8*/ 	.word	0x0001df00
        /*0abc*/ 	.word	0x00000000
        /*0ac0*/ 	.word	0x00034860
        /*0ac4*/ 	.short	0x010a
        /*0ac6*/ 	.byte	0x3f
	.zero		1


	//   ....[59]....
        /*0ac8*/ 	.word	0x0001ece0
        /*0acc*/ 	.word	0x00000000
        /*0ad0*/ 	.word	0x00034820
        /*0ad4*/ 	.short	0x010a
        /*0ad6*/ 	.byte	0x3f
	.zero		1


	//   ....[60]....
        /*0ad8*/ 	.word	0x0001ee90
        /*0adc*/ 	.word	0x00000006
        /*0ae0*/ 	.word	0x00000000
        /*0ae4*/ 	.short	0x010a
        /*0ae6*/ 	.byte	0x3f
	.zero		1


	//   ....[61]....
        /*0ae8*/ 	.word	0x0001ef00
        /*0aec*/ 	.word	0x00000007
        /*0af0*/ 	.word	0x00000000
        /*0af4*/ 	.short	0x010a
        /*0af6*/ 	.byte	0x3f
	.zero		1


	//   ....[62]....
        /*0af8*/ 	.word	0x0001ef70
        /*0afc*/ 	.word	0x00000004
        /*0b00*/ 	.word	0x00000000
        /*0b04*/ 	.short	0x010a
        /*0b06*/ 	.byte	0x3f
	.zero		1


	//   ....[63]....
        /*0b08*/ 	.word	0x0001efa0
        /*0b0c*/ 	.word	0x00000003
        /*0b10*/ 	.word	0x00000000
        /*0b14*/ 	.short	0x010a
        /*0b16*/ 	.byte	0x3f
	.zero		1


	//   ....[64]....
        /*0b18*/ 	.word	0x0001f000
        /*0b1c*/ 	.word	0x00000003
        /*0b20*/ 	.word	0x00034890
        /*0b24*/ 	.short	0x010a
        /*0b26*/ 	.byte	0x3f
	.zero		1


	//   ....[65]....
        /*0b28*/ 	.word	0x0001f050
        /*0b2c*/ 	.word	0x00000003
        /*0b30*/ 	.word	0x00034890
        /*0b34*/ 	.short	0x010a
        /*0b36*/ 	.byte	0x3f
	.zero		1


	//   ....[66]....
        /*0b38*/ 	.word	0x0001f0a0
        /*0b3c*/ 	.word	0x00000003
        /*0b40*/ 	.word	0x00034890
        /*0b44*/ 	.short	0x010a
        /*0b46*/ 	.byte	0x3f
	.zero		1


	//   ....[67]....
        /*0b48*/ 	.word	0x0001f0f0
        /*0b4c*/ 	.word	0x00000003
        /*0b50*/ 	.word	0x000348b0
        /*0b54*/ 	.short	0x010a
        /*0b56*/ 	.byte	0x3f
	.zero		1


	//   ....[68]....
        /*0b58*/ 	.word	0x0001f3c0
        /*0b5c*/ 	.word	0x00000002
        /*0b60*/ 	.word	0x00034800
        /*0b64*/ 	.short	0x010a
        /*0b66*/ 	.byte	0x3f
	.zero		1


	//   ....[69]....
        /*0b68*/ 	.word	0x0001f690
        /*0b6c*/ 	.word	0x00000002
        /*0b70*/ 	.word	0x00034800
        /*0b74*/ 	.short	0x010a
        /*0b76*/ 	.byte	0x3f
	.zero		1


	//   ....[70]....
        /*0b78*/ 	.word	0x0001f6e0
        /*0b7c*/ 	.word	0x00000000
        /*0b80*/ 	.word	0x00034830
        /*0b84*/ 	.short	0x010a
        /*0b86*/ 	.byte	0x3f
	.zero		1


	//   ....[71]....
        /*0b88*/ 	.word	0x0001f730
        /*0b8c*/ 	.word	0x0000000e
        /*0b90*/ 	.word	0x00034830
        /*0b94*/ 	.short	0x010a
        /*0b96*/ 	.byte	0x3f
	.zero		1


	//   ....[72]....
        /*0b98*/ 	.word	0x0001f780
        /*0b9c*/ 	.word	0x0000000f
        /*0ba0*/ 	.word	0x00034850
        /*0ba4*/ 	.short	0x010a
        /*0ba6*/ 	.byte	0x3f
	.zero		1


	//   ....[73]....
        /*0ba8*/ 	.word	0x0001f7d0
        /*0bac*/ 	.word	0x0000000c
        /*0bb0*/ 	.word	0x00034850
        /*0bb4*/ 	.short	0x010a
        /*0bb6*/ 	.byte	0x3f
	.zero		1


	//   ....[74]....
        /*0bb8*/ 	.word	0x0001f970
        /*0bbc*/ 	.word	0x00000009
        /*0bc0*/ 	.word	0x00034820
        /*0bc4*/ 	.short	0x010a
        /*0bc6*/ 	.byte	0x3f
	.zero		1


	//   ....[75]....
        /*0bc8*/ 	.word	0x0001f9c0
        /*0bcc*/ 	.word	0x00000005
        /*0bd0*/ 	.word	0x000348a0
        /*0bd4*/ 	.short	0x010a
        /*0bd6*/ 	.byte	0x3f
	.zero		1


	//   ....[76]....
        /*0bd8*/ 	.word	0x0001fa10
        /*0bdc*/ 	.word	0x00000005
        /*0be0*/ 	.word	0x000348c0
        /*0be4*/ 	.short	0x010a
        /*0be6*/ 	.byte	0x3f
	.zero		1


	//   ....[77]....
        /*0be8*/ 	.word	0x0001fa60
        /*0bec*/ 	.word	0x00000006
        /*0bf0*/ 	.word	0x000348a0
        /*0bf4*/ 	.short	0x010a
        /*0bf6*/ 	.byte	0x3f
	.zero		1


	//   ....[78]....
        /*0bf8*/ 	.word	0x0001fab0
        /*0bfc*/ 	.word	0x00000006
        /*0c00*/ 	.word	0x000348c0
        /*0c04*/ 	.short	0x010a
        /*0c06*/ 	.byte	0x3f
	.zero		1


	//   ....[79]....
        /*0c08*/ 	.word	0x0001fc50
        /*0c0c*/ 	.word	0x00000006
        /*0c10*/ 	.word	0x00034840
        /*0c14*/ 	.short	0x010a
        /*0c16*/ 	.byte	0x3f
	.zero		1


	//   ....[80]....
        /*0c18*/ 	.word	0x0001fcd0
        /*0c1c*/ 	.word	0x00000006
        /*0c20*/ 	.word	0x00034820
        /*0c24*/ 	.short	0x010a
        /*0c26*/ 	.byte	0x3f
	.zero		1


	//   ....[81]....
        /*0c28*/ 	.word	0x0001fd20
        /*0c2c*/ 	.word	0x00000007
        /*0c30*/ 	.word	0x00034840
        /*0c34*/ 	.short	0x010a
        /*0c36*/ 	.byte	0x3f
	.zero		1


	//   ....[82]....
        /*0c38*/ 	.word	0x0001fd70
        /*0c3c*/ 	.word	0x00000007
        /*0c40*/ 	.word	0x00034860
        /*0c44*/ 	.short	0x010a
        /*0c46*/ 	.byte	0x3f
	.zero		1


	//   ....[83]....
        /*0c48*/ 	.word	0x0001fdc0
        /*0c4c*/ 	.word	0x00000002
        /*0c50*/ 	.word	0x00034840
        /*0c54*/ 	.short	0x010a
        /*0c56*/ 	.byte	0x3f
	.zero		1


	//   ....[84]....
        /*0c58*/ 	.word	0x0001fe10
        /*0c5c*/ 	.word	0x00000002
        /*0c60*/ 	.word	0x00034860
        /*0c64*/ 	.short	0x010a
        /*0c66*/ 	.byte	0x3f
	.zero		1


	//   ....[85]....
        /*0c68*/ 	.word	0x0001fe60
        /*0c6c*/ 	.word	0x00000002
        /*0c70*/ 	.word	0x00034840
        /*0c74*/ 	.short	0x010a
        /*0c76*/ 	.byte	0x3f
	.zero		1


	//   ....[86]....
        /*0c78*/ 	.word	0x0001feb0
        /*0c7c*/ 	.word	0x00000002
        /*0c80*/ 	.word	0x00034860
        /*0c84*/ 	.short	0x010a
        /*0c86*/ 	.byte	0x3f
	.zero		1


	//   ....[87]....
        /*0c88*/ 	.word	0x0001ff00
        /*0c8c*/ 	.word	0x00000000
        /*0c90*/ 	.word	0x00034860
        /*0c94*/ 	.short	0x010a
        /*0c96*/ 	.byte	0x3f
	.zero		1


	//   ....[88]....
        /*0c98*/ 	.word	0x000208d0
        /*0c9c*/ 	.word	0x00000000
        /*0ca0*/ 	.word	0x00034820
        /*0ca4*/ 	.short	0x010a
        /*0ca6*/ 	.byte	0x3f
	.zero		1


	//   ....[89]....
        /*0ca8*/ 	.word	0x00020a70
        /*0cac*/ 	.word	0x00000006
        /*0cb0*/ 	.word	0x00000000
        /*0cb4*/ 	.short	0x010a
        /*0cb6*/ 	.byte	0x3f
	.zero		1


	//   ....[90]....
        /*0cb8*/ 	.word	0x00020ac0
        /*0cbc*/ 	.word	0x00000007
        /*0cc0*/ 	.word	0x00000000
        /*0cc4*/ 	.short	0x010a
        /*0cc6*/ 	.byte	0x3f
	.zero		1


	//   ....[91]....
        /*0cc8*/ 	.word	0x00020b10
        /*0ccc*/ 	.word	0x00000004
        /*0cd0*/ 	.word	0x00000000
        /*0cd4*/ 	.short	0x010a
        /*0cd6*/ 	.byte	0x3f
	.zero		1


	//----- nvinfo : EIATTR_NUM_MBARRIERS
	.align		4
.L_421:
        /*0cd8*/ 	.byte	0x03, 0x38
        /*0cda*/ 	.short	0x0016


	//----- nvinfo : EIATTR_EXIT_INSTR_OFFSETS
	.align		4
        /*0cdc*/ 	.byte	0x04, 0x1c
        /*0cde*/ 	.short	(.L_423 - .L_422)


	//   ....[0]....
.L_422:
        /*0ce0*/ 	.word	0x0001eff0


	//----- nvinfo : EIATTR_MAX_THREADS
	.align		4
.L_423:
        /*0ce4*/ 	.byte	0x04, 0x05
        /*0ce6*/ 	.short	(.L_425 - .L_424)
.L_424:
        /*0ce8*/ 	.word	0x00000180
        /*0cec*/ 	.word	0x00000001
        /*0cf0*/ 	.word	0x00000001


	//----- nvinfo : EIATTR_CRS_STACK_SIZE
	.align		4
.L_425:
        /*0cf4*/ 	.byte	0x04, 0x1e
        /*0cf6*/ 	.short	(.L_427 - .L_426)
.L_426:
        /*0cf8*/ 	.word	0x00000000


	//----- nvinfo : EIATTR_CBANK_PARAM_SIZE
	.align		4
.L_427:
        /*0cfc*/ 	.byte	0x03, 0x19
        /*0cfe*/ 	.short	0x0a70


	//----- nvinfo : EIATTR_PARAM_CBANK
	.align		4
        /*0d00*/ 	.byte	0x04, 0x0a
        /*0d02*/ 	.short	(.L_429 - .L_428)
	.align		4
.L_428:
        /*0d04*/ 	.word	index@(.nv.constant0._ZN7cutlass13device_kernelIN5flash11enable_sm90INS1_16FlashAttnFwdSm90INS1_25CollectiveMainloopFwdSm90ILi2EN4cute5tupleIJNS5_1CILi1EEES8_S8_EEENS6_IJNS7_ILi128EEESA_NS7_ILi192EEEEEELi128ENS_10bfloat16_tEfNS_4arch4Sm90ELb0ELb0ELb1ELb1ELb0ELb1ELb0ELb1ELb1ELb0ELb0ELb0EEENS1_21CollectiveEpilogueFwdINS6_IJSA_SA_SA_EEES9_SD_SF_Li256ELb1ELb0ELb0ELb0EEENS1_36VarlenDynamicPersistentTileSchedulerILi128ELi128ELi256ELi32ELb0ELb0ELb1ELb0ELb1ELb1EEEEEEEEEvNT_6ParamsE)
        /*0d08*/ 	.short	0x0210
        /*0d0a*/ 	.short	0x0a70


	//----- nvinfo : EIATTR_SW_WAR
	.align		4
.L_429:
        /*0d0c*/ 	.byte	0x04, 0x36
        /*0d0e*/ 	.short	(.L_431 - .L_430)
.L_430:
        /*0d10*/ 	.word	0x00000008
.L_431:


//--------------------- .nv.info._ZN7cutlass13device_kernelIN5flash11enable_sm90INS1_16FlashAttnFwdSm90INS1_25CollectiveMainloopFwdSm90ILi2EN4cute5tupleIJNS5_1CILi1EEES8_S8_EEENS6_IJNS7_ILi128EEENS7_ILi96EEENS7_ILi192EEEEEELi128ENS_10bfloat16_tEfNS_4arch4Sm90ELb0ELb1ELb1ELb0ELb0ELb0ELb0ELb1ELb1ELb0ELb0ELb0EEENS1_21CollectiveEpilogueFwdINS6_IJSA_SA_SB_EEES9_SE_SG_Li256ELb0ELb0ELb0ELb0EEENS1_30DynamicPersistentTileSchedulerILi256ELi32ELb0ELb0ELb1EEEEEEEEEvNT_6ParamsE --------------------------
	.section	.nv.info._ZN7cutlass13device_kernelIN5flash11enable_sm90INS1_16FlashAttnFwdSm90INS1_25CollectiveMainloopFwdSm90ILi2EN4cute5tupleIJNS5_1CILi1EEES8_S8_EEENS6_IJNS7_ILi128EEENS7_ILi96EEENS7_ILi192EEEEEELi128ENS_10bfloat16_tEfNS_4arch4Sm90ELb0ELb1ELb1ELb0ELb0ELb0ELb0ELb1ELb1ELb0ELb0ELb0EEENS1_21CollectiveEpilogueFwdINS6_IJSA_SA_SB_EEES9_SE_SG_Li256ELb0ELb0ELb0ELb0EEENS1_30DynamicPersistentTileSchedulerILi256ELi32ELb0ELb0ELb1EEEEEEEEEvNT_6ParamsE,"",@"SHT_CUDA_INFO"
	.sectionflags	@""
	.align	4


	//----- nvinfo : EIATTR_CUDA_API_VERSION
	.align		4
        /*0000*/ 	.byte	0x04, 0x37
        /*0002*/ 	.short	(.L_433 - .L_432)
.L_432:
        /*0004*/ 	.word	0x00000082


	//----- nvinfo : EIATTR_KPARAM_INFO
	.align		4
.L_433:
        /*0008*/ 	.byte	0x04, 0x17
        /*000a*/ 	.short	(.L_435 - .L_434)
.L_434:
        /*000c*/ 	.word	0x00000000
        /*0010*/ 	.short	0x0000
        /*0012*/ 	.short	0x0070
        /*0014*/ 	.byte	0x00, 0xf0, 0x01, 0x2e


	//----- nvinfo : EIATTR_SPARSE_MMA_MASK
	.align		4
.L_435:
        /*0018*/ 	.byte	0x03, 0x50
        /*001a*/ 	.short	0x0000


	//----- nvinfo : EIATTR_MAXREG_COUNT
	.align		4
        /*001c*/ 	.byte	0x03, 0x1b
        /*001e*/ 	.short	0x00a8


	//----- nvinfo : EIATTR_NUM_BARRIERS
	.align		4
        /*0020*/ 	.byte	0x02, 0x4c
        /*0022*/ 	.byte	0x09
	.zero		1


	//----- nvinfo : EIATTR_EXTERNS
	.align		4
        /*0024*/ 	.byte	0x04, 0x0f
        /*0026*/ 	.short	(.L_437 - .L_436)


	//   ....[0]....
	.align		4
.L_436:
        /*0028*/ 	.word	index@(__assertfail)


	//----- nvinfo : EIATTR_ANNOTATIONS
	.align		4
.L_437:
        /*002c*/ 	.byte	0x04, 0x55
        /*002e*/ 	.short	(.L_439 - .L_438)


	//   ....[0]....
.L_438:
        /*0030*/ 	.word	0x00000001
        /*0034*/ 	.byte	0x80, 0x09, 0x00, 0x00, 0x01, 0x00, 0x00, 0x00, 0x50, 0x0a, 0x00, 0x00, 0x01, 0x00, 0x00, 0x00
        /*0044*/ 	.byte	0x90, 0x26, 0x01, 0x00


	//----- nvinfo : EIATTR_MERCURY_ISA_VERSION
	.align		4
.L_439:
        /*0048*/ 	.byte	0x03, 0x5f
        /*004a*/ 	.short	0x0101


	//----- nvinfo : EIATTR_INT_WARP_WIDE_INSTR_OFFSETS
	.align		4
        /*004c*/ 	.byte	0x04, 0x31
        /*004e*/ 	.short	(.L_441 - .L_440)


	//   ....[0]....
.L_440:
        /*0050*/ 	.word	0x00000190


	//   ....[1]....
        /*0054*/ 	.word	0x000001c0


	//   ....[2]....
        /*0058*/ 	.word	0x000001d0


	//   ....[3]....
        /*005c*/ 	.word	0x0000fd90


	//   ....[4]....
        /*0060*/ 	.word	0x0000fe20


	//   ....[5]....
        /*0064*/ 	.word	0x00010390


	//   ....[6]....
        /*0068*/ 	.word	0x000120a0


	//   ....[7]....
        /*006c*/ 	.word	0x00012130


	//----- nvinfo : EIATTR_COOP_GROUP_MASK_REGIDS
	.align		4
.L_441:
        /*0070*/ 	.byte	0x04, 0x29
        /*0072*/ 	.short	(.L_443 - .L_442)


	//   ....[0]....
.L_442:
        /*0074*/ 	.word	0xffffffff


	//   ....[1]....
        /*0078*/ 	.word	0xffffffff


	//   ....[2]....
        /*007c*/ 	.word	0xffffffff


	//   ....[3]....
        /*0080*/ 	.word	0xffffffff


	//   ....[4]....
        /*0084*/ 	.word	0xffffffff


	//   ....[5]....
        /*0088*/ 	.word	0xffffffff


	//   ....[6]....
        /*008c*/ 	.word	0xffffffff


	//   ....[7]....
        /*0090*/ 	.word	0xffffffff


	//   ....[8]....
        /*0094*/ 	.word	0xffffffff


	//   ....[9]....
        /*0098*/ 	.word	0xffffffff


	//   ....[10]....
        /*009c*/ 	.word	0xffffffff


	//   ....[11]....
        /*00a0*/ 	.word	0xffffffff


	//   ....[12]....
        /*00a4*/ 	.word	0xffffffff


	//   ....[13]....
        /*00a8*/ 	.word	0xffffffff


	//   ....[14]....
        /*00ac*/ 	.word	0xffffffff


	//   ....[15]....
        /*00b0*/ 	.word	0xffffffff


	//   ....[16]....
        /*00b4*/ 	.word	0xffffffff


	//   ....[17]....
        /*00b8*/ 	.word	0xffffffff


	//   ....[18]....
        /*00bc*/ 	.word	0xffffffff


	//   ....[19]....
        /*00c0*/ 	.word	0xffffffff


	//   ....[20]....
        /*00c4*/ 	.word	0xffffffff


	//   ....[21]....
        /*00c8*/ 	.word	0xffffffff


	//   ....[22]....
        /*00cc*/ 	.word	0xffffffff


	//   ....[23]....
        /*00d0*/ 	.word	0xffffffff


	//   ....[24]....
        /*00d4*/ 	.word	0xffffffff


	//   ....[25]....
        /*00d8*/ 	.word	0xffffffff


	//   ....[26]....
        /*00dc*/ 	.word	0xffffffff


	//   ....[27]....
        /*00e0*/ 	.word	0xffffffff


	//   ....[28]....
        /*00e4*/ 	.word	0xffffffff


	//   ....[29]....
        /*00e8*/ 	.word	0xffffffff


	//   ....[30]....
        /*00ec*/ 	.word	0xffffffff


	//   ....[31]....
        /*00f0*/ 	.word	0xffffffff


	//   ....[32]....
        /*00f4*/ 	.word	0x0500000f


	//   ....[33]....
        /*00f8*/ 	.word	0x0500000f


	//----- nvinfo : EIATTR_COOP_GROUP_INSTR_OFFSETS
	.align		4
.L_443:
        /*00fc*/ 	.byte	0x04, 0x28
        /*00fe*/ 	.short	(.L_445 - .L_444)


	//   ....[0]....
.L_444:
        /*0100*/ 	.word	0x00000060


	//   ....[1]....
        /*0104*/ 	.word	0x000001a0


	//   ....[2]....
        /*0108*/ 	.word	0x000001f0


	//   ....[3]....
        /*010c*/ 	.word	0x000003e0


	//   ....[4]....
        /*0110*/ 	.word	0x00000540


	//   ....[5]....
        /*0114*/ 	.word	0x00000660


	//   ....[6]....
        /*0118*/ 	.word	0x000007c0


	//   ....[7]....
        /*011c*/ 	.word	0x000016f0


	//   ....[8]....
        /*0120*/ 	.word	0x000038d0


	//   ....[9]....
        /*0124*/ 	.word	0x00003900


	//   ....[10]....
        /*0128*/ 	.word	0x00003d20


	//   ....[11]....
        /*012c*/ 	.word	0x00003d90


	//   ....[12]....
        /*0130*/ 	.word	0x00006ca0


	//   ....[13]....
        /*0134*/ 	.word	0x00006dc0


	//   ....[14]....
        /*0138*/ 	.word	0x00007340


	//   ....[15]....
        /*013c*/ 	.word	0x000073d0


	//   ....[16]....
        /*0140*/ 	.word	0x00009260


	//   ....[17]....
        /*0144*/ 	.word	0x00009280


	//   ....[18]....
        /*0148*/ 	.word	0x000096b0


	//   ....[19]....
        /*014c*/ 	.word	0x00009720


	//   ....[20]....
        /*0150*/ 	.word	0x0000c460


	//   ....[21]....
        /*0154*/ 	.word	0x0000c580


	//   ....[22]....
        /*0158*/ 	.word	0x0000cb40


	//   ....[23]....
        /*015c*/ 	.word	0x0000cb90


	//   ....[24]....
        /*0160*/ 	.word	0x0000da00


	//   ....[25]....
        /*0164*/ 	.word	0x0000da30


	//   ....[26]....
        /*0168*/ 	.word	0x0000db30


	//   ....[27]....
        /*016c*/ 	.word	0x0000db40


	//   ....[28]....
        /*0170*/ 	.word	0x0000e910


	//   ....[29]....
        /*0174*/ 	.word	0x0000f4e0


	//   ....[30]....
        /*0178*/ 	.word	0x00012460


	//   ....[31]....
        /*017c*/ 	.word	0x00012630


	//   ....[32]....
        /*0180*/ 	.word	0x00012c80


	//   ....[33]....
        /*0184*/ 	.word	0x00013060


	//----- nvinfo : EIATTR_REG_RECONFIG
	.align		4
.L_445:
        /*0188*/ 	.byte	0x01, 0x54
	.zero		2


	//----- nvinfo : EIATTR_SYSCALL_OFFSETS
	.align		4
        /*018c*/ 	.byte	0x04, 0x46
        /*018e*/ 	.short	(.L_447 - .L_446)


	//   ....[0]....
.L_446:
        /*0190*/ 	.word	0x000018a0


	//   ....[1]....
        /*0194*/ 	.word	0x0000ffb0


	//   ....[2]....
        /*0198*/ 	.word	0x000100f0


	//   ....[3]....
        /*019c*/ 	.word	0x000101e0


	//----- nvinfo : EIATTR_MBARRIER_INSTR_OFFSETS
	.align		4
.L_447:
        /*01a0*/ 	.byte	0x04, 0x39
        /*01a2*/ 	.short	(.L_449 - .L_448)


	//   ....[0]....
.L_448:
        /*01a4*/ 	.word	0x00000290
        /*01a8*/ 	.word	0x000000ff
        /*01ac*/ 	.word	0x0002a800
        /*01b0*/ 	.short	0x0100
        /*01b2*/ 	.byte	0x06
	.zero		1


	//   ....[1]....
        /*01b4*/ 	.word	0x000002a0
        /*01b8*/ 	.word	0x000000ff
        /*01bc*/ 	.word	0x0002a820
        /*01c0*/ 	.short	0x0100
        /*01c2*/ 	.byte	0x06
	.zero		1


	//   ....[2]....
        /*01c4*/ 	.word	0x00000390
        /*01c8*/ 	.word	0x000000ff
        /*01cc*/ 	.word	0x0002a830
        /*01d0*/ 	.short	0x0100
        /*01d2*/ 	.byte	0x08
	.zero		1


	//   ....[3]....
        /*01d4*/ 	.word	0x000003a0
        /*01d8*/ 	.word	0x000000ff
        /*01dc*/ 	.word	0x0002a840
        /*01e0*/ 	.short	0x0100
        /*01e2*/ 	.byte	0x08
	.zero		1


	//   ....[4]....
        /*01e4*/ 	.word	0x000003b0
        /*01e8*/ 	.word	0x000000ff
        /*01ec*/ 	.word	0x0002a838
        /*01f0*/ 	.short	0x0100
        /*01f2*/ 	.byte	0x08
	.zero		1


	//   ....[5]....
        /*01f4*/ 	.word	0x000003c0
        /*01f8*/ 	.word	0x000000ff
        /*01fc*/ 	.word	0x0002a848
        /*0200*/ 	.short	0x0100
        /*0202*/ 	.byte	0x08
	.zero		1


	//   ....[6]....
        /*0204*/ 	.word	0x000004f0
        /*0208*/ 	.word	0x000000ff
        /*020c*/ 	.word	0x0002a850
        /*0210*/ 	.short	0x0100
        /*0212*/ 	.byte	0x08
	.zero		1


	//   ....[7]....
        /*0214*/ 	.word	0x00000500
        /*0218*/ 	.word	0x000000ff
        /*021c*/ 	.word	0x0002a860
        /*0220*/ 	.short	0x0100
        /*0222*/ 	.byte	0x08
	.zero		1


	//   ....[8]....
        /*0224*/ 	.word	0x00000510
        /*0228*/ 	.word	0x000000ff
        /*022c*/ 	.word	0x0002a858
        /*0230*/ 	.short	0x0100
        /*0232*/ 	.byte	0x08
	.zero		1


	//   ....[9]....
        /*0234*/ 	.word	0x00000520
        /*0238*/ 	.word	0x000000ff
        /*023c*/ 	.word	0x0002a868
        /*0240*/ 	.short	0x0100
        /*0242*/ 	.byte	0x08
	.zero		1


	//   ....[10]....
        /*0244*/ 	.word	0x00000610
        /*0248*/ 	.word	0x000000ff
        /*024c*/ 	.word	0x0002a870
        /*0250*/ 	.short	0x0100
        /*0252*/ 	.byte	0x06
	.zero		1


	//   ....[11]....
        /*0254*/ 	.word	0x00000620
        /*0258*/ 	.word	0x000000ff
        /*025c*/ 	.word	0x0002a880
        /*0260*/ 	.short	0x0100
        /*0262*/ 	.byte	0x06
	.zero		1


	//   ....[12]....
        /*0264*/ 	.word	0x00000630
        /*0268*/ 	.word	0x000000ff
        /*026c*/ 	.word	0x0002a878
        /*0270*/ 	.short	0x0100
        /*0272*/ 	.byte	0x06
	.zero		1


	//   ....[13]....
        /*0274*/ 	.word	0x00000640
        /*0278*/ 	.word	0x000000ff
        /*027c*/ 	.word	0x0002a888
        /*0280*/ 	.short	0x0100
        /*0282*/ 	.byte	0x06
	.zero		1


	//   ....[14]....
        /*0284*/ 	.word	0x00000770
        /*0288*/ 	.word	0x000000ff
        /*028c*/ 	.word	0x0002a890
        /*0290*/ 	.short	0x0100
        /*0292*/ 	.byte	0x08
	.zero		1


	//   ....[15]....
        /*0294*/ 	.word	0x00000780
        /*0298*/ 	.word	0x000000ff
        /*029c*/ 	.word	0x0002a8a0
        /*02a0*/ 	.short	0x0100
        /*02a2*/ 	.byte	0x08
	.zero		1


	//   ....[16]....
        /*02a4*/ 	.word	0x00000790
        /*02a8*/ 	.word	0x000000ff
        /*02ac*/ 	.word	0x0002a898
        /*02b0*/ 	.short	0x0100
        /*02b2*/ 	.byte	0x08
	.zero		1


	//   ....[17]....
        /*02b4*/ 	.word	0x000007a0
        /*02b8*/ 	.word	0x000000ff
        /*02bc*/ 	.word	0x0002a8a8
        /*02c0*/ 	.short	0x0100
        /*02c2*/ 	.byte	0x08
	.zero		1


	//   ....[18]....
        /*02c4*/ 	.word	0x000008d0
        /*02c8*/ 	.word	0x000000ff
        /*02cc*/ 	.word	0x0002a8b0
        /*02d0*/ 	.short	0x0100
        /*02d2*/ 	.byte	0x08
	.zero		1


	//   ....[19]....
        /*02d4*/ 	.word	0x000008e0
        /*02d8*/ 	.word	0x000000ff
        /*02dc*/ 	.word	0x0002a8c0
        /*02e0*/ 	.short	0x0100
        /*02e2*/ 	.byte	0x08
	.zero		1


	//   ....[20]....
        /*02e4*/ 	.word	0x000008f0
        /*02e8*/ 	.word	0x000000ff
        /*02ec*/ 	.word	0x0002a8b8
        /*02f0*/ 	.short	0x0100
        /*02f2*/ 	.byte	0x08
	.zero		1


	//   ....[21]....
        /*02f4*/ 	.word	0x00000900
        /*02f8*/ 	.word	0x000000ff
        /*02fc*/ 	.word	0x0002a8c8
        /*0300*/ 	.short	0x0100
        /*0302*/ 	.byte	0x08
	.zero		1


	//   ....[22]....
        /*0304*/ 	.word	0x00001910
        /*0308*/ 	.word	0x000000ff
        /*030c*/ 	.word	0x0002a800
        /*0310*/ 	.short	0x010a
        /*0312*/ 	.byte	0x25
	.zero		1


	//   ....[23]....
        /*0314*/ 	.word	0x000019a0
        /*0318*/ 	.word	0x00000003
        /*031c*/ 	.word	0x0002a830
        /*0320*/ 	.short	0x010a
        /*0322*/ 	.byte	0x3f
	.zero		1


	//   ....[24]....
        /*0324*/ 	.word	0x00001a20
        /*0328*/ 	.word	0x00000003
        /*032c*/ 	.word	0x0002a830
        /*0330*/ 	.short	0x010a
        /*0332*/ 	.byte	0x3f
	.zero		1


	//   ....[25]....
        /*0334*/ 	.word	0x000021a0
        /*0338*/ 	.word	0x00000003
        /*033c*/ 	.word	0x00000000
        /*0340*/ 	.short	0x0101
        /*0342*/ 	.byte	0x3f
	.zero		1


	//   ....[26]....
        /*0344*/ 	.word	0x00004b20
        /*0348*/ 	.word	0x000000ff
        /*034c*/ 	.word	0x0002a830
        /*0350*/ 	.short	0x010a
        /*0352*/ 	.byte	0x07
	.zero		1


	//   ....[27]....
        /*0354*/ 	.word	0x00004b60
        /*0358*/ 	.word	0x000000ff
        /*035c*/ 	.word	0x0002a830
        /*0360*/ 	.short	0x010a
        /*0362*/ 	.byte	0x07
	.zero		1


	//   ....[28]....
        /*0364*/ 	.word	0x00005420
        /*0368*/ 	.word	0x000000ff
        /*036c*/ 	.word	0x0002a850
        /*0370*/ 	.short	0x010a
        /*0372*/ 	.byte	0x06
	.zero		1


	//   ....[29]....
        /*0374*/ 	.word	0x00005460
        /*0378*/ 	.word	0x000000ff
        /*037c*/ 	.word	0x0002a850
        /*0380*/ 	.short	0x010a
        /*0382*/ 	.byte	0x06
	.zero		1


	//   ....[30]....
        /*0384*/ 	.word	0x00005d60
        /*0388*/ 	.word	0x0000006a
        /*038c*/ 	.word	0x00000000
        /*0390*/ 	.short	0x0101
        /*0392*/ 	.byte	0x3f
	.zero		1


	//   ....[31]....
        /*0394*/ 	.word	0x00007850
        /*0398*/ 	.word	0x00000062
        /*039c*/ 	.word	0x00000000
        /*03a0*/ 	.short	0x0101
        /*03a2*/ 	.byte	0x3f
	.zero		1


	//   ....[32]....
        /*03a4*/ 	.word	0x00008030
        /*03a8*/ 	.word	0x000000ff
        /*03ac*/ 	.word	0x0002a830
        /*03b0*/ 	.short	0x010a
        /*03b2*/ 	.byte	0x06
	.zero		1


	//   ....[33]....
        /*03b4*/ 	.word	0x00008070
        /*03b8*/ 	.word	0x000000ff
        /*03bc*/ 	.word	0x0002a830
        /*03c0*/ 	.short	0x010a
        /*03c2*/ 	.byte	0x06
	.zero		1


	//   ....[34]....
        /*03c4*/ 	.word	0x00008930
        /*03c8*/ 	.word	0x000000ff
        /*03cc*/ 	.word	0x0002a850
        /*03d0*/ 	.short	0x010a
        /*03d2*/ 	.byte	0x0a
	.zero		1


	//   ....[35]....
        /*03d4*/ 	.word	0x00008970
        /*03d8*/ 	.word	0x000000ff
        /*03dc*/ 	.word	0x0002a850
        /*03e0*/ 	.short	0x010a
        /*03e2*/ 	.byte	0x0a
	.zero		1


	//   ....[36]....
        /*03e4*/ 	.word	0x00009ef0
        /*03e8*/ 	.word	0x00000058
        /*03ec*/ 	.word	0x00000000
        /*03f0*/ 	.short	0x0101
        /*03f2*/ 	.byte	0x3f
	.zero		1


	//   ....[37]....
        /*03f4*/ 	.word	0x00009f90
        /*03f8*/ 	.word	0x00000058
        /*03fc*/ 	.word	0x00000000
        /*0400*/ 	.short	0x0101
        /*0402*/ 	.byte	0x3f
	.zero		1


	//   ....[38]....
        /*0404*/ 	.word	0x0000a2d0
        /*0408*/ 	.word	0x000000ff
        /*040c*/ 	.word	0x0002a830
        /*0410*/ 	.short	0x010a
        /*0412*/ 	.byte	0x06
	.zero		1


	//   ....[39]....
        /*0414*/ 	.word	0x0000a310
        /*0418*/ 	.word	0x000000ff
        /*041c*/ 	.word	0x0002a830
        /*0420*/ 	.short	0x010a
        /*0422*/ 	.byte	0x06
	.zero		1


	//   ....[40]....
        /*0424*/ 	.word	0x0000abd0
        /*0428*/ 	.word	0x000000ff
        /*042c*/ 	.word	0x0002a850
        /*0430*/ 	.short	0x010a
        /*0432*/ 	.byte	0x0a
	.zero		1


	//   ....[41]....
        /*0434*/ 	.word	0x0000ac10
        /*0438*/ 	.word	0x000000ff
        /*043c*/ 	.word	0x0002a850
        /*0440*/ 	.short	0x010a
        /*0442*/ 	.byte	0x0a
	.zero		1


	//   ....[42]....
        /*0444*/ 	.word	0x0000b530
        /*0448*/ 	.word	0x0000006a
        /*044c*/ 	.word	0x00000000
        /*0450*/ 	.short	0x0101
        /*0452*/ 	.byte	0x3f
	.zero		1


	//   ....[43]....
        /*0454*/ 	.word	0x0000cf80
        /*0458*/ 	.word	0x00000062
        /*045c*/ 	.word	0x00000000
        /*0460*/ 	.short	0x0101
        /*0462*/ 	.byte	0x3f
	.zero		1


	//   ....[44]....
        /*0464*/ 	.word	0x0000d970
        /*0468*/ 	.word	0x000000ff
        /*046c*/ 	.word	0x0002a850
        /*0470*/ 	.short	0x010a
        /*0472*/ 	.byte	0x05
	.zero		1


	//   ....[45]....
        /*0474*/ 	.word	0x0000d9b0
        /*0478*/ 	.word	0x000000ff
        /*047c*/ 	.word	0x0002a850
        /*0480*/ 	.short	0x010a
        /*0482*/ 	.byte	0x05
	.zero		1


	//   ....[46]....
        /*0484*/ 	.word	0x0000de60
        /*0488*/ 	.word	0x00000007
        /*048c*/ 	.word	0x00000000
        /*0490*/ 	.short	0x0101
        /*0492*/ 	.byte	0x3f
	.zero		1


	//   ....[47]....
        /*0494*/ 	.word	0x0000ebe0
        /*0498*/ 	.word	0x000000ff
        /*049c*/ 	.word	0x00000000
        /*04a0*/ 	.short	0x0101
        /*04a2*/ 	.byte	0x05
	.zero		1


	//   ....[48]....
        /*04a4*/ 	.word	0x00010660
        /*04a8*/ 	.word	0x00000008
        /*04ac*/ 	.word	0x0002a840
        /*04b0*/ 	.short	0x010a
        /*04b2*/ 	.byte	0x3f
	.zero		1


	//   ....[49]....
        /*04b4*/ 	.word	0x00010af0
        /*04b8*/ 	.word	0x000000ff
        /*04bc*/ 	.word	0x0002a820
        /*04c0*/ 	.short	0x010a
        /*04c2*/ 	.byte	0x26
	.zero		1


	//   ....[50]....
        /*04c4*/ 	.word	0x00010dd0
        /*04c8*/ 	.word	0x00000003
        /*04cc*/ 	.word	0x0002a840
        /*04d0*/ 	.short	0x010a
        /*04d2*/ 	.byte	0x3f
	.zero		1


	//   ....[51]....
        /*04d4*/ 	.word	0x00011040
        /*04d8*/ 	.word	0x00000002
        /*04dc*/ 	.word	0x00000060
        /*04e0*/ 	.short	0x010a
        /*04e2*/ 	.byte	0x3f
	.zero		1


	//   ....[52]....
        /*04e4*/ 	.word	0x00011510
        /*04e8*/ 	.word	0x00000003
        /*04ec*/ 	.word	0x0002a840
        /*04f0*/ 	.short	0x010a
        /*04f2*/ 	.byte	0x3f
	.zero		1


	//   ....[53]....
        /*04f4*/ 	.word	0x00011780
        /*04f8*/ 	.word	0x00000002
        /*04fc*/ 	.word	0x00000060
        /*0500*/ 	.short	0x010a
        /*0502*/ 	.byte	0x3f
	.zero		1


	//   ....[54]....
        /*0504*/ 	.word	0x00011b70
        /*0508*/ 	.word	0x00000002
        /*050c*/ 	.word	0x0002a840
        /*0510*/ 	.short	0x010a
        /*0512*/ 	.byte	0x3f
	.zero		1


	//   ....[55]....
        /*0514*/ 	.word	0x00011e10
        /*0518*/ 	.word	0x00000002
        /*051c*/ 	.word	0x00000060
        /*0520*/ 	.short	0x010a
        /*0522*/ 	.byte	0x3f
	.zero		1


	//   ....[56]....
        /*0524*/ 	.word	0x000121d0
        /*0528*/ 	.word	0x00000003
        /*052c*/ 	.word	0x0002a860
        /*0530*/ 	.short	0x010a
        /*0532*/ 	.byte	0x3f
	.zero		1


	//   ....[57]....
        /*0534*/ 	.word	0x000125e0
        /*0538*/ 	.word	0x00000007
        /*053c*/ 	.word	0x0002a820
        /*0540*/ 	.short	0x010a
        /*0542*/ 	.byte	0x3f
	.zero		1


	//   ....[58]....
        /*0544*/ 	.word	0x00012750
        /*0548*/ 	.word	0x00000005
        /*054c*/ 	.word	0x00000000
        /*0550*/ 	.short	0x010a
        /*0552*/ 	.byte	0x3f
	.zero		1


	//   ....[59]....
        /*0554*/ 	.word	0x000127c0
        /*0558*/ 	.word	0x00000003
        /*055c*/ 	.word	0x00000000
        /*0560*/ 	.short	0x010a
        /*0562*/ 	.byte	0x3f
	.zero		1


	//   ....[60]....
        /*0564*/ 	.word	0x00012820
        /*0568*/ 	.word	0x00000005
        /*056c*/ 	.word	0x00000000
        /*0570*/ 	.short	0x010a
        /*0572*/ 	.byte	0x3f
	.zero		1


	//   ....[61]....
        /*0574*/ 	.word	0x00012850
        /*0578*/ 	.word	0x00000003
        /*057c*/ 	.word	0x00000000
        /*0580*/ 	.short	0x010a
        /*0582*/ 	.byte	0x3f
	.zero		1


	//   ....[62]....
        /*0584*/ 	.word	0x000128c0
        /*0588*/ 	.word	0x00000003
        /*058c*/ 	.word	0x0002a800
        /*0590*/ 	.short	0x010a
        /*0592*/ 	.byte	0x3f
	.zero		1


	//   ....[63]....
        /*0594*/ 	.word	0x00012910
        /*0598*/ 	.word	0x00000003
        /*059c*/ 	.word	0x0002a830
        /*05a0*/ 	.short	0x010a
        /*05a2*/ 	.byte	0x3f
	.zero		1


	//   ....[64]....
        /*05a4*/ 	.word	0x00012970
        /*05a8*/ 	.word	0x00000058
        /*05ac*/ 	.word	0x0002a830
        /*05b0*/ 	.short	0x010a
        /*05b2*/ 	.byte	0x3f
	.zero		1


	//   ....[65]....
        /*05b4*/ 	.word	0x000129d0
        /*05b8*/ 	.word	0x00000015
        /*05bc*/ 	.word	0x0002a850
        /*05c0*/ 	.short	0x010a
        /*05c2*/ 	.byte	0x3f
	.zero		1


	//   ....[66]....
        /*05c4*/ 	.word	0x00012a30
        /*05c8*/ 	.word	0x0000000f
        /*05cc*/ 	.word	0x0002a830
        /*05d0*/ 	.short	0x010a
        /*05d2*/ 	.byte	0x3f
	.zero		1


	//   ....[67]....
        /*05d4*/ 	.word	0x00012a90
        /*05d8*/ 	.word	0x0000000f
        /*05dc*/ 	.word	0x0002a850
        /*05e0*/ 	.short	0x010a
        /*05e2*/ 	.byte	0x3f
	.zero		1


	//   ....[68]....
        /*05e4*/ 	.word	0x00012af0
        /*05e8*/ 	.word	0x0000000f
        /*05ec*/ 	.word	0x0002a830
        /*05f0*/ 	.short	0x010a
        /*05f2*/ 	.byte	0x3f
	.zero		1


	//   ....[69]....
        /*05f4*/ 	.word	0x00012b50
        /*05f8*/ 	.word	0x0000000f
        /*05fc*/ 	.word	0x0002a850
        /*0600*/ 	.short	0x010a
        /*0602*/ 	.byte	0x3f
	.zero		1


	//   ....[70]....
        /*0604*/ 	.word	0x00012bb0
        /*0608*/ 	.word	0x00000003
        /*060c*/ 	.word	0x0002a850
        /*0610*/ 	.short	0x010a
        /*0612*/ 	.byte	0x3f
	.zero		1


	//   ....[71]....
        /*0614*/ 	.word	0x00012d30
        /*0618*/ 	.word	0x00000008
        /*061c*/ 	.word	0x0002a840
        /*0620*/ 	.short	0x010a
        /*0622*/ 	.byte	0x3f
	.zero		1


	//   ....[72]....
        /*0624*/ 	.word	0x00012d90
        /*0628*/ 	.word	0x00000008
        /*062c*/ 	.word	0x0002a820
        /*0630*/ 	.short	0x010a
        /*0632*/ 	.byte	0x3f
	.zero		1


	//   ....[73]....
        /*0634*/ 	.word	0x00012de0
        /*0638*/ 	.word	0x00000003
        /*063c*/ 	.word	0x0002a840
        /*0640*/ 	.short	0x010a
        /*0642*/ 	.byte	0x3f
	.zero		1


	//   ....[74]....
        /*0644*/ 	.word	0x00012e30
        /*0648*/ 	.word	0x00000002
        /*064c*/ 	.word	0x00000060
        /*0650*/ 	.short	0x010a
        /*0652*/ 	.byte	0x3f
	.zero		1


	//   ....[75]....
        /*0654*/ 	.word	0x00012e80
        /*0658*/ 	.word	0x00000003
        /*065c*/ 	.word	0x0002a840
        /*0660*/ 	.short	0x010a
        /*0662*/ 	.byte	0x3f
	.zero		1


	//   ....[76]....
        /*0664*/ 	.word	0x00012ed0
        /*0668*/ 	.word	0x00000002
        /*066c*/ 	.word	0x00000060
        /*0670*/ 	.short	0x010a
        /*0672*/ 	.byte	0x3f
	.zero		1


	//   ....[77]....
        /*0674*/ 	.word	0x00012f20
        /*0678*/ 	.word	0x00000002
        /*067c*/ 	.word	0x0002a840
        /*0680*/ 	.short	0x010a
        /*0682*/ 	.byte	0x3f
	.zero		1


	//   ....[78]....
        /*0684*/ 	.word	0x00012f70
        /*0688*/ 	.word	0x00000002
        /*068c*/ 	.word	0x00000060
        /*0690*/ 	.short	0x010a
        /*0692*/ 	.byte	0x3f
	.zero		1


	//   ....[79]....
        /*0694*/ 	.word	0x00012fc0
        /*0698*/ 	.word	0x00000003
        /*069c*/ 	.word	0x0002a860
        /*06a0*/ 	.short	0x010a
        /*06a2*/ 	.byte	0x3f
	.zero		1


	//   ....[80]....
        /*06a4*/ 	.word	0x000130a0
        /*06a8*/ 	.word	0x00000007
        /*06ac*/ 	.word	0x0002a820
        /*06b0*/ 	.short	0x010a
        /*06b2*/ 	.byte	0x3f
	.zero		1


	//   ....[81]....
        /*06b4*/ 	.word	0x000130f0
        /*06b8*/ 	.word	0x00000005
        /*06bc*/ 	.word	0x00000000
        /*06c0*/ 	.short	0x010a
        /*06c2*/ 	.byte	0x3f
	.zero		1


	//   ....[82]....
        /*06c4*/ 	.word	0x00013140
        /*06c8*/ 	.word	0x00000003
        /*06cc*/ 	.word	0x00000000
        /*06d0*/ 	.short	0x010a
        /*06d2*/ 	.byte	0x3f
	.zero		1


	//   ....[83]....
        /*06d4*/ 	.word	0x00013190
        /*06d8*/ 	.word	0x00000005
        /*06dc*/ 	.word	0x00000000
        /*06e0*/ 	.short	0x010a
        /*06e2*/ 	.byte	0x3f
	.zero		1


	//----- nvinfo : EIATTR_NUM_MBARRIERS
	.align		4
.L_449:
        /*06e4*/ 	.byte	0x03, 0x38
        /*06e6*/ 	.short	0x0016


	//----- nvinfo : EIATTR_EXIT_INSTR_OFFSETS
	.align		4
        /*06e8*/ 	.byte	0x04, 0x1c
        /*06ea*/ 	.short	(.L_451 - .L_450)


	//   ....[0]....
.L_450:
        /*06ec*/ 	.word	0x00000a40


	//   ....[1]....
        /*06f0*/ 	.word	0x0000f4a0


	//   ....[2]....
        /*06f4*/ 	.word	0x0000f500


	//   ....[3]....
        /*06f8*/ 	.word	0x00012650


	//   ....[4]....
        /*06fc*/ 	.word	0x000128a0


	//----- nvinfo : EIATTR_MAX_THREADS
	.align		4
.L_451:
        /*0700*/ 	.byte	0x04, 0x05
        /*0702*/ 	.short	(.L_453 - .L_452)
.L_452:
        /*0704*/ 	.word	0x00000180
        /*0708*/ 	.word	0x00000001
        /*070c*/ 	.word	0x00000001


	//----- nvinfo : EIATTR_CRS_STACK_SIZE
	.align		4
.L_453:
        /*0710*/ 	.byte	0x04, 0x1e
        /*0712*/ 	.short	(.L_455 - .L_454)
.L_454:
        /*0714*/ 	.word	0x00000000


	//----- nvinfo : EIATTR_CBANK_PARAM_SIZE
	.align		4
.L_455:
        /*0718*/ 	.byte	0x03, 0x19
        /*071a*/ 	.short	0x0bf0


	//----- nvinfo : EIATTR_PARAM_CBANK
	.align		4
        /*071c*/ 	.byte	0x04, 0x0a
        /*071e*/ 	.short	(.L_457 - .L_456)
	.align		4
.L_456:
        /*0720*/ 	.word	index@(.nv.constant0._ZN7cutlass13device_kernelIN5flash11enable_sm90INS1_16FlashAttnFwdSm90INS1_25CollectiveMainloopFwdSm90ILi2EN4cute5tupleIJNS5_1CILi1EEES8_S8_EEENS6_IJNS7_ILi128EEENS7_ILi96EEENS7_ILi192EEEEEELi128ENS_10bfloat16_tEfNS_4arch4Sm90ELb0ELb1ELb1ELb0ELb0ELb0ELb0ELb1ELb1ELb0ELb0ELb0EEENS1_21CollectiveEpilogueFwdINS6_IJSA_SA_SB_EEES9_SE_SG_Li256ELb0ELb0ELb0ELb0EEENS1_30DynamicPersistentTileSchedulerILi256ELi32ELb0ELb0ELb1EEEEEEEEEvNT_6ParamsE)
        /*0724*/ 	.short	0x0210
        /*0726*/ 	.short	0x0bf0


	//----- nvinfo : EIATTR_SW_WAR
	.align		4
.L_457:
        /*0728*/ 	.byte	0x04, 0x36
        /*072a*/ 	.short	(.L_459 - .L_458)
.L_458:
        /*072c*/ 	.word	0x00000008
.L_459:


//--------------------- .nv.info._ZN7cutlass13device_kernelIN5flash11enable_sm90INS1_16FlashAttnFwdSm90INS1_25CollectiveMainloopFwdSm90ILi2EN4cute5tupleIJNS5_1CILi1EEES8_S8_EEENS6_IJNS7_ILi128EEENS7_ILi96EEENS7_ILi192EEEEEELi128ENS_10bfloat16_tEfNS_4arch4Sm90ELb0ELb1ELb1ELb1ELb0ELb0ELb0ELb1ELb1ELb0ELb0ELb0EEENS1_21CollectiveEpilogueFwdINS6_IJSA_SA_SB_EEES9_SE_SG_Li256ELb1ELb0ELb0ELb0EEENS1_36VarlenDynamicPersistentTileSchedulerILi128ELi96ELi256ELi32ELb0ELb0ELb1ELb1ELb0ELb1EEEEEEEEEvNT_6ParamsE --------------------------
	.section	.nv.info._ZN7cutlass13device_kernelIN5flash11enable_sm90INS1_16FlashAttnFwdSm90INS1_25CollectiveMainloopFwdSm90ILi2EN4cute5tupleIJNS5_1CILi1EEES8_S8_EEENS6_IJNS7_ILi128EEENS7_ILi96EEENS7_ILi192EEEEEELi128ENS_10bfloat16_tEfNS_4arch4Sm90ELb0ELb1ELb1ELb1ELb0ELb0ELb0ELb1ELb1ELb0ELb0ELb0EEENS1_21CollectiveEpilogueFwdINS6_IJSA_SA_SB_EEES9_SE_SG_Li256ELb1ELb0ELb0ELb0EEENS1_36VarlenDynamicPersistentTileSchedulerILi128ELi96ELi256ELi32ELb0ELb0ELb1ELb1ELb0ELb1EEEEEEEEEvNT_6ParamsE,"",@"SHT_CUDA_INFO"
	.sectionflags	@""
	.align	4


	//----- nvinfo : EIATTR_CUDA_API_VERSION
	.align		4
        /*0000*/ 	.byte	0x04, 0x37
        /*0002*/ 	.short	(.L_461 - .L_460)
.L_460:
        /*0004*/ 	.word	0x00000082


	//----- nvinfo : EIATTR_KPARAM_INFO
	.align		4
.L_461:
        /*0008*/ 	.byte	0x04, 0x17
        /*000a*/ 	.short	(.L_463 - .L_462)
.L_462:
        /*000c*/ 	.word	0x00000000
        /*0010*/ 	.short	0x0000
        /*0012*/ 	.short	0x0070
        /*0014*/ 	.byte	0x00, 0xf0, 0x01, 0x28


	//----- nvinfo : EIATTR_SPARSE_MMA_MASK
	.align		4
.L_463:
        /*0018*/ 	.byte	0x03, 0x50
        /*001a*/ 	.short	0x0000


	//----- nvinfo : EIATTR_MAXREG_COUNT
	.align		4
        /*001c*/ 	.byte	0x03, 0x1b
        /*001e*/ 	.short	0x00a8


	//----- nvinfo : EIATTR_NUM_BARRIERS
	.align		4
        /*0020*/ 	.byte	0x02, 0x4c
        /*0022*/ 	.byte	0x09
	.zero		1


	//----- nvinfo : EIATTR_EXTERNS
	.align		4
        /*0024*/ 	.byte	0x04, 0x0f
        /*0026*/ 	.short	(.L_465 - .L_464)


	//   ....[0]....
	.align		4
.L_464:
        /*0028*/ 	.word	index@(__assertfail)


	//----- nvinfo : EIATTR_ANNOTATIONS
	.align		4
.L_465:
        /*002c*/ 	.byte	0x04, 0x55
        /*002e*/ 	.short	(.L_467 - .L_466)


	//   ....[0]....
.L_466:
        /* <DEDUP_REMOVED lines=34> */


	//----- nvinfo : EIATTR_MERCURY_ISA_VERSION
	.align		4
.L_467:
        /*0240*/ 	.byte	0x03, 0x5f
        /*0242*/ 	.short	0x0101


	//----- nvinfo : EIATTR_UNUSED_LOAD_BYTE_OFFSET
	.align		4
        /*0244*/ 	.byte	0x04, 0x44
        /*0246*/ 	.short	(.L_469 - .L_468)


	//   ....[0]....
.L_468:
        /*0248*/ 	.word	0x00000a10
        /*024c*/ 	.word	0x0000fff0


	//   ....[1]....
        /*0250*/ 	.word	0x0000e270
        /*0254*/ 	.word	0x0000fff0


	//----- nvinfo : EIATTR_INT_WARP_WIDE_INSTR_OFFSETS
	.align		4
.L_469:
        /*0258*/ 	.byte	0x04, 0x31
        /*025a*/ 	.short	(.L_471 - .L_470)


	//   ....[0]....
.L_470:
        /*025c*/ 	.word	0x00000150


	//   ....[1]....
        /*0260*/ 	.word	0x00000190


	//   ....[2]....
        /*0264*/ 	.word	0x00000250


	//   ....[3]....
        /*0268*/ 	.word	0x000115e0


	//   ....[4]....
        /*026c*/ 	.word	0x00011680


	//   ....[5]....
        /*0270*/ 	.word	0x00011b90


	//   ....[6]....
        /*0274*/ 	.word	0x00011c10


	//   ....[7]....
        /*0278*/ 	.word	0x00011d20


	//   ....[8]....
        /*027c*/ 	.word	0x00011e10


	//   ....[9]....
        /*0280*/ 	.word	0x00014170


	//   ....[10]....
        /*0284*/ 	.word	0x00014210


	//----- nvinfo : EIATTR_COOP_GROUP_MASK_REGIDS
	.align		4
.L_471:
        /*0288*/ 	.byte	0x04, 0x29
        /*028a*/ 	.short	(.L_473 - .L_472)


	//   ....[0]....
.L_472:
        /*028c*/ 	.word	0xffffffff


	//   ....[1]....
        /*0290*/ 	.word	0xffffffff


	//   ....[2]....
        /*0294*/ 	.word	0xffffffff


	//   ....[3]....
        /*0298*/ 	.word	0xffffffff


	//   ....[4]....
        /*029c*/ 	.word	0xffffffff


	//   ....[5]....
        /*02a0*/ 	.word	0xffffffff


	//   ....[6]....
        /*02a4*/ 	.word	0xffffffff


	//   ....[7]....
        /*02a8*/ 	.word	0xffffffff


	//   ....[8]....
        /*02ac*/ 	.word	0xffffffff


	//   ....[9]....
        /*02b0*/ 	.word	0xffffffff


	//   ....[10]....
        /*02b4*/ 	.word	0xffffffff


	//   ....[11]....
        /*02b8*/ 	.word	0xffffffff


	//   ....[12]....
        /*02bc*/ 	.word	0xffffffff


	//   ....[13]....
        /*02c0*/ 	.word	0xffffffff


	//   ....[14]....
        /*02c4*/ 	.word	0xffffffff


	//   ....[15]....
        /*02c8*/ 	.word	0xffffffff


	//   ....[16]....
        /*02cc*/ 	.word	0xffffffff


	//   ....[17]....
        /*02d0*/ 	.word	0xffffffff


	//   ....[18]....
        /*02d4*/ 	.word	0xffffffff


	//   ....[19]....
        /*02d8*/ 	.word	0xffffffff


	//   ....[20]....
        /*02dc*/ 	.word	0xffffffff


	//   ....[21]....
        /*02e0*/ 	.word	0xffffffff


	//   ....[22]....
        /*02e4*/ 	.word	0xffffffff


	//   ....[23]....
        /*02e8*/ 	.word	0xffffffff


	//   ....[24]....
        /*02ec*/ 	.word	0xffffffff


	//   ....[25]....
        /*02f0*/ 	.word	0xffffffff


	//   ....[26]....
        /*02f4*/ 	.word	0xffffffff


	//   ....[27]....
        /*02f8*/ 	.word	0xffffffff


	//   ....[28]....
        /*02fc*/ 	.word	0xffffffff


	//   ....[29]....
        /*0300*/ 	.word	0xffffffff


	//   ....[30]....
        /*0304*/ 	.word	0xffffffff


	//   ....[31]....
        /*0308*/ 	.word	0xffffffff


	//   ....[32]....
        /*030c*/ 	.word	0xffffffff


	//   ....[33]....
        /*0310*/ 	.word	0xffffffff


	//   ....[34]....
        /*0314*/ 	.word	0xffffffff


	//   ....[35]....
        /*0318*/ 	.word	0xffffffff


	//   ....[36]....
        /*031c*/ 	.word	0xffffffff


	//   ....[37]....
        /*0320*/ 	.word	0xffffffff


	//   ....[38]....
        /*0324*/ 	.word	0xffffffff


	//   ....[39]....
        /*0328*/ 	.word	0xffffffff


	//   ....[40]....
        /*032c*/ 	.word	0xffffffff


	//   ....[41]....
        /*0330*/ 	.word	0xffffffff


	//   ....[42]....
        /*0334*/ 	.word	0xffffffff


	//   ....[43]....
        /*0338*/ 	.word	0xffffffff


	//   ....[44]....
        /*033c*/ 	.word	0xffffffff


	//   ....[45]....
        /*0340*/ 	.word	0xffffffff


	//   ....[46]....
        /*0344*/ 	.word	0xffffffff


	//   ....[47]....
        /*0348*/ 	.word	0xffffffff


	//   ....[48]....
        /*034c*/ 	.word	0xffffffff


	//   ....[49]....
        /*0350*/ 	.word	0xffffffff


	//   ....[50]....
        /*0354*/ 	.word	0xffffffff


	//   ....[51]....
        /*0358*/ 	.word	0xffffffff


	//   ....[52]....
        /*035c*/ 	.word	0xffffffff


	//   ....[53]....
        /*0360*/ 	.word	0xffffffff


	//   ....[54]....
        /*0364*/ 	.word	0xffffffff


	//   ....[55]....
        /*0368*/ 	.word	0xffffffff


	//   ....[56]....
        /*036c*/ 	.word	0xffffffff


	//   ....[57]....
        /*0370*/ 	.word	0xffffffff


	//   ....[58]....
        /*0374*/ 	.word	0xffffffff


	//   ....[59]....
        /*0378*/ 	.word	0xffffffff


	//   ....[60]....
        /*037c*/ 	.word	0xffffffff


	//   ....[61]....
        /*0380*/ 	.word	0xffffffff


	//   ....[62]....
        /*0384*/ 	.word	0x0500000f


	//   ....[63]....
        /*0388*/ 	.word	0x0500000f


	//   ....[64]....
        /*038c*/ 	.word	0x0500000f


	//   ....[65]....
        /*0390*/ 	.word	0x0500000f


	//   ....[66]....
        /*0394*/ 	.word	0x0500000f


	//   ....[67]....
        /*0398*/ 	.word	0x0500000f


	//   ....[68]....
        /*039c*/ 	.word	0x0500000f


	//   ....[69]....
        /*03a0*/ 	.word	0x0500000f


	//   ....[70]....
        /*03a4*/ 	.word	0x0500000f


	//   ....[71]....
        /*03a8*/ 	.word	0x0500000f


	//   ....[72]....
        /*03ac*/ 	.word	0x0500000f


	//   ....[73]....
        /*03b0*/ 	.word	0x0500000f


	//   ....[74]....
        /*03b4*/ 	.word	0x0500000f


	//   ....[75]....
        /*03b8*/ 	.word	0x0500000f


	//   ....[76]....
        /*03bc*/ 	.word	0x0500000f


	//   ....[77]....
        /*03c0*/ 	.word	0x0500000f


	//   ....[78]....
        /*03c4*/ 	.word	0x0500000f


	//   ....[79]....
        /*03c8*/ 	.word	0x0500000f


	//   ....[80]....
        /*03cc*/ 	.word	0x0500000f


	//----- nvinfo : EIATTR_COOP_GROUP_INSTR_OFFSETS
	.align		4
.L_473:
        /*03d0*/ 	.byte	0x04, 0x28
        /*03d2*/ 	.short	(.L_475 - .L_474)


	//   ....[0]....
.L_474:
        /*03d4*/ 	.word	0x00000060


	//   ....[1]....
        /*03d8*/ 	.word	0x00000160


	//   ....[2]....
        /*03dc*/ 	.word	0x00000260


	//   ....[3]....
        /*03e0*/ 	.word	0x000003d0


	//   ....[4]....
        /*03e4*/ 	.word	0x00000530


	//   ....[5]....
        /*03e8*/ 	.word	0x00000650


	//   ....[6]....
        /*03ec*/ 	.word	0x000007b0


	//   ....[7]....
        /*03f0*/ 	.word	0x000016a0


	//   ....[8]....
        /*03f4*/ 	.word	0x000037f0


	//   ....[9]....
        /*03f8*/ 	.word	0x00003820


	//   ....[10]....
        /*03fc*/ 	.word	0x00003c20


	//   ....[11]....
        /*0400*/ 	.word	0x00003ca0


	//   ....[12]....
        /*0404*/ 	.word	0x00006ba0


	//   ....[13]....
        /*0408*/ 	.word	0x00006cb0


	//   ....[14]....
        /*040c*/ 	.word	0x000072e0


	//   ....[15]....
        /*0410*/ 	.word	0x00007350


	//   ....[16]....
        /*0414*/ 	.word	0x000092e0


	//   ....[17]....
        /*0418*/ 	.word	0x00009310


	//   ....[18]....
        /*041c*/ 	.word	0x00009670


	//   ....[19]....
        /*0420*/ 	.word	0x000096f0


	//   ....[20]....
        /*0424*/ 	.word	0x0000c400


	//   ....[21]....
        /*0428*/ 	.word	0x0000c510


	//   ....[22]....
        /*042c*/ 	.word	0x0000caf0


	//   ....[23]....
        /*0430*/ 	.word	0x0000cb60


	//   ....[24]....
        /*0434*/ 	.word	0x0000d9c0


	//   ....[25]....
        /*0438*/ 	.word	0x0000d9f0


	//   ....[26]....
        /*043c*/ 	.word	0x0000daf0


	//   ....[27]....
        /*0440*/ 	.word	0x0000db00


	//   ....[28]....
        /*0444*/ 	.word	0x000100e0


	//   ....[29]....
        /*0448*/ 	.word	0x00010280


	//   ....[30]....
        /*044c*/ 	.word	0x000102b0


	//   ....[31]....
        /*0450*/ 	.word	0x000102e0


	//   ....[32]....
        /*0454*/ 	.word	0x00010320


	//   ....[33]....
        /*0458*/ 	.word	0x00010370


	//   ....[34]....
        /*045c*/ 	.word	0x000103d0


	//   ....[35]....
        /*0460*/ 	.word	0x000105c0


	//   ....[36]....
        /*0464*/ 	.word	0x00010620


	//   ....[37]....
        /*0468*/ 	.word	0x00010660


	//   ....[38]....
        /*046c*/ 	.word	0x000106a0


	//   ....[39]....
        /*0470*/ 	.word	0x000106d0


	//   ....[40]....
        /*0474*/ 	.word	0x00010700


	//   ....[41]....
        /*0478*/ 	.word	0x000107a0


	//   ....[42]....
        /*047c*/ 	.word	0x00010800


	//   ....[43]....
        /*0480*/ 	.word	0x00010890


	//   ....[44]....
        /*0484*/ 	.word	0x00014620


	//   ....[45]....
        /*0488*/ 	.word	0x00014630


	//   ....[46]....
        /*048c*/ 	.word	0x00014750


	//   ....[47]....
        /*0490*/ 	.word	0x000147b0


	//   ....[48]....
        /*0494*/ 	.word	0x000147f0


	//   ....[49]....
        /*0498*/ 	.word	0x00014830


	//   ....[50]....
        /*049c*/ 	.word	0x00014860


	//   ....[51]....
        /*04a0*/ 	.word	0x00014890


	//   ....[52]....
        /*04a4*/ 	.word	0x00014a30


	//   ....[53]....
        /*04a8*/ 	.word	0x00014a90


	//   ....[54]....
        /*04ac*/ 	.word	0x00014ad0


	//   ....[55]....
        /*04b0*/ 	.word	0x00014b10


	//   ....[56]....
        /*04b4*/ 	.word	0x00014b40


	//   ....[57]....
        /*04b8*/ 	.word	0x00014b70


	//   ....[58]....
        /*04bc*/ 	.word	0x00014c30


	//   ....[59]....
        /*04c0*/ 	.word	0x00014c50


	//   ....[60]....
        /*04c4*/ 	.word	0x00014cc0


	//   ....[61]....
        /*04c8*/ 	.word	0x00015360


	//   ....[62]....
        /*04cc*/ 	.word	0x000159f0


	//   ....[63]....
        /*04d0*/ 	.word	0x00015e10


	//   ....[64]....
        /*04d4*/ 	.word	0x00015ea0


	//   ....[65]....
        /*04d8*/ 	.word	0x00015f40


	//   ....[66]....
        /*04dc*/ 	.word	0x00015ff0


	//   ....[67]....
        /*04e0*/ 	.word	0x00016070


	//   ....[68]....
        /*04e4*/ 	.word	0x000160f0


	//   ....[69]....
        /*04e8*/ 	.word	0x00016170


	//   ....[70]....
        /*04ec*/ 	.word	0x000161f0


	//   ....[71]....
        /*04f0*/ 	.word	0x00016280


	//   ....[72]....
        /*04f4*/ 	.word	0x00016330


	//   ....[73]....
        /*04f8*/ 	.word	0x000163b0


	//   ....[74]....
        /*04fc*/ 	.word	0x00016430


	//   ....[75]....
        /*0500*/ 	.word	0x000164b0


	//   ....[76]....
        /*0504*/ 	.word	0x00016530


	//   ....[77]....
        /*0508*/ 	.word	0x000165a0


	//   ....[78]....
        /*050c*/ 	.word	0x00016640


	//   ....[79]....
        /*0510*/ 	.word	0x000166d0


	//   ....[80]....
        /*0514*/ 	.word	0x00016800


	//----- nvinfo : EIATTR_REG_RECONFIG
	.align		4
.L_475:
        /*0518*/ 	.byte	0x01, 0x54
	.zero		2


	//----- nvinfo : EIATTR_SYSCALL_OFFSETS
	.align		4
        /*051c*/ 	.byte	0x04, 0x46
        /*051e*/ 	.short	(.L_477 - .L_476)


	//   ....[0]....
.L_476:
        /*0520*/ 	.word	0x00001880


	//   ....[1]....
        /*0524*/ 	.word	0x00011810


	//   ....[2]....
        /*0528*/ 	.word	0x00011950


	//   ....[3]....
        /*052c*/ 	.word	0x00011a50


	//----- nvinfo : EIATTR_MBARRIER_INSTR_OFFSETS
	.align		4
.L_477:
        /*0530*/ 	.byte	0x04, 0x39
        /*0532*/ 	.short	(.L_479 - .L_478)


	//   ....[0]....
.L_478:
        /*0534*/ 	.word	0x00000280
        /*0538*/ 	.word	0x000000ff
        /*053c*/ 	.word	0x0002a800
        /*0540*/ 	.short	0x0100
        /*0542*/ 	.byte	0x08
	.zero		1


	//   ....[1]....
        /*0544*/ 	.word	0x00000290
        /*0548*/ 	.word	0x000000ff
        /*054c*/ 	.word	0x0002a820
        /*0550*/ 	.short	0x0100
        /*0552*/ 	.byte	0x08
	.zero		1


	//   ....[2]....
        /*0554*/ 	.word	0x00000380
        /*0558*/ 	.word	0x000000ff
        /*055c*/ 	.word	0x0002a830
        /*0560*/ 	.short	0x0100
        /*0562*/ 	.byte	0x08
	.zero		1


	//   ....[3]....
        /*0564*/ 	.word	0x00000390
        /*0568*/ 	.word	0x000000ff
        /*056c*/ 	.word	0x0002a840
        /*0570*/ 	.short	0x0100
        /*0572*/ 	.byte	0x08
	.zero		1


	//   ....[4]....
        /*0574*/ 	.word	0x000003a0
        /*0578*/ 	.word	0x000000ff
        /*057c*/ 	.word	0x0002a838
        /*0580*/ 	.short	0x0100
        /*0582*/ 	.byte	0x08
	.zero		1


	//   ....[5]....
        /*0584*/ 	.word	0x000003b0
        /*0588*/ 	.word	0x000000ff
        /*058c*/ 	.word	0x0002a848
        /*0590*/ 	.short	0x0100
        /*0592*/ 	.byte	0x08
	.zero		1


	//   ....[6]....
        /*0594*/ 	.word	0x000004e0
        /*0598*/ 	.word	0x000000ff
        /*059c*/ 	.word	0x0002a850
        /*05a0*/ 	.short	0x0100
        /*05a2*/ 	.byte	0x08
	.zero		1


	//   ....[7]....
        /*05a4*/ 	.word	0x000004f0
        /*05a8*/ 	.word	0x000000ff
        /*05ac*/ 	.word	0x0002a860
        /*05b0*/ 	.short	0x0100
        /*05b2*/ 	.byte	0x08
	.zero		1


	//   ....[8]....
        /*05b4*/ 	.word	0x00000500
        /*05b8*/ 	.word	0x000000ff
        /*05bc*/ 	.word	0x0002a858
        /*05c0*/ 	.short	0x0100
        /*05c2*/ 	.byte	0x08
	.zero		1


	//   ....[9]....
        /*05c4*/ 	.word	0x00000510
        /*05c8*/ 	.word	0x000000ff
        /*05cc*/ 	.word	0x0002a868
        /*05d0*/ 	.short	0x0100
        /*05d2*/ 	.byte	0x08
	.zero		1


	//   ....[10]....
        /*05d4*/ 	.word	0x00000600
        /*05d8*/ 	.word	0x000000ff
        /*05dc*/ 	.word	0x0002a870
        /*05e0*/ 	.short	0x0100
        /*05e2*/ 	.byte	0x06
	.zero		1


	//   ....[11]....
        /*05e4*/ 	.word	0x00000610
        /*05e8*/ 	.word	0x000000ff
        /*05ec*/ 	.word	0x0002a880
        /*05f0*/ 	.short	0x0100
        /*05f2*/ 	.byte	0x06
	.zero		1


	//   ....[12]....
        /*05f4*/ 	.word	0x00000620
        /*05f8*/ 	.word	0x000000ff
        /*05fc*/ 	.word	0x0002a878
        /*0600*/ 	.short	0x0100
        /*0602*/ 	.byte	0x06
	.zero		1


	//   ....[13]....
        /*0604*/ 	.word	0x00000630
        /*0608*/ 	.word	0x000000ff
        /*060c*/ 	.word	0x0002a888
        /*0610*/ 	.short	0x0100
        /*0612*/ 	.byte	0x06
	.zero		1


	//   ....[14]....
        /*0614*/ 	.word	0x00000760
        /*0618*/ 	.word	0x000000ff
        /*061c*/ 	.word	0x0002a890
        /*0620*/ 	.short	0x0100
        /*0622*/ 	.byte	0x08
	.zero		1


	//   ....[15]....
        /*0624*/ 	.word	0x00000770
        /*0628*/ 	.word	0x000000ff
        /*062c*/ 	.word	0x0002a8a0
        /*0630*/ 	.short	0x0100
        /*0632*/ 	.byte	0x08
	.zero		1


	//   ....[16]....
        /*0634*/ 	.word	0x00000780
        /*0638*/ 	.word	0x000000ff
        /*063c*/ 	.word	0x0002a898
        /*0640*/ 	.short	0x0100
        /*0642*/ 	.byte	0x08
	.zero		1


	//   ....[17]....
        /*0644*/ 	.word	0x00000790
        /*0648*/ 	.word	0x000000ff
        /*064c*/ 	.word	0x0002a8a8
        /*0650*/ 	.short	0x0100
        /*0652*/ 	.byte	0x08
	.zero		1


	//   ....[18]....
        /*0654*/ 	.word	0x000008c0
        /*0658*/ 	.word	0x000000ff
        /*065c*/ 	.word	0x0002a8b0
        /*0660*/ 	.short	0x0100
        /*0662*/ 	.byte	0x08
	.zero		1


	//   ....[19]....
        /*0664*/ 	.word	0x000008d0
        /*0668*/ 	.word	0x000000ff
        /*066c*/ 	.word	0x0002a8c0
        /*0670*/ 	.short	0x0100
        /*0672*/ 	.byte	0x08
	.zero		1


	//   ....[20]....
        /*0674*/ 	.word	0x000008e0
        /*0678*/ 	.word	0x000000ff
        /*067c*/ 	.word	0x0002a8b8
        /*0680*/ 	.short	0x0100
        /*0682*/ 	.byte	0x08
	.zero		1


	//   ....[21]....
        /*0684*/ 	.word	0x000008f0
        /*0688*/ 	.word	0x000000ff
        /*068c*/ 	.word	0x0002a8c8
        /*0690*/ 	.short	0x0100
        /*0692*/ 	.byte	0x08
	.zero		1


	//   ....[22]....
        /*0694*/ 	.word	0x000018e0
        /*0698*/ 	.word	0x000000ff
        /*069c*/ 	.word	0x0002a800
        /*06a0*/ 	.short	0x010a
        /*06a2*/ 	.byte	0x27
	.zero		1


	//   ....[23]....
        /*06a4*/ 	.word	0x00001960
        /*06a8*/ 	.word	0x00000003
        /*06ac*/ 	.word	0x0002a830
        /*06b0*/ 	.short	0x010a
        /*06b2*/ 	.byte	0x3f
	.zero		1


	//   ....[24]....
        /*06b4*/ 	.word	0x00001a00
        /*06b8*/ 	.word	0x00000003
        /*06bc*/ 	.word	0x0002a830
        /*06c0*/ 	.short	0x010a
        /*06c2*/ 	.byte	0x3f
	.zero		1


	//   ....[25]....
        /*06c4*/ 	.word	0x000023a0
        /*06c8*/ 	.word	0x00000002
        /*06cc*/ 	.word	0x00000000
        /*06d0*/ 	.short	0x0101
        /*06d2*/ 	.byte	0x3f
	.zero		1


	//   ....[26]....
        /*06d4*/ 	.word	0x00004a40
        /*06d8*/ 	.word	0x000000ff
        /*06dc*/ 	.word	0x0002a830
        /*06e0*/ 	.short	0x010a
        /*06e2*/ 	.byte	0x06
	.zero		1


	//   ....[27]....
        /*06e4*/ 	.word	0x00004a80
        /*06e8*/ 	.word	0x000000ff
        /*06ec*/ 	.word	0x0002a830
        /*06f0*/ 	.short	0x010a
        /*06f2*/ 	.byte	0x06
	.zero		1


	//   ....[28]....
        /*06f4*/ 	.word	0x00005340
        /*06f8*/ 	.word	0x000000ff
        /*06fc*/ 	.word	0x0002a850
        /*0700*/ 	.short	0x010a
        /*0702*/ 	.byte	0x0b
	.zero		1


	//   ....[29]....
        /*0704*/ 	.word	0x00005380
        /*0708*/ 	.word	0x000000ff
        /*070c*/ 	.word	0x0002a850
        /*0710*/ 	.short	0x010a
        /*0712*/ 	.byte	0x0b
	.zero		1


	//   ....[30]....
        /*0714*/ 	.word	0x00005cb0
        /*0718*/ 	.word	0x00000067
        /*071c*/ 	.word	0x00000000
        /*0720*/ 	.short	0x0101
        /*0722*/ 	.byte	0x3f
	.zero		1


	//   ....[31]....
        /*0724*/ 	.word	0x000077d0
        /*0728*/ 	.word	0x0000005e
        /*072c*/ 	.word	0x00000000
        /*0730*/ 	.short	0x0101
        /*0732*/ 	.byte	0x3f
	.zero		1


	//   ....[32]....
        /*0734*/ 	.word	0x00007f70
        /*0738*/ 	.word	0x000000ff
        /*073c*/ 	.word	0x0002a830
        /*0740*/ 	.short	0x010a
        /*0742*/ 	.byte	0x06
	.zero		1


	//   ....[33]....
        /*0744*/ 	.word	0x00007fb0
        /*0748*/ 	.word	0x000000ff
        /*074c*/ 	.word	0x0002a830
        /*0750*/ 	.short	0x010a
        /*0752*/ 	.byte	0x06
	.zero		1


	//   ....[34]....
        /*0754*/ 	.word	0x00008870
        /*0758*/ 	.word	0x000000ff
        /*075c*/ 	.word	0x0002a850
        /*0760*/ 	.short	0x010a
        /*0762*/ 	.byte	0x0b
	.zero		1


	//   ....[35]....
        /*0764*/ 	.word	0x000088b0
        /*0768*/ 	.word	0x000000ff
        /*076c*/ 	.word	0x0002a850
        /*0770*/ 	.short	0x010a
        /*0772*/ 	.byte	0x0b
	.zero		1


	//   ....[36]....
        /*0774*/ 	.word	0x00009d90
        /*0778*/ 	.word	0x0000000d
        /*077c*/ 	.word	0x00000000
        /*0780*/ 	.short	0x0101
        /*0782*/ 	.byte	0x3f
	.zero		1


	//   ....[37]....
        /*0784*/ 	.word	0x00009e40
        /*0788*/ 	.word	0x0000000d
        /*078c*/ 	.word	0x00000000
        /*0790*/ 	.short	0x0101
        /*0792*/ 	.byte	0x3f
	.zero		1


	//   ....[38]....
        /*0794*/ 	.word	0x0000a260
        /*0798*/ 	.word	0x000000ff
        /*079c*/ 	.word	0x0002a830
        /*07a0*/ 	.short	0x010a
        /*07a2*/ 	.byte	0x06
	.zero		1


	//   ....[39]....
        /*07a4*/ 	.word	0x0000a2a0
        /*07a8*/ 	.word	0x000000ff
        /*07ac*/ 	.word	0x0002a830
        /*07b0*/ 	.short	0x010a
        /*07b2*/ 	.byte	0x06
	.zero		1


	//   ....[40]....
        /*07b4*/ 	.word	0x0000ab60
        /*07b8*/ 	.word	0x000000ff
        /*07bc*/ 	.word	0x0002a850
        /*07c0*/ 	.short	0x010a
        /*07c2*/ 	.byte	0x0b
	.zero		1


	//   ....[41]....
        /*07c4*/ 	.word	0x0000aba0
        /*07c8*/ 	.word	0x000000ff
        /*07cc*/ 	.word	0x0002a850
        /*07d0*/ 	.short	0x010a
        /*07d2*/ 	.byte	0x0b
	.zero		1


	//   ....[42]....
        /*07d4*/ 	.word	0x0000b500
        /*07d8*/ 	.word	0x00000066
        /*07dc*/ 	.word	0x00000000
        /*07e0*/ 	.short	0x0101
        /*07e2*/ 	.byte	0x3f
	.zero		1


	//   ....[43]....
        /*07e4*/ 	.word	0x0000ce60
        /*07e8*/ 	.word	0x0000005c
        /*07ec*/ 	.word	0x00000000
        /*07f0*/ 	.short	0x0101
        /*07f2*/ 	.byte	0x3f
	.zero		1


	//   ....[44]....
        /*07f4*/ 	.word	0x0000d930
        /*07f8*/ 	.word	0x000000ff
        /*07fc*/ 	.word	0x0002a850
        /*0800*/ 	.short	0x010a
        /*0802*/ 	.byte	0x05
	.zero		1


	//   ....[45]....
        /*0804*/ 	.word	0x0000d970
        /*0808*/ 	.word	0x000000ff
        /*080c*/ 	.word	0x0002a850
        /*0810*/ 	.short	0x010a
        /*0812*/ 	.byte	0x05
	.zero		1


	//   ....[46]....
        /*0814*/ 	.word	0x0000de10
        /*0818*/ 	.word	0x00000004
        /*081c*/ 	.word	0x00000000
        /*0820*/ 	.short	0x0101
        /*0822*/ 	.byte	0x3f
	.zero		1


	//   ....[47]....
        /*0824*/ 	.word	0x0000f060
        /*0828*/ 	.word	0x00000003
        /*082c*/ 	.word	0x00000000
        /*0830*/ 	.short	0x0101
        /*0832*/ 	.byte	0x3f
	.zero		1


	//   ....[48]....
        /*0834*/ 	.word	0x00012160
        /*0838*/ 	.word	0x00000009
        /*083c*/ 	.word	0x0002a840
        /*0840*/ 	.short	0x010a
        /*0842*/ 	.byte	0x3f
	.zero		1


	//   ....[49]....
        /*0844*/ 	.word	0x00012710
        /*0848*/ 	.word	0x0000000a
        /*084c*/ 	.word	0x0002a820
        /*0850*/ 	.short	0x010a
        /*0852*/ 	.byte	0x3f
	.zero		1


	//   ....[50]....
        /*0854*/ 	.word	0x00012a60
        /*0858*/ 	.word	0x00000002
        /*085c*/ 	.word	0x0002a840
        /*0860*/ 	.short	0x010a
        /*0862*/ 	.byte	0x3f
	.zero		1


	//   ....[51]....
        /*0864*/ 	.word	0x00012d60
        /*0868*/ 	.word	0x00000003
        /*086c*/ 	.word	0x00000060
        /*0870*/ 	.short	0x010a
        /*0872*/ 	.byte	0x3f
	.zero		1


	//   ....[52]....
        /*0874*/ 	.word	0x00013360
        /*0878*/ 	.word	0x00000002
        /*087c*/ 	.word	0x0002a840
        /*0880*/ 	.short	0x010a
        /*0882*/ 	.byte	0x3f
	.zero		1


	//   ....[53]....
        /*0884*/ 	.word	0x00013660
        /*0888*/ 	.word	0x00000003
        /*088c*/ 	.word	0x00000060
        /*0890*/ 	.short	0x010a
        /*0892*/ 	.byte	0x3f
	.zero		1


	//   ....[54]....
        /*0894*/ 	.word	0x00013b40
        /*0898*/ 	.word	0x00000002
        /*089c*/ 	.word	0x0002a840
        /*08a0*/ 	.short	0x010a
        /*08a2*/ 	.byte	0x3f
	.zero		1


	//   ....[55]....
        /*08a4*/ 	.word	0x00013e50
        /*08a8*/ 	.word	0x00000002
        /*08ac*/ 	.word	0x00000060
        /*08b0*/ 	.short	0x010a
        /*08b2*/ 	.byte	0x3f
	.zero		1


	//   ....[56]....
        /*08b4*/ 	.word	0x000142d0
        /*08b8*/ 	.word	0x00000003
        /*08bc*/ 	.word	0x0002a860
        /*08c0*/ 	.short	0x010a
        /*08c2*/ 	.byte	0x3f
	.zero		1


	//   ....[57]....
        /*08c4*/ 	.word	0x000152e0
        /*08c8*/ 	.word	0x00000000
        /*08cc*/ 	.word	0x0002a820
        /*08d0*/ 	.short	0x010a
        /*08d2*/ 	.byte	0x3f
	.zero		1


	//   ....[58]....
        /*08d4*/ 	.word	0x000154a0
        /*08d8*/ 	.word	0x00000006
        /*08dc*/ 	.word	0x00000000
        /*08e0*/ 	.short	0x010a
        /*08e2*/ 	.byte	0x3f
	.zero		1


	//   ....[59]....
        /*08e4*/ 	.word	0x00015510
        /*08e8*/ 	.word	0x00000007
        /*08ec*/ 	.word	0x00000000
        /*08f0*/ 	.short	0x010a
        /*08f2*/ 	.byte	0x3f
	.zero		1


	//   ....[60]....
        /*08f4*/ 	.word	0x00015580
        /*08f8*/ 	.word	0x00000004
        /*08fc*/ 	.word	0x00000000
        /*0900*/ 	.short	0x010a
        /*0902*/ 	.byte	0x3f
	.zero		1


	//   ....[61]....
        /*0904*/ 	.word	0x000155b0
        /*0908*/ 	.word	0x00000003
        /*090c*/ 	.word	0x00000000
        /*0910*/ 	.short	0x010a
        /*0912*/ 	.byte	0x3f
	.zero		1


	//   ....[62]....
        /*0914*/ 	.word	0x00015620
        /*0918*/ 	.word	0x00000003
        /*091c*/ 	.word	0x0002a800
        /*0920*/ 	.short	0x010a
        /*0922*/ 	.byte	0x3f
	.zero		1


	//   ....[63]....
        /*0924*/ 	.word	0x00015670
        /*0928*/ 	.word	0x00000003
        /*092c*/ 	.word	0x0002a830
        /*0930*/ 	.short	0x010a
        /*0932*/ 	.byte	0x3f
	.zero		1


	//   ....[64]....
        /*0934*/ 	.word	0x000156d0
        /*0938*/ 	.word	0x0000000e
        /*093c*/ 	.word	0x0002a830
        /*0940*/ 	.short	0x010a
        /*0942*/ 	.byte	0x3f
	.zero		1


	//   ....[65]....
        /*0944*/ 	.word	0x00015730
        /*0948*/ 	.word	0x0000000b
        /*094c*/ 	.word	0x0002a850
        /*0950*/ 	.short	0x010a
        /*0952*/ 	.byte	0x3f
	.zero		1


	//   ....[66]....
        /*0954*/ 	.word	0x00015790
        /*0958*/ 	.word	0x00000009
        /*095c*/ 	.word	0x0002a830
        /*0960*/ 	.short	0x010a
        /*0962*/ 	.byte	0x3f
	.zero		1


	//   ....[67]....
        /*0964*/ 	.word	0x000157f0
        /*0968*/ 	.word	0x00000009
        /*096c*/ 	.word	0x0002a850
        /*0970*/ 	.short	0x010a
        /*0972*/ 	.byte	0x3f
	.zero		1


	//   ....[68]....
        /*0974*/ 	.word	0x00015850
        /*0978*/ 	.word	0x00000009
        /*097c*/ 	.word	0x0002a830
        /*0980*/ 	.short	0x010a
        /*0982*/ 	.byte	0x3f
	.zero		1


	//   ....[69]....
        /*0984*/ 	.word	0x000158b0
        /*0988*/ 	.word	0x00000009
        /*098c*/ 	.word	0x0002a850
        /*0990*/ 	.short	0x010a
        /*0992*/ 	.byte	0x3f
	.zero		1


	//   ....[70]....
        /*0994*/ 	.word	0x00015910
        /*0998*/ 	.word	0x00000003
        /*099c*/ 	.word	0x0002a850
        /*09a0*/ 	.short	0x010a
        /*09a2*/ 	.byte	0x3f
	.zero		1


	//   ....[71]....
        /*09a4*/ 	.word	0x00015ab0
        /*09a8*/ 	.word	0x00000009
        /*09ac*/ 	.word	0x0002a840
        /*09b0*/ 	.short	0x010a
        /*09b2*/ 	.byte	0x3f
	.zero		1


	//   ....[72]....
        /*09b4*/ 	.word	0x00015b30
        /*09b8*/ 	.word	0x00000008
        /*09bc*/ 	.word	0x0002a820
        /*09c0*/ 	.short	0x010a
        /*09c2*/ 	.byte	0x3f
	.zero		1


	//   ....[73]....
        /*09c4*/ 	.word	0x00015b80
        /*09c8*/ 	.word	0x00000002
        /*09cc*/ 	.word	0x0002a840
        /*09d0*/ 	.short	0x010a
        /*09d2*/ 	.byte	0x3f
	.zero		1


	//   ....[74]....
        /*09d4*/ 	.word	0x00015bd0
        /*09d8*/ 	.word	0x00000003
        /*09dc*/ 	.word	0x00000060
        /*09e0*/ 	.short	0x010a
        /*09e2*/ 	.byte	0x3f
	.zero		1


	//   ....[75]....
        /*09e4*/ 	.word	0x00015c20
        /*09e8*/ 	.word	0x00000002
        /*09ec*/ 	.word	0x0002a840
        /*09f0*/ 	.short	0x010a
        /*09f2*/ 	.byte	0x3f
	.zero		1


	//   ....[76]....
        /*09f4*/ 	.word	0x00015c70
        /*09f8*/ 	.word	0x00000003
        /*09fc*/ 	.word	0x00000060
        /*0a00*/ 	.short	0x010a
        /*0a02*/ 	.byte	0x3f
	.zero		1


	//   ....[77]....
        /*0a04*/ 	.word	0x00015cc0
        /*0a08*/ 	.word	0x00000002
        /*0a0c*/ 	.word	0x0002a840
        /*0a10*/ 	.short	0x010a
        /*0a12*/ 	.byte	0x3f
	.zero		1


	//   ....[78]....
        /*0a14*/ 	.word	0x00015d10
        /*0a18*/ 	.word	0x00000002
        /*0a1c*/ 	.word	0x00000060
        /*0a20*/ 	.short	0x010a
        /*0a22*/ 	.byte	0x3f
	.zero		1


	//   ....[79]....
        /*0a24*/ 	.word	0x00015d60
        /*0a28*/ 	.word	0x00000003
        /*0a2c*/ 	.word	0x0002a860
        /*0a30*/ 	.short	0x010a
        /*0a32*/ 	.byte	0x3f
	.zero		1


	//   ....[80]....
        /*0a34*/ 	.word	0x00016720
        /*0a38*/ 	.word	0x00000000
        /*0a3c*/ 	.word	0x0002a820
        /*0a40*/ 	.short	0x010a
        /*0a42*/ 	.byte	0x3f
	.zero		1


	//   ....[81]....
        /*0a44*/ 	.word	0x000168c0
        /*0a48*/ 	.word	0x00000006
        /*0a4c*/ 	.word	0x00000000
        /*0a50*/ 	.short	0x010a
        /*0a52*/ 	.byte	0x3f
	.zero		1


	//   ....[82]....
        /*0a54*/ 	.word	0x00016910
        /*0a58*/ 	.word	0x00000007
        /*0a5c*/ 	.word	0x00000000
        /*0a60*/ 	.short	0x010a
        /*0a62*/ 	.byte	0x3f
	.zero		1


	//   ....[83]....
        /*0a64*/ 	.word	0x00016960
        /*0a68*/ 	.word	0x00000004
        /*0a6c*/ 	.word	0x00000000
        /*0a70*/ 	.short	0x010a
        /*0a72*/ 	.byte	0x3f
	.zero		1


	//----- nvinfo : EIATTR_NUM_MBARRIERS
	.align		4
.L_479:
        /*0a74*/ 	.byte	0x03, 0x38
        /*0a76*/ 	.short	0x0016


	//----- nvinfo : EIATTR_EXIT_INSTR_OFFSETS
	.align		4
        /*0a78*/ 	.byte	0x04, 0x1c
        /*0a7a*/ 	.short	(.L_481 - .L_480)


	//   ....[0]....
.L_480:
        /*0a7c*/ 	.word	0x00000a50


	//   ....[1]....
        /*0a80*/ 	.word	0x000100a0


	//   ....[2]....
        /*0a84*/ 	.word	0x00010100


	//   ....[3]....
        /*0a88*/ 	.word	0x00015600


	//----- nvinfo : EIATTR_MAX_THREADS
	.align		4
.L_481:
        /*0a8c*/ 	.byte	0x04, 0x05
        /*0a8e*/ 	.short	(.L_483 - .L_482)
.L_482:
        /*0a90*/ 	.word	0x00000180
        /*0a94*/ 	.word	0x00000001
        /*0a98*/ 	.word	0x00000001


	//----- nvinfo : EIATTR_CRS_STACK_SIZE
	.align		4
.L_483:
        /*0a9c*/ 	.byte	0x04, 0x1e
        /*0a9e*/ 	.short	(.L_485 - .L_484)
.L_484:
        /*0aa0*/ 	.word	0x00000000


	//----- nvinfo : EIATTR_CBANK_PARAM_SIZE
	.align		4
.L_485:
        /*0aa4*/ 	.byte	0x03, 0x19
        /*0aa6*/ 	.short	0x0a70


	//----- nvinfo : EIATTR_PARAM_CBANK
	.align		4
        /*0aa8*/ 	.byte	0x04, 0x0a
        /*0aaa*/ 	.short	(.L_487 - .L_486)
	.align		4
.L_486:
        /*0aac*/ 	.word	index@(.nv.constant0._ZN7cutlass13device_kernelIN5flash11enable_sm90INS1_16FlashAttnFwdSm90INS1_25CollectiveMainloopFwdSm90ILi2EN4cute5tupleIJNS5_1CILi1EEES8_S8_EEENS6_IJNS7_ILi128EEENS7_ILi96EEENS7_ILi192EEEEEELi128ENS_10bfloat16_tEfNS_4arch4Sm90ELb0ELb1ELb1ELb1ELb0ELb0ELb0ELb1ELb1ELb0ELb0ELb0EEENS1_21CollectiveEpilogueFwdINS6_IJSA_SA_SB_EEES9_SE_SG_Li256ELb1ELb0ELb0ELb0EEENS1_36VarlenDynamicPersistentTileSchedulerILi128ELi96ELi256ELi32ELb0ELb0ELb1ELb1ELb0ELb1EEEEEEEEEvNT_6ParamsE)
        /*0ab0*/ 	.short	0x0210
        /*0ab2*/ 	.short	0x0a70


	//----- nvinfo : EIATTR_SW_WAR
	.align		4
.L_487:
        /*0ab4*/ 	.byte	0x04, 0x36
        /*0ab6*/ 	.short	(.L_489 - .L_488)
.L_488:
        /*0ab8*/ 	.word	0x00000008
.L_489:


//--------------------- .nv.info._ZN7cutlass13device_kernelIN5flash11enable_sm90INS1_16FlashAttnFwdSm90INS1_25CollectiveMainloopFwdSm90ILi2EN4cute5tupleIJNS5_1CILi1EEES8_S8_EEENS6_IJNS7_ILi128EEENS7_ILi96EEENS7_ILi192EEEEEELi128ENS_10bfloat16_tEfNS_4arch4Sm90ELb0ELb1ELb1ELb1ELb0ELb1ELb0ELb1ELb1ELb0ELb0ELb0EEENS1_21CollectiveEpilogueFwdINS6_IJSA_SA_SB_EEES9_SE_SG_Li256ELb1ELb0ELb0ELb0EEENS1_36VarlenDynamicPersistentTileSchedulerILi128ELi96ELi256ELi32ELb0ELb0ELb1ELb1ELb0ELb1EEEEEEEEEvNT_6ParamsE --------------------------
	.section	.nv.info._ZN7cutlass13device_kernelIN5flash11enable_sm90INS1_16FlashAttnFwdSm90INS1_25CollectiveMainloopFwdSm90ILi2EN4cute5tupleIJNS5_1CILi1EEES8_S8_EEENS6_IJNS7_ILi128EEENS7_ILi96EEENS7_ILi192EEEEEELi128ENS_10bfloat16_tEfNS_4arch4Sm90ELb0ELb1ELb1ELb1ELb0ELb1ELb0ELb1ELb1ELb0ELb0ELb0EEENS1_21CollectiveEpilogueFwdINS6_IJSA_SA_SB_EEES9_SE_SG_Li256ELb1ELb0ELb0ELb0EEENS1_36VarlenDynamicPersistentTileSchedulerILi128ELi96ELi256ELi32ELb0ELb0ELb1ELb1ELb0ELb1EEEEEEEEEvNT_6ParamsE,"",@"SHT_CUDA_INFO"
	.sectionflags	@""
	.align	4


	//----- nvinfo : EIATTR_CUDA_API_VERSION
	.align		4
        /*0000*/ 	.byte	0x04, 0x37
        /*0002*/ 	.short	(.L_491 - .L_490)
.L_490:
        /*0004*/ 	.word	0x00000082


	//----- nvinfo : EIATTR_KPARAM_INFO
	.align		4
.L_491:
        /*0008*/ 	.byte	0x04, 0x17
        /*000a*/ 	.short	(.L_493 - .L_492)
.L_492:
        /*000c*/ 	.word	0x00000000
        /*0010*/ 	.short	0x0000
        /*0012*/ 	.short	0x0070
        /*0014*/ 	.byte	0x00, 0xf0, 0x01, 0x28


	//----- nvinfo : EIATTR_SPARSE_MMA_MASK
	.align		4
.L_493:
        /*0018*/ 	.byte	0x03, 0x50
        /*001a*/ 	.short	0x0000


	//----- nvinfo : EIATTR_MAXREG_COUNT
	.align		4
        /*001c*/ 	.byte	0x03, 0x1b
        /*001e*/ 	.short	0x00a8


	//----- nvinfo : EIATTR_NUM_BARRIERS
	.align		4
        /*0020*/ 	.byte	0x02, 0x4c
        /*0022*/ 	.byte	0x10
	.zero		1


	//----- nvinfo : EIATTR_EXTERNS
	.align		4
        /*0024*/ 	.byte	0x04, 0x0f
        /*0026*/ 	.short	(.L_495 - .L_494)


	//   ....[0]....
	.align		4
.L_494:
        /*0028*/ 	.word	index@(__assertfail)


	//----- nvinfo : EIATTR_ANNOTATIONS
	.align		4
.L_495:
        /*002c*/ 	.byte	0x04, 0x55
        /*002e*/ 	.short	(.L_497 - .L_496)


	//   ....[0]....
.L_496:
        /* <DEDUP_REMOVED lines=66> */


	//----- nvinfo : EIATTR_MERCURY_ISA_VERSION
	.align		4
.L_497:
        /*0440*/ 	.byte	0x03, 0x5f
        /*0442*/ 	.short	0x0101


	//----- nvinfo : EIATTR_UNUSED_LOAD_BYTE_OFFSET
	.align		4
        /*0444*/ 	.byte	0x04, 0x44
        /*0446*/ 	.short	(.L_499 - .L_498)


	//   ....[0]....
.L_498:
        /*0448*/ 	.word	0x00000ab0
        /*044c*/ 	.word	0x0000fff0


	//   ....[1]....
        /*0450*/ 	.word	0x00020510
        /*0454*/ 	.word	0x0000fff0


	//----- nvinfo : EIATTR_INT_WARP_WIDE_INSTR_OFFSETS
	.align		4
.L_499:
        /*0458*/ 	.byte	0x04, 0x31
        /*045a*/ 	.short	(.L_501 - .L_500)


	//   ....[0]....
.L_500:
        /*045c*/ 	.word	0x000001c0


	//   ....[1]....
        /*0460*/ 	.word	0x00000200


	//   ....[2]....
        /*0464*/ 	.word	0x00000270


	//   ....[3]....
        /*0468*/ 	.word	0x00024c50


	//   ....[4]....
        /*046c*/ 	.word	0x00024cf0


	//   ....[5]....
        /*0470*/ 	.word	0x000251f0


	//   ....[6]....
        /*0474*/ 	.word	0x00025230


	//   ....[7]....
        /*0478*/ 	.word	0x00025390


	//   ....[8]....
        /*047c*/ 	.word	0x00025480


	//   ....[9]....
        /*0480*/ 	.word	0x00027860


	//   ....[10]....
        /*0484*/ 	.word	0x00027900


	//----- nvinfo : EIATTR_COOP_GROUP_MASK_REGIDS
	.align		4
.L_501:
        /*0488*/ 	.byte	0x04, 0x29
        /*048a*/ 	.short	(.L_503 - .L_502)


	//   ....[0]....
.L_502:
        /*048c*/ 	.word	0xffffffff


	//   ....[1]....
        /*0490*/ 	.word	0xffffffff


	//   ....[2]....
        /*0494*/ 	.word	0xffffffff


	//   ....[3]....
        /*0498*/ 	.word	0xffffffff


	//   ....[4]....
        /*049c*/ 	.word	0xffffffff


	//   ....[5]....
        /*04a0*/ 	.word	0xffffffff


	//   ....[6]....
        /*04a4*/ 	.word	0xffffffff


	//   ....[7]....
        /*04a8*/ 	.word	0xffffffff


	//   ....[8]....
        /*04ac*/ 	.word	0xffffffff


	//   ....[9]....
        /*04b0*/ 	.word	0xffffffff


	//   ....[10]....
        /*04b4*/ 	.word	0xffffffff


	//   ....[11]....
        /*04b8*/ 	.word	0xffffffff


	//   ....[12]....
        /*04bc*/ 	.word	0xffffffff


	//   ....[13]....
        /*04c0*/ 	.word	0xffffffff


	//   ....[14]....
        /*04c4*/ 	.word	0xffffffff


	//   ....[15]....
        /*04c8*/ 	.word	0xffffffff


	//   ....[16]....
        /*04cc*/ 	.word	0xffffffff


	//   ....[17]....
        /*04d0*/ 	.word	0xffffffff


	//   ....[18]....
        /*04d4*/ 	.word	0xffffffff


	//   ....[19]....
        /*04d8*/ 	.word	0xffffffff


	//   ....[20]....
        /*04dc*/ 	.word	0xffffffff


	//   ....[21]....
        /*04e0*/ 	.word	0xffffffff


	//   ....[22]....
        /*04e4*/ 	.word	0xffffffff


	//   ....[23]....
        /*04e8*/ 	.word	0xffffffff


	//   ....[24]....
        /*04ec*/ 	.word	0xffffffff


	//   ....[25]....
        /*04f0*/ 	.word	0xffffffff


	//   ....[26]....
        /*04f4*/ 	.word	0xffffffff


	//   ....[27]....
        /*04f8*/ 	.word	0xffffffff


	//   ....[28]....
        /*04fc*/ 	.word	0xffffffff


	//   ....[29]....
        /*0500*/ 	.word	0xffffffff


	//   ....[30]....
        /*0504*/ 	.word	0xffffffff


	//   ....[31]....
        /*0508*/ 	.word	0xffffffff


	//   ....[32]....
        /*050c*/ 	.word	0xffffffff


	//   ....[33]....
        /*0510*/ 	.word	0xffffffff


	//   ....[34]....
        /*0514*/ 	.word	0xffffffff


	//   ....[35]....
        /*0518*/ 	.word	0xffffffff


	//   ....[36]....
        /*051c*/ 	.word	0xffffffff


	//   ....[37]....
        /*0520*/ 	.word	0xffffffff


	//   ....[38]....
        /*0524*/ 	.word	0xffffffff


	//   ....[39]....
        /*0528*/ 	.word	0xffffffff


	//   ....[40]....
        /*052c*/ 	.word	0xffffffff


	//   ....[41]....
        /*0530*/ 	.word	0xffffffff


	//   ....[42]....
        /*0534*/ 	.word	0xffffffff


	//   ....[43]....
        /*0538*/ 	.word	0xffffffff


	//   ....[44]....
        /*053c*/ 	.word	0xffffffff


	//   ....[45]....
        /*0540*/ 	.word	0xffffffff


	//   ....[46]....
        /*0544*/ 	.word	0xffffffff


	//   ....[47]....
        /*0548*/ 	.word	0xffffffff


	//   ....[48]....
        /*054c*/ 	.word	0xffffffff


	//   ....[49]....
        /*0550*/ 	.word	0xffffffff


	//   ....[50]....
        /*0554*/ 	.word	0xffffffff


	//   ....[51]....
        /*0558*/ 	.word	0xffffffff


	//   ....[52]....
        /*055c*/ 	.word	0xffffffff


	//   ....[53]....
        /*0560*/ 	.word	0xffffffff


	//   ....[54]....
        /*0564*/ 	.word	0xffffffff


	//   ....[55]....
        /*0568*/ 	.word	0xffffffff


	//   ....[56]....
        /*056c*/ 	.word	0xffffffff


	//   ....[57]....
        /*0570*/ 	.word	0xffffffff


	//   ....[58]....
        /*0574*/ 	.word	0xffffffff


	//   ....[59]....
        /*0578*/ 	.word	0xffffffff


	//   ....[60]....
        /*057c*/ 	.word	0xffffffff


	//   ....[61]....
        /*0580*/ 	.word	0xffffffff


	//   ....[62]....
        /*0584*/ 	.word	0x0500000f


	//   ....[63]....
        /*0588*/ 	.word	0x0500000f


	//   ....[64]....
        /*058c*/ 	.word	0x0500000f


	//   ....[65]....
        /*0590*/ 	.word	0x0500000f


	//   ....[66]....
        /*0594*/ 	.word	0x0500000f


	//   ....[67]....
        /*0598*/ 	.word	0x0500000f


	//   ....[68]....
        /*059c*/ 	.word	0x0500000f


	//   ....[69]....
        /*05a0*/ 	.word	0x0500000f


	//   ....[70]....
        /*05a4*/ 	.word	0x0500000f


	//   ....[71]....
        /*05a8*/ 	.word	0x0500000f


	//   ....[72]....
        /*05ac*/ 	.word	0x0500000f


	//   ....[73]....
        /*05b0*/ 	.word	0x0500000f


	//   ....[74]....
        /*05b4*/ 	.word	0x0500000f


	//   ....[75]....
        /*05b8*/ 	.word	0x0500000f


	//   ....[76]....
        /*05bc*/ 	.word	0x0500000f


	//   ....[77]....
        /*05c0*/ 	.word	0x0500000f


	//   ....[78]....
        /*05c4*/ 	.word	0x0500000f


	//   ....[79]....
        /*05c8*/ 	.word	0x0500000f


	//   ....[80]....
        /*05cc*/ 	.word	0x0500000f


	//   ....[81]....
        /*05d0*/ 	.word	0x0500000f


	//   ....[82]....
        /*05d4*/ 	.word	0x0500000f


	//   ....[83]....
        /*05d8*/ 	.word	0x0500000f


	//   ....[84]....
        /*05dc*/ 	.word	0x0500000f


	//   ....[85]....
        /*05e0*/ 	.word	0x0500000f


	//   ....[86]....
        /*05e4*/ 	.word	0x0500000f


	//   ....[87]....
        /*05e8*/ 	.word	0x0500000f


	//   ....[88]....
        /*05ec*/ 	.word	0x0500000f


	//   ....[89]....
        /*05f0*/ 	.word	0x0500000f


	//   ....[90]....
        /*05f4*/ 	.word	0x0500000f


	//   ....[91]....
        /*05f8*/ 	.word	0x0500000f


	//   ....[92]....
        /*05fc*/ 	.word	0x0500000f


	//   ....[93]....
        /*0600*/ 	.word	0x0500000f


	//   ....[94]....
        /*0604*/ 	.word	0x0500000f


	//   ....[95]....
        /*0608*/ 	.word	0x0500000f


	//   ....[96]....
        /*060c*/ 	.word	0x0500000f


	//   ....[97]....
        /*0610*/ 	.word	0x0500000f


	//----- nvinfo : EIATTR_COOP_GROUP_INSTR_OFFSETS
	.align		4
.L_503:
        /*0614*/ 	.byte	0x04, 0x28
        /*0616*/ 	.short	(.L_505 - .L_504)


	//   ....[0]....
.L_504:
        /*0618*/ 	.word	0x00000060


	//   ....[1]....
        /*061c*/ 	.word	0x000001d0


	//   ....[2]....
        /*0620*/ 	.word	0x00000220


	//   ....[3]....
        /*0624*/ 	.word	0x00000450


	//   ....[4]....
        /*0628*/ 	.word	0x000005b0


	//   ....[5]....
        /*062c*/ 	.word	0x000006d0


	//   ....[6]....
        /*0630*/ 	.word	0x00000830


	//   ....[7]....
        /*0634*/ 	.word	0x0000b500


	//   ....[8]....
        /*0638*/ 	.word	0x00014c10


	//   ....[9]....
        /*063c*/ 	.word	0x00014d10


	//   ....[10]....
        /*0640*/ 	.word	0x00015320


	//   ....[11]....
        /*0644*/ 	.word	0x000153b0


	//   ....[12]....
        /*0648*/ 	.word	0x00018790


	//   ....[13]....
        /*064c*/ 	.word	0x00018840


	//   ....[14]....
        /*0650*/ 	.word	0x00018d90


	//   ....[15]....
        /*0654*/ 	.word	0x00018e30


	//   ....[16]....
        /*0658*/ 	.word	0x0001b030


	//   ....[17]....
        /*065c*/ 	.word	0x0001b060


	//   ....[18]....
        /*0660*/ 	.word	0x0001b4b0


	//   ....[19]....
        /*0664*/ 	.word	0x0001b530


	//   ....[20]....
        /*0668*/ 	.word	0x0001e710


	//   ....[21]....
        /*066c*/ 	.word	0x0001e7b0


	//   ....[22]....
        /*0670*/ 	.word	0x0001ece0


	//   ....[23]....
        /*0674*/ 	.word	0x0001ed70


	//   ....[24]....
        /*0678*/ 	.word	0x0001fc40


	//   ....[25]....
        /*067c*/ 	.word	0x0001fc80


	//   ....[26]....
        /*0680*/ 	.word	0x0001fd80


	//   ....[27]....
        /*0684*/ 	.word	0x0001ffa0


	//   ....[28]....
        /*0688*/ 	.word	0x000223f0


	//   ....[29]....
        /*068c*/ 	.word	0x00022580


	//   ....[30]....
        /*0690*/ 	.word	0x000225b0


	//   ....[31]....
        /*0694*/ 	.word	0x000225f0


	//   ....[32]....
        /*0698*/ 	.word	0x00022650


	//   ....[33]....
        /*069c*/ 	.word	0x000226b0


	//   ....[34]....
        /*06a0*/ 	.word	0x00022700


	//   ....[35]....
        /*06a4*/ 	.word	0x000228c0


	//   ....[36]....
        /*06a8*/ 	.word	0x00022920


	//   ....[37]....
        /*06ac*/ 	.word	0x00022960


	//   ....[38]....
        /*06b0*/ 	.word	0x000229a0


	//   ....[39]....
        /*06b4*/ 	.word	0x000229d0


	//   ....[40]....
        /*06b8*/ 	.word	0x00022a00


	//   ....[41]....
        /*06bc*/ 	.word	0x00022aa0


	//   ....[42]....
        /*06c0*/ 	.word	0x00022b00


	//   ....[43]....
        /*06c4*/ 	.word	0x00022b90


	//   ....[44]....
        /*06c8*/ 	.word	0x00027d40


	//   ....[45]....
        /*06cc*/ 	.word	0x00027d50


	//   ....[46]....
        /*06d0*/ 	.word	0x00027e70


	//   ....[47]....
        /*06d4*/ 	.word	0x00027ed0


	//   ....[48]....
        /*06d8*/ 	.word	0x00027f10


	//   ....[49]....
        /*06dc*/ 	.word	0x00027f50


	//   ....[50]....
        /*06e0*/ 	.word	0x00027f80


	//   ....[51]....
        /*06e4*/ 	.word	0x00027fb0


	//   ....[52]....
        /*06e8*/ 	.word	0x00028150


	//   ....[53]....
        /*06ec*/ 	.word	0x000281b0


	//   ....[54]....
        /*06f0*/ 	.word	0x000281f0


	//   ....[55]....
        /*06f4*/ 	.word	0x00028230


	//   ....[56]....
        /*06f8*/ 	.word	0x00028260


	//   ....[57]....
        /*06fc*/ 	.word	0x00028290


	//   ....[58]....
        /*0700*/ 	.word	0x00028350


	//   ....[59]....
        /*0704*/ 	.word	0x00028370


	//   ....[60]....
        /*0708*/ 	.word	0x000283e0


	//   ....[61]....
        /*070c*/ 	.word	0x00028a80


	//   ....[62]....
        /*0710*/ 	.word	0x00028ec0


	//   ....[63]....
        /*0714*/ 	.word	0x00028f60


	//   ....[64]....
        /*0718*/ 	.word	0x00029000


	//   ....[65]....
        /*071c*/ 	.word	0x000290a0


	//   ....[66]....
        /*0720*/ 	.word	0x00029140


	//   ....[67]....
        /*0724*/ 	.word	0x000291e0


	//   ....[68]....
        /*0728*/ 	.word	0x00029280


	//   ....[69]....
        /*072c*/ 	.word	0x00029320


	//   ....[70]....
        /*0730*/ 	.word	0x00029410


	//   ....[71]....
        /*0734*/ 	.word	0x000294b0


	//   ....[72]....
        /*0738*/ 	.word	0x00029550


	//   ....[73]....
        /*073c*/ 	.word	0x000295f0


	//   ....[74]....
        /*0740*/ 	.word	0x00029690


	//   ....[75]....
        /*0744*/ 	.word	0x00029730


	//   ....[76]....
        /*0748*/ 	.word	0x000297d0


	//   ....[77]....
        /*074c*/ 	.word	0x00029870


	//   ....[78]....
        /*0750*/ 	.word	0x00029c10


	//   ....[79]....
        /*0754*/ 	.word	0x00029ef0


	//   ....[80]....
        /*0758*/ 	.word	0x0002a310


	//   ....[81]....
        /*075c*/ 	.word	0x0002a3a0


	//   ....[82]....
        /*0760*/ 	.word	0x0002a440


	//   ....[83]....
        /*0764*/ 	.word	0x0002a4f0


	//   ....[84]....
        /*0768*/ 	.word	0x0002a570


	//   ....[85]....
        /*076c*/ 	.word	0x0002a5f0


	//   ....[86]....
        /*0770*/ 	.word	0x0002a670


	//   ....[87]....
        /*0774*/ 	.word	0x0002a6f0


	//   ....[88]....
        /*0778*/ 	.word	0x0002a780


	//   ....[89]....
        /*077c*/ 	.word	0x0002a830


	//   ....[90]....
        /*0780*/ 	.word	0x0002a8b0


	//   ....[91]....
        /*0784*/ 	.word	0x0002a930


	//   ....[92]....
        /*0788*/ 	.word	0x0002a9b0


	//   ....[93]....
        /*078c*/ 	.word	0x0002aa30


	//   ....[94]....
        /*0790*/ 	.word	0x0002aaa0


	//   ....[95]....
        /*0794*/ 	.word	0x0002ab40


	//   ....[96]....
        /*0798*/ 	.word	0x0002abd0


	//   ....[97]....
        /*079c*/ 	.word	0x0002ad00


	//----- nvinfo : EIATTR_REG_RECONFIG
	.align		4
.L_505:
        /*07a0*/ 	.byte	0x01, 0x54
	.zero		2


	//----- nvinfo : EIATTR_SYSCALL_OFFSETS
	.align		4
        /*07a4*/ 	.byte	0x04, 0x46
        /*07a6*/ 	.short	(.L_507 - .L_506)


	//   ....[0]....
.L_506:
        /*07a8*/ 	.word	0x00001c50


	//   ....[1]....
        /*07ac*/ 	.word	0x00001da0


	//   ....[2]....
        /*07b0*/ 	.word	0x0000b6a0


	//   ....[3]....
        /*07b4*/ 	.word	0x0000bb40


	//   ....[4]....
        /*07b8*/ 	.word	0x00024e80


	//   ....[5]....
        /*07bc*/ 	.word	0x00024fc0


	//   ....[6]....
        /*07c0*/ 	.word	0x000250c0


	//----- nvinfo : EIATTR_MBARRIER_INSTR_OFFSETS
	.align		4
.L_507:
        /*07c4*/ 	.byte	0x04, 0x39
        /*07c6*/ 	.short	(.L_509 - .L_508)


	//   ....[0]....
.L_508:
        /*07c8*/ 	.word	0x00000300
        /*07cc*/ 	.word	0x000000ff
        /*07d0*/ 	.word	0x0002a800
        /*07d4*/ 	.short	0x0100
        /*07d6*/ 	.byte	0x08
	.zero		1


	//   ....[1]....
        /*07d8*/ 	.word	0x00000310
        /*07dc*/ 	.word	0x000000ff
        /*07e0*/ 	.word	0x0002a820
        /*07e4*/ 	.short	0x0100
        /*07e6*/ 	.byte	0x08
	.zero		1


	//   ....[2]....
        /*07e8*/ 	.word	0x00000400
        /*07ec*/ 	.word	0x000000ff
        /*07f0*/ 	.word	0x0002a830
        /*07f4*/ 	.short	0x0100
        /*07f6*/ 	.byte	0x08
	.zero		1


	//   ....[3]....
        /*07f8*/ 	.word	0x00000410
        /*07fc*/ 	.word	0x000000ff
        /*0800*/ 	.word	0x0002a840
        /*0804*/ 	.short	0x0100
        /*0806*/ 	.byte	0x08
	.zero		1


	//   ....[4]....
        /*0808*/ 	.word	0x00000420
        /*080c*/ 	.word	0x000000ff
        /*0810*/ 	.word	0x0002a838
        /*0814*/ 	.short	0x0100
        /*0816*/ 	.byte	0x08
	.zero		1


	//   ....[5]....
        /*0818*/ 	.word	0x00000430
        /*081c*/ 	.word	0x000000ff
        /*0820*/ 	.word	0x0002a848
        /*0824*/ 	.short	0x0100
        /*0826*/ 	.byte	0x08
	.zero		1


	//   ....[6]....
        /*0828*/ 	.word	0x00000560
        /*082c*/ 	.word	0x000000ff
        /*0830*/ 	.word	0x0002a850
        /*0834*/ 	.short	0x0100
        /*0836*/ 	.byte	0x08
	.zero		1


	//   ....[7]....
        /*0838*/ 	.word	0x00000570
        /*083c*/ 	.word	0x000000ff
        /*0840*/ 	.word	0x0002a860
        /*0844*/ 	.short	0x0100
        /*0846*/ 	.byte	0x08
	.zero		1


	//   ....[8]....
        /*0848*/ 	.word	0x00000580
        /*084c*/ 	.word	0x000000ff
        /*0850*/ 	.word	0x0002a858
        /*0854*/ 	.short	0x0100
        /*0856*/ 	.byte	0x08
	.zero		1


	//   ....[9]....
        /*0858*/ 	.word	0x00000590
        /*085c*/ 	.word	0x000000ff
        /*0860*/ 	.word	0x0002a868
        /*0864*/ 	.short	0x0100
        /*0866*/ 	.byte	0x08
	.zero		1


	//   ....[10]....
        /*0868*/ 	.word	0x00000680
        /*086c*/ 	.word	0x000000ff
        /*0870*/ 	.word	0x0002a870
        /*0874*/ 	.short	0x0100
        /*0876*/ 	.byte	0x06
	.zero		1


	//   ....[11]....
        /*0878*/ 	.word	0x00000690
        /*087c*/ 	.word	0x000000ff
        /*0880*/ 	.word	0x0002a880
        /*0884*/ 	.short	0x0100
        /*0886*/ 	.byte	0x06
	.zero		1


	//   ....[12]....
        /*0888*/ 	.word	0x000006a0
        /*088c*/ 	.word	0x000000ff
        /*0890*/ 	.word	0x0002a878
        /*0894*/ 	.short	0x0100
        /*0896*/ 	.byte	0x06
	.zero		1


	//   ....[13]....
        /*0898*/ 	.word	0x000006b0
        /*089c*/ 	.word	0x000000ff
        /*08a0*/ 	.word	0x0002a888
        /*08a4*/ 	.short	0x0100
        /*08a6*/ 	.byte	0x06
	.zero		1


	//   ....[14]....
        /*08a8*/ 	.word	0x000007e0
        /*08ac*/ 	.word	0x000000ff
        /*08b0*/ 	.word	0x0002a890
        /*08b4*/ 	.short	0x0100
        /*08b6*/ 	.byte	0x08
	.zero		1


	//   ....[15]....
        /*08b8*/ 	.word	0x000007f0
        /*08bc*/ 	.word	0x000000ff
        /*08c0*/ 	.word	0x0002a8a0
        /*08c4*/ 	.short	0x0100
        /*08c6*/ 	.byte	0x08
	.zero		1


	//   ....[16]....
        /*08c8*/ 	.word	0x00000800
        /*08cc*/ 	.word	0x000000ff
        /*08d0*/ 	.word	0x0002a898
        /*08d4*/ 	.short	0x0100
        /*08d6*/ 	.byte	0x08
	.zero		1


	//   ....[17]....
        /*08d8*/ 	.word	0x00000810
        /*08dc*/ 	.word	0x000000ff
        /*08e0*/ 	.word	0x0002a8a8
        /*08e4*/ 	.short	0x0100
        /*08e6*/ 	.byte	0x08
	.zero		1


	//   ....[18]....
        /*08e8*/ 	.word	0x00000940
        /*08ec*/ 	.word	0x000000ff
        /*08f0*/ 	.word	0x0002a8b0
        /*08f4*/ 	.short	0x0100
        /*08f6*/ 	.byte	0x08
	.zero		1


	//   ....[19]....
        /*08f8*/ 	.word	0x00000950
        /*08fc*/ 	.word	0x000000ff
        /*0900*/ 	.word	0x0002a8c0
        /*0904*/ 	.short	0x0100
        /*0906*/ 	.byte	0x08
	.zero		1


	//   ....[20]....
        /*0908*/ 	.word	0x00000960
        /*090c*/ 	.word	0x000000ff
        /*0910*/ 	.word	0x0002a8b8
        /*0914*/ 	.short	0x0100
        /*0916*/ 	.byte	0x08
	.zero		1


	//   ....[21]....
        /*0918*/ 	.word	0x00000970
        /*091c*/ 	.word	0x000000ff
        /*0920*/ 	.word	0x0002a8c8
        /*0924*/ 	.short	0x0100
        /*0926*/ 	.byte	0x08
	.zero		1


	//   ....[22]....
        /*0928*/ 	.word	0x00003ae0
        /*092c*/ 	.word	0x00000004
        /*0930*/ 	.word	0x0002a890
        /*0934*/ 	.short	0x010a
        /*0936*/ 	.byte	0x3f
	.zero		1


	//   ....[23]....
        /*0938*/ 	.word	0x000072c0
        /*093c*/ 	.word	0x00000004
        /*0940*/ 	.word	0x0002a890
        /*0944*/ 	.short	0x010a
        /*0946*/ 	.byte	0x3f
	.zero		1


	//   ....[24]....
        /*0948*/ 	.word	0x0000a570
        /*094c*/ 	.word	0x00000004
        /*0950*/ 	.word	0x0002a890
        /*0954*/ 	.short	0x010a
        /*0956*/ 	.byte	0x3f
	.zero		1


	//   ....[25]....
        /*0958*/ 	.word	0x0000a960
        /*095c*/ 	.word	0x00000020
        /*0960*/ 	.word	0x00000000
        /*0964*/ 	.short	0x0101
        /*0966*/ 	.byte	0x3f
	.zero		1


	//   ....[26]....
        /*0968*/ 	.word	0x0000a9a0
        /*096c*/ 	.word	0x00000004
        /*0970*/ 	.word	0x0002a8b0
        /*0974*/ 	.short	0x010a
        /*0976*/ 	.byte	0x3f
	.zero		1


	//   ....[27]....
        /*0978*/ 	.word	0x0000ae70
        /*097c*/ 	.word	0x00000004
        /*0980*/ 	.word	0x00000000
        /*0984*/ 	.short	0x0101
        /*0986*/ 	.byte	0x3f
	.zero		1


	//   ....[28]....
        /*0988*/ 	.word	0x0000b720
        /*098c*/ 	.word	0x00000012
        /*0990*/ 	.word	0x0002a800
        /*0994*/ 	.short	0x010a
        /*0996*/ 	.byte	0x3f
	.zero		1


	//   ....[29]....
        /*0998*/ 	.word	0x0000b770
        /*099c*/ 	.word	0x00000012
        /*09a0*/ 	.word	0x0002a800
        /*09a4*/ 	.short	0x010a
        /*09a6*/ 	.byte	0x3f
	.zero		1


	//   ....[30]....
        /*09a8*/ 	.word	0x0000cba0
        /*09ac*/ 	.word	0x00000012
        /*09b0*/ 	.word	0x0002a800
        /*09b4*/ 	.short	0x010a
        /*09b6*/ 	.byte	0x3f
	.zero		1


	//   ....[31]....
        /*09b8*/ 	.word	0x00010120
        /*09bc*/ 	.word	0x00000012
        /*09c0*/ 	.word	0x0002a800
        /*09c4*/ 	.short	0x010a
        /*09c6*/ 	.byte	0x3f
	.zero		1


	//   ....[32]....
        /*09c8*/ 	.word	0x00012cc0
        /*09cc*/ 	.word	0x00000004
        /*09d0*/ 	.word	0x0002a830
        /*09d4*/ 	.short	0x010a
        /*09d6*/ 	.byte	0x3f
	.zero		1


	//   ....[33]....
        /*09d8*/ 	.word	0x00012d30
        /*09dc*/ 	.word	0x00000004
        /*09e0*/ 	.word	0x0002a830
        /*09e4*/ 	.short	0x010a
        /*09e6*/ 	.byte	0x3f
	.zero		1


	//   ....[34]....
        /*09e8*/ 	.word	0x000136e0
        /*09ec*/ 	.word	0x00000004
        /*09f0*/ 	.word	0x00000000
        /*09f4*/ 	.short	0x0101
        /*09f6*/ 	.byte	0x3f
	.zero		1


	//   ....[35]....
        /*09f8*/ 	.word	0x00016160
        /*09fc*/ 	.word	0x000000c0
        /*0a00*/ 	.word	0x0002a830
        /*0a04*/ 	.short	0x010a
        /*0a06*/ 	.byte	0x3f
	.zero		1


	//   ....[36]....
        /*0a08*/ 	.word	0x000161d0
        /*0a0c*/ 	.word	0x000000c0
        /*0a10*/ 	.word	0x0002a830
        /*0a14*/ 	.short	0x010a
        /*0a16*/ 	.byte	0x3f
	.zero		1


	//   ....[37]....
        /*0a18*/ 	.word	0x00016d50
        /*0a1c*/ 	.word	0x0000000c
        /*0a20*/ 	.word	0x0002a850
        /*0a24*/ 	.short	0x010a
        /*0a26*/ 	.byte	0x3f
	.zero		1


	//   ....[38]....
        /*0a28*/ 	.word	0x00016df0
        /*0a2c*/ 	.word	0x0000000c
        /*0a30*/ 	.word	0x0002a850
        /*0a34*/ 	.short	0x010a
        /*0a36*/ 	.byte	0x3f
	.zero		1


	//   ....[39]....
        /*0a38*/ 	.word	0x00017780
        /*0a3c*/ 	.word	0x000000c0
        /*0a40*/ 	.word	0x00000000
        /*0a44*/ 	.short	0x0101
        /*0a46*/ 	.byte	0x3f
	.zero		1


	//   ....[40]....
        /*0a48*/ 	.word	0x00018ef0
        /*0a4c*/ 	.word	0x00000071
        /*0a50*/ 	.word	0x00000000
        /*0a54*/ 	.short	0x0101
        /*0a56*/ 	.byte	0x3f
	.zero		1


	//   ....[41]....
        /*0a58*/ 	.word	0x00019ab0
        /*0a5c*/ 	.word	0x0000000a
        /*0a60*/ 	.word	0x0002a830
        /*0a64*/ 	.short	0x010a
        /*0a66*/ 	.byte	0x3f
	.zero		1


	//   ....[42]....
        /*0a68*/ 	.word	0x00019b20
        /*0a6c*/ 	.word	0x0000000a
        /*0a70*/ 	.word	0x0002a830
        /*0a74*/ 	.short	0x010a
        /*0a76*/ 	.byte	0x3f
	.zero		1


	//   ....[43]....
        /*0a78*/ 	.word	0x0001a6a0
        /*0a7c*/ 	.word	0x00000014
        /*0a80*/ 	.word	0x0002a850
        /*0a84*/ 	.short	0x010a
        /*0a86*/ 	.byte	0x3f
	.zero		1


	//   ....[44]....
        /*0a88*/ 	.word	0x0001a6f0
        /*0a8c*/ 	.word	0x00000014
        /*0a90*/ 	.word	0x0002a850
        /*0a94*/ 	.short	0x010a
        /*0a96*/ 	.byte	0x3f
	.zero		1


	//   ....[45]....
        /*0a98*/ 	.word	0x0001baa0
        /*0a9c*/ 	.word	0x0000000d
        /*0aa0*/ 	.word	0x00000000
        /*0aa4*/ 	.short	0x0101
        /*0aa6*/ 	.byte	0x3f
	.zero		1


	//   ....[46]....
        /*0aa8*/ 	.word	0x0001bbd0
        /*0aac*/ 	.word	0x0000000f
        /*0ab0*/ 	.word	0x00000000
        /*0ab4*/ 	.short	0x0101
        /*0ab6*/ 	.byte	0x3f
	.zero		1


	//   ....[47]....
        /*0ab8*/ 	.word	0x0001c0c0
        /*0abc*/ 	.word	0x0000000f
        /*0ac0*/ 	.word	0x0002a830
        /*0ac4*/ 	.short	0x010a
        /*0ac6*/ 	.byte	0x3f
	.zero		1


	//   ....[48]....
        /*0ac8*/ 	.word	0x0001c130
        /*0acc*/ 	.word	0x0000000f
        /*0ad0*/ 	.word	0x0002a830
        /*0ad4*/ 	.short	0x010a
        /*0ad6*/ 	.byte	0x3f
	.zero		1


	//   ....[49]....
        /*0ad8*/ 	.word	0x0001ccb0
        /*0adc*/ 	.word	0x0000000a
        /*0ae0*/ 	.word	0x0002a850
        /*0ae4*/ 	.short	0x010a
        /*0ae6*/ 	.byte	0x3f
	.zero		1


	//   ....[50]....
        /*0ae8*/ 	.word	0x0001cd50
        /*0aec*/ 	.word	0x0000000a
        /*0af0*/ 	.word	0x0002a850
        /*0af4*/ 	.short	0x010a
        /*0af6*/ 	.byte	0x3f
	.zero		1


	//   ....[51]....
        /*0af8*/ 	.word	0x0001d680
        /*0afc*/ 	.word	0x00000006
        /*0b00*/ 	.word	0x00000000
        /*0b04*/ 	.short	0x0101
        /*0b06*/ 	.byte	0x3f
	.zero		1


	//   ....[52]....
        /*0b08*/ 	.word	0x0001f1d0
        /*0b0c*/ 	.word	0x0000006d
        /*0b10*/ 	.word	0x00000000
        /*0b14*/ 	.short	0x0101
        /*0b16*/ 	.byte	0x3f
	.zero		1


	//   ....[53]....
        /*0b18*/ 	.word	0x0001fb30
        /*0b1c*/ 	.word	0x0000000d
        /*0b20*/ 	.word	0x0002a850
        /*0b24*/ 	.short	0x010a
        /*0b26*/ 	.byte	0x3f
	.zero		1


	//   ....[54]....
        /*0b28*/ 	.word	0x0001fbd0
        /*0b2c*/ 	.word	0x0000000d
        /*0b30*/ 	.word	0x0002a850
        /*0b34*/ 	.short	0x010a
        /*0b36*/ 	.byte	0x3f
	.zero		1


	//   ....[55]....
        /*0b38*/ 	.word	0x000200a0
        /*0b3c*/ 	.word	0x0000000c
        /*0b40*/ 	.word	0x00000000
        /*0b44*/ 	.short	0x0101
        /*0b46*/ 	.byte	0x3f
	.zero		1


	//   ....[56]....
        /*0b48*/ 	.word	0x00021340
        /*0b4c*/ 	.word	0x00000000
        /*0b50*/ 	.word	0x00000000
        /*0b54*/ 	.short	0x0101
        /*0b56*/ 	.byte	0x3f
	.zero		1


	//   ....[57]....
        /*0b58*/ 	.word	0x00023cb0
        /*0b5c*/ 	.word	0x0000000b
        /*0b60*/ 	.word	0x0002a820
        /*0b64*/ 	.short	0x010a
        /*0b66*/ 	.byte	0x3f
	.zero		1


	//   ....[58]....
        /*0b68*/ 	.word	0x00023d40
        /*0b6c*/ 	.word	0x00000008
        /*0b70*/ 	.word	0x0002a8a0
        /*0b74*/ 	.short	0x010a
        /*0b76*/ 	.byte	0x3f
	.zero		1


	//   ....[59]....
        /*0b78*/ 	.word	0x00023fd0
        /*0b7c*/ 	.word	0x00000008
        /*0b80*/ 	.word	0x0002a8c0
        /*0b84*/ 	.short	0x010a
        /*0b86*/ 	.byte	0x3f
	.zero		1


	//   ....[60]....
        /*0b88*/ 	.word	0x00024310
        /*0b8c*/ 	.word	0x00000008
        /*0b90*/ 	.word	0x0002a8a0
        /*0b94*/ 	.short	0x010a
        /*0b96*/ 	.byte	0x3f
	.zero		1


	//   ....[61]....
        /*0b98*/ 	.word	0x00024590
        /*0b9c*/ 	.word	0x00000008
        /*0ba0*/ 	.word	0x0002a8c0
        /*0ba4*/ 	.short	0x010a
        /*0ba6*/ 	.byte	0x3f
	.zero		1


	//   ....[62]....
        /*0ba8*/ 	.word	0x000257c0
        /*0bac*/ 	.word	0x00000007
        /*0bb0*/ 	.word	0x0002a840
        /*0bb4*/ 	.short	0x010a
        /*0bb6*/ 	.byte	0x3f
	.zero		1


	//   ....[63]....
        /*0bb8*/ 	.word	0x00025d70
        /*0bbc*/ 	.word	0x0000000a
        /*0bc0*/ 	.word	0x0002a820
        /*0bc4*/ 	.short	0x010a
        /*0bc6*/ 	.byte	0x3f
	.zero		1


	//   ....[64]....
        /*0bc8*/ 	.word	0x000260c0
        /*0bcc*/ 	.word	0x00000003
        /*0bd0*/ 	.word	0x0002a840
        /*0bd4*/ 	.short	0x010a
        /*0bd6*/ 	.byte	0x3f
	.zero		1


	//   ....[65]....
        /*0bd8*/ 	.word	0x000263c0
        /*0bdc*/ 	.word	0x00000003
        /*0be0*/ 	.word	0x0002a860
        /*0be4*/ 	.short	0x010a
        /*0be6*/ 	.byte	0x3f
	.zero		1


	//   ....[66]....
        /*0be8*/ 	.word	0x000269b0
        /*0bec*/ 	.word	0x00000002
        /*0bf0*/ 	.word	0x0002a840
        /*0bf4*/ 	.short	0x010a
        /*0bf6*/ 	.byte	0x3f
	.zero		1


	//   ....[67]....
        /*0bf8*/ 	.word	0x00026cb0
        /*0bfc*/ 	.word	0x00000002
        /*0c00*/ 	.word	0x0002a860
        /*0c04*/ 	.short	0x010a
        /*0c06*/ 	.byte	0x3f
	.zero		1


	//   ....[68]....
        /*0c08*/ 	.word	0x000271f0
        /*0c0c*/ 	.word	0x00000002
        /*0c10*/ 	.word	0x0002a840
        /*0c14*/ 	.short	0x010a
        /*0c16*/ 	.byte	0x3f
	.zero		1


	//   ....[69]....
        /*0c18*/ 	.word	0x000274e0
        /*0c1c*/ 	.word	0x00000002
        /*0c20*/ 	.word	0x0002a860
        /*0c24*/ 	.short	0x010a
        /*0c26*/ 	.byte	0x3f
	.zero		1


	//   ....[70]....
        /*0c28*/ 	.word	0x000279c0
        /*0c2c*/ 	.word	0x00000003
        /*0c30*/ 	.word	0x0002a860
        /*0c34*/ 	.short	0x010a
        /*0c36*/ 	.byte	0x3f
	.zero		1


	//   ....[71]....
        /*0c38*/ 	.word	0x00028a00
        /*0c3c*/ 	.word	0x00000000
        /*0c40*/ 	.word	0x0002a820
        /*0c44*/ 	.short	0x010a
        /*0c46*/ 	.byte	0x3f
	.zero		1


	//   ....[72]....
        /*0c48*/ 	.word	0x00028bb0
        /*0c4c*/ 	.word	0x00000006
        /*0c50*/ 	.word	0x00000000
        /*0c54*/ 	.short	0x010a
        /*0c56*/ 	.byte	0x3f
	.zero		1


	//   ....[73]....
        /*0c58*/ 	.word	0x00028c20
        /*0c5c*/ 	.word	0x00000007
        /*0c60*/ 	.word	0x00000000
        /*0c64*/ 	.short	0x010a
        /*0c66*/ 	.byte	0x3f
	.zero		1


	//   ....[74]....
        /*0c68*/ 	.word	0x00028c90
        /*0c6c*/ 	.word	0x00000004
        /*0c70*/ 	.word	0x00000000
        /*0c74*/ 	.short	0x010a
        /*0c76*/ 	.byte	0x3f
	.zero		1


	//   ....[75]....
        /*0c78*/ 	.word	0x00028cc0
        /*0c7c*/ 	.word	0x00000003
        /*0c80*/ 	.word	0x00000000
        /*0c84*/ 	.short	0x010a
        /*0c86*/ 	.byte	0x3f
	.zero		1


	//   ....[76]....
        /*0c88*/ 	.word	0x00028d20
        /*0c8c*/ 	.word	0x00000004
        /*0c90*/ 	.word	0x0002a890
        /*0c94*/ 	.short	0x010a
        /*0c96*/ 	.byte	0x3f
	.zero		1


	//   ....[77]....
        /*0c98*/ 	.word	0x00028d70
        /*0c9c*/ 	.word	0x00000004
        /*0ca0*/ 	.word	0x0002a890
        /*0ca4*/ 	.short	0x010a
        /*0ca6*/ 	.byte	0x3f
	.zero		1


	//   ....[78]....
        /*0ca8*/ 	.word	0x00028dc0
        /*0cac*/ 	.word	0x00000004
        /*0cb0*/ 	.word	0x0002a890
        /*0cb4*/ 	.short	0x010a
        /*0cb6*/ 	.byte	0x3f
	.zero		1


	//   ....[79]....
        /*0cb8*/ 	.word	0x00028e10
        /*0cbc*/ 	.word	0x00000004
        /*0cc0*/ 	.word	0x0002a8b0
        /*0cc4*/ 	.short	0x010a
        /*0cc6*/ 	.byte	0x3f
	.zero		1


	//   ....[80]....
        /*0cc8*/ 	.word	0x00029360
        /*0ccc*/ 	.word	0x00000012
        /*0cd0*/ 	.word	0x0002a800
        /*0cd4*/ 	.short	0x010a
        /*0cd6*/ 	.byte	0x3f
	.zero		1


	//   ....[81]....
        /*0cd8*/ 	.word	0x000298b0
        /*0cdc*/ 	.word	0x00000012
        /*0ce0*/ 	.word	0x0002a800
        /*0ce4*/ 	.short	0x010a
        /*0ce6*/ 	.byte	0x3f
	.zero		1


	//   ....[82]....
        /*0ce8*/ 	.word	0x00029900
        /*0cec*/ 	.word	0x00000004
        /*0cf0*/ 	.word	0x0002a830
        /*0cf4*/ 	.short	0x010a
        /*0cf6*/ 	.byte	0x3f
	.zero		1


	//   ....[83]....
        /*0cf8*/ 	.word	0x00029950
        /*0cfc*/ 	.word	0x000000c0
        /*0d00*/ 	.word	0x0002a830
        /*0d04*/ 	.short	0x010a
        /*0d06*/ 	.byte	0x3f
	.zero		1


	//   ....[84]....
        /*0d08*/ 	.word	0x000299a0
        /*0d0c*/ 	.word	0x0000000c
        /*0d10*/ 	.word	0x0002a850
        /*0d14*/ 	.short	0x010a
        /*0d16*/ 	.byte	0x3f
	.zero		1


	//   ....[85]....
        /*0d18*/ 	.word	0x000299f0
        /*0d1c*/ 	.word	0x0000000a
        /*0d20*/ 	.word	0x0002a830
        /*0d24*/ 	.short	0x010a
        /*0d26*/ 	.byte	0x3f
	.zero		1


	//   ....[86]....
        /*0d28*/ 	.word	0x00029a40
        /*0d2c*/ 	.word	0x00000014
        /*0d30*/ 	.word	0x0002a850
        /*0d34*/ 	.short	0x010a
        /*0d36*/ 	.byte	0x3f
	.zero		1


	//   ....[87]....
        /*0d38*/ 	.word	0x00029a90
        /*0d3c*/ 	.word	0x0000000f
        /*0d40*/ 	.word	0x0002a830
        /*0d44*/ 	.short	0x010a
        /*0d46*/ 	.byte	0x3f
	.zero		1


	//   ....[88]....
        /*0d48*/ 	.word	0x00029ae0
        /*0d4c*/ 	.word	0x0000000a
        /*0d50*/ 	.word	0x0002a850
        /*0d54*/ 	.short	0x010a
        /*0d56*/ 	.byte	0x3f
	.zero		1


	//   ....[89]....
        /*0d58*/ 	.word	0x00029b30
        /*0d5c*/ 	.word	0x0000000d
        /*0d60*/ 	.word	0x0002a850
        /*0d64*/ 	.short	0x010a
        /*0d66*/ 	.byte	0x3f
	.zero		1


	//   ....[90]....
        /*0d68*/ 	.word	0x00029cd0
        /*0d6c*/ 	.word	0x0000000b
        /*0d70*/ 	.word	0x0002a820
        /*0d74*/ 	.short	0x010a
        /*0d76*/ 	.byte	0x3f
	.zero		1


	//   ....[91]....
        /*0d78*/ 	.word	0x00029d20
        /*0d7c*/ 	.word	0x00000008
        /*0d80*/ 	.word	0x0002a8a0
        /*0d84*/ 	.short	0x010a
        /*0d86*/ 	.byte	0x3f
	.zero		1


	//   ....[92]....
        /*0d88*/ 	.word	0x00029d70
        /*0d8c*/ 	.word	0x00000008
        /*0d90*/ 	.word	0x0002a8c0
        /*0d94*/ 	.short	0x010a
        /*0d96*/ 	.byte	0x3f
	.zero		1


	//   ....[93]....
        /*0d98*/ 	.word	0x00029dc0
        /*0d9c*/ 	.word	0x00000008
        /*0da0*/ 	.word	0x0002a8a0
        /*0da4*/ 	.short	0x010a
        /*0da6*/ 	.byte	0x3f
	.zero		1


	//   ....[94]....
        /*0da8*/ 	.word	0x00029e10
        /*0dac*/ 	.word	0x00000008
        /*0db0*/ 	.word	0x0002a8c0
        /*0db4*/ 	.short	0x010a
        /*0db6*/ 	.byte	0x3f
	.zero		1


	//   ....[95]....
        /*0db8*/ 	.word	0x00029fb0
        /*0dbc*/ 	.word	0x00000007
        /*0dc0*/ 	.word	0x0002a840
        /*0dc4*/ 	.short	0x010a
        /*0dc6*/ 	.byte	0x3f
	.zero		1


	//   ....[96]....
        /*0dc8*/ 	.word	0x0002a030
        /*0dcc*/ 	.word	0x00000003
        /*0dd0*/ 	.word	0x0002a820
        /*0dd4*/ 	.short	0x010a
        /*0dd6*/ 	.byte	0x3f
	.zero		1


	//   ....[97]....
        /*0dd8*/ 	.word	0x0002a080
        /*0ddc*/ 	.word	0x00000003
        /*0de0*/ 	.word	0x0002a840
        /*0de4*/ 	.short	0x010a
        /*0de6*/ 	.byte	0x3f
	.zero		1


	//   ....[98]....
        /*0de8*/ 	.word	0x0002a0d0
        /*0dec*/ 	.word	0x00000003
        /*0df0*/ 	.word	0x0002a860
        /*0df4*/ 	.short	0x010a
        /*0df6*/ 	.byte	0x3f
	.zero		1


	//   ....[99]....
        /*0df8*/ 	.word	0x0002a120
        /*0dfc*/ 	.word	0x00000002
        /*0e00*/ 	.word	0x0002a840
        /*0e04*/ 	.short	0x010a
        /*0e06*/ 	.byte	0x3f
	.zero		1


	//   ....[100]....
        /*0e08*/ 	.word	0x0002a170
        /*0e0c*/ 	.word	0x00000002
        /*0e10*/ 	.word	0x0002a860
        /*0e14*/ 	.short	0x010a
        /*0e16*/ 	.byte	0x3f
	.zero		1


	//   ....[101]....
        /*0e18*/ 	.word	0x0002a1c0
        /*0e1c*/ 	.word	0x00000002
        /*0e20*/ 	.word	0x0002a840
        /*0e24*/ 	.short	0x010a
        /*0e26*/ 	.byte	0x3f
	.zero		1


	//   ....[102]....
        /*0e28*/ 	.word	0x0002a210
        /*0e2c*/ 	.word	0x00000002
        /*0e30*/ 	.word	0x0002a860
        /*0e34*/ 	.short	0x010a
        /*0e36*/ 	.byte	0x3f
	.zero		1


	//   ....[103]....
        /*0e38*/ 	.word	0x0002a260
        /*0e3c*/ 	.word	0x00000003
        /*0e40*/ 	.word	0x0002a860
        /*0e44*/ 	.short	0x010a
        /*0e46*/ 	.byte	0x3f
	.zero		1


	//   ....[104]....
        /*0e48*/ 	.word	0x0002ac20
        /*0e4c*/ 	.word	0x00000000
        /*0e50*/ 	.word	0x0002a820
        /*0e54*/ 	.short	0x010a
        /*0e56*/ 	.byte	0x3f
	.zero		1


	//   ....[105]....
        /*0e58*/ 	.word	0x0002adc0
        /*0e5c*/ 	.word	0x00000006
        /*0e60*/ 	.word	0x00000000
        /*0e64*/ 	.short	0x010a
        /*0e66*/ 	.byte	0x3f
	.zero		1


	//   ....[106]....
        /*0e68*/ 	.word	0x0002ae10
        /*0e6c*/ 	.word	0x00000007
        /*0e70*/ 	.word	0x00000000
        /*0e74*/ 	.short	0x010a
        /*0e76*/ 	.byte	0x3f
	.zero		1


	//   ....[107]....
        /*0e78*/ 	.word	0x0002ae60
        /*0e7c*/ 	.word	0x00000004
        /*0e80*/ 	.word	0x00000000
        /*0e84*/ 	.short	0x010a
        /*0e86*/ 	.byte	0x3f
	.zero		1


	//----- nvinfo : EIATTR_NUM_MBARRIERS
	.align		4
.L_509:
        /*0e88*/ 	.byte	0x03, 0x38
        /*0e8a*/ 	.short	0x0016


	//----- nvinfo : EIATTR_EXIT_INSTR_OFFSETS
	.align		4
        /*0e8c*/ 	.byte	0x04, 0x1c
        /*0e8e*/ 	.short	(.L_511 - .L_510)


	//   ....[0]....
.L_510:
        /*0e90*/ 	.word	0x00028d10


	//----- nvinfo : EIATTR_MAX_THREADS
	.align		4
.L_511:
        /*0e94*/ 	.byte	0x04, 0x05
        /*0e96*/ 	.short	(.L_513 - .L_512)
.L_512:
        /*0e98*/ 	.word	0x00000180
        /*0e9c*/ 	.word	0x00000001
        /*0ea0*/ 	.word	0x00000001


	//----- nvinfo : EIATTR_CRS_STACK_SIZE
	.align		4
.L_513:
        /*0ea4*/ 	.byte	0x04, 0x1e
        /*0ea6*/ 	.short	(.L_515 - .L_514)
.L_514:
        /*0ea8*/ 	.word	0x00000000


	//----- nvinfo : EIATTR_CBANK_PARAM_SIZE
	.align		4
.L_515:
        /*0eac*/ 	.byte	0x03, 0x19
        /*0eae*/ 	.short	0x0a70


	//----- nvinfo : EIATTR_PARAM_CBANK
	.align		4
        /*0eb0*/ 	.byte	0x04, 0x0a
        /*0eb2*/ 	.short	(.L_517 - .L_516)
	.align		4
.L_516:
        /*0eb4*/ 	.word	index@(.nv.constant0._ZN7cutlass13device_kernelIN5flash11enable_sm90INS1_16FlashAttnFwdSm90INS1_25CollectiveMainloopFwdSm90ILi2EN4cute5tupleIJNS5_1CILi1EEES8_S8_EEENS6_IJNS7_ILi128EEENS7_ILi96EEENS7_ILi192EEEEEELi128ENS_10bfloat16_tEfNS_4arch4Sm90ELb0ELb1ELb1ELb1ELb0ELb1ELb0ELb1ELb1ELb0ELb0ELb0EEENS1_21CollectiveEpilogueFwdINS6_IJSA_SA_SB_EEES9_SE_SG_Li256ELb1ELb0ELb0ELb0EEENS1_36VarlenDynamicPersistentTileSchedulerILi128ELi96ELi256ELi32ELb0ELb0ELb1ELb1ELb0ELb1EEEEEEEEEvNT_6ParamsE)
        /*0eb8*/ 	.short	0x0210
        /*0eba*/ 	.short	0x0a70


	//----- nvinfo : EIATTR_SW_WAR
	.align		4
.L_517:
        /*0ebc*/ 	.byte	0x04, 0x36
        /*0ebe*/ 	.short	(.L_519 - .L_518)
.L_518:
        /*0ec0*/ 	.word	0x00000008
.L_519:


//--------------------- .nv.info._ZN7cutlass13device_kernelIN5flash11enable_sm90INS1_16FlashAttnFwdSm90INS1_25CollectiveMainloopFwdSm90ILi2EN4cute5tupleIJNS5_1CILi1EEES8_S8_EEENS6_IJNS7_ILi128EEESA_NS7_ILi192EEEEEELi128ENS_10bfloat16_tEfNS_4arch4Sm90ELb1ELb0ELb1ELb0ELb0ELb0ELb0ELb1ELb1ELb0ELb0ELb0EEENS1_21CollectiveEpilogueFwdINS6_IJSA_SA_SA_EEES9_SD_SF_Li256ELb0ELb0ELb0ELb0EEENS1_30DynamicPersistentTileSchedulerILi256ELi32ELb0ELb0ELb1EEEEEEEEEvNT_6ParamsE --------------------------
	.section	.nv.info._ZN7cutlass13device_kernelIN5flash11enable_sm90INS1_16FlashAttnFwdSm90INS1_25CollectiveMainloopFwdSm90ILi2EN4cute5tupleIJNS5_1CILi1EEES8_S8_EEENS6_IJNS7_ILi128EEESA_NS7_ILi192EEEEEELi128ENS_10bfloat16_tEfNS_4arch4Sm90ELb1ELb0ELb1ELb0ELb0ELb0ELb0ELb1ELb1ELb0ELb0ELb0EEENS1_21CollectiveEpilogueFwdINS6_IJSA_SA_SA_EEES9_SD_SF_Li256ELb0ELb0ELb0ELb0EEENS1_30DynamicPersistentTileSchedulerILi256ELi32ELb0ELb0ELb1EEEEEEEEEvNT_6ParamsE,"",@"SHT_CUDA_INFO"
	.sectionflags	@""
	.align	4


	//----- nvinfo : EIATTR_CUDA_API_VERSION
	.align		4
        /*0000*/ 	.byte	0x04, 0x37
        /*0002*/ 	.short	(.L_521 - .L_520)
.L_520:
        /*0004*/ 	.word	0x00000082


	//----- nvinfo : EIATTR_KPARAM_INFO
	.align		4
.L_521:
        /*0008*/ 	.byte	0x04, 0x17
        /*000a*/ 	.short	(.L_523 - .L_522)
.L_522:
        /*000c*/ 	.word	0x00000000
        /*0010*/ 	.short	0x0000
        /*0012*/ 	.short	0x0070
        /*0014*/ 	.byte	0x00, 0xf0, 0x01, 0x2e


	//----- nvinfo : EIATTR_SPARSE_MMA_MASK
	.align		4
.L_523:
        /*0018*/ 	.byte	0x03, 0x50
        /*001a*/ 	.short	0x0000


	//----- nvinfo : EIATTR_MAXREG_COUNT
	.align		4
        /*001c*/ 	.byte	0x03, 0x1b
        /*001e*/ 	.short	0x00a8


	//----- nvinfo : EIATTR_NUM_BARRIERS
	.align		4
        /*0020*/ 	.byte	0x02, 0x4c
        /*0022*/ 	.byte	0x09
	.zero		1


	//----- nvinfo : EIATTR_EXTERNS
	.align		4
        /*0024*/ 	.byte	0x04, 0x0f
        /*0026*/ 	.short	(.L_525 - .L_524)


	//   ....[0]....
	.align		4
.L_524:
        /*0028*/ 	.word	index@(__assertfail)


	//----- nvinfo : EIATTR_ANNOTATIONS
	.align		4
.L_525:
        /*002c*/ 	.byte	0x04, 0x55
        /*002e*/ 	.short	(.L_527 - .L_526)


	//   ....[0]....
.L_526:
        /*0030*/ 	.word	0x00000001
        /*0034*/ 	.byte	0x70, 0x09, 0x00, 0x00, 0x01, 0x00, 0x00, 0x00, 0x40, 0x0a, 0x00, 0x00, 0x01, 0x00, 0x00, 0x00
        /*0044*/ 	.byte	0x00, 0xf3, 0x00, 0x00


	//----- nvinfo : EIATTR_MERCURY_ISA_VERSION
	.align		4
.L_527:
        /*0048*/ 	.byte	0x03, 0x5f
        /*004a*/ 	.short	0x0101


	//----- nvinfo : EIATTR_INT_WARP_WIDE_INSTR_OFFSETS
	.align		4
        /*004c*/ 	.byte	0x04, 0x31
        /*004e*/ 	.short	(.L_529 - .L_528)


	//   ....[0]....
.L_528:
        /*0050*/ 	.word	0x00000190


	//   ....[1]....
        /*0054*/ 	.word	0x000001c0


	//   ....[2]....
        /*0058*/ 	.word	0x000001d0


	//   ....[3]....
        /*005c*/ 	.word	0x0000cae0


	//   ....[4]....
        /*0060*/ 	.word	0x0000cb80


	//   ....[5]....
        /*0064*/ 	.word	0x0000d0e0


	//   ....[6]....
        /*0068*/ 	.word	0x0000ed40


	//   ....[7]....
        /*006c*/ 	.word	0x0000ede0


	//----- nvinfo : EIATTR_COOP_GROUP_MASK_REGIDS
	.align		4
.L_529:
        /*0070*/ 	.byte	0x04, 0x29
        /*0072*/ 	.short	(.L_531 - .L_530)


	//   ....[0]....
.L_530:
        /*0074*/ 	.word	0xffffffff


	//   ....[1]....
        /*0078*/ 	.word	0xffffffff


	//   ....[2]....
        /*007c*/ 	.word	0xffffffff


	//   ....[3]....
        /*0080*/ 	.word	0xffffffff


	//   ....[4]....
        /*0084*/ 	.word	0xffffffff


	//   ....[5]....
        /*0088*/ 	.word	0xffffffff


	//   ....[6]....
        /*008c*/ 	.word	0xffffffff


	//   ....[7]....
        /*0090*/ 	.word	0xffffffff


	//   ....[8]....
        /*0094*/ 	.word	0xffffffff


	//   ....[9]....
        /*0098*/ 	.word	0xffffffff


	//   ....[10]....
        /*009c*/ 	.word	0xffffffff


	//   ....[11]....
        /*00a0*/ 	.word	0xffffffff


	//   ....[12]....
        /*00a4*/ 	.word	0xffffffff


	//   ....[13]....
        /*00a8*/ 	.word	0xffffffff


	//   ....[14]....
        /*00ac*/ 	.word	0xffffffff


	//   ....[15]....
        /*00b0*/ 	.word	0xffffffff


	//   ....[16]....
        /*00b4*/ 	.word	0xffffffff


	//   ....[17]....
        /*00b8*/ 	.word	0xffffffff


	//   ....[18]....
        /*00bc*/ 	.word	0xffffffff


	//   ....[19]....
        /*00c0*/ 	.word	0xffffffff


	//   ....[20]....
        /*00c4*/ 	.word	0xffffffff


	//   ....[21]....
        /*00c8*/ 	.word	0xffffffff


	//   ....[22]....
        /*00cc*/ 	.word	0xffffffff


	//   ....[23]....
        /*00d0*/ 	.word	0xffffffff


	//   ....[24]....
        /*00d4*/ 	.word	0xffffffff


	//   ....[25]....
        /*00d8*/ 	.word	0xffffffff


	//   ....[26]....
        /*00dc*/ 	.word	0xffffffff


	//   ....[27]....
        /*00e0*/ 	.word	0xffffffff


	//   ....[28]....
        /*00e4*/ 	.word	0x0500000f


	//   ....[29]....
        /*00e8*/ 	.word	0x0500000f


	//----- nvinfo : EIATTR_COOP_GROUP_INSTR_OFFSETS
	.align		4
.L_531:
        /*00ec*/ 	.byte	0x04, 0x28
        /*00ee*/ 	.short	(.L_533 - .L_532)


	//   ....[0]....
.L_532:
        /*00f0*/ 	.word	0x00000060


	//   ....[1]....
        /*00f4*/ 	.word	0x000001a0


	//   ....[2]....
        /*00f8*/ 	.word	0x000001f0


	//   ....[3]....
        /*00fc*/ 	.word	0x000003e0


	//   ....[4]....
        /*0100*/ 	.word	0x00000540


	//   ....[5]....
        /*0104*/ 	.word	0x00000660


	//   ....[6]....
        /*0108*/ 	.word	0x000007c0


	//   ....[7]....
        /*010c*/ 	.word	0x00001420


	//   ....[8]....
        /*0110*/ 	.word	0x00002e20


	//   ....[9]....
        /*0114*/ 	.word	0x00002e90


	//   ....[10]....
        /*0118*/ 	.word	0x000038d0


	//   ....[11]....
        /*011c*/ 	.word	0x00003940


	//   ....[12]....
        /*0120*/ 	.word	0x000065a0


	//   ....[13]....
        /*0124*/ 	.word	0x000066a0


	//   ....[14]....
        /*0128*/ 	.word	0x00006db0


	//   ....[15]....
        /*012c*/ 	.word	0x00006e00


	//   ....[16]....
        /*0130*/ 	.word	0x000092f0


	//   ....[17]....
        /*0134*/ 	.word	0x00009340


	//   ....[18]....
        /*0138*/ 	.word	0x000095c0


	//   ....[19]....
        /*013c*/ 	.word	0x00009640


	//   ....[20]....
        /*0140*/ 	.word	0x0000a970


	//   ....[21]....
        /*0144*/ 	.word	0x0000a9a0


	//   ....[22]....
        /*0148*/ 	.word	0x0000aaa0


	//   ....[23]....
        /*014c*/ 	.word	0x0000aac0


	//   ....[24]....
        /*0150*/ 	.word	0x0000b900


	//   ....[25]....
        /*0154*/ 	.word	0x0000c570


	//   ....[26]....
        /*0158*/ 	.word	0x0000f0f0


	//   ....[27]....
        /*015c*/ 	.word	0x0000f2a0


	//   ....[28]....
        /*0160*/ 	.word	0x0000f830


	//   ....[29]....
        /*0164*/ 	.word	0x0000fc10


	//----- nvinfo : EIATTR_REG_RECONFIG
	.align		4
.L_533:
        /*0168*/ 	.byte	0x01, 0x54
	.zero		2


	//----- nvinfo : EIATTR_SYSCALL_OFFSETS
	.align		4
        /*016c*/ 	.byte	0x04, 0x46
        /*016e*/ 	.short	(.L_535 - .L_534)


	//   ....[0]....
.L_534:
        /*0170*/ 	.word	0x000015d0


	//   ....[1]....
        /*0174*/ 	.word	0x0000cd10


	//   ....[2]....
        /*0178*/ 	.word	0x0000ce50


	//   ....[3]....
        /*017c*/ 	.word	0x0000cf50


	//----- nvinfo : EIATTR_MBARRIER_INSTR_OFFSETS
	.align		4
.L_535:
        /*0180*/ 	.byte	0x04, 0x39
        /*0182*/ 	.short	(.L_537 - .L_536)


	//   ....[0]....
.L_536:
        /*0184*/ 	.word	0x00000290
        /*0188*/ 	.word	0x000000ff
        /*018c*/ 	.word	0x00034800
        /*0190*/ 	.short	0x0100
        /*0192*/ 	.byte	0x06
	.zero		1


	//   ....[1]....
        /*0194*/ 	.word	0x000002a0
        /*0198*/ 	.word	0x000000ff
        /*019c*/ 	.word	0x00034820
        /*01a0*/ 	.short	0x0100
        /*01a2*/ 	.byte	0x06
	.zero		1


	//   ....[2]....
        /*01a4*/ 	.word	0x00000390
        /*01a8*/ 	.word	0x000000ff
        /*01ac*/ 	.word	0x00034830
        /*01b0*/ 	.short	0x0100
        /*01b2*/ 	.byte	0x08
	.zero		1


	//   ....[3]....
        /*01b4*/ 	.word	0x000003a0
        /*01b8*/ 	.word	0x000000ff
        /*01bc*/ 	.word	0x00034840
        /*01c0*/ 	.short	0x0100
        /*01c2*/ 	.byte	0x08
	.zero		1


	//   ....[4]....
        /*01c4*/ 	.word	0x000003b0
        /*01c8*/ 	.word	0x000000ff
        /*01cc*/ 	.word	0x00034838
        /*01d0*/ 	.short	0x0100
        /*01d2*/ 	.byte	0x08
	.zero		1


	//   ....[5]....
        /*01d4*/ 	.word	0x000003c0
        /*01d8*/ 	.word	0x000000ff
        /*01dc*/ 	.word	0x00034848
        /*01e0*/ 	.short	0x0100
        /*01e2*/ 	.byte	0x08
	.zero		1


	//   ....[6]....
        /*01e4*/ 	.word	0x000004f0
        /*01e8*/ 	.word	0x000000ff
        /*01ec*/ 	.word	0x00034850
        /*01f0*/ 	.short	0x0100
        /*01f2*/ 	.byte	0x08
	.zero		1


	//   ....[7]....
        /*01f4*/ 	.word	0x00000500
        /*01f8*/ 	.word	0x000000ff
        /*01fc*/ 	.word	0x00034860
        /*0200*/ 	.short	0x0100
        /*0202*/ 	.byte	0x08
	.zero		1


	//   ....[8]....
        /*0204*/ 	.word	0x00000510
        /*0208*/ 	.word	0x000000ff
        /*020c*/ 	.word	0x00034858
        /*0210*/ 	.short	0x0100
        /*0212*/ 	.byte	0x08
	.zero		1


	//   ....[9]....
        /*0214*/ 	.word	0x00000520
        /*0218*/ 	.word	0x000000ff
        /*021c*/ 	.word	0x00034868
        /*0220*/ 	.short	0x0100
        /*0222*/ 	.byte	0x08
	.zero		1


	//   ....[10]....
        /*0224*/ 	.word	0x00000610
        /*0228*/ 	.word	0x000000ff
        /*022c*/ 	.word	0x00034870
        /*0230*/ 	.short	0x0100
        /*0232*/ 	.byte	0x06
	.zero		1


	//   ....[11]....
        /*0234*/ 	.word	0x00000620
        /*0238*/ 	.word	0x000000ff
        /*023c*/ 	.word	0x00034880
        /*0240*/ 	.short	0x0100
        /*0242*/ 	.byte	0x06
	.zero		1


	//   ....[12]....
        /*0244*/ 	.word	0x00000630
        /*0248*/ 	.word	0x000000ff
        /*024c*/ 	.word	0x00034878
        /*0250*/ 	.short	0x0100
        /*0252*/ 	.byte	0x06
	.zero		1


	//   ....[13]....
        /*0254*/ 	.word	0x00000640
        /*0258*/ 	.word	0x000000ff
        /*025c*/ 	.word	0x00034888
        /*0260*/ 	.short	0x0100
        /*0262*/ 	.byte	0x06
	.zero		1


	//   ....[14]....
        /*0264*/ 	.word	0x00000770
        /*0268*/ 	.word	0x000000ff
        /*026c*/ 	.word	0x00034890
        /*0270*/ 	.short	0x0100
        /*0272*/ 	.byte	0x08
	.zero		1


	//   ....[15]....
        /*0274*/ 	.word	0x00000780
        /*0278*/ 	.word	0x000000ff
        /*027c*/ 	.word	0x000348a0
        /*0280*/ 	.short	0x0100
        /*0282*/ 	.byte	0x08
	.zero		1


	//   ....[16]....
        /*0284*/ 	.word	0x00000790
        /*0288*/ 	.word	0x000000ff
        /*028c*/ 	.word	0x00034898
        /*0290*/ 	.short	0x0100
        /*0292*/ 	.byte	0x08
	.zero		1


	//   ....[17]....
        /*0294*/ 	.word	0x000007a0
        /*0298*/ 	.word	0x000000ff
        /*029c*/ 	.word	0x000348a8
        /*02a0*/ 	.short	0x0100
        /*02a2*/ 	.byte	0x08
	.zero		1


	//   ....[18]....
        /*02a4*/ 	.word	0x000008d0
        /*02a8*/ 	.word	0x000000ff
        /*02ac*/ 	.word	0x000348b0
        /*02b0*/ 	.short	0x0100
        /*02b2*/ 	.byte	0x08
	.zero		1


	//   ....[19]....
        /*02b4*/ 	.word	0x000008e0
        /*02b8*/ 	.word	0x000000ff
        /*02bc*/ 	.word	0x000348c0
        /*02c0*/ 	.short	0x0100
        /*02c2*/ 	.byte	0x08
	.zero		1


	//   ....[20]....
        /*02c4*/ 	.word	0x000008f0
        /*02c8*/ 	.word	0x000000ff
        /*02cc*/ 	.word	0x000348b8
        /*02d0*/ 	.short	0x0100
        /*02d2*/ 	.byte	0x08
	.zero		1


	//   ....[21]....
        /*02d4*/ 	.word	0x00000900
        /*02d8*/ 	.word	0x000000ff
        /*02dc*/ 	.word	0x000348c8
        /*02e0*/ 	.short	0x0100
        /*02e2*/ 	.byte	0x08
	.zero		1


	//   ....[22]....
        /*02e4*/ 	.word	0x00001670
        /*02e8*/ 	.word	0x000000ff
        /*02ec*/ 	.word	0x00034800
        /*02f0*/ 	.short	0x010a
        /*02f2*/ 	.byte	0x26
	.zero		1


	//   ....[23]....
        /*02f4*/ 	.word	0x000016f0
        /*02f8*/ 	.word	0x00000000
        /*02fc*/ 	.word	0x00034830
        /*0300*/ 	.short	0x010a
        /*0302*/ 	.byte	0x3f
	.zero		1


	//   ....[24]....
        /*0304*/ 	.word	0x00001760
        /*0308*/ 	.word	0x00000000
        /*030c*/ 	.word	0x00034830
        /*0310*/ 	.short	0x010a
        /*0312*/ 	.byte	0x3f
	.zero		1


	//   ....[25]....
        /*0314*/ 	.word	0x00002910
        /*0318*/ 	.word	0x00000000
        /*031c*/ 	.word	0x00000000
        /*0320*/ 	.short	0x0101
        /*0322*/ 	.byte	0x3f
	.zero		1


	//   ....[26]....
        /*0324*/ 	.word	0x000049b0
        /*0328*/ 	.word	0x000000ff
        /*032c*/ 	.word	0x00034830
        /*0330*/ 	.short	0x010a
        /*0332*/ 	.byte	0x25
	.zero		1


	//   ....[27]....
        /*0334*/ 	.word	0x000049f0
        /*0338*/ 	.word	0x000000ff
        /*033c*/ 	.word	0x00034830
        /*0340*/ 	.short	0x010a
        /*0342*/ 	.byte	0x25
	.zero		1


	//   ....[28]....
        /*0344*/ 	.word	0x000052b0
        /*0348*/ 	.word	0x000000ff
        /*034c*/ 	.word	0x00034850
        /*0350*/ 	.short	0x010a
        /*0352*/ 	.byte	0x06
	.zero		1


	//   ....[29]....
        /*0354*/ 	.word	0x000052f0
        /*0358*/ 	.word	0x000000ff
        /*035c*/ 	.word	0x00034850
        /*0360*/ 	.short	0x010a
        /*0362*/ 	.byte	0x06
	.zero		1


	//   ....[30]....
        /*0364*/ 	.word	0x00007580
        /*0368*/ 	.word	0x00000003
        /*036c*/ 	.word	0x00000000
        /*0370*/ 	.short	0x0101
        /*0372*/ 	.byte	0x3f
	.zero		1


	//   ....[31]....
        /*0374*/ 	.word	0x000075b0
        /*0378*/ 	.word	0x00000037
        /*037c*/ 	.word	0x00000000
        /*0380*/ 	.short	0x0101
        /*0382*/ 	.byte	0x3f
	.zero		1


	//   ....[32]....
        /*0384*/ 	.word	0x00007c20
        /*0388*/ 	.word	0x000000ff
        /*038c*/ 	.word	0x00034830
        /*0390*/ 	.short	0x010a
        /*0392*/ 	.byte	0x06
	.zero		1


	//   ....[33]....
        /*0394*/ 	.word	0x00007c60
        /*0398*/ 	.word	0x000000ff
        /*039c*/ 	.word	0x00034830
        /*03a0*/ 	.short	0x010a
        /*03a2*/ 	.byte	0x06
	.zero		1


	//   ....[34]....
        /*03a4*/ 	.word	0x00008520
        /*03a8*/ 	.word	0x000000ff
        /*03ac*/ 	.word	0x00034850
        /*03b0*/ 	.short	0x010a
        /*03b2*/ 	.byte	0x06
	.zero		1


	//   ....[35]....
        /*03b4*/ 	.word	0x00008560
        /*03b8*/ 	.word	0x000000ff
        /*03bc*/ 	.word	0x00034850
        /*03c0*/ 	.short	0x010a
        /*03c2*/ 	.byte	0x06
	.zero		1


	//   ....[36]....
        /*03c4*/ 	.word	0x00009ee0
        /*03c8*/ 	.word	0x00000025
        /*03cc*/ 	.word	0x00000000
        /*03d0*/ 	.short	0x0101
        /*03d2*/ 	.byte	0x3f
	.zero		1


	//   ....[37]....
        /*03d4*/ 	.word	0x00009f30
        /*03d8*/ 	.word	0x0000002e
        /*03dc*/ 	.word	0x00000000
        /*03e0*/ 	.short	0x0101
        /*03e2*/ 	.byte	0x3f
	.zero		1


	//   ....[38]....
        /*03e4*/ 	.word	0x0000a8e0
        /*03e8*/ 	.word	0x000000ff
        /*03ec*/ 	.word	0x00034850
        /*03f0*/ 	.short	0x010a
        /*03f2*/ 	.byte	0x05
	.zero		1


	//   ....[39]....
        /*03f4*/ 	.word	0x0000a920
        /*03f8*/ 	.word	0x000000ff
        /*03fc*/ 	.word	0x00034850
        /*0400*/ 	.short	0x010a
        /*0402*/ 	.byte	0x05
	.zero		1


	//   ....[40]....
        /*0404*/ 	.word	0x0000ae60
        /*0408*/ 	.word	0x00000007
        /*040c*/ 	.word	0x00000000
        /*0410*/ 	.short	0x0101
        /*0412*/ 	.byte	0x3f
	.zero		1


	//   ....[41]....
        /*0414*/ 	.word	0x0000bc10
        /*0418*/ 	.word	0x000000ff
        /*041c*/ 	.word	0x00000000
        /*0420*/ 	.short	0x0101
        /*0422*/ 	.byte	0x05
	.zero		1


	//   ....[42]....
        /*0424*/ 	.word	0x0000d3d0
        /*0428*/ 	.word	0x00000008
        /*042c*/ 	.word	0x00034840
        /*0430*/ 	.short	0x010a
        /*0432*/ 	.byte	0x3f
	.zero		1


	//   ....[43]....
        /*0434*/ 	.word	0x0000d840
        /*0438*/ 	.word	0x000000ff
        /*043c*/ 	.word	0x00034820
        /*0440*/ 	.short	0x010a
        /*0442*/ 	.byte	0x26
	.zero		1


	//   ....[44]....
        /*0444*/ 	.word	0x0000db40
        /*0448*/ 	.word	0x00000003
        /*044c*/ 	.word	0x00034840
        /*0450*/ 	.short	0x010a
        /*0452*/ 	.byte	0x3f
	.zero		1


	//   ....[45]....
        /*0454*/ 	.word	0x0000dd90
        /*0458*/ 	.word	0x00000002
        /*045c*/ 	.word	0x00000060
        /*0460*/ 	.short	0x010a
        /*0462*/ 	.byte	0x3f
	.zero		1


	//   ....[46]....
        /*0464*/ 	.word	0x0000e230
        /*0468*/ 	.word	0x00000003
        /*046c*/ 	.word	0x00034840
        /*0470*/ 	.short	0x010a
        /*0472*/ 	.byte	0x3f
	.zero		1


	//   ....[47]....
        /*0474*/ 	.word	0x0000e480
        /*0478*/ 	.word	0x00000002
        /*047c*/ 	.word	0x00000060
        /*0480*/ 	.short	0x010a
        /*0482*/ 	.byte	0x3f
	.zero		1


	//   ....[48]....
        /*0484*/ 	.word	0x0000e880
        /*0488*/ 	.word	0x00000002
        /*048c*/ 	.word	0x00034840
        /*0490*/ 	.short	0x010a
        /*0492*/ 	.byte	0x3f
	.zero		1


	//   ....[49]....
        /*0494*/ 	.word	0x0000ead0
        /*0498*/ 	.word	0x00000002
        /*049c*/ 	.word	0x00000060
        /*04a0*/ 	.short	0x010a
        /*04a2*/ 	.byte	0x3f
	.zero		1


	//   ....[50]....
        /*04a4*/ 	.word	0x0000ee80
        /*04a8*/ 	.word	0x00000003
        /*04ac*/ 	.word	0x00034860
        /*04b0*/ 	.short	0x010a
        /*04b2*/ 	.byte	0x3f
	.zero		1


	//   ....[51]....
        /*04b4*/ 	.word	0x0000f250
        /*04b8*/ 	.word	0x00000007
        /*04bc*/ 	.word	0x00034820
        /*04c0*/ 	.short	0x010a
        /*04c2*/ 	.byte	0x3f
	.zero		1


	//   ....[52]....
        /*04c4*/ 	.word	0x0000f3c0
        /*04c8*/ 	.word	0x00000005
        /*04cc*/ 	.word	0x00000000
        /*04d0*/ 	.short	0x010a
        /*04d2*/ 	.byte	0x3f
	.zero		1


	//   ....[53]....
        /*04d4*/ 	.word	0x0000f430
        /*04d8*/ 	.word	0x00000003
        /*04dc*/ 	.word	0x00000000
        /*04e0*/ 	.short	0x010a
        /*04e2*/ 	.byte	0x3f
	.zero		1


	//   ....[54]....
        /*04e4*/ 	.word	0x0000f490
        /*04e8*/ 	.word	0x00000005
        /*04ec*/ 	.word	0x00000000
        /*04f0*/ 	.short	0x010a
        /*04f2*/ 	.byte	0x3f
	.zero		1


	//   ....[55]....
        /*04f4*/ 	.word	0x0000f4c0
        /*04f8*/ 	.word	0x00000003
        /*04fc*/ 	.word	0x00000000
        /*0500*/ 	.short	0x010a
        /*0502*/ 	.byte	0x3f
	.zero		1


	//   ....[56]....
        /*0504*/ 	.word	0x0000f530
        /*0508*/ 	.word	0x00000003
        /*050c*/ 	.word	0x00034800
        /*0510*/ 	.short	0x010a
        /*0512*/ 	.byte	0x3f
	.zero		1


	//   ....[57]....
        /*0514*/ 	.word	0x0000f580
        /*0518*/ 	.word	0x00000000
        /*051c*/ 	.word	0x00034830
        /*0520*/ 	.short	0x010a
        /*0522*/ 	.byte	0x3f
	.zero		1


	//   ....[58]....
        /*0524*/ 	.word	0x0000f5e0
        /*0528*/ 	.word	0x0000000c
        /*052c*/ 	.word	0x00034830
        /*0530*/ 	.short	0x010a
        /*0532*/ 	.byte	0x3f
	.zero		1


	//   ....[59]....
        /*0534*/ 	.word	0x0000f640
        /*0538*/ 	.word	0x00000005
        /*053c*/ 	.word	0x00034850
        /*0540*/ 	.short	0x010a
        /*0542*/ 	.byte	0x3f
	.zero		1


	//   ....[60]....
        /*0544*/ 	.word	0x0000f6a0
        /*0548*/ 	.word	0x0000000c
        /*054c*/ 	.word	0x00034830
        /*0550*/ 	.short	0x010a
        /*0552*/ 	.byte	0x3f
	.zero		1


	//   ....[61]....
        /*0554*/ 	.word	0x0000f700
        /*0558*/ 	.word	0x00000005
        /*055c*/ 	.word	0x00034850
        /*0560*/ 	.short	0x010a
        /*0562*/ 	.byte	0x3f
	.zero		1


	//   ....[62]....
        /*0564*/ 	.word	0x0000f760
        /*0568*/ 	.word	0x00000007
        /*056c*/ 	.word	0x00034850
        /*0570*/ 	.short	0x010a
        /*0572*/ 	.byte	0x3f
	.zero		1


	//   ....[63]....
        /*0574*/ 	.word	0x0000f8e0
        /*0578*/ 	.word	0x00000008
        /*057c*/ 	.word	0x00034840
        /*0580*/ 	.short	0x010a
        /*0582*/ 	.byte	0x3f
	.zero		1


	//   ....[64]....
        /*0584*/ 	.word	0x0000f940
        /*0588*/ 	.word	0x00000008
        /*058c*/ 	.word	0x00034820
        /*0590*/ 	.short	0x010a
        /*0592*/ 	.byte	0x3f
	.zero		1


	//   ....[65]....
        /*0594*/ 	.word	0x0000f990
        /*0598*/ 	.word	0x00000003
        /*059c*/ 	.word	0x00034840
        /*05a0*/ 	.short	0x010a
        /*05a2*/ 	.byte	0x3f
	.zero		1


	//   ....[66]....
        /*05a4*/ 	.word	0x0000f9e0
        /*05a8*/ 	.word	0x00000002
        /*05ac*/ 	.word	0x00000060
        /*05b0*/ 	.short	0x010a
        /*05b2*/ 	.byte	0x3f
	.zero		1


	//   ....[67]....
        /*05b4*/ 	.word	0x0000fa30
        /*05b8*/ 	.word	0x00000003
        /*05bc*/ 	.word	0x00034840
        /*05c0*/ 	.short	0x010a
        /*05c2*/ 	.byte	0x3f
	.zero		1


	//   ....[68]....
        /*05c4*/ 	.word	0x0000fa80
        /*05c8*/ 	.word	0x00000002
        /*05cc*/ 	.word	0x00000060
        /*05d0*/ 	.short	0x010a
        /*05d2*/ 	.byte	0x3f
	.zero		1


	//   ....[69]....
        /*05d4*/ 	.word	0x0000fad0
        /*05d8*/ 	.word	0x00000002
        /*05dc*/ 	.word	0x00034840
        /*05e0*/ 	.short	0x010a
        /*05e2*/ 	.byte	0x3f
	.zero		1


	//   ....[70]....
        /*05e4*/ 	.word	0x0000fb20
        /*05e8*/ 	.word	0x00000002
        /*05ec*/ 	.word	0x00000060
        /*05f0*/ 	.short	0x010a
        /*05f2*/ 	.byte	0x3f
	.zero		1


	//   ....[71]....
        /*05f4*/ 	.word	0x0000fb70
        /*05f8*/ 	.word	0x00000003
        /*05fc*/ 	.word	0x00034860
        /*0600*/ 	.short	0x010a
        /*0602*/ 	.byte	0x3f
	.zero		1


	//   ....[72]....
        /*0604*/ 	.word	0x0000fc50
        /*0608*/ 	.word	0x00000007
        /*060c*/ 	.word	0x00034820
        /*0610*/ 	.short	0x010a
        /*0612*/ 	.byte	0x3f
	.zero		1


	//   ....[73]....
        /*0614*/ 	.word	0x0000fca0
        /*0618*/ 	.word	0x00000005
        /*061c*/ 	.word	0x00000000
        /*0620*/ 	.short	0x010a
        /*0622*/ 	.byte	0x3f
	.zero		1


	//   ....[74]....
        /*0624*/ 	.word	0x0000fcf0
        /*0628*/ 	.word	0x00000003
        /*062c*/ 	.word	0x00000000
        /*0630*/ 	.short	0x010a
        /*0632*/ 	.byte	0x3f
	.zero		1


	//   ....[75]....
        /*0634*/ 	.word	0x0000fd40
        /*0638*/ 	.word	0x00000005
        /*063c*/ 	.word	0x00000000
        /*0640*/ 	.short	0x010a
        /*0642*/ 	.byte	0x3f
	.zero		1


	//----- nvinfo : EIATTR_NUM_MBARRIERS
	.align		4
.L_537:
        /*0644*/ 	.byte	0x03, 0x38
        /*0646*/ 	.short	0x0016


	//----- nvinfo : EIATTR_EXIT_INSTR_OFFSETS
	.align		4
        /*0648*/ 	.byte	0x04, 0x1c
        /*064a*/ 	.short	(.L_539 - .L_538)


	//   ....[0]....
.L_538:
        /*064c*/ 	.word	0x00000a30


	//   ....[1]....
        /*0650*/ 	.word	0x0000c530


	//   ....[2]....
        /*0654*/ 	.word	0x0000c590


	//   ....[3]....
        /*0658*/ 	.word	0x0000f2c0


	//   ....[4]....
        /*065c*/ 	.word	0x0000f510


	//----- nvinfo : EIATTR_MAX_THREADS
	.align		4
.L_539:
        /*0660*/ 	.byte	0x04, 0x05
        /*0662*/ 	.short	(.L_541 - .L_540)
.L_540:
        /*0664*/ 	.word	0x00000180
        /*0668*/ 	.word	0x00000001
        /*066c*/ 	.word	0x00000001


	//----- nvinfo : EIATTR_CRS_STACK_SIZE
	.align		4
.L_541:
        /*0670*/ 	.byte	0x04, 0x1e
        /*0672*/ 	.short	(.L_543 - .L_542)
.L_542:
        /*0674*/ 	.word	0x00000000


	//----- nvinfo : EIATTR_CBANK_PARAM_SIZE
	.align		4
.L_543:
        /*0678*/ 	.byte	0x03, 0x19
        /*067a*/ 	.short	0x0bf0


	//----- nvinfo : EIATTR_PARAM_CBANK
	.align		4
        /*067c*/ 	.byte	0x04, 0x0a
        /*067e*/ 	.short	(.L_545 - .L_544)
	.align		4
.L_544:
        /*0680*/ 	.word	index@(.nv.constant0._ZN7cutlass13device_kernelIN5flash11enable_sm90INS1_16FlashAttnFwdSm90INS1_25CollectiveMainloopFwdSm90ILi2EN4cute5tupleIJNS5_1CILi1EEES8_S8_EEENS6_IJNS7_ILi128EEESA_NS7_ILi192EEEEEELi128ENS_10bfloat16_tEfNS_4arch4Sm90ELb1ELb0ELb1ELb0ELb0ELb0ELb0ELb1ELb1ELb0ELb0ELb0EEENS1_21CollectiveEpilogueFwdINS6_IJSA_SA_SA_EEES9_SD_SF_Li256ELb0ELb0ELb0ELb0EEENS1_30DynamicPersistentTileSchedulerILi256ELi32ELb0ELb0ELb1EEEEEEEEEvNT_6ParamsE)
        /*0684*/ 	.short	0x0210
        /*0686*/ 	.short	0x0bf0


	//----- nvinfo : EIATTR_SW_WAR
	.align		4
.L_545:
        /*0688*/ 	.byte	0x04, 0x36
        /*068a*/ 	.short	(.L_547 - .L_546)
.L_546:
        /*068c*/ 	.word	0x00000008
.L_547:


//--------------------- .nv.info._ZN7cutlass13device_kernelIN5flash11enable_sm90INS1_16FlashAttnFwdSm90INS1_25CollectiveMainloopFwdSm90ILi2EN4cute5tupleIJNS5_1CILi1EEES8_S8_EEENS6_IJNS7_ILi128EEESA_NS7_ILi192EEEEEELi128ENS_10bfloat16_tEfNS_4arch4Sm90ELb1ELb0ELb1ELb1ELb0ELb0ELb0ELb1ELb1ELb0ELb0ELb0EEENS1_21CollectiveEpilogueFwdINS6_IJSA_SA_SA_EEES9_SD_SF_Li256ELb1ELb0ELb0ELb0EEENS1_36VarlenDynamicPersistentTileSchedulerILi128ELi128ELi256ELi32ELb0ELb0ELb1ELb1ELb1ELb1EEEEEEEEEvNT_6ParamsE --------------------------
	.section	.nv.info._ZN7cutlass13device_kernelIN5flash11enable_sm90INS1_16FlashAttnFwdSm90INS1_25CollectiveMainloopFwdSm90ILi2EN4cute5tupleIJNS5_1CILi1EEES8_S8_EEENS6_IJNS7_ILi128EEESA_NS7_ILi192EEEEEELi128ENS_10bfloat16_tEfNS_4arch4Sm90ELb1ELb0ELb1ELb1ELb0ELb0ELb0ELb1ELb1ELb0ELb0ELb0EEENS1_21CollectiveEpilogueFwdINS6_IJSA_SA_SA_EEES9_SD_SF_Li256ELb1ELb0ELb0ELb0EEENS1_36VarlenDynamicPersistentTileSchedulerILi128ELi128ELi256ELi32ELb0ELb0ELb1ELb1ELb1ELb1EEEEEEEEEvNT_6ParamsE,"",@"SHT_CUDA_INFO"
	.sectionflags	@""
	.align	4


	//----- nvinfo : EIATTR_CUDA_API_VERSION
	.align		4
        /*0000*/ 	.byte	0x04, 0x37
        /*0002*/ 	.short	(.L_549 - .L_548)
.L_548:
        /*0004*/ 	.word	0x00000082


	//----- nvinfo : EIATTR_KPARAM_INFO
	.align		4
.L_549:
        /*0008*/ 	.byte	0x04, 0x17
        /*000a*/ 	.short	(.L_551 - .L_550)
.L_550:
        /*000c*/ 	.word	0x00000000
        /*0010*/ 	.short	0x0000
        /*0012*/ 	.short	0x0070
        /*0014*/ 	.byte	0x00, 0xf0, 0x01, 0x28


	//----- nvinfo : EIATTR_SPARSE_MMA_MASK
	.align		4
.L_551:
        /*0018*/ 	.byte	0x03, 0x50
        /*001a*/ 	.short	0x0000


	//----- nvinfo : EIATTR_MAXREG_COUNT
	.align		4
        /*001c*/ 	.byte	0x03, 0x1b
        /*001e*/ 	.short	0x00a8


	//----- nvinfo : EIATTR_NUM_BARRIERS
	.align		4
        /*0020*/ 	.byte	0x02, 0x4c
        /*0022*/ 	.byte	0x09
	.zero		1


	//----- nvinfo : EIATTR_EXTERNS
	.align		4
        /*0024*/ 	.byte	0x04, 0x0f
        /*0026*/ 	.short	(.L_553 - .L_552)


	//   ....[0]....
	.align		4
.L_552:
        /*0028*/ 	.word	index@(__assertfail)


	//----- nvinfo : EIATTR_ANNOTATIONS
	.align		4
.L_553:
        /*002c*/ 	.byte	0x04, 0x55
        /*002e*/ 	.short	(.L_555 - .L_554)


	//   ....[0]....
.L_554:
        /* <DEDUP_REMOVED lines=33> */


	//----- nvinfo : EIATTR_MERCURY_ISA_VERSION
	.align		4
.L_555:
        /*0230*/ 	.byte	0x03, 0x5f
        /*0232*/ 	.short	0x0101


	//----- nvinfo : EIATTR_UNUSED_LOAD_BYTE_OFFSET
	.align		4
        /*0234*/ 	.byte	0x04, 0x44
        /*0236*/ 	.short	(.L_557 - .L_556)


	//   ....[0]....
.L_556:
        /*0238*/ 	.word	0x00000a40
        /*023c*/ 	.word	0x0000fff0


	//   ....[1]....
        /*0240*/ 	.word	0x0000b520
        /*0244*/ 	.word	0x0000fff0


	//----- nvinfo : EIATTR_INT_WARP_WIDE_INSTR_OFFSETS
	.align		4
.L_557:
        /*0248*/ 	.byte	0x04, 0x31
        /*024a*/ 	.short	(.L_559 - .L_558)


	//   ....[0]....
.L_558:
        /*024c*/ 	.word	0x00000160


	//   ....[1]....
        /*0250*/ 	.word	0x000001a0


	//   ....[2]....
        /*0254*/ 	.word	0x00000210


	//   ....[3]....
        /*0258*/ 	.word	0x0000e940


	//   ....[4]....
        /*025c*/ 	.word	0x0000e9e0


	//   ....[5]....
        /*0260*/ 	.word	0x0000ee70


	//   ....[6]....
        /*0264*/ 	.word	0x0000eea0


	//   ....[7]....
        /*0268*/ 	.word	0x0000f0b0


	//   ....[8]....
        /*026c*/ 	.word	0x0000f1a0


	//   ....[9]....
        /*0270*/ 	.word	0x000114a0


	//   ....[10]....
        /*0274*/ 	.word	0x00011540


	//----- nvinfo : EIATTR_COOP_GROUP_MASK_REGIDS
	.align		4
.L_559:
        /*0278*/ 	.byte	0x04, 0x29
        /*027a*/ 	.short	(.L_561 - .L_560)


	//   ....[0]....
.L_560:
        /*027c*/ 	.word	0xffffffff


	//   ....[1]....
        /*0280*/ 	.word	0xffffffff


	//   ....[2]....
        /*0284*/ 	.word	0xffffffff


	//   ....[3]....
        /*0288*/ 	.word	0xffffffff


	//   ....[4]....
        /*028c*/ 	.word	0xffffffff


	//   ....[5]....
        /*0290*/ 	.word	0xffffffff


	//   ....[6]....
        /*0294*/ 	.word	0xffffffff


	//   ....[7]....
        /*0298*/ 	.word	0xffffffff


	//   ....[8]....
        /*029c*/ 	.word	0xffffffff


	//   ....[9]....
        /*02a0*/ 	.word	0xffffffff


	//   ....[10]....
        /*02a4*/ 	.word	0xffffffff


	//   ....[11]....
        /*02a8*/ 	.word	0xffffffff


	//   ....[12]....
        /*02ac*/ 	.word	0xffffffff


	//   ....[13]....
        /*02b0*/ 	.word	0xffffffff


	//   ....[14]....
        /*02b4*/ 	.word	0xffffffff


	//   ....[15]....
        /*02b8*/ 	.word	0xffffffff


	//   ....[16]....
        /*02bc*/ 	.word	0xffffffff


	//   ....[17]....
        /*02c0*/ 	.word	0xffffffff


	//   ....[18]....
        /*02c4*/ 	.word	0xffffffff


	//   ....[19]....
        /*02c8*/ 	.word	0xffffffff


	//   ....[20]....
        /*02cc*/ 	.word	0xffffffff


	//   ....[21]....
        /*02d0*/ 	.word	0xffffffff


	//   ....[22]....
        /*02d4*/ 	.word	0xffffffff


	//   ....[23]....
        /*02d8*/ 	.word	0xffffffff


	//   ....[24]....
        /*02dc*/ 	.word	0xffffffff


	//   ....[25]....
        /*02e0*/ 	.word	0xffffffff


	//   ....[26]....
        /*02e4*/ 	.word	0xffffffff


	//   ....[27]....
        /*02e8*/ 	.word	0xffffffff


	//   ....[28]....
        /*02ec*/ 	.word	0xffffffff


	//   ....[29]....
        /*02f0*/ 	.word	0xffffffff


	//   ....[30]....
        /*02f4*/ 	.word	0xffffffff


	//   ....[31]....
        /*02f8*/ 	.word	0xffffffff


	//   ....[32]....
        /*02fc*/ 	.word	0xffffffff


	//   ....[33]....
        /*0300*/ 	.word	0xffffffff


	//   ....[34]....
        /*0304*/ 	.word	0xffffffff


	//   ....[35]....
        /*0308*/ 	.word	0xffffffff


	//   ....[36]....
        /*030c*/ 	.word	0xffffffff


	//   ....[37]....
        /*0310*/ 	.word	0xffffffff


	//   ....[38]....
        /*0314*/ 	.word	0xffffffff


	//   ....[39]....
        /*0318*/ 	.word	0xffffffff


	//   ....[40]....
        /*031c*/ 	.word	0xffffffff


	//   ....[41]....
        /*0320*/ 	.word	0xffffffff


	//   ....[42]....
        /*0324*/ 	.word	0xffffffff


	//   ....[43]....
        /*0328*/ 	.word	0xffffffff


	//   ....[44]....
        /*032c*/ 	.word	0xffffffff


	//   ....[45]....
        /*0330*/ 	.word	0xffffffff


	//   ....[46]....
        /*0334*/ 	.word	0xffffffff


	//   ....[47]....
        /*0338*/ 	.word	0xffffffff


	//   ....[48]....
        /*033c*/ 	.word	0xffffffff


	//   ....[49]....
        /*0340*/ 	.word	0xffffffff


	//   ....[50]....
        /*0344*/ 	.word	0xffffffff


	//   ....[51]....
        /*0348*/ 	.word	0xffffffff


	//   ....[52]....
        /*034c*/ 	.word	0xffffffff


	//   ....[53]....
        /*0350*/ 	.word	0xffffffff


	//   ....[54]....
        /*0354*/ 	.word	0xffffffff


	//   ....[55]....
        /*0358*/ 	.word	0xffffffff


	//   ....[56]....
        /*035c*/ 	.word	0xffffffff


	//   ....[57]....
        /*0360*/ 	.word	0xffffffff


	//   ....[58]....
        /*0364*/ 	.word	0x0500000f


	//   ....[59]....
        /*0368*/ 	.word	0x0500000f


	//   ....[60]....
        /*036c*/ 	.word	0x0500000f


	//   ....[61]....
        /*0370*/ 	.word	0x0500000f


	//   ....[62]....
        /*0374*/ 	.word	0x0500000f


	//   ....[63]....
        /*0378*/ 	.word	0x0500000f


	//   ....[64]....
        /*037c*/ 	.word	0x0500000f


	//   ....[65]....
        /*0380*/ 	.word	0x0500000f


	//   ....[66]....
        /*0384*/ 	.word	0x0500000f


	//   ....[67]....
        /*0388*/ 	.word	0x0500000f


	//   ....[68]....
        /*038c*/ 	.word	0x0500000f


	//   ....[69]....
        /*0390*/ 	.word	0x0500000f


	//   ....[70]....
        /*0394*/ 	.word	0x0500000f


	//   ....[71]....
        /*0398*/ 	.word	0x0500000f


	//   ....[72]....
        /*039c*/ 	.word	0x0500000f


	//   ....[73]....
        /*03a0*/ 	.word	0x0500000f


	//   ....[74]....
        /*03a4*/ 	.word	0x0500000f


	//   ....[75]....
        /*03a8*/ 	.word	0x0500000f


	//   ....[76]....
        /*03ac*/ 	.word	0x0500000f


	//----- nvinfo : EIATTR_COOP_GROUP_INSTR_OFFSETS
	.align		4
.L_561:
        /*03b0*/ 	.byte	0x04, 0x28
        /*03b2*/ 	.short	(.L_563 - .L_562)


	//   ....[0]....
.L_562:
        /*03b4*/ 	.word	0x00000060


	//   ....[1]....
        /*03b8*/ 	.word	0x00000170


	//   ....[2]....
        /*03bc*/ 	.word	0x000001c0


	//   ....[3]....
        /*03c0*/ 	.word	0x000003f0


	//   ....[4]....
        /*03c4*/ 	.word	0x00000550


	//   ....[5]....
        /*03c8*/ 	.word	0x00000670


	//   ....[6]....
        /*03cc*/ 	.word	0x000007d0


	//   ....[7]....
        /*03d0*/ 	.word	0x00001650


	//   ....[8]....
        /*03d4*/ 	.word	0x000030a0


	//   ....[9]....
        /*03d8*/ 	.word	0x00003110


	//   ....[10]....
        /*03dc*/ 	.word	0x00003b10


	//   ....[11]....
        /*03e0*/ 	.word	0x00003b80


	//   ....[12]....
        /*03e4*/ 	.word	0x00006650


	//   ....[13]....
        /*03e8*/ 	.word	0x00006810


	//   ....[14]....
        /*03ec*/ 	.word	0x00006f40


	//   ....[15]....
        /*03f0*/ 	.word	0x00006fa0


	//   ....[16]....
        /*03f4*/ 	.word	0x00009580


	//   ....[17]....
        /*03f8*/ 	.word	0x000095d0


	//   ....[18]....
        /*03fc*/ 	.word	0x00009860


	//   ....[19]....
        /*0400*/ 	.word	0x000098e0


	//   ....[20]....
        /*0404*/ 	.word	0x0000abd0


	//   ....[21]....
        /*0408*/ 	.word	0x0000ac00


	//   ....[22]....
        /*040c*/ 	.word	0x0000ad00


	//   ....[23]....
        /*0410*/ 	.word	0x0000ad30


	//   ....[24]....
        /*0414*/ 	.word	0x0000d6e0


	//   ....[25]....
        /*0418*/ 	.word	0x0000d870


	//   ....[26]....
        /*041c*/ 	.word	0x0000d8a0


	//   ....[27]....
        /*0420*/ 	.word	0x0000d8e0


	//   ....[28]....
        /*0424*/ 	.word	0x0000d950


	//   ....[29]....
        /*0428*/ 	.word	0x0000d9b0


	//   ....[30]....
        /*042c*/ 	.word	0x0000d9f0


	//   ....[31]....
        /*0430*/ 	.word	0x0000dba0


	//   ....[32]....
        /*0434*/ 	.word	0x0000dc00


	//   ....[33]....
        /*0438*/ 	.word	0x0000dc40


	//   ....[34]....
        /*043c*/ 	.word	0x0000dc80


	//   ....[35]....
        /*0440*/ 	.word	0x0000dcb0


	//   ....[36]....
        /*0444*/ 	.word	0x0000dce0


	//   ....[37]....
        /*0448*/ 	.word	0x0000dd80


	//   ....[38]....
        /*044c*/ 	.word	0x0000dde0


	//   ....[39]....
        /*0450*/ 	.word	0x0000de70


	//   ....[40]....
        /*0454*/ 	.word	0x00011950


	//   ....[41]....
        /*0458*/ 	.word	0x00011960


	//   ....[42]....
        /*045c*/ 	.word	0x00011a80


	//   ....[43]....
        /*0460*/ 	.word	0x00011ae0


	//   ....[44]....
        /*0464*/ 	.word	0x00011b20


	//   ....[45]....
        /*0468*/ 	.word	0x00011b60


	//   ....[46]....
        /*046c*/ 	.word	0x00011b90


	//   ....[47]....
        /*0470*/ 	.word	0x00011bc0


	//   ....[48]....
        /*0474*/ 	.word	0x00011d60


	//   ....[49]....
        /*0478*/ 	.word	0x00011dc0


	//   ....[50]....
        /*047c*/ 	.word	0x00011e00


	//   ....[51]....
        /*0480*/ 	.word	0x00011e40


	//   ....[52]....
        /*0484*/ 	.word	0x00011e70


	//   ....[53]....
        /*0488*/ 	.word	0x00011ea0


	//   ....[54]....
        /*048c*/ 	.word	0x00011f60


	//   ....[55]....
        /*0490*/ 	.word	0x00011f80


	//   ....[56]....
        /*0494*/ 	.word	0x00011ff0


	//   ....[57]....
        /*0498*/ 	.word	0x00012690


	//   ....[58]....
        /*049c*/ 	.word	0x00012c80


	//   ....[59]....
        /*04a0*/ 	.word	0x000130a0


	//   ....[60]....
        /*04a4*/ 	.word	0x00013130


	//   ....[61]....
        /*04a8*/ 	.word	0x000131d0


	//   ....[62]....
        /*04ac*/ 	.word	0x00013280


	//   ....[63]....
        /*04b0*/ 	.word	0x00013300


	//   ....[64]....
        /*04b4*/ 	.word	0x00013380


	//   ....[65]....
        /*04b8*/ 	.word	0x00013400


	//   ....[66]....
        /*04bc*/ 	.word	0x00013480


	//   ....[67]....
        /*04c0*/ 	.word	0x00013510


	//   ....[68]....
        /*04c4*/ 	.word	0x000135c0


	//   ....[69]....
        /*04c8*/ 	.word	0x00013640


	//   ....[70]....
        /*04cc*/ 	.word	0x000136c0


	//   ....[71]....
        /*04d0*/ 	.word	0x00013740


	//   ....[72]....
        /*04d4*/ 	.word	0x000137c0


	//   ....[73]....
        /*04d8*/ 	.word	0x00013830


	//   ....[74]....
        /*04dc*/ 	.word	0x000138d0


	//   ....[75]....
        /*04e0*/ 	.word	0x00013960


	//   ....[76]....
        /*04e4*/ 	.word	0x00013a90


	//----- nvinfo : EIATTR_REG_RECONFIG
	.align		4
.L_563:
        /*04e8*/ 	.byte	0x01, 0x54
	.zero		2


	//----- nvinfo : EIATTR_SYSCALL_OFFSETS
	.align		4
        /*04ec*/ 	.byte	0x04, 0x46
        /*04ee*/ 	.short	(.L_565 - .L_564)


	//   ....[0]....
.L_564:
        /*04f0*/ 	.word	0x00001830


	//   ....[1]....
        /*04f4*/ 	.word	0x0000eb70


	//   ....[2]....
        /*04f8*/ 	.word	0x0000ecb0


	//   ....[3]....
        /*04fc*/ 	.word	0x0000edb0


	//----- nvinfo : EIATTR_MBARRIER_INSTR_OFFSETS
	.align		4
.L_565:
        /*0500*/ 	.byte	0x04, 0x39
        /*0502*/ 	.short	(.L_567 - .L_566)


	//   ....[0]....
.L_566:
        /*0504*/ 	.word	0x000002a0
        /*0508*/ 	.word	0x000000ff
        /*050c*/ 	.word	0x00034800
        /*0510*/ 	.short	0x0100
        /*0512*/ 	.byte	0x08
	.zero		1


	//   ....[1]....
        /*0514*/ 	.word	0x000002b0
        /*0518*/ 	.word	0x000000ff
        /*051c*/ 	.word	0x00034820
        /*0520*/ 	.short	0x0100
        /*0522*/ 	.byte	0x08
	.zero		1


	//   ....[2]....
        /*0524*/ 	.word	0x000003a0
        /*0528*/ 	.word	0x000000ff
        /*052c*/ 	.word	0x00034830
        /*0530*/ 	.short	0x0100
        /*0532*/ 	.byte	0x08
	.zero		1


	//   ....[3]....
        /*0534*/ 	.word	0x000003b0
        /*0538*/ 	.word	0x000000ff
        /*053c*/ 	.word	0x00034840
        /*0540*/ 	.short	0x0100
        /*0542*/ 	.byte	0x08
	.zero		1


	//   ....[4]....
        /*0544*/ 	.word	0x000003c0
        /*0548*/ 	.word	0x000000ff
        /*054c*/ 	.word	0x00034838
        /*0550*/ 	.short	0x0100
        /*0552*/ 	.byte	0x08
	.zero		1


	//   ....[5]....
        /*0554*/ 	.word	0x000003d0
        /*0558*/ 	.word	0x000000ff
        /*055c*/ 	.word	0x00034848
        /*0560*/ 	.short	0x0100
        /*0562*/ 	.byte	0x08
	.zero		1


	//   ....[6]....
        /*0564*/ 	.word	0x00000500
        /*0568*/ 	.word	0x000000ff
        /*056c*/ 	.word	0x00034850
        /*0570*/ 	.short	0x0100
        /*0572*/ 	.byte	0x08
	.zero		1


	//   ....[7]....
        /*0574*/ 	.word	0x00000510
        /*0578*/ 	.word	0x000000ff
        /*057c*/ 	.word	0x00034860
        /*0580*/ 	.short	0x0100
        /*0582*/ 	.byte	0x08
	.zero		1


	//   ....[8]....
        /*0584*/ 	.word	0x00000520
        /*0588*/ 	.word	0x000000ff
        /*058c*/ 	.word	0x00034858
        /*0590*/ 	.short	0x0100
        /*0592*/ 	.byte	0x08
	.zero		1


	//   ....[9]....
        /*0594*/ 	.word	0x00000530
        /*0598*/ 	.word	0x000000ff
        /*059c*/ 	.word	0x00034868
        /*05a0*/ 	.short	0x0100
        /*05a2*/ 	.byte	0x08
	.zero		1


	//   ....[10]....
        /*05a4*/ 	.word	0x00000620
        /*05a8*/ 	.word	0x000000ff
        /*05ac*/ 	.word	0x00034870
        /*05b0*/ 	.short	0x0100
        /*05b2*/ 	.byte	0x06
	.zero		1


	//   ....[11]....
        /*05b4*/ 	.word	0x00000630
        /*05b8*/ 	.word	0x000000ff
        /*05bc*/ 	.word	0x00034880
        /*05c0*/ 	.short	0x0100
        /*05c2*/ 	.byte	0x06
	.zero		1


	//   ....[12]....
        /*05c4*/ 	.word	0x00000640
        /*05c8*/ 	.word	0x000000ff
        /*05cc*/ 	.word	0x00034878
        /*05d0*/ 	.short	0x0100
        /*05d2*/ 	.byte	0x06
	.zero		1


	//   ....[13]....
        /*05d4*/ 	.word	0x00000650
        /*05d8*/ 	.word	0x000000ff
        /*05dc*/ 	.word	0x00034888
        /*05e0*/ 	.short	0x0100
        /*05e2*/ 	.byte	0x06
	.zero		1


	//   ....[14]....
        /*05e4*/ 	.word	0x00000780
        /*05e8*/ 	.word	0x000000ff
        /*05ec*/ 	.word	0x00034890
        /*05f0*/ 	.short	0x0100
        /*05f2*/ 	.byte	0x08
	.zero		1


	//   ....[15]....
        /*05f4*/ 	.word	0x00000790
        /*05f8*/ 	.word	0x000000ff
        /*05fc*/ 	.word	0x000348a0
        /*0600*/ 	.short	0x0100
        /*0602*/ 	.byte	0x08
	.zero		1


	//   ....[16]....
        /*0604*/ 	.word	0x000007a0
        /*0608*/ 	.word	0x000000ff
        /*060c*/ 	.word	0x00034898
        /*0610*/ 	.short	0x0100
        /*0612*/ 	.byte	0x08
	.zero		1


	//   ....[17]....
        /*0614*/ 	.word	0x000007b0
        /*0618*/ 	.word	0x000000ff
        /*061c*/ 	.word	0x000348a8
        /*0620*/ 	.short	0x0100
        /*0622*/ 	.byte	0x08
	.zero		1


	//   ....[18]....
        /*0624*/ 	.word	0x000008e0
        /*0628*/ 	.word	0x000000ff
        /*062c*/ 	.word	0x000348b0
        /*0630*/ 	.short	0x0100
        /*0632*/ 	.byte	0x08
	.zero		1


	//   ....[19]....
        /*0634*/ 	.word	0x000008f0
        /*0638*/ 	.word	0x000000ff
        /*063c*/ 	.word	0x000348c0
        /*0640*/ 	.short	0x0100
        /*0642*/ 	.byte	0x08
	.zero		1


	//   ....[20]....
        /*0644*/ 	.word	0x00000900
        /*0648*/ 	.word	0x000000ff
        /*064c*/ 	.word	0x000348b8
        /*0650*/ 	.short	0x0100
        /*0652*/ 	.byte	0x08
	.zero		1


	//   ....[21]....
        /*0654*/ 	.word	0x00000910
        /*0658*/ 	.word	0x000000ff
        /*065c*/ 	.word	0x000348c8
        /*0660*/ 	.short	0x0100
        /*0662*/ 	.byte	0x08
	.zero		1


	//   ....[22]....
        /*0664*/ 	.word	0x000018d0
        /*0668*/ 	.word	0x000000ff
        /*066c*/ 	.word	0x00034800
        /*0670*/ 	.short	0x010a
        /*0672*/ 	.byte	0x26
	.zero		1


	//   ....[23]....
        /*0674*/ 	.word	0x00001950
        /*0678*/ 	.word	0x00000000
        /*067c*/ 	.word	0x00034830
        /*0680*/ 	.short	0x010a
        /*0682*/ 	.byte	0x3f
	.zero		1


	//   ....[24]....
        /*0684*/ 	.word	0x000019c0
        /*0688*/ 	.word	0x00000000
        /*068c*/ 	.word	0x00034830
        /*0690*/ 	.short	0x010a
        /*0692*/ 	.byte	0x3f
	.zero		1


	//   ....[25]....
        /*0694*/ 	.word	0x00002b00
        /*0698*/ 	.word	0x00000000
        /*069c*/ 	.word	0x00000000
        /*06a0*/ 	.short	0x0101
        /*06a2*/ 	.byte	0x3f
	.zero		1


	//   ....[26]....
        /*06a4*/ 	.word	0x00004b90
        /*06a8*/ 	.word	0x000000ff
        /*06ac*/ 	.word	0x00034830
        /*06b0*/ 	.short	0x010a
        /*06b2*/ 	.byte	0x08
	.zero		1


	//   ....[27]....
        /*06b4*/ 	.word	0x00004bd0
        /*06b8*/ 	.word	0x000000ff
        /*06bc*/ 	.word	0x00034830
        /*06c0*/ 	.short	0x010a
        /*06c2*/ 	.byte	0x08
	.zero		1


	//   ....[28]....
        /*06c4*/ 	.word	0x000054f0
        /*06c8*/ 	.word	0x000000ff
        /*06cc*/ 	.word	0x00034850
        /*06d0*/ 	.short	0x010a
        /*06d2*/ 	.byte	0x09
	.zero		1


	//   ....[29]....
        /*06d4*/ 	.word	0x00005530
        /*06d8*/ 	.word	0x000000ff
        /*06dc*/ 	.word	0x00034850
        /*06e0*/ 	.short	0x010a
        /*06e2*/ 	.byte	0x09
	.zero		1


	//   ....[30]....
        /*06e4*/ 	.word	0x000076e0
        /*06e8*/ 	.word	0x00000003
        /*06ec*/ 	.word	0x00000000
        /*06f0*/ 	.short	0x0101
        /*06f2*/ 	.byte	0x3f
	.zero		1


	//   ....[31]....
        /*06f4*/ 	.word	0x00007730
        /*06f8*/ 	.word	0x00000035
        /*06fc*/ 	.word	0x00000000
        /*0700*/ 	.short	0x0101
        /*0702*/ 	.byte	0x3f
	.zero		1


	//   ....[32]....
        /*0704*/ 	.word	0x00007e30
        /*0708*/ 	.word	0x000000ff
        /*070c*/ 	.word	0x00034830
        /*0710*/ 	.short	0x010a
        /*0712*/ 	.byte	0x08
	.zero		1


	//   ....[33]....
        /*0714*/ 	.word	0x00007e70
        /*0718*/ 	.word	0x000000ff
        /*071c*/ 	.word	0x00034830
        /*0720*/ 	.short	0x010a
        /*0722*/ 	.byte	0x08
	.zero		1


	//   ....[34]....
        /*0724*/ 	.word	0x00008790
        /*0728*/ 	.word	0x000000ff
        /*072c*/ 	.word	0x00034850
        /*0730*/ 	.short	0x010a
        /*0732*/ 	.byte	0x08
	.zero		1


	//   ....[35]....
        /*0734*/ 	.word	0x000087d0
        /*0738*/ 	.word	0x000000ff
        /*073c*/ 	.word	0x00034850
        /*0740*/ 	.short	0x010a
        /*0742*/ 	.byte	0x08
	.zero		1


	//   ....[36]....
        /*0744*/ 	.word	0x0000a140
        /*0748*/ 	.word	0x00000023
        /*074c*/ 	.word	0x00000000
        /*0750*/ 	.short	0x0101
        /*0752*/ 	.byte	0x3f
	.zero		1


	//   ....[37]....
        /*0754*/ 	.word	0x0000a190
        /*0758*/ 	.word	0x0000002c
        /*075c*/ 	.word	0x00000000
        /*0760*/ 	.short	0x0101
        /*0762*/ 	.byte	0x3f
	.zero		1


	//   ....[38]....
        /*0764*/ 	.word	0x0000ab40
        /*0768*/ 	.word	0x000000ff
        /*076c*/ 	.word	0x00034850
        /*0770*/ 	.short	0x010a
        /*0772*/ 	.byte	0x05
	.zero		1


	//   ....[39]....
        /*0774*/ 	.word	0x0000ab80
        /*0778*/ 	.word	0x000000ff
        /*077c*/ 	.word	0x00034850
        /*0780*/ 	.short	0x010a
        /*0782*/ 	.byte	0x05
	.zero		1


	//   ....[40]....
        /*0784*/ 	.word	0x0000b0c0
        /*0788*/ 	.word	0x00000008
        /*078c*/ 	.word	0x00000000
        /*0790*/ 	.short	0x0101
        /*0792*/ 	.byte	0x3f
	.zero		1


	//   ....[41]....
        /*0794*/ 	.word	0x0000c490
        /*0798*/ 	.word	0x00000003
        /*079c*/ 	.word	0x00000000
        /*07a0*/ 	.short	0x0101
        /*07a2*/ 	.byte	0x3f
	.zero		1


	//   ....[42]....
        /*07a4*/ 	.word	0x0000f4f0
        /*07a8*/ 	.word	0x00000008
        /*07ac*/ 	.word	0x00034840
        /*07b0*/ 	.short	0x010a
        /*07b2*/ 	.byte	0x3f
	.zero		1


	//   ....[43]....
        /*07b4*/ 	.word	0x0000faa0
        /*07b8*/ 	.word	0x00000009
        /*07bc*/ 	.word	0x00034820
        /*07c0*/ 	.short	0x010a
        /*07c2*/ 	.byte	0x3f
	.zero		1


	//   ....[44]....
        /*07c4*/ 	.word	0x0000fdd0
        /*07c8*/ 	.word	0x00000002
        /*07cc*/ 	.word	0x00034840
        /*07d0*/ 	.short	0x010a
        /*07d2*/ 	.byte	0x3f
	.zero		1


	//   ....[45]....
        /*07d4*/ 	.word	0x000100d0
        /*07d8*/ 	.word	0x00000003
        /*07dc*/ 	.word	0x00000060
        /*07e0*/ 	.short	0x010a
        /*07e2*/ 	.byte	0x3f
	.zero		1


	//   ....[46]....
        /*07e4*/ 	.word	0x000106a0
        /*07e8*/ 	.word	0x00000002
        /*07ec*/ 	.word	0x00034840
        /*07f0*/ 	.short	0x010a
        /*07f2*/ 	.byte	0x3f
	.zero		1


	//   ....[47]....
        /*07f4*/ 	.word	0x000109a0
        /*07f8*/ 	.word	0x00000003
        /*07fc*/ 	.word	0x00000060
        /*0800*/ 	.short	0x010a
        /*0802*/ 	.byte	0x3f
	.zero		1


	//   ....[48]....
        /*0804*/ 	.word	0x00010e70
        /*0808*/ 	.word	0x00000002
        /*080c*/ 	.word	0x00034840
        /*0810*/ 	.short	0x010a
        /*0812*/ 	.byte	0x3f
	.zero		1


	//   ....[49]....
        /*0814*/ 	.word	0x00011180
        /*0818*/ 	.word	0x00000002
        /*081c*/ 	.word	0x00000060
        /*0820*/ 	.short	0x010a
        /*0822*/ 	.byte	0x3f
	.zero		1


	//   ....[50]....
        /*0824*/ 	.word	0x00011600
        /*0828*/ 	.word	0x00000003
        /*082c*/ 	.word	0x00034860
        /*0830*/ 	.short	0x010a
        /*0832*/ 	.byte	0x3f
	.zero		1


	//   ....[51]....
        /*0834*/ 	.word	0x00012610
        /*0838*/ 	.word	0x00000000
        /*083c*/ 	.word	0x00034820
        /*0840*/ 	.short	0x010a
        /*0842*/ 	.byte	0x3f
	.zero		1


	//   ....[52]....
        /*0844*/ 	.word	0x000127f0
        /*0848*/ 	.word	0x00000006
        /*084c*/ 	.word	0x00000000
        /*0850*/ 	.short	0x010a
        /*0852*/ 	.byte	0x3f
	.zero		1


	//   ....[53]....
        /*0854*/ 	.word	0x00012860
        /*0858*/ 	.word	0x00000007
        /*085c*/ 	.word	0x00000000
        /*0860*/ 	.short	0x010a
        /*0862*/ 	.byte	0x3f
	.zero		1


	//   ....[54]....
        /*0864*/ 	.word	0x000128d0
        /*0868*/ 	.word	0x00000004
        /*086c*/ 	.word	0x00000000
        /*0870*/ 	.short	0x010a
        /*0872*/ 	.byte	0x3f
	.zero		1


	//   ....[55]....
        /*0874*/ 	.word	0x00012900
        /*0878*/ 	.word	0x00000003
        /*087c*/ 	.word	0x00000000
        /*0880*/ 	.short	0x010a
        /*0882*/ 	.byte	0x3f
	.zero		1


	//   ....[56]....
        /*0884*/ 	.word	0x00012970
        /*0888*/ 	.word	0x00000003
        /*088c*/ 	.word	0x00034800
        /*0890*/ 	.short	0x010a
        /*0892*/ 	.byte	0x3f
	.zero		1


	//   ....[57]....
        /*0894*/ 	.word	0x000129c0
        /*0898*/ 	.word	0x00000000
        /*089c*/ 	.word	0x00034830
        /*08a0*/ 	.short	0x010a
        /*08a2*/ 	.byte	0x3f
	.zero		1


	//   ....[58]....
        /*08a4*/ 	.word	0x00012a20
        /*08a8*/ 	.word	0x0000000a
        /*08ac*/ 	.word	0x00034830
        /*08b0*/ 	.short	0x010a
        /*08b2*/ 	.byte	0x3f
	.zero		1


	//   ....[59]....
        /*08b4*/ 	.word	0x00012a80
        /*08b8*/ 	.word	0x00000005
        /*08bc*/ 	.word	0x00034850
        /*08c0*/ 	.short	0x010a
        /*08c2*/ 	.byte	0x3f
	.zero		1


	//   ....[60]....
        /*08c4*/ 	.word	0x00012ae0
        /*08c8*/ 	.word	0x0000000a
        /*08cc*/ 	.word	0x00034830
        /*08d0*/ 	.short	0x010a
        /*08d2*/ 	.byte	0x3f
	.zero		1


	//   ....[61]....
        /*08d4*/ 	.word	0x00012b40
        /*08d8*/ 	.word	0x00000005
        /*08dc*/ 	.word	0x00034850
        /*08e0*/ 	.short	0x010a
        /*08e2*/ 	.byte	0x3f
	.zero		1


	//   ....[62]....
        /*08e4*/ 	.word	0x00012ba0
        /*08e8*/ 	.word	0x00000007
        /*08ec*/ 	.word	0x00034850
        /*08f0*/ 	.short	0x010a
        /*08f2*/ 	.byte	0x3f
	.zero		1


	//   ....[63]....
        /*08f4*/ 	.word	0x00012d40
        /*08f8*/ 	.word	0x00000008
        /*08fc*/ 	.word	0x00034840
        /*0900*/ 	.short	0x010a
        /*0902*/ 	.byte	0x3f
	.zero		1


	//   ....[64]....
        /*0904*/ 	.word	0x00012dc0
        /*0908*/ 	.word	0x00000008
        /*090c*/ 	.word	0x00034820
        /*0910*/ 	.short	0x010a
        /*0912*/ 	.byte	0x3f
	.zero		1


	//   ....[65]....
        /*0914*/ 	.word	0x00012e10
        /*0918*/ 	.word	0x00000002
        /*091c*/ 	.word	0x00034840
        /*0920*/ 	.short	0x010a
        /*0922*/ 	.byte	0x3f
	.zero		1


	//   ....[66]....
        /*0924*/ 	.word	0x00012e60
        /*0928*/ 	.word	0x00000003
        /*092c*/ 	.word	0x00000060
        /*0930*/ 	.short	0x010a
        /*0932*/ 	.byte	0x3f
	.zero		1


	//   ....[67]....
        /*0934*/ 	.word	0x00012eb0
        /*0938*/ 	.word	0x00000002
        /*093c*/ 	.word	0x00034840
        /*0940*/ 	.short	0x010a
        /*0942*/ 	.byte	0x3f
	.zero		1


	//   ....[68]....
        /*0944*/ 	.word	0x00012f00
        /*0948*/ 	.word	0x00000003
        /*094c*/ 	.word	0x00000060
        /*0950*/ 	.short	0x010a
        /*0952*/ 	.byte	0x3f
	.zero		1


	//   ....[69]....
        /*0954*/ 	.word	0x00012f50
        /*0958*/ 	.word	0x00000002
        /*095c*/ 	.word	0x00034840
        /*0960*/ 	.short	0x010a
        /*0962*/ 	.byte	0x3f
	.zero		1


	//   ....[70]....
        /*0964*/ 	.word	0x00012fa0
        /*0968*/ 	.word	0x00000002
        /*096c*/ 	.word	0x00000060
        /*0970*/ 	.short	0x010a
        /*0972*/ 	.byte	0x3f
	.zero		1


	//   ....[71]....
        /*0974*/ 	.word	0x00012ff0
        /*0978*/ 	.word	0x00000003
        /*097c*/ 	.word	0x00034860
        /*0980*/ 	.short	0x010a
        /*0982*/ 	.byte	0x3f
	.zero		1


	//   ....[72]....
        /*0984*/ 	.word	0x000139b0
        /*0988*/ 	.word	0x00000000
        /*098c*/ 	.word	0x00034820
        /*0990*/ 	.short	0x010a
        /*0992*/ 	.byte	0x3f
	.zero		1


	//   ....[73]....
        /*0994*/ 	.word	0x00013b50
        /*0998*/ 	.word	0x00000006
        /*099c*/ 	.word	0x00000000
        /*09a0*/ 	.short	0x010a
        /*09a2*/ 	.byte	0x3f
	.zero		1


	//   ....[74]....
        /*09a4*/ 	.word	0x00013ba0
        /*09a8*/ 	.word	0x00000007
        /*09ac*/ 	.word	0x00000000
        /*09b0*/ 	.short	0x010a
        /*09b2*/ 	.byte	0x3f
	.zero		1


	//   ....[75]....
        /*09b4*/ 	.word	0x00013bf0
        /*09b8*/ 	.word	0x00000004
        /*09bc*/ 	.word	0x00000000
        /*09c0*/ 	.short	0x010a
        /*09c2*/ 	.byte	0x3f
	.zero		1


	//----- nvinfo : EIATTR_NUM_MBARRIERS
	.align		4
.L_567:
        /*09c4*/ 	.byte	0x03, 0x38
        /*09c6*/ 	.short	0x0016


	//----- nvinfo : EIATTR_EXIT_INSTR_OFFSETS
	.align		4
        /*09c8*/ 	.byte	0x04, 0x1c
        /*09ca*/ 	.short	(.L_569 - .L_568)


	//   ....[0]....
.L_568:
        /*09cc*/ 	.word	0x00000a80


	//   ....[1]....
        /*09d0*/ 	.word	0x0000d6a0


	//   ....[2]....
        /*09d4*/ 	.word	0x0000d700


	//   ....[3]....
        /*09d8*/ 	.word	0x00012950


	//----- nvinfo : EIATTR_MAX_THREADS
	.align		4
.L_569:
        /*09dc*/ 	.byte	0x04, 0x05
        /*09de*/ 	.short	(.L_571 - .L_570)
.L_570:
        /*09e0*/ 	.word	0x00000180
        /*09e4*/ 	.word	0x00000001
        /*09e8*/ 	.word	0x00000001


	//----- nvinfo : EIATTR_CRS_STACK_SIZE
	.align		4
.L_571:
        /*09ec*/ 	.byte	0x04, 0x1e
        /*09ee*/ 	.short	(.L_573 - .L_572)
.L_572:
        /*09f0*/ 	.word	0x00000000


	//----- nvinfo : EIATTR_CBANK_PARAM_SIZE
	.align		4
.L_573:
        /*09f4*/ 	.byte	0x03, 0x19
        /*09f6*/ 	.short	0x0a70


	//----- nvinfo : EIATTR_PARAM_CBANK
	.align		4
        /*09f8*/ 	.byte	0x04, 0x0a
        /*09fa*/ 	.short	(.L_575 - .L_574)
	.align		4
.L_574:
        /*09fc*/ 	.word	index@(.nv.constant0._ZN7cutlass13device_kernelIN5flash11enable_sm90INS1_16FlashAttnFwdSm90INS1_25CollectiveMainloopFwdSm90ILi2EN4cute5tupleIJNS5_1CILi1EEES8_S8_EEENS6_IJNS7_ILi128EEESA_NS7_ILi192EEEEEELi128ENS_10bfloat16_tEfNS_4arch4Sm90ELb1ELb0ELb1ELb1ELb0ELb0ELb0ELb1ELb1ELb0ELb0ELb0EEENS1_21CollectiveEpilogueFwdINS6_IJSA_SA_SA_EEES9_SD_SF_Li256ELb1ELb0ELb0ELb0EEENS1_36VarlenDynamicPersistentTileSchedulerILi128ELi128ELi256ELi32ELb0ELb0ELb1ELb1ELb1ELb1EEEEEEEEEvNT_6ParamsE)
        /*0a00*/ 	.short	0x0210
        /*0a02*/ 	.short	0x0a70


	//----- nvinfo : EIATTR_SW_WAR
	.align		4
.L_575:
        /*0a04*/ 	.byte	0x04, 0x36
        /*0a06*/ 	.short	(.L_577 - .L_576)
.L_576:
        /*0a08*/ 	.word	0x00000008
.L_577:


//--------------------- .nv.info._ZN7cutlass13device_kernelIN5flash11enable_sm90INS1_16FlashAttnFwdSm90INS1_25CollectiveMainloopFwdSm90ILi2EN4cute5tupleIJNS5_1CILi1EEES8_S8_EEENS6_IJNS7_ILi128EEESA_NS7_ILi192EEEEEELi128ENS_10bfloat16_tEfNS_4arch4Sm90ELb1ELb0ELb1ELb1ELb0ELb1ELb0ELb1ELb1ELb0ELb0ELb0EEENS1_21CollectiveEpilogueFwdINS6_IJSA_SA_SA_EEES9_SD_SF_Li256ELb1ELb0ELb0ELb0EEENS1_36VarlenDynamicPersistentTileSchedulerILi128ELi128ELi256ELi32ELb0ELb0ELb1ELb1ELb1ELb1EEEEEEEEEvNT_6ParamsE --------------------------
	.section	.nv.info._ZN7cutlass13device_kernelIN5flash11enable_sm90INS1_16FlashAttnFwdSm90INS1_25CollectiveMainloopFwdSm90ILi2EN4cute5tupleIJNS5_1CILi1EEES8_S8_EEENS6_IJNS7_ILi128EEESA_NS7_ILi192EEEEEELi128ENS_10bfloat16_tEfNS_4arch4Sm90ELb1ELb0ELb1ELb1ELb0ELb1ELb0ELb1ELb1ELb0ELb0ELb0EEENS1_21CollectiveEpilogueFwdINS6_IJSA_SA_SA_EEES9_SD_SF_Li256ELb1ELb0ELb0ELb0EEENS1_36VarlenDynamicPersistentTileSchedulerILi128ELi128ELi256ELi32ELb0ELb0ELb1ELb1ELb1ELb1EEEEEEEEEvNT_6ParamsE,"",@"SHT_CUDA_INFO"
	.sectionflags	@""
	.align	4


	//----- nvinfo : EIATTR_CUDA_API_VERSION
	.align		4
        /*0000*/ 	.byte	0x04, 0x37
        /*0002*/ 	.short	(.L_579 - .L_578)
.L_578:
        /*0004*/ 	.word	0x00000082


	//----- nvinfo : EIATTR_KPARAM_INFO
	.align		4
.L_579:
        /*0008*/ 	.byte	0x04, 0x17
        /*000a*/ 	.short	(.L_581 - .L_580)
.L_580:
        /*000c*/ 	.word	0x00000000
        /*0010*/ 	.short	0x0000
        /*0012*/ 	.short	0x0070
        /*0014*/ 	.byte	0x00, 0xf0, 0x01, 0x28


	//----- nvinfo : EIATTR_SPARSE_MMA_MASK
	.align		4
.L_581:
        /*0018*/ 	.byte	0x03, 0x50
        /*001a*/ 	.short	0x0000


	//----- nvinfo : EIATTR_MAXREG_COUNT
	.align		4
        /*001c*/ 	.byte	0x03, 0x1b
        /*001e*/ 	.short	0x00a8


	//----- nvinfo : EIATTR_NUM_BARRIERS
	.align		4
        /*0020*/ 	.byte	0x02, 0x4c
        /*0022*/ 	.byte	0x10
	.zero		1


	//----- nvinfo : EIATTR_EXTERNS
	.align		4
        /*0024*/ 	.byte	0x04, 0x0f
        /*0026*/ 	.short	(.L_583 - .L_582)


	//   ....[0]....
	.align		4
.L_582:
        /*0028*/ 	.word	index@(__assertfail)


	//----- nvinfo : EIATTR_ANNOTATIONS
	.align		4
.L_583:
        /*002c*/ 	.byte	0x04, 0x55
        /*002e*/ 	.short	(.L_585 - .L_584)


	//   ....[0]....
.L_584:
        /* <DEDUP_REMOVED lines=65> */


	//----- nvinfo : EIATTR_MERCURY_ISA_VERSION
	.align		4
.L_585:
        /*0430*/ 	.byte	0x03, 0x5f
        /*0432*/ 	.short	0x0101


	//----- nvinfo : EIATTR_UNUSED_LOAD_BYTE_OFFSET
	.align		4
        /*0434*/ 	.byte	0x04, 0x44
        /*0436*/ 	.short	(.L_587 - .L_586)


	//   ....[0]....
.L_586:
        /*0438*/ 	.word	0x00000ae0
        /*043c*/ 	.word	0x0000fff0


	//   ....[1]....
        /*0440*/ 	.word	0x0001cb90
        /*0444*/ 	.word	0x0000fff0


	//----- nvinfo : EIATTR_INT_WARP_WIDE_INSTR_OFFSETS
	.align		4
.L_587:
        /*0448*/ 	.byte	0x04, 0x31
        /*044a*/ 	.short	(.L_589 - .L_588)


	//   ....[0]....
.L_588:
        /*044c*/ 	.word	0x000001c0


	//   ....[1]....
        /*0450*/ 	.word	0x00000200


	//   ....[2]....
        /*0454*/ 	.word	0x00000270


	//   ....[3]....
        /*0458*/ 	.word	0x00020be0


	//   ....[4]....
        /*045c*/ 	.word	0x00020c70


	//   ....[5]....
        /*0460*/ 	.word	0x000210f0


	//   ....[6]....
        /*0464*/ 	.word	0x00021120


	//   ....[7]....
        /*0468*/ 	.word	0x00021330


	//   ....[8]....
        /*046c*/ 	.word	0x00021420


	//   ....[9]....
        /*0470*/ 	.word	0x00023750


	//   ....[10]....
        /*0474*/ 	.word	0x000237e0


	//----- nvinfo : EIATTR_COOP_GROUP_MASK_REGIDS
	.align		4
.L_589:
        /*0478*/ 	.byte	0x04, 0x29
        /*047a*/ 	.short	(.L_591 - .L_590)


	//   ....[0]....
.L_590:
        /*047c*/ 	.word	0xffffffff


	//   ....[1]....
        /*0480*/ 	.word	0xffffffff


	//   ....[2]....
        /*0484*/ 	.word	0xffffffff


	//   ....[3]....
        /*0488*/ 	.word	0xffffffff


	//   ....[4]....
        /*048c*/ 	.word	0xffffffff


	//   ....[5]....
        /*0490*/ 	.word	0xffffffff


	//   ....[6]....
        /*0494*/ 	.word	0xffffffff


	//   ....[7]....
        /*0498*/ 	.word	0xffffffff


	//   ....[8]....
        /*049c*/ 	.word	0xffffffff


	//   ....[9]....
        /*04a0*/ 	.word	0xffffffff


	//   ....[10]....
        /*04a4*/ 	.word	0xffffffff


	//   ....[11]....
        /*04a8*/ 	.word	0xffffffff


	//   ....[12]....
        /*04ac*/ 	.word	0xffffffff


	//   ....[13]....
        /*04b0*/ 	.word	0xffffffff


	//   ....[14]....
        /*04b4*/ 	.word	0xffffffff


	//   ....[15]....
        /*04b8*/ 	.word	0xffffffff


	//   ....[16]....
        /*04bc*/ 	.word	0xffffffff


	//   ....[17]....
        /*04c0*/ 	.word	0xffffffff


	//   ....[18]....
        /*04c4*/ 	.word	0xffffffff


	//   ....[19]....
        /*04c8*/ 	.word	0xffffffff


	//   ....[20]....
        /*04cc*/ 	.word	0xffffffff


	//   ....[21]....
        /*04d0*/ 	.word	0xffffffff


	//   ....[22]....
        /*04d4*/ 	.word	0xffffffff


	//   ....[23]....
        /*04d8*/ 	.word	0xffffffff


	//   ....[24]....
        /*04dc*/ 	.word	0xffffffff


	//   ....[25]....
        /*04e0*/ 	.word	0xffffffff


	//   ....[26]....
        /*04e4*/ 	.word	0xffffffff


	//   ....[27]....
        /*04e8*/ 	.word	0xffffffff


	//   ....[28]....
        /*04ec*/ 	.word	0xffffffff


	//   ....[29]....
        /*04f0*/ 	.word	0xffffffff


	//   ....[30]....
        /*04f4*/ 	.word	0xffffffff


	//   ....[31]....
        /*04f8*/ 	.word	0xffffffff


	//   ....[32]....
        /*04fc*/ 	.word	0xffffffff


	//   ....[33]....
        /*0500*/ 	.word	0xffffffff


	//   ....[34]....
        /*0504*/ 	.word	0xffffffff


	//   ....[35]....
        /*0508*/ 	.word	0xffffffff


	//   ....[36]....
        /*050c*/ 	.word	0xffffffff


	//   ....[37]....
        /*0510*/ 	.word	0xffffffff


	//   ....[38]....
        /*0514*/ 	.word	0xffffffff


	//   ....[39]....
        /*0518*/ 	.word	0xffffffff


	//   ....[40]....
        /*051c*/ 	.word	0xffffffff


	//   ....[41]....
        /*0520*/ 	.word	0xffffffff


	//   ....[42]....
        /*0524*/ 	.word	0xffffffff


	//   ....[43]....
        /*0528*/ 	.word	0xffffffff


	//   ....[44]....
        /*052c*/ 	.word	0xffffffff


	//   ....[45]....
        /*0530*/ 	.word	0xffffffff


	//   ....[46]....
        /*0534*/ 	.word	0xffffffff


	//   ....[47]....
        /*0538*/ 	.word	0xffffffff


	//   ....[48]....
        /*053c*/ 	.word	0xffffffff


	//   ....[49]....
        /*0540*/ 	.word	0xffffffff


	//   ....[50]....
        /*0544*/ 	.word	0xffffffff


	//   ....[51]....
        /*0548*/ 	.word	0xffffffff


	//   ....[52]....
        /*054c*/ 	.word	0xffffffff


	//   ....[53]....
        /*0550*/ 	.word	0xffffffff


	//   ....[54]....
        /*0554*/ 	.word	0xffffffff


	//   ....[55]....
        /*0558*/ 	.word	0xffffffff


	//   ....[56]....
        /*055c*/ 	.word	0xffffffff


	//   ....[57]....
        /*0560*/ 	.word	0xffffffff


	//   ....[58]....
        /*0564*/ 	.word	0x0500000f


	//   ....[59]....
        /*0568*/ 	.word	0x0500000f


	//   ....[60]....
        /*056c*/ 	.word	0x0500000f


	//   ....[61]....
        /*0570*/ 	.word	0x0500000f


	//   ....[62]....
        /*0574*/ 	.word	0x0500000f


	//   ....[63]....
        /*0578*/ 	.word	0x0500000f


	//   ....[64]....
        /*057c*/ 	.word	0x0500000f


	//   ....[65]....
        /*0580*/ 	.word	0x0500000f


	//   ....[66]....
        /*0584*/ 	.word	0x0500000f


	//   ....[67]....
        /*0588*/ 	.word	0x0500000f


	//   ....[68]....
        /*058c*/ 	.word	0x0500000f


	//   ....[69]....
        /*0590*/ 	.word	0x0500000f


	//   ....[70]....
        /*0594*/ 	.word	0x0500000f


	//   ....[71]....
        /*0598*/ 	.word	0x0500000f


	//   ....[72]....
        /*059c*/ 	.word	0x0500000f


	//   ....[73]....
        /*05a0*/ 	.word	0x0500000f


	//   ....[74]....
        /*05a4*/ 	.word	0x0500000f


	//   ....[75]....
        /*05a8*/ 	.word	0x0500000f


	//   ....[76]....
        /*05ac*/ 	.word	0x0500000f


	//   ....[77]....
        /*05b0*/ 	.word	0x0500000f


	//   ....[78]....
        /*05b4*/ 	.word	0x0500000f


	//   ....[79]....
        /*05b8*/ 	.word	0x0500000f


	//   ....[80]....
        /*05bc*/ 	.word	0x0500000f


	//   ....[81]....
        /*05c0*/ 	.word	0x0500000f


	//   ....[82]....
        /*05c4*/ 	.word	0x0500000f


	//   ....[83]....
        /*05c8*/ 	.word	0x0500000f


	//   ....[84]....
        /*05cc*/ 	.word	0x0500000f


	//   ....[85]....
        /*05d0*/ 	.word	0x0500000f


	//   ....[86]....
        /*05d4*/ 	.word	0x0500000f


	//   ....[87]....
        /*05d8*/ 	.word	0x0500000f


	//   ....[88]....
        /*05dc*/ 	.word	0x0500000f


	//   ....[89]....
        /*05e0*/ 	.word	0x0500000f


	//   ....[90]....
        /*05e4*/ 	.word	0x0500000f


	//   ....[91]....
        /*05e8*/ 	.word	0x0500000f


	//   ....[92]....
        /*05ec*/ 	.word	0x0500000f


	//   ....[93]....
        /*05f0*/ 	.word	0x0500000f


	//----- nvinfo : EIATTR_COOP_GROUP_INSTR_OFFSETS
	.align		4
.L_591:
        /*05f4*/ 	.byte	0x04, 0x28
        /*05f6*/ 	.short	(.L_593 - .L_592)


	//   ....[0]....
.L_592:
        /*05f8*/ 	.word	0x00000060


	//   ....[1]....
        /*05fc*/ 	.word	0x000001d0


	//   ....[2]....
        /*0600*/ 	.word	0x00000220


	//   ....[3]....
        /*0604*/ 	.word	0x00000450


	//   ....[4]....
        /*0608*/ 	.word	0x000005b0


	//   ....[5]....
        /*060c*/ 	.word	0x000006d0


	//   ....[6]....
        /*0610*/ 	.word	0x00000830


	//   ....[7]....
        /*0614*/ 	.word	0x0000ad80


	//   ....[8]....
        /*0618*/ 	.word	0x00013f20


	//   ....[9]....
        /*061c*/ 	.word	0x00013f90


	//   ....[10]....
        /*0620*/ 	.word	0x000149a0


	//   ....[11]....
        /*0624*/ 	.word	0x000149f0


	//   ....[12]....
        /*0628*/ 	.word	0x00017720


	//   ....[13]....
        /*062c*/ 	.word	0x00017860


	//   ....[14]....
        /*0630*/ 	.word	0x00018130


	//   ....[15]....
        /*0634*/ 	.word	0x00018190


	//   ....[16]....
        /*0638*/ 	.word	0x0001a770


	//   ....[17]....
        /*063c*/ 	.word	0x0001a7d0


	//   ....[18]....
        /*0640*/ 	.word	0x0001af20


	//   ....[19]....
        /*0644*/ 	.word	0x0001af80


	//   ....[20]....
        /*0648*/ 	.word	0x0001c1f0


	//   ....[21]....
        /*064c*/ 	.word	0x0001c230


	//   ....[22]....
        /*0650*/ 	.word	0x0001c320


	//   ....[23]....
        /*0654*/ 	.word	0x0001c620


	//   ....[24]....
        /*0658*/ 	.word	0x0001e940


	//   ....[25]....
        /*065c*/ 	.word	0x0001eac0


	//   ....[26]....
        /*0660*/ 	.word	0x0001eaf0


	//   ....[27]....
        /*0664*/ 	.word	0x0001eb30


	//   ....[28]....
        /*0668*/ 	.word	0x0001eb90


	//   ....[29]....
        /*066c*/ 	.word	0x0001ebf0


	//   ....[30]....
        /*0670*/ 	.word	0x0001ec40


	//   ....[31]....
        /*0674*/ 	.word	0x0001edf0


	//   ....[32]....
        /*0678*/ 	.word	0x0001ee50


	//   ....[33]....
        /*067c*/ 	.word	0x0001ee90


	//   ....[34]....
        /*0680*/ 	.word	0x0001eed0


	//   ....[35]....
        /*0684*/ 	.word	0x0001ef00


	//   ....[36]....
        /*0688*/ 	.word	0x0001ef30


	//   ....[37]....
        /*068c*/ 	.word	0x0001efc0


	//   ....[38]....
        /*0690*/ 	.word	0x0001f020


	//   ....[39]....
        /*0694*/ 	.word	0x0001f0b0


	//   ....[40]....
        /*0698*/ 	.word	0x00023c20


	//   ....[41]....
        /*069c*/ 	.word	0x00023c30


	//   ....[42]....
        /*06a0*/ 	.word	0x00023d40


	//   ....[43]....
        /*06a4*/ 	.word	0x00023da0


	//   ....[44]....
        /*06a8*/ 	.word	0x00023de0


	//   ....[45]....
        /*06ac*/ 	.word	0x00023e20


	//   ....[46]....
        /*06b0*/ 	.word	0x00023e50


	//   ....[47]....
        /*06b4*/ 	.word	0x00023e80


	//   ....[48]....
        /*06b8*/ 	.word	0x00024010


	//   ....[49]....
        /*06bc*/ 	.word	0x00024070


	//   ....[50]....
        /*06c0*/ 	.word	0x000240b0


	//   ....[51]....
        /*06c4*/ 	.word	0x000240f0


	//   ....[52]....
        /*06c8*/ 	.word	0x00024120


	//   ....[53]....
        /*06cc*/ 	.word	0x00024150


	//   ....[54]....
        /*06d0*/ 	.word	0x00024210


	//   ....[55]....
        /*06d4*/ 	.word	0x00024230


	//   ....[56]....
        /*06d8*/ 	.word	0x000242a0


	//   ....[57]....
        /*06dc*/ 	.word	0x00024930


	//   ....[58]....
        /*06e0*/ 	.word	0x00024d90


	//   ....[59]....
        /*06e4*/ 	.word	0x00024e30


	//   ....[60]....
        /*06e8*/ 	.word	0x00024ed0


	//   ....[61]....
        /*06ec*/ 	.word	0x00024f70


	//   ....[62]....
        /*06f0*/ 	.word	0x00025010


	//   ....[63]....
        /*06f4*/ 	.word	0x000250b0


	//   ....[64]....
        /*06f8*/ 	.word	0x00025150


	//   ....[65]....
        /*06fc*/ 	.word	0x000251f0


	//   ....[66]....
        /*0700*/ 	.word	0x000252e0


	//   ....[67]....
        /*0704*/ 	.word	0x00025380


	//   ....[68]....
        /*0708*/ 	.word	0x00025420


	//   ....[69]....
        /*070c*/ 	.word	0x000254c0


	//   ....[70]....
        /*0710*/ 	.word	0x00025560


	//   ....[71]....
        /*0714*/ 	.word	0x00025600


	//   ....[72]....
        /*0718*/ 	.word	0x000256a0


	//   ....[73]....
        /*071c*/ 	.word	0x00025740


	//   ....[74]....
        /*0720*/ 	.word	0x00025a40


	//   ....[75]....
        /*0724*/ 	.word	0x00025d20


	//   ....[76]....
        /*0728*/ 	.word	0x00026140


	//   ....[77]....
        /*072c*/ 	.word	0x000261d0


	//   ....[78]....
        /*0730*/ 	.word	0x00026270


	//   ....[79]....
        /*0734*/ 	.word	0x00026320


	//   ....[80]....
        /*0738*/ 	.word	0x000263a0


	//   ....[81]....
        /*073c*/ 	.word	0x00026420


	//   ....[82]....
        /*0740*/ 	.word	0x000264a0


	//   ....[83]....
        /*0744*/ 	.word	0x00026520


	//   ....[84]....
        /*0748*/ 	.word	0x000265b0


	//   ....[85]....
        /*074c*/ 	.word	0x00026660


	//   ....[86]....
        /*0750*/ 	.word	0x000266e0


	//   ....[87]....
        /*0754*/ 	.word	0x00026760


	//   ....[88]....
        /*0758*/ 	.word	0x000267e0


	//   ....[89]....
        /*075c*/ 	.word	0x00026860


	//   ....[90]....
        /*0760*/ 	.word	0x000268d0


	//   ....[91]....
        /*0764*/ 	.word	0x00026970


	//   ....[92]....
        /*0768*/ 	.word	0x00026a00


	//   ....[93]....
        /*076c*/ 	.word	0x00026b30


	//----- nvinfo : EIATTR_REG_RECONFIG
	.align		4
.L_593:
        /*0770*/ 	.byte	0x01, 0x54
	.zero		2


	//----- nvinfo : EIATTR_SYSCALL_OFFSETS
	.align		4
        /*0774*/ 	.byte	0x04, 0x46
        /*0776*/ 	.short	(.L_595 - .L_594)


	//   ....[0]....
.L_594:
        /*0778*/ 	.word	0x000019a0


	//   ....[1]....
        /*077c*/ 	.word	0x00001af0


	//   ....[2]....
        /*0780*/ 	.word	0x0000af30


	//   ....[3]....
        /*0784*/ 	.word	0x0000b3a0


	//   ....[4]....
        /*0788*/ 	.word	0x00020e00


	//   ....[5]....
        /*078c*/ 	.word	0x00020f40


	//   ....[6]....
        /*0790*/ 	.word	0x00021040


	//----- nvinfo : EIATTR_MBARRIER_INSTR_OFFSETS
	.align		4
.L_595:
        /*0794*/ 	.byte	0x04, 0x39
        /*0796*/ 	.short	(.L_597 - .L_596)


	//   ....[0]....
.L_596:
        /*0798*/ 	.word	0x00000300
        /*079c*/ 	.word	0x000000ff
        /*07a0*/ 	.word	0x00034800
        /*07a4*/ 	.short	0x0100
        /*07a6*/ 	.byte	0x08
	.zero		1


	//   ....[1]....
        /*07a8*/ 	.word	0x00000310
        /*07ac*/ 	.word	0x000000ff
        /*07b0*/ 	.word	0x00034820
        /*07b4*/ 	.short	0x0100
        /*07b6*/ 	.byte	0x08
	.zero		1


	//   ....[2]....
        /*07b8*/ 	.word	0x00000400
        /*07bc*/ 	.word	0x000000ff
        /*07c0*/ 	.word	0x00034830
        /*07c4*/ 	.short	0x0100
        /*07c6*/ 	.byte	0x08
	.zero		1


	//   ....[3]....
        /*07c8*/ 	.word	0x00000410
        /*07cc*/ 	.word	0x000000ff
        /*07d0*/ 	.word	0x00034840
        /*07d4*/ 	.short	0x0100
        /*07d6*/ 	.byte	0x08
	.zero		1


	//   ....[4]....
        /*07d8*/ 	.word	0x00000420
        /*07dc*/ 	.word	0x000000ff
        /*07e0*/ 	.word	0x00034838
        /*07e4*/ 	.short	0x0100
        /*07e6*/ 	.byte	0x08
	.zero		1


	//   ....[5]....
        /*07e8*/ 	.word	0x00000430
        /*07ec*/ 	.word	0x000000ff
        /*07f0*/ 	.word	0x00034848
        /*07f4*/ 	.short	0x0100
        /*07f6*/ 	.byte	0x08
	.zero		1


	//   ....[6]....
        /*07f8*/ 	.word	0x00000560
        /*07fc*/ 	.word	0x000000ff
        /*0800*/ 	.word	0x00034850
        /*0804*/ 	.short	0x0100
        /*0806*/ 	.byte	0x08
	.zero		1


	//   ....[7]....
        /*0808*/ 	.word	0x00000570
        /*080c*/ 	.word	0x000000ff
        /*0810*/ 	.word	0x00034860
        /*0814*/ 	.short	0x0100
        /*0816*/ 	.byte	0x08
	.zero		1


	//   ....[8]....
        /*0818*/ 	.word	0x00000580
        /*081c*/ 	.word	0x000000ff
        /*0820*/ 	.word	0x00034858
        /*0824*/ 	.short	0x0100
        /*0826*/ 	.byte	0x08
	.zero		1


	//   ....[9]....
        /*0828*/ 	.word	0x00000590
        /*082c*/ 	.word	0x000000ff
        /*0830*/ 	.word	0x00034868
        /*0834*/ 	.short	0x0100
        /*0836*/ 	.byte	0x08
	.zero		1


	//   ....[10]....
        /*0838*/ 	.word	0x00000680
        /*083c*/ 	.word	0x000000ff
        /*0840*/ 	.word	0x00034870
        /*0844*/ 	.short	0x0100
        /*0846*/ 	.byte	0x06
	.zero		1


	//   ....[11]....
        /*0848*/ 	.word	0x00000690
        /*084c*/ 	.word	0x000000ff
        /*0850*/ 	.word	0x00034880
        /*0854*/ 	.short	0x0100
        /*0856*/ 	.byte	0x06
	.zero		1


	//   ....[12]....
        /*0858*/ 	.word	0x000006a0
        /*085c*/ 	.word	0x000000ff
        /*0860*/ 	.word	0x00034878
        /*0864*/ 	.short	0x0100
        /*0866*/ 	.byte	0x06
	.zero		1


	//   ....[13]....
        /*0868*/ 	.word	0x000006b0
        /*086c*/ 	.word	0x000000ff
        /*0870*/ 	.word	0x00034888
        /*0874*/ 	.short	0x0100
        /*0876*/ 	.byte	0x06
	.zero		1


	//   ....[14]....
        /*0878*/ 	.word	0x000007e0
        /*087c*/ 	.word	0x000000ff
        /*0880*/ 	.word	0x00034890
        /*0884*/ 	.short	0x0100
        /*0886*/ 	.byte	0x08
	.zero		1


	//   ....[15]....
        /*0888*/ 	.word	0x000007f0
        /*088c*/ 	.word	0x000000ff
        /*0890*/ 	.word	0x000348a0
        /*0894*/ 	.short	0x0100
        /*0896*/ 	.byte	0x08
	.zero		1


	//   ....[16]....
        /*0898*/ 	.word	0x00000800
        /*089c*/ 	.word	0x000000ff
        /*08a0*/ 	.word	0x00034898
        /*08a4*/ 	.short	0x0100
        /*08a6*/ 	.byte	0x08
	.zero		1


	//   ....[17]....
        /*08a8*/ 	.word	0x00000810
        /*08ac*/ 	.word	0x000000ff
        /*08b0*/ 	.word	0x000348a8
        /*08b4*/ 	.short	0x0100
        /*08b6*/ 	.byte	0x08
	.zero		1


	//   ....[18]....
        /*08b8*/ 	.word	0x00000940
        /*08bc*/ 	.word	0x000000ff
        /*08c0*/ 	.word	0x000348b0
        /*08c4*/ 	.short	0x0100
        /*08c6*/ 	.byte	0x08
	.zero		1


	//   ....[19]....
        /*08c8*/ 	.word	0x00000950
        /*08cc*/ 	.word	0x000000ff
        /*08d0*/ 	.word	0x000348c0
        /*08d4*/ 	.short	0x0100
        /*08d6*/ 	.byte	0x08
	.zero		1


	//   ....[20]....
        /*08d8*/ 	.word	0x00000960
        /*08dc*/ 	.word	0x000000ff
        /*08e0*/ 	.word	0x000348b8
        /*08e4*/ 	.short	0x0100
        /*08e6*/ 	.byte	0x08
	.zero		1


	//   ....[21]....
        /*08e8*/ 	.word	0x00000970
        /*08ec*/ 	.word	0x000000ff
        /*08f0*/ 	.word	0x000348c8
        /*08f4*/ 	.short	0x0100
        /*08f6*/ 	.byte	0x08
	.zero		1


	//   ....[22]....
        /*08f8*/ 	.word	0x000037e0
        /*08fc*/ 	.word	0x00000003
        /*0900*/ 	.word	0x00034890
        /*0904*/ 	.short	0x010a
        /*0906*/ 	.byte	0x3f
	.zero		1


	//   ....[23]....
        /*0908*/ 	.word	0x00006ee0
        /*090c*/ 	.word	0x00000003
        /*0910*/ 	.word	0x00034890
        /*0914*/ 	.short	0x010a
        /*0916*/ 	.byte	0x3f
	.zero		1


	//   ....[24]....
        /*0918*/ 	.word	0x0000a150
        /*091c*/ 	.word	0x00000003
        /*0920*/ 	.word	0x00034890
        /*0924*/ 	.short	0x010a
        /*0926*/ 	.byte	0x3f
	.zero		1


	//   ....[25]....
        /*0928*/ 	.word	0x0000a520
        /*092c*/ 	.word	0x00000024
        /*0930*/ 	.word	0x00000000
        /*0934*/ 	.short	0x0101
        /*0936*/ 	.byte	0x3f
	.zero		1


	//   ....[26]....
        /*0938*/ 	.word	0x0000a560
        /*093c*/ 	.word	0x00000003
        /*0940*/ 	.word	0x000348b0
        /*0944*/ 	.short	0x010a
        /*0946*/ 	.byte	0x3f
	.zero		1


	//   ....[27]....
        /*0948*/ 	.word	0x0000aa10
        /*094c*/ 	.word	0x00000003
        /*0950*/ 	.word	0x00000000
        /*0954*/ 	.short	0x0101
        /*0956*/ 	.byte	0x3f
	.zero		1


	//   ....[28]....
        /*0958*/ 	.word	0x0000afb0
        /*095c*/ 	.word	0x00000012
        /*0960*/ 	.word	0x00034800
        /*0964*/ 	.short	0x010a
        /*0966*/ 	.byte	0x3f
	.zero		1


	//   ....[29]....
        /*0968*/ 	.word	0x0000b000
        /*096c*/ 	.word	0x00000012
        /*0970*/ 	.word	0x00034800
        /*0974*/ 	.short	0x010a
        /*0976*/ 	.byte	0x3f
	.zero		1


	//   ....[30]....
        /*0978*/ 	.word	0x0000c3f0
        /*097c*/ 	.word	0x00000012
        /*0980*/ 	.word	0x00034800
        /*0984*/ 	.short	0x010a
        /*0986*/ 	.byte	0x3f
	.zero		1


	//   ....[31]....
        /*0988*/ 	.word	0x0000f950
        /*098c*/ 	.word	0x00000012
        /*0990*/ 	.word	0x00034800
        /*0994*/ 	.short	0x010a
        /*0996*/ 	.byte	0x3f
	.zero		1


	//   ....[32]....
        /*0998*/ 	.word	0x00012530
        /*099c*/ 	.word	0x00000000
        /*09a0*/ 	.word	0x00034830
        /*09a4*/ 	.short	0x010a
        /*09a6*/ 	.byte	0x3f
	.zero		1


	//   ....[33]....
        /*09a8*/ 	.word	0x000125b0
        /*09ac*/ 	.word	0x00000000
        /*09b0*/ 	.word	0x00034830
        /*09b4*/ 	.short	0x010a
        /*09b6*/ 	.byte	0x3f
	.zero		1


	//   ....[34]....
        /*09b8*/ 	.word	0x00013960
        /*09bc*/ 	.word	0x00000000
        /*09c0*/ 	.word	0x00000000
        /*09c4*/ 	.short	0x0101
        /*09c6*/ 	.byte	0x3f
	.zero		1


	//   ....[35]....
        /*09c8*/ 	.word	0x00015a40
        /*09cc*/ 	.word	0x0000000e
        /*09d0*/ 	.word	0x00034830
        /*09d4*/ 	.short	0x010a
        /*09d6*/ 	.byte	0x3f
	.zero		1


	//   ....[36]....
        /*09d8*/ 	.word	0x00015ab0
        /*09dc*/ 	.word	0x0000000e
        /*09e0*/ 	.word	0x00034830
        /*09e4*/ 	.short	0x010a
        /*09e6*/ 	.byte	0x3f
	.zero		1


	//   ....[37]....
        /*09e8*/ 	.word	0x00016630
        /*09ec*/ 	.word	0x0000000f
        /*09f0*/ 	.word	0x00034850
        /*09f4*/ 	.short	0x010a
        /*09f6*/ 	.byte	0x3f
	.zero		1


	//   ....[38]....
        /*09f8*/ 	.word	0x00016680
        /*09fc*/ 	.word	0x0000000f
        /*0a00*/ 	.word	0x00034850
        /*0a04*/ 	.short	0x010a
        /*0a06*/ 	.byte	0x3f
	.zero		1


	//   ....[39]....
        /*0a08*/ 	.word	0x00018d50
        /*0a0c*/ 	.word	0x0000000e
        /*0a10*/ 	.word	0x00000000
        /*0a14*/ 	.short	0x0101
        /*0a16*/ 	.byte	0x3f
	.zero		1


	//   ....[40]....
        /*0a18*/ 	.word	0x00018db0
        /*0a1c*/ 	.word	0x0000000f
        /*0a20*/ 	.word	0x00000000
        /*0a24*/ 	.short	0x0101
        /*0a26*/ 	.byte	0x3f
	.zero		1


	//   ....[41]....
        /*0a28*/ 	.word	0x00019060
        /*0a2c*/ 	.word	0x00000008
        /*0a30*/ 	.word	0x00034830
        /*0a34*/ 	.short	0x010a
        /*0a36*/ 	.byte	0x3f
	.zero		1


	//   ....[42]....
        /*0a38*/ 	.word	0x000190d0
        /*0a3c*/ 	.word	0x00000008
        /*0a40*/ 	.word	0x00034830
        /*0a44*/ 	.short	0x010a
        /*0a46*/ 	.byte	0x3f
	.zero		1


	//   ....[43]....
        /*0a48*/ 	.word	0x00019c50
        /*0a4c*/ 	.word	0x0000000e
        /*0a50*/ 	.word	0x00034850
        /*0a54*/ 	.short	0x010a
        /*0a56*/ 	.byte	0x3f
	.zero		1


	//   ....[44]....
        /*0a58*/ 	.word	0x00019ca0
        /*0a5c*/ 	.word	0x0000000e
        /*0a60*/ 	.word	0x00034850
        /*0a64*/ 	.short	0x010a
        /*0a66*/ 	.byte	0x3f
	.zero		1


	//   ....[45]....
        /*0a68*/ 	.word	0x0001b5d0
        /*0a6c*/ 	.word	0x00000007
        /*0a70*/ 	.word	0x00000000
        /*0a74*/ 	.short	0x0101
        /*0a76*/ 	.byte	0x3f
	.zero		1


	//   ....[46]....
        /*0a78*/ 	.word	0x0001b7b0
        /*0a7c*/ 	.word	0x0000000d
        /*0a80*/ 	.word	0x00000000
        /*0a84*/ 	.short	0x0101
        /*0a86*/ 	.byte	0x3f
	.zero		1


	//   ....[47]....
        /*0a88*/ 	.word	0x0001c0e0
        /*0a8c*/ 	.word	0x0000000b
        /*0a90*/ 	.word	0x00034850
        /*0a94*/ 	.short	0x010a
        /*0a96*/ 	.byte	0x3f
	.zero		1


	//   ....[48]....
        /*0a98*/ 	.word	0x0001c180
        /*0a9c*/ 	.word	0x0000000b
        /*0aa0*/ 	.word	0x00034850
        /*0aa4*/ 	.short	0x010a
        /*0aa6*/ 	.byte	0x3f
	.zero		1


	//   ....[49]....
        /*0aa8*/ 	.word	0x0001c710
        /*0aac*/ 	.word	0x0000000a
        /*0ab0*/ 	.word	0x00000000
        /*0ab4*/ 	.short	0x0101
        /*0ab6*/ 	.byte	0x3f
	.zero		1


	//   ....[50]....
        /*0ab8*/ 	.word	0x0001d970
        /*0abc*/ 	.word	0x00000000
        /*0ac0*/ 	.word	0x00000000
        /*0ac4*/ 	.short	0x0101
        /*0ac6*/ 	.byte	0x3f
	.zero		1


	//   ....[51]....
        /*0ac8*/ 	.word	0x0001fef0
        /*0acc*/ 	.word	0x00000004
        /*0ad0*/ 	.word	0x00034820
        /*0ad4*/ 	.short	0x010a
        /*0ad6*/ 	.byte	0x3f
	.zero		1


	//   ....[52]....
        /*0ad8*/ 	.word	0x0001ff80
        /*0adc*/ 	.word	0x00000006
        /*0ae0*/ 	.word	0x000348a0
        /*0ae4*/ 	.short	0x010a
        /*0ae6*/ 	.byte	0x3f
	.zero		1


	//   ....[53]....
        /*0ae8*/ 	.word	0x00020210
        /*0aec*/ 	.word	0x00000006
        /*0af0*/ 	.word	0x000348c0
        /*0af4*/ 	.short	0x010a
        /*0af6*/ 	.byte	0x3f
	.zero		1


	//   ....[54]....
        /*0af8*/ 	.word	0x000205d0
        /*0afc*/ 	.word	0x00000007
        /*0b00*/ 	.word	0x000348a0
        /*0b04*/ 	.short	0x010a
        /*0b06*/ 	.byte	0x3f
	.zero		1


	//   ....[55]....
        /*0b08*/ 	.word	0x00020840
        /*0b0c*/ 	.word	0x00000007
        /*0b10*/ 	.word	0x000348c0
        /*0b14*/ 	.short	0x010a
        /*0b16*/ 	.byte	0x3f
	.zero		1


	//   ....[56]....
        /*0b18*/ 	.word	0x00021750
        /*0b1c*/ 	.word	0x00000007
        /*0b20*/ 	.word	0x00034840
        /*0b24*/ 	.short	0x010a
        /*0b26*/ 	.byte	0x3f
	.zero		1


	//   ....[57]....
        /*0b28*/ 	.word	0x00021d00
        /*0b2c*/ 	.word	0x0000000a
        /*0b30*/ 	.word	0x00034820
        /*0b34*/ 	.short	0x010a
        /*0b36*/ 	.byte	0x3f
	.zero		1


	//   ....[58]....
        /*0b38*/ 	.word	0x00022020
        /*0b3c*/ 	.word	0x00000008
        /*0b40*/ 	.word	0x00034840
        /*0b44*/ 	.short	0x010a
        /*0b46*/ 	.byte	0x3f
	.zero		1


	//   ....[59]....
        /*0b48*/ 	.word	0x00022320
        /*0b4c*/ 	.word	0x00000008
        /*0b50*/ 	.word	0x00034860
        /*0b54*/ 	.short	0x010a
        /*0b56*/ 	.byte	0x3f
	.zero		1


	//   ....[60]....
        /*0b58*/ 	.word	0x000228d0
        /*0b5c*/ 	.word	0x00000002
        /*0b60*/ 	.word	0x00034840
        /*0b64*/ 	.short	0x010a
        /*0b66*/ 	.byte	0x3f
	.zero		1


	//   ....[61]....
        /*0b68*/ 	.word	0x00022bd0
        /*0b6c*/ 	.word	0x00000002
        /*0b70*/ 	.word	0x00034860
        /*0b74*/ 	.short	0x010a
        /*0b76*/ 	.byte	0x3f
	.zero		1


	//   ....[62]....
        /*0b78*/ 	.word	0x000230f0
        /*0b7c*/ 	.word	0x00000002
        /*0b80*/ 	.word	0x00034840
        /*0b84*/ 	.short	0x010a
        /*0b86*/ 	.byte	0x3f
	.zero		1


	//   ....[63]....
        /*0b88*/ 	.word	0x000233e0
        /*0b8c*/ 	.word	0x00000002
        /*0b90*/ 	.word	0x00034860
        /*0b94*/ 	.short	0x010a
        /*0b96*/ 	.byte	0x3f
	.zero		1


	//   ....[64]....
        /*0b98*/ 	.word	0x000238a0
        /*0b9c*/ 	.word	0x00000003
        /*0ba0*/ 	.word	0x00034860
        /*0ba4*/ 	.short	0x010a
        /*0ba6*/ 	.byte	0x3f
	.zero		1


	//   ....[65]....
        /*0ba8*/ 	.word	0x000248b0
        /*0bac*/ 	.word	0x00000000
        /*0bb0*/ 	.word	0x00034820
        /*0bb4*/ 	.short	0x010a
        /*0bb6*/ 	.byte	0x3f
	.zero		1


	//   ....[66]....
        /*0bb8*/ 	.word	0x00024a80
        /*0bbc*/ 	.word	0x00000006
        /*0bc0*/ 	.word	0x00000000
        /*0bc4*/ 	.short	0x010a
        /*0bc6*/ 	.byte	0x3f
	.zero		1


	//   ....[67]....
        /*0bc8*/ 	.word	0x00024af0
        /*0bcc*/ 	.word	0x00000007
        /*0bd0*/ 	.word	0x00000000
        /*0bd4*/ 	.short	0x010a
        /*0bd6*/ 	.byte	0x3f
	.zero		1


	//   ....[68]....
        /*0bd8*/ 	.word	0x00024b60
        /*0bdc*/ 	.word	0x00000004
        /*0be0*/ 	.word	0x00000000
        /*0be4*/ 	.short	0x010a
        /*0be6*/ 	.byte	0x3f
	.zero		1


	//   ....[69]....
        /*0be8*/ 	.word	0x00024b90
        /*0bec*/ 	.word	0x00000003
        /*0bf0*/ 	.word	0x00000000
        /*0bf4*/ 	.short	0x010a
        /*0bf6*/ 	.byte	0x3f
	.zero		1


	//   ....[70]....
        /*0bf8*/ 	.word	0x00024bf0
        /*0bfc*/ 	.word	0x00000003
        /*0c00*/ 	.word	0x00034890
        /*0c04*/ 	.short	0x010a
        /*0c06*/ 	.byte	0x3f
	.zero		1


	//   ....[71]....
        /*0c08*/ 	.word	0x00024c40
        /*0c0c*/ 	.word	0x00000003
        /*0c10*/ 	.word	0x00034890
        /*0c14*/ 	.short	0x010a
        /*0c16*/ 	.byte	0x3f
	.zero		1


	//   ....[72]....
        /*0c18*/ 	.word	0x00024c90
        /*0c1c*/ 	.word	0x00000003
        /*0c20*/ 	.word	0x00034890
        /*0c24*/ 	.short	0x010a
        /*0c26*/ 	.byte	0x3f
	.zero		1


	//   ....[73]....
        /*0c28*/ 	.word	0x00024ce0
        /*0c2c*/ 	.word	0x00000003
        /*0c30*/ 	.word	0x000348b0
        /*0c34*/ 	.short	0x010a
        /*0c36*/ 	.byte	0x3f
	.zero		1


	//   ....[74]....
        /*0c38*/ 	.word	0x00025230
        /*0c3c*/ 	.word	0x00000012
        /*0c40*/ 	.word	0x00034800
        /*0c44*/ 	.short	0x010a
        /*0c46*/ 	.byte	0x3f
	.zero		1


	//   ....[75]....
        /*0c48*/ 	.word	0x00025780
        /*0c4c*/ 	.word	0x00000012
        /*0c50*/ 	.word	0x00034800
        /*0c54*/ 	.short	0x010a
        /*0c56*/ 	.byte	0x3f
	.zero		1


	//   ....[76]....
        /*0c58*/ 	.word	0x000257d0
        /*0c5c*/ 	.word	0x00000000
        /*0c60*/ 	.word	0x00034830
        /*0c64*/ 	.short	0x010a
        /*0c66*/ 	.byte	0x3f
	.zero		1


	//   ....[77]....
        /*0c68*/ 	.word	0x00025820
        /*0c6c*/ 	.word	0x0000000e
        /*0c70*/ 	.word	0x00034830
        /*0c74*/ 	.short	0x010a
        /*0c76*/ 	.byte	0x3f
	.zero		1


	//   ....[78]....
        /*0c78*/ 	.word	0x00025870
        /*0c7c*/ 	.word	0x0000000f
        /*0c80*/ 	.word	0x00034850
        /*0c84*/ 	.short	0x010a
        /*0c86*/ 	.byte	0x3f
	.zero		1


	//   ....[79]....
        /*0c88*/ 	.word	0x000258c0
        /*0c8c*/ 	.word	0x00000008
        /*0c90*/ 	.word	0x00034830
        /*0c94*/ 	.short	0x010a
        /*0c96*/ 	.byte	0x3f
	.zero		1


	//   ....[80]....
        /*0c98*/ 	.word	0x00025910
        /*0c9c*/ 	.word	0x0000000e
        /*0ca0*/ 	.word	0x00034850
        /*0ca4*/ 	.short	0x010a
        /*0ca6*/ 	.byte	0x3f
	.zero		1


	//   ....[81]....
        /*0ca8*/ 	.word	0x00025960
        /*0cac*/ 	.word	0x0000000b
        /*0cb0*/ 	.word	0x00034850
        /*0cb4*/ 	.short	0x010a
        /*0cb6*/ 	.byte	0x3f
	.zero		1


	//   ....[82]....
        /*0cb8*/ 	.word	0x00025b00
        /*0cbc*/ 	.word	0x00000004
        /*0cc0*/ 	.word	0x00034820
        /*0cc4*/ 	.short	0x010a
        /*0cc6*/ 	.byte	0x3f
	.zero		1


	//   ....[83]....
        /*0cc8*/ 	.word	0x00025b50
        /*0ccc*/ 	.word	0x00000006
        /*0cd0*/ 	.word	0x000348a0
        /*0cd4*/ 	.short	0x010a
        /*0cd6*/ 	.byte	0x3f
	.zero		1


	//   ....[84]....
        /*0cd8*/ 	.word	0x00025ba0
        /*0cdc*/ 	.word	0x00000006
        /*0ce0*/ 	.word	0x000348c0
        /*0ce4*/ 	.short	0x010a
        /*0ce6*/ 	.byte	0x3f
	.zero		1


	//   ....[85]....
        /*0ce8*/ 	.word	0x00025bf0
        /*0cec*/ 	.word	0x00000007
        /*0cf0*/ 	.word	0x000348a0
        /*0cf4*/ 	.short	0x010a
        /*0cf6*/ 	.byte	0x3f
	.zero		1


	//   ....[86]....
        /*0cf8*/ 	.word	0x00025c40
        /*0cfc*/ 	.word	0x00000007
        /*0d00*/ 	.word	0x000348c0
        /*0d04*/ 	.short	0x010a
        /*0d06*/ 	.byte	0x3f
	.zero		1


	//   ....[87]....
        /*0d08*/ 	.word	0x00025de0
        /*0d0c*/ 	.word	0x00000007
        /*0d10*/ 	.word	0x00034840
        /*0d14*/ 	.short	0x010a
        /*0d16*/ 	.byte	0x3f
	.zero		1


	//   ....[88]....
        /*0d18*/ 	.word	0x00025e60
        /*0d1c*/ 	.word	0x00000003
        /*0d20*/ 	.word	0x00034820
        /*0d24*/ 	.short	0x010a
        /*0d26*/ 	.byte	0x3f
	.zero		1


	//   ....[89]....
        /*0d28*/ 	.word	0x00025eb0
        /*0d2c*/ 	.word	0x00000008
        /*0d30*/ 	.word	0x00034840
        /*0d34*/ 	.short	0x010a
        /*0d36*/ 	.byte	0x3f
	.zero		1


	//   ....[90]....
        /*0d38*/ 	.word	0x00025f00
        /*0d3c*/ 	.word	0x00000008
        /*0d40*/ 	.word	0x00034860
        /*0d44*/ 	.short	0x010a
        /*0d46*/ 	.byte	0x3f
	.zero		1


	//   ....[91]....
        /*0d48*/ 	.word	0x00025f50
        /*0d4c*/ 	.word	0x00000002
        /*0d50*/ 	.word	0x00034840
        /*0d54*/ 	.short	0x010a
        /*0d56*/ 	.byte	0x3f
	.zero		1


	//   ....[92]....
        /*0d58*/ 	.word	0x00025fa0
        /*0d5c*/ 	.word	0x00000002
        /*0d60*/ 	.word	0x00034860
        /*0d64*/ 	.short	0x010a
        /*0d66*/ 	.byte	0x3f
	.zero		1


	//   ....[93]....
        /*0d68*/ 	.word	0x00025ff0
        /*0d6c*/ 	.word	0x00000002
        /*0d70*/ 	.word	0x00034840
        /*0d74*/ 	.short	0x010a
        /*0d76*/ 	.byte	0x3f
	.zero		1


	//   ....[94]....
        /*0d78*/ 	.word	0x00026040
        /*0d7c*/ 	.word	0x00000002
        /*0d80*/ 	.word	0x00034860
        /*0d84*/ 	.short	0x010a
        /*0d86*/ 	.byte	0x3f
	.zero		1


	//   ....[95]....
        /*0d88*/ 	.word	0x00026090
        /*0d8c*/ 	.word	0x00000003
        /*0d90*/ 	.word	0x00034860
        /*0d94*/ 	.short	0x010a
        /*0d96*/ 	.byte	0x3f
	.zero		1


	//   ....[96]....
        /*0d98*/ 	.word	0x00026a50
        /*0d9c*/ 	.word	0x00000000
        /*0da0*/ 	.word	0x00034820
        /*0da4*/ 	.short	0x010a
        /*0da6*/ 	.byte	0x3f
	.zero		1


	//   ....[97]....
        /*0da8*/ 	.word	0x00026bf0
        /*0dac*/ 	.word	0x00000006
        /*0db0*/ 	.word	0x00000000
        /*0db4*/ 	.short	0x010a
        /*0db6*/ 	.byte	0x3f
	.zero		1


	//   ....[98]....
        /*0db8*/ 	.word	0x00026c40
        /*0dbc*/ 	.word	0x00000007
        /*0dc0*/ 	.word	0x00000000
        /*0dc4*/ 	.short	0x010a
        /*0dc6*/ 	.byte	0x3f
	.zero		1


	//   ....[99]....
        /*0dc8*/ 	.word	0x00026c90
        /*0dcc*/ 	.word	0x00000004
        /*0dd0*/ 	.word	0x00000000
        /*0dd4*/ 	.short	0x010a
        /*0dd6*/ 	.byte	0x3f
	.zero		1


	//----- nvinfo : EIATTR_NUM_MBARRIERS
	.align		4
.L_597:
        /*0dd8*/ 	.byte	0x03, 0x38
        /*0dda*/ 	.short	0x0016


	//----- nvinfo : EIATTR_EXIT_INSTR_OFFSETS
	.align		4
        /*0ddc*/ 	.byte	0x04, 0x1c
        /*0dde*/ 	.short	(.L_599 - .L_598)


	//   ....[0]....
.L_598:
        /*0de0*/ 	.word	0x00024be0


	//----- nvinfo : EIATTR_MAX_THREADS
	.align		4
.L_599:
        /*0de4*/ 	.byte	0x04, 0x05
        /*0de6*/ 	.short	(.L_601 - .L_600)
.L_600:
        /*0de8*/ 	.word	0x00000180
        /*0dec*/ 	.word	0x00000001
        /*0df0*/ 	.word	0x00000001


	//----- nvinfo : EIATTR_CRS_STACK_SIZE
	.align		4
.L_601:
        /*0df4*/ 	.byte	0x04, 0x1e
        /*0df6*/ 	.short	(.L_603 - .L_602)
.L_602:
        /*0df8*/ 	.word	0x00000000


	//----- nvinfo : EIATTR_CBANK_PARAM_SIZE
	.align		4
.L_603:
        /*0dfc*/ 	.byte	0x03, 0x19
        /*0dfe*/ 	.short	0x0a70


	//----- nvinfo : EIATTR_PARAM_CBANK
	.align		4
        /*0e00*/ 	.byte	0x04, 0x0a
        /*0e02*/ 	.short	(.L_605 - .L_604)
	.align		4
.L_604:
        /*0e04*/ 	.word	index@(.nv.constant0._ZN7cutlass13device_kernelIN5flash11enable_sm90INS1_16FlashAttnFwdSm90INS1_25CollectiveMainloopFwdSm90ILi2EN4cute5tupleIJNS5_1CILi1EEES8_S8_EEENS6_IJNS7_ILi128EEESA_NS7_ILi192EEEEEELi128ENS_10bfloat16_tEfNS_4arch4Sm90ELb1ELb0ELb1ELb1ELb0ELb1ELb0ELb1ELb1ELb0ELb0ELb0EEENS1_21CollectiveEpilogueFwdINS6_IJSA_SA_SA_EEES9_SD_SF_Li256ELb1ELb0ELb0ELb0EEENS1_36VarlenDynamicPersistentTileSchedulerILi128ELi128ELi256ELi32ELb0ELb0ELb1ELb1ELb1ELb1EEEEEEEEEvNT_6ParamsE)
        /*0e08*/ 	.short	0x0210
        /*0e0a*/ 	.short	0x0a70


	//----- nvinfo : EIATTR_SW_WAR
	.align		4
.L_605:
        /*0e0c*/ 	.byte	0x04, 0x36
        /*0e0e*/ 	.short	(.L_607 - .L_606)
.L_606:
        /*0e10*/ 	.word	0x00000008
.L_607:


//--------------------- .nv.info._ZN7cutlass13device_kernelIN5flash11enable_sm90INS1_16FlashAttnFwdSm90INS1_25CollectiveMainloopFwdSm90ILi2EN4cute5tupleIJNS5_1CILi1EEES8_S8_EEENS6_IJNS7_ILi64EEESA_SA_EEELi512ENS_10bfloat16_tEfNS_4arch4Sm90ELb0ELb0ELb1ELb0ELb0ELb0ELb0ELb0ELb0ELb0ELb0ELb0EEENS1_21CollectiveEpilogueFwdINS6_IJSA_NS7_ILi512EEESA_EEES9_SC_SE_Li256ELb0ELb0ELb0ELb0EEENS1_29StaticPersistentTileSchedulerILb0EEEEEEEEEvNT_6ParamsE --------------------------
	.section	.nv.info._ZN7cutlass13device_kernelIN5flash11enable_sm90INS1_16FlashAttnFwdSm90INS1_25CollectiveMainloopFwdSm90ILi2EN4cute5tupleIJNS5_1CILi1EEES8_S8_EEENS6_IJNS7_ILi64EEESA_SA_EEELi512ENS_10bfloat16_tEfNS_4arch4Sm90ELb0ELb0ELb1ELb0ELb0ELb0ELb0ELb0ELb0ELb0ELb0ELb0EEENS1_21CollectiveEpilogueFwdINS6_IJSA_NS7_ILi512EEESA_EEES9_SC_SE_Li256ELb0ELb0ELb0ELb0EEENS1_29StaticPersistentTileSchedulerILb0EEEEEEEEEvNT_6ParamsE,"",@"SHT_CUDA_INFO"
	.sectionflags	@""
	.align	4


	//----- nvinfo : EIATTR_CUDA_API_VERSION
	.align		4
        /*0000*/ 	.byte	0x04, 0x37
        /*0002*/ 	.short	(.L_609 - .L_608)
.L_608:
        /*0004*/ 	.word	0x00000082


	//----- nvinfo : EIATTR_KPARAM_INFO
	.align		4
.L_609:
        /*0008*/ 	.byte	0x04, 0x17
        /*000a*/ 	.short	(.L_611 - .L_610)
.L_610:
        /*000c*/ 	.word	0x00000000
        /*0010*/ 	.short	0x0000
        /*0012*/ 	.short	0x0070
        /*0014*/ 	.byte	0x00, 0xf0, 0x01, 0x2e


	//----- nvinfo : EIATTR_SPARSE_MMA_MASK
	.align		4
.L_611:
        /*0018*/ 	.byte	0x03, 0x50
        /*001a*/ 	.short	0x0000


	//----- nvinfo : EIATTR_MAXREG_COUNT
	.align		4
        /*001c*/ 	.byte	0x03, 0x1b
        /*001e*/ 	.short	0x00a8


	//----- nvinfo : EIATTR_NUM_BARRIERS
	.align		4
        /*0020*/ 	.byte	0x02, 0x4c
        /*0022*/ 	.byte	0x10
	.zero		1


	//----- nvinfo : EIATTR_EXTERNS
	.align		4
        /*0024*/ 	.byte	0x04, 0x0f
        /*0026*/ 	.short	(.L_613 - .L_612)


	//   ....[0]....
	.align		4
.L_612:
        /*0028*/ 	.word	index@(__assertfail)


	//----- nvinfo : EIATTR_ANNOTATIONS
	.align		4
.L_613:
        /*002c*/ 	.byte	0x04, 0x55
        /*002e*/ 	.short	(.L_615 - .L_614)


	//   ....[0]....
.L_614:
        /* <DEDUP_REMOVED lines=13> */


	//----- nvinfo : EIATTR_MERCURY_ISA_VERSION
	.align		4
.L_615:
        /*00e8*/ 	.byte	0x03, 0x5f
        /*00ea*/ 	.short	0x0101


	//----- nvinfo : EIATTR_INT_WARP_WIDE_INSTR_OFFSETS
	.align		4
        /*00ec*/ 	.byte	0x04, 0x31
        /*00ee*/ 	.short	(.L_617 - .L_616)


	//   ....[0]....
.L_616:
        /*00f0*/ 	.word	0x00000190


	//   ....[1]....
        /*00f4*/ 	.word	0x000001c0


	//   ....[2]....
        /*00f8*/ 	.word	0x000001d0


	//   ....[3]....
        /*00fc*/ 	.word	0x000085a0


	//   ....[4]....
        /*0100*/ 	.word	0x00008600


	//----- nvinfo : EIATTR_COOP_GROUP_MASK_REGIDS
	.align		4
.L_617:
        /*0104*/ 	.byte	0x04, 0x29
        /*0106*/ 	.short	(.L_619 - .L_618)


	//   ....[0]....
.L_618:
        /*0108*/ 	.word	0xffffffff


	//   ....[1]....
        /*010c*/ 	.word	0xffffffff


	//   ....[2]....
        /*0110*/ 	.word	0xffffffff


	//   ....[3]....
        /*0114*/ 	.word	0xffffffff


	//   ....[4]....
        /*0118*/ 	.word	0xffffffff


	//   ....[5]....
        /*011c*/ 	.word	0xffffffff


	//   ....[6]....
        /*0120*/ 	.word	0xffffffff


	//   ....[7]....
        /*0124*/ 	.word	0xffffffff


	//   ....[8]....
        /*0128*/ 	.word	0xffffffff


	//   ....[9]....
        /*012c*/ 	.word	0xffffffff


	//   ....[10]....
        /*0130*/ 	.word	0xffffffff


	//   ....[11]....
        /*0134*/ 	.word	0xffffffff


	//   ....[12]....
        /*0138*/ 	.word	0xffffffff


	//   ....[13]....
        /*013c*/ 	.word	0xffffffff


	//   ....[14]....
        /*0140*/ 	.word	0xffffffff


	//   ....[15]....
        /*0144*/ 	.word	0xffffffff


	//   ....[16]....
        /*0148*/ 	.word	0xffffffff


	//   ....[17]....
        /*014c*/ 	.word	0xffffffff


	//   ....[18]....
        /*0150*/ 	.word	0xffffffff


	//   ....[19]....
        /*0154*/ 	.word	0xffffffff


	//   ....[20]....
        /*0158*/ 	.word	0xffffffff


	//   ....[21]....
        /*015c*/ 	.word	0xffffffff


	//   ....[22]....
        /*0160*/ 	.word	0xffffffff


	//   ....[23]....
        /*0164*/ 	.word	0xffffffff


	//   ....[24]....
        /*0168*/ 	.word	0xffffffff


	//   ....[25]....
        /*016c*/ 	.word	0xffffffff


	//   ....[26]....
        /*0170*/ 	.word	0xffffffff


	//   ....[27]....
        /*0174*/ 	.word	0x0500000f


	//   ....[28]....
        /*0178*/ 	.word	0x0500000f


	//----- nvinfo : EIATTR_COOP_GROUP_INSTR_OFFSETS
	.align		4
.L_619:
        /*017c*/ 	.byte	0x04, 0x28
        /*017e*/ 	.short	(.L_621 - .L_620)


	//   ....[0]....
.L_620:
        /*0180*/ 	.word	0x00000060


	//   ....[1]....
        /*0184*/ 	.word	0x000001a0


	//   ....[2]....
        /*0188*/ 	.word	0x000001f0


	//   ....[3]....
        /*018c*/ 	.word	0x000003a0


	//   ....[4]....
        /*0190*/ 	.word	0x00000500


	//   ....[5]....
        /*0194*/ 	.word	0x00000620


	//   ....[6]....
        /*0198*/ 	.word	0x00000780


	//   ....[7]....
        /*019c*/ 	.word	0x00001040


	//   ....[8]....
        /*01a0*/ 	.word	0x00002960


	//   ....[9]....
        /*01a4*/ 	.word	0x00003720


	//   ....[10]....
        /*01a8*/ 	.word	0x000037a0


	//   ....[11]....
        /*01ac*/ 	.word	0x00003980


	//   ....[12]....
        /*01b0*/ 	.word	0x00003a50


	//   ....[13]....
        /*01b4*/ 	.word	0x00004350


	//   ....[14]....
        /*01b8*/ 	.word	0x00004ac0


	//   ....[15]....
        /*01bc*/ 	.word	0x00004b40


	//   ....[16]....
        /*01c0*/ 	.word	0x00004e60


	//   ....[17]....
        /*01c4*/ 	.word	0x00005030


	//   ....[18]....
        /*01c8*/ 	.word	0x00006070


	//   ....[19]....
        /*01cc*/ 	.word	0x000060b0


	//   ....[20]....
        /*01d0*/ 	.word	0x000060f0


	//   ....[21]....
        /*01d4*/ 	.word	0x00006170


	//   ....[22]....
        /*01d8*/ 	.word	0x000061a0


	//   ....[23]....
        /*01dc*/ 	.word	0x00006b60


	//   ....[24]....
        /*01e0*/ 	.word	0x00007970


	//   ....[25]....
        /*01e4*/ 	.word	0x00007dd0


	//   ....[26]....
        /*01e8*/ 	.word	0x0000acb0


	//   ....[27]....
        /*01ec*/ 	.word	0x0000b230


	//   ....[28]....
        /*01f0*/ 	.word	0x0000b6d0


	//----- nvinfo : EIATTR_REG_RECONFIG
	.align		4
.L_621:
        /*01f4*/ 	.byte	0x01, 0x54
	.zero		2


	//----- nvinfo : EIATTR_SYSCALL_OFFSETS
	.align		4
        /*01f8*/ 	.byte	0x04, 0x46
        /*01fa*/ 	.short	(.L_623 - .L_622)


	//   ....[0]....
.L_622:
        /*01fc*/ 	.word	0x00002b20


	//   ....[1]....
        /*0200*/ 	.word	0x00008220


	//   ....[2]....
        /*0204*/ 	.word	0x00008360


	//   ....[3]....
        /*0208*/ 	.word	0x00008460


	//----- nvinfo : EIATTR_MBARRIER_INSTR_OFFSETS
	.align		4
.L_623:
        /*020c*/ 	.byte	0x04, 0x39
        /*020e*/ 	.short	(.L_625 - .L_624)


	//   ....[0]....
.L_624:
        /*0210*/ 	.word	0x00000290
        /*0214*/ 	.word	0x000000ff
        /*0218*/ 	.word	0x00028c00
        /*021c*/ 	.short	0x0100
        /*021e*/ 	.byte	0x06
	.zero		1


	//   ....[1]....
        /*0220*/ 	.word	0x000002a0
        /*0224*/ 	.word	0x000000ff
        /*0228*/ 	.word	0x00028c20
        /*022c*/ 	.short	0x0100
        /*022e*/ 	.byte	0x06
	.zero		1


	//   ....[2]....
        /*0230*/ 	.word	0x00000350
        /*0234*/ 	.word	0x000000ff
        /*0238*/ 	.word	0x00028c30
        /*023c*/ 	.short	0x0100
        /*023e*/ 	.byte	0x06
	.zero		1


	//   ....[3]....
        /*0240*/ 	.word	0x00000360
        /*0244*/ 	.word	0x000000ff
        /*0248*/ 	.word	0x00028c40
        /*024c*/ 	.short	0x0100
        /*024e*/ 	.byte	0x06
	.zero		1


	//   ....[4]....
        /*0250*/ 	.word	0x00000370
        /*0254*/ 	.word	0x000000ff
        /*0258*/ 	.word	0x00028c38
        /*025c*/ 	.short	0x0100
        /*025e*/ 	.byte	0x06
	.zero		1


	//   ....[5]....
        /*0260*/ 	.word	0x00000380
        /*0264*/ 	.word	0x000000ff
        /*0268*/ 	.word	0x00028c48
        /*026c*/ 	.short	0x0100
        /*026e*/ 	.byte	0x06
	.zero		1


	//   ....[6]....
        /*0270*/ 	.word	0x000004b0
        /*0274*/ 	.word	0x000000ff
        /*0278*/ 	.word	0x00028c50
        /*027c*/ 	.short	0x0100
        /*027e*/ 	.byte	0x08
	.zero		1


	//   ....[7]....
        /*0280*/ 	.word	0x000004c0
        /*0284*/ 	.word	0x000000ff
        /*0288*/ 	.word	0x00028c60
        /*028c*/ 	.short	0x0100
        /*028e*/ 	.byte	0x08
	.zero		1


	//   ....[8]....
        /*0290*/ 	.word	0x000004d0
        /*0294*/ 	.word	0x000000ff
        /*0298*/ 	.word	0x00028c58
        /*029c*/ 	.short	0x0100
        /*029e*/ 	.byte	0x08
	.zero		1


	//   ....[9]....
        /*02a0*/ 	.word	0x000004e0
        /*02a4*/ 	.word	0x000000ff
        /*02a8*/ 	.word	0x00028c68
        /*02ac*/ 	.short	0x0100
        /*02ae*/ 	.byte	0x08
	.zero		1


	//   ....[10]....
        /*02b0*/ 	.word	0x000005d0
        /*02b4*/ 	.word	0x000000ff
        /*02b8*/ 	.word	0x00028c70
        /*02bc*/ 	.short	0x0100
        /*02be*/ 	.byte	0x06
	.zero		1


	//   ....[11]....
        /*02c0*/ 	.word	0x000005e0
        /*02c4*/ 	.word	0x000000ff
        /*02c8*/ 	.word	0x00028c80
        /*02cc*/ 	.short	0x0100
        /*02ce*/ 	.byte	0x06
	.zero		1


	//   ....[12]....
        /*02d0*/ 	.word	0x000005f0
        /*02d4*/ 	.word	0x000000ff
        /*02d8*/ 	.word	0x00028c78
        /*02dc*/ 	.short	0x0100
        /*02de*/ 	.byte	0x06
	.zero		1


	//   ....[13]....
        /*02e0*/ 	.word	0x00000600
        /*02e4*/ 	.word	0x000000ff
        /*02e8*/ 	.word	0x00028c88
        /*02ec*/ 	.short	0x0100
        /*02ee*/ 	.byte	0x06
	.zero		1


	//   ....[14]....
        /*02f0*/ 	.word	0x00000730
        /*02f4*/ 	.word	0x000000ff
        /*02f8*/ 	.word	0x00028c90
        /*02fc*/ 	.short	0x0100
        /*02fe*/ 	.byte	0x08
	.zero		1


	//   ....[15]....
        /*0300*/ 	.word	0x00000740
        /*0304*/ 	.word	0x000000ff
        /*0308*/ 	.word	0x00028ca0
        /*030c*/ 	.short	0x0100
        /*030e*/ 	.byte	0x08
	.zero		1


	//   ....[16]....
        /*0310*/ 	.word	0x00000750
        /*0314*/ 	.word	0x000000ff
        /*0318*/ 	.word	0x00028c98
        /*031c*/ 	.short	0x0100
        /*031e*/ 	.byte	0x08
	.zero		1


	//   ....[17]....
        /*0320*/ 	.word	0x00000760
        /*0324*/ 	.word	0x000000ff
        /*0328*/ 	.word	0x00028ca8
        /*032c*/ 	.short	0x0100
        /*032e*/ 	.byte	0x08
	.zero		1


	//   ....[18]....
        /*0330*/ 	.word	0x00000890
        /*0334*/ 	.word	0x000000ff
        /*0338*/ 	.word	0x00028cb0
        /*033c*/ 	.short	0x0100
        /*033e*/ 	.byte	0x08
	.zero		1


	//   ....[19]....
        /*0340*/ 	.word	0x000008a0
        /*0344*/ 	.word	0x000000ff
        /*0348*/ 	.word	0x00028cc0
        /*034c*/ 	.short	0x0100
        /*034e*/ 	.byte	0x08
	.zero		1


	//   ....[20]....
        /*0350*/ 	.word	0x000008b0
        /*0354*/ 	.word	0x000000ff
        /*0358*/ 	.word	0x00028cb8
        /*035c*/ 	.short	0x0100
        /*035e*/ 	.byte	0x08
	.zero		1


	//   ....[21]....
        /*0360*/ 	.word	0x000008c0
        /*0364*/ 	.word	0x000000ff
        /*0368*/ 	.word	0x00028cc8
        /*036c*/ 	.short	0x0100
        /*036e*/ 	.byte	0x08
	.zero		1


	//   ....[22]....
        /*0370*/ 	.word	0x00001150
        /*0374*/ 	.word	0x000000ff
        /*0378*/ 	.word	0x00028c50
        /*037c*/ 	.short	0x010a
        /*037e*/ 	.byte	0x10
	.zero		1


	//   ....[23]....
        /*0380*/ 	.word	0x00001430
        /*0384*/ 	.word	0x00000000
        /*0388*/ 	.word	0x00000000
        /*038c*/ 	.short	0x0101
        /*038e*/ 	.byte	0x3f
	.zero		1


	//   ....[24]....
        /*0390*/ 	.word	0x00001dc0
        /*0394*/ 	.word	0x000000ff
        /*0398*/ 	.word	0x00028c50
        /*039c*/ 	.short	0x010a
        /*039e*/ 	.byte	0x06
	.zero		1


	//   ....[25]....
        /*03a0*/ 	.word	0x00001e00
        /*03a4*/ 	.word	0x000000ff
        /*03a8*/ 	.word	0x00028c50
        /*03ac*/ 	.short	0x010a
        /*03ae*/ 	.byte	0x06
	.zero		1


	//   ....[26]....
        /*03b0*/ 	.word	0x00002050
        /*03b4*/ 	.word	0x00000003
        /*03b8*/ 	.word	0x00000000
        /*03bc*/ 	.short	0x0101
        /*03be*/ 	.byte	0x3f
	.zero		1


	//   ....[27]....
        /*03c0*/ 	.word	0x00002ba0
        /*03c4*/ 	.word	0x000000ff
        /*03c8*/ 	.word	0x00028c00
        /*03cc*/ 	.short	0x010a
        /*03ce*/ 	.byte	0x2e
	.zero		1


	//   ....[28]....
        /*03d0*/ 	.word	0x00002c20
        /*03d4*/ 	.word	0x00000007
        /*03d8*/ 	.word	0x00028c30
        /*03dc*/ 	.short	0x010a
        /*03de*/ 	.byte	0x3f
	.zero		1


	//   ....[29]....
        /*03e0*/ 	.word	0x00002c60
        /*03e4*/ 	.word	0x00000007
        /*03e8*/ 	.word	0x00028c30
        /*03ec*/ 	.short	0x010a
        /*03ee*/ 	.byte	0x3f
	.zero		1


	//   ....[30]....
        /*03f0*/ 	.word	0x00003c40
        /*03f4*/ 	.word	0x00000005
        /*03f8*/ 	.word	0x00000000
        /*03fc*/ 	.short	0x0101
        /*03fe*/ 	.byte	0x3f
	.zero		1


	//   ....[31]....
        /*0400*/ 	.word	0x000040c0
        /*0404*/ 	.word	0x00000007
        /*0408*/ 	.word	0x00028c50
        /*040c*/ 	.short	0x010a
        /*040e*/ 	.byte	0x3f
	.zero		1


	//   ....[32]....
        /*0410*/ 	.word	0x00004110
        /*0414*/ 	.word	0x00000007
        /*0418*/ 	.word	0x00028c50
        /*041c*/ 	.short	0x010a
        /*041e*/ 	.byte	0x3f
	.zero		1


	//   ....[33]....
        /*0420*/ 	.word	0x00004370
        /*0424*/ 	.word	0x00000007
        /*0428*/ 	.word	0x00000000
        /*042c*/ 	.short	0x0101
        /*042e*/ 	.byte	0x3f
	.zero		1


	//   ....[34]....
        /*0430*/ 	.word	0x000044c0
        /*0434*/ 	.word	0x000000ff
        /*0438*/ 	.word	0x00028c30
        /*043c*/ 	.short	0x010a
        /*043e*/ 	.byte	0x17
	.zero		1


	//   ....[35]....
        /*0440*/ 	.word	0x00004500
        /*0444*/ 	.word	0x000000ff
        /*0448*/ 	.word	0x00028c30
        /*044c*/ 	.short	0x010a
        /*044e*/ 	.byte	0x17
	.zero		1


	//   ....[36]....
        /*0450*/ 	.word	0x00005440
        /*0454*/ 	.word	0x00000098
        /*0458*/ 	.word	0x00000000
        /*045c*/ 	.short	0x0101
        /*045e*/ 	.byte	0x3f
	.zero		1


	//   ....[37]....
        /*0460*/ 	.word	0x00005de0
        /*0464*/ 	.word	0x000000ff
        /*0468*/ 	.word	0x00028c50
        /*046c*/ 	.short	0x010a
        /*046e*/ 	.byte	0x17
	.zero		1


	//   ....[38]....
        /*0470*/ 	.word	0x00005e20
        /*0474*/ 	.word	0x000000ff
        /*0478*/ 	.word	0x00028c50
        /*047c*/ 	.short	0x010a
        /*047e*/ 	.byte	0x17
	.zero		1


	//   ....[39]....
        /*0480*/ 	.word	0x00006090
        /*0484*/ 	.word	0x000000a8
        /*0488*/ 	.word	0x00000000
        /*048c*/ 	.short	0x0101
        /*048e*/ 	.byte	0x3f
	.zero		1


	//   ....[40]....
        /*0490*/ 	.word	0x00007d40
        /*0494*/ 	.word	0x000000ff
        /*0498*/ 	.word	0x00000000
        /*049c*/ 	.short	0x0101
        /*049e*/ 	.byte	0x06
	.zero		1


	//   ....[41]....
        /*04a0*/ 	.word	0x00008960
        /*04a4*/ 	.word	0x00000005
        /*04a8*/ 	.word	0x00028c40
        /*04ac*/ 	.short	0x010a
        /*04ae*/ 	.byte	0x3f
	.zero		1


	//   ....[42]....
        /*04b0*/ 	.word	0x00008cf0
        /*04b4*/ 	.word	0x0000000a
        /*04b8*/ 	.word	0x00028c20
        /*04bc*/ 	.short	0x010a
        /*04be*/ 	.byte	0x3f
	.zero		1


	//   ....[43]....
        /*04c0*/ 	.word	0x00008db0
        /*04c4*/ 	.word	0x00000008
        /*04c8*/ 	.word	0x00028c60
        /*04cc*/ 	.short	0x010a
        /*04ce*/ 	.byte	0x3f
	.zero		1


	//   ....[44]....
        /*04d0*/ 	.word	0x000094a0
        /*04d4*/ 	.word	0x00000002
        /*04d8*/ 	.word	0x00028c40
        /*04dc*/ 	.short	0x010a
        /*04de*/ 	.byte	0x3f
	.zero		1


	//   ....[45]....
        /*04e0*/ 	.word	0x00009670
        /*04e4*/ 	.word	0x00000002
        /*04e8*/ 	.word	0x00028c60
        /*04ec*/ 	.short	0x010a
        /*04ee*/ 	.byte	0x3f
	.zero		1


	//   ....[46]....
        /*04f0*/ 	.word	0x00009cf0
        /*04f4*/ 	.word	0x00000003
        /*04f8*/ 	.word	0x00028c40
        /*04fc*/ 	.short	0x010a
        /*04fe*/ 	.byte	0x3f
	.zero		1


	//   ....[47]....
        /*0500*/ 	.word	0x00009ec0
        /*0504*/ 	.word	0x00000003
        /*0508*/ 	.word	0x00028c60
        /*050c*/ 	.short	0x010a
        /*050e*/ 	.byte	0x3f
	.zero		1


	//   ....[48]....
        /*0510*/ 	.word	0x0000a4e0
        /*0514*/ 	.word	0x00000003
        /*0518*/ 	.word	0x00028c40
        /*051c*/ 	.short	0x010a
        /*051e*/ 	.byte	0x3f
	.zero		1


	//   ....[49]....
        /*0520*/ 	.word	0x0000a6b0
        /*0524*/ 	.word	0x00000003
        /*0528*/ 	.word	0x00028c60
        /*052c*/ 	.short	0x010a
        /*052e*/ 	.byte	0x3f
	.zero		1


	//   ....[50]....
        /*0530*/ 	.word	0x0000ac30
        /*0534*/ 	.word	0x00000000
        /*0538*/ 	.word	0x00028c20
        /*053c*/ 	.short	0x010a
        /*053e*/ 	.byte	0x3f
	.zero		1


	//   ....[51]....
        /*0540*/ 	.word	0x0000add0
        /*0544*/ 	.word	0x00000006
        /*0548*/ 	.word	0x00000000
        /*054c*/ 	.short	0x010a
        /*054e*/ 	.byte	0x3f
	.zero		1


	//   ....[52]....
        /*0550*/ 	.word	0x0000ae40
        /*0554*/ 	.word	0x00000003
        /*0558*/ 	.word	0x00000000
        /*055c*/ 	.short	0x010a
        /*055e*/ 	.byte	0x3f
	.zero		1


	//   ....[53]....
        /*0560*/ 	.word	0x0000aea0
        /*0564*/ 	.word	0x00000010
        /*0568*/ 	.word	0x00000000
        /*056c*/ 	.short	0x010a
        /*056e*/ 	.byte	0x3f
	.zero		1


	//   ....[54]....
        /*0570*/ 	.word	0x0000aed0
        /*0574*/ 	.word	0x00000003
        /*0578*/ 	.word	0x00000000
        /*057c*/ 	.short	0x010a
        /*057e*/ 	.byte	0x3f
	.zero		1


	//   ....[55]....
        /*0580*/ 	.word	0x0000af40
        /*0584*/ 	.word	0x00000003
        /*0588*/ 	.word	0x00028c50
        /*058c*/ 	.short	0x010a
        /*058e*/ 	.byte	0x3f
	.zero		1


	//   ....[56]....
        /*0590*/ 	.word	0x0000afa0
        /*0594*/ 	.word	0x00000004
        /*0598*/ 	.word	0x00028c50
        /*059c*/ 	.short	0x010a
        /*059e*/ 	.byte	0x3f
	.zero		1


	//   ....[57]....
        /*05a0*/ 	.word	0x0000b000
        /*05a4*/ 	.word	0x00000003
        /*05a8*/ 	.word	0x00028c00
        /*05ac*/ 	.short	0x010a
        /*05ae*/ 	.byte	0x3f
	.zero		1


	//   ....[58]....
        /*05b0*/ 	.word	0x0000b050
        /*05b4*/ 	.word	0x00000007
        /*05b8*/ 	.word	0x00028c30
        /*05bc*/ 	.short	0x010a
        /*05be*/ 	.byte	0x3f
	.zero		1


	//   ....[59]....
        /*05c0*/ 	.word	0x0000b0a0
        /*05c4*/ 	.word	0x00000007
        /*05c8*/ 	.word	0x00028c50
        /*05cc*/ 	.short	0x010a
        /*05ce*/ 	.byte	0x3f
	.zero		1


	//   ....[60]....
        /*05d0*/ 	.word	0x0000b100
        /*05d4*/ 	.word	0x00000004
        /*05d8*/ 	.word	0x00028c30
        /*05dc*/ 	.short	0x010a
        /*05de*/ 	.byte	0x3f
	.zero		1


	//   ....[61]....
        /*05e0*/ 	.word	0x0000b150
        /*05e4*/ 	.word	0x000000a8
        /*05e8*/ 	.word	0x00028c50
        /*05ec*/ 	.short	0x010a
        /*05ee*/ 	.byte	0x3f
	.zero		1


	//   ....[62]....
        /*05f0*/ 	.word	0x0000b2f0
        /*05f4*/ 	.word	0x00000005
        /*05f8*/ 	.word	0x00028c40
        /*05fc*/ 	.short	0x010a
        /*05fe*/ 	.byte	0x3f
	.zero		1


	//   ....[63]....
        /*0600*/ 	.word	0x0000b370
        /*0604*/ 	.word	0x00000008
        /*0608*/ 	.word	0x00028c20
        /*060c*/ 	.short	0x010a
        /*060e*/ 	.byte	0x3f
	.zero		1


	//   ....[64]....
        /*0610*/ 	.word	0x0000b3c0
        /*0614*/ 	.word	0x00000008
        /*0618*/ 	.word	0x00028c60
        /*061c*/ 	.short	0x010a
        /*061e*/ 	.byte	0x3f
	.zero		1


	//   ....[65]....
        /*0620*/ 	.word	0x0000b410
        /*0624*/ 	.word	0x00000002
        /*0628*/ 	.word	0x00028c40
        /*062c*/ 	.short	0x010a
        /*062e*/ 	.byte	0x3f
	.zero		1


	//   ....[66]....
        /*0630*/ 	.word	0x0000b460
        /*0634*/ 	.word	0x00000002
        /*0638*/ 	.word	0x00028c60
        /*063c*/ 	.short	0x010a
        /*063e*/ 	.byte	0x3f
	.zero		1


	//   ....[67]....
        /*0640*/ 	.word	0x0000b4b0
        /*0644*/ 	.word	0x00000003
        /*0648*/ 	.word	0x00028c40
        /*064c*/ 	.short	0x010a
        /*064e*/ 	.byte	0x3f
	.zero		1


	//   ....[68]....
        /*0650*/ 	.word	0x0000b500
        /*0654*/ 	.word	0x00000003
        /*0658*/ 	.word	0x00028c60
        /*065c*/ 	.short	0x010a
        /*065e*/ 	.byte	0x3f
	.zero		1


	//   ....[69]....
        /*0660*/ 	.word	0x0000b550
        /*0664*/ 	.word	0x00000003
        /*0668*/ 	.word	0x00028c40
        /*066c*/ 	.short	0x010a
        /*066e*/ 	.byte	0x3f
	.zero		1


	//   ....[70]....
        /*0670*/ 	.word	0x0000b5a0
        /*0674*/ 	.word	0x00000003
        /*0678*/ 	.word	0x00028c60
        /*067c*/ 	.short	0x010a
        /*067e*/ 	.byte	0x3f
	.zero		1


	//   ....[71]....
        /*0680*/ 	.word	0x0000b5f0
        /*0684*/ 	.word	0x00000000
        /*0688*/ 	.word	0x00028c20
        /*068c*/ 	.short	0x010a
        /*068e*/ 	.byte	0x3f
	.zero		1


	//   ....[72]....
        /*0690*/ 	.word	0x0000b790
        /*0694*/ 	.word	0x00000006
        /*0698*/ 	.word	0x00000000
        /*069c*/ 	.short	0x010a
        /*069e*/ 	.byte	0x3f
	.zero		1


	//   ....[73]....
        /*06a0*/ 	.word	0x0000b7e0
        /*06a4*/ 	.word	0x00000003
        /*06a8*/ 	.word	0x00000000
        /*06ac*/ 	.short	0x010a
        /*06ae*/ 	.byte	0x3f
	.zero		1


	//   ....[74]....
        /*06b0*/ 	.word	0x0000b830
        /*06b4*/ 	.word	0x00000010
        /*06b8*/ 	.word	0x00000000
        /*06bc*/ 	.short	0x010a
        /*06be*/ 	.byte	0x3f
	.zero		1


	//----- nvinfo : EIATTR_NUM_MBARRIERS
	.align		4
.L_625:
        /*06c0*/ 	.byte	0x03, 0x38
        /*06c2*/ 	.short	0x0016


	//----- nvinfo : EIATTR_EXIT_INSTR_OFFSETS
	.align		4
        /*06c4*/ 	.byte	0x04, 0x1c
        /*06c6*/ 	.short	(.L_627 - .L_626)


	//   ....[0]....
.L_626:
        /*06c8*/ 	.word	0x00000a10


	//   ....[1]....
        /*06cc*/ 	.word	0x00007d90


	//   ....[2]....
        /*06d0*/ 	.word	0x00007df0


	//   ....[3]....
        /*06d4*/ 	.word	0x0000af20


	//----- nvinfo : EIATTR_MAX_THREADS
	.align		4
.L_627:
        /*06d8*/ 	.byte	0x04, 0x05
        /*06da*/ 	.short	(.L_629 - .L_628)
.L_628:
        /*06dc*/ 	.word	0x00000180
        /*06e0*/ 	.word	0x00000001
        /*06e4*/ 	.word	0x00000001


	//----- nvinfo : EIATTR_CRS_STACK_SIZE
	.align		4
.L_629:
        /*06e8*/ 	.byte	0x04, 0x1e
        /*06ea*/ 	.short	(.L_631 - .L_630)
.L_630:
        /*06ec*/ 	.word	0x00000000


	//----- nvinfo : EIATTR_CBANK_PARAM_SIZE
	.align		4
.L_631:
        /*06f0*/ 	.byte	0x03, 0x19
        /*06f2*/ 	.short	0x0bf0


	//----- nvinfo : EIATTR_PARAM_CBANK
	.align		4
        /*06f4*/ 	.byte	0x04, 0x0a
        /*06f6*/ 	.short	(.L_633 - .L_632)
	.align		4
.L_632:
        /*06f8*/ 	.word	index@(.nv.constant0._ZN7cutlass13device_kernelIN5flash11enable_sm90INS1_16FlashAttnFwdSm90INS1_25CollectiveMainloopFwdSm90ILi2EN4cute5tupleIJNS5_1CILi1EEES8_S8_EEENS6_IJNS7_ILi64EEESA_SA_EEELi512ENS_10bfloat16_tEfNS_4arch4Sm90ELb0ELb0ELb1ELb0ELb0ELb0ELb0ELb0ELb0ELb0ELb0ELb0EEENS1_21CollectiveEpilogueFwdINS6_IJSA_NS7_ILi512EEESA_EEES9_SC_SE_Li256ELb0ELb0ELb0ELb0EEENS1_29StaticPersistentTileSchedulerILb0EEEEEEEEEvNT_6ParamsE)
        /*06fc*/ 	.short	0x0210
        /*06fe*/ 	.short	0x0bf0


	//----- nvinfo : EIATTR_SW_WAR
	.align		4
.L_633:
        /*0700*/ 	.byte	0x04, 0x36
        /*0702*/ 	.short	(.L_635 - .L_634)
.L_634:
        /*0704*/ 	.word	0x00000008
.L_635:


//--------------------- .nv.info._ZN7cutlass13device_kernelIN5flash11enable_sm90INS1_16FlashAttnFwdSm90INS1_25CollectiveMainloopFwdSm90ILi2EN4cute5tupleIJNS5_1CILi1EEES8_S8_EEENS6_IJNS7_ILi64EEESA_SA_EEELi512ENS_10bfloat16_tEfNS_4arch4Sm90ELb0ELb0ELb1ELb0ELb0ELb0ELb1ELb0ELb0ELb0ELb0ELb0EEENS1_21CollectiveEpilogueFwdINS6_IJSA_NS7_ILi512EEESA_EEES9_SC_SE_Li256ELb0ELb0ELb0ELb0EEENS1_29StaticPersistentTileSchedulerILb0EEEEEEEEEvNT_6ParamsE --------------------------
	.section	.nv.info._ZN7cutlass13device_kernelIN5flash11enable_sm90INS1_16FlashAttnFwdSm90INS1_25CollectiveMainloopFwdSm90ILi2EN4cute5tupleIJNS5_1CILi1EEES8_S8_EEENS6_IJNS7_ILi64EEESA_SA_EEELi512ENS_10bfloat16_tEfNS_4arch4Sm90ELb0ELb0ELb1ELb0ELb0ELb0ELb1ELb0ELb0ELb0ELb0ELb0EEENS1_21CollectiveEpilogueFwdINS6_IJSA_NS7_ILi512EEESA_EEES9_SC_SE_Li256ELb0ELb0ELb0ELb0EEENS1_29StaticPersistentTileSchedulerILb0EEEEEEEEEvNT_6ParamsE,"",@"SHT_CUDA_INFO"
	.sectionflags	@""
	.align	4


	//----- nvinfo : EIATTR_CUDA_API_VERSION
	.align		4
        /*0000*/ 	.byte	0x04, 0x37
        /*0002*/ 	.short	(.L_637 - .L_636)
.L_636:
        /*0004*/ 	.word	0x00000082


	//----- nvinfo : EIATTR_KPARAM_INFO
	.align		4
.L_637:
        /*0008*/ 	.byte	0x04, 0x17
        /*000a*/ 	.short	(.L_639 - .L_638)
.L_638:
        /*000c*/ 	.word	0x00000000
        /*0010*/ 	.short	0x0000
        /*0012*/ 	.short	0x0070
        /*0014*/ 	.byte	0x00, 0xf0, 0x01, 0x32


	//----- nvinfo : EIATTR_SPARSE_MMA_MASK
	.align		4
.L_639:
        /*0018*/ 	.byte	0x03, 0x50
        /*001a*/ 	.short	0x0000


	//----- nvinfo : EIATTR_MAXREG_COUNT
	.align		4
        /*001c*/ 	.byte	0x03, 0x1b
        /*001e*/ 	.short	0x00a8


	//----- nvinfo : EIATTR_NUM_BARRIERS
	.align		4
        /*0020*/ 	.byte	0x02, 0x4c
        /*0022*/ 	.byte	0x10
	.zero		1


	//----- nvinfo : EIATTR_EXTERNS
	.align		4
        /*0024*/ 	.byte	0x04, 0x0f
        /*0026*/ 	.short	(.L_641 - .L_640)


	//   ....[0]....
	.align		4
.L_640:
        /*0028*/ 	.word	index@(__assertfail)


	//----- nvinfo : EIATTR_ANNOTATIONS
	.align		4
.L_641:
        /*002c*/ 	.byte	0x04, 0x55
        /*002e*/ 	.short	(.L_643 - .L_642)


	//   ....[0]....
.L_642:
        /* <DEDUP_REMOVED lines=14> */


	//----- nvinfo : EIATTR_MERCURY_ISA_VERSION
	.align		4
.L_643:
        /*00f8*/ 	.byte	0x03, 0x5f
        /*00fa*/ 	.short	0x0101


	//----- nvinfo : EIATTR_INT_WARP_WIDE_INSTR_OFFSETS
	.align		4
        /*00fc*/ 	.byte	0x04, 0x31
        /*00fe*/ 	.short	(.L_645 - .L_644)


	//   ....[0]....
.L_644:
        /*0100*/ 	.word	0x000001b0


	//   ....[1]....
        /*0104*/ 	.word	0x000001e0


	//   ....[2]....
        /*0108*/ 	.word	0x00000250


	//   ....[3]....
        /*010c*/ 	.word	0x00000290


	//   ....[4]....
        /*0110*/ 	.word	0x0000adc0


	//   ....[5]....
        /*0114*/ 	.word	0x0000ae20


	//----- nvinfo : EIATTR_COOP_GROUP_MASK_REGIDS
	.align		4
.L_645:
        /*0118*/ 	.byte	0x04, 0x29
        /*011a*/ 	.short	(.L_647 - .L_646)


	//   ....[0]....
.L_646:
        /*011c*/ 	.word	0xffffffff


	//   ....[1]....
        /*0120*/ 	.word	0xffffffff


	//   ....[2]....
        /*0124*/ 	.word	0xffffffff


	//   ....[3]....
        /*0128*/ 	.word	0xffffffff


	//   ....[4]....
        /*012c*/ 	.word	0xffffffff


	//   ....[5]....
        /*0130*/ 	.word	0xffffffff


	//   ....[6]....
        /*0134*/ 	.word	0xffffffff


	//   ....[7]....
        /*0138*/ 	.word	0xffffffff


	//   ....[8]....
        /*013c*/ 	.word	0xffffffff


	//   ....[9]....
        /*0140*/ 	.word	0xffffffff


	//   ....[10]....
        /*0144*/ 	.word	0xffffffff


	//   ....[11]....
        /*0148*/ 	.word	0xffffffff


	//   ....[12]....
        /*014c*/ 	.word	0xffffffff


	//   ....[13]....
        /*0150*/ 	.word	0xffffffff


	//   ....[14]....
        /*0154*/ 	.word	0xffffffff


	//   ....[15]....
        /*0158*/ 	.word	0xffffffff


	//   ....[16]....
        /*015c*/ 	.word	0xffffffff


	//   ....[17]....
        /*0160*/ 	.word	0xffffffff


	//   ....[18]....
        /*0164*/ 	.word	0xffffffff


	//   ....[19]....
        /*0168*/ 	.word	0xffffffff


	//   ....[20]....
        /*016c*/ 	.word	0xffffffff


	//   ....[21]....
        /*0170*/ 	.word	0xffffffff


	//   ....[22]....
        /*0174*/ 	.word	0xffffffff


	//   ....[23]....
        /*0178*/ 	.word	0xffffffff


	//   ....[24]....
        /*017c*/ 	.word	0xffffffff


	//   ....[25]....
        /*0180*/ 	.word	0xffffffff


	//   ....[26]....
        /*0184*/ 	.word	0xffffffff


	//   ....[27]....
        /*0188*/ 	.word	0xffffffff


	//   ....[28]....
        /*018c*/ 	.word	0xffffffff


	//   ....[29]....
        /*0190*/ 	.word	0x0500000f


	//   ....[30]....
        /*0194*/ 	.word	0x0500000f


	//----- nvinfo : EIATTR_COOP_GROUP_INSTR_OFFSETS
	.align		4
.L_647:
        /*0198*/ 	.byte	0x04, 0x28
        /*019a*/ 	.short	(.L_649 - .L_648)


	//   ....[0]....
.L_648:
        /*019c*/ 	.word	0x00000060


	//   ....[1]....
        /*01a0*/ 	.word	0x000001c0


	//   ....[2]....
        /*01a4*/ 	.word	0x00000270


	//   ....[3]....
        /*01a8*/ 	.word	0x000003d0


	//   ....[4]....
        /*01ac*/ 	.word	0x00000530


	//   ....[5]....
        /*01b0*/ 	.word	0x00000650


	//   ....[6]....
        /*01b4*/ 	.word	0x000007b0


	//   ....[7]....
        /*01b8*/ 	.word	0x00001010


	//   ....[8]....
        /*01bc*/ 	.word	0x00002790


	//   ....[9]....
        /*01c0*/ 	.word	0x00003750


	//   ....[10]....
        /*01c4*/ 	.word	0x00004ac0


	//   ....[11]....
        /*01c8*/ 	.word	0x00004b60


	//   ....[12]....
        /*01cc*/ 	.word	0x00004d50


	//   ....[13]....
        /*01d0*/ 	.word	0x00004e60


	//   ....[14]....
        /*01d4*/ 	.word	0x00005690


	//   ....[15]....
        /*01d8*/ 	.word	0x000063f0


	//   ....[16]....
        /*01dc*/ 	.word	0x00007380


	//   ....[17]....
        /*01e0*/ 	.word	0x00007400


	//   ....[18]....
        /*01e4*/ 	.word	0x00007700


	//   ....[19]....
        /*01e8*/ 	.word	0x000077e0


	//   ....[20]....
        /*01ec*/ 	.word	0x00008880


	//   ....[21]....
        /*01f0*/ 	.word	0x000088c0


	//   ....[22]....
        /*01f4*/ 	.word	0x00008900


	//   ....[23]....
        /*01f8*/ 	.word	0x00008990


	//   ....[24]....
        /*01fc*/ 	.word	0x000089a0


	//   ....[25]....
        /*0200*/ 	.word	0x00009360


	//   ....[26]....
        /*0204*/ 	.word	0x0000a170


	//   ....[27]....
        /*0208*/ 	.word	0x0000a5d0


	//   ....[28]....
        /*020c*/ 	.word	0x0000d8c0


	//   ....[29]....
        /*0210*/ 	.word	0x0000dd60


	//   ....[30]....
        /*0214*/ 	.word	0x0000e200


	//----- nvinfo : EIATTR_REG_RECONFIG
	.align		4
.L_649:
        /*0218*/ 	.byte	0x01, 0x54
	.zero		2


	//----- nvinfo : EIATTR_SYSCALL_OFFSETS
	.align		4
        /*021c*/ 	.byte	0x04, 0x46
        /*021e*/ 	.short	(.L_651 - .L_650)


	//   ....[0]....
.L_650:
        /*0220*/ 	.word	0x00002980


	//   ....[1]....
        /*0224*/ 	.word	0x0000aa40


	//   ....[2]....
        /*0228*/ 	.word	0x0000ab80


	//   ....[3]....
        /*022c*/ 	.word	0x0000ac80


	//----- nvinfo : EIATTR_MBARRIER_INSTR_OFFSETS
	.align		4
.L_651:
        /*0230*/ 	.byte	0x04, 0x39
        /*0232*/ 	.short	(.L_653 - .L_652)


	//   ....[0]....
.L_652:
        /*0234*/ 	.word	0x000002b0
        /*0238*/ 	.word	0x000000ff
        /*023c*/ 	.word	0x00038800
        /*0240*/ 	.short	0x0100
        /*0242*/ 	.byte	0x06
	.zero		1


	//   ....[1]....
        /*0244*/ 	.word	0x000002c0
        /*0248*/ 	.word	0x000000ff
        /*024c*/ 	.word	0x00038810
        /*0250*/ 	.short	0x0100
        /*0252*/ 	.byte	0x06
	.zero		1


	//   ....[2]....
        /*0254*/ 	.word	0x000002d0
        /*0258*/ 	.word	0x000000ff
        /*025c*/ 	.word	0x00038820
        /*0260*/ 	.short	0x0100
        /*0262*/ 	.byte	0x06
	.zero		1


	//   ....[3]....
        /*0264*/ 	.word	0x00000380
        /*0268*/ 	.word	0x000000ff
        /*026c*/ 	.word	0x00038830
        /*0270*/ 	.short	0x0100
        /*0272*/ 	.byte	0x06
	.zero		1


	//   ....[4]....
        /*0274*/ 	.word	0x00000390
        /*0278*/ 	.word	0x000000ff
        /*027c*/ 	.word	0x00038840
        /*0280*/ 	.short	0x0100
        /*0282*/ 	.byte	0x06
	.zero		1


	//   ....[5]....
        /*0284*/ 	.word	0x000003a0
        /*0288*/ 	.word	0x000000ff
        /*028c*/ 	.word	0x00038838
        /*0290*/ 	.short	0x0100
        /*0292*/ 	.byte	0x06
	.zero		1


	//   ....[6]....
        /*0294*/ 	.word	0x000003b0
        /*0298*/ 	.word	0x000000ff
        /*029c*/ 	.word	0x00038848
        /*02a0*/ 	.short	0x0100
        /*02a2*/ 	.byte	0x06
	.zero		1


	//   ....[7]....
        /*02a4*/ 	.word	0x000004e0
        /*02a8*/ 	.word	0x000000ff
        /*02ac*/ 	.word	0x00038850
        /*02b0*/ 	.short	0x0100
        /*02b2*/ 	.byte	0x08
	.zero		1


	//   ....[8]....
        /*02b4*/ 	.word	0x000004f0
        /*02b8*/ 	.word	0x000000ff
        /*02bc*/ 	.word	0x00038860
        /*02c0*/ 	.short	0x0100
        /*02c2*/ 	.byte	0x08
	.zero		1


	//   ....[9]....
        /*02c4*/ 	.word	0x00000500
        /*02c8*/ 	.word	0x000000ff
        /*02cc*/ 	.word	0x00038858
        /*02d0*/ 	.short	0x0100
        /*02d2*/ 	.byte	0x08
	.zero		1


	//   ....[10]....
        /*02d4*/ 	.word	0x00000510
        /*02d8*/ 	.word	0x000000ff
        /*02dc*/ 	.word	0x00038868
        /*02e0*/ 	.short	0x0100
        /*02e2*/ 	.byte	0x08
	.zero		1


	//   ....[11]....
        /*02e4*/ 	.word	0x00000600
        /*02e8*/ 	.word	0x000000ff
        /*02ec*/ 	.word	0x00038870
        /*02f0*/ 	.short	0x0100
        /*02f2*/ 	.byte	0x06
	.zero		1


	//   ....[12]....
        /*02f4*/ 	.word	0x00000610
        /*02f8*/ 	.word	0x000000ff
        /*02fc*/ 	.word	0x00038880
        /*0300*/ 	.short	0x0100
        /*0302*/ 	.byte	0x06
	.zero		1


	//   ....[13]....
        /*0304*/ 	.word	0x00000620
        /*0308*/ 	.word	0x000000ff
        /*030c*/ 	.word	0x00038878
        /*0310*/ 	.short	0x0100
        /*0312*/ 	.byte	0x06
	.zero		1


	//   ....[14]....
        /*0314*/ 	.word	0x00000630
        /*0318*/ 	.word	0x000000ff
        /*031c*/ 	.word	0x00038888
        /*0320*/ 	.short	0x0100
        /*0322*/ 	.byte	0x06
	.zero		1


	//   ....[15]....
        /*0324*/ 	.word	0x00000760
        /*0328*/ 	.word	0x000000ff
        /*032c*/ 	.word	0x00038890
        /*0330*/ 	.short	0x0100
        /*0332*/ 	.byte	0x08
	.zero		1


	//   ....[16]....
        /*0334*/ 	.word	0x00000770
        /*0338*/ 	.word	0x000000ff
        /*033c*/ 	.word	0x000388a0
        /*0340*/ 	.short	0x0100
        /*0342*/ 	.byte	0x08
	.zero		1


	//   ....[17]....
        /*0344*/ 	.word	0x00000780
        /*0348*/ 	.word	0x000000ff
        /*034c*/ 	.word	0x00038898
        /*0350*/ 	.short	0x0100
        /*0352*/ 	.byte	0x08
	.zero		1


	//   ....[18]....
        /*0354*/ 	.word	0x00000790
        /*0358*/ 	.word	0x000000ff
        /*035c*/ 	.word	0x000388a8
        /*0360*/ 	.short	0x0100
        /*0362*/ 	.byte	0x08
	.zero		1


	//   ....[19]....
        /*0364*/ 	.word	0x000008d0
        /*0368*/ 	.word	0x000000ff
        /*036c*/ 	.word	0x000388b0
        /*0370*/ 	.short	0x0100
        /*0372*/ 	.byte	0x08
	.zero		1


	//   ....[20]....
        /*0374*/ 	.word	0x000008e0
        /*0378*/ 	.word	0x000000ff
        /*037c*/ 	.word	0x000388c0
        /*0380*/ 	.short	0x0100
        /*0382*/ 	.byte	0x08
	.zero		1


	//   ....[21]....
        /*0384*/ 	.word	0x000008f0
        /*0388*/ 	.word	0x000000ff
        /*038c*/ 	.word	0x000388b8
        /*0390*/ 	.short	0x0100
        /*0392*/ 	.byte	0x08
	.zero		1


	//   ....[22]....
        /*0394*/ 	.word	0x00000900
        /*0398*/ 	.word	0x000000ff
        /*039c*/ 	.word	0x000388c8
        /*03a0*/ 	.short	0x0100
        /*03a2*/ 	.byte	0x08
	.zero		1


	//   ....[23]....
        /*03a4*/ 	.word	0x00001390
        /*03a8*/ 	.word	0x00000000
        /*03ac*/ 	.word	0x00000000
        /*03b0*/ 	.short	0x0101
        /*03b2*/ 	.byte	0x3f
	.zero		1


	//   ....[24]....
        /*03b4*/ 	.word	0x00001e80
        /*03b8*/ 	.word	0x00000003
        /*03bc*/ 	.word	0x00000000
        /*03c0*/ 	.short	0x0101
        /*03c2*/ 	.byte	0x3f
	.zero		1


	//   ....[25]....
        /*03c4*/ 	.word	0x000029f0
        /*03c8*/ 	.word	0x000000ff
        /*03cc*/ 	.word	0x00038800
        /*03d0*/ 	.short	0x010a
        /*03d2*/ 	.byte	0x2a
	.zero		1


	//   ....[26]....
        /*03d4*/ 	.word	0x00002a50
        /*03d8*/ 	.word	0x00000008
        /*03dc*/ 	.word	0x00038830
        /*03e0*/ 	.short	0x010a
        /*03e2*/ 	.byte	0x3f
	.zero		1


	//   ....[27]....
        /*03e4*/ 	.word	0x00002a90
        /*03e8*/ 	.word	0x00000008
        /*03ec*/ 	.word	0x00038830
        /*03f0*/ 	.short	0x010a
        /*03f2*/ 	.byte	0x3f
	.zero		1


	//   ....[28]....
        /*03f4*/ 	.word	0x00002d10
        /*03f8*/ 	.word	0x000000ff
        /*03fc*/ 	.word	0x00038810
        /*0400*/ 	.short	0x010a
        /*0402*/ 	.byte	0x2a
	.zero		1


	//   ....[29]....
        /*0404*/ 	.word	0x00002d50
        /*0408*/ 	.word	0x00000008
        /*040c*/ 	.word	0x00038850
        /*0410*/ 	.short	0x010a
        /*0412*/ 	.byte	0x3f
	.zero		1


	//   ....[30]....
        /*0414*/ 	.word	0x00002e30
        /*0418*/ 	.word	0x00000008
        /*041c*/ 	.word	0x00038850
        /*0420*/ 	.short	0x010a
        /*0422*/ 	.byte	0x3f
	.zero		1


	//   ....[31]....
        /*0424*/ 	.word	0x000050a0
        /*0428*/ 	.word	0x00000018
        /*042c*/ 	.word	0x00000000
        /*0430*/ 	.short	0x0101
        /*0432*/ 	.byte	0x3f
	.zero		1


	//   ....[32]....
        /*0434*/ 	.word	0x000056b0
        /*0438*/ 	.word	0x00000008
        /*043c*/ 	.word	0x00000000
        /*0440*/ 	.short	0x0101
        /*0442*/ 	.byte	0x3f
	.zero		1


	//   ....[33]....
        /*0444*/ 	.word	0x00005810
        /*0448*/ 	.word	0x0000000b
        /*044c*/ 	.word	0x00038830
        /*0450*/ 	.short	0x010a
        /*0452*/ 	.byte	0x3f
	.zero		1


	//   ....[34]....
        /*0454*/ 	.word	0x00005860
        /*0458*/ 	.word	0x0000000b
        /*045c*/ 	.word	0x00038830
        /*0460*/ 	.short	0x010a
        /*0462*/ 	.byte	0x3f
	.zero		1


	//   ....[35]....
        /*0464*/ 	.word	0x00005a30
        /*0468*/ 	.word	0x0000000b
        /*046c*/ 	.word	0x00038850
        /*0470*/ 	.short	0x010a
        /*0472*/ 	.byte	0x3f
	.zero		1


	//   ....[36]....
        /*0474*/ 	.word	0x00005a70
        /*0478*/ 	.word	0x0000000b
        /*047c*/ 	.word	0x00038850
        /*0480*/ 	.short	0x010a
        /*0482*/ 	.byte	0x3f
	.zero		1


	//   ....[37]....
        /*0484*/ 	.word	0x00007b40
        /*0488*/ 	.word	0x00000098
        /*048c*/ 	.word	0x00000000
        /*0490*/ 	.short	0x0101
        /*0492*/ 	.byte	0x3f
	.zero		1


	//   ....[38]....
        /*0494*/ 	.word	0x000088a0
        /*0498*/ 	.word	0x0000000b
        /*049c*/ 	.word	0x00000000
        /*04a0*/ 	.short	0x0101
        /*04a2*/ 	.byte	0x3f
	.zero		1


	//   ....[39]....
        /*04a4*/ 	.word	0x0000a540
        /*04a8*/ 	.word	0x000000ff
        /*04ac*/ 	.word	0x00000000
        /*04b0*/ 	.short	0x0101
        /*04b2*/ 	.byte	0x06
	.zero		1


	//   ....[40]....
        /*04b4*/ 	.word	0x0000b180
        /*04b8*/ 	.word	0x0000000a
        /*04bc*/ 	.word	0x00038840
        /*04c0*/ 	.short	0x010a
        /*04c2*/ 	.byte	0x3f
	.zero		1


	//   ....[41]....
        /*04c4*/ 	.word	0x0000b900
        /*04c8*/ 	.word	0x0000000b
        /*04cc*/ 	.word	0x00038820
        /*04d0*/ 	.short	0x010a
        /*04d2*/ 	.byte	0x3f
	.zero		1


	//   ....[42]....
        /*04d4*/ 	.word	0x0000b9d0
        /*04d8*/ 	.word	0x00000005
        /*04dc*/ 	.word	0x00038860
        /*04e0*/ 	.short	0x010a
        /*04e2*/ 	.byte	0x3f
	.zero		1


	//   ....[43]....
        /*04e4*/ 	.word	0x0000c0b0
        /*04e8*/ 	.word	0x00000002
        /*04ec*/ 	.word	0x00038840
        /*04f0*/ 	.short	0x010a
        /*04f2*/ 	.byte	0x3f
	.zero		1


	//   ....[44]....
        /*04f4*/ 	.word	0x0000c280
        /*04f8*/ 	.word	0x00000002
        /*04fc*/ 	.word	0x00038860
        /*0500*/ 	.short	0x010a
        /*0502*/ 	.byte	0x3f
	.zero		1


	//   ....[45]....
        /*0504*/ 	.word	0x0000c900
        /*0508*/ 	.word	0x00000002
        /*050c*/ 	.word	0x00038840
        /*0510*/ 	.short	0x010a
        /*0512*/ 	.byte	0x3f
	.zero		1


	//   ....[46]....
        /*0514*/ 	.word	0x0000cac0
        /*0518*/ 	.word	0x00000002
        /*051c*/ 	.word	0x00038860
        /*0520*/ 	.short	0x010a
        /*0522*/ 	.byte	0x3f
	.zero		1


	//   ....[47]....
        /*0524*/ 	.word	0x0000d0d0
        /*0528*/ 	.word	0x00000002
        /*052c*/ 	.word	0x00038840
        /*0530*/ 	.short	0x010a
        /*0532*/ 	.byte	0x3f
	.zero		1


	//   ....[48]....
        /*0534*/ 	.word	0x0000d2a0
        /*0538*/ 	.word	0x00000002
        /*053c*/ 	.word	0x00038860
        /*0540*/ 	.short	0x010a
        /*0542*/ 	.byte	0x3f
	.zero		1


	//   ....[49]....
        /*0544*/ 	.word	0x0000d840
        /*0548*/ 	.word	0x00000000
        /*054c*/ 	.word	0x00038820
        /*0550*/ 	.short	0x010a
        /*0552*/ 	.byte	0x3f
	.zero		1


	//   ....[50]....
        /*0554*/ 	.word	0x0000d990
        /*0558*/ 	.word	0x00000006
        /*055c*/ 	.word	0x00000000
        /*0560*/ 	.short	0x010a
        /*0562*/ 	.byte	0x3f
	.zero		1


	//   ....[51]....
        /*0564*/ 	.word	0x0000da00
        /*0568*/ 	.word	0x00000007
        /*056c*/ 	.word	0x00000000
        /*0570*/ 	.short	0x010a
        /*0572*/ 	.byte	0x3f
	.zero		1


	//   ....[52]....
        /*0574*/ 	.word	0x0000da40
        /*0578*/ 	.word	0x00000010
        /*057c*/ 	.word	0x00000000
        /*0580*/ 	.short	0x010a
        /*0582*/ 	.byte	0x3f
	.zero		1


	//   ....[53]....
        /*0584*/ 	.word	0x0000da70
        /*0588*/ 	.word	0x00000003
        /*058c*/ 	.word	0x00000000
        /*0590*/ 	.short	0x010a
        /*0592*/ 	.byte	0x3f
	.zero		1


	//   ....[54]....
        /*0594*/ 	.word	0x0000dae0
        /*0598*/ 	.word	0x00000003
        /*059c*/ 	.word	0x00038800
        /*05a0*/ 	.short	0x010a
        /*05a2*/ 	.byte	0x3f
	.zero		1


	//   ....[55]....
        /*05a4*/ 	.word	0x0000db30
        /*05a8*/ 	.word	0x00000008
        /*05ac*/ 	.word	0x00038830
        /*05b0*/ 	.short	0x010a
        /*05b2*/ 	.byte	0x3f
	.zero		1


	//   ....[56]....
        /*05b4*/ 	.word	0x0000db90
        /*05b8*/ 	.word	0x00000003
        /*05bc*/ 	.word	0x00038810
        /*05c0*/ 	.short	0x010a
        /*05c2*/ 	.byte	0x3f
	.zero		1


	//   ....[57]....
        /*05c4*/ 	.word	0x0000dbe0
        /*05c8*/ 	.word	0x00000008
        /*05cc*/ 	.word	0x00038850
        /*05d0*/ 	.short	0x010a
        /*05d2*/ 	.byte	0x3f
	.zero		1


	//   ....[58]....
        /*05d4*/ 	.word	0x0000dc30
        /*05d8*/ 	.word	0x0000000b
        /*05dc*/ 	.word	0x00038830
        /*05e0*/ 	.short	0x010a
        /*05e2*/ 	.byte	0x3f
	.zero		1


	//   ....[59]....
        /*05e4*/ 	.word	0x0000dc80
        /*05e8*/ 	.word	0x0000000b
        /*05ec*/ 	.word	0x00038850
        /*05f0*/ 	.short	0x010a
        /*05f2*/ 	.byte	0x3f
	.zero		1


	//   ....[60]....
        /*05f4*/ 	.word	0x0000de20
        /*05f8*/ 	.word	0x0000000a
        /*05fc*/ 	.word	0x00038840
        /*0600*/ 	.short	0x010a
        /*0602*/ 	.byte	0x3f
	.zero		1


	//   ....[61]....
        /*0604*/ 	.word	0x0000dea0
        /*0608*/ 	.word	0x00000008
        /*060c*/ 	.word	0x00038820
        /*0610*/ 	.short	0x010a
        /*0612*/ 	.byte	0x3f
	.zero		1


	//   ....[62]....
        /*0614*/ 	.word	0x0000def0
        /*0618*/ 	.word	0x00000005
        /*061c*/ 	.word	0x00038860
        /*0620*/ 	.short	0x010a
        /*0622*/ 	.byte	0x3f
	.zero		1


	//   ....[63]....
        /*0624*/ 	.word	0x0000df40
        /*0628*/ 	.word	0x00000002
        /*062c*/ 	.word	0x00038840
        /*0630*/ 	.short	0x010a
        /*0632*/ 	.byte	0x3f
	.zero		1


	//   ....[64]....
        /*0634*/ 	.word	0x0000df90
        /*0638*/ 	.word	0x00000002
        /*063c*/ 	.word	0x00038860
        /*0640*/ 	.short	0x010a
        /*0642*/ 	.byte	0x3f
	.zero		1


	//   ....[65]....
        /*0644*/ 	.word	0x0000dfe0
        /*0648*/ 	.word	0x00000002
        /*064c*/ 	.word	0x00038840
        /*0650*/ 	.short	0x010a
        /*0652*/ 	.byte	0x3f
	.zero		1


	//   ....[66]....
        /*0654*/ 	.word	0x0000e030
        /*0658*/ 	.word	0x00000002
        /*065c*/ 	.word	0x00038860
        /*0660*/ 	.short	0x010a
        /*0662*/ 	.byte	0x3f
	.zero		1


	//   ....[67]....
        /*0664*/ 	.word	0x0000e080
        /*0668*/ 	.word	0x00000002
        /*066c*/ 	.word	0x00038840
        /*0670*/ 	.short	0x010a
        /*0672*/ 	.byte	0x3f
	.zero		1


	//   ....[68]....
        /*0674*/ 	.word	0x0000e0d0
        /*0678*/ 	.word	0x00000002
        /*067c*/ 	.word	0x00038860
        /*0680*/ 	.short	0x010a
        /*0682*/ 	.byte	0x3f
	.zero		1


	//   ....[69]....
        /*0684*/ 	.word	0x0000e120
        /*0688*/ 	.word	0x00000000
        /*068c*/ 	.word	0x00038820
        /*0690*/ 	.short	0x010a
        /*0692*/ 	.byte	0x3f
	.zero		1


	//   ....[70]....
        /*0694*/ 	.word	0x0000e2c0
        /*0698*/ 	.word	0x00000006
        /*069c*/ 	.word	0x00000000
        /*06a0*/ 	.short	0x010a
        /*06a2*/ 	.byte	0x3f
	.zero		1


	//   ....[71]....
        /*06a4*/ 	.word	0x0000e310
        /*06a8*/ 	.word	0x00000007
        /*06ac*/ 	.word	0x00000000
        /*06b0*/ 	.short	0x010a
        /*06b2*/ 	.byte	0x3f
	.zero		1


	//   ....[72]....
        /*06b4*/ 	.word	0x0000e360
        /*06b8*/ 	.word	0x00000010
        /*06bc*/ 	.word	0x00000000
        /*06c0*/ 	.short	0x010a
        /*06c2*/ 	.byte	0x3f
	.zero		1


	//----- nvinfo : EIATTR_NUM_MBARRIERS
	.align		4
.L_653:
        /*06c4*/ 	.byte	0x03, 0x38
        /*06c6*/ 	.short	0x0017


	//----- nvinfo : EIATTR_EXIT_INSTR_OFFSETS
	.align		4
        /*06c8*/ 	.byte	0x04, 0x1c
        /*06ca*/ 	.short	(.L_655 - .L_654)


	//   ....[0]....
.L_654:
        /*06cc*/ 	.word	0x00000a30


	//   ....[1]....
        /*06d0*/ 	.word	0x0000a590


	//   ....[2]....
        /*06d4*/ 	.word	0x0000a5f0


	//   ....[3]....
        /*06d8*/ 	.word	0x0000dac0


	//----- nvinfo : EIATTR_MAX_THREADS
	.align		4
.L_655:
        /*06dc*/ 	.byte	0x04, 0x05
        /*06de*/ 	.short	(.L_657 - .L_656)
.L_656:
        /*06e0*/ 	.word	0x00000180
        /*06e4*/ 	.word	0x00000001
        /*06e8*/ 	.word	0x00000001


	//----- nvinfo : EIATTR_CRS_STACK_SIZE
	.align		4
.L_657:
        /*06ec*/ 	.byte	0x04, 0x1e
        /*06ee*/ 	.short	(.L_659 - .L_658)
.L_658:
        /*06f0*/ 	.word	0x00000000


	//----- nvinfo : EIATTR_CBANK_PARAM_SIZE
	.align		4
.L_659:
        /*06f4*/ 	.byte	0x03, 0x19
        /*06f6*/ 	.short	0x0cf0


	//----- nvinfo : EIATTR_PARAM_CBANK
	.align		4
        /*06f8*/ 	.byte	0x04, 0x0a
        /*06fa*/ 	.short	(.L_661 - .L_660)
	.align		4
.L_660:
        /*06fc*/ 	.word	index@(.nv.constant0._ZN7cutlass13device_kernelIN5flash11enable_sm90INS1_16FlashAttnFwdSm90INS1_25CollectiveMainloopFwdSm90ILi2EN4cute5tupleIJNS5_1CILi1EEES8_S8_EEENS6_IJNS7_ILi64EEESA_SA_EEELi512ENS_10bfloat16_tEfNS_4arch4Sm90ELb0ELb0ELb1ELb0ELb0ELb0ELb1ELb0ELb0ELb0ELb0ELb0EEENS1_21CollectiveEpilogueFwdINS6_IJSA_NS7_ILi512EEESA_EEES9_SC_SE_Li256ELb0ELb0ELb0ELb0EEENS1_29StaticPersistentTileSchedulerILb0EEEEEEEEEvNT_6ParamsE)
        /*0700*/ 	.short	0x0210
        /*0702*/ 	.short	0x0cf0


	//----- nvinfo : EIATTR_SW_WAR
	.align		4
.L_661:
        /*0704*/ 	.byte	0x04, 0x36
        /*0706*/ 	.short	(.L_663 - .L_662)
.L_662:
        /*0708*/ 	.word	0x00000008
.L_663:


//--------------------- .nv.info._ZN7cutlass13device_kernelIN5flash11enable_sm90INS1_16FlashAttnFwdSm90INS1_25CollectiveMainloopFwdSm90ILi2EN4cute5tupleIJNS5_1CILi1EEES8_S8_EEENS6_IJNS7_ILi64EEESA_SA_EEELi512ENS_10bfloat16_tEfNS_4arch4Sm90ELb0ELb0ELb1ELb1ELb0ELb0ELb0ELb0ELb0ELb0ELb0ELb0EEENS1_21CollectiveEpilogueFwdINS6_IJSA_NS7_ILi512EEESA_EEES9_SC_SE_Li256ELb1ELb0ELb0ELb0EEENS1_36VarlenDynamicPersistentTileSchedulerILi64ELi64ELi256ELi32ELb0ELb0ELb1ELb0ELb1ELb1EEEEEEEEEvNT_6ParamsE --------------------------
	.section	.nv.info._ZN7cutlass13device_kernelIN5flash11enable_sm90INS1_16FlashAttnFwdSm90INS1_25CollectiveMainloopFwdSm90ILi2EN4cute5tupleIJNS5_1CILi1EEES8_S8_EEENS6_IJNS7_ILi64EEESA_SA_EEELi512ENS_10bfloat16_tEfNS_4arch4Sm90ELb0ELb0ELb1ELb1ELb0ELb0ELb0ELb0ELb0ELb0ELb0ELb0EEENS1_21CollectiveEpilogueFwdINS6_IJSA_NS7_ILi512EEESA_EEES9_SC_SE_Li256ELb1ELb0ELb0ELb0EEENS1_36VarlenDynamicPersistentTileSchedulerILi64ELi64ELi256ELi32ELb0ELb0ELb1ELb0ELb1ELb1EEEEEEEEEvNT_6ParamsE,"",@"SHT_CUDA_INFO"
	.sectionflags	@""
	.align	4


	//----- nvinfo : EIATTR_CUDA_API_VERSION
	.align		4
        /*0000*/ 	.byte	0x04, 0x37
        /*0002*/ 	.short	(.L_665 - .L_664)
.L_664:
        /*0004*/ 	.word	0x00000082


	//----- nvinfo : EIATTR_KPARAM_INFO
	.align		4
.L_665:
        /*0008*/ 	.byte	0x04, 0x17
        /*000a*/ 	.short	(.L_667 - .L_666)
.L_666:
        /*000c*/ 	.word	0x00000000
        /*0010*/ 	.short	0x0000
        /*0012*/ 	.short	0x0070
        /*0014*/ 	.byte	0x00, 0xf0, 0x01, 0x28


	//----- nvinfo : EIATTR_SPARSE_MMA_MASK
	.align		4
.L_667:
        /*0018*/ 	.byte	0x03, 0x50
        /*001a*/ 	.short	0x0000


	//----- nvinfo : EIATTR_MAXREG_COUNT
	.align		4
        /*001c*/ 	.byte	0x03, 0x1b
        /*001e*/ 	.short	0x00a8


	//----- nvinfo : EIATTR_NUM_BARRIERS
	.align		4
        /*0020*/ 	.byte	0x02, 0x4c
        /*0022*/ 	.byte	0x10
	.zero		1


	//----- nvinfo : EIATTR_EXTERNS
	.align		4
        /*0024*/ 	.byte	0x04, 0x0f
        /*0026*/ 	.short	(.L_669 - .L_668)


	//   ....[0]....
	.align		4
.L_668:
        /*0028*/ 	.word	index@(__assertfail)


	//----- nvinfo : EIATTR_ANNOTATIONS
	.align		4
.L_669:
        /*002c*/ 	.byte	0x04, 0x55
        /*002e*/ 	.short	(.L_671 - .L_670)


	//   ....[0]....
.L_670:
        /* <DEDUP_REMOVED lines=31> */


	//----- nvinfo : EIATTR_MERCURY_ISA_VERSION
	.align		4
.L_671:
        /*0210*/ 	.byte	0x03, 0x5f
        /*0212*/ 	.short	0x0101


	//----- nvinfo : EIATTR_UNUSED_LOAD_BYTE_OFFSET
	.align		4
        /*0214*/ 	.byte	0x04, 0x44
        /*0216*/ 	.short	(.L_673 - .L_672)


	//   ....[0]....
.L_672:
        /*0218*/ 	.word	0x00000a50
        /*021c*/ 	.word	0x0000fff0


	//   ....[1]....
        /*0220*/ 	.word	0x00007250
        /*0224*/ 	.word	0x0000fff0


	//----- nvinfo : EIATTR_INT_WARP_WIDE_INSTR_OFFSETS
	.align		4
.L_673:
        /*0228*/ 	.byte	0x04, 0x31
        /*022a*/ 	.short	(.L_675 - .L_674)


	//   ....[0]....
.L_674:
        /*022c*/ 	.word	0x00000160


	//   ....[1]....
        /*0230*/ 	.word	0x000001a0


	//   ....[2]....
        /*0234*/ 	.word	0x00000210


	//   ....[3]....
        /*0238*/ 	.word	0x0000a980


	//   ....[4]....
        /*023c*/ 	.word	0x0000aa10


	//   ....[5]....
        /*0240*/ 	.word	0x0000ae90


	//   ....[6]....
        /*0244*/ 	.word	0x0000aec0


	//   ....[7]....
        /*0248*/ 	.word	0x0000d7f0


	//   ....[8]....
        /*024c*/ 	.word	0x0000d880


	//----- nvinfo : EIATTR_COOP_GROUP_MASK_REGIDS
	.align		4
.L_675:
        /*0250*/ 	.byte	0x04, 0x29
        /*0252*/ 	.short	(.L_677 - .L_676)


	//   ....[0]....
.L_676:
        /*0254*/ 	.word	0xffffffff


	//   ....[1]....
        /*0258*/ 	.word	0xffffffff


	//   ....[2]....
        /*025c*/ 	.word	0xffffffff


	//   ....[3]....
        /*0260*/ 	.word	0xffffffff


	//   ....[4]....
        /*0264*/ 	.word	0xffffffff


	//   ....[5]....
        /*0268*/ 	.word	0xffffffff


	//   ....[6]....
        /*026c*/ 	.word	0xffffffff


	//   ....[7]....
        /*0270*/ 	.word	0xffffffff


	//   ....[8]....
        /*0274*/ 	.word	0xffffffff


	//   ....[9]....
        /*0278*/ 	.word	0xffffffff


	//   ....[10]....
        /*027c*/ 	.word	0xffffffff


	//   ....[11]....
        /*0280*/ 	.word	0xffffffff


	//   ....[12]....
        /*0284*/ 	.word	0xffffffff


	//   ....[13]....
        /*0288*/ 	.word	0xffffffff


	//   ....[14]....
        /*028c*/ 	.word	0xffffffff


	//   ....[15]....
        /*0290*/ 	.word	0xffffffff


	//   ....[16]....
        /*0294*/ 	.word	0xffffffff


	//   ....[17]....
        /*0298*/ 	.word	0xffffffff


	//   ....[18]....
        /*029c*/ 	.word	0xffffffff


	//   ....[19]....
        /*02a0*/ 	.word	0xffffffff


	//   ....[20]....
        /*02a4*/ 	.word	0xffffffff


	//   ....[21]....
        /*02a8*/ 	.word	0xffffffff


	//   ....[22]....
        /*02ac*/ 	.word	0xffffffff


	//   ....[23]....
        /*02b0*/ 	.word	0xffffffff


	//   ....[24]....
        /*02b4*/ 	.word	0xffffffff


	//   ....[25]....
        /*02b8*/ 	.word	0xffffffff


	//   ....[26]....
        /*02bc*/ 	.word	0xffffffff


	//   ....[27]....
        /*02c0*/ 	.word	0xffffffff


	//   ....[28]....
        /*02c4*/ 	.word	0xffffffff


	//   ....[29]....
        /*02c8*/ 	.word	0xffffffff


	//   ....[30]....
        /*02cc*/ 	.word	0xffffffff


	//   ....[31]....
        /*02d0*/ 	.word	0xffffffff


	//   ....[32]....
        /*02d4*/ 	.word	0xffffffff


	//   ....[33]....
        /*02d8*/ 	.word	0xffffffff


	//   ....[34]....
        /*02dc*/ 	.word	0xffffffff


	//   ....[35]....
        /*02e0*/ 	.word	0xffffffff


	//   ....[36]....
        /*02e4*/ 	.word	0xffffffff


	//   ....[37]....
        /*02e8*/ 	.word	0xffffffff


	//   ....[38]....
        /*02ec*/ 	.word	0xffffffff


	//   ....[39]....
        /*02f0*/ 	.word	0xffffffff


	//   ....[40]....
        /*02f4*/ 	.word	0xffffffff


	//   ....[41]....
        /*02f8*/ 	.word	0xffffffff


	//   ....[42]....
        /*02fc*/ 	.word	0xffffffff


	//   ....[43]....
        /*0300*/ 	.word	0xffffffff


	//   ....[44]....
        /*0304*/ 	.word	0xffffffff


	//   ....[45]....
        /*0308*/ 	.word	0xffffffff


	//   ....[46]....
        /*030c*/ 	.word	0xffffffff


	//   ....[47]....
        /*0310*/ 	.word	0xffffffff


	//   ....[48]....
        /*0314*/ 	.word	0xffffffff


	//   ....[49]....
        /*0318*/ 	.word	0xffffffff


	//   ....[50]....
        /*031c*/ 	.word	0xffffffff


	//   ....[51]....
        /*0320*/ 	.word	0xffffffff


	//   ....[52]....
        /*0324*/ 	.word	0xffffffff


	//   ....[53]....
        /*0328*/ 	.word	0xffffffff


	//   ....[54]....
        /*032c*/ 	.word	0xffffffff


	//   ....[55]....
        /*0330*/ 	.word	0xffffffff


	//   ....[56]....
        /*0334*/ 	.word	0xffffffff


	//   ....[57]....
        /*0338*/ 	.word	0xffffffff


	//   ....[58]....
        /*033c*/ 	.word	0x0500000f


	//   ....[59]....
        /*0340*/ 	.word	0x0500000f


	//   ....[60]....
        /*0344*/ 	.word	0x0500000f


	//   ....[61]....
        /*0348*/ 	.word	0x0500000f


	//   ....[62]....
        /*034c*/ 	.word	0x0500000f


	//   ....[63]....
        /*0350*/ 	.word	0x0500000f


	//   ....[64]....
        /*0354*/ 	.word	0x0500000f


	//   ....[65]....
        /*0358*/ 	.word	0x0500000f


	//   ....[66]....
        /*035c*/ 	.word	0x0500000f


	//   ....[67]....
        /*0360*/ 	.word	0x0500000f


	//   ....[68]....
        /*0364*/ 	.word	0x0500000f


	//   ....[69]....
        /*0368*/ 	.word	0x0500000f


	//   ....[70]....
        /*036c*/ 	.word	0x0500000f


	//   ....[71]....
        /*0370*/ 	.word	0x0500000f


	//   ....[72]....
        /*0374*/ 	.word	0x0500000f


	//   ....[73]....
        /*0378*/ 	.word	0x0500000f


	//   ....[74]....
        /*037c*/ 	.word	0x0500000f


	//   ....[75]....
        /*0380*/ 	.word	0x0500000f


	//   ....[76]....
        /*0384*/ 	.word	0x0500000f


	//----- nvinfo : EIATTR_COOP_GROUP_INSTR_OFFSETS
	.align		4
.L_677:
        /*0388*/ 	.byte	0x04, 0x28
        /*038a*/ 	.short	(.L_679 - .L_678)


	//   ....[0]....
.L_678:
        /*038c*/ 	.word	0x00000060


	//   ....[1]....
        /*0390*/ 	.word	0x00000170


	//   ....[2]....
        /*0394*/ 	.word	0x000001c0


	//   ....[3]....
        /*0398*/ 	.word	0x000003b0


	//   ....[4]....
        /*039c*/ 	.word	0x00000510


	//   ....[5]....
        /*03a0*/ 	.word	0x00000630


	//   ....[6]....
        /*03a4*/ 	.word	0x00000790


	//   ....[7]....
        /*03a8*/ 	.word	0x00001700


	//   ....[8]....
        /*03ac*/ 	.word	0x00003040


	//   ....[9]....
        /*03b0*/ 	.word	0x00003df0


	//   ....[10]....
        /*03b4*/ 	.word	0x00003e70


	//   ....[11]....
        /*03b8*/ 	.word	0x00004050


	//   ....[12]....
        /*03bc*/ 	.word	0x00004120


	//   ....[13]....
        /*03c0*/ 	.word	0x00004a00


	//   ....[14]....
        /*03c4*/ 	.word	0x00005160


	//   ....[15]....
        /*03c8*/ 	.word	0x000051e0


	//   ....[16]....
        /*03cc*/ 	.word	0x000054f0


	//   ....[17]....
        /*03d0*/ 	.word	0x000056b0


	//   ....[18]....
        /*03d4*/ 	.word	0x00006710


	//   ....[19]....
        /*03d8*/ 	.word	0x00006750


	//   ....[20]....
        /*03dc*/ 	.word	0x00006780


	//   ....[21]....
        /*03e0*/ 	.word	0x000067e0


	//   ....[22]....
        /*03e4*/ 	.word	0x00006810


	//   ....[23]....
        /*03e8*/ 	.word	0x00008160


	//   ....[24]....
        /*03ec*/ 	.word	0x00009af0


	//   ....[25]....
        /*03f0*/ 	.word	0x00009c80


	//   ....[26]....
        /*03f4*/ 	.word	0x00009cb0


	//   ....[27]....
        /*03f8*/ 	.word	0x00009cf0


	//   ....[28]....
        /*03fc*/ 	.word	0x00009d50


	//   ....[29]....
        /*0400*/ 	.word	0x00009db0


	//   ....[30]....
        /*0404*/ 	.word	0x00009df0


	//   ....[31]....
        /*0408*/ 	.word	0x00009fa0


	//   ....[32]....
        /*040c*/ 	.word	0x0000a000


	//   ....[33]....
        /*0410*/ 	.word	0x0000a040


	//   ....[34]....
        /*0414*/ 	.word	0x0000a080


	//   ....[35]....
        /*0418*/ 	.word	0x0000a0b0


	//   ....[36]....
        /*041c*/ 	.word	0x0000a0e0


	//   ....[37]....
        /*0420*/ 	.word	0x0000a170


	//   ....[38]....
        /*0424*/ 	.word	0x0000a1a0


	//   ....[39]....
        /*0428*/ 	.word	0x0000a230


	//   ....[40]....
        /*042c*/ 	.word	0x0000d910


	//   ....[41]....
        /*0430*/ 	.word	0x0000d920


	//   ....[42]....
        /*0434*/ 	.word	0x0000da30


	//   ....[43]....
        /*0438*/ 	.word	0x0000da90


	//   ....[44]....
        /*043c*/ 	.word	0x0000dad0


	//   ....[45]....
        /*0440*/ 	.word	0x0000db10


	//   ....[46]....
        /*0444*/ 	.word	0x0000db40


	//   ....[47]....
        /*0448*/ 	.word	0x0000db70


	//   ....[48]....
        /*044c*/ 	.word	0x0000dd00


	//   ....[49]....
        /*0450*/ 	.word	0x0000dd60


	//   ....[50]....
        /*0454*/ 	.word	0x0000dda0


	//   ....[51]....
        /*0458*/ 	.word	0x0000dde0


	//   ....[52]....
        /*045c*/ 	.word	0x0000de10


	//   ....[53]....
        /*0460*/ 	.word	0x0000de40


	//   ....[54]....
        /*0464*/ 	.word	0x0000df00


	//   ....[55]....
        /*0468*/ 	.word	0x0000df20


	//   ....[56]....
        /*046c*/ 	.word	0x0000df90


	//   ....[57]....
        /*0470*/ 	.word	0x0000e3e0


	//   ....[58]....
        /*0474*/ 	.word	0x0000e990


	//   ....[59]....
        /*0478*/ 	.word	0x0000edb0


	//   ....[60]....
        /*047c*/ 	.word	0x0000ee40


	//   ....[61]....
        /*0480*/ 	.word	0x0000eee0


	//   ....[62]....
        /*0484*/ 	.word	0x0000ef90


	//   ....[63]....
        /*0488*/ 	.word	0x0000f010


	//   ....[64]....
        /*048c*/ 	.word	0x0000f090


	//   ....[65]....
        /*0490*/ 	.word	0x0000f110


	//   ....[66]....
        /*0494*/ 	.word	0x0000f190


	//   ....[67]....
        /*0498*/ 	.word	0x0000f220


	//   ....[68]....
        /*049c*/ 	.word	0x0000f2d0


	//   ....[69]....
        /*04a0*/ 	.word	0x0000f350


	//   ....[70]....
        /*04a4*/ 	.word	0x0000f3d0


	//   ....[71]....
        /*04a8*/ 	.word	0x0000f450


	//   ....[72]....
        /*04ac*/ 	.word	0x0000f4d0


	//   ....[73]....
        /*04b0*/ 	.word	0x0000f540


	//   ....[74]....
        /*04b4*/ 	.word	0x0000f5e0


	//   ....[75]....
        /*04b8*/ 	.word	0x0000f670


	//   ....[76]....
        /*04bc*/ 	.word	0x0000f790


	//----- nvinfo : EIATTR_REG_RECONFIG
	.align		4
.L_679:
        /*04c0*/ 	.byte	0x01, 0x54
	.zero		2


	//----- nvinfo : EIATTR_SYSCALL_OFFSETS
	.align		4
        /*04c4*/ 	.byte	0x04, 0x46
        /*04c6*/ 	.short	(.L_681 - .L_680)


	//   ....[0]....
.L_680:
        /*04c8*/ 	.word	0x00003200


	//   ....[1]....
        /*04cc*/ 	.word	0x0000aba0


	//   ....[2]....
        /*04d0*/ 	.word	0x0000ace0


	//   ....[3]....
        /*04d4*/ 	.word	0x0000ade0


	//----- nvinfo : EIATTR_MBARRIER_INSTR_OFFSETS
	.align		4
.L_681:
        /*04d8*/ 	.byte	0x04, 0x39
        /*04da*/ 	.short	(.L_683 - .L_682)


	//   ....[0]....
.L_682:
        /*04dc*/ 	.word	0x000002a0
        /*04e0*/ 	.word	0x000000ff
        /*04e4*/ 	.word	0x00028c00
        /*04e8*/ 	.short	0x0100
        /*04ea*/ 	.byte	0x08
	.zero		1


	//   ....[1]....
        /*04ec*/ 	.word	0x000002b0
        /*04f0*/ 	.word	0x000000ff
        /*04f4*/ 	.word	0x00028c20
        /*04f8*/ 	.short	0x0100
        /*04fa*/ 	.byte	0x08
	.zero		1


	//   ....[2]....
        /*04fc*/ 	.word	0x00000360
        /*0500*/ 	.word	0x000000ff
        /*0504*/ 	.word	0x00028c30
        /*0508*/ 	.short	0x0100
        /*050a*/ 	.byte	0x06
	.zero		1


	//   ....[3]....
        /*050c*/ 	.word	0x00000370
        /*0510*/ 	.word	0x000000ff
        /*0514*/ 	.word	0x00028c40
        /*0518*/ 	.short	0x0100
        /*051a*/ 	.byte	0x06
	.zero		1


	//   ....[4]....
        /*051c*/ 	.word	0x00000380
        /*0520*/ 	.word	0x000000ff
        /*0524*/ 	.word	0x00028c38
        /*0528*/ 	.short	0x0100
        /*052a*/ 	.byte	0x06
	.zero		1


	//   ....[5]....
        /*052c*/ 	.word	0x00000390
        /*0530*/ 	.word	0x000000ff
        /*0534*/ 	.word	0x00028c48
        /*0538*/ 	.short	0x0100
        /*053a*/ 	.byte	0x06
	.zero		1


	//   ....[6]....
        /*053c*/ 	.word	0x000004c0
        /*0540*/ 	.word	0x000000ff
        /*0544*/ 	.word	0x00028c50
        /*0548*/ 	.short	0x0100
        /*054a*/ 	.byte	0x08
	.zero		1


	//   ....[7]....
        /*054c*/ 	.word	0x000004d0
        /*0550*/ 	.word	0x000000ff
        /*0554*/ 	.word	0x00028c60
        /*0558*/ 	.short	0x0100
        /*055a*/ 	.byte	0x08
	.zero		1


	//   ....[8]....
        /*055c*/ 	.word	0x000004e0
        /*0560*/ 	.word	0x000000ff
        /*0564*/ 	.word	0x00028c58
        /*0568*/ 	.short	0x0100
        /*056a*/ 	.byte	0x08
	.zero		1


	//   ....[9]....
        /*056c*/ 	.word	0x000004f0
        /*0570*/ 	.word	0x000000ff
        /*0574*/ 	.word	0x00028c68
        /*0578*/ 	.short	0x0100
        /*057a*/ 	.byte	0x08
	.zero		1


	//   ....[10]....
        /*057c*/ 	.word	0x000005e0
        /*0580*/ 	.word	0x000000ff
        /*0584*/ 	.word	0x00028c70
        /*0588*/ 	.short	0x0100
        /*058a*/ 	.byte	0x06
	.zero		1


	//   ....[11]....
        /*058c*/ 	.word	0x000005f0
        /*0590*/ 	.word	0x000000ff
        /*0594*/ 	.word	0x00028c80
        /*0598*/ 	.short	0x0100
        /*059a*/ 	.byte	0x06
	.zero		1


	//   ....[12]....
        /*059c*/ 	.word	0x00000600
        /*05a0*/ 	.word	0x000000ff
        /*05a4*/ 	.word	0x00028c78
        /*05a8*/ 	.short	0x0100
        /*05aa*/ 	.byte	0x06
	.zero		1


	//   ....[13]....
        /*05ac*/ 	.word	0x00000610
        /*05b0*/ 	.word	0x000000ff
        /*05b4*/ 	.word	0x00028c88
        /*05b8*/ 	.short	0x0100
        /*05ba*/ 	.byte	0x06
	.zero		1


	//   ....[14]....
        /*05bc*/ 	.word	0x00000740
        /*05c0*/ 	.word	0x000000ff
        /*05c4*/ 	.word	0x00028c90
        /*05c8*/ 	.short	0x0100
        /*05ca*/ 	.byte	0x08
	.zero		1


	//   ....[15]....
        /*05cc*/ 	.word	0x00000750
        /*05d0*/ 	.word	0x000000ff
        /*05d4*/ 	.word	0x00028ca0
        /*05d8*/ 	.short	0x0100
        /*05da*/ 	.byte	0x08
	.zero		1


	//   ....[16]....
        /*05dc*/ 	.word	0x00000760
        /*05e0*/ 	.word	0x000000ff
        /*05e4*/ 	.word	0x00028c98
        /*05e8*/ 	.short	0x0100
        /*05ea*/ 	.byte	0x08
	.zero		1


	//   ....[17]....
        /*05ec*/ 	.word	0x00000770
        /*05f0*/ 	.word	0x000000ff
        /*05f4*/ 	.word	0x00028ca8
        /*05f8*/ 	.short	0x0100
        /*05fa*/ 	.byte	0x08
	.zero		1


	//   ....[18]....
        /*05fc*/ 	.word	0x000008a0
        /*0600*/ 	.word	0x000000ff
        /*0604*/ 	.word	0x00028cb0
        /*0608*/ 	.short	0x0100
        /*060a*/ 	.byte	0x08
	.zero		1


	//   ....[19]....
        /*060c*/ 	.word	0x000008b0
        /*0610*/ 	.word	0x000000ff
        /*0614*/ 	.word	0x00028cc0
        /*0618*/ 	.short	0x0100
        /*061a*/ 	.byte	0x08
	.zero		1


	//   ....[20]....
        /*061c*/ 	.word	0x000008c0
        /*0620*/ 	.word	0x000000ff
        /*0624*/ 	.word	0x00028cb8
        /*0628*/ 	.short	0x0100
        /*062a*/ 	.byte	0x08
	.zero		1


	//   ....[21]....
        /*062c*/ 	.word	0x000008d0
        /*0630*/ 	.word	0x000000ff
        /*0634*/ 	.word	0x00028cc8
        /*0638*/ 	.short	0x0100
        /*063a*/ 	.byte	0x08
	.zero		1


	//   ....[22]....
        /*063c*/ 	.word	0x00001810
        /*0640*/ 	.word	0x000000ff
        /*0644*/ 	.word	0x00028c50
        /*0648*/ 	.short	0x010a
        /*064a*/ 	.byte	0x10
	.zero		1


	//   ....[23]....
        /*064c*/ 	.word	0x00001ae0
        /*0650*/ 	.word	0x00000000
        /*0654*/ 	.word	0x00000000
        /*0658*/ 	.short	0x0101
        /*065a*/ 	.byte	0x3f
	.zero		1


	//   ....[24]....
        /*065c*/ 	.word	0x00002460
        /*0660*/ 	.word	0x000000ff
        /*0664*/ 	.word	0x00028c50
        /*0668*/ 	.short	0x010a
        /*066a*/ 	.byte	0x06
	.zero		1


	//   ....[25]....
        /*066c*/ 	.word	0x000024a0
        /*0670*/ 	.word	0x000000ff
        /*0674*/ 	.word	0x00028c50
        /*0678*/ 	.short	0x010a
        /*067a*/ 	.byte	0x06
	.zero		1


	//   ....[26]....
        /*067c*/ 	.word	0x000026f0
        /*0680*/ 	.word	0x00000000
        /*0684*/ 	.word	0x00000000
        /*0688*/ 	.short	0x0101
        /*068a*/ 	.byte	0x3f
	.zero		1


	//   ....[27]....
        /*068c*/ 	.word	0x00003280
        /*0690*/ 	.word	0x000000ff
        /*0694*/ 	.word	0x00028c00
        /*0698*/ 	.short	0x010a
        /*069a*/ 	.byte	0x2a
	.zero		1


	//   ....[28]....
        /*069c*/ 	.word	0x00003300
        /*06a0*/ 	.word	0x00000007
        /*06a4*/ 	.word	0x00028c30
        /*06a8*/ 	.short	0x010a
        /*06aa*/ 	.byte	0x3f
	.zero		1


	//   ....[29]....
        /*06ac*/ 	.word	0x00003340
        /*06b0*/ 	.word	0x00000007
        /*06b4*/ 	.word	0x00028c30
        /*06b8*/ 	.short	0x010a
        /*06ba*/ 	.byte	0x3f
	.zero		1


	//   ....[30]....
        /*06bc*/ 	.word	0x00004310
        /*06c0*/ 	.word	0x00000003
        /*06c4*/ 	.word	0x00000000
        /*06c8*/ 	.short	0x0101
        /*06ca*/ 	.byte	0x3f
	.zero		1


	//   ....[31]....
        /*06cc*/ 	.word	0x00004790
        /*06d0*/ 	.word	0x00000007
        /*06d4*/ 	.word	0x00028c50
        /*06d8*/ 	.short	0x010a
        /*06da*/ 	.byte	0x3f
	.zero		1


	//   ....[32]....
        /*06dc*/ 	.word	0x000047e0
        /*06e0*/ 	.word	0x00000007
        /*06e4*/ 	.word	0x00028c50
        /*06e8*/ 	.short	0x010a
        /*06ea*/ 	.byte	0x3f
	.zero		1


	//   ....[33]....
        /*06ec*/ 	.word	0x00004a20
        /*06f0*/ 	.word	0x00000007
        /*06f4*/ 	.word	0x00000000
        /*06f8*/ 	.short	0x0101
        /*06fa*/ 	.byte	0x3f
	.zero		1


	//   ....[34]....
        /*06fc*/ 	.word	0x00004b60
        /*0700*/ 	.word	0x000000ff
        /*0704*/ 	.word	0x00028c30
        /*0708*/ 	.short	0x010a
        /*070a*/ 	.byte	0x17
	.zero		1


	//   ....[35]....
        /*070c*/ 	.word	0x00004ba0
        /*0710*/ 	.word	0x000000ff
        /*0714*/ 	.word	0x00028c30
        /*0718*/ 	.short	0x010a
        /*071a*/ 	.byte	0x17
	.zero		1


	//   ....[36]....
        /*071c*/ 	.word	0x00005a80
        /*0720*/ 	.word	0x00000098
        /*0724*/ 	.word	0x00000000
        /*0728*/ 	.short	0x0101
        /*072a*/ 	.byte	0x3f
	.zero		1


	//   ....[37]....
        /*072c*/ 	.word	0x00006480
        /*0730*/ 	.word	0x000000ff
        /*0734*/ 	.word	0x00028c50
        /*0738*/ 	.short	0x010a
        /*073a*/ 	.byte	0x17
	.zero		1


	//   ....[38]....
        /*073c*/ 	.word	0x000064c0
        /*0740*/ 	.word	0x000000ff
        /*0744*/ 	.word	0x00028c50
        /*0748*/ 	.short	0x010a
        /*074a*/ 	.byte	0x17
	.zero		1


	//   ....[39]....
        /*074c*/ 	.word	0x00006730
        /*0750*/ 	.word	0x000000a9
        /*0754*/ 	.word	0x00000000
        /*0758*/ 	.short	0x0101
        /*075a*/ 	.byte	0x3f
	.zero		1


	//   ....[40]....
        /*075c*/ 	.word	0x00008bb0
        /*0760*/ 	.word	0x000000ff
        /*0764*/ 	.word	0x00000000
        /*0768*/ 	.short	0x0101
        /*076a*/ 	.byte	0x04
	.zero		1


	//   ....[41]....
        /*076c*/ 	.word	0x0000b340
        /*0770*/ 	.word	0x00000008
        /*0774*/ 	.word	0x00028c40
        /*0778*/ 	.short	0x010a
        /*077a*/ 	.byte	0x3f
	.zero		1


	//   ....[42]....
        /*077c*/ 	.word	0x0000b740
        /*0780*/ 	.word	0x0000000a
        /*0784*/ 	.word	0x00028c20
        /*0788*/ 	.short	0x010a
        /*078a*/ 	.byte	0x3f
	.zero		1


	//   ....[43]....
        /*078c*/ 	.word	0x0000b800
        /*0790*/ 	.word	0x00000008
        /*0794*/ 	.word	0x00028c60
        /*0798*/ 	.short	0x010a
        /*079a*/ 	.byte	0x3f
	.zero		1


	//   ....[44]....
        /*079c*/ 	.word	0x0000bfb0
        /*07a0*/ 	.word	0x00000003
        /*07a4*/ 	.word	0x00028c40
        /*07a8*/ 	.short	0x010a
        /*07aa*/ 	.byte	0x3f
	.zero		1


	//   ....[45]....
        /*07ac*/ 	.word	0x0000c1c0
        /*07b0*/ 	.word	0x00000003
        /*07b4*/ 	.word	0x00028c60
        /*07b8*/ 	.short	0x010a
        /*07ba*/ 	.byte	0x3f
	.zero		1


	//   ....[46]....
        /*07bc*/ 	.word	0x0000c880
        /*07c0*/ 	.word	0x00000002
        /*07c4*/ 	.word	0x00028c40
        /*07c8*/ 	.short	0x010a
        /*07ca*/ 	.byte	0x3f
	.zero		1


	//   ....[47]....
        /*07cc*/ 	.word	0x0000ca80
        /*07d0*/ 	.word	0x00000002
        /*07d4*/ 	.word	0x00028c60
        /*07d8*/ 	.short	0x010a
        /*07da*/ 	.byte	0x3f
	.zero		1


	//   ....[48]....
        /*07dc*/ 	.word	0x0000d0c0
        /*07e0*/ 	.word	0x00000002
        /*07e4*/ 	.word	0x00028c40
        /*07e8*/ 	.short	0x010a
        /*07ea*/ 	.byte	0x3f
	.zero		1


	//   ....[49]....
        /*07ec*/ 	.word	0x0000d2d0
        /*07f0*/ 	.word	0x00000002
        /*07f4*/ 	.word	0x00028c60
        /*07f8*/ 	.short	0x010a
        /*07fa*/ 	.byte	0x3f
	.zero		1


	//   ....[50]....
        /*07fc*/ 	.word	0x0000e360
        /*0800*/ 	.word	0x00000000
        /*0804*/ 	.word	0x00028c20
        /*0808*/ 	.short	0x010a
        /*080a*/ 	.byte	0x3f
	.zero		1


	//   ....[51]....
        /*080c*/ 	.word	0x0000e520
        /*0810*/ 	.word	0x00000006
        /*0814*/ 	.word	0x00000000
        /*0818*/ 	.short	0x010a
        /*081a*/ 	.byte	0x3f
	.zero		1


	//   ....[52]....
        /*081c*/ 	.word	0x0000e590
        /*0820*/ 	.word	0x00000007
        /*0824*/ 	.word	0x00000000
        /*0828*/ 	.short	0x010a
        /*082a*/ 	.byte	0x3f
	.zero		1


	//   ....[53]....
        /*082c*/ 	.word	0x0000e600
        /*0830*/ 	.word	0x00000004
        /*0834*/ 	.word	0x00000000
        /*0838*/ 	.short	0x010a
        /*083a*/ 	.byte	0x3f
	.zero		1


	//   ....[54]....
        /*083c*/ 	.word	0x0000e630
        /*0840*/ 	.word	0x00000003
        /*0844*/ 	.word	0x00000000
        /*0848*/ 	.short	0x010a
        /*084a*/ 	.byte	0x3f
	.zero		1


	//   ....[55]....
        /*084c*/ 	.word	0x0000e6a0
        /*0850*/ 	.word	0x00000003
        /*0854*/ 	.word	0x00028c50
        /*0858*/ 	.short	0x010a
        /*085a*/ 	.byte	0x3f
	.zero		1


	//   ....[56]....
        /*085c*/ 	.word	0x0000e700
        /*0860*/ 	.word	0x00000003
        /*0864*/ 	.word	0x00028c50
        /*0868*/ 	.short	0x010a
        /*086a*/ 	.byte	0x3f
	.zero		1


	//   ....[57]....
        /*086c*/ 	.word	0x0000e760
        /*0870*/ 	.word	0x00000003
        /*0874*/ 	.word	0x00028c00
        /*0878*/ 	.short	0x010a
        /*087a*/ 	.byte	0x3f
	.zero		1


	//   ....[58]....
        /*087c*/ 	.word	0x0000e7b0
        /*0880*/ 	.word	0x00000007
        /*0884*/ 	.word	0x00028c30
        /*0888*/ 	.short	0x010a
        /*088a*/ 	.byte	0x3f
	.zero		1


	//   ....[59]....
        /*088c*/ 	.word	0x0000e800
        /*0890*/ 	.word	0x00000007
        /*0894*/ 	.word	0x00028c50
        /*0898*/ 	.short	0x010a
        /*089a*/ 	.byte	0x3f
	.zero		1


	//   ....[60]....
        /*089c*/ 	.word	0x0000e860
        /*08a0*/ 	.word	0x00000005
        /*08a4*/ 	.word	0x00028c30
        /*08a8*/ 	.short	0x010a
        /*08aa*/ 	.byte	0x3f
	.zero		1


	//   ....[61]....
        /*08ac*/ 	.word	0x0000e8b0
        /*08b0*/ 	.word	0x000000a9
        /*08b4*/ 	.word	0x00028c50
        /*08b8*/ 	.short	0x010a
        /*08ba*/ 	.byte	0x3f
	.zero		1


	//   ....[62]....
        /*08bc*/ 	.word	0x0000ea50
        /*08c0*/ 	.word	0x00000008
        /*08c4*/ 	.word	0x00028c40
        /*08c8*/ 	.short	0x010a
        /*08ca*/ 	.byte	0x3f
	.zero		1


	//   ....[63]....
        /*08cc*/ 	.word	0x0000ead0
        /*08d0*/ 	.word	0x00000008
        /*08d4*/ 	.word	0x00028c20
        /*08d8*/ 	.short	0x010a
        /*08da*/ 	.byte	0x3f
	.zero		1


	//   ....[64]....
        /*08dc*/ 	.word	0x0000eb20
        /*08e0*/ 	.word	0x00000008
        /*08e4*/ 	.word	0x00028c60
        /*08e8*/ 	.short	0x010a
        /*08ea*/ 	.byte	0x3f
	.zero		1


	//   ....[65]....
        /*08ec*/ 	.word	0x0000eb70
        /*08f0*/ 	.word	0x00000003
        /*08f4*/ 	.word	0x00028c40
        /*08f8*/ 	.short	0x010a
        /*08fa*/ 	.byte	0x3f
	.zero		1


	//   ....[66]....
        /*08fc*/ 	.word	0x0000ebc0
        /*0900*/ 	.word	0x00000003
        /*0904*/ 	.word	0x00028c60
        /*0908*/ 	.short	0x010a
        /*090a*/ 	.byte	0x3f
	.zero		1


	//   ....[67]....
        /*090c*/ 	.word	0x0000ec10
        /*0910*/ 	.word	0x00000002
        /*0914*/ 	.word	0x00028c40
        /*0918*/ 	.short	0x010a
        /*091a*/ 	.byte	0x3f
	.zero		1


	//   ....[68]....
        /*091c*/ 	.word	0x0000ec60
        /*0920*/ 	.word	0x00000002
        /*0924*/ 	.word	0x00028c60
        /*0928*/ 	.short	0x010a
        /*092a*/ 	.byte	0x3f
	.zero		1


	//   ....[69]....
        /*092c*/ 	.word	0x0000ecb0
        /*0930*/ 	.word	0x00000002
        /*0934*/ 	.word	0x00028c40
        /*0938*/ 	.short	0x010a
        /*093a*/ 	.byte	0x3f
	.zero		1


	//   ....[70]....
        /*093c*/ 	.word	0x0000ed00
        /*0940*/ 	.word	0x00000002
        /*0944*/ 	.word	0x00028c60
        /*0948*/ 	.short	0x010a
        /*094a*/ 	.byte	0x3f
	.zero		1


	//   ....[71]....
        /*094c*/ 	.word	0x0000f6b0
        /*0950*/ 	.word	0x00000000
        /*0954*/ 	.word	0x00028c20
        /*0958*/ 	.short	0x010a
        /*095a*/ 	.byte	0x3f
	.zero		1


	//   ....[72]....
        /*095c*/ 	.word	0x0000f850
        /*0960*/ 	.word	0x00000006
        /*0964*/ 	.word	0x00000000
        /*0968*/ 	.short	0x010a
        /*096a*/ 	.byte	0x3f
	.zero		1


	//   ....[73]....
        /*096c*/ 	.word	0x0000f8a0
        /*0970*/ 	.word	0x00000007
        /*0974*/ 	.word	0x00000000
        /*0978*/ 	.short	0x010a
        /*097a*/ 	.byte	0x3f
	.zero		1


	//   ....[74]....
        /*097c*/ 	.word	0x0000f8f0
        /*0980*/ 	.word	0x00000004
        /*0984*/ 	.word	0x00000000
        /*0988*/ 	.short	0x010a
        /*098a*/ 	.byte	0x3f
	.zero		1


	//----- nvinfo : EIATTR_NUM_MBARRIERS
	.align		4
.L_683:
        /*098c*/ 	.byte	0x03, 0x38
        /*098e*/ 	.short	0x0016


	//----- nvinfo : EIATTR_EXIT_INSTR_OFFSETS
	.align		4
        /*0990*/ 	.byte	0x04, 0x1c
        /*0992*/ 	.short	(.L_685 - .L_684)


	//   ....[0]....
.L_684:
        /*0994*/ 	.word	0x00000a80


	//   ....[1]....
        /*0998*/ 	.word	0x00009ab0


	//   ....[2]....
        /*099c*/ 	.word	0x00009b10


	//   ....[3]....
        /*09a0*/ 	.word	0x0000e680


	//----- nvinfo : EIATTR_MAX_THREADS
	.align		4
.L_685:
        /*09a4*/ 	.byte	0x04, 0x05
        /*09a6*/ 	.short	(.L_687 - .L_686)
.L_686:
        /*09a8*/ 	.word	0x00000180
        /*09ac*/ 	.word	0x00000001
        /*09b0*/ 	.word	0x00000001


	//----- nvinfo : EIATTR_CRS_STACK_SIZE
	.align		4
.L_687:
        /*09b4*/ 	.byte	0x04, 0x1e
        /*09b6*/ 	.short	(.L_689 - .L_688)
.L_688:
        /*09b8*/ 	.word	0x00000000


	//----- nvinfo : EIATTR_CBANK_PARAM_SIZE
	.align		4
.L_689:
        /*09bc*/ 	.byte	0x03, 0x19
        /*09be*/ 	.short	0x0a70


	//----- nvinfo : EIATTR_PARAM_CBANK
	.align		4
        /*09c0*/ 	.byte	0x04, 0x0a
        /*09c2*/ 	.short	(.L_691 - .L_690)
	.align		4
.L_690:
        /*09c4*/ 	.word	index@(.nv.constant0._ZN7cutlass13device_kernelIN5flash11enable_sm90INS1_16FlashAttnFwdSm90INS1_25CollectiveMainloopFwdSm90ILi2EN4cute5tupleIJNS5_1CILi1EEES8_S8_EEENS6_IJNS7_ILi64EEESA_SA_EEELi512ENS_10bfloat16_tEfNS_4arch4Sm90ELb0ELb0ELb1ELb1ELb0ELb0ELb0ELb0ELb0ELb0ELb0ELb0EEENS1_21CollectiveEpilogueFwdINS6_IJSA_NS7_ILi512EEESA_EEES9_SC_SE_Li256ELb1ELb0ELb0ELb0EEENS1_36VarlenDynamicPersistentTileSchedulerILi64ELi64ELi256ELi32ELb0ELb0ELb1ELb0ELb1ELb1EEEEEEEEEvNT_6ParamsE)
        /*09c8*/ 	.short	0x0210
        /*09ca*/ 	.short	0x0a70


	//----- nvinfo : EIATTR_SW_WAR
	.align		4
.L_691:
        /*09cc*/ 	.byte	0x04, 0x36
        /*09ce*/ 	.short	(.L_693 - .L_692)
.L_692:
        /*09d0*/ 	.word	0x00000008
.L_693:


//--------------------- .nv.info._ZN7cutlass13device_kernelIN5flash11enable_sm90INS1_16FlashAttnFwdSm90INS1_25CollectiveMainloopFwdSm90ILi2EN4cute5tupleIJNS5_1CILi1EEES8_S8_EEENS6_IJNS7_ILi64EEESA_SA_EEELi512ENS_10bfloat16_tEfNS_4arch4Sm90ELb0ELb0ELb1ELb1ELb0ELb1ELb0ELb0ELb0ELb0ELb0ELb0EEENS1_21CollectiveEpilogueFwdINS6_IJSA_NS7_ILi512EEESA_EEES9_SC_SE_Li256ELb1ELb0ELb0ELb0EEENS1_36VarlenDynamicPersistentTileSchedulerILi64ELi64ELi256ELi32ELb0ELb0ELb1ELb0ELb1ELb1EEEEEEEEEvNT_6ParamsE --------------------------
	.section	.nv.info._ZN7cutlass13device_kernelIN5flash11enable_sm90INS1_16FlashAttnFwdSm90INS1_25CollectiveMainloopFwdSm90ILi2EN4cute5tupleIJNS5_1CILi1EEES8_S8_EEENS6_IJNS7_ILi64EEESA_SA_EEELi512ENS_10bfloat16_tEfNS_4arch4Sm90ELb0ELb0ELb1ELb1ELb0ELb1ELb0ELb0ELb0ELb0ELb0ELb0EEENS1_21CollectiveEpilogueFwdINS6_IJSA_NS7_ILi512EEESA_EEES9_SC_SE_Li256ELb1ELb0ELb0ELb0EEENS1_36VarlenDynamicPersistentTileSchedulerILi64ELi64ELi256ELi32ELb0ELb0ELb1ELb0ELb1ELb1EEEEEEEEEvNT_6ParamsE,"",@"SHT_CUDA_INFO"
	.sectionflags	@""
	.align	4


	//----- nvinfo : EIATTR_CUDA_API_VERSION
	.align		4
        /*0000*/ 	.byte	0x04, 0x37
        /*0002*/ 	.short	(.L_695 - .L_694)
.L_694:
        /*0004*/ 	.word	0x00000082


	//----- nvinfo : EIATTR_KPARAM_INFO
	.align		4
.L_695:
        /*0008*/ 	.byte	0x04, 0x17
        /*000a*/ 	.short	(.L_697 - .L_696)
.L_696:
        /*000c*/ 	.word	0x00000000
        /*0010*/ 	.short	0x0000
        /*0012*/ 	.short	0x0070
        /*0014*/ 	.byte	0x00, 0xf0, 0x01, 0x28


	//----- nvinfo : EIATTR_SPARSE_MMA_MASK
	.align		4
.L_697:
        /*0018*/ 	.byte	0x03, 0x50
        /*001a*/ 	.short	0x0000


	//----- nvinfo : EIATTR_MAXREG_COUNT
	.align		4
        /*001c*/ 	.byte	0x03, 0x1b
        /*001e*/ 	.short	0x00a8


	//----- nvinfo : EIATTR_NUM_BARRIERS
	.align		4
        /*0020*/ 	.byte	0x02, 0x4c
        /*0022*/ 	.byte	0x10
	.zero		1


	//----- nvinfo : EIATTR_EXTERNS
	.align		4
        /*0024*/ 	.byte	0x04, 0x0f
        /*0026*/ 	.short	(.L_699 - .L_698)


	//   ....[0]....
	.align		4
.L_698:
        /*0028*/ 	.word	index@(__assertfail)


	//----- nvinfo : EIATTR_ANNOTATIONS
	.align		4
.L_699:
        /*002c*/ 	.byte	0x04, 0x55
        /*002e*/ 	.short	(.L_701 - .L_700)


	//   ....[0]....
.L_700:
        /* <DEDUP_REMOVED lines=44> */


	//----- nvinfo : EIATTR_MERCURY_ISA_VERSION
	.align		4
.L_701:
        /*02d8*/ 	.byte	0x03, 0x5f
        /*02da*/ 	.short	0x0101


	//----- nvinfo : EIATTR_UNUSED_LOAD_BYTE_OFFSET
	.align		4
        /*02dc*/ 	.byte	0x04, 0x44
        /*02de*/ 	.short	(.L_703 - .L_702)


	//   ....[0]....
.L_702:
        /*02e0*/ 	.word	0x00000ae0
        /*02e4*/ 	.word	0x0000fff0


	//   ....[1]....
        /*02e8*/ 	.word	0x0000c950
        /*02ec*/ 	.word	0x0000fff0


	//----- nvinfo : EIATTR_INT_WARP_WIDE_INSTR_OFFSETS
	.align		4
.L_703:
        /*02f0*/ 	.byte	0x04, 0x31
        /*02f2*/ 	.short	(.L_705 - .L_704)


	//   ....[0]....
.L_704:
        /*02f4*/ 	.word	0x000001c0


	//   ....[1]....
        /*02f8*/ 	.word	0x00000200


	//   ....[2]....
        /*02fc*/ 	.word	0x000002d0


	//   ....[3]....
        /*0300*/ 	.word	0x000110d0


	//   ....[4]....
        /*0304*/ 	.word	0x00011160


	//   ....[5]....
        /*0308*/ 	.word	0x000115e0


	//   ....[6]....
        /*030c*/ 	.word	0x00011610


	//   ....[7]....
        /*0310*/ 	.word	0x00013f30


	//   ....[8]....
        /*0314*/ 	.word	0x00013fc0


	//----- nvinfo : EIATTR_COOP_GROUP_MASK_REGIDS
	.align		4
.L_705:
        /*0318*/ 	.byte	0x04, 0x29
        /*031a*/ 	.short	(.L_707 - .L_706)


	//   ....[0]....
.L_706:
        /*031c*/ 	.word	0xffffffff


	//   ....[1]....
        /*0320*/ 	.word	0xffffffff


	//   ....[2]....
        /*0324*/ 	.word	0xffffffff


	//   ....[3]....
        /*0328*/ 	.word	0xffffffff


	//   ....[4]....
        /*032c*/ 	.word	0xffffffff


	//   ....[5]....
        /*0330*/ 	.word	0xffffffff


	//   ....[6]....
        /*0334*/ 	.word	0xffffffff


	//   ....[7]....
        /*0338*/ 	.word	0xffffffff


	//   ....[8]....
        /*033c*/ 	.word	0xffffffff


	//   ....[9]....
        /*0340*/ 	.word	0xffffffff


	//   ....[10]....
        /*0344*/ 	.word	0xffffffff


	//   ....[11]....
        /*0348*/ 	.word	0xffffffff


	//   ....[12]....
        /*034c*/ 	.word	0xffffffff


	//   ....[13]....
        /*0350*/ 	.word	0xffffffff


	//   ....[14]....
        /*0354*/ 	.word	0xffffffff


	//   ....[15]....
        /*0358*/ 	.word	0xffffffff


	//   ....[16]....
        /*035c*/ 	.word	0xffffffff


	//   ....[17]....
        /*0360*/ 	.word	0xffffffff


	//   ....[18]....
        /*0364*/ 	.word	0xffffffff


	//   ....[19]....
        /*0368*/ 	.word	0xffffffff


	//   ....[20]....
        /*036c*/ 	.word	0xffffffff


	//   ....[21]....
        /*0370*/ 	.word	0xffffffff


	//   ....[22]....
        /*0374*/ 	.word	0xffffffff


	//   ....[23]....
        /*0378*/ 	.word	0xffffffff


	//   ....[24]....
        /*037c*/ 	.word	0xffffffff


	//   ....[25]....
        /*0380*/ 	.word	0xffffffff


	//   ....[26]....
        /*0384*/ 	.word	0xffffffff


	//   ....[27]....
        /*0388*/ 	.word	0xffffffff


	//   ....[28]....
        /*038c*/ 	.word	0xffffffff


	//   ....[29]....
        /*0390*/ 	.word	0xffffffff


	//   ....[30]....
        /*0394*/ 	.word	0xffffffff


	//   ....[31]....
        /*0398*/ 	.word	0xffffffff


	//   ....[32]....
        /*039c*/ 	.word	0xffffffff


	//   ....[33]....
        /*03a0*/ 	.word	0xffffffff


	//   ....[34]....
        /*03a4*/ 	.word	0xffffffff


	//   ....[35]....
        /*03a8*/ 	.word	0xffffffff


	//   ....[36]....
        /*03ac*/ 	.word	0xffffffff


	//   ....[37]....
        /*03b0*/ 	.word	0xffffffff


	//   ....[38]....
        /*03b4*/ 	.word	0xffffffff


	//   ....[39]....
        /*03b8*/ 	.word	0xffffffff


	//   ....[40]....
        /*03bc*/ 	.word	0xffffffff


	//   ....[41]....
        /*03c0*/ 	.word	0xffffffff


	//   ....[42]....
        /*03c4*/ 	.word	0xffffffff


	//   ....[43]....
        /*03c8*/ 	.word	0xffffffff


	//   ....[44]....
        /*03cc*/ 	.word	0xffffffff


	//   ....[45]....
        /*03d0*/ 	.word	0xffffffff


	//   ....[46]....
        /*03d4*/ 	.word	0xffffffff


	//   ....[47]....
        /*03d8*/ 	.word	0xffffffff


	//   ....[48]....
        /*03dc*/ 	.word	0xffffffff


	//   ....[49]....
        /*03e0*/ 	.word	0xffffffff


	//   ....[50]....
        /*03e4*/ 	.word	0xffffffff


	//   ....[51]....
        /*03e8*/ 	.word	0xffffffff


	//   ....[52]....
        /*03ec*/ 	.word	0xffffffff


	//   ....[53]....
        /*03f0*/ 	.word	0xffffffff


	//   ....[54]....
        /*03f4*/ 	.word	0xffffffff


	//   ....[55]....
        /*03f8*/ 	.word	0xffffffff


	//   ....[56]....
        /*03fc*/ 	.word	0xffffffff


	//   ....[57]....
        /*0400*/ 	.word	0xffffffff


	//   ....[58]....
        /*0404*/ 	.word	0x0500000f


	//   ....[59]....
        /*0408*/ 	.word	0x0500000f


	//   ....[60]....
        /*040c*/ 	.word	0x0500000f


	//   ....[61]....
        /*0410*/ 	.word	0x0500000f


	//   ....[62]....
        /*0414*/ 	.word	0x0500000f


	//   ....[63]....
        /*0418*/ 	.word	0x0500000f


	//   ....[64]....
        /*041c*/ 	.word	0x0500000f


	//   ....[65]....
        /*0420*/ 	.word	0x0500000f


	//   ....[66]....
        /*0424*/ 	.word	0x0500000f


	//   ....[67]....
        /*0428*/ 	.word	0x0500000f


	//   ....[68]....
        /*042c*/ 	.word	0x0500000f


	//   ....[69]....
        /*0430*/ 	.word	0x0500000f


	//   ....[70]....
        /*0434*/ 	.word	0x0500000f


	//   ....[71]....
        /*0438*/ 	.word	0x0500000f


	//   ....[72]....
        /*043c*/ 	.word	0x0500000f


	//   ....[73]....
        /*0440*/ 	.word	0x0500000f


	//   ....[74]....
        /*0444*/ 	.word	0x0500000f


	//   ....[75]....
        /*0448*/ 	.word	0x0500000f


	//   ....[76]....
        /*044c*/ 	.word	0x0500000f


	//   ....[77]....
        /*0450*/ 	.word	0x0500000f


	//   ....[78]....
        /*0454*/ 	.word	0x0500000f


	//   ....[79]....
        /*0458*/ 	.word	0x0500000f


	//   ....[80]....
        /*045c*/ 	.word	0x0500000f


	//   ....[81]....
        /*0460*/ 	.word	0x0500000f


	//   ....[82]....
        /*0464*/ 	.word	0x0500000f


	//   ....[83]....
        /*0468*/ 	.word	0x0500000f


	//   ....[84]....
        /*046c*/ 	.word	0x0500000f


	//   ....[85]....
        /*0470*/ 	.word	0x0500000f


	//----- nvinfo : EIATTR_COOP_GROUP_INSTR_OFFSETS
	.align		4
.L_707:
        /*0474*/ 	.byte	0x04, 0x28
        /*0476*/ 	.short	(.L_709 - .L_708)


	//   ....[0]....
.L_708:
        /*0478*/ 	.word	0x00000060


	//   ....[1]....
        /*047c*/ 	.word	0x000001d0


	//   ....[2]....
        /*0480*/ 	.word	0x00000210


	//   ....[3]....
        /*0484*/ 	.word	0x00000400


	//   ....[4]....
        /*0488*/ 	.word	0x00000560


	//   ....[5]....
        /*048c*/ 	.word	0x00000680


	//   ....[6]....
        /*0490*/ 	.word	0x000007e0


	//   ....[7]....
        /*0494*/ 	.word	0x00004730


	//   ....[8]....
        /*0498*/ 	.word	0x00006210


	//   ....[9]....
        /*049c*/ 	.word	0x00009280


	//   ....[10]....
        /*04a0*/ 	.word	0x00009310


	//   ....[11]....
        /*04a4*/ 	.word	0x00009560


	//   ....[12]....
        /*04a8*/ 	.word	0x00009600


	//   ....[13]....
        /*04ac*/ 	.word	0x00009fb0


	//   ....[14]....
        /*04b0*/ 	.word	0x0000a810


	//   ....[15]....
        /*04b4*/ 	.word	0x0000a880


	//   ....[16]....
        /*04b8*/ 	.word	0x0000abe0


	//   ....[17]....
        /*04bc*/ 	.word	0x0000adb0


	//   ....[18]....
        /*04c0*/ 	.word	0x0000be10


	//   ....[19]....
        /*04c4*/ 	.word	0x0000be60


	//   ....[20]....
        /*04c8*/ 	.word	0x0000bea0


	//   ....[21]....
        /*04cc*/ 	.word	0x0000bf00


	//   ....[22]....
        /*04d0*/ 	.word	0x0000bf10


	//   ....[23]....
        /*04d4*/ 	.word	0x0000d8f0


	//   ....[24]....
        /*04d8*/ 	.word	0x0000f080


	//   ....[25]....
        /*04dc*/ 	.word	0x0000f210


	//   ....[26]....
        /*04e0*/ 	.word	0x0000f240


	//   ....[27]....
        /*04e4*/ 	.word	0x0000f280


	//   ....[28]....
        /*04e8*/ 	.word	0x0000f2e0


	//   ....[29]....
        /*04ec*/ 	.word	0x0000f340


	//   ....[30]....
        /*04f0*/ 	.word	0x0000f380


	//   ....[31]....
        /*04f4*/ 	.word	0x0000f530


	//   ....[32]....
        /*04f8*/ 	.word	0x0000f590


	//   ....[33]....
        /*04fc*/ 	.word	0x0000f5d0


	//   ....[34]....
        /*0500*/ 	.word	0x0000f610


	//   ....[35]....
        /*0504*/ 	.word	0x0000f640


	//   ....[36]....
        /*0508*/ 	.word	0x0000f670


	//   ....[37]....
        /*050c*/ 	.word	0x0000f700


	//   ....[38]....
        /*0510*/ 	.word	0x0000f730


	//   ....[39]....
        /*0514*/ 	.word	0x0000f7c0


	//   ....[40]....
        /*0518*/ 	.word	0x00014050


	//   ....[41]....
        /*051c*/ 	.word	0x00014060


	//   ....[42]....
        /*0520*/ 	.word	0x00014170


	//   ....[43]....
        /*0524*/ 	.word	0x000141d0


	//   ....[44]....
        /*0528*/ 	.word	0x00014210


	//   ....[45]....
        /*052c*/ 	.word	0x00014250


	//   ....[46]....
        /*0530*/ 	.word	0x00014280


	//   ....[47]....
        /*0534*/ 	.word	0x000142b0


	//   ....[48]....
        /*0538*/ 	.word	0x00014440


	//   ....[49]....
        /*053c*/ 	.word	0x000144a0


	//   ....[50]....
        /*0540*/ 	.word	0x000144e0


	//   ....[51]....
        /*0544*/ 	.word	0x00014520


	//   ....[52]....
        /*0548*/ 	.word	0x00014550


	//   ....[53]....
        /*054c*/ 	.word	0x00014580


	//   ....[54]....
        /*0550*/ 	.word	0x00014640


	//   ....[55]....
        /*0554*/ 	.word	0x00014660


	//   ....[56]....
        /*0558*/ 	.word	0x000146d0


	//   ....[57]....
        /*055c*/ 	.word	0x00014b20


	//   ....[58]....
        /*0560*/ 	.word	0x00015000


	//   ....[59]....
        /*0564*/ 	.word	0x000150a0


	//   ....[60]....
        /*0568*/ 	.word	0x00015140


	//   ....[61]....
        /*056c*/ 	.word	0x000151e0


	//   ....[62]....
        /*0570*/ 	.word	0x000152d0


	//   ....[63]....
        /*0574*/ 	.word	0x00015370


	//   ....[64]....
        /*0578*/ 	.word	0x00015410


	//   ....[65]....
        /*057c*/ 	.word	0x000154b0


	//   ....[66]....
        /*0580*/ 	.word	0x00015710


	//   ....[67]....
        /*0584*/ 	.word	0x000159f0


	//   ....[68]....
        /*0588*/ 	.word	0x00015e10


	//   ....[69]....
        /*058c*/ 	.word	0x00015ea0


	//   ....[70]....
        /*0590*/ 	.word	0x00015f40


	//   ....[71]....
        /*0594*/ 	.word	0x00015ff0


	//   ....[72]....
        /*0598*/ 	.word	0x00016070


	//   ....[73]....
        /*059c*/ 	.word	0x000160f0


	//   ....[74]....
        /*05a0*/ 	.word	0x00016170


	//   ....[75]....
        /*05a4*/ 	.word	0x000161f0


	//   ....[76]....
        /*05a8*/ 	.word	0x00016280


	//   ....[77]....
        /*05ac*/ 	.word	0x00016330


	//   ....[78]....
        /*05b0*/ 	.word	0x000163b0


	//   ....[79]....
        /*05b4*/ 	.word	0x00016430


	//   ....[80]....
        /*05b8*/ 	.word	0x000164b0


	//   ....[81]....
        /*05bc*/ 	.word	0x00016530


	//   ....[82]....
        /*05c0*/ 	.word	0x000165a0


	//   ....[83]....
        /*05c4*/ 	.word	0x00016640


	//   ....[84]....
        /*05c8*/ 	.word	0x000166d0


	//   ....[85]....
        /*05cc*/ 	.word	0x000167f0


	//----- nvinfo : EIATTR_REG_RECONFIG
	.align		4
.L_709:
        /*05d0*/ 	.byte	0x01, 0x54
	.zero		2


	//----- nvinfo : EIATTR_SYSCALL_OFFSETS
	.align		4
        /*05d4*/ 	.byte	0x04, 0x46
        /*05d6*/ 	.short	(.L_711 - .L_710)


	//   ....[0]....
.L_710:
        /*05d8*/ 	.word	0x00001840


	//   ....[1]....
        /*05dc*/ 	.word	0x00001990


	//   ....[2]....
        /*05e0*/ 	.word	0x000063c0


	//   ....[3]....
        /*05e4*/ 	.word	0x00006870


	//   ....[4]....
        /*05e8*/ 	.word	0x000112f0


	//   ....[5]....
        /*05ec*/ 	.word	0x00011430


	//   ....[6]....
        /*05f0*/ 	.word	0x00011530


	//----- nvinfo : EIATTR_MBARRIER_INSTR_OFFSETS
	.align		4
.L_711:
        /*05f4*/ 	.byte	0x04, 0x39
        /*05f6*/ 	.short	(.L_713 - .L_712)


	//   ....[0]....
.L_712:
        /*05f8*/ 	.word	0x000002f0
        /*05fc*/ 	.word	0x000000ff
        /*0600*/ 	.word	0x00028c00
        /*0604*/ 	.short	0x0100
        /*0606*/ 	.byte	0x08
	.zero		1


	//   ....[1]....
        /*0608*/ 	.word	0x00000300
        /*060c*/ 	.word	0x000000ff
        /*0610*/ 	.word	0x00028c20
        /*0614*/ 	.short	0x0100
        /*0616*/ 	.byte	0x08
	.zero		1


	//   ....[2]....
        /*0618*/ 	.word	0x000003b0
        /*061c*/ 	.word	0x000000ff
        /*0620*/ 	.word	0x00028c30
        /*0624*/ 	.short	0x0100
        /*0626*/ 	.byte	0x06
	.zero		1


	//   ....[3]....
        /*0628*/ 	.word	0x000003c0
        /*062c*/ 	.word	0x000000ff
        /*0630*/ 	.word	0x00028c40
        /*0634*/ 	.short	0x0100
        /*0636*/ 	.byte	0x06
	.zero		1


	//   ....[4]....
        /*0638*/ 	.word	0x000003d0
        /*063c*/ 	.word	0x000000ff
        /*0640*/ 	.word	0x00028c38
        /*0644*/ 	.short	0x0100
        /*0646*/ 	.byte	0x06
	.zero		1


	//   ....[5]....
        /*0648*/ 	.word	0x000003e0
        /*064c*/ 	.word	0x000000ff
        /*0650*/ 	.word	0x00028c48
        /*0654*/ 	.short	0x0100
        /*0656*/ 	.byte	0x06
	.zero		1


	//   ....[6]....
        /*0658*/ 	.word	0x00000510
        /*065c*/ 	.word	0x000000ff
        /*0660*/ 	.word	0x00028c50
        /*0664*/ 	.short	0x0100
        /*0666*/ 	.byte	0x08
	.zero		1


	//   ....[7]....
        /*0668*/ 	.word	0x00000520
        /*066c*/ 	.word	0x000000ff
        /*0670*/ 	.word	0x00028c60
        /*0674*/ 	.short	0x0100
        /*0676*/ 	.byte	0x08
	.zero		1


	//   ....[8]....
        /*0678*/ 	.word	0x00000530
        /*067c*/ 	.word	0x000000ff
        /*0680*/ 	.word	0x00028c58
        /*0684*/ 	.short	0x0100
        /*0686*/ 	.byte	0x08
	.zero		1


	//   ....[9]....
        /*0688*/ 	.word	0x00000540
        /*068c*/ 	.word	0x000000ff
        /*0690*/ 	.word	0x00028c68
        /*0694*/ 	.short	0x0100
        /*0696*/ 	.byte	0x08
	.zero		1


	//   ....[10]....
        /*0698*/ 	.word	0x00000630
        /*069c*/ 	.word	0x000000ff
        /*06a0*/ 	.word	0x00028c70
        /*06a4*/ 	.short	0x0100
        /*06a6*/ 	.byte	0x06
	.zero		1


	//   ....[11]....
        /*06a8*/ 	.word	0x00000640
        /*06ac*/ 	.word	0x000000ff
        /*06b0*/ 	.word	0x00028c80
        /*06b4*/ 	.short	0x0100
        /*06b6*/ 	.byte	0x06
	.zero		1


	//   ....[12]....
        /*06b8*/ 	.word	0x00000650
        /*06bc*/ 	.word	0x000000ff
        /*06c0*/ 	.word	0x00028c78
        /*06c4*/ 	.short	0x0100
        /*06c6*/ 	.byte	0x06
	.zero		1


	//   ....[13]....
        /*06c8*/ 	.word	0x00000660
        /*06cc*/ 	.word	0x000000ff
        /*06d0*/ 	.word	0x00028c88
        /*06d4*/ 	.short	0x0100
        /*06d6*/ 	.byte	0x06
	.zero		1


	//   ....[14]....
        /*06d8*/ 	.word	0x00000790
        /*06dc*/ 	.word	0x000000ff
        /*06e0*/ 	.word	0x00028c90
        /*06e4*/ 	.short	0x0100
        /*06e6*/ 	.byte	0x08
	.zero		1


	//   ....[15]....
        /*06e8*/ 	.word	0x000007a0
        /*06ec*/ 	.word	0x000000ff
        /*06f0*/ 	.word	0x00028ca0
        /*06f4*/ 	.short	0x0100
        /*06f6*/ 	.byte	0x08
	.zero		1


	//   ....[16]....
        /*06f8*/ 	.word	0x000007b0
        /*06fc*/ 	.word	0x000000ff
        /*0700*/ 	.word	0x00028c98
        /*0704*/ 	.short	0x0100
        /*0706*/ 	.byte	0x08
	.zero		1


	//   ....[17]....
        /*0708*/ 	.word	0x000007c0
        /*070c*/ 	.word	0x000000ff
        /*0710*/ 	.word	0x00028ca8
        /*0714*/ 	.short	0x0100
        /*0716*/ 	.byte	0x08
	.zero		1


	//   ....[18]....
        /*0718*/ 	.word	0x000008f0
        /*071c*/ 	.word	0x000000ff
        /*0720*/ 	.word	0x00028cb0
        /*0724*/ 	.short	0x0100
        /*0726*/ 	.byte	0x08
	.zero		1


	//   ....[19]....
        /*0728*/ 	.word	0x00000900
        /*072c*/ 	.word	0x000000ff
        /*0730*/ 	.word	0x00028cc0
        /*0734*/ 	.short	0x0100
        /*0736*/ 	.byte	0x08
	.zero		1


	//   ....[20]....
        /*0738*/ 	.word	0x00000910
        /*073c*/ 	.word	0x000000ff
        /*0740*/ 	.word	0x00028cb8
        /*0744*/ 	.short	0x0100
        /*0746*/ 	.byte	0x08
	.zero		1


	//   ....[21]....
        /*0748*/ 	.word	0x00000920
        /*074c*/ 	.word	0x000000ff
        /*0750*/ 	.word	0x00028cc8
        /*0754*/ 	.short	0x0100
        /*0756*/ 	.byte	0x08
	.zero		1


	//   ....[22]....
        /*0758*/ 	.word	0x00002620
        /*075c*/ 	.word	0x0000004a
        /*0760*/ 	.word	0x00028c90
        /*0764*/ 	.short	0x010a
        /*0766*/ 	.byte	0x3f
	.zero		1


	//   ....[23]....
        /*0768*/ 	.word	0x00003050
        /*076c*/ 	.word	0x0000004a
        /*0770*/ 	.word	0x00028c90
        /*0774*/ 	.short	0x010a
        /*0776*/ 	.byte	0x3f
	.zero		1


	//   ....[24]....
        /*0778*/ 	.word	0x00003950
        /*077c*/ 	.word	0x0000004a
        /*0780*/ 	.word	0x00028c90
        /*0784*/ 	.short	0x010a
        /*0786*/ 	.byte	0x3f
	.zero		1


	//   ....[25]....
        /*0788*/ 	.word	0x00003b50
        /*078c*/ 	.word	0x00000004
        /*0790*/ 	.word	0x00000000
        /*0794*/ 	.short	0x0101
        /*0796*/ 	.byte	0x3f
	.zero		1


	//   ....[26]....
        /*0798*/ 	.word	0x00003b90
        /*079c*/ 	.word	0x0000004a
        /*07a0*/ 	.word	0x00028cb0
        /*07a4*/ 	.short	0x010a
        /*07a6*/ 	.byte	0x3f
	.zero		1


	//   ....[27]....
        /*07a8*/ 	.word	0x000041f0
        /*07ac*/ 	.word	0x0000004a
        /*07b0*/ 	.word	0x00000000
        /*07b4*/ 	.short	0x0101
        /*07b6*/ 	.byte	0x3f
	.zero		1


	//   ....[28]....
        /*07b8*/ 	.word	0x00004840
        /*07bc*/ 	.word	0x00000008
        /*07c0*/ 	.word	0x00028c50
        /*07c4*/ 	.short	0x010a
        /*07c6*/ 	.byte	0x3f
	.zero		1


	//   ....[29]....
        /*07c8*/ 	.word	0x00004be0
        /*07cc*/ 	.word	0x00000000
        /*07d0*/ 	.word	0x00000000
        /*07d4*/ 	.short	0x0101
        /*07d6*/ 	.byte	0x3f
	.zero		1


	//   ....[30]....
        /*07d8*/ 	.word	0x00005530
        /*07dc*/ 	.word	0x00000000
        /*07e0*/ 	.word	0x00028c50
        /*07e4*/ 	.short	0x010a
        /*07e6*/ 	.byte	0x3f
	.zero		1


	//   ....[31]....
        /*07e8*/ 	.word	0x00005580
        /*07ec*/ 	.word	0x00000000
        /*07f0*/ 	.word	0x00028c50
        /*07f4*/ 	.short	0x010a
        /*07f6*/ 	.byte	0x3f
	.zero		1


	//   ....[32]....
        /*07f8*/ 	.word	0x000058d0
        /*07fc*/ 	.word	0x00000000
        /*0800*/ 	.word	0x00000000
        /*0804*/ 	.short	0x0101
        /*0806*/ 	.byte	0x3f
	.zero		1


	//   ....[33]....
        /*0808*/ 	.word	0x00006450
        /*080c*/ 	.word	0x00000002
        /*0810*/ 	.word	0x00028c00
        /*0814*/ 	.short	0x010a
        /*0816*/ 	.byte	0x3f
	.zero		1


	//   ....[34]....
        /*0818*/ 	.word	0x000064a0
        /*081c*/ 	.word	0x00000002
        /*0820*/ 	.word	0x00028c00
        /*0824*/ 	.short	0x010a
        /*0826*/ 	.byte	0x3f
	.zero		1


	//   ....[35]....
        /*0828*/ 	.word	0x00006b60
        /*082c*/ 	.word	0x00000002
        /*0830*/ 	.word	0x00028c00
        /*0834*/ 	.short	0x010a
        /*0836*/ 	.byte	0x3f
	.zero		1


	//   ....[36]....
        /*0838*/ 	.word	0x00007990
        /*083c*/ 	.word	0x00000002
        /*0840*/ 	.word	0x00028c00
        /*0844*/ 	.short	0x010a
        /*0846*/ 	.byte	0x3f
	.zero		1


	//   ....[37]....
        /*0848*/ 	.word	0x00008720
        /*084c*/ 	.word	0x0000000f
        /*0850*/ 	.word	0x00028c30
        /*0854*/ 	.short	0x010a
        /*0856*/ 	.byte	0x3f
	.zero		1


	//   ....[38]....
        /*0858*/ 	.word	0x000087d0
        /*085c*/ 	.word	0x0000000f
        /*0860*/ 	.word	0x00028c30
        /*0864*/ 	.short	0x010a
        /*0866*/ 	.byte	0x3f
	.zero		1


	//   ....[39]....
        /*0868*/ 	.word	0x00009910
        /*086c*/ 	.word	0x0000000c
        /*0870*/ 	.word	0x00000000
        /*0874*/ 	.short	0x0101
        /*0876*/ 	.byte	0x3f
	.zero		1


	//   ....[40]....
        /*0878*/ 	.word	0x00009c80
        /*087c*/ 	.word	0x0000000f
        /*0880*/ 	.word	0x00028c50
        /*0884*/ 	.short	0x010a
        /*0886*/ 	.byte	0x3f
	.zero		1


	//   ....[41]....
        /*0888*/ 	.word	0x00009d20
        /*088c*/ 	.word	0x0000000f
        /*0890*/ 	.word	0x00028c50
        /*0894*/ 	.short	0x010a
        /*0896*/ 	.byte	0x3f
	.zero		1


	//   ....[42]....
        /*0898*/ 	.word	0x00009fd0
        /*089c*/ 	.word	0x0000000f
        /*08a0*/ 	.word	0x00000000
        /*08a4*/ 	.short	0x0101
        /*08a6*/ 	.byte	0x3f
	.zero		1


	//   ....[43]....
        /*08a8*/ 	.word	0x0000a0e0
        /*08ac*/ 	.word	0x0000000f
        /*08b0*/ 	.word	0x00028c30
        /*08b4*/ 	.short	0x010a
        /*08b6*/ 	.byte	0x3f
	.zero		1


	//   ....[44]....
        /*08b8*/ 	.word	0x0000a190
        /*08bc*/ 	.word	0x0000000f
        /*08c0*/ 	.word	0x00028c30
        /*08c4*/ 	.short	0x010a
        /*08c6*/ 	.byte	0x3f
	.zero		1


	//   ....[45]....
        /*08c8*/ 	.word	0x0000b110
        /*08cc*/ 	.word	0x00000098
        /*08d0*/ 	.word	0x00000000
        /*08d4*/ 	.short	0x0101
        /*08d6*/ 	.byte	0x3f
	.zero		1


	//   ....[46]....
        /*08d8*/ 	.word	0x0000bb00
        /*08dc*/ 	.word	0x0000000f
        /*08e0*/ 	.word	0x00028c50
        /*08e4*/ 	.short	0x010a
        /*08e6*/ 	.byte	0x3f
	.zero		1


	//   ....[47]....
        /*08e8*/ 	.word	0x0000bb50
        /*08ec*/ 	.word	0x0000000f
        /*08f0*/ 	.word	0x00028c50
        /*08f4*/ 	.short	0x010a
        /*08f6*/ 	.byte	0x3f
	.zero		1


	//   ....[48]....
        /*08f8*/ 	.word	0x0000be30
        /*08fc*/ 	.word	0x0000000f
        /*0900*/ 	.word	0x00000000
        /*0904*/ 	.short	0x0101
        /*0906*/ 	.byte	0x3f
	.zero		1


	//   ....[49]....
        /*0908*/ 	.word	0x0000e170
        /*090c*/ 	.word	0x00000000
        /*0910*/ 	.word	0x00000000
        /*0914*/ 	.short	0x0101
        /*0916*/ 	.byte	0x3f
	.zero		1


	//   ....[50]....
        /*0918*/ 	.word	0x000101e0
        /*091c*/ 	.word	0x00000005
        /*0920*/ 	.word	0x00028c20
        /*0924*/ 	.short	0x010a
        /*0926*/ 	.byte	0x3f
	.zero		1


	//   ....[51]....
        /*0928*/ 	.word	0x00010270
        /*092c*/ 	.word	0x00000006
        /*0930*/ 	.word	0x00028ca0
        /*0934*/ 	.short	0x010a
        /*0936*/ 	.byte	0x3f
	.zero		1


	//   ....[52]....
        /*0938*/ 	.word	0x00010450
        /*093c*/ 	.word	0x00000006
        /*0940*/ 	.word	0x00028cc0
        /*0944*/ 	.short	0x010a
        /*0946*/ 	.byte	0x3f
	.zero		1


	//   ....[53]....
        /*0948*/ 	.word	0x000109a0
        /*094c*/ 	.word	0x00000007
        /*0950*/ 	.word	0x00028ca0
        /*0954*/ 	.short	0x010a
        /*0956*/ 	.byte	0x3f
	.zero		1


	//   ....[54]....
        /*0958*/ 	.word	0x00010b60
        /*095c*/ 	.word	0x00000007
        /*0960*/ 	.word	0x00028cc0
        /*0964*/ 	.short	0x010a
        /*0966*/ 	.byte	0x3f
	.zero		1


	//   ....[55]....
        /*0968*/ 	.word	0x00011a90
        /*096c*/ 	.word	0x00000005
        /*0970*/ 	.word	0x00028c40
        /*0974*/ 	.short	0x010a
        /*0976*/ 	.byte	0x3f
	.zero		1


	//   ....[56]....
        /*0978*/ 	.word	0x00011e90
        /*097c*/ 	.word	0x00000007
        /*0980*/ 	.word	0x00028c20
        /*0984*/ 	.short	0x010a
        /*0986*/ 	.byte	0x3f
	.zero		1


	//   ....[57]....
        /*0988*/ 	.word	0x00011f50
        /*098c*/ 	.word	0x00000002
        /*0990*/ 	.word	0x00028c60
        /*0994*/ 	.short	0x010a
        /*0996*/ 	.byte	0x3f
	.zero		1


	//   ....[58]....
        /*0998*/ 	.word	0x00012700
        /*099c*/ 	.word	0x00000002
        /*09a0*/ 	.word	0x00028c40
        /*09a4*/ 	.short	0x010a
        /*09a6*/ 	.byte	0x3f
	.zero		1


	//   ....[59]....
        /*09a8*/ 	.word	0x00012910
        /*09ac*/ 	.word	0x00000002
        /*09b0*/ 	.word	0x00028c60
        /*09b4*/ 	.short	0x010a
        /*09b6*/ 	.byte	0x3f
	.zero		1


	//   ....[60]....
        /*09b8*/ 	.word	0x00012fd0
        /*09bc*/ 	.word	0x00000002
        /*09c0*/ 	.word	0x00028c40
        /*09c4*/ 	.short	0x010a
        /*09c6*/ 	.byte	0x3f
	.zero		1


	//   ....[61]....
        /*09c8*/ 	.word	0x000131d0
        /*09cc*/ 	.word	0x00000002
        /*09d0*/ 	.word	0x00028c60
        /*09d4*/ 	.short	0x010a
        /*09d6*/ 	.byte	0x3f
	.zero		1


	//   ....[62]....
        /*09d8*/ 	.word	0x00013810
        /*09dc*/ 	.word	0x00000002
        /*09e0*/ 	.word	0x00028c40
        /*09e4*/ 	.short	0x010a
        /*09e6*/ 	.byte	0x3f
	.zero		1


	//   ....[63]....
        /*09e8*/ 	.word	0x00013a20
        /*09ec*/ 	.word	0x00000002
        /*09f0*/ 	.word	0x00028c60
        /*09f4*/ 	.short	0x010a
        /*09f6*/ 	.byte	0x3f
	.zero		1


	//   ....[64]....
        /*09f8*/ 	.word	0x00014aa0
        /*09fc*/ 	.word	0x00000000
        /*0a00*/ 	.word	0x00028c20
        /*0a04*/ 	.short	0x010a
        /*0a06*/ 	.byte	0x3f
	.zero		1


	//   ....[65]....
        /*0a08*/ 	.word	0x00014c50
        /*0a0c*/ 	.word	0x00000006
        /*0a10*/ 	.word	0x00000000
        /*0a14*/ 	.short	0x010a
        /*0a16*/ 	.byte	0x3f
	.zero		1


	//   ....[66]....
        /*0a18*/ 	.word	0x00014cc0
        /*0a1c*/ 	.word	0x00000007
        /*0a20*/ 	.word	0x00000000
        /*0a24*/ 	.short	0x010a
        /*0a26*/ 	.byte	0x3f
	.zero		1


	//   ....[67]....
        /*0a28*/ 	.word	0x00014d30
        /*0a2c*/ 	.word	0x00000004
        /*0a30*/ 	.word	0x00000000
        /*0a34*/ 	.short	0x010a
        /*0a36*/ 	.byte	0x3f
	.zero		1


	//   ....[68]....
        /*0a38*/ 	.word	0x00014d60
        /*0a3c*/ 	.word	0x00000003
        /*0a40*/ 	.word	0x00000000
        /*0a44*/ 	.short	0x010a
        /*0a46*/ 	.byte	0x3f
	.zero		1


	//   ....[69]....
        /*0a48*/ 	.word	0x00014dc0
        /*0a4c*/ 	.word	0x0000004a
        /*0a50*/ 	.word	0x00028c90
        /*0a54*/ 	.short	0x010a
        /*0a56*/ 	.byte	0x3f
	.zero		1


	//   ....[70]....
        /*0a58*/ 	.word	0x00014e10
        /*0a5c*/ 	.word	0x0000004a
        /*0a60*/ 	.word	0x00028c90
        /*0a64*/ 	.short	0x010a
        /*0a66*/ 	.byte	0x3f
	.zero		1


	//   ....[71]....
        /*0a68*/ 	.word	0x00014e60
        /*0a6c*/ 	.word	0x0000004a
        /*0a70*/ 	.word	0x00028c90
        /*0a74*/ 	.short	0x010a
        /*0a76*/ 	.byte	0x3f
	.zero		1


	//   ....[72]....
        /*0a78*/ 	.word	0x00014eb0
        /*0a7c*/ 	.word	0x0000004a
        /*0a80*/ 	.word	0x00028cb0
        /*0a84*/ 	.short	0x010a
        /*0a86*/ 	.byte	0x3f
	.zero		1


	//   ....[73]....
        /*0a88*/ 	.word	0x00014f00
        /*0a8c*/ 	.word	0x00000008
        /*0a90*/ 	.word	0x00028c50
        /*0a94*/ 	.short	0x010a
        /*0a96*/ 	.byte	0x3f
	.zero		1


	//   ....[74]....
        /*0a98*/ 	.word	0x00014f50
        /*0a9c*/ 	.word	0x00000000
        /*0aa0*/ 	.word	0x00028c50
        /*0aa4*/ 	.short	0x010a
        /*0aa6*/ 	.byte	0x3f
	.zero		1


	//   ....[75]....
        /*0aa8*/ 	.word	0x00015220
        /*0aac*/ 	.word	0x00000002
        /*0ab0*/ 	.word	0x00028c00
        /*0ab4*/ 	.short	0x010a
        /*0ab6*/ 	.byte	0x3f
	.zero		1


	//   ....[76]....
        /*0ab8*/ 	.word	0x000154f0
        /*0abc*/ 	.word	0x00000002
        /*0ac0*/ 	.word	0x00028c00
        /*0ac4*/ 	.short	0x010a
        /*0ac6*/ 	.byte	0x3f
	.zero		1


	//   ....[77]....
        /*0ac8*/ 	.word	0x00015540
        /*0acc*/ 	.word	0x0000000f
        /*0ad0*/ 	.word	0x00028c30
        /*0ad4*/ 	.short	0x010a
        /*0ad6*/ 	.byte	0x3f
	.zero		1


	//   ....[78]....
        /*0ad8*/ 	.word	0x00015590
        /*0adc*/ 	.word	0x0000000f
        /*0ae0*/ 	.word	0x00028c50
        /*0ae4*/ 	.short	0x010a
        /*0ae6*/ 	.byte	0x3f
	.zero		1


	//   ....[79]....
        /*0ae8*/ 	.word	0x000155e0
        /*0aec*/ 	.word	0x0000000f
        /*0af0*/ 	.word	0x00028c30
        /*0af4*/ 	.short	0x010a
        /*0af6*/ 	.byte	0x3f
	.zero		1


	//   ....[80]....
        /*0af8*/ 	.word	0x00015630
        /*0afc*/ 	.word	0x0000000f
        /*0b00*/ 	.word	0x00028c50
        /*0b04*/ 	.short	0x010a
        /*0b06*/ 	.byte	0x3f
	.zero		1


	//   ....[81]....
        /*0b08*/ 	.word	0x000157d0
        /*0b0c*/ 	.word	0x00000005
        /*0b10*/ 	.word	0x00028c20
        /*0b14*/ 	.short	0x010a
        /*0b16*/ 	.byte	0x3f
	.zero		1


	//   ....[82]....
        /*0b18*/ 	.word	0x00015820
        /*0b1c*/ 	.word	0x00000006
        /*0b20*/ 	.word	0x00028ca0
        /*0b24*/ 	.short	0x010a
        /*0b26*/ 	.byte	0x3f
	.zero		1


	//   ....[83]....
        /*0b28*/ 	.word	0x00015870
        /*0b2c*/ 	.word	0x00000006
        /*0b30*/ 	.word	0x00028cc0
        /*0b34*/ 	.short	0x010a
        /*0b36*/ 	.byte	0x3f
	.zero		1


	//   ....[84]....
        /*0b38*/ 	.word	0x000158c0
        /*0b3c*/ 	.word	0x00000007
        /*0b40*/ 	.word	0x00028ca0
        /*0b44*/ 	.short	0x010a
        /*0b46*/ 	.byte	0x3f
	.zero		1


	//   ....[85]....
        /*0b48*/ 	.word	0x00015910
        /*0b4c*/ 	.word	0x00000007
        /*0b50*/ 	.word	0x00028cc0
        /*0b54*/ 	.short	0x010a
        /*0b56*/ 	.byte	0x3f
	.zero		1


	//   ....[86]....
        /*0b58*/ 	.word	0x00015ab0
        /*0b5c*/ 	.word	0x00000005
        /*0b60*/ 	.word	0x00028c40
        /*0b64*/ 	.short	0x010a
        /*0b66*/ 	.byte	0x3f
	.zero		1


	//   ....[87]....
        /*0b68*/ 	.word	0x00015b30
        /*0b6c*/ 	.word	0x00000005
        /*0b70*/ 	.word	0x00028c20
        /*0b74*/ 	.short	0x010a
        /*0b76*/ 	.byte	0x3f
	.zero		1


	//   ....[88]....
        /*0b78*/ 	.word	0x00015b80
        /*0b7c*/ 	.word	0x00000002
        /*0b80*/ 	.word	0x00028c60
        /*0b84*/ 	.short	0x010a
        /*0b86*/ 	.byte	0x3f
	.zero		1


	//   ....[89]....
        /*0b88*/ 	.word	0x00015bd0
        /*0b8c*/ 	.word	0x00000002
        /*0b90*/ 	.word	0x00028c40
        /*0b94*/ 	.short	0x010a
        /*0b96*/ 	.byte	0x3f
	.zero		1


	//   ....[90]....
        /*0b98*/ 	.word	0x00015c20
        /*0b9c*/ 	.word	0x00000002
        /*0ba0*/ 	.word	0x00028c60
        /*0ba4*/ 	.short	0x010a
        /*0ba6*/ 	.byte	0x3f
	.zero		1


	//   ....[91]....
        /*0ba8*/ 	.word	0x00015c70
        /*0bac*/ 	.word	0x00000002
        /*0bb0*/ 	.word	0x00028c40
        /*0bb4*/ 	.short	0x010a
        /*0bb6*/ 	.byte	0x3f
	.zero		1


	//   ....[92]....
        /*0bb8*/ 	.word	0x00015cc0
        /*0bbc*/ 	.word	0x00000002
        /*0bc0*/ 	.word	0x00028c60
        /*0bc4*/ 	.short	0x010a
        /*0bc6*/ 	.byte	0x3f
	.zero		1


	//   ....[93]....
        /*0bc8*/ 	.word	0x00015d10
        /*0bcc*/ 	.word	0x00000002
        /*0bd0*/ 	.word	0x00028c40
        /*0bd4*/ 	.short	0x010a
        /*0bd6*/ 	.byte	0x3f
	.zero		1


	//   ....[94]....
        /*0bd8*/ 	.word	0x00015d60
        /*0bdc*/ 	.word	0x00000002
        /*0be0*/ 	.word	0x00028c60
        /*0be4*/ 	.short	0x010a
        /*0be6*/ 	.byte	0x3f
	.zero		1


	//   ....[95]....
        /*0be8*/ 	.word	0x00016710
        /*0bec*/ 	.word	0x00000000
        /*0bf0*/ 	.word	0x00028c20
        /*0bf4*/ 	.short	0x010a
        /*0bf6*/ 	.byte	0x3f
	.zero		1


	//   ....[96]....
        /*0bf8*/ 	.word	0x000168b0
        /*0bfc*/ 	.word	0x00000006
        /*0c00*/ 	.word	0x00000000
        /*0c04*/ 	.short	0x010a
        /*0c06*/ 	.byte	0x3f
	.zero		1


	//   ....[97]....
        /*0c08*/ 	.word	0x00016900
        /*0c0c*/ 	.word	0x00000007
        /*0c10*/ 	.word	0x00000000
        /*0c14*/ 	.short	0x010a
        /*0c16*/ 	.byte	0x3f
	.zero		1


	//   ....[98]....
        /*0c18*/ 	.word	0x00016950
        /*0c1c*/ 	.word	0x00000004
        /*0c20*/ 	.word	0x00000000
        /*0c24*/ 	.short	0x010a
        /*0c26*/ 	.byte	0x3f
	.zero		1


	//----- nvinfo : EIATTR_NUM_MBARRIERS
	.align		4
.L_713:
        /*0c28*/ 	.byte	0x03, 0x38
        /*0c2a*/ 	.short	0x0016


	//----- nvinfo : EIATTR_EXIT_INSTR_OFFSETS
	.align		4
        /*0c2c*/ 	.byte	0x04, 0x1c
        /*0c2e*/ 	.short	(.L_715 - .L_714)


	//   ....[0]....
.L_714:
        /*0c30*/ 	.word	0x00014db0


	//----- nvinfo : EIATTR_MAX_THREADS
	.align		4
.L_715:
        /*0c34*/ 	.byte	0x04, 0x05
        /*0c36*/ 	.short	(.L_717 - .L_716)
.L_716:
        /*0c38*/ 	.word	0x00000180
        /*0c3c*/ 	.word	0x00000001
        /*0c40*/ 	.word	0x00000001


	//----- nvinfo : EIATTR_CRS_STACK_SIZE
	.align		4
.L_717:
        /*0c44*/ 	.byte	0x04, 0x1e
        /*0c46*/ 	.short	(.L_719 - .L_718)
.L_718:
        /*0c48*/ 	.word	0x00000000


	//----- nvinfo : EIATTR_CBANK_PARAM_SIZE
	.align		4
.L_719:
        /*0c4c*/ 	.byte	0x03, 0x19
        /*0c4e*/ 	.short	0x0a70


	//----- nvinfo : EIATTR_PARAM_CBANK
	.align		4
        /*0c50*/ 	.byte	0x04, 0x0a
        /*0c52*/ 	.short	(.L_721 - .L_720)
	.align		4
.L_720:
        /*0c54*/ 	.word	index@(.nv.constant0._ZN7cutlass13device_kernelIN5flash11enable_sm90INS1_16FlashAttnFwdSm90INS1_25CollectiveMainloopFwdSm90ILi2EN4cute5tupleIJNS5_1CILi1EEES8_S8_EEENS6_IJNS7_ILi64EEESA_SA_EEELi512ENS_10bfloat16_tEfNS_4arch4Sm90ELb0ELb0ELb1ELb1ELb0ELb1ELb0ELb0ELb0ELb0ELb0ELb0EEENS1_21CollectiveEpilogueFwdINS6_IJSA_NS7_ILi512EEESA_EEES9_SC_SE_Li256ELb1ELb0ELb0ELb0EEENS1_36VarlenDynamicPersistentTileSchedulerILi64ELi64ELi256ELi32ELb0ELb0ELb1ELb0ELb1ELb1EEEEEEEEEvNT_6ParamsE)
        /*0c58*/ 	.short	0x0210
        /*0c5a*/ 	.short	0x0a70


	//----- nvinfo : EIATTR_SW_WAR
	.align		4
.L_721:
        /*0c5c*/ 	.byte	0x04, 0x36
        /*0c5e*/ 	.short	(.L_723 - .L_722)
.L_722:
        /*0c60*/ 	.word	0x00000008
.L_723:


//--------------------- .nv.info._ZN7cutlass13device_kernelIN5flash11enable_sm90INS1_16FlashAttnFwdSm90INS1_25CollectiveMainloopFwdSm90ILi2EN4cute5tupleIJNS5_1CILi1EEES8_S8_EEENS6_IJNS7_ILi64EEESA_SA_EEELi512ENS_10bfloat16_tEfNS_4arch4Sm90ELb0ELb0ELb1ELb1ELb0ELb0ELb1ELb0ELb0ELb0ELb0ELb0EEENS1_21CollectiveEpilogueFwdINS6_IJSA_NS7_ILi512EEESA_EEES9_SC_SE_Li256ELb1ELb0ELb0ELb0EEENS1_36VarlenDynamicPersistentTileSchedulerILi64ELi64ELi256ELi32ELb0ELb0ELb1ELb0ELb1ELb1EEEEEEEEEvNT_6ParamsE --------------------------
	.section	.nv.info._ZN7cutlass13device_kernelIN5flash11enable_sm90INS1_16FlashAttnFwdSm90INS1_25CollectiveMainloopFwdSm90ILi2EN4cute5tupleIJNS5_1CILi1EEES8_S8_EEENS6_IJNS7_ILi64EEESA_SA_EEELi512ENS_10bfloat16_tEfNS_4arch4Sm90ELb0ELb0ELb1ELb1ELb0ELb0ELb1ELb0ELb0ELb0ELb0ELb0EEENS1_21CollectiveEpilogueFwdINS6_IJSA_NS7_ILi512EEESA_EEES9_SC_SE_Li256ELb1ELb0ELb0ELb0EEENS1_36VarlenDynamicPersistentTileSchedulerILi64ELi64ELi256ELi32ELb0ELb0ELb1ELb0ELb1ELb1EEEEEEEEEvNT_6ParamsE,"",@"SHT_CUDA_INFO"
	.sectionflags	@""
	.align	4


	//----- nvinfo : EIATTR_CUDA_API_VERSION
	.align		4
        /*0000*/ 	.byte	0x04, 0x37
        /*0002*/ 	.short	(.L_725 - .L_724)
.L_724:
        /*0004*/ 	.word	0x00000082


	//----- nvinfo : EIATTR_KPARAM_INFO
	.align		4
.L_725:
        /*0008*/ 	.byte	0x04, 0x17
        /*000a*/ 	.short	(.L_727 - .L_726)
.L_726:
        /*000c*/ 	.word	0x00000000
        /*0010*/ 	.short	0x0000
        /*0012*/ 	.short	0x0070
        /*0014*/ 	.byte	0x00, 0xf0, 0x01, 0x2c


	//----- nvinfo : EIATTR_SPARSE_MMA_MASK
	.align		4
.L_727:
        /*0018*/ 	.byte	0x03, 0x50
        /*001a*/ 	.short	0x0000


	//----- nvinfo : EIATTR_MAXREG_COUNT
	.align		4
        /*001c*/ 	.byte	0x03, 0x1b
        /*001e*/ 	.short	0x00a8


	//----- nvinfo : EIATTR_NUM_BARRIERS
	.align		4
        /*0020*/ 	.byte	0x02, 0x4c
        /*0022*/ 	.byte	0x10
	.zero		1


	//----- nvinfo : EIATTR_EXTERNS
	.align		4
        /*0024*/ 	.byte	0x04, 0x0f
        /*0026*/ 	.short	(.L_729 - .L_728)


	//   ....[0]....
	.align		4
.L_728:
        /*0028*/ 	.word	index@(__assertfail)


	//----- nvinfo : EIATTR_ANNOTATIONS
	.align		4
.L_729:
        /*002c*/ 	.byte	0x04, 0x55
        /*002e*/ 	.short	(.L_731 - .L_730)


	//   ....[0]....
.L_730:
        /* <DEDUP_REMOVED lines=34> */


	//----- nvinfo : EIATTR_MERCURY_ISA_VERSION
	.align		4
.L_731:
        /*0240*/ 	.byte	0x03, 0x5f
        /*0242*/ 	.short	0x0101


	//----- nvinfo : EIATTR_UNUSED_LOAD_BYTE_OFFSET
	.align		4
        /*0244*/ 	.byte	0x04, 0x44
        /*0246*/ 	.short	(.L_733 - .L_732)


	//   ....[0]....
.L_732:
        /*0248*/ 	.word	0x00000a60
        /*024c*/ 	.word	0x0000fff0


	//   ....[1]....
        /*0250*/ 	.word	0x00009360
        /*0254*/ 	.word	0x0000fff0


	//----- nvinfo : EIATTR_INT_WARP_WIDE_INSTR_OFFSETS
	.align		4
.L_733:
        /*0258*/ 	.byte	0x04, 0x31
        /*025a*/ 	.short	(.L_735 - .L_734)


	//   ....[0]....
.L_734:
        /*025c*/ 	.word	0x00000190


	//   ....[1]....
        /*0260*/ 	.word	0x000001d0


	//   ....[2]....
        /*0264*/ 	.word	0x00000240


	//   ....[3]....
        /*0268*/ 	.word	0x000002b0


	//   ....[4]....
        /*026c*/ 	.word	0x0000cc20


	//   ....[5]....
        /*0270*/ 	.word	0x0000cce0


	//   ....[6]....
        /*0274*/ 	.word	0x0000d180


	//   ....[7]....
        /*0278*/ 	.word	0x0000d1b0


	//   ....[8]....
        /*027c*/ 	.word	0x0000fef0


	//   ....[9]....
        /*0280*/ 	.word	0x0000ffb0


	//----- nvinfo : EIATTR_COOP_GROUP_MASK_REGIDS
	.align		4
.L_735:
        /*0284*/ 	.byte	0x04, 0x29
        /*0286*/ 	.short	(.L_737 - .L_736)


	//   ....[0]....
.L_736:
        /*0288*/ 	.word	0xffffffff


	//   ....[1]....
        /*028c*/ 	.word	0xffffffff


	//   ....[2]....
        /*0290*/ 	.word	0xffffffff


	//   ....[3]....
        /*0294*/ 	.word	0xffffffff


	//   ....[4]....
        /*0298*/ 	.word	0xffffffff


	//   ....[5]....
        /*029c*/ 	.word	0xffffffff


	//   ....[6]....
        /*02a0*/ 	.word	0xffffffff


	//   ....[7]....
        /*02a4*/ 	.word	0xffffffff


	//   ....[8]....
        /*02a8*/ 	.word	0xffffffff


	//   ....[9]....
        /*02ac*/ 	.word	0xffffffff


	//   ....[10]....
        /*02b0*/ 	.word	0xffffffff


	//   ....[11]....
        /*02b4*/ 	.word	0xffffffff


	//   ....[12]....
        /*02b8*/ 	.word	0xffffffff


	//   ....[13]....
        /*02bc*/ 	.word	0xffffffff


	//   ....[14]....
        /*02c0*/ 	.word	0xffffffff


	//   ....[15]....
        /*02c4*/ 	.word	0xffffffff


	//   ....[16]....
        /*02c8*/ 	.word	0xffffffff


	//   ....[17]....
        /*02cc*/ 	.word	0xffffffff


	//   ....[18]....
        /*02d0*/ 	.word	0xffffffff


	//   ....[19]....
        /*02d4*/ 	.word	0xffffffff


	//   ....[20]....
        /*02d8*/ 	.word	0xffffffff


	//   ....[21]....
        /*02dc*/ 	.word	0xffffffff


	//   ....[22]....
        /*02e0*/ 	.word	0xffffffff


	//   ....[23]....
        /*02e4*/ 	.word	0xffffffff


	//   ....[24]....
        /*02e8*/ 	.word	0xffffffff


	//   ....[25]....
        /*02ec*/ 	.word	0xffffffff


	//   ....[26]....
        /*02f0*/ 	.word	0xffffffff


	//   ....[27]....
        /*02f4*/ 	.word	0xffffffff


	//   ....[28]....
        /*02f8*/ 	.word	0xffffffff


	//   ....[29]....
        /*02fc*/ 	.word	0xffffffff


	//   ....[30]....
        /*0300*/ 	.word	0xffffffff


	//   ....[31]....
        /*0304*/ 	.word	0xffffffff


	//   ....[32]....
        /*0308*/ 	.word	0xffffffff


	//   ....[33]....
        /*030c*/ 	.word	0xffffffff


	//   ....[34]....
        /*0310*/ 	.word	0xffffffff


	//   ....[35]....
        /*0314*/ 	.word	0xffffffff


	//   ....[36]....
        /*0318*/ 	.word	0xffffffff


	//   ....[37]....
        /*031c*/ 	.word	0xffffffff


	//   ....[38]....
        /*0320*/ 	.word	0xffffffff


	//   ....[39]....
        /*0324*/ 	.word	0xffffffff


	//   ....[40]....
        /*0328*/ 	.word	0xffffffff


	//   ....[41]....
        /*032c*/ 	.word	0xffffffff


	//   ....[42]....
        /*0330*/ 	.word	0xffffffff


	//   ....[43]....
        /*0334*/ 	.word	0xffffffff


	//   ....[44]....
        /*0338*/ 	.word	0xffffffff


	//   ....[45]....
        /*033c*/ 	.word	0xffffffff


	//   ....[46]....
        /*0340*/ 	.word	0xffffffff


	//   ....[47]....
        /*0344*/ 	.word	0xffffffff


	//   ....[48]....
        /*0348*/ 	.word	0xffffffff


	//   ....[49]....
        /*034c*/ 	.word	0xffffffff


	//   ....[50]....
        /*0350*/ 	.word	0xffffffff


	//   ....[51]....
        /*0354*/ 	.word	0xffffffff


	//   ....[52]....
        /*0358*/ 	.word	0xffffffff


	//   ....[53]....
        /*035c*/ 	.word	0xffffffff


	//   ....[54]....
        /*0360*/ 	.word	0xffffffff


	//   ....[55]....
        /*0364*/ 	.word	0xffffffff


	//   ....[56]....
        /*0368*/ 	.word	0xffffffff


	//   ....[57]....
        /*036c*/ 	.word	0xffffffff


	//   ....[58]....
        /*0370*/ 	.word	0xffffffff


	//   ....[59]....
        /*0374*/ 	.word	0xffffffff


	//   ....[60]....
        /*0378*/ 	.word	0x0500000f


	//   ....[61]....
        /*037c*/ 	.word	0x0500000f


	//   ....[62]....
        /*0380*/ 	.word	0x0500000f


	//   ....[63]....
        /*0384*/ 	.word	0x0500000f


	//   ....[64]....
        /*0388*/ 	.word	0x0500000f


	//   ....[65]....
        /*038c*/ 	.word	0x0500000f


	//   ....[66]....
        /*0390*/ 	.word	0x0500000f


	//   ....[67]....
        /*0394*/ 	.word	0x0500000f


	//   ....[68]....
        /*0398*/ 	.word	0x0500000f


	//   ....[69]....
        /*039c*/ 	.word	0x0500000f


	//   ....[70]....
        /*03a0*/ 	.word	0x0500000f


	//   ....[71]....
        /*03a4*/ 	.word	0x0500000f


	//   ....[72]....
        /*03a8*/ 	.word	0x0500000f


	//   ....[73]....
        /*03ac*/ 	.word	0x0500000f


	//   ....[74]....
        /*03b0*/ 	.word	0x0500000f


	//   ....[75]....
        /*03b4*/ 	.word	0x0500000f


	//   ....[76]....
        /*03b8*/ 	.word	0x0500000f


	//   ....[77]....
        /*03bc*/ 	.word	0x0500000f


	//   ....[78]....
        /*03c0*/ 	.word	0x0500000f


	//----- nvinfo : EIATTR_COOP_GROUP_INSTR_OFFSETS
	.align		4
.L_737:
        /*03c4*/ 	.byte	0x04, 0x28
        /*03c6*/ 	.short	(.L_739 - .L_738)


	//   ....[0]....
.L_738:
        /*03c8*/ 	.word	0x00000060


	//   ....[1]....
        /*03cc*/ 	.word	0x000001a0


	//   ....[2]....
        /*03d0*/ 	.word	0x000001e0


	//   ....[3]....
        /*03d4*/ 	.word	0x000003f0


	//   ....[4]....
        /*03d8*/ 	.word	0x00000550


	//   ....[5]....
        /*03dc*/ 	.word	0x00000670


	//   ....[6]....
        /*03e0*/ 	.word	0x000007d0


	//   ....[7]....
        /*03e4*/ 	.word	0x00001720


	//   ....[8]....
        /*03e8*/ 	.word	0x00002e70


	//   ....[9]....
        /*03ec*/ 	.word	0x000036b0


	//   ....[10]....
        /*03f0*/ 	.word	0x00004e00


	//   ....[11]....
        /*03f4*/ 	.word	0x00004ea0


	//   ....[12]....
        /*03f8*/ 	.word	0x000050d0


	//   ....[13]....
        /*03fc*/ 	.word	0x00005180


	//   ....[14]....
        /*0400*/ 	.word	0x00005960


	//   ....[15]....
        /*0404*/ 	.word	0x00005f40


	//   ....[16]....
        /*0408*/ 	.word	0x00007320


	//   ....[17]....
        /*040c*/ 	.word	0x000073b0


	//   ....[18]....
        /*0410*/ 	.word	0x000076c0


	//   ....[19]....
        /*0414*/ 	.word	0x00007820


	//   ....[20]....
        /*0418*/ 	.word	0x00008800


	//   ....[21]....
        /*041c*/ 	.word	0x00008870


	//   ....[22]....
        /*0420*/ 	.word	0x000088a0


	//   ....[23]....
        /*0424*/ 	.word	0x00008900


	//   ....[24]....
        /*0428*/ 	.word	0x00008910


	//   ....[25]....
        /*042c*/ 	.word	0x0000a290


	//   ....[26]....
        /*0430*/ 	.word	0x0000bce0


	//   ....[27]....
        /*0434*/ 	.word	0x0000be80


	//   ....[28]....
        /*0438*/ 	.word	0x0000beb0


	//   ....[29]....
        /*043c*/ 	.word	0x0000bef0


	//   ....[30]....
        /*0440*/ 	.word	0x0000bf50


	//   ....[31]....
        /*0444*/ 	.word	0x0000bfb0


	//   ....[32]....
        /*0448*/ 	.word	0x0000bff0


	//   ....[33]....
        /*044c*/ 	.word	0x0000c1b0


	//   ....[34]....
        /*0450*/ 	.word	0x0000c210


	//   ....[35]....
        /*0454*/ 	.word	0x0000c250


	//   ....[36]....
        /*0458*/ 	.word	0x0000c290


	//   ....[37]....
        /*045c*/ 	.word	0x0000c2c0


	//   ....[38]....
        /*0460*/ 	.word	0x0000c2f0


	//   ....[39]....
        /*0464*/ 	.word	0x0000c380


	//   ....[40]....
        /*0468*/ 	.word	0x0000c3b0


	//   ....[41]....
        /*046c*/ 	.word	0x0000c440


	//   ....[42]....
        /*0470*/ 	.word	0x00010040


	//   ....[43]....
        /*0474*/ 	.word	0x00010050


	//   ....[44]....
        /*0478*/ 	.word	0x00010170


	//   ....[45]....
        /*047c*/ 	.word	0x000101d0


	//   ....[46]....
        /*0480*/ 	.word	0x00010210


	//   ....[47]....
        /*0484*/ 	.word	0x00010250


	//   ....[48]....
        /*0488*/ 	.word	0x00010280


	//   ....[49]....
        /*048c*/ 	.word	0x000102b0


	//   ....[50]....
        /*0490*/ 	.word	0x00010450


	//   ....[51]....
        /*0494*/ 	.word	0x000104b0


	//   ....[52]....
        /*0498*/ 	.word	0x000104f0


	//   ....[53]....
        /*049c*/ 	.word	0x00010530


	//   ....[54]....
        /*04a0*/ 	.word	0x00010560


	//   ....[55]....
        /*04a4*/ 	.word	0x00010590


	//   ....[56]....
        /*04a8*/ 	.word	0x00010650


	//   ....[57]....
        /*04ac*/ 	.word	0x00010670


	//   ....[58]....
        /*04b0*/ 	.word	0x000106e0


	//   ....[59]....
        /*04b4*/ 	.word	0x00010b30


	//   ....[60]....
        /*04b8*/ 	.word	0x00011020


	//   ....[61]....
        /*04bc*/ 	.word	0x00011440


	//   ....[62]....
        /*04c0*/ 	.word	0x000114d0


	//   ....[63]....
        /*04c4*/ 	.word	0x00011570


	//   ....[64]....
        /*04c8*/ 	.word	0x00011620


	//   ....[65]....
        /*04cc*/ 	.word	0x000116a0


	//   ....[66]....
        /*04d0*/ 	.word	0x00011720


	//   ....[67]....
        /*04d4*/ 	.word	0x000117a0


	//   ....[68]....
        /*04d8*/ 	.word	0x00011820


	//   ....[69]....
        /*04dc*/ 	.word	0x000118b0


	//   ....[70]....
        /*04e0*/ 	.word	0x00011960


	//   ....[71]....
        /*04e4*/ 	.word	0x000119e0


	//   ....[72]....
        /*04e8*/ 	.word	0x00011a60


	//   ....[73]....
        /*04ec*/ 	.word	0x00011ae0


	//   ....[74]....
        /*04f0*/ 	.word	0x00011b60


	//   ....[75]....
        /*04f4*/ 	.word	0x00011bd0


	//   ....[76]....
        /*04f8*/ 	.word	0x00011c70


	//   ....[77]....
        /*04fc*/ 	.word	0x00011d00


	//   ....[78]....
        /*0500*/ 	.word	0x00011e20


	//----- nvinfo : EIATTR_REG_RECONFIG
	.align		4
.L_739:
        /*0504*/ 	.byte	0x01, 0x54
	.zero		2


	//----- nvinfo : EIATTR_SYSCALL_OFFSETS
	.align		4
        /*0508*/ 	.byte	0x04, 0x46
        /*050a*/ 	.short	(.L_741 - .L_740)


	//   ....[0]....
.L_740:
        /*050c*/ 	.word	0x00003030


	//   ....[1]....
        /*0510*/ 	.word	0x0000ce70


	//   ....[2]....
        /*0514*/ 	.word	0x0000cfb0


	//   ....[3]....
        /*0518*/ 	.word	0x0000d0b0


	//----- nvinfo : EIATTR_MBARRIER_INSTR_OFFSETS
	.align		4
.L_741:
        /*051c*/ 	.byte	0x04, 0x39
        /*051e*/ 	.short	(.L_743 - .L_742)


	//   ....[0]....
.L_742:
        /*0520*/ 	.word	0x000002d0
        /*0524*/ 	.word	0x000000ff
        /*0528*/ 	.word	0x00038800
        /*052c*/ 	.short	0x0100
        /*052e*/ 	.byte	0x08
	.zero		1


	//   ....[1]....
        /*0530*/ 	.word	0x000002e0
        /*0534*/ 	.word	0x000000ff
        /*0538*/ 	.word	0x00038810
        /*053c*/ 	.short	0x0100
        /*053e*/ 	.byte	0x08
	.zero		1


	//   ....[2]....
        /*0540*/ 	.word	0x000002f0
        /*0544*/ 	.word	0x000000ff
        /*0548*/ 	.word	0x00038820
        /*054c*/ 	.short	0x0100
        /*054e*/ 	.byte	0x08
	.zero		1


	//   ....[3]....
        /*0550*/ 	.word	0x000003a0
        /*0554*/ 	.word	0x000000ff
        /*0558*/ 	.word	0x00038830
        /*055c*/ 	.short	0x0100
        /*055e*/ 	.byte	0x06
	.zero		1


	//   ....[4]....
        /*0560*/ 	.word	0x000003b0
        /*0564*/ 	.word	0x000000ff
        /*0568*/ 	.word	0x00038840
        /*056c*/ 	.short	0x0100
        /*056e*/ 	.byte	0x06
	.zero		1


	//   ....[5]....
        /*0570*/ 	.word	0x000003c0
        /*0574*/ 	.word	0x000000ff
        /*0578*/ 	.word	0x00038838
        /*057c*/ 	.short	0x0100
        /*057e*/ 	.byte	0x06
	.zero		1


	//   ....[6]....
        /*0580*/ 	.word	0x000003d0
        /*0584*/ 	.word	0x000000ff
        /*0588*/ 	.word	0x00038848
        /*058c*/ 	.short	0x0100
        /*058e*/ 	.byte	0x06
	.zero		1


	//   ....[7]....
        /*0590*/ 	.word	0x00000500
        /*0594*/ 	.word	0x000000ff
        /*0598*/ 	.word	0x00038850
        /*059c*/ 	.short	0x0100
        /*059e*/ 	.byte	0x08
	.zero		1


	//   ....[8]....
        /*05a0*/ 	.word	0x00000510
        /*05a4*/ 	.word	0x000000ff
        /*05a8*/ 	.word	0x00038860
        /*05ac*/ 	.short	0x0100
        /*05ae*/ 	.byte	0x08
	.zero		1


	//   ....[9]....
        /*05b0*/ 	.word	0x00000520
        /*05b4*/ 	.word	0x000000ff
        /*05b8*/ 	.word	0x00038858
        /*05bc*/ 	.short	0x0100
        /*05be*/ 	.byte	0x08
	.zero		1


	//   ....[10]....
        /*05c0*/ 	.word	0x00000530
        /*05c4*/ 	.word	0x000000ff
        /*05c8*/ 	.word	0x00038868
        /*05cc*/ 	.short	0x0100
        /*05ce*/ 	.byte	0x08
	.zero		1


	//   ....[11]....
        /*05d0*/ 	.word	0x00000620
        /*05d4*/ 	.word	0x000000ff
        /*05d8*/ 	.word	0x00038870
        /*05dc*/ 	.short	0x0100
        /*05de*/ 	.byte	0x06
	.zero		1


	//   ....[12]....
        /*05e0*/ 	.word	0x00000630
        /*05e4*/ 	.word	0x000000ff
        /*05e8*/ 	.word	0x00038880
        /*05ec*/ 	.short	0x0100
        /*05ee*/ 	.byte	0x06
	.zero		1


	//   ....[13]....
        /*05f0*/ 	.word	0x00000640
        /*05f4*/ 	.word	0x000000ff
        /*05f8*/ 	.word	0x00038878
        /*05fc*/ 	.short	0x0100
        /*05fe*/ 	.byte	0x06
	.zero		1


	//   ....[14]....
        /*0600*/ 	.word	0x00000650
        /*0604*/ 	.word	0x000000ff
        /*0608*/ 	.word	0x00038888
        /*060c*/ 	.short	0x0100
        /*060e*/ 	.byte	0x06
	.zero		1


	//   ....[15]....
        /*0610*/ 	.word	0x00000780
        /*0614*/ 	.word	0x000000ff
        /*0618*/ 	.word	0x00038890
        /*061c*/ 	.short	0x0100
        /*061e*/ 	.byte	0x08
	.zero		1


	//   ....[16]....
        /*0620*/ 	.word	0x00000790
        /*0624*/ 	.word	0x000000ff
        /*0628*/ 	.word	0x000388a0
        /*062c*/ 	.short	0x0100
        /*062e*/ 	.byte	0x08
	.zero		1


	//   ....[17]....
        /*0630*/ 	.word	0x000007a0
        /*0634*/ 	.word	0x000000ff
        /*0638*/ 	.word	0x00038898
        /*063c*/ 	.short	0x0100
        /*063e*/ 	.byte	0x08
	.zero		1


	//   ....[18]....
        /*0640*/ 	.word	0x000007b0
        /*0644*/ 	.word	0x000000ff
        /*0648*/ 	.word	0x000388a8
        /*064c*/ 	.short	0x0100
        /*064e*/ 	.byte	0x08
	.zero		1


	//   ....[19]....
        /*0650*/ 	.word	0x000008e0
        /*0654*/ 	.word	0x000000ff
        /*0658*/ 	.word	0x000388b0
        /*065c*/ 	.short	0x0100
        /*065e*/ 	.byte	0x08
	.zero		1


	//   ....[20]....
        /*0660*/ 	.word	0x000008f0
        /*0664*/ 	.word	0x000000ff
        /*0668*/ 	.word	0x000388c0
        /*066c*/ 	.short	0x0100
        /*066e*/ 	.byte	0x08
	.zero		1


	//   ....[21]....
        /*0670*/ 	.word	0x00000900
        /*0674*/ 	.word	0x000000ff
        /*0678*/ 	.word	0x000388b8
        /*067c*/ 	.short	0x0100
        /*067e*/ 	.byte	0x08
	.zero		1


	//   ....[22]....
        /*0680*/ 	.word	0x00000910
        /*0684*/ 	.word	0x000000ff
        /*0688*/ 	.word	0x000388c8
        /*068c*/ 	.short	0x0100
        /*068e*/ 	.byte	0x08
	.zero		1


	//   ....[23]....
        /*0690*/ 	.word	0x00001a80
        /*0694*/ 	.word	0x00000004
        /*0698*/ 	.word	0x00000000
        /*069c*/ 	.short	0x0101
        /*069e*/ 	.byte	0x3f
	.zero		1


	//   ....[24]....
        /*06a0*/ 	.word	0x00002540
        /*06a4*/ 	.word	0x00000004
        /*06a8*/ 	.word	0x00000000
        /*06ac*/ 	.short	0x0101
        /*06ae*/ 	.byte	0x3f
	.zero		1


	//   ....[25]....
        /*06b0*/ 	.word	0x000030a0
        /*06b4*/ 	.word	0x000000ff
        /*06b8*/ 	.word	0x00038800
        /*06bc*/ 	.short	0x010a
        /*06be*/ 	.byte	0x25
	.zero		1


	//   ....[26]....
        /*06c0*/ 	.word	0x00003120
        /*06c4*/ 	.word	0x00000003
        /*06c8*/ 	.word	0x00038830
        /*06cc*/ 	.short	0x010a
        /*06ce*/ 	.byte	0x3f
	.zero		1


	//   ....[27]....
        /*06d0*/ 	.word	0x00003160
        /*06d4*/ 	.word	0x00000003
        /*06d8*/ 	.word	0x00038830
        /*06dc*/ 	.short	0x010a
        /*06de*/ 	.byte	0x3f
	.zero		1


	//   ....[28]....
        /*06e0*/ 	.word	0x000033e0
        /*06e4*/ 	.word	0x000000ff
        /*06e8*/ 	.word	0x00038810
        /*06ec*/ 	.short	0x010a
        /*06ee*/ 	.byte	0x25
	.zero		1


	//   ....[29]....
        /*06f0*/ 	.word	0x00003420
        /*06f4*/ 	.word	0x00000003
        /*06f8*/ 	.word	0x00038850
        /*06fc*/ 	.short	0x010a
        /*06fe*/ 	.byte	0x3f
	.zero		1


	//   ....[30]....
        /*0700*/ 	.word	0x00003460
        /*0704*/ 	.word	0x00000003
        /*0708*/ 	.word	0x00038850
        /*070c*/ 	.short	0x010a
        /*070e*/ 	.byte	0x3f
	.zero		1


	//   ....[31]....
        /*0710*/ 	.word	0x000053c0
        /*0714*/ 	.word	0x00000018
        /*0718*/ 	.word	0x00000000
        /*071c*/ 	.short	0x0101
        /*071e*/ 	.byte	0x3f
	.zero		1


	//   ....[32]....
        /*0720*/ 	.word	0x00005980
        /*0724*/ 	.word	0x00000003
        /*0728*/ 	.word	0x00000000
        /*072c*/ 	.short	0x0101
        /*072e*/ 	.byte	0x3f
	.zero		1


	//   ....[33]....
        /*0730*/ 	.word	0x00005ac0
        /*0734*/ 	.word	0x000000ff
        /*0738*/ 	.word	0x00038830
        /*073c*/ 	.short	0x010a
        /*073e*/ 	.byte	0x06
	.zero		1


	//   ....[34]....
        /*0740*/ 	.word	0x00005b00
        /*0744*/ 	.word	0x000000ff
        /*0748*/ 	.word	0x00038830
        /*074c*/ 	.short	0x010a
        /*074e*/ 	.byte	0x06
	.zero		1


	//   ....[35]....
        /*0750*/ 	.word	0x00005d50
        /*0754*/ 	.word	0x000000ff
        /*0758*/ 	.word	0x00038850
        /*075c*/ 	.short	0x010a
        /*075e*/ 	.byte	0x06
	.zero		1


	//   ....[36]....
        /*0760*/ 	.word	0x00005d90
        /*0764*/ 	.word	0x000000ff
        /*0768*/ 	.word	0x00038850
        /*076c*/ 	.short	0x010a
        /*076e*/ 	.byte	0x06
	.zero		1


	//   ....[37]....
        /*0770*/ 	.word	0x00007bb0
        /*0774*/ 	.word	0x00000098
        /*0778*/ 	.word	0x00000000
        /*077c*/ 	.short	0x0101
        /*077e*/ 	.byte	0x3f
	.zero		1


	//   ....[38]....
        /*0780*/ 	.word	0x00008820
        /*0784*/ 	.word	0x00000003
        /*0788*/ 	.word	0x00000000
        /*078c*/ 	.short	0x0101
        /*078e*/ 	.byte	0x3f
	.zero		1


	//   ....[39]....
        /*0790*/ 	.word	0x0000ad00
        /*0794*/ 	.word	0x000000ff
        /*0798*/ 	.word	0x00000000
        /*079c*/ 	.short	0x0101
        /*079e*/ 	.byte	0x04
	.zero		1


	//   ....[40]....
        /*07a0*/ 	.word	0x0000d630
        /*07a4*/ 	.word	0x00000008
        /*07a8*/ 	.word	0x00038840
        /*07ac*/ 	.short	0x010a
        /*07ae*/ 	.byte	0x3f
	.zero		1


	//   ....[41]....
        /*07b0*/ 	.word	0x0000de30
        /*07b4*/ 	.word	0x0000000b
        /*07b8*/ 	.word	0x00038820
        /*07bc*/ 	.short	0x010a
        /*07be*/ 	.byte	0x3f
	.zero		1


	//   ....[42]....
        /*07c0*/ 	.word	0x0000df00
        /*07c4*/ 	.word	0x00000006
        /*07c8*/ 	.word	0x00038860
        /*07cc*/ 	.short	0x010a
        /*07ce*/ 	.byte	0x3f
	.zero		1


	//   ....[43]....
        /*07d0*/ 	.word	0x0000e6c0
        /*07d4*/ 	.word	0x00000002
        /*07d8*/ 	.word	0x00038840
        /*07dc*/ 	.short	0x010a
        /*07de*/ 	.byte	0x3f
	.zero		1


	//   ....[44]....
        /*07e0*/ 	.word	0x0000e8d0
        /*07e4*/ 	.word	0x00000002
        /*07e8*/ 	.word	0x00038860
        /*07ec*/ 	.short	0x010a
        /*07ee*/ 	.byte	0x3f
	.zero		1


	//   ....[45]....
        /*07f0*/ 	.word	0x0000ef90
        /*07f4*/ 	.word	0x00000002
        /*07f8*/ 	.word	0x00038840
        /*07fc*/ 	.short	0x010a
        /*07fe*/ 	.byte	0x3f
	.zero		1


	//   ....[46]....
        /*0800*/ 	.word	0x0000f190
        /*0804*/ 	.word	0x00000002
        /*0808*/ 	.word	0x00038860
        /*080c*/ 	.short	0x010a
        /*080e*/ 	.byte	0x3f
	.zero		1


	//   ....[47]....
        /*0810*/ 	.word	0x0000f7c0
        /*0814*/ 	.word	0x00000002
        /*0818*/ 	.word	0x00038840
        /*081c*/ 	.short	0x010a
        /*081e*/ 	.byte	0x3f
	.zero		1


	//   ....[48]....
        /*0820*/ 	.word	0x0000f9d0
        /*0824*/ 	.word	0x00000002
        /*0828*/ 	.word	0x00038860
        /*082c*/ 	.short	0x010a
        /*082e*/ 	.byte	0x3f
	.zero		1


	//   ....[49]....
        /*0830*/ 	.word	0x00010ac0
        /*0834*/ 	.word	0x00000000
        /*0838*/ 	.word	0x00038820
        /*083c*/ 	.short	0x010a
        /*083e*/ 	.byte	0x3f
	.zero		1


	//   ....[50]....
        /*0840*/ 	.word	0x00010c20
        /*0844*/ 	.word	0x00000006
        /*0848*/ 	.word	0x00000000
        /*084c*/ 	.short	0x010a
        /*084e*/ 	.byte	0x3f
	.zero		1


	//   ....[51]....
        /*0850*/ 	.word	0x00010ca0
        /*0854*/ 	.word	0x00000007
        /*0858*/ 	.word	0x00000000
        /*085c*/ 	.short	0x010a
        /*085e*/ 	.byte	0x3f
	.zero		1


	//   ....[52]....
        /*0860*/ 	.word	0x00010ce0
        /*0864*/ 	.word	0x00000004
        /*0868*/ 	.word	0x00000000
        /*086c*/ 	.short	0x010a
        /*086e*/ 	.byte	0x3f
	.zero		1


	//   ....[53]....
        /*0870*/ 	.word	0x00010d10
        /*0874*/ 	.word	0x00000003
        /*0878*/ 	.word	0x00000000
        /*087c*/ 	.short	0x010a
        /*087e*/ 	.byte	0x3f
	.zero		1


	//   ....[54]....
        /*0880*/ 	.word	0x00010d80
        /*0884*/ 	.word	0x00000003
        /*0888*/ 	.word	0x00038800
        /*088c*/ 	.short	0x010a
        /*088e*/ 	.byte	0x3f
	.zero		1


	//   ....[55]....
        /*0890*/ 	.word	0x00010dd0
        /*0894*/ 	.word	0x00000003
        /*0898*/ 	.word	0x00038830
        /*089c*/ 	.short	0x010a
        /*089e*/ 	.byte	0x3f
	.zero		1


	//   ....[56]....
        /*08a0*/ 	.word	0x00010e30
        /*08a4*/ 	.word	0x00000005
        /*08a8*/ 	.word	0x00038810
        /*08ac*/ 	.short	0x010a
        /*08ae*/ 	.byte	0x3f
	.zero		1


	//   ....[57]....
        /*08b0*/ 	.word	0x00010e80
        /*08b4*/ 	.word	0x00000003
        /*08b8*/ 	.word	0x00038850
        /*08bc*/ 	.short	0x010a
        /*08be*/ 	.byte	0x3f
	.zero		1


	//   ....[58]....
        /*08c0*/ 	.word	0x00010ee0
        /*08c4*/ 	.word	0x00000005
        /*08c8*/ 	.word	0x00038830
        /*08cc*/ 	.short	0x010a
        /*08ce*/ 	.byte	0x3f
	.zero		1


	//   ....[59]....
        /*08d0*/ 	.word	0x00010f40
        /*08d4*/ 	.word	0x00000005
        /*08d8*/ 	.word	0x00038850
        /*08dc*/ 	.short	0x010a
        /*08de*/ 	.byte	0x3f
	.zero		1


	//   ....[60]....
        /*08e0*/ 	.word	0x000110e0
        /*08e4*/ 	.word	0x00000008
        /*08e8*/ 	.word	0x00038840
        /*08ec*/ 	.short	0x010a
        /*08ee*/ 	.byte	0x3f
	.zero		1


	//   ....[61]....
        /*08f0*/ 	.word	0x00011160
        /*08f4*/ 	.word	0x00000008
        /*08f8*/ 	.word	0x00038820
        /*08fc*/ 	.short	0x010a
        /*08fe*/ 	.byte	0x3f
	.zero		1


	//   ....[62]....
        /*0900*/ 	.word	0x000111b0
        /*0904*/ 	.word	0x00000006
        /*0908*/ 	.word	0x00038860
        /*090c*/ 	.short	0x010a
        /*090e*/ 	.byte	0x3f
	.zero		1


	//   ....[63]....
        /*0910*/ 	.word	0x00011200
        /*0914*/ 	.word	0x00000002
        /*0918*/ 	.word	0x00038840
        /*091c*/ 	.short	0x010a
        /*091e*/ 	.byte	0x3f
	.zero		1


	//   ....[64]....
        /*0920*/ 	.word	0x00011250
        /*0924*/ 	.word	0x00000002
        /*0928*/ 	.word	0x00038860
        /*092c*/ 	.short	0x010a
        /*092e*/ 	.byte	0x3f
	.zero		1


	//   ....[65]....
        /*0930*/ 	.word	0x000112a0
        /*0934*/ 	.word	0x00000002
        /*0938*/ 	.word	0x00038840
        /*093c*/ 	.short	0x010a
        /*093e*/ 	.byte	0x3f
	.zero		1


	//   ....[66]....
        /*0940*/ 	.word	0x000112f0
        /*0944*/ 	.word	0x00000002
        /*0948*/ 	.word	0x00038860
        /*094c*/ 	.short	0x010a
        /*094e*/ 	.byte	0x3f
	.zero		1


	//   ....[67]....
        /*0950*/ 	.word	0x00011340
        /*0954*/ 	.word	0x00000002
        /*0958*/ 	.word	0x00038840
        /*095c*/ 	.short	0x010a
        /*095e*/ 	.byte	0x3f
	.zero		1


	//   ....[68]....
        /*0960*/ 	.word	0x00011390
        /*0964*/ 	.word	0x00000002
        /*0968*/ 	.word	0x00038860
        /*096c*/ 	.short	0x010a
        /*096e*/ 	.byte	0x3f
	.zero		1


	//   ....[69]....
        /*0970*/ 	.word	0x00011d40
        /*0974*/ 	.word	0x00000000
        /*0978*/ 	.word	0x00038820
        /*097c*/ 	.short	0x010a
        /*097e*/ 	.byte	0x3f
	.zero		1


	//   ....[70]....
        /*0980*/ 	.word	0x00011ee0
        /*0984*/ 	.word	0x00000006
        /*0988*/ 	.word	0x00000000
        /*098c*/ 	.short	0x010a
        /*098e*/ 	.byte	0x3f
	.zero		1


	//   ....[71]....
        /*0990*/ 	.word	0x00011f30
        /*0994*/ 	.word	0x00000007
        /*0998*/ 	.word	0x00000000
        /*099c*/ 	.short	0x010a
        /*099e*/ 	.byte	0x3f
	.zero		1


	//   ....[72]....
        /*09a0*/ 	.word	0x00011f80
        /*09a4*/ 	.word	0x00000004
        /*09a8*/ 	.word	0x00000000
        /*09ac*/ 	.short	0x010a
        /*09ae*/ 	.byte	0x3f
	.zero		1


	//----- nvinfo : EIATTR_NUM_MBARRIERS
	.align		4
.L_743:
        /*09b0*/ 	.byte	0x03, 0x38
        /*09b2*/ 	.short	0x0017


	//----- nvinfo : EIATTR_EXIT_INSTR_OFFSETS
	.align		4
        /*09b4*/ 	.byte	0x04, 0x1c
        /*09b6*/ 	.short	(.L_745 - .L_744)


	//   ....[0]....
.L_744:
        /*09b8*/ 	.word	0x00000a90


	//   ....[1]....
        /*09bc*/ 	.word	0x0000bca0


	//   ....[2]....
        /*09c0*/ 	.word	0x0000bd00


	//   ....[3]....
        /*09c4*/ 	.word	0x00010d60


	//----- nvinfo : EIATTR_MAX_THREADS
	.align		4
.L_745:
        /*09c8*/ 	.byte	0x04, 0x05
        /*09ca*/ 	.short	(.L_747 - .L_746)
.L_746:
        /*09cc*/ 	.word	0x00000180
        /*09d0*/ 	.word	0x00000001
        /*09d4*/ 	.word	0x00000001


	//----- nvinfo : EIATTR_CRS_STACK_SIZE
	.align		4
.L_747:
        /*09d8*/ 	.byte	0x04, 0x1e
        /*09da*/ 	.short	(.L_749 - .L_748)
.L_748:
        /*09dc*/ 	.word	0x00000000


	//----- nvinfo : EIATTR_CBANK_PARAM_SIZE
	.align		4
.L_749:
        /*09e0*/ 	.byte	0x03, 0x19
        /*09e2*/ 	.short	0x0b70


	//----- nvinfo : EIATTR_PARAM_CBANK
	.align		4
        /*09e4*/ 	.byte	0x04, 0x0a
        /*09e6*/ 	.short	(.L_751 - .L_750)
	.align		4
.L_750:
        /*09e8*/ 	.word	index@(.nv.constant0._ZN7cutlass13device_kernelIN5flash11enable_sm90INS1_16FlashAttnFwdSm90INS1_25CollectiveMainloopFwdSm90ILi2EN4cute5tupleIJNS5_1CILi1EEES8_S8_EEENS6_IJNS7_ILi64EEESA_SA_EEELi512ENS_10bfloat16_tEfNS_4arch4Sm90ELb0ELb0ELb1ELb1ELb0ELb0ELb1ELb0ELb0ELb0ELb0ELb0EEENS1_21CollectiveEpilogueFwdINS6_IJSA_NS7_ILi512EEESA_EEES9_SC_SE_Li256ELb1ELb0ELb0ELb0EEENS1_36VarlenDynamicPersistentTileSchedulerILi64ELi64ELi256ELi32ELb0ELb0ELb1ELb0ELb1ELb1EEEEEEEEEvNT_6ParamsE)
        /*09ec*/ 	.short	0x0210
        /*09ee*/ 	.short	0x0b70


	//----- nvinfo : EIATTR_SW_WAR
	.align		4
.L_751:
        /*09f0*/ 	.byte	0x04, 0x36
        /*09f2*/ 	.short	(.L_753 - .L_752)
.L_752:
        /*09f4*/ 	.word	0x00000008
.L_753:


//--------------------- .nv.info._ZN7cutlass13device_kernelIN5flash11enable_sm90INS1_16FlashAttnFwdSm90INS1_25CollectiveMainloopFwdSm90ILi2EN4cute5tupleIJNS5_1CILi1EEES8_S8_EEENS6_IJNS7_ILi64EEESA_SA_EEELi512ENS_10bfloat16_tEfNS_4arch4Sm90ELb0ELb0ELb1ELb1ELb0ELb1ELb1ELb0ELb0ELb0ELb0ELb0EEENS1_21CollectiveEpilogueFwdINS6_IJSA_NS7_ILi512EEESA_EEES9_SC_SE_Li256ELb1ELb0ELb0ELb0EEENS1_36VarlenDynamicPersistentTileSchedulerILi64ELi64ELi256ELi32ELb0ELb0ELb1ELb0ELb1ELb1EEEEEEEEEvNT_6ParamsE --------------------------
	.section	.nv.info._ZN7cutlass13device_kernelIN5flash11enable_sm90INS1_16FlashAttnFwdSm90INS1_25CollectiveMainloopFwdSm90ILi2EN4cute5tupleIJNS5_1CILi1EEES8_S8_EEENS6_IJNS7_ILi64EEESA_SA_EEELi512ENS_10bfloat16_tEfNS_4arch4Sm90ELb0ELb0ELb1ELb1ELb0ELb1ELb1ELb0ELb0ELb0ELb0ELb0EEENS1_21CollectiveEpilogueFwdINS6_IJSA_NS7_ILi512EEESA_EEES9_SC_SE_Li256ELb1ELb0ELb0ELb0EEENS1_36VarlenDynamicPersistentTileSchedulerILi64ELi64ELi256ELi32ELb0ELb0ELb1ELb0ELb1ELb1EEEEEEEEEvNT_6ParamsE,"",@"SHT_CUDA_INFO"
	.sectionflags	@""
	.align	4


	//----- nvinfo : EIATTR_CUDA_API_VERSION
	.align		4
        /*0000*/ 	.byte	0x04, 0x37
        /*0002*/ 	.short	(.L_755 - .L_754)
.L_754:
        /*0004*/ 	.word	0x00000082


	//----- nvinfo : EIATTR_KPARAM_INFO
	.align		4
.L_755:
        /*0008*/ 	.byte	0x04, 0x17
        /*000a*/ 	.short	(.L_757 - .L_756)
.L_756:
        /*000c*/ 	.word	0x00000000
        /*0010*/ 	.short	0x0000
        /*0012*/ 	.short	0x0070
        /*0014*/ 	.byte	0x00, 0xf0, 0x01, 0x2c


	//----- nvinfo : EIATTR_SPARSE_MMA_MASK
	.align		4
.L_757:
        /*0018*/ 	.byte	0x03, 0x50
        /*001a*/ 	.short	0x0000


	//----- nvinfo : EIATTR_MAXREG_COUNT
	.align		4
        /*001c*/ 	.byte	0x03, 0x1b
        /*001e*/ 	.short	0x00a8


	//----- nvinfo : EIATTR_NUM_BARRIERS
	.align		4
        /*0020*/ 	.byte	0x02, 0x4c
        /*0022*/ 	.byte	0x10
	.zero		1


	//----- nvinfo : EIATTR_EXTERNS
	.align		4
        /*0024*/ 	.byte	0x04, 0x0f
        /*0026*/ 	.short	(.L_759 - .L_758)


	//   ....[0]....
	.align		4
.L_758:
        /*0028*/ 	.word	index@(__assertfail)


	//----- nvinfo : EIATTR_ANNOTATIONS
	.align		4
.L_759:
        /*002c*/ 	.byte	0x04, 0x55
        /*002e*/ 	.short	(.L_761 - .L_760)


	//   ....[0]....
.L_760:
        /* <DEDUP_REMOVED lines=45> */


	//----- nvinfo : EIATTR_MERCURY_ISA_VERSION
	.align		4
.L_761:
        /*02f0*/ 	.byte	0x03, 0x5f
        /*02f2*/ 	.short	0x0101


	//----- nvinfo : EIATTR_UNUSED_LOAD_BYTE_OFFSET
	.align		4
        /*02f4*/ 	.byte	0x04, 0x44
        /*02f6*/ 	.short	(.L_763 - .L_762)


	//   ....[0]....
.L_762:
        /*02f8*/ 	.word	0x00000b30
        /*02fc*/ 	.word	0x0000fff0


	//   ....[1]....
        /*0300*/ 	.word	0x0000fa00
        /*0304*/ 	.word	0x0000fff0


	//----- nvinfo : EIATTR_INT_WARP_WIDE_INSTR_OFFSETS
	.align		4
.L_763:
        /*0308*/ 	.byte	0x04, 0x31
        /*030a*/ 	.short	(.L_765 - .L_764)


	//   ....[0]....
.L_764:
        /*030c*/ 	.word	0x000001f0


	//   ....[1]....
        /*0310*/ 	.word	0x00000230


	//   ....[2]....
        /*0314*/ 	.word	0x000002a0


	//   ....[3]....
        /*0318*/ 	.word	0x00000310


	//   ....[4]....
        /*031c*/ 	.word	0x000141b0


	//   ....[5]....
        /*0320*/ 	.word	0x00014260


	//   ....[6]....
        /*0324*/ 	.word	0x000146f0


	//   ....[7]....
        /*0328*/ 	.word	0x00014720


	//   ....[8]....
        /*032c*/ 	.word	0x00017470


	//   ....[9]....
        /*0330*/ 	.word	0x00017520


	//----- nvinfo : EIATTR_COOP_GROUP_MASK_REGIDS
	.align		4
.L_765:
        /*0334*/ 	.byte	0x04, 0x29
        /*0336*/ 	.short	(.L_767 - .L_766)


	//   ....[0]....
.L_766:
        /*0338*/ 	.word	0xffffffff


	//   ....[1]....
        /*033c*/ 	.word	0xffffffff


	//   ....[2]....
        /*0340*/ 	.word	0xffffffff


	//   ....[3]....
        /*0344*/ 	.word	0xffffffff


	//   ....[4]....
        /*0348*/ 	.word	0xffffffff


	//   ....[5]....
        /*034c*/ 	.word	0xffffffff


	//   ....[6]....
        /*0350*/ 	.word	0xffffffff


	//   ....[7]....
        /*0354*/ 	.word	0xffffffff


	//   ....[8]....
        /*0358*/ 	.word	0xffffffff


	//   ....[9]....
        /*035c*/ 	.word	0xffffffff


	//   ....[10]....
        /*0360*/ 	.word	0xffffffff


	//   ....[11]....
        /*0364*/ 	.word	0xffffffff


	//   ....[12]....
        /*0368*/ 	.word	0xffffffff


	//   ....[13]....
        /*036c*/ 	.word	0xffffffff


	//   ....[14]....
        /*0370*/ 	.word	0xffffffff


	//   ....[15]....
        /*0374*/ 	.word	0xffffffff


	//   ....[16]....
        /*0378*/ 	.word	0xffffffff


	//   ....[17]....
        /*037c*/ 	.word	0xffffffff


	//   ....[18]....
        /*0380*/ 	.word	0xffffffff


	//   ....[19]....
        /*0384*/ 	.word	0xffffffff


	//   ....[20]....
        /*0388*/ 	.word	0xffffffff


	//   ....[21]....
        /*038c*/ 	.word	0xffffffff


	//   ....[22]....
        /*0390*/ 	.word	0xffffffff


	//   ....[23]....
        /*0394*/ 	.word	0xffffffff


	//   ....[24]....
        /*0398*/ 	.word	0xffffffff


	//   ....[25]....
        /*039c*/ 	.word	0xffffffff


	//   ....[26]....
        /*03a0*/ 	.word	0xffffffff


	//   ....[27]....
        /*03a4*/ 	.word	0xffffffff


	//   ....[28]....
        /*03a8*/ 	.word	0xffffffff


	//   ....[29]....
        /*03ac*/ 	.word	0xffffffff


	//   ....[30]....
        /*03b0*/ 	.word	0xffffffff


	//   ....[31]....
        /*03b4*/ 	.word	0xffffffff


	//   ....[32]....
        /*03b8*/ 	.word	0xffffffff


	//   ....[33]....
        /*03bc*/ 	.word	0xffffffff


	//   ....[34]....
        /*03c0*/ 	.word	0xffffffff


	//   ....[35]....
        /*03c4*/ 	.word	0xffffffff


	//   ....[36]....
        /*03c8*/ 	.word	0xffffffff


	//   ....[37]....
        /*03cc*/ 	.word	0xffffffff


	//   ....[38]....
        /*03d0*/ 	.word	0xffffffff


	//   ....[39]....
        /*03d4*/ 	.word	0xffffffff


	//   ....[40]....
        /*03d8*/ 	.word	0xffffffff


	//   ....[41]....
        /*03dc*/ 	.word	0xffffffff


	//   ....[42]....
        /*03e0*/ 	.word	0xffffffff


	//   ....[43]....
        /*03e4*/ 	.word	0xffffffff


	//   ....[44]....
        /*03e8*/ 	.word	0xffffffff


	//   ....[45]....
        /*03ec*/ 	.word	0xffffffff


	//   ....[46]....
        /*03f0*/ 	.word	0xffffffff


	//   ....[47]....
        /*03f4*/ 	.word	0xffffffff


	//   ....[48]....
        /*03f8*/ 	.word	0xffffffff


	//   ....[49]....
        /*03fc*/ 	.word	0xffffffff


	//   ....[50]....
        /*0400*/ 	.word	0xffffffff


	//   ....[51]....
        /*0404*/ 	.word	0xffffffff


	//   ....[52]....
        /*0408*/ 	.word	0xffffffff


	//   ....[53]....
        /*040c*/ 	.word	0xffffffff


	//   ....[54]....
        /*0410*/ 	.word	0xffffffff


	//   ....[55]....
        /*0414*/ 	.word	0xffffffff


	//   ....[56]....
        /*0418*/ 	.word	0xffffffff


	//   ....[57]....
        /*041c*/ 	.word	0xffffffff


	//   ....[58]....
        /*0420*/ 	.word	0xffffffff


	//   ....[59]....
        /*0424*/ 	.word	0xffffffff


	//   ....[60]....
        /*0428*/ 	.word	0x0500000f


	//   ....[61]....
        /*042c*/ 	.word	0x0500000f


	//   ....[62]....
        /*0430*/ 	.word	0x0500000f


	//   ....[63]....
        /*0434*/ 	.word	0x0500000f


	//   ....[64]....
        /*0438*/ 	.word	0x0500000f


	//   ....[65]....
        /*043c*/ 	.word	0x0500000f


	//   ....[66]....
        /*0440*/ 	.word	0x0500000f


	//   ....[67]....
        /*0444*/ 	.word	0x0500000f


	//   ....[68]....
        /*0448*/ 	.word	0x0500000f


	//   ....[69]....
        /*044c*/ 	.word	0x0500000f


	//   ....[70]....
        /*0450*/ 	.word	0x0500000f


	//   ....[71]....
        /*0454*/ 	.word	0x0500000f


	//   ....[72]....
        /*0458*/ 	.word	0x0500000f


	//   ....[73]....
        /*045c*/ 	.word	0x0500000f


	//   ....[74]....
        /*0460*/ 	.word	0x0500000f


	//   ....[75]....
        /*0464*/ 	.word	0x0500000f


	//   ....[76]....
        /*0468*/ 	.word	0x0500000f


	//   ....[77]....
        /*046c*/ 	.word	0x0500000f


	//   ....[78]....
        /*0470*/ 	.word	0x0500000f


	//   ....[79]....
        /*0474*/ 	.word	0x0500000f


	//   ....[80]....
        /*0478*/ 	.word	0x0500000f


	//   ....[81]....
        /*047c*/ 	.word	0x0500000f


	//   ....[82]....
        /*0480*/ 	.word	0x0500000f


	//   ....[83]....
        /*0484*/ 	.word	0x0500000f


	//   ....[84]....
        /*0488*/ 	.word	0x0500000f


	//   ....[85]....
        /*048c*/ 	.word	0x0500000f


	//   ....[86]....
        /*0490*/ 	.word	0x0500000f


	//   ....[87]....
        /*0494*/ 	.word	0x0500000f


	//----- nvinfo : EIATTR_COOP_GROUP_INSTR_OFFSETS
	.align		4
.L_767:
        /*0498*/ 	.byte	0x04, 0x28
        /*049a*/ 	.short	(.L_769 - .L_768)


	//   ....[0]....
.L_768:
        /*049c*/ 	.word	0x00000060


	//   ....[1]....
        /*04a0*/ 	.word	0x00000200


	//   ....[2]....
        /*04a4*/ 	.word	0x00000240


	//   ....[3]....
        /*04a8*/ 	.word	0x00000450


	//   ....[4]....
        /*04ac*/ 	.word	0x000005b0


	//   ....[5]....
        /*04b0*/ 	.word	0x000006d0


	//   ....[6]....
        /*04b4*/ 	.word	0x00000830


	//   ....[7]....
        /*04b8*/ 	.word	0x00004780


	//   ....[8]....
        /*04bc*/ 	.word	0x00006080


	//   ....[9]....
        /*04c0*/ 	.word	0x00008ca0


	//   ....[10]....
        /*04c4*/ 	.word	0x0000ab10


	//   ....[11]....
        /*04c8*/ 	.word	0x0000abb0


	//   ....[12]....
        /*04cc*/ 	.word	0x0000ade0


	//   ....[13]....
        /*04d0*/ 	.word	0x0000ae70


	//   ....[14]....
        /*04d4*/ 	.word	0x0000b760


	//   ....[15]....
        /*04d8*/ 	.word	0x0000c770


	//   ....[16]....
        /*04dc*/ 	.word	0x0000d950


	//   ....[17]....
        /*04e0*/ 	.word	0x0000d9d0


	//   ....[18]....
        /*04e4*/ 	.word	0x0000dd20


	//   ....[19]....
        /*04e8*/ 	.word	0x0000dee0


	//   ....[20]....
        /*04ec*/ 	.word	0x0000eec0


	//   ....[21]....
        /*04f0*/ 	.word	0x0000ef10


	//   ....[22]....
        /*04f4*/ 	.word	0x0000ef50


	//   ....[23]....
        /*04f8*/ 	.word	0x0000efb0


	//   ....[24]....
        /*04fc*/ 	.word	0x0000efc0


	//   ....[25]....
        /*0500*/ 	.word	0x000109a0


	//   ....[26]....
        /*0504*/ 	.word	0x00012120


	//   ....[27]....
        /*0508*/ 	.word	0x000122b0


	//   ....[28]....
        /*050c*/ 	.word	0x000122e0


	//   ....[29]....
        /*0510*/ 	.word	0x00012320


	//   ....[30]....
        /*0514*/ 	.word	0x00012380


	//   ....[31]....
        /*0518*/ 	.word	0x000123e0


	//   ....[32]....
        /*051c*/ 	.word	0x00012420


	//   ....[33]....
        /*0520*/ 	.word	0x000125d0


	//   ....[34]....
        /*0524*/ 	.word	0x00012630


	//   ....[35]....
        /*0528*/ 	.word	0x00012670


	//   ....[36]....
        /*052c*/ 	.word	0x000126b0


	//   ....[37]....
        /*0530*/ 	.word	0x000126e0


	//   ....[38]....
        /*0534*/ 	.word	0x00012710


	//   ....[39]....
        /*0538*/ 	.word	0x000127a0


	//   ....[40]....
        /*053c*/ 	.word	0x000127d0


	//   ....[41]....
        /*0540*/ 	.word	0x00012860


	//   ....[42]....
        /*0544*/ 	.word	0x000175b0


	//   ....[43]....
        /*0548*/ 	.word	0x000175c0


	//   ....[44]....
        /*054c*/ 	.word	0x000176d0


	//   ....[45]....
        /*0550*/ 	.word	0x00017730


	//   ....[46]....
        /*0554*/ 	.word	0x00017770


	//   ....[47]....
        /*0558*/ 	.word	0x000177b0


	//   ....[48]....
        /*055c*/ 	.word	0x000177e0


	//   ....[49]....
        /*0560*/ 	.word	0x00017810


	//   ....[50]....
        /*0564*/ 	.word	0x000179a0


	//   ....[51]....
        /*0568*/ 	.word	0x00017a00


	//   ....[52]....
        /*056c*/ 	.word	0x00017a40


	//   ....[53]....
        /*0570*/ 	.word	0x00017a80


	//   ....[54]....
        /*0574*/ 	.word	0x00017ab0


	//   ....[55]....
        /*0578*/ 	.word	0x00017ae0


	//   ....[56]....
        /*057c*/ 	.word	0x00017ba0


	//   ....[57]....
        /*0580*/ 	.word	0x00017bc0


	//   ....[58]....
        /*0584*/ 	.word	0x00017c30


	//   ....[59]....
        /*0588*/ 	.word	0x00018060


	//   ....[60]....
        /*058c*/ 	.word	0x000184a0


	//   ....[61]....
        /*0590*/ 	.word	0x00018540


	//   ....[62]....
        /*0594*/ 	.word	0x000185e0


	//   ....[63]....
        /*0598*/ 	.word	0x00018680


	//   ....[64]....
        /*059c*/ 	.word	0x00018770


	//   ....[65]....
        /*05a0*/ 	.word	0x00018810


	//   ....[66]....
        /*05a4*/ 	.word	0x000188b0


	//   ....[67]....
        /*05a8*/ 	.word	0x00018950


	//   ....[68]....
        /*05ac*/ 	.word	0x00018c00


	//   ....[69]....
        /*05b0*/ 	.word	0x00018ee0


	//   ....[70]....
        /*05b4*/ 	.word	0x00019300


	//   ....[71]....
        /*05b8*/ 	.word	0x00019390


	//   ....[72]....
        /*05bc*/ 	.word	0x00019430


	//   ....[73]....
        /*05c0*/ 	.word	0x000194e0


	//   ....[74]....
        /*05c4*/ 	.word	0x00019560


	//   ....[75]....
        /*05c8*/ 	.word	0x000195e0


	//   ....[76]....
        /*05cc*/ 	.word	0x00019660


	//   ....[77]....
        /*05d0*/ 	.word	0x000196e0


	//   ....[78]....
        /*05d4*/ 	.word	0x00019770


	//   ....[79]....
        /*05d8*/ 	.word	0x00019830


	//   ....[80]....
        /*05dc*/ 	.word	0x000198b0


	//   ....[81]....
        /*05e0*/ 	.word	0x00019930


	//   ....[82]....
        /*05e4*/ 	.word	0x000199b0


	//   ....[83]....
        /*05e8*/ 	.word	0x00019a30


	//   ....[84]....
        /*05ec*/ 	.word	0x00019aa0


	//   ....[85]....
        /*05f0*/ 	.word	0x00019b40


	//   ....[86]....
        /*05f4*/ 	.word	0x00019bd0


	//   ....[87]....
        /*05f8*/ 	.word	0x00019cf0


	//----- nvinfo : EIATTR_REG_RECONFIG
	.align		4
.L_769:
        /*05fc*/ 	.byte	0x01, 0x54
	.zero		2


	//----- nvinfo : EIATTR_SYSCALL_OFFSETS
	.align		4
        /*0600*/ 	.byte	0x04, 0x46
        /*0602*/ 	.short	(.L_771 - .L_770)


	//   ....[0]....
.L_770:
        /*0604*/ 	.word	0x00001890


	//   ....[1]....
        /*0608*/ 	.word	0x000019e0


	//   ....[2]....
        /*060c*/ 	.word	0x00006230


	//   ....[3]....
        /*0610*/ 	.word	0x000066e0


	//   ....[4]....
        /*0614*/ 	.word	0x000143f0


	//   ....[5]....
        /*0618*/ 	.word	0x00014530


	//   ....[6]....
        /*061c*/ 	.word	0x00014630


	//----- nvinfo : EIATTR_MBARRIER_INSTR_OFFSETS
	.align		4
.L_771:
        /*0620*/ 	.byte	0x04, 0x39
        /*0622*/ 	.short	(.L_773 - .L_772)


	//   ....[0]....
.L_772:
        /*0624*/ 	.word	0x00000330
        /*0628*/ 	.word	0x000000ff
        /*062c*/ 	.word	0x00038800
        /*0630*/ 	.short	0x0100
        /*0632*/ 	.byte	0x08
	.zero		1


	//   ....[1]....
        /*0634*/ 	.word	0x00000340
        /*0638*/ 	.word	0x000000ff
        /*063c*/ 	.word	0x00038810
        /*0640*/ 	.short	0x0100
        /*0642*/ 	.byte	0x08
	.zero		1


	//   ....[2]....
        /*0644*/ 	.word	0x00000350
        /*0648*/ 	.word	0x000000ff
        /*064c*/ 	.word	0x00038820
        /*0650*/ 	.short	0x0100
        /*0652*/ 	.byte	0x08
	.zero		1


	//   ....[3]....
        /*0654*/ 	.word	0x00000400
        /*0658*/ 	.word	0x000000ff
        /*065c*/ 	.word	0x00038830
        /*0660*/ 	.short	0x0100
        /*0662*/ 	.byte	0x06
	.zero		1


	//   ....[4]....
        /*0664*/ 	.word	0x00000410
        /*0668*/ 	.word	0x000000ff
        /*066c*/ 	.word	0x00038840
        /*0670*/ 	.short	0x0100
        /*0672*/ 	.byte	0x06
	.zero		1


	//   ....[5]....
        /*0674*/ 	.word	0x00000420
        /*0678*/ 	.word	0x000000ff
        /*067c*/ 	.word	0x00038838
        /*0680*/ 	.short	0x0100
        /*0682*/ 	.byte	0x06
	.zero		1


	//   ....[6]....
        /*0684*/ 	.word	0x00000430
        /*0688*/ 	.word	0x000000ff
        /*068c*/ 	.word	0x00038848
        /*0690*/ 	.short	0x0100
        /*0692*/ 	.byte	0x06
	.zero		1


	//   ....[7]....
        /*0694*/ 	.word	0x00000560
        /*0698*/ 	.word	0x000000ff
        /*069c*/ 	.word	0x00038850
        /*06a0*/ 	.short	0x0100
        /*06a2*/ 	.byte	0x08
	.zero		1


	//   ....[8]....
        /*06a4*/ 	.word	0x00000570
        /*06a8*/ 	.word	0x000000ff
        /*06ac*/ 	.word	0x00038860
        /*06b0*/ 	.short	0x0100
        /*06b2*/ 	.byte	0x08
	.zero		1


	//   ....[9]....
        /*06b4*/ 	.word	0x00000580
        /*06b8*/ 	.word	0x000000ff
        /*06bc*/ 	.word	0x00038858
        /*06c0*/ 	.short	0x0100
        /*06c2*/ 	.byte	0x08
	.zero		1


	//   ....[10]....
        /*06c4*/ 	.word	0x00000590
        /*06c8*/ 	.word	0x000000ff
        /*06cc*/ 	.word	0x00038868
        /*06d0*/ 	.short	0x0100
        /*06d2*/ 	.byte	0x08
	.zero		1


	//   ....[11]....
        /*06d4*/ 	.word	0x00000680
        /*06d8*/ 	.word	0x000000ff
        /*06dc*/ 	.word	0x00038870
        /*06e0*/ 	.short	0x0100
        /*06e2*/ 	.byte	0x06
	.zero		1


	//   ....[12]....
        /*06e4*/ 	.word	0x00000690
        /*06e8*/ 	.word	0x000000ff
        /*06ec*/ 	.word	0x00038880
        /*06f0*/ 	.short	0x0100
        /*06f2*/ 	.byte	0x06
	.zero		1


	//   ....[13]....
        /*06f4*/ 	.word	0x000006a0
        /*06f8*/ 	.word	0x000000ff
        /*06fc*/ 	.word	0x00038878
        /*0700*/ 	.short	0x0100
        /*0702*/ 	.byte	0x06
	.zero		1


	//   ....[14]....
        /*0704*/ 	.word	0x000006b0
        /*0708*/ 	.word	0x000000ff
        /*070c*/ 	.word	0x00038888
        /*0710*/ 	.short	0x0100
        /*0712*/ 	.byte	0x06
	.zero		1


	//   ....[15]....
        /*0714*/ 	.word	0x000007e0
        /*0718*/ 	.word	0x000000ff
        /*071c*/ 	.word	0x00038890
        /*0720*/ 	.short	0x0100
        /*0722*/ 	.byte	0x08
	.zero		1


	//   ....[16]....
        /*0724*/ 	.word	0x000007f0
        /*0728*/ 	.word	0x000000ff
        /*072c*/ 	.word	0x000388a0
        /*0730*/ 	.short	0x0100
        /*0732*/ 	.byte	0x08
	.zero		1


	//   ....[17]....
        /*0734*/ 	.word	0x00000800
        /*0738*/ 	.word	0x000000ff
        /*073c*/ 	.word	0x00038898
        /*0740*/ 	.short	0x0100
        /*0742*/ 	.byte	0x08
	.zero		1


	//   ....[18]....
        /*0744*/ 	.word	0x00000810
        /*0748*/ 	.word	0x000000ff
        /*074c*/ 	.word	0x000388a8
        /*0750*/ 	.short	0x0100
        /*0752*/ 	.byte	0x08
	.zero		1


	//   ....[19]....
        /*0754*/ 	.word	0x00000940
        /*0758*/ 	.word	0x000000ff
        /*075c*/ 	.word	0x000388b0
        /*0760*/ 	.short	0x0100
        /*0762*/ 	.byte	0x08
	.zero		1


	//   ....[20]....
        /*0764*/ 	.word	0x00000950
        /*0768*/ 	.word	0x000000ff
        /*076c*/ 	.word	0x000388c0
        /*0770*/ 	.short	0x0100
        /*0772*/ 	.byte	0x08
	.zero		1


	//   ....[21]....
        /*0774*/ 	.word	0x00000960
        /*0778*/ 	.word	0x000000ff
        /*077c*/ 	.word	0x000388b8
        /*0780*/ 	.short	0x0100
        /*0782*/ 	.byte	0x08
	.zero		1


	//   ....[22]....
        /*0784*/ 	.word	0x00000970
        /*0788*/ 	.word	0x000000ff
        /*078c*/ 	.word	0x000388c8
        /*0790*/ 	.short	0x0100
        /*0792*/ 	.byte	0x08
	.zero		1


	//   ....[23]....
        /*0794*/ 	.word	0x00002670
        /*0798*/ 	.word	0x0000004a
        /*079c*/ 	.word	0x00038890
        /*07a0*/ 	.short	0x010a
        /*07a2*/ 	.byte	0x3f
	.zero		1


	//   ....[24]....
        /*07a4*/ 	.word	0x000030a0
        /*07a8*/ 	.word	0x0000004a
        /*07ac*/ 	.word	0x00038890
        /*07b0*/ 	.short	0x010a
        /*07b2*/ 	.byte	0x3f
	.zero		1


	//   ....[25]....
        /*07b4*/ 	.word	0x000039a0
        /*07b8*/ 	.word	0x0000004a
        /*07bc*/ 	.word	0x00038890
        /*07c0*/ 	.short	0x010a
        /*07c2*/ 	.byte	0x3f
	.zero		1


	//   ....[26]....
        /*07c4*/ 	.word	0x00003ba0
        /*07c8*/ 	.word	0x00000004
        /*07cc*/ 	.word	0x00000000
        /*07d0*/ 	.short	0x0101
        /*07d2*/ 	.byte	0x3f
	.zero		1


	//   ....[27]....
        /*07d4*/ 	.word	0x00003be0
        /*07d8*/ 	.word	0x0000004a
        /*07dc*/ 	.word	0x000388b0
        /*07e0*/ 	.short	0x010a
        /*07e2*/ 	.byte	0x3f
	.zero		1


	//   ....[28]....
        /*07e4*/ 	.word	0x00004240
        /*07e8*/ 	.word	0x0000004a
        /*07ec*/ 	.word	0x00000000
        /*07f0*/ 	.short	0x0101
        /*07f2*/ 	.byte	0x3f
	.zero		1


	//   ....[29]....
        /*07f4*/ 	.word	0x00004bc0
        /*07f8*/ 	.word	0x00000000
        /*07fc*/ 	.word	0x00000000
        /*0800*/ 	.short	0x0101
        /*0802*/ 	.byte	0x3f
	.zero		1


	//   ....[30]....
        /*0804*/ 	.word	0x00005730
        /*0808*/ 	.word	0x00000000
        /*080c*/ 	.word	0x00000000
        /*0810*/ 	.short	0x0101
        /*0812*/ 	.byte	0x3f
	.zero		1


	//   ....[31]....
        /*0814*/ 	.word	0x000062c0
        /*0818*/ 	.word	0x00000002
        /*081c*/ 	.word	0x00038800
        /*0820*/ 	.short	0x010a
        /*0822*/ 	.byte	0x3f
	.zero		1


	//   ....[32]....
        /*0824*/ 	.word	0x00006310
        /*0828*/ 	.word	0x00000002
        /*082c*/ 	.word	0x00038800
        /*0830*/ 	.short	0x010a
        /*0832*/ 	.byte	0x3f
	.zero		1


	//   ....[33]....
        /*0834*/ 	.word	0x000069d0
        /*0838*/ 	.word	0x00000002
        /*083c*/ 	.word	0x00038800
        /*0840*/ 	.short	0x010a
        /*0842*/ 	.byte	0x3f
	.zero		1


	//   ....[34]....
        /*0844*/ 	.word	0x00007800
        /*0848*/ 	.word	0x00000002
        /*084c*/ 	.word	0x00038800
        /*0850*/ 	.short	0x010a
        /*0852*/ 	.byte	0x3f
	.zero		1


	//   ....[35]....
        /*0854*/ 	.word	0x00008590
        /*0858*/ 	.word	0x00000014
        /*085c*/ 	.word	0x00038830
        /*0860*/ 	.short	0x010a
        /*0862*/ 	.byte	0x3f
	.zero		1


	//   ....[36]....
        /*0864*/ 	.word	0x00008640
        /*0868*/ 	.word	0x00000014
        /*086c*/ 	.word	0x00038830
        /*0870*/ 	.short	0x010a
        /*0872*/ 	.byte	0x3f
	.zero		1


	//   ....[37]....
        /*0874*/ 	.word	0x00008950
        /*0878*/ 	.word	0x00000002
        /*087c*/ 	.word	0x00038810
        /*0880*/ 	.short	0x010a
        /*0882*/ 	.byte	0x3f
	.zero		1


	//   ....[38]....
        /*0884*/ 	.word	0x000089a0
        /*0888*/ 	.word	0x00000014
        /*088c*/ 	.word	0x00038850
        /*0890*/ 	.short	0x010a
        /*0892*/ 	.byte	0x3f
	.zero		1


	//   ....[39]....
        /*0894*/ 	.word	0x00008a60
        /*0898*/ 	.word	0x00000014
        /*089c*/ 	.word	0x00038850
        /*08a0*/ 	.short	0x010a
        /*08a2*/ 	.byte	0x3f
	.zero		1


	//   ....[40]....
        /*08a4*/ 	.word	0x0000b0c0
        /*08a8*/ 	.word	0x0000000d
        /*08ac*/ 	.word	0x00000000
        /*08b0*/ 	.short	0x0101
        /*08b2*/ 	.byte	0x3f
	.zero		1


	//   ....[41]....
        /*08b4*/ 	.word	0x0000b780
        /*08b8*/ 	.word	0x00000014
        /*08bc*/ 	.word	0x00000000
        /*08c0*/ 	.short	0x0101
        /*08c2*/ 	.byte	0x3f
	.zero		1


	//   ....[42]....
        /*08c4*/ 	.word	0x0000b8a0
        /*08c8*/ 	.word	0x0000000c
        /*08cc*/ 	.word	0x00038830
        /*08d0*/ 	.short	0x010a
        /*08d2*/ 	.byte	0x3f
	.zero		1


	//   ....[43]....
        /*08d4*/ 	.word	0x0000b950
        /*08d8*/ 	.word	0x0000000c
        /*08dc*/ 	.word	0x00038830
        /*08e0*/ 	.short	0x010a
        /*08e2*/ 	.byte	0x3f
	.zero		1


	//   ....[44]....
        /*08e4*/ 	.word	0x0000bbd0
        /*08e8*/ 	.word	0x0000000c
        /*08ec*/ 	.word	0x00038850
        /*08f0*/ 	.short	0x010a
        /*08f2*/ 	.byte	0x3f
	.zero		1


	//   ....[45]....
        /*08f4*/ 	.word	0x0000bc20
        /*08f8*/ 	.word	0x0000000c
        /*08fc*/ 	.word	0x00038850
        /*0900*/ 	.short	0x010a
        /*0902*/ 	.byte	0x3f
	.zero		1


	//   ....[46]....
        /*0904*/ 	.word	0x0000e1a0
        /*0908*/ 	.word	0x0000009a
        /*090c*/ 	.word	0x00000000
        /*0910*/ 	.short	0x0101
        /*0912*/ 	.byte	0x3f
	.zero		1


	//   ....[47]....
        /*0914*/ 	.word	0x0000eee0
        /*0918*/ 	.word	0x0000000c
        /*091c*/ 	.word	0x00000000
        /*0920*/ 	.short	0x0101
        /*0922*/ 	.byte	0x3f
	.zero		1


	//   ....[48]....
        /*0924*/ 	.word	0x00011210
        /*0928*/ 	.word	0x00000000
        /*092c*/ 	.word	0x00000000
        /*0930*/ 	.short	0x0101
        /*0932*/ 	.byte	0x3f
	.zero		1


	//   ....[49]....
        /*0934*/ 	.word	0x00013290
        /*0938*/ 	.word	0x00000005
        /*093c*/ 	.word	0x00038820
        /*0940*/ 	.short	0x010a
        /*0942*/ 	.byte	0x3f
	.zero		1


	//   ....[50]....
        /*0944*/ 	.word	0x00013310
        /*0948*/ 	.word	0x00000006
        /*094c*/ 	.word	0x000388a0
        /*0950*/ 	.short	0x010a
        /*0952*/ 	.byte	0x3f
	.zero		1


	//   ....[51]....
        /*0954*/ 	.word	0x00013500
        /*0958*/ 	.word	0x00000006
        /*095c*/ 	.word	0x000388c0
        /*0960*/ 	.short	0x010a
        /*0962*/ 	.byte	0x3f
	.zero		1


	//   ....[52]....
        /*0964*/ 	.word	0x00013a60
        /*0968*/ 	.word	0x00000007
        /*096c*/ 	.word	0x000388a0
        /*0970*/ 	.short	0x010a
        /*0972*/ 	.byte	0x3f
	.zero		1


	//   ....[53]....
        /*0974*/ 	.word	0x00013c30
        /*0978*/ 	.word	0x00000007
        /*097c*/ 	.word	0x000388c0
        /*0980*/ 	.short	0x010a
        /*0982*/ 	.byte	0x3f
	.zero		1


	//   ....[54]....
        /*0984*/ 	.word	0x00014ba0
        /*0988*/ 	.word	0x00000009
        /*098c*/ 	.word	0x00038840
        /*0990*/ 	.short	0x010a
        /*0992*/ 	.byte	0x3f
	.zero		1


	//   ....[55]....
        /*0994*/ 	.word	0x00015390
        /*0998*/ 	.word	0x0000000b
        /*099c*/ 	.word	0x00038820
        /*09a0*/ 	.short	0x010a
        /*09a2*/ 	.byte	0x3f
	.zero		1


	//   ....[56]....
        /*09a4*/ 	.word	0x00015460
        /*09a8*/ 	.word	0x00000005
        /*09ac*/ 	.word	0x00038860
        /*09b0*/ 	.short	0x010a
        /*09b2*/ 	.byte	0x3f
	.zero		1


	//   ....[57]....
        /*09b4*/ 	.word	0x00015c20
        /*09b8*/ 	.word	0x00000002
        /*09bc*/ 	.word	0x00038840
        /*09c0*/ 	.short	0x010a
        /*09c2*/ 	.byte	0x3f
	.zero		1


	//   ....[58]....
        /*09c4*/ 	.word	0x00015e40
        /*09c8*/ 	.word	0x00000002
        /*09cc*/ 	.word	0x00038860
        /*09d0*/ 	.short	0x010a
        /*09d2*/ 	.byte	0x3f
	.zero		1


	//   ....[59]....
        /*09d4*/ 	.word	0x000164f0
        /*09d8*/ 	.word	0x00000002
        /*09dc*/ 	.word	0x00038840
        /*09e0*/ 	.short	0x010a
        /*09e2*/ 	.byte	0x3f
	.zero		1


	//   ....[60]....
        /*09e4*/ 	.word	0x00016700
        /*09e8*/ 	.word	0x00000002
        /*09ec*/ 	.word	0x00038860
        /*09f0*/ 	.short	0x010a
        /*09f2*/ 	.byte	0x3f
	.zero		1


	//   ....[61]....
        /*09f4*/ 	.word	0x00016d30
        /*09f8*/ 	.word	0x00000002
        /*09fc*/ 	.word	0x00038840
        /*0a00*/ 	.short	0x010a
        /*0a02*/ 	.byte	0x3f
	.zero		1


	//   ....[62]....
        /*0a04*/ 	.word	0x00016f50
        /*0a08*/ 	.word	0x00000002
        /*0a0c*/ 	.word	0x00038860
        /*0a10*/ 	.short	0x010a
        /*0a12*/ 	.byte	0x3f
	.zero		1


	//   ....[63]....
        /*0a14*/ 	.word	0x00017ff0
        /*0a18*/ 	.word	0x00000000
        /*0a1c*/ 	.word	0x00038820
        /*0a20*/ 	.short	0x010a
        /*0a22*/ 	.byte	0x3f
	.zero		1


	//   ....[64]....
        /*0a24*/ 	.word	0x00018190
        /*0a28*/ 	.word	0x00000006
        /*0a2c*/ 	.word	0x00000000
        /*0a30*/ 	.short	0x010a
        /*0a32*/ 	.byte	0x3f
	.zero		1


	//   ....[65]....
        /*0a34*/ 	.word	0x00018200
        /*0a38*/ 	.word	0x00000007
        /*0a3c*/ 	.word	0x00000000
        /*0a40*/ 	.short	0x010a
        /*0a42*/ 	.byte	0x3f
	.zero		1


	//   ....[66]....
        /*0a44*/ 	.word	0x00018270
        /*0a48*/ 	.word	0x00000004
        /*0a4c*/ 	.word	0x00000000
        /*0a50*/ 	.short	0x010a
        /*0a52*/ 	.byte	0x3f
	.zero		1


	//   ....[67]....
        /*0a54*/ 	.word	0x000182a0
        /*0a58*/ 	.word	0x00000003
        /*0a5c*/ 	.word	0x00000000
        /*0a60*/ 	.short	0x010a
        /*0a62*/ 	.byte	0x3f
	.zero		1


	//   ....[68]....
        /*0a64*/ 	.word	0x00018300
        /*0a68*/ 	.word	0x0000004a
        /*0a6c*/ 	.word	0x00038890
        /*0a70*/ 	.short	0x010a
        /*0a72*/ 	.byte	0x3f
	.zero		1


	//   ....[69]....
        /*0a74*/ 	.word	0x00018350
        /*0a78*/ 	.word	0x0000004a
        /*0a7c*/ 	.word	0x00038890
        /*0a80*/ 	.short	0x010a
        /*0a82*/ 	.byte	0x3f
	.zero		1


	//   ....[70]....
        /*0a84*/ 	.word	0x000183a0
        /*0a88*/ 	.word	0x0000004a
        /*0a8c*/ 	.word	0x00038890
        /*0a90*/ 	.short	0x010a
        /*0a92*/ 	.byte	0x3f
	.zero		1


	//   ....[71]....
        /*0a94*/ 	.word	0x000183f0
        /*0a98*/ 	.word	0x0000004a
        /*0a9c*/ 	.word	0x000388b0
        /*0aa0*/ 	.short	0x010a
        /*0aa2*/ 	.byte	0x3f
	.zero		1


	//   ....[72]....
        /*0aa4*/ 	.word	0x000186c0
        /*0aa8*/ 	.word	0x00000002
        /*0aac*/ 	.word	0x00038800
        /*0ab0*/ 	.short	0x010a
        /*0ab2*/ 	.byte	0x3f
	.zero		1


	//   ....[73]....
        /*0ab4*/ 	.word	0x00018990
        /*0ab8*/ 	.word	0x00000002
        /*0abc*/ 	.word	0x00038800
        /*0ac0*/ 	.short	0x010a
        /*0ac2*/ 	.byte	0x3f
	.zero		1


	//   ....[74]....
        /*0ac4*/ 	.word	0x000189e0
        /*0ac8*/ 	.word	0x00000014
        /*0acc*/ 	.word	0x00038830
        /*0ad0*/ 	.short	0x010a
        /*0ad2*/ 	.byte	0x3f
	.zero		1


	//   ....[75]....
        /*0ad4*/ 	.word	0x00018a30
        /*0ad8*/ 	.word	0x00000002
        /*0adc*/ 	.word	0x00038810
        /*0ae0*/ 	.short	0x010a
        /*0ae2*/ 	.byte	0x3f
	.zero		1


	//   ....[76]....
        /*0ae4*/ 	.word	0x00018a80
        /*0ae8*/ 	.word	0x00000014
        /*0aec*/ 	.word	0x00038850
        /*0af0*/ 	.short	0x010a
        /*0af2*/ 	.byte	0x3f
	.zero		1


	//   ....[77]....
        /*0af4*/ 	.word	0x00018ad0
        /*0af8*/ 	.word	0x0000000c
        /*0afc*/ 	.word	0x00038830
        /*0b00*/ 	.short	0x010a
        /*0b02*/ 	.byte	0x3f
	.zero		1


	//   ....[78]....
        /*0b04*/ 	.word	0x00018b20
        /*0b08*/ 	.word	0x0000000c
        /*0b0c*/ 	.word	0x00038850
        /*0b10*/ 	.short	0x010a
        /*0b12*/ 	.byte	0x3f
	.zero		1


	//   ....[79]....
        /*0b14*/ 	.word	0x00018cc0
        /*0b18*/ 	.word	0x00000005
        /*0b1c*/ 	.word	0x00038820
        /*0b20*/ 	.short	0x010a
        /*0b22*/ 	.byte	0x3f
	.zero		1


	//   ....[80]....
        /*0b24*/ 	.word	0x00018d10
        /*0b28*/ 	.word	0x00000006
        /*0b2c*/ 	.word	0x000388a0
        /*0b30*/ 	.short	0x010a
        /*0b32*/ 	.byte	0x3f
	.zero		1


	//   ....[81]....
        /*0b34*/ 	.word	0x00018d60
        /*0b38*/ 	.word	0x00000006
        /*0b3c*/ 	.word	0x000388c0
        /*0b40*/ 	.short	0x010a
        /*0b42*/ 	.byte	0x3f
	.zero		1


	//   ....[82]....
        /*0b44*/ 	.word	0x00018db0
        /*0b48*/ 	.word	0x00000007
        /*0b4c*/ 	.word	0x000388a0
        /*0b50*/ 	.short	0x010a
        /*0b52*/ 	.byte	0x3f
	.zero		1


	//   ....[83]....
        /*0b54*/ 	.word	0x00018e00
        /*0b58*/ 	.word	0x00000007
        /*0b5c*/ 	.word	0x000388c0
        /*0b60*/ 	.short	0x010a
        /*0b62*/ 	.byte	0x3f
	.zero		1


	//   ....[84]....
        /*0b64*/ 	.word	0x00018fa0
        /*0b68*/ 	.word	0x00000009
        /*0b6c*/ 	.word	0x00038840
        /*0b70*/ 	.short	0x010a
        /*0b72*/ 	.byte	0x3f
	.zero		1


	//   ....[85]....
        /*0b74*/ 	.word	0x00019020
        /*0b78*/ 	.word	0x00000009
        /*0b7c*/ 	.word	0x00038820
        /*0b80*/ 	.short	0x010a
        /*0b82*/ 	.byte	0x3f
	.zero		1


	//   ....[86]....
        /*0b84*/ 	.word	0x00019070
        /*0b88*/ 	.word	0x00000005
        /*0b8c*/ 	.word	0x00038860
        /*0b90*/ 	.short	0x010a
        /*0b92*/ 	.byte	0x3f
	.zero		1


	//   ....[87]....
        /*0b94*/ 	.word	0x000190c0
        /*0b98*/ 	.word	0x00000002
        /*0b9c*/ 	.word	0x00038840
        /*0ba0*/ 	.short	0x010a
        /*0ba2*/ 	.byte	0x3f
	.zero		1


	//   ....[88]....
        /*0ba4*/ 	.word	0x00019110
        /*0ba8*/ 	.word	0x00000002
        /*0bac*/ 	.word	0x00038860
        /*0bb0*/ 	.short	0x010a
        /*0bb2*/ 	.byte	0x3f
	.zero		1


	//   ....[89]....
        /*0bb4*/ 	.word	0x00019160
        /*0bb8*/ 	.word	0x00000002
        /*0bbc*/ 	.word	0x00038840
        /*0bc0*/ 	.short	0x010a
        /*0bc2*/ 	.byte	0x3f
	.zero		1


	//   ....[90]....
        /*0bc4*/ 	.word	0x000191b0
        /*0bc8*/ 	.word	0x00000002
        /*0bcc*/ 	.word	0x00038860
        /*0bd0*/ 	.short	0x010a
        /*0bd2*/ 	.byte	0x3f
	.zero		1


	//   ....[91]....
        /*0bd4*/ 	.word	0x00019200
        /*0bd8*/ 	.word	0x00000002
        /*0bdc*/ 	.word	0x00038840
        /*0be0*/ 	.short	0x010a
        /*0be2*/ 	.byte	0x3f
	.zero		1


	//   ....[92]....
        /*0be4*/ 	.word	0x00019250
        /*0be8*/ 	.word	0x00000002
        /*0bec*/ 	.word	0x00038860
        /*0bf0*/ 	.short	0x010a
        /*0bf2*/ 	.byte	0x3f
	.zero		1


	//   ....[93]....
        /*0bf4*/ 	.word	0x00019c10
        /*0bf8*/ 	.word	0x00000000
        /*0bfc*/ 	.word	0x00038820
        /*0c00*/ 	.short	0x010a
        /*0c02*/ 	.byte	0x3f
	.zero		1


	//   ....[94]....
        /*0c04*/ 	.word	0x00019db0
        /*0c08*/ 	.word	0x00000006
        /*0c0c*/ 	.word	0x00000000
        /*0c10*/ 	.short	0x010a
        /*0c12*/ 	.byte	0x3f
	.zero		1


	//   ....[95]....
        /*0c14*/ 	.word	0x00019e00
        /*0c18*/ 	.word	0x00000007
        /*0c1c*/ 	.word	0x00000000
        /*0c20*/ 	.short	0x010a
        /*0c22*/ 	.byte	0x3f
	.zero		1


	//   ....[96]....
        /*0c24*/ 	.word	0x00019e50
        /*0c28*/ 	.word	0x00000004
        /*0c2c*/ 	.word	0x00000000
        /*0c30*/ 	.short	0x010a
        /*0c32*/ 	.byte	0x3f
	.zero		1


	//----- nvinfo : EIATTR_NUM_MBARRIERS
	.align		4
.L_773:
        /*0c34*/ 	.byte	0x03, 0x38
        /*0c36*/ 	.short	0x0017


	//----- nvinfo : EIATTR_EXIT_INSTR_OFFSETS
	.align		4
        /*0c38*/ 	.byte	0x04, 0x1c
        /*0c3a*/ 	.short	(.L_775 - .L_774)


	//   ....[0]....
.L_774:
        /*0c3c*/ 	.word	0x000182f0


	//----- nvinfo : EIATTR_MAX_THREADS
	.align		4
.L_775:
        /*0c40*/ 	.byte	0x04, 0x05
        /*0c42*/ 	.short	(.L_777 - .L_776)
.L_776:
        /*0c44*/ 	.word	0x00000180
        /*0c48*/ 	.word	0x00000001
        /*0c4c*/ 	.word	0x00000001


	//----- nvinfo : EIATTR_CRS_STACK_SIZE
	.align		4
.L_777:
        /*0c50*/ 	.byte	0x04, 0x1e
        /*0c52*/ 	.short	(.L_779 - .L_778)
.L_778:
        /*0c54*/ 	.word	0x00000000


	//----- nvinfo : EIATTR_CBANK_PARAM_SIZE
	.align		4
.L_779:
        /*0c58*/ 	.byte	0x03, 0x19
        /*0c5a*/ 	.short	0x0b70


	//----- nvinfo : EIATTR_PARAM_CBANK
	.align		4
        /*0c5c*/ 	.byte	0x04, 0x0a
        /*0c5e*/ 	.short	(.L_781 - .L_780)
	.align		4
.L_780:
        /*0c60*/ 	.word	index@(.nv.constant0._ZN7cutlass13device_kernelIN5flash11enable_sm90INS1_16FlashAttnFwdSm90INS1_25CollectiveMainloopFwdSm90ILi2EN4cute5tupleIJNS5_1CILi1EEES8_S8_EEENS6_IJNS7_ILi64EEESA_SA_EEELi512ENS_10bfloat16_tEfNS_4arch4Sm90ELb0ELb0ELb1ELb1ELb0ELb1ELb1ELb0ELb0ELb0ELb0ELb0EEENS1_21CollectiveEpilogueFwdINS6_IJSA_NS7_ILi512EEESA_EEES9_SC_SE_Li256ELb1ELb0ELb0ELb0EEENS1_36VarlenDynamicPersistentTileSchedulerILi64ELi64ELi256ELi32ELb0ELb0ELb1ELb0ELb1ELb1EEEEEEEEEvNT_6ParamsE)
        /*0c64*/ 	.short	0x0210
        /*0c66*/ 	.short	0x0b70


	//----- nvinfo : EIATTR_SW_WAR
	.align		4
.L_781:
        /*0c68*/ 	.byte	0x04, 0x36
        /*0c6a*/ 	.short	(.L_783 - .L_782)
.L_782:
        /*0c6c*/ 	.word	0x00000008
.L_783:


//--------------------- .nv.info._ZN7cutlass13device_kernelIN5flash11enable_sm90INS1_16FlashAttnFwdSm90INS1_25CollectiveMainloopFwdSm90ILi2EN4cute5tupleIJNS5_1CILi1EEES8_S8_EEENS6_IJNS7_ILi64EEESA_SA_EEELi512ENS_10bfloat16_tEfNS_4arch4Sm90ELb0ELb1ELb1ELb0ELb0ELb0ELb0ELb0ELb0ELb0ELb0ELb0EEENS1_21CollectiveEpilogueFwdINS6_IJSA_NS7_ILi512EEESA_EEES9_SC_SE_Li256ELb0ELb0ELb0ELb0EEENS1_30DynamicPersistentTileSchedulerILi256ELi32ELb0ELb0ELb1EEEEEEEEEvNT_6ParamsE --------------------------
	.section	.nv.info._ZN7cutlass13device_kernelIN5flash11enable_sm90INS1_16FlashAttnFwdSm90INS1_25CollectiveMainloopFwdSm90ILi2EN4cute5tupleIJNS5_1CILi1EEES8_S8_EEENS6_IJNS7_ILi64EEESA_SA_EEELi512ENS_10bfloat16_tEfNS_4arch4Sm90ELb0ELb1ELb1ELb0ELb0ELb0ELb0ELb0ELb0ELb0ELb0ELb0EEENS1_21CollectiveEpilogueFwdINS6_IJSA_NS7_ILi512EEESA_EEES9_SC_SE_Li256ELb0ELb0ELb0ELb0EEENS1_30DynamicPersistentTileSchedulerILi256ELi32ELb0ELb0ELb1EEEEEEEEEvNT_6ParamsE,"",@"SHT_CUDA_INFO"
	.sectionflags	@""
	.align	4


	//----- nvinfo : EIATTR_CUDA_API_VERSION
	.align		4
        /*0000*/ 	.byte	0x04, 0x37
        /*0002*/ 	.short	(.L_785 - .L_784)
.L_784:
        /*0004*/ 	.word	0x00000082


	//----- nvinfo : EIATTR_KPARAM_INFO
	.align		4
.L_785:
        /*0008*/ 	.byte	0x04, 0x17
        /*000a*/ 	.short	(.L_787 - .L_786)
.L_786:
        /*000c*/ 	.word	0x00000000
        /*0010*/ 	.short	0x0000
        /*0012*/ 	.short	0x0070
        /*0014*/ 	.byte	0x00, 0xf0, 0x01, 0x2e


	//----- nvinfo : EIATTR_SPARSE_MMA_MASK
	.align		4
.L_787:
        /*0018*/ 	.byte	0x03, 0x50
        /*001a*/ 	.short	0x0000


	//----- nvinfo : EIATTR_MAXREG_COUNT
	.align		4
        /*001c*/ 	.byte	0x03, 0x1b
        /*001e*/ 	.short	0x00a8


	//----- nvinfo : EIATTR_NUM_BARRIERS
	.align		4
        /*0020*/ 	.byte	0x02, 0x4c
        /*0022*/ 	.byte	0x10
	.zero		1


	//----- nvinfo : EIATTR_EXTERNS
	.align		4
        /*0024*/ 	.byte	0x04, 0x0f
        /*0026*/ 	.short	(.L_789 - .L_788)


	//   ....[0]....
	.align		4
.L_788:
        /*0028*/ 	.word	index@(__assertfail)


	//----- nvinfo : EIATTR_MERCURY_ISA_VERSION
	.align		4
.L_789:
        /*002c*/ 	.byte	0x03, 0x5f
        /*002e*/ 	.short	0x0101


	//----- nvinfo : EIATTR_INT_WARP_WIDE_INSTR_OFFSETS
	.align		4
        /*0030*/ 	.byte	0x04, 0x31
        /*0032*/ 	.short	(.L_791 - .L_790)


	//   ....[0]....
.L_790:
        /*0034*/ 	.word	0x00000180


	//   ....[1]....
        /*0038*/ 	.word	0x000001b0


	//   ....[2]....
        /*003c*/ 	.word	0x000001c0


	//   ....[3]....
        /*0040*/ 	.word	0x0000fa30


	//   ....[4]....
        /*0044*/ 	.word	0x0000fac0


	//   ....[5]....
        /*0048*/ 	.word	0x0000ffb0


	//   ....[6]....
        /*004c*/ 	.word	0x000120d0


	//   ....[7]....
        /*0050*/ 	.word	0x00012160


	//----- nvinfo : EIATTR_COOP_GROUP_MASK_REGIDS
	.align		4
.L_791:
        /*0054*/ 	.byte	0x04, 0x29
        /*0056*/ 	.short	(.L_793 - .L_792)


	//   ....[0]....
.L_792:
        /*0058*/ 	.word	0xffffffff


	//   ....[1]....
        /*005c*/ 	.word	0xffffffff


	//   ....[2]....
        /*0060*/ 	.word	0xffffffff


	//   ....[3]....
        /*0064*/ 	.word	0xffffffff


	//   ....[4]....
        /*0068*/ 	.word	0xffffffff


	//   ....[5]....
        /*006c*/ 	.word	0xffffffff


	//   ....[6]....
        /*0070*/ 	.word	0xffffffff


	//   ....[7]....
        /*0074*/ 	.word	0xffffffff


	//   ....[8]....
        /*0078*/ 	.word	0xffffffff


	//   ....[9]....
        /*007c*/ 	.word	0xffffffff


	//   ....[10]....
        /*0080*/ 	.word	0xffffffff


	//   ....[11]....
        /*0084*/ 	.word	0xffffffff


	//   ....[12]....
        /*0088*/ 	.word	0xffffffff


	//   ....[13]....
        /*008c*/ 	.word	0xffffffff


	//   ....[14]....
        /*0090*/ 	.word	0xffffffff


	//   ....[15]....
        /*0094*/ 	.word	0xffffffff


	//   ....[16]....
        /*0098*/ 	.word	0xffffffff


	//   ....[17]....
        /*009c*/ 	.word	0xffffffff


	//   ....[18]....
        /*00a0*/ 	.word	0xffffffff


	//   ....[19]....
        /*00a4*/ 	.word	0xffffffff


	//   ....[20]....
        /*00a8*/ 	.word	0xffffffff


	//   ....[21]....
        /*00ac*/ 	.word	0xffffffff


	//   ....[22]....
        /*00b0*/ 	.word	0xffffffff


	//   ....[23]....
        /*00b4*/ 	.word	0xffffffff


	//   ....[24]....
        /*00b8*/ 	.word	0xffffffff


	//   ....[25]....
        /*00bc*/ 	.word	0xffffffff


	//   ....[26]....
        /*00c0*/ 	.word	0xffffffff


	//   ....[27]....
        /*00c4*/ 	.word	0xffffffff


	//   ....[28]....
        /*00c8*/ 	.word	0xffffffff


	//   ....[29]....
        /*00cc*/ 	.word	0xffffffff


	//   ....[30]....
        /*00d0*/ 	.word	0xffffffff


	//   ....[31]....
        /*00d4*/ 	.word	0xffffffff


	//   ....[32]....
        /*00d8*/ 	.word	0xffffffff


	//   ....[33]....
        /*00dc*/ 	.word	0xffffffff


	//   ....[34]....
        /*00e0*/ 	.word	0xffffffff


	//   ....[35]....
        /*00e4*/ 	.word	0xffffffff


	//   ....[36]....
        /*00e8*/ 	.word	0xffffffff


	//   ....[37]....
        /*00ec*/ 	.word	0xffffffff


	//   ....[38]....
        /*00f0*/ 	.word	0x0500000f


	//   ....[39]....
        /*00f4*/ 	.word	0x0500000f


	//----- nvinfo : EIATTR_COOP_GROUP_INSTR_OFFSETS
	.align		4
.L_793:
        /*00f8*/ 	.byte	0x04, 0x28
        /*00fa*/ 	.short	(.L_795 - .L_794)


	//   ....[0]....
.L_794:
        /*00fc*/ 	.word	0x00000050


	//   ....[1]....
        /*0100*/ 	.word	0x00000190


	//   ....[2]....
        /*0104*/ 	.word	0x000001e0


	//   ....[3]....
        /*0108*/ 	.word	0x00000390


	//   ....[4]....
        /*010c*/ 	.word	0x000004f0


	//   ....[5]....
        /*0110*/ 	.word	0x00000610


	//   ....[6]....
        /*0114*/ 	.word	0x00000770


	//   ....[7]....
        /*0118*/ 	.word	0x00001a40


	//   ....[8]....
        /*011c*/ 	.word	0x00003a30


	//   ....[9]....
        /*0120*/ 	.word	0x00004f80


	//   ....[10]....
        /*0124*/ 	.word	0x00005090


	//   ....[11]....
        /*0128*/ 	.word	0x000054d0


	//   ....[12]....
        /*012c*/ 	.word	0x00005550


	//   ....[13]....
        /*0130*/ 	.word	0x00005d60


	//   ....[14]....
        /*0134*/ 	.word	0x00006ef0


	//   ....[15]....
        /*0138*/ 	.word	0x00006ff0


	//   ....[16]....
        /*013c*/ 	.word	0x00007370


	//   ....[17]....
        /*0140*/ 	.word	0x00007420


	//   ....[18]....
        /*0144*/ 	.word	0x000085d0


	//   ....[19]....
        /*0148*/ 	.word	0x00008f20


	//   ....[20]....
        /*014c*/ 	.word	0x00008f90


	//   ....[21]....
        /*0150*/ 	.word	0x00009290


	//   ....[22]....
        /*0154*/ 	.word	0x00009450


	//   ....[23]....
        /*0158*/ 	.word	0x0000a4c0


	//   ....[24]....
        /*015c*/ 	.word	0x0000b510


	//   ....[25]....
        /*0160*/ 	.word	0x0000b5e0


	//   ....[26]....
        /*0164*/ 	.word	0x0000b9b0


	//   ....[27]....
        /*0168*/ 	.word	0x0000ba60


	//   ....[28]....
        /*016c*/ 	.word	0x0000cbf0


	//   ....[29]....
        /*0170*/ 	.word	0x0000cc30


	//   ....[30]....
        /*0174*/ 	.word	0x0000cc70


	//   ....[31]....
        /*0178*/ 	.word	0x0000ccf0


	//   ....[32]....
        /*017c*/ 	.word	0x0000cd20


	//   ....[33]....
        /*0180*/ 	.word	0x0000d770


	//   ....[34]....
        /*0184*/ 	.word	0x0000e520


	//   ....[35]....
        /*0188*/ 	.word	0x0000f1a0


	//   ....[36]....
        /*018c*/ 	.word	0x000121e0


	//   ....[37]....
        /*0190*/ 	.word	0x00012390


	//   ....[38]....
        /*0194*/ 	.word	0x00012a40


	//   ....[39]....
        /*0198*/ 	.word	0x00012e20


	//----- nvinfo : EIATTR_REG_RECONFIG
	.align		4
.L_795:
        /*019c*/ 	.byte	0x01, 0x54
	.zero		2


	//----- nvinfo : EIATTR_SYSCALL_OFFSETS
	.align		4
        /*01a0*/ 	.byte	0x04, 0x46
        /*01a2*/ 	.short	(.L_797 - .L_796)


	//   ....[0]....
.L_796:
        /*01a4*/ 	.word	0x00003c00


	//   ....[1]....
        /*01a8*/ 	.word	0x0000fc50


	//   ....[2]....
        /*01ac*/ 	.word	0x0000fd90


	//   ....[3]....
        /*01b0*/ 	.word	0x0000fe90


	//----- nvinfo : EIATTR_MBARRIER_INSTR_OFFSETS
	.align		4
.L_797:
        /*01b4*/ 	.byte	0x04, 0x39
        /*01b6*/ 	.short	(.L_799 - .L_798)


	//   ....[0]....
.L_798:
        /*01b8*/ 	.word	0x00000280
        /*01bc*/ 	.word	0x000000ff
        /*01c0*/ 	.word	0x00028c00
        /*01c4*/ 	.short	0x0100
        /*01c6*/ 	.byte	0x06
	.zero		1


	//   ....[1]....
        /*01c8*/ 	.word	0x00000290
        /*01cc*/ 	.word	0x000000ff
        /*01d0*/ 	.word	0x00028c20
        /*01d4*/ 	.short	0x0100
        /*01d6*/ 	.byte	0x06
	.zero		1


	//   ....[2]....
        /*01d8*/ 	.word	0x00000340
        /*01dc*/ 	.word	0x000000ff
        /*01e0*/ 	.word	0x00028c30
        /*01e4*/ 	.short	0x0100
        /*01e6*/ 	.byte	0x06
	.zero		1


	//   ....[3]....
        /*01e8*/ 	.word	0x00000350
        /*01ec*/ 	.word	0x000000ff
        /*01f0*/ 	.word	0x00028c40
        /*01f4*/ 	.short	0x0100
        /*01f6*/ 	.byte	0x06
	.zero		1


	//   ....[4]....
        /*01f8*/ 	.word	0x00000360
        /*01fc*/ 	.word	0x000000ff
        /*0200*/ 	.word	0x00028c38
        /*0204*/ 	.short	0x0100
        /*0206*/ 	.byte	0x06
	.zero		1


	//   ....[5]....
        /*0208*/ 	.word	0x00000370
        /*020c*/ 	.word	0x000000ff
        /*0210*/ 	.word	0x00028c48
        /*0214*/ 	.short	0x0100
        /*0216*/ 	.byte	0x06
	.zero		1


	//   ....[6]....
        /*0218*/ 	.word	0x000004a0
        /*021c*/ 	.word	0x000000ff
        /*0220*/ 	.word	0x00028c50
        /*0224*/ 	.short	0x0100
        /*0226*/ 	.byte	0x08
	.zero		1


	//   ....[7]....
        /*0228*/ 	.word	0x000004b0
        /*022c*/ 	.word	0x000000ff
        /*0230*/ 	.word	0x00028c60
        /*0234*/ 	.short	0x0100
        /*0236*/ 	.byte	0x08
	.zero		1


	//   ....[8]....
        /*0238*/ 	.word	0x000004c0
        /*023c*/ 	.word	0x000000ff
        /*0240*/ 	.word	0x00028c58
        /*0244*/ 	.short	0x0100
        /*0246*/ 	.byte	0x08
	.zero		1


	//   ....[9]....
        /*0248*/ 	.word	0x000004d0
        /*024c*/ 	.word	0x000000ff
        /*0250*/ 	.word	0x00028c68
        /*0254*/ 	.short	0x0100
        /*0256*/ 	.byte	0x08
	.zero		1


	//   ....[10]....
        /*0258*/ 	.word	0x000005c0
        /*025c*/ 	.word	0x000000ff
        /*0260*/ 	.word	0x00028c70
        /*0264*/ 	.short	0x0100
        /*0266*/ 	.byte	0x06
	.zero		1


	//   ....[11]....
        /*0268*/ 	.word	0x000005d0
        /*026c*/ 	.word	0x000000ff
        /*0270*/ 	.word	0x00028c80
        /*0274*/ 	.short	0x0100
        /*0276*/ 	.byte	0x06
	.zero		1


	//   ....[12]....
        /*0278*/ 	.word	0x000005e0
        /*027c*/ 	.word	0x000000ff
        /*0280*/ 	.word	0x00028c78
        /*0284*/ 	.short	0x0100
        /*0286*/ 	.byte	0x06
	.zero		1


	//   ....[13]....
        /*0288*/ 	.word	0x000005f0
        /*028c*/ 	.word	0x000000ff
        /*0290*/ 	.word	0x00028c88
        /*0294*/ 	.short	0x0100
        /*0296*/ 	.byte	0x06
	.zero		1


	//   ....[14]....
        /*0298*/ 	.word	0x00000720
        /*029c*/ 	.word	0x000000ff
        /*02a0*/ 	.word	0x00028c90
        /*02a4*/ 	.short	0x0100
        /*02a6*/ 	.byte	0x08
	.zero		1


	//   ....[15]....
        /*02a8*/ 	.word	0x00000730
        /*02ac*/ 	.word	0x000000ff
        /*02b0*/ 	.word	0x00028ca0
        /*02b4*/ 	.short	0x0100
        /*02b6*/ 	.byte	0x08
	.zero		1


	//   ....[16]....
        /*02b8*/ 	.word	0x00000740
        /*02bc*/ 	.word	0x000000ff
        /*02c0*/ 	.word	0x00028c98
        /*02c4*/ 	.short	0x0100
        /*02c6*/ 	.byte	0x08
	.zero		1


	//   ....[17]....
        /*02c8*/ 	.word	0x00000750
        /*02cc*/ 	.word	0x000000ff
        /*02d0*/ 	.word	0x00028ca8
        /*02d4*/ 	.short	0x0100
        /*02d6*/ 	.byte	0x08
	.zero		1


	//   ....[18]....
        /*02d8*/ 	.word	0x00000880
        /*02dc*/ 	.word	0x000000ff
        /*02e0*/ 	.word	0x00028cb0
        /*02e4*/ 	.short	0x0100
        /*02e6*/ 	.byte	0x08
	.zero		1


	//   ....[19]....
        /*02e8*/ 	.word	0x00000890
        /*02ec*/ 	.word	0x000000ff
        /*02f0*/ 	.word	0x00028cc0
        /*02f4*/ 	.short	0x0100
        /*02f6*/ 	.byte	0x08
	.zero		1


	//   ....[20]....
        /*02f8*/ 	.word	0x000008a0
        /*02fc*/ 	.word	0x000000ff
        /*0300*/ 	.word	0x00028cb8
        /*0304*/ 	.short	0x0100
        /*0306*/ 	.byte	0x08
	.zero		1


	//   ....[21]....
        /*0308*/ 	.word	0x000008b0
        /*030c*/ 	.word	0x000000ff
        /*0310*/ 	.word	0x00028cc8
        /*0314*/ 	.short	0x0100
        /*0316*/ 	.byte	0x08
	.zero		1


	//   ....[22]....
        /*0318*/ 	.word	0x00001b50
        /*031c*/ 	.word	0x000000ff
        /*0320*/ 	.word	0x00028c50
        /*0324*/ 	.short	0x010a
        /*0326*/ 	.byte	0x15
	.zero		1


	//   ....[23]....
        /*0328*/ 	.word	0x00001e00
        /*032c*/ 	.word	0x00000003
        /*0330*/ 	.word	0x00000000
        /*0334*/ 	.short	0x0101
        /*0336*/ 	.byte	0x3f
	.zero		1


	//   ....[24]....
        /*0338*/ 	.word	0x00002760
        /*033c*/ 	.word	0x000000ff
        /*0340*/ 	.word	0x00028c50
        /*0344*/ 	.short	0x010a
        /*0346*/ 	.byte	0x15
	.zero		1


	//   ....[25]....
        /*0348*/ 	.word	0x000027a0
        /*034c*/ 	.word	0x000000ff
        /*0350*/ 	.word	0x00028c50
        /*0354*/ 	.short	0x010a
        /*0356*/ 	.byte	0x15
	.zero		1


	//   ....[26]....
        /*0358*/ 	.word	0x00002970
        /*035c*/ 	.word	0x00000004
        /*0360*/ 	.word	0x00000000
        /*0364*/ 	.short	0x0101
        /*0366*/ 	.byte	0x3f
	.zero		1


	//   ....[27]....
        /*0368*/ 	.word	0x00003c80
        /*036c*/ 	.word	0x000000ff
        /*0370*/ 	.word	0x00028c00
        /*0374*/ 	.short	0x010a
        /*0376*/ 	.byte	0x30
	.zero		1


	//   ....[28]....
        /*0378*/ 	.word	0x00003d00
        /*037c*/ 	.word	0x00000006
        /*0380*/ 	.word	0x00028c30
        /*0384*/ 	.short	0x010a
        /*0386*/ 	.byte	0x3f
	.zero		1


	//   ....[29]....
        /*0388*/ 	.word	0x00003d40
        /*038c*/ 	.word	0x00000006
        /*0390*/ 	.word	0x00028c30
        /*0394*/ 	.short	0x010a
        /*0396*/ 	.byte	0x3f
	.zero		1


	//   ....[30]....
        /*0398*/ 	.word	0x000042b0
        /*039c*/ 	.word	0x00000003
        /*03a0*/ 	.word	0x00000000
        /*03a4*/ 	.short	0x0101
        /*03a6*/ 	.byte	0x3f
	.zero		1


	//   ....[31]....
        /*03a8*/ 	.word	0x00005b00
        /*03ac*/ 	.word	0x00000006
        /*03b0*/ 	.word	0x00028c50
        /*03b4*/ 	.short	0x010a
        /*03b6*/ 	.byte	0x3f
	.zero		1


	//   ....[32]....
        /*03b8*/ 	.word	0x00005b40
        /*03bc*/ 	.word	0x00000006
        /*03c0*/ 	.word	0x00028c50
        /*03c4*/ 	.short	0x010a
        /*03c6*/ 	.byte	0x3f
	.zero		1


	//   ....[33]....
        /*03c8*/ 	.word	0x00005d80
        /*03cc*/ 	.word	0x00000006
        /*03d0*/ 	.word	0x00000000
        /*03d4*/ 	.short	0x0101
        /*03d6*/ 	.byte	0x3f
	.zero		1


	//   ....[34]....
        /*03d8*/ 	.word	0x00006030
        /*03dc*/ 	.word	0x000000ff
        /*03e0*/ 	.word	0x00028c30
        /*03e4*/ 	.short	0x010a
        /*03e6*/ 	.byte	0x1b
	.zero		1


	//   ....[35]....
        /*03e8*/ 	.word	0x00006070
        /*03ec*/ 	.word	0x000000ff
        /*03f0*/ 	.word	0x00028c30
        /*03f4*/ 	.short	0x010a
        /*03f6*/ 	.byte	0x1b
	.zero		1


	//   ....[36]....
        /*03f8*/ 	.word	0x00006420
        /*03fc*/ 	.word	0x0000000e
        /*0400*/ 	.word	0x00000000
        /*0404*/ 	.short	0x0101
        /*0406*/ 	.byte	0x3f
	.zero		1


	//   ....[37]....
        /*0408*/ 	.word	0x00008320
        /*040c*/ 	.word	0x000000ff
        /*0410*/ 	.word	0x00028c50
        /*0414*/ 	.short	0x010a
        /*0416*/ 	.byte	0x1b
	.zero		1


	//   ....[38]....
        /*0418*/ 	.word	0x00008360
        /*041c*/ 	.word	0x000000ff
        /*0420*/ 	.word	0x00028c50
        /*0424*/ 	.short	0x010a
        /*0426*/ 	.byte	0x1b
	.zero		1


	//   ....[39]....
        /*0428*/ 	.word	0x000085f0
        /*042c*/ 	.word	0x0000000d
        /*0430*/ 	.word	0x00000000
        /*0434*/ 	.short	0x0101
        /*0436*/ 	.byte	0x3f
	.zero		1


	//   ....[40]....
        /*0438*/ 	.word	0x00008950
        /*043c*/ 	.word	0x000000ff
        /*0440*/ 	.word	0x00028c30
        /*0444*/ 	.short	0x010a
        /*0446*/ 	.byte	0x19
	.zero		1


	//   ....[41]....
        /*0448*/ 	.word	0x00008990
        /*044c*/ 	.word	0x000000ff
        /*0450*/ 	.word	0x00028c30
        /*0454*/ 	.short	0x010a
        /*0456*/ 	.byte	0x19
	.zero		1


	//   ....[42]....
        /*0458*/ 	.word	0x00009820
        /*045c*/ 	.word	0x00000098
        /*0460*/ 	.word	0x00000000
        /*0464*/ 	.short	0x0101
        /*0466*/ 	.byte	0x3f
	.zero		1


	//   ....[43]....
        /*0468*/ 	.word	0x0000a230
        /*046c*/ 	.word	0x000000ff
        /*0470*/ 	.word	0x00028c50
        /*0474*/ 	.short	0x010a
        /*0476*/ 	.byte	0x19
	.zero		1


	//   ....[44]....
        /*0478*/ 	.word	0x0000a270
        /*047c*/ 	.word	0x000000ff
        /*0480*/ 	.word	0x00028c50
        /*0484*/ 	.short	0x010a
        /*0486*/ 	.byte	0x19
	.zero		1


	//   ....[45]....
        /*0488*/ 	.word	0x0000a4e0
        /*048c*/ 	.word	0x000000aa
        /*0490*/ 	.word	0x00000000
        /*0494*/ 	.short	0x0101
        /*0496*/ 	.byte	0x3f
	.zero		1


	//   ....[46]....
        /*0498*/ 	.word	0x0000a650
        /*049c*/ 	.word	0x000000ff
        /*04a0*/ 	.word	0x00028c30
        /*04a4*/ 	.short	0x010a
        /*04a6*/ 	.byte	0x1b
	.zero		1


	//   ....[47]....
        /*04a8*/ 	.word	0x0000a690
        /*04ac*/ 	.word	0x000000ff
        /*04b0*/ 	.word	0x00028c30
        /*04b4*/ 	.short	0x010a
        /*04b6*/ 	.byte	0x1b
	.zero		1


	//   ....[48]....
        /*04b8*/ 	.word	0x0000aa30
        /*04bc*/ 	.word	0x000000a4
        /*04c0*/ 	.word	0x00000000
        /*04c4*/ 	.short	0x0101
        /*04c6*/ 	.byte	0x3f
	.zero		1


	//   ....[49]....
        /*04c8*/ 	.word	0x0000c940
        /*04cc*/ 	.word	0x000000ff
        /*04d0*/ 	.word	0x00028c50
        /*04d4*/ 	.short	0x010a
        /*04d6*/ 	.byte	0x1b
	.zero		1


	//   ....[50]....
        /*04d8*/ 	.word	0x0000c980
        /*04dc*/ 	.word	0x000000ff
        /*04e0*/ 	.word	0x00028c50
        /*04e4*/ 	.short	0x010a
        /*04e6*/ 	.byte	0x1b
	.zero		1


	//   ....[51]....
        /*04e8*/ 	.word	0x0000cc10
        /*04ec*/ 	.word	0x0000000f
        /*04f0*/ 	.word	0x00000000
        /*04f4*/ 	.short	0x0101
        /*04f6*/ 	.byte	0x3f
	.zero		1


	//   ....[52]....
        /*04f8*/ 	.word	0x0000e860
        /*04fc*/ 	.word	0x000000ff
        /*0500*/ 	.word	0x00000000
        /*0504*/ 	.short	0x0101
        /*0506*/ 	.byte	0x05
	.zero		1


	//   ....[53]....
        /*0508*/ 	.word	0x00010230
        /*050c*/ 	.word	0x00000008
        /*0510*/ 	.word	0x00028c40
        /*0514*/ 	.short	0x010a
        /*0516*/ 	.byte	0x3f
	.zero		1


	//   ....[54]....
        /*0518*/ 	.word	0x00010530
        /*051c*/ 	.word	0x000000ff
        /*0520*/ 	.word	0x00028c20
        /*0524*/ 	.short	0x010a
        /*0526*/ 	.byte	0x25
	.zero		1


	//   ....[55]....
        /*0528*/ 	.word	0x000105b0
        /*052c*/ 	.word	0x00000008
        /*0530*/ 	.word	0x00028c60
        /*0534*/ 	.short	0x010a
        /*0536*/ 	.byte	0x3f
	.zero		1


	//   ....[56]....
        /*0538*/ 	.word	0x00010c20
        /*053c*/ 	.word	0x00000002
        /*0540*/ 	.word	0x00028c40
        /*0544*/ 	.short	0x010a
        /*0546*/ 	.byte	0x3f
	.zero		1


	//   ....[57]....
        /*0548*/ 	.word	0x00010db0
        /*054c*/ 	.word	0x00000002
        /*0550*/ 	.word	0x00028c60
        /*0554*/ 	.short	0x010a
        /*0556*/ 	.byte	0x3f
	.zero		1


	//   ....[58]....
        /*0558*/ 	.word	0x000113c0
        /*055c*/ 	.word	0x00000003
        /*0560*/ 	.word	0x00028c40
        /*0564*/ 	.short	0x010a
        /*0566*/ 	.byte	0x3f
	.zero		1


	//   ....[59]....
        /*0568*/ 	.word	0x00011550
        /*056c*/ 	.word	0x00000003
        /*0570*/ 	.word	0x00028c60
        /*0574*/ 	.short	0x010a
        /*0576*/ 	.byte	0x3f
	.zero		1


	//   ....[60]....
        /*0578*/ 	.word	0x00011ae0
        /*057c*/ 	.word	0x00000002
        /*0580*/ 	.word	0x00028c40
        /*0584*/ 	.short	0x010a
        /*0586*/ 	.byte	0x3f
	.zero		1


	//   ....[61]....
        /*0588*/ 	.word	0x00011c70
        /*058c*/ 	.word	0x00000002
        /*0590*/ 	.word	0x00028c60
        /*0594*/ 	.short	0x010a
        /*0596*/ 	.byte	0x3f
	.zero		1


	//   ....[62]....
        /*0598*/ 	.word	0x00012340
        /*059c*/ 	.word	0x00000007
        /*05a0*/ 	.word	0x00028c20
        /*05a4*/ 	.short	0x010a
        /*05a6*/ 	.byte	0x3f
	.zero		1


	//   ....[63]....
        /*05a8*/ 	.word	0x00012490
        /*05ac*/ 	.word	0x00000005
        /*05b0*/ 	.word	0x00000000
        /*05b4*/ 	.short	0x010a
        /*05b6*/ 	.byte	0x3f
	.zero		1


	//   ....[64]....
        /*05b8*/ 	.word	0x00012500
        /*05bc*/ 	.word	0x00000003
        /*05c0*/ 	.word	0x00000000
        /*05c4*/ 	.short	0x010a
        /*05c6*/ 	.byte	0x3f
	.zero		1


	//   ....[65]....
        /*05c8*/ 	.word	0x00012560
        /*05cc*/ 	.word	0x00000005
        /*05d0*/ 	.word	0x00000000
        /*05d4*/ 	.short	0x010a
        /*05d6*/ 	.byte	0x3f
	.zero		1


	//   ....[66]....
        /*05d8*/ 	.word	0x00012590
        /*05dc*/ 	.word	0x00000003
        /*05e0*/ 	.word	0x00000000
        /*05e4*/ 	.short	0x010a
        /*05e6*/ 	.byte	0x3f
	.zero		1


	//   ....[67]....
        /*05e8*/ 	.word	0x00012600
        /*05ec*/ 	.word	0x00000006
        /*05f0*/ 	.word	0x00028c50
        /*05f4*/ 	.short	0x010a
        /*05f6*/ 	.byte	0x3f
	.zero		1


	//   ....[68]....
        /*05f8*/ 	.word	0x00012660
        /*05fc*/ 	.word	0x00000005
        /*0600*/ 	.word	0x00028c50
        /*0604*/ 	.short	0x010a
        /*0606*/ 	.byte	0x3f
	.zero		1


	//   ....[69]....
        /*0608*/ 	.word	0x000126c0
        /*060c*/ 	.word	0x00000003
        /*0610*/ 	.word	0x00028c00
        /*0614*/ 	.short	0x010a
        /*0616*/ 	.byte	0x3f
	.zero		1


	//   ....[70]....
        /*0618*/ 	.word	0x00012710
        /*061c*/ 	.word	0x00000006
        /*0620*/ 	.word	0x00028c30
        /*0624*/ 	.short	0x010a
        /*0626*/ 	.byte	0x3f
	.zero		1


	//   ....[71]....
        /*0628*/ 	.word	0x00012760
        /*062c*/ 	.word	0x00000006
        /*0630*/ 	.word	0x00028c50
        /*0634*/ 	.short	0x010a
        /*0636*/ 	.byte	0x3f
	.zero		1


	//   ....[72]....
        /*0638*/ 	.word	0x000127c0
        /*063c*/ 	.word	0x0000000b
        /*0640*/ 	.word	0x00028c30
        /*0644*/ 	.short	0x010a
        /*0646*/ 	.byte	0x3f
	.zero		1


	//   ....[73]....
        /*0648*/ 	.word	0x00012810
        /*064c*/ 	.word	0x0000000d
        /*0650*/ 	.word	0x00028c50
        /*0654*/ 	.short	0x010a
        /*0656*/ 	.byte	0x3f
	.zero		1


	//   ....[74]....
        /*0658*/ 	.word	0x00012870
        /*065c*/ 	.word	0x00000008
        /*0660*/ 	.word	0x00028c30
        /*0664*/ 	.short	0x010a
        /*0666*/ 	.byte	0x3f
	.zero		1


	//   ....[75]....
        /*0668*/ 	.word	0x000128c0
        /*066c*/ 	.word	0x000000aa
        /*0670*/ 	.word	0x00028c50
        /*0674*/ 	.short	0x010a
        /*0676*/ 	.byte	0x3f
	.zero		1


	//   ....[76]....
        /*0678*/ 	.word	0x00012920
        /*067c*/ 	.word	0x00000007
        /*0680*/ 	.word	0x00028c30
        /*0684*/ 	.short	0x010a
        /*0686*/ 	.byte	0x3f
	.zero		1


	//   ....[77]....
        /*0688*/ 	.word	0x00012970
        /*068c*/ 	.word	0x0000000f
        /*0690*/ 	.word	0x00028c50
        /*0694*/ 	.short	0x010a
        /*0696*/ 	.byte	0x3f
	.zero		1


	//   ....[78]....
        /*0698*/ 	.word	0x00012af0
        /*069c*/ 	.word	0x00000008
        /*06a0*/ 	.word	0x00028c40
        /*06a4*/ 	.short	0x010a
        /*06a6*/ 	.byte	0x3f
	.zero		1


	//   ....[79]....
        /*06a8*/ 	.word	0x00012b50
        /*06ac*/ 	.word	0x00000008
        /*06b0*/ 	.word	0x00028c20
        /*06b4*/ 	.short	0x010a
        /*06b6*/ 	.byte	0x3f
	.zero		1


	//   ....[80]....
        /*06b8*/ 	.word	0x00012ba0
        /*06bc*/ 	.word	0x00000008
        /*06c0*/ 	.word	0x00028c60
        /*06c4*/ 	.short	0x010a
        /*06c6*/ 	.byte	0x3f
	.zero		1


	//   ....[81]....
        /*06c8*/ 	.word	0x00012bf0
        /*06cc*/ 	.word	0x00000002
        /*06d0*/ 	.word	0x00028c40
        /*06d4*/ 	.short	0x010a
        /*06d6*/ 	.byte	0x3f
	.zero		1


	//   ....[82]....
        /*06d8*/ 	.word	0x00012c40
        /*06dc*/ 	.word	0x00000002
        /*06e0*/ 	.word	0x00028c60
        /*06e4*/ 	.short	0x010a
        /*06e6*/ 	.byte	0x3f
	.zero		1


	//   ....[83]....
        /*06e8*/ 	.word	0x00012c90
        /*06ec*/ 	.word	0x00000003
        /*06f0*/ 	.word	0x00028c40
        /*06f4*/ 	.short	0x010a
        /*06f6*/ 	.byte	0x3f
	.zero		1


	//   ....[84]....
        /*06f8*/ 	.word	0x00012ce0
        /*06fc*/ 	.word	0x00000003
        /*0700*/ 	.word	0x00028c60
        /*0704*/ 	.short	0x010a
        /*0706*/ 	.byte	0x3f
	.zero		1


	//   ....[85]....
        /*0708*/ 	.word	0x00012d30
        /*070c*/ 	.word	0x00000002
        /*0710*/ 	.word	0x00028c40
        /*0714*/ 	.short	0x010a
        /*0716*/ 	.byte	0x3f
	.zero		1


	//   ....[86]....
        /*0718*/ 	.word	0x00012d80
        /*071c*/ 	.word	0x00000002
        /*0720*/ 	.word	0x00028c60
        /*0724*/ 	.short	0x010a
        /*0726*/ 	.byte	0x3f
	.zero		1


	//   ....[87]....
        /*0728*/ 	.word	0x00012e60
        /*072c*/ 	.word	0x00000007
        /*0730*/ 	.word	0x00028c20
        /*0734*/ 	.short	0x010a
        /*0736*/ 	.byte	0x3f
	.zero		1


	//   ....[88]....
        /*0738*/ 	.word	0x00012eb0
        /*073c*/ 	.word	0x00000005
        /*0740*/ 	.word	0x00000000
        /*0744*/ 	.short	0x010a
        /*0746*/ 	.byte	0x3f
	.zero		1


	//   ....[89]....
        /*0748*/ 	.word	0x00012f00
        /*074c*/ 	.word	0x00000003
        /*0750*/ 	.word	0x00000000
        /*0754*/ 	.short	0x010a
        /*0756*/ 	.byte	0x3f
	.zero		1


	//   ....[90]....
        /*0758*/ 	.word	0x00012f50
        /*075c*/ 	.word	0x00000005
        /*0760*/ 	.word	0x00000000
        /*0764*/ 	.short	0x010a
        /*0766*/ 	.byte	0x3f
	.zero		1


	//----- nvinfo : EIATTR_NUM_MBARRIERS
	.align		4
.L_799:
        /*0768*/ 	.byte	0x03, 0x38
        /*076a*/ 	.short	0x0016


	//----- nvinfo : EIATTR_EXIT_INSTR_OFFSETS
	.align		4
        /*076c*/ 	.byte	0x04, 0x1c
        /*076e*/ 	.short	(.L_801 - .L_800)


	//   ....[0]....
.L_800:
        /*0770*/ 	.word	0x00000a10


	//   ....[1]....
        /*0774*/ 	.word	0x0000f160


	//   ....[2]....
        /*0778*/ 	.word	0x0000f1c0


	//   ....[3]....
        /*077c*/ 	.word	0x000123b0


	//   ....[4]....
        /*0780*/ 	.word	0x000125e0


	//----- nvinfo : EIATTR_MAX_THREADS
	.align		4
.L_801:
        /*0784*/ 	.byte	0x04, 0x05
        /*0786*/ 	.short	(.L_803 - .L_802)
.L_802:
        /*0788*/ 	.word	0x00000180
        /*078c*/ 	.word	0x00000001
        /*0790*/ 	.word	0x00000001


	//----- nvinfo : EIATTR_CRS_STACK_SIZE
	.align		4
.L_803:
        /*0794*/ 	.byte	0x04, 0x1e
        /*0796*/ 	.short	(.L_805 - .L_804)
.L_804:
        /*0798*/ 	.word	0x00000000


	//----- nvinfo : EIATTR_CBANK_PARAM_SIZE
	.align		4
.L_805:
        /*079c*/ 	.byte	0x03, 0x19
        /*079e*/ 	.short	0x0bf0


	//----- nvinfo : EIATTR_PARAM_CBANK
	.align		4
        /*07a0*/ 	.byte	0x04, 0x0a
        /*07a2*/ 	.short	(.L_807 - .L_806)
	.align		4
.L_806:
        /*07a4*/ 	.word	index@(.nv.constant0._ZN7cutlass13device_kernelIN5flash11enable_sm90INS1_16FlashAttnFwdSm90INS1_25CollectiveMainloopFwdSm90ILi2EN4cute5tupleIJNS5_1CILi1EEES8_S8_EEENS6_IJNS7_ILi64EEESA_SA_EEELi512ENS_10bfloat16_tEfNS_4arch4Sm90ELb0ELb1ELb1ELb0ELb0ELb0ELb0ELb0ELb0ELb0ELb0ELb0EEENS1_21CollectiveEpilogueFwdINS6_IJSA_NS7_ILi512EEESA_EEES9_SC_SE_Li256ELb0ELb0ELb0ELb0EEENS1_30DynamicPersistentTileSchedulerILi256ELi32ELb0ELb0ELb1EEEEEEEEEvNT_6ParamsE)
        /*07a8*/ 	.short	0x0210
        /*07aa*/ 	.short	0x0bf0


	//----- nvinfo : EIATTR_SW_WAR
	.align		4
.L_807:
        /*07ac*/ 	.byte	0x04, 0x36
        /*07ae*/ 	.short	(.L_809 - .L_808)
.L_808:
        /*07b0*/ 	.word	0x00000008
.L_809:


//--------------------- .nv.info._ZN7cutlass13device_kernelIN5flash11enable_sm90INS1_16FlashAttnFwdSm90INS1_25CollectiveMainloopFwdSm90ILi2EN4cute5tupleIJNS5_1CILi1EEES8_S8_EEENS6_IJNS7_ILi64EEESA_SA_EEELi512ENS_10bfloat16_tEfNS_4arch4Sm90ELb0ELb1ELb1ELb0ELb0ELb0ELb1ELb0ELb0ELb0ELb0ELb0EEENS1_21CollectiveEpilogueFwdINS6_IJSA_NS7_ILi512EEESA_EEES9_SC_SE_Li256ELb0ELb0ELb0ELb0EEENS1_30DynamicPersistentTileSchedulerILi256ELi32ELb0ELb0ELb1EEEEEEEEEvNT_6ParamsE --------------------------
	.section	.nv.info._ZN7cutlass13device_kernelIN5flash11enable_sm90INS1_16FlashAttnFwdSm90INS1_25CollectiveMainloopFwdSm90ILi2EN4cute5tupleIJNS5_1CILi1EEES8_S8_EEENS6_IJNS7_ILi64EEESA_SA_EEELi512ENS_10bfloat16_tEfNS_4arch4Sm90ELb0ELb1ELb1ELb0ELb0ELb0ELb1ELb0ELb0ELb0ELb0ELb0EEENS1_21CollectiveEpilogueFwdINS6_IJSA_NS7_ILi512EEESA_EEES9_SC_SE_Li256ELb0ELb0ELb0ELb0EEENS1_30DynamicPersistentTileSchedulerILi256ELi32ELb0ELb0ELb1EEEEEEEEEvNT_6ParamsE,"",@"SHT_CUDA_INFO"
	.sectionflags	@""
	.align	4


	//----- nvinfo : EIATTR_CUDA_API_VERSION
	.align		4
        /*0000*/ 	.byte	0x04, 0x37
        /*0002*/ 	.short	(.L_811 - .L_810)
.L_810:
        /*0004*/ 	.word	0x00000082


	//----- nvinfo : EIATTR_KPARAM_INFO
	.align		4
.L_811:
        /*0008*/ 	.byte	0x04, 0x17
        /*000a*/ 	.short	(.L_813 - .L_812)
.L_812:
        /*000c*/ 	.word	0x00000000
        /*0010*/ 	.short	0x0000
        /*0012*/ 	.short	0x0070
        /*0014*/ 	.byte	0x00, 0xf0, 0x01, 0x32


	//----- nvinfo : EIATTR_SPARSE_MMA_MASK
	.align		4
.L_813:
        /*0018*/ 	.byte	0x03, 0x50
        /*001a*/ 	.short	0x0000


	//----- nvinfo : EIATTR_MAXREG_COUNT
	.align		4
        /*001c*/ 	.byte	0x03, 0x1b
        /*001e*/ 	.short	0x00a8


	//----- nvinfo : EIATTR_NUM_BARRIERS
	.align		4
        /*0020*/ 	.byte	0x02, 0x4c
        /*0022*/ 	.byte	0x10
	.zero		1


	//----- nvinfo : EIATTR_EXTERNS
	.align		4
        /*0024*/ 	.byte	0x04, 0x0f
        /*0026*/ 	.short	(.L_815 - .L_814)


	//   ....[0]....
	.align		4
.L_814:
        /*0028*/ 	.word	index@(__assertfail)


	//----- nvinfo : EIATTR_ANNOTATIONS
	.align		4
.L_815:
        /*002c*/ 	.byte	0x04, 0x55
        /*002e*/ 	.short	(.L_817 - .L_816)


	//   ....[0]....
.L_816:
        /*0030*/ 	.word	0x00000001
        /*0034*/ 	.byte	0x90, 0x09, 0x00, 0x00, 0x01, 0x00, 0x00, 0x00, 0xa0, 0x0a, 0x00, 0x00, 0x01, 0x00, 0x00, 0x00
        /*0044*/ 	.byte	0x00, 0x44, 0x01, 0x00, 0x01, 0x00, 0x00, 0x00, 0x90, 0x4b, 0x01, 0x00, 0x01, 0x00, 0x00, 0x00
        /*0054*/ 	.byte	0xa0, 0x75, 0x01, 0x00, 0x01, 0x00, 0x00, 0x00, 0xf0, 0x78, 0x01, 0x00


	//----- nvinfo : EIATTR_MERCURY_ISA_VERSION
	.align		4
.L_817:
        /*0060*/ 	.byte	0x03, 0x5f
        /*0062*/ 	.short	0x0101


	//----- nvinfo : EIATTR_INT_WARP_WIDE_INSTR_OFFSETS
	.align		4
        /*0064*/ 	.byte	0x04, 0x31
        /*0066*/ 	.short	(.L_819 - .L_818)


	//   ....[0]....
.L_818:
        /*0068*/ 	.word	0x000001c0


	//   ....[1]....
        /*006c*/ 	.word	0x000001f0


	//   ....[2]....
        /*0070*/ 	.word	0x00000200


	//   ....[3]....
        /*0074*/ 	.word	0x00000270


	//   ....[4]....
        /*0078*/ 	.word	0x00014ba0


	//   ....[5]....
        /*007c*/ 	.word	0x00014c50


	//   ....[6]....
        /*0080*/ 	.word	0x00015140


	//   ....[7]....
        /*0084*/ 	.word	0x000175b0


	//   ....[8]....
        /*0088*/ 	.word	0x00017660


	//----- nvinfo : EIATTR_COOP_GROUP_MASK_REGIDS
	.align		4
.L_819:
        /*008c*/ 	.byte	0x04, 0x29
        /*008e*/ 	.short	(.L_821 - .L_820)


	//   ....[0]....
.L_820:
        /*0090*/ 	.word	0xffffffff


	//   ....[1]....
        /*0094*/ 	.word	0xffffffff


	//   ....[2]....
        /*0098*/ 	.word	0xffffffff


	//   ....[3]....
        /*009c*/ 	.word	0xffffffff


	//   ....[4]....
        /*00a0*/ 	.word	0xffffffff


	//   ....[5]....
        /*00a4*/ 	.word	0xffffffff


	//   ....[6]....
        /*00a8*/ 	.word	0xffffffff


	//   ....[7]....
        /*00ac*/ 	.word	0xffffffff


	//   ....[8]....
        /*00b0*/ 	.word	0xffffffff


	//   ....[9]....
        /*00b4*/ 	.word	0xffffffff


	//   ....[10]....
        /*00b8*/ 	.word	0xffffffff


	//   ....[11]....
        /*00bc*/ 	.word	0xffffffff


	//   ....[12]....
        /*00c0*/ 	.word	0xffffffff


	//   ....[13]....
        /*00c4*/ 	.word	0xffffffff


	//   ....[14]....
        /*00c8*/ 	.word	0xffffffff


	//   ....[15]....
        /*00cc*/ 	.word	0xffffffff


	//   ....[16]....
        /*00d0*/ 	.word	0xffffffff


	//   ....[17]....
        /*00d4*/ 	.word	0xffffffff


	//   ....[18]....
        /*00d8*/ 	.word	0xffffffff


	//   ....[19]....
        /*00dc*/ 	.word	0xffffffff


	//   ....[20]....
        /*00e0*/ 	.word	0xffffffff


	//   ....[21]....
        /*00e4*/ 	.word	0xffffffff


	//   ....[22]....
        /*00e8*/ 	.word	0xffffffff


	//   ....[23]....
        /*00ec*/ 	.word	0xffffffff


	//   ....[24]....
        /*00f0*/ 	.word	0xffffffff


	//   ....[25]....
        /*00f4*/ 	.word	0xffffffff


	//   ....[26]....
        /*00f8*/ 	.word	0xffffffff


	//   ....[27]....
        /*00fc*/ 	.word	0xffffffff


	//   ....[28]....
        /*0100*/ 	.word	0xffffffff


	//   ....[29]....
        /*0104*/ 	.word	0xffffffff


	//   ....[30]....
        /*0108*/ 	.word	0xffffffff


	//   ....[31]....
        /*010c*/ 	.word	0xffffffff


	//   ....[32]....
        /*0110*/ 	.word	0xffffffff


	//   ....[33]....
        /*0114*/ 	.word	0xffffffff


	//   ....[34]....
        /*0118*/ 	.word	0xffffffff


	//   ....[35]....
        /*011c*/ 	.word	0xffffffff


	//   ....[36]....
        /*0120*/ 	.word	0xffffffff


	//   ....[37]....
        /*0124*/ 	.word	0xffffffff


	//   ....[38]....
        /*0128*/ 	.word	0xffffffff


	//   ....[39]....
        /*012c*/ 	.word	0xffffffff


	//   ....[40]....
        /*0130*/ 	.word	0xffffffff


	//   ....[41]....
        /*0134*/ 	.word	0xffffffff


	//   ....[42]....
        /*0138*/ 	.word	0x0500000f


	//   ....[43]....
        /*013c*/ 	.word	0x0500000f


	//----- nvinfo : EIATTR_COOP_GROUP_INSTR_OFFSETS
	.align		4
.L_821:
        /*0140*/ 	.byte	0x04, 0x28
        /*0142*/ 	.short	(.L_823 - .L_822)


	//   ....[0]....
.L_822:
        /*0144*/ 	.word	0x00000070


	//   ....[1]....
        /*0148*/ 	.word	0x000001d0


	//   ....[2]....
        /*014c*/ 	.word	0x00000220


	//   ....[3]....
        /*0150*/ 	.word	0x000003f0


	//   ....[4]....
        /*0154*/ 	.word	0x00000550


	//   ....[5]....
        /*0158*/ 	.word	0x00000670


	//   ....[6]....
        /*015c*/ 	.word	0x000007d0


	//   ....[7]....
        /*0160*/ 	.word	0x00001ae0


	//   ....[8]....
        /*0164*/ 	.word	0x000039d0


	//   ....[9]....
        /*0168*/ 	.word	0x00004960


	//   ....[10]....
        /*016c*/ 	.word	0x00006720


	//   ....[11]....
        /*0170*/ 	.word	0x00006760


	//   ....[12]....
        /*0174*/ 	.word	0x00006a50


	//   ....[13]....
        /*0178*/ 	.word	0x00006af0


	//   ....[14]....
        /*017c*/ 	.word	0x00007210


	//   ....[15]....
        /*0180*/ 	.word	0x00007f70


	//   ....[16]....
        /*0184*/ 	.word	0x00009830


	//   ....[17]....
        /*0188*/ 	.word	0x00009930


	//   ....[18]....
        /*018c*/ 	.word	0x00009bc0


	//   ....[19]....
        /*0190*/ 	.word	0x00009d00


	//   ....[20]....
        /*0194*/ 	.word	0x0000ae80


	//   ....[21]....
        /*0198*/ 	.word	0x0000bd40


	//   ....[22]....
        /*019c*/ 	.word	0x0000ccf0


	//   ....[23]....
        /*01a0*/ 	.word	0x0000cd60


	//   ....[24]....
        /*01a4*/ 	.word	0x0000d060


	//   ....[25]....
        /*01a8*/ 	.word	0x0000d1b0


	//   ....[26]....
        /*01ac*/ 	.word	0x0000e1e0


	//   ....[27]....
        /*01b0*/ 	.word	0x0000ee30


	//   ....[28]....
        /*01b4*/ 	.word	0x000106f0


	//   ....[29]....
        /*01b8*/ 	.word	0x000107f0


	//   ....[30]....
        /*01bc*/ 	.word	0x00010b10


	//   ....[31]....
        /*01c0*/ 	.word	0x00010c10


	//   ....[32]....
        /*01c4*/ 	.word	0x00011d30


	//   ....[33]....
        /*01c8*/ 	.word	0x00011d90


	//   ....[34]....
        /*01cc*/ 	.word	0x00011dd0


	//   ....[35]....
        /*01d0*/ 	.word	0x00011e30


	//   ....[36]....
        /*01d4*/ 	.word	0x00011e60


	//   ....[37]....
        /*01d8*/ 	.word	0x000128c0


	//   ....[38]....
        /*01dc*/ 	.word	0x00013670


	//   ....[39]....
        /*01e0*/ 	.word	0x000142f0


	//   ....[40]....
        /*01e4*/ 	.word	0x000176e0


	//   ....[41]....
        /*01e8*/ 	.word	0x00017890


	//   ....[42]....
        /*01ec*/ 	.word	0x00017ed0


	//   ....[43]....
        /*01f0*/ 	.word	0x000182b0


	//----- nvinfo : EIATTR_REG_RECONFIG
	.align		4
.L_823:
        /*01f4*/ 	.byte	0x01, 0x54
	.zero		2


	//----- nvinfo : EIATTR_SYSCALL_OFFSETS
	.align		4
        /*01f8*/ 	.byte	0x04, 0x46
        /*01fa*/ 	.short	(.L_825 - .L_824)


	//   ....[0]....
.L_824:
        /*01fc*/ 	.word	0x00003b90


	//   ....[1]....
        /*0200*/ 	.word	0x00014de0


	//   ....[2]....
        /*0204*/ 	.word	0x00014f20


	//   ....[3]....
        /*0208*/ 	.word	0x00015020


	//----- nvinfo : EIATTR_MBARRIER_INSTR_OFFSETS
	.align		4
.L_825:
        /*020c*/ 	.byte	0x04, 0x39
        /*020e*/ 	.short	(.L_827 - .L_826)


	//   ....[0]....
.L_826:
        /*0210*/ 	.word	0x000002d0
        /*0214*/ 	.word	0x000000ff
        /*0218*/ 	.word	0x00038800
        /*021c*/ 	.short	0x0100
        /*021e*/ 	.byte	0x06
	.zero		1


	//   ....[1]....
        /*0220*/ 	.word	0x000002e0
        /*0224*/ 	.word	0x000000ff
        /*0228*/ 	.word	0x00038810
        /*022c*/ 	.short	0x0100
        /*022e*/ 	.byte	0x06
	.zero		1


	//   ....[2]....
        /*0230*/ 	.word	0x000002f0
        /*0234*/ 	.word	0x000000ff
        /*0238*/ 	.word	0x00038820
        /*023c*/ 	.short	0x0100
        /*023e*/ 	.byte	0x06
	.zero		1


	//   ....[3]....
        /*0240*/ 	.word	0x000003a0
        /*0244*/ 	.word	0x000000ff
        /*0248*/ 	.word	0x00038830
        /*024c*/ 	.short	0x0100
        /*024e*/ 	.byte	0x06
	.zero		1


	//   ....[4]....
        /*0250*/ 	.word	0x000003b0
        /*0254*/ 	.word	0x000000ff
        /*0258*/ 	.word	0x00038840
        /*025c*/ 	.short	0x0100
        /*025e*/ 	.byte	0x06
	.zero		1


	//   ....[5]....
        /*0260*/ 	.word	0x000003c0
        /*0264*/ 	.word	0x000000ff
        /*0268*/ 	.word	0x00038838
        /*026c*/ 	.short	0x0100
        /*026e*/ 	.byte	0x06
	.zero		1


	//   ....[6]....
        /*0270*/ 	.word	0x000003d0
        /*0274*/ 	.word	0x000000ff
        /*0278*/ 	.word	0x00038848
        /*027c*/ 	.short	0x0100
        /*027e*/ 	.byte	0x06
	.zero		1


	//   ....[7]....
        /*0280*/ 	.word	0x00000500
        /*0284*/ 	.word	0x000000ff
        /*0288*/ 	.word	0x00038850
        /*028c*/ 	.short	0x0100
        /*028e*/ 	.byte	0x08
	.zero		1


	//   ....[8]....
        /*0290*/ 	.word	0x00000510
        /*0294*/ 	.word	0x000000ff
        /*0298*/ 	.word	0x00038860
        /*029c*/ 	.short	0x0100
        /*029e*/ 	.byte	0x08
	.zero		1


	//   ....[9]....
        /*02a0*/ 	.word	0x00000520
        /*02a4*/ 	.word	0x000000ff
        /*02a8*/ 	.word	0x00038858
        /*02ac*/ 	.short	0x0100
        /*02ae*/ 	.byte	0x08
	.zero		1


	//   ....[10]....
        /*02b0*/ 	.word	0x00000530
        /*02b4*/ 	.word	0x000000ff
        /*02b8*/ 	.word	0x00038868
        /*02bc*/ 	.short	0x0100
        /*02be*/ 	.byte	0x08
	.zero		1


	//   ....[11]....
        /*02c0*/ 	.word	0x00000620
        /*02c4*/ 	.word	0x000000ff
        /*02c8*/ 	.word	0x00038870
        /*02cc*/ 	.short	0x0100
        /*02ce*/ 	.byte	0x06
	.zero		1


	//   ....[12]....
        /*02d0*/ 	.word	0x00000630
        /*02d4*/ 	.word	0x000000ff
        /*02d8*/ 	.word	0x00038880
        /*02dc*/ 	.short	0x0100
        /*02de*/ 	.byte	0x06
	.zero		1


	//   ....[13]....
        /*02e0*/ 	.word	0x00000640
        /*02e4*/ 	.word	0x000000ff
        /*02e8*/ 	.word	0x00038878
        /*02ec*/ 	.short	0x0100
        /*02ee*/ 	.byte	0x06
	.zero		1


	//   ....[14]....
        /*02f0*/ 	.word	0x00000650
        /*02f4*/ 	.word	0x000000ff
        /*02f8*/ 	.word	0x00038888
        /*02fc*/ 	.short	0x0100
        /*02fe*/ 	.byte	0x06
	.zero		1


	//   ....[15]....
        /*0300*/ 	.word	0x00000780
        /*0304*/ 	.word	0x000000ff
        /*0308*/ 	.word	0x00038890
        /*030c*/ 	.short	0x0100
        /*030e*/ 	.byte	0x08
	.zero		1


	//   ....[16]....
        /*0310*/ 	.word	0x00000790
        /*0314*/ 	.word	0x000000ff
        /*0318*/ 	.word	0x000388a0
        /*031c*/ 	.short	0x0100
        /*031e*/ 	.byte	0x08
	.zero		1


	//   ....[17]....
        /*0320*/ 	.word	0x000007a0
        /*0324*/ 	.word	0x000000ff
        /*0328*/ 	.word	0x00038898
        /*032c*/ 	.short	0x0100
        /*032e*/ 	.byte	0x08
	.zero		1


	//   ....[18]....
        /*0330*/ 	.word	0x000007b0
        /*0334*/ 	.word	0x000000ff
        /*0338*/ 	.word	0x000388a8
        /*033c*/ 	.short	0x0100
        /*033e*/ 	.byte	0x08
	.zero		1


	//   ....[19]....
        /*0340*/ 	.word	0x000008e0
        /*0344*/ 	.word	0x000000ff
        /*0348*/ 	.word	0x000388b0
        /*034c*/ 	.short	0x0100
        /*034e*/ 	.byte	0x08
	.zero		1


	//   ....[20]....
        /*0350*/ 	.word	0x000008f0
        /*0354*/ 	.word	0x000000ff
        /*0358*/ 	.word	0x000388c0
        /*035c*/ 	.short	0x0100
        /*035e*/ 	.byte	0x08
	.zero		1


	//   ....[21]....
        /*0360*/ 	.word	0x00000900
        /*0364*/ 	.word	0x000000ff
        /*0368*/ 	.word	0x000388b8
        /*036c*/ 	.short	0x0100
        /*036e*/ 	.byte	0x08
	.zero		1


	//   ....[22]....
        /*0370*/ 	.word	0x00000910
        /*0374*/ 	.word	0x000000ff
        /*0378*/ 	.word	0x000388c8
        /*037c*/ 	.short	0x0100
        /*037e*/ 	.byte	0x08
	.zero		1


	//   ....[23]....
        /*0380*/ 	.word	0x00001e60
        /*0384*/ 	.word	0x00000003
        /*0388*/ 	.word	0x00000000
        /*038c*/ 	.short	0x0101
        /*038e*/ 	.byte	0x3f
	.zero		1


	//   ....[24]....
        /*0390*/ 	.word	0x00002920
        /*0394*/ 	.word	0x00000000
        /*0398*/ 	.word	0x00000000
        /*039c*/ 	.short	0x0101
        /*039e*/ 	.byte	0x3f
	.zero		1


	//   ....[25]....
        /*03a0*/ 	.word	0x00003c10
        /*03a4*/ 	.word	0x000000ff
        /*03a8*/ 	.word	0x00038800
        /*03ac*/ 	.short	0x010a
        /*03ae*/ 	.byte	0x24
	.zero		1


	//   ....[26]....
        /*03b0*/ 	.word	0x00003c70
        /*03b4*/ 	.word	0x00000006
        /*03b8*/ 	.word	0x00038830
        /*03bc*/ 	.short	0x010a
        /*03be*/ 	.byte	0x3f
	.zero		1


	//   ....[27]....
        /*03c0*/ 	.word	0x00003cb0
        /*03c4*/ 	.word	0x00000006
        /*03c8*/ 	.word	0x00038830
        /*03cc*/ 	.short	0x010a
        /*03ce*/ 	.byte	0x3f
	.zero		1


	//   ....[28]....
        /*03d0*/ 	.word	0x00003f30
        /*03d4*/ 	.word	0x000000ff
        /*03d8*/ 	.word	0x00038810
        /*03dc*/ 	.short	0x010a
        /*03de*/ 	.byte	0x24
	.zero		1


	//   ....[29]....
        /*03e0*/ 	.word	0x00003f70
        /*03e4*/ 	.word	0x00000006
        /*03e8*/ 	.word	0x00038850
        /*03ec*/ 	.short	0x010a
        /*03ee*/ 	.byte	0x3f
	.zero		1


	//   ....[30]....
        /*03f0*/ 	.word	0x00004050
        /*03f4*/ 	.word	0x00000006
        /*03f8*/ 	.word	0x00038850
        /*03fc*/ 	.short	0x010a
        /*03fe*/ 	.byte	0x3f
	.zero		1


	//   ....[31]....
        /*0400*/ 	.word	0x000057a0
        /*0404*/ 	.word	0x00000005
        /*0408*/ 	.word	0x00000000
        /*040c*/ 	.short	0x0101
        /*040e*/ 	.byte	0x3f
	.zero		1


	//   ....[32]....
        /*0410*/ 	.word	0x00007230
        /*0414*/ 	.word	0x00000006
        /*0418*/ 	.word	0x00000000
        /*041c*/ 	.short	0x0101
        /*041e*/ 	.byte	0x3f
	.zero		1


	//   ....[33]....
        /*0420*/ 	.word	0x00007450
        /*0424*/ 	.word	0x0000000c
        /*0428*/ 	.word	0x00038830
        /*042c*/ 	.short	0x010a
        /*042e*/ 	.byte	0x3f
	.zero		1


	//   ....[34]....
        /*0430*/ 	.word	0x000074a0
        /*0434*/ 	.word	0x0000000c
        /*0438*/ 	.word	0x00038830
        /*043c*/ 	.short	0x010a
        /*043e*/ 	.byte	0x3f
	.zero		1


	//   ....[35]....
        /*0440*/ 	.word	0x00007620
        /*0444*/ 	.word	0x0000000c
        /*0448*/ 	.word	0x00038850
        /*044c*/ 	.short	0x010a
        /*044e*/ 	.byte	0x3f
	.zero		1


	//   ....[36]....
        /*0450*/ 	.word	0x00007670
        /*0454*/ 	.word	0x0000000c
        /*0458*/ 	.word	0x00038850
        /*045c*/ 	.short	0x010a
        /*045e*/ 	.byte	0x3f
	.zero		1


	//   ....[37]....
        /*0460*/ 	.word	0x00008d30
        /*0464*/ 	.word	0x00000014
        /*0468*/ 	.word	0x00000000
        /*046c*/ 	.short	0x0101
        /*046e*/ 	.byte	0x3f
	.zero		1


	//   ....[38]....
        /*0470*/ 	.word	0x0000aea0
        /*0474*/ 	.word	0x0000000c
        /*0478*/ 	.word	0x00000000
        /*047c*/ 	.short	0x0101
        /*047e*/ 	.byte	0x3f
	.zero		1


	//   ....[39]....
        /*0480*/ 	.word	0x0000b200
        /*0484*/ 	.word	0x00000008
        /*0488*/ 	.word	0x00038830
        /*048c*/ 	.short	0x010a
        /*048e*/ 	.byte	0x3f
	.zero		1


	//   ....[40]....
        /*0490*/ 	.word	0x0000b250
        /*0494*/ 	.word	0x00000008
        /*0498*/ 	.word	0x00038830
        /*049c*/ 	.short	0x010a
        /*049e*/ 	.byte	0x3f
	.zero		1


	//   ....[41]....
        /*04a0*/ 	.word	0x0000b3d0
        /*04a4*/ 	.word	0x00000008
        /*04a8*/ 	.word	0x00038850
        /*04ac*/ 	.short	0x010a
        /*04ae*/ 	.byte	0x3f
	.zero		1


	//   ....[42]....
        /*04b0*/ 	.word	0x0000b410
        /*04b4*/ 	.word	0x00000008
        /*04b8*/ 	.word	0x00038850
        /*04bc*/ 	.short	0x010a
        /*04be*/ 	.byte	0x3f
	.zero		1


	//   ....[43]....
        /*04c0*/ 	.word	0x0000d500
        /*04c4*/ 	.word	0x00000098
        /*04c8*/ 	.word	0x00000000
        /*04cc*/ 	.short	0x0101
        /*04ce*/ 	.byte	0x3f
	.zero		1


	//   ....[44]....
        /*04d0*/ 	.word	0x0000e200
        /*04d4*/ 	.word	0x00000008
        /*04d8*/ 	.word	0x00000000
        /*04dc*/ 	.short	0x0101
        /*04de*/ 	.byte	0x3f
	.zero		1


	//   ....[45]....
        /*04e0*/ 	.word	0x0000e310
        /*04e4*/ 	.word	0x0000000c
        /*04e8*/ 	.word	0x00038830
        /*04ec*/ 	.short	0x010a
        /*04ee*/ 	.byte	0x3f
	.zero		1


	//   ....[46]....
        /*04f0*/ 	.word	0x0000e360
        /*04f4*/ 	.word	0x0000000c
        /*04f8*/ 	.word	0x00038830
        /*04fc*/ 	.short	0x010a
        /*04fe*/ 	.byte	0x3f
	.zero		1


	//   ....[47]....
        /*0500*/ 	.word	0x0000e4e0
        /*0504*/ 	.word	0x0000000c
        /*0508*/ 	.word	0x00038850
        /*050c*/ 	.short	0x010a
        /*050e*/ 	.byte	0x3f
	.zero		1


	//   ....[48]....
        /*0510*/ 	.word	0x0000e530
        /*0514*/ 	.word	0x0000000c
        /*0518*/ 	.word	0x00038850
        /*051c*/ 	.short	0x010a
        /*051e*/ 	.byte	0x3f
	.zero		1


	//   ....[49]....
        /*0520*/ 	.word	0x0000fbf0
        /*0524*/ 	.word	0x0000000a
        /*0528*/ 	.word	0x00000000
        /*052c*/ 	.short	0x0101
        /*052e*/ 	.byte	0x3f
	.zero		1


	//   ....[50]....
        /*0530*/ 	.word	0x00011d50
        /*0534*/ 	.word	0x0000000c
        /*0538*/ 	.word	0x00000000
        /*053c*/ 	.short	0x0101
        /*053e*/ 	.byte	0x3f
	.zero		1


	//   ....[51]....
        /*0540*/ 	.word	0x000139b0
        /*0544*/ 	.word	0x000000ff
        /*0548*/ 	.word	0x00000000
        /*054c*/ 	.short	0x0101
        /*054e*/ 	.byte	0x05
	.zero		1


	//   ....[52]....
        /*0550*/ 	.word	0x000153c0
        /*0554*/ 	.word	0x00000008
        /*0558*/ 	.word	0x00038840
        /*055c*/ 	.short	0x010a
        /*055e*/ 	.byte	0x3f
	.zero		1


	//   ....[53]....
        /*0560*/ 	.word	0x00015a10
        /*0564*/ 	.word	0x000000ff
        /*0568*/ 	.word	0x00038820
        /*056c*/ 	.short	0x010a
        /*056e*/ 	.byte	0x26
	.zero		1


	//   ....[54]....
        /*0570*/ 	.word	0x00015a90
        /*0574*/ 	.word	0x00000005
        /*0578*/ 	.word	0x00038860
        /*057c*/ 	.short	0x010a
        /*057e*/ 	.byte	0x3f
	.zero		1


	//   ....[55]....
        /*0580*/ 	.word	0x00016100
        /*0584*/ 	.word	0x00000002
        /*0588*/ 	.word	0x00038840
        /*058c*/ 	.short	0x010a
        /*058e*/ 	.byte	0x3f
	.zero		1


	//   ....[56]....
        /*0590*/ 	.word	0x00016290
        /*0594*/ 	.word	0x00000002
        /*0598*/ 	.word	0x00038860
        /*059c*/ 	.short	0x010a
        /*059e*/ 	.byte	0x3f
	.zero		1


	//   ....[57]....
        /*05a0*/ 	.word	0x000168a0
        /*05a4*/ 	.word	0x00000003
        /*05a8*/ 	.word	0x00038840
        /*05ac*/ 	.short	0x010a
        /*05ae*/ 	.byte	0x3f
	.zero		1


	//   ....[58]....
        /*05b0*/ 	.word	0x00016a30
        /*05b4*/ 	.word	0x00000003
        /*05b8*/ 	.word	0x00038860
        /*05bc*/ 	.short	0x010a
        /*05be*/ 	.byte	0x3f
	.zero		1


	//   ....[59]....
        /*05c0*/ 	.word	0x00016fc0
        /*05c4*/ 	.word	0x00000002
        /*05c8*/ 	.word	0x00038840
        /*05cc*/ 	.short	0x010a
        /*05ce*/ 	.byte	0x3f
	.zero		1


	//   ....[60]....
        /*05d0*/ 	.word	0x00017150
        /*05d4*/ 	.word	0x00000002
        /*05d8*/ 	.word	0x00038860
        /*05dc*/ 	.short	0x010a
        /*05de*/ 	.byte	0x3f
	.zero		1


	//   ....[61]....
        /*05e0*/ 	.word	0x00017840
        /*05e4*/ 	.word	0x00000007
        /*05e8*/ 	.word	0x00038820
        /*05ec*/ 	.short	0x010a
        /*05ee*/ 	.byte	0x3f
	.zero		1


	//   ....[62]....
        /*05f0*/ 	.word	0x000179b0
        /*05f4*/ 	.word	0x00000005
        /*05f8*/ 	.word	0x00000000
        /*05fc*/ 	.short	0x010a
        /*05fe*/ 	.byte	0x3f
	.zero		1


	//   ....[63]....
        /*0600*/ 	.word	0x00017a20
        /*0604*/ 	.word	0x00000003
        /*0608*/ 	.word	0x00000000
        /*060c*/ 	.short	0x010a
        /*060e*/ 	.byte	0x3f
	.zero		1


	//   ....[64]....
        /*0610*/ 	.word	0x00017a80
        /*0614*/ 	.word	0x00000005
        /*0618*/ 	.word	0x00000000
        /*061c*/ 	.short	0x010a
        /*061e*/ 	.byte	0x3f
	.zero		1


	//   ....[65]....
        /*0620*/ 	.word	0x00017ab0
        /*0624*/ 	.word	0x00000003
        /*0628*/ 	.word	0x00000000
        /*062c*/ 	.short	0x010a
        /*062e*/ 	.byte	0x3f
	.zero		1


	//   ....[66]....
        /*0630*/ 	.word	0x00017b20
        /*0634*/ 	.word	0x00000003
        /*0638*/ 	.word	0x00038800
        /*063c*/ 	.short	0x010a
        /*063e*/ 	.byte	0x3f
	.zero		1


	//   ....[67]....
        /*0640*/ 	.word	0x00017b70
        /*0644*/ 	.word	0x00000006
        /*0648*/ 	.word	0x00038830
        /*064c*/ 	.short	0x010a
        /*064e*/ 	.byte	0x3f
	.zero		1


	//   ....[68]....
        /*0650*/ 	.word	0x00017bd0
        /*0654*/ 	.word	0x00000003
        /*0658*/ 	.word	0x00038810
        /*065c*/ 	.short	0x010a
        /*065e*/ 	.byte	0x3f
	.zero		1


	//   ....[69]....
        /*0660*/ 	.word	0x00017c20
        /*0664*/ 	.word	0x00000006
        /*0668*/ 	.word	0x00038850
        /*066c*/ 	.short	0x010a
        /*066e*/ 	.byte	0x3f
	.zero		1


	//   ....[70]....
        /*0670*/ 	.word	0x00017c70
        /*0674*/ 	.word	0x0000000c
        /*0678*/ 	.word	0x00038830
        /*067c*/ 	.short	0x010a
        /*067e*/ 	.byte	0x3f
	.zero		1


	//   ....[71]....
        /*0680*/ 	.word	0x00017cc0
        /*0684*/ 	.word	0x0000000c
        /*0688*/ 	.word	0x00038850
        /*068c*/ 	.short	0x010a
        /*068e*/ 	.byte	0x3f
	.zero		1


	//   ....[72]....
        /*0690*/ 	.word	0x00017d10
        /*0694*/ 	.word	0x00000008
        /*0698*/ 	.word	0x00038830
        /*069c*/ 	.short	0x010a
        /*069e*/ 	.byte	0x3f
	.zero		1


	//   ....[73]....
        /*06a0*/ 	.word	0x00017d60
        /*06a4*/ 	.word	0x00000008
        /*06a8*/ 	.word	0x00038850
        /*06ac*/ 	.short	0x010a
        /*06ae*/ 	.byte	0x3f
	.zero		1


	//   ....[74]....
        /*06b0*/ 	.word	0x00017db0
        /*06b4*/ 	.word	0x0000000c
        /*06b8*/ 	.word	0x00038830
        /*06bc*/ 	.short	0x010a
        /*06be*/ 	.byte	0x3f
	.zero		1


	//   ....[75]....
        /*06c0*/ 	.word	0x00017e00
        /*06c4*/ 	.word	0x0000000c
        /*06c8*/ 	.word	0x00038850
        /*06cc*/ 	.short	0x010a
        /*06ce*/ 	.byte	0x3f
	.zero		1


	//   ....[76]....
        /*06d0*/ 	.word	0x00017f80
        /*06d4*/ 	.word	0x00000008
        /*06d8*/ 	.word	0x00038840
        /*06dc*/ 	.short	0x010a
        /*06de*/ 	.byte	0x3f
	.zero		1


	//   ....[77]....
        /*06e0*/ 	.word	0x00017fe0
        /*06e4*/ 	.word	0x00000008
        /*06e8*/ 	.word	0x00038820
        /*06ec*/ 	.short	0x010a
        /*06ee*/ 	.byte	0x3f
	.zero		1


	//   ....[78]....
        /*06f0*/ 	.word	0x00018030
        /*06f4*/ 	.word	0x00000005
        /*06f8*/ 	.word	0x00038860
        /*06fc*/ 	.short	0x010a
        /*06fe*/ 	.byte	0x3f
	.zero		1


	//   ....[79]....
        /*0700*/ 	.word	0x00018080
        /*0704*/ 	.word	0x00000002
        /*0708*/ 	.word	0x00038840
        /*070c*/ 	.short	0x010a
        /*070e*/ 	.byte	0x3f
	.zero		1


	//   ....[80]....
        /*0710*/ 	.word	0x000180d0
        /*0714*/ 	.word	0x00000002
        /*0718*/ 	.word	0x00038860
        /*071c*/ 	.short	0x010a
        /*071e*/ 	.byte	0x3f
	.zero		1


	//   ....[81]....
        /*0720*/ 	.word	0x00018120
        /*0724*/ 	.word	0x00000003
        /*0728*/ 	.word	0x00038840
        /*072c*/ 	.short	0x010a
        /*072e*/ 	.byte	0x3f
	.zero		1


	//   ....[82]....
        /*0730*/ 	.word	0x00018170
        /*0734*/ 	.word	0x00000003
        /*0738*/ 	.word	0x00038860
        /*073c*/ 	.short	0x010a
        /*073e*/ 	.byte	0x3f
	.zero		1


	//   ....[83]....
        /*0740*/ 	.word	0x000181c0
        /*0744*/ 	.word	0x00000002
        /*0748*/ 	.word	0x00038840
        /*074c*/ 	.short	0x010a
        /*074e*/ 	.byte	0x3f
	.zero		1


	//   ....[84]....
        /*0750*/ 	.word	0x00018210
        /*0754*/ 	.word	0x00000002
        /*0758*/ 	.word	0x00038860
        /*075c*/ 	.short	0x010a
        /*075e*/ 	.byte	0x3f
	.zero		1


	//   ....[85]....
        /*0760*/ 	.word	0x000182f0
        /*0764*/ 	.word	0x00000007
        /*0768*/ 	.word	0x00038820
        /*076c*/ 	.short	0x010a
        /*076e*/ 	.byte	0x3f
	.zero		1


	//   ....[86]....
        /*0770*/ 	.word	0x00018340
        /*0774*/ 	.word	0x00000005
        /*0778*/ 	.word	0x00000000
        /*077c*/ 	.short	0x010a
        /*077e*/ 	.byte	0x3f
	.zero		1


	//   ....[87]....
        /*0780*/ 	.word	0x00018390
        /*0784*/ 	.word	0x00000003
        /*0788*/ 	.word	0x00000000
        /*078c*/ 	.short	0x010a
        /*078e*/ 	.byte	0x3f
	.zero		1


	//   ....[88]....
        /*0790*/ 	.word	0x000183e0
        /*0794*/ 	.word	0x00000005
        /*0798*/ 	.word	0x00000000
        /*079c*/ 	.short	0x010a
        /*079e*/ 	.byte	0x3f
	.zero		1


	//----- nvinfo : EIATTR_NUM_MBARRIERS
	.align		4
.L_827:
        /*07a0*/ 	.byte	0x03, 0x38
        /*07a2*/ 	.short	0x0017


	//----- nvinfo : EIATTR_EXIT_INSTR_OFFSETS
	.align		4
        /*07a4*/ 	.byte	0x04, 0x1c
        /*07a6*/ 	.short	(.L_829 - .L_828)


	//   ....[0]....
.L_828:
        /*07a8*/ 	.word	0x00000a90


	//   ....[1]....
        /*07ac*/ 	.word	0x000142b0


	//   ....[2]....
        /*07b0*/ 	.word	0x00014310


	//   ....[3]....
        /*07b4*/ 	.word	0x000178b0


	//   ....[4]....
        /*07b8*/ 	.word	0x00017b00


	//----- nvinfo : EIATTR_MAX_THREADS
	.align		4
.L_829:
        /*07bc*/ 	.byte	0x04, 0x05
        /*07be*/ 	.short	(.L_831 - .L_830)
.L_830:
        /*07c0*/ 	.word	0x00000180
        /*07c4*/ 	.word	0x00000001
        /*07c8*/ 	.word	0x00000001


	//----- nvinfo : EIATTR_CRS_STACK_SIZE
	.align		4
.L_831:
        /*07cc*/ 	.byte	0x04, 0x1e
        /*07ce*/ 	.short	(.L_833 - .L_832)
.L_832:
        /*07d0*/ 	.word	0x00000000


	//----- nvinfo : EIATTR_CBANK_PARAM_SIZE
	.align		4
.L_833:
        /*07d4*/ 	.byte	0x03, 0x19
        /*07d6*/ 	.short	0x0cf0


	//----- nvinfo : EIATTR_PARAM_CBANK
	.align		4
        /*07d8*/ 	.byte	0x04, 0x0a
        /*07da*/ 	.short	(.L_835 - .L_834)
	.align		4
.L_834:
        /*07dc*/ 	.word	index@(.nv.constant0._ZN7cutlass13device_kernelIN5flash11enable_sm90INS1_16FlashAttnFwdSm90INS1_25CollectiveMainloopFwdSm90ILi2EN4cute5tupleIJNS5_1CILi1EEES8_S8_EEENS6_IJNS7_ILi64EEESA_SA_EEELi512ENS_10bfloat16_tEfNS_4arch4Sm90ELb0ELb1ELb1ELb0ELb0ELb0ELb1ELb0ELb0ELb0ELb0ELb0EEENS1_21CollectiveEpilogueFwdINS6_IJSA_NS7_ILi512EEESA_EEES9_SC_SE_Li256ELb0ELb0ELb0ELb0EEENS1_30DynamicPersistentTileSchedulerILi256ELi32ELb0ELb0ELb1EEEEEEEEEvNT_6ParamsE)
        /*07e0*/ 	.short	0x0210
        /*07e2*/ 	.short	0x0cf0


	//----- nvinfo : EIATTR_SW_WAR
	.align		4
.L_835:
        /*07e4*/ 	.byte	0x04, 0x36
        /*07e6*/ 	.short	(.L_837 - .L_836)
.L_836:
        /*07e8*/ 	.word	0x00000008
.L_837:


//--------------------- .nv.info._ZN7cutlass13device_kernelIN5flash11enable_sm90INS1_16FlashAttnFwdSm90INS1_25CollectiveMainloopFwdSm90ILi2EN4cute5tupleIJNS5_1CILi1EEES8_S8_EEENS6_IJNS7_ILi64EEESA_SA_EEELi512ENS_10bfloat16_tEfNS_4arch4Sm90ELb0ELb1ELb1ELb1ELb0ELb0ELb0ELb0ELb0ELb0ELb0ELb0EEENS1_21CollectiveEpilogueFwdINS6_IJSA_NS7_ILi512EEESA_EEES9_SC_SE_Li256ELb1ELb0ELb0ELb0EEENS1_36VarlenDynamicPersistentTileSchedulerILi64ELi64ELi256ELi32ELb0ELb0ELb1ELb1ELb0ELb1EEEEEEEEEvNT_6ParamsE --------------------------
	.section	.nv.info._ZN7cutlass13device_kernelIN5flash11enable_sm90INS1_16FlashAttnFwdSm90INS1_25CollectiveMainloopFwdSm90ILi2EN4cute5tupleIJNS5_1CILi1EEES8_S8_EEENS6_IJNS7_ILi64EEESA_SA_EEELi512ENS_10bfloat16_tEfNS_4arch4Sm90ELb0ELb1ELb1ELb1ELb0ELb0ELb0ELb0ELb0ELb0ELb0ELb0EEENS1_21CollectiveEpilogueFwdINS6_IJSA_NS7_ILi512EEESA_EEES9_SC_SE_Li256ELb1ELb0ELb0ELb0EEENS1_36VarlenDynamicPersistentTileSchedulerILi64ELi64ELi256ELi32ELb0ELb0ELb1ELb1ELb0ELb1EEEEEEEEEvNT_6ParamsE,"",@"SHT_CUDA_INFO"
	.sectionflags	@""
	.align	4


	//----- nvinfo : EIATTR_CUDA_API_VERSION
	.align		4
        /*0000*/ 	.byte	0x04, 0x37
        /*0002*/ 	.short	(.L_839 - .L_838)
.L_838:
        /*0004*/ 	.word	0x00000082


	//----- nvinfo : EIATTR_KPARAM_INFO
	.align		4
.L_839:
        /*0008*/ 	.byte	0x04, 0x17
        /*000a*/ 	.short	(.L_841 - .L_840)
.L_840:
        /*000c*/ 	.word	0x00000000
        /*0010*/ 	.short	0x0000
        /*0012*/ 	.short	0x0070
        /*0014*/ 	.byte	0x00, 0xf0, 0x01, 0x28


	//----- nvinfo : EIATTR_SPARSE_MMA_MASK
	.align		4
.L_841:
        /*0018*/ 	.byte	0x03, 0x50
        /*001a*/ 	.short	0x0000


	//----- nvinfo : EIATTR_MAXREG_COUNT
	.align		4
        /*001c*/ 	.byte	0x03, 0x1b
        /*001e*/ 	.short	0x00a8


	//----- nvinfo : EIATTR_NUM_BARRIERS
	.align		4
        /*0020*/ 	.byte	0x02, 0x4c
        /*0022*/ 	.byte	0x10
	.zero		1


	//----- nvinfo : EIATTR_EXTERNS
	.align		4
        /*0024*/ 	.byte	0x04, 0x0f
        /*0026*/ 	.short	(.L_843 - .L_842)


	//   ....[0]....
	.align		4
.L_842:
        /*0028*/ 	.word	index@(__assertfail)


	//----- nvinfo : EIATTR_ANNOTATIONS
	.align		4
.L_843:
        /*002c*/ 	.byte	0x04, 0x55
        /*002e*/ 	.short	(.L_845 - .L_844)


	//   ....[0]....
.L_844:
        /* <DEDUP_REMOVED lines=27> */


	//----- nvinfo : EIATTR_MERCURY_ISA_VERSION
	.align		4
.L_845:
        /*01d0*/ 	.byte	0x03, 0x5f
        /*01d2*/ 	.short	0x0101


	//----- nvinfo : EIATTR_UNUSED_LOAD_BYTE_OFFSET
	.align		4
        /*01d4*/ 	.byte	0x04, 0x44
        /*01d6*/ 	.short	(.L_847 - .L_846)


	//   ....[0]....
.L_846:
        /*01d8*/ 	.word	0x00000a40
        /*01dc*/ 	.word	0x0000fff0


	//   ....[1]....
        /*01e0*/ 	.word	0x0000db20
        /*01e4*/ 	.word	0x0000fff0


	//----- nvinfo : EIATTR_INT_WARP_WIDE_INSTR_OFFSETS
	.align		4
.L_847:
        /*01e8*/ 	.byte	0x04, 0x31
        /*01ea*/ 	.short	(.L_849 - .L_848)


	//   ....[0]....
.L_848:
        /*01ec*/ 	.word	0x00000160


	//   ....[1]....
        /*01f0*/ 	.word	0x000001a0


	//   ....[2]....
        /*01f4*/ 	.word	0x00000210


	//   ....[3]....
        /*01f8*/ 	.word	0x000118e0


	//   ....[4]....
        /*01fc*/ 	.word	0x00011970


	//   ....[5]....
        /*0200*/ 	.word	0x00011e70


	//   ....[6]....
        /*0204*/ 	.word	0x00011ef0


	//   ....[7]....
        /*0208*/ 	.word	0x00014710


	//   ....[8]....
        /*020c*/ 	.word	0x000147a0


	//----- nvinfo : EIATTR_COOP_GROUP_MASK_REGIDS
	.align		4
.L_849:
        /*0210*/ 	.byte	0x04, 0x29
        /*0212*/ 	.short	(.L_851 - .L_850)


	//   ....[0]....
.L_850:
        /*0214*/ 	.word	0xffffffff


	//   ....[1]....
        /*0218*/ 	.word	0xffffffff


	//   ....[2]....
        /*021c*/ 	.word	0xffffffff


	//   ....[3]....
        /*0220*/ 	.word	0xffffffff


	//   ....[4]....
        /*0224*/ 	.word	0xffffffff


	//   ....[5]....
        /*0228*/ 	.word	0xffffffff


	//   ....[6]....
        /*022c*/ 	.word	0xffffffff


	//   ....[7]....
        /*0230*/ 	.word	0xffffffff


	//   ....[8]....
        /*0234*/ 	.word	0xffffffff


	//   ....[9]....
        /*0238*/ 	.word	0xffffffff


	//   ....[10]....
        /*023c*/ 	.word	0xffffffff


	//   ....[11]....
        /*0240*/ 	.word	0xffffffff


	//   ....[12]....
        /*0244*/ 	.word	0xffffffff


	//   ....[13]....
        /*0248*/ 	.word	0xffffffff


	//   ....[14]....
        /*024c*/ 	.word	0xffffffff


	//   ....[15]....
        /*0250*/ 	.word	0xffffffff


	//   ....[16]....
        /*0254*/ 	.word	0xffffffff


	//   ....[17]....
        /*0258*/ 	.word	0xffffffff


	//   ....[18]....
        /*025c*/ 	.word	0xffffffff


	//   ....[19]....
        /*0260*/ 	.word	0xffffffff


	//   ....[20]....
        /*0264*/ 	.word	0xffffffff


	//   ....[21]....
        /*0268*/ 	.word	0xffffffff


	//   ....[22]....
        /*026c*/ 	.word	0xffffffff


	//   ....[23]....
        /*0270*/ 	.word	0xffffffff


	//   ....[24]....
        /*0274*/ 	.word	0xffffffff


	//   ....[25]....
        /*0278*/ 	.word	0xffffffff


	//   ....[26]....
        /*027c*/ 	.word	0xffffffff


	//   ....[27]....
        /*0280*/ 	.word	0xffffffff


	//   ....[28]....
        /*0284*/ 	.word	0xffffffff


	//   ....[29]....
        /*0288*/ 	.word	0xffffffff


	//   ....[30]....
        /*028c*/ 	.word	0xffffffff


	//   ....[31]....
        /*0290*/ 	.word	0xffffffff


	//   ....[32]....
        /*0294*/ 	.word	0xffffffff


	//   ....[33]....
        /*0298*/ 	.word	0xffffffff


	//   ....[34]....
        /*029c*/ 	.word	0xffffffff


	//   ....[35]....
        /*02a0*/ 	.word	0xffffffff


	//   ....[36]....
        /*02a4*/ 	.word	0xffffffff


	//   ....[37]....
        /*02a8*/ 	.word	0xffffffff


	//   ....[38]....
        /*02ac*/ 	.word	0xffffffff


	//   ....[39]....
        /*02b0*/ 	.word	0xffffffff


	//   ....[40]....
        /*02b4*/ 	.word	0xffffffff


	//   ....[41]....
        /*02b8*/ 	.word	0xffffffff


	//   ....[42]....
        /*02bc*/ 	.word	0xffffffff


	//   ....[43]....
        /*02c0*/ 	.word	0xffffffff


	//   ....[44]....
        /*02c4*/ 	.word	0xffffffff


	//   ....[45]....
        /*02c8*/ 	.word	0xffffffff


	//   ....[46]....
        /*02cc*/ 	.word	0xffffffff


	//   ....[47]....
        /*02d0*/ 	.word	0xffffffff


	//   ....[48]....
        /*02d4*/ 	.word	0xffffffff


	//   ....[49]....
        /*02d8*/ 	.word	0xffffffff


	//   ....[50]....
        /*02dc*/ 	.word	0xffffffff


	//   ....[51]....
        /*02e0*/ 	.word	0xffffffff


	//   ....[52]....
        /*02e4*/ 	.word	0xffffffff


	//   ....[53]....
        /*02e8*/ 	.word	0xffffffff


	//   ....[54]....
        /*02ec*/ 	.word	0xffffffff


	//   ....[55]....
        /*02f0*/ 	.word	0xffffffff


	//   ....[56]....
        /*02f4*/ 	.word	0xffffffff


	//   ....[57]....
        /*02f8*/ 	.word	0xffffffff


	//   ....[58]....
        /*02fc*/ 	.word	0xffffffff


	//   ....[59]....
        /*0300*/ 	.word	0xffffffff


	//   ....[60]....
        /*0304*/ 	.word	0xffffffff


	//   ....[61]....
        /*0308*/ 	.word	0xffffffff


	//   ....[62]....
        /*030c*/ 	.word	0xffffffff


	//   ....[63]....
        /*0310*/ 	.word	0xffffffff


	//   ....[64]....
        /*0314*/ 	.word	0xffffffff


	//   ....[65]....
        /*0318*/ 	.word	0xffffffff


	//   ....[66]....
        /*031c*/ 	.word	0xffffffff


	//   ....[67]....
        /*0320*/ 	.word	0xffffffff


	//   ....[68]....
        /*0324*/ 	.word	0x0500000f


	//   ....[69]....
        /*0328*/ 	.word	0x0500000f


	//   ....[70]....
        /*032c*/ 	.word	0x0500000f


	//   ....[71]....
        /*0330*/ 	.word	0x0500000f


	//   ....[72]....
        /*0334*/ 	.word	0x0500000f


	//   ....[73]....
        /*0338*/ 	.word	0x0500000f


	//   ....[74]....
        /*033c*/ 	.word	0x0500000f


	//   ....[75]....
        /*0340*/ 	.word	0x0500000f


	//   ....[76]....
        /*0344*/ 	.word	0x0500000f


	//   ....[77]....
        /*0348*/ 	.word	0x0500000f


	//   ....[78]....
        /*034c*/ 	.word	0x0500000f


	//   ....[79]....
        /*0350*/ 	.word	0x0500000f


	//   ....[80]....
        /*0354*/ 	.word	0x0500000f


	//   ....[81]....
        /*0358*/ 	.word	0x0500000f


	//   ....[82]....
        /*035c*/ 	.word	0x0500000f


	//   ....[83]....
        /*0360*/ 	.word	0x0500000f


	//   ....[84]....
        /*0364*/ 	.word	0x0500000f


	//   ....[85]....
        /*0368*/ 	.word	0x0500000f


	//   ....[86]....
        /*036c*/ 	.word	0x0500000f


	//----- nvinfo : EIATTR_COOP_GROUP_INSTR_OFFSETS
	.align		4
.L_851:
        /*0370*/ 	.byte	0x04, 0x28
        /*0372*/ 	.short	(.L_853 - .L_852)


	//   ....[0]....
.L_852:
        /*0374*/ 	.word	0x00000060


	//   ....[1]....
        /*0378*/ 	.word	0x00000170


	//   ....[2]....
        /*037c*/ 	.word	0x000001c0


	//   ....[3]....
        /*0380*/ 	.word	0x000003b0


	//   ....[4]....
        /*0384*/ 	.word	0x00000510


	//   ....[5]....
        /*0388*/ 	.word	0x00000630


	//   ....[6]....
        /*038c*/ 	.word	0x00000790


	//   ....[7]....
        /*0390*/ 	.word	0x00001bf0


	//   ....[8]....
        /*0394*/ 	.word	0x00003be0


	//   ....[9]....
        /*0398*/ 	.word	0x00005220


	//   ....[10]....
        /*039c*/ 	.word	0x00005280


	//   ....[11]....
        /*03a0*/ 	.word	0x00005900


	//   ....[12]....
        /*03a4*/ 	.word	0x00005950


	//   ....[13]....
        /*03a8*/ 	.word	0x00006150


	//   ....[14]....
        /*03ac*/ 	.word	0x000072c0


	//   ....[15]....
        /*03b0*/ 	.word	0x000073c0


	//   ....[16]....
        /*03b4*/ 	.word	0x00007740


	//   ....[17]....
        /*03b8*/ 	.word	0x000077d0


	//   ....[18]....
        /*03bc*/ 	.word	0x000089a0


	//   ....[19]....
        /*03c0*/ 	.word	0x000092d0


	//   ....[20]....
        /*03c4*/ 	.word	0x00009370


	//   ....[21]....
        /*03c8*/ 	.word	0x00009670


	//   ....[22]....
        /*03cc*/ 	.word	0x00009830


	//   ....[23]....
        /*03d0*/ 	.word	0x0000a880


	//   ....[24]....
        /*03d4*/ 	.word	0x0000b900


	//   ....[25]....
        /*03d8*/ 	.word	0x0000b9e0


	//   ....[26]....
        /*03dc*/ 	.word	0x0000bca0


	//   ....[27]....
        /*03e0*/ 	.word	0x0000be10


	//   ....[28]....
        /*03e4*/ 	.word	0x0000cfe0


	//   ....[29]....
        /*03e8*/ 	.word	0x0000d020


	//   ....[30]....
        /*03ec*/ 	.word	0x0000d050


	//   ....[31]....
        /*03f0*/ 	.word	0x0000d0e0


	//   ....[32]....
        /*03f4*/ 	.word	0x0000d100


	//   ....[33]....
        /*03f8*/ 	.word	0x0000ea60


	//   ....[34]....
        /*03fc*/ 	.word	0x00010490


	//   ....[35]....
        /*0400*/ 	.word	0x00010600


	//   ....[36]....
        /*0404*/ 	.word	0x00010630


	//   ....[37]....
        /*0408*/ 	.word	0x00010670


	//   ....[38]....
        /*040c*/ 	.word	0x000106e0


	//   ....[39]....
        /*0410*/ 	.word	0x00010740


	//   ....[40]....
        /*0414*/ 	.word	0x00010780


	//   ....[41]....
        /*0418*/ 	.word	0x00010920


	//   ....[42]....
        /*041c*/ 	.word	0x00010980


	//   ....[43]....
        /*0420*/ 	.word	0x000109c0


	//   ....[44]....
        /*0424*/ 	.word	0x00010a00


	//   ....[45]....
        /*0428*/ 	.word	0x00010a30


	//   ....[46]....
        /*042c*/ 	.word	0x00010a60


	//   ....[47]....
        /*0430*/ 	.word	0x00010af0


	//   ....[48]....
        /*0434*/ 	.word	0x00010b50


	//   ....[49]....
        /*0438*/ 	.word	0x00010be0


	//   ....[50]....
        /*043c*/ 	.word	0x00014830


	//   ....[51]....
        /*0440*/ 	.word	0x00014840


	//   ....[52]....
        /*0444*/ 	.word	0x00014950


	//   ....[53]....
        /*0448*/ 	.word	0x000149b0


	//   ....[54]....
        /*044c*/ 	.word	0x000149f0


	//   ....[55]....
        /*0450*/ 	.word	0x00014a30


	//   ....[56]....
        /*0454*/ 	.word	0x00014a60


	//   ....[57]....
        /*0458*/ 	.word	0x00014a90


	//   ....[58]....
        /*045c*/ 	.word	0x00014c20


	//   ....[59]....
        /*0460*/ 	.word	0x00014c80


	//   ....[60]....
        /*0464*/ 	.word	0x00014cc0


	//   ....[61]....
        /*0468*/ 	.word	0x00014d00


	//   ....[62]....
        /*046c*/ 	.word	0x00014d30


	//   ....[63]....
        /*0470*/ 	.word	0x00014d60


	//   ....[64]....
        /*0474*/ 	.word	0x00014e20


	//   ....[65]....
        /*0478*/ 	.word	0x00014e40


	//   ....[66]....
        /*047c*/ 	.word	0x00014eb0


	//   ....[67]....
        /*0480*/ 	.word	0x00015540


	//   ....[68]....
        /*0484*/ 	.word	0x00015c50


	//   ....[69]....
        /*0488*/ 	.word	0x00016070


	//   ....[70]....
        /*048c*/ 	.word	0x00016100


	//   ....[71]....
        /*0490*/ 	.word	0x000161a0


	//   ....[72]....
        /*0494*/ 	.word	0x00016250


	//   ....[73]....
        /*0498*/ 	.word	0x000162d0


	//   ....[74]....
        /*049c*/ 	.word	0x00016350


	//   ....[75]....
        /*04a0*/ 	.word	0x000163d0


	//   ....[76]....
        /*04a4*/ 	.word	0x00016450


	//   ....[77]....
        /*04a8*/ 	.word	0x000164e0


	//   ....[78]....
        /*04ac*/ 	.word	0x00016590


	//   ....[79]....
        /*04b0*/ 	.word	0x00016610


	//   ....[80]....
        /*04b4*/ 	.word	0x00016690


	//   ....[81]....
        /*04b8*/ 	.word	0x00016710


	//   ....[82]....
        /*04bc*/ 	.word	0x00016790


	//   ....[83]....
        /*04c0*/ 	.word	0x00016800


	//   ....[84]....
        /*04c4*/ 	.word	0x000168a0


	//   ....[85]....
        /*04c8*/ 	.word	0x00016930


	//   ....[86]....
        /*04cc*/ 	.word	0x00016a60


	//----- nvinfo : EIATTR_REG_RECONFIG
	.align		4
.L_853:
        /*04d0*/ 	.byte	0x01, 0x54
	.zero		2


	//----- nvinfo : EIATTR_SYSCALL_OFFSETS
	.align		4
        /*04d4*/ 	.byte	0x04, 0x46
        /*04d6*/ 	.short	(.L_855 - .L_854)


	//   ....[0]....
.L_854:
        /*04d8*/ 	.word	0x00003db0


	//   ....[1]....
        /*04dc*/ 	.word	0x00011b00


	//   ....[2]....
        /*04e0*/ 	.word	0x00011c40


	//   ....[3]....
        /*04e4*/ 	.word	0x00011d40


	//----- nvinfo : EIATTR_MBARRIER_INSTR_OFFSETS
	.align		4
.L_855:
        /*04e8*/ 	.byte	0x04, 0x39
        /*04ea*/ 	.short	(.L_857 - .L_856)


	//   ....[0]....
.L_856:
        /*04ec*/ 	.word	0x000002a0
        /*04f0*/ 	.word	0x000000ff
        /*04f4*/ 	.word	0x00028c00
        /*04f8*/ 	.short	0x0100
        /*04fa*/ 	.byte	0x08
	.zero		1


	//   ....[1]....
        /*04fc*/ 	.word	0x000002b0
        /*0500*/ 	.word	0x000000ff
        /*0504*/ 	.word	0x00028c20
        /*0508*/ 	.short	0x0100
        /*050a*/ 	.byte	0x08
	.zero		1


	//   ....[2]....
        /*050c*/ 	.word	0x00000360
        /*0510*/ 	.word	0x000000ff
        /*0514*/ 	.word	0x00028c30
        /*0518*/ 	.short	0x0100
        /*051a*/ 	.byte	0x06
	.zero		1


	//   ....[3]....
        /*051c*/ 	.word	0x00000370
        /*0520*/ 	.word	0x000000ff
        /*0524*/ 	.word	0x00028c40
        /*0528*/ 	.short	0x0100
        /*052a*/ 	.byte	0x06
	.zero		1


	//   ....[4]....
        /*052c*/ 	.word	0x00000380
        /*0530*/ 	.word	0x000000ff
        /*0534*/ 	.word	0x00028c38
        /*0538*/ 	.short	0x0100
        /*053a*/ 	.byte	0x06
	.zero		1


	//   ....[5]....
        /*053c*/ 	.word	0x00000390
        /*0540*/ 	.word	0x000000ff
        /*0544*/ 	.word	0x00028c48
        /*0548*/ 	.short	0x0100
        /*054a*/ 	.byte	0x06
	.zero		1


	//   ....[6]....
        /*054c*/ 	.word	0x000004c0
        /*0550*/ 	.word	0x000000ff
        /*0554*/ 	.word	0x00028c50
        /*0558*/ 	.short	0x0100
        /*055a*/ 	.byte	0x08
	.zero		1


	//   ....[7]....
        /*055c*/ 	.word	0x000004d0
        /*0560*/ 	.word	0x000000ff
        /*0564*/ 	.word	0x00028c60
        /*0568*/ 	.short	0x0100
        /*056a*/ 	.byte	0x08
	.zero		1


	//   ....[8]....
        /*056c*/ 	.word	0x000004e0
        /*0570*/ 	.word	0x000000ff
        /*0574*/ 	.word	0x00028c58
        /*0578*/ 	.short	0x0100
        /*057a*/ 	.byte	0x08
	.zero		1


	//   ....[9]....
        /*057c*/ 	.word	0x000004f0
        /*0580*/ 	.word	0x000000ff
        /*0584*/ 	.word	0x00028c68
        /*0588*/ 	.short	0x0100
        /*058a*/ 	.byte	0x08
	.zero		1


	//   ....[10]....
        /*058c*/ 	.word	0x000005e0
        /*0590*/ 	.word	0x000000ff
        /*0594*/ 	.word	0x00028c70
        /*0598*/ 	.short	0x0100
        /*059a*/ 	.byte	0x06
	.zero		1


	//   ....[11]....
        /*059c*/ 	.word	0x000005f0
        /*05a0*/ 	.word	0x000000ff
        /*05a4*/ 	.word	0x00028c80
        /*05a8*/ 	.short	0x0100
        /*05aa*/ 	.byte	0x06
	.zero		1


	//   ....[12]....
        /*05ac*/ 	.word	0x00000600
        /*05b0*/ 	.word	0x000000ff
        /*05b4*/ 	.word	0x00028c78
        /*05b8*/ 	.short	0x0100
        /*05ba*/ 	.byte	0x06
	.zero		1


	//   ....[13]....
        /*05bc*/ 	.word	0x00000610
        /*05c0*/ 	.word	0x000000ff
        /*05c4*/ 	.word	0x00028c88
        /*05c8*/ 	.short	0x0100
        /*05ca*/ 	.byte	0x06
	.zero		1


	//   ....[14]....
        /*05cc*/ 	.word	0x00000740
        /*05d0*/ 	.word	0x000000ff
        /*05d4*/ 	.word	0x00028c90
        /*05d8*/ 	.short	0x0100
        /*05da*/ 	.byte	0x08
	.zero		1


	//   ....[15]....
        /*05dc*/ 	.word	0x00000750
        /*05e0*/ 	.word	0x000000ff
        /*05e4*/ 	.word	0x00028ca0
        /*05e8*/ 	.short	0x0100
        /*05ea*/ 	.byte	0x08
	.zero		1


	//   ....[16]....
        /*05ec*/ 	.word	0x00000760
        /*05f0*/ 	.word	0x000000ff
        /*05f4*/ 	.word	0x00028c98
        /*05f8*/ 	.short	0x0100
        /*05fa*/ 	.byte	0x08
	.zero		1


	//   ....[17]....
        /*05fc*/ 	.word	0x00000770
        /*0600*/ 	.word	0x000000ff
        /*0604*/ 	.word	0x00028ca8
        /*0608*/ 	.short	0x0100
        /*060a*/ 	.byte	0x08
	.zero		1


	//   ....[18]....
        /*060c*/ 	.word	0x000008a0
        /*0610*/ 	.word	0x000000ff
        /*0614*/ 	.word	0x00028cb0
        /*0618*/ 	.short	0x0100
        /*061a*/ 	.byte	0x08
	.zero		1


	//   ....[19]....
        /*061c*/ 	.word	0x000008b0
        /*0620*/ 	.word	0x000000ff
        /*0624*/ 	.word	0x00028cc0
        /*0628*/ 	.short	0x0100
        /*062a*/ 	.byte	0x08
	.zero		1


	//   ....[20]....
        /*062c*/ 	.word	0x000008c0
        /*0630*/ 	.word	0x000000ff
        /*0634*/ 	.word	0x00028cb8
        /*0638*/ 	.short	0x0100
        /*063a*/ 	.byte	0x08
	.zero		1


	//   ....[21]....
        /*063c*/ 	.word	0x000008d0
        /*0640*/ 	.word	0x000000ff
        /*0644*/ 	.word	0x00028cc8
        /*0648*/ 	.short	0x0100
        /*064a*/ 	.byte	0x08
	.zero		1


	//   ....[22]....
        /*064c*/ 	.word	0x00001cf0
        /*0650*/ 	.word	0x000000ff
        /*0654*/ 	.word	0x00028c50
        /*0658*/ 	.short	0x010a
        /*065a*/ 	.byte	0x16
	.zero		1


	//   ....[23]....
        /*065c*/ 	.word	0x00001fc0
        /*0660*/ 	.word	0x00000000
        /*0664*/ 	.word	0x00000000
        /*0668*/ 	.short	0x0101
        /*066a*/ 	.byte	0x3f
	.zero		1


	//   ....[24]....
        /*066c*/ 	.word	0x00002900
        /*0670*/ 	.word	0x000000ff
        /*0674*/ 	.word	0x00028c50
        /*0678*/ 	.short	0x010a
        /*067a*/ 	.byte	0x14
	.zero		1


	//   ....[25]....
        /*067c*/ 	.word	0x00002940
        /*0680*/ 	.word	0x000000ff
        /*0684*/ 	.word	0x00028c50
        /*0688*/ 	.short	0x010a
        /*068a*/ 	.byte	0x14
	.zero		1


	//   ....[26]....
        /*068c*/ 	.word	0x00002b10
        /*0690*/ 	.word	0x00000003
        /*0694*/ 	.word	0x00000000
        /*0698*/ 	.short	0x0101
        /*069a*/ 	.byte	0x3f
	.zero		1


	//   ....[27]....
        /*069c*/ 	.word	0x00003e20
        /*06a0*/ 	.word	0x000000ff
        /*06a4*/ 	.word	0x00028c00
        /*06a8*/ 	.short	0x010a
        /*06aa*/ 	.byte	0x26
	.zero		1


	//   ....[28]....
        /*06ac*/ 	.word	0x00003e90
        /*06b0*/ 	.word	0x00000008
        /*06b4*/ 	.word	0x00028c30
        /*06b8*/ 	.short	0x010a
        /*06ba*/ 	.byte	0x3f
	.zero		1


	//   ....[29]....
        /*06bc*/ 	.word	0x00003ed0
        /*06c0*/ 	.word	0x00000008
        /*06c4*/ 	.word	0x00028c30
        /*06c8*/ 	.short	0x010a
        /*06ca*/ 	.byte	0x3f
	.zero		1


	//   ....[30]....
        /*06cc*/ 	.word	0x00004480
        /*06d0*/ 	.word	0x00000003
        /*06d4*/ 	.word	0x00000000
        /*06d8*/ 	.short	0x0101
        /*06da*/ 	.byte	0x3f
	.zero		1


	//   ....[31]....
        /*06dc*/ 	.word	0x00005eb0
        /*06e0*/ 	.word	0x00000008
        /*06e4*/ 	.word	0x00028c50
        /*06e8*/ 	.short	0x010a
        /*06ea*/ 	.byte	0x3f
	.zero		1


	//   ....[32]....
        /*06ec*/ 	.word	0x00005ef0
        /*06f0*/ 	.word	0x00000008
        /*06f4*/ 	.word	0x00028c50
        /*06f8*/ 	.short	0x010a
        /*06fa*/ 	.byte	0x3f
	.zero		1


	//   ....[33]....
        /*06fc*/ 	.word	0x00006170
        /*0700*/ 	.word	0x00000008
        /*0704*/ 	.word	0x00000000
        /*0708*/ 	.short	0x0101
        /*070a*/ 	.byte	0x3f
	.zero		1


	//   ....[34]....
        /*070c*/ 	.word	0x00006400
        /*0710*/ 	.word	0x000000ff
        /*0714*/ 	.word	0x00028c30
        /*0718*/ 	.short	0x010a
        /*071a*/ 	.byte	0x1b
	.zero		1


	//   ....[35]....
        /*071c*/ 	.word	0x00006440
        /*0720*/ 	.word	0x000000ff
        /*0724*/ 	.word	0x00028c30
        /*0728*/ 	.short	0x010a
        /*072a*/ 	.byte	0x1b
	.zero		1


	//   ....[36]....
        /*072c*/ 	.word	0x00006800
        /*0730*/ 	.word	0x0000000e
        /*0734*/ 	.word	0x00000000
        /*0738*/ 	.short	0x0101
        /*073a*/ 	.byte	0x3f
	.zero		1


	//   ....[37]....
        /*073c*/ 	.word	0x000086f0
        /*0740*/ 	.word	0x000000ff
        /*0744*/ 	.word	0x00028c50
        /*0748*/ 	.short	0x010a
        /*074a*/ 	.byte	0x1b
	.zero		1


	//   ....[38]....
        /*074c*/ 	.word	0x00008730
        /*0750*/ 	.word	0x000000ff
        /*0754*/ 	.word	0x00028c50
        /*0758*/ 	.short	0x010a
        /*075a*/ 	.byte	0x1b
	.zero		1


	//   ....[39]....
        /*075c*/ 	.word	0x000089c0
        /*0760*/ 	.word	0x00000015
        /*0764*/ 	.word	0x00000000
        /*0768*/ 	.short	0x0101
        /*076a*/ 	.byte	0x3f
	.zero		1


	//   ....[40]....
        /*076c*/ 	.word	0x00008d10
        /*0770*/ 	.word	0x000000ff
        /*0774*/ 	.word	0x00028c30
        /*0778*/ 	.short	0x010a
        /*077a*/ 	.byte	0x18
	.zero		1


	//   ....[41]....
        /*077c*/ 	.word	0x00008d50
        /*0780*/ 	.word	0x000000ff
        /*0784*/ 	.word	0x00028c30
        /*0788*/ 	.short	0x010a
        /*078a*/ 	.byte	0x18
	.zero		1


	//   ....[42]....
        /*078c*/ 	.word	0x00009bb0
        /*0790*/ 	.word	0x00000098
        /*0794*/ 	.word	0x00000000
        /*0798*/ 	.short	0x0101
        /*079a*/ 	.byte	0x3f
	.zero		1


	//   ....[43]....
        /*079c*/ 	.word	0x0000a5f0
        /*07a0*/ 	.word	0x000000ff
        /*07a4*/ 	.word	0x00028c50
        /*07a8*/ 	.short	0x010a
        /*07aa*/ 	.byte	0x18
	.zero		1


	//   ....[44]....
        /*07ac*/ 	.word	0x0000a630
        /*07b0*/ 	.word	0x000000ff
        /*07b4*/ 	.word	0x00028c50
        /*07b8*/ 	.short	0x010a
        /*07ba*/ 	.byte	0x18
	.zero		1


	//   ....[45]....
        /*07bc*/ 	.word	0x0000a8a0
        /*07c0*/ 	.word	0x000000aa
        /*07c4*/ 	.word	0x00000000
        /*07c8*/ 	.short	0x0101
        /*07ca*/ 	.byte	0x3f
	.zero		1


	//   ....[46]....
        /*07cc*/ 	.word	0x0000aa30
        /*07d0*/ 	.word	0x000000ff
        /*07d4*/ 	.word	0x00028c30
        /*07d8*/ 	.short	0x010a
        /*07da*/ 	.byte	0x1a
	.zero		1


	//   ....[47]....
        /*07dc*/ 	.word	0x0000aa70
        /*07e0*/ 	.word	0x000000ff
        /*07e4*/ 	.word	0x00028c30
        /*07e8*/ 	.short	0x010a
        /*07ea*/ 	.byte	0x1a
	.zero		1


	//   ....[48]....
        /*07ec*/ 	.word	0x0000ae30
        /*07f0*/ 	.word	0x00000006
        /*07f4*/ 	.word	0x00000000
        /*07f8*/ 	.short	0x0101
        /*07fa*/ 	.byte	0x3f
	.zero		1


	//   ....[49]....
        /*07fc*/ 	.word	0x0000cd30
        /*0800*/ 	.word	0x000000ff
        /*0804*/ 	.word	0x00028c50
        /*0808*/ 	.short	0x010a
        /*080a*/ 	.byte	0x1a
	.zero		1


	//   ....[50]....
        /*080c*/ 	.word	0x0000cd70
        /*0810*/ 	.word	0x000000ff
        /*0814*/ 	.word	0x00028c50
        /*0818*/ 	.short	0x010a
        /*081a*/ 	.byte	0x1a
	.zero		1


	//   ....[51]....
        /*081c*/ 	.word	0x0000d000
        /*0820*/ 	.word	0x0000000f
        /*0824*/ 	.word	0x00000000
        /*0828*/ 	.short	0x0101
        /*082a*/ 	.byte	0x3f
	.zero		1


	//   ....[52]....
        /*082c*/ 	.word	0x0000f4c0
        /*0830*/ 	.word	0x000000ff
        /*0834*/ 	.word	0x00000000
        /*0838*/ 	.short	0x0101
        /*083a*/ 	.byte	0x04
	.zero		1


	//   ....[53]....
        /*083c*/ 	.word	0x00012250
        /*0840*/ 	.word	0x00000009
        /*0844*/ 	.word	0x00028c40
        /*0848*/ 	.short	0x010a
        /*084a*/ 	.byte	0x3f
	.zero		1


	//   ....[54]....
        /*084c*/ 	.word	0x00012640
        /*0850*/ 	.word	0x0000000a
        /*0854*/ 	.word	0x00028c20
        /*0858*/ 	.short	0x010a
        /*085a*/ 	.byte	0x3f
	.zero		1


	//   ....[55]....
        /*085c*/ 	.word	0x00012700
        /*0860*/ 	.word	0x00000006
        /*0864*/ 	.word	0x00028c60
        /*0868*/ 	.short	0x010a
        /*086a*/ 	.byte	0x3f
	.zero		1


	//   ....[56]....
        /*086c*/ 	.word	0x00012ea0
        /*0870*/ 	.word	0x00000002
        /*0874*/ 	.word	0x00028c40
        /*0878*/ 	.short	0x010a
        /*087a*/ 	.byte	0x3f
	.zero		1


	//   ....[57]....
        /*087c*/ 	.word	0x000130b0
        /*0880*/ 	.word	0x00000002
        /*0884*/ 	.word	0x00028c60
        /*0888*/ 	.short	0x010a
        /*088a*/ 	.byte	0x3f
	.zero		1


	//   ....[58]....
        /*088c*/ 	.word	0x00013790
        /*0890*/ 	.word	0x00000002
        /*0894*/ 	.word	0x00028c40
        /*0898*/ 	.short	0x010a
        /*089a*/ 	.byte	0x3f
	.zero		1


	//   ....[59]....
        /*089c*/ 	.word	0x00013990
        /*08a0*/ 	.word	0x00000002
        /*08a4*/ 	.word	0x00028c60
        /*08a8*/ 	.short	0x010a
        /*08aa*/ 	.byte	0x3f
	.zero		1


	//   ....[60]....
        /*08ac*/ 	.word	0x00013fe0
        /*08b0*/ 	.word	0x00000002
        /*08b4*/ 	.word	0x00028c40
        /*08b8*/ 	.short	0x010a
        /*08ba*/ 	.byte	0x3f
	.zero		1


	//   ....[61]....
        /*08bc*/ 	.word	0x000141f0
        /*08c0*/ 	.word	0x00000002
        /*08c4*/ 	.word	0x00028c60
        /*08c8*/ 	.short	0x010a
        /*08ca*/ 	.byte	0x3f
	.zero		1


	//   ....[62]....
        /*08cc*/ 	.word	0x000154c0
        /*08d0*/ 	.word	0x00000000
        /*08d4*/ 	.word	0x00028c20
        /*08d8*/ 	.short	0x010a
        /*08da*/ 	.byte	0x3f
	.zero		1


	//   ....[63]....
        /*08dc*/ 	.word	0x00015680
        /*08e0*/ 	.word	0x00000006
        /*08e4*/ 	.word	0x00000000
        /*08e8*/ 	.short	0x010a
        /*08ea*/ 	.byte	0x3f
	.zero		1


	//   ....[64]....
        /*08ec*/ 	.word	0x000156f0
        /*08f0*/ 	.word	0x00000007
        /*08f4*/ 	.word	0x00000000
        /*08f8*/ 	.short	0x010a
        /*08fa*/ 	.byte	0x3f
	.zero		1


	//   ....[65]....
        /*08fc*/ 	.word	0x00015760
        /*0900*/ 	.word	0x00000004
        /*0904*/ 	.word	0x00000000
        /*0908*/ 	.short	0x010a
        /*090a*/ 	.byte	0x3f
	.zero		1


	//   ....[66]....
        /*090c*/ 	.word	0x00015790
        /*0910*/ 	.word	0x00000003
        /*0914*/ 	.word	0x00000000
        /*0918*/ 	.short	0x010a
        /*091a*/ 	.byte	0x3f
	.zero		1


	//   ....[67]....
        /*091c*/ 	.word	0x00015800
        /*0920*/ 	.word	0x00000003
        /*0924*/ 	.word	0x00028c50
        /*0928*/ 	.short	0x010a
        /*092a*/ 	.byte	0x3f
	.zero		1


	//   ....[68]....
        /*092c*/ 	.word	0x00015860
        /*0930*/ 	.word	0x00000006
        /*0934*/ 	.word	0x00028c50
        /*0938*/ 	.short	0x010a
        /*093a*/ 	.byte	0x3f
	.zero		1


	//   ....[69]....
        /*093c*/ 	.word	0x000158c0
        /*0940*/ 	.word	0x00000003
        /*0944*/ 	.word	0x00028c00
        /*0948*/ 	.short	0x010a
        /*094a*/ 	.byte	0x3f
	.zero		1


	//   ....[70]....
        /*094c*/ 	.word	0x00015910
        /*0950*/ 	.word	0x00000008
        /*0954*/ 	.word	0x00028c30
        /*0958*/ 	.short	0x010a
        /*095a*/ 	.byte	0x3f
	.zero		1


	//   ....[71]....
        /*095c*/ 	.word	0x00015960
        /*0960*/ 	.word	0x00000008
        /*0964*/ 	.word	0x00028c50
        /*0968*/ 	.short	0x010a
        /*096a*/ 	.byte	0x3f
	.zero		1


	//   ....[72]....
        /*096c*/ 	.word	0x000159c0
        /*0970*/ 	.word	0x0000000f
        /*0974*/ 	.word	0x00028c30
        /*0978*/ 	.short	0x010a
        /*097a*/ 	.byte	0x3f
	.zero		1


	//   ....[73]....
        /*097c*/ 	.word	0x00015a10
        /*0980*/ 	.word	0x00000015
        /*0984*/ 	.word	0x00028c50
        /*0988*/ 	.short	0x010a
        /*098a*/ 	.byte	0x3f
	.zero		1


	//   ....[74]....
        /*098c*/ 	.word	0x00015a70
        /*0990*/ 	.word	0x00000006
        /*0994*/ 	.word	0x00028c30
        /*0998*/ 	.short	0x010a
        /*099a*/ 	.byte	0x3f
	.zero		1


	//   ....[75]....
        /*099c*/ 	.word	0x00015ac0
        /*09a0*/ 	.word	0x000000aa
        /*09a4*/ 	.word	0x00028c50
        /*09a8*/ 	.short	0x010a
        /*09aa*/ 	.byte	0x3f
	.zero		1


	//   ....[76]....
        /*09ac*/ 	.word	0x00015b20
        /*09b0*/ 	.word	0x00000007
        /*09b4*/ 	.word	0x00028c30
        /*09b8*/ 	.short	0x010a
        /*09ba*/ 	.byte	0x3f
	.zero		1


	//   ....[77]....
        /*09bc*/ 	.word	0x00015b70
        /*09c0*/ 	.word	0x0000000f
        /*09c4*/ 	.word	0x00028c50
        /*09c8*/ 	.short	0x010a
        /*09ca*/ 	.byte	0x3f
	.zero		1


	//   ....[78]....
        /*09cc*/ 	.word	0x00015d10
        /*09d0*/ 	.word	0x00000009
        /*09d4*/ 	.word	0x00028c40
        /*09d8*/ 	.short	0x010a
        /*09da*/ 	.byte	0x3f
	.zero		1


	//   ....[79]....
        /*09dc*/ 	.word	0x00015d90
        /*09e0*/ 	.word	0x00000009
        /*09e4*/ 	.word	0x00028c20
        /*09e8*/ 	.short	0x010a
        /*09ea*/ 	.byte	0x3f
	.zero		1


	//   ....[80]....
        /*09ec*/ 	.word	0x00015de0
        /*09f0*/ 	.word	0x00000006
        /*09f4*/ 	.word	0x00028c60
        /*09f8*/ 	.short	0x010a
        /*09fa*/ 	.byte	0x3f
	.zero		1


	//   ....[81]....
        /*09fc*/ 	.word	0x00015e30
        /*0a00*/ 	.word	0x00000002
        /*0a04*/ 	.word	0x00028c40
        /*0a08*/ 	.short	0x010a
        /*0a0a*/ 	.byte	0x3f
	.zero		1


	//   ....[82]....
        /*0a0c*/ 	.word	0x00015e80
        /*0a10*/ 	.word	0x00000002
        /*0a14*/ 	.word	0x00028c60
        /*0a18*/ 	.short	0x010a
        /*0a1a*/ 	.byte	0x3f
	.zero		1


	//   ....[83]....
        /*0a1c*/ 	.word	0x00015ed0
        /*0a20*/ 	.word	0x00000002
        /*0a24*/ 	.word	0x00028c40
        /*0a28*/ 	.short	0x010a
        /*0a2a*/ 	.byte	0x3f
	.zero		1


	//   ....[84]....
        /*0a2c*/ 	.word	0x00015f20
        /*0a30*/ 	.word	0x00000002
        /*0a34*/ 	.word	0x00028c60
        /*0a38*/ 	.short	0x010a
        /*0a3a*/ 	.byte	0x3f
	.zero		1


	//   ....[85]....
        /*0a3c*/ 	.word	0x00015f70
        /*0a40*/ 	.word	0x00000002
        /*0a44*/ 	.word	0x00028c40
        /*0a48*/ 	.short	0x010a
        /*0a4a*/ 	.byte	0x3f
	.zero		1


	//   ....[86]....
        /*0a4c*/ 	.word	0x00015fc0
        /*0a50*/ 	.word	0x00000002
        /*0a54*/ 	.word	0x00028c60
        /*0a58*/ 	.short	0x010a
        /*0a5a*/ 	.byte	0x3f
	.zero		1


	//   ....[87]....
        /*0a5c*/ 	.word	0x00016980
        /*0a60*/ 	.word	0x00000000
        /*0a64*/ 	.word	0x00028c20
        /*0a68*/ 	.short	0x010a
        /*0a6a*/ 	.byte	0x3f
	.zero		1


	//   ....[88]....
        /*0a6c*/ 	.word	0x00016b20
        /*0a70*/ 	.word	0x00000006
        /*0a74*/ 	.word	0x00000000
        /*0a78*/ 	.short	0x010a
        /*0a7a*/ 	.byte	0x3f
	.zero		1


	//   ....[89]....
        /*0a7c*/ 	.word	0x00016b70
        /*0a80*/ 	.word	0x00000007
        /*0a84*/ 	.word	0x00000000
        /*0a88*/ 	.short	0x010a
        /*0a8a*/ 	.byte	0x3f
	.zero		1


	//   ....[90]....
        /*0a8c*/ 	.word	0x00016bc0
        /*0a90*/ 	.word	0x00000004
        /*0a94*/ 	.word	0x00000000
        /*0a98*/ 	.short	0x010a
        /*0a9a*/ 	.byte	0x3f
	.zero		1


	//----- nvinfo : EIATTR_NUM_MBARRIERS
	.align		4
.L_857:
        /*0a9c*/ 	.byte	0x03, 0x38
        /*0a9e*/ 	.short	0x0016


	//----- nvinfo : EIATTR_EXIT_INSTR_OFFSETS
	.align		4
        /*0aa0*/ 	.byte	0x04, 0x1c
        /*0aa2*/ 	.short	(.L_859 - .L_858)


	//   ....[0]....
.L_858:
        /*0aa4*/ 	.word	0x00000a70


	//   ....[1]....
        /*0aa8*/ 	.word	0x00010450


	//   ....[2]....
        /*0aac*/ 	.word	0x000104b0


	//   ....[3]....
        /*0ab0*/ 	.word	0x000157e0


	//----- nvinfo : EIATTR_MAX_THREADS
	.align		4
.L_859:
        /*0ab4*/ 	.byte	0x04, 0x05
        /*0ab6*/ 	.short	(.L_861 - .L_860)
.L_860:
        /*0ab8*/ 	.word	0x00000180
        /*0abc*/ 	.word	0x00000001
        /*0ac0*/ 	.word	0x00000001


	//----- nvinfo : EIATTR_CRS_STACK_SIZE
	.align		4
.L_861:
        /*0ac4*/ 	.byte	0x04, 0x1e
        /*0ac6*/ 	.short	(.L_863 - .L_862)
.L_862:
        /*0ac8*/ 	.word	0x00000000


	//----- nvinfo : EIATTR_CBANK_PARAM_SIZE
	.align		4
.L_863:
        /*0acc*/ 	.byte	0x03, 0x19
        /*0ace*/ 	.short	0x0a70


	//----- nvinfo : EIATTR_PARAM_CBANK
	.align		4
        /*0ad0*/ 	.byte	0x04, 0x0a
        /*0ad2*/ 	.short	(.L_865 - .L_864)
	.align		4
.L_864:
        /*0ad4*/ 	.word	index@(.nv.constant0._ZN7cutlass13device_kernelIN5flash11enable_sm90INS1_16FlashAttnFwdSm90INS1_25CollectiveMainloopFwdSm90ILi2EN4cute5tupleIJNS5_1CILi1EEES8_S8_EEENS6_IJNS7_ILi64EEESA_SA_EEELi512ENS_10bfloat16_tEfNS_4arch4Sm90ELb0ELb1ELb1ELb1ELb0ELb0ELb0ELb0ELb0ELb0ELb0ELb0EEENS1_21CollectiveEpilogueFwdINS6_IJSA_NS7_ILi512EEESA_EEES9_SC_SE_Li256ELb1ELb0ELb0ELb0EEENS1_36VarlenDynamicPersistentTileSchedulerILi64ELi64ELi256ELi32ELb0ELb0ELb1ELb1ELb0ELb1EEEEEEEEEvNT_6ParamsE)
        /*0ad8*/ 	.short	0x0210
        /*0ada*/ 	.short	0x0a70


	//----- nvinfo : EIATTR_SW_WAR
	.align		4
.L_865:
        /*0adc*/ 	.byte	0x04, 0x36
        /*0ade*/ 	.short	(.L_867 - .L_866)
.L_866:
        /*0ae0*/ 	.word	0x00000008
.L_867:


//--------------------- .nv.info._ZN7cutlass13device_kernelIN5flash11enable_sm90INS1_16FlashAttnFwdSm90INS1_25CollectiveMainloopFwdSm90ILi2EN4cute5tupleIJNS5_1CILi1EEES8_S8_EEENS6_IJNS7_ILi64EEESA_SA_EEELi512ENS_10bfloat16_tEfNS_4arch4Sm90ELb0ELb1ELb1ELb1ELb0ELb1ELb0ELb0ELb0ELb0ELb0ELb0EEENS1_21CollectiveEpilogueFwdINS6_IJSA_NS7_ILi512EEESA_EEES9_SC_SE_Li256ELb1ELb0ELb0ELb0EEENS1_36VarlenDynamicPersistentTileSchedulerILi64ELi64ELi256ELi32ELb0ELb0ELb1ELb1ELb0ELb1EEEEEEEEEvNT_6ParamsE --------------------------
	.section	.nv.info._ZN7cutlass13device_kernelIN5flash11enable_sm90INS1_16FlashAttnFwdSm90INS1_25CollectiveMainloopFwdSm90ILi2EN4cute5tupleIJNS5_1CILi1EEES8_S8_EEENS6_IJNS7_ILi64EEESA_SA_EEELi512ENS_10bfloat16_tEfNS_4arch4Sm90ELb0ELb1ELb1ELb1ELb0ELb1ELb0ELb0ELb0ELb0ELb0ELb0EEENS1_21CollectiveEpilogueFwdINS6_IJSA_NS7_ILi512EEESA_EEES9_SC_SE_Li256ELb1ELb0ELb0ELb0EEENS1_36VarlenDynamicPersistentTileSchedulerILi64ELi64ELi256ELi32ELb0ELb0ELb1ELb1ELb0ELb1EEEEEEEEEvNT_6ParamsE,"",@"SHT_CUDA_INFO"
	.sectionflags	@""
	.align	4


	//----- nvinfo : EIATTR_CUDA_API_VERSION
	.align		4
        /*0000*/ 	.byte	0x04, 0x37
        /*0002*/ 	.short	(.L_869 - .L_868)
.L_868:
        /*0004*/ 	.word	0x00000082


	//----- nvinfo : EIATTR_KPARAM_INFO
	.align		4
.L_869:
        /*0008*/ 	.byte	0x04, 0x17
        /*000a*/ 	.short	(.L_871 - .L_870)
.L_870:
        /*000c*/ 	.word	0x00000000
        /*0010*/ 	.short	0x0000
        /*0012*/ 	.short	0x0070
        /*0014*/ 	.byte	0x00, 0xf0, 0x01, 0x28


	//----- nvinfo : EIATTR_SPARSE_MMA_MASK
	.align		4
.L_871:
        /*0018*/ 	.byte	0x03, 0x50
        /*001a*/ 	.short	0x0000


	//----- nvinfo : EIATTR_MAXREG_COUNT
	.align		4
        /*001c*/ 	.byte	0x03, 0x1b
        /*001e*/ 	.short	0x00a8


	//----- nvinfo : EIATTR_NUM_BARRIERS
	.align		4
        /*0020*/ 	.byte	0x02, 0x4c
        /*0022*/ 	.byte	0x10
	.zero		1


	//----- nvinfo : EIATTR_EXTERNS
	.align		4
        /*0024*/ 	.byte	0x04, 0x0f
        /*0026*/ 	.short	(.L_873 - .L_872)


	//   ....[0]....
	.align		4
.L_872:
        /*0028*/ 	.word	index@(__assertfail)


	//----- nvinfo : EIATTR_ANNOTATIONS
	.align		4
.L_873:
        /*002c*/ 	.byte	0x04, 0x55
        /*002e*/ 	.short	(.L_875 - .L_874)


	//   ....[0]....
.L_874:
        /* <DEDUP_REMOVED lines=37> */


	//----- nvinfo : EIATTR_MERCURY_ISA_VERSION
	.align		4
.L_875:
        /*0268*/ 	.byte	0x03, 0x5f
        /*026a*/ 	.short	0x0101


	//----- nvinfo : EIATTR_UNUSED_LOAD_BYTE_OFFSET
	.align		4
        /*026c*/ 	.byte	0x04, 0x44
        /*026e*/ 	.short	(.L_877 - .L_876)


	//   ....[0]....
.L_876:
        /*0270*/ 	.word	0x00000ab0
        /*0274*/ 	.word	0x0000fff0


	//   ....[1]....
        /*0278*/ 	.word	0x00014420
        /*027c*/ 	.word	0x0000fff0


	//----- nvinfo : EIATTR_INT_WARP_WIDE_INSTR_OFFSETS
	.align		4
.L_877:
        /*0280*/ 	.byte	0x04, 0x31
        /*0282*/ 	.short	(.L_879 - .L_878)


	//   ....[0]....
.L_878:
        /*0284*/ 	.word	0x000001c0


	//   ....[1]....
        /*0288*/ 	.word	0x00000200


	//   ....[2]....
        /*028c*/ 	.word	0x00000270


	//   ....[3]....
        /*0290*/ 	.word	0x00019480


	//   ....[4]....
        /*0294*/ 	.word	0x00019510


	//   ....[5]....
        /*0298*/ 	.word	0x00019a00


	//   ....[6]....
        /*029c*/ 	.word	0x00019a40


	//   ....[7]....
        /*02a0*/ 	.word	0x0001c2a0


	//   ....[8]....
        /*02a4*/ 	.word	0x0001c330


	//----- nvinfo : EIATTR_COOP_GROUP_MASK_REGIDS
	.align		4
.L_879:
        /*02a8*/ 	.byte	0x04, 0x29
        /*02aa*/ 	.short	(.L_881 - .L_880)


	//   ....[0]....
.L_880:
        /*02ac*/ 	.word	0xffffffff


	//   ....[1]....
        /*02b0*/ 	.word	0xffffffff


	//   ....[2]....
        /*02b4*/ 	.word	0xffffffff


	//   ....[3]....
        /*02b8*/ 	.word	0xffffffff


	//   ....[4]....
        /*02bc*/ 	.word	0xffffffff


	//   ....[5]....
        /*02c0*/ 	.word	0xffffffff


	//   ....[6]....
        /*02c4*/ 	.word	0xffffffff


	//   ....[7]....
        /*02c8*/ 	.word	0xffffffff


	//   ....[8]....
        /*02cc*/ 	.word	0xffffffff


	//   ....[9]....
        /*02d0*/ 	.word	0xffffffff


	//   ....[10]....
        /*02d4*/ 	.word	0xffffffff


	//   ....[11]....
        /*02d8*/ 	.word	0xffffffff


	//   ....[12]....
        /*02dc*/ 	.word	0xffffffff


	//   ....[13]....
        /*02e0*/ 	.word	0xffffffff


	//   ....[14]....
        /*02e4*/ 	.word	0xffffffff


	//   ....[15]....
        /*02e8*/ 	.word	0xffffffff


	//   ....[16]....
        /*02ec*/ 	.word	0xffffffff


	//   ....[17]....
        /*02f0*/ 	.word	0xffffffff


	//   ....[18]....
        /*02f4*/ 	.word	0xffffffff


	//   ....[19]....
        /*02f8*/ 	.word	0xffffffff


	//   ....[20]....
        /*02fc*/ 	.word	0xffffffff


	//   ....[21]....
        /*0300*/ 	.word	0xffffffff


	//   ....[22]....
        /*0304*/ 	.word	0xffffffff


	//   ....[23]....
        /*0308*/ 	.word	0xffffffff


	//   ....[24]....
        /*030c*/ 	.word	0xffffffff


	//   ....[25]....
        /*0310*/ 	.word	0xffffffff


	//   ....[26]....
        /*0314*/ 	.word	0xffffffff


	//   ....[27]....
        /*0318*/ 	.word	0xffffffff


	//   ....[28]....
        /*031c*/ 	.word	0xffffffff


	//   ....[29]....
        /*0320*/ 	.word	0xffffffff


	//   ....[30]....
        /*0324*/ 	.word	0xffffffff


	//   ....[31]....
        /*0328*/ 	.word	0xffffffff


	//   ....[32]....
        /*032c*/ 	.word	0xffffffff


	//   ....[33]....
        /*0330*/ 	.word	0xffffffff


	//   ....[34]....
        /*0334*/ 	.word	0xffffffff


	//   ....[35]....
        /*0338*/ 	.word	0xffffffff


	//   ....[36]....
        /*033c*/ 	.word	0xffffffff


	//   ....[37]....
        /*0340*/ 	.word	0xffffffff


	//   ....[38]....
        /*0344*/ 	.word	0xffffffff


	//   ....[39]....
        /*0348*/ 	.word	0xffffffff


	//   ....[40]....
        /*034c*/ 	.word	0xffffffff


	//   ....[41]....
        /*0350*/ 	.word	0xffffffff


	//   ....[42]....
        /*0354*/ 	.word	0xffffffff


	//   ....[43]....
        /*0358*/ 	.word	0xffffffff


	//   ....[44]....
        /*035c*/ 	.word	0xffffffff


	//   ....[45]....
        /*0360*/ 	.word	0xffffffff


	//   ....[46]....
        /*0364*/ 	.word	0xffffffff


	//   ....[47]....
        /*0368*/ 	.word	0xffffffff


	//   ....[48]....
        /*036c*/ 	.word	0xffffffff


	//   ....[49]....
        /*0370*/ 	.word	0xffffffff


	//   ....[50]....
        /*0374*/ 	.word	0xffffffff


	//   ....[51]....
        /*0378*/ 	.word	0xffffffff


	//   ....[52]....
        /*037c*/ 	.word	0xffffffff


	//   ....[53]....
        /*0380*/ 	.word	0xffffffff


	//   ....[54]....
        /*0384*/ 	.word	0xffffffff


	//   ....[55]....
        /*0388*/ 	.word	0xffffffff


	//   ....[56]....
        /*038c*/ 	.word	0xffffffff


	//   ....[57]....
        /*0390*/ 	.word	0xffffffff


	//   ....[58]....
        /*0394*/ 	.word	0xffffffff


	//   ....[59]....
        /*0398*/ 	.word	0xffffffff


	//   ....[60]....
        /*039c*/ 	.word	0xffffffff


	//   ....[61]....
        /*03a0*/ 	.word	0xffffffff


	//   ....[62]....
        /*03a4*/ 	.word	0xffffffff


	//   ....[63]....
        /*03a8*/ 	.word	0xffffffff


	//   ....[64]....
        /*03ac*/ 	.word	0xffffffff


	//   ....[65]....
        /*03b0*/ 	.word	0xffffffff


	//   ....[66]....
        /*03b4*/ 	.word	0xffffffff


	//   ....[67]....
        /*03b8*/ 	.word	0xffffffff


	//   ....[68]....
        /*03bc*/ 	.word	0x0500000f


	//   ....[69]....
        /*03c0*/ 	.word	0x0500000f


	//   ....[70]....
        /*03c4*/ 	.word	0x0500000f


	//   ....[71]....
        /*03c8*/ 	.word	0x0500000f


	//   ....[72]....
        /*03cc*/ 	.word	0x0500000f


	//   ....[73]....
        /*03d0*/ 	.word	0x0500000f


	//   ....[74]....
        /*03d4*/ 	.word	0x0500000f


	//   ....[75]....
        /*03d8*/ 	.word	0x0500000f


	//   ....[76]....
        /*03dc*/ 	.word	0x0500000f


	//   ....[77]....
        /*03e0*/ 	.word	0x0500000f


	//   ....[78]....
        /*03e4*/ 	.word	0x0500000f


	//   ....[79]....
        /*03e8*/ 	.word	0x0500000f


	//   ....[80]....
        /*03ec*/ 	.word	0x0500000f


	//   ....[81]....
        /*03f0*/ 	.word	0x0500000f


	//   ....[82]....
        /*03f4*/ 	.word	0x0500000f


	//   ....[83]....
        /*03f8*/ 	.word	0x0500000f


	//   ....[84]....
        /*03fc*/ 	.word	0x0500000f


	//   ....[85]....
        /*0400*/ 	.word	0x0500000f


	//   ....[86]....
        /*0404*/ 	.word	0x0500000f


	//   ....[87]....
        /*0408*/ 	.word	0x0500000f


	//   ....[88]....
        /*040c*/ 	.word	0x0500000f


	//   ....[89]....
        /*0410*/ 	.word	0x0500000f


	//   ....[90]....
        /*0414*/ 	.word	0x0500000f


	//   ....[91]....
        /*0418*/ 	.word	0x0500000f


	//   ....[92]....
        /*041c*/ 	.word	0x0500000f


	//   ....[93]....
        /*0420*/ 	.word	0x0500000f


	//   ....[94]....
        /*0424*/ 	.word	0x0500000f


	//   ....[95]....
        /*0428*/ 	.word	0x0500000f


	//   ....[96]....
        /*042c*/ 	.word	0x0500000f


	//   ....[97]....
        /*0430*/ 	.word	0x0500000f


	//   ....[98]....
        /*0434*/ 	.word	0x0500000f


	//   ....[99]....
        /*0438*/ 	.word	0x0500000f


	//   ....[100]....
        /*043c*/ 	.word	0x0500000f


	//   ....[101]....
        /*0440*/ 	.word	0x0500000f


	//   ....[102]....
        /*0444*/ 	.word	0x0500000f


	//   ....[103]....
        /*0448*/ 	.word	0x0500000f


	//----- nvinfo : EIATTR_COOP_GROUP_INSTR_OFFSETS
	.align		4
.L_881:
        /*044c*/ 	.byte	0x04, 0x28
        /*044e*/ 	.short	(.L_883 - .L_882)


	//   ....[0]....
.L_882:
        /*0450*/ 	.word	0x00000060


	//   ....[1]....
        /*0454*/ 	.word	0x000001d0


	//   ....[2]....
        /*0458*/ 	.word	0x00000220


	//   ....[3]....
        /*045c*/ 	.word	0x00000410


	//   ....[4]....
        /*0460*/ 	.word	0x00000570


	//   ....[5]....
        /*0464*/ 	.word	0x00000690


	//   ....[6]....
        /*0468*/ 	.word	0x000007f0


	//   ....[7]....
        /*046c*/ 	.word	0x00004d60


	//   ....[8]....
        /*0470*/ 	.word	0x00006f20


	//   ....[9]....
        /*0474*/ 	.word	0x0000b800


	//   ....[10]....
        /*0478*/ 	.word	0x0000b860


	//   ....[11]....
        /*047c*/ 	.word	0x0000bad0


	//   ....[12]....
        /*0480*/ 	.word	0x0000bb50


	//   ....[13]....
        /*0484*/ 	.word	0x0000c520


	//   ....[14]....
        /*0488*/ 	.word	0x0000d7d0


	//   ....[15]....
        /*048c*/ 	.word	0x0000d8b0


	//   ....[16]....
        /*0490*/ 	.word	0x0000dc90


	//   ....[17]....
        /*0494*/ 	.word	0x0000dd20


	//   ....[18]....
        /*0498*/ 	.word	0x0000ef30


	//   ....[19]....
        /*049c*/ 	.word	0x0000f9c0


	//   ....[20]....
        /*04a0*/ 	.word	0x0000fa30


	//   ....[21]....
        /*04a4*/ 	.word	0x0000fd40


	//   ....[22]....
        /*04a8*/ 	.word	0x0000ff00


	//   ....[23]....
        /*04ac*/ 	.word	0x00010fe0


	//   ....[24]....
        /*04b0*/ 	.word	0x00012180


	//   ....[25]....
        /*04b4*/ 	.word	0x00012280


	//   ....[26]....
        /*04b8*/ 	.word	0x00012640


	//   ....[27]....
        /*04bc*/ 	.word	0x000126a0


	//   ....[28]....
        /*04c0*/ 	.word	0x000138e0


	//   ....[29]....
        /*04c4*/ 	.word	0x00013930


	//   ....[30]....
        /*04c8*/ 	.word	0x00013960


	//   ....[31]....
        /*04cc*/ 	.word	0x00013a00


	//   ....[32]....
        /*04d0*/ 	.word	0x00013a20


	//   ....[33]....
        /*04d4*/ 	.word	0x000153b0


	//   ....[34]....
        /*04d8*/ 	.word	0x00016b40


	//   ....[35]....
        /*04dc*/ 	.word	0x00016cb0


	//   ....[36]....
        /*04e0*/ 	.word	0x00016ce0


	//   ....[37]....
        /*04e4*/ 	.word	0x00016d20


	//   ....[38]....
        /*04e8*/ 	.word	0x00016d90


	//   ....[39]....
        /*04ec*/ 	.word	0x00016df0


	//   ....[40]....
        /*04f0*/ 	.word	0x00016e30


	//   ....[41]....
        /*04f4*/ 	.word	0x00016fd0


	//   ....[42]....
        /*04f8*/ 	.word	0x00017030


	//   ....[43]....
        /*04fc*/ 	.word	0x00017070


	//   ....[44]....
        /*0500*/ 	.word	0x000170b0


	//   ....[45]....
        /*0504*/ 	.word	0x000170e0


	//   ....[46]....
        /*0508*/ 	.word	0x00017110


	//   ....[47]....
        /*050c*/ 	.word	0x000171a0


	//   ....[48]....
        /*0510*/ 	.word	0x00017200


	//   ....[49]....
        /*0514*/ 	.word	0x00017290


	//   ....[50]....
        /*0518*/ 	.word	0x0001c3c0


	//   ....[51]....
        /*051c*/ 	.word	0x0001c3d0


	//   ....[52]....
        /*0520*/ 	.word	0x0001c4e0


	//   ....[53]....
        /*0524*/ 	.word	0x0001c540


	//   ....[54]....
        /*0528*/ 	.word	0x0001c580


	//   ....[55]....
        /*052c*/ 	.word	0x0001c5c0


	//   ....[56]....
        /*0530*/ 	.word	0x0001c5f0


	//   ....[57]....
        /*0534*/ 	.word	0x0001c620


	//   ....[58]....
        /*0538*/ 	.word	0x0001c7b0


	//   ....[59]....
        /*053c*/ 	.word	0x0001c810


	//   ....[60]....
        /*0540*/ 	.word	0x0001c850


	//   ....[61]....
        /*0544*/ 	.word	0x0001c890


	//   ....[62]....
        /*0548*/ 	.word	0x0001c8c0


	//   ....[63]....
        /*054c*/ 	.word	0x0001c8f0


	//   ....[64]....
        /*0550*/ 	.word	0x0001c9b0


	//   ....[65]....
        /*0554*/ 	.word	0x0001c9d0


	//   ....[66]....
        /*0558*/ 	.word	0x0001ca40


	//   ....[67]....
        /*055c*/ 	.word	0x0001d0d0


	//   ....[68]....
        /*0560*/ 	.word	0x0001d5b0


	//   ....[69]....
        /*0564*/ 	.word	0x0001d650


	//   ....[70]....
        /*0568*/ 	.word	0x0001d6f0


	//   ....[71]....
        /*056c*/ 	.word	0x0001d790


	//   ....[72]....
        /*0570*/ 	.word	0x0001d830


	//   ....[73]....
        /*0574*/ 	.word	0x0001d8d0


	//   ....[74]....
        /*0578*/ 	.word	0x0001d970


	//   ....[75]....
        /*057c*/ 	.word	0x0001da10


	//   ....[76]....
        /*0580*/ 	.word	0x0001db00


	//   ....[77]....
        /*0584*/ 	.word	0x0001dba0


	//   ....[78]....
        /*0588*/ 	.word	0x0001dc40


	//   ....[79]....
        /*058c*/ 	.word	0x0001dce0


	//   ....[80]....
        /*0590*/ 	.word	0x0001dd80


	//   ....[81]....
        /*0594*/ 	.word	0x0001de20


	//   ....[82]....
        /*0598*/ 	.word	0x0001dec0


	//   ....[83]....
        /*059c*/ 	.word	0x0001df60


	//   ....[84]....
        /*05a0*/ 	.word	0x0001e300


	//   ....[85]....
        /*05a4*/ 	.word	0x0001e5e0


	//   ....[86]....
        /*05a8*/ 	.word	0x0001ea00


	//   ....[87]....
        /*05ac*/ 	.word	0x0001ea90


	//   ....[88]....
        /*05b0*/ 	.word	0x0001eb30


	//   ....[89]....
        /*05b4*/ 	.word	0x0001ebe0


	//   ....[90]....
        /*05b8*/ 	.word	0x0001ec60


	//   ....[91]....
        /*05bc*/ 	.word	0x0001ece0


	//   ....[92]....
        /*05c0*/ 	.word	0x0001ed60


	//   ....[93]....
        /*05c4*/ 	.word	0x0001ede0


	//   ....[94]....
        /*05c8*/ 	.word	0x0001ee70


	//   ....[95]....
        /*05cc*/ 	.word	0x0001ef20


	//   ....[96]....
        /*05d0*/ 	.word	0x0001efa0


	//   ....[97]....
        /*05d4*/ 	.word	0x0001f020


	//   ....[98]....
        /*05d8*/ 	.word	0x0001f0a0


	//   ....[99]....
        /*05dc*/ 	.word	0x0001f120


	//   ....[100]....
        /*05e0*/ 	.word	0x0001f190


	//   ....[101]....
        /*05e4*/ 	.word	0x0001f230


	//   ....[102]....
        /*05e8*/ 	.word	0x0001f2c0


	//   ....[103]....
        /*05ec*/ 	.word	0x0001f3f0


	//----- nvinfo : EIATTR_REG_RECONFIG
	.align		4
.L_883:
        /*05f0*/ 	.byte	0x01, 0x54
	.zero		2


	//----- nvinfo : EIATTR_SYSCALL_OFFSETS
	.align		4
        /*05f4*/ 	.byte	0x04, 0x46
        /*05f6*/ 	.short	(.L_885 - .L_884)


	//   ....[0]....
.L_884:
        /*05f8*/ 	.word	0x00001b40


	//   ....[1]....
        /*05fc*/ 	.word	0x00001c90


	//   ....[2]....
        /*0600*/ 	.word	0x000070e0


	//   ....[3]....
        /*0604*/ 	.word	0x00007580


	//   ....[4]....
        /*0608*/ 	.word	0x000196a0


	//   ....[5]....
        /*060c*/ 	.word	0x000197e0


	//   ....[6]....
        /*0610*/ 	.word	0x000198e0


	//----- nvinfo : EIATTR_MBARRIER_INSTR_OFFSETS
	.align		4
.L_885:
        /*0614*/ 	.byte	0x04, 0x39
        /*0616*/ 	.short	(.L_887 - .L_886)


	//   ....[0]....
.L_886:
        /*0618*/ 	.word	0x00000300
        /*061c*/ 	.word	0x000000ff
        /*0620*/ 	.word	0x00028c00
        /*0624*/ 	.short	0x0100
        /*0626*/ 	.byte	0x08
	.zero		1


	//   ....[1]....
        /*0628*/ 	.word	0x00000310
        /*062c*/ 	.word	0x000000ff
        /*0630*/ 	.word	0x00028c20
        /*0634*/ 	.short	0x0100
        /*0636*/ 	.byte	0x08
	.zero		1


	//   ....[2]....
        /*0638*/ 	.word	0x000003c0
        /*063c*/ 	.word	0x000000ff
        /*0640*/ 	.word	0x00028c30
        /*0644*/ 	.short	0x0100
        /*0646*/ 	.byte	0x06
	.zero		1


	//   ....[3]....
        /*0648*/ 	.word	0x000003d0
        /*064c*/ 	.word	0x000000ff
        /*0650*/ 	.word	0x00028c40
        /*0654*/ 	.short	0x0100
        /*0656*/ 	.byte	0x06
	.zero		1


	//   ....[4]....
        /*0658*/ 	.word	0x000003e0
        /*065c*/ 	.word	0x000000ff
        /*0660*/ 	.word	0x00028c38
        /*0664*/ 	.short	0x0100
        /*0666*/ 	.byte	0x06
	.zero		1


	//   ....[5]....
        /*0668*/ 	.word	0x000003f0
        /*066c*/ 	.word	0x000000ff
        /*0670*/ 	.word	0x00028c48
        /*0674*/ 	.short	0x0100
        /*0676*/ 	.byte	0x06
	.zero		1


	//   ....[6]....
        /*0678*/ 	.word	0x00000520
        /*067c*/ 	.word	0x000000ff
        /*0680*/ 	.word	0x00028c50
        /*0684*/ 	.short	0x0100
        /*0686*/ 	.byte	0x08
	.zero		1


	//   ....[7]....
        /*0688*/ 	.word	0x00000530
        /*068c*/ 	.word	0x000000ff
        /*0690*/ 	.word	0x00028c60
        /*0694*/ 	.short	0x0100
        /*0696*/ 	.byte	0x08
	.zero		1


	//   ....[8]....
        /*0698*/ 	.word	0x00000540
        /*069c*/ 	.word	0x000000ff
        /*06a0*/ 	.word	0x00028c58
        /*06a4*/ 	.short	0x0100
        /*06a6*/ 	.byte	0x08
	.zero		1


	//   ....[9]....
        /*06a8*/ 	.word	0x00000550
        /*06ac*/ 	.word	0x000000ff
        /*06b0*/ 	.word	0x00028c68
        /*06b4*/ 	.short	0x0100
        /*06b6*/ 	.byte	0x08
	.zero		1


	//   ....[10]....
        /*06b8*/ 	.word	0x00000640
        /*06bc*/ 	.word	0x000000ff
        /*06c0*/ 	.word	0x00028c70
        /*06c4*/ 	.short	0x0100
        /*06c6*/ 	.byte	0x06
	.zero		1


	//   ....[11]....
        /*06c8*/ 	.word	0x00000650
        /*06cc*/ 	.word	0x000000ff
        /*06d0*/ 	.word	0x00028c80
        /*06d4*/ 	.short	0x0100
        /*06d6*/ 	.byte	0x06
	.zero		1


	//   ....[12]....
        /*06d8*/ 	.word	0x00000660
        /*06dc*/ 	.word	0x000000ff
        /*06e0*/ 	.word	0x00028c78
        /*06e4*/ 	.short	0x0100
        /*06e6*/ 	.byte	0x06
	.zero		1


	//   ....[13]....
        /*06e8*/ 	.word	0x00000670
        /*06ec*/ 	.word	0x000000ff
        /*06f0*/ 	.word	0x00028c88
        /*06f4*/ 	.short	0x0100
        /*06f6*/ 	.byte	0x06
	.zero		1


	//   ....[14]....
        /*06f8*/ 	.word	0x000007a0
        /*06fc*/ 	.word	0x000000ff
        /*0700*/ 	.word	0x00028c90
        /*0704*/ 	.short	0x0100
        /*0706*/ 	.byte	0x08
	.zero		1


	//   ....[15]....
        /*0708*/ 	.word	0x000007b0
        /*070c*/ 	.word	0x000000ff
        /*0710*/ 	.word	0x00028ca0
        /*0714*/ 	.short	0x0100
        /*0716*/ 	.byte	0x08
	.zero		1


	//   ....[16]....
        /*0718*/ 	.word	0x000007c0
        /*071c*/ 	.word	0x000000ff
        /*0720*/ 	.word	0x00028c98
        /*0724*/ 	.short	0x0100
        /*0726*/ 	.byte	0x08
	.zero		1


	//   ....[17]....
        /*0728*/ 	.word	0x000007d0
        /*072c*/ 	.word	0x000000ff
        /*0730*/ 	.word	0x00028ca8
        /*0734*/ 	.short	0x0100
        /*0736*/ 	.byte	0x08
	.zero		1


	//   ....[18]....
        /*0738*/ 	.word	0x00000900
        /*073c*/ 	.word	0x000000ff
        /*0740*/ 	.word	0x00028cb0
        /*0744*/ 	.short	0x0100
        /*0746*/ 	.byte	0x08
	.zero		1


	//   ....[19]....
        /*0748*/ 	.word	0x00000910
        /*074c*/ 	.word	0x000000ff
        /*0750*/ 	.word	0x00028cc0
        /*0754*/ 	.short	0x0100
        /*0756*/ 	.byte	0x08
	.zero		1


	//   ....[20]....
        /*0758*/ 	.word	0x00000920
        /*075c*/ 	.word	0x000000ff
        /*0760*/ 	.word	0x00028cb8
        /*0764*/ 	.short	0x0100
        /*0766*/ 	.byte	0x08
	.zero		1


	//   ....[21]....
        /*0768*/ 	.word	0x00000930
        /*076c*/ 	.word	0x000000ff
        /*0770*/ 	.word	0x00028cc8
        /*0774*/ 	.short	0x0100
        /*0776*/ 	.byte	0x08
	.zero		1


	//   ....[22]....
        /*0778*/ 	.word	0x00002900
        /*077c*/ 	.word	0x00000046
        /*0780*/ 	.word	0x00028c90
        /*0784*/ 	.short	0x010a
        /*0786*/ 	.byte	0x3f
	.zero		1


	//   ....[23]....
        /*0788*/ 	.word	0x00003360
        /*078c*/ 	.word	0x00000046
        /*0790*/ 	.word	0x00028c90
        /*0794*/ 	.short	0x010a
        /*0796*/ 	.byte	0x3f
	.zero		1


	//   ....[24]....
        /*0798*/ 	.word	0x00003c70
        /*079c*/ 	.word	0x00000046
        /*07a0*/ 	.word	0x00028c90
        /*07a4*/ 	.short	0x010a
        /*07a6*/ 	.byte	0x3f
	.zero		1


	//   ....[25]....
        /*07a8*/ 	.word	0x00003e70
        /*07ac*/ 	.word	0x00000004
        /*07b0*/ 	.word	0x00000000
        /*07b4*/ 	.short	0x0101
        /*07b6*/ 	.byte	0x3f
	.zero		1


	//   ....[26]....
        /*07b8*/ 	.word	0x00003eb0
        /*07bc*/ 	.word	0x00000046
        /*07c0*/ 	.word	0x00028cb0
        /*07c4*/ 	.short	0x010a
        /*07c6*/ 	.byte	0x3f
	.zero		1


	//   ....[27]....
        /*07c8*/ 	.word	0x00004500
        /*07cc*/ 	.word	0x00000046
        /*07d0*/ 	.word	0x00000000
        /*07d4*/ 	.short	0x0101
        /*07d6*/ 	.byte	0x3f
	.zero		1


	//   ....[28]....
        /*07d8*/ 	.word	0x00004e80
        /*07dc*/ 	.word	0x00000098
        /*07e0*/ 	.word	0x00028c50
        /*07e4*/ 	.short	0x010a
        /*07e6*/ 	.byte	0x3f
	.zero		1


	//   ....[29]....
        /*07e8*/ 	.word	0x00005240
        /*07ec*/ 	.word	0x00000000
        /*07f0*/ 	.word	0x00000000
        /*07f4*/ 	.short	0x0101
        /*07f6*/ 	.byte	0x3f
	.zero		1


	//   ....[30]....
        /*07f8*/ 	.word	0x00005b60
        /*07fc*/ 	.word	0x00000000
        /*0800*/ 	.word	0x00028c50
        /*0804*/ 	.short	0x010a
        /*0806*/ 	.byte	0x3f
	.zero		1


	//   ....[31]....
        /*0808*/ 	.word	0x00005bb0
        /*080c*/ 	.word	0x00000000
        /*0810*/ 	.word	0x00028c50
        /*0814*/ 	.short	0x010a
        /*0816*/ 	.byte	0x3f
	.zero		1


	//   ....[32]....
        /*0818*/ 	.word	0x00005e70
        /*081c*/ 	.word	0x00000000
        /*0820*/ 	.word	0x00000000
        /*0824*/ 	.short	0x0101
        /*0826*/ 	.byte	0x3f
	.zero		1


	//   ....[33]....
        /*0828*/ 	.word	0x00007170
        /*082c*/ 	.word	0x00000002
        /*0830*/ 	.word	0x00028c00
        /*0834*/ 	.short	0x010a
        /*0836*/ 	.byte	0x3f
	.zero		1


	//   ....[34]....
        /*0838*/ 	.word	0x000071c0
        /*083c*/ 	.word	0x00000002
        /*0840*/ 	.word	0x00028c00
        /*0844*/ 	.short	0x010a
        /*0846*/ 	.byte	0x3f
	.zero		1


	//   ....[35]....
        /*0848*/ 	.word	0x00007df0
        /*084c*/ 	.word	0x00000002
        /*0850*/ 	.word	0x00028c00
        /*0854*/ 	.short	0x010a
        /*0856*/ 	.byte	0x3f
	.zero		1


	//   ....[36]....
        /*0858*/ 	.word	0x00009260
        /*085c*/ 	.word	0x00000002
        /*0860*/ 	.word	0x00028c00
        /*0864*/ 	.short	0x010a
        /*0866*/ 	.byte	0x3f
	.zero		1


	//   ....[37]....
        /*0868*/ 	.word	0x0000a270
        /*086c*/ 	.word	0x00000009
        /*0870*/ 	.word	0x00028c30
        /*0874*/ 	.short	0x010a
        /*0876*/ 	.byte	0x3f
	.zero		1


	//   ....[38]....
        /*0878*/ 	.word	0x0000a300
        /*087c*/ 	.word	0x00000009
        /*0880*/ 	.word	0x00028c30
        /*0884*/ 	.short	0x010a
        /*0886*/ 	.byte	0x3f
	.zero		1


	//   ....[39]....
        /*0888*/ 	.word	0x0000a950
        /*088c*/ 	.word	0x00000000
        /*0890*/ 	.word	0x00000000
        /*0894*/ 	.short	0x0101
        /*0896*/ 	.byte	0x3f
	.zero		1


	//   ....[40]....
        /*0898*/ 	.word	0x0000c1a0
        /*089c*/ 	.word	0x00000009
        /*08a0*/ 	.word	0x00028c50
        /*08a4*/ 	.short	0x010a
        /*08a6*/ 	.byte	0x3f
	.zero		1


	//   ....[41]....
        /*08a8*/ 	.word	0x0000c250
        /*08ac*/ 	.word	0x00000009
        /*08b0*/ 	.word	0x00028c50
        /*08b4*/ 	.short	0x010a
        /*08b6*/ 	.byte	0x3f
	.zero		1


	//   ....[42]....
        /*08b8*/ 	.word	0x0000c540
        /*08bc*/ 	.word	0x00000009
        /*08c0*/ 	.word	0x00000000
        /*08c4*/ 	.short	0x0101
        /*08c6*/ 	.byte	0x3f
	.zero		1


	//   ....[43]....
        /*08c8*/ 	.word	0x0000c7f0
        /*08cc*/ 	.word	0x000000d8
        /*08d0*/ 	.word	0x00028c30
        /*08d4*/ 	.short	0x010a
        /*08d6*/ 	.byte	0x3f
	.zero		1


	//   ....[44]....
        /*08d8*/ 	.word	0x0000c860
        /*08dc*/ 	.word	0x000000d8
        /*08e0*/ 	.word	0x00028c30
        /*08e4*/ 	.short	0x010a
        /*08e6*/ 	.byte	0x3f
	.zero		1


	//   ....[45]....
        /*08e8*/ 	.word	0x0000cd00
        /*08ec*/ 	.word	0x00000098
        /*08f0*/ 	.word	0x00000000
        /*08f4*/ 	.short	0x0101
        /*08f6*/ 	.byte	0x3f
	.zero		1


	//   ....[46]....
        /*08f8*/ 	.word	0x0000ec00
        /*08fc*/ 	.word	0x000000d8
        /*0900*/ 	.word	0x00028c50
        /*0904*/ 	.short	0x010a
        /*0906*/ 	.byte	0x3f
	.zero		1


	//   ....[47]....
        /*0908*/ 	.word	0x0000ec50
        /*090c*/ 	.word	0x000000d8
        /*0910*/ 	.word	0x00028c50
        /*0914*/ 	.short	0x010a
        /*0916*/ 	.byte	0x3f
	.zero		1


	//   ....[48]....
        /*0918*/ 	.word	0x0000ef50
        /*091c*/ 	.word	0x000000d8
        /*0920*/ 	.word	0x00000000
        /*0924*/ 	.short	0x0101
        /*0926*/ 	.byte	0x3f
	.zero		1


	//   ....[49]....
        /*0928*/ 	.word	0x0000f2e0
        /*092c*/ 	.word	0x00000009
        /*0930*/ 	.word	0x00028c30
        /*0934*/ 	.short	0x010a
        /*0936*/ 	.byte	0x3f
	.zero		1


	//   ....[50]....
        /*0938*/ 	.word	0x0000f350
        /*093c*/ 	.word	0x00000009
        /*0940*/ 	.word	0x00028c30
        /*0944*/ 	.short	0x010a
        /*0946*/ 	.byte	0x3f
	.zero		1


	//   ....[51]....
        /*0948*/ 	.word	0x00010220
        /*094c*/ 	.word	0x00000098
        /*0950*/ 	.word	0x00000000
        /*0954*/ 	.short	0x0101
        /*0956*/ 	.byte	0x3f
	.zero		1


	//   ....[52]....
        /*0958*/ 	.word	0x00010cd0
        /*095c*/ 	.word	0x00000009
        /*0960*/ 	.word	0x00028c50
        /*0964*/ 	.short	0x010a
        /*0966*/ 	.byte	0x3f
	.zero		1


	//   ....[53]....
        /*0968*/ 	.word	0x00010d20
        /*096c*/ 	.word	0x00000009
        /*0970*/ 	.word	0x00028c50
        /*0974*/ 	.short	0x010a
        /*0976*/ 	.byte	0x3f
	.zero		1


	//   ....[54]....
        /*0978*/ 	.word	0x00011000
        /*097c*/ 	.word	0x00000009
        /*0980*/ 	.word	0x00000000
        /*0984*/ 	.short	0x0101
        /*0986*/ 	.byte	0x3f
	.zero		1


	//   ....[55]....
        /*0988*/ 	.word	0x00011160
        /*098c*/ 	.word	0x000000bf
        /*0990*/ 	.word	0x00028c30
        /*0994*/ 	.short	0x010a
        /*0996*/ 	.byte	0x3f
	.zero		1


	//   ....[56]....
        /*0998*/ 	.word	0x000111d0
        /*099c*/ 	.word	0x000000bf
        /*09a0*/ 	.word	0x00028c30
        /*09a4*/ 	.short	0x010a
        /*09a6*/ 	.byte	0x3f
	.zero		1


	//   ....[57]....
        /*09a8*/ 	.word	0x00011660
        /*09ac*/ 	.word	0x00000014
        /*09b0*/ 	.word	0x00000000
        /*09b4*/ 	.short	0x0101
        /*09b6*/ 	.byte	0x3f
	.zero		1


	//   ....[58]....
        /*09b8*/ 	.word	0x000135b0
        /*09bc*/ 	.word	0x000000bf
        /*09c0*/ 	.word	0x00028c50
        /*09c4*/ 	.short	0x010a
        /*09c6*/ 	.byte	0x3f
	.zero		1


	//   ....[59]....
        /*09c8*/ 	.word	0x00013600
        /*09cc*/ 	.word	0x000000bf
        /*09d0*/ 	.word	0x00028c50
        /*09d4*/ 	.short	0x010a
        /*09d6*/ 	.byte	0x3f
	.zero		1


	//   ....[60]....
        /*09d8*/ 	.word	0x00013900
        /*09dc*/ 	.word	0x000000bf
        /*09e0*/ 	.word	0x00000000
        /*09e4*/ 	.short	0x0101
        /*09e6*/ 	.byte	0x3f
	.zero		1


	//   ....[61]....
        /*09e8*/ 	.word	0x00015c20
        /*09ec*/ 	.word	0x00000000
        /*09f0*/ 	.word	0x00000000
        /*09f4*/ 	.short	0x0101
        /*09f6*/ 	.byte	0x3f
	.zero		1


	//   ....[62]....
        /*09f8*/ 	.word	0x00018250
        /*09fc*/ 	.word	0x00000007
        /*0a00*/ 	.word	0x00028c20
        /*0a04*/ 	.short	0x010a
        /*0a06*/ 	.byte	0x3f
	.zero		1


	//   ....[63]....
        /*0a08*/ 	.word	0x000182e0
        /*0a0c*/ 	.word	0x00000008
        /*0a10*/ 	.word	0x00028ca0
        /*0a14*/ 	.short	0x010a
        /*0a16*/ 	.byte	0x3f
	.zero		1


	//   ....[64]....
        /*0a18*/ 	.word	0x000184c0
        /*0a1c*/ 	.word	0x00000008
        /*0a20*/ 	.word	0x00028cc0
        /*0a24*/ 	.short	0x010a
        /*0a26*/ 	.byte	0x3f
	.zero		1


	//   ....[65]....
        /*0a28*/ 	.word	0x00018a10
        /*0a2c*/ 	.word	0x00000009
        /*0a30*/ 	.word	0x00028ca0
        /*0a34*/ 	.short	0x010a
        /*0a36*/ 	.byte	0x3f
	.zero		1


	//   ....[66]....
        /*0a38*/ 	.word	0x00018bd0
        /*0a3c*/ 	.word	0x00000009
        /*0a40*/ 	.word	0x00028cc0
        /*0a44*/ 	.short	0x010a
        /*0a46*/ 	.byte	0x3f
	.zero		1


	//   ....[67]....
        /*0a48*/ 	.word	0x00019df0
        /*0a4c*/ 	.word	0x00000005
        /*0a50*/ 	.word	0x00028c40
        /*0a54*/ 	.short	0x010a
        /*0a56*/ 	.byte	0x3f
	.zero		1


	//   ....[68]....
        /*0a58*/ 	.word	0x0001a1e0
        /*0a5c*/ 	.word	0x00000007
        /*0a60*/ 	.word	0x00028c20
        /*0a64*/ 	.short	0x010a
        /*0a66*/ 	.byte	0x3f
	.zero		1


	//   ....[69]....
        /*0a68*/ 	.word	0x0001a2a0
        /*0a6c*/ 	.word	0x00000002
        /*0a70*/ 	.word	0x00028c60
        /*0a74*/ 	.short	0x010a
        /*0a76*/ 	.byte	0x3f
	.zero		1


	//   ....[70]....
        /*0a78*/ 	.word	0x0001aa30
        /*0a7c*/ 	.word	0x00000002
        /*0a80*/ 	.word	0x00028c40
        /*0a84*/ 	.short	0x010a
        /*0a86*/ 	.byte	0x3f
	.zero		1


	//   ....[71]....
        /*0a88*/ 	.word	0x0001ac40
        /*0a8c*/ 	.word	0x00000002
        /*0a90*/ 	.word	0x00028c60
        /*0a94*/ 	.short	0x010a
        /*0a96*/ 	.byte	0x3f
	.zero		1


	//   ....[72]....
        /*0a98*/ 	.word	0x0001b320
        /*0a9c*/ 	.word	0x00000002
        /*0aa0*/ 	.word	0x00028c40
        /*0aa4*/ 	.short	0x010a
        /*0aa6*/ 	.byte	0x3f
	.zero		1


	//   ....[73]....
        /*0aa8*/ 	.word	0x0001b520
        /*0aac*/ 	.word	0x00000002
        /*0ab0*/ 	.word	0x00028c60
        /*0ab4*/ 	.short	0x010a
        /*0ab6*/ 	.byte	0x3f
	.zero		1


	//   ....[74]....
        /*0ab8*/ 	.word	0x0001bb70
        /*0abc*/ 	.word	0x00000002
        /*0ac0*/ 	.word	0x00028c40
        /*0ac4*/ 	.short	0x010a
        /*0ac6*/ 	.byte	0x3f
	.zero		1


	//   ....[75]....
        /*0ac8*/ 	.word	0x0001bd80
        /*0acc*/ 	.word	0x00000002
        /*0ad0*/ 	.word	0x00028c60
        /*0ad4*/ 	.short	0x010a
        /*0ad6*/ 	.byte	0x3f
	.zero		1


	//   ....[76]....
        /*0ad8*/ 	.word	0x0001d050
        /*0adc*/ 	.word	0x00000000
        /*0ae0*/ 	.word	0x00028c20
        /*0ae4*/ 	.short	0x010a
        /*0ae6*/ 	.byte	0x3f
	.zero		1


	//   ....[77]....
        /*0ae8*/ 	.word	0x0001d200
        /*0aec*/ 	.word	0x00000006
        /*0af0*/ 	.word	0x00000000
        /*0af4*/ 	.short	0x010a
        /*0af6*/ 	.byte	0x3f
	.zero		1


	//   ....[78]....
        /*0af8*/ 	.word	0x0001d270
        /*0afc*/ 	.word	0x00000007
        /*0b00*/ 	.word	0x00000000
        /*0b04*/ 	.short	0x010a
        /*0b06*/ 	.byte	0x3f
	.zero		1


	//   ....[79]....
        /*0b08*/ 	.word	0x0001d2e0
        /*0b0c*/ 	.word	0x00000004
        /*0b10*/ 	.word	0x00000000
        /*0b14*/ 	.short	0x010a
        /*0b16*/ 	.byte	0x3f
	.zero		1


	//   ....[80]....
        /*0b18*/ 	.word	0x0001d310
        /*0b1c*/ 	.word	0x00000003
        /*0b20*/ 	.word	0x00000000
        /*0b24*/ 	.short	0x010a
        /*0b26*/ 	.byte	0x3f
	.zero		1


	//   ....[81]....
        /*0b28*/ 	.word	0x0001d370
        /*0b2c*/ 	.word	0x00000046
        /*0b30*/ 	.word	0x00028c90
        /*0b34*/ 	.short	0x010a
        /*0b36*/ 	.byte	0x3f
	.zero		1


	//   ....[82]....
        /*0b38*/ 	.word	0x0001d3c0
        /*0b3c*/ 	.word	0x00000046
        /*0b40*/ 	.word	0x00028c90
        /*0b44*/ 	.short	0x010a
        /*0b46*/ 	.byte	0x3f
	.zero		1


	//   ....[83]....
        /*0b48*/ 	.word	0x0001d410
        /*0b4c*/ 	.word	0x00000046
        /*0b50*/ 	.word	0x00028c90
        /*0b54*/ 	.short	0x010a
        /*0b56*/ 	.byte	0x3f
	.zero		1


	//   ....[84]....
        /*0b58*/ 	.word	0x0001d460
        /*0b5c*/ 	.word	0x00000046
        /*0b60*/ 	.word	0x00028cb0
        /*0b64*/ 	.short	0x010a
        /*0b66*/ 	.byte	0x3f
	.zero		1


	//   ....[85]....
        /*0b68*/ 	.word	0x0001d4b0
        /*0b6c*/ 	.word	0x00000098
        /*0b70*/ 	.word	0x00028c50
        /*0b74*/ 	.short	0x010a
        /*0b76*/ 	.byte	0x3f
	.zero		1


	//   ....[86]....
        /*0b78*/ 	.word	0x0001d500
        /*0b7c*/ 	.word	0x00000000
        /*0b80*/ 	.word	0x00028c50
        /*0b84*/ 	.short	0x010a
        /*0b86*/ 	.byte	0x3f
	.zero		1


	//   ....[87]....
        /*0b88*/ 	.word	0x0001da50
        /*0b8c*/ 	.word	0x00000002
        /*0b90*/ 	.word	0x00028c00
        /*0b94*/ 	.short	0x010a
        /*0b96*/ 	.byte	0x3f
	.zero		1


	//   ....[88]....
        /*0b98*/ 	.word	0x0001dfa0
        /*0b9c*/ 	.word	0x00000002
        /*0ba0*/ 	.word	0x00028c00
        /*0ba4*/ 	.short	0x010a
        /*0ba6*/ 	.byte	0x3f
	.zero		1


	//   ....[89]....
        /*0ba8*/ 	.word	0x0001dff0
        /*0bac*/ 	.word	0x00000009
        /*0bb0*/ 	.word	0x00028c30
        /*0bb4*/ 	.short	0x010a
        /*0bb6*/ 	.byte	0x3f
	.zero		1


	//   ....[90]....
        /*0bb8*/ 	.word	0x0001e040
        /*0bbc*/ 	.word	0x00000009
        /*0bc0*/ 	.word	0x00028c50
        /*0bc4*/ 	.short	0x010a
        /*0bc6*/ 	.byte	0x3f
	.zero		1


	//   ....[91]....
        /*0bc8*/ 	.word	0x0001e090
        /*0bcc*/ 	.word	0x000000d8
        /*0bd0*/ 	.word	0x00028c30
        /*0bd4*/ 	.short	0x010a
        /*0bd6*/ 	.byte	0x3f
	.zero		1


	//   ....[92]....
        /*0bd8*/ 	.word	0x0001e0e0
        /*0bdc*/ 	.word	0x000000d8
        /*0be0*/ 	.word	0x00028c50
        /*0be4*/ 	.short	0x010a
        /*0be6*/ 	.byte	0x3f
	.zero		1


	//   ....[93]....
        /*0be8*/ 	.word	0x0001e130
        /*0bec*/ 	.word	0x00000009
        /*0bf0*/ 	.word	0x00028c30
        /*0bf4*/ 	.short	0x010a
        /*0bf6*/ 	.byte	0x3f
	.zero		1


	//   ....[94]....
        /*0bf8*/ 	.word	0x0001e180
        /*0bfc*/ 	.word	0x00000009
        /*0c00*/ 	.word	0x00028c50
        /*0c04*/ 	.short	0x010a
        /*0c06*/ 	.byte	0x3f
	.zero		1


	//   ....[95]....
        /*0c08*/ 	.word	0x0001e1d0
        /*0c0c*/ 	.word	0x000000bf
        /*0c10*/ 	.word	0x00028c30
        /*0c14*/ 	.short	0x010a
        /*0c16*/ 	.byte	0x3f
	.zero		1


	//   ....[96]....
        /*0c18*/ 	.word	0x0001e220
        /*0c1c*/ 	.word	0x000000bf
        /*0c20*/ 	.word	0x00028c50
        /*0c24*/ 	.short	0x010a
        /*0c26*/ 	.byte	0x3f
	.zero		1


	//   ....[97]....
        /*0c28*/ 	.word	0x0001e3c0
        /*0c2c*/ 	.word	0x00000007
        /*0c30*/ 	.word	0x00028c20
        /*0c34*/ 	.short	0x010a
        /*0c36*/ 	.byte	0x3f
	.zero		1


	//   ....[98]....
        /*0c38*/ 	.word	0x0001e410
        /*0c3c*/ 	.word	0x00000008
        /*0c40*/ 	.word	0x00028ca0
        /*0c44*/ 	.short	0x010a
        /*0c46*/ 	.byte	0x3f
	.zero		1


	//   ....[99]....
        /*0c48*/ 	.word	0x0001e460
        /*0c4c*/ 	.word	0x00000008
        /*0c50*/ 	.word	0x00028cc0
        /*0c54*/ 	.short	0x010a
        /*0c56*/ 	.byte	0x3f
	.zero		1


	//   ....[100]....
        /*0c58*/ 	.word	0x0001e4b0
        /*0c5c*/ 	.word	0x00000009
        /*0c60*/ 	.word	0x00028ca0
        /*0c64*/ 	.short	0x010a
        /*0c66*/ 	.byte	0x3f
	.zero		1


	//   ....[101]....
        /*0c68*/ 	.word	0x0001e500
        /*0c6c*/ 	.word	0x00000009
        /*0c70*/ 	.word	0x00028cc0
        /*0c74*/ 	.short	0x010a
        /*0c76*/ 	.byte	0x3f
	.zero		1


	//   ....[102]....
        /*0c78*/ 	.word	0x0001e6a0
        /*0c7c*/ 	.word	0x00000005
        /*0c80*/ 	.word	0x00028c40
        /*0c84*/ 	.short	0x010a
        /*0c86*/ 	.byte	0x3f
	.zero		1


	//   ....[103]....
        /*0c88*/ 	.word	0x0001e720
        /*0c8c*/ 	.word	0x00000005
        /*0c90*/ 	.word	0x00028c20
        /*0c94*/ 	.short	0x010a
        /*0c96*/ 	.byte	0x3f
	.zero		1


	//   ....[104]....
        /*0c98*/ 	.word	0x0001e770
        /*0c9c*/ 	.word	0x00000002
        /*0ca0*/ 	.word	0x00028c60
        /*0ca4*/ 	.short	0x010a
        /*0ca6*/ 	.byte	0x3f
	.zero		1


	//   ....[105]....
        /*0ca8*/ 	.word	0x0001e7c0
        /*0cac*/ 	.word	0x00000002
        /*0cb0*/ 	.word	0x00028c40
        /*0cb4*/ 	.short	0x010a
        /*0cb6*/ 	.byte	0x3f
	.zero		1


	//   ....[106]....
        /*0cb8*/ 	.word	0x0001e810
        /*0cbc*/ 	.word	0x00000002
        /*0cc0*/ 	.word	0x00028c60
        /*0cc4*/ 	.short	0x010a
        /*0cc6*/ 	.byte	0x3f
	.zero		1


	//   ....[107]....
        /*0cc8*/ 	.word	0x0001e860
        /*0ccc*/ 	.word	0x00000002
        /*0cd0*/ 	.word	0x00028c40
        /*0cd4*/ 	.short	0x010a
        /*0cd6*/ 	.byte	0x3f
	.zero		1


	//   ....[108]....
        /*0cd8*/ 	.word	0x0001e8b0
        /*0cdc*/ 	.word	0x00000002
        /*0ce0*/ 	.word	0x00028c60
        /*0ce4*/ 	.short	0x010a
        /*0ce6*/ 	.byte	0x3f
	.zero		1


	//   ....[109]....
        /*0ce8*/ 	.word	0x0001e900
        /*0cec*/ 	.word	0x00000002
        /*0cf0*/ 	.word	0x00028c40
        /*0cf4*/ 	.short	0x010a
        /*0cf6*/ 	.byte	0x3f
	.zero		1


	//   ....[110]....
        /*0cf8*/ 	.word	0x0001e950
        /*0cfc*/ 	.word	0x00000002
        /*0d00*/ 	.word	0x00028c60
        /*0d04*/ 	.short	0x010a
        /*0d06*/ 	.byte	0x3f
	.zero		1


	//   ....[111]....
        /*0d08*/ 	.word	0x0001f310
        /*0d0c*/ 	.word	0x00000000
        /*0d10*/ 	.word	0x00028c20
        /*0d14*/ 	.short	0x010a
        /*0d16*/ 	.byte	0x3f
	.zero		1


	//   ....[112]....
        /*0d18*/ 	.word	0x0001f4b0
        /*0d1c*/ 	.word	0x00000006
        /*0d20*/ 	.word	0x00000000
        /*0d24*/ 	.short	0x010a
        /*0d26*/ 	.byte	0x3f
	.zero		1


	//   ....[113]....
        /*0d28*/ 	.word	0x0001f500
        /*0d2c*/ 	.word	0x00000007
        /*0d30*/ 	.word	0x00000000
        /*0d34*/ 	.short	0x010a
        /*0d36*/ 	.byte	0x3f
	.zero		1


	//   ....[114]....
        /*0d38*/ 	.word	0x0001f550
        /*0d3c*/ 	.word	0x00000004
        /*0d40*/ 	.word	0x00000000
        /*0d44*/ 	.short	0x010a
        /*0d46*/ 	.byte	0x3f
	.zero		1


	//----- nvinfo : EIATTR_NUM_MBARRIERS
	.align		4
.L_887:
        /*0d48*/ 	.byte	0x03, 0x38
        /*0d4a*/ 	.short	0x0016


	//----- nvinfo : EIATTR_EXIT_INSTR_OFFSETS
	.align		4
        /*0d4c*/ 	.byte	0x04, 0x1c
        /*0d4e*/ 	.short	(.L_889 - .L_888)


	//   ....[0]....
.L_888:
        /*0d50*/ 	.word	0x0001d360


	//----- nvinfo : EIATTR_MAX_THREADS
	.align		4
.L_889:
        /*0d54*/ 	.byte	0x04, 0x05
        /*0d56*/ 	.short	(.L_891 - .L_890)
.L_890:
        /*0d58*/ 	.word	0x00000180
        /*0d5c*/ 	.word	0x00000001
        /*0d60*/ 	.word	0x00000001


	//----- nvinfo : EIATTR_CRS_STACK_SIZE
	.align		4
.L_891:
        /*0d64*/ 	.byte	0x04, 0x1e
        /*0d66*/ 	.short	(.L_893 - .L_892)
.L_892:
        /*0d68*/ 	.word	0x00000000


	//----- nvinfo : EIATTR_CBANK_PARAM_SIZE
	.align		4
.L_893:
        /*0d6c*/ 	.byte	0x03, 0x19
        /*0d6e*/ 	.short	0x0a70


	//----- nvinfo : EIATTR_PARAM_CBANK
	.align		4
        /*0d70*/ 	.byte	0x04, 0x0a
        /*0d72*/ 	.short	(.L_895 - .L_894)
	.align		4
.L_894:
        /*0d74*/ 	.word	index@(.nv.constant0._ZN7cutlass13device_kernelIN5flash11enable_sm90INS1_16FlashAttnFwdSm90INS1_25CollectiveMainloopFwdSm90ILi2EN4cute5tupleIJNS5_1CILi1EEES8_S8_EEENS6_IJNS7_ILi64EEESA_SA_EEELi512ENS_10bfloat16_tEfNS_4arch4Sm90ELb0ELb1ELb1ELb1ELb0ELb1ELb0ELb0ELb0ELb0ELb0ELb0EEENS1_21CollectiveEpilogueFwdINS6_IJSA_NS7_ILi512EEESA_EEES9_SC_SE_Li256ELb1ELb0ELb0ELb0EEENS1_36VarlenDynamicPersistentTileSchedulerILi64ELi64ELi256ELi32ELb0ELb0ELb1ELb1ELb0ELb1EEEEEEEEEvNT_6ParamsE)
        /*0d78*/ 	.short	0x0210
        /*0d7a*/ 	.short	0x0a70


	//----- nvinfo : EIATTR_SW_WAR
	.align		4
.L_895:
        /*0d7c*/ 	.byte	0x04, 0x36
        /*0d7e*/ 	.short	(.L_897 - .L_896)
.L_896:
        /*0d80*/ 	.word	0x00000008
.L_897:


//--------------------- .nv.info._ZN7cutlass13device_kernelIN5flash11enable_sm90INS1_16FlashAttnFwdSm90INS1_25CollectiveMainloopFwdSm90ILi2EN4cute5tupleIJNS5_1CILi1EEES8_S8_EEENS6_IJNS7_ILi64EEESA_SA_EEELi512ENS_10bfloat16_tEfNS_4arch4Sm90ELb0ELb1ELb1ELb1ELb0ELb0ELb1ELb0ELb0ELb0ELb0ELb0EEENS1_21CollectiveEpilogueFwdINS6_IJSA_NS7_ILi512EEESA_EEES9_SC_SE_Li256ELb1ELb0ELb0ELb0EEENS1_36VarlenDynamicPersistentTileSchedulerILi64ELi64ELi256ELi32ELb0ELb0ELb1ELb1ELb0ELb1EEEEEEEEEvNT_6ParamsE --------------------------
	.section	.nv.info._ZN7cutlass13device_kernelIN5flash11enable_sm90INS1_16FlashAttnFwdSm90INS1_25CollectiveMainloopFwdSm90ILi2EN4cute5tupleIJNS5_1CILi1EEES8_S8_EEENS6_IJNS7_ILi64EEESA_SA_EEELi512ENS_10bfloat16_tEfNS_4arch4Sm90ELb0ELb1ELb1ELb1ELb0ELb0ELb1ELb0ELb0ELb0ELb0ELb0EEENS1_21CollectiveEpilogueFwdINS6_IJSA_NS7_ILi512EEESA_EEES9_SC_SE_Li256ELb1ELb0ELb0ELb0EEENS1_36VarlenDynamicPersistentTileSchedulerILi64ELi64ELi256ELi32ELb0ELb0ELb1ELb1ELb0ELb1EEEEEEEEEvNT_6ParamsE,"",@"SHT_CUDA_INFO"
	.sectionflags	@""
	.align	4


	//----- nvinfo : EIATTR_CUDA_API_VERSION
	.align		4
        /*0000*/ 	.byte	0x04, 0x37
        /*0002*/ 	.short	(.L_899 - .L_898)
.L_898:
        /*0004*/ 	.word	0x00000082


	//----- nvinfo : EIATTR_KPARAM_INFO
	.align		4
.L_899:
        /*0008*/ 	.byte	0x04, 0x17
        /*000a*/ 	.short	(.L_901 - .L_900)
.L_900:
        /*000c*/ 	.word	0x00000000
        /*0010*/ 	.short	0x0000
        /*0012*/ 	.short	0x0070
        /*0014*/ 	.byte	0x00, 0xf0, 0x01, 0x2c


	//----- nvinfo : EIATTR_SPARSE_MMA_MASK
	.align		4
.L_901:
        /*0018*/ 	.byte	0x03, 0x50
        /*001a*/ 	.short	0x0000


	//----- nvinfo : EIATTR_MAXREG_COUNT
	.align		4
        /*001c*/ 	.byte	0x03, 0x1b
        /*001e*/ 	.short	0x00a8


	//----- nvinfo : EIATTR_NUM_BARRIERS
	.align		4
        /*0020*/ 	.byte	0x02, 0x4c
        /*0022*/ 	.byte	0x10
	.zero		1


	//----- nvinfo : EIATTR_EXTERNS
	.align		4
        /*0024*/ 	.byte	0x04, 0x0f
        /*0026*/ 	.short	(.L_903 - .L_902)


	//   ....[0]....
	.align		4
.L_902:
        /*0028*/ 	.word	index@(__assertfail)


	//----- nvinfo : EIATTR_ANNOTATIONS
	.align		4
.L_903:
        /*002c*/ 	.byte	0x04, 0x55
        /*002e*/ 	.short	(.L_905 - .L_904)


	//   ....[0]....
.L_904:
        /* <DEDUP_REMOVED lines=31> */


	//----- nvinfo : EIATTR_MERCURY_ISA_VERSION
	.align		4
.L_905:
        /*0210*/ 	.byte	0x03, 0x5f
        /*0212*/ 	.short	0x0101


	//----- nvinfo : EIATTR_UNUSED_LOAD_BYTE_OFFSET
	.align		4
        /*0214*/ 	.byte	0x04, 0x44
        /*0216*/ 	.short	(.L_907 - .L_906)


	//   ....[0]....
.L_906:
        /*0218*/ 	.word	0x00000a90
        /*021c*/ 	.word	0x0000fff0


	//   ....[1]....
        /*0220*/ 	.word	0x00011bb0
        /*0224*/ 	.word	0x0000fff0


	//----- nvinfo : EIATTR_INT_WARP_WIDE_INSTR_OFFSETS
	.align		4
.L_907:
        /*0228*/ 	.byte	0x04, 0x31
        /*022a*/ 	.short	(.L_909 - .L_908)


	//   ....[0]....
.L_908:
        /*022c*/ 	.word	0x00000190


	//   ....[1]....
        /*0230*/ 	.word	0x000001d0


	//   ....[2]....
        /*0234*/ 	.word	0x00000240


	//   ....[3]....
        /*0238*/ 	.word	0x000002b0


	//   ....[4]....
        /*023c*/ 	.word	0x00015900


	//   ....[5]....
        /*0240*/ 	.word	0x000159c0


	//   ....[6]....
        /*0244*/ 	.word	0x00015ed0


	//   ....[7]....
        /*0248*/ 	.word	0x00015f50


	//   ....[8]....
        /*024c*/ 	.word	0x00018b80


	//   ....[9]....
        /*0250*/ 	.word	0x00018c40


	//----- nvinfo : EIATTR_COOP_GROUP_MASK_REGIDS
	.align		4
.L_909:
        /*0254*/ 	.byte	0x04, 0x29
        /*0256*/ 	.short	(.L_911 - .L_910)


	//   ....[0]....
.L_910:
        /*0258*/ 	.word	0xffffffff


	//   ....[1]....
        /*025c*/ 	.word	0xffffffff


	//   ....[2]....
        /*0260*/ 	.word	0xffffffff


	//   ....[3]....
        /*0264*/ 	.word	0xffffffff


	//   ....[4]....
        /*0268*/ 	.word	0xffffffff


	//   ....[5]....
        /*026c*/ 	.word	0xffffffff


	//   ....[6]....
        /*0270*/ 	.word	0xffffffff


	//   ....[7]....
        /*0274*/ 	.word	0xffffffff


	//   ....[8]....
        /*0278*/ 	.word	0xffffffff


	//   ....[9]....
        /*027c*/ 	.word	0xffffffff


	//   ....[10]....
        /*0280*/ 	.word	0xffffffff


	//   ....[11]....
        /*0284*/ 	.word	0xffffffff


	//   ....[12]....
        /*0288*/ 	.word	0xffffffff


	//   ....[13]....
        /*028c*/ 	.word	0xffffffff


	//   ....[14]....
        /*0290*/ 	.word	0xffffffff


	//   ....[15]....
        /*0294*/ 	.word	0xffffffff


	//   ....[16]....
        /*0298*/ 	.word	0xffffffff


	//   ....[17]....
        /*029c*/ 	.word	0xffffffff


	//   ....[18]....
        /*02a0*/ 	.word	0xffffffff


	//   ....[19]....
        /*02a4*/ 	.word	0xffffffff


	//   ....[20]....
        /*02a8*/ 	.word	0xffffffff


	//   ....[21]....
        /*02ac*/ 	.word	0xffffffff


	//   ....[22]....
        /*02b0*/ 	.word	0xffffffff


	//   ....[23]....
        /*02b4*/ 	.word	0xffffffff


	//   ....[24]....
        /*02b8*/ 	.word	0xffffffff


	//   ....[25]....
        /*02bc*/ 	.word	0xffffffff


	//   ....[26]....
        /*02c0*/ 	.word	0xffffffff


	//   ....[27]....
        /*02c4*/ 	.word	0xffffffff


	//   ....[28]....
        /*02c8*/ 	.word	0xffffffff


	//   ....[29]....
        /*02cc*/ 	.word	0xffffffff


	//   ....[30]....
        /*02d0*/ 	.word	0xffffffff


	//   ....[31]....
        /*02d4*/ 	.word	0xffffffff


	//   ....[32]....
        /*02d8*/ 	.word	0xffffffff


	//   ....[33]....
        /*02dc*/ 	.word	0xffffffff


	//   ....[34]....
        /*02e0*/ 	.word	0xffffffff


	//   ....[35]....
        /*02e4*/ 	.word	0xffffffff


	//   ....[36]....
        /*02e8*/ 	.word	0xffffffff


	//   ....[37]....
        /*02ec*/ 	.word	0xffffffff


	//   ....[38]....
        /*02f0*/ 	.word	0xffffffff


	//   ....[39]....
        /*02f4*/ 	.word	0xffffffff


	//   ....[40]....
        /*02f8*/ 	.word	0xffffffff


	//   ....[41]....
        /*02fc*/ 	.word	0xffffffff


	//   ....[42]....
        /*0300*/ 	.word	0xffffffff


	//   ....[43]....
        /*0304*/ 	.word	0xffffffff


	//   ....[44]....
        /*0308*/ 	.word	0xffffffff


	//   ....[45]....
        /*030c*/ 	.word	0xffffffff


	//   ....[46]....
        /*0310*/ 	.word	0xffffffff


	//   ....[47]....
        /*0314*/ 	.word	0xffffffff


	//   ....[48]....
        /*0318*/ 	.word	0xffffffff


	//   ....[49]....
        /*031c*/ 	.word	0xffffffff


	//   ....[50]....
        /*0320*/ 	.word	0xffffffff


	//   ....[51]....
        /*0324*/ 	.word	0xffffffff


	//   ....[52]....
        /*0328*/ 	.word	0xffffffff


	//   ....[53]....
        /*032c*/ 	.word	0xffffffff


	//   ....[54]....
        /*0330*/ 	.word	0xffffffff


	//   ....[55]....
        /*0334*/ 	.word	0xffffffff


	//   ....[56]....
        /*0338*/ 	.word	0xffffffff


	//   ....[57]....
        /*033c*/ 	.word	0xffffffff


	//   ....[58]....
        /*0340*/ 	.word	0xffffffff


	//   ....[59]....
        /*0344*/ 	.word	0xffffffff


	//   ....[60]....
        /*0348*/ 	.word	0xffffffff


	//   ....[61]....
        /*034c*/ 	.word	0xffffffff


	//   ....[62]....
        /*0350*/ 	.word	0xffffffff


	//   ....[63]....
        /*0354*/ 	.word	0xffffffff


	//   ....[64]....
        /*0358*/ 	.word	0xffffffff


	//   ....[65]....
        /*035c*/ 	.word	0xffffffff


	//   ....[66]....
        /*0360*/ 	.word	0xffffffff


	//   ....[67]....
        /*0364*/ 	.word	0xffffffff


	//   ....[68]....
        /*0368*/ 	.word	0xffffffff


	//   ....[69]....
        /*036c*/ 	.word	0xffffffff


	//   ....[70]....
        /*0370*/ 	.word	0xffffffff


	//   ....[71]....
        /*0374*/ 	.word	0xffffffff


	//   ....[72]....
        /*0378*/ 	.word	0x0500000f


	//   ....[73]....
        /*037c*/ 	.word	0x0500000f


	//   ....[74]....
        /*0380*/ 	.word	0x0500000f


	//   ....[75]....
        /*0384*/ 	.word	0x0500000f


	//   ....[76]....
        /*0388*/ 	.word	0x0500000f


	//   ....[77]....
        /*038c*/ 	.word	0x0500000f


	//   ....[78]....
        /*0390*/ 	.word	0x0500000f


	//   ....[79]....
        /*0394*/ 	.word	0x0500000f


	//   ....[80]....
        /*0398*/ 	.word	0x0500000f


	//   ....[81]....
        /*039c*/ 	.word	0x0500000f


	//   ....[82]....
        /*03a0*/ 	.word	0x0500000f


	//   ....[83]....
        /*03a4*/ 	.word	0x0500000f


	//   ....[84]....
        /*03a8*/ 	.word	0x0500000f


	//   ....[85]....
        /*03ac*/ 	.word	0x0500000f


	//   ....[86]....
        /*03b0*/ 	.word	0x0500000f


	//   ....[87]....
        /*03b4*/ 	.word	0x0500000f


	//   ....[88]....
        /*03b8*/ 	.word	0x0500000f


	//   ....[89]....
        /*03bc*/ 	.word	0x0500000f


	//   ....[90]....
        /*03c0*/ 	.word	0x0500000f


	//----- nvinfo : EIATTR_COOP_GROUP_INSTR_OFFSETS
	.align		4
.L_911:
        /*03c4*/ 	.byte	0x04, 0x28
        /*03c6*/ 	.short	(.L_913 - .L_912)


	//   ....[0]....
.L_912:
        /*03c8*/ 	.word	0x00000060


	//   ....[1]....
        /*03cc*/ 	.word	0x000001a0


	//   ....[2]....
        /*03d0*/ 	.word	0x000001e0


	//   ....[3]....
        /*03d4*/ 	.word	0x000003f0


	//   ....[4]....
        /*03d8*/ 	.word	0x00000550


	//   ....[5]....
        /*03dc*/ 	.word	0x00000670


	//   ....[6]....
        /*03e0*/ 	.word	0x000007d0


	//   ....[7]....
        /*03e4*/ 	.word	0x00001af0


	//   ....[8]....
        /*03e8*/ 	.word	0x000039b0


	//   ....[9]....
        /*03ec*/ 	.word	0x00004180


	//   ....[10]....
        /*03f0*/ 	.word	0x000061a0


	//   ....[11]....
        /*03f4*/ 	.word	0x00006300


	//   ....[12]....
        /*03f8*/ 	.word	0x000065c0


	//   ....[13]....
        /*03fc*/ 	.word	0x00006660


	//   ....[14]....
        /*0400*/ 	.word	0x00006e60


	//   ....[15]....
        /*0404*/ 	.word	0x000074c0


	//   ....[16]....
        /*0408*/ 	.word	0x000091f0


	//   ....[17]....
        /*040c*/ 	.word	0x000092f0


	//   ....[18]....
        /*0410*/ 	.word	0x000096c0


	//   ....[19]....
        /*0414*/ 	.word	0x00009760


	//   ....[20]....
        /*0418*/ 	.word	0x0000a830


	//   ....[21]....
        /*041c*/ 	.word	0x0000af10


	//   ....[22]....
        /*0420*/ 	.word	0x0000c310


	//   ....[23]....
        /*0424*/ 	.word	0x0000c380


	//   ....[24]....
        /*0428*/ 	.word	0x0000c690


	//   ....[25]....
        /*042c*/ 	.word	0x0000c780


	//   ....[26]....
        /*0430*/ 	.word	0x0000d820


	//   ....[27]....
        /*0434*/ 	.word	0x0000dd70


	//   ....[28]....
        /*0438*/ 	.word	0x0000fa30


	//   ....[29]....
        /*043c*/ 	.word	0x0000fb30


	//   ....[30]....
        /*0440*/ 	.word	0x0000ff10


	//   ....[31]....
        /*0444*/ 	.word	0x0000ffc0


	//   ....[32]....
        /*0448*/ 	.word	0x00011070


	//   ....[33]....
        /*044c*/ 	.word	0x000110b0


	//   ....[34]....
        /*0450*/ 	.word	0x000110e0


	//   ....[35]....
        /*0454*/ 	.word	0x00011160


	//   ....[36]....
        /*0458*/ 	.word	0x00011170


	//   ....[37]....
        /*045c*/ 	.word	0x00012b70


	//   ....[38]....
        /*0460*/ 	.word	0x000143b0


	//   ....[39]....
        /*0464*/ 	.word	0x00014540


	//   ....[40]....
        /*0468*/ 	.word	0x00014570


	//   ....[41]....
        /*046c*/ 	.word	0x000145b0


	//   ....[42]....
        /*0470*/ 	.word	0x00014620


	//   ....[43]....
        /*0474*/ 	.word	0x00014680


	//   ....[44]....
        /*0478*/ 	.word	0x000146c0


	//   ....[45]....
        /*047c*/ 	.word	0x00014870


	//   ....[46]....
        /*0480*/ 	.word	0x000148d0


	//   ....[47]....
        /*0484*/ 	.word	0x00014910


	//   ....[48]....
        /*0488*/ 	.word	0x00014950


	//   ....[49]....
        /*048c*/ 	.word	0x00014980


	//   ....[50]....
        /*0490*/ 	.word	0x000149b0


	//   ....[51]....
        /*0494*/ 	.word	0x00014a50


	//   ....[52]....
        /*0498*/ 	.word	0x00014ab0


	//   ....[53]....
        /*049c*/ 	.word	0x00014b40


	//   ....[54]....
        /*04a0*/ 	.word	0x00018cd0


	//   ....[55]....
        /*04a4*/ 	.word	0x00018ce0


	//   ....[56]....
        /*04a8*/ 	.word	0x00018e00


	//   ....[57]....
        /*04ac*/ 	.word	0x00018e60


	//   ....[58]....
        /*04b0*/ 	.word	0x00018ea0


	//   ....[59]....
        /*04b4*/ 	.word	0x00018ee0


	//   ....[60]....
        /*04b8*/ 	.word	0x00018f10


	//   ....[61]....
        /*04bc*/ 	.word	0x00018f40


	//   ....[62]....
        /*04c0*/ 	.word	0x000190e0


	//   ....[63]....
        /*04c4*/ 	.word	0x00019140


	//   ....[64]....
        /*04c8*/ 	.word	0x00019180


	//   ....[65]....
        /*04cc*/ 	.word	0x000191c0


	//   ....[66]....
        /*04d0*/ 	.word	0x000191f0


	//   ....[67]....
        /*04d4*/ 	.word	0x00019220


	//   ....[68]....
        /*04d8*/ 	.word	0x000192e0


	//   ....[69]....
        /*04dc*/ 	.word	0x00019300


	//   ....[70]....
        /*04e0*/ 	.word	0x00019370


	//   ....[71]....
        /*04e4*/ 	.word	0x00019a10


	//   ....[72]....
        /*04e8*/ 	.word	0x0001a0f0


	//   ....[73]....
        /*04ec*/ 	.word	0x0001a510


	//   ....[74]....
        /*04f0*/ 	.word	0x0001a5a0


	//   ....[75]....
        /*04f4*/ 	.word	0x0001a640


	//   ....[76]....
        /*04f8*/ 	.word	0x0001a6f0


	//   ....[77]....
        /*04fc*/ 	.word	0x0001a770


	//   ....[78]....
        /*0500*/ 	.word	0x0001a7f0


	//   ....[79]....
        /*0504*/ 	.word	0x0001a870


	//   ....[80]....
        /*0508*/ 	.word	0x0001a8f0


	//   ....[81]....
        /*050c*/ 	.word	0x0001a980


	//   ....[82]....
        /*0510*/ 	.word	0x0001aa30


	//   ....[83]....
        /*0514*/ 	.word	0x0001aab0


	//   ....[84]....
        /*0518*/ 	.word	0x0001ab30


	//   ....[85]....
        /*051c*/ 	.word	0x0001abb0


	//   ....[86]....
        /*0520*/ 	.word	0x0001ac30


	//   ....[87]....
        /*0524*/ 	.word	0x0001aca0


	//   ....[88]....
        /*0528*/ 	.word	0x0001ad40


	//   ....[89]....
        /*052c*/ 	.word	0x0001add0


	//   ....[90]....
        /*0530*/ 	.word	0x0001af00


	//----- nvinfo : EIATTR_REG_RECONFIG
	.align		4
.L_913:
        /*0534*/ 	.byte	0x01, 0x54
	.zero		2


	//----- nvinfo : EIATTR_SYSCALL_OFFSETS
	.align		4
        /*0538*/ 	.byte	0x04, 0x46
        /*053a*/ 	.short	(.L_915 - .L_914)


	//   ....[0]....
.L_914:
        /*053c*/ 	.word	0x00003b80


	//   ....[1]....
        /*0540*/ 	.word	0x00015b50


	//   ....[2]....
        /*0544*/ 	.word	0x00015c90


	//   ....[3]....
        /*0548*/ 	.word	0x00015d90


	//----- nvinfo : EIATTR_MBARRIER_INSTR_OFFSETS
	.align		4
.L_915:
        /*054c*/ 	.byte	0x04, 0x39
        /*054e*/ 	.short	(.L_917 - .L_916)


	//   ....[0]....
.L_916:
        /*0550*/ 	.word	0x000002d0
        /*0554*/ 	.word	0x000000ff
        /*0558*/ 	.word	0x00038800
        /*055c*/ 	.short	0x0100
        /*055e*/ 	.byte	0x08
	.zero		1


	//   ....[1]....
        /*0560*/ 	.word	0x000002e0
        /*0564*/ 	.word	0x000000ff
        /*0568*/ 	.word	0x00038810
        /*056c*/ 	.short	0x0100
        /*056e*/ 	.byte	0x08
	.zero		1


	//   ....[2]....
        /*0570*/ 	.word	0x000002f0
        /*0574*/ 	.word	0x000000ff
        /*0578*/ 	.word	0x00038820
        /*057c*/ 	.short	0x0100
        /*057e*/ 	.byte	0x08
	.zero		1


	//   ....[3]....
        /*0580*/ 	.word	0x000003a0
        /*0584*/ 	.word	0x000000ff
        /*0588*/ 	.word	0x00038830
        /*058c*/ 	.short	0x0100
        /*058e*/ 	.byte	0x06
	.zero		1


	//   ....[4]....
        /*0590*/ 	.word	0x000003b0
        /*0594*/ 	.word	0x000000ff
        /*0598*/ 	.word	0x00038840
        /*059c*/ 	.short	0x0100
        /*059e*/ 	.byte	0x06
	.zero		1


	//   ....[5]....
        /*05a0*/ 	.word	0x000003c0
        /*05a4*/ 	.word	0x000000ff
        /*05a8*/ 	.word	0x00038838
        /*05ac*/ 	.short	0x0100
        /*05ae*/ 	.byte	0x06
	.zero		1


	//   ....[6]....
        /*05b0*/ 	.word	0x000003d0
        /*05b4*/ 	.word	0x000000ff
        /*05b8*/ 	.word	0x00038848
        /*05bc*/ 	.short	0x0100
        /*05be*/ 	.byte	0x06
	.zero		1


	//   ....[7]....
        /*05c0*/ 	.word	0x00000500
        /*05c4*/ 	.word	0x000000ff
        /*05c8*/ 	.word	0x00038850
        /*05cc*/ 	.short	0x0100
        /*05ce*/ 	.byte	0x08
	.zero		1


	//   ....[8]....
        /*05d0*/ 	.word	0x00000510
        /*05d4*/ 	.word	0x000000ff
        /*05d8*/ 	.word	0x00038860
        /*05dc*/ 	.short	0x0100
        /*05de*/ 	.byte	0x08
	.zero		1


	//   ....[9]....
        /*05e0*/ 	.word	0x00000520
        /*05e4*/ 	.word	0x000000ff
        /*05e8*/ 	.word	0x00038858
        /*05ec*/ 	.short	0x0100
        /*05ee*/ 	.byte	0x08
	.zero		1


	//   ....[10]....
        /*05f0*/ 	.word	0x00000530
        /*05f4*/ 	.word	0x000000ff
        /*05f8*/ 	.word	0x00038868
        /*05fc*/ 	.short	0x0100
        /*05fe*/ 	.byte	0x08
	.zero		1


	//   ....[11]....
        /*0600*/ 	.word	0x00000620
        /*0604*/ 	.word	0x000000ff
        /*0608*/ 	.word	0x00038870
        /*060c*/ 	.short	0x0100
        /*060e*/ 	.byte	0x06
	.zero		1


	//   ....[12]....
        /*0610*/ 	.word	0x00000630
        /*0614*/ 	.word	0x000000ff
        /*0618*/ 	.word	0x00038880
        /*061c*/ 	.short	0x0100
        /*061e*/ 	.byte	0x06
	.zero		1


	//   ....[13]....
        /*0620*/ 	.word	0x00000640
        /*0624*/ 	.word	0x000000ff
        /*0628*/ 	.word	0x00038878
        /*062c*/ 	.short	0x0100
        /*062e*/ 	.byte	0x06
	.zero		1


	//   ....[14]....
        /*0630*/ 	.word	0x00000650
        /*0634*/ 	.word	0x000000ff
        /*0638*/ 	.word	0x00038888
        /*063c*/ 	.short	0x0100
        /*063e*/ 	.byte	0x06
	.zero		1


	//   ....[15]....
        /*0640*/ 	.word	0x00000780
        /*0644*/ 	.word	0x000000ff
        /*0648*/ 	.word	0x00038890
        /*064c*/ 	.short	0x0100
        /*064e*/ 	.byte	0x08
	.zero		1


	//   ....[16]....
        /*0650*/ 	.word	0x00000790
        /*0654*/ 	.word	0x000000ff
        /*0658*/ 	.word	0x000388a0
        /*065c*/ 	.short	0x0100
        /*065e*/ 	.byte	0x08
	.zero		1


	//   ....[17]....
        /*0660*/ 	.word	0x000007a0
        /*0664*/ 	.word	0x000000ff
        /*0668*/ 	.word	0x00038898
        /*066c*/ 	.short	0x0100
        /*066e*/ 	.byte	0x08
	.zero		1


	//   ....[18]....
        /*0670*/ 	.word	0x000007b0
        /*0674*/ 	.word	0x000000ff
        /*0678*/ 	.word	0x000388a8
        /*067c*/ 	.short	0x0100
        /*067e*/ 	.byte	0x08
	.zero		1


	//   ....[19]....
        /*0680*/ 	.word	0x000008e0
        /*0684*/ 	.word	0x000000ff
        /*0688*/ 	.word	0x000388b0
        /*068c*/ 	.short	0x0100
        /*068e*/ 	.byte	0x08
	.zero		1


	//   ....[20]....
        /*0690*/ 	.word	0x000008f0
        /*0694*/ 	.word	0x000000ff
        /*0698*/ 	.word	0x000388c0
        /*069c*/ 	.short	0x0100
        /*069e*/ 	.byte	0x08
	.zero		1


	//   ....[21]....
        /*06a0*/ 	.word	0x00000900
        /*06a4*/ 	.word	0x000000ff
        /*06a8*/ 	.word	0x000388b8
        /*06ac*/ 	.short	0x0100
        /*06ae*/ 	.byte	0x08
	.zero		1


	//   ....[22]....
        /*06b0*/ 	.word	0x00000910
        /*06b4*/ 	.word	0x000000ff
        /*06b8*/ 	.word	0x000388c8
        /*06bc*/ 	.short	0x0100
        /*06be*/ 	.byte	0x08
	.zero		1


	//   ....[23]....
        /*06c0*/ 	.word	0x00001e60
        /*06c4*/ 	.word	0x00000000
        /*06c8*/ 	.word	0x00000000
        /*06cc*/ 	.short	0x0101
        /*06ce*/ 	.byte	0x3f
	.zero		1


	//   ....[24]....
        /*06d0*/ 	.word	0x00002910
        /*06d4*/ 	.word	0x00000000
        /*06d8*/ 	.word	0x00000000
        /*06dc*/ 	.short	0x0101
        /*06de*/ 	.byte	0x3f
	.zero		1


	//   ....[25]....
        /*06e0*/ 	.word	0x00003be0
        /*06e4*/ 	.word	0x000000ff
        /*06e8*/ 	.word	0x00038800
        /*06ec*/ 	.short	0x010a
        /*06ee*/ 	.byte	0x25
	.zero		1


	//   ....[26]....
        /*06f0*/ 	.word	0x00003c50
        /*06f4*/ 	.word	0x00000004
        /*06f8*/ 	.word	0x00038830
        /*06fc*/ 	.short	0x010a
        /*06fe*/ 	.byte	0x3f
	.zero		1


	//   ....[27]....
        /*0700*/ 	.word	0x00003c90
        /*0704*/ 	.word	0x00000004
        /*0708*/ 	.word	0x00038830
        /*070c*/ 	.short	0x010a
        /*070e*/ 	.byte	0x3f
	.zero		1


	//   ....[28]....
        /*0710*/ 	.word	0x00003f10
        /*0714*/ 	.word	0x000000ff
        /*0718*/ 	.word	0x00038810
        /*071c*/ 	.short	0x010a
        /*071e*/ 	.byte	0x25
	.zero		1


	//   ....[29]....
        /*0720*/ 	.word	0x00003f50
        /*0724*/ 	.word	0x00000004
        /*0728*/ 	.word	0x00038850
        /*072c*/ 	.short	0x010a
        /*072e*/ 	.byte	0x3f
	.zero		1


	//   ....[30]....
        /*0730*/ 	.word	0x00003f90
        /*0734*/ 	.word	0x00000004
        /*0738*/ 	.word	0x00038850
        /*073c*/ 	.short	0x010a
        /*073e*/ 	.byte	0x3f
	.zero		1


	//   ....[31]....
        /*0740*/ 	.word	0x000053e0
        /*0744*/ 	.word	0x00000003
        /*0748*/ 	.word	0x00000000
        /*074c*/ 	.short	0x0101
        /*074e*/ 	.byte	0x3f
	.zero		1


	//   ....[32]....
        /*0750*/ 	.word	0x00006e80
        /*0754*/ 	.word	0x00000004
        /*0758*/ 	.word	0x00000000
        /*075c*/ 	.short	0x0101
        /*075e*/ 	.byte	0x3f
	.zero		1


	//   ....[33]....
        /*0760*/ 	.word	0x00007110
        /*0764*/ 	.word	0x000000ff
        /*0768*/ 	.word	0x00038830
        /*076c*/ 	.short	0x010a
        /*076e*/ 	.byte	0x07
	.zero		1


	//   ....[34]....
        /*0770*/ 	.word	0x00007150
        /*0774*/ 	.word	0x000000ff
        /*0778*/ 	.word	0x00038830
        /*077c*/ 	.short	0x010a
        /*077e*/ 	.byte	0x07
	.zero		1


	//   ....[35]....
        /*0780*/ 	.word	0x00007370
        /*0784*/ 	.word	0x000000ff
        /*0788*/ 	.word	0x00038850
        /*078c*/ 	.short	0x010a
        /*078e*/ 	.byte	0x07
	.zero		1


	//   ....[36]....
        /*0790*/ 	.word	0x000073b0
        /*0794*/ 	.word	0x000000ff
        /*0798*/ 	.word	0x00038850
        /*079c*/ 	.short	0x010a
        /*079e*/ 	.byte	0x07
	.zero		1


	//   ....[37]....
        /*07a0*/ 	.word	0x000086f0
        /*07a4*/ 	.word	0x0000000e
        /*07a8*/ 	.word	0x00000000
        /*07ac*/ 	.short	0x0101
        /*07ae*/ 	.byte	0x3f
	.zero		1


	//   ....[38]....
        /*07b0*/ 	.word	0x0000a850
        /*07b4*/ 	.word	0x0000000a
        /*07b8*/ 	.word	0x00000000
        /*07bc*/ 	.short	0x0101
        /*07be*/ 	.byte	0x3f
	.zero		1


	//   ....[39]....
        /*07c0*/ 	.word	0x0000ab70
        /*07c4*/ 	.word	0x000000ff
        /*07c8*/ 	.word	0x00038830
        /*07cc*/ 	.short	0x010a
        /*07ce*/ 	.byte	0x06
	.zero		1


	//   ....[40]....
        /*07d0*/ 	.word	0x0000abb0
        /*07d4*/ 	.word	0x000000ff
        /*07d8*/ 	.word	0x00038830
        /*07dc*/ 	.short	0x010a
        /*07de*/ 	.byte	0x06
	.zero		1


	//   ....[41]....
        /*07e0*/ 	.word	0x0000add0
        /*07e4*/ 	.word	0x000000ff
        /*07e8*/ 	.word	0x00038850
        /*07ec*/ 	.short	0x010a
        /*07ee*/ 	.byte	0x06
	.zero		1


	//   ....[42]....
        /*07f0*/ 	.word	0x0000ae10
        /*07f4*/ 	.word	0x000000ff
        /*07f8*/ 	.word	0x00038850
        /*07fc*/ 	.short	0x010a
        /*07fe*/ 	.byte	0x06
	.zero		1


	//   ....[43]....
        /*0800*/ 	.word	0x0000cae0
        /*0804*/ 	.word	0x00000098
        /*0808*/ 	.word	0x00000000
        /*080c*/ 	.short	0x0101
        /*080e*/ 	.byte	0x3f
	.zero		1


	//   ....[44]....
        /*0810*/ 	.word	0x0000d840
        /*0814*/ 	.word	0x000000b3
        /*0818*/ 	.word	0x00000000
        /*081c*/ 	.short	0x0101
        /*081e*/ 	.byte	0x3f
	.zero		1


	//   ....[45]....
        /*0820*/ 	.word	0x0000d990
        /*0824*/ 	.word	0x000000ff
        /*0828*/ 	.word	0x00038830
        /*082c*/ 	.short	0x010a
        /*082e*/ 	.byte	0x07
	.zero		1


	//   ....[46]....
        /*0830*/ 	.word	0x0000d9d0
        /*0834*/ 	.word	0x000000ff
        /*0838*/ 	.word	0x00038830
        /*083c*/ 	.short	0x010a
        /*083e*/ 	.byte	0x07
	.zero		1


	//   ....[47]....
        /*0840*/ 	.word	0x0000dbf0
        /*0844*/ 	.word	0x000000ff
        /*0848*/ 	.word	0x00038850
        /*084c*/ 	.short	0x010a
        /*084e*/ 	.byte	0x07
	.zero		1


	//   ....[48]....
        /*0850*/ 	.word	0x0000dc30
        /*0854*/ 	.word	0x000000ff
        /*0858*/ 	.word	0x00038850
        /*085c*/ 	.short	0x010a
        /*085e*/ 	.byte	0x07
	.zero		1


	//   ....[49]....
        /*0860*/ 	.word	0x0000ef50
        /*0864*/ 	.word	0x0000000e
        /*0868*/ 	.word	0x00000000
        /*086c*/ 	.short	0x0101
        /*086e*/ 	.byte	0x3f
	.zero		1


	//   ....[50]....
        /*0870*/ 	.word	0x00011090
        /*0874*/ 	.word	0x00000014
        /*0878*/ 	.word	0x00000000
        /*087c*/ 	.short	0x0101
        /*087e*/ 	.byte	0x3f
	.zero		1


	//   ....[51]....
        /*0880*/ 	.word	0x000133e0
        /*0884*/ 	.word	0x000000ff
        /*0888*/ 	.word	0x00000000
        /*088c*/ 	.short	0x0101
        /*088e*/ 	.byte	0x04
	.zero		1


	//   ....[52]....
        /*0890*/ 	.word	0x000162c0
        /*0894*/ 	.word	0x00000009
        /*0898*/ 	.word	0x00038840
        /*089c*/ 	.short	0x010a
        /*089e*/ 	.byte	0x3f
	.zero		1


	//   ....[53]....
        /*08a0*/ 	.word	0x00016ab0
        /*08a4*/ 	.word	0x0000000b
        /*08a8*/ 	.word	0x00038820
        /*08ac*/ 	.short	0x010a
        /*08ae*/ 	.byte	0x3f
	.zero		1


	//   ....[54]....
        /*08b0*/ 	.word	0x00016b80
        /*08b4*/ 	.word	0x00000006
        /*08b8*/ 	.word	0x00038860
        /*08bc*/ 	.short	0x010a
        /*08be*/ 	.byte	0x3f
	.zero		1


	//   ....[55]....
        /*08c0*/ 	.word	0x00017330
        /*08c4*/ 	.word	0x00000002
        /*08c8*/ 	.word	0x00038840
        /*08cc*/ 	.short	0x010a
        /*08ce*/ 	.byte	0x3f
	.zero		1


	//   ....[56]....
        /*08d0*/ 	.word	0x00017540
        /*08d4*/ 	.word	0x00000002
        /*08d8*/ 	.word	0x00038860
        /*08dc*/ 	.short	0x010a
        /*08de*/ 	.byte	0x3f
	.zero		1


	//   ....[57]....
        /*08e0*/ 	.word	0x00017c10
        /*08e4*/ 	.word	0x00000002
        /*08e8*/ 	.word	0x00038840
        /*08ec*/ 	.short	0x010a
        /*08ee*/ 	.byte	0x3f
	.zero		1


	//   ....[58]....
        /*08f0*/ 	.word	0x00017e10
        /*08f4*/ 	.word	0x00000002
        /*08f8*/ 	.word	0x00038860
        /*08fc*/ 	.short	0x010a
        /*08fe*/ 	.byte	0x3f
	.zero		1


	//   ....[59]....
        /*0900*/ 	.word	0x00018450
        /*0904*/ 	.word	0x00000002
        /*0908*/ 	.word	0x00038840
        /*090c*/ 	.short	0x010a
        /*090e*/ 	.byte	0x3f
	.zero		1


	//   ....[60]....
        /*0910*/ 	.word	0x00018660
        /*0914*/ 	.word	0x00000002
        /*0918*/ 	.word	0x00038860
        /*091c*/ 	.short	0x010a
        /*091e*/ 	.byte	0x3f
	.zero		1


	//   ....[61]....
        /*0920*/ 	.word	0x000199a0
        /*0924*/ 	.word	0x00000000
        /*0928*/ 	.word	0x00038820
        /*092c*/ 	.short	0x010a
        /*092e*/ 	.byte	0x3f
	.zero		1


	//   ....[62]....
        /*0930*/ 	.word	0x00019b50
        /*0934*/ 	.word	0x00000006
        /*0938*/ 	.word	0x00000000
        /*093c*/ 	.short	0x010a
        /*093e*/ 	.byte	0x3f
	.zero		1


	//   ....[63]....
        /*0940*/ 	.word	0x00019bc0
        /*0944*/ 	.word	0x00000007
        /*0948*/ 	.word	0x00000000
        /*094c*/ 	.short	0x010a
        /*094e*/ 	.byte	0x3f
	.zero		1


	//   ....[64]....
        /*0950*/ 	.word	0x00019c30
        /*0954*/ 	.word	0x00000004
        /*0958*/ 	.word	0x00000000
        /*095c*/ 	.short	0x010a
        /*095e*/ 	.byte	0x3f
	.zero		1


	//   ....[65]....
        /*0960*/ 	.word	0x00019c60
        /*0964*/ 	.word	0x00000003
        /*0968*/ 	.word	0x00000000
        /*096c*/ 	.short	0x010a
        /*096e*/ 	.byte	0x3f
	.zero		1


	//   ....[66]....
        /*0970*/ 	.word	0x00019cd0
        /*0974*/ 	.word	0x00000000
        /*0978*/ 	.word	0x00038800
        /*097c*/ 	.short	0x010a
        /*097e*/ 	.byte	0x3f
	.zero		1


	//   ....[67]....
        /*0980*/ 	.word	0x00019d20
        /*0984*/ 	.word	0x00000004
        /*0988*/ 	.word	0x00038830
        /*098c*/ 	.short	0x010a
        /*098e*/ 	.byte	0x3f
	.zero		1


	//   ....[68]....
        /*0990*/ 	.word	0x00019d80
        /*0994*/ 	.word	0x00000006
        /*0998*/ 	.word	0x00038810
        /*099c*/ 	.short	0x010a
        /*099e*/ 	.byte	0x3f
	.zero		1


	//   ....[69]....
        /*09a0*/ 	.word	0x00019dd0
        /*09a4*/ 	.word	0x00000004
        /*09a8*/ 	.word	0x00038850
        /*09ac*/ 	.short	0x010a
        /*09ae*/ 	.byte	0x3f
	.zero		1


	//   ....[70]....
        /*09b0*/ 	.word	0x00019e30
        /*09b4*/ 	.word	0x0000000f
        /*09b8*/ 	.word	0x00038830
        /*09bc*/ 	.short	0x010a
        /*09be*/ 	.byte	0x3f
	.zero		1


	//   ....[71]....
        /*09c0*/ 	.word	0x00019e90
        /*09c4*/ 	.word	0x0000000f
        /*09c8*/ 	.word	0x00038850
        /*09cc*/ 	.short	0x010a
        /*09ce*/ 	.byte	0x3f
	.zero		1


	//   ....[72]....
        /*09d0*/ 	.word	0x00019ef0
        /*09d4*/ 	.word	0x00000008
        /*09d8*/ 	.word	0x00038830
        /*09dc*/ 	.short	0x010a
        /*09de*/ 	.byte	0x3f
	.zero		1


	//   ....[73]....
        /*09e0*/ 	.word	0x00019f50
        /*09e4*/ 	.word	0x00000008
        /*09e8*/ 	.word	0x00038850
        /*09ec*/ 	.short	0x010a
        /*09ee*/ 	.byte	0x3f
	.zero		1


	//   ....[74]....
        /*09f0*/ 	.word	0x00019fb0
        /*09f4*/ 	.word	0x00000008
        /*09f8*/ 	.word	0x00038830
        /*09fc*/ 	.short	0x010a
        /*09fe*/ 	.byte	0x3f
	.zero		1


	//   ....[75]....
        /*0a00*/ 	.word	0x0001a010
        /*0a04*/ 	.word	0x00000008
        /*0a08*/ 	.word	0x00038850
        /*0a0c*/ 	.short	0x010a
        /*0a0e*/ 	.byte	0x3f
	.zero		1


	//   ....[76]....
        /*0a10*/ 	.word	0x0001a1b0
        /*0a14*/ 	.word	0x00000009
        /*0a18*/ 	.word	0x00038840
        /*0a1c*/ 	.short	0x010a
        /*0a1e*/ 	.byte	0x3f
	.zero		1


	//   ....[77]....
        /*0a20*/ 	.word	0x0001a230
        /*0a24*/ 	.word	0x00000009
        /*0a28*/ 	.word	0x00038820
        /*0a2c*/ 	.short	0x010a
        /*0a2e*/ 	.byte	0x3f
	.zero		1


	//   ....[78]....
        /*0a30*/ 	.word	0x0001a280
        /*0a34*/ 	.word	0x00000006
        /*0a38*/ 	.word	0x00038860
        /*0a3c*/ 	.short	0x010a
        /*0a3e*/ 	.byte	0x3f
	.zero		1


	//   ....[79]....
        /*0a40*/ 	.word	0x0001a2d0
        /*0a44*/ 	.word	0x00000002
        /*0a48*/ 	.word	0x00038840
        /*0a4c*/ 	.short	0x010a
        /*0a4e*/ 	.byte	0x3f
	.zero		1


	//   ....[80]....
        /*0a50*/ 	.word	0x0001a320
        /*0a54*/ 	.word	0x00000002
        /*0a58*/ 	.word	0x00038860
        /*0a5c*/ 	.short	0x010a
        /*0a5e*/ 	.byte	0x3f
	.zero		1


	//   ....[81]....
        /*0a60*/ 	.word	0x0001a370
        /*0a64*/ 	.word	0x00000002
        /*0a68*/ 	.word	0x00038840
        /*0a6c*/ 	.short	0x010a
        /*0a6e*/ 	.byte	0x3f
	.zero		1


	//   ....[82]....
        /*0a70*/ 	.word	0x0001a3c0
        /*0a74*/ 	.word	0x00000002
        /*0a78*/ 	.word	0x00038860
        /*0a7c*/ 	.short	0x010a
        /*0a7e*/ 	.byte	0x3f
	.zero		1


	//   ....[83]....
        /*0a80*/ 	.word	0x0001a410
        /*0a84*/ 	.word	0x00000002
        /*0a88*/ 	.word	0x00038840
        /*0a8c*/ 	.short	0x010a
        /*0a8e*/ 	.byte	0x3f
	.zero		1


	//   ....[84]....
        /*0a90*/ 	.word	0x0001a460
        /*0a94*/ 	.word	0x00000002
        /*0a98*/ 	.word	0x00038860
        /*0a9c*/ 	.short	0x010a
        /*0a9e*/ 	.byte	0x3f
	.zero		1


	//   ....[85]....
        /*0aa0*/ 	.word	0x0001ae20
        /*0aa4*/ 	.word	0x00000000
        /*0aa8*/ 	.word	0x00038820
        /*0aac*/ 	.short	0x010a
        /*0aae*/ 	.byte	0x3f
	.zero		1


	//   ....[86]....
        /*0ab0*/ 	.word	0x0001afc0
        /*0ab4*/ 	.word	0x00000006
        /*0ab8*/ 	.word	0x00000000
        /*0abc*/ 	.short	0x010a
        /*0abe*/ 	.byte	0x3f
	.zero		1


	//   ....[87]....
        /*0ac0*/ 	.word	0x0001b010
        /*0ac4*/ 	.word	0x00000007
        /*0ac8*/ 	.word	0x00000000
        /*0acc*/ 	.short	0x010a
        /*0ace*/ 	.byte	0x3f
	.zero		1


	//   ....[88]....
        /*0ad0*/ 	.word	0x0001b060
        /*0ad4*/ 	.word	0x00000004
        /*0ad8*/ 	.word	0x00000000
        /*0adc*/ 	.short	0x010a
        /*0ade*/ 	.byte	0x3f
	.zero		1


	//----- nvinfo : EIATTR_NUM_MBARRIERS
	.align		4
.L_917:
        /*0ae0*/ 	.byte	0x03, 0x38
        /*0ae2*/ 	.short	0x0017


	//----- nvinfo : EIATTR_EXIT_INSTR_OFFSETS
	.align		4
        /*0ae4*/ 	.byte	0x04, 0x1c
        /*0ae6*/ 	.short	(.L_919 - .L_918)


	//   ....[0]....
.L_918:
        /*0ae8*/ 	.word	0x00000ac0


	//   ....[1]....
        /*0aec*/ 	.word	0x00014370


	//   ....[2]....
        /*0af0*/ 	.word	0x000143d0


	//   ....[3]....
        /*0af4*/ 	.word	0x00019cb0


	//----- nvinfo : EIATTR_MAX_THREADS
	.align		4
.L_919:
        /*0af8*/ 	.byte	0x04, 0x05
        /*0afa*/ 	.short	(.L_921 - .L_920)
.L_920:
        /*0afc*/ 	.word	0x00000180
        /*0b00*/ 	.word	0x00000001
        /*0b04*/ 	.word	0x00000001


	//----- nvinfo : EIATTR_CRS_STACK_SIZE
	.align		4
.L_921:
        /*0b08*/ 	.byte	0x04, 0x1e
        /*0b0a*/ 	.short	(.L_923 - .L_922)
.L_922:
        /*0b0c*/ 	.word	0x00000000


	//----- nvinfo : EIATTR_CBANK_PARAM_SIZE
	.align		4
.L_923:
        /*0b10*/ 	.byte	0x03, 0x19
        /*0b12*/ 	.short	0x0b70


	//----- nvinfo : EIATTR_PARAM_CBANK
	.align		4
        /*0b14*/ 	.byte	0x04, 0x0a
        /*0b16*/ 	.short	(.L_925 - .L_924)
	.align		4
.L_924:
        /*0b18*/ 	.word	index@(.nv.constant0._ZN7cutlass13device_kernelIN5flash11enable_sm90INS1_16FlashAttnFwdSm90INS1_25CollectiveMainloopFwdSm90ILi2EN4cute5tupleIJNS5_1CILi1EEES8_S8_EEENS6_IJNS7_ILi64EEESA_SA_EEELi512ENS_10bfloat16_tEfNS_4arch4Sm90ELb0ELb1ELb1ELb1ELb0ELb0ELb1ELb0ELb0ELb0ELb0ELb0EEENS1_21CollectiveEpilogueFwdINS6_IJSA_NS7_ILi512EEESA_EEES9_SC_SE_Li256ELb1ELb0ELb0ELb0EEENS1_36VarlenDynamicPersistentTileSchedulerILi64ELi64ELi256ELi32ELb0ELb0ELb1ELb1ELb0ELb1EEEEEEEEEvNT_6ParamsE)
        /*0b1c*/ 	.short	0x0210
        /*0b1e*/ 	.short	0x0b70


	//----- nvinfo : EIATTR_SW_WAR
	.align		4
.L_925:
        /*0b20*/ 	.byte	0x04, 0x36
        /*0b22*/ 	.short	(.L_927 - .L_926)
.L_926:
        /*0b24*/ 	.word	0x00000008
.L_927:


//--------------------- .nv.info._ZN7cutlass13device_kernelIN5flash11enable_sm90INS1_16FlashAttnFwdSm90INS1_25CollectiveMainloopFwdSm90ILi2EN4cute5tupleIJNS5_1CILi1EEES8_S8_EEENS6_IJNS7_ILi64EEESA_SA_EEELi512ENS_10bfloat16_tEfNS_4arch4Sm90ELb0ELb1ELb1ELb1ELb0ELb1ELb1ELb0ELb0ELb0ELb0ELb0EEENS1_21CollectiveEpilogueFwdINS6_IJSA_NS7_ILi512EEESA_EEES9_SC_SE_Li256ELb1ELb0ELb0ELb0EEENS1_36VarlenDynamicPersistentTileSchedulerILi64ELi64ELi256ELi32ELb0ELb0ELb1ELb1ELb0ELb1EEEEEEEEEvNT_6ParamsE --------------------------
	.section	.nv.info._ZN7cutlass13device_kernelIN5flash11enable_sm90INS1_16FlashAttnFwdSm90INS1_25CollectiveMainloopFwdSm90ILi2EN4cute5tupleIJNS5_1CILi1EEES8_S8_EEENS6_IJNS7_ILi64EEESA_SA_EEELi512ENS_10bfloat16_tEfNS_4arch4Sm90ELb0ELb1ELb1ELb1ELb0ELb1ELb1ELb0ELb0ELb0ELb0ELb0EEENS1_21CollectiveEpilogueFwdINS6_IJSA_NS7_ILi512EEESA_EEES9_SC_SE_Li256ELb1ELb0ELb0ELb0EEENS1_36VarlenDynamicPersistentTileSchedulerILi64ELi64ELi256ELi32ELb0ELb0ELb1ELb1ELb0ELb1EEEEEEEEEvNT_6ParamsE,"",@"SHT_CUDA_INFO"
	.sectionflags	@""
	.align	4


	//----- nvinfo : EIATTR_CUDA_API_VERSION
	.align		4
        /*0000*/ 	.byte	0x04, 0x37
        /*0002*/ 	.short	(.L_929 - .L_928)
.L_928:
        /*0004*/ 	.word	0x00000082


	//----- nvinfo : EIATTR_KPARAM_INFO
	.align		4
.L_929:
        /*0008*/ 	.byte	0x04, 0x17
        /*000a*/ 	.short	(.L_931 - .L_930)
.L_930:
        /*000c*/ 	.word	0x00000000
        /*0010*/ 	.short	0x0000
        /*0012*/ 	.short	0x0070
        /*0014*/ 	.byte	0x00, 0xf0, 0x01, 0x2c


	//----- nvinfo : EIATTR_SPARSE_MMA_MASK
	.align		4
.L_931:
        /*0018*/ 	.byte	0x03, 0x50
        /*001a*/ 	.short	0x0000


	//----- nvinfo : EIATTR_MAXREG_COUNT
	.align		4
        /*001c*/ 	.byte	0x03, 0x1b
        /*001e*/ 	.short	0x00a8


	//----- nvinfo : EIATTR_NUM_BARRIERS
	.align		4
        /*0020*/ 	.byte	0x02, 0x4c
        /*0022*/ 	.byte	0x10
	.zero		1


	//----- nvinfo : EIATTR_EXTERNS
	.align		4
        /*0024*/ 	.byte	0x04, 0x0f
        /*0026*/ 	.short	(.L_933 - .L_932)


	//   ....[0]....
	.align		4
.L_932:
        /*0028*/ 	.word	index@(__assertfail)


	//----- nvinfo : EIATTR_ANNOTATIONS
	.align		4
.L_933:
        /*002c*/ 	.byte	0x04, 0x55
        /*002e*/ 	.short	(.L_935 - .L_934)


	//   ....[0]....
.L_934:
        /* <DEDUP_REMOVED lines=41> */


	//----- nvinfo : EIATTR_MERCURY_ISA_VERSION
	.align		4
.L_935:
        /*02a8*/ 	.byte	0x03, 0x5f
        /*02aa*/ 	.short	0x0101


	//----- nvinfo : EIATTR_UNUSED_LOAD_BYTE_OFFSET
	.align		4
        /*02ac*/ 	.byte	0x04, 0x44
        /*02ae*/ 	.short	(.L_937 - .L_936)


	//   ....[0]....
.L_936:
        /*02b0*/ 	.word	0x00000b50
        /*02b4*/ 	.word	0x0000fff0


	//   ....[1]....
        /*02b8*/ 	.word	0x0001a590
        /*02bc*/ 	.word	0x0000fff0


	//----- nvinfo : EIATTR_INT_WARP_WIDE_INSTR_OFFSETS
	.align		4
.L_937:
        /*02c0*/ 	.byte	0x04, 0x31
        /*02c2*/ 	.short	(.L_939 - .L_938)


	//   ....[0]....
.L_938:
        /*02c4*/ 	.word	0x00000200


	//   ....[1]....
        /*02c8*/ 	.word	0x00000240


	//   ....[2]....
        /*02cc*/ 	.word	0x000002a0


	//   ....[3]....
        /*02d0*/ 	.word	0x000002b0


	//   ....[4]....
        /*02d4*/ 	.word	0x0001f6c0


	//   ....[5]....
        /*02d8*/ 	.word	0x0001f770


	//   ....[6]....
        /*02dc*/ 	.word	0x0001fc80


	//   ....[7]....
        /*02e0*/ 	.word	0x0001fcf0


	//   ....[8]....
        /*02e4*/ 	.word	0x00022970


	//   ....[9]....
        /*02e8*/ 	.word	0x00022a20


	//----- nvinfo : EIATTR_COOP_GROUP_MASK_REGIDS
	.align		4
.L_939:
        /*02ec*/ 	.byte	0x04, 0x29
        /*02ee*/ 	.short	(.L_941 - .L_940)


	//   ....[0]....
.L_940:
        /*02f0*/ 	.word	0xffffffff


	//   ....[1]....
        /*02f4*/ 	.word	0xffffffff


	//   ....[2]....
        /*02f8*/ 	.word	0xffffffff


	//   ....[3]....
        /*02fc*/ 	.word	0xffffffff


	//   ....[4]....
        /*0300*/ 	.word	0xffffffff


	//   ....[5]....
        /*0304*/ 	.word	0xffffffff


	//   ....[6]....
        /*0308*/ 	.word	0xffffffff


	//   ....[7]....
        /*030c*/ 	.word	0xffffffff


	//   ....[8]....
        /*0310*/ 	.word	0xffffffff


	//   ....[9]....
        /*0314*/ 	.word	0xffffffff


	//   ....[10]....
        /*0318*/ 	.word	0xffffffff


	//   ....[11]....
        /*031c*/ 	.word	0xffffffff


	//   ....[12]....
        /*0320*/ 	.word	0xffffffff


	//   ....[13]....
        /*0324*/ 	.word	0xffffffff


	//   ....[14]....
        /*0328*/ 	.word	0xffffffff


	//   ....[15]....
        /*032c*/ 	.word	0xffffffff


	//   ....[16]....
        /*0330*/ 	.word	0xffffffff


	//   ....[17]....
        /*0334*/ 	.word	0xffffffff


	//   ....[18]....
        /*0338*/ 	.word	0xffffffff


	//   ....[19]....
        /*033c*/ 	.word	0xffffffff


	//   ....[20]....
        /*0340*/ 	.word	0xffffffff


	//   ....[21]....
        /*0344*/ 	.word	0xffffffff


	//   ....[22]....
        /*0348*/ 	.word	0xffffffff


	//   ....[23]....
        /*034c*/ 	.word	0xffffffff


	//   ....[24]....
        /*0350*/ 	.word	0xffffffff


	//   ....[25]....
        /*0354*/ 	.word	0xffffffff


	//   ....[26]....
        /*0358*/ 	.word	0xffffffff


	//   ....[27]....
        /*035c*/ 	.word	0xffffffff


	//   ....[28]....
        /*0360*/ 	.word	0xffffffff


	//   ....[29]....
        /*0364*/ 	.word	0xffffffff


	//   ....[30]....
        /*0368*/ 	.word	0xffffffff


	//   ....[31]....
        /*036c*/ 	.word	0xffffffff


	//   ....[32]....
        /*0370*/ 	.word	0xffffffff


	//   ....[33]....
        /*0374*/ 	.word	0xffffffff


	//   ....[34]....
        /*0378*/ 	.word	0xffffffff


	//   ....[35]....
        /*037c*/ 	.word	0xffffffff


	//   ....[36]....
        /*0380*/ 	.word	0xffffffff


	//   ....[37]....
        /*0384*/ 	.word	0xffffffff


	//   ....[38]....
        /*0388*/ 	.word	0xffffffff


	//   ....[39]....
        /*038c*/ 	.word	0xffffffff


	//   ....[40]....
        /*0390*/ 	.word	0xffffffff


	//   ....[41]....
        /*0394*/ 	.word	0xffffffff


	//   ....[42]....
        /*0398*/ 	.word	0xffffffff


	//   ....[43]....
        /*039c*/ 	.word	0xffffffff


	//   ....[44]....
        /*03a0*/ 	.word	0xffffffff


	//   ....[45]....
        /*03a4*/ 	.word	0xffffffff


	//   ....[46]....
        /*03a8*/ 	.word	0xffffffff


	//   ....[47]....
        /*03ac*/ 	.word	0xffffffff


	//   ....[48]....
        /*03b0*/ 	.word	0xffffffff


	//   ....[49]....
        /*03b4*/ 	.word	0xffffffff


	//   ....[50]....
        /*03b8*/ 	.word	0xffffffff


	//   ....[51]....
        /*03bc*/ 	.word	0xffffffff


	//   ....[52]....
        /*03c0*/ 	.word	0xffffffff


	//   ....[53]....
        /*03c4*/ 	.word	0xffffffff


	//   ....[54]....
        /*03c8*/ 	.word	0xffffffff


	//   ....[55]....
        /*03cc*/ 	.word	0xffffffff


	//   ....[56]....
        /*03d0*/ 	.word	0xffffffff


	//   ....[57]....
        /*03d4*/ 	.word	0xffffffff


	//   ....[58]....
        /*03d8*/ 	.word	0xffffffff


	//   ....[59]....
        /*03dc*/ 	.word	0xffffffff


	//   ....[60]....
        /*03e0*/ 	.word	0xffffffff


	//   ....[61]....
        /*03e4*/ 	.word	0xffffffff


	//   ....[62]....
        /*03e8*/ 	.word	0xffffffff


	//   ....[63]....
        /*03ec*/ 	.word	0xffffffff


	//   ....[64]....
        /*03f0*/ 	.word	0xffffffff


	//   ....[65]....
        /*03f4*/ 	.word	0xffffffff


	//   ....[66]....
        /*03f8*/ 	.word	0xffffffff


	//   ....[67]....
        /*03fc*/ 	.word	0xffffffff


	//   ....[68]....
        /*0400*/ 	.word	0xffffffff


	//   ....[69]....
        /*0404*/ 	.word	0xffffffff


	//   ....[70]....
        /*0408*/ 	.word	0xffffffff


	//   ....[71]....
        /*040c*/ 	.word	0xffffffff


	//   ....[72]....
        /*0410*/ 	.word	0x0500000f


	//   ....[73]....
        /*0414*/ 	.word	0x0500000f


	//   ....[74]....
        /*0418*/ 	.word	0x0500000f


	//   ....[75]....
        /*041c*/ 	.word	0x0500000f


	//   ....[76]....
        /*0420*/ 	.word	0x0500000f


	//   ....[77]....
        /*0424*/ 	.word	0x0500000f


	//   ....[78]....
        /*0428*/ 	.word	0x0500000f


	//   ....[79]....
        /*042c*/ 	.word	0x0500000f


	//   ....[80]....
        /*0430*/ 	.word	0x0500000f


	//   ....[81]....
        /*0434*/ 	.word	0x0500000f


	//   ....[82]....
        /*0438*/ 	.word	0x0500000f


	//   ....[83]....
        /*043c*/ 	.word	0x0500000f


	//   ....[84]....
        /*0440*/ 	.word	0x0500000f


	//   ....[85]....
        /*0444*/ 	.word	0x0500000f


	//   ....[86]....
        /*0448*/ 	.word	0x0500000f


	//   ....[87]....
        /*044c*/ 	.word	0x0500000f


	//   ....[88]....
        /*0450*/ 	.word	0x0500000f


	//   ....[89]....
        /*0454*/ 	.word	0x0500000f


	//   ....[90]....
        /*0458*/ 	.word	0x0500000f


	//   ....[91]....
        /*045c*/ 	.word	0x0500000f


	//   ....[92]....
        /*0460*/ 	.word	0x0500000f


	//   ....[93]....
        /*0464*/ 	.word	0x0500000f


	//   ....[94]....
        /*0468*/ 	.word	0x0500000f


	//   ....[95]....
        /*046c*/ 	.word	0x0500000f


	//   ....[96]....
        /*0470*/ 	.word	0x0500000f


	//   ....[97]....
        /*0474*/ 	.word	0x0500000f


	//   ....[98]....
        /*0478*/ 	.word	0x0500000f


	//   ....[99]....
        /*047c*/ 	.word	0x0500000f


	//   ....[100]....
        /*0480*/ 	.word	0x0500000f


	//   ....[101]....
        /*0484*/ 	.word	0x0500000f


	//   ....[102]....
        /*0488*/ 	.word	0x0500000f


	//   ....[103]....
        /*048c*/ 	.word	0x0500000f


	//   ....[104]....
        /*0490*/ 	.word	0x0500000f


	//   ....[105]....
        /*0494*/ 	.word	0x0500000f


	//   ....[106]....
        /*0498*/ 	.word	0x0500000f


	//   ....[107]....
        /*049c*/ 	.word	0x0500000f


	//----- nvinfo : EIATTR_COOP_GROUP_INSTR_OFFSETS
	.align		4
.L_941:
        /*04a0*/ 	.byte	0x04, 0x28
        /*04a2*/ 	.short	(.L_943 - .L_942)


	//   ....[0]....
.L_942:
        /*04a4*/ 	.word	0x00000070


	//   ....[1]....
        /*04a8*/ 	.word	0x000001f0


	//   ....[2]....
        /*04ac*/ 	.word	0x00000230


	//   ....[3]....
        /*04b0*/ 	.word	0x00000480


	//   ....[4]....
        /*04b4*/ 	.word	0x000005e0


	//   ....[5]....
        /*04b8*/ 	.word	0x00000700


	//   ....[6]....
        /*04bc*/ 	.word	0x00000860


	//   ....[7]....
        /*04c0*/ 	.word	0x00004e50


	//   ....[8]....
        /*04c4*/ 	.word	0x00006eb0


	//   ....[9]....
        /*04c8*/ 	.word	0x0000a8c0


	//   ....[10]....
        /*04cc*/ 	.word	0x0000d000


	//   ....[11]....
        /*04d0*/ 	.word	0x0000d120


	//   ....[12]....
        /*04d4*/ 	.word	0x0000d420


	//   ....[13]....
        /*04d8*/ 	.word	0x0000d4c0


	//   ....[14]....
        /*04dc*/ 	.word	0x0000dcf0


	//   ....[15]....
        /*04e0*/ 	.word	0x0000eee0


	//   ....[16]....
        /*04e4*/ 	.word	0x000109b0


	//   ....[17]....
        /*04e8*/ 	.word	0x00010ab0


	//   ....[18]....
        /*04ec*/ 	.word	0x00010e50


	//   ....[19]....
        /*04f0*/ 	.word	0x00010ee0


	//   ....[20]....
        /*04f4*/ 	.word	0x00012050


	//   ....[21]....
        /*04f8*/ 	.word	0x000128e0


	//   ....[22]....
        /*04fc*/ 	.word	0x00014420


	//   ....[23]....
        /*0500*/ 	.word	0x000144c0


	//   ....[24]....
        /*0504*/ 	.word	0x00014790


	//   ....[25]....
        /*0508*/ 	.word	0x00014950


	//   ....[26]....
        /*050c*/ 	.word	0x00015940


	//   ....[27]....
        /*0510*/ 	.word	0x00015fb0


	//   ....[28]....
        /*0514*/ 	.word	0x000183b0


	//   ....[29]....
        /*0518*/ 	.word	0x000184b0


	//   ....[30]....
        /*051c*/ 	.word	0x00018880


	//   ....[31]....
        /*0520*/ 	.word	0x00018930


	//   ....[32]....
        /*0524*/ 	.word	0x00019a50


	//   ....[33]....
        /*0528*/ 	.word	0x00019aa0


	//   ....[34]....
        /*052c*/ 	.word	0x00019ad0


	//   ....[35]....
        /*0530*/ 	.word	0x00019b40


	//   ....[36]....
        /*0534*/ 	.word	0x00019b50


	//   ....[37]....
        /*0538*/ 	.word	0x0001b520


	//   ....[38]....
        /*053c*/ 	.word	0x0001ccb0


	//   ....[39]....
        /*0540*/ 	.word	0x0001ce30


	//   ....[40]....
        /*0544*/ 	.word	0x0001ce60


	//   ....[41]....
        /*0548*/ 	.word	0x0001cea0


	//   ....[42]....
        /*054c*/ 	.word	0x0001cf00


	//   ....[43]....
        /*0550*/ 	.word	0x0001cf60


	//   ....[44]....
        /*0554*/ 	.word	0x0001cfa0


	//   ....[45]....
        /*0558*/ 	.word	0x0001d150


	//   ....[46]....
        /*055c*/ 	.word	0x0001d1b0


	//   ....[47]....
        /*0560*/ 	.word	0x0001d1f0


	//   ....[48]....
        /*0564*/ 	.word	0x0001d230


	//   ....[49]....
        /*0568*/ 	.word	0x0001d260


	//   ....[50]....
        /*056c*/ 	.word	0x0001d290


	//   ....[51]....
        /*0570*/ 	.word	0x0001d330


	//   ....[52]....
        /*0574*/ 	.word	0x0001d390


	//   ....[53]....
        /*0578*/ 	.word	0x0001d420


	//   ....[54]....
        /*057c*/ 	.word	0x00022ab0


	//   ....[55]....
        /*0580*/ 	.word	0x00022ac0


	//   ....[56]....
        /*0584*/ 	.word	0x00022bd0


	//   ....[57]....
        /*0588*/ 	.word	0x00022c30


	//   ....[58]....
        /*058c*/ 	.word	0x00022c70


	//   ....[59]....
        /*0590*/ 	.word	0x00022cb0


	//   ....[60]....
        /*0594*/ 	.word	0x00022ce0


	//   ....[61]....
        /*0598*/ 	.word	0x00022d10


	//   ....[62]....
        /*059c*/ 	.word	0x00022ea0


	//   ....[63]....
        /*05a0*/ 	.word	0x00022f00


	//   ....[64]....
        /*05a4*/ 	.word	0x00022f40


	//   ....[65]....
        /*05a8*/ 	.word	0x00022f80


	//   ....[66]....
        /*05ac*/ 	.word	0x00022fb0


	//   ....[67]....
        /*05b0*/ 	.word	0x00022fe0


	//   ....[68]....
        /*05b4*/ 	.word	0x000230a0


	//   ....[69]....
        /*05b8*/ 	.word	0x000230c0


	//   ....[70]....
        /*05bc*/ 	.word	0x00023130


	//   ....[71]....
        /*05c0*/ 	.word	0x000237c0


	//   ....[72]....
        /*05c4*/ 	.word	0x00023c20


	//   ....[73]....
        /*05c8*/ 	.word	0x00023cc0


	//   ....[74]....
        /*05cc*/ 	.word	0x00023d60


	//   ....[75]....
        /*05d0*/ 	.word	0x00023e00


	//   ....[76]....
        /*05d4*/ 	.word	0x00023ea0


	//   ....[77]....
        /*05d8*/ 	.word	0x00023f40


	//   ....[78]....
        /*05dc*/ 	.word	0x00023fe0


	//   ....[79]....
        /*05e0*/ 	.word	0x00024080


	//   ....[80]....
        /*05e4*/ 	.word	0x00024170


	//   ....[81]....
        /*05e8*/ 	.word	0x00024210


	//   ....[82]....
        /*05ec*/ 	.word	0x000242b0


	//   ....[83]....
        /*05f0*/ 	.word	0x00024350


	//   ....[84]....
        /*05f4*/ 	.word	0x000243f0


	//   ....[85]....
        /*05f8*/ 	.word	0x00024490


	//   ....[86]....
        /*05fc*/ 	.word	0x00024530


	//   ....[87]....
        /*0600*/ 	.word	0x000245d0


	//   ....[88]....
        /*0604*/ 	.word	0x000249c0


	//   ....[89]....
        /*0608*/ 	.word	0x00024ca0


	//   ....[90]....
        /*060c*/ 	.word	0x000250c0


	//   ....[91]....
        /*0610*/ 	.word	0x00025150


	//   ....[92]....
        /*0614*/ 	.word	0x000251f0


	//   ....[93]....
        /*0618*/ 	.word	0x000252a0


	//   ....[94]....
        /*061c*/ 	.word	0x00025320


	//   ....[95]....
        /*0620*/ 	.word	0x000253a0


	//   ....[96]....
        /*0624*/ 	.word	0x00025420


	//   ....[97]....
        /*0628*/ 	.word	0x000254a0


	//   ....[98]....
        /*062c*/ 	.word	0x00025530


	//   ....[99]....
        /*0630*/ 	.word	0x000255f0


	//   ....[100]....
        /*0634*/ 	.word	0x00025670


	//   ....[101]....
        /*0638*/ 	.word	0x000256f0


	//   ....[102]....
        /*063c*/ 	.word	0x00025770


	//   ....[103]....
        /*0640*/ 	.word	0x000257f0


	//   ....[104]....
        /*0644*/ 	.word	0x00025860


	//   ....[105]....
        /*0648*/ 	.word	0x00025900


	//   ....[106]....
        /*064c*/ 	.word	0x00025990


	//   ....[107]....
        /*0650*/ 	.word	0x00025ac0


	//----- nvinfo : EIATTR_REG_RECONFIG
	.align		4
.L_943:
        /*0654*/ 	.byte	0x01, 0x54
	.zero		2


	//----- nvinfo : EIATTR_SYSCALL_OFFSETS
	.align		4
        /*0658*/ 	.byte	0x04, 0x46
        /*065a*/ 	.short	(.L_945 - .L_944)


	//   ....[0]....
.L_944:
        /*065c*/ 	.word	0x00001c10


	//   ....[1]....
        /*0660*/ 	.word	0x00001d60


	//   ....[2]....
        /*0664*/ 	.word	0x00007070


	//   ....[3]....
        /*0668*/ 	.word	0x00007510


	//   ....[4]....
        /*066c*/ 	.word	0x0001f900


	//   ....[5]....
        /*0670*/ 	.word	0x0001fa40


	//   ....[6]....
        /*0674*/ 	.word	0x0001fb40


	//----- nvinfo : EIATTR_MBARRIER_INSTR_OFFSETS
	.align		4
.L_945:
        /*0678*/ 	.byte	0x04, 0x39
        /*067a*/ 	.short	(.L_947 - .L_946)


	//   ....[0]....
.L_946:
        /*067c*/ 	.word	0x00000360
        /*0680*/ 	.word	0x000000ff
        /*0684*/ 	.word	0x00038800
        /*0688*/ 	.short	0x0100
        /*068a*/ 	.byte	0x08
	.zero		1


	//   ....[1]....
        /*068c*/ 	.word	0x00000370
        /*0690*/ 	.word	0x000000ff
        /*0694*/ 	.word	0x00038810
        /*0698*/ 	.short	0x0100
        /*069a*/ 	.byte	0x08
	.zero		1


	//   ....[2]....
        /*069c*/ 	.word	0x00000380
        /*06a0*/ 	.word	0x000000ff
        /*06a4*/ 	.word	0x00038820
        /*06a8*/ 	.short	0x0100
        /*06aa*/ 	.byte	0x08
	.zero		1


	//   ....[3]....
        /*06ac*/ 	.word	0x00000430
        /*06b0*/ 	.word	0x000000ff
        /*06b4*/ 	.word	0x00038830
        /*06b8*/ 	.short	0x0100
        /*06ba*/ 	.byte	0x06
	.zero		1


	//   ....[4]....
        /*06bc*/ 	.word	0x00000440
        /*06c0*/ 	.word	0x000000ff
        /*06c4*/ 	.word	0x00038840
        /*06c8*/ 	.short	0x0100
        /*06ca*/ 	.byte	0x06
	.zero		1


	//   ....[5]....
        /*06cc*/ 	.word	0x00000450
        /*06d0*/ 	.word	0x000000ff
        /*06d4*/ 	.word	0x00038838
        /*06d8*/ 	.short	0x0100
        /*06da*/ 	.byte	0x06
	.zero		1


	//   ....[6]....
        /*06dc*/ 	.word	0x00000460
        /*06e0*/ 	.word	0x000000ff
        /*06e4*/ 	.word	0x00038848
        /*06e8*/ 	.short	0x0100
        /*06ea*/ 	.byte	0x06
	.zero		1


	//   ....[7]....
        /*06ec*/ 	.word	0x00000590
        /*06f0*/ 	.word	0x000000ff
        /*06f4*/ 	.word	0x00038850
        /*06f8*/ 	.short	0x0100
        /*06fa*/ 	.byte	0x08
	.zero		1


	//   ....[8]....
        /*06fc*/ 	.word	0x000005a0
        /*0700*/ 	.word	0x000000ff
        /*0704*/ 	.word	0x00038860
        /*0708*/ 	.short	0x0100
        /*070a*/ 	.byte	0x08
	.zero		1


	//   ....[9]....
        /*070c*/ 	.word	0x000005b0
        /*0710*/ 	.word	0x000000ff
        /*0714*/ 	.word	0x00038858
        /*0718*/ 	.short	0x0100
        /*071a*/ 	.byte	0x08
	.zero		1


	//   ....[10]....
        /*071c*/ 	.word	0x000005c0
        /*0720*/ 	.word	0x000000ff
        /*0724*/ 	.word	0x00038868
        /*0728*/ 	.short	0x0100
        /*072a*/ 	.byte	0x08
	.zero		1


	//   ....[11]....
        /*072c*/ 	.word	0x000006b0
        /*0730*/ 	.word	0x000000ff
        /*0734*/ 	.word	0x00038870
        /*0738*/ 	.short	0x0100
        /*073a*/ 	.byte	0x06
	.zero		1


	//   ....[12]....
        /*073c*/ 	.word	0x000006c0
        /*0740*/ 	.word	0x000000ff
        /*0744*/ 	.word	0x00038880
        /*0748*/ 	.short	0x0100
        /*074a*/ 	.byte	0x06
	.zero		1


	//   ....[13]....
        /*074c*/ 	.word	0x000006d0
        /*0750*/ 	.word	0x000000ff
        /*0754*/ 	.word	0x00038878
        /*0758*/ 	.short	0x0100
        /*075a*/ 	.byte	0x06
	.zero		1


	//   ....[14]....
        /*075c*/ 	.word	0x000006e0
        /*0760*/ 	.word	0x000000ff
        /*0764*/ 	.word	0x00038888
        /*0768*/ 	.short	0x0100
        /*076a*/ 	.byte	0x06
	.zero		1


	//   ....[15]....
        /*076c*/ 	.word	0x00000810
        /*0770*/ 	.word	0x000000ff
        /*0774*/ 	.word	0x00038890
        /*0778*/ 	.short	0x0100
        /*077a*/ 	.byte	0x08
	.zero		1


	//   ....[16]....
        /*077c*/ 	.word	0x00000820
        /*0780*/ 	.word	0x000000ff
        /*0784*/ 	.word	0x000388a0
        /*0788*/ 	.short	0x0100
        /*078a*/ 	.byte	0x08
	.zero		1


	//   ....[17]....
        /*078c*/ 	.word	0x00000830
        /*0790*/ 	.word	0x000000ff
        /*0794*/ 	.word	0x00038898
        /*0798*/ 	.short	0x0100
        /*079a*/ 	.byte	0x08
	.zero		1


	//   ....[18]....
        /*079c*/ 	.word	0x00000840
        /*07a0*/ 	.word	0x000000ff
        /*07a4*/ 	.word	0x000388a8
        /*07a8*/ 	.short	0x0100
        /*07aa*/ 	.byte	0x08
	.zero		1


	//   ....[19]....
        /*07ac*/ 	.word	0x00000970
        /*07b0*/ 	.word	0x000000ff
        /*07b4*/ 	.word	0x000388b0
        /*07b8*/ 	.short	0x0100
        /*07ba*/ 	.byte	0x08
	.zero		1


	//   ....[20]....
        /*07bc*/ 	.word	0x00000980
        /*07c0*/ 	.word	0x000000ff
        /*07c4*/ 	.word	0x000388c0
        /*07c8*/ 	.short	0x0100
        /*07ca*/ 	.byte	0x08
	.zero		1


	//   ....[21]....
        /*07cc*/ 	.word	0x00000990
        /*07d0*/ 	.word	0x000000ff
        /*07d4*/ 	.word	0x000388b8
        /*07d8*/ 	.short	0x0100
        /*07da*/ 	.byte	0x08
	.zero		1


	//   ....[22]....
        /*07dc*/ 	.word	0x000009a0
        /*07e0*/ 	.word	0x000000ff
        /*07e4*/ 	.word	0x000388c8
        /*07e8*/ 	.short	0x0100
        /*07ea*/ 	.byte	0x08
	.zero		1


	//   ....[23]....
        /*07ec*/ 	.word	0x000029e0
        /*07f0*/ 	.word	0x00000046
        /*07f4*/ 	.word	0x00038890
        /*07f8*/ 	.short	0x010a
        /*07fa*/ 	.byte	0x3f
	.zero		1


	//   ....[24]....
        /*07fc*/ 	.word	0x00003430
        /*0800*/ 	.word	0x00000046
        /*0804*/ 	.word	0x00038890
        /*0808*/ 	.short	0x010a
        /*080a*/ 	.byte	0x3f
	.zero		1


	//   ....[25]....
        /*080c*/ 	.word	0x00003d40
        /*0810*/ 	.word	0x00000046
        /*0814*/ 	.word	0x00038890
        /*0818*/ 	.short	0x010a
        /*081a*/ 	.byte	0x3f
	.zero		1


	//   ....[26]....
        /*081c*/ 	.word	0x00003f40
        /*0820*/ 	.word	0x00000004
        /*0824*/ 	.word	0x00000000
        /*0828*/ 	.short	0x0101
        /*082a*/ 	.byte	0x3f
	.zero		1


	//   ....[27]....
        /*082c*/ 	.word	0x00003f80
        /*0830*/ 	.word	0x00000046
        /*0834*/ 	.word	0x000388b0
        /*0838*/ 	.short	0x010a
        /*083a*/ 	.byte	0x3f
	.zero		1


	//   ....[28]....
        /*083c*/ 	.word	0x000045e0
        /*0840*/ 	.word	0x00000046
        /*0844*/ 	.word	0x00000000
        /*0848*/ 	.short	0x0101
        /*084a*/ 	.byte	0x3f
	.zero		1


	//   ....[29]....
        /*084c*/ 	.word	0x000052a0
        /*0850*/ 	.word	0x00000000
        /*0854*/ 	.word	0x00000000
        /*0858*/ 	.short	0x0101
        /*085a*/ 	.byte	0x3f
	.zero		1


	//   ....[30]....
        /*085c*/ 	.word	0x00005e10
        /*0860*/ 	.word	0x00000000
        /*0864*/ 	.word	0x00000000
        /*0868*/ 	.short	0x0101
        /*086a*/ 	.byte	0x3f
	.zero		1


	//   ....[31]....
        /*086c*/ 	.word	0x00007100
        /*0870*/ 	.word	0x00000012
        /*0874*/ 	.word	0x00038800
        /*0878*/ 	.short	0x010a
        /*087a*/ 	.byte	0x3f
	.zero		1


	//   ....[32]....
        /*087c*/ 	.word	0x00007150
        /*0880*/ 	.word	0x00000012
        /*0884*/ 	.word	0x00038800
        /*0888*/ 	.short	0x010a
        /*088a*/ 	.byte	0x3f
	.zero		1


	//   ....[33]....
        /*088c*/ 	.word	0x00007d80
        /*0890*/ 	.word	0x00000012
        /*0894*/ 	.word	0x00038800
        /*0898*/ 	.short	0x010a
        /*089a*/ 	.byte	0x3f
	.zero		1


	//   ....[34]....
        /*089c*/ 	.word	0x000091c0
        /*08a0*/ 	.word	0x00000012
        /*08a4*/ 	.word	0x00038800
        /*08a8*/ 	.short	0x010a
        /*08aa*/ 	.byte	0x3f
	.zero		1


	//   ....[35]....
        /*08ac*/ 	.word	0x0000a1c0
        /*08b0*/ 	.word	0x0000000e
        /*08b4*/ 	.word	0x00038830
        /*08b8*/ 	.short	0x010a
        /*08ba*/ 	.byte	0x3f
	.zero		1


	//   ....[36]....
        /*08bc*/ 	.word	0x0000a270
        /*08c0*/ 	.word	0x0000000e
        /*08c4*/ 	.word	0x00038830
        /*08c8*/ 	.short	0x010a
        /*08ca*/ 	.byte	0x3f
	.zero		1


	//   ....[37]....
        /*08cc*/ 	.word	0x0000a580
        /*08d0*/ 	.word	0x00000012
        /*08d4*/ 	.word	0x00038810
        /*08d8*/ 	.short	0x010a
        /*08da*/ 	.byte	0x3f
	.zero		1


	//   ....[38]....
        /*08dc*/ 	.word	0x0000a5d0
        /*08e0*/ 	.word	0x0000000e
        /*08e4*/ 	.word	0x00038850
        /*08e8*/ 	.short	0x010a
        /*08ea*/ 	.byte	0x3f
	.zero		1


	//   ....[39]....
        /*08ec*/ 	.word	0x0000a660
        /*08f0*/ 	.word	0x0000000e
        /*08f4*/ 	.word	0x00038850
        /*08f8*/ 	.short	0x010a
        /*08fa*/ 	.byte	0x3f
	.zero		1


	//   ....[40]....
        /*08fc*/ 	.word	0x0000c220
        /*0900*/ 	.word	0x00000000
        /*0904*/ 	.word	0x00000000
        /*0908*/ 	.short	0x0101
        /*090a*/ 	.byte	0x3f
	.zero		1


	//   ....[41]....
        /*090c*/ 	.word	0x0000dd10
        /*0910*/ 	.word	0x0000000e
        /*0914*/ 	.word	0x00000000
        /*0918*/ 	.short	0x0101
        /*091a*/ 	.byte	0x3f
	.zero		1


	//   ....[42]....
        /*091c*/ 	.word	0x0000e090
        /*0920*/ 	.word	0x000000c7
        /*0924*/ 	.word	0x00038830
        /*0928*/ 	.short	0x010a
        /*092a*/ 	.byte	0x3f
	.zero		1


	//   ....[43]....
        /*092c*/ 	.word	0x0000e100
        /*0930*/ 	.word	0x000000c7
        /*0934*/ 	.word	0x00038830
        /*0938*/ 	.short	0x010a
        /*093a*/ 	.byte	0x3f
	.zero		1


	//   ....[44]....
        /*093c*/ 	.word	0x0000e370
        /*0940*/ 	.word	0x000000c7
        /*0944*/ 	.word	0x00038850
        /*0948*/ 	.short	0x010a
        /*094a*/ 	.byte	0x3f
	.zero		1


	//   ....[45]....
        /*094c*/ 	.word	0x0000e3c0
        /*0950*/ 	.word	0x000000c7
        /*0954*/ 	.word	0x00038850
        /*0958*/ 	.short	0x010a
        /*095a*/ 	.byte	0x3f
	.zero		1


	//   ....[46]....
        /*095c*/ 	.word	0x0000fea0
        /*0960*/ 	.word	0x0000009a
        /*0964*/ 	.word	0x00000000
        /*0968*/ 	.short	0x0101
        /*096a*/ 	.byte	0x3f
	.zero		1


	//   ....[47]....
        /*096c*/ 	.word	0x00012070
        /*0970*/ 	.word	0x000000c7
        /*0974*/ 	.word	0x00000000
        /*0978*/ 	.short	0x0101
        /*097a*/ 	.byte	0x3f
	.zero		1


	//   ....[48]....
        /*097c*/ 	.word	0x00012400
        /*0980*/ 	.word	0x0000000e
        /*0984*/ 	.word	0x00038830
        /*0988*/ 	.short	0x010a
        /*098a*/ 	.byte	0x3f
	.zero		1


	//   ....[49]....
        /*098c*/ 	.word	0x00012470
        /*0990*/ 	.word	0x0000000e
        /*0994*/ 	.word	0x00038830
        /*0998*/ 	.short	0x010a
        /*099a*/ 	.byte	0x3f
	.zero		1


	//   ....[50]....
        /*099c*/ 	.word	0x000126e0
        /*09a0*/ 	.word	0x0000000e
        /*09a4*/ 	.word	0x00038850
        /*09a8*/ 	.short	0x010a
        /*09aa*/ 	.byte	0x3f
	.zero		1


	//   ....[51]....
        /*09ac*/ 	.word	0x00012730
        /*09b0*/ 	.word	0x0000000e
        /*09b4*/ 	.word	0x00038850
        /*09b8*/ 	.short	0x010a
        /*09ba*/ 	.byte	0x3f
	.zero		1


	//   ....[52]....
        /*09bc*/ 	.word	0x00014c70
        /*09c0*/ 	.word	0x0000009a
        /*09c4*/ 	.word	0x00000000
        /*09c8*/ 	.short	0x0101
        /*09ca*/ 	.byte	0x3f
	.zero		1


	//   ....[53]....
        /*09cc*/ 	.word	0x00015960
        /*09d0*/ 	.word	0x0000000e
        /*09d4*/ 	.word	0x00000000
        /*09d8*/ 	.short	0x0101
        /*09da*/ 	.byte	0x3f
	.zero		1


	//   ....[54]....
        /*09dc*/ 	.word	0x00015ac0
        /*09e0*/ 	.word	0x000000bf
        /*09e4*/ 	.word	0x00038830
        /*09e8*/ 	.short	0x010a
        /*09ea*/ 	.byte	0x3f
	.zero		1


	//   ....[55]....
        /*09ec*/ 	.word	0x00015b30
        /*09f0*/ 	.word	0x000000bf
        /*09f4*/ 	.word	0x00038830
        /*09f8*/ 	.short	0x010a
        /*09fa*/ 	.byte	0x3f
	.zero		1


	//   ....[56]....
        /*09fc*/ 	.word	0x00015da0
        /*0a00*/ 	.word	0x000000bf
        /*0a04*/ 	.word	0x00038850
        /*0a08*/ 	.short	0x010a
        /*0a0a*/ 	.byte	0x3f
	.zero		1


	//   ....[57]....
        /*0a0c*/ 	.word	0x00015df0
        /*0a10*/ 	.word	0x000000bf
        /*0a14*/ 	.word	0x00038850
        /*0a18*/ 	.short	0x010a
        /*0a1a*/ 	.byte	0x3f
	.zero		1


	//   ....[58]....
        /*0a1c*/ 	.word	0x000178b0
        /*0a20*/ 	.word	0x0000009a
        /*0a24*/ 	.word	0x00000000
        /*0a28*/ 	.short	0x0101
        /*0a2a*/ 	.byte	0x3f
	.zero		1


	//   ....[59]....
        /*0a2c*/ 	.word	0x00019a70
        /*0a30*/ 	.word	0x000000bf
        /*0a34*/ 	.word	0x00000000
        /*0a38*/ 	.short	0x0101
        /*0a3a*/ 	.byte	0x3f
	.zero		1


	//   ....[60]....
        /*0a3c*/ 	.word	0x0001bd90
        /*0a40*/ 	.word	0x00000000
        /*0a44*/ 	.word	0x00000000
        /*0a48*/ 	.short	0x0101
        /*0a4a*/ 	.byte	0x3f
	.zero		1


	//   ....[61]....
        /*0a4c*/ 	.word	0x0001e460
        /*0a50*/ 	.word	0x00000007
        /*0a54*/ 	.word	0x00038820
        /*0a58*/ 	.short	0x010a
        /*0a5a*/ 	.byte	0x3f
	.zero		1


	//   ....[62]....
        /*0a5c*/ 	.word	0x0001e4e0
        /*0a60*/ 	.word	0x00000008
        /*0a64*/ 	.word	0x000388a0
        /*0a68*/ 	.short	0x010a
        /*0a6a*/ 	.byte	0x3f
	.zero		1


	//   ....[63]....
        /*0a6c*/ 	.word	0x0001e6d0
        /*0a70*/ 	.word	0x00000008
        /*0a74*/ 	.word	0x000388c0
        /*0a78*/ 	.short	0x010a
        /*0a7a*/ 	.byte	0x3f
	.zero		1


	//   ....[64]....
        /*0a7c*/ 	.word	0x0001ec30
        /*0a80*/ 	.word	0x00000009
        /*0a84*/ 	.word	0x000388a0
        /*0a88*/ 	.short	0x010a
        /*0a8a*/ 	.byte	0x3f
	.zero		1


	//   ....[65]....
        /*0a8c*/ 	.word	0x0001ee00
        /*0a90*/ 	.word	0x00000009
        /*0a94*/ 	.word	0x000388c0
        /*0a98*/ 	.short	0x010a
        /*0a9a*/ 	.byte	0x3f
	.zero		1


	//   ....[66]....
        /*0a9c*/ 	.word	0x00020060
        /*0aa0*/ 	.word	0x00000005
        /*0aa4*/ 	.word	0x00038840
        /*0aa8*/ 	.short	0x010a
        /*0aaa*/ 	.byte	0x3f
	.zero		1


	//   ....[67]....
        /*0aac*/ 	.word	0x00020870
        /*0ab0*/ 	.word	0x00000009
        /*0ab4*/ 	.word	0x00038820
        /*0ab8*/ 	.short	0x010a
        /*0aba*/ 	.byte	0x3f
	.zero		1


	//   ....[68]....
        /*0abc*/ 	.word	0x00020940
        /*0ac0*/ 	.word	0x00000002
        /*0ac4*/ 	.word	0x00038860
        /*0ac8*/ 	.short	0x010a
        /*0aca*/ 	.byte	0x3f
	.zero		1


	//   ....[69]....
        /*0acc*/ 	.word	0x000210e0
        /*0ad0*/ 	.word	0x00000002
        /*0ad4*/ 	.word	0x00038840
        /*0ad8*/ 	.short	0x010a
        /*0ada*/ 	.byte	0x3f
	.zero		1


	//   ....[70]....
        /*0adc*/ 	.word	0x00021300
        /*0ae0*/ 	.word	0x00000002
        /*0ae4*/ 	.word	0x00038860
        /*0ae8*/ 	.short	0x010a
        /*0aea*/ 	.byte	0x3f
	.zero		1


	//   ....[71]....
        /*0aec*/ 	.word	0x000219d0
        /*0af0*/ 	.word	0x00000002
        /*0af4*/ 	.word	0x00038840
        /*0af8*/ 	.short	0x010a
        /*0afa*/ 	.byte	0x3f
	.zero		1


	//   ....[72]....
        /*0afc*/ 	.word	0x00021be0
        /*0b00*/ 	.word	0x00000002
        /*0b04*/ 	.word	0x00038860
        /*0b08*/ 	.short	0x010a
        /*0b0a*/ 	.byte	0x3f
	.zero		1


	//   ....[73]....
        /*0b0c*/ 	.word	0x00022220
        /*0b10*/ 	.word	0x00000002
        /*0b14*/ 	.word	0x00038840
        /*0b18*/ 	.short	0x010a
        /*0b1a*/ 	.byte	0x3f
	.zero		1


	//   ....[74]....
        /*0b1c*/ 	.word	0x00022440
        /*0b20*/ 	.word	0x00000002
        /*0b24*/ 	.word	0x00038860
        /*0b28*/ 	.short	0x010a
        /*0b2a*/ 	.byte	0x3f
	.zero		1


	//   ....[75]....
        /*0b2c*/ 	.word	0x00023750
        /*0b30*/ 	.word	0x00000000
        /*0b34*/ 	.word	0x00038820
        /*0b38*/ 	.short	0x010a
        /*0b3a*/ 	.byte	0x3f
	.zero		1


	//   ....[76]....
        /*0b3c*/ 	.word	0x00023910
        /*0b40*/ 	.word	0x00000006
        /*0b44*/ 	.word	0x00000000
        /*0b48*/ 	.short	0x010a
        /*0b4a*/ 	.byte	0x3f
	.zero		1


	//   ....[77]....
        /*0b4c*/ 	.word	0x00023980
        /*0b50*/ 	.word	0x00000007
        /*0b54*/ 	.word	0x00000000
        /*0b58*/ 	.short	0x010a
        /*0b5a*/ 	.byte	0x3f
	.zero		1


	//   ....[78]....
        /*0b5c*/ 	.word	0x000239f0
        /*0b60*/ 	.word	0x00000004
        /*0b64*/ 	.word	0x00000000
        /*0b68*/ 	.short	0x010a
        /*0b6a*/ 	.byte	0x3f
	.zero		1


	//   ....[79]....
        /*0b6c*/ 	.word	0x00023a20
        /*0b70*/ 	.word	0x00000003
        /*0b74*/ 	.word	0x00000000
        /*0b78*/ 	.short	0x010a
        /*0b7a*/ 	.byte	0x3f
	.zero		1


	//   ....[80]....
        /*0b7c*/ 	.word	0x00023a80
        /*0b80*/ 	.word	0x00000046
        /*0b84*/ 	.word	0x00038890
        /*0b88*/ 	.short	0x010a
        /*0b8a*/ 	.byte	0x3f
	.zero		1


	//   ....[81]....
        /*0b8c*/ 	.word	0x00023ad0
        /*0b90*/ 	.word	0x00000046
        /*0b94*/ 	.word	0x00038890
        /*0b98*/ 	.short	0x010a
        /*0b9a*/ 	.byte	0x3f
	.zero		1


	//   ....[82]....
        /*0b9c*/ 	.word	0x00023b20
        /*0ba0*/ 	.word	0x00000046
        /*0ba4*/ 	.word	0x00038890
        /*0ba8*/ 	.short	0x010a
        /*0baa*/ 	.byte	0x3f
	.zero		1


	//   ....[83]....
        /*0bac*/ 	.word	0x00023b70
        /*0bb0*/ 	.word	0x00000046
        /*0bb4*/ 	.word	0x000388b0
        /*0bb8*/ 	.short	0x010a
        /*0bba*/ 	.byte	0x3f
	.zero		1


	//   ....[84]....
        /*0bbc*/ 	.word	0x000240c0
        /*0bc0*/ 	.word	0x00000012
        /*0bc4*/ 	.word	0x00038800
        /*0bc8*/ 	.short	0x010a
        /*0bca*/ 	.byte	0x3f
	.zero		1


	//   ....[85]....
        /*0bcc*/ 	.word	0x00024610
        /*0bd0*/ 	.word	0x00000012
        /*0bd4*/ 	.word	0x00038800
        /*0bd8*/ 	.short	0x010a
        /*0bda*/ 	.byte	0x3f
	.zero		1


	//   ....[86]....
        /*0bdc*/ 	.word	0x00024660
        /*0be0*/ 	.word	0x0000000e
        /*0be4*/ 	.word	0x00038830
        /*0be8*/ 	.short	0x010a
        /*0bea*/ 	.byte	0x3f
	.zero		1


	//   ....[87]....
        /*0bec*/ 	.word	0x000246b0
        /*0bf0*/ 	.word	0x00000012
        /*0bf4*/ 	.word	0x00038810
        /*0bf8*/ 	.short	0x010a
        /*0bfa*/ 	.byte	0x3f
	.zero		1


	//   ....[88]....
        /*0bfc*/ 	.word	0x00024700
        /*0c00*/ 	.word	0x0000000e
        /*0c04*/ 	.word	0x00038850
        /*0c08*/ 	.short	0x010a
        /*0c0a*/ 	.byte	0x3f
	.zero		1


	//   ....[89]....
        /*0c0c*/ 	.word	0x00024750
        /*0c10*/ 	.word	0x000000c7
        /*0c14*/ 	.word	0x00038830
        /*0c18*/ 	.short	0x010a
        /*0c1a*/ 	.byte	0x3f
	.zero		1


	//   ....[90]....
        /*0c1c*/ 	.word	0x000247a0
        /*0c20*/ 	.word	0x000000c7
        /*0c24*/ 	.word	0x00038850
        /*0c28*/ 	.short	0x010a
        /*0c2a*/ 	.byte	0x3f
	.zero		1


	//   ....[91]....
        /*0c2c*/ 	.word	0x000247f0
        /*0c30*/ 	.word	0x0000000e
        /*0c34*/ 	.word	0x00038830
        /*0c38*/ 	.short	0x010a
        /*0c3a*/ 	.byte	0x3f
	.zero		1


	//   ....[92]....
        /*0c3c*/ 	.word	0x00024840
        /*0c40*/ 	.word	0x0000000e
        /*0c44*/ 	.word	0x00038850
        /*0c48*/ 	.short	0x010a
        /*0c4a*/ 	.byte	0x3f
	.zero		1


	//   ....[93]....
        /*0c4c*/ 	.word	0x00024890
        /*0c50*/ 	.word	0x000000bf
        /*0c54*/ 	.word	0x00038830
        /*0c58*/ 	.short	0x010a
        /*0c5a*/ 	.byte	0x3f
	.zero		1


	//   ....[94]....
        /*0c5c*/ 	.word	0x000248e0
        /*0c60*/ 	.word	0x000000bf
        /*0c64*/ 	.word	0x00038850
        /*0c68*/ 	.short	0x010a
        /*0c6a*/ 	.byte	0x3f
	.zero		1


	//   ....[95]....
        /*0c6c*/ 	.word	0x00024a80
        /*0c70*/ 	.word	0x00000007
        /*0c74*/ 	.word	0x00038820
        /*0c78*/ 	.short	0x010a
        /*0c7a*/ 	.byte	0x3f
	.zero		1


	//   ....[96]....
        /*0c7c*/ 	.word	0x00024ad0
        /*0c80*/ 	.word	0x00000008
        /*0c84*/ 	.word	0x000388a0
        /*0c88*/ 	.short	0x010a
        /*0c8a*/ 	.byte	0x3f
	.zero		1


	//   ....[97]....
        /*0c8c*/ 	.word	0x00024b20
        /*0c90*/ 	.word	0x00000008
        /*0c94*/ 	.word	0x000388c0
        /*0c98*/ 	.short	0x010a
        /*0c9a*/ 	.byte	0x3f
	.zero		1


	//   ....[98]....
        /*0c9c*/ 	.word	0x00024b70
        /*0ca0*/ 	.word	0x00000009
        /*0ca4*/ 	.word	0x000388a0
        /*0ca8*/ 	.short	0x010a
        /*0caa*/ 	.byte	0x3f
	.zero		1


	//   ....[99]....
        /*0cac*/ 	.word	0x00024bc0
        /*0cb0*/ 	.word	0x00000009
        /*0cb4*/ 	.word	0x000388c0
        /*0cb8*/ 	.short	0x010a
        /*0cba*/ 	.byte	0x3f
	.zero		1


	//   ....[100]....
        /*0cbc*/ 	.word	0x00024d60
        /*0cc0*/ 	.word	0x00000005
        /*0cc4*/ 	.word	0x00038840
        /*0cc8*/ 	.short	0x010a
        /*0cca*/ 	.byte	0x3f
	.zero		1


	//   ....[101]....
        /*0ccc*/ 	.word	0x00024de0
        /*0cd0*/ 	.word	0x00000005
        /*0cd4*/ 	.word	0x00038820
        /*0cd8*/ 	.short	0x010a
        /*0cda*/ 	.byte	0x3f
	.zero		1


	//   ....[102]....
        /*0cdc*/ 	.word	0x00024e30
        /*0ce0*/ 	.word	0x00000002
        /*0ce4*/ 	.word	0x00038860
        /*0ce8*/ 	.short	0x010a
        /*0cea*/ 	.byte	0x3f
	.zero		1


	//   ....[103]....
        /*0cec*/ 	.word	0x00024e80
        /*0cf0*/ 	.word	0x00000002
        /*0cf4*/ 	.word	0x00038840
        /*0cf8*/ 	.short	0x010a
        /*0cfa*/ 	.byte	0x3f
	.zero		1


	//   ....[104]....
        /*0cfc*/ 	.word	0x00024ed0
        /*0d00*/ 	.word	0x00000002
        /*0d04*/ 	.word	0x00038860
        /*0d08*/ 	.short	0x010a
        /*0d0a*/ 	.byte	0x3f
	.zero		1


	//   ....[105]....
        /*0d0c*/ 	.word	0x00024f20
        /*0d10*/ 	.word	0x00000002
        /*0d14*/ 	.word	0x00038840
        /*0d18*/ 	.short	0x010a
        /*0d1a*/ 	.byte	0x3f
	.zero		1


	//   ....[106]....
        /*0d1c*/ 	.word	0x00024f70
        /*0d20*/ 	.word	0x00000002
        /*0d24*/ 	.word	0x00038860
        /*0d28*/ 	.short	0x010a
        /*0d2a*/ 	.byte	0x3f
	.zero		1


	//   ....[107]....
        /*0d2c*/ 	.word	0x00024fc0
        /*0d30*/ 	.word	0x00000002
        /*0d34*/ 	.word	0x00038840
        /*0d38*/ 	.short	0x010a
        /*0d3a*/ 	.byte	0x3f
	.zero		1


	//   ....[108]....
        /*0d3c*/ 	.word	0x00025010
        /*0d40*/ 	.word	0x00000002
        /*0d44*/ 	.word	0x00038860
        /*0d48*/ 	.short	0x010a
        /*0d4a*/ 	.byte	0x3f
	.zero		1


	//   ....[109]....
        /*0d4c*/ 	.word	0x000259e0
        /*0d50*/ 	.word	0x00000000
        /*0d54*/ 	.word	0x00038820
        /*0d58*/ 	.short	0x010a
        /*0d5a*/ 	.byte	0x3f
	.zero		1


	//   ....[110]....
        /*0d5c*/ 	.word	0x00025b80
        /*0d60*/ 	.word	0x00000006
        /*0d64*/ 	.word	0x00000000
        /*0d68*/ 	.short	0x010a
        /*0d6a*/ 	.byte	0x3f
	.zero		1


	//   ....[111]....
        /*0d6c*/ 	.word	0x00025bd0
        /*0d70*/ 	.word	0x00000007
        /*0d74*/ 	.word	0x00000000
        /*0d78*/ 	.short	0x010a
        /*0d7a*/ 	.byte	0x3f
	.zero		1


	//   ....[112]....
        /*0d7c*/ 	.word	0x00025c20
        /*0d80*/ 	.word	0x00000004
        /*0d84*/ 	.word	0x00000000
        /*0d88*/ 	.short	0x010a
        /*0d8a*/ 	.byte	0x3f
	.zero		1


	//----- nvinfo : EIATTR_NUM_MBARRIERS
	.align		4
.L_947:
        /*0d8c*/ 	.byte	0x03, 0x38
        /*0d8e*/ 	.short	0x0017


	//----- nvinfo : EIATTR_EXIT_INSTR_OFFSETS
	.align		4
        /*0d90*/ 	.byte	0x04, 0x1c
        /*0d92*/ 	.short	(.L_949 - .L_948)


	//   ....[0]....
.L_948:
        /*0d94*/ 	.word	0x00023a70


	//----- nvinfo : EIATTR_MAX_THREADS
	.align		4
.L_949:
        /*0d98*/ 	.byte	0x04, 0x05
        /*0d9a*/ 	.short	(.L_951 - .L_950)
.L_950:
        /*0d9c*/ 	.word	0x00000180
        /*0da0*/ 	.word	0x00000001
        /*0da4*/ 	.word	0x00000001


	//----- nvinfo : EIATTR_CRS_STACK_SIZE
	.align		4
.L_951:
        /*0da8*/ 	.byte	0x04, 0x1e
        /*0daa*/ 	.short	(.L_953 - .L_952)
.L_952:
        /*0dac*/ 	.word	0x00000000


	//----- nvinfo : EIATTR_CBANK_PARAM_SIZE
	.align		4
.L_953:
        /*0db0*/ 	.byte	0x03, 0x19
        /*0db2*/ 	.short	0x0b70


	//----- nvinfo : EIATTR_PARAM_CBANK
	.align		4
        /*0db4*/ 	.byte	0x04, 0x0a
        /*0db6*/ 	.short	(.L_955 - .L_954)
	.align		4
.L_954:
        /*0db8*/ 	.word	index@(.nv.constant0._ZN7cutlass13device_kernelIN5flash11enable_sm90INS1_16FlashAttnFwdSm90INS1_25CollectiveMainloopFwdSm90ILi2EN4cute5tupleIJNS5_1CILi1EEES8_S8_EEENS6_IJNS7_ILi64EEESA_SA_EEELi512ENS_10bfloat16_tEfNS_4arch4Sm90ELb0ELb1ELb1ELb1ELb0ELb1ELb1ELb0ELb0ELb0ELb0ELb0EEENS1_21CollectiveEpilogueFwdINS6_IJSA_NS7_ILi512EEESA_EEES9_SC_SE_Li256ELb1ELb0ELb0ELb0EEENS1_36VarlenDynamicPersistentTileSchedulerILi64ELi64ELi256ELi32ELb0ELb0ELb1ELb1ELb0ELb1EEEEEEEEEvNT_6ParamsE)
        /*0dbc*/ 	.short	0x0210
        /*0dbe*/ 	.short	0x0b70


	//----- nvinfo : EIATTR_SW_WAR
	.align		4
.L_955:
        /*0dc0*/ 	.byte	0x04, 0x36
        /*0dc2*/ 	.short	(.L_957 - .L_956)
.L_956:
        /*0dc4*/ 	.word	0x00000008
.L_957:


//--------------------- .nv.info._ZN7cutlass13device_kernelIN5flash11enable_sm90INS1_16FlashAttnFwdSm90INS1_25CollectiveMainloopFwdSm90ILi2EN4cute5tupleIJNS5_1CILi1EEES8_S8_EEENS6_IJNS7_ILi64EEESA_SA_EEELi512ENS_10bfloat16_tEfNS_4arch4Sm90ELb1ELb0ELb1ELb0ELb0ELb0ELb0ELb0ELb0ELb0ELb0ELb0EEENS1_21CollectiveEpilogueFwdINS6_IJSA_NS7_ILi512EEESA_EEES9_SC_SE_Li256ELb0ELb0ELb0ELb0EEENS1_30DynamicPersistentTileSchedulerILi256ELi32ELb0ELb0ELb1EEEEEEEEEvNT_6ParamsE --------------------------
	.section	.nv.info._ZN7cutlass13device_kernelIN5flash11enable_sm90INS1_16FlashAttnFwdSm90INS1_25CollectiveMainloopFwdSm90ILi2EN4cute5tupleIJNS5_1CILi1EEES8_S8_EEENS6_IJNS7_ILi64EEESA_SA_EEELi512ENS_10bfloat16_tEfNS_4arch4Sm90ELb1ELb0ELb1ELb0ELb0ELb0ELb0ELb0ELb0ELb0ELb0ELb0EEENS1_21CollectiveEpilogueFwdINS6_IJSA_NS7_ILi512EEESA_EEES9_SC_SE_Li256ELb0ELb0ELb0ELb0EEENS1_30DynamicPersistentTileSchedulerILi256ELi32ELb0ELb0ELb1EEEEEEEEEvNT_6ParamsE,"",@"SHT_CUDA_INFO"
	.sectionflags	@""
	.align	4


	//----- nvinfo : EIATTR_CUDA_API_VERSION
	.align		4
        /*0000*/ 	.byte	0x04, 0x37
        /*0002*/ 	.short	(.L_959 - .L_958)
.L_958:
        /*0004*/ 	.word	0x00000082


	//----- nvinfo : EIATTR_KPARAM_INFO
	.align		4
.L_959:
        /*0008*/ 	.byte	0x04, 0x17
        /*000a*/ 	.short	(.L_961 - .L_960)
.L_960:
        /*000c*/ 	.word	0x00000000
        /*0010*/ 	.short	0x0000
        /*0012*/ 	.short	0x0070
        /*0014*/ 	.byte	0x00, 0xf0, 0x01, 0x2e


	//----- nvinfo : EIATTR_SPARSE_MMA_MASK
	.align		4
.L_961:
        /*0018*/ 	.byte	0x03, 0x50
        /*001a*/ 	.short	0x0000


	//----- nvinfo : EIATTR_MAXREG_COUNT
	.align		4
        /*001c*/ 	.byte	0x03, 0x1b
        /*001e*/ 	.short	0x00a8


	//----- nvinfo : EIATTR_NUM_BARRIERS
	.align		4
        /*0020*/ 	.byte	0x02, 0x4c
        /*0022*/ 	.byte	0x10
	.zero		1


	//----- nvinfo : EIATTR_EXTERNS
	.align		4
        /*0024*/ 	.byte	0x04, 0x0f
        /*0026*/ 	.short	(.L_963 - .L_962)


	//   ....[0]....
	.align		4
.L_962:
        /*0028*/ 	.word	index@(__assertfail)


	//----- nvinfo : EIATTR_MERCURY_ISA_VERSION
	.align		4
.L_963:
        /*002c*/ 	.byte	0x03, 0x5f
        /*002e*/ 	.short	0x0101


	//----- nvinfo : EIATTR_INT_WARP_WIDE_INSTR_OFFSETS
	.align		4
        /*0030*/ 	.byte	0x04, 0x31
        /*0032*/ 	.short	(.L_965 - .L_964)


	//   ....[0]....
.L_964:
        /*0034*/ 	.word	0x00000180


	//   ....[1]....
        /*0038*/ 	.word	0x000001b0


	//   ....[2]....
        /*003c*/ 	.word	0x000001c0


	//   ....[3]....
        /*0040*/ 	.word	0x0000b6c0


	//   ....[4]....
        /*0044*/ 	.word	0x0000b750


	//   ....[5]....
        /*0048*/ 	.word	0x0000bc40


	//   ....[6]....
        /*004c*/ 	.word	0x0000dd30


	//   ....[7]....
        /*0050*/ 	.word	0x0000ddc0


	//----- nvinfo : EIATTR_COOP_GROUP_MASK_REGIDS
	.align		4
.L_965:
        /*0054*/ 	.byte	0x04, 0x29
        /*0056*/ 	.short	(.L_967 - .L_966)


	//   ....[0]....
.L_966:
        /*0058*/ 	.word	0xffffffff


	//   ....[1]....
        /*005c*/ 	.word	0xffffffff


	//   ....[2]....
        /*0060*/ 	.word	0xffffffff


	//   ....[3]....
        /*0064*/ 	.word	0xffffffff


	//   ....[4]....
        /*0068*/ 	.word	0xffffffff


	//   ....[5]....
        /*006c*/ 	.word	0xffffffff


	//   ....[6]....
        /*0070*/ 	.word	0xffffffff


	//   ....[7]....
        /*0074*/ 	.word	0xffffffff


	//   ....[8]....
        /*0078*/ 	.word	0xffffffff


	//   ....[9]....
        /*007c*/ 	.word	0xffffffff


	//   ....[10]....
        /*0080*/ 	.word	0xffffffff


	//   ....[11]....
        /*0084*/ 	.word	0xffffffff


	//   ....[12]....
        /*0088*/ 	.word	0xffffffff


	//   ....[13]....
        /*008c*/ 	.word	0xffffffff


	//   ....[14]....
        /*0090*/ 	.word	0xffffffff


	//   ....[15]....
        /*0094*/ 	.word	0xffffffff


	//   ....[16]....
        /*0098*/ 	.word	0xffffffff


	//   ....[17]....
        /*009c*/ 	.word	0xffffffff


	//   ....[18]....
        /*00a0*/ 	.word	0xffffffff


	//   ....[19]....
        /*00a4*/ 	.word	0xffffffff


	//   ....[20]....
        /*00a8*/ 	.word	0xffffffff


	//   ....[21]....
        /*00ac*/ 	.word	0xffffffff


	//   ....[22]....
        /*00b0*/ 	.word	0xffffffff


	//   ....[23]....
        /*00b4*/ 	.word	0xffffffff


	//   ....[24]....
        /*00b8*/ 	.word	0xffffffff


	//   ....[25]....
        /*00bc*/ 	.word	0xffffffff


	//   ....[26]....
        /*00c0*/ 	.word	0xffffffff


	//   ....[27]....
        /*00c4*/ 	.word	0xffffffff


	//   ....[28]....
        /*00c8*/ 	.word	0xffffffff


	//   ....[29]....
        /*00cc*/ 	.word	0xffffffff


	//   ....[30]....
        /*00d0*/ 	.word	0xffffffff


	//   ....[31]....
        /*00d4*/ 	.word	0xffffffff


	//   ....[32]....
        /*00d8*/ 	.word	0xffffffff


	//   ....[33]....
        /*00dc*/ 	.word	0x0500000f


	//   ....[34]....
        /*00e0*/ 	.word	0x0500000f


	//----- nvinfo : EIATTR_COOP_GROUP_INSTR_OFFSETS
	.align		4
.L_967:
        /*00e4*/ 	.byte	0x04, 0x28
        /*00e6*/ 	.short	(.L_969 - .L_968)


	//   ....[0]....
.L_968:
        /*00e8*/ 	.word	0x00000050


	//   ....[1]....
        /*00ec*/ 	.word	0x00000190


	//   ....[2]....
        /*00f0*/ 	.word	0x000001e0


	//   ....[3]....
        /*00f4*/ 	.word	0x00000390


	//   ....[4]....
        /*00f8*/ 	.word	0x000004f0


	//   ....[5]....
        /*00fc*/ 	.word	0x00000610


	//   ....[6]....
        /*0100*/ 	.word	0x00000770


	//   ....[7]....
        /*0104*/ 	.word	0x00001730


	//   ....[8]....
        /*0108*/ 	.word	0x000030a0


	//   ....[9]....
        /*010c*/ 	.word	0x00003dd0


	//   ....[10]....
        /*0110*/ 	.word	0x00003ea0


	//   ....[11]....
        /*0114*/ 	.word	0x000042e0


	//   ....[12]....
        /*0118*/ 	.word	0x00004350


	//   ....[13]....
        /*011c*/ 	.word	0x00004ca0


	//   ....[14]....
        /*0120*/ 	.word	0x000056f0


	//   ....[15]....
        /*0124*/ 	.word	0x000057d0


	//   ....[16]....
        /*0128*/ 	.word	0x00005be0


	//   ....[17]....
        /*012c*/ 	.word	0x00005ca0


	//   ....[18]....
        /*0130*/ 	.word	0x00006ec0


	//   ....[19]....
        /*0134*/ 	.word	0x000075e0


	//   ....[20]....
        /*0138*/ 	.word	0x00007650


	//   ....[21]....
        /*013c*/ 	.word	0x00007940


	//   ....[22]....
        /*0140*/ 	.word	0x00007b00


	//   ....[23]....
        /*0144*/ 	.word	0x00008ba0


	//   ....[24]....
        /*0148*/ 	.word	0x00008be0


	//   ....[25]....
        /*014c*/ 	.word	0x00008c20


	//   ....[26]....
        /*0150*/ 	.word	0x00008ca0


	//   ....[27]....
        /*0154*/ 	.word	0x00008cc0


	//   ....[28]....
        /*0158*/ 	.word	0x00009720


	//   ....[29]....
        /*015c*/ 	.word	0x0000a4d0


	//   ....[30]....
        /*0160*/ 	.word	0x0000b150


	//   ....[31]....
        /*0164*/ 	.word	0x0000de40


	//   ....[32]....
        /*0168*/ 	.word	0x0000dff0


	//   ....[33]....
        /*016c*/ 	.word	0x0000e5f0


	//   ....[34]....
        /*0170*/ 	.word	0x0000e9d0


	//----- nvinfo : EIATTR_REG_RECONFIG
	.align		4
.L_969:
        /*0174*/ 	.byte	0x01, 0x54
	.zero		2


	//----- nvinfo : EIATTR_SYSCALL_OFFSETS
	.align		4
        /*0178*/ 	.byte	0x04, 0x46
        /*017a*/ 	.short	(.L_971 - .L_970)


	//   ....[0]....
.L_970:
        /*017c*/ 	.word	0x00003270


	//   ....[1]....
        /*0180*/ 	.word	0x0000b8e0


	//   ....[2]....
        /*0184*/ 	.word	0x0000ba20


	//   ....[3]....
        /*0188*/ 	.word	0x0000bb20


	//----- nvinfo : EIATTR_MBARRIER_INSTR_OFFSETS
	.align		4
.L_971:
        /*018c*/ 	.byte	0x04, 0x39
        /*018e*/ 	.short	(.L_973 - .L_972)


	//   ....[0]....
.L_972:
        /*0190*/ 	.word	0x00000280
        /*0194*/ 	.word	0x000000ff
        /*0198*/ 	.word	0x00028c00
        /*019c*/ 	.short	0x0100
        /*019e*/ 	.byte	0x06
	.zero		1


	//   ....[1]....
        /*01a0*/ 	.word	0x00000290
        /*01a4*/ 	.word	0x000000ff
        /*01a8*/ 	.word	0x00028c20
        /*01ac*/ 	.short	0x0100
        /*01ae*/ 	.byte	0x06
	.zero		1


	//   ....[2]....
        /*01b0*/ 	.word	0x00000340
        /*01b4*/ 	.word	0x000000ff
        /*01b8*/ 	.word	0x00028c30
        /*01bc*/ 	.short	0x0100
        /*01be*/ 	.byte	0x06
	.zero		1


	//   ....[3]....
        /*01c0*/ 	.word	0x00000350
        /*01c4*/ 	.word	0x000000ff
        /*01c8*/ 	.word	0x00028c40
        /*01cc*/ 	.short	0x0100
        /*01ce*/ 	.byte	0x06
	.zero		1


	//   ....[4]....
        /*01d0*/ 	.word	0x00000360
        /*01d4*/ 	.word	0x000000ff
        /*01d8*/ 	.word	0x00028c38
        /*01dc*/ 	.short	0x0100
        /*01de*/ 	.byte	0x06
	.zero		1


	//   ....[5]....
        /*01e0*/ 	.word	0x00000370
        /*01e4*/ 	.word	0x000000ff
        /*01e8*/ 	.word	0x00028c48
        /*01ec*/ 	.short	0x0100
        /*01ee*/ 	.byte	0x06
	.zero		1


	//   ....[6]....
        /*01f0*/ 	.word	0x000004a0
        /*01f4*/ 	.word	0x000000ff
        /*01f8*/ 	.word	0x00028c50
        /*01fc*/ 	.short	0x0100
        /*01fe*/ 	.byte	0x08
	.zero		1


	//   ....[7]....
        /*0200*/ 	.word	0x000004b0
        /*0204*/ 	.word	0x000000ff
        /*0208*/ 	.word	0x00028c60
        /*020c*/ 	.short	0x0100
        /*020e*/ 	.byte	0x08
	.zero		1


	//   ....[8]....
        /*0210*/ 	.word	0x000004c0
        /*0214*/ 	.word	0x000000ff
        /*0218*/ 	.word	0x00028c58
        /*021c*/ 	.short	0x0100
        /*021e*/ 	.byte	0x08
	.zero		1


	//   ....[9]....
        /*0220*/ 	.word	0x000004d0
        /*0224*/ 	.word	0x000000ff
        /*0228*/ 	.word	0x00028c68
        /*022c*/ 	.short	0x0100
        /*022e*/ 	.byte	0x08
	.zero		1


	//   ....[10]....
        /*0230*/ 	.word	0x000005c0
        /*0234*/ 	.word	0x000000ff
        /*0238*/ 	.word	0x00028c70
        /*023c*/ 	.short	0x0100
        /*023e*/ 	.byte	0x06
	.zero		1


	//   ....[11]....
        /*0240*/ 	.word	0x000005d0
        /*0244*/ 	.word	0x000000ff
        /*0248*/ 	.word	0x00028c80
        /*024c*/ 	.short	0x0100
        /*024e*/ 	.byte	0x06
	.zero		1


	//   ....[12]....
        /*0250*/ 	.word	0x000005e0
        /*0254*/ 	.word	0x000000ff
        /*0258*/ 	.word	0x00028c78
        /*025c*/ 	.short	0x0100
        /*025e*/ 	.byte	0x06
	.zero		1


	//   ....[13]....
        /*0260*/ 	.word	0x000005f0
        /*0264*/ 	.word	0x000000ff
        /*0268*/ 	.word	0x00028c88
        /*026c*/ 	.short	0x0100
        /*026e*/ 	.byte	0x06
	.zero		1


	//   ....[14]....
        /*0270*/ 	.word	0x00000720
        /*0274*/ 	.word	0x000000ff
        /*0278*/ 	.word	0x00028c90
        /*027c*/ 	.short	0x0100
        /*027e*/ 	.byte	0x08
	.zero		1


	//   ....[15]....
        /*0280*/ 	.word	0x00000730
        /*0284*/ 	.word	0x000000ff
        /*0288*/ 	.word	0x00028ca0
        /*028c*/ 	.short	0x0100
        /*028e*/ 	.byte	0x08
	.zero		1


	//   ....[16]....
        /*0290*/ 	.word	0x00000740
        /*0294*/ 	.word	0x000000ff
        /*0298*/ 	.word	0x00028c98
        /*029c*/ 	.short	0x0100
        /*029e*/ 	.byte	0x08
	.zero		1


	//   ....[17]....
        /*02a0*/ 	.word	0x00000750
        /*02a4*/ 	.word	0x000000ff
        /*02a8*/ 	.word	0x00028ca8
        /*02ac*/ 	.short	0x0100
        /*02ae*/ 	.byte	0x08
	.zero		1


	//   ....[18]....
        /*02b0*/ 	.word	0x00000880
        /*02b4*/ 	.word	0x000000ff
        /*02b8*/ 	.word	0x00028cb0
        /*02bc*/ 	.short	0x0100
        /*02be*/ 	.byte	0x08
	.zero		1


	//   ....[19]....
        /*02c0*/ 	.word	0x00000890
        /*02c4*/ 	.word	0x000000ff
        /*02c8*/ 	.word	0x00028cc0
        /*02cc*/ 	.short	0x0100
        /*02ce*/ 	.byte	0x08
	.zero		1


	//   ....[20]....
        /*02d0*/ 	.word	0x000008a0
        /*02d4*/ 	.word	0x000000ff
        /*02d8*/ 	.word	0x00028cb8
        /*02dc*/ 	.short	0x0100
        /*02de*/ 	.byte	0x08
	.zero		1


	//   ....[21]....
        /*02e0*/ 	.word	0x000008b0
        /*02e4*/ 	.word	0x000000ff
        /*02e8*/ 	.word	0x00028cc8
        /*02ec*/ 	.short	0x0100
        /*02ee*/ 	.byte	0x08
	.zero		1


	//   ....[22]....
        /*02f0*/ 	.word	0x00001840
        /*02f4*/ 	.word	0x000000ff
        /*02f8*/ 	.word	0x00028c50
        /*02fc*/ 	.short	0x010a
        /*02fe*/ 	.byte	0x10
	.zero		1


	//   ....[23]....
        /*0300*/ 	.word	0x00001b20
        /*0304*/ 	.word	0x00000000
        /*0308*/ 	.word	0x00000000
        /*030c*/ 	.short	0x0101
        /*030e*/ 	.byte	0x3f
	.zero		1


	//   ....[24]....
        /*0310*/ 	.word	0x000024b0
        /*0314*/ 	.word	0x000000ff
        /*0318*/ 	.word	0x00028c50
        /*031c*/ 	.short	0x010a
        /*031e*/ 	.byte	0x06
	.zero		1


	//   ....[25]....
        /*0320*/ 	.word	0x000024f0
        /*0324*/ 	.word	0x000000ff
        /*0328*/ 	.word	0x00028c50
        /*032c*/ 	.short	0x010a
        /*032e*/ 	.byte	0x06
	.zero		1


	//   ....[26]....
        /*0330*/ 	.word	0x00002740
        /*0334*/ 	.word	0x00000003
        /*0338*/ 	.word	0x00000000
        /*033c*/ 	.short	0x0101
        /*033e*/ 	.byte	0x3f
	.zero		1


	//   ....[27]....
        /*0340*/ 	.word	0x000032f0
        /*0344*/ 	.word	0x000000ff
        /*0348*/ 	.word	0x00028c00
        /*034c*/ 	.short	0x010a
        /*034e*/ 	.byte	0x30
	.zero		1


	//   ....[28]....
        /*0350*/ 	.word	0x00003370
        /*0354*/ 	.word	0x00000007
        /*0358*/ 	.word	0x00028c30
        /*035c*/ 	.short	0x010a
        /*035e*/ 	.byte	0x3f
	.zero		1


	//   ....[29]....
        /*0360*/ 	.word	0x000033b0
        /*0364*/ 	.word	0x00000007
        /*0368*/ 	.word	0x00028c30
        /*036c*/ 	.short	0x010a
        /*036e*/ 	.byte	0x3f
	.zero		1


	//   ....[30]....
        /*0370*/ 	.word	0x00004530
        /*0374*/ 	.word	0x00000005
        /*0378*/ 	.word	0x00000000
        /*037c*/ 	.short	0x0101
        /*037e*/ 	.byte	0x3f
	.zero		1


	//   ....[31]....
        /*0380*/ 	.word	0x000049a0
        /*0384*/ 	.word	0x00000007
        /*0388*/ 	.word	0x00028c50
        /*038c*/ 	.short	0x010a
        /*038e*/ 	.byte	0x3f
	.zero		1


	//   ....[32]....
        /*0390*/ 	.word	0x000049e0
        /*0394*/ 	.word	0x00000007
        /*0398*/ 	.word	0x00028c50
        /*039c*/ 	.short	0x010a
        /*039e*/ 	.byte	0x3f
	.zero		1


	//   ....[33]....
        /*03a0*/ 	.word	0x00004cc0
        /*03a4*/ 	.word	0x00000007
        /*03a8*/ 	.word	0x00000000
        /*03ac*/ 	.short	0x0101
        /*03ae*/ 	.byte	0x3f
	.zero		1


	//   ....[34]....
        /*03b0*/ 	.word	0x00004e10
        /*03b4*/ 	.word	0x000000ff
        /*03b8*/ 	.word	0x00028c30
        /*03bc*/ 	.short	0x010a
        /*03be*/ 	.byte	0x1e
	.zero		1


	//   ....[35]....
        /*03c0*/ 	.word	0x00004e50
        /*03c4*/ 	.word	0x000000ff
        /*03c8*/ 	.word	0x00028c30
        /*03cc*/ 	.short	0x010a
        /*03ce*/ 	.byte	0x1e
	.zero		1


	//   ....[36]....
        /*03d0*/ 	.word	0x00005fd0
        /*03d4*/ 	.word	0x0000009a
        /*03d8*/ 	.word	0x00000000
        /*03dc*/ 	.short	0x0101
        /*03de*/ 	.byte	0x3f
	.zero		1


	//   ....[37]....
        /*03e0*/ 	.word	0x00006c00
        /*03e4*/ 	.word	0x000000ff
        /*03e8*/ 	.word	0x00028c50
        /*03ec*/ 	.short	0x010a
        /*03ee*/ 	.byte	0x1e
	.zero		1


	//   ....[38]....
        /*03f0*/ 	.word	0x00006c40
        /*03f4*/ 	.word	0x000000ff
        /*03f8*/ 	.word	0x00028c50
        /*03fc*/ 	.short	0x010a
        /*03fe*/ 	.byte	0x1e
	.zero		1


	//   ....[39]....
        /*0400*/ 	.word	0x00006ee0
        /*0404*/ 	.word	0x000000aa
        /*0408*/ 	.word	0x00000000
        /*040c*/ 	.short	0x0101
        /*040e*/ 	.byte	0x3f
	.zero		1


	//   ....[40]....
        /*0410*/ 	.word	0x00007010
        /*0414*/ 	.word	0x000000ff
        /*0418*/ 	.word	0x00028c30
        /*041c*/ 	.short	0x010a
        /*041e*/ 	.byte	0x18
	.zero		1


	//   ....[41]....
        /*0420*/ 	.word	0x00007050
        /*0424*/ 	.word	0x000000ff
        /*0428*/ 	.word	0x00028c30
        /*042c*/ 	.short	0x010a
        /*042e*/ 	.byte	0x18
	.zero		1


	//   ....[42]....
        /*0430*/ 	.word	0x00007e90
        /*0434*/ 	.word	0x00000098
        /*0438*/ 	.word	0x00000000
        /*043c*/ 	.short	0x0101
        /*043e*/ 	.byte	0x3f
	.zero		1


	//   ....[43]....
        /*0440*/ 	.word	0x000088f0
        /*0444*/ 	.word	0x000000ff
        /*0448*/ 	.word	0x00028c50
        /*044c*/ 	.short	0x010a
        /*044e*/ 	.byte	0x18
	.zero		1


	//   ....[44]....
        /*0450*/ 	.word	0x00008930
        /*0454*/ 	.word	0x000000ff
        /*0458*/ 	.word	0x00028c50
        /*045c*/ 	.short	0x010a
        /*045e*/ 	.byte	0x18
	.zero		1


	//   ....[45]....
        /*0460*/ 	.word	0x00008bc0
        /*0464*/ 	.word	0x000000a8
        /*0468*/ 	.word	0x00000000
        /*046c*/ 	.short	0x0101
        /*046e*/ 	.byte	0x3f
	.zero		1


	//   ....[46]....
        /*0470*/ 	.word	0x0000a810
        /*0474*/ 	.word	0x000000ff
        /*0478*/ 	.word	0x00000000
        /*047c*/ 	.short	0x0101
        /*047e*/ 	.byte	0x05
	.zero		1


	//   ....[47]....
        /*0480*/ 	.word	0x0000bee0
        /*0484*/ 	.word	0x00000008
        /*0488*/ 	.word	0x00028c40
        /*048c*/ 	.short	0x010a
        /*048e*/ 	.byte	0x3f
	.zero		1


	//   ....[48]....
        /*0490*/ 	.word	0x0000c1c0
        /*0494*/ 	.word	0x000000ff
        /*0498*/ 	.word	0x00028c20
        /*049c*/ 	.short	0x010a
        /*049e*/ 	.byte	0x25
	.zero		1


	//   ....[49]....
        /*04a0*/ 	.word	0x0000c260
        /*04a4*/ 	.word	0x00000008
        /*04a8*/ 	.word	0x00028c60
        /*04ac*/ 	.short	0x010a
        /*04ae*/ 	.byte	0x3f
	.zero		1


	//   ....[50]....
        /*04b0*/ 	.word	0x0000c8c0
        /*04b4*/ 	.word	0x00000002
        /*04b8*/ 	.word	0x00028c40
        /*04bc*/ 	.short	0x010a
        /*04be*/ 	.byte	0x3f
	.zero		1


	//   ....[51]....
        /*04c0*/ 	.word	0x0000ca30
        /*04c4*/ 	.word	0x00000002
        /*04c8*/ 	.word	0x00028c60
        /*04cc*/ 	.short	0x010a
        /*04ce*/ 	.byte	0x3f
	.zero		1


	//   ....[52]....
        /*04d0*/ 	.word	0x0000d040
        /*04d4*/ 	.word	0x00000003
        /*04d8*/ 	.word	0x00028c40
        /*04dc*/ 	.short	0x010a
        /*04de*/ 	.byte	0x3f
	.zero		1


	//   ....[53]....
        /*04e0*/ 	.word	0x0000d1b0
        /*04e4*/ 	.word	0x00000003
        /*04e8*/ 	.word	0x00028c60
        /*04ec*/ 	.short	0x010a
        /*04ee*/ 	.byte	0x3f
	.zero		1


	//   ....[54]....
        /*04f0*/ 	.word	0x0000d760
        /*04f4*/ 	.word	0x00000002
        /*04f8*/ 	.word	0x00028c40
        /*04fc*/ 	.short	0x010a
        /*04fe*/ 	.byte	0x3f
	.zero		1


	//   ....[55]....
        /*0500*/ 	.word	0x0000d8d0
        /*0504*/ 	.word	0x00000002
        /*0508*/ 	.word	0x00028c60
        /*050c*/ 	.short	0x010a
        /*050e*/ 	.byte	0x3f
	.zero		1


	//   ....[56]....
        /*0510*/ 	.word	0x0000dfa0
        /*0514*/ 	.word	0x00000007
        /*0518*/ 	.word	0x00028c20
        /*051c*/ 	.short	0x010a
        /*051e*/ 	.byte	0x3f
	.zero		1


	//   ....[57]....
        /*0520*/ 	.word	0x0000e0f0
        /*0524*/ 	.word	0x00000005
        /*0528*/ 	.word	0x00000000
        /*052c*/ 	.short	0x010a
        /*052e*/ 	.byte	0x3f
	.zero		1


	//   ....[58]....
        /*0530*/ 	.word	0x0000e160
        /*0534*/ 	.word	0x00000003
        /*0538*/ 	.word	0x00000000
        /*053c*/ 	.short	0x010a
        /*053e*/ 	.byte	0x3f
	.zero		1


	//   ....[59]....
        /*0540*/ 	.word	0x0000e1c0
        /*0544*/ 	.word	0x00000005
        /*0548*/ 	.word	0x00000000
        /*054c*/ 	.short	0x010a
        /*054e*/ 	.byte	0x3f
	.zero		1


	//   ....[60]....
        /*0550*/ 	.word	0x0000e1f0
        /*0554*/ 	.word	0x00000003
        /*0558*/ 	.word	0x00000000
        /*055c*/ 	.short	0x010a
        /*055e*/ 	.byte	0x3f
	.zero		1


	//   ....[61]....
        /*0560*/ 	.word	0x0000e260
        /*0564*/ 	.word	0x00000003
        /*0568*/ 	.word	0x00028c50
        /*056c*/ 	.short	0x010a
        /*056e*/ 	.byte	0x3f
	.zero		1


	//   ....[62]....
        /*0570*/ 	.word	0x0000e2c0
        /*0574*/ 	.word	0x00000004
        /*0578*/ 	.word	0x00028c50
        /*057c*/ 	.short	0x010a
        /*057e*/ 	.byte	0x3f
	.zero		1


	//   ....[63]....
        /*0580*/ 	.word	0x0000e320
        /*0584*/ 	.word	0x00000003
        /*0588*/ 	.word	0x00028c00
        /*058c*/ 	.short	0x010a
        /*058e*/ 	.byte	0x3f
	.zero		1


	//   ....[64]....
        /*0590*/ 	.word	0x0000e370
        /*0594*/ 	.word	0x00000007
        /*0598*/ 	.word	0x00028c30
        /*059c*/ 	.short	0x010a
        /*059e*/ 	.byte	0x3f
	.zero		1


	//   ....[65]....
        /*05a0*/ 	.word	0x0000e3c0
        /*05a4*/ 	.word	0x00000007
        /*05a8*/ 	.word	0x00028c50
        /*05ac*/ 	.short	0x010a
        /*05ae*/ 	.byte	0x3f
	.zero		1


	//   ....[66]....
        /*05b0*/ 	.word	0x0000e420
        /*05b4*/ 	.word	0x00000004
        /*05b8*/ 	.word	0x00028c30
        /*05bc*/ 	.short	0x010a
        /*05be*/ 	.byte	0x3f
	.zero		1


	//   ....[67]....
        /*05c0*/ 	.word	0x0000e470
        /*05c4*/ 	.word	0x000000aa
        /*05c8*/ 	.word	0x00028c50
        /*05cc*/ 	.short	0x010a
        /*05ce*/ 	.byte	0x3f
	.zero		1


	//   ....[68]....
        /*05d0*/ 	.word	0x0000e4d0
        /*05d4*/ 	.word	0x00000004
        /*05d8*/ 	.word	0x00028c30
        /*05dc*/ 	.short	0x010a
        /*05de*/ 	.byte	0x3f
	.zero		1


	//   ....[69]....
        /*05e0*/ 	.word	0x0000e520
        /*05e4*/ 	.word	0x000000a8
        /*05e8*/ 	.word	0x00028c50
        /*05ec*/ 	.short	0x010a
        /*05ee*/ 	.byte	0x3f
	.zero		1


	//   ....[70]....
        /*05f0*/ 	.word	0x0000e6a0
        /*05f4*/ 	.word	0x00000008
        /*05f8*/ 	.word	0x00028c40
        /*05fc*/ 	.short	0x010a
        /*05fe*/ 	.byte	0x3f
	.zero		1


	//   ....[71]....
        /*0600*/ 	.word	0x0000e700
        /*0604*/ 	.word	0x00000008
        /*0608*/ 	.word	0x00028c20
        /*060c*/ 	.short	0x010a
        /*060e*/ 	.byte	0x3f
	.zero		1


	//   ....[72]....
        /*0610*/ 	.word	0x0000e750
        /*0614*/ 	.word	0x00000008
        /*0618*/ 	.word	0x00028c60
        /*061c*/ 	.short	0x010a
        /*061e*/ 	.byte	0x3f
	.zero		1


	//   ....[73]....
        /*0620*/ 	.word	0x0000e7a0
        /*0624*/ 	.word	0x00000002
        /*0628*/ 	.word	0x00028c40
        /*062c*/ 	.short	0x010a
        /*062e*/ 	.byte	0x3f
	.zero		1


	//   ....[74]....
        /*0630*/ 	.word	0x0000e7f0
        /*0634*/ 	.word	0x00000002
        /*0638*/ 	.word	0x00028c60
        /*063c*/ 	.short	0x010a
        /*063e*/ 	.byte	0x3f
	.zero		1


	//   ....[75]....
        /*0640*/ 	.word	0x0000e840
        /*0644*/ 	.word	0x00000003
        /*0648*/ 	.word	0x00028c40
        /*064c*/ 	.short	0x010a
        /*064e*/ 	.byte	0x3f
	.zero		1


	//   ....[76]....
        /*0650*/ 	.word	0x0000e890
        /*0654*/ 	.word	0x00000003
        /*0658*/ 	.word	0x00028c60
        /*065c*/ 	.short	0x010a
        /*065e*/ 	.byte	0x3f
	.zero		1


	//   ....[77]....
        /*0660*/ 	.word	0x0000e8e0
        /*0664*/ 	.word	0x00000002
        /*0668*/ 	.word	0x00028c40
        /*066c*/ 	.short	0x010a
        /*066e*/ 	.byte	0x3f
	.zero		1


	//   ....[78]....
        /*0670*/ 	.word	0x0000e930
        /*0674*/ 	.word	0x00000002
        /*0678*/ 	.word	0x00028c60
        /*067c*/ 	.short	0x010a
        /*067e*/ 	.byte	0x3f
	.zero		1


	//   ....[79]....
        /*0680*/ 	.word	0x0000ea10
        /*0684*/ 	.word	0x00000007
        /*0688*/ 	.word	0x00028c20
        /*068c*/ 	.short	0x010a
        /*068e*/ 	.byte	0x3f
	.zero		1


	//   ....[80]....
        /*0690*/ 	.word	0x0000ea60
        /*0694*/ 	.word	0x00000005
        /*0698*/ 	.word	0x00000000
        /*069c*/ 	.short	0x010a
        /*069e*/ 	.byte	0x3f
	.zero		1


	//   ....[81]....
        /*06a0*/ 	.word	0x0000eab0
        /*06a4*/ 	.word	0x00000003
        /*06a8*/ 	.word	0x00000000
        /*06ac*/ 	.short	0x010a
        /*06ae*/ 	.byte	0x3f
	.zero		1


	//   ....[82]....
        /*06b0*/ 	.word	0x0000eb00
        /*06b4*/ 	.word	0x00000005
        /*06b8*/ 	.word	0x00000000
        /*06bc*/ 	.short	0x010a
        /*06be*/ 	.byte	0x3f
	.zero		1


	//----- nvinfo : EIATTR_NUM_MBARRIERS
	.align		4
.L_973:
        /*06c0*/ 	.byte	0x03, 0x38
        /*06c2*/ 	.short	0x0016


	//----- nvinfo : EIATTR_EXIT_INSTR_OFFSETS
	.align		4
        /*06c4*/ 	.byte	0x04, 0x1c
        /*06c6*/ 	.short	(.L_975 - .L_974)


	//   ....[0]....
.L_974:
        /*06c8*/ 	.word	0x00000a20


	//   ....[1]....
        /*06cc*/ 	.word	0x0000b110


	//   ....[2]....
        /*06d0*/ 	.word	0x0000b170


	//   ....[3]....
        /*06d4*/ 	.word	0x0000e010


	//   ....[4]....
        /*06d8*/ 	.word	0x0000e240


	//----- nvinfo : EIATTR_MAX_THREADS
	.align		4
.L_975:
        /*06dc*/ 	.byte	0x04, 0x05
        /*06de*/ 	.short	(.L_977 - .L_976)
.L_976:
        /*06e0*/ 	.word	0x00000180
        /*06e4*/ 	.word	0x00000001
        /*06e8*/ 	.word	0x00000001


	//----- nvinfo : EIATTR_CRS_STACK_SIZE
	.align		4
.L_977:
        /*06ec*/ 	.byte	0x04, 0x1e
        /*06ee*/ 	.short	(.L_979 - .L_978)
.L_978:
        /*06f0*/ 	.word	0x00000000


	//----- nvinfo : EIATTR_CBANK_PARAM_SIZE
	.align		4
.L_979:
        /*06f4*/ 	.byte	0x03, 0x19
        /*06f6*/ 	.short	0x0bf0


	//----- nvinfo : EIATTR_PARAM_CBANK
	.align		4
        /*06f8*/ 	.byte	0x04, 0x0a
        /*06fa*/ 	.short	(.L_981 - .L_980)
	.align		4
.L_980:
        /*06fc*/ 	.word	index@(.nv.constant0._ZN7cutlass13device_kernelIN5flash11enable_sm90INS1_16FlashAttnFwdSm90INS1_25CollectiveMainloopFwdSm90ILi2EN4cute5tupleIJNS5_1CILi1EEES8_S8_EEENS6_IJNS7_ILi64EEESA_SA_EEELi512ENS_10bfloat16_tEfNS_4arch4Sm90ELb1ELb0ELb1ELb0ELb0ELb0ELb0ELb0ELb0ELb0ELb0ELb0EEENS1_21CollectiveEpilogueFwdINS6_IJSA_NS7_ILi512EEESA_EEES9_SC_SE_Li256ELb0ELb0ELb0ELb0EEENS1_30DynamicPersistentTileSchedulerILi256ELi32ELb0ELb0ELb1EEEEEEEEEvNT_6ParamsE)
        /*0700*/ 	.short	0x0210
        /*0702*/ 	.short	0x0bf0


	//----- nvinfo : EIATTR_SW_WAR
	.align		4
.L_981:
        /*0704*/ 	.byte	0x04, 0x36
        /*0706*/ 	.short	(.L_983 - .L_982)
.L_982:
        /*0708*/ 	.word	0x00000008
.L_983:


//--------------------- .nv.info._ZN7cutlass13device_kernelIN5flash11enable_sm90INS1_16FlashAttnFwdSm90INS1_25CollectiveMainloopFwdSm90ILi2EN4cute5tupleIJNS5_1CILi1EEES8_S8_EEENS6_IJNS7_ILi64EEESA_SA_EEELi512ENS_10bfloat16_tEfNS_4arch4Sm90ELb1ELb0ELb1ELb0ELb0ELb0ELb1ELb0ELb0ELb0ELb0ELb0EEENS1_21CollectiveEpilogueFwdINS6_IJSA_NS7_ILi512EEESA_EEES9_SC_SE_Li256ELb0ELb0ELb0ELb0EEENS1_30DynamicPersistentTileSchedulerILi256ELi32ELb0ELb0ELb1EEEEEEEEEvNT_6ParamsE --------------------------
	.section	.nv.info._ZN7cutlass13device_kernelIN5flash11enable_sm90INS1_16FlashAttnFwdSm90INS1_25CollectiveMainloopFwdSm90ILi2EN4cute5tupleIJNS5_1CILi1EEES8_S8_EEENS6_IJNS7_ILi64EEESA_SA_EEELi512ENS_10bfloat16_tEfNS_4arch4Sm90ELb1ELb0ELb1ELb0ELb0ELb0ELb1ELb0ELb0ELb0ELb0ELb0EEENS1_21CollectiveEpilogueFwdINS6_IJSA_NS7_ILi512EEESA_EEES9_SC_SE_Li256ELb0ELb0ELb0ELb0EEENS1_30DynamicPersistentTileSchedulerILi256ELi32ELb0ELb0ELb1EEEEEEEEEvNT_6ParamsE,"",@"SHT_CUDA_INFO"
	.sectionflags	@""
	.align	4


	//----- nvinfo : EIATTR_CUDA_API_VERSION
	.align		4
        /*0000*/ 	.byte	0x04, 0x37
        /*0002*/ 	.short	(.L_985 - .L_984)
.L_984:
        /*0004*/ 	.word	0x00000082


	//----- nvinfo : EIATTR_KPARAM_INFO
	.align		4
.L_985:
        /*0008*/ 	.byte	0x04, 0x17
        /*000a*/ 	.short	(.L_987 - .L_986)
.L_986:
        /*000c*/ 	.word	0x00000000
        /*0010*/ 	.short	0x0000
        /*0012*/ 	.short	0x0070
        /*0014*/ 	.byte	0x00, 0xf0, 0x01, 0x32


	//----- nvinfo : EIATTR_SPARSE_MMA_MASK
	.align		4
.L_987:
        /*0018*/ 	.byte	0x03, 0x50
        /*001a*/ 	.short	0x0000


	//----- nvinfo : EIATTR_MAXREG_COUNT
	.align		4
        /*001c*/ 	.byte	0x03, 0x1b
        /*001e*/ 	.short	0x00a8


	//----- nvinfo : EIATTR_NUM_BARRIERS
	.align		4
        /*0020*/ 	.byte	0x02, 0x4c
        /*0022*/ 	.byte	0x10
	.zero		1


	//----- nvinfo : EIATTR_EXTERNS
	.align		4
        /*0024*/ 	.byte	0x04, 0x0f
        /*0026*/ 	.short	(.L_989 - .L_988)


	//   ....[0]....
	.align		4
.L_988:
        /*0028*/ 	.word	index@(__assertfail)


	//----- nvinfo : EIATTR_ANNOTATIONS
	.align		4
.L_989:
        /*002c*/ 	.byte	0x04, 0x55
        /*002e*/ 	.short	(.L_991 - .L_990)


	//   ....[0]....
.L_990:
        /*0030*/ 	.word	0x00000001
        /*0034*/ 	.byte	0x90, 0x09, 0x00, 0x00, 0x01, 0x00, 0x00, 0x00, 0xb0, 0x0a, 0x00, 0x00, 0x01, 0x00, 0x00, 0x00
        /*0044*/ 	.byte	0xe0, 0x1f, 0x01, 0x00


	//----- nvinfo : EIATTR_MERCURY_ISA_VERSION
	.align		4
.L_991:
        /*0048*/ 	.byte	0x03, 0x5f
        /*004a*/ 	.short	0x0101


	//----- nvinfo : EIATTR_INT_WARP_WIDE_INSTR_OFFSETS
	.align		4
        /*004c*/ 	.byte	0x04, 0x31
        /*004e*/ 	.short	(.L_993 - .L_992)


	//   ....[0]....
.L_992:
        /*0050*/ 	.word	0x000001c0


	//   ....[1]....
        /*0054*/ 	.word	0x000001f0


	//   ....[2]....
        /*0058*/ 	.word	0x00000200


	//   ....[3]....
        /*005c*/ 	.word	0x00000270


	//   ....[4]....
        /*0060*/ 	.word	0x0000f300


	//   ....[5]....
        /*0064*/ 	.word	0x0000f390


	//   ....[6]....
        /*0068*/ 	.word	0x0000f880


	//   ....[7]....
        /*006c*/ 	.word	0x00011cc0


	//   ....[8]....
        /*0070*/ 	.word	0x00011d50


	//----- nvinfo : EIATTR_COOP_GROUP_MASK_REGIDS
	.align		4
.L_993:
        /*0074*/ 	.byte	0x04, 0x29
        /*0076*/ 	.short	(.L_995 - .L_994)


	//   ....[0]....
.L_994:
        /*0078*/ 	.word	0xffffffff


	//   ....[1]....
        /*007c*/ 	.word	0xffffffff


	//   ....[2]....
        /*0080*/ 	.word	0xffffffff


	//   ....[3]....
        /*0084*/ 	.word	0xffffffff


	//   ....[4]....
        /*0088*/ 	.word	0xffffffff


	//   ....[5]....
        /*008c*/ 	.word	0xffffffff


	//   ....[6]....
        /*0090*/ 	.word	0xffffffff


	//   ....[7]....
        /*0094*/ 	.word	0xffffffff


	//   ....[8]....
        /*0098*/ 	.word	0xffffffff


	//   ....[9]....
        /*009c*/ 	.word	0xffffffff


	//   ....[10]....
        /*00a0*/ 	.word	0xffffffff


	//   ....[11]....
        /*00a4*/ 	.word	0xffffffff


	//   ....[12]....
        /*00a8*/ 	.word	0xffffffff


	//   ....[13]....
        /*00ac*/ 	.word	0xffffffff


	//   ....[14]....
        /*00b0*/ 	.word	0xffffffff


	//   ....[15]....
        /*00b4*/ 	.word	0xffffffff


	//   ....[16]....
        /*00b8*/ 	.word	0xffffffff


	//   ....[17]....
        /*00bc*/ 	.word	0xffffffff


	//   ....[18]....
        /*00c0*/ 	.word	0xffffffff


	//   ....[19]....
        /*00c4*/ 	.word	0xffffffff


	//   ....[20]....
        /*00c8*/ 	.word	0xffffffff


	//   ....[21]....
        /*00cc*/ 	.word	0xffffffff


	//   ....[22]....
        /*00d0*/ 	.word	0xffffffff


	//   ....[23]....
        /*00d4*/ 	.word	0xffffffff


	//   ....[24]....
        /*00d8*/ 	.word	0xffffffff


	//   ....[25]....
        /*00dc*/ 	.word	0xffffffff


	//   ....[26]....
        /*00e0*/ 	.word	0xffffffff


	//   ....[27]....
        /*00e4*/ 	.word	0xffffffff


	//   ....[28]....
        /*00e8*/ 	.word	0xffffffff


	//   ....[29]....
        /*00ec*/ 	.word	0xffffffff


	//   ....[30]....
        /*00f0*/ 	.word	0xffffffff


	//   ....[31]....
        /*00f4*/ 	.word	0xffffffff


	//   ....[32]....
        /*00f8*/ 	.word	0xffffffff


	//   ....[33]....
        /*00fc*/ 	.word	0xffffffff


	//   ....[34]....
        /*0100*/ 	.word	0xffffffff


	//   ....[35]....
        /*0104*/ 	.word	0xffffffff


	//   ....[36]....
        /*0108*/ 	.word	0x0500000f


	//   ....[37]....
        /*010c*/ 	.word	0x0500000f


	//----- nvinfo : EIATTR_COOP_GROUP_INSTR_OFFSETS
	.align		4
.L_995:
        /*0110*/ 	.byte	0x04, 0x28
        /*0112*/ 	.short	(.L_997 - .L_996)


	//   ....[0]....
.L_996:
        /*0114*/ 	.word	0x00000070


	//   ....[1]....
        /*0118*/ 	.word	0x000001d0


	//   ....[2]....
        /*011c*/ 	.word	0x00000220


	//   ....[3]....
        /*0120*/ 	.word	0x000003f0


	//   ....[4]....
        /*0124*/ 	.word	0x00000550


	//   ....[5]....
        /*0128*/ 	.word	0x00000670


	//   ....[6]....
        /*012c*/ 	.word	0x000007d0


	//   ....[7]....
        /*0130*/ 	.word	0x000017e0


	//   ....[8]....
        /*0134*/ 	.word	0x00002f40


	//   ....[9]....
        /*0138*/ 	.word	0x00003f00


	//   ....[10]....
        /*013c*/ 	.word	0x00005290


	//   ....[11]....
        /*0140*/ 	.word	0x00005360


	//   ....[12]....
        /*0144*/ 	.word	0x00005790


	//   ....[13]....
        /*0148*/ 	.word	0x00005830


	//   ....[14]....
        /*014c*/ 	.word	0x00006050


	//   ....[15]....
        /*0150*/ 	.word	0x00006d00


	//   ....[16]....
        /*0154*/ 	.word	0x00007f10


	//   ....[17]....
        /*0158*/ 	.word	0x00007fa0


	//   ....[18]....
        /*015c*/ 	.word	0x000083a0


	//   ....[19]....
        /*0160*/ 	.word	0x000084f0


	//   ....[20]....
        /*0164*/ 	.word	0x00009690


	//   ....[21]....
        /*0168*/ 	.word	0x0000a340


	//   ....[22]....
        /*016c*/ 	.word	0x0000b2e0


	//   ....[23]....
        /*0170*/ 	.word	0x0000b350


	//   ....[24]....
        /*0174*/ 	.word	0x0000b6e0


	//   ....[25]....
        /*0178*/ 	.word	0x0000b8b0


	//   ....[26]....
        /*017c*/ 	.word	0x0000c7e0


	//   ....[27]....
        /*0180*/ 	.word	0x0000c840


	//   ....[28]....
        /*0184*/ 	.word	0x0000c880


	//   ....[29]....
        /*0188*/ 	.word	0x0000c8f0


	//   ....[30]....
        /*018c*/ 	.word	0x0000c910


	//   ....[31]....
        /*0190*/ 	.word	0x0000d370


	//   ....[32]....
        /*0194*/ 	.word	0x0000e120


	//   ....[33]....
        /*0198*/ 	.word	0x0000ed90


	//   ....[34]....
        /*019c*/ 	.word	0x00011dd0


	//   ....[35]....
        /*01a0*/ 	.word	0x00011f80


	//   ....[36]....
        /*01a4*/ 	.word	0x00012520


	//   ....[37]....
        /*01a8*/ 	.word	0x00012900


	//----- nvinfo : EIATTR_REG_RECONFIG
	.align		4
.L_997:
        /*01ac*/ 	.byte	0x01, 0x54
	.zero		2


	//----- nvinfo : EIATTR_SYSCALL_OFFSETS
	.align		4
        /*01b0*/ 	.byte	0x04, 0x46
        /*01b2*/ 	.short	(.L_999 - .L_998)


	//   ....[0]....
.L_998:
        /*01b4*/ 	.word	0x00003100


	//   ....[1]....
        /*01b8*/ 	.word	0x0000f520


	//   ....[2]....
        /*01bc*/ 	.word	0x0000f660


	//   ....[3]....
        /*01c0*/ 	.word	0x0000f760


	//----- nvinfo : EIATTR_MBARRIER_INSTR_OFFSETS
	.align		4
.L_999:
        /*01c4*/ 	.byte	0x04, 0x39
        /*01c6*/ 	.short	(.L_1001 - .L_1000)


	//   ....[0]....
.L_1000:
        /*01c8*/ 	.word	0x000002d0
        /*01cc*/ 	.word	0x000000ff
        /*01d0*/ 	.word	0x00038800
        /*01d4*/ 	.short	0x0100
        /*01d6*/ 	.byte	0x06
	.zero		1


	//   ....[1]....
        /*01d8*/ 	.word	0x000002e0
        /*01dc*/ 	.word	0x000000ff
        /*01e0*/ 	.word	0x00038810
        /*01e4*/ 	.short	0x0100
        /*01e6*/ 	.byte	0x06
	.zero		1


	//   ....[2]....
        /*01e8*/ 	.word	0x000002f0
        /*01ec*/ 	.word	0x000000ff
        /*01f0*/ 	.word	0x00038820
        /*01f4*/ 	.short	0x0100
        /*01f6*/ 	.byte	0x06
	.zero		1


	//   ....[3]....
        /*01f8*/ 	.word	0x000003a0
        /*01fc*/ 	.word	0x000000ff
        /*0200*/ 	.word	0x00038830
        /*0204*/ 	.short	0x0100
        /*0206*/ 	.byte	0x06
	.zero		1


	//   ....[4]....
        /*0208*/ 	.word	0x000003b0
        /*020c*/ 	.word	0x000000ff
        /*0210*/ 	.word	0x00038840
        /*0214*/ 	.short	0x0100
        /*0216*/ 	.byte	0x06
	.zero		1


	//   ....[5]....
        /*0218*/ 	.word	0x000003c0
        /*021c*/ 	.word	0x000000ff
        /*0220*/ 	.word	0x00038838
        /*0224*/ 	.short	0x0100
        /*0226*/ 	.byte	0x06
	.zero		1


	//   ....[6]....
        /*0228*/ 	.word	0x000003d0
        /*022c*/ 	.word	0x000000ff
        /*0230*/ 	.word	0x00038848
        /*0234*/ 	.short	0x0100
        /*0236*/ 	.byte	0x06
	.zero		1


	//   ....[7]....
        /*0238*/ 	.word	0x00000500
        /*023c*/ 	.word	0x000000ff
        /*0240*/ 	.word	0x00038850
        /*0244*/ 	.short	0x0100
        /*0246*/ 	.byte	0x08
	.zero		1


	//   ....[8]....
        /*0248*/ 	.word	0x00000510
        /*024c*/ 	.word	0x000000ff
        /*0250*/ 	.word	0x00038860
        /*0254*/ 	.short	0x0100
        /*0256*/ 	.byte	0x08
	.zero		1


	//   ....[9]....
        /*0258*/ 	.word	0x00000520
        /*025c*/ 	.word	0x000000ff
        /*0260*/ 	.word	0x00038858
        /*0264*/ 	.short	0x0100
        /*0266*/ 	.byte	0x08
	.zero		1


	//   ....[10]....
        /*0268*/ 	.word	0x00000530
        /*026c*/ 	.word	0x000000ff
        /*0270*/ 	.word	0x00038868
        /*0274*/ 	.short	0x0100
        /*0276*/ 	.byte	0x08
	.zero		1


	//   ....[11]....
        /*0278*/ 	.word	0x00000620
        /*027c*/ 	.word	0x000000ff
        /*0280*/ 	.word	0x00038870
        /*0284*/ 	.short	0x0100
        /*0286*/ 	.byte	0x06
	.zero		1


	//   ....[12]....
        /*0288*/ 	.word	0x00000630
        /*028c*/ 	.word	0x000000ff
        /*0290*/ 	.word	0x00038880
        /*0294*/ 	.short	0x0100
        /*0296*/ 	.byte	0x06
	.zero		1


	//   ....[13]....
        /*0298*/ 	.word	0x00000640
        /*029c*/ 	.word	0x000000ff
        /*02a0*/ 	.word	0x00038878
        /*02a4*/ 	.short	0x0100
        /*02a6*/ 	.byte	0x06
	.zero		1


	//   ....[14]....
        /*02a8*/ 	.word	0x00000650
        /*02ac*/ 	.word	0x000000ff
        /*02b0*/ 	.word	0x00038888
        /*02b4*/ 	.short	0x0100
        /*02b6*/ 	.byte	0x06
	.zero		1


	//   ....[15]....
        /*02b8*/ 	.word	0x00000780
        /*02bc*/ 	.word	0x000000ff
        /*02c0*/ 	.word	0x00038890
        /*02c4*/ 	.short	0x0100
        /*02c6*/ 	.byte	0x08
	.zero		1


	//   ....[16]....
        /*02c8*/ 	.word	0x00000790
        /*02cc*/ 	.word	0x000000ff
        /*02d0*/ 	.word	0x000388a0
        /*02d4*/ 	.short	0x0100
        /*02d6*/ 	.byte	0x08
	.zero		1


	//   ....[17]....
        /*02d8*/ 	.word	0x000007a0
        /*02dc*/ 	.word	0x000000ff
        /*02e0*/ 	.word	0x00038898
        /*02e4*/ 	.short	0x0100
        /*02e6*/ 	.byte	0x08
	.zero		1


	//   ....[18]....
        /*02e8*/ 	.word	0x000007b0
        /*02ec*/ 	.word	0x000000ff
        /*02f0*/ 	.word	0x000388a8
        /*02f4*/ 	.short	0x0100
        /*02f6*/ 	.byte	0x08
	.zero		1


	//   ....[19]....
        /*02f8*/ 	.word	0x000008e0
        /*02fc*/ 	.word	0x000000ff
        /*0300*/ 	.word	0x000388b0
        /*0304*/ 	.short	0x0100
        /*0306*/ 	.byte	0x08
	.zero		1


	//   ....[20]....
        /*0308*/ 	.word	0x000008f0
        /*030c*/ 	.word	0x000000ff
        /*0310*/ 	.word	0x000388c0
        /*0314*/ 	.short	0x0100
        /*0316*/ 	.byte	0x08
	.zero		1


	//   ....[21]....
        /*0318*/ 	.word	0x00000900
        /*031c*/ 	.word	0x000000ff
        /*0320*/ 	.word	0x000388b8
        /*0324*/ 	.short	0x0100
        /*0326*/ 	.byte	0x08
	.zero		1


	//   ....[22]....
        /*0328*/ 	.word	0x00000910
        /*032c*/ 	.word	0x000000ff
        /*0330*/ 	.word	0x000388c8
        /*0334*/ 	.short	0x0100
        /*0336*/ 	.byte	0x08
	.zero		1


	//   ....[23]....
        /*0338*/ 	.word	0x00001b50
        /*033c*/ 	.word	0x00000004
        /*0340*/ 	.word	0x00000000
        /*0344*/ 	.short	0x0101
        /*0346*/ 	.byte	0x3f
	.zero		1


	//   ....[24]....
        /*0348*/ 	.word	0x00002620
        /*034c*/ 	.word	0x00000004
        /*0350*/ 	.word	0x00000000
        /*0354*/ 	.short	0x0101
        /*0356*/ 	.byte	0x3f
	.zero		1


	//   ....[25]....
        /*0358*/ 	.word	0x00003180
        /*035c*/ 	.word	0x000000ff
        /*0360*/ 	.word	0x00038800
        /*0364*/ 	.short	0x010a
        /*0366*/ 	.byte	0x25
	.zero		1


	//   ....[26]....
        /*0368*/ 	.word	0x000031e0
        /*036c*/ 	.word	0x00000005
        /*0370*/ 	.word	0x00038830
        /*0374*/ 	.short	0x010a
        /*0376*/ 	.byte	0x3f
	.zero		1


	//   ....[27]....
        /*0378*/ 	.word	0x00003220
        /*037c*/ 	.word	0x00000005
        /*0380*/ 	.word	0x00038830
        /*0384*/ 	.short	0x010a
        /*0386*/ 	.byte	0x3f
	.zero		1


	//   ....[28]....
        /*0388*/ 	.word	0x000034a0
        /*038c*/ 	.word	0x000000ff
        /*0390*/ 	.word	0x00038810
        /*0394*/ 	.short	0x010a
        /*0396*/ 	.byte	0x25
	.zero		1


	//   ....[29]....
        /*0398*/ 	.word	0x000034e0
        /*039c*/ 	.word	0x00000005
        /*03a0*/ 	.word	0x00038850
        /*03a4*/ 	.short	0x010a
        /*03a6*/ 	.byte	0x3f
	.zero		1


	//   ....[30]....
        /*03a8*/ 	.word	0x000035c0
        /*03ac*/ 	.word	0x00000005
        /*03b0*/ 	.word	0x00038850
        /*03b4*/ 	.short	0x010a
        /*03b6*/ 	.byte	0x3f
	.zero		1


	//   ....[31]....
        /*03b8*/ 	.word	0x00005aa0
        /*03bc*/ 	.word	0x00000018
        /*03c0*/ 	.word	0x00000000
        /*03c4*/ 	.short	0x0101
        /*03c6*/ 	.byte	0x3f
	.zero		1


	//   ....[32]....
        /*03c8*/ 	.word	0x00006070
        /*03cc*/ 	.word	0x00000005
        /*03d0*/ 	.word	0x00000000
        /*03d4*/ 	.short	0x0101
        /*03d6*/ 	.byte	0x3f
	.zero		1


	//   ....[33]....
        /*03d8*/ 	.word	0x00006180
        /*03dc*/ 	.word	0x0000000a
        /*03e0*/ 	.word	0x00038830
        /*03e4*/ 	.short	0x010a
        /*03e6*/ 	.byte	0x3f
	.zero		1


	//   ....[34]....
        /*03e8*/ 	.word	0x000061d0
        /*03ec*/ 	.word	0x0000000a
        /*03f0*/ 	.word	0x00038830
        /*03f4*/ 	.short	0x010a
        /*03f6*/ 	.byte	0x3f
	.zero		1


	//   ....[35]....
        /*03f8*/ 	.word	0x00006350
        /*03fc*/ 	.word	0x0000000a
        /*0400*/ 	.word	0x00038850
        /*0404*/ 	.short	0x010a
        /*0406*/ 	.byte	0x3f
	.zero		1


	//   ....[36]....
        /*0408*/ 	.word	0x00006390
        /*040c*/ 	.word	0x0000000a
        /*0410*/ 	.word	0x00038850
        /*0414*/ 	.short	0x010a
        /*0416*/ 	.byte	0x3f
	.zero		1


	//   ....[37]....
        /*0418*/ 	.word	0x000087b0
        /*041c*/ 	.word	0x0000000e
        /*0420*/ 	.word	0x00000000
        /*0424*/ 	.short	0x0101
        /*0426*/ 	.byte	0x3f
	.zero		1


	//   ....[38]....
        /*0428*/ 	.word	0x000096b0
        /*042c*/ 	.word	0x0000000a
        /*0430*/ 	.word	0x00000000
        /*0434*/ 	.short	0x0101
        /*0436*/ 	.byte	0x3f
	.zero		1


	//   ....[39]....
        /*0438*/ 	.word	0x00009800
        /*043c*/ 	.word	0x00000009
        /*0440*/ 	.word	0x00038830
        /*0444*/ 	.short	0x010a
        /*0446*/ 	.byte	0x3f
	.zero		1


	//   ....[40]....
        /*0448*/ 	.word	0x00009850
        /*044c*/ 	.word	0x00000009
        /*0450*/ 	.word	0x00038830
        /*0454*/ 	.short	0x010a
        /*0456*/ 	.byte	0x3f
	.zero		1


	//   ....[41]....
        /*0458*/ 	.word	0x000099d0
        /*045c*/ 	.word	0x00000009
        /*0460*/ 	.word	0x00038850
        /*0464*/ 	.short	0x010a
        /*0466*/ 	.byte	0x3f
	.zero		1


	//   ....[42]....
        /*0468*/ 	.word	0x00009a10
        /*046c*/ 	.word	0x00000009
        /*0470*/ 	.word	0x00038850
        /*0474*/ 	.short	0x010a
        /*0476*/ 	.byte	0x3f
	.zero		1


	//   ....[43]....
        /*0478*/ 	.word	0x0000b620
        /*047c*/ 	.word	0x00000098
        /*0480*/ 	.word	0x00000000
        /*0484*/ 	.short	0x0101
        /*0486*/ 	.byte	0x3f
	.zero		1


	//   ....[44]....
        /*0488*/ 	.word	0x0000c800
        /*048c*/ 	.word	0x00000009
        /*0490*/ 	.word	0x00000000
        /*0494*/ 	.short	0x0101
        /*0496*/ 	.byte	0x3f
	.zero		1


	//   ....[45]....
        /*0498*/ 	.word	0x0000e460
        /*049c*/ 	.word	0x000000ff
        /*04a0*/ 	.word	0x00000000
        /*04a4*/ 	.short	0x0101
        /*04a6*/ 	.byte	0x05
	.zero		1


	//   ....[46]....
        /*04a8*/ 	.word	0x0000fb20
        /*04ac*/ 	.word	0x00000008
        /*04b0*/ 	.word	0x00038840
        /*04b4*/ 	.short	0x010a
        /*04b6*/ 	.byte	0x3f
	.zero		1


	//   ....[47]....
        /*04b8*/ 	.word	0x00010150
        /*04bc*/ 	.word	0x000000ff
        /*04c0*/ 	.word	0x00038820
        /*04c4*/ 	.short	0x010a
        /*04c6*/ 	.byte	0x26
	.zero		1


	//   ....[48]....
        /*04c8*/ 	.word	0x000101f0
        /*04cc*/ 	.word	0x00000005
        /*04d0*/ 	.word	0x00038860
        /*04d4*/ 	.short	0x010a
        /*04d6*/ 	.byte	0x3f
	.zero		1


	//   ....[49]....
        /*04d8*/ 	.word	0x00010850
        /*04dc*/ 	.word	0x00000002
        /*04e0*/ 	.word	0x00038840
        /*04e4*/ 	.short	0x010a
        /*04e6*/ 	.byte	0x3f
	.zero		1


	//   ....[50]....
        /*04e8*/ 	.word	0x000109c0
        /*04ec*/ 	.word	0x00000002
        /*04f0*/ 	.word	0x00038860
        /*04f4*/ 	.short	0x010a
        /*04f6*/ 	.byte	0x3f
	.zero		1


	//   ....[51]....
        /*04f8*/ 	.word	0x00010fd0
        /*04fc*/ 	.word	0x00000003
        /*0500*/ 	.word	0x00038840
        /*0504*/ 	.short	0x010a
        /*0506*/ 	.byte	0x3f
	.zero		1


	//   ....[52]....
        /*0508*/ 	.word	0x00011140
        /*050c*/ 	.word	0x00000003
        /*0510*/ 	.word	0x00038860
        /*0514*/ 	.short	0x010a
        /*0516*/ 	.byte	0x3f
	.zero		1


	//   ....[53]....
        /*0518*/ 	.word	0x000116f0
        /*051c*/ 	.word	0x00000002
        /*0520*/ 	.word	0x00038840
        /*0524*/ 	.short	0x010a
        /*0526*/ 	.byte	0x3f
	.zero		1


	//   ....[54]....
        /*0528*/ 	.word	0x00011860
        /*052c*/ 	.word	0x00000002
        /*0530*/ 	.word	0x00038860
        /*0534*/ 	.short	0x010a
        /*0536*/ 	.byte	0x3f
	.zero		1


	//   ....[55]....
        /*0538*/ 	.word	0x00011f30
        /*053c*/ 	.word	0x00000007
        /*0540*/ 	.word	0x00038820
        /*0544*/ 	.short	0x010a
        /*0546*/ 	.byte	0x3f
	.zero		1


	//   ....[56]....
        /*0548*/ 	.word	0x000120a0
        /*054c*/ 	.word	0x00000005
        /*0550*/ 	.word	0x00000000
        /*0554*/ 	.short	0x010a
        /*0556*/ 	.byte	0x3f
	.zero		1


	//   ....[57]....
        /*0558*/ 	.word	0x00012110
        /*055c*/ 	.word	0x00000003
        /*0560*/ 	.word	0x00000000
        /*0564*/ 	.short	0x010a
        /*0566*/ 	.byte	0x3f
	.zero		1


	//   ....[58]....
        /*0568*/ 	.word	0x00012170
        /*056c*/ 	.word	0x00000005
        /*0570*/ 	.word	0x00000000
        /*0574*/ 	.short	0x010a
        /*0576*/ 	.byte	0x3f
	.zero		1


	//   ....[59]....
        /*0578*/ 	.word	0x000121a0
        /*057c*/ 	.word	0x00000003
        /*0580*/ 	.word	0x00000000
        /*0584*/ 	.short	0x010a
        /*0586*/ 	.byte	0x3f
	.zero		1


	//   ....[60]....
        /*0588*/ 	.word	0x00012210
        /*058c*/ 	.word	0x00000000
        /*0590*/ 	.word	0x00038800
        /*0594*/ 	.short	0x010a
        /*0596*/ 	.byte	0x3f
	.zero		1


	//   ....[61]....
        /*0598*/ 	.word	0x00012260
        /*059c*/ 	.word	0x00000005
        /*05a0*/ 	.word	0x00038830
        /*05a4*/ 	.short	0x010a
        /*05a6*/ 	.byte	0x3f
	.zero		1


	//   ....[62]....
        /*05a8*/ 	.word	0x000122c0
        /*05ac*/ 	.word	0x00000004
        /*05b0*/ 	.word	0x00038810
        /*05b4*/ 	.short	0x010a
        /*05b6*/ 	.byte	0x3f
	.zero		1


	//   ....[63]....
        /*05b8*/ 	.word	0x00012310
        /*05bc*/ 	.word	0x00000005
        /*05c0*/ 	.word	0x00038850
        /*05c4*/ 	.short	0x010a
        /*05c6*/ 	.byte	0x3f
	.zero		1


	//   ....[64]....
        /*05c8*/ 	.word	0x00012360
        /*05cc*/ 	.word	0x0000000a
        /*05d0*/ 	.word	0x00038830
        /*05d4*/ 	.short	0x010a
        /*05d6*/ 	.byte	0x3f
	.zero		1


	//   ....[65]....
        /*05d8*/ 	.word	0x000123b0
        /*05dc*/ 	.word	0x0000000a
        /*05e0*/ 	.word	0x00038850
        /*05e4*/ 	.short	0x010a
        /*05e6*/ 	.byte	0x3f
	.zero		1


	//   ....[66]....
        /*05e8*/ 	.word	0x00012400
        /*05ec*/ 	.word	0x00000009
        /*05f0*/ 	.word	0x00038830
        /*05f4*/ 	.short	0x010a
        /*05f6*/ 	.byte	0x3f
	.zero		1


	//   ....[67]....
        /*05f8*/ 	.word	0x00012450
        /*05fc*/ 	.word	0x00000009
        /*0600*/ 	.word	0x00038850
        /*0604*/ 	.short	0x010a
        /*0606*/ 	.byte	0x3f
	.zero		1


	//   ....[68]....
        /*0608*/ 	.word	0x000125d0
        /*060c*/ 	.word	0x00000008
        /*0610*/ 	.word	0x00038840
        /*0614*/ 	.short	0x010a
        /*0616*/ 	.byte	0x3f
	.zero		1


	//   ....[69]....
        /*0618*/ 	.word	0x00012630
        /*061c*/ 	.word	0x00000008
        /*0620*/ 	.word	0x00038820
        /*0624*/ 	.short	0x010a
        /*0626*/ 	.byte	0x3f
	.zero		1


	//   ....[70]....
        /*0628*/ 	.word	0x00012680
        /*062c*/ 	.word	0x00000005
        /*0630*/ 	.word	0x00038860
        /*0634*/ 	.short	0x010a
        /*0636*/ 	.byte	0x3f
	.zero		1


	//   ....[71]....
        /*0638*/ 	.word	0x000126d0
        /*063c*/ 	.word	0x00000002
        /*0640*/ 	.word	0x00038840
        /*0644*/ 	.short	0x010a
        /*0646*/ 	.byte	0x3f
	.zero		1


	//   ....[72]....
        /*0648*/ 	.word	0x00012720
        /*064c*/ 	.word	0x00000002
        /*0650*/ 	.word	0x00038860
        /*0654*/ 	.short	0x010a
        /*0656*/ 	.byte	0x3f
	.zero		1


	//   ....[73]....
        /*0658*/ 	.word	0x00012770
        /*065c*/ 	.word	0x00000003
        /*0660*/ 	.word	0x00038840
        /*0664*/ 	.short	0x010a
        /*0666*/ 	.byte	0x3f
	.zero		1


	//   ....[74]....
        /*0668*/ 	.word	0x000127c0
        /*066c*/ 	.word	0x00000003
        /*0670*/ 	.word	0x00038860
        /*0674*/ 	.short	0x010a
        /*0676*/ 	.byte	0x3f
	.zero		1


	//   ....[75]....
        /*0678*/ 	.word	0x00012810
        /*067c*/ 	.word	0x00000002
        /*0680*/ 	.word	0x00038840
        /*0684*/ 	.short	0x010a
        /*0686*/ 	.byte	0x3f
	.zero		1


	//   ....[76]....
        /*0688*/ 	.word	0x00012860
        /*068c*/ 	.word	0x00000002
        /*0690*/ 	.word	0x00038860
        /*0694*/ 	.short	0x010a
        /*0696*/ 	.byte	0x3f
	.zero		1


	//   ....[77]....
        /*0698*/ 	.word	0x00012940
        /*069c*/ 	.word	0x00000007
        /*06a0*/ 	.word	0x00038820
        /*06a4*/ 	.short	0x010a
        /*06a6*/ 	.byte	0x3f
	.zero		1


	//   ....[78]....
        /*06a8*/ 	.word	0x00012990
        /*06ac*/ 	.word	0x00000005
        /*06b0*/ 	.word	0x00000000
        /*06b4*/ 	.short	0x010a
        /*06b6*/ 	.byte	0x3f
	.zero		1


	//   ....[79]....
        /*06b8*/ 	.word	0x000129e0
        /*06bc*/ 	.word	0x00000003
        /*06c0*/ 	.word	0x00000000
        /*06c4*/ 	.short	0x010a
        /*06c6*/ 	.byte	0x3f
	.zero		1


	//   ....[80]....
        /*06c8*/ 	.word	0x00012a30
        /*06cc*/ 	.word	0x00000005
        /*06d0*/ 	.word	0x00000000
        /*06d4*/ 	.short	0x010a
        /*06d6*/ 	.byte	0x3f
	.zero		1


	//----- nvinfo : EIATTR_NUM_MBARRIERS
	.align		4
.L_1001:
        /*06d8*/ 	.byte	0x03, 0x38
        /*06da*/ 	.short	0x0017


	//----- nvinfo : EIATTR_EXIT_INSTR_OFFSETS
	.align		4
        /*06dc*/ 	.byte	0x04, 0x1c
        /*06de*/ 	.short	(.L_1003 - .L_1002)


	//   ....[0]....
.L_1002:
        /*06e0*/ 	.word	0x00000aa0


	//   ....[1]....
        /*06e4*/ 	.word	0x0000ed50


	//   ....[2]....
        /*06e8*/ 	.word	0x0000edb0


	//   ....[3]....
        /*06ec*/ 	.word	0x00011fa0


	//   ....[4]....
        /*06f0*/ 	.word	0x000121f0


	//----- nvinfo : EIATTR_MAX_THREADS
	.align		4
.L_1003:
        /*06f4*/ 	.byte	0x04, 0x05
        /*06f6*/ 	.short	(.L_1005 - .L_1004)
.L_1004:
        /*06f8*/ 	.word	0x00000180
        /*06fc*/ 	.word	0x00000001
        /*0700*/ 	.word	0x00000001


	//----- nvinfo : EIATTR_CRS_STACK_SIZE
	.align		4
.L_1005:
        /*0704*/ 	.byte	0x04, 0x1e
        /*0706*/ 	.short	(.L_1007 - .L_1006)
.L_1006:
        /*0708*/ 	.word	0x00000000


	//----- nvinfo : EIATTR_CBANK_PARAM_SIZE
	.align		4
.L_1007:
        /*070c*/ 	.byte	0x03, 0x19
        /*070e*/ 	.short	0x0cf0


	//----- nvinfo : EIATTR_PARAM_CBANK
	.align		4
        /*0710*/ 	.byte	0x04, 0x0a
        /*0712*/ 	.short	(.L_1009 - .L_1008)
	.align		4
.L_1008:
        /*0714*/ 	.word	index@(.nv.constant0._ZN7cutlass13device_kernelIN5flash11enable_sm90INS1_16FlashAttnFwdSm90INS1_25CollectiveMainloopFwdSm90ILi2EN4cute5tupleIJNS5_1CILi1EEES8_S8_EEENS6_IJNS7_ILi64EEESA_SA_EEELi512ENS_10bfloat16_tEfNS_4arch4Sm90ELb1ELb0ELb1ELb0ELb0ELb0ELb1ELb0ELb0ELb0ELb0ELb0EEENS1_21CollectiveEpilogueFwdINS6_IJSA_NS7_ILi512EEESA_EEES9_SC_SE_Li256ELb0ELb0ELb0ELb0EEENS1_30DynamicPersistentTileSchedulerILi256ELi32ELb0ELb0ELb1EEEEEEEEEvNT_6ParamsE)
        /*0718*/ 	.short	0x0210
        /*071a*/ 	.short	0x0cf0


	//----- nvinfo : EIATTR_SW_WAR
	.align		4
.L_1009:
        /*071c*/ 	.byte	0x04, 0x36
        /*071e*/ 	.short	(.L_1011 - .L_1010)
.L_1010:
        /*0720*/ 	.word	0x00000008
.L_1011:


//--------------------- .nv.info._ZN7cutlass13device_kernelIN5flash11enable_sm90INS1_16FlashAttnFwdSm90INS1_25CollectiveMainloopFwdSm90ILi2EN4cute5tupleIJNS5_1CILi1EEES8_S8_EEENS6_IJNS7_ILi64EEESA_SA_EEELi512ENS_10bfloat16_tEfNS_4arch4Sm90ELb1ELb0ELb1ELb1ELb0ELb0ELb0ELb0ELb0ELb0ELb0ELb0EEENS1_21CollectiveEpilogueFwdINS6_IJSA_NS7_ILi512EEESA_EEES9_SC_SE_Li256ELb1ELb0ELb0ELb0EEENS1_36VarlenDynamicPersistentTileSchedulerILi64ELi64ELi256ELi32ELb0ELb0ELb1ELb1ELb1ELb1EEEEEEEEEvNT_6ParamsE --------------------------
	.section	.nv.info._ZN7cutlass13device_kernelIN5flash11enable_sm90INS1_16FlashAttnFwdSm90INS1_25CollectiveMainloopFwdSm90ILi2EN4cute5tupleIJNS5_1CILi1EEES8_S8_EEENS6_IJNS7_ILi64EEESA_SA_EEELi512ENS_10bfloat16_tEfNS_4arch4Sm90ELb1ELb0ELb1ELb1ELb0ELb0ELb0ELb0ELb0ELb0ELb0ELb0EEENS1_21CollectiveEpilogueFwdINS6_IJSA_NS7_ILi512EEESA_EEES9_SC_SE_Li256ELb1ELb0ELb0ELb0EEENS1_36VarlenDynamicPersistentTileSchedulerILi64ELi64ELi256ELi32ELb0ELb0ELb1ELb1ELb1ELb1EEEEEEEEEvNT_6ParamsE,"",@"SHT_CUDA_INFO"
	.sectionflags	@""
	.align	4


	//----- nvinfo : EIATTR_CUDA_API_VERSION
	.align		4
        /*0000*/ 	.byte	0x04, 0x37
        /*0002*/ 	.short	(.L_1013 - .L_1012)
.L_1012:
        /*0004*/ 	.word	0x00000082


	//----- nvinfo : EIATTR_KPARAM_INFO
	.align		4
.L_1013:
        /*0008*/ 	.byte	0x04, 0x17
        /*000a*/ 	.short	(.L_1015 - .L_1014)
.L_1014:
        /*000c*/ 	.word	0x00000000
        /*0010*/ 	.short	0x0000
        /*0012*/ 	.short	0x0070
        /*0014*/ 	.byte	0x00, 0xf0, 0x01, 0x28


	//----- nvinfo : EIATTR_SPARSE_MMA_MASK
	.align		4
.L_1015:
        /*0018*/ 	.byte	0x03, 0x50
        /*001a*/ 	.short	0x0000


	//----- nvinfo : EIATTR_MAXREG_COUNT
	.align		4
        /*001c*/ 	.byte	0x03, 0x1b
        /*001e*/ 	.short	0x00a8


	//----- nvinfo : EIATTR_NUM_BARRIERS
	.align		4
        /*0020*/ 	.byte	0x02, 0x4c
        /*0022*/ 	.byte	0x10
	.zero		1


	//----- nvinfo : EIATTR_EXTERNS
	.align		4
        /*0024*/ 	.byte	0x04, 0x0f
        /*0026*/ 	.short	(.L_1017 - .L_1016)


	//   ....[0]....
	.align		4
.L_1016:
        /*0028*/ 	.word	index@(__assertfail)


	//----- nvinfo : EIATTR_ANNOTATIONS
	.align		4
.L_1017:
        /*002c*/ 	.byte	0x04, 0x55
        /*002e*/ 	.short	(.L_1019 - .L_1018)


	//   ....[0]....
.L_1018:
        /* <DEDUP_REMOVED lines=28> */


	//----- nvinfo : EIATTR_MERCURY_ISA_VERSION
	.align		4
.L_1019:
        /*01e0*/ 	.byte	0x03, 0x5f
        /*01e2*/ 	.short	0x0101


	//----- nvinfo : EIATTR_UNUSED_LOAD_BYTE_OFFSET
	.align		4
        /*01e4*/ 	.byte	0x04, 0x44
        /*01e6*/ 	.short	(.L_1021 - .L_1020)


	//   ....[0]....
.L_1020:
        /*01e8*/ 	.word	0x00000a50
        /*01ec*/ 	.word	0x0000fff0


	//   ....[1]....
        /*01f0*/ 	.word	0x00009730
        /*01f4*/ 	.word	0x0000fff0


	//----- nvinfo : EIATTR_INT_WARP_WIDE_INSTR_OFFSETS
	.align		4
.L_1021:
        /*01f8*/ 	.byte	0x04, 0x31
        /*01fa*/ 	.short	(.L_1023 - .L_1022)


	//   ....[0]....
.L_1022:
        /*01fc*/ 	.word	0x00000160


	//   ....[1]....
        /*0200*/ 	.word	0x000001a0


	//   ....[2]....
        /*0204*/ 	.word	0x00000210


	//   ....[3]....
        /*0208*/ 	.word	0x0000d270


	//   ....[4]....
        /*020c*/ 	.word	0x0000d300


	//   ....[5]....
        /*0210*/ 	.word	0x0000d790


	//   ....[6]....
        /*0214*/ 	.word	0x0000d7c0


	//   ....[7]....
        /*0218*/ 	.word	0x00010060


	//   ....[8]....
        /*021c*/ 	.word	0x000100f0


	//----- nvinfo : EIATTR_COOP_GROUP_MASK_REGIDS
	.align		4
.L_1023:
        /*0220*/ 	.byte	0x04, 0x29
        /*0222*/ 	.short	(.L_1025 - .L_1024)


	//   ....[0]....
.L_1024:
        /*0224*/ 	.word	0xffffffff


	//   ....[1]....
        /*0228*/ 	.word	0xffffffff


	//   ....[2]....
        /*022c*/ 	.word	0xffffffff


	//   ....[3]....
        /*0230*/ 	.word	0xffffffff


	//   ....[4]....
        /*0234*/ 	.word	0xffffffff


	//   ....[5]....
        /*0238*/ 	.word	0xffffffff


	//   ....[6]....
        /*023c*/ 	.word	0xffffffff


	//   ....[7]....
        /*0240*/ 	.word	0xffffffff


	//   ....[8]....
        /*0244*/ 	.word	0xffffffff


	//   ....[9]....
        /*0248*/ 	.word	0xffffffff


	//   ....[10]....
        /*024c*/ 	.word	0xffffffff


	//   ....[11]....
        /*0250*/ 	.word	0xffffffff


	//   ....[12]....
        /*0254*/ 	.word	0xffffffff


	//   ....[13]....
        /*0258*/ 	.word	0xffffffff


	//   ....[14]....
        /*025c*/ 	.word	0xffffffff


	//   ....[15]....
        /*0260*/ 	.word	0xffffffff


	//   ....[16]....
        /*0264*/ 	.word	0xffffffff


	//   ....[17]....
        /*0268*/ 	.word	0xffffffff


	//   ....[18]....
        /*026c*/ 	.word	0xffffffff


	//   ....[19]....
        /*0270*/ 	.word	0xffffffff


	//   ....[20]....
        /*0274*/ 	.word	0xffffffff


	//   ....[21]....
        /*0278*/ 	.word	0xffffffff


	//   ....[22]....
        /*027c*/ 	.word	0xffffffff


	//   ....[23]....
        /*0280*/ 	.word	0xffffffff


	//   ....[24]....
        /*0284*/ 	.word	0xffffffff


	//   ....[25]....
        /*0288*/ 	.word	0xffffffff


	//   ....[26]....
        /*028c*/ 	.word	0xffffffff


	//   ....[27]....
        /*0290*/ 	.word	0xffffffff


	//   ....[28]....
        /*0294*/ 	.word	0xffffffff


	//   ....[29]....
        /*0298*/ 	.word	0xffffffff


	//   ....[30]....
        /*029c*/ 	.word	0xffffffff


	//   ....[31]....
        /*02a0*/ 	.word	0xffffffff


	//   ....[32]....
        /*02a4*/ 	.word	0xffffffff


	//   ....[33]....
        /*02a8*/ 	.word	0xffffffff


	//   ....[34]....
        /*02ac*/ 	.word	0xffffffff


	//   ....[35]....
        /*02b0*/ 	.word	0xffffffff


	//   ....[36]....
        /*02b4*/ 	.word	0xffffffff


	//   ....[37]....
        /*02b8*/ 	.word	0xffffffff


	//   ....[38]....
        /*02bc*/ 	.word	0xffffffff


	//   ....[39]....
        /*02c0*/ 	.word	0xffffffff


	//   ....[40]....
        /*02c4*/ 	.word	0xffffffff


	//   ....[41]....
        /*02c8*/ 	.word	0xffffffff


	//   ....[42]....
        /*02cc*/ 	.word	0xffffffff


	//   ....[43]....
        /*02d0*/ 	.word	0xffffffff


	//   ....[44]....
        /*02d4*/ 	.word	0xffffffff


	//   ....[45]....
        /*02d8*/ 	.word	0xffffffff


	//   ....[46]....
        /*02dc*/ 	.word	0xffffffff


	//   ....[47]....
        /*02e0*/ 	.word	0xffffffff


	//   ....[48]....
        /*02e4*/ 	.word	0xffffffff


	//   ....[49]....
        /*02e8*/ 	.word	0xffffffff


	//   ....[50]....
        /*02ec*/ 	.word	0xffffffff


	//   ....[51]....
        /*02f0*/ 	.word	0xffffffff


	//   ....[52]....
        /*02f4*/ 	.word	0xffffffff


	//   ....[53]....
        /*02f8*/ 	.word	0xffffffff


	//   ....[54]....
        /*02fc*/ 	.word	0xffffffff


	//   ....[55]....
        /*0300*/ 	.word	0xffffffff


	//   ....[56]....
        /*0304*/ 	.word	0xffffffff


	//   ....[57]....
        /*0308*/ 	.word	0xffffffff


	//   ....[58]....
        /*030c*/ 	.word	0xffffffff


	//   ....[59]....
        /*0310*/ 	.word	0xffffffff


	//   ....[60]....
        /*0314*/ 	.word	0xffffffff


	//   ....[61]....
        /*0318*/ 	.word	0xffffffff


	//   ....[62]....
        /*031c*/ 	.word	0xffffffff


	//   ....[63]....
        /*0320*/ 	.word	0x0500000f


	//   ....[64]....
        /*0324*/ 	.word	0x0500000f


	//   ....[65]....
        /*0328*/ 	.word	0x0500000f


	//   ....[66]....
        /*032c*/ 	.word	0x0500000f


	//   ....[67]....
        /*0330*/ 	.word	0x0500000f


	//   ....[68]....
        /*0334*/ 	.word	0x0500000f


	//   ....[69]....
        /*0338*/ 	.word	0x0500000f


	//   ....[70]....
        /*033c*/ 	.word	0x0500000f


	//   ....[71]....
        /*0340*/ 	.word	0x0500000f


	//   ....[72]....
        /*0344*/ 	.word	0x0500000f


	//   ....[73]....
        /*0348*/ 	.word	0x0500000f


	//   ....[74]....
        /*034c*/ 	.word	0x0500000f


	//   ....[75]....
        /*0350*/ 	.word	0x0500000f


	//   ....[76]....
        /*0354*/ 	.word	0x0500000f


	//   ....[77]....
        /*0358*/ 	.word	0x0500000f


	//   ....[78]....
        /*035c*/ 	.word	0x0500000f


	//   ....[79]....
        /*0360*/ 	.word	0x0500000f


	//   ....[80]....
        /*0364*/ 	.word	0x0500000f


	//   ....[81]....
        /*0368*/ 	.word	0x0500000f


	//----- nvinfo : EIATTR_COOP_GROUP_INSTR_OFFSETS
	.align		4
.L_1025:
        /*036c*/ 	.byte	0x04, 0x28
        /*036e*/ 	.short	(.L_1027 - .L_1026)


	//   ....[0]....
.L_1026:
        /*0370*/ 	.word	0x00000060


	//   ....[1]....
        /*0374*/ 	.word	0x00000170


	//   ....[2]....
        /*0378*/ 	.word	0x000001c0


	//   ....[3]....
        /*037c*/ 	.word	0x000003b0


	//   ....[4]....
        /*0380*/ 	.word	0x00000510


	//   ....[5]....
        /*0384*/ 	.word	0x00000630


	//   ....[6]....
        /*0388*/ 	.word	0x00000790


	//   ....[7]....
        /*038c*/ 	.word	0x00001920


	//   ....[8]....
        /*0390*/ 	.word	0x000031b0


	//   ....[9]....
        /*0394*/ 	.word	0x00003ec0


	//   ....[10]....
        /*0398*/ 	.word	0x00003f90


	//   ....[11]....
        /*039c*/ 	.word	0x000043d0


	//   ....[12]....
        /*03a0*/ 	.word	0x00004440


	//   ....[13]....
        /*03a4*/ 	.word	0x00004d90


	//   ....[14]....
        /*03a8*/ 	.word	0x00005700


	//   ....[15]....
        /*03ac*/ 	.word	0x00005760


	//   ....[16]....
        /*03b0*/ 	.word	0x00005c50


	//   ....[17]....
        /*03b4*/ 	.word	0x00005ce0


	//   ....[18]....
        /*03b8*/ 	.word	0x00006f20


	//   ....[19]....
        /*03bc*/ 	.word	0x00007630


	//   ....[20]....
        /*03c0*/ 	.word	0x000076b0


	//   ....[21]....
        /*03c4*/ 	.word	0x000079c0


	//   ....[22]....
        /*03c8*/ 	.word	0x00007b80


	//   ....[23]....
        /*03cc*/ 	.word	0x00008c00


	//   ....[24]....
        /*03d0*/ 	.word	0x00008c40


	//   ....[25]....
        /*03d4*/ 	.word	0x00008c80


	//   ....[26]....
        /*03d8*/ 	.word	0x00008cf0


	//   ....[27]....
        /*03dc*/ 	.word	0x00008d10


	//   ....[28]....
        /*03e0*/ 	.word	0x0000a680


	//   ....[29]....
        /*03e4*/ 	.word	0x0000c0a0


	//   ....[30]....
        /*03e8*/ 	.word	0x0000c220


	//   ....[31]....
        /*03ec*/ 	.word	0x0000c250


	//   ....[32]....
        /*03f0*/ 	.word	0x0000c290


	//   ....[33]....
        /*03f4*/ 	.word	0x0000c300


	//   ....[34]....
        /*03f8*/ 	.word	0x0000c360


	//   ....[35]....
        /*03fc*/ 	.word	0x0000c3a0


	//   ....[36]....
        /*0400*/ 	.word	0x0000c540


	//   ....[37]....
        /*0404*/ 	.word	0x0000c5a0


	//   ....[38]....
        /*0408*/ 	.word	0x0000c5e0


	//   ....[39]....
        /*040c*/ 	.word	0x0000c620


	//   ....[40]....
        /*0410*/ 	.word	0x0000c650


	//   ....[41]....
        /*0414*/ 	.word	0x0000c680


	//   ....[42]....
        /*0418*/ 	.word	0x0000c710


	//   ....[43]....
        /*041c*/ 	.word	0x0000c770


	//   ....[44]....
        /*0420*/ 	.word	0x0000c800


	//   ....[45]....
        /*0424*/ 	.word	0x00010180


	//   ....[46]....
        /*0428*/ 	.word	0x00010190


	//   ....[47]....
        /*042c*/ 	.word	0x000102a0


	//   ....[48]....
        /*0430*/ 	.word	0x00010300


	//   ....[49]....
        /*0434*/ 	.word	0x00010340


	//   ....[50]....
        /*0438*/ 	.word	0x00010380


	//   ....[51]....
        /*043c*/ 	.word	0x000103b0


	//   ....[52]....
        /*0440*/ 	.word	0x000103e0


	//   ....[53]....
        /*0444*/ 	.word	0x00010570


	//   ....[54]....
        /*0448*/ 	.word	0x000105d0


	//   ....[55]....
        /*044c*/ 	.word	0x00010610


	//   ....[56]....
        /*0450*/ 	.word	0x00010650


	//   ....[57]....
        /*0454*/ 	.word	0x00010680


	//   ....[58]....
        /*0458*/ 	.word	0x000106b0


	//   ....[59]....
        /*045c*/ 	.word	0x00010770


	//   ....[60]....
        /*0460*/ 	.word	0x00010790


	//   ....[61]....
        /*0464*/ 	.word	0x00010800


	//   ....[62]....
        /*0468*/ 	.word	0x00010e90


	//   ....[63]....
        /*046c*/ 	.word	0x000114f0


	//   ....[64]....
        /*0470*/ 	.word	0x00011910


	//   ....[65]....
        /*0474*/ 	.word	0x000119a0


	//   ....[66]....
        /*0478*/ 	.word	0x00011a40


	//   ....[67]....
        /*047c*/ 	.word	0x00011af0


	//   ....[68]....
        /*0480*/ 	.word	0x00011b70


	//   ....[69]....
        /*0484*/ 	.word	0x00011bf0


	//   ....[70]....
        /*0488*/ 	.word	0x00011c70


	//   ....[71]....
        /*048c*/ 	.word	0x00011cf0


	//   ....[72]....
        /*0490*/ 	.word	0x00011d80


	//   ....[73]....
        /*0494*/ 	.word	0x00011e30


	//   ....[74]....
        /*0498*/ 	.word	0x00011eb0


	//   ....[75]....
        /*049c*/ 	.word	0x00011f30


	//   ....[76]....
        /*04a0*/ 	.word	0x00011fb0


	//   ....[77]....
        /*04a4*/ 	.word	0x00012030


	//   ....[78]....
        /*04a8*/ 	.word	0x000120a0


	//   ....[79]....
        /*04ac*/ 	.word	0x00012140


	//   ....[80]....
        /*04b0*/ 	.word	0x000121d0


	//   ....[81]....
        /*04b4*/ 	.word	0x00012300


	//----- nvinfo : EIATTR_REG_RECONFIG
	.align		4
.L_1027:
        /*04b8*/ 	.byte	0x01, 0x54
	.zero		2


	//----- nvinfo : EIATTR_SYSCALL_OFFSETS
	.align		4
        /*04bc*/ 	.byte	0x04, 0x46
        /*04be*/ 	.short	(.L_1029 - .L_1028)


	//   ....[0]....
.L_1028:
        /*04c0*/ 	.word	0x00003380


	//   ....[1]....
        /*04c4*/ 	.word	0x0000d490


	//   ....[2]....
        /*04c8*/ 	.word	0x0000d5d0


	//   ....[3]....
        /*04cc*/ 	.word	0x0000d6d0


	//----- nvinfo : EIATTR_MBARRIER_INSTR_OFFSETS
	.align		4
.L_1029:
        /*04d0*/ 	.byte	0x04, 0x39
        /*04d2*/ 	.short	(.L_1031 - .L_1030)


	//   ....[0]....
.L_1030:
        /*04d4*/ 	.word	0x000002a0
        /*04d8*/ 	.word	0x000000ff
        /*04dc*/ 	.word	0x00028c00
        /*04e0*/ 	.short	0x0100
        /*04e2*/ 	.byte	0x08
	.zero		1


	//   ....[1]....
        /*04e4*/ 	.word	0x000002b0
        /*04e8*/ 	.word	0x000000ff
        /*04ec*/ 	.word	0x00028c20
        /*04f0*/ 	.short	0x0100
        /*04f2*/ 	.byte	0x08
	.zero		1


	//   ....[2]....
        /*04f4*/ 	.word	0x00000360
        /*04f8*/ 	.word	0x000000ff
        /*04fc*/ 	.word	0x00028c30
        /*0500*/ 	.short	0x0100
        /*0502*/ 	.byte	0x06
	.zero		1


	//   ....[3]....
        /*0504*/ 	.word	0x00000370
        /*0508*/ 	.word	0x000000ff
        /*050c*/ 	.word	0x00028c40
        /*0510*/ 	.short	0x0100
        /*0512*/ 	.byte	0x06
	.zero		1


	//   ....[4]....
        /*0514*/ 	.word	0x00000380
        /*0518*/ 	.word	0x000000ff
        /*051c*/ 	.word	0x00028c38
        /*0520*/ 	.short	0x0100
        /*0522*/ 	.byte	0x06
	.zero		1


	//   ....[5]....
        /*0524*/ 	.word	0x00000390
        /*0528*/ 	.word	0x000000ff
        /*052c*/ 	.word	0x00028c48
        /*0530*/ 	.short	0x0100
        /*0532*/ 	.byte	0x06
	.zero		1


	//   ....[6]....
        /*0534*/ 	.word	0x000004c0
        /*0538*/ 	.word	0x000000ff
        /*053c*/ 	.word	0x00028c50
        /*0540*/ 	.short	0x0100
        /*0542*/ 	.byte	0x08
	.zero		1


	//   ....[7]....
        /*0544*/ 	.word	0x000004d0
        /*0548*/ 	.word	0x000000ff
        /*054c*/ 	.word	0x00028c60
        /*0550*/ 	.short	0x0100
        /*0552*/ 	.byte	0x08
	.zero		1


	//   ....[8]....
        /*0554*/ 	.word	0x000004e0
        /*0558*/ 	.word	0x000000ff
        /*055c*/ 	.word	0x00028c58
        /*0560*/ 	.short	0x0100
        /*0562*/ 	.byte	0x08
	.zero		1


	//   ....[9]....
        /*0564*/ 	.word	0x000004f0
        /*0568*/ 	.word	0x000000ff
        /*056c*/ 	.word	0x00028c68
        /*0570*/ 	.short	0x0100
        /*0572*/ 	.byte	0x08
	.zero		1


	//   ....[10]....
        /*0574*/ 	.word	0x000005e0
        /*0578*/ 	.word	0x000000ff
        /*057c*/ 	.word	0x00028c70
        /*0580*/ 	.short	0x0100
        /*0582*/ 	.byte	0x06
	.zero		1


	//   ....[11]....
        /*0584*/ 	.word	0x000005f0
        /*0588*/ 	.word	0x000000ff
        /*058c*/ 	.word	0x00028c80
        /*0590*/ 	.short	0x0100
        /*0592*/ 	.byte	0x06
	.zero		1


	//   ....[12]....
        /*0594*/ 	.word	0x00000600
        /*0598*/ 	.word	0x000000ff
        /*059c*/ 	.word	0x00028c78
        /*05a0*/ 	.short	0x0100
        /*05a2*/ 	.byte	0x06
	.zero		1


	//   ....[13]....
        /*05a4*/ 	.word	0x00000610
        /*05a8*/ 	.word	0x000000ff
        /*05ac*/ 	.word	0x00028c88
        /*05b0*/ 	.short	0x0100
        /*05b2*/ 	.byte	0x06
	.zero		1


	//   ....[14]....
        /*05b4*/ 	.word	0x00000740
        /*05b8*/ 	.word	0x000000ff
        /*05bc*/ 	.word	0x00028c90
        /*05c0*/ 	.short	0x0100
        /*05c2*/ 	.byte	0x08
	.zero		1


	//   ....[15]....
        /*05c4*/ 	.word	0x00000750
        /*05c8*/ 	.word	0x000000ff
        /*05cc*/ 	.word	0x00028ca0
        /*05d0*/ 	.short	0x0100
        /*05d2*/ 	.byte	0x08
	.zero		1


	//   ....[16]....
        /*05d4*/ 	.word	0x00000760
        /*05d8*/ 	.word	0x000000ff
        /*05dc*/ 	.word	0x00028c98
        /*05e0*/ 	.short	0x0100
        /*05e2*/ 	.byte	0x08
	.zero		1


	//   ....[17]....
        /*05e4*/ 	.word	0x00000770
        /*05e8*/ 	.word	0x000000ff
        /*05ec*/ 	.word	0x00028ca8
        /*05f0*/ 	.short	0x0100
        /*05f2*/ 	.byte	0x08
	.zero		1


	//   ....[18]....
        /*05f4*/ 	.word	0x000008a0
        /*05f8*/ 	.word	0x000000ff
        /*05fc*/ 	.word	0x00028cb0
        /*0600*/ 	.short	0x0100
        /*0602*/ 	.byte	0x08
	.zero		1


	//   ....[19]....
        /*0604*/ 	.word	0x000008b0
        /*0608*/ 	.word	0x000000ff
        /*060c*/ 	.word	0x00028cc0
        /*0610*/ 	.short	0x0100
        /*0612*/ 	.byte	0x08
	.zero		1


	//   ....[20]....
        /*0614*/ 	.word	0x000008c0
        /*0618*/ 	.word	0x000000ff
        /*061c*/ 	.word	0x00028cb8
        /*0620*/ 	.short	0x0100
        /*0622*/ 	.byte	0x08
	.zero		1


	//   ....[21]....
        /*0624*/ 	.word	0x000008d0
        /*0628*/ 	.word	0x000000ff
        /*062c*/ 	.word	0x00028cc8
        /*0630*/ 	.short	0x0100
        /*0632*/ 	.byte	0x08
	.zero		1


	//   ....[22]....
        /*0634*/ 	.word	0x00001a30
        /*0638*/ 	.word	0x000000ff
        /*063c*/ 	.word	0x00028c50
        /*0640*/ 	.short	0x010a
        /*0642*/ 	.byte	0x15
	.zero		1


	//   ....[23]....
        /*0644*/ 	.word	0x00001d00
        /*0648*/ 	.word	0x00000004
        /*064c*/ 	.word	0x00000000
        /*0650*/ 	.short	0x0101
        /*0652*/ 	.byte	0x3f
	.zero		1


	//   ....[24]....
        /*0654*/ 	.word	0x00002660
        /*0658*/ 	.word	0x000000ff
        /*065c*/ 	.word	0x00028c50
        /*0660*/ 	.short	0x010a
        /*0662*/ 	.byte	0x15
	.zero		1


	//   ....[25]....
        /*0664*/ 	.word	0x000026a0
        /*0668*/ 	.word	0x000000ff
        /*066c*/ 	.word	0x00028c50
        /*0670*/ 	.short	0x010a
        /*0672*/ 	.byte	0x15
	.zero		1


	//   ....[26]....
        /*0674*/ 	.word	0x00002870
        /*0678*/ 	.word	0x00000005
        /*067c*/ 	.word	0x00000000
        /*0680*/ 	.short	0x0101
        /*0682*/ 	.byte	0x3f
	.zero		1


	//   ....[27]....
        /*0684*/ 	.word	0x00003400
        /*0688*/ 	.word	0x000000ff
        /*068c*/ 	.word	0x00028c00
        /*0690*/ 	.short	0x010a
        /*0692*/ 	.byte	0x28
	.zero		1


	//   ....[28]....
        /*0694*/ 	.word	0x00003480
        /*0698*/ 	.word	0x00000007
        /*069c*/ 	.word	0x00028c30
        /*06a0*/ 	.short	0x010a
        /*06a2*/ 	.byte	0x3f
	.zero		1


	//   ....[29]....
        /*06a4*/ 	.word	0x000034c0
        /*06a8*/ 	.word	0x00000007
        /*06ac*/ 	.word	0x00028c30
        /*06b0*/ 	.short	0x010a
        /*06b2*/ 	.byte	0x3f
	.zero		1


	//   ....[30]....
        /*06b4*/ 	.word	0x00004640
        /*06b8*/ 	.word	0x00000003
        /*06bc*/ 	.word	0x00000000
        /*06c0*/ 	.short	0x0101
        /*06c2*/ 	.byte	0x3f
	.zero		1


	//   ....[31]....
        /*06c4*/ 	.word	0x00004a90
        /*06c8*/ 	.word	0x00000007
        /*06cc*/ 	.word	0x00028c50
        /*06d0*/ 	.short	0x010a
        /*06d2*/ 	.byte	0x3f
	.zero		1


	//   ....[32]....
        /*06d4*/ 	.word	0x00004ad0
        /*06d8*/ 	.word	0x00000007
        /*06dc*/ 	.word	0x00028c50
        /*06e0*/ 	.short	0x010a
        /*06e2*/ 	.byte	0x3f
	.zero		1


	//   ....[33]....
        /*06e4*/ 	.word	0x00004db0
        /*06e8*/ 	.word	0x00000007
        /*06ec*/ 	.word	0x00000000
        /*06f0*/ 	.short	0x0101
        /*06f2*/ 	.byte	0x3f
	.zero		1


	//   ....[34]....
        /*06f4*/ 	.word	0x00004ec0
        /*06f8*/ 	.word	0x000000ff
        /*06fc*/ 	.word	0x00028c30
        /*0700*/ 	.short	0x010a
        /*0702*/ 	.byte	0x19
	.zero		1


	//   ....[35]....
        /*0704*/ 	.word	0x00004f00
        /*0708*/ 	.word	0x000000ff
        /*070c*/ 	.word	0x00028c30
        /*0710*/ 	.short	0x010a
        /*0712*/ 	.byte	0x19
	.zero		1


	//   ....[36]....
        /*0714*/ 	.word	0x00005f50
        /*0718*/ 	.word	0x00000098
        /*071c*/ 	.word	0x00000000
        /*0720*/ 	.short	0x0101
        /*0722*/ 	.byte	0x3f
	.zero		1


	//   ....[37]....
        /*0724*/ 	.word	0x00006c60
        /*0728*/ 	.word	0x000000ff
        /*072c*/ 	.word	0x00028c50
        /*0730*/ 	.short	0x010a
        /*0732*/ 	.byte	0x19
	.zero		1


	//   ....[38]....
        /*0734*/ 	.word	0x00006ca0
        /*0738*/ 	.word	0x000000ff
        /*073c*/ 	.word	0x00028c50
        /*0740*/ 	.short	0x010a
        /*0742*/ 	.byte	0x19
	.zero		1


	//   ....[39]....
        /*0744*/ 	.word	0x00006f40
        /*0748*/ 	.word	0x000000a8
        /*074c*/ 	.word	0x00000000
        /*0750*/ 	.short	0x0101
        /*0752*/ 	.byte	0x3f
	.zero		1


	//   ....[40]....
        /*0754*/ 	.word	0x00007070
        /*0758*/ 	.word	0x000000ff
        /*075c*/ 	.word	0x00028c30
        /*0760*/ 	.short	0x010a
        /*0762*/ 	.byte	0x18
	.zero		1


	//   ....[41]....
        /*0764*/ 	.word	0x000070b0
        /*0768*/ 	.word	0x000000ff
        /*076c*/ 	.word	0x00028c30
        /*0770*/ 	.short	0x010a
        /*0772*/ 	.byte	0x18
	.zero		1


	//   ....[42]....
        /*0774*/ 	.word	0x00007ea0
        /*0778*/ 	.word	0x00000098
        /*077c*/ 	.word	0x00000000
        /*0780*/ 	.short	0x0101
        /*0782*/ 	.byte	0x3f
	.zero		1


	//   ....[43]....
        /*0784*/ 	.word	0x00008950
        /*0788*/ 	.word	0x000000ff
        /*078c*/ 	.word	0x00028c50
        /*0790*/ 	.short	0x010a
        /*0792*/ 	.byte	0x18
	.zero		1


	//   ....[44]....
        /*0794*/ 	.word	0x00008990
        /*0798*/ 	.word	0x000000ff
        /*079c*/ 	.word	0x00028c50
        /*07a0*/ 	.short	0x010a
        /*07a2*/ 	.byte	0x18
	.zero		1


	//   ....[45]....
        /*07a4*/ 	.word	0x00008c20
        /*07a8*/ 	.word	0x000000a8
        /*07ac*/ 	.word	0x00000000
        /*07b0*/ 	.short	0x0101
        /*07b2*/ 	.byte	0x3f
	.zero		1


	//   ....[46]....
        /*07b4*/ 	.word	0x0000b0d0
        /*07b8*/ 	.word	0x000000ff
        /*07bc*/ 	.word	0x00000000
        /*07c0*/ 	.short	0x0101
        /*07c2*/ 	.byte	0x04
	.zero		1


	//   ....[47]....
        /*07c4*/ 	.word	0x0000dc00
        /*07c8*/ 	.word	0x00000008
        /*07cc*/ 	.word	0x00028c40
        /*07d0*/ 	.short	0x010a
        /*07d2*/ 	.byte	0x3f
	.zero		1


	//   ....[48]....
        /*07d4*/ 	.word	0x0000dff0
        /*07d8*/ 	.word	0x0000000a
        /*07dc*/ 	.word	0x00028c20
        /*07e0*/ 	.short	0x010a
        /*07e2*/ 	.byte	0x3f
	.zero		1


	//   ....[49]....
        /*07e4*/ 	.word	0x0000e0b0
        /*07e8*/ 	.word	0x0000000b
        /*07ec*/ 	.word	0x00028c60
        /*07f0*/ 	.short	0x010a
        /*07f2*/ 	.byte	0x3f
	.zero		1


	//   ....[50]....
        /*07f4*/ 	.word	0x0000e820
        /*07f8*/ 	.word	0x00000002
        /*07fc*/ 	.word	0x00028c40
        /*0800*/ 	.short	0x010a
        /*0802*/ 	.byte	0x3f
	.zero		1


	//   ....[51]....
        /*0804*/ 	.word	0x0000ea30
        /*0808*/ 	.word	0x00000002
        /*080c*/ 	.word	0x00028c60
        /*0810*/ 	.short	0x010a
        /*0812*/ 	.byte	0x3f
	.zero		1


	//   ....[52]....
        /*0814*/ 	.word	0x0000f0f0
        /*0818*/ 	.word	0x00000002
        /*081c*/ 	.word	0x00028c40
        /*0820*/ 	.short	0x010a
        /*0822*/ 	.byte	0x3f
	.zero		1


	//   ....[53]....
        /*0824*/ 	.word	0x0000f2f0
        /*0828*/ 	.word	0x00000002
        /*082c*/ 	.word	0x00028c60
        /*0830*/ 	.short	0x010a
        /*0832*/ 	.byte	0x3f
	.zero		1


	//   ....[54]....
        /*0834*/ 	.word	0x0000f930
        /*0838*/ 	.word	0x00000002
        /*083c*/ 	.word	0x00028c40
        /*0840*/ 	.short	0x010a
        /*0842*/ 	.byte	0x3f
	.zero		1


	//   ....[55]....
        /*0844*/ 	.word	0x0000fb40
        /*0848*/ 	.word	0x00000002
        /*084c*/ 	.word	0x00028c60
        /*0850*/ 	.short	0x010a
        /*0852*/ 	.byte	0x3f
	.zero		1


	//   ....[56]....
        /*0854*/ 	.word	0x00010e10
        /*0858*/ 	.word	0x00000000
        /*085c*/ 	.word	0x00028c20
        /*0860*/ 	.short	0x010a
        /*0862*/ 	.byte	0x3f
	.zero		1


	//   ....[57]....
        /*0864*/ 	.word	0x00010fd0
        /*0868*/ 	.word	0x00000006
        /*086c*/ 	.word	0x00000000
        /*0870*/ 	.short	0x010a
        /*0872*/ 	.byte	0x3f
	.zero		1


	//   ....[58]....
        /*0874*/ 	.word	0x00011040
        /*0878*/ 	.word	0x00000007
        /*087c*/ 	.word	0x00000000
        /*0880*/ 	.short	0x010a
        /*0882*/ 	.byte	0x3f
	.zero		1


	//   ....[59]....
        /*0884*/ 	.word	0x000110b0
        /*0888*/ 	.word	0x00000004
        /*088c*/ 	.word	0x00000000
        /*0890*/ 	.short	0x010a
        /*0892*/ 	.byte	0x3f
	.zero		1


	//   ....[60]....
        /*0894*/ 	.word	0x000110e0
        /*0898*/ 	.word	0x00000003
        /*089c*/ 	.word	0x00000000
        /*08a0*/ 	.short	0x010a
        /*08a2*/ 	.byte	0x3f
	.zero		1


	//   ....[61]....
        /*08a4*/ 	.word	0x00011150
        /*08a8*/ 	.word	0x00000005
        /*08ac*/ 	.word	0x00028c50
        /*08b0*/ 	.short	0x010a
        /*08b2*/ 	.byte	0x3f
	.zero		1


	//   ....[62]....
        /*08b4*/ 	.word	0x000111b0
        /*08b8*/ 	.word	0x00000006
        /*08bc*/ 	.word	0x00028c50
        /*08c0*/ 	.short	0x010a
        /*08c2*/ 	.byte	0x3f
	.zero		1


	//   ....[63]....
        /*08c4*/ 	.word	0x00011210
        /*08c8*/ 	.word	0x00000003
        /*08cc*/ 	.word	0x00028c00
        /*08d0*/ 	.short	0x010a
        /*08d2*/ 	.byte	0x3f
	.zero		1


	//   ....[64]....
        /*08d4*/ 	.word	0x00011260
        /*08d8*/ 	.word	0x00000007
        /*08dc*/ 	.word	0x00028c30
        /*08e0*/ 	.short	0x010a
        /*08e2*/ 	.byte	0x3f
	.zero		1


	//   ....[65]....
        /*08e4*/ 	.word	0x000112b0
        /*08e8*/ 	.word	0x00000007
        /*08ec*/ 	.word	0x00028c50
        /*08f0*/ 	.short	0x010a
        /*08f2*/ 	.byte	0x3f
	.zero		1


	//   ....[66]....
        /*08f4*/ 	.word	0x00011310
        /*08f8*/ 	.word	0x00000004
        /*08fc*/ 	.word	0x00028c30
        /*0900*/ 	.short	0x010a
        /*0902*/ 	.byte	0x3f
	.zero		1


	//   ....[67]....
        /*0904*/ 	.word	0x00011360
        /*0908*/ 	.word	0x000000a8
        /*090c*/ 	.word	0x00028c50
        /*0910*/ 	.short	0x010a
        /*0912*/ 	.byte	0x3f
	.zero		1


	//   ....[68]....
        /*0914*/ 	.word	0x000113c0
        /*0918*/ 	.word	0x00000004
        /*091c*/ 	.word	0x00028c30
        /*0920*/ 	.short	0x010a
        /*0922*/ 	.byte	0x3f
	.zero		1


	//   ....[69]....
        /*0924*/ 	.word	0x00011410
        /*0928*/ 	.word	0x000000a8
        /*092c*/ 	.word	0x00028c50
        /*0930*/ 	.short	0x010a
        /*0932*/ 	.byte	0x3f
	.zero		1


	//   ....[70]....
        /*0934*/ 	.word	0x000115b0
        /*0938*/ 	.word	0x00000008
        /*093c*/ 	.word	0x00028c40
        /*0940*/ 	.short	0x010a
        /*0942*/ 	.byte	0x3f
	.zero		1


	//   ....[71]....
        /*0944*/ 	.word	0x00011630
        /*0948*/ 	.word	0x00000008
        /*094c*/ 	.word	0x00028c20
        /*0950*/ 	.short	0x010a
        /*0952*/ 	.byte	0x3f
	.zero		1


	//   ....[72]....
        /*0954*/ 	.word	0x00011680
        /*0958*/ 	.word	0x0000000b
        /*095c*/ 	.word	0x00028c60
        /*0960*/ 	.short	0x010a
        /*0962*/ 	.byte	0x3f
	.zero		1


	//   ....[73]....
        /*0964*/ 	.word	0x000116d0
        /*0968*/ 	.word	0x00000002
        /*096c*/ 	.word	0x00028c40
        /*0970*/ 	.short	0x010a
        /*0972*/ 	.byte	0x3f
	.zero		1


	//   ....[74]....
        /*0974*/ 	.word	0x00011720
        /*0978*/ 	.word	0x00000002
        /*097c*/ 	.word	0x00028c60
        /*0980*/ 	.short	0x010a
        /*0982*/ 	.byte	0x3f
	.zero		1


	//   ....[75]....
        /*0984*/ 	.word	0x00011770
        /*0988*/ 	.word	0x00000002
        /*098c*/ 	.word	0x00028c40
        /*0990*/ 	.short	0x010a
        /*0992*/ 	.byte	0x3f
	.zero		1


	//   ....[76]....
        /*0994*/ 	.word	0x000117c0
        /*0998*/ 	.word	0x00000002
        /*099c*/ 	.word	0x00028c60
        /*09a0*/ 	.short	0x010a
        /*09a2*/ 	.byte	0x3f
	.zero		1


	//   ....[77]....
        /*09a4*/ 	.word	0x00011810
        /*09a8*/ 	.word	0x00000002
        /*09ac*/ 	.word	0x00028c40
        /*09b0*/ 	.short	0x010a
        /*09b2*/ 	.byte	0x3f
	.zero		1


	//   ....[78]....
        /*09b4*/ 	.word	0x00011860
        /*09b8*/ 	.word	0x00000002
        /*09bc*/ 	.word	0x00028c60
        /*09c0*/ 	.short	0x010a
        /*09c2*/ 	.byte	0x3f
	.zero		1


	//   ....[79]....
        /*09c4*/ 	.word	0x00012220
        /*09c8*/ 	.word	0x00000000
        /*09cc*/ 	.word	0x00028c20
        /*09d0*/ 	.short	0x010a
        /*09d2*/ 	.byte	0x3f
	.zero		1


	//   ....[80]....
        /*09d4*/ 	.word	0x000123c0
        /*09d8*/ 	.word	0x00000006
        /*09dc*/ 	.word	0x00000000
        /*09e0*/ 	.short	0x010a
        /*09e2*/ 	.byte	0x3f
	.zero		1


	//   ....[81]....
        /*09e4*/ 	.word	0x00012410
        /*09e8*/ 	.word	0x00000007
        /*09ec*/ 	.word	0x00000000
        /*09f0*/ 	.short	0x010a
        /*09f2*/ 	.byte	0x3f
	.zero		1


	//   ....[82]....
        /*09f4*/ 	.word	0x00012460
        /*09f8*/ 	.word	0x00000004
        /*09fc*/ 	.word	0x00000000
        /*0a00*/ 	.short	0x010a
        /*0a02*/ 	.byte	0x3f
	.zero		1


	//----- nvinfo : EIATTR_NUM_MBARRIERS
	.align		4
.L_1031:
        /*0a04*/ 	.byte	0x03, 0x38
        /*0a06*/ 	.short	0x0016


	//----- nvinfo : EIATTR_EXIT_INSTR_OFFSETS
	.align		4
        /*0a08*/ 	.byte	0x04, 0x1c
        /*0a0a*/ 	.short	(.L_1033 - .L_1032)


	//   ....[0]....
.L_1032:
        /*0a0c*/ 	.word	0x00000a80


	//   ....[1]....
        /*0a10*/ 	.word	0x0000c060


	//   ....[2]....
        /*0a14*/ 	.word	0x0000c0c0


	//   ....[3]....
        /*0a18*/ 	.word	0x00011130


	//----- nvinfo : EIATTR_MAX_THREADS
	.align		4
.L_1033:
        /*0a1c*/ 	.byte	0x04, 0x05
        /*0a1e*/ 	.short	(.L_1035 - .L_1034)
.L_1034:
        /*0a20*/ 	.word	0x00000180
        /*0a24*/ 	.word	0x00000001
        /*0a28*/ 	.word	0x00000001


	//----- nvinfo : EIATTR_CRS_STACK_SIZE
	.align		4
.L_1035:
        /*0a2c*/ 	.byte	0x04, 0x1e
        /*0a2e*/ 	.short	(.L_1037 - .L_1036)
.L_1036:
        /*0a30*/ 	.word	0x00000000


	//----- nvinfo : EIATTR_CBANK_PARAM_SIZE
	.align		4
.L_1037:
        /*0a34*/ 	.byte	0x03, 0x19
        /*0a36*/ 	.short	0x0a70


	//----- nvinfo : EIATTR_PARAM_CBANK
	.align		4
        /*0a38*/ 	.byte	0x04, 0x0a
        /*0a3a*/ 	.short	(.L_1039 - .L_1038)
	.align		4
.L_1038:
        /*0a3c*/ 	.word	index@(.nv.constant0._ZN7cutlass13device_kernelIN5flash11enable_sm90INS1_16FlashAttnFwdSm90INS1_25CollectiveMainloopFwdSm90ILi2EN4cute5tupleIJNS5_1CILi1EEES8_S8_EEENS6_IJNS7_ILi64EEESA_SA_EEELi512ENS_10bfloat16_tEfNS_4arch4Sm90ELb1ELb0ELb1ELb1ELb0ELb0ELb0ELb0ELb0ELb0ELb0ELb0EEENS1_21CollectiveEpilogueFwdINS6_IJSA_NS7_ILi512EEESA_EEES9_SC_SE_Li256ELb1ELb0ELb0ELb0EEENS1_36VarlenDynamicPersistentTileSchedulerILi64ELi64ELi256ELi32ELb0ELb0ELb1ELb1ELb1ELb1EEEEEEEEEvNT_6ParamsE)
        /*0a40*/ 	.short	0x0210
        /*0a42*/ 	.short	0x0a70


	//----- nvinfo : EIATTR_SW_WAR
	.align		4
.L_1039:
        /*0a44*/ 	.byte	0x04, 0x36
        /*0a46*/ 	.short	(.L_1041 - .L_1040)
.L_1040:
        /*0a48*/ 	.word	0x00000008
.L_1041:


//--------------------- .nv.info._ZN7cutlass13device_kernelIN5flash11enable_sm90INS1_16FlashAttnFwdSm90INS1_25CollectiveMainloopFwdSm90ILi2EN4cute5tupleIJNS5_1CILi1EEES8_S8_EEENS6_IJNS7_ILi64EEESA_SA_EEELi512ENS_10bfloat16_tEfNS_4arch4Sm90ELb1ELb0ELb1ELb1ELb0ELb1ELb0ELb0ELb0ELb0ELb0ELb0EEENS1_21CollectiveEpilogueFwdINS6_IJSA_NS7_ILi512EEESA_EEES9_SC_SE_Li256ELb1ELb0ELb0ELb0EEENS1_36VarlenDynamicPersistentTileSchedulerILi64ELi64ELi256ELi32ELb0ELb0ELb1ELb1ELb1ELb1EEEEEEEEEvNT_6ParamsE --------------------------
	.section	.nv.info._ZN7cutlass13device_kernelIN5flash11enable_sm90INS1_16FlashAttnFwdSm90INS1_25CollectiveMainloopFwdSm90ILi2EN4cute5tupleIJNS5_1CILi1EEES8_S8_EEENS6_IJNS7_ILi64EEESA_SA_EEELi512ENS_10bfloat16_tEfNS_4arch4Sm90ELb1ELb0ELb1ELb1ELb0ELb1ELb0ELb0ELb0ELb0ELb0ELb0EEENS1_21CollectiveEpilogueFwdINS6_IJSA_NS7_ILi512EEESA_EEES9_SC_SE_Li256ELb1ELb0ELb0ELb0EEENS1_36VarlenDynamicPersistentTileSchedulerILi64ELi64ELi256ELi32ELb0ELb0ELb1ELb1ELb1ELb1EEEEEEEEEvNT_6ParamsE,"",@"SHT_CUDA_INFO"
	.sectionflags	@""
	.align	4


	//----- nvinfo : EIATTR_CUDA_API_VERSION
	.align		4
        /*0000*/ 	.byte	0x04, 0x37
        /*0002*/ 	.short	(.L_1043 - .L_1042)
.L_1042:
        /*0004*/ 	.word	0x00000082


	//----- nvinfo : EIATTR_KPARAM_INFO
	.align		4
.L_1043:
        /*0008*/ 	.byte	0x04, 0x17
        /*000a*/ 	.short	(.L_1045 - .L_1044)
.L_1044:
        /*000c*/ 	.word	0x00000000
        /*0010*/ 	.short	0x0000
        /*0012*/ 	.short	0x0070
        /*0014*/ 	.byte	0x00, 0xf0, 0x01, 0x28


	//----- nvinfo : EIATTR_SPARSE_MMA_MASK
	.align		4
.L_1045:
        /*0018*/ 	.byte	0x03, 0x50
        /*001a*/ 	.short	0x0000


	//----- nvinfo : EIATTR_MAXREG_COUNT
	.align		4
        /*001c*/ 	.byte	0x03, 0x1b
        /*001e*/ 	.short	0x00a8


	//----- nvinfo : EIATTR_NUM_BARRIERS
	.align		4
        /*0020*/ 	.byte	0x02, 0x4c
        /*0022*/ 	.byte	0x10
	.zero		1


	//----- nvinfo : EIATTR_EXTERNS
	.align		4
        /*0024*/ 	.byte	0x04, 0x0f
        /*0026*/ 	.short	(.L_1047 - .L_1046)


	//   ....[0]....
	.align		4
.L_1046:
        /*0028*/ 	.word	index@(__assertfail)


	//----- nvinfo : EIATTR_ANNOTATIONS
	.align		4
.L_1047:
        /*002c*/ 	.byte	0x04, 0x55
        /*002e*/ 	.short	(.L_1049 - .L_1048)


	//   ....[0]....
.L_1048:
        /* <DEDUP_REMOVED lines=41> */


	//----- nvinfo : EIATTR_MERCURY_ISA_VERSION
	.align		4
.L_1049:
        /*02a8*/ 	.byte	0x03, 0x5f
        /*02aa*/ 	.short	0x0101


	//----- nvinfo : EIATTR_UNUSED_LOAD_BYTE_OFFSET
	.align		4
        /*02ac*/ 	.byte	0x04, 0x44
        /*02ae*/ 	.short	(.L_1051 - .L_1050)


	//   ....[0]....
.L_1050:
        /*02b0*/ 	.word	0x00000ae0
        /*02b4*/ 	.word	0x0000fff0


	//   ....[1]....
        /*02b8*/ 	.word	0x0000fba0
        /*02bc*/ 	.word	0x0000fff0


	//----- nvinfo : EIATTR_INT_WARP_WIDE_INSTR_OFFSETS
	.align		4
.L_1051:
        /*02c0*/ 	.byte	0x04, 0x31
        /*02c2*/ 	.short	(.L_1053 - .L_1052)


	//   ....[0]....
.L_1052:
        /*02c4*/ 	.word	0x000001c0


	//   ....[1]....
        /*02c8*/ 	.word	0x00000200


	//   ....[2]....
        /*02cc*/ 	.word	0x000002d0


	//   ....[3]....
        /*02d0*/ 	.word	0x00014640


	//   ....[4]....
        /*02d4*/ 	.word	0x000146d0


	//   ....[5]....
        /*02d8*/ 	.word	0x00014b50


	//   ....[6]....
        /*02dc*/ 	.word	0x00014b80


	//   ....[7]....
        /*02e0*/ 	.word	0x00017410


	//   ....[8]....
        /*02e4*/ 	.word	0x000174a0


	//----- nvinfo : EIATTR_COOP_GROUP_MASK_REGIDS
	.align		4
.L_1053:
        /*02e8*/ 	.byte	0x04, 0x29
        /*02ea*/ 	.short	(.L_1055 - .L_1054)


	//   ....[0]....
.L_1054:
        /*02ec*/ 	.word	0xffffffff


	//   ....[1]....
        /*02f0*/ 	.word	0xffffffff


	//   ....[2]....
        /*02f4*/ 	.word	0xffffffff


	//   ....[3]....
        /*02f8*/ 	.word	0xffffffff


	//   ....[4]....
        /*02fc*/ 	.word	0xffffffff


	//   ....[5]....
        /*0300*/ 	.word	0xffffffff


	//   ....[6]....
        /*0304*/ 	.word	0xffffffff


	//   ....[7]....
        /*0308*/ 	.word	0xffffffff


	//   ....[8]....
        /*030c*/ 	.word	0xffffffff


	//   ....[9]....
        /*0310*/ 	.word	0xffffffff


	//   ....[10]....
        /*0314*/ 	.word	0xffffffff


	//   ....[11]....
        /*0318*/ 	.word	0xffffffff


	//   ....[12]....
        /*031c*/ 	.word	0xffffffff


	//   ....[13]....
        /*0320*/ 	.word	0xffffffff


	//   ....[14]....
        /*0324*/ 	.word	0xffffffff


	//   ....[15]....
        /*0328*/ 	.word	0xffffffff


	//   ....[16]....
        /*032c*/ 	.word	0xffffffff


	//   ....[17]....
        /*0330*/ 	.word	0xffffffff


	//   ....[18]....
        /*0334*/ 	.word	0xffffffff


	//   ....[19]....
        /*0338*/ 	.word	0xffffffff


	//   ....[20]....
        /*033c*/ 	.word	0xffffffff


	//   ....[21]....
        /*0340*/ 	.word	0xffffffff


	//   ....[22]....
        /*0344*/ 	.word	0xffffffff


	//   ....[23]....
        /*0348*/ 	.word	0xffffffff


	//   ....[24]....
        /*034c*/ 	.word	0xffffffff


	//   ....[25]....
        /*0350*/ 	.word	0xffffffff


	//   ....[26]....
        /*0354*/ 	.word	0xffffffff


	//   ....[27]....
        /*0358*/ 	.word	0xffffffff


	//   ....[28]....
        /*035c*/ 	.word	0xffffffff


	//   ....[29]....
        /*0360*/ 	.word	0xffffffff


	//   ....[30]....
        /*0364*/ 	.word	0xffffffff


	//   ....[31]....
        /*0368*/ 	.word	0xffffffff


	//   ....[32]....
        /*036c*/ 	.word	0xffffffff


	//   ....[33]....
        /*0370*/ 	.word	0xffffffff


	//   ....[34]....
        /*0374*/ 	.word	0xffffffff


	//   ....[35]....
        /*0378*/ 	.word	0xffffffff


	//   ....[36]....
        /*037c*/ 	.word	0xffffffff


	//   ....[37]....
        /*0380*/ 	.word	0xffffffff


	//   ....[38]....
        /*0384*/ 	.word	0xffffffff


	//   ....[39]....
        /*0388*/ 	.word	0xffffffff


	//   ....[40]....
        /*038c*/ 	.word	0xffffffff


	//   ....[41]....
        /*0390*/ 	.word	0xffffffff


	//   ....[42]....
        /*0394*/ 	.word	0xffffffff


	//   ....[43]....
        /*0398*/ 	.word	0xffffffff


	//   ....[44]....
        /*039c*/ 	.word	0xffffffff


	//   ....[45]....
        /*03a0*/ 	.word	0xffffffff


	//   ....[46]....
        /*03a4*/ 	.word	0xffffffff


	//   ....[47]....
        /*03a8*/ 	.word	0xffffffff


	//   ....[48]....
        /*03ac*/ 	.word	0xffffffff


	//   ....[49]....
        /*03b0*/ 	.word	0xffffffff


	//   ....[50]....
        /*03b4*/ 	.word	0xffffffff


	//   ....[51]....
        /*03b8*/ 	.word	0xffffffff


	//   ....[52]....
        /*03bc*/ 	.word	0xffffffff


	//   ....[53]....
        /*03c0*/ 	.word	0xffffffff


	//   ....[54]....
        /*03c4*/ 	.word	0xffffffff


	//   ....[55]....
        /*03c8*/ 	.word	0xffffffff


	//   ....[56]....
        /*03cc*/ 	.word	0xffffffff


	//   ....[57]....
        /*03d0*/ 	.word	0xffffffff


	//   ....[58]....
        /*03d4*/ 	.word	0xffffffff


	//   ....[59]....
        /*03d8*/ 	.word	0xffffffff


	//   ....[60]....
        /*03dc*/ 	.word	0xffffffff


	//   ....[61]....
        /*03e0*/ 	.word	0xffffffff


	//   ....[62]....
        /*03e4*/ 	.word	0xffffffff


	//   ....[63]....
        /*03e8*/ 	.word	0x0500000f


	//   ....[64]....
        /*03ec*/ 	.word	0x0500000f


	//   ....[65]....
        /*03f0*/ 	.word	0x0500000f


	//   ....[66]....
        /*03f4*/ 	.word	0x0500000f


	//   ....[67]....
        /*03f8*/ 	.word	0x0500000f


	//   ....[68]....
        /*03fc*/ 	.word	0x0500000f


	//   ....[69]....
        /*0400*/ 	.word	0x0500000f


	//   ....[70]....
        /*0404*/ 	.word	0x0500000f


	//   ....[71]....
        /*0408*/ 	.word	0x0500000f


	//   ....[72]....
        /*040c*/ 	.word	0x0500000f


	//   ....[73]....
        /*0410*/ 	.word	0x0500000f


	//   ....[74]....
        /*0414*/ 	.word	0x0500000f


	//   ....[75]....
        /*0418*/ 	.word	0x0500000f


	//   ....[76]....
        /*041c*/ 	.word	0x0500000f


	//   ....[77]....
        /*0420*/ 	.word	0x0500000f


	//   ....[78]....
        /*0424*/ 	.word	0x0500000f


	//   ....[79]....
        /*0428*/ 	.word	0x0500000f


	//   ....[80]....
        /*042c*/ 	.word	0x0500000f


	//   ....[81]....
        /*0430*/ 	.word	0x0500000f


	//   ....[82]....
        /*0434*/ 	.word	0x0500000f


	//   ....[83]....
        /*0438*/ 	.word	0x0500000f


	//   ....[84]....
        /*043c*/ 	.word	0x0500000f


	//   ....[85]....
        /*0440*/ 	.word	0x0500000f


	//   ....[86]....
        /*0444*/ 	.word	0x0500000f


	//   ....[87]....
        /*0448*/ 	.word	0x0500000f


	//   ....[88]....
        /*044c*/ 	.word	0x0500000f


	//   ....[89]....
        /*0450*/ 	.word	0x0500000f


	//   ....[90]....
        /*0454*/ 	.word	0x0500000f


	//   ....[91]....
        /*0458*/ 	.word	0x0500000f


	//   ....[92]....
        /*045c*/ 	.word	0x0500000f


	//   ....[93]....
        /*0460*/ 	.word	0x0500000f


	//   ....[94]....
        /*0464*/ 	.word	0x0500000f


	//   ....[95]....
        /*0468*/ 	.word	0x0500000f


	//   ....[96]....
        /*046c*/ 	.word	0x0500000f


	//   ....[97]....
        /*0470*/ 	.word	0x0500000f


	//   ....[98]....
        /*0474*/ 	.word	0x0500000f


	//----- nvinfo : EIATTR_COOP_GROUP_INSTR_OFFSETS
	.align		4
.L_1055:
        /*0478*/ 	.byte	0x04, 0x28
        /*047a*/ 	.short	(.L_1057 - .L_1056)


	//   ....[0]....
.L_1056:
        /*047c*/ 	.word	0x00000060


	//   ....[1]....
        /*0480*/ 	.word	0x000001d0


	//   ....[2]....
        /*0484*/ 	.word	0x00000210


	//   ....[3]....
        /*0488*/ 	.word	0x00000400


	//   ....[4]....
        /*048c*/ 	.word	0x00000560


	//   ....[5]....
        /*0490*/ 	.word	0x00000680


	//   ....[6]....
        /*0494*/ 	.word	0x000007e0


	//   ....[7]....
        /*0498*/ 	.word	0x000047a0


	//   ....[8]....
        /*049c*/ 	.word	0x000061e0


	//   ....[9]....
        /*04a0*/ 	.word	0x00009fc0


	//   ....[10]....
        /*04a4*/ 	.word	0x0000a080


	//   ....[11]....
        /*04a8*/ 	.word	0x0000a4d0


	//   ....[12]....
        /*04ac*/ 	.word	0x0000a540


	//   ....[13]....
        /*04b0*/ 	.word	0x0000af40


	//   ....[14]....
        /*04b4*/ 	.word	0x0000b9d0


	//   ....[15]....
        /*04b8*/ 	.word	0x0000bac0


	//   ....[16]....
        /*04bc*/ 	.word	0x0000bee0


	//   ....[17]....
        /*04c0*/ 	.word	0x0000bf80


	//   ....[18]....
        /*04c4*/ 	.word	0x0000d210


	//   ....[19]....
        /*04c8*/ 	.word	0x0000da40


	//   ....[20]....
        /*04cc*/ 	.word	0x0000dab0


	//   ....[21]....
        /*04d0*/ 	.word	0x0000de20


	//   ....[22]....
        /*04d4*/ 	.word	0x0000dff0


	//   ....[23]....
        /*04d8*/ 	.word	0x0000f060


	//   ....[24]....
        /*04dc*/ 	.word	0x0000f0b0


	//   ....[25]....
        /*04e0*/ 	.word	0x0000f0e0


	//   ....[26]....
        /*04e4*/ 	.word	0x0000f160


	//   ....[27]....
        /*04e8*/ 	.word	0x0000f180


	//   ....[28]....
        /*04ec*/ 	.word	0x00010b40


	//   ....[29]....
        /*04f0*/ 	.word	0x000122c0


	//   ....[30]....
        /*04f4*/ 	.word	0x00012440


	//   ....[31]....
        /*04f8*/ 	.word	0x00012470


	//   ....[32]....
        /*04fc*/ 	.word	0x000124b0


	//   ....[33]....
        /*0500*/ 	.word	0x00012520


	//   ....[34]....
        /*0504*/ 	.word	0x00012580


	//   ....[35]....
        /*0508*/ 	.word	0x000125c0


	//   ....[36]....
        /*050c*/ 	.word	0x00012760


	//   ....[37]....
        /*0510*/ 	.word	0x000127c0


	//   ....[38]....
        /*0514*/ 	.word	0x00012800


	//   ....[39]....
        /*0518*/ 	.word	0x00012840


	//   ....[40]....
        /*051c*/ 	.word	0x00012870


	//   ....[41]....
        /*0520*/ 	.word	0x000128a0


	//   ....[42]....
        /*0524*/ 	.word	0x00012930


	//   ....[43]....
        /*0528*/ 	.word	0x00012990


	//   ....[44]....
        /*052c*/ 	.word	0x00012a20


	//   ....[45]....
        /*0530*/ 	.word	0x00017530


	//   ....[46]....
        /*0534*/ 	.word	0x00017540


	//   ....[47]....
        /*0538*/ 	.word	0x00017650


	//   ....[48]....
        /*053c*/ 	.word	0x000176b0


	//   ....[49]....
        /*0540*/ 	.word	0x000176f0


	//   ....[50]....
        /*0544*/ 	.word	0x00017730


	//   ....[51]....
        /*0548*/ 	.word	0x00017760


	//   ....[52]....
        /*054c*/ 	.word	0x00017790


	//   ....[53]....
        /*0550*/ 	.word	0x00017920


	//   ....[54]....
        /*0554*/ 	.word	0x00017980


	//   ....[55]....
        /*0558*/ 	.word	0x000179c0


	//   ....[56]....
        /*055c*/ 	.word	0x00017a00


	//   ....[57]....
        /*0560*/ 	.word	0x00017a30


	//   ....[58]....
        /*0564*/ 	.word	0x00017a60


	//   ....[59]....
        /*0568*/ 	.word	0x00017b20


	//   ....[60]....
        /*056c*/ 	.word	0x00017b40


	//   ....[61]....
        /*0570*/ 	.word	0x00017bb0


	//   ....[62]....
        /*0574*/ 	.word	0x00018240


	//   ....[63]....
        /*0578*/ 	.word	0x00018720


	//   ....[64]....
        /*057c*/ 	.word	0x000187c0


	//   ....[65]....
        /*0580*/ 	.word	0x00018860


	//   ....[66]....
        /*0584*/ 	.word	0x00018900


	//   ....[67]....
        /*0588*/ 	.word	0x000189a0


	//   ....[68]....
        /*058c*/ 	.word	0x00018a40


	//   ....[69]....
        /*0590*/ 	.word	0x00018ae0


	//   ....[70]....
        /*0594*/ 	.word	0x00018b80


	//   ....[71]....
        /*0598*/ 	.word	0x00018c70


	//   ....[72]....
        /*059c*/ 	.word	0x00018d10


	//   ....[73]....
        /*05a0*/ 	.word	0x00018db0


	//   ....[74]....
        /*05a4*/ 	.word	0x00018e50


	//   ....[75]....
        /*05a8*/ 	.word	0x00018ef0


	//   ....[76]....
        /*05ac*/ 	.word	0x00018f90


	//   ....[77]....
        /*05b0*/ 	.word	0x00019030


	//   ....[78]....
        /*05b4*/ 	.word	0x000190d0


	//   ....[79]....
        /*05b8*/ 	.word	0x000193d0


	//   ....[80]....
        /*05bc*/ 	.word	0x000196b0


	//   ....[81]....
        /*05c0*/ 	.word	0x00019ad0


	//   ....[82]....
        /*05c4*/ 	.word	0x00019b60


	//   ....[83]....
        /*05c8*/ 	.word	0x00019c00


	//   ....[84]....
        /*05cc*/ 	.word	0x00019cb0


	//   ....[85]....
        /*05d0*/ 	.word	0x00019d30


	//   ....[86]....
        /*05d4*/ 	.word	0x00019db0


	//   ....[87]....
        /*05d8*/ 	.word	0x00019e30


	//   ....[88]....
        /*05dc*/ 	.word	0x00019eb0


	//   ....[89]....
        /*05e0*/ 	.word	0x00019f40


	//   ....[90]....
        /*05e4*/ 	.word	0x00019ff0


	//   ....[91]....
        /*05e8*/ 	.word	0x0001a070


	//   ....[92]....
        /*05ec*/ 	.word	0x0001a0f0


	//   ....[93]....
        /*05f0*/ 	.word	0x0001a170


	//   ....[94]....
        /*05f4*/ 	.word	0x0001a1f0


	//   ....[95]....
        /*05f8*/ 	.word	0x0001a260


	//   ....[96]....
        /*05fc*/ 	.word	0x0001a300


	//   ....[97]....
        /*0600*/ 	.word	0x0001a390


	//   ....[98]....
        /*0604*/ 	.word	0x0001a4c0


	//----- nvinfo : EIATTR_REG_RECONFIG
	.align		4
.L_1057:
        /*0608*/ 	.byte	0x01, 0x54
	.zero		2


	//----- nvinfo : EIATTR_SYSCALL_OFFSETS
	.align		4
        /*060c*/ 	.byte	0x04, 0x46
        /*060e*/ 	.short	(.L_1059 - .L_1058)


	//   ....[0]....
.L_1058:
        /*0610*/ 	.word	0x000018c0


	//   ....[1]....
        /*0614*/ 	.word	0x00001a10


	//   ....[2]....
        /*0618*/ 	.word	0x000063a0


	//   ....[3]....
        /*061c*/ 	.word	0x00006840


	//   ....[4]....
        /*0620*/ 	.word	0x00014860


	//   ....[5]....
        /*0624*/ 	.word	0x000149a0


	//   ....[6]....
        /*0628*/ 	.word	0x00014aa0


	//----- nvinfo : EIATTR_MBARRIER_INSTR_OFFSETS
	.align		4
.L_1059:
        /*062c*/ 	.byte	0x04, 0x39
        /*062e*/ 	.short	(.L_1061 - .L_1060)


	//   ....[0]....
.L_1060:
        /*0630*/ 	.word	0x000002f0
        /*0634*/ 	.word	0x000000ff
        /*0638*/ 	.word	0x00028c00
        /*063c*/ 	.short	0x0100
        /*063e*/ 	.byte	0x08
	.zero		1


	//   ....[1]....
        /*0640*/ 	.word	0x00000300
        /*0644*/ 	.word	0x000000ff
        /*0648*/ 	.word	0x00028c20
        /*064c*/ 	.short	0x0100
        /*064e*/ 	.byte	0x08
	.zero		1


	//   ....[2]....
        /*0650*/ 	.word	0x000003b0
        /*0654*/ 	.word	0x000000ff
        /*0658*/ 	.word	0x00028c30
        /*065c*/ 	.short	0x0100
        /*065e*/ 	.byte	0x06
	.zero		1


	//   ....[3]....
        /*0660*/ 	.word	0x000003c0
        /*0664*/ 	.word	0x000000ff
        /*0668*/ 	.word	0x00028c40
        /*066c*/ 	.short	0x0100
        /*066e*/ 	.byte	0x06
	.zero		1


	//   ....[4]....
        /*0670*/ 	.word	0x000003d0
        /*0674*/ 	.word	0x000000ff
        /*0678*/ 	.word	0x00028c38
        /*067c*/ 	.short	0x0100
        /*067e*/ 	.byte	0x06
	.zero		1


	//   ....[5]....
        /*0680*/ 	.word	0x000003e0
        /*0684*/ 	.word	0x000000ff
        /*0688*/ 	.word	0x00028c48
        /*068c*/ 	.short	0x0100
        /*068e*/ 	.byte	0x06
	.zero		1


	//   ....[6]....
        /*0690*/ 	.word	0x00000510
        /*0694*/ 	.word	0x000000ff
        /*0698*/ 	.word	0x00028c50
        /*069c*/ 	.short	0x0100
        /*069e*/ 	.byte	0x08
	.zero		1


	//   ....[7]....
        /*06a0*/ 	.word	0x00000520
        /*06a4*/ 	.word	0x000000ff
        /*06a8*/ 	.word	0x00028c60
        /*06ac*/ 	.short	0x0100
        /*06ae*/ 	.byte	0x08
	.zero		1


	//   ....[8]....
        /*06b0*/ 	.word	0x00000530
        /*06b4*/ 	.word	0x000000ff
        /*06b8*/ 	.word	0x00028c58
        /*06bc*/ 	.short	0x0100
        /*06be*/ 	.byte	0x08
	.zero		1


	//   ....[9]....
        /*06c0*/ 	.word	0x00000540
        /*06c4*/ 	.word	0x000000ff
        /*06c8*/ 	.word	0x00028c68
        /*06cc*/ 	.short	0x0100
        /*06ce*/ 	.byte	0x08
	.zero		1


	//   ....[10]....
        /*06d0*/ 	.word	0x00000630
        /*06d4*/ 	.word	0x000000ff
        /*06d8*/ 	.word	0x00028c70
        /*06dc*/ 	.short	0x0100
        /*06de*/ 	.byte	0x06
	.zero		1


	//   ....[11]....
        /*06e0*/ 	.word	0x00000640
        /*06e4*/ 	.word	0x000000ff
        /*06e8*/ 	.word	0x00028c80
        /*06ec*/ 	.short	0x0100
        /*06ee*/ 	.byte	0x06
	.zero		1


	//   ....[12]....
        /*06f0*/ 	.word	0x00000650
        /*06f4*/ 	.word	0x000000ff
        /*06f8*/ 	.word	0x00028c78
        /*06fc*/ 	.short	0x0100
        /*06fe*/ 	.byte	0x06
	.zero		1


	//   ....[13]....
        /*0700*/ 	.word	0x00000660
        /*0704*/ 	.word	0x000000ff
        /*0708*/ 	.word	0x00028c88
        /*070c*/ 	.short	0x0100
        /*070e*/ 	.byte	0x06
	.zero		1


	//   ....[14]....
        /*0710*/ 	.word	0x00000790
        /*0714*/ 	.word	0x000000ff
        /*0718*/ 	.word	0x00028c90
        /*071c*/ 	.short	0x0100
        /*071e*/ 	.byte	0x08
	.zero		1


	//   ....[15]....
        /*0720*/ 	.word	0x000007a0
        /*0724*/ 	.word	0x000000ff
        /*0728*/ 	.word	0x00028ca0
        /*072c*/ 	.short	0x0100
        /*072e*/ 	.byte	0x08
	.zero		1


	//   ....[16]....
        /*0730*/ 	.word	0x000007b0
        /*0734*/ 	.word	0x000000ff
        /*0738*/ 	.word	0x00028c98
        /*073c*/ 	.short	0x0100
        /*073e*/ 	.byte	0x08
	.zero		1


	//   ....[17]....
        /*0740*/ 	.word	0x000007c0
        /*0744*/ 	.word	0x000000ff
        /*0748*/ 	.word	0x00028ca8
        /*074c*/ 	.short	0x0100
        /*074e*/ 	.byte	0x08
	.zero		1


	//   ....[18]....
        /*0750*/ 	.word	0x000008f0
        /*0754*/ 	.word	0x000000ff
        /*0758*/ 	.word	0x00028cb0
        /*075c*/ 	.short	0x0100
        /*075e*/ 	.byte	0x08
	.zero		1


	//   ....[19]....
        /*0760*/ 	.word	0x00000900
        /*0764*/ 	.word	0x000000ff
        /*0768*/ 	.word	0x00028cc0
        /*076c*/ 	.short	0x0100
        /*076e*/ 	.byte	0x08
	.zero		1


	//   ....[20]....
        /*0770*/ 	.word	0x00000910
        /*0774*/ 	.word	0x000000ff
        /*0778*/ 	.word	0x00028cb8
        /*077c*/ 	.short	0x0100
        /*077e*/ 	.byte	0x08
	.zero		1


	//   ....[21]....
        /*0780*/ 	.word	0x00000920
        /*0784*/ 	.word	0x000000ff
        /*0788*/ 	.word	0x00028cc8
        /*078c*/ 	.short	0x0100
        /*078e*/ 	.byte	0x08
	.zero		1


	//   ....[22]....
        /*0790*/ 	.word	0x00002670
        /*0794*/ 	.word	0x00000046
        /*0798*/ 	.word	0x00028c90
        /*079c*/ 	.short	0x010a
        /*079e*/ 	.byte	0x3f
	.zero		1


	//   ....[23]....
        /*07a0*/ 	.word	0x000030c0
        /*07a4*/ 	.word	0x00000046
        /*07a8*/ 	.word	0x00028c90
        /*07ac*/ 	.short	0x010a
        /*07ae*/ 	.byte	0x3f
	.zero		1


	//   ....[24]....
        /*07b0*/ 	.word	0x000039c0
        /*07b4*/ 	.word	0x00000046
        /*07b8*/ 	.word	0x00028c90
        /*07bc*/ 	.short	0x010a
        /*07be*/ 	.byte	0x3f
	.zero		1


	//   ....[25]....
        /*07c0*/ 	.word	0x00003bc0
        /*07c4*/ 	.word	0x00000004
        /*07c8*/ 	.word	0x00000000
        /*07cc*/ 	.short	0x0101
        /*07ce*/ 	.byte	0x3f
	.zero		1


	//   ....[26]....
        /*07d0*/ 	.word	0x00003c00
        /*07d4*/ 	.word	0x00000046
        /*07d8*/ 	.word	0x00028cb0
        /*07dc*/ 	.short	0x010a
        /*07de*/ 	.byte	0x3f
	.zero		1


	//   ....[27]....
        /*07e0*/ 	.word	0x00004250
        /*07e4*/ 	.word	0x00000046
        /*07e8*/ 	.word	0x00000000
        /*07ec*/ 	.short	0x0101
        /*07ee*/ 	.byte	0x3f
	.zero		1


	//   ....[28]....
        /*07f0*/ 	.word	0x000048b0
        /*07f4*/ 	.word	0x0000000e
        /*07f8*/ 	.word	0x00028c50
        /*07fc*/ 	.short	0x010a
        /*07fe*/ 	.byte	0x3f
	.zero		1


	//   ....[29]....
        /*0800*/ 	.word	0x00004c60
        /*0804*/ 	.word	0x00000000
        /*0808*/ 	.word	0x00000000
        /*080c*/ 	.short	0x0101
        /*080e*/ 	.byte	0x3f
	.zero		1


	//   ....[30]....
        /*0810*/ 	.word	0x00005590
        /*0814*/ 	.word	0x00000000
        /*0818*/ 	.word	0x00028c50
        /*081c*/ 	.short	0x010a
        /*081e*/ 	.byte	0x3f
	.zero		1


	//   ....[31]....
        /*0820*/ 	.word	0x000055e0
        /*0824*/ 	.word	0x00000000
        /*0828*/ 	.word	0x00028c50
        /*082c*/ 	.short	0x010a
        /*082e*/ 	.byte	0x3f
	.zero		1


	//   ....[32]....
        /*0830*/ 	.word	0x000058b0
        /*0834*/ 	.word	0x00000000
        /*0838*/ 	.word	0x00000000
        /*083c*/ 	.short	0x0101
        /*083e*/ 	.byte	0x3f
	.zero		1


	//   ....[33]....
        /*0840*/ 	.word	0x00006430
        /*0844*/ 	.word	0x00000002
        /*0848*/ 	.word	0x00028c00
        /*084c*/ 	.short	0x010a
        /*084e*/ 	.byte	0x3f
	.zero		1


	//   ....[34]....
        /*0850*/ 	.word	0x00006480
        /*0854*/ 	.word	0x00000002
        /*0858*/ 	.word	0x00028c00
        /*085c*/ 	.short	0x010a
        /*085e*/ 	.byte	0x3f
	.zero		1


	//   ....[35]....
        /*0860*/ 	.word	0x000070b0
        /*0864*/ 	.word	0x00000002
        /*0868*/ 	.word	0x00028c00
        /*086c*/ 	.short	0x010a
        /*086e*/ 	.byte	0x3f
	.zero		1


	//   ....[36]....
        /*0870*/ 	.word	0x000084d0
        /*0874*/ 	.word	0x00000002
        /*0878*/ 	.word	0x00028c00
        /*087c*/ 	.short	0x010a
        /*087e*/ 	.byte	0x3f
	.zero		1


	//   ....[37]....
        /*0880*/ 	.word	0x000094d0
        /*0884*/ 	.word	0x000000a9
        /*0888*/ 	.word	0x00028c30
        /*088c*/ 	.short	0x010a
        /*088e*/ 	.byte	0x3f
	.zero		1


	//   ....[38]....
        /*0890*/ 	.word	0x00009580
        /*0894*/ 	.word	0x000000a9
        /*0898*/ 	.word	0x00028c30
        /*089c*/ 	.short	0x010a
        /*089e*/ 	.byte	0x3f
	.zero		1


	//   ....[39]....
        /*08a0*/ 	.word	0x0000a7a0
        /*08a4*/ 	.word	0x00000000
        /*08a8*/ 	.word	0x00000000
        /*08ac*/ 	.short	0x0101
        /*08ae*/ 	.byte	0x3f
	.zero		1


	//   ....[40]....
        /*08b0*/ 	.word	0x0000aba0
        /*08b4*/ 	.word	0x000000a9
        /*08b8*/ 	.word	0x00028c50
        /*08bc*/ 	.short	0x010a
        /*08be*/ 	.byte	0x3f
	.zero		1


	//   ....[41]....
        /*08c0*/ 	.word	0x0000ac50
        /*08c4*/ 	.word	0x000000a9
        /*08c8*/ 	.word	0x00028c50
        /*08cc*/ 	.short	0x010a
        /*08ce*/ 	.byte	0x3f
	.zero		1


	//   ....[42]....
        /*08d0*/ 	.word	0x0000af60
        /*08d4*/ 	.word	0x000000a9
        /*08d8*/ 	.word	0x00000000
        /*08dc*/ 	.short	0x0101
        /*08de*/ 	.byte	0x3f
	.zero		1


	//   ....[43]....
        /*08e0*/ 	.word	0x0000b050
        /*08e4*/ 	.word	0x000000d5
        /*08e8*/ 	.word	0x00028c30
        /*08ec*/ 	.short	0x010a
        /*08ee*/ 	.byte	0x3f
	.zero		1


	//   ....[44]....
        /*08f0*/ 	.word	0x0000b0c0
        /*08f4*/ 	.word	0x000000d5
        /*08f8*/ 	.word	0x00028c30
        /*08fc*/ 	.short	0x010a
        /*08fe*/ 	.byte	0x3f
	.zero		1


	//   ....[45]....
        /*0900*/ 	.word	0x0000c170
        /*0904*/ 	.word	0x00000098
        /*0908*/ 	.word	0x00000000
        /*090c*/ 	.short	0x0101
        /*090e*/ 	.byte	0x3f
	.zero		1


	//   ....[46]....
        /*0910*/ 	.word	0x0000cee0
        /*0914*/ 	.word	0x000000d5
        /*0918*/ 	.word	0x00028c50
        /*091c*/ 	.short	0x010a
        /*091e*/ 	.byte	0x3f
	.zero		1


	//   ....[47]....
        /*0920*/ 	.word	0x0000cf30
        /*0924*/ 	.word	0x000000d5
        /*0928*/ 	.word	0x00028c50
        /*092c*/ 	.short	0x010a
        /*092e*/ 	.byte	0x3f
	.zero		1


	//   ....[48]....
        /*0930*/ 	.word	0x0000d230
        /*0934*/ 	.word	0x000000d5
        /*0938*/ 	.word	0x00000000
        /*093c*/ 	.short	0x0101
        /*093e*/ 	.byte	0x3f
	.zero		1


	//   ....[49]....
        /*0940*/ 	.word	0x0000d360
        /*0944*/ 	.word	0x000000b9
        /*0948*/ 	.word	0x00028c30
        /*094c*/ 	.short	0x010a
        /*094e*/ 	.byte	0x3f
	.zero		1


	//   ....[50]....
        /*0950*/ 	.word	0x0000d3d0
        /*0954*/ 	.word	0x000000b9
        /*0958*/ 	.word	0x00028c30
        /*095c*/ 	.short	0x010a
        /*095e*/ 	.byte	0x3f
	.zero		1


	//   ....[51]....
        /*0960*/ 	.word	0x0000e310
        /*0964*/ 	.word	0x000000b5
        /*0968*/ 	.word	0x00000000
        /*096c*/ 	.short	0x0101
        /*096e*/ 	.byte	0x3f
	.zero		1


	//   ....[52]....
        /*0970*/ 	.word	0x0000ed30
        /*0974*/ 	.word	0x000000b9
        /*0978*/ 	.word	0x00028c50
        /*097c*/ 	.short	0x010a
        /*097e*/ 	.byte	0x3f
	.zero		1


	//   ....[53]....
        /*0980*/ 	.word	0x0000ed80
        /*0984*/ 	.word	0x000000b9
        /*0988*/ 	.word	0x00028c50
        /*098c*/ 	.short	0x010a
        /*098e*/ 	.byte	0x3f
	.zero		1


	//   ....[54]....
        /*0990*/ 	.word	0x0000f080
        /*0994*/ 	.word	0x000000b9
        /*0998*/ 	.word	0x00000000
        /*099c*/ 	.short	0x0101
        /*099e*/ 	.byte	0x3f
	.zero		1


	//   ....[55]....
        /*09a0*/ 	.word	0x000113c0
        /*09a4*/ 	.word	0x00000000
        /*09a8*/ 	.word	0x00000000
        /*09ac*/ 	.short	0x0101
        /*09ae*/ 	.byte	0x3f
	.zero		1


	//   ....[56]....
        /*09b0*/ 	.word	0x00013750
        /*09b4*/ 	.word	0x00000009
        /*09b8*/ 	.word	0x00028c20
        /*09bc*/ 	.short	0x010a
        /*09be*/ 	.byte	0x3f
	.zero		1


	//   ....[57]....
        /*09c0*/ 	.word	0x000137e0
        /*09c4*/ 	.word	0x00000005
        /*09c8*/ 	.word	0x00028ca0
        /*09cc*/ 	.short	0x010a
        /*09ce*/ 	.byte	0x3f
	.zero		1


	//   ....[58]....
        /*09d0*/ 	.word	0x000139c0
        /*09d4*/ 	.word	0x00000005
        /*09d8*/ 	.word	0x00028cc0
        /*09dc*/ 	.short	0x010a
        /*09de*/ 	.byte	0x3f
	.zero		1


	//   ....[59]....
        /*09e0*/ 	.word	0x00013f10
        /*09e4*/ 	.word	0x00000006
        /*09e8*/ 	.word	0x00028ca0
        /*09ec*/ 	.short	0x010a
        /*09ee*/ 	.byte	0x3f
	.zero		1


	//   ....[60]....
        /*09f0*/ 	.word	0x000140d0
        /*09f4*/ 	.word	0x00000006
        /*09f8*/ 	.word	0x00028cc0
        /*09fc*/ 	.short	0x010a
        /*09fe*/ 	.byte	0x3f
	.zero		1


	//   ....[61]....
        /*0a00*/ 	.word	0x00014fe0
        /*0a04*/ 	.word	0x00000005
        /*0a08*/ 	.word	0x00028c40
        /*0a0c*/ 	.short	0x010a
        /*0a0e*/ 	.byte	0x3f
	.zero		1


	//   ....[62]....
        /*0a10*/ 	.word	0x000153d0
        /*0a14*/ 	.word	0x00000007
        /*0a18*/ 	.word	0x00028c20
        /*0a1c*/ 	.short	0x010a
        /*0a1e*/ 	.byte	0x3f
	.zero		1


	//   ....[63]....
        /*0a20*/ 	.word	0x00015490
        /*0a24*/ 	.word	0x00000002
        /*0a28*/ 	.word	0x00028c60
        /*0a2c*/ 	.short	0x010a
        /*0a2e*/ 	.byte	0x3f
	.zero		1


	//   ....[64]....
        /*0a30*/ 	.word	0x00015bf0
        /*0a34*/ 	.word	0x00000003
        /*0a38*/ 	.word	0x00028c40
        /*0a3c*/ 	.short	0x010a
        /*0a3e*/ 	.byte	0x3f
	.zero		1


	//   ....[65]....
        /*0a40*/ 	.word	0x00015e00
        /*0a44*/ 	.word	0x00000003
        /*0a48*/ 	.word	0x00028c60
        /*0a4c*/ 	.short	0x010a
        /*0a4e*/ 	.byte	0x3f
	.zero		1


	//   ....[66]....
        /*0a50*/ 	.word	0x000164b0
        /*0a54*/ 	.word	0x00000002
        /*0a58*/ 	.word	0x00028c40
        /*0a5c*/ 	.short	0x010a
        /*0a5e*/ 	.byte	0x3f
	.zero		1


	//   ....[67]....
        /*0a60*/ 	.word	0x000166b0
        /*0a64*/ 	.word	0x00000002
        /*0a68*/ 	.word	0x00028c60
        /*0a6c*/ 	.short	0x010a
        /*0a6e*/ 	.byte	0x3f
	.zero		1


	//   ....[68]....
        /*0a70*/ 	.word	0x00016cf0
        /*0a74*/ 	.word	0x00000002
        /*0a78*/ 	.word	0x00028c40
        /*0a7c*/ 	.short	0x010a
        /*0a7e*/ 	.byte	0x3f
	.zero		1


	//   ....[69]....
        /*0a80*/ 	.word	0x00016f00
        /*0a84*/ 	.word	0x00000002
        /*0a88*/ 	.word	0x00028c60
        /*0a8c*/ 	.short	0x010a
        /*0a8e*/ 	.byte	0x3f
	.zero		1


	//   ....[70]....
        /*0a90*/ 	.word	0x000181c0
        /*0a94*/ 	.word	0x00000000
        /*0a98*/ 	.word	0x00028c20
        /*0a9c*/ 	.short	0x010a
        /*0a9e*/ 	.byte	0x3f
	.zero		1


	//   ....[71]....
        /*0aa0*/ 	.word	0x00018370
        /*0aa4*/ 	.word	0x00000006
        /*0aa8*/ 	.word	0x00000000
        /*0aac*/ 	.short	0x010a
        /*0aae*/ 	.byte	0x3f
	.zero		1


	//   ....[72]....
        /*0ab0*/ 	.word	0x000183e0
        /*0ab4*/ 	.word	0x00000007
        /*0ab8*/ 	.word	0x00000000
        /*0abc*/ 	.short	0x010a
        /*0abe*/ 	.byte	0x3f
	.zero		1


	//   ....[73]....
        /*0ac0*/ 	.word	0x00018450
        /*0ac4*/ 	.word	0x00000004
        /*0ac8*/ 	.word	0x00000000
        /*0acc*/ 	.short	0x010a
        /*0ace*/ 	.byte	0x3f
	.zero		1


	//   ....[74]....
        /*0ad0*/ 	.word	0x00018480
        /*0ad4*/ 	.word	0x00000003
        /*0ad8*/ 	.word	0x00000000
        /*0adc*/ 	.short	0x010a
        /*0ade*/ 	.byte	0x3f
	.zero		1


	//   ....[75]....
        /*0ae0*/ 	.word	0x000184e0
        /*0ae4*/ 	.word	0x00000046
        /*0ae8*/ 	.word	0x00028c90
        /*0aec*/ 	.short	0x010a
        /*0aee*/ 	.byte	0x3f
	.zero		1


	//   ....[76]....
        /*0af0*/ 	.word	0x00018530
        /*0af4*/ 	.word	0x00000046
        /*0af8*/ 	.word	0x00028c90
        /*0afc*/ 	.short	0x010a
        /*0afe*/ 	.byte	0x3f
	.zero		1


	//   ....[77]....
        /*0b00*/ 	.word	0x00018580
        /*0b04*/ 	.word	0x00000046
        /*0b08*/ 	.word	0x00028c90
        /*0b0c*/ 	.short	0x010a
        /*0b0e*/ 	.byte	0x3f
	.zero		1


	//   ....[78]....
        /*0b10*/ 	.word	0x000185d0
        /*0b14*/ 	.word	0x00000046
        /*0b18*/ 	.word	0x00028cb0
        /*0b1c*/ 	.short	0x010a
        /*0b1e*/ 	.byte	0x3f
	.zero		1


	//   ....[79]....
        /*0b20*/ 	.word	0x00018620
        /*0b24*/ 	.word	0x0000000e
        /*0b28*/ 	.word	0x00028c50
        /*0b2c*/ 	.short	0x010a
        /*0b2e*/ 	.byte	0x3f
	.zero		1


	//   ....[80]....
        /*0b30*/ 	.word	0x00018670
        /*0b34*/ 	.word	0x00000000
        /*0b38*/ 	.word	0x00028c50
        /*0b3c*/ 	.short	0x010a
        /*0b3e*/ 	.byte	0x3f
	.zero		1


	//   ....[81]....
        /*0b40*/ 	.word	0x00018bc0
        /*0b44*/ 	.word	0x00000002
        /*0b48*/ 	.word	0x00028c00
        /*0b4c*/ 	.short	0x010a
        /*0b4e*/ 	.byte	0x3f
	.zero		1


	//   ....[82]....
        /*0b50*/ 	.word	0x00019110
        /*0b54*/ 	.word	0x00000002
        /*0b58*/ 	.word	0x00028c00
        /*0b5c*/ 	.short	0x010a
        /*0b5e*/ 	.byte	0x3f
	.zero		1


	//   ....[83]....
        /*0b60*/ 	.word	0x00019160
        /*0b64*/ 	.word	0x000000a9
        /*0b68*/ 	.word	0x00028c30
        /*0b6c*/ 	.short	0x010a
        /*0b6e*/ 	.byte	0x3f
	.zero		1


	//   ....[84]....
        /*0b70*/ 	.word	0x000191b0
        /*0b74*/ 	.word	0x000000a9
        /*0b78*/ 	.word	0x00028c50
        /*0b7c*/ 	.short	0x010a
        /*0b7e*/ 	.byte	0x3f
	.zero		1


	//   ....[85]....
        /*0b80*/ 	.word	0x00019200
        /*0b84*/ 	.word	0x000000d5
        /*0b88*/ 	.word	0x00028c30
        /*0b8c*/ 	.short	0x010a
        /*0b8e*/ 	.byte	0x3f
	.zero		1


	//   ....[86]....
        /*0b90*/ 	.word	0x00019250
        /*0b94*/ 	.word	0x000000d5
        /*0b98*/ 	.word	0x00028c50
        /*0b9c*/ 	.short	0x010a
        /*0b9e*/ 	.byte	0x3f
	.zero		1


	//   ....[87]....
        /*0ba0*/ 	.word	0x000192a0
        /*0ba4*/ 	.word	0x000000b9
        /*0ba8*/ 	.word	0x00028c30
        /*0bac*/ 	.short	0x010a
        /*0bae*/ 	.byte	0x3f
	.zero		1


	//   ....[88]....
        /*0bb0*/ 	.word	0x000192f0
        /*0bb4*/ 	.word	0x000000b9
        /*0bb8*/ 	.word	0x00028c50
        /*0bbc*/ 	.short	0x010a
        /*0bbe*/ 	.byte	0x3f
	.zero		1


	//   ....[89]....
        /*0bc0*/ 	.word	0x00019490
        /*0bc4*/ 	.word	0x00000009
        /*0bc8*/ 	.word	0x00028c20
        /*0bcc*/ 	.short	0x010a
        /*0bce*/ 	.byte	0x3f
	.zero		1


	//   ....[90]....
        /*0bd0*/ 	.word	0x000194e0
        /*0bd4*/ 	.word	0x00000005
        /*0bd8*/ 	.word	0x00028ca0
        /*0bdc*/ 	.short	0x010a
        /*0bde*/ 	.byte	0x3f
	.zero		1


	//   ....[91]....
        /*0be0*/ 	.word	0x00019530
        /*0be4*/ 	.word	0x00000005
        /*0be8*/ 	.word	0x00028cc0
        /*0bec*/ 	.short	0x010a
        /*0bee*/ 	.byte	0x3f
	.zero		1


	//   ....[92]....
        /*0bf0*/ 	.word	0x00019580
        /*0bf4*/ 	.word	0x00000006
        /*0bf8*/ 	.word	0x00028ca0
        /*0bfc*/ 	.short	0x010a
        /*0bfe*/ 	.byte	0x3f
	.zero		1


	//   ....[93]....
        /*0c00*/ 	.word	0x000195d0
        /*0c04*/ 	.word	0x00000006
        /*0c08*/ 	.word	0x00028cc0
        /*0c0c*/ 	.short	0x010a
        /*0c0e*/ 	.byte	0x3f
	.zero		1


	//   ....[94]....
        /*0c10*/ 	.word	0x00019770
        /*0c14*/ 	.word	0x00000005
        /*0c18*/ 	.word	0x00028c40
        /*0c1c*/ 	.short	0x010a
        /*0c1e*/ 	.byte	0x3f
	.zero		1


	//   ....[95]....
        /*0c20*/ 	.word	0x000197f0
        /*0c24*/ 	.word	0x00000005
        /*0c28*/ 	.word	0x00028c20
        /*0c2c*/ 	.short	0x010a
        /*0c2e*/ 	.byte	0x3f
	.zero		1


	//   ....[96]....
        /*0c30*/ 	.word	0x00019840
        /*0c34*/ 	.word	0x00000002
        /*0c38*/ 	.word	0x00028c60
        /*0c3c*/ 	.short	0x010a
        /*0c3e*/ 	.byte	0x3f
	.zero		1


	//   ....[97]....
        /*0c40*/ 	.word	0x00019890
        /*0c44*/ 	.word	0x00000003
        /*0c48*/ 	.word	0x00028c40
        /*0c4c*/ 	.short	0x010a
        /*0c4e*/ 	.byte	0x3f
	.zero		1


	//   ....[98]....
        /*0c50*/ 	.word	0x000198e0
        /*0c54*/ 	.word	0x00000003
        /*0c58*/ 	.word	0x00028c60
        /*0c5c*/ 	.short	0x010a
        /*0c5e*/ 	.byte	0x3f
	.zero		1


	//   ....[99]....
        /*0c60*/ 	.word	0x00019930
        /*0c64*/ 	.word	0x00000002
        /*0c68*/ 	.word	0x00028c40
        /*0c6c*/ 	.short	0x010a
        /*0c6e*/ 	.byte	0x3f
	.zero		1


	//   ....[100]....
        /*0c70*/ 	.word	0x00019980
        /*0c74*/ 	.word	0x00000002
        /*0c78*/ 	.word	0x00028c60
        /*0c7c*/ 	.short	0x010a
        /*0c7e*/ 	.byte	0x3f
	.zero		1


	//   ....[101]....
        /*0c80*/ 	.word	0x000199d0
        /*0c84*/ 	.word	0x00000002
        /*0c88*/ 	.word	0x00028c40
        /*0c8c*/ 	.short	0x010a
        /*0c8e*/ 	.byte	0x3f
	.zero		1


	//   ....[102]....
        /*0c90*/ 	.word	0x00019a20
        /*0c94*/ 	.word	0x00000002
        /*0c98*/ 	.word	0x00028c60
        /*0c9c*/ 	.short	0x010a
        /*0c9e*/ 	.byte	0x3f
	.zero		1


	//   ....[103]....
        /*0ca0*/ 	.word	0x0001a3e0
        /*0ca4*/ 	.word	0x00000000
        /*0ca8*/ 	.word	0x00028c20
        /*0cac*/ 	.short	0x010a
        /*0cae*/ 	.byte	0x3f
	.zero		1


	//   ....[104]....
        /*0cb0*/ 	.word	0x0001a580
        /*0cb4*/ 	.word	0x00000006
        /*0cb8*/ 	.word	0x00000000
        /*0cbc*/ 	.short	0x010a
        /*0cbe*/ 	.byte	0x3f
	.zero		1


	//   ....[105]....
        /*0cc0*/ 	.word	0x0001a5d0
        /*0cc4*/ 	.word	0x00000007
        /*0cc8*/ 	.word	0x00000000
        /*0ccc*/ 	.short	0x010a
        /*0cce*/ 	.byte	0x3f
	.zero		1


	//   ....[106]....
        /*0cd0*/ 	.word	0x0001a620
        /*0cd4*/ 	.word	0x00000004
        /*0cd8*/ 	.word	0x00000000
        /*0cdc*/ 	.short	0x010a
        /*0cde*/ 	.byte	0x3f
	.zero		1


	//----- nvinfo : EIATTR_NUM_MBARRIERS
	.align		4
.L_1061:
        /*0ce0*/ 	.byte	0x03, 0x38
        /*0ce2*/ 	.short	0x0016


	//----- nvinfo : EIATTR_EXIT_INSTR_OFFSETS
	.align		4
        /*0ce4*/ 	.byte	0x04, 0x1c
        /*0ce6*/ 	.short	(.L_1063 - .L_1062)


	//   ....[0]....
.L_1062:
        /*0ce8*/ 	.word	0x000184d0


	//----- nvinfo : EIATTR_MAX_THREADS
	.align		4
.L_1063:
        /*0cec*/ 	.byte	0x04, 0x05
        /*0cee*/ 	.short	(.L_1065 - .L_1064)
.L_1064:
        /*0cf0*/ 	.word	0x00000180
        /*0cf4*/ 	.word	0x00000001
        /*0cf8*/ 	.word	0x00000001


	//----- nvinfo : EIATTR_CRS_STACK_SIZE
	.align		4
.L_1065:
        /*0cfc*/ 	.byte	0x04, 0x1e
        /*0cfe*/ 	.short	(.L_1067 - .L_1066)
.L_1066:
        /*0d00*/ 	.word	0x00000000


	//----- nvinfo : EIATTR_CBANK_PARAM_SIZE
	.align		4
.L_1067:
        /*0d04*/ 	.byte	0x03, 0x19
        /*0d06*/ 	.short	0x0a70


	//----- nvinfo : EIATTR_PARAM_CBANK
	.align		4
        /*0d08*/ 	.byte	0x04, 0x0a
        /*0d0a*/ 	.short	(.L_1069 - .L_1068)
	.align		4
.L_1068:
        /*0d0c*/ 	.word	index@(.nv.constant0._ZN7cutlass13device_kernelIN5flash11enable_sm90INS1_16FlashAttnFwdSm90INS1_25CollectiveMainloopFwdSm90ILi2EN4cute5tupleIJNS5_1CILi1EEES8_S8_EEENS6_IJNS7_ILi64EEESA_SA_EEELi512ENS_10bfloat16_tEfNS_4arch4Sm90ELb1ELb0ELb1ELb1ELb0ELb1ELb0ELb0ELb0ELb0ELb0ELb0EEENS1_21CollectiveEpilogueFwdINS6_IJSA_NS7_ILi512EEESA_EEES9_SC_SE_Li256ELb1ELb0ELb0ELb0EEENS1_36VarlenDynamicPersistentTileSchedulerILi64ELi64ELi256ELi32ELb0ELb0ELb1ELb1ELb1ELb1EEEEEEEEEvNT_6ParamsE)
        /*0d10*/ 	.short	0x0210
        /*0d12*/ 	.short	0x0a70


	//----- nvinfo : EIATTR_SW_WAR
	.align		4
.L_1069:
        /*0d14*/ 	.byte	0x04, 0x36
        /*0d16*/ 	.short	(.L_1071 - .L_1070)
.L_1070:
        /*0d18*/ 	.word	0x00000008
.L_1071:


//--------------------- .nv.info._ZN7cutlass13device_kernelIN5flash11enable_sm90INS1_16FlashAttnFwdSm90INS1_25CollectiveMainloopFwdSm90ILi2EN4cute5tupleIJNS5_1CILi1EEES8_S8_EEENS6_IJNS7_ILi64EEESA_SA_EEELi512ENS_10bfloat16_tEfNS_4arch4Sm90ELb1ELb0ELb1ELb1ELb0ELb0ELb1ELb0ELb0ELb0ELb0ELb0EEENS1_21CollectiveEpilogueFwdINS6_IJSA_NS7_ILi512EEESA_EEES9_SC_SE_Li256ELb1ELb0ELb0ELb0EEENS1_36VarlenDynamicPersistentTileSchedulerILi64ELi64ELi256ELi32ELb0ELb0ELb1ELb1ELb1ELb1EEEEEEEEEvNT_6ParamsE --------------------------
	.section	.nv.info._ZN7cutlass13device_kernelIN5flash11enable_sm90INS1_16FlashAttnFwdSm90INS1_25CollectiveMainloopFwdSm90ILi2EN4cute5tupleIJNS5_1CILi1EEES8_S8_EEENS6_IJNS7_ILi64EEESA_SA_EEELi512ENS_10bfloat16_tEfNS_4arch4Sm90ELb1ELb0ELb1ELb1ELb0ELb0ELb1ELb0ELb0ELb0ELb0ELb0EEENS1_21CollectiveEpilogueFwdINS6_IJSA_NS7_ILi512EEESA_EEES9_SC_SE_Li256ELb1ELb0ELb0ELb0EEENS1_36VarlenDynamicPersistentTileSchedulerILi64ELi64ELi256ELi32ELb0ELb0ELb1ELb1ELb1ELb1EEEEEEEEEvNT_6ParamsE,"",@"SHT_CUDA_INFO"
	.sectionflags	@""
	.align	4


	//----- nvinfo : EIATTR_CUDA_API_VERSION
	.align		4
        /*0000*/ 	.byte	0x04, 0x37
        /*0002*/ 	.short	(.L_1073 - .L_1072)
.L_1072:
        /*0004*/ 	.word	0x00000082


	//----- nvinfo : EIATTR_KPARAM_INFO
	.align		4
.L_1073:
        /*0008*/ 	.byte	0x04, 0x17
        /*000a*/ 	.short	(.L_1075 - .L_1074)
.L_1074:
        /*000c*/ 	.word	0x00000000
        /*0010*/ 	.short	0x0000
        /*0012*/ 	.short	0x0070
        /*0014*/ 	.byte	0x00, 0xf0, 0x01, 0x2c


	//----- nvinfo : EIATTR_SPARSE_MMA_MASK
	.align		4
.L_1075:
        /*0018*/ 	.byte	0x03, 0x50
        /*001a*/ 	.short	0x0000


	//----- nvinfo : EIATTR_MAXREG_COUNT
	.align		4
        /*001c*/ 	.byte	0x03, 0x1b
        /*001e*/ 	.short	0x00a8


	//----- nvinfo : EIATTR_NUM_BARRIERS
	.align		4
        /*0020*/ 	.byte	0x02, 0x4c
        /*0022*/ 	.byte	0x10
	.zero		1


	//----- nvinfo : EIATTR_EXTERNS
	.align		4
        /*0024*/ 	.byte	0x04, 0x0f
        /*0026*/ 	.short	(.L_1077 - .L_1076)


	//   ....[0]....
	.align		4
.L_1076:
        /*0028*/ 	.word	index@(__assertfail)


	//----- nvinfo : EIATTR_ANNOTATIONS
	.align		4
.L_1077:
        /*002c*/ 	.byte	0x04, 0x55
        /*002e*/ 	.short	(.L_1079 - .L_1078)


	//   ....[0]....
.L_1078:
        /* <DEDUP_REMOVED lines=31> */


	//----- nvinfo : EIATTR_MERCURY_ISA_VERSION
	.align		4
.L_1079:
        /*0210*/ 	.byte	0x03, 0x5f
        /*0212*/ 	.short	0x0101


	//----- nvinfo : EIATTR_UNUSED_LOAD_BYTE_OFFSET
	.align		4
        /*0214*/ 	.byte	0x04, 0x44
        /*0216*/ 	.short	(.L_1081 - .L_1080)


	//   ....[0]....
.L_1080:
        /*0218*/ 	.word	0x00000ac0
        /*021c*/ 	.word	0x0000fff0


	//   ....[1]....
        /*0220*/ 	.word	0x0000d400
        /*0224*/ 	.word	0x0000fff0


	//----- nvinfo : EIATTR_INT_WARP_WIDE_INSTR_OFFSETS
	.align		4
.L_1081:
        /*0228*/ 	.byte	0x04, 0x31
        /*022a*/ 	.short	(.L_1083 - .L_1082)


	//   ....[0]....
.L_1082:
        /*022c*/ 	.word	0x00000190


	//   ....[1]....
        /*0230*/ 	.word	0x000001d0


	//   ....[2]....
        /*0234*/ 	.word	0x00000240


	//   ....[3]....
        /*0238*/ 	.word	0x00000250


	//   ....[4]....
        /*023c*/ 	.word	0x00011020


	//   ....[5]....
        /*0240*/ 	.word	0x000110e0


	//   ....[6]....
        /*0244*/ 	.word	0x00011580


	//   ....[7]....
        /*0248*/ 	.word	0x000115b0


	//   ....[8]....
        /*024c*/ 	.word	0x00014270


	//   ....[9]....
        /*0250*/ 	.word	0x00014330


	//----- nvinfo : EIATTR_COOP_GROUP_MASK_REGIDS
	.align		4
.L_1083:
        /*0254*/ 	.byte	0x04, 0x29
        /*0256*/ 	.short	(.L_1085 - .L_1084)


	//   ....[0]....
.L_1084:
        /*0258*/ 	.word	0xffffffff


	//   ....[1]....
        /*025c*/ 	.word	0xffffffff


	//   ....[2]....
        /*0260*/ 	.word	0xffffffff


	//   ....[3]....
        /*0264*/ 	.word	0xffffffff


	//   ....[4]....
        /*0268*/ 	.word	0xffffffff


	//   ....[5]....
        /*026c*/ 	.word	0xffffffff


	//   ....[6]....
        /*0270*/ 	.word	0xffffffff


	//   ....[7]....
        /*0274*/ 	.word	0xffffffff


	//   ....[8]....
        /*0278*/ 	.word	0xffffffff


	//   ....[9]....
        /*027c*/ 	.word	0xffffffff


	//   ....[10]....
        /*0280*/ 	.word	0xffffffff


	//   ....[11]....
        /*0284*/ 	.word	0xffffffff


	//   ....[12]....
        /*0288*/ 	.word	0xffffffff


	//   ....[13]....
        /*028c*/ 	.word	0xffffffff


	//   ....[14]....
        /*0290*/ 	.word	0xffffffff


	//   ....[15]....
        /*0294*/ 	.word	0xffffffff


	//   ....[16]....
        /*0298*/ 	.word	0xffffffff


	//   ....[17]....
        /*029c*/ 	.word	0xffffffff


	//   ....[18]....
        /*02a0*/ 	.word	0xffffffff


	//   ....[19]....
        /*02a4*/ 	.word	0xffffffff


	//   ....[20]....
        /*02a8*/ 	.word	0xffffffff


	//   ....[21]....
        /*02ac*/ 	.word	0xffffffff


	//   ....[22]....
        /*02b0*/ 	.word	0xffffffff


	//   ....[23]....
        /*02b4*/ 	.word	0xffffffff


	//   ....[24]....
        /*02b8*/ 	.word	0xffffffff


	//   ....[25]....
        /*02bc*/ 	.word	0xffffffff


	//   ....[26]....
        /*02c0*/ 	.word	0xffffffff


	//   ....[27]....
        /*02c4*/ 	.word	0xffffffff


	//   ....[28]....
        /*02c8*/ 	.word	0xffffffff


	//   ....[29]....
        /*02cc*/ 	.word	0xffffffff


	//   ....[30]....
        /*02d0*/ 	.word	0xffffffff


	//   ....[31]....
        /*02d4*/ 	.word	0xffffffff


	//   ....[32]....
        /*02d8*/ 	.word	0xffffffff


	//   ....[33]....
        /*02dc*/ 	.word	0xffffffff


	//   ....[34]....
        /*02e0*/ 	.word	0xffffffff


	//   ....[35]....
        /*02e4*/ 	.word	0xffffffff


	//   ....[36]....
        /*02e8*/ 	.word	0xffffffff


	//   ....[37]....
        /*02ec*/ 	.word	0xffffffff


	//   ....[38]....
        /*02f0*/ 	.word	0xffffffff


	//   ....[39]....
        /*02f4*/ 	.word	0xffffffff


	//   ....[40]....
        /*02f8*/ 	.word	0xffffffff


	//   ....[41]....
        /*02fc*/ 	.word	0xffffffff


	//   ....[42]....
        /*0300*/ 	.word	0xffffffff


	//   ....[43]....
        /*0304*/ 	.word	0xffffffff


	//   ....[44]....
        /*0308*/ 	.word	0xffffffff


	//   ....[45]....
        /*030c*/ 	.word	0xffffffff


	//   ....[46]....
        /*0310*/ 	.word	0xffffffff


	//   ....[47]....
        /*0314*/ 	.word	0xffffffff


	//   ....[48]....
        /*0318*/ 	.word	0xffffffff


	//   ....[49]....
        /*031c*/ 	.word	0xffffffff


	//   ....[50]....
        /*0320*/ 	.word	0xffffffff


	//   ....[51]....
        /*0324*/ 	.word	0xffffffff


	//   ....[52]....
        /*0328*/ 	.word	0xffffffff


	//   ....[53]....
        /*032c*/ 	.word	0xffffffff


	//   ....[54]....
        /*0330*/ 	.word	0xffffffff


	//   ....[55]....
        /*0334*/ 	.word	0xffffffff


	//   ....[56]....
        /*0338*/ 	.word	0xffffffff


	//   ....[57]....
        /*033c*/ 	.word	0xffffffff


	//   ....[58]....
        /*0340*/ 	.word	0xffffffff


	//   ....[59]....
        /*0344*/ 	.word	0xffffffff


	//   ....[60]....
        /*0348*/ 	.word	0xffffffff


	//   ....[61]....
        /*034c*/ 	.word	0xffffffff


	//   ....[62]....
        /*0350*/ 	.word	0xffffffff


	//   ....[63]....
        /*0354*/ 	.word	0xffffffff


	//   ....[64]....
        /*0358*/ 	.word	0xffffffff


	//   ....[65]....
        /*035c*/ 	.word	0xffffffff


	//   ....[66]....
        /*0360*/ 	.word	0x0500000f


	//   ....[67]....
        /*0364*/ 	.word	0x0500000f


	//   ....[68]....
        /*0368*/ 	.word	0x0500000f


	//   ....[69]....
        /*036c*/ 	.word	0x0500000f


	//   ....[70]....
        /*0370*/ 	.word	0x0500000f


	//   ....[71]....
        /*0374*/ 	.word	0x0500000f


	//   ....[72]....
        /*0378*/ 	.word	0x0500000f


	//   ....[73]....
        /*037c*/ 	.word	0x0500000f


	//   ....[74]....
        /*0380*/ 	.word	0x0500000f


	//   ....[75]....
        /*0384*/ 	.word	0x0500000f


	//   ....[76]....
        /*0388*/ 	.word	0x0500000f


	//   ....[77]....
        /*038c*/ 	.word	0x0500000f


	//   ....[78]....
        /*0390*/ 	.word	0x0500000f


	//   ....[79]....
        /*0394*/ 	.word	0x0500000f


	//   ....[80]....
        /*0398*/ 	.word	0x0500000f


	//   ....[81]....
        /*039c*/ 	.word	0x0500000f


	//   ....[82]....
        /*03a0*/ 	.word	0x0500000f


	//   ....[83]....
        /*03a4*/ 	.word	0x0500000f


	//   ....[84]....
        /*03a8*/ 	.word	0x0500000f


	//----- nvinfo : EIATTR_COOP_GROUP_INSTR_OFFSETS
	.align		4
.L_1085:
        /*03ac*/ 	.byte	0x04, 0x28
        /*03ae*/ 	.short	(.L_1087 - .L_1086)


	//   ....[0]....
.L_1086:
        /*03b0*/ 	.word	0x00000070


	//   ....[1]....
        /*03b4*/ 	.word	0x000001a0


	//   ....[2]....
        /*03b8*/ 	.word	0x000001f0


	//   ....[3]....
        /*03bc*/ 	.word	0x00000400


	//   ....[4]....
        /*03c0*/ 	.word	0x00000560


	//   ....[5]....
        /*03c4*/ 	.word	0x00000680


	//   ....[6]....
        /*03c8*/ 	.word	0x000007e0


	//   ....[7]....
        /*03cc*/ 	.word	0x00001970


	//   ....[8]....
        /*03d0*/ 	.word	0x00003110


	//   ....[9]....
        /*03d4*/ 	.word	0x000040d0


	//   ....[10]....
        /*03d8*/ 	.word	0x00005330


	//   ....[11]....
        /*03dc*/ 	.word	0x00005390


	//   ....[12]....
        /*03e0*/ 	.word	0x00005840


	//   ....[13]....
        /*03e4*/ 	.word	0x00005910


	//   ....[14]....
        /*03e8*/ 	.word	0x000061a0


	//   ....[15]....
        /*03ec*/ 	.word	0x00006df0


	//   ....[16]....
        /*03f0*/ 	.word	0x00008000


	//   ....[17]....
        /*03f4*/ 	.word	0x00008070


	//   ....[18]....
        /*03f8*/ 	.word	0x00008460


	//   ....[19]....
        /*03fc*/ 	.word	0x000085b0


	//   ....[20]....
        /*0400*/ 	.word	0x00009770


	//   ....[21]....
        /*0404*/ 	.word	0x0000a410


	//   ....[22]....
        /*0408*/ 	.word	0x0000b3b0


	//   ....[23]....
        /*040c*/ 	.word	0x0000b420


	//   ....[24]....
        /*0410*/ 	.word	0x0000b760


	//   ....[25]....
        /*0414*/ 	.word	0x0000b920


	//   ....[26]....
        /*0418*/ 	.word	0x0000c8b0


	//   ....[27]....
        /*041c*/ 	.word	0x0000c910


	//   ....[28]....
        /*0420*/ 	.word	0x0000c930


	//   ....[29]....
        /*0424*/ 	.word	0x0000c980


	//   ....[30]....
        /*0428*/ 	.word	0x0000c9a0


	//   ....[31]....
        /*042c*/ 	.word	0x0000e310


	//   ....[32]....
        /*0430*/ 	.word	0x0000fd60


	//   ....[33]....
        /*0434*/ 	.word	0x0000fef0


	//   ....[34]....
        /*0438*/ 	.word	0x0000ff20


	//   ....[35]....
        /*043c*/ 	.word	0x0000ff60


	//   ....[36]....
        /*0440*/ 	.word	0x0000ffd0


	//   ....[37]....
        /*0444*/ 	.word	0x00010030


	//   ....[38]....
        /*0448*/ 	.word	0x00010070


	//   ....[39]....
        /*044c*/ 	.word	0x00010220


	//   ....[40]....
        /*0450*/ 	.word	0x00010280


	//   ....[41]....
        /*0454*/ 	.word	0x000102c0


	//   ....[42]....
        /*0458*/ 	.word	0x00010300


	//   ....[43]....
        /*045c*/ 	.word	0x00010330


	//   ....[44]....
        /*0460*/ 	.word	0x00010360


	//   ....[45]....
        /*0464*/ 	.word	0x00010400


	//   ....[46]....
        /*0468*/ 	.word	0x00010460


	//   ....[47]....
        /*046c*/ 	.word	0x000104f0


	//   ....[48]....
        /*0470*/ 	.word	0x000143c0


	//   ....[49]....
        /*0474*/ 	.word	0x000143d0


	//   ....[50]....
        /*0478*/ 	.word	0x000144f0


	//   ....[51]....
        /*047c*/ 	.word	0x00014550


	//   ....[52]....
        /*0480*/ 	.word	0x00014590


	//   ....[53]....
        /*0484*/ 	.word	0x000145d0


	//   ....[54]....
        /*0488*/ 	.word	0x00014600


	//   ....[55]....
        /*048c*/ 	.word	0x00014630


	//   ....[56]....
        /*0490*/ 	.word	0x000147d0


	//   ....[57]....
        /*0494*/ 	.word	0x00014830


	//   ....[58]....
        /*0498*/ 	.word	0x00014870


	//   ....[59]....
        /*049c*/ 	.word	0x000148b0


	//   ....[60]....
        /*04a0*/ 	.word	0x000148e0


	//   ....[61]....
        /*04a4*/ 	.word	0x00014910


	//   ....[62]....
        /*04a8*/ 	.word	0x000149d0


	//   ....[63]....
        /*04ac*/ 	.word	0x000149f0


	//   ....[64]....
        /*04b0*/ 	.word	0x00014a60


	//   ....[65]....
        /*04b4*/ 	.word	0x000150f0


	//   ....[66]....
        /*04b8*/ 	.word	0x000156d0


	//   ....[67]....
        /*04bc*/ 	.word	0x00015af0


	//   ....[68]....
        /*04c0*/ 	.word	0x00015b80


	//   ....[69]....
        /*04c4*/ 	.word	0x00015c20


	//   ....[70]....
        /*04c8*/ 	.word	0x00015cd0


	//   ....[71]....
        /*04cc*/ 	.word	0x00015d50


	//   ....[72]....
        /*04d0*/ 	.word	0x00015dd0


	//   ....[73]....
        /*04d4*/ 	.word	0x00015e50


	//   ....[74]....
        /*04d8*/ 	.word	0x00015ed0


	//   ....[75]....
        /*04dc*/ 	.word	0x00015f60


	//   ....[76]....
        /*04e0*/ 	.word	0x00016010


	//   ....[77]....
        /*04e4*/ 	.word	0x00016090


	//   ....[78]....
        /*04e8*/ 	.word	0x00016110


	//   ....[79]....
        /*04ec*/ 	.word	0x00016190


	//   ....[80]....
        /*04f0*/ 	.word	0x00016210


	//   ....[81]....
        /*04f4*/ 	.word	0x00016280


	//   ....[82]....
        /*04f8*/ 	.word	0x00016320


	//   ....[83]....
        /*04fc*/ 	.word	0x000163b0


	//   ....[84]....
        /*0500*/ 	.word	0x000164e0


	//----- nvinfo : EIATTR_REG_RECONFIG
	.align		4
.L_1087:
        /*0504*/ 	.byte	0x01, 0x54
	.zero		2


	//----- nvinfo : EIATTR_SYSCALL_OFFSETS
	.align		4
        /*0508*/ 	.byte	0x04, 0x46
        /*050a*/ 	.short	(.L_1089 - .L_1088)


	//   ....[0]....
.L_1088:
        /*050c*/ 	.word	0x000032c0


	//   ....[1]....
        /*0510*/ 	.word	0x00011270


	//   ....[2]....
        /*0514*/ 	.word	0x000113b0


	//   ....[3]....
        /*0518*/ 	.word	0x000114b0


	//----- nvinfo : EIATTR_MBARRIER_INSTR_OFFSETS
	.align		4
.L_1089:
        /*051c*/ 	.byte	0x04, 0x39
        /*051e*/ 	.short	(.L_1091 - .L_1090)


	//   ....[0]....
.L_1090:
        /*0520*/ 	.word	0x000002e0
        /*0524*/ 	.word	0x000000ff
        /*0528*/ 	.word	0x00038800
        /*052c*/ 	.short	0x0100
        /*052e*/ 	.byte	0x08
	.zero		1


	//   ....[1]....
        /*0530*/ 	.word	0x000002f0
        /*0534*/ 	.word	0x000000ff
        /*0538*/ 	.word	0x00038810
        /*053c*/ 	.short	0x0100
        /*053e*/ 	.byte	0x08
	.zero		1


	//   ....[2]....
        /*0540*/ 	.word	0x00000300
        /*0544*/ 	.word	0x000000ff
        /*0548*/ 	.word	0x00038820
        /*054c*/ 	.short	0x0100
        /*054e*/ 	.byte	0x08
	.zero		1


	//   ....[3]....
        /*0550*/ 	.word	0x000003b0
        /*0554*/ 	.word	0x000000ff
        /*0558*/ 	.word	0x00038830
        /*055c*/ 	.short	0x0100
        /*055e*/ 	.byte	0x06
	.zero		1


	//   ....[4]....
        /*0560*/ 	.word	0x000003c0
        /*0564*/ 	.word	0x000000ff
        /*0568*/ 	.word	0x00038840
        /*056c*/ 	.short	0x0100
        /*056e*/ 	.byte	0x06
	.zero		1


	//   ....[5]....
        /*0570*/ 	.word	0x000003d0
        /*0574*/ 	.word	0x000000ff
        /*0578*/ 	.word	0x00038838
        /*057c*/ 	.short	0x0100
        /*057e*/ 	.byte	0x06
	.zero		1


	//   ....[6]....
        /*0580*/ 	.word	0x000003e0
        /*0584*/ 	.word	0x000000ff
        /*0588*/ 	.word	0x00038848
        /*058c*/ 	.short	0x0100
        /*058e*/ 	.byte	0x06
	.zero		1


	//   ....[7]....
        /*0590*/ 	.word	0x00000510
        /*0594*/ 	.word	0x000000ff
        /*0598*/ 	.word	0x00038850
        /*059c*/ 	.short	0x0100
        /*059e*/ 	.byte	0x08
	.zero		1


	//   ....[8]....
        /*05a0*/ 	.word	0x00000520
        /*05a4*/ 	.word	0x000000ff
        /*05a8*/ 	.word	0x00038860
        /*05ac*/ 	.short	0x0100
        /*05ae*/ 	.byte	0x08
	.zero		1


	//   ....[9]....
        /*05b0*/ 	.word	0x00000530
        /*05b4*/ 	.word	0x000000ff
        /*05b8*/ 	.word	0x00038858
        /*05bc*/ 	.short	0x0100
        /*05be*/ 	.byte	0x08
	.zero		1


	//   ....[10]....
        /*05c0*/ 	.word	0x00000540
        /*05c4*/ 	.word	0x000000ff
        /*05c8*/ 	.word	0x00038868
        /*05cc*/ 	.short	0x0100
        /*05ce*/ 	.byte	0x08
	.zero		1


	//   ....[11]....
        /*05d0*/ 	.word	0x00000630
        /*05d4*/ 	.word	0x000000ff
        /*05d8*/ 	.word	0x00038870
        /*05dc*/ 	.short	0x0100
        /*05de*/ 	.byte	0x06
	.zero		1


	//   ....[12]....
        /*05e0*/ 	.word	0x00000640
        /*05e4*/ 	.word	0x000000ff
        /*05e8*/ 	.word	0x00038880
        /*05ec*/ 	.short	0x0100
        /*05ee*/ 	.byte	0x06
	.zero		1


	//   ....[13]....
        /*05f0*/ 	.word	0x00000650
        /*05f4*/ 	.word	0x000000ff
        /*05f8*/ 	.word	0x00038878
        /*05fc*/ 	.short	0x0100
        /*05fe*/ 	.byte	0x06
	.zero		1


	//   ....[14]....
        /*0600*/ 	.word	0x00000660
        /*0604*/ 	.word	0x000000ff
        /*0608*/ 	.word	0x00038888
        /*060c*/ 	.short	0x0100
        /*060e*/ 	.byte	0x06
	.zero		1


	//   ....[15]....
        /*0610*/ 	.word	0x00000790
        /*0614*/ 	.word	0x000000ff
        /*0618*/ 	.word	0x00038890
        /*061c*/ 	.short	0x0100
        /*061e*/ 	.byte	0x08
	.zero		1


	//   ....[16]....
        /*0620*/ 	.word	0x000007a0
        /*0624*/ 	.word	0x000000ff
        /*0628*/ 	.word	0x000388a0
        /*062c*/ 	.short	0x0100
        /*062e*/ 	.byte	0x08
	.zero		1


	//   ....[17]....
        /*0630*/ 	.word	0x000007b0
        /*0634*/ 	.word	0x000000ff
        /*0638*/ 	.word	0x00038898
        /*063c*/ 	.short	0x0100
        /*063e*/ 	.byte	0x08
	.zero		1


	//   ....[18]....
        /*0640*/ 	.word	0x000007c0
        /*0644*/ 	.word	0x000000ff
        /*0648*/ 	.word	0x000388a8
        /*064c*/ 	.short	0x0100
        /*064e*/ 	.byte	0x08
	.zero		1


	//   ....[19]....
        /*0650*/ 	.word	0x000008f0
        /*0654*/ 	.word	0x000000ff
        /*0658*/ 	.word	0x000388b0
        /*065c*/ 	.short	0x0100
        /*065e*/ 	.byte	0x08
	.zero		1


	//   ....[20]....
        /*0660*/ 	.word	0x00000900
        /*0664*/ 	.word	0x000000ff
        /*0668*/ 	.word	0x000388c0
        /*066c*/ 	.short	0x0100
        /*066e*/ 	.byte	0x08
	.zero		1


	//   ....[21]....
        /*0670*/ 	.word	0x00000910
        /*0674*/ 	.word	0x000000ff
        /*0678*/ 	.word	0x000388b8
        /*067c*/ 	.short	0x0100
        /*067e*/ 	.byte	0x08
	.zero		1


	//   ....[22]....
        /*0680*/ 	.word	0x00000920
        /*0684*/ 	.word	0x000000ff
        /*0688*/ 	.word	0x000388c8
        /*068c*/ 	.short	0x0100
        /*068e*/ 	.byte	0x08
	.zero		1


	//   ....[23]....
        /*0690*/ 	.word	0x00001d20
        /*0694*/ 	.word	0x00000004
        /*0698*/ 	.word	0x00000000
        /*069c*/ 	.short	0x0101
        /*069e*/ 	.byte	0x3f
	.zero		1


	//   ....[24]....
        /*06a0*/ 	.word	0x000027f0
        /*06a4*/ 	.word	0x00000004
        /*06a8*/ 	.word	0x00000000
        /*06ac*/ 	.short	0x0101
        /*06ae*/ 	.byte	0x3f
	.zero		1


	//   ....[25]....
        /*06b0*/ 	.word	0x00003340
        /*06b4*/ 	.word	0x00000011
        /*06b8*/ 	.word	0x00038800
        /*06bc*/ 	.short	0x010a
        /*06be*/ 	.byte	0x3f
	.zero		1


	//   ....[26]....
        /*06c0*/ 	.word	0x000033a0
        /*06c4*/ 	.word	0x00000005
        /*06c8*/ 	.word	0x00038830
        /*06cc*/ 	.short	0x010a
        /*06ce*/ 	.byte	0x3f
	.zero		1


	//   ....[27]....
        /*06d0*/ 	.word	0x00003410
        /*06d4*/ 	.word	0x00000005
        /*06d8*/ 	.word	0x00038830
        /*06dc*/ 	.short	0x010a
        /*06de*/ 	.byte	0x3f
	.zero		1


	//   ....[28]....
        /*06e0*/ 	.word	0x00003690
        /*06e4*/ 	.word	0x00000011
        /*06e8*/ 	.word	0x00038810
        /*06ec*/ 	.short	0x010a
        /*06ee*/ 	.byte	0x3f
	.zero		1


	//   ....[29]....
        /*06f0*/ 	.word	0x000036d0
        /*06f4*/ 	.word	0x00000005
        /*06f8*/ 	.word	0x00038850
        /*06fc*/ 	.short	0x010a
        /*06fe*/ 	.byte	0x3f
	.zero		1


	//   ....[30]....
        /*0700*/ 	.word	0x000037a0
        /*0704*/ 	.word	0x00000005
        /*0708*/ 	.word	0x00038850
        /*070c*/ 	.short	0x010a
        /*070e*/ 	.byte	0x3f
	.zero		1


	//   ....[31]....
        /*0710*/ 	.word	0x00005bb0
        /*0714*/ 	.word	0x00000018
        /*0718*/ 	.word	0x00000000
        /*071c*/ 	.short	0x0101
        /*071e*/ 	.byte	0x3f
	.zero		1


	//   ....[32]....
        /*0720*/ 	.word	0x000061c0
        /*0724*/ 	.word	0x00000005
        /*0728*/ 	.word	0x00000000
        /*072c*/ 	.short	0x0101
        /*072e*/ 	.byte	0x3f
	.zero		1


	//   ....[33]....
        /*0730*/ 	.word	0x000062e0
        /*0734*/ 	.word	0x0000000a
        /*0738*/ 	.word	0x00038830
        /*073c*/ 	.short	0x010a
        /*073e*/ 	.byte	0x3f
	.zero		1


	//   ....[34]....
        /*0740*/ 	.word	0x00006330
        /*0744*/ 	.word	0x0000000a
        /*0748*/ 	.word	0x00038830
        /*074c*/ 	.short	0x010a
        /*074e*/ 	.byte	0x3f
	.zero		1


	//   ....[35]....
        /*0750*/ 	.word	0x000064b0
        /*0754*/ 	.word	0x0000000a
        /*0758*/ 	.word	0x00038850
        /*075c*/ 	.short	0x010a
        /*075e*/ 	.byte	0x3f
	.zero		1


	//   ....[36]....
        /*0760*/ 	.word	0x000064f0
        /*0764*/ 	.word	0x0000000a
        /*0768*/ 	.word	0x00038850
        /*076c*/ 	.short	0x010a
        /*076e*/ 	.byte	0x3f
	.zero		1


	//   ....[37]....
        /*0770*/ 	.word	0x000088d0
        /*0774*/ 	.word	0x0000000f
        /*0778*/ 	.word	0x00000000
        /*077c*/ 	.short	0x0101
        /*077e*/ 	.byte	0x3f
	.zero		1


	//   ....[38]....
        /*0780*/ 	.word	0x00009790
        /*0784*/ 	.word	0x0000000a
        /*0788*/ 	.word	0x00000000
        /*078c*/ 	.short	0x0101
        /*078e*/ 	.byte	0x3f
	.zero		1


	//   ....[39]....
        /*0790*/ 	.word	0x000098e0
        /*0794*/ 	.word	0x00000009
        /*0798*/ 	.word	0x00038830
        /*079c*/ 	.short	0x010a
        /*079e*/ 	.byte	0x3f
	.zero		1


	//   ....[40]....
        /*07a0*/ 	.word	0x00009930
        /*07a4*/ 	.word	0x00000009
        /*07a8*/ 	.word	0x00038830
        /*07ac*/ 	.short	0x010a
        /*07ae*/ 	.byte	0x3f
	.zero		1


	//   ....[41]....
        /*07b0*/ 	.word	0x00009ab0
        /*07b4*/ 	.word	0x00000009
        /*07b8*/ 	.word	0x00038850
        /*07bc*/ 	.short	0x010a
        /*07be*/ 	.byte	0x3f
	.zero		1


	//   ....[42]....
        /*07c0*/ 	.word	0x00009af0
        /*07c4*/ 	.word	0x00000009
        /*07c8*/ 	.word	0x00038850
        /*07cc*/ 	.short	0x010a
        /*07ce*/ 	.byte	0x3f
	.zero		1


	//   ....[43]....
        /*07d0*/ 	.word	0x0000b6f0
        /*07d4*/ 	.word	0x00000098
        /*07d8*/ 	.word	0x00000000
        /*07dc*/ 	.short	0x0101
        /*07de*/ 	.byte	0x3f
	.zero		1


	//   ....[44]....
        /*07e0*/ 	.word	0x0000c8d0
        /*07e4*/ 	.word	0x00000009
        /*07e8*/ 	.word	0x00000000
        /*07ec*/ 	.short	0x0101
        /*07ee*/ 	.byte	0x3f
	.zero		1


	//   ....[45]....
        /*07f0*/ 	.word	0x0000ed70
        /*07f4*/ 	.word	0x00000000
        /*07f8*/ 	.word	0x00000000
        /*07fc*/ 	.short	0x0101
        /*07fe*/ 	.byte	0x3f
	.zero		1


	//   ....[46]....
        /*0800*/ 	.word	0x00011a00
        /*0804*/ 	.word	0x00000008
        /*0808*/ 	.word	0x00038840
        /*080c*/ 	.short	0x010a
        /*080e*/ 	.byte	0x3f
	.zero		1


	//   ....[47]....
        /*0810*/ 	.word	0x000121f0
        /*0814*/ 	.word	0x0000000b
        /*0818*/ 	.word	0x00038820
        /*081c*/ 	.short	0x010a
        /*081e*/ 	.byte	0x3f
	.zero		1


	//   ....[48]....
        /*0820*/ 	.word	0x000122c0
        /*0824*/ 	.word	0x00000006
        /*0828*/ 	.word	0x00038860
        /*082c*/ 	.short	0x010a
        /*082e*/ 	.byte	0x3f
	.zero		1


	//   ....[49]....
        /*0830*/ 	.word	0x00012a40
        /*0834*/ 	.word	0x00000002
        /*0838*/ 	.word	0x00038840
        /*083c*/ 	.short	0x010a
        /*083e*/ 	.byte	0x3f
	.zero		1


	//   ....[50]....
        /*0840*/ 	.word	0x00012c50
        /*0844*/ 	.word	0x00000002
        /*0848*/ 	.word	0x00038860
        /*084c*/ 	.short	0x010a
        /*084e*/ 	.byte	0x3f
	.zero		1


	//   ....[51]....
        /*0850*/ 	.word	0x00013300
        /*0854*/ 	.word	0x00000002
        /*0858*/ 	.word	0x00038840
        /*085c*/ 	.short	0x010a
        /*085e*/ 	.byte	0x3f
	.zero		1


	//   ....[52]....
        /*0860*/ 	.word	0x00013500
        /*0864*/ 	.word	0x00000002
        /*0868*/ 	.word	0x00038860
        /*086c*/ 	.short	0x010a
        /*086e*/ 	.byte	0x3f
	.zero		1


	//   ....[53]....
        /*0870*/ 	.word	0x00013b40
        /*0874*/ 	.word	0x00000002
        /*0878*/ 	.word	0x00038840
        /*087c*/ 	.short	0x010a
        /*087e*/ 	.byte	0x3f
	.zero		1


	//   ....[54]....
        /*0880*/ 	.word	0x00013d50
        /*0884*/ 	.word	0x00000002
        /*0888*/ 	.word	0x00038860
        /*088c*/ 	.short	0x010a
        /*088e*/ 	.byte	0x3f
	.zero		1


	//   ....[55]....
        /*0890*/ 	.word	0x00015080
        /*0894*/ 	.word	0x00000000
        /*0898*/ 	.word	0x00038820
        /*089c*/ 	.short	0x010a
        /*089e*/ 	.byte	0x3f
	.zero		1


	//   ....[56]....
        /*08a0*/ 	.word	0x00015250
        /*08a4*/ 	.word	0x00000006
        /*08a8*/ 	.word	0x00000000
        /*08ac*/ 	.short	0x010a
        /*08ae*/ 	.byte	0x3f
	.zero		1


	//   ....[57]....
        /*08b0*/ 	.word	0x000152c0
        /*08b4*/ 	.word	0x00000007
        /*08b8*/ 	.word	0x00000000
        /*08bc*/ 	.short	0x010a
        /*08be*/ 	.byte	0x3f
	.zero		1


	//   ....[58]....
        /*08c0*/ 	.word	0x00015330
        /*08c4*/ 	.word	0x00000004
        /*08c8*/ 	.word	0x00000000
        /*08cc*/ 	.short	0x010a
        /*08ce*/ 	.byte	0x3f
	.zero		1


	//   ....[59]....
        /*08d0*/ 	.word	0x00015360
        /*08d4*/ 	.word	0x00000003
        /*08d8*/ 	.word	0x00000000
        /*08dc*/ 	.short	0x010a
        /*08de*/ 	.byte	0x3f
	.zero		1


	//   ....[60]....
        /*08e0*/ 	.word	0x000153c0
        /*08e4*/ 	.word	0x00000011
        /*08e8*/ 	.word	0x00038800
        /*08ec*/ 	.short	0x010a
        /*08ee*/ 	.byte	0x3f
	.zero		1


	//   ....[61]....
        /*08f0*/ 	.word	0x00015410
        /*08f4*/ 	.word	0x00000005
        /*08f8*/ 	.word	0x00038830
        /*08fc*/ 	.short	0x010a
        /*08fe*/ 	.byte	0x3f
	.zero		1


	//   ....[62]....
        /*0900*/ 	.word	0x00015460
        /*0904*/ 	.word	0x00000011
        /*0908*/ 	.word	0x00038810
        /*090c*/ 	.short	0x010a
        /*090e*/ 	.byte	0x3f
	.zero		1


	//   ....[63]....
        /*0910*/ 	.word	0x000154b0
        /*0914*/ 	.word	0x00000005
        /*0918*/ 	.word	0x00038850
        /*091c*/ 	.short	0x010a
        /*091e*/ 	.byte	0x3f
	.zero		1


	//   ....[64]....
        /*0920*/ 	.word	0x00015500
        /*0924*/ 	.word	0x0000000a
        /*0928*/ 	.word	0x00038830
        /*092c*/ 	.short	0x010a
        /*092e*/ 	.byte	0x3f
	.zero		1


	//   ....[65]....
        /*0930*/ 	.word	0x00015550
        /*0934*/ 	.word	0x0000000a
        /*0938*/ 	.word	0x00038850
        /*093c*/ 	.short	0x010a
        /*093e*/ 	.byte	0x3f
	.zero		1


	//   ....[66]....
        /*0940*/ 	.word	0x000155a0
        /*0944*/ 	.word	0x00000009
        /*0948*/ 	.word	0x00038830
        /*094c*/ 	.short	0x010a
        /*094e*/ 	.byte	0x3f
	.zero		1


	//   ....[67]....
        /*0950*/ 	.word	0x000155f0
        /*0954*/ 	.word	0x00000009
        /*0958*/ 	.word	0x00038850
        /*095c*/ 	.short	0x010a
        /*095e*/ 	.byte	0x3f
	.zero		1


	//   ....[68]....
        /*0960*/ 	.word	0x00015790
        /*0964*/ 	.word	0x00000008
        /*0968*/ 	.word	0x00038840
        /*096c*/ 	.short	0x010a
        /*096e*/ 	.byte	0x3f
	.zero		1


	//   ....[69]....
        /*0970*/ 	.word	0x00015810
        /*0974*/ 	.word	0x00000008
        /*0978*/ 	.word	0x00038820
        /*097c*/ 	.short	0x010a
        /*097e*/ 	.byte	0x3f
	.zero		1


	//   ....[70]....
        /*0980*/ 	.word	0x00015860
        /*0984*/ 	.word	0x00000006
        /*0988*/ 	.word	0x00038860
        /*098c*/ 	.short	0x010a
        /*098e*/ 	.byte	0x3f
	.zero		1


	//   ....[71]....
        /*0990*/ 	.word	0x000158b0
        /*0994*/ 	.word	0x00000002
        /*0998*/ 	.word	0x00038840
        /*099c*/ 	.short	0x010a
        /*099e*/ 	.byte	0x3f
	.zero		1


	//   ....[72]....
        /*09a0*/ 	.word	0x00015900
        /*09a4*/ 	.word	0x00000002
        /*09a8*/ 	.word	0x00038860
        /*09ac*/ 	.short	0x010a
        /*09ae*/ 	.byte	0x3f
	.zero		1


	//   ....[73]....
        /*09b0*/ 	.word	0x00015950
        /*09b4*/ 	.word	0x00000002
        /*09b8*/ 	.word	0x00038840
        /*09bc*/ 	.short	0x010a
        /*09be*/ 	.byte	0x3f
	.zero		1


	//   ....[74]....
        /*09c0*/ 	.word	0x000159a0
        /*09c4*/ 	.word	0x00000002
        /*09c8*/ 	.word	0x00038860
        /*09cc*/ 	.short	0x010a
        /*09ce*/ 	.byte	0x3f
	.zero		1


	//   ....[75]....
        /*09d0*/ 	.word	0x000159f0
        /*09d4*/ 	.word	0x00000002
        /*09d8*/ 	.word	0x00038840
        /*09dc*/ 	.short	0x010a
        /*09de*/ 	.byte	0x3f
	.zero		1


	//   ....[76]....
        /*09e0*/ 	.word	0x00015a40
        /*09e4*/ 	.word	0x00000002
        /*09e8*/ 	.word	0x00038860
        /*09ec*/ 	.short	0x010a
        /*09ee*/ 	.byte	0x3f
	.zero		1


	//   ....[77]....
        /*09f0*/ 	.word	0x00016400
        /*09f4*/ 	.word	0x00000000
        /*09f8*/ 	.word	0x00038820
        /*09fc*/ 	.short	0x010a
        /*09fe*/ 	.byte	0x3f
	.zero		1


	//   ....[78]....
        /*0a00*/ 	.word	0x000165a0
        /*0a04*/ 	.word	0x00000006
        /*0a08*/ 	.word	0x00000000
        /*0a0c*/ 	.short	0x010a
        /*0a0e*/ 	.byte	0x3f
	.zero		1


	//   ....[79]....
        /*0a10*/ 	.word	0x000165f0
        /*0a14*/ 	.word	0x00000007
        /*0a18*/ 	.word	0x00000000
        /*0a1c*/ 	.short	0x010a
        /*0a1e*/ 	.byte	0x3f
	.zero		1


	//   ....[80]....
        /*0a20*/ 	.word	0x00016640
        /*0a24*/ 	.word	0x00000004
        /*0a28*/ 	.word	0x00000000
        /*0a2c*/ 	.short	0x010a
        /*0a2e*/ 	.byte	0x3f
	.zero		1


	//----- nvinfo : EIATTR_NUM_MBARRIERS
	.align		4
.L_1091:
        /*0a30*/ 	.byte	0x03, 0x38
        /*0a32*/ 	.short	0x0017


	//----- nvinfo : EIATTR_EXIT_INSTR_OFFSETS
	.align		4
        /*0a34*/ 	.byte	0x04, 0x1c
        /*0a36*/ 	.short	(.L_1093 - .L_1092)


	//   ....[0]....
.L_1092:
        /*0a38*/ 	.word	0x00000af0


	//   ....[1]....
        /*0a3c*/ 	.word	0x0000fd20


	//   ....[2]....
        /*0a40*/ 	.word	0x0000fd80


	//   ....[3]....
        /*0a44*/ 	.word	0x000153b0


	//----- nvinfo : EIATTR_MAX_THREADS
	.align		4
.L_1093:
        /*0a48*/ 	.byte	0x04, 0x05
        /*0a4a*/ 	.short	(.L_1095 - .L_1094)
.L_1094:
        /*0a4c*/ 	.word	0x00000180
        /*0a50*/ 	.word	0x00000001
        /*0a54*/ 	.word	0x00000001


	//----- nvinfo : EIATTR_CRS_STACK_SIZE
	.align		4
.L_1095:
        /*0a58*/ 	.byte	0x04, 0x1e
        /*0a5a*/ 	.short	(.L_1097 - .L_1096)
.L_1096:
        /*0a5c*/ 	.word	0x00000000


	//----- nvinfo : EIATTR_CBANK_PARAM_SIZE
	.align		4
.L_1097:
        /*0a60*/ 	.byte	0x03, 0x19
        /*0a62*/ 	.short	0x0b70


	//----- nvinfo : EIATTR_PARAM_CBANK
	.align		4
        /*0a64*/ 	.byte	0x04, 0x0a
        /*0a66*/ 	.short	(.L_1099 - .L_1098)
	.align		4
.L_1098:
        /*0a68*/ 	.word	index@(.nv.constant0._ZN7cutlass13device_kernelIN5flash11enable_sm90INS1_16FlashAttnFwdSm90INS1_25CollectiveMainloopFwdSm90ILi2EN4cute5tupleIJNS5_1CILi1EEES8_S8_EEENS6_IJNS7_ILi64EEESA_SA_EEELi512ENS_10bfloat16_tEfNS_4arch4Sm90ELb1ELb0ELb1ELb1ELb0ELb0ELb1ELb0ELb0ELb0ELb0ELb0EEENS1_21CollectiveEpilogueFwdINS6_IJSA_NS7_ILi512EEESA_EEES9_SC_SE_Li256ELb1ELb0ELb0ELb0EEENS1_36VarlenDynamicPersistentTileSchedulerILi64ELi64ELi256ELi32ELb0ELb0ELb1ELb1ELb1ELb1EEEEEEEEEvNT_6ParamsE)
        /*0a6c*/ 	.short	0x0210
        /*0a6e*/ 	.short	0x0b70


	//----- nvinfo : EIATTR_SW_WAR
	.align		4
.L_1099:
        /*0a70*/ 	.byte	0x04, 0x36
        /*0a72*/ 	.short	(.L_1101 - .L_1100)
.L_1100:
        /*0a74*/ 	.word	0x00000008
.L_1101:


//--------------------- .nv.info._ZN7cutlass13device_kernelIN5flash11enable_sm90INS1_16FlashAttnFwdSm90INS1_25CollectiveMainloopFwdSm90ILi2EN4cute5tupleIJNS5_1CILi1EEES8_S8_EEENS6_IJNS7_ILi64EEESA_SA_EEELi512ENS_10bfloat16_tEfNS_4arch4Sm90ELb1ELb0ELb1ELb1ELb0ELb1ELb1ELb0ELb0ELb0ELb0ELb0EEENS1_21CollectiveEpilogueFwdINS6_IJSA_NS7_ILi512EEESA_EEES9_SC_SE_Li256ELb1ELb0ELb0ELb0EEENS1_36VarlenDynamicPersistentTileSchedulerILi64ELi64ELi256ELi32ELb0ELb0ELb1ELb1ELb1ELb1EEEEEEEEEvNT_6ParamsE --------------------------
	.section	.nv.info._ZN7cutlass13device_kernelIN5flash11enable_sm90INS1_16FlashAttnFwdSm90INS1_25CollectiveMainloopFwdSm90ILi2EN4cute5tupleIJNS5_1CILi1EEES8_S8_EEENS6_IJNS7_ILi64EEESA_SA_EEELi512ENS_10bfloat16_tEfNS_4arch4Sm90ELb1ELb0ELb1ELb1ELb0ELb1ELb1ELb0ELb0ELb0ELb0ELb0EEENS1_21CollectiveEpilogueFwdINS6_IJSA_NS7_ILi512EEESA_EEES9_SC_SE_Li256ELb1ELb0ELb0ELb0EEENS1_36VarlenDynamicPersistentTileSchedulerILi64ELi64ELi256ELi32ELb0ELb0ELb1ELb1ELb1ELb1EEEEEEEEEvNT_6ParamsE,"",@"SHT_CUDA_INFO"
	.sectionflags	@""
	.align	4


	//----- nvinfo : EIATTR_CUDA_API_VERSION
	.align		4
        /*0000*/ 	.byte	0x04, 0x37
        /*0002*/ 	.short	(.L_1103 - .L_1102)
.L_1102:
        /*0004*/ 	.word	0x00000082


	//----- nvinfo : EIATTR_KPARAM_INFO
	.align		4
.L_1103:
        /*0008*/ 	.byte	0x04, 0x17
        /*000a*/ 	.short	(.L_1105 - .L_1104)
.L_1104:
        /*000c*/ 	.word	0x00000000
        /*0010*/ 	.short	0x0000
        /*0012*/ 	.short	0x0070
        /*0014*/ 	.byte	0x00, 0xf0, 0x01, 0x2c


	//----- nvinfo : EIATTR_SPARSE_MMA_MASK
	.align		4
.L_1105:
        /*0018*/ 	.byte	0x03, 0x50
        /*001a*/ 	.short	0x0000


	//----- nvinfo : EIATTR_MAXREG_COUNT
	.align		4
        /*001c*/ 	.byte	0x03, 0x1b
        /*001e*/ 	.short	0x00a8


	//----- nvinfo : EIATTR_NUM_BARRIERS
	.align		4
        /*0020*/ 	.byte	0x02, 0x4c
        /*0022*/ 	.byte	0x10
	.zero		1


	//----- nvinfo : EIATTR_EXTERNS
	.align		4
        /*0024*/ 	.byte	0x04, 0x0f
        /*0026*/ 	.short	(.L_1107 - .L_1106)


	//   ....[0]....
	.align		4
.L_1106:
        /*0028*/ 	.word	index@(__assertfail)


	//----- nvinfo : EIATTR_ANNOTATIONS
	.align		4
.L_1107:
        /*002c*/ 	.byte	0x04, 0x55
        /*002e*/ 	.short	(.L_1109 - .L_1108)


	//   ....[0]....
.L_1108:
        /* <DEDUP_REMOVED lines=42> */


	//----- nvinfo : EIATTR_MERCURY_ISA_VERSION
	.align		4
.L_1109:
        /*02c0*/ 	.byte	0x03, 0x5f
        /*02c2*/ 	.short	0x0101


	//----- nvinfo : EIATTR_UNUSED_LOAD_BYTE_OFFSET
	.align		4
        /*02c4*/ 	.byte	0x04, 0x44
        /*02c6*/ 	.short	(.L_1111 - .L_1110)


	//   ....[0]....
.L_1110:
        /*02c8*/ 	.word	0x00000b30
        /*02cc*/ 	.word	0x0000fff0


	//   ....[1]....
        /*02d0*/ 	.word	0x00014500
        /*02d4*/ 	.word	0x0000fff0


	//----- nvinfo : EIATTR_INT_WARP_WIDE_INSTR_OFFSETS
	.align		4
.L_1111:
        /*02d8*/ 	.byte	0x04, 0x31
        /*02da*/ 	.short	(.L_1113 - .L_1112)


	//   ....[0]....
.L_1112:
        /*02dc*/ 	.word	0x000001f0


	//   ....[1]....
        /*02e0*/ 	.word	0x00000230


	//   ....[2]....
        /*02e4*/ 	.word	0x000002a0


	//   ....[3]....
        /*02e8*/ 	.word	0x00000310


	//   ....[4]....
        /*02ec*/ 	.word	0x00018fe0


	//   ....[5]....
        /*02f0*/ 	.word	0x00019090


	//   ....[6]....
        /*02f4*/ 	.word	0x00019520


	//   ....[7]....
        /*02f8*/ 	.word	0x00019550


	//   ....[8]....
        /*02fc*/ 	.word	0x0001c220


	//   ....[9]....
        /*0300*/ 	.word	0x0001c2d0


	//----- nvinfo : EIATTR_COOP_GROUP_MASK_REGIDS
	.align		4
.L_1113:
        /*0304*/ 	.byte	0x04, 0x29
        /*0306*/ 	.short	(.L_1115 - .L_1114)


	//   ....[0]....
.L_1114:
        /*0308*/ 	.word	0xffffffff


	//   ....[1]....
        /*030c*/ 	.word	0xffffffff


	//   ....[2]....
        /*0310*/ 	.word	0xffffffff


	//   ....[3]....
        /*0314*/ 	.word	0xffffffff


	//   ....[4]....
        /*0318*/ 	.word	0xffffffff


	//   ....[5]....
        /*031c*/ 	.word	0xffffffff


	//   ....[6]....
        /*0320*/ 	.word	0xffffffff


	//   ....[7]....
        /*0324*/ 	.word	0xffffffff


	//   ....[8]....
        /*0328*/ 	.word	0xffffffff


	//   ....[9]....
        /*032c*/ 	.word	0xffffffff


	//   ....[10]....
        /*0330*/ 	.word	0xffffffff


	//   ....[11]....
        /*0334*/ 	.word	0xffffffff


	//   ....[12]....
        /*0338*/ 	.word	0xffffffff


	//   ....[13]....
        /*033c*/ 	.word	0xffffffff


	//   ....[14]....
        /*0340*/ 	.word	0xffffffff


	//   ....[15]....
        /*0344*/ 	.word	0xffffffff


	//   ....[16]....
        /*0348*/ 	.word	0xffffffff


	//   ....[17]....
        /*034c*/ 	.word	0xffffffff


	//   ....[18]....
        /*0350*/ 	.word	0xffffffff


	//   ....[19]....
        /*0354*/ 	.word	0xffffffff


	//   ....[20]....
        /*0358*/ 	.word	0xffffffff


	//   ....[21]....
        /*035c*/ 	.word	0xffffffff


	//   ....[22]....
        /*0360*/ 	.word	0xffffffff


	//   ....[23]....
        /*0364*/ 	.word	0xffffffff


	//   ....[24]....
        /*0368*/ 	.word	0xffffffff


	//   ....[25]....
        /*036c*/ 	.word	0xffffffff


	//   ....[26]....
        /*0370*/ 	.word	0xffffffff


	//   ....[27]....
        /*0374*/ 	.word	0xffffffff


	//   ....[28]....
        /*0378*/ 	.word	0xffffffff


	//   ....[29]....
        /*037c*/ 	.word	0xffffffff


	//   ....[30]....
        /*0380*/ 	.word	0xffffffff


	//   ....[31]....
        /*0384*/ 	.word	0xffffffff


	//   ....[32]....
        /*0388*/ 	.word	0xffffffff


	//   ....[33]....
        /*038c*/ 	.word	0xffffffff


	//   ....[34]....
        /*0390*/ 	.word	0xffffffff


	//   ....[35]....
        /*0394*/ 	.word	0xffffffff


	//   ....[36]....
        /*0398*/ 	.word	0xffffffff


	//   ....[37]....
        /*039c*/ 	.word	0xffffffff


	//   ....[38]....
        /*03a0*/ 	.word	0xffffffff


	//   ....[39]....
        /*03a4*/ 	.word	0xffffffff


	//   ....[40]....
        /*03a8*/ 	.word	0xffffffff


	//   ....[41]....
        /*03ac*/ 	.word	0xffffffff


	//   ....[42]....
        /*03b0*/ 	.word	0xffffffff


	//   ....[43]....
        /*03b4*/ 	.word	0xffffffff


	//   ....[44]....
        /*03b8*/ 	.word	0xffffffff


	//   ....[45]....
        /*03bc*/ 	.word	0xffffffff


	//   ....[46]....
        /*03c0*/ 	.word	0xffffffff


	//   ....[47]....
        /*03c4*/ 	.word	0xffffffff


	//   ....[48]....
        /*03c8*/ 	.word	0xffffffff


	//   ....[49]....
        /*03cc*/ 	.word	0xffffffff


	//   ....[50]....
        /*03d0*/ 	.word	0xffffffff


	//   ....[51]....
        /*03d4*/ 	.word	0xffffffff


	//   ....[52]....
        /*03d8*/ 	.word	0xffffffff


	//   ....[53]....
        /*03dc*/ 	.word	0xffffffff


	//   ....[54]....
        /*03e0*/ 	.word	0xffffffff


	//   ....[55]....
        /*03e4*/ 	.word	0xffffffff


	//   ....[56]....
        /*03e8*/ 	.word	0xffffffff


	//   ....[57]....
        /*03ec*/ 	.word	0xffffffff


	//   ....[58]....
        /*03f0*/ 	.word	0xffffffff


	//   ....[59]....
        /*03f4*/ 	.word	0xffffffff


	//   ....[60]....
        /*03f8*/ 	.word	0xffffffff


	//   ....[61]....
        /*03fc*/ 	.word	0xffffffff


	//   ....[62]....
        /*0400*/ 	.word	0xffffffff


	//   ....[63]....
        /*0404*/ 	.word	0xffffffff


	//   ....[64]....
        /*0408*/ 	.word	0xffffffff


	//   ....[65]....
        /*040c*/ 	.word	0xffffffff


	//   ....[66]....
        /*0410*/ 	.word	0x0500000f


	//   ....[67]....
        /*0414*/ 	.word	0x0500000f


	//   ....[68]....
        /*0418*/ 	.word	0x0500000f


	//   ....[69]....
        /*041c*/ 	.word	0x0500000f


	//   ....[70]....
        /*0420*/ 	.word	0x0500000f


	//   ....[71]....
        /*0424*/ 	.word	0x0500000f


	//   ....[72]....
        /*0428*/ 	.word	0x0500000f


	//   ....[73]....
        /*042c*/ 	.word	0x0500000f


	//   ....[74]....
        /*0430*/ 	.word	0x0500000f


	//   ....[75]....
        /*0434*/ 	.word	0x0500000f


	//   ....[76]....
        /*0438*/ 	.word	0x0500000f


	//   ....[77]....
        /*043c*/ 	.word	0x0500000f


	//   ....[78]....
        /*0440*/ 	.word	0x0500000f


	//   ....[79]....
        /*0444*/ 	.word	0x0500000f


	//   ....[80]....
        /*0448*/ 	.word	0x0500000f


	//   ....[81]....
        /*044c*/ 	.word	0x0500000f


	//   ....[82]....
        /*0450*/ 	.word	0x0500000f


	//   ....[83]....
        /*0454*/ 	.word	0x0500000f


	//   ....[84]....
        /*0458*/ 	.word	0x0500000f


	//   ....[85]....
        /*045c*/ 	.word	0x0500000f


	//   ....[86]....
        /*0460*/ 	.word	0x0500000f


	//   ....[87]....
        /*0464*/ 	.word	0x0500000f


	//   ....[88]....
        /*0468*/ 	.word	0x0500000f


	//   ....[89]....
        /*046c*/ 	.word	0x0500000f


	//   ....[90]....
        /*0470*/ 	.word	0x0500000f


	//   ....[91]....
        /*0474*/ 	.word	0x0500000f


	//   ....[92]....
        /*0478*/ 	.word	0x0500000f


	//   ....[93]....
        /*047c*/ 	.word	0x0500000f


	//   ....[94]....
        /*0480*/ 	.word	0x0500000f


	//   ....[95]....
        /*0484*/ 	.word	0x0500000f


	//   ....[96]....
        /*0488*/ 	.word	0x0500000f


	//   ....[97]....
        /*048c*/ 	.word	0x0500000f


	//   ....[98]....
        /*0490*/ 	.word	0x0500000f


	//   ....[99]....
        /*0494*/ 	.word	0x0500000f


	//   ....[100]....
        /*0498*/ 	.word	0x0500000f


	//   ....[101]....
        /*049c*/ 	.word	0x0500000f


	//----- nvinfo : EIATTR_COOP_GROUP_INSTR_OFFSETS
	.align		4
.L_1115:
        /*04a0*/ 	.byte	0x04, 0x28
        /*04a2*/ 	.short	(.L_1117 - .L_1116)


	//   ....[0]....
.L_1116:
        /*04a4*/ 	.word	0x00000060


	//   ....[1]....
        /*04a8*/ 	.word	0x00000200


	//   ....[2]....
        /*04ac*/ 	.word	0x00000240


	//   ....[3]....
        /*04b0*/ 	.word	0x00000450


	//   ....[4]....
        /*04b4*/ 	.word	0x000005b0


	//   ....[5]....
        /*04b8*/ 	.word	0x000006d0


	//   ....[6]....
        /*04bc*/ 	.word	0x00000830


	//   ....[7]....
        /*04c0*/ 	.word	0x000047e0


	//   ....[8]....
        /*04c4*/ 	.word	0x000060f0


	//   ....[9]....
        /*04c8*/ 	.word	0x00009ae0


	//   ....[10]....
        /*04cc*/ 	.word	0x0000b8c0


	//   ....[11]....
        /*04d0*/ 	.word	0x0000b980


	//   ....[12]....
        /*04d4*/ 	.word	0x0000bd70


	//   ....[13]....
        /*04d8*/ 	.word	0x0000be20


	//   ....[14]....
        /*04dc*/ 	.word	0x0000c760


	//   ....[15]....
        /*04e0*/ 	.word	0x0000d6d0


	//   ....[16]....
        /*04e4*/ 	.word	0x0000eb70


	//   ....[17]....
        /*04e8*/ 	.word	0x0000ec20


	//   ....[18]....
        /*04ec*/ 	.word	0x0000f030


	//   ....[19]....
        /*04f0*/ 	.word	0x0000f0e0


	//   ....[20]....
        /*04f4*/ 	.word	0x000102a0


	//   ....[21]....
        /*04f8*/ 	.word	0x00011290


	//   ....[22]....
        /*04fc*/ 	.word	0x00012440


	//   ....[23]....
        /*0500*/ 	.word	0x00012500


	//   ....[24]....
        /*0504*/ 	.word	0x00012800


	//   ....[25]....
        /*0508*/ 	.word	0x000129c0


	//   ....[26]....
        /*050c*/ 	.word	0x000139a0


	//   ....[27]....
        /*0510*/ 	.word	0x00013a10


	//   ....[28]....
        /*0514*/ 	.word	0x00013a40


	//   ....[29]....
        /*0518*/ 	.word	0x00013ab0


	//   ....[30]....
        /*051c*/ 	.word	0x00013ac0


	//   ....[31]....
        /*0520*/ 	.word	0x000154a0


	//   ....[32]....
        /*0524*/ 	.word	0x00016c20


	//   ....[33]....
        /*0528*/ 	.word	0x00016da0


	//   ....[34]....
        /*052c*/ 	.word	0x00016dd0


	//   ....[35]....
        /*0530*/ 	.word	0x00016e10


	//   ....[36]....
        /*0534*/ 	.word	0x00016e80


	//   ....[37]....
        /*0538*/ 	.word	0x00016ee0


	//   ....[38]....
        /*053c*/ 	.word	0x00016f20


	//   ....[39]....
        /*0540*/ 	.word	0x000170c0


	//   ....[40]....
        /*0544*/ 	.word	0x00017120


	//   ....[41]....
        /*0548*/ 	.word	0x00017160


	//   ....[42]....
        /*054c*/ 	.word	0x000171a0


	//   ....[43]....
        /*0550*/ 	.word	0x000171d0


	//   ....[44]....
        /*0554*/ 	.word	0x00017200


	//   ....[45]....
        /*0558*/ 	.word	0x00017290


	//   ....[46]....
        /*055c*/ 	.word	0x000172f0


	//   ....[47]....
        /*0560*/ 	.word	0x00017380


	//   ....[48]....
        /*0564*/ 	.word	0x0001c360


	//   ....[49]....
        /*0568*/ 	.word	0x0001c370


	//   ....[50]....
        /*056c*/ 	.word	0x0001c480


	//   ....[51]....
        /*0570*/ 	.word	0x0001c4e0


	//   ....[52]....
        /*0574*/ 	.word	0x0001c520


	//   ....[53]....
        /*0578*/ 	.word	0x0001c560


	//   ....[54]....
        /*057c*/ 	.word	0x0001c590


	//   ....[55]....
        /*0580*/ 	.word	0x0001c5c0


	//   ....[56]....
        /*0584*/ 	.word	0x0001c750


	//   ....[57]....
        /*0588*/ 	.word	0x0001c7b0


	//   ....[58]....
        /*058c*/ 	.word	0x0001c7f0


	//   ....[59]....
        /*0590*/ 	.word	0x0001c830


	//   ....[60]....
        /*0594*/ 	.word	0x0001c860


	//   ....[61]....
        /*0598*/ 	.word	0x0001c890


	//   ....[62]....
        /*059c*/ 	.word	0x0001c950


	//   ....[63]....
        /*05a0*/ 	.word	0x0001c970


	//   ....[64]....
        /*05a4*/ 	.word	0x0001c9e0


	//   ....[65]....
        /*05a8*/ 	.word	0x0001d050


	//   ....[66]....
        /*05ac*/ 	.word	0x0001d490


	//   ....[67]....
        /*05b0*/ 	.word	0x0001d530


	//   ....[68]....
        /*05b4*/ 	.word	0x0001d5d0


	//   ....[69]....
        /*05b8*/ 	.word	0x0001d670


	//   ....[70]....
        /*05bc*/ 	.word	0x0001d710


	//   ....[71]....
        /*05c0*/ 	.word	0x0001d7b0


	//   ....[72]....
        /*05c4*/ 	.word	0x0001d850


	//   ....[73]....
        /*05c8*/ 	.word	0x0001d8f0


	//   ....[74]....
        /*05cc*/ 	.word	0x0001d9e0


	//   ....[75]....
        /*05d0*/ 	.word	0x0001da80


	//   ....[76]....
        /*05d4*/ 	.word	0x0001db20


	//   ....[77]....
        /*05d8*/ 	.word	0x0001dbc0


	//   ....[78]....
        /*05dc*/ 	.word	0x0001dc60


	//   ....[79]....
        /*05e0*/ 	.word	0x0001dd00


	//   ....[80]....
        /*05e4*/ 	.word	0x0001dda0


	//   ....[81]....
        /*05e8*/ 	.word	0x0001de40


	//   ....[82]....
        /*05ec*/ 	.word	0x0001e190


	//   ....[83]....
        /*05f0*/ 	.word	0x0001e470


	//   ....[84]....
        /*05f4*/ 	.word	0x0001e890


	//   ....[85]....
        /*05f8*/ 	.word	0x0001e920


	//   ....[86]....
        /*05fc*/ 	.word	0x0001e9c0


	//   ....[87]....
        /*0600*/ 	.word	0x0001ea70


	//   ....[88]....
        /*0604*/ 	.word	0x0001eaf0


	//   ....[89]....
        /*0608*/ 	.word	0x0001eb70


	//   ....[90]....
        /*060c*/ 	.word	0x0001ebf0


	//   ....[91]....
        /*0610*/ 	.word	0x0001ec70


	//   ....[92]....
        /*0614*/ 	.word	0x0001ed00


	//   ....[93]....
        /*0618*/ 	.word	0x0001edb0


	//   ....[94]....
        /*061c*/ 	.word	0x0001ee30


	//   ....[95]....
        /*0620*/ 	.word	0x0001eeb0


	//   ....[96]....
        /*0624*/ 	.word	0x0001ef30


	//   ....[97]....
        /*0628*/ 	.word	0x0001efb0


	//   ....[98]....
        /*062c*/ 	.word	0x0001f020


	//   ....[99]....
        /*0630*/ 	.word	0x0001f0c0


	//   ....[100]....
        /*0634*/ 	.word	0x0001f150


	//   ....[101]....
        /*0638*/ 	.word	0x0001f280


	//----- nvinfo : EIATTR_REG_RECONFIG
	.align		4
.L_1117:
        /*063c*/ 	.byte	0x01, 0x54
	.zero		2


	//----- nvinfo : EIATTR_SYSCALL_OFFSETS
	.align		4
        /*0640*/ 	.byte	0x04, 0x46
        /*0642*/ 	.short	(.L_1119 - .L_1118)


	//   ....[0]....
.L_1118:
        /*0644*/ 	.word	0x00001910


	//   ....[1]....
        /*0648*/ 	.word	0x00001a60


	//   ....[2]....
        /*064c*/ 	.word	0x000062b0


	//   ....[3]....
        /*0650*/ 	.word	0x00006750


	//   ....[4]....
        /*0654*/ 	.word	0x00019220


	//   ....[5]....
        /*0658*/ 	.word	0x00019360


	//   ....[6]....
        /*065c*/ 	.word	0x00019460


	//----- nvinfo : EIATTR_MBARRIER_INSTR_OFFSETS
	.align		4
.L_1119:
        /*0660*/ 	.byte	0x04, 0x39
        /*0662*/ 	.short	(.L_1121 - .L_1120)


	//   ....[0]....
.L_1120:
        /*0664*/ 	.word	0x00000330
        /*0668*/ 	.word	0x000000ff
        /*066c*/ 	.word	0x00038800
        /*0670*/ 	.short	0x0100
        /*0672*/ 	.byte	0x08
	.zero		1


	//   ....[1]....
        /*0674*/ 	.word	0x00000340
        /*0678*/ 	.word	0x000000ff
        /*067c*/ 	.word	0x00038810
        /*0680*/ 	.short	0x0100
        /*0682*/ 	.byte	0x08
	.zero		1


	//   ....[2]....
        /*0684*/ 	.word	0x00000350
        /*0688*/ 	.word	0x000000ff
        /*068c*/ 	.word	0x00038820
        /*0690*/ 	.short	0x0100
        /*0692*/ 	.byte	0x08
	.zero		1


	//   ....[3]....
        /*0694*/ 	.word	0x00000400
        /*0698*/ 	.word	0x000000ff
        /*069c*/ 	.word	0x00038830
        /*06a0*/ 	.short	0x0100
        /*06a2*/ 	.byte	0x06
	.zero		1


	//   ....[4]....
        /*06a4*/ 	.word	0x00000410
        /*06a8*/ 	.word	0x000000ff
        /*06ac*/ 	.word	0x00038840
        /*06b0*/ 	.short	0x0100
        /*06b2*/ 	.byte	0x06
	.zero		1


	//   ....[5]....
        /*06b4*/ 	.word	0x00000420
        /*06b8*/ 	.word	0x000000ff
        /*06bc*/ 	.word	0x00038838
        /*06c0*/ 	.short	0x0100
        /*06c2*/ 	.byte	0x06
	.zero		1


	//   ....[6]....
        /*06c4*/ 	.word	0x00000430
        /*06c8*/ 	.word	0x000000ff
        /*06cc*/ 	.word	0x00038848
        /*06d0*/ 	.short	0x0100
        /*06d2*/ 	.byte	0x06
	.zero		1


	//   ....[7]....
        /*06d4*/ 	.word	0x00000560
        /*06d8*/ 	.word	0x000000ff
        /*06dc*/ 	.word	0x00038850
        /*06e0*/ 	.short	0x0100
        /*06e2*/ 	.byte	0x08
	.zero		1


	//   ....[8]....
        /*06e4*/ 	.word	0x00000570
        /*06e8*/ 	.word	0x000000ff
        /*06ec*/ 	.word	0x00038860
        /*06f0*/ 	.short	0x0100
        /*06f2*/ 	.byte	0x08
	.zero		1


	//   ....[9]....
        /*06f4*/ 	.word	0x00000580
        /*06f8*/ 	.word	0x000000ff
        /*06fc*/ 	.word	0x00038858
        /*0700*/ 	.short	0x0100
        /*0702*/ 	.byte	0x08
	.zero		1


	//   ....[10]....
        /*0704*/ 	.word	0x00000590
        /*0708*/ 	.word	0x000000ff
        /*070c*/ 	.word	0x00038868
        /*0710*/ 	.short	0x0100
        /*0712*/ 	.byte	0x08
	.zero		1


	//   ....[11]....
        /*0714*/ 	.word	0x00000680
        /*0718*/ 	.word	0x000000ff
        /*071c*/ 	.word	0x00038870
        /*0720*/ 	.short	0x0100
        /*0722*/ 	.byte	0x06
	.zero		1


	//   ....[12]....
        /*0724*/ 	.word	0x00000690
        /*0728*/ 	.word	0x000000ff
        /*072c*/ 	.word	0x00038880
        /*0730*/ 	.short	0x0100
        /*0732*/ 	.byte	0x06
	.zero		1


	//   ....[13]....
        /*0734*/ 	.word	0x000006a0
        /*0738*/ 	.word	0x000000ff
        /*073c*/ 	.word	0x00038878
        /*0740*/ 	.short	0x0100
        /*0742*/ 	.byte	0x06
	.zero		1


	//   ....[14]....
        /*0744*/ 	.word	0x000006b0
        /*0748*/ 	.word	0x000000ff
        /*074c*/ 	.word	0x00038888
        /*0750*/ 	.short	0x0100
        /*0752*/ 	.byte	0x06
	.zero		1


	//   ....[15]....
        /*0754*/ 	.word	0x000007e0
        /*0758*/ 	.word	0x000000ff
        /*075c*/ 	.word	0x00038890
        /*0760*/ 	.short	0x0100
        /*0762*/ 	.byte	0x08
	.zero		1


	//   ....[16]....
        /*0764*/ 	.word	0x000007f0
        /*0768*/ 	.word	0x000000ff
        /*076c*/ 	.word	0x000388a0
        /*0770*/ 	.short	0x0100
        /*0772*/ 	.byte	0x08
	.zero		1


	//   ....[17]....
        /*0774*/ 	.word	0x00000800
        /*0778*/ 	.word	0x000000ff
        /*077c*/ 	.word	0x00038898
        /*0780*/ 	.short	0x0100
        /*0782*/ 	.byte	0x08
	.zero		1


	//   ....[18]....
        /*0784*/ 	.word	0x00000810
        /*0788*/ 	.word	0x000000ff
        /*078c*/ 	.word	0x000388a8
        /*0790*/ 	.short	0x0100
        /*0792*/ 	.byte	0x08
	.zero		1


	//   ....[19]....
        /*0794*/ 	.word	0x00000940
        /*0798*/ 	.word	0x000000ff
        /*079c*/ 	.word	0x000388b0
        /*07a0*/ 	.short	0x0100
        /*07a2*/ 	.byte	0x08
	.zero		1


	//   ....[20]....
        /*07a4*/ 	.word	0x00000950
        /*07a8*/ 	.word	0x000000ff
        /*07ac*/ 	.word	0x000388c0
        /*07b0*/ 	.short	0x0100
        /*07b2*/ 	.byte	0x08
	.zero		1


	//   ....[21]....
        /*07b4*/ 	.word	0x00000960
        /*07b8*/ 	.word	0x000000ff
        /*07bc*/ 	.word	0x000388b8
        /*07c0*/ 	.short	0x0100
        /*07c2*/ 	.byte	0x08
	.zero		1


	//   ....[22]....
        /*07c4*/ 	.word	0x00000970
        /*07c8*/ 	.word	0x000000ff
        /*07cc*/ 	.word	0x000388c8
        /*07d0*/ 	.short	0x0100
        /*07d2*/ 	.byte	0x08
	.zero		1


	//   ....[23]....
        /*07d4*/ 	.word	0x000026c0
        /*07d8*/ 	.word	0x00000046
        /*07dc*/ 	.word	0x00038890
        /*07e0*/ 	.short	0x010a
        /*07e2*/ 	.byte	0x3f
	.zero		1


	//   ....[24]....
        /*07e4*/ 	.word	0x00003110
        /*07e8*/ 	.word	0x00000046
        /*07ec*/ 	.word	0x00038890
        /*07f0*/ 	.short	0x010a
        /*07f2*/ 	.byte	0x3f
	.zero		1


	//   ....[25]....
        /*07f4*/ 	.word	0x00003a10
        /*07f8*/ 	.word	0x00000046
        /*07fc*/ 	.word	0x00038890
        /*0800*/ 	.short	0x010a
        /*0802*/ 	.byte	0x3f
	.zero		1


	//   ....[26]....
        /*0804*/ 	.word	0x00003c10
        /*0808*/ 	.word	0x00000004
        /*080c*/ 	.word	0x00000000
        /*0810*/ 	.short	0x0101
        /*0812*/ 	.byte	0x3f
	.zero		1


	//   ....[27]....
        /*0814*/ 	.word	0x00003c50
        /*0818*/ 	.word	0x00000046
        /*081c*/ 	.word	0x000388b0
        /*0820*/ 	.short	0x010a
        /*0822*/ 	.byte	0x3f
	.zero		1


	//   ....[28]....
        /*0824*/ 	.word	0x000042a0
        /*0828*/ 	.word	0x00000046
        /*082c*/ 	.word	0x00000000
        /*0830*/ 	.short	0x0101
        /*0832*/ 	.byte	0x3f
	.zero		1


	//   ....[29]....
        /*0834*/ 	.word	0x00004c30
        /*0838*/ 	.word	0x00000000
        /*083c*/ 	.word	0x00000000
        /*0840*/ 	.short	0x0101
        /*0842*/ 	.byte	0x3f
	.zero		1


	//   ....[30]....
        /*0844*/ 	.word	0x000057a0
        /*0848*/ 	.word	0x00000000
        /*084c*/ 	.word	0x00000000
        /*0850*/ 	.short	0x0101
        /*0852*/ 	.byte	0x3f
	.zero		1


	//   ....[31]....
        /*0854*/ 	.word	0x00006340
        /*0858*/ 	.word	0x00000002
        /*085c*/ 	.word	0x00038800
        /*0860*/ 	.short	0x010a
        /*0862*/ 	.byte	0x3f
	.zero		1


	//   ....[32]....
        /*0864*/ 	.word	0x00006390
        /*0868*/ 	.word	0x00000002
        /*086c*/ 	.word	0x00038800
        /*0870*/ 	.short	0x010a
        /*0872*/ 	.byte	0x3f
	.zero		1


	//   ....[33]....
        /*0874*/ 	.word	0x00006fc0
        /*0878*/ 	.word	0x00000002
        /*087c*/ 	.word	0x00038800
        /*0880*/ 	.short	0x010a
        /*0882*/ 	.byte	0x3f
	.zero		1


	//   ....[34]....
        /*0884*/ 	.word	0x000083e0
        /*0888*/ 	.word	0x00000002
        /*088c*/ 	.word	0x00038800
        /*0890*/ 	.short	0x010a
        /*0892*/ 	.byte	0x3f
	.zero		1


	//   ....[35]....
        /*0894*/ 	.word	0x000093e0
        /*0898*/ 	.word	0x000000ac
        /*089c*/ 	.word	0x00038830
        /*08a0*/ 	.short	0x010a
        /*08a2*/ 	.byte	0x3f
	.zero		1


	//   ....[36]....
        /*08a4*/ 	.word	0x00009490
        /*08a8*/ 	.word	0x000000ac
        /*08ac*/ 	.word	0x00038830
        /*08b0*/ 	.short	0x010a
        /*08b2*/ 	.byte	0x3f
	.zero		1


	//   ....[37]....
        /*08b4*/ 	.word	0x000097a0
        /*08b8*/ 	.word	0x00000002
        /*08bc*/ 	.word	0x00038810
        /*08c0*/ 	.short	0x010a
        /*08c2*/ 	.byte	0x3f
	.zero		1


	//   ....[38]....
        /*08c4*/ 	.word	0x000097f0
        /*08c8*/ 	.word	0x000000ac
        /*08cc*/ 	.word	0x00038850
        /*08d0*/ 	.short	0x010a
        /*08d2*/ 	.byte	0x3f
	.zero		1


	//   ....[39]....
        /*08d4*/ 	.word	0x000098b0
        /*08d8*/ 	.word	0x000000ac
        /*08dc*/ 	.word	0x00038850
        /*08e0*/ 	.short	0x010a
        /*08e2*/ 	.byte	0x3f
	.zero		1


	//   ....[40]....
        /*08e4*/ 	.word	0x0000c0a0
        /*08e8*/ 	.word	0x0000000f
        /*08ec*/ 	.word	0x00000000
        /*08f0*/ 	.short	0x0101
        /*08f2*/ 	.byte	0x3f
	.zero		1


	//   ....[41]....
        /*08f4*/ 	.word	0x0000c780
        /*08f8*/ 	.word	0x000000ac
        /*08fc*/ 	.word	0x00000000
        /*0900*/ 	.short	0x0101
        /*0902*/ 	.byte	0x3f
	.zero		1


	//   ....[42]....
        /*0904*/ 	.word	0x0000c870
        /*0908*/ 	.word	0x00000014
        /*090c*/ 	.word	0x00038830
        /*0910*/ 	.short	0x010a
        /*0912*/ 	.byte	0x3f
	.zero		1


	//   ....[43]....
        /*0914*/ 	.word	0x0000c8e0
        /*0918*/ 	.word	0x00000014
        /*091c*/ 	.word	0x00038830
        /*0920*/ 	.short	0x010a
        /*0922*/ 	.byte	0x3f
	.zero		1


	//   ....[44]....
        /*0924*/ 	.word	0x0000cb50
        /*0928*/ 	.word	0x00000014
        /*092c*/ 	.word	0x00038850
        /*0930*/ 	.short	0x010a
        /*0932*/ 	.byte	0x3f
	.zero		1


	//   ....[45]....
        /*0934*/ 	.word	0x0000cba0
        /*0938*/ 	.word	0x00000014
        /*093c*/ 	.word	0x00038850
        /*0940*/ 	.short	0x010a
        /*0942*/ 	.byte	0x3f
	.zero		1


	//   ....[46]....
        /*0944*/ 	.word	0x0000f2d0
        /*0948*/ 	.word	0x000000a0
        /*094c*/ 	.word	0x00000000
        /*0950*/ 	.short	0x0101
        /*0952*/ 	.byte	0x3f
	.zero		1


	//   ....[47]....
        /*0954*/ 	.word	0x000102c0
        /*0958*/ 	.word	0x00000014
        /*095c*/ 	.word	0x00000000
        /*0960*/ 	.short	0x0101
        /*0962*/ 	.byte	0x3f
	.zero		1


	//   ....[48]....
        /*0964*/ 	.word	0x00010420
        /*0968*/ 	.word	0x00000014
        /*096c*/ 	.word	0x00038830
        /*0970*/ 	.short	0x010a
        /*0972*/ 	.byte	0x3f
	.zero		1


	//   ....[49]....
        /*0974*/ 	.word	0x00010490
        /*0978*/ 	.word	0x00000014
        /*097c*/ 	.word	0x00038830
        /*0980*/ 	.short	0x010a
        /*0982*/ 	.byte	0x3f
	.zero		1


	//   ....[50]....
        /*0984*/ 	.word	0x00010700
        /*0988*/ 	.word	0x00000014
        /*098c*/ 	.word	0x00038850
        /*0990*/ 	.short	0x010a
        /*0992*/ 	.byte	0x3f
	.zero		1


	//   ....[51]....
        /*0994*/ 	.word	0x00010750
        /*0998*/ 	.word	0x00000014
        /*099c*/ 	.word	0x00038850
        /*09a0*/ 	.short	0x010a
        /*09a2*/ 	.byte	0x3f
	.zero		1


	//   ....[52]....
        /*09a4*/ 	.word	0x00012c80
        /*09a8*/ 	.word	0x0000009e
        /*09ac*/ 	.word	0x00000000
        /*09b0*/ 	.short	0x0101
        /*09b2*/ 	.byte	0x3f
	.zero		1


	//   ....[53]....
        /*09b4*/ 	.word	0x000139c0
        /*09b8*/ 	.word	0x00000014
        /*09bc*/ 	.word	0x00000000
        /*09c0*/ 	.short	0x0101
        /*09c2*/ 	.byte	0x3f
	.zero		1


	//   ....[54]....
        /*09c4*/ 	.word	0x00015d10
        /*09c8*/ 	.word	0x00000000
        /*09cc*/ 	.word	0x00000000
        /*09d0*/ 	.short	0x0101
        /*09d2*/ 	.byte	0x3f
	.zero		1


	//   ....[55]....
        /*09d4*/ 	.word	0x000180c0
        /*09d8*/ 	.word	0x00000009
        /*09dc*/ 	.word	0x00038820
        /*09e0*/ 	.short	0x010a
        /*09e2*/ 	.byte	0x3f
	.zero		1


	//   ....[56]....
        /*09e4*/ 	.word	0x00018140
        /*09e8*/ 	.word	0x00000005
        /*09ec*/ 	.word	0x000388a0
        /*09f0*/ 	.short	0x010a
        /*09f2*/ 	.byte	0x3f
	.zero		1


	//   ....[57]....
        /*09f4*/ 	.word	0x00018330
        /*09f8*/ 	.word	0x00000005
        /*09fc*/ 	.word	0x000388c0
        /*0a00*/ 	.short	0x010a
        /*0a02*/ 	.byte	0x3f
	.zero		1


	//   ....[58]....
        /*0a04*/ 	.word	0x00018890
        /*0a08*/ 	.word	0x00000006
        /*0a0c*/ 	.word	0x000388a0
        /*0a10*/ 	.short	0x010a
        /*0a12*/ 	.byte	0x3f
	.zero		1


	//   ....[59]....
        /*0a14*/ 	.word	0x00018a60
        /*0a18*/ 	.word	0x00000006
        /*0a1c*/ 	.word	0x000388c0
        /*0a20*/ 	.short	0x010a
        /*0a22*/ 	.byte	0x3f
	.zero		1


	//   ....[60]....
        /*0a24*/ 	.word	0x000199b0
        /*0a28*/ 	.word	0x00000009
        /*0a2c*/ 	.word	0x00038840
        /*0a30*/ 	.short	0x010a
        /*0a32*/ 	.byte	0x3f
	.zero		1


	//   ....[61]....
        /*0a34*/ 	.word	0x0001a190
        /*0a38*/ 	.word	0x0000000b
        /*0a3c*/ 	.word	0x00038820
        /*0a40*/ 	.short	0x010a
        /*0a42*/ 	.byte	0x3f
	.zero		1


	//   ....[62]....
        /*0a44*/ 	.word	0x0001a260
        /*0a48*/ 	.word	0x00000005
        /*0a4c*/ 	.word	0x00038860
        /*0a50*/ 	.short	0x010a
        /*0a52*/ 	.byte	0x3f
	.zero		1


	//   ....[63]....
        /*0a54*/ 	.word	0x0001a9e0
        /*0a58*/ 	.word	0x00000002
        /*0a5c*/ 	.word	0x00038840
        /*0a60*/ 	.short	0x010a
        /*0a62*/ 	.byte	0x3f
	.zero		1


	//   ....[64]....
        /*0a64*/ 	.word	0x0001ac00
        /*0a68*/ 	.word	0x00000002
        /*0a6c*/ 	.word	0x00038860
        /*0a70*/ 	.short	0x010a
        /*0a72*/ 	.byte	0x3f
	.zero		1


	//   ....[65]....
        /*0a74*/ 	.word	0x0001b2a0
        /*0a78*/ 	.word	0x00000002
        /*0a7c*/ 	.word	0x00038840
        /*0a80*/ 	.short	0x010a
        /*0a82*/ 	.byte	0x3f
	.zero		1


	//   ....[66]....
        /*0a84*/ 	.word	0x0001b4b0
        /*0a88*/ 	.word	0x00000002
        /*0a8c*/ 	.word	0x00038860
        /*0a90*/ 	.short	0x010a
        /*0a92*/ 	.byte	0x3f
	.zero		1


	//   ....[67]....
        /*0a94*/ 	.word	0x0001bae0
        /*0a98*/ 	.word	0x00000002
        /*0a9c*/ 	.word	0x00038840
        /*0aa0*/ 	.short	0x010a
        /*0aa2*/ 	.byte	0x3f
	.zero		1


	//   ....[68]....
        /*0aa4*/ 	.word	0x0001bd00
        /*0aa8*/ 	.word	0x00000002
        /*0aac*/ 	.word	0x00038860
        /*0ab0*/ 	.short	0x010a
        /*0ab2*/ 	.byte	0x3f
	.zero		1


	//   ....[69]....
        /*0ab4*/ 	.word	0x0001cfe0
        /*0ab8*/ 	.word	0x00000000
        /*0abc*/ 	.word	0x00038820
        /*0ac0*/ 	.short	0x010a
        /*0ac2*/ 	.byte	0x3f
	.zero		1


	//   ....[70]....
        /*0ac4*/ 	.word	0x0001d180
        /*0ac8*/ 	.word	0x00000006
        /*0acc*/ 	.word	0x00000000
        /*0ad0*/ 	.short	0x010a
        /*0ad2*/ 	.byte	0x3f
	.zero		1


	//   ....[71]....
        /*0ad4*/ 	.word	0x0001d1f0
        /*0ad8*/ 	.word	0x00000007
        /*0adc*/ 	.word	0x00000000
        /*0ae0*/ 	.short	0x010a
        /*0ae2*/ 	.byte	0x3f
	.zero		1


	//   ....[72]....
        /*0ae4*/ 	.word	0x0001d260
        /*0ae8*/ 	.word	0x00000004
        /*0aec*/ 	.word	0x00000000
        /*0af0*/ 	.short	0x010a
        /*0af2*/ 	.byte	0x3f
	.zero		1


	//   ....[73]....
        /*0af4*/ 	.word	0x0001d290
        /*0af8*/ 	.word	0x00000003
        /*0afc*/ 	.word	0x00000000
        /*0b00*/ 	.short	0x010a
        /*0b02*/ 	.byte	0x3f
	.zero		1


	//   ....[74]....
        /*0b04*/ 	.word	0x0001d2f0
        /*0b08*/ 	.word	0x00000046
        /*0b0c*/ 	.word	0x00038890
        /*0b10*/ 	.short	0x010a
        /*0b12*/ 	.byte	0x3f
	.zero		1


	//   ....[75]....
        /*0b14*/ 	.word	0x0001d340
        /*0b18*/ 	.word	0x00000046
        /*0b1c*/ 	.word	0x00038890
        /*0b20*/ 	.short	0x010a
        /*0b22*/ 	.byte	0x3f
	.zero		1


	//   ....[76]....
        /*0b24*/ 	.word	0x0001d390
        /*0b28*/ 	.word	0x00000046
        /*0b2c*/ 	.word	0x00038890
        /*0b30*/ 	.short	0x010a
        /*0b32*/ 	.byte	0x3f
	.zero		1


	//   ....[77]....
        /*0b34*/ 	.word	0x0001d3e0
        /*0b38*/ 	.word	0x00000046
        /*0b3c*/ 	.word	0x000388b0
        /*0b40*/ 	.short	0x010a
        /*0b42*/ 	.byte	0x3f
	.zero		1


	//   ....[78]....
        /*0b44*/ 	.word	0x0001d930
        /*0b48*/ 	.word	0x00000002
        /*0b4c*/ 	.word	0x00038800
        /*0b50*/ 	.short	0x010a
        /*0b52*/ 	.byte	0x3f
	.zero		1


	//   ....[79]....
        /*0b54*/ 	.word	0x0001de80
        /*0b58*/ 	.word	0x00000002
        /*0b5c*/ 	.word	0x00038800
        /*0b60*/ 	.short	0x010a
        /*0b62*/ 	.byte	0x3f
	.zero		1


	//   ....[80]....
        /*0b64*/ 	.word	0x0001ded0
        /*0b68*/ 	.word	0x000000ac
        /*0b6c*/ 	.word	0x00038830
        /*0b70*/ 	.short	0x010a
        /*0b72*/ 	.byte	0x3f
	.zero		1


	//   ....[81]....
        /*0b74*/ 	.word	0x0001df20
        /*0b78*/ 	.word	0x00000002
        /*0b7c*/ 	.word	0x00038810
        /*0b80*/ 	.short	0x010a
        /*0b82*/ 	.byte	0x3f
	.zero		1


	//   ....[82]....
        /*0b84*/ 	.word	0x0001df70
        /*0b88*/ 	.word	0x000000ac
        /*0b8c*/ 	.word	0x00038850
        /*0b90*/ 	.short	0x010a
        /*0b92*/ 	.byte	0x3f
	.zero		1


	//   ....[83]....
        /*0b94*/ 	.word	0x0001dfc0
        /*0b98*/ 	.word	0x00000014
        /*0b9c*/ 	.word	0x00038830
        /*0ba0*/ 	.short	0x010a
        /*0ba2*/ 	.byte	0x3f
	.zero		1


	//   ....[84]....
        /*0ba4*/ 	.word	0x0001e010
        /*0ba8*/ 	.word	0x00000014
        /*0bac*/ 	.word	0x00038850
        /*0bb0*/ 	.short	0x010a
        /*0bb2*/ 	.byte	0x3f
	.zero		1


	//   ....[85]....
        /*0bb4*/ 	.word	0x0001e060
        /*0bb8*/ 	.word	0x00000014
        /*0bbc*/ 	.word	0x00038830
        /*0bc0*/ 	.short	0x010a
        /*0bc2*/ 	.byte	0x3f
	.zero		1


	//   ....[86]....
        /*0bc4*/ 	.word	0x0001e0b0
        /*0bc8*/ 	.word	0x00000014
        /*0bcc*/ 	.word	0x00038850
        /*0bd0*/ 	.short	0x010a
        /*0bd2*/ 	.byte	0x3f
	.zero		1


	//   ....[87]....
        /*0bd4*/ 	.word	0x0001e250
        /*0bd8*/ 	.word	0x00000009
        /*0bdc*/ 	.word	0x00038820
        /*0be0*/ 	.short	0x010a
        /*0be2*/ 	.byte	0x3f
	.zero		1


	//   ....[88]....
        /*0be4*/ 	.word	0x0001e2a0
        /*0be8*/ 	.word	0x00000005
        /*0bec*/ 	.word	0x000388a0
        /*0bf0*/ 	.short	0x010a
        /*0bf2*/ 	.byte	0x3f
	.zero		1


	//   ....[89]....
        /*0bf4*/ 	.word	0x0001e2f0
        /*0bf8*/ 	.word	0x00000005
        /*0bfc*/ 	.word	0x000388c0
        /*0c00*/ 	.short	0x010a
        /*0c02*/ 	.byte	0x3f
	.zero		1


	//   ....[90]....
        /*0c04*/ 	.word	0x0001e340
        /*0c08*/ 	.word	0x00000006
        /*0c0c*/ 	.word	0x000388a0
        /*0c10*/ 	.short	0x010a
        /*0c12*/ 	.byte	0x3f
	.zero		1


	//   ....[91]....
        /*0c14*/ 	.word	0x0001e390
        /*0c18*/ 	.word	0x00000006
        /*0c1c*/ 	.word	0x000388c0
        /*0c20*/ 	.short	0x010a
        /*0c22*/ 	.byte	0x3f
	.zero		1


	//   ....[92]....
        /*0c24*/ 	.word	0x0001e530
        /*0c28*/ 	.word	0x00000009
        /*0c2c*/ 	.word	0x00038840
        /*0c30*/ 	.short	0x010a
        /*0c32*/ 	.byte	0x3f
	.zero		1


	//   ....[93]....
        /*0c34*/ 	.word	0x0001e5b0
        /*0c38*/ 	.word	0x00000009
        /*0c3c*/ 	.word	0x00038820
        /*0c40*/ 	.short	0x010a
        /*0c42*/ 	.byte	0x3f
	.zero		1


	//   ....[94]....
        /*0c44*/ 	.word	0x0001e600
        /*0c48*/ 	.word	0x00000005
        /*0c4c*/ 	.word	0x00038860
        /*0c50*/ 	.short	0x010a
        /*0c52*/ 	.byte	0x3f
	.zero		1


	//   ....[95]....
        /*0c54*/ 	.word	0x0001e650
        /*0c58*/ 	.word	0x00000002
        /*0c5c*/ 	.word	0x00038840
        /*0c60*/ 	.short	0x010a
        /*0c62*/ 	.byte	0x3f
	.zero		1


	//   ....[96]....
        /*0c64*/ 	.word	0x0001e6a0
        /*0c68*/ 	.word	0x00000002
        /*0c6c*/ 	.word	0x00038860
        /*0c70*/ 	.short	0x010a
        /*0c72*/ 	.byte	0x3f
	.zero		1


	//   ....[97]....
        /*0c74*/ 	.word	0x0001e6f0
        /*0c78*/ 	.word	0x00000002
        /*0c7c*/ 	.word	0x00038840
        /*0c80*/ 	.short	0x010a
        /*0c82*/ 	.byte	0x3f
	.zero		1


	//   ....[98]....
        /*0c84*/ 	.word	0x0001e740
        /*0c88*/ 	.word	0x00000002
        /*0c8c*/ 	.word	0x00038860
        /*0c90*/ 	.short	0x010a
        /*0c92*/ 	.byte	0x3f
	.zero		1


	//   ....[99]....
        /*0c94*/ 	.word	0x0001e790
        /*0c98*/ 	.word	0x00000002
        /*0c9c*/ 	.word	0x00038840
        /*0ca0*/ 	.short	0x010a
        /*0ca2*/ 	.byte	0x3f
	.zero		1


	//   ....[100]....
        /*0ca4*/ 	.word	0x0001e7e0
        /*0ca8*/ 	.word	0x00000002
        /*0cac*/ 	.word	0x00038860
        /*0cb0*/ 	.short	0x010a
        /*0cb2*/ 	.byte	0x3f
	.zero		1


	//   ....[101]....
        /*0cb4*/ 	.word	0x0001f1a0
        /*0cb8*/ 	.word	0x00000000
        /*0cbc*/ 	.word	0x00038820
        /*0cc0*/ 	.short	0x010a
        /*0cc2*/ 	.byte	0x3f
	.zero		1


	//   ....[102]....
        /*0cc4*/ 	.word	0x0001f340
        /*0cc8*/ 	.word	0x00000006
        /*0ccc*/ 	.word	0x00000000
        /*0cd0*/ 	.short	0x010a
        /*0cd2*/ 	.byte	0x3f
	.zero		1


	//   ....[103]....
        /*0cd4*/ 	.word	0x0001f390
        /*0cd8*/ 	.word	0x00000007
        /*0cdc*/ 	.word	0x00000000
        /*0ce0*/ 	.short	0x010a
        /*0ce2*/ 	.byte	0x3f
	.zero		1


	//   ....[104]....
        /*0ce4*/ 	.word	0x0001f3e0
        /*0ce8*/ 	.word	0x00000004
        /*0cec*/ 	.word	0x00000000
        /*0cf0*/ 	.short	0x010a
        /*0cf2*/ 	.byte	0x3f
	.zero		1


	//----- nvinfo : EIATTR_NUM_MBARRIERS
	.align		4
.L_1121:
        /*0cf4*/ 	.byte	0x03, 0x38
        /*0cf6*/ 	.short	0x0017


	//----- nvinfo : EIATTR_EXIT_INSTR_OFFSETS
	.align		4
        /*0cf8*/ 	.byte	0x04, 0x1c
        /*0cfa*/ 	.short	(.L_1123 - .L_1122)


	//   ....[0]....
.L_1122:
        /*0cfc*/ 	.word	0x0001d2e0


	//----- nvinfo : EIATTR_MAX_THREADS
	.align		4
.L_1123:
        /*0d00*/ 	.byte	0x04, 0x05
        /*0d02*/ 	.short	(.L_1125 - .L_1124)
.L_1124:
        /*0d04*/ 	.word	0x00000180
        /*0d08*/ 	.word	0x00000001
        /*0d0c*/ 	.word	0x00000001


	//----- nvinfo : EIATTR_CRS_STACK_SIZE
	.align		4
.L_1125:
        /*0d10*/ 	.byte	0x04, 0x1e
        /*0d12*/ 	.short	(.L_1127 - .L_1126)
.L_1126:
        /*0d14*/ 	.word	0x00000000


	//----- nvinfo : EIATTR_CBANK_PARAM_SIZE
	.align		4
.L_1127:
        /*0d18*/ 	.byte	0x03, 0x19
        /*0d1a*/ 	.short	0x0b70


	//----- nvinfo : EIATTR_PARAM_CBANK
	.align		4
        /*0d1c*/ 	.byte	0x04, 0x0a
        /*0d1e*/ 	.short	(.L_1129 - .L_1128)
	.align		4
.L_1128:
        /*0d20*/ 	.word	index@(.nv.constant0._ZN7cutlass13device_kernelIN5flash11enable_sm90INS1_16FlashAttnFwdSm90INS1_25CollectiveMainloopFwdSm90ILi2EN4cute5tupleIJNS5_1CILi1EEES8_S8_EEENS6_IJNS7_ILi64EEESA_SA_EEELi512ENS_10bfloat16_tEfNS_4arch4Sm90ELb1ELb0ELb1ELb1ELb0ELb1ELb1ELb0ELb0ELb0ELb0ELb0EEENS1_21CollectiveEpilogueFwdINS6_IJSA_NS7_ILi512EEESA_EEES9_SC_SE_Li256ELb1ELb0ELb0ELb0EEENS1_36VarlenDynamicPersistentTileSchedulerILi64ELi64ELi256ELi32ELb0ELb0ELb1ELb1ELb1ELb1EEEEEEEEEvNT_6ParamsE)
        /*0d24*/ 	.short	0x0210
        /*0d26*/ 	.short	0x0b70


	//----- nvinfo : EIATTR_SW_WAR
	.align		4
.L_1129:
        /*0d28*/ 	.byte	0x04, 0x36
        /*0d2a*/ 	.short	(.L_1131 - .L_1130)
.L_1130:
        /*0d2c*/ 	.word	0x00000008
.L_1131:


//--------------------- .nv.info._ZN7cutlass13device_kernelIN5flash11enable_sm90INS1_16FlashAttnFwdSm90INS1_25CollectiveMainloopFwdSm90ILi2EN4cute5tupleIJNS5_1CILi1EEES8_S8_EEENS6_IJNS7_ILi128EEENS7_ILi96EEENS7_ILi64EEEEEELi256ENS_10bfloat16_tEfNS_4arch4Sm90ELb0ELb0ELb1ELb0ELb0ELb0ELb0ELb1ELb0ELb0ELb0ELb0EEENS1_21CollectiveEpilogueFwdINS6_IJSA_NS7_ILi256EEESB_EEES9_SE_SG_Li256ELb0ELb0ELb0ELb0EEENS1_29StaticPersistentTileSchedulerILb0EEEEEEEEEvNT_6ParamsE --------------------------
	.section	.nv.info._ZN7cutlass13device_kernelIN5flash11enable_sm90INS1_16FlashAttnFwdSm90INS1_25CollectiveMainloopFwdSm90ILi2EN4cute5tupleIJNS5_1CILi1EEES8_S8_EEENS6_IJNS7_ILi128EEENS7_ILi96EEENS7_ILi64EEEEEELi256ENS_10bfloat16_tEfNS_4arch4Sm90ELb0ELb0ELb1ELb0ELb0ELb0ELb0ELb1ELb0ELb0ELb0ELb0EEENS1_21CollectiveEpilogueFwdINS6_IJSA_NS7_ILi256EEESB_EEES9_SE_SG_Li256ELb0ELb0ELb0ELb0EEENS1_29StaticPersistentTileSchedulerILb0EEEEEEEEEvNT_6ParamsE,"",@"SHT_CUDA_INFO"
	.sectionflags	@""
	.align	4


	//----- nvinfo : EIATTR_CUDA_API_VERSION
	.align		4
        /*0000*/ 	.byte	0x04, 0x37
        /*0002*/ 	.short	(.L_1133 - .L_1132)
.L_1132:
        /*0004*/ 	.word	0x00000082


	//----- nvinfo : EIATTR_KPARAM_INFO
	.align		4
.L_1133:
        /*0008*/ 	.byte	0x04, 0x17
        /*000a*/ 	.short	(.L_1135 - .L_1134)
.L_1134:
        /*000c*/ 	.word	0x00000000
        /*0010*/ 	.short	0x0000
        /*0012*/ 	.short	0x0070
        /*0014*/ 	.byte	0x00, 0xf0, 0x01, 0x2e


	//----- nvinfo : EIATTR_SPARSE_MMA_MASK
	.align		4
.L_1135:
        /*0018*/ 	.byte	0x03, 0x50
        /*001a*/ 	.short	0x0000


	//----- nvinfo : EIATTR_MAXREG_COUNT
	.align		4
        /*001c*/ 	.byte	0x03, 0x1b
        /*001e*/ 	.short	0x00a8


	//----- nvinfo : EIATTR_NUM_BARRIERS
	.align		4
        /*0020*/ 	.byte	0x02, 0x4c
        /*0022*/ 	.byte	0x10
	.zero		1


	//----- nvinfo : EIATTR_EXTERNS
	.align		4
        /*0024*/ 	.byte	0x04, 0x0f
        /*0026*/ 	.short	(.L_1137 - .L_1136)


	//   ....[0]....
	.align		4
.L_1136:
        /*0028*/ 	.word	index@(__assertfail)


	//----- nvinfo : EIATTR_ANNOTATIONS
	.align		4
.L_1137:
        /*002c*/ 	.byte	0x04, 0x55
        /*002e*/ 	.short	(.L_1139 - .L_1138)


	//   ....[0]....
.L_1138:
        /* <DEDUP_REMOVED lines=13> */


	//----- nvinfo : EIATTR_MERCURY_ISA_VERSION
	.align		4
.L_1139:
        /*00e8*/ 	.byte	0x03, 0x5f
        /*00ea*/ 	.short	0x0101


	//----- nvinfo : EIATTR_INT_WARP_WIDE_INSTR_OFFSETS
	.align		4
        /*00ec*/ 	.byte	0x04, 0x31
        /*00ee*/ 	.short	(.L_1141 - .L_1140)


	//   ....[0]....
.L_1140:
        /*00f0*/ 	.word	0x00000190


	//   ....[1]....
        /*00f4*/ 	.word	0x000001c0


	//   ....[2]....
        /*00f8*/ 	.word	0x000001d0


	//   ....[3]....
        /*00fc*/ 	.word	0x000076a0


	//   ....[4]....
        /*0100*/ 	.word	0x000076d0


	//----- nvinfo : EIATTR_COOP_GROUP_MASK_REGIDS
	.align		4
.L_1141:
        /*0104*/ 	.byte	0x04, 0x29
        /*0106*/ 	.short	(.L_1143 - .L_1142)


	//   ....[0]....
.L_1142:
        /*0108*/ 	.word	0xffffffff


	//   ....[1]....
        /*010c*/ 	.word	0xffffffff


	//   ....[2]....
        /*0110*/ 	.word	0xffffffff


	//   ....[3]....
        /*0114*/ 	.word	0xffffffff


	//   ....[4]....
        /*0118*/ 	.word	0xffffffff


	//   ....[5]....
        /*011c*/ 	.word	0xffffffff


	//   ....[6]....
        /*0120*/ 	.word	0xffffffff


	//   ....[7]....
        /*0124*/ 	.word	0xffffffff


	//   ....[8]....
        /*0128*/ 	.word	0xffffffff


	//   ....[9]....
        /*012c*/ 	.word	0xffffffff


	//   ....[10]....
        /*0130*/ 	.word	0xffffffff


	//   ....[11]....
        /*0134*/ 	.word	0xffffffff


	//   ....[12]....
        /*0138*/ 	.word	0xffffffff


	//   ....[13]....
        /*013c*/ 	.word	0xffffffff


	//   ....[14]....
        /*0140*/ 	.word	0xffffffff


	//   ....[15]....
        /*0144*/ 	.word	0xffffffff


	//   ....[16]....
        /*0148*/ 	.word	0xffffffff


	//   ....[17]....
        /*014c*/ 	.word	0xffffffff


	//   ....[18]....
        /*0150*/ 	.word	0xffffffff


	//   ....[19]....
        /*0154*/ 	.word	0xffffffff


	//   ....[20]....
        /*0158*/ 	.word	0xffffffff


	//   ....[21]....
        /*015c*/ 	.word	0xffffffff


	//   ....[22]....
        /*0160*/ 	.word	0xffffffff


	//   ....[23]....
        /*0164*/ 	.word	0x0500000f


	//   ....[24]....
        /*0168*/ 	.word	0x0500000f


	//----- nvinfo : EIATTR_COOP_GROUP_INSTR_OFFSETS
	.align		4
.L_1143:
        /*016c*/ 	.byte	0x04, 0x28
        /*016e*/ 	.short	(.L_1145 - .L_1144)


	//   ....[0]....
.L_1144:
        /*0170*/ 	.word	0x00000070


	//   ....[1]....
        /*0174*/ 	.word	0x000001a0


	//   ....[2]....
        /*0178*/ 	.word	0x000001f0


	//   ....[3]....
        /*017c*/ 	.word	0x000003e0


	//   ....[4]....
        /*0180*/ 	.word	0x00000540


	//   ....[5]....
        /*0184*/ 	.word	0x00000660


	//   ....[6]....
        /*0188*/ 	.word	0x000007c0


	//   ....[7]....
        /*018c*/ 	.word	0x00000d40


	//   ....[8]....
        /*0190*/ 	.word	0x00001fd0


	//   ....[9]....
        /*0194*/ 	.word	0x00002060


	//   ....[10]....
        /*0198*/ 	.word	0x00002480


	//   ....[11]....
        /*019c*/ 	.word	0x00002500


	//   ....[12]....
        /*01a0*/ 	.word	0x00003a10


	//   ....[13]....
        /*01a4*/ 	.word	0x00003a80


	//   ....[14]....
        /*01a8*/ 	.word	0x00003ef0


	//   ....[15]....
        /*01ac*/ 	.word	0x000040b0


	//   ....[16]....
        /*01b0*/ 	.word	0x00005430


	//   ....[17]....
        /*01b4*/ 	.word	0x00005470


	//   ....[18]....
        /*01b8*/ 	.word	0x00005600


	//   ....[19]....
        /*01bc*/ 	.word	0x00005640


	//   ....[20]....
        /*01c0*/ 	.word	0x00006870


	//   ....[21]....
        /*01c4*/ 	.word	0x00006ea0


	//   ....[22]....
        /*01c8*/ 	.word	0x00009870


	//   ....[23]....
        /*01cc*/ 	.word	0x00009d60


	//   ....[24]....
        /*01d0*/ 	.word	0x0000a200


	//----- nvinfo : EIATTR_REG_RECONFIG
	.align		4
.L_1145:
        /*01d4*/ 	.byte	0x01, 0x54
	.zero		2


	//----- nvinfo : EIATTR_SYSCALL_OFFSETS
	.align		4
        /*01d8*/ 	.byte	0x04, 0x46
        /*01da*/ 	.short	(.L_1147 - .L_1146)


	//   ....[0]....
.L_1146:
        /*01dc*/ 	.word	0x00001070


	//   ....[1]....
        /*01e0*/ 	.word	0x00007300


	//   ....[2]....
        /*01e4*/ 	.word	0x00007440


	//   ....[3]....
        /*01e8*/ 	.word	0x00007540


	//----- nvinfo : EIATTR_MBARRIER_INSTR_OFFSETS
	.align		4
.L_1147:
        /*01ec*/ 	.byte	0x04, 0x39
        /*01ee*/ 	.short	(.L_1149 - .L_1148)


	//   ....[0]....
.L_1148:
        /*01f0*/ 	.word	0x00000290
        /*01f4*/ 	.word	0x000000ff
        /*01f8*/ 	.word	0x00022800
        /*01fc*/ 	.short	0x0100
        /*01fe*/ 	.byte	0x06
	.zero		1


	//   ....[1]....
        /*0200*/ 	.word	0x000002a0
        /*0204*/ 	.word	0x000000ff
        /*0208*/ 	.word	0x00022820
        /*020c*/ 	.short	0x0100
        /*020e*/ 	.byte	0x06
	.zero		1


	//   ....[2]....
        /*0210*/ 	.word	0x00000390
        /*0214*/ 	.word	0x000000ff
        /*0218*/ 	.word	0x00022830
        /*021c*/ 	.short	0x0100
        /*021e*/ 	.byte	0x08
	.zero		1


	//   ....[3]....
        /*0220*/ 	.word	0x000003a0
        /*0224*/ 	.word	0x000000ff
        /*0228*/ 	.word	0x00022840
        /*022c*/ 	.short	0x0100
        /*022e*/ 	.byte	0x08
	.zero		1


	//   ....[4]....
        /*0230*/ 	.word	0x000003b0
        /*0234*/ 	.word	0x000000ff
        /*0238*/ 	.word	0x00022838
        /*023c*/ 	.short	0x0100
        /*023e*/ 	.byte	0x08
	.zero		1


	//   ....[5]....
        /*0240*/ 	.word	0x000003c0
        /*0244*/ 	.word	0x000000ff
        /*0248*/ 	.word	0x00022848
        /*024c*/ 	.short	0x0100
        /*024e*/ 	.byte	0x08
	.zero		1


	//   ....[6]....
        /*0250*/ 	.word	0x000004f0
        /*0254*/ 	.word	0x000000ff
        /*0258*/ 	.word	0x00022850
        /*025c*/ 	.short	0x0100
        /*025e*/ 	.byte	0x08
	.zero		1


	//   ....[7]....
        /*0260*/ 	.word	0x00000500
        /*0264*/ 	.word	0x000000ff
        /*0268*/ 	.word	0x00022860
        /*026c*/ 	.short	0x0100
        /*026e*/ 	.byte	0x08
	.zero		1


	//   ....[8]....
        /*0270*/ 	.word	0x00000510
        /*0274*/ 	.word	0x000000ff
        /*0278*/ 	.word	0x00022858
        /*027c*/ 	.short	0x0100
        /*027e*/ 	.byte	0x08
	.zero		1


	//   ....[9]....
        /*0280*/ 	.word	0x00000520
        /*0284*/ 	.word	0x000000ff
        /*0288*/ 	.word	0x00022868
        /*028c*/ 	.short	0x0100
        /*028e*/ 	.byte	0x08
	.zero		1


	//   ....[10]....
        /*0290*/ 	.word	0x00000610
        /*0294*/ 	.word	0x000000ff
        /*0298*/ 	.word	0x00022870
        /*029c*/ 	.short	0x0100
        /*029e*/ 	.byte	0x06
	.zero		1


	//   ....[11]....
        /*02a0*/ 	.word	0x00000620
        /*02a4*/ 	.word	0x000000ff
        /*02a8*/ 	.word	0x00022880
        /*02ac*/ 	.short	0x0100
        /*02ae*/ 	.byte	0x06
	.zero		1


	//   ....[12]....
        /*02b0*/ 	.word	0x00000630
        /*02b4*/ 	.word	0x000000ff
        /*02b8*/ 	.word	0x00022878
        /*02bc*/ 	.short	0x0100
        /*02be*/ 	.byte	0x06
	.zero		1


	//   ....[13]....
        /*02c0*/ 	.word	0x00000640
        /*02c4*/ 	.word	0x000000ff
        /*02c8*/ 	.word	0x00022888
        /*02cc*/ 	.short	0x0100
        /*02ce*/ 	.byte	0x06
	.zero		1


	//   ....[14]....
        /*02d0*/ 	.word	0x00000770
        /*02d4*/ 	.word	0x000000ff
        /*02d8*/ 	.word	0x00022890
        /*02dc*/ 	.short	0x0100
        /*02de*/ 	.byte	0x08
	.zero		1


	//   ....[15]....
        /*02e0*/ 	.word	0x00000780
        /*02e4*/ 	.word	0x000000ff
        /*02e8*/ 	.word	0x000228a0
        /*02ec*/ 	.short	0x0100
        /*02ee*/ 	.byte	0x08
	.zero		1


	//   ....[16]....
        /*02f0*/ 	.word	0x00000790
        /*02f4*/ 	.word	0x000000ff
        /*02f8*/ 	.word	0x00022898
        /*02fc*/ 	.short	0x0100
        /*02fe*/ 	.byte	0x08
	.zero		1


	//   ....[17]....
        /*0300*/ 	.word	0x000007a0
        /*0304*/ 	.word	0x000000ff
        /*0308*/ 	.word	0x000228a8
        /*030c*/ 	.short	0x0100
        /*030e*/ 	.byte	0x08
	.zero		1


	//   ....[18]....
        /*0310*/ 	.word	0x000008d0
        /*0314*/ 	.word	0x000000ff
        /*0318*/ 	.word	0x000228b0
        /*031c*/ 	.short	0x0100
        /*031e*/ 	.byte	0x08
	.zero		1


	//   ....[19]....
        /*0320*/ 	.word	0x000008e0
        /*0324*/ 	.word	0x000000ff
        /*0328*/ 	.word	0x000228c0
        /*032c*/ 	.short	0x0100
        /*032e*/ 	.byte	0x08
	.zero		1


	//   ....[20]....
        /*0330*/ 	.word	0x000008f0
        /*0334*/ 	.word	0x000000ff
        /*0338*/ 	.word	0x000228b8
        /*033c*/ 	.short	0x0100
        /*033e*/ 	.byte	0x08
	.zero		1


	//   ....[21]....
        /*0340*/ 	.word	0x00000900
        /*0344*/ 	.word	0x000000ff
        /*0348*/ 	.word	0x000228c8
        /*034c*/ 	.short	0x0100
        /*034e*/ 	.byte	0x08
	.zero		1


	//   ....[22]....
        /*0350*/ 	.word	0x000010c0
        /*0354*/ 	.word	0x000000ff
        /*0358*/ 	.word	0x00022800
        /*035c*/ 	.short	0x010a
        /*035e*/ 	.byte	0x2e
	.zero		1


	//   ....[23]....
        /*0360*/ 	.word	0x00001170
        /*0364*/ 	.word	0x000000ff
        /*0368*/ 	.word	0x00022830
        /*036c*/ 	.short	0x010a
        /*036e*/ 	.byte	0x15
	.zero		1


	//   ....[24]....
        /*0370*/ 	.word	0x000011b0
        /*0374*/ 	.word	0x000000ff
        /*0378*/ 	.word	0x00022830
        /*037c*/ 	.short	0x010a
        /*037e*/ 	.byte	0x15
	.zero		1


	//   ....[25]....
        /*0380*/ 	.word	0x00002960
        /*0384*/ 	.word	0x00000000
        /*0388*/ 	.word	0x00000000
        /*038c*/ 	.short	0x0101
        /*038e*/ 	.byte	0x3f
	.zero		1


	//   ....[26]....
        /*0390*/ 	.word	0x00002da0
        /*0394*/ 	.word	0x000000ff
        /*0398*/ 	.word	0x00022850
        /*039c*/ 	.short	0x010a
        /*039e*/ 	.byte	0x15
	.zero		1


	//   ....[27]....
        /*03a0*/ 	.word	0x00002de0
        /*03a4*/ 	.word	0x000000ff
        /*03a8*/ 	.word	0x00022850
        /*03ac*/ 	.short	0x010a
        /*03ae*/ 	.byte	0x15
	.zero		1


	//   ....[28]....
        /*03b0*/ 	.word	0x000030d0
        /*03b4*/ 	.word	0x0000000a
        /*03b8*/ 	.word	0x00000000
        /*03bc*/ 	.short	0x0101
        /*03be*/ 	.byte	0x3f
	.zero		1


	//   ....[29]....
        /*03c0*/ 	.word	0x00003230
        /*03c4*/ 	.word	0x000000ff
        /*03c8*/ 	.word	0x00022830
        /*03cc*/ 	.short	0x010a
        /*03ce*/ 	.byte	0x18
	.zero		1


	//   ....[30]....
        /*03d0*/ 	.word	0x00003280
        /*03d4*/ 	.word	0x000000ff
        /*03d8*/ 	.word	0x00022830
        /*03dc*/ 	.short	0x010a
        /*03de*/ 	.byte	0x18
	.zero		1


	//   ....[31]....
        /*03e0*/ 	.word	0x00004430
        /*03e4*/ 	.word	0x00000098
        /*03e8*/ 	.word	0x00000000
        /*03ec*/ 	.short	0x0101
        /*03ee*/ 	.byte	0x3f
	.zero		1


	//   ....[32]....
        /*03f0*/ 	.word	0x00005100
        /*03f4*/ 	.word	0x000000ff
        /*03f8*/ 	.word	0x00022850
        /*03fc*/ 	.short	0x010a
        /*03fe*/ 	.byte	0x18
	.zero		1


	//   ....[33]....
        /*0400*/ 	.word	0x00005150
        /*0404*/ 	.word	0x000000ff
        /*0408*/ 	.word	0x00022850
        /*040c*/ 	.short	0x010a
        /*040e*/ 	.byte	0x18
	.zero		1


	//   ....[34]....
        /*0410*/ 	.word	0x00005410
        /*0414*/ 	.word	0x000000c7
        /*0418*/ 	.word	0x00000000
        /*041c*/ 	.short	0x0101
        /*041e*/ 	.byte	0x3f
	.zero		1


	//   ....[35]....
        /*0420*/ 	.word	0x00006db0
        /*0424*/ 	.word	0x000000ff
        /*0428*/ 	.word	0x00000000
        /*042c*/ 	.short	0x0101
        /*042e*/ 	.byte	0x06
	.zero		1


	//   ....[36]....
        /*0430*/ 	.word	0x00007a20
        /*0434*/ 	.word	0x00000005
        /*0438*/ 	.word	0x00022840
        /*043c*/ 	.short	0x010a
        /*043e*/ 	.byte	0x3f
	.zero		1


	//   ....[37]....
        /*0440*/ 	.word	0x00007db0
        /*0444*/ 	.word	0x0000000a
        /*0448*/ 	.word	0x00022820
        /*044c*/ 	.short	0x010a
        /*044e*/ 	.byte	0x3f
	.zero		1


	//   ....[38]....
        /*0450*/ 	.word	0x00007e70
        /*0454*/ 	.word	0x00000008
        /*0458*/ 	.word	0x00022860
        /*045c*/ 	.short	0x010a
        /*045e*/ 	.byte	0x3f
	.zero		1


	//   ....[39]....
        /*0460*/ 	.word	0x00008430
        /*0464*/ 	.word	0x00000002
        /*0468*/ 	.word	0x00022840
        /*046c*/ 	.short	0x010a
        /*046e*/ 	.byte	0x3f
	.zero		1


	//   ....[40]....
        /*0470*/ 	.word	0x000085f0
        /*0474*/ 	.word	0x00000002
        /*0478*/ 	.word	0x00022860
        /*047c*/ 	.short	0x010a
        /*047e*/ 	.byte	0x3f
	.zero		1


	//   ....[41]....
        /*0480*/ 	.word	0x00008b40
        /*0484*/ 	.word	0x00000003
        /*0488*/ 	.word	0x00022840
        /*048c*/ 	.short	0x010a
        /*048e*/ 	.byte	0x3f
	.zero		1


	//   ....[42]....
        /*0490*/ 	.word	0x00008d00
        /*0494*/ 	.word	0x00000003
        /*0498*/ 	.word	0x00022860
        /*049c*/ 	.short	0x010a
        /*049e*/ 	.byte	0x3f
	.zero		1


	//   ....[43]....
        /*04a0*/ 	.word	0x000091f0
        /*04a4*/ 	.word	0x00000003
        /*04a8*/ 	.word	0x00022840
        /*04ac*/ 	.short	0x010a
        /*04ae*/ 	.byte	0x3f
	.zero		1


	//   ....[44]....
        /*04b0*/ 	.word	0x000093b0
        /*04b4*/ 	.word	0x00000003
        /*04b8*/ 	.word	0x00022860
        /*04bc*/ 	.short	0x010a
        /*04be*/ 	.byte	0x3f
	.zero		1


	//   ....[45]....
        /*04c0*/ 	.word	0x000097f0
        /*04c4*/ 	.word	0x00000000
        /*04c8*/ 	.word	0x00022820
        /*04cc*/ 	.short	0x010a
        /*04ce*/ 	.byte	0x3f
	.zero		1


	//   ....[46]....
        /*04d0*/ 	.word	0x00009990
        /*04d4*/ 	.word	0x00000006
        /*04d8*/ 	.word	0x00000000
        /*04dc*/ 	.short	0x010a
        /*04de*/ 	.byte	0x3f
	.zero		1


	//   ....[47]....
        /*04e0*/ 	.word	0x00009a00
        /*04e4*/ 	.word	0x00000003
        /*04e8*/ 	.word	0x00000000
        /*04ec*/ 	.short	0x010a
        /*04ee*/ 	.byte	0x3f
	.zero		1


	//   ....[48]....
        /*04f0*/ 	.word	0x00009a60
        /*04f4*/ 	.word	0x00000010
        /*04f8*/ 	.word	0x00000000
        /*04fc*/ 	.short	0x010a
        /*04fe*/ 	.byte	0x3f
	.zero		1


	//   ....[49]....
        /*0500*/ 	.word	0x00009a90
        /*0504*/ 	.word	0x00000003
        /*0508*/ 	.word	0x00000000
        /*050c*/ 	.short	0x010a
        /*050e*/ 	.byte	0x3f
	.zero		1


	//   ....[50]....
        /*0510*/ 	.word	0x00009b00
        /*0514*/ 	.word	0x00000003
        /*0518*/ 	.word	0x00022800
        /*051c*/ 	.short	0x010a
        /*051e*/ 	.byte	0x3f
	.zero		1


	//   ....[51]....
        /*0520*/ 	.word	0x00009b60
        /*0524*/ 	.word	0x00000000
        /*0528*/ 	.word	0x00022830
        /*052c*/ 	.short	0x010a
        /*052e*/ 	.byte	0x3f
	.zero		1


	//   ....[52]....
        /*0530*/ 	.word	0x00009bb0
        /*0534*/ 	.word	0x0000000a
        /*0538*/ 	.word	0x00022850
        /*053c*/ 	.short	0x010a
        /*053e*/ 	.byte	0x3f
	.zero		1


	//   ....[53]....
        /*0540*/ 	.word	0x00009c20
        /*0544*/ 	.word	0x00000004
        /*0548*/ 	.word	0x00022830
        /*054c*/ 	.short	0x010a
        /*054e*/ 	.byte	0x3f
	.zero		1


	//   ....[54]....
        /*0550*/ 	.word	0x00009c80
        /*0554*/ 	.word	0x000000c7
        /*0558*/ 	.word	0x00022850
        /*055c*/ 	.short	0x010a
        /*055e*/ 	.byte	0x3f
	.zero		1


	//   ....[55]....
        /*0560*/ 	.word	0x00009e20
        /*0564*/ 	.word	0x00000005
        /*0568*/ 	.word	0x00022840
        /*056c*/ 	.short	0x010a
        /*056e*/ 	.byte	0x3f
	.zero		1


	//   ....[56]....
        /*0570*/ 	.word	0x00009ea0
        /*0574*/ 	.word	0x00000008
        /*0578*/ 	.word	0x00022820
        /*057c*/ 	.short	0x010a
        /*057e*/ 	.byte	0x3f
	.zero		1


	//   ....[57]....
        /*0580*/ 	.word	0x00009ef0
        /*0584*/ 	.word	0x00000008
        /*0588*/ 	.word	0x00022860
        /*058c*/ 	.short	0x010a
        /*058e*/ 	.byte	0x3f
	.zero		1


	//   ....[58]....
        /*0590*/ 	.word	0x00009f40
        /*0594*/ 	.word	0x00000002
        /*0598*/ 	.word	0x00022840
        /*059c*/ 	.short	0x010a
        /*059e*/ 	.byte	0x3f
	.zero		1


	//   ....[59]....
        /*05a0*/ 	.word	0x00009f90
        /*05a4*/ 	.word	0x00000002
        /*05a8*/ 	.word	0x00022860
        /*05ac*/ 	.short	0x010a
        /*05ae*/ 	.byte	0x3f
	.zero		1


	//   ....[60]....
        /*05b0*/ 	.word	0x00009fe0
        /*05b4*/ 	.word	0x00000003
        /*05b8*/ 	.word	0x00022840
        /*05bc*/ 	.short	0x010a
        /*05be*/ 	.byte	0x3f
	.zero		1


	//   ....[61]....
        /*05c0*/ 	.word	0x0000a030
        /*05c4*/ 	.word	0x00000003
        /*05c8*/ 	.word	0x00022860
        /*05cc*/ 	.short	0x010a
        /*05ce*/ 	.byte	0x3f
	.zero		1


	//   ....[62]....
        /*05d0*/ 	.word	0x0000a080
        /*05d4*/ 	.word	0x00000003
        /*05d8*/ 	.word	0x00022840
        /*05dc*/ 	.short	0x010a
        /*05de*/ 	.byte	0x3f
	.zero		1


	//   ....[63]....
        /*05e0*/ 	.word	0x0000a0d0
        /*05e4*/ 	.word	0x00000003
        /*05e8*/ 	.word	0x00022860
        /*05ec*/ 	.short	0x010a
        /*05ee*/ 	.byte	0x3f
	.zero		1


	//   ....[64]....
        /*05f0*/ 	.word	0x0000a120
        /*05f4*/ 	.word	0x00000000
        /*05f8*/ 	.word	0x00022820
        /*05fc*/ 	.short	0x010a
        /*05fe*/ 	.byte	0x3f
	.zero		1


	//   ....[65]....
        /*0600*/ 	.word	0x0000a2c0
        /*0604*/ 	.word	0x00000006
        /*0608*/ 	.word	0x00000000
        /*060c*/ 	.short	0x010a
        /*060e*/ 	.byte	0x3f
	.zero		1


	//   ....[66]....
        /*0610*/ 	.word	0x0000a310
        /*0614*/ 	.word	0x00000003
        /*0618*/ 	.word	0x00000000
        /*061c*/ 	.short	0x010a
        /*061e*/ 	.byte	0x3f
	.zero		1


	//   ....[67]....
        /*0620*/ 	.word	0x0000a360
        /*0624*/ 	.word	0x00000010
        /*0628*/ 	.word	0x00000000
        /*062c*/ 	.short	0x010a
        /*062e*/ 	.byte	0x3f
	.zero		1


	//----- nvinfo : EIATTR_NUM_MBARRIERS
	.align		4
.L_1149:
        /*0630*/ 	.byte	0x03, 0x38
        /*0632*/ 	.short	0x0016


	//----- nvinfo : EIATTR_EXIT_INSTR_OFFSETS
	.align		4
        /*0634*/ 	.byte	0x04, 0x1c
        /*0636*/ 	.short	(.L_1151 - .L_1150)


	//   ....[0]....
.L_1150:
        /*0638*/ 	.word	0x00000a30


	//   ....[1]....
        /*063c*/ 	.word	0x00006e60


	//   ....[2]....
        /*0640*/ 	.word	0x00006ec0


	//   ....[3]....
        /*0644*/ 	.word	0x00009ae0


	//----- nvinfo : EIATTR_MAX_THREADS
	.align		4
.L_1151:
        /*0648*/ 	.byte	0x04, 0x05
        /*064a*/ 	.short	(.L_1153 - .L_1152)
.L_1152:
        /*064c*/ 	.word	0x00000180
        /*0650*/ 	.word	0x00000001
        /*0654*/ 	.word	0x00000001


	//----- nvinfo : EIATTR_CRS_STACK_SIZE
	.align		4
.L_1153:
        /*0658*/ 	.byte	0x04, 0x1e
        /*065a*/ 	.short	(.L_1155 - .L_1154)
.L_1154:
        /*065c*/ 	.word	0x00000000


	//----- nvinfo : EIATTR_CBANK_PARAM_SIZE
	.align		4
.L_1155:
        /*0660*/ 	.byte	0x03, 0x19
        /*0662*/ 	.short	0x0bf0


	//----- nvinfo : EIATTR_PARAM_CBANK
	.align		4
        /*0664*/ 	.byte	0x04, 0x0a
        /*0666*/ 	.short	(.L_1157 - .L_1156)
	.align		4
.L_1156:
        /*0668*/ 	.word	index@(.nv.constant0._ZN7cutlass13device_kernelIN5flash11enable_sm90INS1_16FlashAttnFwdSm90INS1_25CollectiveMainloopFwdSm90ILi2EN4cute5tupleIJNS5_1CILi1EEES8_S8_EEENS6_IJNS7_ILi128EEENS7_ILi96EEENS7_ILi64EEEEEELi256ENS_10bfloat16_tEfNS_4arch4Sm90ELb0ELb0ELb1ELb0ELb0ELb0ELb0ELb1ELb0ELb0ELb0ELb0EEENS1_21CollectiveEpilogueFwdINS6_IJSA_NS7_ILi256EEESB_EEES9_SE_SG_Li256ELb0ELb0ELb0ELb0EEENS1_29StaticPersistentTileSchedulerILb0EEEEEEEEEvNT_6ParamsE)
        /*066c*/ 	.short	0x0210
        /*066e*/ 	.short	0x0bf0


	//----- nvinfo : EIATTR_SW_WAR
	.align		4
.L_1157:
        /*0670*/ 	.byte	0x04, 0x36
        /*0672*/ 	.short	(.L_1159 - .L_1158)
.L_1158:
        /*0674*/ 	.word	0x00000008
.L_1159:


//--------------------- .nv.info._ZN7cutlass13device_kernelIN5flash11enable_sm90INS1_16FlashAttnFwdSm90INS1_25CollectiveMainloopFwdSm90ILi2EN4cute5tupleIJNS5_1CILi1EEES8_S8_EEENS6_IJNS7_ILi128EEENS7_ILi96EEENS7_ILi64EEEEEELi256ENS_10bfloat16_tEfNS_4arch4Sm90ELb0ELb0ELb1ELb0ELb0ELb0ELb1ELb1ELb0ELb0ELb0ELb0EEENS1_21CollectiveEpilogueFwdINS6_IJSA_NS7_ILi256EEESB_EEES9_SE_SG_Li256ELb0ELb0ELb0ELb0EEENS1_29StaticPersistentTileSchedulerILb0EEEEEEEEEvNT_6ParamsE --------------------------
	.section	.nv.info._ZN7cutlass13device_kernelIN5flash11enable_sm90INS1_16FlashAttnFwdSm90INS1_25CollectiveMainloopFwdSm90ILi2EN4cute5tupleIJNS5_1CILi1EEES8_S8_EEENS6_IJNS7_ILi128EEENS7_ILi96EEENS7_ILi64EEEEEELi256ENS_10bfloat16_tEfNS_4arch4Sm90ELb0ELb0ELb1ELb0ELb0ELb0ELb1ELb1ELb0ELb0ELb0ELb0EEENS1_21CollectiveEpilogueFwdINS6_IJSA_NS7_ILi256EEESB_EEES9_SE_SG_Li256ELb0ELb0ELb0ELb0EEENS1_29StaticPersistentTileSchedulerILb0EEEEEEEEEvNT_6ParamsE,"",@"SHT_CUDA_INFO"
	.sectionflags	@""
	.align	4


	//----- nvinfo : EIATTR_CUDA_API_VERSION
	.align		4
        /*0000*/ 	.byte	0x04, 0x37
        /*0002*/ 	.short	(.L_1161 - .L_1160)
.L_1160:
        /*0004*/ 	.word	0x00000082


	//----- nvinfo : EIATTR_KPARAM_INFO
	.align		4
.L_1161:
        /*0008*/ 	.byte	0x04, 0x17
        /*000a*/ 	.short	(.L_1163 - .L_1162)
.L_1162:
        /*000c*/ 	.word	0x00000000
        /*0010*/ 	.short	0x0000
        /*0012*/ 	.short	0x0070
        /*0014*/ 	.byte	0x00, 0xf0, 0x01, 0x32


	//----- nvinfo : EIATTR_SPARSE_MMA_MASK
	.align		4
.L_1163:
        /*0018*/ 	.byte	0x03, 0x50
        /*001a*/ 	.short	0x0000


	//----- nvinfo : EIATTR_MAXREG_COUNT
	.align		4
        /*001c*/ 	.byte	0x03, 0x1b
        /*001e*/ 	.short	0x00a8


	//----- nvinfo : EIATTR_NUM_BARRIERS
	.align		4
        /*0020*/ 	.byte	0x02, 0x4c
        /*0022*/ 	.byte	0x10
	.zero		1


	//----- nvinfo : EIATTR_EXTERNS
	.align		4
        /*0024*/ 	.byte	0x04, 0x0f
        /*0026*/ 	.short	(.L_1165 - .L_1164)


	//   ....[0]....
	.align		4
.L_1164:
        /*0028*/ 	.word	index@(__assertfail)


	//----- nvinfo : EIATTR_ANNOTATIONS
	.align		4
.L_1165:
        /*002c*/ 	.byte	0x04, 0x55
        /*002e*/ 	.short	(.L_1167 - .L_1166)


	//   ....[0]....
.L_1166:
        /* <DEDUP_REMOVED lines=13> */


	//----- nvinfo : EIATTR_MERCURY_ISA_VERSION
	.align		4
.L_1167:
        /*00e8*/ 	.byte	0x03, 0x5f
        /*00ea*/ 	.short	0x0101


	//----- nvinfo : EIATTR_INT_WARP_WIDE_INSTR_OFFSETS
	.align		4
        /*00ec*/ 	.byte	0x04, 0x31
        /*00ee*/ 	.short	(.L_1169 - .L_1168)


	//   ....[0]....
.L_1168:
        /*00f0*/ 	.word	0x000001c0


	//   ....[1]....
        /*00f4*/ 	.word	0x000001f0


	//   ....[2]....
        /*00f8*/ 	.word	0x00000200


	//   ....[3]....
        /*00fc*/ 	.word	0x00000270


	//   ....[4]....
        /*0100*/ 	.word	0x000084b0


	//   ....[5]....
        /*0104*/ 	.word	0x00008510


	//----- nvinfo : EIATTR_COOP_GROUP_MASK_REGIDS
	.align		4
.L_1169:
        /*0108*/ 	.byte	0x04, 0x29
        /*010a*/ 	.short	(.L_1171 - .L_1170)


	//   ....[0]....
.L_1170:
        /*010c*/ 	.word	0xffffffff


	//   ....[1]....
        /*0110*/ 	.word	0xffffffff


	//   ....[2]....
        /*0114*/ 	.word	0xffffffff


	//   ....[3]....
        /*0118*/ 	.word	0xffffffff


	//   ....[4]....
        /*011c*/ 	.word	0xffffffff


	//   ....[5]....
        /*0120*/ 	.word	0xffffffff


	//   ....[6]....
        /*0124*/ 	.word	0xffffffff


	//   ....[7]....
        /*0128*/ 	.word	0xffffffff


	//   ....[8]....
        /*012c*/ 	.word	0xffffffff


	//   ....[9]....
        /*0130*/ 	.word	0xffffffff


	//   ....[10]....
        /*0134*/ 	.word	0xffffffff


	//   ....[11]....
        /*0138*/ 	.word	0xffffffff


	//   ....[12]....
        /*013c*/ 	.word	0xffffffff


	//   ....[13]....
        /*0140*/ 	.word	0xffffffff


	//   ....[14]....
        /*0144*/ 	.word	0xffffffff


	//   ....[15]....
        /*0148*/ 	.word	0xffffffff


	//   ....[16]....
        /*014c*/ 	.word	0xffffffff


	//   ....[17]....
        /*0150*/ 	.word	0xffffffff


	//   ....[18]....
        /*0154*/ 	.word	0xffffffff


	//   ....[19]....
        /*0158*/ 	.word	0xffffffff


	//   ....[20]....
        /*015c*/ 	.word	0xffffffff


	//   ....[21]....
        /*0160*/ 	.word	0xffffffff


	//   ....[22]....
        /*0164*/ 	.word	0xffffffff


	//   ....[23]....
        /*0168*/ 	.word	0x0500000f


	//   ....[24]....
        /*016c*/ 	.word	0x0500000f


	//----- nvinfo : EIATTR_COOP_GROUP_INSTR_OFFSETS
	.align		4
.L_1171:
        /*0170*/ 	.byte	0x04, 0x28
        /*0172*/ 	.short	(.L_1173 - .L_1172)


	//   ....[0]....
.L_1172:
        /*0174*/ 	.word	0x00000070


	//   ....[1]....
        /*0178*/ 	.word	0x000001d0


	//   ....[2]....
        /*017c*/ 	.word	0x00000220


	//   ....[3]....
        /*0180*/ 	.word	0x00000430


	//   ....[4]....
        /*0184*/ 	.word	0x00000590


	//   ....[5]....
        /*0188*/ 	.word	0x000006b0


	//   ....[6]....
        /*018c*/ 	.word	0x00000810


	//   ....[7]....
        /*0190*/ 	.word	0x00000d90


	//   ....[8]....
        /*0194*/ 	.word	0x00002a40


	//   ....[9]....
        /*0198*/ 	.word	0x00002a90


	//   ....[10]....
        /*019c*/ 	.word	0x00002ab0


	//   ....[11]....
        /*01a0*/ 	.word	0x00002ad0


	//   ....[12]....
        /*01a4*/ 	.word	0x00004c10


	//   ....[13]....
        /*01a8*/ 	.word	0x00004c60


	//   ....[14]....
        /*01ac*/ 	.word	0x00004c80


	//   ....[15]....
        /*01b0*/ 	.word	0x00004ca0


	//   ....[16]....
        /*01b4*/ 	.word	0x00006260


	//   ....[17]....
        /*01b8*/ 	.word	0x000062a0


	//   ....[18]....
        /*01bc*/ 	.word	0x00006430


	//   ....[19]....
        /*01c0*/ 	.word	0x00006470


	//   ....[20]....
        /*01c4*/ 	.word	0x00007630


	//   ....[21]....
        /*01c8*/ 	.word	0x00007cd0


	//   ....[22]....
        /*01cc*/ 	.word	0x0000a8f0


	//   ....[23]....
        /*01d0*/ 	.word	0x0000ae40


	//   ....[24]....
        /*01d4*/ 	.word	0x0000b2e0


	//----- nvinfo : EIATTR_REG_RECONFIG
	.align		4
.L_1173:
        /*01d8*/ 	.byte	0x01, 0x54
	.zero		2


	//----- nvinfo : EIATTR_SYSCALL_OFFSETS
	.align		4
        /*01dc*/ 	.byte	0x04, 0x46
        /*01de*/ 	.short	(.L_1175 - .L_1174)


	//   ....[0]....
.L_1174:
        /*01e0*/ 	.word	0x000010d0


	//   ....[1]....
        /*01e4*/ 	.word	0x00008130


	//   ....[2]....
        /*01e8*/ 	.word	0x00008270


	//   ....[3]....
        /*01ec*/ 	.word	0x00008370


	//----- nvinfo : EIATTR_MBARRIER_INSTR_OFFSETS
	.align		4
.L_1175:
        /*01f0*/ 	.byte	0x04, 0x39
        /*01f2*/ 	.short	(.L_1177 - .L_1176)


	//   ....[0]....
.L_1176:
        /*01f4*/ 	.word	0x000002d0
        /*01f8*/ 	.word	0x000000ff
        /*01fc*/ 	.word	0x00032400
        /*0200*/ 	.short	0x0100
        /*0202*/ 	.byte	0x06
	.zero		1


	//   ....[1]....
        /*0204*/ 	.word	0x000002e0
        /*0208*/ 	.word	0x000000ff
        /*020c*/ 	.word	0x00032410
        /*0210*/ 	.short	0x0100
        /*0212*/ 	.byte	0x06
	.zero		1


	//   ....[2]....
        /*0214*/ 	.word	0x000002f0
        /*0218*/ 	.word	0x000000ff
        /*021c*/ 	.word	0x00032420
        /*0220*/ 	.short	0x0100
        /*0222*/ 	.byte	0x06
	.zero		1


	//   ....[3]....
        /*0224*/ 	.word	0x000003e0
        /*0228*/ 	.word	0x000000ff
        /*022c*/ 	.word	0x00032430
        /*0230*/ 	.short	0x0100
        /*0232*/ 	.byte	0x08
	.zero		1


	//   ....[4]....
        /*0234*/ 	.word	0x000003f0
        /*0238*/ 	.word	0x000000ff
        /*023c*/ 	.word	0x00032440
        /*0240*/ 	.short	0x0100
        /*0242*/ 	.byte	0x08
	.zero		1


	//   ....[5]....
        /*0244*/ 	.word	0x00000400
        /*0248*/ 	.word	0x000000ff
        /*024c*/ 	.word	0x00032438
        /*0250*/ 	.short	0x0100
        /*0252*/ 	.byte	0x08
	.zero		1


	//   ....[6]....
        /*0254*/ 	.word	0x00000410
        /*0258*/ 	.word	0x000000ff
        /*025c*/ 	.word	0x00032448
        /*0260*/ 	.short	0x0100
        /*0262*/ 	.byte	0x08
	.zero		1


	//   ....[7]....
        /*0264*/ 	.word	0x00000540
        /*0268*/ 	.word	0x000000ff
        /*026c*/ 	.word	0x00032450
        /*0270*/ 	.short	0x0100
        /*0272*/ 	.byte	0x08
	.zero		1


	//   ....[8]....
        /*0274*/ 	.word	0x00000550
        /*0278*/ 	.word	0x000000ff
        /*027c*/ 	.word	0x00032460
        /*0280*/ 	.short	0x0100
        /*0282*/ 	.byte	0x08
	.zero		1


	//   ....[9]....
        /*0284*/ 	.word	0x00000560
        /*0288*/ 	.word	0x000000ff
        /*028c*/ 	.word	0x00032458
        /*0290*/ 	.short	0x0100
        /*0292*/ 	.byte	0x08
	.zero		1


	//   ....[10]....
        /*0294*/ 	.word	0x00000570
        /*0298*/ 	.word	0x000000ff
        /*029c*/ 	.word	0x00032468
        /*02a0*/ 	.short	0x0100
        /*02a2*/ 	.byte	0x08
	.zero		1


	//   ....[11]....
        /*02a4*/ 	.word	0x00000660
        /*02a8*/ 	.word	0x000000ff
        /*02ac*/ 	.word	0x00032470
        /*02b0*/ 	.short	0x0100
        /*02b2*/ 	.byte	0x06
	.zero		1


	//   ....[12]....
        /*02b4*/ 	.word	0x00000670
        /*02b8*/ 	.word	0x000000ff
        /*02bc*/ 	.word	0x00032480
        /*02c0*/ 	.short	0x0100
        /*02c2*/ 	.byte	0x06
	.zero		1


	//   ....[13]....
        /*02c4*/ 	.word	0x00000680
        /*02c8*/ 	.word	0x000000ff
        /*02cc*/ 	.word	0x00032478
        /*02d0*/ 	.short	0x0100
        /*02d2*/ 	.byte	0x06
	.zero		1


	//   ....[14]....
        /*02d4*/ 	.word	0x00000690
        /*02d8*/ 	.word	0x000000ff
        /*02dc*/ 	.word	0x00032488
        /*02e0*/ 	.short	0x0100
        /*02e2*/ 	.byte	0x06
	.zero		1


	//   ....[15]....
        /*02e4*/ 	.word	0x000007c0
        /*02e8*/ 	.word	0x000000ff
        /*02ec*/ 	.word	0x00032490
        /*02f0*/ 	.short	0x0100
        /*02f2*/ 	.byte	0x08
	.zero		1


	//   ....[16]....
        /*02f4*/ 	.word	0x000007d0
        /*02f8*/ 	.word	0x000000ff
        /*02fc*/ 	.word	0x000324a0
        /*0300*/ 	.short	0x0100
        /*0302*/ 	.byte	0x08
	.zero		1


	//   ....[17]....
        /*0304*/ 	.word	0x000007e0
        /*0308*/ 	.word	0x000000ff
        /*030c*/ 	.word	0x00032498
        /*0310*/ 	.short	0x0100
        /*0312*/ 	.byte	0x08
	.zero		1


	//   ....[18]....
        /*0314*/ 	.word	0x000007f0
        /*0318*/ 	.word	0x000000ff
        /*031c*/ 	.word	0x000324a8
        /*0320*/ 	.short	0x0100
        /*0322*/ 	.byte	0x08
	.zero		1


	//   ....[19]....
        /*0324*/ 	.word	0x00000920
        /*0328*/ 	.word	0x000000ff
        /*032c*/ 	.word	0x000324b0
        /*0330*/ 	.short	0x0100
        /*0332*/ 	.byte	0x08
	.zero		1


	//   ....[20]....
        /*0334*/ 	.word	0x00000930
        /*0338*/ 	.word	0x000000ff
        /*033c*/ 	.word	0x000324c0
        /*0340*/ 	.short	0x0100
        /*0342*/ 	.byte	0x08
	.zero		1


	//   ....[21]....
        /*0344*/ 	.word	0x00000940
        /*0348*/ 	.word	0x000000ff
        /*034c*/ 	.word	0x000324b8
        /*0350*/ 	.short	0x0100
        /*0352*/ 	.byte	0x08
	.zero		1


	//   ....[22]....
        /*0354*/ 	.word	0x00000950
        /*0358*/ 	.word	0x000000ff
        /*035c*/ 	.word	0x000324c8
        /*0360*/ 	.short	0x0100
        /*0362*/ 	.byte	0x08
	.zero		1


	//   ....[23]....
        /*0364*/ 	.word	0x00001120
        /*0368*/ 	.word	0x000000ff
        /*036c*/ 	.word	0x00032400
        /*0370*/ 	.short	0x010a
        /*0372*/ 	.byte	0x29
	.zero		1


	//   ....[24]....
        /*0374*/ 	.word	0x000011d0
        /*0378*/ 	.word	0x000000ff
        /*037c*/ 	.word	0x00032430
        /*0380*/ 	.short	0x010a
        /*0382*/ 	.byte	0x1a
	.zero		1


	//   ....[25]....
        /*0384*/ 	.word	0x00001210
        /*0388*/ 	.word	0x000000ff
        /*038c*/ 	.word	0x00032430
        /*0390*/ 	.short	0x010a
        /*0392*/ 	.byte	0x1a
	.zero		1


	//   ....[26]....
        /*0394*/ 	.word	0x00001470
        /*0398*/ 	.word	0x000000ff
        /*039c*/ 	.word	0x00032410
        /*03a0*/ 	.short	0x010a
        /*03a2*/ 	.byte	0x29
	.zero		1


	//   ....[27]....
        /*03a4*/ 	.word	0x000014b0
        /*03a8*/ 	.word	0x000000ff
        /*03ac*/ 	.word	0x00032450
        /*03b0*/ 	.short	0x010a
        /*03b2*/ 	.byte	0x1a
	.zero		1


	//   ....[28]....
        /*03b4*/ 	.word	0x000014f0
        /*03b8*/ 	.word	0x000000ff
        /*03bc*/ 	.word	0x00032450
        /*03c0*/ 	.short	0x010a
        /*03c2*/ 	.byte	0x1a
	.zero		1


	//   ....[29]....
        /*03c4*/ 	.word	0x00002d30
        /*03c8*/ 	.word	0x00000018
        /*03cc*/ 	.word	0x00000000
        /*03d0*/ 	.short	0x0101
        /*03d2*/ 	.byte	0x3f
	.zero		1


	//   ....[30]....
        /*03d4*/ 	.word	0x00003850
        /*03d8*/ 	.word	0x0000000c
        /*03dc*/ 	.word	0x00000000
        /*03e0*/ 	.short	0x0101
        /*03e2*/ 	.byte	0x3f
	.zero		1


	//   ....[31]....
        /*03e4*/ 	.word	0x00003990
        /*03e8*/ 	.word	0x000000ff
        /*03ec*/ 	.word	0x00032430
        /*03f0*/ 	.short	0x010a
        /*03f2*/ 	.byte	0x1d
	.zero		1


	//   ....[32]....
        /*03f4*/ 	.word	0x000039d0
        /*03f8*/ 	.word	0x000000ff
        /*03fc*/ 	.word	0x00032430
        /*0400*/ 	.short	0x010a
        /*0402*/ 	.byte	0x1d
	.zero		1


	//   ....[33]....
        /*0404*/ 	.word	0x00003b50
        /*0408*/ 	.word	0x000000ff
        /*040c*/ 	.word	0x00032450
        /*0410*/ 	.short	0x010a
        /*0412*/ 	.byte	0x1d
	.zero		1


	//   ....[34]....
        /*0414*/ 	.word	0x00003b90
        /*0418*/ 	.word	0x000000ff
        /*041c*/ 	.word	0x00032450
        /*0420*/ 	.short	0x010a
        /*0422*/ 	.byte	0x1d
	.zero		1


	//   ....[35]....
        /*0424*/ 	.word	0x00004eb0
        /*0428*/ 	.word	0x00000098
        /*042c*/ 	.word	0x00000000
        /*0430*/ 	.short	0x0101
        /*0432*/ 	.byte	0x3f
	.zero		1


	//   ....[36]....
        /*0434*/ 	.word	0x00006240
        /*0438*/ 	.word	0x000000c4
        /*043c*/ 	.word	0x00000000
        /*0440*/ 	.short	0x0101
        /*0442*/ 	.byte	0x3f
	.zero		1


	//   ....[37]....
        /*0444*/ 	.word	0x00007be0
        /*0448*/ 	.word	0x000000ff
        /*044c*/ 	.word	0x00000000
        /*0450*/ 	.short	0x0101
        /*0452*/ 	.byte	0x06
	.zero		1


	//   ....[38]....
        /*0454*/ 	.word	0x00008870
        /*0458*/ 	.word	0x00000005
        /*045c*/ 	.word	0x00032440
        /*0460*/ 	.short	0x010a
        /*0462*/ 	.byte	0x3f
	.zero		1


	//   ....[39]....
        /*0464*/ 	.word	0x00008e50
        /*0468*/ 	.word	0x0000000a
        /*046c*/ 	.word	0x00032420
        /*0470*/ 	.short	0x010a
        /*0472*/ 	.byte	0x3f
	.zero		1


	//   ....[40]....
        /*0474*/ 	.word	0x00008f10
        /*0478*/ 	.word	0x00000008
        /*047c*/ 	.word	0x00032460
        /*0480*/ 	.short	0x010a
        /*0482*/ 	.byte	0x3f
	.zero		1


	//   ....[41]....
        /*0484*/ 	.word	0x000094c0
        /*0488*/ 	.word	0x00000002
        /*048c*/ 	.word	0x00032440
        /*0490*/ 	.short	0x010a
        /*0492*/ 	.byte	0x3f
	.zero		1


	//   ....[42]....
        /*0494*/ 	.word	0x00009690
        /*0498*/ 	.word	0x00000002
        /*049c*/ 	.word	0x00032460
        /*04a0*/ 	.short	0x010a
        /*04a2*/ 	.byte	0x3f
	.zero		1


	//   ....[43]....
        /*04a4*/ 	.word	0x00009bc0
        /*04a8*/ 	.word	0x00000003
        /*04ac*/ 	.word	0x00032440
        /*04b0*/ 	.short	0x010a
        /*04b2*/ 	.byte	0x3f
	.zero		1


	//   ....[44]....
        /*04b4*/ 	.word	0x00009d90
        /*04b8*/ 	.word	0x00000003
        /*04bc*/ 	.word	0x00032460
        /*04c0*/ 	.short	0x010a
        /*04c2*/ 	.byte	0x3f
	.zero		1


	//   ....[45]....
        /*04c4*/ 	.word	0x0000a260
        /*04c8*/ 	.word	0x00000003
        /*04cc*/ 	.word	0x00032440
        /*04d0*/ 	.short	0x010a
        /*04d2*/ 	.byte	0x3f
	.zero		1


	//   ....[46]....
        /*04d4*/ 	.word	0x0000a430
        /*04d8*/ 	.word	0x00000003
        /*04dc*/ 	.word	0x00032460
        /*04e0*/ 	.short	0x010a
        /*04e2*/ 	.byte	0x3f
	.zero		1


	//   ....[47]....
        /*04e4*/ 	.word	0x0000a870
        /*04e8*/ 	.word	0x00000000
        /*04ec*/ 	.word	0x00032420
        /*04f0*/ 	.short	0x010a
        /*04f2*/ 	.byte	0x3f
	.zero		1


	//   ....[48]....
        /*04f4*/ 	.word	0x0000aa10
        /*04f8*/ 	.word	0x00000006
        /*04fc*/ 	.word	0x00000000
        /*0500*/ 	.short	0x010a
        /*0502*/ 	.byte	0x3f
	.zero		1


	//   ....[49]....
        /*0504*/ 	.word	0x0000aa80
        /*0508*/ 	.word	0x00000003
        /*050c*/ 	.word	0x00000000
        /*0510*/ 	.short	0x010a
        /*0512*/ 	.byte	0x3f
	.zero		1


	//   ....[50]....
        /*0514*/ 	.word	0x0000aae0
        /*0518*/ 	.word	0x00000010
        /*051c*/ 	.word	0x00000000
        /*0520*/ 	.short	0x010a
        /*0522*/ 	.byte	0x3f
	.zero		1


	//   ....[51]....
        /*0524*/ 	.word	0x0000ab10
        /*0528*/ 	.word	0x00000003
        /*052c*/ 	.word	0x00000000
        /*0530*/ 	.short	0x010a
        /*0532*/ 	.byte	0x3f
	.zero		1


	//   ....[52]....
        /*0534*/ 	.word	0x0000ab80
        /*0538*/ 	.word	0x00000003
        /*053c*/ 	.word	0x00032400
        /*0540*/ 	.short	0x010a
        /*0542*/ 	.byte	0x3f
	.zero		1


	//   ....[53]....
        /*0544*/ 	.word	0x0000abe0
        /*0548*/ 	.word	0x00000004
        /*054c*/ 	.word	0x00032430
        /*0550*/ 	.short	0x010a
        /*0552*/ 	.byte	0x3f
	.zero		1


	//   ....[54]....
        /*0554*/ 	.word	0x0000ac40
        /*0558*/ 	.word	0x00000005
        /*055c*/ 	.word	0x00032410
        /*0560*/ 	.short	0x010a
        /*0562*/ 	.byte	0x3f
	.zero		1


	//   ....[55]....
        /*0564*/ 	.word	0x0000aca0
        /*0568*/ 	.word	0x00000000
        /*056c*/ 	.word	0x00032450
        /*0570*/ 	.short	0x010a
        /*0572*/ 	.byte	0x3f
	.zero		1


	//   ....[56]....
        /*0574*/ 	.word	0x0000ad00
        /*0578*/ 	.word	0x00000006
        /*057c*/ 	.word	0x00032430
        /*0580*/ 	.short	0x010a
        /*0582*/ 	.byte	0x3f
	.zero		1


	//   ....[57]....
        /*0584*/ 	.word	0x0000ad60
        /*0588*/ 	.word	0x00000006
        /*058c*/ 	.word	0x00032450
        /*0590*/ 	.short	0x010a
        /*0592*/ 	.byte	0x3f
	.zero		1


	//   ....[58]....
        /*0594*/ 	.word	0x0000af00
        /*0598*/ 	.word	0x00000005
        /*059c*/ 	.word	0x00032440
        /*05a0*/ 	.short	0x010a
        /*05a2*/ 	.byte	0x3f
	.zero		1


	//   ....[59]....
        /*05a4*/ 	.word	0x0000af80
        /*05a8*/ 	.word	0x00000008
        /*05ac*/ 	.word	0x00032420
        /*05b0*/ 	.short	0x010a
        /*05b2*/ 	.byte	0x3f
	.zero		1


	//   ....[60]....
        /*05b4*/ 	.word	0x0000afd0
        /*05b8*/ 	.word	0x00000008
        /*05bc*/ 	.word	0x00032460
        /*05c0*/ 	.short	0x010a
        /*05c2*/ 	.byte	0x3f
	.zero		1


	//   ....[61]....
        /*05c4*/ 	.word	0x0000b020
        /*05c8*/ 	.word	0x00000002
        /*05cc*/ 	.word	0x00032440
        /*05d0*/ 	.short	0x010a
        /*05d2*/ 	.byte	0x3f
	.zero		1


	//   ....[62]....
        /*05d4*/ 	.word	0x0000b070
        /*05d8*/ 	.word	0x00000002
        /*05dc*/ 	.word	0x00032460
        /*05e0*/ 	.short	0x010a
        /*05e2*/ 	.byte	0x3f
	.zero		1


	//   ....[63]....
        /*05e4*/ 	.word	0x0000b0c0
        /*05e8*/ 	.word	0x00000003
        /*05ec*/ 	.word	0x00032440
        /*05f0*/ 	.short	0x010a
        /*05f2*/ 	.byte	0x3f
	.zero		1


	//   ....[64]....
        /*05f4*/ 	.word	0x0000b110
        /*05f8*/ 	.word	0x00000003
        /*05fc*/ 	.word	0x00032460
        /*0600*/ 	.short	0x010a
        /*0602*/ 	.byte	0x3f
	.zero		1


	//   ....[65]....
        /*0604*/ 	.word	0x0000b160
        /*0608*/ 	.word	0x00000003
        /*060c*/ 	.word	0x00032440
        /*0610*/ 	.short	0x010a
        /*0612*/ 	.byte	0x3f
	.zero		1


	//   ....[66]....
        /*0614*/ 	.word	0x0000b1b0
        /*0618*/ 	.word	0x00000003
        /*061c*/ 	.word	0x00032460
        /*0620*/ 	.short	0x010a
        /*0622*/ 	.byte	0x3f
	.zero		1


	//   ....[67]....
        /*0624*/ 	.word	0x0000b200
        /*0628*/ 	.word	0x00000000
        /*062c*/ 	.word	0x00032420
        /*0630*/ 	.short	0x010a
        /*0632*/ 	.byte	0x3f
	.zero		1


	//   ....[68]....
        /*0634*/ 	.word	0x0000b3a0
        /*0638*/ 	.word	0x00000006
        /*063c*/ 	.word	0x00000000
        /*0640*/ 	.short	0x010a
        /*0642*/ 	.byte	0x3f
	.zero		1


	//   ....[69]....
        /*0644*/ 	.word	0x0000b3f0
        /*0648*/ 	.word	0x00000003
        /*064c*/ 	.word	0x00000000
        /*0650*/ 	.short	0x010a
        /*0652*/ 	.byte	0x3f
	.zero		1


	//   ....[70]....
        /*0654*/ 	.word	0x0000b440
        /*0658*/ 	.word	0x00000010
        /*065c*/ 	.word	0x00000000
        /*0660*/ 	.short	0x010a
        /*0662*/ 	.byte	0x3f
	.zero		1


	//----- nvinfo : EIATTR_NUM_MBARRIERS
	.align		4
.L_1177:
        /*0664*/ 	.byte	0x03, 0x38
        /*0666*/ 	.short	0x0017


	//----- nvinfo : EIATTR_EXIT_INSTR_OFFSETS
	.align		4
        /*0668*/ 	.byte	0x04, 0x1c
        /*066a*/ 	.short	(.L_1179 - .L_1178)


	//   ....[0]....
.L_1178:
        /*066c*/ 	.word	0x00000a80


	//   ....[1]....
        /*0670*/ 	.word	0x00007c90


	//   ....[2]....
        /*0674*/ 	.word	0x00007cf0


	//   ....[3]....
        /*0678*/ 	.word	0x0000ab60


	//----- nvinfo : EIATTR_MAX_THREADS
	.align		4
.L_1179:
        /*067c*/ 	.byte	0x04, 0x05
        /*067e*/ 	.short	(.L_1181 - .L_1180)
.L_1180:
        /*0680*/ 	.word	0x00000180
        /*0684*/ 	.word	0x00000001
        /*0688*/ 	.word	0x00000001


	//----- nvinfo : EIATTR_CRS_STACK_SIZE
	.align		4
.L_1181:
        /*068c*/ 	.byte	0x04, 0x1e
        /*068e*/ 	.short	(.L_1183 - .L_1182)
.L_1182:
        /*0690*/ 	.word	0x00000000


	//----- nvinfo : EIATTR_CBANK_PARAM_SIZE
	.align		4
.L_1183:
        /*0694*/ 	.byte	0x03, 0x19
        /*0696*/ 	.short	0x0cf0


	//----- nvinfo : EIATTR_PARAM_CBANK
	.align		4
        /*0698*/ 	.byte	0x04, 0x0a
        /*069a*/ 	.short	(.L_1185 - .L_1184)
	.align		4
.L_1184:
        /*069c*/ 	.word	index@(.nv.constant0._ZN7cutlass13device_kernelIN5flash11enable_sm90INS1_16FlashAttnFwdSm90INS1_25CollectiveMainloopFwdSm90ILi2EN4cute5tupleIJNS5_1CILi1EEES8_S8_EEENS6_IJNS7_ILi128EEENS7_ILi96EEENS7_ILi64EEEEEELi256ENS_10bfloat16_tEfNS_4arch4Sm90ELb0ELb0ELb1ELb0ELb0ELb0ELb1ELb1ELb0ELb0ELb0ELb0EEENS1_21CollectiveEpilogueFwdINS6_IJSA_NS7_ILi256EEESB_EEES9_SE_SG_Li256ELb0ELb0ELb0ELb0EEENS1_29StaticPersistentTileSchedulerILb0EEEEEEEEEvNT_6ParamsE)
        /*06a0*/ 	.short	0x0210
        /*06a2*/ 	.short	0x0cf0


	//----- nvinfo : EIATTR_SW_WAR
	.align		4
.L_1185:
        /*06a4*/ 	.byte	0x04, 0x36
        /*06a6*/ 	.short	(.L_1187 - .L_1186)
.L_1186:
        /*06a8*/ 	.word	0x00000008
.L_1187:


//--------------------- .nv.info._ZN7cutlass13device_kernelIN5flash11enable_sm90INS1_16FlashAttnFwdSm90INS1_25CollectiveMainloopFwdSm90ILi2EN4cute5tupleIJNS5_1CILi1EEES8_S8_EEENS6_IJNS7_ILi128EEENS7_ILi96EEENS7_ILi64EEEEEELi256ENS_10bfloat16_tEfNS_4arch4Sm90ELb0ELb0ELb1ELb1ELb0ELb0ELb0ELb1ELb0ELb0ELb0ELb0EEENS1_21CollectiveEpilogueFwdINS6_IJSA_NS7_ILi256EEESB_EEES9_SE_SG_Li256ELb1ELb0ELb0ELb0EEENS1_36VarlenDynamicPersistentTileSchedulerILi128ELi96ELi256ELi32ELb0ELb0ELb1ELb0ELb1ELb1EEEEEEEEEvNT_6ParamsE --------------------------
	.section	.nv.info._ZN7cutlass13device_kernelIN5flash11enable_sm90INS1_16FlashAttnFwdSm90INS1_25CollectiveMainloopFwdSm90ILi2EN4cute5tupleIJNS5_1CILi1EEES8_S8_EEENS6_IJNS7_ILi128EEENS7_ILi96EEENS7_ILi64EEEEEELi256ENS_10bfloat16_tEfNS_4arch4Sm90ELb0ELb0ELb1ELb1ELb0ELb0ELb0ELb1ELb0ELb0ELb0ELb0EEENS1_21CollectiveEpilogueFwdINS6_IJSA_NS7_ILi256EEESB_EEES9_SE_SG_Li256ELb1ELb0ELb0ELb0EEENS1_36VarlenDynamicPersistentTileSchedulerILi128ELi96ELi256ELi32ELb0ELb0ELb1ELb0ELb1ELb1EEEEEEEEEvNT_6ParamsE,"",@"SHT_CUDA_INFO"
	.sectionflags	@""
	.align	4


	//----- nvinfo : EIATTR_CUDA_API_VERSION
	.align		4
        /*0000*/ 	.byte	0x04, 0x37
        /*0002*/ 	.short	(.L_1189 - .L_1188)
.L_1188:
        /*0004*/ 	.word	0x00000082


	//----- nvinfo : EIATTR_KPARAM_INFO
	.align		4
.L_1189:
        /*0008*/ 	.byte	0x04, 0x17
        /*000a*/ 	.short	(.L_1191 - .L_1190)
.L_1190:
        /*000c*/ 	.word	0x00000000
        /*0010*/ 	.short	0x0000
        /*0012*/ 	.short	0x0070
        /*0014*/ 	.byte	0x00, 0xf0, 0x01, 0x28


	//----- nvinfo : EIATTR_SPARSE_MMA_MASK
	.align		4
.L_1191:
        /*0018*/ 	.byte	0x03, 0x50
        /*001a*/ 	.short	0x0000


	//----- nvinfo : EIATTR_MAXREG_COUNT
	.align		4
        /*001c*/ 	.byte	0x03, 0x1b
        /*001e*/ 	.short	0x00a8


	//----- nvinfo : EIATTR_NUM_BARRIERS
	.align		4
        /*0020*/ 	.byte	0x02, 0x4c
        /*0022*/ 	.byte	0x10
	.zero		1


	//----- nvinfo : EIATTR_EXTERNS
	.align		4
        /*0024*/ 	.byte	0x04, 0x0f
        /*0026*/ 	.short	(.L_1193 - .L_1192)


	//   ....[0]....
	.align		4
.L_1192:
        /*0028*/ 	.word	index@(__assertfail)


	//----- nvinfo : EIATTR_ANNOTATIONS
	.align		4
.L_1193:
        /*002c*/ 	.byte	0x04, 0x55
        /*002e*/ 	.short	(.L_1195 - .L_1194)


	//   ....[0]....
.L_1194:
        /* <DEDUP_REMOVED lines=31> */


	//----- nvinfo : EIATTR_MERCURY_ISA_VERSION
	.align		4
.L_1195:
        /*0210*/ 	.byte	0x03, 0x5f
        /*0212*/ 	.short	0x0101


	//----- nvinfo : EIATTR_UNUSED_LOAD_BYTE_OFFSET
	.align		4
        /*0214*/ 	.byte	0x04, 0x44
        /*0216*/ 	.short	(.L_1197 - .L_1196)


	//   ....[0]....
.L_1196:
        /*0218*/ 	.word	0x00000a50
        /*021c*/ 	.word	0x0000fff0


	//   ....[1]....
        /*0220*/ 	.word	0x00006600
        /*0224*/ 	.word	0x0000fff0


	//----- nvinfo : EIATTR_INT_WARP_WIDE_INSTR_OFFSETS
	.align		4
.L_1197:
        /*0228*/ 	.byte	0x04, 0x31
        /*022a*/ 	.short	(.L_1199 - .L_1198)


	//   ....[0]....
.L_1198:
        /*022c*/ 	.word	0x00000160


	//   ....[1]....
        /*0230*/ 	.word	0x000001a0


	//   ....[2]....
        /*0234*/ 	.word	0x00000210


	//   ....[3]....
        /*0238*/ 	.word	0x00009f20


	//   ....[4]....
        /*023c*/ 	.word	0x00009fb0


	//   ....[5]....
        /*0240*/ 	.word	0x0000a430


	//   ....[6]....
        /*0244*/ 	.word	0x0000a460


	//   ....[7]....
        /*0248*/ 	.word	0x0000c890


	//   ....[8]....
        /*024c*/ 	.word	0x0000c920


	//----- nvinfo : EIATTR_COOP_GROUP_MASK_REGIDS
	.align		4
.L_1199:
        /*0250*/ 	.byte	0x04, 0x29
        /*0252*/ 	.short	(.L_1201 - .L_1200)


	//   ....[0]....
.L_1200:
        /*0254*/ 	.word	0xffffffff


	//   ....[1]....
        /*0258*/ 	.word	0xffffffff


	//   ....[2]....
        /*025c*/ 	.word	0xffffffff


	//   ....[3]....
        /*0260*/ 	.word	0xffffffff


	//   ....[4]....
        /*0264*/ 	.word	0xffffffff


	//   ....[5]....
        /*0268*/ 	.word	0xffffffff


	//   ....[6]....
        /*026c*/ 	.word	0xffffffff


	//   ....[7]....
        /*0270*/ 	.word	0xffffffff


	//   ....[8]....
        /*0274*/ 	.word	0xffffffff


	//   ....[9]....
        /*0278*/ 	.word	0xffffffff


	//   ....[10]....
        /*027c*/ 	.word	0xffffffff


	//   ....[11]....
        /*0280*/ 	.word	0xffffffff


	//   ....[12]....
        /*0284*/ 	.word	0xffffffff


	//   ....[13]....
        /*0288*/ 	.word	0xffffffff


	//   ....[14]....
        /*028c*/ 	.word	0xffffffff


	//   ....[15]....
        /*0290*/ 	.word	0xffffffff


	//   ....[16]....
        /*0294*/ 	.word	0xffffffff


	//   ....[17]....
        /*0298*/ 	.word	0xffffffff


	//   ....[18]....
        /*029c*/ 	.word	0xffffffff


	//   ....[19]....
        /*02a0*/ 	.word	0xffffffff


	//   ....[20]....
        /*02a4*/ 	.word	0xffffffff


	//   ....[21]....
        /*02a8*/ 	.word	0xffffffff


	//   ....[22]....
        /*02ac*/ 	.word	0xffffffff


	//   ....[23]....
        /*02b0*/ 	.word	0xffffffff


	//   ....[24]....
        /*02b4*/ 	.word	0xffffffff


	//   ....[25]....
        /*02b8*/ 	.word	0xffffffff


	//   ....[26]....
        /*02bc*/ 	.word	0xffffffff


	//   ....[27]....
        /*02c0*/ 	.word	0xffffffff


	//   ....[28]....
        /*02c4*/ 	.word	0xffffffff


	//   ....[29]....
        /*02c8*/ 	.word	0xffffffff


	//   ....[30]....
        /*02cc*/ 	.word	0xffffffff


	//   ....[31]....
        /*02d0*/ 	.word	0xffffffff


	//   ....[32]....
        /*02d4*/ 	.word	0xffffffff


	//   ....[33]....
        /*02d8*/ 	.word	0xffffffff


	//   ....[34]....
        /*02dc*/ 	.word	0xffffffff


	//   ....[35]....
        /*02e0*/ 	.word	0xffffffff


	//   ....[36]....
        /*02e4*/ 	.word	0xffffffff


	//   ....[37]....
        /*02e8*/ 	.word	0xffffffff


	//   ....[38]....
        /*02ec*/ 	.word	0xffffffff


	//   ....[39]....
        /*02f0*/ 	.word	0xffffffff


	//   ....[40]....
        /*02f4*/ 	.word	0xffffffff


	//   ....[41]....
        /*02f8*/ 	.word	0xffffffff


	//   ....[42]....
        /*02fc*/ 	.word	0xffffffff


	//   ....[43]....
        /*0300*/ 	.word	0xffffffff


	//   ....[44]....
        /*0304*/ 	.word	0xffffffff


	//   ....[45]....
        /*0308*/ 	.word	0xffffffff


	//   ....[46]....
        /*030c*/ 	.word	0xffffffff


	//   ....[47]....
        /*0310*/ 	.word	0xffffffff


	//   ....[48]....
        /*0314*/ 	.word	0xffffffff


	//   ....[49]....
        /*0318*/ 	.word	0xffffffff


	//   ....[50]....
        /*031c*/ 	.word	0xffffffff


	//   ....[51]....
        /*0320*/ 	.word	0xffffffff


	//   ....[52]....
        /*0324*/ 	.word	0xffffffff


	//   ....[53]....
        /*0328*/ 	.word	0xffffffff


	//   ....[54]....
        /*032c*/ 	.word	0x0500000f


	//   ....[55]....
        /*0330*/ 	.word	0x0500000f


	//   ....[56]....
        /*0334*/ 	.word	0x0500000f


	//   ....[57]....
        /*0338*/ 	.word	0x0500000f


	//   ....[58]....
        /*033c*/ 	.word	0x0500000f


	//   ....[59]....
        /*0340*/ 	.word	0x0500000f


	//   ....[60]....
        /*0344*/ 	.word	0x0500000f


	//   ....[61]....
        /*0348*/ 	.word	0x0500000f


	//   ....[62]....
        /*034c*/ 	.word	0x0500000f


	//   ....[63]....
        /*0350*/ 	.word	0x0500000f


	//   ....[64]....
        /*0354*/ 	.word	0x0500000f


	//   ....[65]....
        /*0358*/ 	.word	0x0500000f


	//   ....[66]....
        /*035c*/ 	.word	0x0500000f


	//   ....[67]....
        /*0360*/ 	.word	0x0500000f


	//   ....[68]....
        /*0364*/ 	.word	0x0500000f


	//   ....[69]....
        /*0368*/ 	.word	0x0500000f


	//   ....[70]....
        /*036c*/ 	.word	0x0500000f


	//   ....[71]....
        /*0370*/ 	.word	0x0500000f


	//   ....[72]....
        /*0374*/ 	.word	0x0500000f


	//----- nvinfo : EIATTR_COOP_GROUP_INSTR_OFFSETS
	.align		4
.L_1201:
        /*0378*/ 	.byte	0x04, 0x28
        /*037a*/ 	.short	(.L_1203 - .L_1202)


	//   ....[0]....
.L_1202:
        /*037c*/ 	.word	0x00000070


	//   ....[1]....
        /*0380*/ 	.word	0x00000170


	//   ....[2]....
        /*0384*/ 	.word	0x000001c0


	//   ....[3]....
        /*0388*/ 	.word	0x000003f0


	//   ....[4]....
        /*038c*/ 	.word	0x00000550


	//   ....[5]....
        /*0390*/ 	.word	0x00000670


	//   ....[6]....
        /*0394*/ 	.word	0x000007d0


	//   ....[7]....
        /*0398*/ 	.word	0x00001560


	//   ....[8]....
        /*039c*/ 	.word	0x00002700


	//   ....[9]....
        /*03a0*/ 	.word	0x00002790


	//   ....[10]....
        /*03a4*/ 	.word	0x00002bd0


	//   ....[11]....
        /*03a8*/ 	.word	0x00002c40


	//   ....[12]....
        /*03ac*/ 	.word	0x00004170


	//   ....[13]....
        /*03b0*/ 	.word	0x000041e0


	//   ....[14]....
        /*03b4*/ 	.word	0x00004650


	//   ....[15]....
        /*03b8*/ 	.word	0x00004810


	//   ....[16]....
        /*03bc*/ 	.word	0x00005b90


	//   ....[17]....
        /*03c0*/ 	.word	0x00005c10


	//   ....[18]....
        /*03c4*/ 	.word	0x00005c60


	//   ....[19]....
        /*03c8*/ 	.word	0x00005c80


	//   ....[20]....
        /*03cc*/ 	.word	0x00009090


	//   ....[21]....
        /*03d0*/ 	.word	0x00009220


	//   ....[22]....
        /*03d4*/ 	.word	0x00009250


	//   ....[23]....
        /*03d8*/ 	.word	0x00009290


	//   ....[24]....
        /*03dc*/ 	.word	0x000092f0


	//   ....[25]....
        /*03e0*/ 	.word	0x00009350


	//   ....[26]....
        /*03e4*/ 	.word	0x00009390


	//   ....[27]....
        /*03e8*/ 	.word	0x00009540


	//   ....[28]....
        /*03ec*/ 	.word	0x000095a0


	//   ....[29]....
        /*03f0*/ 	.word	0x000095e0


	//   ....[30]....
        /*03f4*/ 	.word	0x00009620


	//   ....[31]....
        /*03f8*/ 	.word	0x00009650


	//   ....[32]....
        /*03fc*/ 	.word	0x00009680


	//   ....[33]....
        /*0400*/ 	.word	0x00009710


	//   ....[34]....
        /*0404*/ 	.word	0x00009740


	//   ....[35]....
        /*0408*/ 	.word	0x000097d0


	//   ....[36]....
        /*040c*/ 	.word	0x0000c9b0


	//   ....[37]....
        /*0410*/ 	.word	0x0000c9c0


	//   ....[38]....
        /*0414*/ 	.word	0x0000cad0


	//   ....[39]....
        /*0418*/ 	.word	0x0000cb30


	//   ....[40]....
        /*041c*/ 	.word	0x0000cb70


	//   ....[41]....
        /*0420*/ 	.word	0x0000cbb0


	//   ....[42]....
        /*0424*/ 	.word	0x0000cbe0


	//   ....[43]....
        /*0428*/ 	.word	0x0000cc10


	//   ....[44]....
        /*042c*/ 	.word	0x0000cda0


	//   ....[45]....
        /*0430*/ 	.word	0x0000ce00


	//   ....[46]....
        /*0434*/ 	.word	0x0000ce40


	//   ....[47]....
        /*0438*/ 	.word	0x0000ce80


	//   ....[48]....
        /*043c*/ 	.word	0x0000ceb0


	//   ....[49]....
        /*0440*/ 	.word	0x0000cee0


	//   ....[50]....
        /*0444*/ 	.word	0x0000cfa0


	//   ....[51]....
        /*0448*/ 	.word	0x0000cfc0


	//   ....[52]....
        /*044c*/ 	.word	0x0000d030


	//   ....[53]....
        /*0450*/ 	.word	0x0000d480


	//   ....[54]....
        /*0454*/ 	.word	0x0000d980


	//   ....[55]....
        /*0458*/ 	.word	0x0000dda0


	//   ....[56]....
        /*045c*/ 	.word	0x0000de30


	//   ....[57]....
        /*0460*/ 	.word	0x0000ded0


	//   ....[58]....
        /*0464*/ 	.word	0x0000df80


	//   ....[59]....
        /*0468*/ 	.word	0x0000e000


	//   ....[60]....
        /*046c*/ 	.word	0x0000e080


	//   ....[61]....
        /*0470*/ 	.word	0x0000e100


	//   ....[62]....
        /*0474*/ 	.word	0x0000e180


	//   ....[63]....
        /*0478*/ 	.word	0x0000e210


	//   ....[64]....
        /*047c*/ 	.word	0x0000e2c0


	//   ....[65]....
        /*0480*/ 	.word	0x0000e340


	//   ....[66]....
        /*0484*/ 	.word	0x0000e3c0


	//   ....[67]....
        /*0488*/ 	.word	0x0000e440


	//   ....[68]....
        /*048c*/ 	.word	0x0000e4c0


	//   ....[69]....
        /*0490*/ 	.word	0x0000e530


	//   ....[70]....
        /*0494*/ 	.word	0x0000e5d0


	//   ....[71]....
        /*0498*/ 	.word	0x0000e660


	//   ....[72]....
        /*049c*/ 	.word	0x0000e780


	//----- nvinfo : EIATTR_REG_RECONFIG
	.align		4
.L_1203:
        /*04a0*/ 	.byte	0x01, 0x54
	.zero		2


	//----- nvinfo : EIATTR_SYSCALL_OFFSETS
	.align		4
        /*04a4*/ 	.byte	0x04, 0x46
        /*04a6*/ 	.short	(.L_1205 - .L_1204)


	//   ....[0]....
.L_1204:
        /*04a8*/ 	.word	0x00001740


	//   ....[1]....
        /*04ac*/ 	.word	0x0000a140


	//   ....[2]....
        /*04b0*/ 	.word	0x0000a280


	//   ....[3]....
        /*04b4*/ 	.word	0x0000a380


	//----- nvinfo : EIATTR_MBARRIER_INSTR_OFFSETS
	.align		4
.L_1205:
        /*04b8*/ 	.byte	0x04, 0x39
        /*04ba*/ 	.short	(.L_1207 - .L_1206)


	//   ....[0]....
.L_1206:
        /*04bc*/ 	.word	0x000002a0
        /*04c0*/ 	.word	0x000000ff
        /*04c4*/ 	.word	0x00022800
        /*04c8*/ 	.short	0x0100
        /*04ca*/ 	.byte	0x08
	.zero		1


	//   ....[1]....
        /*04cc*/ 	.word	0x000002b0
        /*04d0*/ 	.word	0x000000ff
        /*04d4*/ 	.word	0x00022820
        /*04d8*/ 	.short	0x0100
        /*04da*/ 	.byte	0x08
	.zero		1


	//   ....[2]....
        /*04dc*/ 	.word	0x000003a0
        /*04e0*/ 	.word	0x000000ff
        /*04e4*/ 	.word	0x00022830
        /*04e8*/ 	.short	0x0100
        /*04ea*/ 	.byte	0x08
	.zero		1


	//   ....[3]....
        /*04ec*/ 	.word	0x000003b0
        /*04f0*/ 	.word	0x000000ff
        /*04f4*/ 	.word	0x00022840
        /*04f8*/ 	.short	0x0100
        /*04fa*/ 	.byte	0x08
	.zero		1


	//   ....[4]....
        /*04fc*/ 	.word	0x000003c0
        /*0500*/ 	.word	0x000000ff
        /*0504*/ 	.word	0x00022838
        /*0508*/ 	.short	0x0100
        /*050a*/ 	.byte	0x08
	.zero		1


	//   ....[5]....
        /*050c*/ 	.word	0x000003d0
        /*0510*/ 	.word	0x000000ff
        /*0514*/ 	.word	0x00022848
        /*0518*/ 	.short	0x0100
        /*051a*/ 	.byte	0x08
	.zero		1


	//   ....[6]....
        /*051c*/ 	.word	0x00000500
        /*0520*/ 	.word	0x000000ff
        /*0524*/ 	.word	0x00022850
        /*0528*/ 	.short	0x0100
        /*052a*/ 	.byte	0x08
	.zero		1


	//   ....[7]....
        /*052c*/ 	.word	0x00000510
        /*0530*/ 	.word	0x000000ff
        /*0534*/ 	.word	0x00022860
        /*0538*/ 	.short	0x0100
        /*053a*/ 	.byte	0x08
	.zero		1


	//   ....[8]....
        /*053c*/ 	.word	0x00000520
        /*0540*/ 	.word	0x000000ff
        /*0544*/ 	.word	0x00022858
        /*0548*/ 	.short	0x0100
        /*054a*/ 	.byte	0x08
	.zero		1


	//   ....[9]....
        /*054c*/ 	.word	0x00000530
        /*0550*/ 	.word	0x000000ff
        /*0554*/ 	.word	0x00022868
        /*0558*/ 	.short	0x0100
        /*055a*/ 	.byte	0x08
	.zero		1


	//   ....[10]....
        /*055c*/ 	.word	0x00000620
        /*0560*/ 	.word	0x000000ff
        /*0564*/ 	.word	0x00022870
        /*0568*/ 	.short	0x0100
        /*056a*/ 	.byte	0x06
	.zero		1


	//   ....[11]....
        /*056c*/ 	.word	0x00000630
        /*0570*/ 	.word	0x000000ff
        /*0574*/ 	.word	0x00022880
        /*0578*/ 	.short	0x0100
        /*057a*/ 	.byte	0x06
	.zero		1


	//   ....[12]....
        /*057c*/ 	.word	0x00000640
        /*0580*/ 	.word	0x000000ff
        /*0584*/ 	.word	0x00022878
        /*0588*/ 	.short	0x0100
        /*058a*/ 	.byte	0x06
	.zero		1


	//   ....[13]....
        /*058c*/ 	.word	0x00000650
        /*0590*/ 	.word	0x000000ff
        /*0594*/ 	.word	0x00022888
        /*0598*/ 	.short	0x0100
        /*059a*/ 	.byte	0x06
	.zero		1


	//   ....[14]....
        /*059c*/ 	.word	0x00000780
        /*05a0*/ 	.word	0x000000ff
        /*05a4*/ 	.word	0x00022890
        /*05a8*/ 	.short	0x0100
        /*05aa*/ 	.byte	0x08
	.zero		1


	//   ....[15]....
        /*05ac*/ 	.word	0x00000790
        /*05b0*/ 	.word	0x000000ff
        /*05b4*/ 	.word	0x000228a0
        /*05b8*/ 	.short	0x0100
        /*05ba*/ 	.byte	0x08
	.zero		1


	//   ....[16]....
        /*05bc*/ 	.word	0x000007a0
        /*05c0*/ 	.word	0x000000ff
        /*05c4*/ 	.word	0x00022898
        /*05c8*/ 	.short	0x0100
        /*05ca*/ 	.byte	0x08
	.zero		1


	//   ....[17]....
        /*05cc*/ 	.word	0x000007b0
        /*05d0*/ 	.word	0x000000ff
        /*05d4*/ 	.word	0x000228a8
        /*05d8*/ 	.short	0x0100
        /*05da*/ 	.byte	0x08
	.zero		1


	//   ....[18]....
        /*05dc*/ 	.word	0x000008e0
        /*05e0*/ 	.word	0x000000ff
        /*05e4*/ 	.word	0x000228b0
        /*05e8*/ 	.short	0x0100
        /*05ea*/ 	.byte	0x08
	.zero		1


	//   ....[19]....
        /*05ec*/ 	.word	0x000008f0
        /*05f0*/ 	.word	0x000000ff
        /*05f4*/ 	.word	0x000228c0
        /*05f8*/ 	.short	0x0100
        /*05fa*/ 	.byte	0x08
	.zero		1


	//   ....[20]....
        /*05fc*/ 	.word	0x00000900
        /*0600*/ 	.word	0x000000ff
        /*0604*/ 	.word	0x000228b8
        /*0608*/ 	.short	0x0100
        /*060a*/ 	.byte	0x08
	.zero		1


	//   ....[21]....
        /*060c*/ 	.word	0x00000910
        /*0610*/ 	.word	0x000000ff
        /*0614*/ 	.word	0x000228c8
        /*0618*/ 	.short	0x0100
        /*061a*/ 	.byte	0x08
	.zero		1


	//   ....[22]....
        /*061c*/ 	.word	0x000017e0
        /*0620*/ 	.word	0x00000006
        /*0624*/ 	.word	0x00022800
        /*0628*/ 	.short	0x010a
        /*062a*/ 	.byte	0x3f
	.zero		1


	//   ....[23]....
        /*062c*/ 	.word	0x000018a0
        /*0630*/ 	.word	0x00000005
        /*0634*/ 	.word	0x00022830
        /*0638*/ 	.short	0x010a
        /*063a*/ 	.byte	0x3f
	.zero		1


	//   ....[24]....
        /*063c*/ 	.word	0x000018e0
        /*0640*/ 	.word	0x00000005
        /*0644*/ 	.word	0x00022830
        /*0648*/ 	.short	0x010a
        /*064a*/ 	.byte	0x3f
	.zero		1


	//   ....[25]....
        /*064c*/ 	.word	0x00003060
        /*0650*/ 	.word	0x00000003
        /*0654*/ 	.word	0x00000000
        /*0658*/ 	.short	0x0101
        /*065a*/ 	.byte	0x3f
	.zero		1


	//   ....[26]....
        /*065c*/ 	.word	0x000034c0
        /*0660*/ 	.word	0x00000005
        /*0664*/ 	.word	0x00022850
        /*0668*/ 	.short	0x010a
        /*066a*/ 	.byte	0x3f
	.zero		1


	//   ....[27]....
        /*066c*/ 	.word	0x00003500
        /*0670*/ 	.word	0x00000005
        /*0674*/ 	.word	0x00022850
        /*0678*/ 	.short	0x010a
        /*067a*/ 	.byte	0x3f
	.zero		1


	//   ....[28]....
        /*067c*/ 	.word	0x00003800
        /*0680*/ 	.word	0x00000005
        /*0684*/ 	.word	0x00000000
        /*0688*/ 	.short	0x0101
        /*068a*/ 	.byte	0x3f
	.zero		1


	//   ....[29]....
        /*068c*/ 	.word	0x00003990
        /*0690*/ 	.word	0x000000ff
        /*0694*/ 	.word	0x00022830
        /*0698*/ 	.short	0x010a
        /*069a*/ 	.byte	0x17
	.zero		1


	//   ....[30]....
        /*069c*/ 	.word	0x000039e0
        /*06a0*/ 	.word	0x000000ff
        /*06a4*/ 	.word	0x00022830
        /*06a8*/ 	.short	0x010a
        /*06aa*/ 	.byte	0x17
	.zero		1


	//   ....[31]....
        /*06ac*/ 	.word	0x00005200
        /*06b0*/ 	.word	0x00000098
        /*06b4*/ 	.word	0x00000000
        /*06b8*/ 	.short	0x0101
        /*06ba*/ 	.byte	0x3f
	.zero		1


	//   ....[32]....
        /*06bc*/ 	.word	0x00005860
        /*06c0*/ 	.word	0x000000ff
        /*06c4*/ 	.word	0x00022850
        /*06c8*/ 	.short	0x010a
        /*06ca*/ 	.byte	0x17
	.zero		1


	//   ....[33]....
        /*06cc*/ 	.word	0x000058b0
        /*06d0*/ 	.word	0x000000ff
        /*06d4*/ 	.word	0x00022850
        /*06d8*/ 	.short	0x010a
        /*06da*/ 	.byte	0x17
	.zero		1


	//   ....[34]....
        /*06dc*/ 	.word	0x00005b70
        /*06e0*/ 	.word	0x000000c7
        /*06e4*/ 	.word	0x00000000
        /*06e8*/ 	.short	0x0101
        /*06ea*/ 	.byte	0x3f
	.zero		1


	//   ....[35]....
        /*06ec*/ 	.word	0x00007cf0
        /*06f0*/ 	.word	0x00000000
        /*06f4*/ 	.word	0x00000000
        /*06f8*/ 	.short	0x0101
        /*06fa*/ 	.byte	0x3f
	.zero		1


	//   ....[36]....
        /*06fc*/ 	.word	0x0000a8e0
        /*0700*/ 	.word	0x00000008
        /*0704*/ 	.word	0x00022840
        /*0708*/ 	.short	0x010a
        /*070a*/ 	.byte	0x3f
	.zero		1


	//   ....[37]....
        /*070c*/ 	.word	0x0000ace0
        /*0710*/ 	.word	0x0000000a
        /*0714*/ 	.word	0x00022820
        /*0718*/ 	.short	0x010a
        /*071a*/ 	.byte	0x3f
	.zero		1


	//   ....[38]....
        /*071c*/ 	.word	0x0000ada0
        /*0720*/ 	.word	0x00000008
        /*0724*/ 	.word	0x00022860
        /*0728*/ 	.short	0x010a
        /*072a*/ 	.byte	0x3f
	.zero		1


	//   ....[39]....
        /*072c*/ 	.word	0x0000b410
        /*0730*/ 	.word	0x00000003
        /*0734*/ 	.word	0x00022840
        /*0738*/ 	.short	0x010a
        /*073a*/ 	.byte	0x3f
	.zero		1


	//   ....[40]....
        /*073c*/ 	.word	0x0000b620
        /*0740*/ 	.word	0x00000003
        /*0744*/ 	.word	0x00022860
        /*0748*/ 	.short	0x010a
        /*074a*/ 	.byte	0x3f
	.zero		1


	//   ....[41]....
        /*074c*/ 	.word	0x0000bba0
        /*0750*/ 	.word	0x00000002
        /*0754*/ 	.word	0x00022840
        /*0758*/ 	.short	0x010a
        /*075a*/ 	.byte	0x3f
	.zero		1


	//   ....[42]....
        /*075c*/ 	.word	0x0000bda0
        /*0760*/ 	.word	0x00000002
        /*0764*/ 	.word	0x00022860
        /*0768*/ 	.short	0x010a
        /*076a*/ 	.byte	0x3f
	.zero		1


	//   ....[43]....
        /*076c*/ 	.word	0x0000c2a0
        /*0770*/ 	.word	0x00000002
        /*0774*/ 	.word	0x00022840
        /*0778*/ 	.short	0x010a
        /*077a*/ 	.byte	0x3f
	.zero		1


	//   ....[44]....
        /*077c*/ 	.word	0x0000c4b0
        /*0780*/ 	.word	0x00000002
        /*0784*/ 	.word	0x00022860
        /*0788*/ 	.short	0x010a
        /*078a*/ 	.byte	0x3f
	.zero		1


	//   ....[45]....
        /*078c*/ 	.word	0x0000d400
        /*0790*/ 	.word	0x00000000
        /*0794*/ 	.word	0x00022820
        /*0798*/ 	.short	0x010a
        /*079a*/ 	.byte	0x3f
	.zero		1


	//   ....[46]....
        /*079c*/ 	.word	0x0000d5c0
        /*07a0*/ 	.word	0x00000006
        /*07a4*/ 	.word	0x00000000
        /*07a8*/ 	.short	0x010a
        /*07aa*/ 	.byte	0x3f
	.zero		1


	//   ....[47]....
        /*07ac*/ 	.word	0x0000d630
        /*07b0*/ 	.word	0x00000007
        /*07b4*/ 	.word	0x00000000
        /*07b8*/ 	.short	0x010a
        /*07ba*/ 	.byte	0x3f
	.zero		1


	//   ....[48]....
        /*07bc*/ 	.word	0x0000d6a0
        /*07c0*/ 	.word	0x00000004
        /*07c4*/ 	.word	0x00000000
        /*07c8*/ 	.short	0x010a
        /*07ca*/ 	.byte	0x3f
	.zero		1


	//   ....[49]....
        /*07cc*/ 	.word	0x0000d6d0
        /*07d0*/ 	.word	0x00000003
        /*07d4*/ 	.word	0x00000000
        /*07d8*/ 	.short	0x010a
        /*07da*/ 	.byte	0x3f
	.zero		1


	//   ....[50]....
        /*07dc*/ 	.word	0x0000d730
        /*07e0*/ 	.word	0x00000006
        /*07e4*/ 	.word	0x00022800
        /*07e8*/ 	.short	0x010a
        /*07ea*/ 	.byte	0x3f
	.zero		1


	//   ....[51]....
        /*07ec*/ 	.word	0x0000d780
        /*07f0*/ 	.word	0x00000005
        /*07f4*/ 	.word	0x00022830
        /*07f8*/ 	.short	0x010a
        /*07fa*/ 	.byte	0x3f
	.zero		1


	//   ....[52]....
        /*07fc*/ 	.word	0x0000d7d0
        /*0800*/ 	.word	0x00000005
        /*0804*/ 	.word	0x00022850
        /*0808*/ 	.short	0x010a
        /*080a*/ 	.byte	0x3f
	.zero		1


	//   ....[53]....
        /*080c*/ 	.word	0x0000d840
        /*0810*/ 	.word	0x00000000
        /*0814*/ 	.word	0x00022830
        /*0818*/ 	.short	0x010a
        /*081a*/ 	.byte	0x3f
	.zero		1


	//   ....[54]....
        /*081c*/ 	.word	0x0000d8a0
        /*0820*/ 	.word	0x000000c7
        /*0824*/ 	.word	0x00022850
        /*0828*/ 	.short	0x010a
        /*082a*/ 	.byte	0x3f
	.zero		1


	//   ....[55]....
        /*082c*/ 	.word	0x0000da40
        /*0830*/ 	.word	0x00000008
        /*0834*/ 	.word	0x00022840
        /*0838*/ 	.short	0x010a
        /*083a*/ 	.byte	0x3f
	.zero		1


	//   ....[56]....
        /*083c*/ 	.word	0x0000dac0
        /*0840*/ 	.word	0x00000008
        /*0844*/ 	.word	0x00022820
        /*0848*/ 	.short	0x010a
        /*084a*/ 	.byte	0x3f
	.zero		1


	//   ....[57]....
        /*084c*/ 	.word	0x0000db10
        /*0850*/ 	.word	0x00000008
        /*0854*/ 	.word	0x00022860
        /*0858*/ 	.short	0x010a
        /*085a*/ 	.byte	0x3f
	.zero		1


	//   ....[58]....
        /*085c*/ 	.word	0x0000db60
        /*0860*/ 	.word	0x00000003
        /*0864*/ 	.word	0x00022840
        /*0868*/ 	.short	0x010a
        /*086a*/ 	.byte	0x3f
	.zero		1


	//   ....[59]....
        /*086c*/ 	.word	0x0000dbb0
        /*0870*/ 	.word	0x00000003
        /*0874*/ 	.word	0x00022860
        /*0878*/ 	.short	0x010a
        /*087a*/ 	.byte	0x3f
	.zero		1


	//   ....[60]....
        /*087c*/ 	.word	0x0000dc00
        /*0880*/ 	.word	0x00000002
        /*0884*/ 	.word	0x00022840
        /*0888*/ 	.short	0x010a
        /*088a*/ 	.byte	0x3f
	.zero		1


	//   ....[61]....
        /*088c*/ 	.word	0x0000dc50
        /*0890*/ 	.word	0x00000002
        /*0894*/ 	.word	0x00022860
        /*0898*/ 	.short	0x010a
        /*089a*/ 	.byte	0x3f
	.zero		1


	//   ....[62]....
        /*089c*/ 	.word	0x0000dca0
        /*08a0*/ 	.word	0x00000002
        /*08a4*/ 	.word	0x00022840
        /*08a8*/ 	.short	0x010a
        /*08aa*/ 	.byte	0x3f
	.zero		1


	//   ....[63]....
        /*08ac*/ 	.word	0x0000dcf0
        /*08b0*/ 	.word	0x00000002
        /*08b4*/ 	.word	0x00022860
        /*08b8*/ 	.short	0x010a
        /*08ba*/ 	.byte	0x3f
	.zero		1


	//   ....[64]....
        /*08bc*/ 	.word	0x0000e6a0
        /*08c0*/ 	.word	0x00000000
        /*08c4*/ 	.word	0x00022820
        /*08c8*/ 	.short	0x010a
        /*08ca*/ 	.byte	0x3f
	.zero		1


	//   ....[65]....
        /*08cc*/ 	.word	0x0000e840
        /*08d0*/ 	.word	0x00000006
        /*08d4*/ 	.word	0x00000000
        /*08d8*/ 	.short	0x010a
        /*08da*/ 	.byte	0x3f
	.zero		1


	//   ....[66]....
        /*08dc*/ 	.word	0x0000e890
        /*08e0*/ 	.word	0x00000007
        /*08e4*/ 	.word	0x00000000
        /*08e8*/ 	.short	0x010a
        /*08ea*/ 	.byte	0x3f
	.zero		1


	//   ....[67]....
        /*08ec*/ 	.word	0x0000e8e0
        /*08f0*/ 	.word	0x00000004
        /*08f4*/ 	.word	0x00000000
        /*08f8*/ 	.short	0x010a
        /*08fa*/ 	.byte	0x3f
	.zero		1


	//----- nvinfo : EIATTR_NUM_MBARRIERS
	.align		4
.L_1207:
        /*08fc*/ 	.byte	0x03, 0x38
        /*08fe*/ 	.short	0x0016


	//----- nvinfo : EIATTR_EXIT_INSTR_OFFSETS
	.align		4
        /*0900*/ 	.byte	0x04, 0x1c
        /*0902*/ 	.short	(.L_1209 - .L_1208)


	//   ....[0]....
.L_1208:
        /*0904*/ 	.word	0x00000a90


	//   ....[1]....
        /*0908*/ 	.word	0x00009050


	//   ....[2]....
        /*090c*/ 	.word	0x000090b0


	//   ....[3]....
        /*0910*/ 	.word	0x0000d720


	//----- nvinfo : EIATTR_MAX_THREADS
	.align		4
.L_1209:
        /*0914*/ 	.byte	0x04, 0x05
        /*0916*/ 	.short	(.L_1211 - .L_1210)
.L_1210:
        /*0918*/ 	.word	0x00000180
        /*091c*/ 	.word	0x00000001
        /*0920*/ 	.word	0x00000001


	//----- nvinfo : EIATTR_CRS_STACK_SIZE
	.align		4
.L_1211:
        /*0924*/ 	.byte	0x04, 0x1e
        /*0926*/ 	.short	(.L_1213 - .L_1212)
.L_1212:
        /*0928*/ 	.word	0x00000000


	//----- nvinfo : EIATTR_CBANK_PARAM_SIZE
	.align		4
.L_1213:
        /*092c*/ 	.byte	0x03, 0x19
        /*092e*/ 	.short	0x0a70


	//----- nvinfo : EIATTR_PARAM_CBANK
	.align		4
        /*0930*/ 	.byte	0x04, 0x0a
        /*0932*/ 	.short	(.L_1215 - .L_1214)
	.align		4
.L_1214:
        /*0934*/ 	.word	index@(.nv.constant0._ZN7cutlass13device_kernelIN5flash11enable_sm90INS1_16FlashAttnFwdSm90INS1_25CollectiveMainloopFwdSm90ILi2EN4cute5tupleIJNS5_1CILi1EEES8_S8_EEENS6_IJNS7_ILi128EEENS7_ILi96EEENS7_ILi64EEEEEELi256ENS_10bfloat16_tEfNS_4arch4Sm90ELb0ELb0ELb1ELb1ELb0ELb0ELb0ELb1ELb0ELb0ELb0ELb0EEENS1_21CollectiveEpilogueFwdINS6_IJSA_NS7_ILi256EEESB_EEES9_SE_SG_Li256ELb1ELb0ELb0ELb0EEENS1_36VarlenDynamicPersistentTileSchedulerILi128ELi96ELi256ELi32ELb0ELb0ELb1ELb0ELb1ELb1EEEEEEEEEvNT_6ParamsE)
        /*0938*/ 	.short	0x0210
        /*093a*/ 	.short	0x0a70


	//----- nvinfo : EIATTR_SW_WAR
	.align		4
.L_1215:
        /*093c*/ 	.byte	0x04, 0x36
        /*093e*/ 	.short	(.L_1217 - .L_1216)
.L_1216:
        /*0940*/ 	.word	0x00000008
.L_1217:


//--------------------- .nv.info._ZN7cutlass13device_kernelIN5flash11enable_sm90INS1_16FlashAttnFwdSm90INS1_25CollectiveMainloopFwdSm90ILi2EN4cute5tupleIJNS5_1CILi1EEES8_S8_EEENS6_IJNS7_ILi128EEENS7_ILi96EEENS7_ILi64EEEEEELi256ENS_10bfloat16_tEfNS_4arch4Sm90ELb0ELb0ELb1ELb1ELb0ELb1ELb0ELb1ELb0ELb0ELb0ELb0EEENS1_21CollectiveEpilogueFwdINS6_IJSA_NS7_ILi256EEESB_EEES9_SE_SG_Li256ELb1ELb0ELb0ELb0EEENS1_36VarlenDynamicPersistentTileSchedulerILi128ELi96ELi256ELi32ELb0ELb0ELb1ELb0ELb1ELb1EEEEEEEEEvNT_6ParamsE --------------------------
	.section	.nv.info._ZN7cutlass13device_kernelIN5flash11enable_sm90INS1_16FlashAttnFwdSm90INS1_25CollectiveMainloopFwdSm90ILi2EN4cute5tupleIJNS5_1CILi1EEES8_S8_EEENS6_IJNS7_ILi128EEENS7_ILi96EEENS7_ILi64EEEEEELi256ENS_10bfloat16_tEfNS_4arch4Sm90ELb0ELb0ELb1ELb1ELb0ELb1ELb0ELb1ELb0ELb0ELb0ELb0EEENS1_21CollectiveEpilogueFwdINS6_IJSA_NS7_ILi256EEESB_EEES9_SE_SG_Li256ELb1ELb0ELb0ELb0EEENS1_36VarlenDynamicPersistentTileSchedulerILi128ELi96ELi256ELi32ELb0ELb0ELb1ELb0ELb1ELb1EEEEEEEEEvNT_6ParamsE,"",@"SHT_CUDA_INFO"
	.sectionflags	@""
	.align	4


	//----- nvinfo : EIATTR_CUDA_API_VERSION
	.align		4
        /*0000*/ 	.byte	0x04, 0x37
        /*0002*/ 	.short	(.L_1219 - .L_1218)
.L_1218:
        /*0004*/ 	.word	0x00000082


	//----- nvinfo : EIATTR_KPARAM_INFO
	.align		4
.L_1219:
        /*0008*/ 	.byte	0x04, 0x17
        /*000a*/ 	.short	(.L_1221 - .L_1220)
.L_1220:
        /*000c*/ 	.word	0x00000000
        /*0010*/ 	.short	0x0000
        /*0012*/ 	.short	0x0070
        /*0014*/ 	.byte	0x00, 0xf0, 0x01, 0x28


	//----- nvinfo : EIATTR_SPARSE_MMA_MASK
	.align		4
.L_1221:
        /*0018*/ 	.byte	0x03, 0x50
        /*001a*/ 	.short	0x0000


	//----- nvinfo : EIATTR_MAXREG_COUNT
	.align		4
        /*001c*/ 	.byte	0x03, 0x1b
        /*001e*/ 	.short	0x00a8


	//----- nvinfo : EIATTR_NUM_BARRIERS
	.align		4
        /*0020*/ 	.byte	0x02, 0x4c
        /*0022*/ 	.byte	0x10
	.zero		1


	//----- nvinfo : EIATTR_EXTERNS
	.align		4
        /*0024*/ 	.byte	0x04, 0x0f
        /*0026*/ 	.short	(.L_1223 - .L_1222)


	//   ....[0]....
	.align		4
.L_1222:
        /*0028*/ 	.word	index@(__assertfail)


	//----- nvinfo : EIATTR_ANNOTATIONS
	.align		4
.L_1223:
        /*002c*/ 	.byte	0x04, 0x55
        /*002e*/ 	.short	(.L_1225 - .L_1224)


	//   ....[0]....
.L_1224:
        /* <DEDUP_REMOVED lines=41> */


	//----- nvinfo : EIATTR_MERCURY_ISA_VERSION
	.align		4
.L_1225:
        /*02b0*/ 	.byte	0x03, 0x5f
        /*02b2*/ 	.short	0x0101


	//----- nvinfo : EIATTR_UNUSED_LOAD_BYTE_OFFSET
	.align		4
        /*02b4*/ 	.byte	0x04, 0x44
        /*02b6*/ 	.short	(.L_1227 - .L_1226)


	//   ....[0]....
.L_1226:
        /*02b8*/ 	.word	0x00000b00
        /*02bc*/ 	.word	0x0000fff0


	//   ....[1]....
        /*02c0*/ 	.word	0x0000d300
        /*02c4*/ 	.word	0x0000fff0


	//----- nvinfo : EIATTR_INT_WARP_WIDE_INSTR_OFFSETS
	.align		4
.L_1227:
        /*02c8*/ 	.byte	0x04, 0x31
        /*02ca*/ 	.short	(.L_1229 - .L_1228)


	//   ....[0]....
.L_1228:
        /*02cc*/ 	.word	0x000001c0


	//   ....[1]....
        /*02d0*/ 	.word	0x00000200


	//   ....[2]....
        /*02d4*/ 	.word	0x00000270


	//   ....[3]....
        /*02d8*/ 	.word	0x00011a20


	//   ....[4]....
        /*02dc*/ 	.word	0x00011ab0


	//   ....[5]....
        /*02e0*/ 	.word	0x00011f30


	//   ....[6]....
        /*02e4*/ 	.word	0x00011f60


	//   ....[7]....
        /*02e8*/ 	.word	0x00014380


	//   ....[8]....
        /*02ec*/ 	.word	0x00014410


	//----- nvinfo : EIATTR_COOP_GROUP_MASK_REGIDS
	.align		4
.L_1229:
        /*02f0*/ 	.byte	0x04, 0x29
        /*02f2*/ 	.short	(.L_1231 - .L_1230)


	//   ....[0]....
.L_1230:
        /*02f4*/ 	.word	0xffffffff


	//   ....[1]....
        /*02f8*/ 	.word	0xffffffff


	//   ....[2]....
        /*02fc*/ 	.word	0xffffffff


	//   ....[3]....
        /*0300*/ 	.word	0xffffffff


	//   ....[4]....
        /*0304*/ 	.word	0xffffffff


	//   ....[5]....
        /*0308*/ 	.word	0xffffffff


	//   ....[6]....
        /*030c*/ 	.word	0xffffffff


	//   ....[7]....
        /*0310*/ 	.word	0xffffffff


	//   ....[8]....
        /*0314*/ 	.word	0xffffffff


	//   ....[9]....
        /*0318*/ 	.word	0xffffffff


	//   ....[10]....
        /*031c*/ 	.word	0xffffffff


	//   ....[11]....
        /*0320*/ 	.word	0xffffffff


	//   ....[12]....
        /*0324*/ 	.word	0xffffffff


	//   ....[13]....
        /*0328*/ 	.word	0xffffffff


	//   ....[14]....
        /*032c*/ 	.word	0xffffffff


	//   ....[15]....
        /*0330*/ 	.word	0xffffffff


	//   ....[16]....
        /*0334*/ 	.word	0xffffffff


	//   ....[17]....
        /*0338*/ 	.word	0xffffffff


	//   ....[18]....
        /*033c*/ 	.word	0xffffffff


	//   ....[19]....
        /*0340*/ 	.word	0xffffffff


	//   ....[20]....
        /*0344*/ 	.word	0xffffffff


	//   ....[21]....
        /*0348*/ 	.word	0xffffffff


	//   ....[22]....
        /*034c*/ 	.word	0xffffffff


	//   ....[23]....
        /*0350*/ 	.word	0xffffffff


	//   ....[24]....
        /*0354*/ 	.word	0xffffffff


	//   ....[25]....
        /*0358*/ 	.word	0xffffffff


	//   ....[26]....
        /*035c*/ 	.word	0xffffffff


	//   ....[27]....
        /*0360*/ 	.word	0xffffffff


	//   ....[28]....
        /*0364*/ 	.word	0xffffffff


	//   ....[29]....
        /*0368*/ 	.word	0xffffffff


	//   ....[30]....
        /*036c*/ 	.word	0xffffffff


	//   ....[31]....
        /*0370*/ 	.word	0xffffffff


	//   ....[32]....
        /*0374*/ 	.word	0xffffffff


	//   ....[33]....
        /*0378*/ 	.word	0xffffffff


	//   ....[34]....
        /*037c*/ 	.word	0xffffffff


	//   ....[35]....
        /*0380*/ 	.word	0xffffffff


	//   ....[36]....
        /*0384*/ 	.word	0xffffffff


	//   ....[37]....
        /*0388*/ 	.word	0xffffffff


	//   ....[38]....
        /*038c*/ 	.word	0xffffffff


	//   ....[39]....
        /*0390*/ 	.word	0xffffffff


	//   ....[40]....
        /*0394*/ 	.word	0xffffffff


	//   ....[41]....
        /*0398*/ 	.word	0xffffffff


	//   ....[42]....
        /*039c*/ 	.word	0xffffffff


	//   ....[43]....
        /*03a0*/ 	.word	0xffffffff


	//   ....[44]....
        /*03a4*/ 	.word	0xffffffff


	//   ....[45]....
        /*03a8*/ 	.word	0xffffffff


	//   ....[46]....
        /*03ac*/ 	.word	0xffffffff


	//   ....[47]....
        /*03b0*/ 	.word	0xffffffff


	//   ....[48]....
        /*03b4*/ 	.word	0xffffffff


	//   ....[49]....
        /*03b8*/ 	.word	0xffffffff


	//   ....[50]....
        /*03bc*/ 	.word	0xffffffff


	//   ....[51]....
        /*03c0*/ 	.word	0xffffffff


	//   ....[52]....
        /*03c4*/ 	.word	0xffffffff


	//   ....[53]....
        /*03c8*/ 	.word	0xffffffff


	//   ....[54]....
        /*03cc*/ 	.word	0x0500000f


	//   ....[55]....
        /*03d0*/ 	.word	0x0500000f


	//   ....[56]....
        /*03d4*/ 	.word	0x0500000f


	//   ....[57]....
        /*03d8*/ 	.word	0x0500000f


	//   ....[58]....
        /*03dc*/ 	.word	0x0500000f


	//   ....[59]....
        /*03e0*/ 	.word	0x0500000f


	//   ....[60]....
        /*03e4*/ 	.word	0x0500000f


	//   ....[61]....
        /*03e8*/ 	.word	0x0500000f


	//   ....[62]....
        /*03ec*/ 	.word	0x0500000f


	//   ....[63]....
        /*03f0*/ 	.word	0x0500000f


	//   ....[64]....
        /*03f4*/ 	.word	0x0500000f


	//   ....[65]....
        /*03f8*/ 	.word	0x0500000f


	//   ....[66]....
        /*03fc*/ 	.word	0x0500000f


	//   ....[67]....
        /*0400*/ 	.word	0x0500000f


	//   ....[68]....
        /*0404*/ 	.word	0x0500000f


	//   ....[69]....
        /*0408*/ 	.word	0x0500000f


	//   ....[70]....
        /*040c*/ 	.word	0x0500000f


	//   ....[71]....
        /*0410*/ 	.word	0x0500000f


	//   ....[72]....
        /*0414*/ 	.word	0x0500000f


	//   ....[73]....
        /*0418*/ 	.word	0x0500000f


	//   ....[74]....
        /*041c*/ 	.word	0x0500000f


	//   ....[75]....
        /*0420*/ 	.word	0x0500000f


	//   ....[76]....
        /*0424*/ 	.word	0x0500000f


	//   ....[77]....
        /*0428*/ 	.word	0x0500000f


	//   ....[78]....
        /*042c*/ 	.word	0x0500000f


	//   ....[79]....
        /*0430*/ 	.word	0x0500000f


	//   ....[80]....
        /*0434*/ 	.word	0x0500000f


	//   ....[81]....
        /*0438*/ 	.word	0x0500000f


	//   ....[82]....
        /*043c*/ 	.word	0x0500000f


	//----- nvinfo : EIATTR_COOP_GROUP_INSTR_OFFSETS
	.align		4
.L_1231:
        /*0440*/ 	.byte	0x04, 0x28
        /*0442*/ 	.short	(.L_1233 - .L_1232)


	//   ....[0]....
.L_1232:
        /*0444*/ 	.word	0x00000070


	//   ....[1]....
        /*0448*/ 	.word	0x000001d0


	//   ....[2]....
        /*044c*/ 	.word	0x00000220


	//   ....[3]....
        /*0450*/ 	.word	0x00000450


	//   ....[4]....
        /*0454*/ 	.word	0x000005b0


	//   ....[5]....
        /*0458*/ 	.word	0x000006d0


	//   ....[6]....
        /*045c*/ 	.word	0x00000830


	//   ....[7]....
        /*0460*/ 	.word	0x00005cd0


	//   ....[8]....
        /*0464*/ 	.word	0x00009190


	//   ....[9]....
        /*0468*/ 	.word	0x00009210


	//   ....[10]....
        /*046c*/ 	.word	0x00009600


	//   ....[11]....
        /*0470*/ 	.word	0x00009660


	//   ....[12]....
        /*0474*/ 	.word	0x0000ad60


	//   ....[13]....
        /*0478*/ 	.word	0x0000adc0


	//   ....[14]....
        /*047c*/ 	.word	0x0000b260


	//   ....[15]....
        /*0480*/ 	.word	0x0000b420


	//   ....[16]....
        /*0484*/ 	.word	0x0000c880


	//   ....[17]....
        /*0488*/ 	.word	0x0000c8f0


	//   ....[18]....
        /*048c*/ 	.word	0x0000c960


	//   ....[19]....
        /*0490*/ 	.word	0x0000c980


	//   ....[20]....
        /*0494*/ 	.word	0x0000fc40


	//   ....[21]....
        /*0498*/ 	.word	0x0000fdd0


	//   ....[22]....
        /*049c*/ 	.word	0x0000fe00


	//   ....[23]....
        /*04a0*/ 	.word	0x0000fe40


	//   ....[24]....
        /*04a4*/ 	.word	0x0000fea0


	//   ....[25]....
        /*04a8*/ 	.word	0x0000ff00


	//   ....[26]....
        /*04ac*/ 	.word	0x0000ff40


	//   ....[27]....
        /*04b0*/ 	.word	0x000100f0


	//   ....[28]....
        /*04b4*/ 	.word	0x00010150


	//   ....[29]....
        /*04b8*/ 	.word	0x00010190


	//   ....[30]....
        /*04bc*/ 	.word	0x000101d0


	//   ....[31]....
        /*04c0*/ 	.word	0x00010200


	//   ....[32]....
        /*04c4*/ 	.word	0x00010230


	//   ....[33]....
        /*04c8*/ 	.word	0x000102c0


	//   ....[34]....
        /*04cc*/ 	.word	0x000102f0


	//   ....[35]....
        /*04d0*/ 	.word	0x00010380


	//   ....[36]....
        /*04d4*/ 	.word	0x000144a0


	//   ....[37]....
        /*04d8*/ 	.word	0x000144b0


	//   ....[38]....
        /*04dc*/ 	.word	0x000145c0


	//   ....[39]....
        /*04e0*/ 	.word	0x00014620


	//   ....[40]....
        /*04e4*/ 	.word	0x00014660


	//   ....[41]....
        /*04e8*/ 	.word	0x000146a0


	//   ....[42]....
        /*04ec*/ 	.word	0x000146d0


	//   ....[43]....
        /*04f0*/ 	.word	0x00014700


	//   ....[44]....
        /*04f4*/ 	.word	0x00014890


	//   ....[45]....
        /*04f8*/ 	.word	0x000148f0


	//   ....[46]....
        /*04fc*/ 	.word	0x00014930


	//   ....[47]....
        /*0500*/ 	.word	0x00014970


	//   ....[48]....
        /*0504*/ 	.word	0x000149a0


	//   ....[49]....
        /*0508*/ 	.word	0x000149d0


	//   ....[50]....
        /*050c*/ 	.word	0x00014a90


	//   ....[51]....
        /*0510*/ 	.word	0x00014ab0


	//   ....[52]....
        /*0514*/ 	.word	0x00014b20


	//   ....[53]....
        /*0518*/ 	.word	0x00014f70


	//   ....[54]....
        /*051c*/ 	.word	0x000153b0


	//   ....[55]....
        /*0520*/ 	.word	0x00015450


	//   ....[56]....
        /*0524*/ 	.word	0x000154f0


	//   ....[57]....
        /*0528*/ 	.word	0x00015590


	//   ....[58]....
        /*052c*/ 	.word	0x00015630


	//   ....[59]....
        /*0530*/ 	.word	0x00015720


	//   ....[60]....
        /*0534*/ 	.word	0x000157c0


	//   ....[61]....
        /*0538*/ 	.word	0x00015860


	//   ....[62]....
        /*053c*/ 	.word	0x00015900


	//   ....[63]....
        /*0540*/ 	.word	0x00015b60


	//   ....[64]....
        /*0544*/ 	.word	0x00015e40


	//   ....[65]....
        /*0548*/ 	.word	0x00016260


	//   ....[66]....
        /*054c*/ 	.word	0x000162f0


	//   ....[67]....
        /*0550*/ 	.word	0x00016390


	//   ....[68]....
        /*0554*/ 	.word	0x00016440


	//   ....[69]....
        /*0558*/ 	.word	0x000164c0


	//   ....[70]....
        /*055c*/ 	.word	0x00016540


	//   ....[71]....
        /*0560*/ 	.word	0x000165c0


	//   ....[72]....
        /*0564*/ 	.word	0x00016640


	//   ....[73]....
        /*0568*/ 	.word	0x000166d0


	//   ....[74]....
        /*056c*/ 	.word	0x00016780


	//   ....[75]....
        /*0570*/ 	.word	0x00016800


	//   ....[76]....
        /*0574*/ 	.word	0x00016880


	//   ....[77]....
        /*0578*/ 	.word	0x00016900


	//   ....[78]....
        /*057c*/ 	.word	0x00016980


	//   ....[79]....
        /*0580*/ 	.word	0x000169f0


	//   ....[80]....
        /*0584*/ 	.word	0x00016a90


	//   ....[81]....
        /*0588*/ 	.word	0x00016b20


	//   ....[82]....
        /*058c*/ 	.word	0x00016c40


	//----- nvinfo : EIATTR_REG_RECONFIG
	.align		4
.L_1233:
        /*0590*/ 	.byte	0x01, 0x54
	.zero		2


	//----- nvinfo : EIATTR_SYSCALL_OFFSETS
	.align		4
        /*0594*/ 	.byte	0x04, 0x46
        /*0596*/ 	.short	(.L_1235 - .L_1234)


	//   ....[0]....
.L_1234:
        /*0598*/ 	.word	0x000016e0


	//   ....[1]....
        /*059c*/ 	.word	0x00001830


	//   ....[2]....
        /*05a0*/ 	.word	0x00005e70


	//   ....[3]....
        /*05a4*/ 	.word	0x00006300


	//   ....[4]....
        /*05a8*/ 	.word	0x00011c40


	//   ....[5]....
        /*05ac*/ 	.word	0x00011d80


	//   ....[6]....
        /*05b0*/ 	.word	0x00011e80


	//----- nvinfo : EIATTR_MBARRIER_INSTR_OFFSETS
	.align		4
.L_1235:
        /*05b4*/ 	.byte	0x04, 0x39
        /*05b6*/ 	.short	(.L_1237 - .L_1236)


	//   ....[0]....
.L_1236:
        /*05b8*/ 	.word	0x00000300
        /*05bc*/ 	.word	0x000000ff
        /*05c0*/ 	.word	0x00022800
        /*05c4*/ 	.short	0x0100
        /*05c6*/ 	.byte	0x08
	.zero		1


	//   ....[1]....
        /*05c8*/ 	.word	0x00000310
        /*05cc*/ 	.word	0x000000ff
        /*05d0*/ 	.word	0x00022820
        /*05d4*/ 	.short	0x0100
        /*05d6*/ 	.byte	0x08
	.zero		1


	//   ....[2]....
        /*05d8*/ 	.word	0x00000400
        /*05dc*/ 	.word	0x000000ff
        /*05e0*/ 	.word	0x00022830
        /*05e4*/ 	.short	0x0100
        /*05e6*/ 	.byte	0x08
	.zero		1


	//   ....[3]....
        /*05e8*/ 	.word	0x00000410
        /*05ec*/ 	.word	0x000000ff
        /*05f0*/ 	.word	0x00022840
        /*05f4*/ 	.short	0x0100
        /*05f6*/ 	.byte	0x08
	.zero		1


	//   ....[4]....
        /*05f8*/ 	.word	0x00000420
        /*05fc*/ 	.word	0x000000ff
        /*0600*/ 	.word	0x00022838
        /*0604*/ 	.short	0x0100
        /*0606*/ 	.byte	0x08
	.zero		1


	//   ....[5]....
        /*0608*/ 	.word	0x00000430
        /*060c*/ 	.word	0x000000ff
        /*0610*/ 	.word	0x00022848
        /*0614*/ 	.short	0x0100
        /*0616*/ 	.byte	0x08
	.zero		1


	//   ....[6]....
        /*0618*/ 	.word	0x00000560
        /*061c*/ 	.word	0x000000ff
        /*0620*/ 	.word	0x00022850
        /*0624*/ 	.short	0x0100
        /*0626*/ 	.byte	0x08
	.zero		1


	//   ....[7]....
        /*0628*/ 	.word	0x00000570
        /*062c*/ 	.word	0x000000ff
        /*0630*/ 	.word	0x00022860
        /*0634*/ 	.short	0x0100
        /*0636*/ 	.byte	0x08
	.zero		1


	//   ....[8]....
        /*0638*/ 	.word	0x00000580
        /*063c*/ 	.word	0x000000ff
        /*0640*/ 	.word	0x00022858
        /*0644*/ 	.short	0x0100
        /*0646*/ 	.byte	0x08
	.zero		1


	//   ....[9]....
        /*0648*/ 	.word	0x00000590
        /*064c*/ 	.word	0x000000ff
        /*0650*/ 	.word	0x00022868
        /*0654*/ 	.short	0x0100
        /*0656*/ 	.byte	0x08
	.zero		1


	//   ....[10]....
        /*0658*/ 	.word	0x00000680
        /*065c*/ 	.word	0x000000ff
        /*0660*/ 	.word	0x00022870
        /*0664*/ 	.short	0x0100
        /*0666*/ 	.byte	0x06
	.zero		1


	//   ....[11]....
        /*0668*/ 	.word	0x00000690
        /*066c*/ 	.word	0x000000ff
        /*0670*/ 	.word	0x00022880
        /*0674*/ 	.short	0x0100
        /*0676*/ 	.byte	0x06
	.zero		1


	//   ....[12]....
        /*0678*/ 	.word	0x000006a0
        /*067c*/ 	.word	0x000000ff
        /*0680*/ 	.word	0x00022878
        /*0684*/ 	.short	0x0100
        /*0686*/ 	.byte	0x06
	.zero		1


	//   ....[13]....
        /*0688*/ 	.word	0x000006b0
        /*068c*/ 	.word	0x000000ff
        /*0690*/ 	.word	0x00022888
        /*0694*/ 	.short	0x0100
        /*0696*/ 	.byte	0x06
	.zero		1


	//   ....[14]....
        /*0698*/ 	.word	0x000007e0
        /*069c*/ 	.word	0x000000ff
        /*06a0*/ 	.word	0x00022890
        /*06a4*/ 	.short	0x0100
        /*06a6*/ 	.byte	0x08
	.zero		1


	//   ....[15]....
        /*06a8*/ 	.word	0x000007f0
        /*06ac*/ 	.word	0x000000ff
        /*06b0*/ 	.word	0x000228a0
        /*06b4*/ 	.short	0x0100
        /*06b6*/ 	.byte	0x08
	.zero		1


	//   ....[16]....
        /*06b8*/ 	.word	0x00000800
        /*06bc*/ 	.word	0x000000ff
        /*06c0*/ 	.word	0x00022898
        /*06c4*/ 	.short	0x0100
        /*06c6*/ 	.byte	0x08
	.zero		1


	//   ....[17]....
        /*06c8*/ 	.word	0x00000810
        /*06cc*/ 	.word	0x000000ff
        /*06d0*/ 	.word	0x000228a8
        /*06d4*/ 	.short	0x0100
        /*06d6*/ 	.byte	0x08
	.zero		1


	//   ....[18]....
        /*06d8*/ 	.word	0x00000940
        /*06dc*/ 	.word	0x000000ff
        /*06e0*/ 	.word	0x000228b0
        /*06e4*/ 	.short	0x0100
        /*06e6*/ 	.byte	0x08
	.zero		1


	//   ....[19]....
        /*06e8*/ 	.word	0x00000950
        /*06ec*/ 	.word	0x000000ff
        /*06f0*/ 	.word	0x000228c0
        /*06f4*/ 	.short	0x0100
        /*06f6*/ 	.byte	0x08
	.zero		1


	//   ....[20]....
        /*06f8*/ 	.word	0x00000960
        /*06fc*/ 	.word	0x000000ff
        /*0700*/ 	.word	0x000228b8
        /*0704*/ 	.short	0x0100
        /*0706*/ 	.byte	0x08
	.zero		1


	//   ....[21]....
        /*0708*/ 	.word	0x00000970
        /*070c*/ 	.word	0x000000ff
        /*0710*/ 	.word	0x000228c8
        /*0714*/ 	.short	0x0100
        /*0716*/ 	.byte	0x08
	.zero		1


	//   ....[22]....
        /*0718*/ 	.word	0x00002b10
        /*071c*/ 	.word	0x0000005a
        /*0720*/ 	.word	0x00022890
        /*0724*/ 	.short	0x010a
        /*0726*/ 	.byte	0x3f
	.zero		1


	//   ....[23]....
        /*0728*/ 	.word	0x00003e10
        /*072c*/ 	.word	0x0000005a
        /*0730*/ 	.word	0x00022890
        /*0734*/ 	.short	0x010a
        /*0736*/ 	.byte	0x3f
	.zero		1


	//   ....[24]....
        /*0738*/ 	.word	0x00004f00
        /*073c*/ 	.word	0x0000005a
        /*0740*/ 	.word	0x00022890
        /*0744*/ 	.short	0x010a
        /*0746*/ 	.byte	0x3f
	.zero		1


	//   ....[25]....
        /*0748*/ 	.word	0x00005110
        /*074c*/ 	.word	0x00000004
        /*0750*/ 	.word	0x00000000
        /*0754*/ 	.short	0x0101
        /*0756*/ 	.byte	0x3f
	.zero		1


	//   ....[26]....
        /*0758*/ 	.word	0x00005150
        /*075c*/ 	.word	0x0000005a
        /*0760*/ 	.word	0x000228b0
        /*0764*/ 	.short	0x010a
        /*0766*/ 	.byte	0x3f
	.zero		1


	//   ....[27]....
        /*0768*/ 	.word	0x000057a0
        /*076c*/ 	.word	0x0000005a
        /*0770*/ 	.word	0x00000000
        /*0774*/ 	.short	0x0101
        /*0776*/ 	.byte	0x3f
	.zero		1


	//   ....[28]....
        /*0778*/ 	.word	0x00005f00
        /*077c*/ 	.word	0x00000012
        /*0780*/ 	.word	0x00022800
        /*0784*/ 	.short	0x010a
        /*0786*/ 	.byte	0x3f
	.zero		1


	//   ....[29]....
        /*0788*/ 	.word	0x00005f50
        /*078c*/ 	.word	0x00000012
        /*0790*/ 	.word	0x00022800
        /*0794*/ 	.short	0x010a
        /*0796*/ 	.byte	0x3f
	.zero		1


	//   ....[30]....
        /*0798*/ 	.word	0x000065f0
        /*079c*/ 	.word	0x00000012
        /*07a0*/ 	.word	0x00022800
        /*07a4*/ 	.short	0x010a
        /*07a6*/ 	.byte	0x3f
	.zero		1


	//   ....[31]....
        /*07a8*/ 	.word	0x00007420
        /*07ac*/ 	.word	0x00000012
        /*07b0*/ 	.word	0x00022800
        /*07b4*/ 	.short	0x010a
        /*07b6*/ 	.byte	0x3f
	.zero		1


	//   ....[32]....
        /*07b8*/ 	.word	0x00008210
        /*07bc*/ 	.word	0x00000003
        /*07c0*/ 	.word	0x00022830
        /*07c4*/ 	.short	0x010a
        /*07c6*/ 	.byte	0x3f
	.zero		1


	//   ....[33]....
        /*07c8*/ 	.word	0x000082b0
        /*07cc*/ 	.word	0x00000003
        /*07d0*/ 	.word	0x00022830
        /*07d4*/ 	.short	0x010a
        /*07d6*/ 	.byte	0x3f
	.zero		1


	//   ....[34]....
        /*07d8*/ 	.word	0x00009af0
        /*07dc*/ 	.word	0x0000000d
        /*07e0*/ 	.word	0x00000000
        /*07e4*/ 	.short	0x0101
        /*07e6*/ 	.byte	0x3f
	.zero		1


	//   ....[35]....
        /*07e8*/ 	.word	0x00009f40
        /*07ec*/ 	.word	0x00000003
        /*07f0*/ 	.word	0x00022850
        /*07f4*/ 	.short	0x010a
        /*07f6*/ 	.byte	0x3f
	.zero		1


	//   ....[36]....
        /*07f8*/ 	.word	0x00009f90
        /*07fc*/ 	.word	0x00000003
        /*0800*/ 	.word	0x00022850
        /*0804*/ 	.short	0x010a
        /*0806*/ 	.byte	0x3f
	.zero		1


	//   ....[37]....
        /*0808*/ 	.word	0x0000a370
        /*080c*/ 	.word	0x00000003
        /*0810*/ 	.word	0x00000000
        /*0814*/ 	.short	0x0101
        /*0816*/ 	.byte	0x3f
	.zero		1


	//   ....[38]....
        /*0818*/ 	.word	0x0000a480
        /*081c*/ 	.word	0x0000000c
        /*0820*/ 	.word	0x00022830
        /*0824*/ 	.short	0x010a
        /*0826*/ 	.byte	0x3f
	.zero		1


	//   ....[39]....
        /*0828*/ 	.word	0x0000a4e0
        /*082c*/ 	.word	0x0000000c
        /*0830*/ 	.word	0x00022830
        /*0834*/ 	.short	0x010a
        /*0836*/ 	.byte	0x3f
	.zero		1


	//   ....[40]....
        /*0838*/ 	.word	0x0000b7e0
        /*083c*/ 	.word	0x0000009a
        /*0840*/ 	.word	0x00000000
        /*0844*/ 	.short	0x0101
        /*0846*/ 	.byte	0x3f
	.zero		1


	//   ....[41]....
        /*0848*/ 	.word	0x0000c450
        /*084c*/ 	.word	0x0000000c
        /*0850*/ 	.word	0x00022850
        /*0854*/ 	.short	0x010a
        /*0856*/ 	.byte	0x3f
	.zero		1


	//   ....[42]....
        /*0858*/ 	.word	0x0000c4a0
        /*085c*/ 	.word	0x0000000c
        /*0860*/ 	.word	0x00022850
        /*0864*/ 	.short	0x010a
        /*0866*/ 	.byte	0x3f
	.zero		1


	//   ....[43]....
        /*0868*/ 	.word	0x0000c850
        /*086c*/ 	.word	0x0000000c
        /*0870*/ 	.word	0x00000000
        /*0874*/ 	.short	0x0101
        /*0876*/ 	.byte	0x3f
	.zero		1


	//   ....[44]....
        /*0878*/ 	.word	0x0000e970
        /*087c*/ 	.word	0x00000000
        /*0880*/ 	.word	0x00000000
        /*0884*/ 	.short	0x0101
        /*0886*/ 	.byte	0x3f
	.zero		1


	//   ....[45]....
        /*0888*/ 	.word	0x00010db0
        /*088c*/ 	.word	0x00000005
        /*0890*/ 	.word	0x00022820
        /*0894*/ 	.short	0x010a
        /*0896*/ 	.byte	0x3f
	.zero		1


	//   ....[46]....
        /*0898*/ 	.word	0x00010e40
        /*089c*/ 	.word	0x00000006
        /*08a0*/ 	.word	0x000228a0
        /*08a4*/ 	.short	0x010a
        /*08a6*/ 	.byte	0x3f
	.zero		1


	//   ....[47]....
        /*08a8*/ 	.word	0x00011020
        /*08ac*/ 	.word	0x00000006
        /*08b0*/ 	.word	0x000228c0
        /*08b4*/ 	.short	0x010a
        /*08b6*/ 	.byte	0x3f
	.zero		1


	//   ....[48]....
        /*08b8*/ 	.word	0x00011430
        /*08bc*/ 	.word	0x00000007
        /*08c0*/ 	.word	0x000228a0
        /*08c4*/ 	.short	0x010a
        /*08c6*/ 	.byte	0x3f
	.zero		1


	//   ....[49]....
        /*08c8*/ 	.word	0x000115f0
        /*08cc*/ 	.word	0x00000007
        /*08d0*/ 	.word	0x000228c0
        /*08d4*/ 	.short	0x010a
        /*08d6*/ 	.byte	0x3f
	.zero		1


	//   ....[50]....
        /*08d8*/ 	.word	0x000123e0
        /*08dc*/ 	.word	0x00000005
        /*08e0*/ 	.word	0x00022840
        /*08e4*/ 	.short	0x010a
        /*08e6*/ 	.byte	0x3f
	.zero		1


	//   ....[51]....
        /*08e8*/ 	.word	0x000127e0
        /*08ec*/ 	.word	0x00000007
        /*08f0*/ 	.word	0x00022820
        /*08f4*/ 	.short	0x010a
        /*08f6*/ 	.byte	0x3f
	.zero		1


	//   ....[52]....
        /*08f8*/ 	.word	0x000128a0
        /*08fc*/ 	.word	0x00000002
        /*0900*/ 	.word	0x00022860
        /*0904*/ 	.short	0x010a
        /*0906*/ 	.byte	0x3f
	.zero		1


	//   ....[53]....
        /*0908*/ 	.word	0x00012f10
        /*090c*/ 	.word	0x00000002
        /*0910*/ 	.word	0x00022840
        /*0914*/ 	.short	0x010a
        /*0916*/ 	.byte	0x3f
	.zero		1


	//   ....[54]....
        /*0918*/ 	.word	0x00013120
        /*091c*/ 	.word	0x00000002
        /*0920*/ 	.word	0x00022860
        /*0924*/ 	.short	0x010a
        /*0926*/ 	.byte	0x3f
	.zero		1


	//   ....[55]....
        /*0928*/ 	.word	0x000136a0
        /*092c*/ 	.word	0x00000003
        /*0930*/ 	.word	0x00022840
        /*0934*/ 	.short	0x010a
        /*0936*/ 	.byte	0x3f
	.zero		1


	//   ....[56]....
        /*0938*/ 	.word	0x000138a0
        /*093c*/ 	.word	0x00000003
        /*0940*/ 	.word	0x00022860
        /*0944*/ 	.short	0x010a
        /*0946*/ 	.byte	0x3f
	.zero		1


	//   ....[57]....
        /*0948*/ 	.word	0x00013da0
        /*094c*/ 	.word	0x00000003
        /*0950*/ 	.word	0x00022840
        /*0954*/ 	.short	0x010a
        /*0956*/ 	.byte	0x3f
	.zero		1


	//   ....[58]....
        /*0958*/ 	.word	0x00013fb0
        /*095c*/ 	.word	0x00000003
        /*0960*/ 	.word	0x00022860
        /*0964*/ 	.short	0x010a
        /*0966*/ 	.byte	0x3f
	.zero		1


	//   ....[59]....
        /*0968*/ 	.word	0x00014ef0
        /*096c*/ 	.word	0x00000000
        /*0970*/ 	.word	0x00022820
        /*0974*/ 	.short	0x010a
        /*0976*/ 	.byte	0x3f
	.zero		1


	//   ....[60]....
        /*0978*/ 	.word	0x000150a0
        /*097c*/ 	.word	0x00000006
        /*0980*/ 	.word	0x00000000
        /*0984*/ 	.short	0x010a
        /*0986*/ 	.byte	0x3f
	.zero		1


	//   ....[61]....
        /*0988*/ 	.word	0x00015110
        /*098c*/ 	.word	0x00000007
        /*0990*/ 	.word	0x00000000
        /*0994*/ 	.short	0x010a
        /*0996*/ 	.byte	0x3f
	.zero		1


	//   ....[62]....
        /*0998*/ 	.word	0x00015180
        /*099c*/ 	.word	0x00000004
        /*09a0*/ 	.word	0x00000000
        /*09a4*/ 	.short	0x010a
        /*09a6*/ 	.byte	0x3f
	.zero		1


	//   ....[63]....
        /*09a8*/ 	.word	0x000151b0
        /*09ac*/ 	.word	0x00000003
        /*09b0*/ 	.word	0x00000000
        /*09b4*/ 	.short	0x010a
        /*09b6*/ 	.byte	0x3f
	.zero		1


	//   ....[64]....
        /*09b8*/ 	.word	0x00015210
        /*09bc*/ 	.word	0x0000005a
        /*09c0*/ 	.word	0x00022890
        /*09c4*/ 	.short	0x010a
        /*09c6*/ 	.byte	0x3f
	.zero		1


	//   ....[65]....
        /*09c8*/ 	.word	0x00015260
        /*09cc*/ 	.word	0x0000005a
        /*09d0*/ 	.word	0x00022890
        /*09d4*/ 	.short	0x010a
        /*09d6*/ 	.byte	0x3f
	.zero		1


	//   ....[66]....
        /*09d8*/ 	.word	0x000152b0
        /*09dc*/ 	.word	0x0000005a
        /*09e0*/ 	.word	0x00022890
        /*09e4*/ 	.short	0x010a
        /*09e6*/ 	.byte	0x3f
	.zero		1


	//   ....[67]....
        /*09e8*/ 	.word	0x00015300
        /*09ec*/ 	.word	0x0000005a
        /*09f0*/ 	.word	0x000228b0
        /*09f4*/ 	.short	0x010a
        /*09f6*/ 	.byte	0x3f
	.zero		1


	//   ....[68]....
        /*09f8*/ 	.word	0x00015670
        /*09fc*/ 	.word	0x00000012
        /*0a00*/ 	.word	0x00022800
        /*0a04*/ 	.short	0x010a
        /*0a06*/ 	.byte	0x3f
	.zero		1


	//   ....[69]....
        /*0a08*/ 	.word	0x00015940
        /*0a0c*/ 	.word	0x00000012
        /*0a10*/ 	.word	0x00022800
        /*0a14*/ 	.short	0x010a
        /*0a16*/ 	.byte	0x3f
	.zero		1


	//   ....[70]....
        /*0a18*/ 	.word	0x00015990
        /*0a1c*/ 	.word	0x00000003
        /*0a20*/ 	.word	0x00022830
        /*0a24*/ 	.short	0x010a
        /*0a26*/ 	.byte	0x3f
	.zero		1


	//   ....[71]....
        /*0a28*/ 	.word	0x000159e0
        /*0a2c*/ 	.word	0x00000003
        /*0a30*/ 	.word	0x00022850
        /*0a34*/ 	.short	0x010a
        /*0a36*/ 	.byte	0x3f
	.zero		1


	//   ....[72]....
        /*0a38*/ 	.word	0x00015a30
        /*0a3c*/ 	.word	0x0000000c
        /*0a40*/ 	.word	0x00022830
        /*0a44*/ 	.short	0x010a
        /*0a46*/ 	.byte	0x3f
	.zero		1


	//   ....[73]....
        /*0a48*/ 	.word	0x00015a80
        /*0a4c*/ 	.word	0x0000000c
        /*0a50*/ 	.word	0x00022850
        /*0a54*/ 	.short	0x010a
        /*0a56*/ 	.byte	0x3f
	.zero		1


	//   ....[74]....
        /*0a58*/ 	.word	0x00015c20
        /*0a5c*/ 	.word	0x00000005
        /*0a60*/ 	.word	0x00022820
        /*0a64*/ 	.short	0x010a
        /*0a66*/ 	.byte	0x3f
	.zero		1


	//   ....[75]....
        /*0a68*/ 	.word	0x00015c70
        /*0a6c*/ 	.word	0x00000006
        /*0a70*/ 	.word	0x000228a0
        /*0a74*/ 	.short	0x010a
        /*0a76*/ 	.byte	0x3f
	.zero		1


	//   ....[76]....
        /*0a78*/ 	.word	0x00015cc0
        /*0a7c*/ 	.word	0x00000006
        /*0a80*/ 	.word	0x000228c0
        /*0a84*/ 	.short	0x010a
        /*0a86*/ 	.byte	0x3f
	.zero		1


	//   ....[77]....
        /*0a88*/ 	.word	0x00015d10
        /*0a8c*/ 	.word	0x00000007
        /*0a90*/ 	.word	0x000228a0
        /*0a94*/ 	.short	0x010a
        /*0a96*/ 	.byte	0x3f
	.zero		1


	//   ....[78]....
        /*0a98*/ 	.word	0x00015d60
        /*0a9c*/ 	.word	0x00000007
        /*0aa0*/ 	.word	0x000228c0
        /*0aa4*/ 	.short	0x010a
        /*0aa6*/ 	.byte	0x3f
	.zero		1


	//   ....[79]....
        /*0aa8*/ 	.word	0x00015f00
        /*0aac*/ 	.word	0x00000005
        /*0ab0*/ 	.word	0x00022840
        /*0ab4*/ 	.short	0x010a
        /*0ab6*/ 	.byte	0x3f
	.zero		1


	//   ....[80]....
        /*0ab8*/ 	.word	0x00015f80
        /*0abc*/ 	.word	0x00000005
        /*0ac0*/ 	.word	0x00022820
        /*0ac4*/ 	.short	0x010a
        /*0ac6*/ 	.byte	0x3f
	.zero		1


	//   ....[81]....
        /*0ac8*/ 	.word	0x00015fd0
        /*0acc*/ 	.word	0x00000002
        /*0ad0*/ 	.word	0x00022860
        /*0ad4*/ 	.short	0x010a
        /*0ad6*/ 	.byte	0x3f
	.zero		1


	//   ....[82]....
        /*0ad8*/ 	.word	0x00016020
        /*0adc*/ 	.word	0x00000002
        /*0ae0*/ 	.word	0x00022840
        /*0ae4*/ 	.short	0x010a
        /*0ae6*/ 	.byte	0x3f
	.zero		1


	//   ....[83]....
        /*0ae8*/ 	.word	0x00016070
        /*0aec*/ 	.word	0x00000002
        /*0af0*/ 	.word	0x00022860
        /*0af4*/ 	.short	0x010a
        /*0af6*/ 	.byte	0x3f
	.zero		1


	//   ....[84]....
        /*0af8*/ 	.word	0x000160c0
        /*0afc*/ 	.word	0x00000003
        /*0b00*/ 	.word	0x00022840
        /*0b04*/ 	.short	0x010a
        /*0b06*/ 	.byte	0x3f
	.zero		1


	//   ....[85]....
        /*0b08*/ 	.word	0x00016110
        /*0b0c*/ 	.word	0x00000003
        /*0b10*/ 	.word	0x00022860
        /*0b14*/ 	.short	0x010a
        /*0b16*/ 	.byte	0x3f
	.zero		1


	//   ....[86]....
        /*0b18*/ 	.word	0x00016160
        /*0b1c*/ 	.word	0x00000003
        /*0b20*/ 	.word	0x00022840
        /*0b24*/ 	.short	0x010a
        /*0b26*/ 	.byte	0x3f
	.zero		1


	//   ....[87]....
        /*0b28*/ 	.word	0x000161b0
        /*0b2c*/ 	.word	0x00000003
        /*0b30*/ 	.word	0x00022860
        /*0b34*/ 	.short	0x010a
        /*0b36*/ 	.byte	0x3f
	.zero		1


	//   ....[88]....
        /*0b38*/ 	.word	0x00016b60
        /*0b3c*/ 	.word	0x00000000
        /*0b40*/ 	.word	0x00022820
        /*0b44*/ 	.short	0x010a
        /*0b46*/ 	.byte	0x3f
	.zero		1


	//   ....[89]....
        /*0b48*/ 	.word	0x00016d00
        /*0b4c*/ 	.word	0x00000006
        /*0b50*/ 	.word	0x00000000
        /*0b54*/ 	.short	0x010a
        /*0b56*/ 	.byte	0x3f
	.zero		1


	//   ....[90]....
        /*0b58*/ 	.word	0x00016d50
        /*0b5c*/ 	.word	0x00000007
        /*0b60*/ 	.word	0x00000000
        /*0b64*/ 	.short	0x010a
        /*0b66*/ 	.byte	0x3f
	.zero		1


	//   ....[91]....
        /*0b68*/ 	.word	0x00016da0
        /*0b6c*/ 	.word	0x00000004
        /*0b70*/ 	.word	0x00000000
        /*0b74*/ 	.short	0x010a
        /*0b76*/ 	.byte	0x3f
	.zero		1


	//----- nvinfo : EIATTR_NUM_MBARRIERS
	.align		4
.L_1237:
        /*0b78*/ 	.byte	0x03, 0x38
        /*0b7a*/ 	.short	0x0016


	//----- nvinfo : EIATTR_EXIT_INSTR_OFFSETS
	.align		4
        /*0b7c*/ 	.byte	0x04, 0x1c
        /*0b7e*/ 	.short	(.L_1239 - .L_1238)


	//   ....[0]....
.L_1238:
        /*0b80*/ 	.word	0x00015200


	//----- nvinfo : EIATTR_MAX_THREADS
	.align		4
.L_1239:
        /*0b84*/ 	.byte	0x04, 0x05
        /*0b86*/ 	.short	(.L_1241 - .L_1240)
.L_1240:
        /*0b88*/ 	.word	0x00000180
        /*0b8c*/ 	.word	0x00000001
        /*0b90*/ 	.word	0x00000001


	//----- nvinfo : EIATTR_CRS_STACK_SIZE
	.align		4
.L_1241:
        /*0b94*/ 	.byte	0x04, 0x1e
        /*0b96*/ 	.short	(.L_1243 - .L_1242)
.L_1242:
        /*0b98*/ 	.word	0x00000000


	//----- nvinfo : EIATTR_CBANK_PARAM_SIZE
	.align		4
.L_1243:
        /*0b9c*/ 	.byte	0x03, 0x19
        /*0b9e*/ 	.short	0x0a70


	//----- nvinfo : EIATTR_PARAM_CBANK
	.align		4
        /*0ba0*/ 	.byte	0x04, 0x0a
        /*0ba2*/ 	.short	(.L_1245 - .L_1244)
	.align		4
.L_1244:
        /*0ba4*/ 	.word	index@(.nv.constant0._ZN7cutlass13device_kernelIN5flash11enable_sm90INS1_16FlashAttnFwdSm90INS1_25CollectiveMainloopFwdSm90ILi2EN4cute5tupleIJNS5_1CILi1EEES8_S8_EEENS6_IJNS7_ILi128EEENS7_ILi96EEENS7_ILi64EEEEEELi256ENS_10bfloat16_tEfNS_4arch4Sm90ELb0ELb0ELb1ELb1ELb0ELb1ELb0ELb1ELb0ELb0ELb0ELb0EEENS1_21CollectiveEpilogueFwdINS6_IJSA_NS7_ILi256EEESB_EEES9_SE_SG_Li256ELb1ELb0ELb0ELb0EEENS1_36VarlenDynamicPersistentTileSchedulerILi128ELi96ELi256ELi32ELb0ELb0ELb1ELb0ELb1ELb1EEEEEEEEEvNT_6ParamsE)
        /*0ba8*/ 	.short	0x0210
        /*0baa*/ 	.short	0x0a70


	//----- nvinfo : EIATTR_SW_WAR
	.align		4
.L_1245:
        /*0bac*/ 	.byte	0x04, 0x36
        /*0bae*/ 	.short	(.L_1247 - .L_1246)
.L_1246:
        /*0bb0*/ 	.word	0x00000008
.L_1247:


//--------------------- .nv.info._ZN7cutlass13device_kernelIN5flash11enable_sm90INS1_16FlashAttnFwdSm90INS1_25CollectiveMainloopFwdSm90ILi2EN4cute5tupleIJNS5_1CILi1EEES8_S8_EEENS6_IJNS7_ILi128EEENS7_ILi96EEENS7_ILi64EEEEEELi256ENS_10bfloat16_tEfNS_4arch4Sm90ELb0ELb0ELb1ELb1ELb0ELb0ELb1ELb1ELb0ELb0ELb0ELb0EEENS1_21CollectiveEpilogueFwdINS6_IJSA_NS7_ILi256EEESB_EEES9_SE_SG_Li256ELb1ELb0ELb0ELb0EEENS1_36VarlenDynamicPersistentTileSchedulerILi128ELi96ELi256ELi32ELb0ELb0ELb1ELb0ELb1ELb1EEEEEEEEEvNT_6ParamsE --------------------------
	.section	.nv.info._ZN7cutlass13device_kernelIN5flash11enable_sm90INS1_16FlashAttnFwdSm90INS1_25CollectiveMainloopFwdSm90ILi2EN4cute5tupleIJNS5_1CILi1EEES8_S8_EEENS6_IJNS7_ILi128EEENS7_ILi96EEENS7_ILi64EEEEEELi256ENS_10bfloat16_tEfNS_4arch4Sm90ELb0ELb0ELb1ELb1ELb0ELb0ELb1ELb1ELb0ELb0ELb0ELb0EEENS1_21CollectiveEpilogueFwdINS6_IJSA_NS7_ILi256EEESB_EEES9_SE_SG_Li256ELb1ELb0ELb0ELb0EEENS1_36VarlenDynamicPersistentTileSchedulerILi128ELi96ELi256ELi32ELb0ELb0ELb1ELb0ELb1ELb1EEEEEEEEEvNT_6ParamsE,"",@"SHT_CUDA_INFO"
	.sectionflags	@""
	.align	4


	//----- nvinfo : EIATTR_CUDA_API_VERSION
	.align		4
        /*0000*/ 	.byte	0x04, 0x37
        /*0002*/ 	.short	(.L_1249 - .L_1248)
.L_1248:
        /*0004*/ 	.word	0x00000082


	//----- nvinfo : EIATTR_KPARAM_INFO
	.align		4
.L_1249:
        /*0008*/ 	.byte	0x04, 0x17
        /*000a*/ 	.short	(.L_1251 - .L_1250)
.L_1250:
        /*000c*/ 	.word	0x00000000
        /*0010*/ 	.short	0x0000
        /*0012*/ 	.short	0x0070
        /*0014*/ 	.byte	0x00, 0xf0, 0x01, 0x2c


	//----- nvinfo : EIATTR_SPARSE_MMA_MASK
	.align		4
.L_1251:
        /*0018*/ 	.byte	0x03, 0x50
        /*001a*/ 	.short	0x0000


	//----- nvinfo : EIATTR_MAXREG_COUNT
	.align		4
        /*001c*/ 	.byte	0x03, 0x1b
        /*001e*/ 	.short	0x00a8


	//----- nvinfo : EIATTR_NUM_BARRIERS
	.align		4
        /*0020*/ 	.byte	0x02, 0x4c
        /*0022*/ 	.byte	0x10
	.zero		1


	//----- nvinfo : EIATTR_EXTERNS
	.align		4
        /*0024*/ 	.byte	0x04, 0x0f
        /*0026*/ 	.short	(.L_1253 - .L_1252)


	//   ....[0]....
	.align		4
.L_1252:
        /*0028*/ 	.word	index@(__assertfail)


	//----- nvinfo : EIATTR_ANNOTATIONS
	.align		4
.L_1253:
        /*002c*/ 	.byte	0x04, 0x55
        /*002e*/ 	.short	(.L_1255 - .L_1254)


	//   ....[0]....
.L_1254:
        /* <DEDUP_REMOVED lines=30> */


	//----- nvinfo : EIATTR_MERCURY_ISA_VERSION
	.align		4
.L_1255:
        /*0200*/ 	.byte	0x03, 0x5f
        /*0202*/ 	.short	0x0101


	//----- nvinfo : EIATTR_UNUSED_LOAD_BYTE_OFFSET
	.align		4
        /*0204*/ 	.byte	0x04, 0x44
        /*0206*/ 	.short	(.L_1257 - .L_1256)


	//   ....[0]....
.L_1256:
        /*0208*/ 	.word	0x00000ae0
        /*020c*/ 	.word	0x0000fff0


	//   ....[1]....
        /*0210*/ 	.word	0x000076b0
        /*0214*/ 	.word	0x0000fff0


	//----- nvinfo : EIATTR_INT_WARP_WIDE_INSTR_OFFSETS
	.align		4
.L_1257:
        /*0218*/ 	.byte	0x04, 0x31
        /*021a*/ 	.short	(.L_1259 - .L_1258)


	//   ....[0]....
.L_1258:
        /*021c*/ 	.word	0x00000190


	//   ....[1]....
        /*0220*/ 	.word	0x000001d0


	//   ....[2]....
        /*0224*/ 	.word	0x00000240


	//   ....[3]....
        /*0228*/ 	.word	0x00000250


	//   ....[4]....
        /*022c*/ 	.word	0x0000b090


	//   ....[5]....
        /*0230*/ 	.word	0x0000b120


	//   ....[6]....
        /*0234*/ 	.word	0x0000b5b0


	//   ....[7]....
        /*0238*/ 	.word	0x0000b5e0


	//   ....[8]....
        /*023c*/ 	.word	0x0000dc00


	//   ....[9]....
        /*0240*/ 	.word	0x0000dc90


	//----- nvinfo : EIATTR_COOP_GROUP_MASK_REGIDS
	.align		4
.L_1259:
        /*0244*/ 	.byte	0x04, 0x29
        /*0246*/ 	.short	(.L_1261 - .L_1260)


	//   ....[0]....
.L_1260:
        /*0248*/ 	.word	0xffffffff


	//   ....[1]....
        /*024c*/ 	.word	0xffffffff


	//   ....[2]....
        /*0250*/ 	.word	0xffffffff


	//   ....[3]....
        /*0254*/ 	.word	0xffffffff


	//   ....[4]....
        /*0258*/ 	.word	0xffffffff


	//   ....[5]....
        /*025c*/ 	.word	0xffffffff


	//   ....[6]....
        /*0260*/ 	.word	0xffffffff


	//   ....[7]....
        /*0264*/ 	.word	0xffffffff


	//   ....[8]....
        /*0268*/ 	.word	0xffffffff


	//   ....[9]....
        /*026c*/ 	.word	0xffffffff


	//   ....[10]....
        /*0270*/ 	.word	0xffffffff


	//   ....[11]....
        /*0274*/ 	.word	0xffffffff


	//   ....[12]....
        /*0278*/ 	.word	0xffffffff


	//   ....[13]....
        /*027c*/ 	.word	0xffffffff


	//   ....[14]....
        /*0280*/ 	.word	0xffffffff


	//   ....[15]....
        /*0284*/ 	.word	0xffffffff


	//   ....[16]....
        /*0288*/ 	.word	0xffffffff


	//   ....[17]....
        /*028c*/ 	.word	0xffffffff


	//   ....[18]....
        /*0290*/ 	.word	0xffffffff


	//   ....[19]....
        /*0294*/ 	.word	0xffffffff


	//   ....[20]....
        /*0298*/ 	.word	0xffffffff


	//   ....[21]....
        /*029c*/ 	.word	0xffffffff


	//   ....[22]....
        /*02a0*/ 	.word	0xffffffff


	//   ....[23]....
        /*02a4*/ 	.word	0xffffffff


	//   ....[24]....
        /*02a8*/ 	.word	0xffffffff


	//   ....[25]....
        /*02ac*/ 	.word	0xffffffff


	//   ....[26]....
        /*02b0*/ 	.word	0xffffffff


	//   ....[27]....
        /*02b4*/ 	.word	0xffffffff


	//   ....[28]....
        /*02b8*/ 	.word	0xffffffff


	//   ....[29]....
        /*02bc*/ 	.word	0xffffffff


	//   ....[30]....
        /*02c0*/ 	.word	0xffffffff


	//   ....[31]....
        /*02c4*/ 	.word	0xffffffff


	//   ....[32]....
        /*02c8*/ 	.word	0xffffffff


	//   ....[33]....
        /*02cc*/ 	.word	0xffffffff


	//   ....[34]....
        /*02d0*/ 	.word	0xffffffff


	//   ....[35]....
        /*02d4*/ 	.word	0xffffffff


	//   ....[36]....
        /*02d8*/ 	.word	0xffffffff


	//   ....[37]....
        /*02dc*/ 	.word	0xffffffff


	//   ....[38]....
        /*02e0*/ 	.word	0xffffffff


	//   ....[39]....
        /*02e4*/ 	.word	0xffffffff


	//   ....[40]....
        /*02e8*/ 	.word	0xffffffff


	//   ....[41]....
        /*02ec*/ 	.word	0xffffffff


	//   ....[42]....
        /*02f0*/ 	.word	0xffffffff


	//   ....[43]....
        /*02f4*/ 	.word	0xffffffff


	//   ....[44]....
        /*02f8*/ 	.word	0xffffffff


	//   ....[45]....
        /*02fc*/ 	.word	0xffffffff


	//   ....[46]....
        /*0300*/ 	.word	0xffffffff


	//   ....[47]....
        /*0304*/ 	.word	0xffffffff


	//   ....[48]....
        /*0308*/ 	.word	0xffffffff


	//   ....[49]....
        /*030c*/ 	.word	0xffffffff


	//   ....[50]....
        /*0310*/ 	.word	0xffffffff


	//   ....[51]....
        /*0314*/ 	.word	0xffffffff


	//   ....[52]....
        /*0318*/ 	.word	0xffffffff


	//   ....[53]....
        /*031c*/ 	.word	0xffffffff


	//   ....[54]....
        /*0320*/ 	.word	0x0500000f


	//   ....[55]....
        /*0324*/ 	.word	0x0500000f


	//   ....[56]....
        /*0328*/ 	.word	0x0500000f


	//   ....[57]....
        /*032c*/ 	.word	0x0500000f


	//   ....[58]....
        /*0330*/ 	.word	0x0500000f


	//   ....[59]....
        /*0334*/ 	.word	0x0500000f


	//   ....[60]....
        /*0338*/ 	.word	0x0500000f


	//   ....[61]....
        /*033c*/ 	.word	0x0500000f


	//   ....[62]....
        /*0340*/ 	.word	0x0500000f


	//   ....[63]....
        /*0344*/ 	.word	0x0500000f


	//   ....[64]....
        /*0348*/ 	.word	0x0500000f


	//   ....[65]....
        /*034c*/ 	.word	0x0500000f


	//   ....[66]....
        /*0350*/ 	.word	0x0500000f


	//   ....[67]....
        /*0354*/ 	.word	0x0500000f


	//   ....[68]....
        /*0358*/ 	.word	0x0500000f


	//   ....[69]....
        /*035c*/ 	.word	0x0500000f


	//   ....[70]....
        /*0360*/ 	.word	0x0500000f


	//   ....[71]....
        /*0364*/ 	.word	0x0500000f


	//   ....[72]....
        /*0368*/ 	.word	0x0500000f


	//----- nvinfo : EIATTR_COOP_GROUP_INSTR_OFFSETS
	.align		4
.L_1261:
        /*036c*/ 	.byte	0x04, 0x28
        /*036e*/ 	.short	(.L_1263 - .L_1262)


	//   ....[0]....
.L_1262:
        /*0370*/ 	.word	0x00000070


	//   ....[1]....
        /*0374*/ 	.word	0x000001a0


	//   ....[2]....
        /*0378*/ 	.word	0x000001f0


	//   ....[3]....
        /*037c*/ 	.word	0x00000440


	//   ....[4]....
        /*0380*/ 	.word	0x000005a0


	//   ....[5]....
        /*0384*/ 	.word	0x000006c0


	//   ....[6]....
        /*0388*/ 	.word	0x00000820


	//   ....[7]....
        /*038c*/ 	.word	0x000016b0


	//   ....[8]....
        /*0390*/ 	.word	0x000034d0


	//   ....[9]....
        /*0394*/ 	.word	0x00003520


	//   ....[10]....
        /*0398*/ 	.word	0x00003540


	//   ....[11]....
        /*039c*/ 	.word	0x00003560


	//   ....[12]....
        /*03a0*/ 	.word	0x00005590


	//   ....[13]....
        /*03a4*/ 	.word	0x000055e0


	//   ....[14]....
        /*03a8*/ 	.word	0x00005600


	//   ....[15]....
        /*03ac*/ 	.word	0x00005620


	//   ....[16]....
        /*03b0*/ 	.word	0x00006c10


	//   ....[17]....
        /*03b4*/ 	.word	0x00006c50


	//   ....[18]....
        /*03b8*/ 	.word	0x00006d20


	//   ....[19]....
        /*03bc*/ 	.word	0x00006d50


	//   ....[20]....
        /*03c0*/ 	.word	0x0000a200


	//   ....[21]....
        /*03c4*/ 	.word	0x0000a390


	//   ....[22]....
        /*03c8*/ 	.word	0x0000a3c0


	//   ....[23]....
        /*03cc*/ 	.word	0x0000a400


	//   ....[24]....
        /*03d0*/ 	.word	0x0000a460


	//   ....[25]....
        /*03d4*/ 	.word	0x0000a4c0


	//   ....[26]....
        /*03d8*/ 	.word	0x0000a500


	//   ....[27]....
        /*03dc*/ 	.word	0x0000a6b0


	//   ....[28]....
        /*03e0*/ 	.word	0x0000a710


	//   ....[29]....
        /*03e4*/ 	.word	0x0000a750


	//   ....[30]....
        /*03e8*/ 	.word	0x0000a790


	//   ....[31]....
        /*03ec*/ 	.word	0x0000a7c0


	//   ....[32]....
        /*03f0*/ 	.word	0x0000a7f0


	//   ....[33]....
        /*03f4*/ 	.word	0x0000a880


	//   ....[34]....
        /*03f8*/ 	.word	0x0000a8b0


	//   ....[35]....
        /*03fc*/ 	.word	0x0000a940


	//   ....[36]....
        /*0400*/ 	.word	0x0000dd20


	//   ....[37]....
        /*0404*/ 	.word	0x0000dd30


	//   ....[38]....
        /*0408*/ 	.word	0x0000de40


	//   ....[39]....
        /*040c*/ 	.word	0x0000dea0


	//   ....[40]....
        /*0410*/ 	.word	0x0000dee0


	//   ....[41]....
        /*0414*/ 	.word	0x0000df20


	//   ....[42]....
        /*0418*/ 	.word	0x0000df50


	//   ....[43]....
        /*041c*/ 	.word	0x0000df80


	//   ....[44]....
        /*0420*/ 	.word	0x0000e110


	//   ....[45]....
        /*0424*/ 	.word	0x0000e170


	//   ....[46]....
        /*0428*/ 	.word	0x0000e1b0


	//   ....[47]....
        /*042c*/ 	.word	0x0000e1f0


	//   ....[48]....
        /*0430*/ 	.word	0x0000e220


	//   ....[49]....
        /*0434*/ 	.word	0x0000e250


	//   ....[50]....
        /*0438*/ 	.word	0x0000e310


	//   ....[51]....
        /*043c*/ 	.word	0x0000e330


	//   ....[52]....
        /*0440*/ 	.word	0x0000e3a0


	//   ....[53]....
        /*0444*/ 	.word	0x0000e7d0


	//   ....[54]....
        /*0448*/ 	.word	0x0000ed30


	//   ....[55]....
        /*044c*/ 	.word	0x0000f150


	//   ....[56]....
        /*0450*/ 	.word	0x0000f1e0


	//   ....[57]....
        /*0454*/ 	.word	0x0000f280


	//   ....[58]....
        /*0458*/ 	.word	0x0000f330


	//   ....[59]....
        /*045c*/ 	.word	0x0000f3b0


	//   ....[60]....
        /*0460*/ 	.word	0x0000f430


	//   ....[61]....
        /*0464*/ 	.word	0x0000f4b0


	//   ....[62]....
        /*0468*/ 	.word	0x0000f530


	//   ....[63]....
        /*046c*/ 	.word	0x0000f5c0


	//   ....[64]....
        /*0470*/ 	.word	0x0000f670


	//   ....[65]....
        /*0474*/ 	.word	0x0000f6f0


	//   ....[66]....
        /*0478*/ 	.word	0x0000f770


	//   ....[67]....
        /*047c*/ 	.word	0x0000f7f0


	//   ....[68]....
        /*0480*/ 	.word	0x0000f870


	//   ....[69]....
        /*0484*/ 	.word	0x0000f8e0


	//   ....[70]....
        /*0488*/ 	.word	0x0000f980


	//   ....[71]....
        /*048c*/ 	.word	0x0000fa10


	//   ....[72]....
        /*0490*/ 	.word	0x0000fb30


	//----- nvinfo : EIATTR_REG_RECONFIG
	.align		4
.L_1263:
        /*0494*/ 	.byte	0x01, 0x54
	.zero		2


	//----- nvinfo : EIATTR_SYSCALL_OFFSETS
	.align		4
        /*0498*/ 	.byte	0x04, 0x46
        /*049a*/ 	.short	(.L_1265 - .L_1264)


	//   ....[0]....
.L_1264:
        /*049c*/ 	.word	0x00001820


	//   ....[1]....
        /*04a0*/ 	.word	0x0000b2b0


	//   ....[2]....
        /*04a4*/ 	.word	0x0000b3f0


	//   ....[3]....
        /*04a8*/ 	.word	0x0000b4f0


	//----- nvinfo : EIATTR_MBARRIER_INSTR_OFFSETS
	.align		4
.L_1265:
        /*04ac*/ 	.byte	0x04, 0x39
        /*04ae*/ 	.short	(.L_1267 - .L_1266)


	//   ....[0]....
.L_1266:
        /*04b0*/ 	.word	0x000002e0
        /*04b4*/ 	.word	0x000000ff
        /*04b8*/ 	.word	0x00032400
        /*04bc*/ 	.short	0x0100
        /*04be*/ 	.byte	0x08
	.zero		1


	//   ....[1]....
        /*04c0*/ 	.word	0x000002f0
        /*04c4*/ 	.word	0x000000ff
        /*04c8*/ 	.word	0x00032410
        /*04cc*/ 	.short	0x0100
        /*04ce*/ 	.byte	0x08
	.zero		1


	//   ....[2]....
        /*04d0*/ 	.word	0x00000300
        /*04d4*/ 	.word	0x000000ff
        /*04d8*/ 	.word	0x00032420
        /*04dc*/ 	.short	0x0100
        /*04de*/ 	.byte	0x08
	.zero		1


	//   ....[3]....
        /*04e0*/ 	.word	0x000003f0
        /*04e4*/ 	.word	0x000000ff
        /*04e8*/ 	.word	0x00032430
        /*04ec*/ 	.short	0x0100
        /*04ee*/ 	.byte	0x08
	.zero		1


	//   ....[4]....
        /*04f0*/ 	.word	0x00000400
        /*04f4*/ 	.word	0x000000ff
        /*04f8*/ 	.word	0x00032440
        /*04fc*/ 	.short	0x0100
        /*04fe*/ 	.byte	0x08
	.zero		1


	//   ....[5]....
        /*0500*/ 	.word	0x00000410
        /*0504*/ 	.word	0x000000ff
        /*0508*/ 	.word	0x00032438
        /*050c*/ 	.short	0x0100
        /*050e*/ 	.byte	0x08
	.zero		1


	//   ....[6]....
        /*0510*/ 	.word	0x00000420
        /*0514*/ 	.word	0x000000ff
        /*0518*/ 	.word	0x00032448
        /*051c*/ 	.short	0x0100
        /*051e*/ 	.byte	0x08
	.zero		1


	//   ....[7]....
        /*0520*/ 	.word	0x00000550
        /*0524*/ 	.word	0x000000ff
        /*0528*/ 	.word	0x00032450
        /*052c*/ 	.short	0x0100
        /*052e*/ 	.byte	0x08
	.zero		1


	//   ....[8]....
        /*0530*/ 	.word	0x00000560
        /*0534*/ 	.word	0x000000ff
        /*0538*/ 	.word	0x00032460
        /*053c*/ 	.short	0x0100
        /*053e*/ 	.byte	0x08
	.zero		1


	//   ....[9]....
        /*0540*/ 	.word	0x00000570
        /*0544*/ 	.word	0x000000ff
        /*0548*/ 	.word	0x00032458
        /*054c*/ 	.short	0x0100
        /*054e*/ 	.byte	0x08
	.zero		1


	//   ....[10]....
        /*0550*/ 	.word	0x00000580
        /*0554*/ 	.word	0x000000ff
        /*0558*/ 	.word	0x00032468
        /*055c*/ 	.short	0x0100
        /*055e*/ 	.byte	0x08
	.zero		1


	//   ....[11]....
        /*0560*/ 	.word	0x00000670
        /*0564*/ 	.word	0x000000ff
        /*0568*/ 	.word	0x00032470
        /*056c*/ 	.short	0x0100
        /*056e*/ 	.byte	0x06
	.zero		1


	//   ....[12]....
        /*0570*/ 	.word	0x00000680
        /*0574*/ 	.word	0x000000ff
        /*0578*/ 	.word	0x00032480
        /*057c*/ 	.short	0x0100
        /*057e*/ 	.byte	0x06
	.zero		1


	//   ....[13]....
        /*0580*/ 	.word	0x00000690
        /*0584*/ 	.word	0x000000ff
        /*0588*/ 	.word	0x00032478
        /*058c*/ 	.short	0x0100
        /*058e*/ 	.byte	0x06
	.zero		1


	//   ....[14]....
        /*0590*/ 	.word	0x000006a0
        /*0594*/ 	.word	0x000000ff
        /*0598*/ 	.word	0x00032488
        /*059c*/ 	.short	0x0100
        /*059e*/ 	.byte	0x06
	.zero		1


	//   ....[15]....
        /*05a0*/ 	.word	0x000007d0
        /*05a4*/ 	.word	0x000000ff
        /*05a8*/ 	.word	0x00032490
        /*05ac*/ 	.short	0x0100
        /*05ae*/ 	.byte	0x08
	.zero		1


	//   ....[16]....
        /*05b0*/ 	.word	0x000007e0
        /*05b4*/ 	.word	0x000000ff
        /*05b8*/ 	.word	0x000324a0
        /*05bc*/ 	.short	0x0100
        /*05be*/ 	.byte	0x08
	.zero		1


	//   ....[17]....
        /*05c0*/ 	.word	0x000007f0
        /*05c4*/ 	.word	0x000000ff
        /*05c8*/ 	.word	0x00032498
        /*05cc*/ 	.short	0x0100
        /*05ce*/ 	.byte	0x08
	.zero		1


	//   ....[18]....
        /*05d0*/ 	.word	0x00000800
        /*05d4*/ 	.word	0x000000ff
        /*05d8*/ 	.word	0x000324a8
        /*05dc*/ 	.short	0x0100
        /*05de*/ 	.byte	0x08
	.zero		1


	//   ....[19]....
        /*05e0*/ 	.word	0x00000930
        /*05e4*/ 	.word	0x000000ff
        /*05e8*/ 	.word	0x000324b0
        /*05ec*/ 	.short	0x0100
        /*05ee*/ 	.byte	0x08
	.zero		1


	//   ....[20]....
        /*05f0*/ 	.word	0x00000940
        /*05f4*/ 	.word	0x000000ff
        /*05f8*/ 	.word	0x000324c0
        /*05fc*/ 	.short	0x0100
        /*05fe*/ 	.byte	0x08
	.zero		1


	//   ....[21]....
        /*0600*/ 	.word	0x00000950
        /*0604*/ 	.word	0x000000ff
        /*0608*/ 	.word	0x000324b8
        /*060c*/ 	.short	0x0100
        /*060e*/ 	.byte	0x08
	.zero		1


	//   ....[22]....
        /*0610*/ 	.word	0x00000960
        /*0614*/ 	.word	0x000000ff
        /*0618*/ 	.word	0x000324c8
        /*061c*/ 	.short	0x0100
        /*061e*/ 	.byte	0x08
	.zero		1


	//   ....[23]....
        /*0620*/ 	.word	0x000018e0
        /*0624*/ 	.word	0x00000004
        /*0628*/ 	.word	0x00032400
        /*062c*/ 	.short	0x010a
        /*062e*/ 	.byte	0x3f
	.zero		1


	//   ....[24]....
        /*0630*/ 	.word	0x000019c0
        /*0634*/ 	.word	0x00000000
        /*0638*/ 	.word	0x00032430
        /*063c*/ 	.short	0x010a
        /*063e*/ 	.byte	0x3f
	.zero		1


	//   ....[25]....
        /*0640*/ 	.word	0x00001a10
        /*0644*/ 	.word	0x00000000
        /*0648*/ 	.word	0x00032430
        /*064c*/ 	.short	0x010a
        /*064e*/ 	.byte	0x3f
	.zero		1


	//   ....[26]....
        /*0650*/ 	.word	0x00001d80
        /*0654*/ 	.word	0x00000004
        /*0658*/ 	.word	0x00032410
        /*065c*/ 	.short	0x010a
        /*065e*/ 	.byte	0x3f
	.zero		1


	//   ....[27]....
        /*0660*/ 	.word	0x00001dc0
        /*0664*/ 	.word	0x00000000
        /*0668*/ 	.word	0x00032450
        /*066c*/ 	.short	0x010a
        /*066e*/ 	.byte	0x3f
	.zero		1


	//   ....[28]....
        /*0670*/ 	.word	0x00001e00
        /*0674*/ 	.word	0x00000000
        /*0678*/ 	.word	0x00032450
        /*067c*/ 	.short	0x010a
        /*067e*/ 	.byte	0x3f
	.zero		1


	//   ....[29]....
        /*0680*/ 	.word	0x000037c0
        /*0684*/ 	.word	0x00000018
        /*0688*/ 	.word	0x00000000
        /*068c*/ 	.short	0x0101
        /*068e*/ 	.byte	0x3f
	.zero		1


	//   ....[30]....
        /*0690*/ 	.word	0x000042a0
        /*0694*/ 	.word	0x00000000
        /*0698*/ 	.word	0x00000000
        /*069c*/ 	.short	0x0101
        /*069e*/ 	.byte	0x3f
	.zero		1


	//   ....[31]....
        /*06a0*/ 	.word	0x00004400
        /*06a4*/ 	.word	0x000000ff
        /*06a8*/ 	.word	0x00032430
        /*06ac*/ 	.short	0x010a
        /*06ae*/ 	.byte	0x05
	.zero		1


	//   ....[32]....
        /*06b0*/ 	.word	0x00004440
        /*06b4*/ 	.word	0x000000ff
        /*06b8*/ 	.word	0x00032430
        /*06bc*/ 	.short	0x010a
        /*06be*/ 	.byte	0x05
	.zero		1


	//   ....[33]....
        /*06c0*/ 	.word	0x00004650
        /*06c4*/ 	.word	0x000000ff
        /*06c8*/ 	.word	0x00032450
        /*06cc*/ 	.short	0x010a
        /*06ce*/ 	.byte	0x05
	.zero		1


	//   ....[34]....
        /*06d0*/ 	.word	0x00004690
        /*06d4*/ 	.word	0x000000ff
        /*06d8*/ 	.word	0x00032450
        /*06dc*/ 	.short	0x010a
        /*06de*/ 	.byte	0x05
	.zero		1


	//   ....[35]....
        /*06e0*/ 	.word	0x000058a0
        /*06e4*/ 	.word	0x00000098
        /*06e8*/ 	.word	0x00000000
        /*06ec*/ 	.short	0x0101
        /*06ee*/ 	.byte	0x3f
	.zero		1


	//   ....[36]....
        /*06f0*/ 	.word	0x00006bf0
        /*06f4*/ 	.word	0x000000d6
        /*06f8*/ 	.word	0x00000000
        /*06fc*/ 	.short	0x0101
        /*06fe*/ 	.byte	0x3f
	.zero		1


	//   ....[37]....
        /*0700*/ 	.word	0x00008e30
        /*0704*/ 	.word	0x00000097
        /*0708*/ 	.word	0x00000000
        /*070c*/ 	.short	0x0101
        /*070e*/ 	.byte	0x3f
	.zero		1


	//   ....[38]....
        /*0710*/ 	.word	0x0000ba50
        /*0714*/ 	.word	0x00000008
        /*0718*/ 	.word	0x00032440
        /*071c*/ 	.short	0x010a
        /*071e*/ 	.byte	0x3f
	.zero		1


	//   ....[39]....
        /*0720*/ 	.word	0x0000c070
        /*0724*/ 	.word	0x00000008
        /*0728*/ 	.word	0x00032420
        /*072c*/ 	.short	0x010a
        /*072e*/ 	.byte	0x3f
	.zero		1


	//   ....[40]....
        /*0730*/ 	.word	0x0000c140
        /*0734*/ 	.word	0x00000008
        /*0738*/ 	.word	0x00032460
        /*073c*/ 	.short	0x010a
        /*073e*/ 	.byte	0x3f
	.zero		1


	//   ....[41]....
        /*0740*/ 	.word	0x0000c7b0
        /*0744*/ 	.word	0x00000003
        /*0748*/ 	.word	0x00032440
        /*074c*/ 	.short	0x010a
        /*074e*/ 	.byte	0x3f
	.zero		1


	//   ....[42]....
        /*0750*/ 	.word	0x0000c9c0
        /*0754*/ 	.word	0x00000003
        /*0758*/ 	.word	0x00032460
        /*075c*/ 	.short	0x010a
        /*075e*/ 	.byte	0x3f
	.zero		1


	//   ....[43]....
        /*0760*/ 	.word	0x0000cf30
        /*0764*/ 	.word	0x00000002
        /*0768*/ 	.word	0x00032440
        /*076c*/ 	.short	0x010a
        /*076e*/ 	.byte	0x3f
	.zero		1


	//   ....[44]....
        /*0770*/ 	.word	0x0000d130
        /*0774*/ 	.word	0x00000002
        /*0778*/ 	.word	0x00032460
        /*077c*/ 	.short	0x010a
        /*077e*/ 	.byte	0x3f
	.zero		1


	//   ....[45]....
        /*0780*/ 	.word	0x0000d610
        /*0784*/ 	.word	0x00000002
        /*0788*/ 	.word	0x00032440
        /*078c*/ 	.short	0x010a
        /*078e*/ 	.byte	0x3f
	.zero		1


	//   ....[46]....
        /*0790*/ 	.word	0x0000d820
        /*0794*/ 	.word	0x00000002
        /*0798*/ 	.word	0x00032460
        /*079c*/ 	.short	0x010a
        /*079e*/ 	.byte	0x3f
	.zero		1


	//   ....[47]....
        /*07a0*/ 	.word	0x0000e760
        /*07a4*/ 	.word	0x00000000
        /*07a8*/ 	.word	0x00032420
        /*07ac*/ 	.short	0x010a
        /*07ae*/ 	.byte	0x3f
	.zero		1


	//   ....[48]....
        /*07b0*/ 	.word	0x0000e930
        /*07b4*/ 	.word	0x00000006
        /*07b8*/ 	.word	0x00000000
        /*07bc*/ 	.short	0x010a
        /*07be*/ 	.byte	0x3f
	.zero		1


	//   ....[49]....
        /*07c0*/ 	.word	0x0000e9a0
        /*07c4*/ 	.word	0x00000007
        /*07c8*/ 	.word	0x00000000
        /*07cc*/ 	.short	0x010a
        /*07ce*/ 	.byte	0x3f
	.zero		1


	//   ....[50]....
        /*07d0*/ 	.word	0x0000ea10
        /*07d4*/ 	.word	0x00000004
        /*07d8*/ 	.word	0x00000000
        /*07dc*/ 	.short	0x010a
        /*07de*/ 	.byte	0x3f
	.zero		1


	//   ....[51]....
        /*07e0*/ 	.word	0x0000ea40
        /*07e4*/ 	.word	0x00000003
        /*07e8*/ 	.word	0x00000000
        /*07ec*/ 	.short	0x010a
        /*07ee*/ 	.byte	0x3f
	.zero		1


	//   ....[52]....
        /*07f0*/ 	.word	0x0000eaa0
        /*07f4*/ 	.word	0x00000004
        /*07f8*/ 	.word	0x00032400
        /*07fc*/ 	.short	0x010a
        /*07fe*/ 	.byte	0x3f
	.zero		1


	//   ....[53]....
        /*0800*/ 	.word	0x0000eaf0
        /*0804*/ 	.word	0x00000000
        /*0808*/ 	.word	0x00032430
        /*080c*/ 	.short	0x010a
        /*080e*/ 	.byte	0x3f
	.zero		1


	//   ....[54]....
        /*0810*/ 	.word	0x0000eb40
        /*0814*/ 	.word	0x00000004
        /*0818*/ 	.word	0x00032410
        /*081c*/ 	.short	0x010a
        /*081e*/ 	.byte	0x3f
	.zero		1


	//   ....[55]....
        /*0820*/ 	.word	0x0000eb90
        /*0824*/ 	.word	0x00000000
        /*0828*/ 	.word	0x00032450
        /*082c*/ 	.short	0x010a
        /*082e*/ 	.byte	0x3f
	.zero		1


	//   ....[56]....
        /*0830*/ 	.word	0x0000ebf0
        /*0834*/ 	.word	0x00000099
        /*0838*/ 	.word	0x00032430
        /*083c*/ 	.short	0x010a
        /*083e*/ 	.byte	0x3f
	.zero		1


	//   ....[57]....
        /*0840*/ 	.word	0x0000ec50
        /*0844*/ 	.word	0x000000d1
        /*0848*/ 	.word	0x00032450
        /*084c*/ 	.short	0x010a
        /*084e*/ 	.byte	0x3f
	.zero		1


	//   ....[58]....
        /*0850*/ 	.word	0x0000edf0
        /*0854*/ 	.word	0x00000008
        /*0858*/ 	.word	0x00032440
        /*085c*/ 	.short	0x010a
        /*085e*/ 	.byte	0x3f
	.zero		1


	//   ....[59]....
        /*0860*/ 	.word	0x0000ee70
        /*0864*/ 	.word	0x00000008
        /*0868*/ 	.word	0x00032420
        /*086c*/ 	.short	0x010a
        /*086e*/ 	.byte	0x3f
	.zero		1


	//   ....[60]....
        /*0870*/ 	.word	0x0000eec0
        /*0874*/ 	.word	0x00000008
        /*0878*/ 	.word	0x00032460
        /*087c*/ 	.short	0x010a
        /*087e*/ 	.byte	0x3f
	.zero		1


	//   ....[61]....
        /*0880*/ 	.word	0x0000ef10
        /*0884*/ 	.word	0x00000003
        /*0888*/ 	.word	0x00032440
        /*088c*/ 	.short	0x010a
        /*088e*/ 	.byte	0x3f
	.zero		1


	//   ....[62]....
        /*0890*/ 	.word	0x0000ef60
        /*0894*/ 	.word	0x00000003
        /*0898*/ 	.word	0x00032460
        /*089c*/ 	.short	0x010a
        /*089e*/ 	.byte	0x3f
	.zero		1


	//   ....[63]....
        /*08a0*/ 	.word	0x0000efb0
        /*08a4*/ 	.word	0x00000002
        /*08a8*/ 	.word	0x00032440
        /*08ac*/ 	.short	0x010a
        /*08ae*/ 	.byte	0x3f
	.zero		1


	//   ....[64]....
        /*08b0*/ 	.word	0x0000f000
        /*08b4*/ 	.word	0x00000002
        /*08b8*/ 	.word	0x00032460
        /*08bc*/ 	.short	0x010a
        /*08be*/ 	.byte	0x3f
	.zero		1


	//   ....[65]....
        /*08c0*/ 	.word	0x0000f050
        /*08c4*/ 	.word	0x00000002
        /*08c8*/ 	.word	0x00032440
        /*08cc*/ 	.short	0x010a
        /*08ce*/ 	.byte	0x3f
	.zero		1


	//   ....[66]....
        /*08d0*/ 	.word	0x0000f0a0
        /*08d4*/ 	.word	0x00000002
        /*08d8*/ 	.word	0x00032460
        /*08dc*/ 	.short	0x010a
        /*08de*/ 	.byte	0x3f
	.zero		1


	//   ....[67]....
        /*08e0*/ 	.word	0x0000fa50
        /*08e4*/ 	.word	0x00000000
        /*08e8*/ 	.word	0x00032420
        /*08ec*/ 	.short	0x010a
        /*08ee*/ 	.byte	0x3f
	.zero		1


	//   ....[68]....
        /*08f0*/ 	.word	0x0000fbf0
        /*08f4*/ 	.word	0x00000006
        /*08f8*/ 	.word	0x00000000
        /*08fc*/ 	.short	0x010a
        /*08fe*/ 	.byte	0x3f
	.zero		1


	//   ....[69]....
        /*0900*/ 	.word	0x0000fc40
        /*0904*/ 	.word	0x00000007
        /*0908*/ 	.word	0x00000000
        /*090c*/ 	.short	0x010a
        /*090e*/ 	.byte	0x3f
	.zero		1


	//   ....[70]....
        /*0910*/ 	.word	0x0000fc90
        /*0914*/ 	.word	0x00000004
        /*0918*/ 	.word	0x00000000
        /*091c*/ 	.short	0x010a
        /*091e*/ 	.byte	0x3f
	.zero		1


	//----- nvinfo : EIATTR_NUM_MBARRIERS
	.align		4
.L_1267:
        /*0920*/ 	.byte	0x03, 0x38
        /*0922*/ 	.short	0x0017


	//----- nvinfo : EIATTR_EXIT_INSTR_OFFSETS
	.align		4
        /*0924*/ 	.byte	0x04, 0x1c
        /*0926*/ 	.short	(.L_1269 - .L_1268)


	//   ....[0]....
.L_1268:
        /*0928*/ 	.word	0x00000b20


	//   ....[1]....
        /*092c*/ 	.word	0x0000a1c0


	//   ....[2]....
        /*0930*/ 	.word	0x0000a220


	//   ....[3]....
        /*0934*/ 	.word	0x0000ea90


	//----- nvinfo : EIATTR_MAX_THREADS
	.align		4
.L_1269:
        /*0938*/ 	.byte	0x04, 0x05
        /*093a*/ 	.short	(.L_1271 - .L_1270)
.L_1270:
        /*093c*/ 	.word	0x00000180
        /*0940*/ 	.word	0x00000001
        /*0944*/ 	.word	0x00000001


	//----- nvinfo : EIATTR_CRS_STACK_SIZE
	.align		4
.L_1271:
        /*0948*/ 	.byte	0x04, 0x1e
        /*094a*/ 	.short	(.L_1273 - .L_1272)
.L_1272:
        /*094c*/ 	.word	0x00000000


	//----- nvinfo : EIATTR_CBANK_PARAM_SIZE
	.align		4
.L_1273:
        /*0950*/ 	.byte	0x03, 0x19
        /*0952*/ 	.short	0x0b70


	//----- nvinfo : EIATTR_PARAM_CBANK
	.align		4
        /*0954*/ 	.byte	0x04, 0x0a
        /*0956*/ 	.short	(.L_1275 - .L_1274)
	.align		4
.L_1274:
        /*0958*/ 	.word	index@(.nv.constant0._ZN7cutlass13device_kernelIN5flash11enable_sm90INS1_16FlashAttnFwdSm90INS1_25CollectiveMainloopFwdSm90ILi2EN4cute5tupleIJNS5_1CILi1EEES8_S8_EEENS6_IJNS7_ILi128EEENS7_ILi96EEENS7_ILi64EEEEEELi256ENS_10bfloat16_tEfNS_4arch4Sm90ELb0ELb0ELb1ELb1ELb0ELb0ELb1ELb1ELb0ELb0ELb0ELb0EEENS1_21CollectiveEpilogueFwdINS6_IJSA_NS7_ILi256EEESB_EEES9_SE_SG_Li256ELb1ELb0ELb0ELb0EEENS1_36VarlenDynamicPersistentTileSchedulerILi128ELi96ELi256ELi32ELb0ELb0ELb1ELb0ELb1ELb1EEEEEEEEEvNT_6ParamsE)
        /*095c*/ 	.short	0x0210
        /*095e*/ 	.short	0x0b70


	//----- nvinfo : EIATTR_SW_WAR
	.align		4
.L_1275:
        /*0960*/ 	.byte	0x04, 0x36
        /*0962*/ 	.short	(.L_1277 - .L_1276)
.L_1276:
        /*0964*/ 	.word	0x00000008
.L_1277:


//--------------------- .nv.info._ZN7cutlass13device_kernelIN5flash11enable_sm90INS1_16FlashAttnFwdSm90INS1_25CollectiveMainloopFwdSm90ILi2EN4cute5tupleIJNS5_1CILi1EEES8_S8_EEENS6_IJNS7_ILi128EEENS7_ILi96EEENS7_ILi64EEEEEELi256ENS_10bfloat16_tEfNS_4arch4Sm90ELb0ELb0ELb1ELb1ELb0ELb1ELb1ELb1ELb0ELb0ELb0ELb0EEENS1_21CollectiveEpilogueFwdINS6_IJSA_NS7_ILi256EEESB_EEES9_SE_SG_Li256ELb1ELb0ELb0ELb0EEENS1_36VarlenDynamicPersistentTileSchedulerILi128ELi96ELi256ELi32ELb0ELb0ELb1ELb0ELb1ELb1EEEEEEEEEvNT_6ParamsE --------------------------
	.section	.nv.info._ZN7cutlass13device_kernelIN5flash11enable_sm90INS1_16FlashAttnFwdSm90INS1_25CollectiveMainloopFwdSm90ILi2EN4cute5tupleIJNS5_1CILi1EEES8_S8_EEENS6_IJNS7_ILi128EEENS7_ILi96EEENS7_ILi64EEEEEELi256ENS_10bfloat16_tEfNS_4arch4Sm90ELb0ELb0ELb1ELb1ELb0ELb1ELb1ELb1ELb0ELb0ELb0ELb0EEENS1_21CollectiveEpilogueFwdINS6_IJSA_NS7_ILi256EEESB_EEES9_SE_SG_Li256ELb1ELb0ELb0ELb0EEENS1_36VarlenDynamicPersistentTileSchedulerILi128ELi96ELi256ELi32ELb0ELb0ELb1ELb0ELb1ELb1EEEEEEEEEvNT_6ParamsE,"",@"SHT_CUDA_INFO"
	.sectionflags	@""
	.align	4


	//----- nvinfo : EIATTR_CUDA_API_VERSION
	.align		4
        /*0000*/ 	.byte	0x04, 0x37
        /*0002*/ 	.short	(.L_1279 - .L_1278)
.L_1278:
        /*0004*/ 	.word	0x00000082


	//----- nvinfo : EIATTR_KPARAM_INFO
	.align		4
.L_1279:
        /*0008*/ 	.byte	0x04, 0x17
        /*000a*/ 	.short	(.L_1281 - .L_1280)
.L_1280:
        /*000c*/ 	.word	0x00000000
        /*0010*/ 	.short	0x0000
        /*0012*/ 	.short	0x0070
        /*0014*/ 	.byte	0x00, 0xf0, 0x01, 0x2c


	//----- nvinfo : EIATTR_SPARSE_MMA_MASK
	.align		4
.L_1281:
        /*0018*/ 	.byte	0x03, 0x50
        /*001a*/ 	.short	0x0000


	//----- nvinfo : EIATTR_MAXREG_COUNT
	.align		4
        /*001c*/ 	.byte	0x03, 0x1b
        /*001e*/ 	.short	0x00a8


	//----- nvinfo : EIATTR_NUM_BARRIERS
	.align		4
        /*0020*/ 	.byte	0x02, 0x4c
        /*0022*/ 	.byte	0x10
	.zero		1


	//----- nvinfo : EIATTR_EXTERNS
	.align		4
        /*0024*/ 	.byte	0x04, 0x0f
        /*0026*/ 	.short	(.L_1283 - .L_1282)


	//   ....[0]....
	.align		4
.L_1282:
        /*0028*/ 	.word	index@(__assertfail)


	//----- nvinfo : EIATTR_ANNOTATIONS
	.align		4
.L_1283:
        /*002c*/ 	.byte	0x04, 0x55
        /*002e*/ 	.short	(.L_1285 - .L_1284)


	//   ....[0]....
.L_1284:
        /* <DEDUP_REMOVED lines=66> */


	//----- nvinfo : EIATTR_MERCURY_ISA_VERSION
	.align		4
.L_1285:
        /*0438*/ 	.byte	0x03, 0x5f
        /*043a*/ 	.short	0x0101


	//----- nvinfo : EIATTR_UNUSED_LOAD_BYTE_OFFSET
	.align		4
        /*043c*/ 	.byte	0x04, 0x44
        /*043e*/ 	.short	(.L_1287 - .L_1286)


	//   ....[0]....
.L_1286:
        /*0440*/ 	.word	0x00000b70
        /*0444*/ 	.word	0x0000fff0


	//   ....[1]....
        /*0448*/ 	.word	0x0000ed40
        /*044c*/ 	.word	0x0000fff0


	//----- nvinfo : EIATTR_INT_WARP_WIDE_INSTR_OFFSETS
	.align		4
.L_1287:
        /*0450*/ 	.byte	0x04, 0x31
        /*0452*/ 	.short	(.L_1289 - .L_1288)


	//   ....[0]....
.L_1288:
        /*0454*/ 	.word	0x000001f0


	//   ....[1]....
        /*0458*/ 	.word	0x00000230


	//   ....[2]....
        /*045c*/ 	.word	0x000002a0


	//   ....[3]....
        /*0460*/ 	.word	0x000002b0


	//   ....[4]....
        /*0464*/ 	.word	0x000134f0


	//   ....[5]....
        /*0468*/ 	.word	0x00013580


	//   ....[6]....
        /*046c*/ 	.word	0x00013a00


	//   ....[7]....
        /*0470*/ 	.word	0x00013a30


	//   ....[8]....
        /*0474*/ 	.word	0x00016050


	//   ....[9]....
        /*0478*/ 	.word	0x000160e0


	//----- nvinfo : EIATTR_COOP_GROUP_MASK_REGIDS
	.align		4
.L_1289:
        /*047c*/ 	.byte	0x04, 0x29
        /*047e*/ 	.short	(.L_1291 - .L_1290)


	//   ....[0]....
.L_1290:
        /*0480*/ 	.word	0xffffffff


	//   ....[1]....
        /*0484*/ 	.word	0xffffffff


	//   ....[2]....
        /*0488*/ 	.word	0xffffffff


	//   ....[3]....
        /*048c*/ 	.word	0xffffffff


	//   ....[4]....
        /*0490*/ 	.word	0xffffffff


	//   ....[5]....
        /*0494*/ 	.word	0xffffffff


	//   ....[6]....
        /*0498*/ 	.word	0xffffffff


	//   ....[7]....
        /*049c*/ 	.word	0xffffffff


	//   ....[8]....
        /*04a0*/ 	.word	0xffffffff


	//   ....[9]....
        /*04a4*/ 	.word	0xffffffff


	//   ....[10]....
        /*04a8*/ 	.word	0xffffffff


	//   ....[11]....
        /*04ac*/ 	.word	0xffffffff


	//   ....[12]....
        /*04b0*/ 	.word	0xffffffff


	//   ....[13]....
        /*04b4*/ 	.word	0xffffffff


	//   ....[14]....
        /*04b8*/ 	.word	0xffffffff


	//   ....[15]....
        /*04bc*/ 	.word	0xffffffff


	//   ....[16]....
        /*04c0*/ 	.word	0xffffffff


	//   ....[17]....
        /*04c4*/ 	.word	0xffffffff


	//   ....[18]....
        /*04c8*/ 	.word	0xffffffff


	//   ....[19]....
        /*04cc*/ 	.word	0xffffffff


	//   ....[20]....
        /*04d0*/ 	.word	0xffffffff


	//   ....[21]....
        /*04d4*/ 	.word	0xffffffff


	//   ....[22]....
        /*04d8*/ 	.word	0xffffffff


	//   ....[23]....
        /*04dc*/ 	.word	0xffffffff


	//   ....[24]....
        /*04e0*/ 	.word	0xffffffff


	//   ....[25]....
        /*04e4*/ 	.word	0xffffffff


	//   ....[26]....
        /*04e8*/ 	.word	0xffffffff


	//   ....[27]....
        /*04ec*/ 	.word	0xffffffff


	//   ....[28]....
        /*04f0*/ 	.word	0xffffffff


	//   ....[29]....
        /*04f4*/ 	.word	0xffffffff


	//   ....[30]....
        /*04f8*/ 	.word	0xffffffff


	//   ....[31]....
        /*04fc*/ 	.word	0xffffffff


	//   ....[32]....
        /*0500*/ 	.word	0xffffffff


	//   ....[33]....
        /*0504*/ 	.word	0xffffffff


	//   ....[34]....
        /*0508*/ 	.word	0xffffffff


	//   ....[35]....
        /*050c*/ 	.word	0xffffffff


	//   ....[36]....
        /*0510*/ 	.word	0xffffffff


	//   ....[37]....
        /*0514*/ 	.word	0xffffffff


	//   ....[38]....
        /*0518*/ 	.word	0xffffffff


	//   ....[39]....
        /*051c*/ 	.word	0xffffffff


	//   ....[40]....
        /*0520*/ 	.word	0xffffffff


	//   ....[41]....
        /*0524*/ 	.word	0xffffffff


	//   ....[42]....
        /*0528*/ 	.word	0xffffffff


	//   ....[43]....
        /*052c*/ 	.word	0xffffffff


	//   ....[44]....
        /*0530*/ 	.word	0xffffffff


	//   ....[45]....
        /*0534*/ 	.word	0xffffffff


	//   ....[46]....
        /*0538*/ 	.word	0xffffffff


	//   ....[47]....
        /*053c*/ 	.word	0xffffffff


	//   ....[48]....
        /*0540*/ 	.word	0xffffffff


	//   ....[49]....
        /*0544*/ 	.word	0xffffffff


	//   ....[50]....
        /*0548*/ 	.word	0xffffffff


	//   ....[51]....
        /*054c*/ 	.word	0xffffffff


	//   ....[52]....
        /*0550*/ 	.word	0xffffffff


	//   ....[53]....
        /*0554*/ 	.word	0xffffffff


	//   ....[54]....
        /*0558*/ 	.word	0x0500000f


	//   ....[55]....
        /*055c*/ 	.word	0x0500000f


	//   ....[56]....
        /*0560*/ 	.word	0x0500000f


	//   ....[57]....
        /*0564*/ 	.word	0x0500000f


	//   ....[58]....
        /*0568*/ 	.word	0x0500000f


	//   ....[59]....
        /*056c*/ 	.word	0x0500000f


	//   ....[60]....
        /*0570*/ 	.word	0x0500000f


	//   ....[61]....
        /*0574*/ 	.word	0x0500000f


	//   ....[62]....
        /*0578*/ 	.word	0x0500000f


	//   ....[63]....
        /*057c*/ 	.word	0x0500000f


	//   ....[64]....
        /*0580*/ 	.word	0x0500000f


	//   ....[65]....
        /*0584*/ 	.word	0x0500000f


	//   ....[66]....
        /*0588*/ 	.word	0x0500000f


	//   ....[67]....
        /*058c*/ 	.word	0x0500000f


	//   ....[68]....
        /*0590*/ 	.word	0x0500000f


	//   ....[69]....
        /*0594*/ 	.word	0x0500000f


	//   ....[70]....
        /*0598*/ 	.word	0x0500000f


	//   ....[71]....
        /*059c*/ 	.word	0x0500000f


	//   ....[72]....
        /*05a0*/ 	.word	0x0500000f


	//   ....[73]....
        /*05a4*/ 	.word	0x0500000f


	//   ....[74]....
        /*05a8*/ 	.word	0x0500000f


	//   ....[75]....
        /*05ac*/ 	.word	0x0500000f


	//   ....[76]....
        /*05b0*/ 	.word	0x0500000f


	//   ....[77]....
        /*05b4*/ 	.word	0x0500000f


	//   ....[78]....
        /*05b8*/ 	.word	0x0500000f


	//   ....[79]....
        /*05bc*/ 	.word	0x0500000f


	//   ....[80]....
        /*05c0*/ 	.word	0x0500000f


	//   ....[81]....
        /*05c4*/ 	.word	0x0500000f


	//   ....[82]....
        /*05c8*/ 	.word	0x0500000f


	//----- nvinfo : EIATTR_COOP_GROUP_INSTR_OFFSETS
	.align		4
.L_1291:
        /*05cc*/ 	.byte	0x04, 0x28
        /*05ce*/ 	.short	(.L_1293 - .L_1292)


	//   ....[0]....
.L_1292:
        /*05d0*/ 	.word	0x00000070


	//   ....[1]....
        /*05d4*/ 	.word	0x00000200


	//   ....[2]....
        /*05d8*/ 	.word	0x00000250


	//   ....[3]....
        /*05dc*/ 	.word	0x000004a0


	//   ....[4]....
        /*05e0*/ 	.word	0x00000600


	//   ....[5]....
        /*05e4*/ 	.word	0x00000720


	//   ....[6]....
        /*05e8*/ 	.word	0x00000880


	//   ....[7]....
        /*05ec*/ 	.word	0x00005f90


	//   ....[8]....
        /*05f0*/ 	.word	0x0000a530


	//   ....[9]....
        /*05f4*/ 	.word	0x0000a550


	//   ....[10]....
        /*05f8*/ 	.word	0x0000a570


	//   ....[11]....
        /*05fc*/ 	.word	0x0000a590


	//   ....[12]....
        /*0600*/ 	.word	0x0000caa0


	//   ....[13]....
        /*0604*/ 	.word	0x0000cb70


	//   ....[14]....
        /*0608*/ 	.word	0x0000cb90


	//   ....[15]....
        /*060c*/ 	.word	0x0000cbd0


	//   ....[16]....
        /*0610*/ 	.word	0x0000e2a0


	//   ....[17]....
        /*0614*/ 	.word	0x0000e300


	//   ....[18]....
        /*0618*/ 	.word	0x0000e360


	//   ....[19]....
        /*061c*/ 	.word	0x0000e390


	//   ....[20]....
        /*0620*/ 	.word	0x00011730


	//   ....[21]....
        /*0624*/ 	.word	0x000118c0


	//   ....[22]....
        /*0628*/ 	.word	0x000118f0


	//   ....[23]....
        /*062c*/ 	.word	0x00011930


	//   ....[24]....
        /*0630*/ 	.word	0x00011990


	//   ....[25]....
        /*0634*/ 	.word	0x000119f0


	//   ....[26]....
        /*0638*/ 	.word	0x00011a30


	//   ....[27]....
        /*063c*/ 	.word	0x00011be0


	//   ....[28]....
        /*0640*/ 	.word	0x00011c40


	//   ....[29]....
        /*0644*/ 	.word	0x00011c80


	//   ....[30]....
        /*0648*/ 	.word	0x00011cc0


	//   ....[31]....
        /*064c*/ 	.word	0x00011cf0


	//   ....[32]....
        /*0650*/ 	.word	0x00011d20


	//   ....[33]....
        /*0654*/ 	.word	0x00011db0


	//   ....[34]....
        /*0658*/ 	.word	0x00011de0


	//   ....[35]....
        /*065c*/ 	.word	0x00011e70


	//   ....[36]....
        /*0660*/ 	.word	0x00016170


	//   ....[37]....
        /*0664*/ 	.word	0x00016180


	//   ....[38]....
        /*0668*/ 	.word	0x00016290


	//   ....[39]....
        /*066c*/ 	.word	0x000162f0


	//   ....[40]....
        /*0670*/ 	.word	0x00016330


	//   ....[41]....
        /*0674*/ 	.word	0x00016370


	//   ....[42]....
        /*0678*/ 	.word	0x000163a0


	//   ....[43]....
        /*067c*/ 	.word	0x000163d0


	//   ....[44]....
        /*0680*/ 	.word	0x00016560


	//   ....[45]....
        /*0684*/ 	.word	0x000165c0


	//   ....[46]....
        /*0688*/ 	.word	0x00016600


	//   ....[47]....
        /*068c*/ 	.word	0x00016640


	//   ....[48]....
        /*0690*/ 	.word	0x00016670


	//   ....[49]....
        /*0694*/ 	.word	0x000166a0


	//   ....[50]....
        /*0698*/ 	.word	0x00016760


	//   ....[51]....
        /*069c*/ 	.word	0x00016780


	//   ....[52]....
        /*06a0*/ 	.word	0x000167f0


	//   ....[53]....
        /*06a4*/ 	.word	0x00016c20


	//   ....[54]....
        /*06a8*/ 	.word	0x000170d0


	//   ....[55]....
        /*06ac*/ 	.word	0x00017170


	//   ....[56]....
        /*06b0*/ 	.word	0x00017210


	//   ....[57]....
        /*06b4*/ 	.word	0x000172b0


	//   ....[58]....
        /*06b8*/ 	.word	0x00017350


	//   ....[59]....
        /*06bc*/ 	.word	0x00017440


	//   ....[60]....
        /*06c0*/ 	.word	0x000174e0


	//   ....[61]....
        /*06c4*/ 	.word	0x00017580


	//   ....[62]....
        /*06c8*/ 	.word	0x00017620


	//   ....[63]....
        /*06cc*/ 	.word	0x000178d0


	//   ....[64]....
        /*06d0*/ 	.word	0x00017bb0


	//   ....[65]....
        /*06d4*/ 	.word	0x00017fd0


	//   ....[66]....
        /*06d8*/ 	.word	0x00018060


	//   ....[67]....
        /*06dc*/ 	.word	0x00018100


	//   ....[68]....
        /*06e0*/ 	.word	0x000181b0


	//   ....[69]....
        /*06e4*/ 	.word	0x00018230


	//   ....[70]....
        /*06e8*/ 	.word	0x000182b0


	//   ....[71]....
        /*06ec*/ 	.word	0x00018330


	//   ....[72]....
        /*06f0*/ 	.word	0x000183b0


	//   ....[73]....
        /*06f4*/ 	.word	0x00018440


	//   ....[74]....
        /*06f8*/ 	.word	0x000184f0


	//   ....[75]....
        /*06fc*/ 	.word	0x00018570


	//   ....[76]....
        /*0700*/ 	.word	0x000185f0


	//   ....[77]....
        /*0704*/ 	.word	0x00018670


	//   ....[78]....
        /*0708*/ 	.word	0x000186f0


	//   ....[79]....
        /*070c*/ 	.word	0x00018760


	//   ....[80]....
        /*0710*/ 	.word	0x00018800


	//   ....[81]....
        /*0714*/ 	.word	0x00018890


	//   ....[82]....
        /*0718*/ 	.word	0x000189b0


	//----- nvinfo : EIATTR_REG_RECONFIG
	.align		4
.L_1293:
        /*071c*/ 	.byte	0x01, 0x54
	.zero		2


	//----- nvinfo : EIATTR_SYSCALL_OFFSETS
	.align		4
        /*0720*/ 	.byte	0x04, 0x46
        /*0722*/ 	.short	(.L_1295 - .L_1294)


	//   ....[0]....
.L_1294:
        /*0724*/ 	.word	0x000017f0


	//   ....[1]....
        /*0728*/ 	.word	0x00001940


	//   ....[2]....
        /*072c*/ 	.word	0x00006100


	//   ....[3]....
        /*0730*/ 	.word	0x000065f0


	//   ....[4]....
        /*0734*/ 	.word	0x00013710


	//   ....[5]....
        /*0738*/ 	.word	0x00013850


	//   ....[6]....
        /*073c*/ 	.word	0x00013950


	//----- nvinfo : EIATTR_MBARRIER_INSTR_OFFSETS
	.align		4
.L_1295:
        /*0740*/ 	.byte	0x04, 0x39
        /*0742*/ 	.short	(.L_1297 - .L_1296)


	//   ....[0]....
.L_1296:
        /*0744*/ 	.word	0x00000340
        /*0748*/ 	.word	0x000000ff
        /*074c*/ 	.word	0x00032400
        /*0750*/ 	.short	0x0100
        /*0752*/ 	.byte	0x08
	.zero		1


	//   ....[1]....
        /*0754*/ 	.word	0x00000350
        /*0758*/ 	.word	0x000000ff
        /*075c*/ 	.word	0x00032410
        /*0760*/ 	.short	0x0100
        /*0762*/ 	.byte	0x08
	.zero		1


	//   ....[2]....
        /*0764*/ 	.word	0x00000360
        /*0768*/ 	.word	0x000000ff
        /*076c*/ 	.word	0x00032420
        /*0770*/ 	.short	0x0100
        /*0772*/ 	.byte	0x08
	.zero		1


	//   ....[3]....
        /*0774*/ 	.word	0x00000450
        /*0778*/ 	.word	0x000000ff
        /*077c*/ 	.word	0x00032430
        /*0780*/ 	.short	0x0100
        /*0782*/ 	.byte	0x08
	.zero		1


	//   ....[4]....
        /*0784*/ 	.word	0x00000460
        /*0788*/ 	.word	0x000000ff
        /*078c*/ 	.word	0x00032440
        /*0790*/ 	.short	0x0100
        /*0792*/ 	.byte	0x08
	.zero		1


	//   ....[5]....
        /*0794*/ 	.word	0x00000470
        /*0798*/ 	.word	0x000000ff
        /*079c*/ 	.word	0x00032438
        /*07a0*/ 	.short	0x0100
        /*07a2*/ 	.byte	0x08
	.zero		1


	//   ....[6]....
        /*07a4*/ 	.word	0x00000480
        /*07a8*/ 	.word	0x000000ff
        /*07ac*/ 	.word	0x00032448
        /*07b0*/ 	.short	0x0100
        /*07b2*/ 	.byte	0x08
	.zero		1


	//   ....[7]....
        /*07b4*/ 	.word	0x000005b0
        /*07b8*/ 	.word	0x000000ff
        /*07bc*/ 	.word	0x00032450
        /*07c0*/ 	.short	0x0100
        /*07c2*/ 	.byte	0x08
	.zero		1


	//   ....[8]....
        /*07c4*/ 	.word	0x000005c0
        /*07c8*/ 	.word	0x000000ff
        /*07cc*/ 	.word	0x00032460
        /*07d0*/ 	.short	0x0100
        /*07d2*/ 	.byte	0x08
	.zero		1


	//   ....[9]....
        /*07d4*/ 	.word	0x000005d0
        /*07d8*/ 	.word	0x000000ff
        /*07dc*/ 	.word	0x00032458
        /*07e0*/ 	.short	0x0100
        /*07e2*/ 	.byte	0x08
	.zero		1


	//   ....[10]....
        /*07e4*/ 	.word	0x000005e0
        /*07e8*/ 	.word	0x000000ff
        /*07ec*/ 	.word	0x00032468
        /*07f0*/ 	.short	0x0100
        /*07f2*/ 	.byte	0x08
	.zero		1


	//   ....[11]....
        /*07f4*/ 	.word	0x000006d0
        /*07f8*/ 	.word	0x000000ff
        /*07fc*/ 	.word	0x00032470
        /*0800*/ 	.short	0x0100
        /*0802*/ 	.byte	0x06
	.zero		1


	//   ....[12]....
        /*0804*/ 	.word	0x000006e0
        /*0808*/ 	.word	0x000000ff
        /*080c*/ 	.word	0x00032480
        /*0810*/ 	.short	0x0100
        /*0812*/ 	.byte	0x06
	.zero		1


	//   ....[13]....
        /*0814*/ 	.word	0x000006f0
        /*0818*/ 	.word	0x000000ff
        /*081c*/ 	.word	0x00032478
        /*0820*/ 	.short	0x0100
        /*0822*/ 	.byte	0x06
	.zero		1


	//   ....[14]....
        /*0824*/ 	.word	0x00000700
        /*0828*/ 	.word	0x000000ff
        /*082c*/ 	.word	0x00032488
        /*0830*/ 	.short	0x0100
        /*0832*/ 	.byte	0x06
	.zero		1


	//   ....[15]....
        /*0834*/ 	.word	0x00000830
        /*0838*/ 	.word	0x000000ff
        /*083c*/ 	.word	0x00032490
        /*0840*/ 	.short	0x0100
        /*0842*/ 	.byte	0x08
	.zero		1


	//   ....[16]....
        /*0844*/ 	.word	0x00000840
        /*0848*/ 	.word	0x000000ff
        /*084c*/ 	.word	0x000324a0
        /*0850*/ 	.short	0x0100
        /*0852*/ 	.byte	0x08
	.zero		1


	//   ....[17]....
        /*0854*/ 	.word	0x00000850
        /*0858*/ 	.word	0x000000ff
        /*085c*/ 	.word	0x00032498
        /*0860*/ 	.short	0x0100
        /*0862*/ 	.byte	0x08
	.zero		1


	//   ....[18]....
        /*0864*/ 	.word	0x00000860
        /*0868*/ 	.word	0x000000ff
        /*086c*/ 	.word	0x000324a8
        /*0870*/ 	.short	0x0100
        /*0872*/ 	.byte	0x08
	.zero		1


	//   ....[19]....
        /*0874*/ 	.word	0x00000990
        /*0878*/ 	.word	0x000000ff
        /*087c*/ 	.word	0x000324b0
        /*0880*/ 	.short	0x0100
        /*0882*/ 	.byte	0x08
	.zero		1


	//   ....[20]....
        /*0884*/ 	.word	0x000009a0
        /*0888*/ 	.word	0x000000ff
        /*088c*/ 	.word	0x000324c0
        /*0890*/ 	.short	0x0100
        /*0892*/ 	.byte	0x08
	.zero		1


	//   ....[21]....
        /*0894*/ 	.word	0x000009b0
        /*0898*/ 	.word	0x000000ff
        /*089c*/ 	.word	0x000324b8
        /*08a0*/ 	.short	0x0100
        /*08a2*/ 	.byte	0x08
	.zero		1


	//   ....[22]....
        /*08a4*/ 	.word	0x000009c0
        /*08a8*/ 	.word	0x000000ff
        /*08ac*/ 	.word	0x000324c8
        /*08b0*/ 	.short	0x0100
        /*08b2*/ 	.byte	0x08
	.zero		1


	//   ....[23]....
        /*08b4*/ 	.word	0x00002d00
        /*08b8*/ 	.word	0x0000005f
        /*08bc*/ 	.word	0x00032490
        /*08c0*/ 	.short	0x010a
        /*08c2*/ 	.byte	0x3f
	.zero		1


	//   ....[24]....
        /*08c4*/ 	.word	0x00004020
        /*08c8*/ 	.word	0x0000005f
        /*08cc*/ 	.word	0x00032490
        /*08d0*/ 	.short	0x010a
        /*08d2*/ 	.byte	0x3f
	.zero		1


	//   ....[25]....
        /*08d4*/ 	.word	0x00005130
        /*08d8*/ 	.word	0x0000005f
        /*08dc*/ 	.word	0x00032490
        /*08e0*/ 	.short	0x010a
        /*08e2*/ 	.byte	0x3f
	.zero		1


	//   ....[26]....
        /*08e4*/ 	.word	0x00005340
        /*08e8*/ 	.word	0x00000028
        /*08ec*/ 	.word	0x00000000
        /*08f0*/ 	.short	0x0101
        /*08f2*/ 	.byte	0x3f
	.zero		1


	//   ....[27]....
        /*08f4*/ 	.word	0x00005380
        /*08f8*/ 	.word	0x0000005f
        /*08fc*/ 	.word	0x000324b0
        /*0900*/ 	.short	0x010a
        /*0902*/ 	.byte	0x3f
	.zero		1


	//   ....[28]....
        /*0904*/ 	.word	0x000059e0
        /*0908*/ 	.word	0x0000005f
        /*090c*/ 	.word	0x00000000
        /*0910*/ 	.short	0x0101
        /*0912*/ 	.byte	0x3f
	.zero		1


	//   ....[29]....
        /*0914*/ 	.word	0x00006190
        /*0918*/ 	.word	0x00000012
        /*091c*/ 	.word	0x00032400
        /*0920*/ 	.short	0x010a
        /*0922*/ 	.byte	0x3f
	.zero		1


	//   ....[30]....
        /*0924*/ 	.word	0x000061e0
        /*0928*/ 	.word	0x00000012
        /*092c*/ 	.word	0x00032400
        /*0930*/ 	.short	0x010a
        /*0932*/ 	.byte	0x3f
	.zero		1


	//   ....[31]....
        /*0934*/ 	.word	0x000068f0
        /*0938*/ 	.word	0x00000012
        /*093c*/ 	.word	0x00032400
        /*0940*/ 	.short	0x010a
        /*0942*/ 	.byte	0x3f
	.zero		1


	//   ....[32]....
        /*0944*/ 	.word	0x00007720
        /*0948*/ 	.word	0x00000012
        /*094c*/ 	.word	0x00032400
        /*0950*/ 	.short	0x010a
        /*0952*/ 	.byte	0x3f
	.zero		1


	//   ....[33]....
        /*0954*/ 	.word	0x00008560
        /*0958*/ 	.word	0x00000000
        /*095c*/ 	.word	0x00032430
        /*0960*/ 	.short	0x010a
        /*0962*/ 	.byte	0x3f
	.zero		1


	//   ....[34]....
        /*0964*/ 	.word	0x000085d0
        /*0968*/ 	.word	0x00000000
        /*096c*/ 	.word	0x00032430
        /*0970*/ 	.short	0x010a
        /*0972*/ 	.byte	0x3f
	.zero		1


	//   ....[35]....
        /*0974*/ 	.word	0x000089c0
        /*0978*/ 	.word	0x00000012
        /*097c*/ 	.word	0x00032410
        /*0980*/ 	.short	0x010a
        /*0982*/ 	.byte	0x3f
	.zero		1


	//   ....[36]....
        /*0984*/ 	.word	0x00008a10
        /*0988*/ 	.word	0x00000000
        /*098c*/ 	.word	0x00032450
        /*0990*/ 	.short	0x010a
        /*0992*/ 	.byte	0x3f
	.zero		1


	//   ....[37]....
        /*0994*/ 	.word	0x00008a90
        /*0998*/ 	.word	0x00000000
        /*099c*/ 	.word	0x00032450
        /*09a0*/ 	.short	0x010a
        /*09a2*/ 	.byte	0x3f
	.zero		1


	//   ....[38]....
        /*09a4*/ 	.word	0x0000a6f0
        /*09a8*/ 	.word	0x00000018
        /*09ac*/ 	.word	0x00000000
        /*09b0*/ 	.short	0x0101
        /*09b2*/ 	.byte	0x3f
	.zero		1


	//   ....[39]....
        /*09b4*/ 	.word	0x0000b3d0
        /*09b8*/ 	.word	0x00000000
        /*09bc*/ 	.word	0x00000000
        /*09c0*/ 	.short	0x0101
        /*09c2*/ 	.byte	0x3f
	.zero		1


	//   ....[40]....
        /*09c4*/ 	.word	0x0000b4e0
        /*09c8*/ 	.word	0x00000003
        /*09cc*/ 	.word	0x00032430
        /*09d0*/ 	.short	0x010a
        /*09d2*/ 	.byte	0x3f
	.zero		1


	//   ....[41]....
        /*09d4*/ 	.word	0x0000b540
        /*09d8*/ 	.word	0x00000003
        /*09dc*/ 	.word	0x00032430
        /*09e0*/ 	.short	0x010a
        /*09e2*/ 	.byte	0x3f
	.zero		1


	//   ....[42]....
        /*09e4*/ 	.word	0x0000b7f0
        /*09e8*/ 	.word	0x00000003
        /*09ec*/ 	.word	0x00032450
        /*09f0*/ 	.short	0x010a
        /*09f2*/ 	.byte	0x3f
	.zero		1


	//   ....[43]....
        /*09f4*/ 	.word	0x0000b840
        /*09f8*/ 	.word	0x00000003
        /*09fc*/ 	.word	0x00032450
        /*0a00*/ 	.short	0x010a
        /*0a02*/ 	.byte	0x3f
	.zero		1


	//   ....[44]....
        /*0a04*/ 	.word	0x0000cd40
        /*0a08*/ 	.word	0x0000000a
        /*0a0c*/ 	.word	0x00000000
        /*0a10*/ 	.short	0x0101
        /*0a12*/ 	.byte	0x3f
	.zero		1


	//   ....[45]....
        /*0a14*/ 	.word	0x0000e270
        /*0a18*/ 	.word	0x00000003
        /*0a1c*/ 	.word	0x00000000
        /*0a20*/ 	.short	0x0101
        /*0a22*/ 	.byte	0x3f
	.zero		1


	//   ....[46]....
        /*0a24*/ 	.word	0x00010430
        /*0a28*/ 	.word	0x00000000
        /*0a2c*/ 	.word	0x00000000
        /*0a30*/ 	.short	0x0101
        /*0a32*/ 	.byte	0x3f
	.zero		1


	//   ....[47]....
        /*0a34*/ 	.word	0x00012890
        /*0a38*/ 	.word	0x00000005
        /*0a3c*/ 	.word	0x00032420
        /*0a40*/ 	.short	0x010a
        /*0a42*/ 	.byte	0x3f
	.zero		1


	//   ....[48]....
        /*0a44*/ 	.word	0x00012910
        /*0a48*/ 	.word	0x00000007
        /*0a4c*/ 	.word	0x000324a0
        /*0a50*/ 	.short	0x010a
        /*0a52*/ 	.byte	0x3f
	.zero		1


	//   ....[49]....
        /*0a54*/ 	.word	0x00012af0
        /*0a58*/ 	.word	0x00000007
        /*0a5c*/ 	.word	0x000324c0
        /*0a60*/ 	.short	0x010a
        /*0a62*/ 	.byte	0x3f
	.zero		1


	//   ....[50]....
        /*0a64*/ 	.word	0x00012f00
        /*0a68*/ 	.word	0x00000007
        /*0a6c*/ 	.word	0x000324a0
        /*0a70*/ 	.short	0x010a
        /*0a72*/ 	.byte	0x3f
	.zero		1


	//   ....[51]....
        /*0a74*/ 	.word	0x000130c0
        /*0a78*/ 	.word	0x00000007
        /*0a7c*/ 	.word	0x000324c0
        /*0a80*/ 	.short	0x010a
        /*0a82*/ 	.byte	0x3f
	.zero		1


	//   ....[52]....
        /*0a84*/ 	.word	0x00013eb0
        /*0a88*/ 	.word	0x00000005
        /*0a8c*/ 	.word	0x00032440
        /*0a90*/ 	.short	0x010a
        /*0a92*/ 	.byte	0x3f
	.zero		1


	//   ....[53]....
        /*0a94*/ 	.word	0x000144d0
        /*0a98*/ 	.word	0x00000005
        /*0a9c*/ 	.word	0x00032420
        /*0aa0*/ 	.short	0x010a
        /*0aa2*/ 	.byte	0x3f
	.zero		1


	//   ....[54]....
        /*0aa4*/ 	.word	0x000145a0
        /*0aa8*/ 	.word	0x00000002
        /*0aac*/ 	.word	0x00032460
        /*0ab0*/ 	.short	0x010a
        /*0ab2*/ 	.byte	0x3f
	.zero		1


	//   ....[55]....
        /*0ab4*/ 	.word	0x00014c10
        /*0ab8*/ 	.word	0x00000002
        /*0abc*/ 	.word	0x00032440
        /*0ac0*/ 	.short	0x010a
        /*0ac2*/ 	.byte	0x3f
	.zero		1


	//   ....[56]....
        /*0ac4*/ 	.word	0x00014e20
        /*0ac8*/ 	.word	0x00000002
        /*0acc*/ 	.word	0x00032460
        /*0ad0*/ 	.short	0x010a
        /*0ad2*/ 	.byte	0x3f
	.zero		1


	//   ....[57]....
        /*0ad4*/ 	.word	0x00015380
        /*0ad8*/ 	.word	0x00000003
        /*0adc*/ 	.word	0x00032440
        /*0ae0*/ 	.short	0x010a
        /*0ae2*/ 	.byte	0x3f
	.zero		1


	//   ....[58]....
        /*0ae4*/ 	.word	0x00015580
        /*0ae8*/ 	.word	0x00000003
        /*0aec*/ 	.word	0x00032460
        /*0af0*/ 	.short	0x010a
        /*0af2*/ 	.byte	0x3f
	.zero		1


	//   ....[59]....
        /*0af4*/ 	.word	0x00015a60
        /*0af8*/ 	.word	0x00000003
        /*0afc*/ 	.word	0x00032440
        /*0b00*/ 	.short	0x010a
        /*0b02*/ 	.byte	0x3f
	.zero		1


	//   ....[60]....
        /*0b04*/ 	.word	0x00015c70
        /*0b08*/ 	.word	0x00000003
        /*0b0c*/ 	.word	0x00032460
        /*0b10*/ 	.short	0x010a
        /*0b12*/ 	.byte	0x3f
	.zero		1


	//   ....[61]....
        /*0b14*/ 	.word	0x00016bb0
        /*0b18*/ 	.word	0x00000000
        /*0b1c*/ 	.word	0x00032420
        /*0b20*/ 	.short	0x010a
        /*0b22*/ 	.byte	0x3f
	.zero		1


	//   ....[62]....
        /*0b24*/ 	.word	0x00016d70
        /*0b28*/ 	.word	0x00000006
        /*0b2c*/ 	.word	0x00000000
        /*0b30*/ 	.short	0x010a
        /*0b32*/ 	.byte	0x3f
	.zero		1


	//   ....[63]....
        /*0b34*/ 	.word	0x00016de0
        /*0b38*/ 	.word	0x00000007
        /*0b3c*/ 	.word	0x00000000
        /*0b40*/ 	.short	0x010a
        /*0b42*/ 	.byte	0x3f
	.zero		1


	//   ....[64]....
        /*0b44*/ 	.word	0x00016e50
        /*0b48*/ 	.word	0x00000004
        /*0b4c*/ 	.word	0x00000000
        /*0b50*/ 	.short	0x010a
        /*0b52*/ 	.byte	0x3f
	.zero		1


	//   ....[65]....
        /*0b54*/ 	.word	0x00016e80
        /*0b58*/ 	.word	0x00000003
        /*0b5c*/ 	.word	0x00000000
        /*0b60*/ 	.short	0x010a
        /*0b62*/ 	.byte	0x3f
	.zero		1


	//   ....[66]....
        /*0b64*/ 	.word	0x00016ee0
        /*0b68*/ 	.word	0x0000005f
        /*0b6c*/ 	.word	0x00032490
        /*0b70*/ 	.short	0x010a
        /*0b72*/ 	.byte	0x3f
	.zero		1


	//   ....[67]....
        /*0b74*/ 	.word	0x00016f30
        /*0b78*/ 	.word	0x0000005f
        /*0b7c*/ 	.word	0x00032490
        /*0b80*/ 	.short	0x010a
        /*0b82*/ 	.byte	0x3f
	.zero		1


	//   ....[68]....
        /*0b84*/ 	.word	0x00016f80
        /*0b88*/ 	.word	0x0000005f
        /*0b8c*/ 	.word	0x00032490
        /*0b90*/ 	.short	0x010a
        /*0b92*/ 	.byte	0x3f
	.zero		1


	//   ....[69]....
        /*0b94*/ 	.word	0x00016fd0
        /*0b98*/ 	.word	0x0000005f
        /*0b9c*/ 	.word	0x000324b0
        /*0ba0*/ 	.short	0x010a
        /*0ba2*/ 	.byte	0x3f
	.zero		1


	//   ....[70]....
        /*0ba4*/ 	.word	0x00017390
        /*0ba8*/ 	.word	0x00000012
        /*0bac*/ 	.word	0x00032400
        /*0bb0*/ 	.short	0x010a
        /*0bb2*/ 	.byte	0x3f
	.zero		1


	//   ....[71]....
        /*0bb4*/ 	.word	0x00017660
        /*0bb8*/ 	.word	0x00000012
        /*0bbc*/ 	.word	0x00032400
        /*0bc0*/ 	.short	0x010a
        /*0bc2*/ 	.byte	0x3f
	.zero		1


	//   ....[72]....
        /*0bc4*/ 	.word	0x000176b0
        /*0bc8*/ 	.word	0x00000000
        /*0bcc*/ 	.word	0x00032430
        /*0bd0*/ 	.short	0x010a
        /*0bd2*/ 	.byte	0x3f
	.zero		1


	//   ....[73]....
        /*0bd4*/ 	.word	0x00017700
        /*0bd8*/ 	.word	0x00000012
        /*0bdc*/ 	.word	0x00032410
        /*0be0*/ 	.short	0x010a
        /*0be2*/ 	.byte	0x3f
	.zero		1


	//   ....[74]....
        /*0be4*/ 	.word	0x00017750
        /*0be8*/ 	.word	0x00000000
        /*0bec*/ 	.word	0x00032450
        /*0bf0*/ 	.short	0x010a
        /*0bf2*/ 	.byte	0x3f
	.zero		1


	//   ....[75]....
        /*0bf4*/ 	.word	0x000177a0
        /*0bf8*/ 	.word	0x00000003
        /*0bfc*/ 	.word	0x00032430
        /*0c00*/ 	.short	0x010a
        /*0c02*/ 	.byte	0x3f
	.zero		1


	//   ....[76]....
        /*0c04*/ 	.word	0x000177f0
        /*0c08*/ 	.word	0x00000003
        /*0c0c*/ 	.word	0x00032450
        /*0c10*/ 	.short	0x010a
        /*0c12*/ 	.byte	0x3f
	.zero		1


	//   ....[77]....
        /*0c14*/ 	.word	0x00017990
        /*0c18*/ 	.word	0x00000005
        /*0c1c*/ 	.word	0x00032420
        /*0c20*/ 	.short	0x010a
        /*0c22*/ 	.byte	0x3f
	.zero		1


	//   ....[78]....
        /*0c24*/ 	.word	0x000179e0
        /*0c28*/ 	.word	0x00000007
        /*0c2c*/ 	.word	0x000324a0
        /*0c30*/ 	.short	0x010a
        /*0c32*/ 	.byte	0x3f
	.zero		1


	//   ....[79]....
        /*0c34*/ 	.word	0x00017a30
        /*0c38*/ 	.word	0x00000007
        /*0c3c*/ 	.word	0x000324c0
        /*0c40*/ 	.short	0x010a
        /*0c42*/ 	.byte	0x3f
	.zero		1


	//   ....[80]....
        /*0c44*/ 	.word	0x00017a80
        /*0c48*/ 	.word	0x00000007
        /*0c4c*/ 	.word	0x000324a0
        /*0c50*/ 	.short	0x010a
        /*0c52*/ 	.byte	0x3f
	.zero		1


	//   ....[81]....
        /*0c54*/ 	.word	0x00017ad0
        /*0c58*/ 	.word	0x00000007
        /*0c5c*/ 	.word	0x000324c0
        /*0c60*/ 	.short	0x010a
        /*0c62*/ 	.byte	0x3f
	.zero		1


	//   ....[82]....
        /*0c64*/ 	.word	0x00017c70
        /*0c68*/ 	.word	0x00000005
        /*0c6c*/ 	.word	0x00032440
        /*0c70*/ 	.short	0x010a
        /*0c72*/ 	.byte	0x3f
	.zero		1


	//   ....[83]....
        /*0c74*/ 	.word	0x00017cf0
        /*0c78*/ 	.word	0x00000005
        /*0c7c*/ 	.word	0x00032420
        /*0c80*/ 	.short	0x010a
        /*0c82*/ 	.byte	0x3f
	.zero		1


	//   ....[84]....
        /*0c84*/ 	.word	0x00017d40
        /*0c88*/ 	.word	0x00000002
        /*0c8c*/ 	.word	0x00032460
        /*0c90*/ 	.short	0x010a
        /*0c92*/ 	.byte	0x3f
	.zero		1


	//   ....[85]....
        /*0c94*/ 	.word	0x00017d90
        /*0c98*/ 	.word	0x00000002
        /*0c9c*/ 	.word	0x00032440
        /*0ca0*/ 	.short	0x010a
        /*0ca2*/ 	.byte	0x3f
	.zero		1


	//   ....[86]....
        /*0ca4*/ 	.word	0x00017de0
        /*0ca8*/ 	.word	0x00000002
        /*0cac*/ 	.word	0x00032460
        /*0cb0*/ 	.short	0x010a
        /*0cb2*/ 	.byte	0x3f
	.zero		1


	//   ....[87]....
        /*0cb4*/ 	.word	0x00017e30
        /*0cb8*/ 	.word	0x00000003
        /*0cbc*/ 	.word	0x00032440
        /*0cc0*/ 	.short	0x010a
        /*0cc2*/ 	.byte	0x3f
	.zero		1


	//   ....[88]....
        /*0cc4*/ 	.word	0x00017e80
        /*0cc8*/ 	.word	0x00000003
        /*0ccc*/ 	.word	0x00032460
        /*0cd0*/ 	.short	0x010a
        /*0cd2*/ 	.byte	0x3f
	.zero		1


	//   ....[89]....
        /*0cd4*/ 	.word	0x00017ed0
        /*0cd8*/ 	.word	0x00000003
        /*0cdc*/ 	.word	0x00032440
        /*0ce0*/ 	.short	0x010a
        /*0ce2*/ 	.byte	0x3f
	.zero		1


	//   ....[90]....
        /*0ce4*/ 	.word	0x00017f20
        /*0ce8*/ 	.word	0x00000003
        /*0cec*/ 	.word	0x00032460
        /*0cf0*/ 	.short	0x010a
        /*0cf2*/ 	.byte	0x3f
	.zero		1


	//   ....[91]....
        /*0cf4*/ 	.word	0x000188d0
        /*0cf8*/ 	.word	0x00000000
        /*0cfc*/ 	.word	0x00032420
        /*0d00*/ 	.short	0x010a
        /*0d02*/ 	.byte	0x3f
	.zero		1


	//   ....[92]....
        /*0d04*/ 	.word	0x00018a70
        /*0d08*/ 	.word	0x00000006
        /*0d0c*/ 	.word	0x00000000
        /*0d10*/ 	.short	0x010a
        /*0d12*/ 	.byte	0x3f
	.zero		1


	//   ....[93]....
        /*0d14*/ 	.word	0x00018ac0
        /*0d18*/ 	.word	0x00000007
        /*0d1c*/ 	.word	0x00000000
        /*0d20*/ 	.short	0x010a
        /*0d22*/ 	.byte	0x3f
	.zero		1


	//   ....[94]....
        /*0d24*/ 	.word	0x00018b10
        /*0d28*/ 	.word	0x00000004
        /*0d2c*/ 	.word	0x00000000
        /*0d30*/ 	.short	0x010a
        /*0d32*/ 	.byte	0x3f
	.zero		1


	//----- nvinfo : EIATTR_NUM_MBARRIERS
	.align		4
.L_1297:
        /*0d34*/ 	.byte	0x03, 0x38
        /*0d36*/ 	.short	0x0017


	//----- nvinfo : EIATTR_EXIT_INSTR_OFFSETS
	.align		4
        /*0d38*/ 	.byte	0x04, 0x1c
        /*0d3a*/ 	.short	(.L_1299 - .L_1298)


	//   ....[0]....
.L_1298:
        /*0d3c*/ 	.word	0x00016ed0


	//----- nvinfo : EIATTR_MAX_THREADS
	.align		4
.L_1299:
        /*0d40*/ 	.byte	0x04, 0x05
        /*0d42*/ 	.short	(.L_1301 - .L_1300)
.L_1300:
        /*0d44*/ 	.word	0x00000180
        /*0d48*/ 	.word	0x00000001
        /*0d4c*/ 	.word	0x00000001


	//----- nvinfo : EIATTR_CRS_STACK_SIZE
	.align		4
.L_1301:
        /*0d50*/ 	.byte	0x04, 0x1e
        /*0d52*/ 	.short	(.L_1303 - .L_1302)
.L_1302:
        /*0d54*/ 	.word	0x00000000


	//----- nvinfo : EIATTR_CBANK_PARAM_SIZE
	.align		4
.L_1303:
        /*0d58*/ 	.byte	0x03, 0x19
        /*0d5a*/ 	.short	0x0b70


	//----- nvinfo : EIATTR_PARAM_CBANK
	.align		4
        /*0d5c*/ 	.byte	0x04, 0x0a
        /*0d5e*/ 	.short	(.L_1305 - .L_1304)
	.align		4
.L_1304:
        /*0d60*/ 	.word	index@(.nv.constant0._ZN7cutlass13device_kernelIN5flash11enable_sm90INS1_16FlashAttnFwdSm90INS1_25CollectiveMainloopFwdSm90ILi2EN4cute5tupleIJNS5_1CILi1EEES8_S8_EEENS6_IJNS7_ILi128EEENS7_ILi96EEENS7_ILi64EEEEEELi256ENS_10bfloat16_tEfNS_4arch4Sm90ELb0ELb0ELb1ELb1ELb0ELb1ELb1ELb1ELb0ELb0ELb0ELb0EEENS1_21CollectiveEpilogueFwdINS6_IJSA_NS7_ILi256EEESB_EEES9_SE_SG_Li256ELb1ELb0ELb0ELb0EEENS1_36VarlenDynamicPersistentTileSchedulerILi128ELi96ELi256ELi32ELb0ELb0ELb1ELb0ELb1ELb1EEEEEEEEEvNT_6ParamsE)
        /*0d64*/ 	.short	0x0210
        /*0d66*/ 	.short	0x0b70


	//----- nvinfo : EIATTR_SW_WAR
	.align		4
.L_1305:
        /*0d68*/ 	.byte	0x04, 0x36
        /*0d6a*/ 	.short	(.L_1307 - .L_1306)
.L_1306:
        /*0d6c*/ 	.word	0x00000008
.L_1307:


//--------------------- .nv.info._ZN7cutlass13device_kernelIN5flash11enable_sm90INS1_16FlashAttnFwdSm90INS1_25CollectiveMainloopFwdSm90ILi2EN4cute5tupleIJNS5_1CILi1EEES8_S8_EEENS6_IJNS7_ILi128EEENS7_ILi96EEENS7_ILi64EEEEEELi256ENS_10bfloat16_tEfNS_4arch4Sm90ELb0ELb1ELb1ELb0ELb0ELb0ELb0ELb1ELb0ELb0ELb0ELb0EEENS1_21CollectiveEpilogueFwdINS6_IJSA_NS7_ILi256EEESB_EEES9_SE_SG_Li256ELb0ELb0ELb0ELb0EEENS1_30DynamicPersistentTileSchedulerILi256ELi32ELb0ELb0ELb1EEEEEEEEEvNT_6ParamsE --------------------------
	.section	.nv.info._ZN7cutlass13device_kernelIN5flash11enable_sm90INS1_16FlashAttnFwdSm90INS1_25CollectiveMainloopFwdSm90ILi2EN4cute5tupleIJNS5_1CILi1EEES8_S8_EEENS6_IJNS7_ILi128EEENS7_ILi96EEENS7_ILi64EEEEEELi256ENS_10bfloat16_tEfNS_4arch4Sm90ELb0ELb1ELb1ELb0ELb0ELb0ELb0ELb1ELb0ELb0ELb0ELb0EEENS1_21CollectiveEpilogueFwdINS6_IJSA_NS7_ILi256EEESB_EEES9_SE_SG_Li256ELb0ELb0ELb0ELb0EEENS1_30DynamicPersistentTileSchedulerILi256ELi32ELb0ELb0ELb1EEEEEEEEEvNT_6ParamsE,"",@"SHT_CUDA_INFO"
	.sectionflags	@""
	.align	4


	//----- nvinfo : EIATTR_CUDA_API_VERSION
	.align		4
        /*0000*/ 	.byte	0x04, 0x37
        /*0002*/ 	.short	(.L_1309 - .L_1308)
.L_1308:
        /*0004*/ 	.word	0x00000082


	//----- nvinfo : EIATTR_KPARAM_INFO
	.align		4
.L_1309:
        /*0008*/ 	.byte	0x04, 0x17
        /*000a*/ 	.short	(.L_1311 - .L_1310)
.L_1310:
        /*000c*/ 	.word	0x00000000
        /*0010*/ 	.short	0x0000
        /*0012*/ 	.short	0x0070
        /*0014*/ 	.byte	0x00, 0xf0, 0x01, 0x2e


	//----- nvinfo : EIATTR_SPARSE_MMA_MASK
	.align		4
.L_1311:
        /*0018*/ 	.byte	0x03, 0x50
        /*001a*/ 	.short	0x0000


	//----- nvinfo : EIATTR_MAXREG_COUNT
	.align		4
        /*001c*/ 	.byte	0x03, 0x1b
        /*001e*/ 	.short	0x00a8


	//----- nvinfo : EIATTR_NUM_BARRIERS
	.align		4
        /*0020*/ 	.byte	0x02, 0x4c
        /*0022*/ 	.byte	0x10
	.zero		1


	//----- nvinfo : EIATTR_EXTERNS
	.align		4
        /*0024*/ 	.byte	0x04, 0x0f
        /*0026*/ 	.short	(.L_1313 - .L_1312)


	//   ....[0]....
	.align		4
.L_1312:
        /*0028*/ 	.word	index@(__assertfail)


	//----- nvinfo : EIATTR_MERCURY_ISA_VERSION
	.align		4
.L_1313:
        /*002c*/ 	.byte	0x03, 0x5f
        /*002e*/ 	.short	0x0101


	//----- nvinfo : EIATTR_INT_WARP_WIDE_INSTR_OFFSETS
	.align		4
        /*0030*/ 	.byte	0x04, 0x31
        /*0032*/ 	.short	(.L_1315 - .L_1314)


	//   ....[0]....
.L_1314:
        /*0034*/ 	.word	0x00000180


	//   ....[1]....
        /*0038*/ 	.word	0x000001b0


	//   ....[2]....
        /*003c*/ 	.word	0x000001c0


	//   ....[3]....
        /*0040*/ 	.word	0x00010760


	//   ....[4]....
        /*0044*/ 	.word	0x000107f0


	//   ....[5]....
        /*0048*/ 	.word	0x00010ce0


	//   ....[6]....
        /*004c*/ 	.word	0x00012900


	//   ....[7]....
        /*0050*/ 	.word	0x00012990


	//----- nvinfo : EIATTR_COOP_GROUP_MASK_REGIDS
	.align		4
.L_1315:
        /*0054*/ 	.byte	0x04, 0x29
        /*0056*/ 	.short	(.L_1317 - .L_1316)


	//   ....[0]....
.L_1316:
        /*0058*/ 	.word	0xffffffff


	//   ....[1]....
        /*005c*/ 	.word	0xffffffff


	//   ....[2]....
        /*0060*/ 	.word	0xffffffff


	//   ....[3]....
        /*0064*/ 	.word	0xffffffff


	//   ....[4]....
        /*0068*/ 	.word	0xffffffff


	//   ....[5]....
        /*006c*/ 	.word	0xffffffff


	//   ....[6]....
        /*0070*/ 	.word	0xffffffff


	//   ....[7]....
        /*0074*/ 	.word	0xffffffff


	//   ....[8]....
        /*0078*/ 	.word	0xffffffff


	//   ....[9]....
        /*007c*/ 	.word	0xffffffff


	//   ....[10]....
        /*0080*/ 	.word	0xffffffff


	//   ....[11]....
        /*0084*/ 	.word	0xffffffff


	//   ....[12]....
        /*0088*/ 	.word	0xffffffff


	//   ....[13]....
        /*008c*/ 	.word	0xffffffff


	//   ....[14]....
        /*0090*/ 	.word	0xffffffff


	//   ....[15]....
        /*0094*/ 	.word	0xffffffff


	//   ....[16]....
        /*0098*/ 	.word	0xffffffff


	//   ....[17]....
        /*009c*/ 	.word	0xffffffff


	//   ....[18]....
        /*00a0*/ 	.word	0xffffffff


	//   ....[19]....
        /*00a4*/ 	.word	0xffffffff


	//   ....[20]....
        /*00a8*/ 	.word	0xffffffff


	//   ....[21]....
        /*00ac*/ 	.word	0xffffffff


	//   ....[22]....
        /*00b0*/ 	.word	0xffffffff


	//   ....[23]....
        /*00b4*/ 	.word	0xffffffff


	//   ....[24]....
        /*00b8*/ 	.word	0xffffffff


	//   ....[25]....
        /*00bc*/ 	.word	0xffffffff


	//   ....[26]....
        /*00c0*/ 	.word	0xffffffff


	//   ....[27]....
        /*00c4*/ 	.word	0xffffffff


	//   ....[28]....
        /*00c8*/ 	.word	0xffffffff


	//   ....[29]....
        /*00cc*/ 	.word	0xffffffff


	//   ....[30]....
        /*00d0*/ 	.word	0xffffffff


	//   ....[31]....
        /*00d4*/ 	.word	0xffffffff


	//   ....[32]....
        /*00d8*/ 	.word	0x0500000f


	//   ....[33]....
        /*00dc*/ 	.word	0x0500000f


	//----- nvinfo : EIATTR_COOP_GROUP_INSTR_OFFSETS
	.align		4
.L_1317:
        /*00e0*/ 	.byte	0x04, 0x28
        /*00e2*/ 	.short	(.L_1319 - .L_1318)


	//   ....[0]....
.L_1318:
        /*00e4*/ 	.word	0x00000060


	//   ....[1]....
        /*00e8*/ 	.word	0x00000190


	//   ....[2]....
        /*00ec*/ 	.word	0x000001e0


	//   ....[3]....
        /*00f0*/ 	.word	0x000003d0


	//   ....[4]....
        /*00f4*/ 	.word	0x00000530


	//   ....[5]....
        /*00f8*/ 	.word	0x00000650


	//   ....[6]....
        /*00fc*/ 	.word	0x000007b0


	//   ....[7]....
        /*0100*/ 	.word	0x00001940


	//   ....[8]....
        /*0104*/ 	.word	0x00003400


	//   ....[9]....
        /*0108*/ 	.word	0x00003510


	//   ....[10]....
        /*010c*/ 	.word	0x00003b10


	//   ....[11]....
        /*0110*/ 	.word	0x00003b90


	//   ....[12]....
        /*0114*/ 	.word	0x00006280


	//   ....[13]....
        /*0118*/ 	.word	0x000063a0


	//   ....[14]....
        /*011c*/ 	.word	0x00006a00


	//   ....[15]....
        /*0120*/ 	.word	0x00006a90


	//   ....[16]....
        /*0124*/ 	.word	0x000089e0


	//   ....[17]....
        /*0128*/ 	.word	0x00008a80


	//   ....[18]....
        /*012c*/ 	.word	0x00008ed0


	//   ....[19]....
        /*0130*/ 	.word	0x00009050


	//   ....[20]....
        /*0134*/ 	.word	0x0000bd50


	//   ....[21]....
        /*0138*/ 	.word	0x0000be70


	//   ....[22]....
        /*013c*/ 	.word	0x0000c510


	//   ....[23]....
        /*0140*/ 	.word	0x0000c5f0


	//   ....[24]....
        /*0144*/ 	.word	0x0000d990


	//   ....[25]....
        /*0148*/ 	.word	0x0000d9d0


	//   ....[26]....
        /*014c*/ 	.word	0x0000da90


	//   ....[27]....
        /*0150*/ 	.word	0x0000dab0


	//   ....[28]....
        /*0154*/ 	.word	0x0000f190


	//   ....[29]....
        /*0158*/ 	.word	0x0000feb0


	//   ....[30]....
        /*015c*/ 	.word	0x00012a10


	//   ....[31]....
        /*0160*/ 	.word	0x00012bc0


	//   ....[32]....
        /*0164*/ 	.word	0x000131c0


	//   ....[33]....
        /*0168*/ 	.word	0x000135a0


	//----- nvinfo : EIATTR_REG_RECONFIG
	.align		4
.L_1319:
        /*016c*/ 	.byte	0x01, 0x54
	.zero		2


	//----- nvinfo : EIATTR_SYSCALL_OFFSETS
	.align		4
        /*0170*/ 	.byte	0x04, 0x46
        /*0172*/ 	.short	(.L_1321 - .L_1320)


	//   ....[0]....
.L_1320:
        /*0174*/ 	.word	0x00001ac0


	//   ....[1]....
        /*0178*/ 	.word	0x00010980


	//   ....[2]....
        /*017c*/ 	.word	0x00010ac0


	//   ....[3]....
        /*0180*/ 	.word	0x00010bc0


	//----- nvinfo : EIATTR_MBARRIER_INSTR_OFFSETS
	.align		4
.L_1321:
        /*0184*/ 	.byte	0x04, 0x39
        /*0186*/ 	.short	(.L_1323 - .L_1322)


	//   ....[0]....
.L_1322:
        /*0188*/ 	.word	0x00000280
        /*018c*/ 	.word	0x000000ff
        /*0190*/ 	.word	0x00022800
        /*0194*/ 	.short	0x0100
        /*0196*/ 	.byte	0x06
	.zero		1


	//   ....[1]....
        /*0198*/ 	.word	0x00000290
        /*019c*/ 	.word	0x000000ff
        /*01a0*/ 	.word	0x00022820
        /*01a4*/ 	.short	0x0100
        /*01a6*/ 	.byte	0x06
	.zero		1


	//   ....[2]....
        /*01a8*/ 	.word	0x00000380
        /*01ac*/ 	.word	0x000000ff
        /*01b0*/ 	.word	0x00022830
        /*01b4*/ 	.short	0x0100
        /*01b6*/ 	.byte	0x08
	.zero		1


	//   ....[3]....
        /*01b8*/ 	.word	0x00000390
        /*01bc*/ 	.word	0x000000ff
        /*01c0*/ 	.word	0x00022840
        /*01c4*/ 	.short	0x0100
        /*01c6*/ 	.byte	0x08
	.zero		1


	//   ....[4]....
        /*01c8*/ 	.word	0x000003a0
        /*01cc*/ 	.word	0x000000ff
        /*01d0*/ 	.word	0x00022838
        /*01d4*/ 	.short	0x0100
        /*01d6*/ 	.byte	0x08
	.zero		1


	//   ....[5]....
        /*01d8*/ 	.word	0x000003b0
        /*01dc*/ 	.word	0x000000ff
        /*01e0*/ 	.word	0x00022848
        /*01e4*/ 	.short	0x0100
        /*01e6*/ 	.byte	0x08
	.zero		1


	//   ....[6]....
        /*01e8*/ 	.word	0x000004e0
        /*01ec*/ 	.word	0x000000ff
        /*01f0*/ 	.word	0x00022850
        /*01f4*/ 	.short	0x0100
        /*01f6*/ 	.byte	0x08
	.zero		1


	//   ....[7]....
        /*01f8*/ 	.word	0x000004f0
        /*01fc*/ 	.word	0x000000ff
        /*0200*/ 	.word	0x00022860
        /*0204*/ 	.short	0x0100
        /*0206*/ 	.byte	0x08
	.zero		1


	//   ....[8]....
        /*0208*/ 	.word	0x00000500
        /*020c*/ 	.word	0x000000ff
        /*0210*/ 	.word	0x00022858
        /*0214*/ 	.short	0x0100
        /*0216*/ 	.byte	0x08
	.zero		1


	//   ....[9]....
        /*0218*/ 	.word	0x00000510
        /*021c*/ 	.word	0x000000ff
        /*0220*/ 	.word	0x00022868
        /*0224*/ 	.short	0x0100
        /*0226*/ 	.byte	0x08
	.zero		1


	//   ....[10]....
        /*0228*/ 	.word	0x00000600
        /*022c*/ 	.word	0x000000ff
        /*0230*/ 	.word	0x00022870
        /*0234*/ 	.short	0x0100
        /*0236*/ 	.byte	0x06
	.zero		1


	//   ....[11]....
        /*0238*/ 	.word	0x00000610
        /*023c*/ 	.word	0x000000ff
        /*0240*/ 	.word	0x00022880
        /*0244*/ 	.short	0x0100
        /*0246*/ 	.byte	0x06
	.zero		1


	//   ....[12]....
        /*0248*/ 	.word	0x00000620
        /*024c*/ 	.word	0x000000ff
        /*0250*/ 	.word	0x00022878
        /*0254*/ 	.short	0x0100
        /*0256*/ 	.byte	0x06
	.zero		1


	//   ....[13]....
        /*0258*/ 	.word	0x00000630
        /*025c*/ 	.word	0x000000ff
        /*0260*/ 	.word	0x00022888
        /*0264*/ 	.short	0x0100
        /*0266*/ 	.byte	0x06
	.zero		1


	//   ....[14]....
        /*0268*/ 	.word	0x00000760
        /*026c*/ 	.word	0x000000ff
        /*0270*/ 	.word	0x00022890
        /*0274*/ 	.short	0x0100
        /*0276*/ 	.byte	0x08
	.zero		1


	//   ....[15]....
        /*0278*/ 	.word	0x00000770
        /*027c*/ 	.word	0x000000ff
        /*0280*/ 	.word	0x000228a0
        /*0284*/ 	.short	0x0100
        /*0286*/ 	.byte	0x08
	.zero		1


	//   ....[16]....
        /*0288*/ 	.word	0x00000780
        /*028c*/ 	.word	0x000000ff
        /*0290*/ 	.word	0x00022898
        /*0294*/ 	.short	0x0100
        /*0296*/ 	.byte	0x08
	.zero		1


	//   ....[17]....
        /*0298*/ 	.word	0x00000790
        /*029c*/ 	.word	0x000000ff
        /*02a0*/ 	.word	0x000228a8
        /*02a4*/ 	.short	0x0100
        /*02a6*/ 	.byte	0x08
	.zero		1


	//   ....[18]....
        /*02a8*/ 	.word	0x000008c0
        /*02ac*/ 	.word	0x000000ff
        /*02b0*/ 	.word	0x000228b0
        /*02b4*/ 	.short	0x0100
        /*02b6*/ 	.byte	0x08
	.zero		1


	//   ....[19]....
        /*02b8*/ 	.word	0x000008d0
        /*02bc*/ 	.word	0x000000ff
        /*02c0*/ 	.word	0x000228c0
        /*02c4*/ 	.short	0x0100
        /*02c6*/ 	.byte	0x08
	.zero		1


	//   ....[20]....
        /*02c8*/ 	.word	0x000008e0
        /*02cc*/ 	.word	0x000000ff
        /*02d0*/ 	.word	0x000228b8
        /*02d4*/ 	.short	0x0100
        /*02d6*/ 	.byte	0x08
	.zero		1


	//   ....[21]....
        /*02d8*/ 	.word	0x000008f0
        /*02dc*/ 	.word	0x000000ff
        /*02e0*/ 	.word	0x000228c8
        /*02e4*/ 	.short	0x0100
        /*02e6*/ 	.byte	0x08
	.zero		1


	//   ....[22]....
        /*02e8*/ 	.word	0x00001b30
        /*02ec*/ 	.word	0x000000ff
        /*02f0*/ 	.word	0x00022800
        /*02f4*/ 	.short	0x010a
        /*02f6*/ 	.byte	0x2e
	.zero		1


	//   ....[23]....
        /*02f8*/ 	.word	0x00001be0
        /*02fc*/ 	.word	0x000000ff
        /*0300*/ 	.word	0x00022830
        /*0304*/ 	.short	0x010a
        /*0306*/ 	.byte	0x15
	.zero		1


	//   ....[24]....
        /*0308*/ 	.word	0x00001c20
        /*030c*/ 	.word	0x000000ff
        /*0310*/ 	.word	0x00022830
        /*0314*/ 	.short	0x010a
        /*0316*/ 	.byte	0x15
	.zero		1


	//   ....[25]....
        /*0318*/ 	.word	0x00002200
        /*031c*/ 	.word	0x00000000
        /*0320*/ 	.word	0x00000000
        /*0324*/ 	.short	0x0101
        /*0326*/ 	.byte	0x3f
	.zero		1


	//   ....[26]....
        /*0328*/ 	.word	0x00004450
        /*032c*/ 	.word	0x000000ff
        /*0330*/ 	.word	0x00022850
        /*0334*/ 	.short	0x010a
        /*0336*/ 	.byte	0x15
	.zero		1


	//   ....[27]....
        /*0338*/ 	.word	0x00004490
        /*033c*/ 	.word	0x000000ff
        /*0340*/ 	.word	0x00022850
        /*0344*/ 	.short	0x010a
        /*0346*/ 	.byte	0x15
	.zero		1


	//   ....[28]....
        /*0348*/ 	.word	0x000047b0
        /*034c*/ 	.word	0x00000007
        /*0350*/ 	.word	0x00000000
        /*0354*/ 	.short	0x0101
        /*0356*/ 	.byte	0x3f
	.zero		1


	//   ....[29]....
        /*0358*/ 	.word	0x00004a70
        /*035c*/ 	.word	0x000000ff
        /*0360*/ 	.word	0x00022830
        /*0364*/ 	.short	0x010a
        /*0366*/ 	.byte	0x1c
	.zero		1


	//   ....[30]....
        /*0368*/ 	.word	0x00004ab0
        /*036c*/ 	.word	0x000000ff
        /*0370*/ 	.word	0x00022830
        /*0374*/ 	.short	0x010a
        /*0376*/ 	.byte	0x1c
	.zero		1


	//   ....[31]....
        /*0378*/ 	.word	0x00004fa0
        /*037c*/ 	.word	0x0000000e
        /*0380*/ 	.word	0x00000000
        /*0384*/ 	.short	0x0101
        /*0386*/ 	.byte	0x3f
	.zero		1


	//   ....[32]....
        /*0388*/ 	.word	0x00007b70
        /*038c*/ 	.word	0x000000ff
        /*0390*/ 	.word	0x00022850
        /*0394*/ 	.short	0x010a
        /*0396*/ 	.byte	0x1c
	.zero		1


	//   ....[33]....
        /*0398*/ 	.word	0x00007bb0
        /*039c*/ 	.word	0x000000ff
        /*03a0*/ 	.word	0x00022850
        /*03a4*/ 	.short	0x010a
        /*03a6*/ 	.byte	0x1c
	.zero		1


	//   ....[34]....
        /*03a8*/ 	.word	0x00007e80
        /*03ac*/ 	.word	0x000000b1
        /*03b0*/ 	.word	0x00000000
        /*03b4*/ 	.short	0x0101
        /*03b6*/ 	.byte	0x3f
	.zero		1


	//   ....[35]....
        /*03b8*/ 	.word	0x00008200
        /*03bc*/ 	.word	0x000000ff
        /*03c0*/ 	.word	0x00022830
        /*03c4*/ 	.short	0x010a
        /*03c6*/ 	.byte	0x1a
	.zero		1


	//   ....[36]....
        /*03c8*/ 	.word	0x00008240
        /*03cc*/ 	.word	0x000000ff
        /*03d0*/ 	.word	0x00022830
        /*03d4*/ 	.short	0x010a
        /*03d6*/ 	.byte	0x1a
	.zero		1


	//   ....[37]....
        /*03d8*/ 	.word	0x000093d0
        /*03dc*/ 	.word	0x00000098
        /*03e0*/ 	.word	0x00000000
        /*03e4*/ 	.short	0x0101
        /*03e6*/ 	.byte	0x3f
	.zero		1


	//   ....[38]....
        /*03e8*/ 	.word	0x0000a0d0
        /*03ec*/ 	.word	0x000000ff
        /*03f0*/ 	.word	0x00022850
        /*03f4*/ 	.short	0x010a
        /*03f6*/ 	.byte	0x1a
	.zero		1


	//   ....[39]....
        /*03f8*/ 	.word	0x0000a110
        /*03fc*/ 	.word	0x000000ff
        /*0400*/ 	.word	0x00022850
        /*0404*/ 	.short	0x010a
        /*0406*/ 	.byte	0x1a
	.zero		1


	//   ....[40]....
        /*0408*/ 	.word	0x0000a3e0
        /*040c*/ 	.word	0x000000d2
        /*0410*/ 	.word	0x00000000
        /*0414*/ 	.short	0x0101
        /*0416*/ 	.byte	0x3f
	.zero		1


	//   ....[41]....
        /*0418*/ 	.word	0x0000a540
        /*041c*/ 	.word	0x000000ff
        /*0420*/ 	.word	0x00022830
        /*0424*/ 	.short	0x010a
        /*0426*/ 	.byte	0x1b
	.zero		1


	//   ....[42]....
        /*0428*/ 	.word	0x0000a580
        /*042c*/ 	.word	0x000000ff
        /*0430*/ 	.word	0x00022830
        /*0434*/ 	.short	0x010a
        /*0436*/ 	.byte	0x1b
	.zero		1


	//   ....[43]....
        /*0438*/ 	.word	0x0000aa70
        /*043c*/ 	.word	0x00000098
        /*0440*/ 	.word	0x00000000
        /*0444*/ 	.short	0x0101
        /*0446*/ 	.byte	0x3f
	.zero		1


	//   ....[44]....
        /*0448*/ 	.word	0x0000d640
        /*044c*/ 	.word	0x000000ff
        /*0450*/ 	.word	0x00022850
        /*0454*/ 	.short	0x010a
        /*0456*/ 	.byte	0x1b
	.zero		1


	//   ....[45]....
        /*0458*/ 	.word	0x0000d680
        /*045c*/ 	.word	0x000000ff
        /*0460*/ 	.word	0x00022850
        /*0464*/ 	.short	0x010a
        /*0466*/ 	.byte	0x1b
	.zero		1


	//   ....[46]....
        /*0468*/ 	.word	0x0000d950
        /*046c*/ 	.word	0x000000b1
        /*0470*/ 	.word	0x00000000
        /*0474*/ 	.short	0x0101
        /*0476*/ 	.byte	0x3f
	.zero		1


	//   ....[47]....
        /*0478*/ 	.word	0x0000f3d0
        /*047c*/ 	.word	0x000000ff
        /*0480*/ 	.word	0x00000000
        /*0484*/ 	.short	0x0101
        /*0486*/ 	.byte	0x05
	.zero		1


	//   ....[48]....
        /*0488*/ 	.word	0x00010f80
        /*048c*/ 	.word	0x00000008
        /*0490*/ 	.word	0x00022840
        /*0494*/ 	.short	0x010a
        /*0496*/ 	.byte	0x3f
	.zero		1


	//   ....[49]....
        /*0498*/ 	.word	0x00011260
        /*049c*/ 	.word	0x000000ff
        /*04a0*/ 	.word	0x00022820
        /*04a4*/ 	.short	0x010a
        /*04a6*/ 	.byte	0x25
	.zero		1


	//   ....[50]....
        /*04a8*/ 	.word	0x00011300
        /*04ac*/ 	.word	0x00000008
        /*04b0*/ 	.word	0x00022860
        /*04b4*/ 	.short	0x010a
        /*04b6*/ 	.byte	0x3f
	.zero		1


	//   ....[51]....
        /*04b8*/ 	.word	0x00011830
        /*04bc*/ 	.word	0x00000002
        /*04c0*/ 	.word	0x00022840
        /*04c4*/ 	.short	0x010a
        /*04c6*/ 	.byte	0x3f
	.zero		1


	//   ....[52]....
        /*04c8*/ 	.word	0x000119a0
        /*04cc*/ 	.word	0x00000002
        /*04d0*/ 	.word	0x00022860
        /*04d4*/ 	.short	0x010a
        /*04d6*/ 	.byte	0x3f
	.zero		1


	//   ....[53]....
        /*04d8*/ 	.word	0x00011e90
        /*04dc*/ 	.word	0x00000003
        /*04e0*/ 	.word	0x00022840
        /*04e4*/ 	.short	0x010a
        /*04e6*/ 	.byte	0x3f
	.zero		1


	//   ....[54]....
        /*04e8*/ 	.word	0x00012000
        /*04ec*/ 	.word	0x00000003
        /*04f0*/ 	.word	0x00022860
        /*04f4*/ 	.short	0x010a
        /*04f6*/ 	.byte	0x3f
	.zero		1


	//   ....[55]....
        /*04f8*/ 	.word	0x00012470
        /*04fc*/ 	.word	0x00000002
        /*0500*/ 	.word	0x00022840
        /*0504*/ 	.short	0x010a
        /*0506*/ 	.byte	0x3f
	.zero		1


	//   ....[56]....
        /*0508*/ 	.word	0x000125e0
        /*050c*/ 	.word	0x00000002
        /*0510*/ 	.word	0x00022860
        /*0514*/ 	.short	0x010a
        /*0516*/ 	.byte	0x3f
	.zero		1


	//   ....[57]....
        /*0518*/ 	.word	0x00012b70
        /*051c*/ 	.word	0x00000007
        /*0520*/ 	.word	0x00022820
        /*0524*/ 	.short	0x010a
        /*0526*/ 	.byte	0x3f
	.zero		1


	//   ....[58]....
        /*0528*/ 	.word	0x00012cc0
        /*052c*/ 	.word	0x00000005
        /*0530*/ 	.word	0x00000000
        /*0534*/ 	.short	0x010a
        /*0536*/ 	.byte	0x3f
	.zero		1


	//   ....[59]....
        /*0538*/ 	.word	0x00012d30
        /*053c*/ 	.word	0x00000003
        /*0540*/ 	.word	0x00000000
        /*0544*/ 	.short	0x010a
        /*0546*/ 	.byte	0x3f
	.zero		1


	//   ....[60]....
        /*0548*/ 	.word	0x00012d90
        /*054c*/ 	.word	0x00000005
        /*0550*/ 	.word	0x00000000
        /*0554*/ 	.short	0x010a
        /*0556*/ 	.byte	0x3f
	.zero		1


	//   ....[61]....
        /*0558*/ 	.word	0x00012dc0
        /*055c*/ 	.word	0x00000003
        /*0560*/ 	.word	0x00000000
        /*0564*/ 	.short	0x010a
        /*0566*/ 	.byte	0x3f
	.zero		1


	//   ....[62]....
        /*0568*/ 	.word	0x00012e30
        /*056c*/ 	.word	0x00000003
        /*0570*/ 	.word	0x00022800
        /*0574*/ 	.short	0x010a
        /*0576*/ 	.byte	0x3f
	.zero		1


	//   ....[63]....
        /*0578*/ 	.word	0x00012e90
        /*057c*/ 	.word	0x00000003
        /*0580*/ 	.word	0x00022830
        /*0584*/ 	.short	0x010a
        /*0586*/ 	.byte	0x3f
	.zero		1


	//   ....[64]....
        /*0588*/ 	.word	0x00012ee0
        /*058c*/ 	.word	0x00000007
        /*0590*/ 	.word	0x00022850
        /*0594*/ 	.short	0x010a
        /*0596*/ 	.byte	0x3f
	.zero		1


	//   ....[65]....
        /*0598*/ 	.word	0x00012f40
        /*059c*/ 	.word	0x0000000b
        /*05a0*/ 	.word	0x00022830
        /*05a4*/ 	.short	0x010a
        /*05a6*/ 	.byte	0x3f
	.zero		1


	//   ....[66]....
        /*05a8*/ 	.word	0x00012f90
        /*05ac*/ 	.word	0x000000b1
        /*05b0*/ 	.word	0x00022850
        /*05b4*/ 	.short	0x010a
        /*05b6*/ 	.byte	0x3f
	.zero		1


	//   ....[67]....
        /*05b8*/ 	.word	0x00012ff0
        /*05bc*/ 	.word	0x00000008
        /*05c0*/ 	.word	0x00022830
        /*05c4*/ 	.short	0x010a
        /*05c6*/ 	.byte	0x3f
	.zero		1


	//   ....[68]....
        /*05c8*/ 	.word	0x00013040
        /*05cc*/ 	.word	0x000000d2
        /*05d0*/ 	.word	0x00022850
        /*05d4*/ 	.short	0x010a
        /*05d6*/ 	.byte	0x3f
	.zero		1


	//   ....[69]....
        /*05d8*/ 	.word	0x000130a0
        /*05dc*/ 	.word	0x00000009
        /*05e0*/ 	.word	0x00022830
        /*05e4*/ 	.short	0x010a
        /*05e6*/ 	.byte	0x3f
	.zero		1


	//   ....[70]....
        /*05e8*/ 	.word	0x000130f0
        /*05ec*/ 	.word	0x000000b1
        /*05f0*/ 	.word	0x00022850
        /*05f4*/ 	.short	0x010a
        /*05f6*/ 	.byte	0x3f
	.zero		1


	//   ....[71]....
        /*05f8*/ 	.word	0x00013270
        /*05fc*/ 	.word	0x00000008
        /*0600*/ 	.word	0x00022840
        /*0604*/ 	.short	0x010a
        /*0606*/ 	.byte	0x3f
	.zero		1


	//   ....[72]....
        /*0608*/ 	.word	0x000132d0
        /*060c*/ 	.word	0x00000008
        /*0610*/ 	.word	0x00022820
        /*0614*/ 	.short	0x010a
        /*0616*/ 	.byte	0x3f
	.zero		1


	//   ....[73]....
        /*0618*/ 	.word	0x00013320
        /*061c*/ 	.word	0x00000008
        /*0620*/ 	.word	0x00022860
        /*0624*/ 	.short	0x010a
        /*0626*/ 	.byte	0x3f
	.zero		1


	//   ....[74]....
        /*0628*/ 	.word	0x00013370
        /*062c*/ 	.word	0x00000002
        /*0630*/ 	.word	0x00022840
        /*0634*/ 	.short	0x010a
        /*0636*/ 	.byte	0x3f
	.zero		1


	//   ....[75]....
        /*0638*/ 	.word	0x000133c0
        /*063c*/ 	.word	0x00000002
        /*0640*/ 	.word	0x00022860
        /*0644*/ 	.short	0x010a
        /*0646*/ 	.byte	0x3f
	.zero		1


	//   ....[76]....
        /*0648*/ 	.word	0x00013410
        /*064c*/ 	.word	0x00000003
        /*0650*/ 	.word	0x00022840
        /*0654*/ 	.short	0x010a
        /*0656*/ 	.byte	0x3f
	.zero		1


	//   ....[77]....
        /*0658*/ 	.word	0x00013460
        /*065c*/ 	.word	0x00000003
        /*0660*/ 	.word	0x00022860
        /*0664*/ 	.short	0x010a
        /*0666*/ 	.byte	0x3f
	.zero		1


	//   ....[78]....
        /*0668*/ 	.word	0x000134b0
        /*066c*/ 	.word	0x00000002
        /*0670*/ 	.word	0x00022840
        /*0674*/ 	.short	0x010a
        /*0676*/ 	.byte	0x3f
	.zero		1


	//   ....[79]....
        /*0678*/ 	.word	0x00013500
        /*067c*/ 	.word	0x00000002
        /*0680*/ 	.word	0x00022860
        /*0684*/ 	.short	0x010a
        /*0686*/ 	.byte	0x3f
	.zero		1


	//   ....[80]....
        /*0688*/ 	.word	0x000135e0
        /*068c*/ 	.word	0x00000007
        /*0690*/ 	.word	0x00022820
        /*0694*/ 	.short	0x010a
        /*0696*/ 	.byte	0x3f
	.zero		1


	//   ....[81]....
        /*0698*/ 	.word	0x00013630
        /*069c*/ 	.word	0x00000005
        /*06a0*/ 	.word	0x00000000
        /*06a4*/ 	.short	0x010a
        /*06a6*/ 	.byte	0x3f
	.zero		1


	//   ....[82]....
        /*06a8*/ 	.word	0x00013680
        /*06ac*/ 	.word	0x00000003
        /*06b0*/ 	.word	0x00000000
        /*06b4*/ 	.short	0x010a
        /*06b6*/ 	.byte	0x3f
	.zero		1


	//   ....[83]....
        /*06b8*/ 	.word	0x000136d0
        /*06bc*/ 	.word	0x00000005
        /*06c0*/ 	.word	0x00000000
        /*06c4*/ 	.short	0x010a
        /*06c6*/ 	.byte	0x3f
	.zero		1


	//----- nvinfo : EIATTR_NUM_MBARRIERS
	.align		4
.L_1323:
        /*06c8*/ 	.byte	0x03, 0x38
        /*06ca*/ 	.short	0x0016


	//----- nvinfo : EIATTR_EXIT_INSTR_OFFSETS
	.align		4
        /*06cc*/ 	.byte	0x04, 0x1c
        /*06ce*/ 	.short	(.L_1325 - .L_1324)


	//   ....[0]....
.L_1324:
        /*06d0*/ 	.word	0x00000a30


	//   ....[1]....
        /*06d4*/ 	.word	0x0000fe70


	//   ....[2]....
        /*06d8*/ 	.word	0x0000fed0


	//   ....[3]....
        /*06dc*/ 	.word	0x00012be0


	//   ....[4]....
        /*06e0*/ 	.word	0x00012e10


	//----- nvinfo : EIATTR_MAX_THREADS
	.align		4
.L_1325:
        /*06e4*/ 	.byte	0x04, 0x05
        /*06e6*/ 	.short	(.L_1327 - .L_1326)
.L_1326:
        /*06e8*/ 	.word	0x00000180
        /*06ec*/ 	.word	0x00000001
        /*06f0*/ 	.word	0x00000001


	//----- nvinfo : EIATTR_CRS_STACK_SIZE
	.align		4
.L_1327:
        /*06f4*/ 	.byte	0x04, 0x1e
        /*06f6*/ 	.short	(.L_1329 - .L_1328)
.L_1328:
        /*06f8*/ 	.word	0x00000000


	//----- nvinfo : EIATTR_CBANK_PARAM_SIZE
	.align		4
.L_1329:
        /*06fc*/ 	.byte	0x03, 0x19
        /*06fe*/ 	.short	0x0bf0


	//----- nvinfo : EIATTR_PARAM_CBANK
	.align		4
        /*0700*/ 	.byte	0x04, 0x0a
        /*0702*/ 	.short	(.L_1331 - .L_1330)
	.align		4
.L_1330:
        /*0704*/ 	.word	index@(.nv.constant0._ZN7cutlass13device_kernelIN5flash11enable_sm90INS1_16FlashAttnFwdSm90INS1_25CollectiveMainloopFwdSm90ILi2EN4cute5tupleIJNS5_1CILi1EEES8_S8_EEENS6_IJNS7_ILi128EEENS7_ILi96EEENS7_ILi64EEEEEELi256ENS_10bfloat16_tEfNS_4arch4Sm90ELb0ELb1ELb1ELb0ELb0ELb0ELb0ELb1ELb0ELb0ELb0ELb0EEENS1_21CollectiveEpilogueFwdINS6_IJSA_NS7_ILi256EEESB_EEES9_SE_SG_Li256ELb0ELb0ELb0ELb0EEENS1_30DynamicPersistentTileSchedulerILi256ELi32ELb0ELb0ELb1EEEEEEEEEvNT_6ParamsE)
        /*0708*/ 	.short	0x0210
        /*070a*/ 	.short	0x0bf0


	//----- nvinfo : EIATTR_SW_WAR
	.align		4
.L_1331:
        /*070c*/ 	.byte	0x04, 0x36
        /*070e*/ 	.short	(.L_1333 - .L_1332)
.L_1332:
        /*0710*/ 	.word	0x00000008
.L_1333:


//--------------------- .nv.info._ZN7cutlass13device_kernelIN5flash11enable_sm90INS1_16FlashAttnFwdSm90INS1_25CollectiveMainloopFwdSm90ILi2EN4cute5tupleIJNS5_1CILi1EEES8_S8_EEENS6_IJNS7_ILi128EEENS7_ILi96EEENS7_ILi64EEEEEELi256ENS_10bfloat16_tEfNS_4arch4Sm90ELb0ELb1ELb1ELb0ELb0ELb0ELb1ELb1ELb0ELb0ELb0ELb0EEENS1_21CollectiveEpilogueFwdINS6_IJSA_NS7_ILi256EEESB_EEES9_SE_SG_Li256ELb0ELb0ELb0ELb0EEENS1_30DynamicPersistentTileSchedulerILi256ELi32ELb0ELb0ELb1EEEEEEEEEvNT_6ParamsE --------------------------
	.section	.nv.info._ZN7cutlass13device_kernelIN5flash11enable_sm90INS1_16FlashAttnFwdSm90INS1_25CollectiveMainloopFwdSm90ILi2EN4cute5tupleIJNS5_1CILi1EEES8_S8_EEENS6_IJNS7_ILi128EEENS7_ILi96EEENS7_ILi64EEEEEELi256ENS_10bfloat16_tEfNS_4arch4Sm90ELb0ELb1ELb1ELb0ELb0ELb0ELb1ELb1ELb0ELb0ELb0ELb0EEENS1_21CollectiveEpilogueFwdINS6_IJSA_NS7_ILi256EEESB_EEES9_SE_SG_Li256ELb0ELb0ELb0ELb0EEENS1_30DynamicPersistentTileSchedulerILi256ELi32ELb0ELb0ELb1EEEEEEEEEvNT_6ParamsE,"",@"SHT_CUDA_INFO"
	.sectionflags	@""
	.align	4


	//----- nvinfo : EIATTR_CUDA_API_VERSION
	.align		4
        /*0000*/ 	.byte	0x04, 0x37
        /*0002*/ 	.short	(.L_1335 - .L_1334)
.L_1334:
        /*0004*/ 	.word	0x00000082


	//----- nvinfo : EIATTR_KPARAM_INFO
	.align		4
.L_1335:
        /*0008*/ 	.byte	0x04, 0x17
        /*000a*/ 	.short	(.L_1337 - .L_1336)
.L_1336:
        /*000c*/ 	.word	0x00000000
        /*0010*/ 	.short	0x0000
        /*0012*/ 	.short	0x0070
        /*0014*/ 	.byte	0x00, 0xf0, 0x01, 0x32


	//----- nvinfo : EIATTR_SPARSE_MMA_MASK
	.align		4
.L_1337:
        /*0018*/ 	.byte	0x03, 0x50
        /*001a*/ 	.short	0x0000


	//----- nvinfo : EIATTR_MAXREG_COUNT
	.align		4
        /*001c*/ 	.byte	0x03, 0x1b
        /*001e*/ 	.short	0x00a8


	//----- nvinfo : EIATTR_NUM_BARRIERS
	.align		4
        /*0020*/ 	.byte	0x02, 0x4c
        /*0022*/ 	.byte	0x10
	.zero		1


	//----- nvinfo : EIATTR_EXTERNS
	.align		4
        /*0024*/ 	.byte	0x04, 0x0f
        /*0026*/ 	.short	(.L_1339 - .L_1338)


	//   ....[0]....
	.align		4
.L_1338:
        /*0028*/ 	.word	index@(__assertfail)


	//----- nvinfo : EIATTR_ANNOTATIONS
	.align		4
.L_1339:
        /*002c*/ 	.byte	0x04, 0x55
        /*002e*/ 	.short	(.L_1341 - .L_1340)


	//   ....[0]....
.L_1340:
        /*0030*/ 	.word	0x00000001
        /*0034*/ 	.byte	0x00, 0x0a, 0x00, 0x00, 0x01, 0x00, 0x00, 0x00, 0x30, 0x0a, 0x00, 0x00, 0x01, 0x00, 0x00, 0x00
        /*0044*/ 	.byte	0x30, 0x16, 0x02, 0x00, 0x01, 0x00, 0x00, 0x00, 0xa0, 0x16, 0x02, 0x00, 0x01, 0x00, 0x00, 0x00
        /*0054*/ 	.byte	0xe0, 0x16, 0x02, 0x00, 0x01, 0x00, 0x00, 0x00, 0x00, 0x17, 0x02, 0x00, 0x01, 0x00, 0x00, 0x00
        /*0064*/ 	.byte	0x30, 0x28, 0x02, 0x00, 0x01, 0x00, 0x00, 0x00, 0x90, 0x28, 0x02, 0x00, 0x01, 0x00, 0x00, 0x00
        /*0074*/ 	.byte	0x80, 0x42, 0x02, 0x00, 0x01, 0x00, 0x00, 0x00, 0xb0, 0x43, 0x02, 0x00, 0x01, 0x00, 0x00, 0x00
        /*0084*/ 	.byte	0x80, 0x44, 0x02, 0x00, 0x01, 0x00, 0x00, 0x00, 0x20, 0x45, 0x02, 0x00, 0x01, 0x00, 0x00, 0x00
        /*0094*/ 	.byte	0xf0, 0x5d, 0x02, 0x00, 0x01, 0x00, 0x00, 0x00, 0x20, 0x5e, 0x02, 0x00


	//----- nvinfo : EIATTR_MERCURY_ISA_VERSION
	.align		4
.L_1341:
        /*00a0*/ 	.byte	0x03, 0x5f
        /*00a2*/ 	.short	0x0101


	//----- nvinfo : EIATTR_INT_WARP_WIDE_INSTR_OFFSETS
	.align		4
        /*00a4*/ 	.byte	0x04, 0x31
        /*00a6*/ 	.short	(.L_1343 - .L_1342)


	//   ....[0]....
.L_1342:
        /*00a8*/ 	.word	0x00000200


	//   ....[1]....
        /*00ac*/ 	.word	0x00000230


	//   ....[2]....
        /*00b0*/ 	.word	0x00000240


	//   ....[3]....
        /*00b4*/ 	.word	0x000002b0


	//   ....[4]....
        /*00b8*/ 	.word	0x00021e90


	//   ....[5]....
        /*00bc*/ 	.word	0x00021f20


	//   ....[6]....
        /*00c0*/ 	.word	0x00022410


	//   ....[7]....
        /*00c4*/ 	.word	0x00024300


	//   ....[8]....
        /*00c8*/ 	.word	0x00024390


	//----- nvinfo : EIATTR_COOP_GROUP_MASK_REGIDS
	.align		4
.L_1343:
        /*00cc*/ 	.byte	0x04, 0x29
        /*00ce*/ 	.short	(.L_1345 - .L_1344)


	//   ....[0]....
.L_1344:
        /*00d0*/ 	.word	0xffffffff


	//   ....[1]....
        /*00d4*/ 	.word	0xffffffff


	//   ....[2]....
        /*00d8*/ 	.word	0xffffffff


	//   ....[3]....
        /*00dc*/ 	.word	0xffffffff


	//   ....[4]....
        /*00e0*/ 	.word	0xffffffff


	//   ....[5]....
        /*00e4*/ 	.word	0xffffffff


	//   ....[6]....
        /*00e8*/ 	.word	0xffffffff


	//   ....[7]....
        /*00ec*/ 	.word	0xffffffff


	//   ....[8]....
        /*00f0*/ 	.word	0xffffffff


	//   ....[9]....
        /*00f4*/ 	.word	0xffffffff


	//   ....[10]....
        /*00f8*/ 	.word	0xffffffff


	//   ....[11]....
        /*00fc*/ 	.word	0xffffffff


	//   ....[12]....
        /*0100*/ 	.word	0xffffffff


	//   ....[13]....
        /*0104*/ 	.word	0xffffffff


	//   ....[14]....
        /*0108*/ 	.word	0xffffffff


	//   ....[15]....
        /*010c*/ 	.word	0xffffffff


	//   ....[16]....
        /*0110*/ 	.word	0xffffffff


	//   ....[17]....
        /*0114*/ 	.word	0xffffffff


	//   ....[18]....
        /*0118*/ 	.word	0xffffffff


	//   ....[19]....
        /*011c*/ 	.word	0xffffffff


	//   ....[20]....
        /*0120*/ 	.word	0xffffffff


	//   ....[21]....
        /*0124*/ 	.word	0xffffffff


	//   ....[22]....
        /*0128*/ 	.word	0xffffffff


	//   ....[23]....
        /*012c*/ 	.word	0xffffffff


	//   ....[24]....
        /*0130*/ 	.word	0xffffffff


	//   ....[25]....
        /*0134*/ 	.word	0xffffffff


	//   ....[26]....
        /*0138*/ 	.word	0xffffffff


	//   ....[27]....
        /*013c*/ 	.word	0xffffffff


	//   ....[28]....
        /*0140*/ 	.word	0x0500000f


	//   ....[29]....
        /*0144*/ 	.word	0x0500000f


	//   ....[30]....
        /*0148*/ 	.word	0xffffffff


	//   ....[31]....
        /*014c*/ 	.word	0xffffffff


	//   ....[32]....
        /*0150*/ 	.word	0xffffffff


	//   ....[33]....
        /*0154*/ 	.word	0xffffffff


	//----- nvinfo : EIATTR_COOP_GROUP_INSTR_OFFSETS
	.align		4
.L_1345:
        /*0158*/ 	.byte	0x04, 0x28
        /*015a*/ 	.short	(.L_1347 - .L_1346)


	//   ....[0]....
.L_1346:
        /*015c*/ 	.word	0x000000b0


	//   ....[1]....
        /*0160*/ 	.word	0x00000210


	//   ....[2]....
        /*0164*/ 	.word	0x00000260


	//   ....[3]....
        /*0168*/ 	.word	0x00000470


	//   ....[4]....
        /*016c*/ 	.word	0x000005d0


	//   ....[5]....
        /*0170*/ 	.word	0x000006f0


	//   ....[6]....
        /*0174*/ 	.word	0x00000850


	//   ....[7]....
        /*0178*/ 	.word	0x00001e10


	//   ....[8]....
        /*017c*/ 	.word	0x00005d80


	//   ....[9]....
        /*0180*/ 	.word	0x00005e10


	//   ....[10]....
        /*0184*/ 	.word	0x00006180


	//   ....[11]....
        /*0188*/ 	.word	0x000061b0


	//   ....[12]....
        /*018c*/ 	.word	0x0000b8a0


	//   ....[13]....
        /*0190*/ 	.word	0x0000b920


	//   ....[14]....
        /*0194*/ 	.word	0x0000bd60


	//   ....[15]....
        /*0198*/ 	.word	0x0000be60


	//   ....[16]....
        /*019c*/ 	.word	0x00016b60


	//   ....[17]....
        /*01a0*/ 	.word	0x00016ba0


	//   ....[18]....
        /*01a4*/ 	.word	0x00016ea0


	//   ....[19]....
        /*01a8*/ 	.word	0x00016f20


	//   ....[20]....
        /*01ac*/ 	.word	0x0001ed00


	//   ....[21]....
        /*01b0*/ 	.word	0x0001ed20


	//   ....[22]....
        /*01b4*/ 	.word	0x0001ed80


	//   ....[23]....
        /*01b8*/ 	.word	0x0001edc0


	//   ....[24]....
        /*01bc*/ 	.word	0x00020930


	//   ....[25]....
        /*01c0*/ 	.word	0x000215f0


	//   ....[26]....
        /*01c4*/ 	.word	0x00024420


	//   ....[27]....
        /*01c8*/ 	.word	0x00024600


	//   ....[28]....
        /*01cc*/ 	.word	0x00024b80


	//   ....[29]....
        /*01d0*/ 	.word	0x00024f50


	//   ....[30]....
        /*01d4*/ 	.word	0x00028dc0


	//   ....[31]....
        /*01d8*/ 	.word	0x00028e20


	//   ....[32]....
        /*01dc*/ 	.word	0x00028e80


	//   ....[33]....
        /*01e0*/ 	.word	0x00028ea0


	//----- nvinfo : EIATTR_REG_RECONFIG
	.align		4
.L_1347:
        /*01e4*/ 	.byte	0x01, 0x54
	.zero		2


	//----- nvinfo : EIATTR_SYSCALL_OFFSETS
	.align		4
        /*01e8*/ 	.byte	0x04, 0x46
        /*01ea*/ 	.short	(.L_1349 - .L_1348)


	//   ....[0]....
.L_1348:
        /*01ec*/ 	.word	0x00002360


	//   ....[1]....
        /*01f0*/ 	.word	0x000220a0


	//   ....[2]....
        /*01f4*/ 	.word	0x000221d0


	//   ....[3]....
        /*01f8*/ 	.word	0x000222d0


	//----- nvinfo : EIATTR_MBARRIER_INSTR_OFFSETS
	.align		4
.L_1349:
        /*01fc*/ 	.byte	0x04, 0x39
        /*01fe*/ 	.short	(.L_1351 - .L_1350)


	//   ....[0]....
.L_1350:
        /*0200*/ 	.word	0x00000310
        /*0204*/ 	.word	0x000000ff
        /*0208*/ 	.word	0x00032400
        /*020c*/ 	.short	0x0100
        /*020e*/ 	.byte	0x06
	.zero		1


	//   ....[1]....
        /*0210*/ 	.word	0x00000320
        /*0214*/ 	.word	0x000000ff
        /*0218*/ 	.word	0x00032410
        /*021c*/ 	.short	0x0100
        /*021e*/ 	.byte	0x06
	.zero		1


	//   ....[2]....
        /*0220*/ 	.word	0x00000330
        /*0224*/ 	.word	0x000000ff
        /*0228*/ 	.word	0x00032420
        /*022c*/ 	.short	0x0100
        /*022e*/ 	.byte	0x06
	.zero		1


	//   ....[3]....
        /*0230*/ 	.word	0x00000420
        /*0234*/ 	.word	0x000000ff
        /*0238*/ 	.word	0x00032430
        /*023c*/ 	.short	0x0100
        /*023e*/ 	.byte	0x08
	.zero		1


	//   ....[4]....
        /*0240*/ 	.word	0x00000430
        /*0244*/ 	.word	0x000000ff
        /*0248*/ 	.word	0x00032440
        /*024c*/ 	.short	0x0100
        /*024e*/ 	.byte	0x08
	.zero		1


	//   ....[5]....
        /*0250*/ 	.word	0x00000440
        /*0254*/ 	.word	0x000000ff
        /*0258*/ 	.word	0x00032438
        /*025c*/ 	.short	0x0100
        /*025e*/ 	.byte	0x08
	.zero		1


	//   ....[6]....
        /*0260*/ 	.word	0x00000450
        /*0264*/ 	.word	0x000000ff
        /*0268*/ 	.word	0x00032448
        /*026c*/ 	.short	0x0100
        /*026e*/ 	.byte	0x08
	.zero		1


	//   ....[7]....
        /*0270*/ 	.word	0x00000580
        /*0274*/ 	.word	0x000000ff
        /*0278*/ 	.word	0x00032450
        /*027c*/ 	.short	0x0100
        /*027e*/ 	.byte	0x08
	.zero		1


	//   ....[8]....
        /*0280*/ 	.word	0x00000590
        /*0284*/ 	.word	0x000000ff
        /*0288*/ 	.word	0x00032460
        /*028c*/ 	.short	0x0100
        /*028e*/ 	.byte	0x08
	.zero		1


	//   ....[9]....
        /*0290*/ 	.word	0x000005a0
        /*0294*/ 	.word	0x000000ff
        /*0298*/ 	.word	0x00032458
        /*029c*/ 	.short	0x0100
        /*029e*/ 	.byte	0x08
	.zero		1


	//   ....[10]....
        /*02a0*/ 	.word	0x000005b0
        /*02a4*/ 	.word	0x000000ff
        /*02a8*/ 	.word	0x00032468
        /*02ac*/ 	.short	0x0100
        /*02ae*/ 	.byte	0x08
	.zero		1


	//   ....[11]....
        /*02b0*/ 	.word	0x000006a0
        /*02b4*/ 	.word	0x000000ff
        /*02b8*/ 	.word	0x00032470
        /*02bc*/ 	.short	0x0100
        /*02be*/ 	.byte	0x06
	.zero		1


	//   ....[12]....
        /*02c0*/ 	.word	0x000006b0
        /*02c4*/ 	.word	0x000000ff
        /*02c8*/ 	.word	0x00032480
        /*02cc*/ 	.short	0x0100
        /*02ce*/ 	.byte	0x06
	.zero		1


	//   ....[13]....
        /*02d0*/ 	.word	0x000006c0
        /*02d4*/ 	.word	0x000000ff
        /*02d8*/ 	.word	0x00032478
        /*02dc*/ 	.short	0x0100
        /*02de*/ 	.byte	0x06
	.zero		1


	//   ....[14]....
        /*02e0*/ 	.word	0x000006d0
        /*02e4*/ 	.word	0x000000ff
        /*02e8*/ 	.word	0x00032488
        /*02ec*/ 	.short	0x0100
        /*02ee*/ 	.byte	0x06
	.zero		1


	//   ....[15]....
        /*02f0*/ 	.word	0x00000800
        /*02f4*/ 	.word	0x000000ff
        /*02f8*/ 	.word	0x00032490
        /*02fc*/ 	.short	0x0100
        /*02fe*/ 	.byte	0x08
	.zero		1


	//   ....[16]....
        /*0300*/ 	.word	0x00000810
        /*0304*/ 	.word	0x000000ff
        /*0308*/ 	.word	0x000324a0
        /*030c*/ 	.short	0x0100
        /*030e*/ 	.byte	0x08
	.zero		1


	//   ....[17]....
        /*0310*/ 	.word	0x00000820
        /*0314*/ 	.word	0x000000ff
        /*0318*/ 	.word	0x00032498
        /*031c*/ 	.short	0x0100
        /*031e*/ 	.byte	0x08
	.zero		1


	//   ....[18]....
        /*0320*/ 	.word	0x00000830
        /*0324*/ 	.word	0x000000ff
        /*0328*/ 	.word	0x000324a8
        /*032c*/ 	.short	0x0100
        /*032e*/ 	.byte	0x08
	.zero		1


	//   ....[19]....
        /*0330*/ 	.word	0x00000960
        /*0334*/ 	.word	0x000000ff
        /*0338*/ 	.word	0x000324b0
        /*033c*/ 	.short	0x0100
        /*033e*/ 	.byte	0x08
	.zero		1


	//   ....[20]....
        /*0340*/ 	.word	0x00000970
        /*0344*/ 	.word	0x000000ff
        /*0348*/ 	.word	0x000324c0
        /*034c*/ 	.short	0x0100
        /*034e*/ 	.byte	0x08
	.zero		1


	//   ....[21]....
        /*0350*/ 	.word	0x00000980
        /*0354*/ 	.word	0x000000ff
        /*0358*/ 	.word	0x000324b8
        /*035c*/ 	.short	0x0100
        /*035e*/ 	.byte	0x08
	.zero		1


	//   ....[22]....
        /*0360*/ 	.word	0x00000990
        /*0364*/ 	.word	0x000000ff
        /*0368*/ 	.word	0x000324c8
        /*036c*/ 	.short	0x0100
        /*036e*/ 	.byte	0x08
	.zero		1


	//   ....[23]....
        /*0370*/ 	.word	0x000025e0
        /*0374*/ 	.word	0x000000ff
        /*0378*/ 	.word	0x00032400
        /*037c*/ 	.short	0x010a
        /*037e*/ 	.byte	0x32
	.zero		1


	//   ....[24]....
        /*0380*/ 	.word	0x00002a40
        /*0384*/ 	.word	0x0000000c
        /*0388*/ 	.word	0x00000000
        /*038c*/ 	.short	0x010a
        /*038e*/ 	.byte	0x3f
	.zero		1


	//   ....[25]....
        /*0390*/ 	.word	0x00002aa0
        /*0394*/ 	.word	0x0000000c
        /*0398*/ 	.word	0x00000000
        /*039c*/ 	.short	0x010a
        /*039e*/ 	.byte	0x3f
	.zero		1


	//   ....[26]....
        /*03a0*/ 	.word	0x00002e50
        /*03a4*/ 	.word	0x000000ff
        /*03a8*/ 	.word	0x00032410
        /*03ac*/ 	.short	0x010a
        /*03ae*/ 	.byte	0x32
	.zero		1


	//   ....[27]....
        /*03b0*/ 	.word	0x00002f50
        /*03b4*/ 	.word	0x00000008
        /*03b8*/ 	.word	0x00000000
        /*03bc*/ 	.short	0x010a
        /*03be*/ 	.byte	0x3f
	.zero		1


	//   ....[28]....
        /*03c0*/ 	.word	0x00002fb0
        /*03c4*/ 	.word	0x00000008
        /*03c8*/ 	.word	0x00000000
        /*03cc*/ 	.short	0x010a
        /*03ce*/ 	.byte	0x3f
	.zero		1


	//   ....[29]....
        /*03d0*/ 	.word	0x00003c90
        /*03d4*/ 	.word	0x00000006
        /*03d8*/ 	.word	0x00000000
        /*03dc*/ 	.short	0x0101
        /*03de*/ 	.byte	0x3f
	.zero		1


	//   ....[30]....
        /*03e0*/ 	.word	0x00009450
        /*03e4*/ 	.word	0x00000015
        /*03e8*/ 	.word	0x00000000
        /*03ec*/ 	.short	0x0101
        /*03ee*/ 	.byte	0x3f
	.zero		1


	//   ....[31]....
        /*03f0*/ 	.word	0x00009af0
        /*03f4*/ 	.word	0x00000003
        /*03f8*/ 	.word	0x00000000
        /*03fc*/ 	.short	0x010a
        /*03fe*/ 	.byte	0x3f
	.zero		1


	//   ....[32]....
        /*0400*/ 	.word	0x00009bf0
        /*0404*/ 	.word	0x00000000
        /*0408*/ 	.word	0x00000000
        /*040c*/ 	.short	0x010a
        /*040e*/ 	.byte	0x3f
	.zero		1


	//   ....[33]....
        /*0410*/ 	.word	0x0000a020
        /*0414*/ 	.word	0x00000003
        /*0418*/ 	.word	0x00000000
        /*041c*/ 	.short	0x010a
        /*041e*/ 	.byte	0x3f
	.zero		1


	//   ....[34]....
        /*0420*/ 	.word	0x0000a0d0
        /*0424*/ 	.word	0x00000004
        /*0428*/ 	.word	0x00000000
        /*042c*/ 	.short	0x010a
        /*042e*/ 	.byte	0x3f
	.zero		1


	//   ....[35]....
        /*0430*/ 	.word	0x0000adc0
        /*0434*/ 	.word	0x00000003
        /*0438*/ 	.word	0x00000000
        /*043c*/ 	.short	0x0101
        /*043e*/ 	.byte	0x3f
	.zero		1


	//   ....[36]....
        /*0440*/ 	.word	0x000136e0
        /*0444*/ 	.word	0x00000000
        /*0448*/ 	.word	0x00000000
        /*044c*/ 	.short	0x0101
        /*044e*/ 	.byte	0x3f
	.zero		1


	//   ....[37]....
        /*0450*/ 	.word	0x000138e0
        /*0454*/ 	.word	0x00000005
        /*0458*/ 	.word	0x00000000
        /*045c*/ 	.short	0x010a
        /*045e*/ 	.byte	0x3f
	.zero		1


	//   ....[38]....
        /*0460*/ 	.word	0x000139e0
        /*0464*/ 	.word	0x00000000
        /*0468*/ 	.word	0x00000000
        /*046c*/ 	.short	0x010a
        /*046e*/ 	.byte	0x3f
	.zero		1


	//   ....[39]....
        /*0470*/ 	.word	0x00013e10
        /*0474*/ 	.word	0x00000005
        /*0478*/ 	.word	0x00000000
        /*047c*/ 	.short	0x010a
        /*047e*/ 	.byte	0x3f
	.zero		1


	//   ....[40]....
        /*0480*/ 	.word	0x00013ec0
        /*0484*/ 	.word	0x00000004
        /*0488*/ 	.word	0x00000000
        /*048c*/ 	.short	0x010a
        /*048e*/ 	.byte	0x3f
	.zero		1


	//   ....[41]....
        /*0490*/ 	.word	0x00014bb0
        /*0494*/ 	.word	0x00000004
        /*0498*/ 	.word	0x00000000
        /*049c*/ 	.short	0x0101
        /*049e*/ 	.byte	0x3f
	.zero		1


	//   ....[42]....
        /*04a0*/ 	.word	0x0001e890
        /*04a4*/ 	.word	0x00000000
        /*04a8*/ 	.word	0x00000000
        /*04ac*/ 	.short	0x0101
        /*04ae*/ 	.byte	0x3f
	.zero		1


	//   ....[43]....
        /*04b0*/ 	.word	0x00020b60
        /*04b4*/ 	.word	0x000000ff
        /*04b8*/ 	.word	0x00000000
        /*04bc*/ 	.short	0x0101
        /*04be*/ 	.byte	0x05
	.zero		1


	//   ....[44]....
        /*04c0*/ 	.word	0x00022690
        /*04c4*/ 	.word	0x0000000a
        /*04c8*/ 	.word	0x00032440
        /*04cc*/ 	.short	0x010a
        /*04ce*/ 	.byte	0x3f
	.zero		1


	//   ....[45]....
        /*04d0*/ 	.word	0x00022bc0
        /*04d4*/ 	.word	0x00000012
        /*04d8*/ 	.word	0x00032420
        /*04dc*/ 	.short	0x010a
        /*04de*/ 	.byte	0x3f
	.zero		1


	//   ....[46]....
        /*04e0*/ 	.word	0x00022c40
        /*04e4*/ 	.word	0x0000000a
        /*04e8*/ 	.word	0x00032460
        /*04ec*/ 	.short	0x010a
        /*04ee*/ 	.byte	0x3f
	.zero		1


	//   ....[47]....
        /*04f0*/ 	.word	0x00023180
        /*04f4*/ 	.word	0x00000002
        /*04f8*/ 	.word	0x00032440
        /*04fc*/ 	.short	0x010a
        /*04fe*/ 	.byte	0x3f
	.zero		1


	//   ....[48]....
        /*0500*/ 	.word	0x00023310
        /*0504*/ 	.word	0x00000002
        /*0508*/ 	.word	0x00032460
        /*050c*/ 	.short	0x010a
        /*050e*/ 	.byte	0x3f
	.zero		1


	//   ....[49]....
        /*0510*/ 	.word	0x00023800
        /*0514*/ 	.word	0x00000003
        /*0518*/ 	.word	0x00032440
        /*051c*/ 	.short	0x010a
        /*051e*/ 	.byte	0x3f
	.zero		1


	//   ....[50]....
        /*0520*/ 	.word	0x00023990
        /*0524*/ 	.word	0x00000003
        /*0528*/ 	.word	0x00032460
        /*052c*/ 	.short	0x010a
        /*052e*/ 	.byte	0x3f
	.zero		1


	//   ....[51]....
        /*0530*/ 	.word	0x00023e20
        /*0534*/ 	.word	0x00000002
        /*0538*/ 	.word	0x00032440
        /*053c*/ 	.short	0x010a
        /*053e*/ 	.byte	0x3f
	.zero		1


	//   ....[52]....
        /*0540*/ 	.word	0x00023fb0
        /*0544*/ 	.word	0x00000002
        /*0548*/ 	.word	0x00032460
        /*054c*/ 	.short	0x010a
        /*054e*/ 	.byte	0x3f
	.zero		1


	//   ....[53]....
        /*0550*/ 	.word	0x000245b0
        /*0554*/ 	.word	0x00000007
        /*0558*/ 	.word	0x00032420
        /*055c*/ 	.short	0x010a
        /*055e*/ 	.byte	0x3f
	.zero		1


	//   ....[54]....
        /*0560*/ 	.word	0x00024700
        /*0564*/ 	.word	0x00000005
        /*0568*/ 	.word	0x00000000
        /*056c*/ 	.short	0x010a
        /*056e*/ 	.byte	0x3f
	.zero		1


	//   ....[55]....
        /*0570*/ 	.word	0x00024770
        /*0574*/ 	.word	0x00000003
        /*0578*/ 	.word	0x00000000
        /*057c*/ 	.short	0x010a
        /*057e*/ 	.byte	0x3f
	.zero		1


	//   ....[56]....
        /*0580*/ 	.word	0x000247d0
        /*0584*/ 	.word	0x00000005
        /*0588*/ 	.word	0x00000000
        /*058c*/ 	.short	0x010a
        /*058e*/ 	.byte	0x3f
	.zero		1


	//   ....[57]....
        /*0590*/ 	.word	0x00024800
        /*0594*/ 	.word	0x00000003
        /*0598*/ 	.word	0x00000000
        /*059c*/ 	.short	0x010a
        /*059e*/ 	.byte	0x3f
	.zero		1


	//   ....[58]....
        /*05a0*/ 	.word	0x00024870
        /*05a4*/ 	.word	0x00000009
        /*05a8*/ 	.word	0x00032400
        /*05ac*/ 	.short	0x010a
        /*05ae*/ 	.byte	0x3f
	.zero		1


	//   ....[59]....
        /*05b0*/ 	.word	0x000248c0
        /*05b4*/ 	.word	0x0000000c
        /*05b8*/ 	.word	0x00000000
        /*05bc*/ 	.short	0x010a
        /*05be*/ 	.byte	0x3f
	.zero		1


	//   ....[60]....
        /*05c0*/ 	.word	0x00024920
        /*05c4*/ 	.word	0x00000009
        /*05c8*/ 	.word	0x00032410
        /*05cc*/ 	.short	0x010a
        /*05ce*/ 	.byte	0x3f
	.zero		1


	//   ....[61]....
        /*05d0*/ 	.word	0x00024970
        /*05d4*/ 	.word	0x00000008
        /*05d8*/ 	.word	0x00000000
        /*05dc*/ 	.short	0x010a
        /*05de*/ 	.byte	0x3f
	.zero		1


	//   ....[62]....
        /*05e0*/ 	.word	0x000249c0
        /*05e4*/ 	.word	0x00000000
        /*05e8*/ 	.word	0x00000000
        /*05ec*/ 	.short	0x010a
        /*05ee*/ 	.byte	0x3f
	.zero		1


	//   ....[63]....
        /*05f0*/ 	.word	0x00024a10
        /*05f4*/ 	.word	0x00000004
        /*05f8*/ 	.word	0x00000000
        /*05fc*/ 	.short	0x010a
        /*05fe*/ 	.byte	0x3f
	.zero		1


	//   ....[64]....
        /*0600*/ 	.word	0x00024a60
        /*0604*/ 	.word	0x00000000
        /*0608*/ 	.word	0x00000000
        /*060c*/ 	.short	0x010a
        /*060e*/ 	.byte	0x3f
	.zero		1


	//   ....[65]....
        /*0610*/ 	.word	0x00024ab0
        /*0614*/ 	.word	0x00000004
        /*0618*/ 	.word	0x00000000
        /*061c*/ 	.short	0x010a
        /*061e*/ 	.byte	0x3f
	.zero		1


	//   ....[66]....
        /*0620*/ 	.word	0x00024c30
        /*0624*/ 	.word	0x0000000a
        /*0628*/ 	.word	0x00032440
        /*062c*/ 	.short	0x010a
        /*062e*/ 	.byte	0x3f
	.zero		1


	//   ....[67]....
        /*0630*/ 	.word	0x00024c80
        /*0634*/ 	.word	0x00000012
        /*0638*/ 	.word	0x00032420
        /*063c*/ 	.short	0x010a
        /*063e*/ 	.byte	0x3f
	.zero		1


	//   ....[68]....
        /*0640*/ 	.word	0x00024cd0
        /*0644*/ 	.word	0x0000000a
        /*0648*/ 	.word	0x00032460
        /*064c*/ 	.short	0x010a
        /*064e*/ 	.byte	0x3f
	.zero		1


	//   ....[69]....
        /*0650*/ 	.word	0x00024d20
        /*0654*/ 	.word	0x00000002
        /*0658*/ 	.word	0x00032440
        /*065c*/ 	.short	0x010a
        /*065e*/ 	.byte	0x3f
	.zero		1


	//   ....[70]....
        /*0660*/ 	.word	0x00024d70
        /*0664*/ 	.word	0x00000002
        /*0668*/ 	.word	0x00032460
        /*066c*/ 	.short	0x010a
        /*066e*/ 	.byte	0x3f
	.zero		1


	//   ....[71]....
        /*0670*/ 	.word	0x00024dc0
        /*0674*/ 	.word	0x00000003
        /*0678*/ 	.word	0x00032440
        /*067c*/ 	.short	0x010a
        /*067e*/ 	.byte	0x3f
	.zero		1


	//   ....[72]....
        /*0680*/ 	.word	0x00024e10
        /*0684*/ 	.word	0x00000003
        /*0688*/ 	.word	0x00032460
        /*068c*/ 	.short	0x010a
        /*068e*/ 	.byte	0x3f
	.zero		1


	//   ....[73]....
        /*0690*/ 	.word	0x00024e60
        /*0694*/ 	.word	0x00000002
        /*0698*/ 	.word	0x00032440
        /*069c*/ 	.short	0x010a
        /*069e*/ 	.byte	0x3f
	.zero		1


	//   ....[74]....
        /*06a0*/ 	.word	0x00024eb0
        /*06a4*/ 	.word	0x00000002
        /*06a8*/ 	.word	0x00032460
        /*06ac*/ 	.short	0x010a
        /*06ae*/ 	.byte	0x3f
	.zero		1


	//   ....[75]....
        /*06b0*/ 	.word	0x00024f90
        /*06b4*/ 	.word	0x00000007
        /*06b8*/ 	.word	0x00032420
        /*06bc*/ 	.short	0x010a
        /*06be*/ 	.byte	0x3f
	.zero		1


	//   ....[76]....
        /*06c0*/ 	.word	0x00024fe0
        /*06c4*/ 	.word	0x00000005
        /*06c8*/ 	.word	0x00000000
        /*06cc*/ 	.short	0x010a
        /*06ce*/ 	.byte	0x3f
	.zero		1


	//   ....[77]....
        /*06d0*/ 	.word	0x00025030
        /*06d4*/ 	.word	0x00000003
        /*06d8*/ 	.word	0x00000000
        /*06dc*/ 	.short	0x010a
        /*06de*/ 	.byte	0x3f
	.zero		1


	//   ....[78]....
        /*06e0*/ 	.word	0x00025080
        /*06e4*/ 	.word	0x00000005
        /*06e8*/ 	.word	0x00000000
        /*06ec*/ 	.short	0x010a
        /*06ee*/ 	.byte	0x3f
	.zero		1


	//   ....[79]....
        /*06f0*/ 	.word	0x00025420
        /*06f4*/ 	.word	0x0000000c
        /*06f8*/ 	.word	0x00000000
        /*06fc*/ 	.short	0x010a
        /*06fe*/ 	.byte	0x3f
	.zero		1


	//   ....[80]....
        /*0700*/ 	.word	0x00025560
        /*0704*/ 	.word	0x00000002
        /*0708*/ 	.word	0x00000000
        /*070c*/ 	.short	0x010a
        /*070e*/ 	.byte	0x3f
	.zero		1


	//   ....[81]....
        /*0710*/ 	.word	0x00025bc0
        /*0714*/ 	.word	0x0000000b
        /*0718*/ 	.word	0x00000000
        /*071c*/ 	.short	0x010a
        /*071e*/ 	.byte	0x3f
	.zero		1


	//   ....[82]....
        /*0720*/ 	.word	0x00025d00
        /*0724*/ 	.word	0x00000008
        /*0728*/ 	.word	0x00000000
        /*072c*/ 	.short	0x010a
        /*072e*/ 	.byte	0x3f
	.zero		1


	//   ....[83]....
        /*0730*/ 	.word	0x00026ee0
        /*0734*/ 	.word	0x00000002
        /*0738*/ 	.word	0x00000000
        /*073c*/ 	.short	0x0101
        /*073e*/ 	.byte	0x3f
	.zero		1


	//   ....[84]....
        /*0740*/ 	.word	0x00040aa0
        /*0744*/ 	.word	0x00000004
        /*0748*/ 	.word	0x00000000
        /*074c*/ 	.short	0x0101
        /*074e*/ 	.byte	0x3f
	.zero		1


	//   ....[85]....
        /*0750*/ 	.word	0x00040ae0
        /*0754*/ 	.word	0x00000002
        /*0758*/ 	.word	0x00000000
        /*075c*/ 	.short	0x010a
        /*075e*/ 	.byte	0x3f
	.zero		1


	//   ....[86]....
        /*0760*/ 	.word	0x00040b30
        /*0764*/ 	.word	0x00000008
        /*0768*/ 	.word	0x00000000
        /*076c*/ 	.short	0x010a
        /*076e*/ 	.byte	0x3f
	.zero		1


	//----- nvinfo : EIATTR_NUM_MBARRIERS
	.align		4
.L_1351:
        /*0770*/ 	.byte	0x03, 0x38
        /*0772*/ 	.short	0x0017


	//----- nvinfo : EIATTR_EXIT_INSTR_OFFSETS
	.align		4
        /*0774*/ 	.byte	0x04, 0x1c
        /*0776*/ 	.short	(.L_1353 - .L_1352)


	//   ....[0]....
.L_1352:
        /*0778*/ 	.word	0x00000b80


	//   ....[1]....
        /*077c*/ 	.word	0x000215b0


	//   ....[2]....
        /*0780*/ 	.word	0x00021610


	//   ....[3]....
        /*0784*/ 	.word	0x00024620


	//   ....[4]....
        /*0788*/ 	.word	0x00024850


	//----- nvinfo : EIATTR_MAX_THREADS
	.align		4
.L_1353:
        /*078c*/ 	.byte	0x04, 0x05
        /*078e*/ 	.short	(.L_1355 - .L_1354)
.L_1354:
        /*0790*/ 	.word	0x00000180
        /*0794*/ 	.word	0x00000001
        /*0798*/ 	.word	0x00000001


	//----- nvinfo : EIATTR_CRS_STACK_SIZE
	.align		4
.L_1355:
        /*079c*/ 	.byte	0x04, 0x1e
        /*079e*/ 	.short	(.L_1357 - .L_1356)
.L_1356:
        /*07a0*/ 	.word	0x00000000


	//----- nvinfo : EIATTR_CBANK_PARAM_SIZE
	.align		4
.L_1357:
        /*07a4*/ 	.byte	0x03, 0x19
        /*07a6*/ 	.short	0x0cf0


	//----- nvinfo : EIATTR_PARAM_CBANK
	.align		4
        /*07a8*/ 	.byte	0x04, 0x0a
        /*07aa*/ 	.short	(.L_1359 - .L_1358)
	.align		4
.L_1358:
        /*07ac*/ 	.word	index@(.nv.constant0._ZN7cutlass13device_kernelIN5flash11enable_sm90INS1_16FlashAttnFwdSm90INS1_25CollectiveMainloopFwdSm90ILi2EN4cute5tupleIJNS5_1CILi1EEES8_S8_EEENS6_IJNS7_ILi128EEENS7_ILi96EEENS7_ILi64EEEEEELi256ENS_10bfloat16_tEfNS_4arch4Sm90ELb0ELb1ELb1ELb0ELb0ELb0ELb1ELb1ELb0ELb0ELb0ELb0EEENS1_21CollectiveEpilogueFwdINS6_IJSA_NS7_ILi256EEESB_EEES9_SE_SG_Li256ELb0ELb0ELb0ELb0EEENS1_30DynamicPersistentTileSchedulerILi256ELi32ELb0ELb0ELb1EEEEEEEEEvNT_6ParamsE)
        /*07b0*/ 	.short	0x0210
        /*07b2*/ 	.short	0x0cf0


	//----- nvinfo : EIATTR_SW_WAR
	.align		4
.L_1359:
        /*07b4*/ 	.byte	0x04, 0x36
        /*07b6*/ 	.short	(.L_1361 - .L_1360)
.L_1360:
        /*07b8*/ 	.word	0x00000008
.L_1361:


//--------------------- .nv.info._ZN7cutlass13device_kernelIN5flash11enable_sm90INS1_16FlashAttnFwdSm90INS1_25CollectiveMainloopFwdSm90ILi2EN4cute5tupleIJNS5_1CILi1EEES8_S8_EEENS6_IJNS7_ILi128EEENS7_ILi96EEENS7_ILi64EEEEEELi256ENS_10bfloat16_tEfNS_4arch4Sm90ELb0ELb1ELb1ELb1ELb0ELb0ELb0ELb1ELb0ELb0ELb0ELb0EEENS1_21CollectiveEpilogueFwdINS6_IJSA_NS7_ILi256EEESB_EEES9_SE_SG_Li256ELb1ELb0ELb0ELb0EEENS1_36VarlenDynamicPersistentTileSchedulerILi128ELi96ELi256ELi32ELb0ELb0ELb1ELb1ELb0ELb1EEEEEEEEEvNT_6ParamsE --------------------------
	.section	.nv.info._ZN7cutlass13device_kernelIN5flash11enable_sm90INS1_16FlashAttnFwdSm90INS1_25CollectiveMainloopFwdSm90ILi2EN4cute5tupleIJNS5_1CILi1EEES8_S8_EEENS6_IJNS7_ILi128EEENS7_ILi96EEENS7_ILi64EEEEEELi256ENS_10bfloat16_tEfNS_4arch4Sm90ELb0ELb1ELb1ELb1ELb0ELb0ELb0ELb1ELb0ELb0ELb0ELb0EEENS1_21CollectiveEpilogueFwdINS6_IJSA_NS7_ILi256EEESB_EEES9_SE_SG_Li256ELb1ELb0ELb0ELb0EEENS1_36VarlenDynamicPersistentTileSchedulerILi128ELi96ELi256ELi32ELb0ELb0ELb1ELb1ELb0ELb1EEEEEEEEEvNT_6ParamsE,"",@"SHT_CUDA_INFO"
	.sectionflags	@""
	.align	4


	//----- nvinfo : EIATTR_CUDA_API_VERSION
	.align		4
        /*0000*/ 	.byte	0x04, 0x37
        /*0002*/ 	.short	(.L_1363 - .L_1362)
.L_1362:
        /*0004*/ 	.word	0x00000082


	//----- nvinfo : EIATTR_KPARAM_INFO
	.align		4
.L_1363:
        /*0008*/ 	.byte	0x04, 0x17
        /*000a*/ 	.short	(.L_1365 - .L_1364)
.L_1364:
        /*000c*/ 	.word	0x00000000
        /*0010*/ 	.short	0x0000
        /*0012*/ 	.short	0x0070
        /*0014*/ 	.byte	0x00, 0xf0, 0x01, 0x28


	//----- nvinfo : EIATTR_SPARSE_MMA_MASK
	.align		4
.L_1365:
        /*0018*/ 	.byte	0x03, 0x50
        /*001a*/ 	.short	0x0000


	//----- nvinfo : EIATTR_MAXREG_COUNT
	.align		4
        /*001c*/ 	.byte	0x03, 0x1b
        /*001e*/ 	.short	0x00a8


	//----- nvinfo : EIATTR_NUM_BARRIERS
	.align		4
        /*0020*/ 	.byte	0x02, 0x4c
        /*0022*/ 	.byte	0x10
	.zero		1


	//----- nvinfo : EIATTR_EXTERNS
	.align		4
        /*0024*/ 	.byte	0x04, 0x0f
        /*0026*/ 	.short	(.L_1367 - .L_1366)


	//   ....[0]....
	.align		4
.L_1366:
        /*0028*/ 	.word	index@(__assertfail)


	//----- nvinfo : EIATTR_ANNOTATIONS
	.align		4
.L_1367:
        /*002c*/ 	.byte	0x04, 0x55
        /*002e*/ 	.short	(.L_1369 - .L_1368)


	//   ....[0]....
.L_1368:
        /* <DEDUP_REMOVED lines=27> */


	//----- nvinfo : EIATTR_MERCURY_ISA_VERSION
	.align		4
.L_1369:
        /*01d0*/ 	.byte	0x03, 0x5f
        /*01d2*/ 	.short	0x0101


	//----- nvinfo : EIATTR_UNUSED_LOAD_BYTE_OFFSET
	.align		4
        /*01d4*/ 	.byte	0x04, 0x44
        /*01d6*/ 	.short	(.L_1371 - .L_1370)


	//   ....[0]....
.L_1370:
        /*01d8*/ 	.word	0x00000a70
        /*01dc*/ 	.word	0x0000fff0


	//   ....[1]....
        /*01e0*/ 	.word	0x0000e6d0
        /*01e4*/ 	.word	0x0000fff0


	//----- nvinfo : EIATTR_INT_WARP_WIDE_INSTR_OFFSETS
	.align		4
.L_1371:
        /*01e8*/ 	.byte	0x04, 0x31
        /*01ea*/ 	.short	(.L_1373 - .L_1372)


	//   ....[0]....
.L_1372:
        /*01ec*/ 	.word	0x00000160


	//   ....[1]....
        /*01f0*/ 	.word	0x000001a0


	//   ....[2]....
        /*01f4*/ 	.word	0x00000210


	//   ....[3]....
        /*01f8*/ 	.word	0x00012600


	//   ....[4]....
        /*01fc*/ 	.word	0x00012690


	//   ....[5]....
        /*0200*/ 	.word	0x00012b90


	//   ....[6]....
        /*0204*/ 	.word	0x00012c10


	//   ....[7]....
        /*0208*/ 	.word	0x00014f30


	//   ....[8]....
        /*020c*/ 	.word	0x00014fc0


	//----- nvinfo : EIATTR_COOP_GROUP_MASK_REGIDS
	.align		4
.L_1373:
        /*0210*/ 	.byte	0x04, 0x29
        /*0212*/ 	.short	(.L_1375 - .L_1374)


	//   ....[0]....
.L_1374:
        /*0214*/ 	.word	0xffffffff


	//   ....[1]....
        /*0218*/ 	.word	0xffffffff


	//   ....[2]....
        /*021c*/ 	.word	0xffffffff


	//   ....[3]....
        /*0220*/ 	.word	0xffffffff


	//   ....[4]....
        /*0224*/ 	.word	0xffffffff


	//   ....[5]....
        /*0228*/ 	.word	0xffffffff


	//   ....[6]....
        /*022c*/ 	.word	0xffffffff


	//   ....[7]....
        /*0230*/ 	.word	0xffffffff


	//   ....[8]....
        /*0234*/ 	.word	0xffffffff


	//   ....[9]....
        /*0238*/ 	.word	0xffffffff


	//   ....[10]....
        /*023c*/ 	.word	0xffffffff


	//   ....[11]....
        /*0240*/ 	.word	0xffffffff


	//   ....[12]....
        /*0244*/ 	.word	0xffffffff


	//   ....[13]....
        /*0248*/ 	.word	0xffffffff


	//   ....[14]....
        /*024c*/ 	.word	0xffffffff


	//   ....[15]....
        /*0250*/ 	.word	0xffffffff


	//   ....[16]....
        /*0254*/ 	.word	0xffffffff


	//   ....[17]....
        /*0258*/ 	.word	0xffffffff


	//   ....[18]....
        /*025c*/ 	.word	0xffffffff


	//   ....[19]....
        /*0260*/ 	.word	0xffffffff


	//   ....[20]....
        /*0264*/ 	.word	0xffffffff


	//   ....[21]....
        /*0268*/ 	.word	0xffffffff


	//   ....[22]....
        /*026c*/ 	.word	0xffffffff


	//   ....[23]....
        /*0270*/ 	.word	0xffffffff


	//   ....[24]....
        /*0274*/ 	.word	0xffffffff


	//   ....[25]....
        /*0278*/ 	.word	0xffffffff


	//   ....[26]....
        /*027c*/ 	.word	0xffffffff


	//   ....[27]....
        /*0280*/ 	.word	0xffffffff


	//   ....[28]....
        /*0284*/ 	.word	0xffffffff


	//   ....[29]....
        /*0288*/ 	.word	0xffffffff


	//   ....[30]....
        /*028c*/ 	.word	0xffffffff


	//   ....[31]....
        /*0290*/ 	.word	0xffffffff


	//   ....[32]....
        /*0294*/ 	.word	0xffffffff


	//   ....[33]....
        /*0298*/ 	.word	0xffffffff


	//   ....[34]....
        /*029c*/ 	.word	0xffffffff


	//   ....[35]....
        /*02a0*/ 	.word	0xffffffff


	//   ....[36]....
        /*02a4*/ 	.word	0xffffffff


	//   ....[37]....
        /*02a8*/ 	.word	0xffffffff


	//   ....[38]....
        /*02ac*/ 	.word	0xffffffff


	//   ....[39]....
        /*02b0*/ 	.word	0xffffffff


	//   ....[40]....
        /*02b4*/ 	.word	0xffffffff


	//   ....[41]....
        /*02b8*/ 	.word	0xffffffff


	//   ....[42]....
        /*02bc*/ 	.word	0xffffffff


	//   ....[43]....
        /*02c0*/ 	.word	0xffffffff


	//   ....[44]....
        /*02c4*/ 	.word	0xffffffff


	//   ....[45]....
        /*02c8*/ 	.word	0xffffffff


	//   ....[46]....
        /*02cc*/ 	.word	0xffffffff


	//   ....[47]....
        /*02d0*/ 	.word	0xffffffff


	//   ....[48]....
        /*02d4*/ 	.word	0xffffffff


	//   ....[49]....
        /*02d8*/ 	.word	0xffffffff


	//   ....[50]....
        /*02dc*/ 	.word	0xffffffff


	//   ....[51]....
        /*02e0*/ 	.word	0xffffffff


	//   ....[52]....
        /*02e4*/ 	.word	0xffffffff


	//   ....[53]....
        /*02e8*/ 	.word	0xffffffff


	//   ....[54]....
        /*02ec*/ 	.word	0xffffffff


	//   ....[55]....
        /*02f0*/ 	.word	0xffffffff


	//   ....[56]....
        /*02f4*/ 	.word	0xffffffff


	//   ....[57]....
        /*02f8*/ 	.word	0xffffffff


	//   ....[58]....
        /*02fc*/ 	.word	0xffffffff


	//   ....[59]....
        /*0300*/ 	.word	0xffffffff


	//   ....[60]....
        /*0304*/ 	.word	0xffffffff


	//   ....[61]....
        /*0308*/ 	.word	0xffffffff


	//   ....[62]....
        /*030c*/ 	.word	0x0500000f


	//   ....[63]....
        /*0310*/ 	.word	0x0500000f


	//   ....[64]....
        /*0314*/ 	.word	0x0500000f


	//   ....[65]....
        /*0318*/ 	.word	0x0500000f


	//   ....[66]....
        /*031c*/ 	.word	0x0500000f


	//   ....[67]....
        /*0320*/ 	.word	0x0500000f


	//   ....[68]....
        /*0324*/ 	.word	0x0500000f


	//   ....[69]....
        /*0328*/ 	.word	0x0500000f


	//   ....[70]....
        /*032c*/ 	.word	0x0500000f


	//   ....[71]....
        /*0330*/ 	.word	0x0500000f


	//   ....[72]....
        /*0334*/ 	.word	0x0500000f


	//   ....[73]....
        /*0338*/ 	.word	0x0500000f


	//   ....[74]....
        /*033c*/ 	.word	0x0500000f


	//   ....[75]....
        /*0340*/ 	.word	0x0500000f


	//   ....[76]....
        /*0344*/ 	.word	0x0500000f


	//   ....[77]....
        /*0348*/ 	.word	0x0500000f


	//   ....[78]....
        /*034c*/ 	.word	0x0500000f


	//   ....[79]....
        /*0350*/ 	.word	0x0500000f


	//   ....[80]....
        /*0354*/ 	.word	0x0500000f


	//----- nvinfo : EIATTR_COOP_GROUP_INSTR_OFFSETS
	.align		4
.L_1375:
        /*0358*/ 	.byte	0x04, 0x28
        /*035a*/ 	.short	(.L_1377 - .L_1376)


	//   ....[0]....
.L_1376:
        /*035c*/ 	.word	0x00000070


	//   ....[1]....
        /*0360*/ 	.word	0x00000170


	//   ....[2]....
        /*0364*/ 	.word	0x000001c0


	//   ....[3]....
        /*0368*/ 	.word	0x000003f0


	//   ....[4]....
        /*036c*/ 	.word	0x00000550


	//   ....[5]....
        /*0370*/ 	.word	0x00000670


	//   ....[6]....
        /*0374*/ 	.word	0x000007d0


	//   ....[7]....
        /*0378*/ 	.word	0x000019e0


	//   ....[8]....
        /*037c*/ 	.word	0x00003610


	//   ....[9]....
        /*0380*/ 	.word	0x00003720


	//   ....[10]....
        /*0384*/ 	.word	0x00003c80


	//   ....[11]....
        /*0388*/ 	.word	0x00003ce0


	//   ....[12]....
        /*038c*/ 	.word	0x00006470


	//   ....[13]....
        /*0390*/ 	.word	0x00006580


	//   ....[14]....
        /*0394*/ 	.word	0x00006bf0


	//   ....[15]....
        /*0398*/ 	.word	0x00006d90


	//   ....[16]....
        /*039c*/ 	.word	0x00008c20


	//   ....[17]....
        /*03a0*/ 	.word	0x00008ca0


	//   ....[18]....
        /*03a4*/ 	.word	0x00009110


	//   ....[19]....
        /*03a8*/ 	.word	0x000092d0


	//   ....[20]....
        /*03ac*/ 	.word	0x0000bff0


	//   ....[21]....
        /*03b0*/ 	.word	0x0000c110


	//   ....[22]....
        /*03b4*/ 	.word	0x0000c8b0


	//   ....[23]....
        /*03b8*/ 	.word	0x0000ca80


	//   ....[24]....
        /*03bc*/ 	.word	0x0000dc50


	//   ....[25]....
        /*03c0*/ 	.word	0x0000dc90


	//   ....[26]....
        /*03c4*/ 	.word	0x0000dd60


	//   ....[27]....
        /*03c8*/ 	.word	0x0000dd70


	//   ....[28]....
        /*03cc*/ 	.word	0x00011190


	//   ....[29]....
        /*03d0*/ 	.word	0x00011310


	//   ....[30]....
        /*03d4*/ 	.word	0x00011340


	//   ....[31]....
        /*03d8*/ 	.word	0x00011380


	//   ....[32]....
        /*03dc*/ 	.word	0x000113f0


	//   ....[33]....
        /*03e0*/ 	.word	0x00011450


	//   ....[34]....
        /*03e4*/ 	.word	0x00011490


	//   ....[35]....
        /*03e8*/ 	.word	0x00011630


	//   ....[36]....
        /*03ec*/ 	.word	0x00011690


	//   ....[37]....
        /*03f0*/ 	.word	0x000116d0


	//   ....[38]....
        /*03f4*/ 	.word	0x00011710


	//   ....[39]....
        /*03f8*/ 	.word	0x00011740


	//   ....[40]....
        /*03fc*/ 	.word	0x00011770


	//   ....[41]....
        /*0400*/ 	.word	0x00011810


	//   ....[42]....
        /*0404*/ 	.word	0x00011870


	//   ....[43]....
        /*0408*/ 	.word	0x00011900


	//   ....[44]....
        /*040c*/ 	.word	0x00015050


	//   ....[45]....
        /*0410*/ 	.word	0x00015060


	//   ....[46]....
        /*0414*/ 	.word	0x00015170


	//   ....[47]....
        /*0418*/ 	.word	0x000151d0


	//   ....[48]....
        /*041c*/ 	.word	0x00015210


	//   ....[49]....
        /*0420*/ 	.word	0x00015250


	//   ....[50]....
        /*0424*/ 	.word	0x00015280


	//   ....[51]....
        /*0428*/ 	.word	0x000152b0


	//   ....[52]....
        /*042c*/ 	.word	0x00015440


	//   ....[53]....
        /*0430*/ 	.word	0x000154a0


	//   ....[54]....
        /*0434*/ 	.word	0x000154e0


	//   ....[55]....
        /*0438*/ 	.word	0x00015520


	//   ....[56]....
        /*043c*/ 	.word	0x00015550


	//   ....[57]....
        /*0440*/ 	.word	0x00015580


	//   ....[58]....
        /*0444*/ 	.word	0x00015640


	//   ....[59]....
        /*0448*/ 	.word	0x00015660


	//   ....[60]....
        /*044c*/ 	.word	0x000156d0


	//   ....[61]....
        /*0450*/ 	.word	0x00015d60


	//   ....[62]....
        /*0454*/ 	.word	0x000163a0


	//   ....[63]....
        /*0458*/ 	.word	0x000167c0


	//   ....[64]....
        /*045c*/ 	.word	0x00016850


	//   ....[65]....
        /*0460*/ 	.word	0x000168f0


	//   ....[66]....
        /*0464*/ 	.word	0x000169a0


	//   ....[67]....
        /*0468*/ 	.word	0x00016a20


	//   ....[68]....
        /*046c*/ 	.word	0x00016aa0


	//   ....[69]....
        /*0470*/ 	.word	0x00016b20


	//   ....[70]....
        /*0474*/ 	.word	0x00016ba0


	//   ....[71]....
        /*0478*/ 	.word	0x00016c30


	//   ....[72]....
        /*047c*/ 	.word	0x00016ce0


	//   ....[73]....
        /*0480*/ 	.word	0x00016d60


	//   ....[74]....
        /*0484*/ 	.word	0x00016de0


	//   ....[75]....
        /*0488*/ 	.word	0x00016e60


	//   ....[76]....
        /*048c*/ 	.word	0x00016ee0


	//   ....[77]....
        /*0490*/ 	.word	0x00016f50


	//   ....[78]....
        /*0494*/ 	.word	0x00016ff0


	//   ....[79]....
        /*0498*/ 	.word	0x00017080


	//   ....[80]....
        /*049c*/ 	.word	0x000171b0


	//----- nvinfo : EIATTR_REG_RECONFIG
	.align		4
.L_1377:
        /*04a0*/ 	.byte	0x01, 0x54
	.zero		2


	//----- nvinfo : EIATTR_SYSCALL_OFFSETS
	.align		4
        /*04a4*/ 	.byte	0x04, 0x46
        /*04a6*/ 	.short	(.L_1379 - .L_1378)


	//   ....[0]....
.L_1378:
        /*04a8*/ 	.word	0x00001bc0


	//   ....[1]....
        /*04ac*/ 	.word	0x00012820


	//   ....[2]....
        /*04b0*/ 	.word	0x00012960


	//   ....[3]....
        /*04b4*/ 	.word	0x00012a60


	//----- nvinfo : EIATTR_MBARRIER_INSTR_OFFSETS
	.align		4
.L_1379:
        /*04b8*/ 	.byte	0x04, 0x39
        /*04ba*/ 	.short	(.L_1381 - .L_1380)


	//   ....[0]....
.L_1380:
        /*04bc*/ 	.word	0x000002a0
        /*04c0*/ 	.word	0x000000ff
        /*04c4*/ 	.word	0x00022800
        /*04c8*/ 	.short	0x0100
        /*04ca*/ 	.byte	0x08
	.zero		1


	//   ....[1]....
        /*04cc*/ 	.word	0x000002b0
        /*04d0*/ 	.word	0x000000ff
        /*04d4*/ 	.word	0x00022820
        /*04d8*/ 	.short	0x0100
        /*04da*/ 	.byte	0x08
	.zero		1


	//   ....[2]....
        /*04dc*/ 	.word	0x000003a0
        /*04e0*/ 	.word	0x000000ff
        /*04e4*/ 	.word	0x00022830
        /*04e8*/ 	.short	0x0100
        /*04ea*/ 	.byte	0x08
	.zero		1


	//   ....[3]....
        /*04ec*/ 	.word	0x000003b0
        /*04f0*/ 	.word	0x000000ff
        /*04f4*/ 	.word	0x00022840
        /*04f8*/ 	.short	0x0100
        /*04fa*/ 	.byte	0x08
	.zero		1


	//   ....[4]....
        /*04fc*/ 	.word	0x000003c0
        /*0500*/ 	.word	0x000000ff
        /*0504*/ 	.word	0x00022838
        /*0508*/ 	.short	0x0100
        /*050a*/ 	.byte	0x08
	.zero		1


	//   ....[5]....
        /*050c*/ 	.word	0x000003d0
        /*0510*/ 	.word	0x000000ff
        /*0514*/ 	.word	0x00022848
        /*0518*/ 	.short	0x0100
        /*051a*/ 	.byte	0x08
	.zero		1


	//   ....[6]....
        /*051c*/ 	.word	0x00000500
        /*0520*/ 	.word	0x000000ff
        /*0524*/ 	.word	0x00022850
        /*0528*/ 	.short	0x0100
        /*052a*/ 	.byte	0x08
	.zero		1


	//   ....[7]....
        /*052c*/ 	.word	0x00000510
        /*0530*/ 	.word	0x000000ff
        /*0534*/ 	.word	0x00022860
        /*0538*/ 	.short	0x0100
        /*053a*/ 	.byte	0x08
	.zero		1


	//   ....[8]....
        /*053c*/ 	.word	0x00000520
        /*0540*/ 	.word	0x000000ff
        /*0544*/ 	.word	0x00022858
        /*0548*/ 	.short	0x0100
        /*054a*/ 	.byte	0x08
	.zero		1


	//   ....[9]....
        /*054c*/ 	.word	0x00000530
        /*0550*/ 	.word	0x000000ff
        /*0554*/ 	.word	0x00022868
        /*0558*/ 	.short	0x0100
        /*055a*/ 	.byte	0x08
	.zero		1


	//   ....[10]....
        /*055c*/ 	.word	0x00000620
        /*0560*/ 	.word	0x000000ff
        /*0564*/ 	.word	0x00022870
        /*0568*/ 	.short	0x0100
        /*056a*/ 	.byte	0x06
	.zero		1


	//   ....[11]....
        /*056c*/ 	.word	0x00000630
        /*0570*/ 	.word	0x000000ff
        /*0574*/ 	.word	0x00022880
        /*0578*/ 	.short	0x0100
        /*057a*/ 	.byte	0x06
	.zero		1


	//   ....[12]....
        /*057c*/ 	.word	0x00000640
        /*0580*/ 	.word	0x000000ff
        /*0584*/ 	.word	0x00022878
        /*0588*/ 	.short	0x0100
        /*058a*/ 	.byte	0x06
	.zero		1


	//   ....[13]....
        /*058c*/ 	.word	0x00000650
        /*0590*/ 	.word	0x000000ff
        /*0594*/ 	.word	0x00022888
        /*0598*/ 	.short	0x0100
        /*059a*/ 	.byte	0x06
	.zero		1


	//   ....[14]....
        /*059c*/ 	.word	0x00000780
        /*05a0*/ 	.word	0x000000ff
        /*05a4*/ 	.word	0x00022890
        /*05a8*/ 	.short	0x0100
        /*05aa*/ 	.byte	0x08
	.zero		1


	//   ....[15]....
        /*05ac*/ 	.word	0x00000790
        /*05b0*/ 	.word	0x000000ff
        /*05b4*/ 	.word	0x000228a0
        /*05b8*/ 	.short	0x0100
        /*05ba*/ 	.byte	0x08
	.zero		1


	//   ....[16]....
        /*05bc*/ 	.word	0x000007a0
        /*05c0*/ 	.word	0x000000ff
        /*05c4*/ 	.word	0x00022898
        /*05c8*/ 	.short	0x0100
        /*05ca*/ 	.byte	0x08
	.zero		1


	//   ....[17]....
        /*05cc*/ 	.word	0x000007b0
        /*05d0*/ 	.word	0x000000ff
        /*05d4*/ 	.word	0x000228a8
        /*05d8*/ 	.short	0x0100
        /*05da*/ 	.byte	0x08
	.zero		1


	//   ....[18]....
        /*05dc*/ 	.word	0x000008e0
        /*05e0*/ 	.word	0x000000ff
        /*05e4*/ 	.word	0x000228b0
        /*05e8*/ 	.short	0x0100
        /*05ea*/ 	.byte	0x08
	.zero		1


	//   ....[19]....
        /*05ec*/ 	.word	0x000008f0
        /*05f0*/ 	.word	0x000000ff
        /*05f4*/ 	.word	0x000228c0
        /*05f8*/ 	.short	0x0100
        /*05fa*/ 	.byte	0x08
	.zero		1


	//   ....[20]....
        /*05fc*/ 	.word	0x00000900
        /*0600*/ 	.word	0x000000ff
        /*0604*/ 	.word	0x000228b8
        /*0608*/ 	.short	0x0100
        /*060a*/ 	.byte	0x08
	.zero		1


	//   ....[21]....
        /*060c*/ 	.word	0x00000910
        /*0610*/ 	.word	0x000000ff
        /*0614*/ 	.word	0x000228c8
        /*0618*/ 	.short	0x0100
        /*061a*/ 	.byte	0x08
	.zero		1


	//   ....[22]....
        /*061c*/ 	.word	0x00001c70
        /*0620*/ 	.word	0x00000009
        /*0624*/ 	.word	0x00022800
        /*0628*/ 	.short	0x010a
        /*062a*/ 	.byte	0x3f
	.zero		1


	//   ....[23]....
        /*062c*/ 	.word	0x00001d40
        /*0630*/ 	.word	0x00000005
        /*0634*/ 	.word	0x00022830
        /*0638*/ 	.short	0x010a
        /*063a*/ 	.byte	0x3f
	.zero		1


	//   ....[24]....
        /*063c*/ 	.word	0x00001d80
        /*0640*/ 	.word	0x00000005
        /*0644*/ 	.word	0x00022830
        /*0648*/ 	.short	0x010a
        /*064a*/ 	.byte	0x3f
	.zero		1


	//   ....[25]....
        /*064c*/ 	.word	0x00002330
        /*0650*/ 	.word	0x00000000
        /*0654*/ 	.word	0x00000000
        /*0658*/ 	.short	0x0101
        /*065a*/ 	.byte	0x3f
	.zero		1


	//   ....[26]....
        /*065c*/ 	.word	0x000045c0
        /*0660*/ 	.word	0x00000005
        /*0664*/ 	.word	0x00022850
        /*0668*/ 	.short	0x010a
        /*066a*/ 	.byte	0x3f
	.zero		1


	//   ....[27]....
        /*066c*/ 	.word	0x00004600
        /*0670*/ 	.word	0x00000005
        /*0674*/ 	.word	0x00022850
        /*0678*/ 	.short	0x010a
        /*067a*/ 	.byte	0x3f
	.zero		1


	//   ....[28]....
        /*067c*/ 	.word	0x00004930
        /*0680*/ 	.word	0x00000005
        /*0684*/ 	.word	0x00000000
        /*0688*/ 	.short	0x0101
        /*068a*/ 	.byte	0x3f
	.zero		1


	//   ....[29]....
        /*068c*/ 	.word	0x00004c40
        /*0690*/ 	.word	0x000000ff
        /*0694*/ 	.word	0x00022830
        /*0698*/ 	.short	0x010a
        /*069a*/ 	.byte	0x1c
	.zero		1


	//   ....[30]....
        /*069c*/ 	.word	0x00004c80
        /*06a0*/ 	.word	0x000000ff
        /*06a4*/ 	.word	0x00022830
        /*06a8*/ 	.short	0x010a
        /*06aa*/ 	.byte	0x1c
	.zero		1


	//   ....[31]....
        /*06ac*/ 	.word	0x00005190
        /*06b0*/ 	.word	0x00000014
        /*06b4*/ 	.word	0x00000000
        /*06b8*/ 	.short	0x0101
        /*06ba*/ 	.byte	0x3f
	.zero		1


	//   ....[32]....
        /*06bc*/ 	.word	0x00007d30
        /*06c0*/ 	.word	0x000000ff
        /*06c4*/ 	.word	0x00022850
        /*06c8*/ 	.short	0x010a
        /*06ca*/ 	.byte	0x1c
	.zero		1


	//   ....[33]....
        /*06cc*/ 	.word	0x00007d70
        /*06d0*/ 	.word	0x000000ff
        /*06d4*/ 	.word	0x00022850
        /*06d8*/ 	.short	0x010a
        /*06da*/ 	.byte	0x1c
	.zero		1


	//   ....[34]....
        /*06dc*/ 	.word	0x00008070
        /*06e0*/ 	.word	0x000000b1
        /*06e4*/ 	.word	0x00000000
        /*06e8*/ 	.short	0x0101
        /*06ea*/ 	.byte	0x3f
	.zero		1


	//   ....[35]....
        /*06ec*/ 	.word	0x00008430
        /*06f0*/ 	.word	0x000000ff
        /*06f4*/ 	.word	0x00022830
        /*06f8*/ 	.short	0x010a
        /*06fa*/ 	.byte	0x19
	.zero		1


	//   ....[36]....
        /*06fc*/ 	.word	0x00008470
        /*0700*/ 	.word	0x000000ff
        /*0704*/ 	.word	0x00022830
        /*0708*/ 	.short	0x010a
        /*070a*/ 	.byte	0x19
	.zero		1


	//   ....[37]....
        /*070c*/ 	.word	0x000095d0
        /*0710*/ 	.word	0x00000099
        /*0714*/ 	.word	0x00000000
        /*0718*/ 	.short	0x0101
        /*071a*/ 	.byte	0x3f
	.zero		1


	//   ....[38]....
        /*071c*/ 	.word	0x0000a300
        /*0720*/ 	.word	0x000000ff
        /*0724*/ 	.word	0x00022850
        /*0728*/ 	.short	0x010a
        /*072a*/ 	.byte	0x19
	.zero		1


	//   ....[39]....
        /*072c*/ 	.word	0x0000a340
        /*0730*/ 	.word	0x000000ff
        /*0734*/ 	.word	0x00022850
        /*0738*/ 	.short	0x010a
        /*073a*/ 	.byte	0x19
	.zero		1


	//   ....[40]....
        /*073c*/ 	.word	0x0000a630
        /*0740*/ 	.word	0x000000d6
        /*0744*/ 	.word	0x00000000
        /*0748*/ 	.short	0x0101
        /*074a*/ 	.byte	0x3f
	.zero		1


	//   ....[41]....
        /*074c*/ 	.word	0x0000a7f0
        /*0750*/ 	.word	0x000000ff
        /*0754*/ 	.word	0x00022830
        /*0758*/ 	.short	0x010a
        /*075a*/ 	.byte	0x1b
	.zero		1


	//   ....[42]....
        /*075c*/ 	.word	0x0000a830
        /*0760*/ 	.word	0x000000ff
        /*0764*/ 	.word	0x00022830
        /*0768*/ 	.short	0x010a
        /*076a*/ 	.byte	0x1b
	.zero		1


	//   ....[43]....
        /*076c*/ 	.word	0x0000ad40
        /*0770*/ 	.word	0x00000006
        /*0774*/ 	.word	0x00000000
        /*0778*/ 	.short	0x0101
        /*077a*/ 	.byte	0x3f
	.zero		1


	//   ....[44]....
        /*077c*/ 	.word	0x0000d8e0
        /*0780*/ 	.word	0x000000ff
        /*0784*/ 	.word	0x00022850
        /*0788*/ 	.short	0x010a
        /*078a*/ 	.byte	0x1b
	.zero		1


	//   ....[45]....
        /*078c*/ 	.word	0x0000d920
        /*0790*/ 	.word	0x000000ff
        /*0794*/ 	.word	0x00022850
        /*0798*/ 	.short	0x010a
        /*079a*/ 	.byte	0x1b
	.zero		1


	//   ....[46]....
        /*079c*/ 	.word	0x0000dc10
        /*07a0*/ 	.word	0x000000b0
        /*07a4*/ 	.word	0x00000000
        /*07a8*/ 	.short	0x0101
        /*07aa*/ 	.byte	0x3f
	.zero		1


	//   ....[47]....
        /*07ac*/ 	.word	0x0000fe00
        /*07b0*/ 	.word	0x00000011
        /*07b4*/ 	.word	0x00000000
        /*07b8*/ 	.short	0x0101
        /*07ba*/ 	.byte	0x3f
	.zero		1


	//   ....[48]....
        /*07bc*/ 	.word	0x00012f70
        /*07c0*/ 	.word	0x00000009
        /*07c4*/ 	.word	0x00022840
        /*07c8*/ 	.short	0x010a
        /*07ca*/ 	.byte	0x3f
	.zero		1


	//   ....[49]....
        /*07cc*/ 	.word	0x00013360
        /*07d0*/ 	.word	0x0000000a
        /*07d4*/ 	.word	0x00022820
        /*07d8*/ 	.short	0x010a
        /*07da*/ 	.byte	0x3f
	.zero		1


	//   ....[50]....
        /*07dc*/ 	.word	0x00013420
        /*07e0*/ 	.word	0x00000006
        /*07e4*/ 	.word	0x00022860
        /*07e8*/ 	.short	0x010a
        /*07ea*/ 	.byte	0x3f
	.zero		1


	//   ....[51]....
        /*07ec*/ 	.word	0x00013a80
        /*07f0*/ 	.word	0x00000002
        /*07f4*/ 	.word	0x00022840
        /*07f8*/ 	.short	0x010a
        /*07fa*/ 	.byte	0x3f
	.zero		1


	//   ....[52]....
        /*07fc*/ 	.word	0x00013c90
        /*0800*/ 	.word	0x00000002
        /*0804*/ 	.word	0x00022860
        /*0808*/ 	.short	0x010a
        /*080a*/ 	.byte	0x3f
	.zero		1


	//   ....[53]....
        /*080c*/ 	.word	0x00014230
        /*0810*/ 	.word	0x00000002
        /*0814*/ 	.word	0x00022840
        /*0818*/ 	.short	0x010a
        /*081a*/ 	.byte	0x3f
	.zero		1


	//   ....[54]....
        /*081c*/ 	.word	0x00014430
        /*0820*/ 	.word	0x00000002
        /*0824*/ 	.word	0x00022860
        /*0828*/ 	.short	0x010a
        /*082a*/ 	.byte	0x3f
	.zero		1


	//   ....[55]....
        /*082c*/ 	.word	0x00014940
        /*0830*/ 	.word	0x00000002
        /*0834*/ 	.word	0x00022840
        /*0838*/ 	.short	0x010a
        /*083a*/ 	.byte	0x3f
	.zero		1


	//   ....[56]....
        /*083c*/ 	.word	0x00014b50
        /*0840*/ 	.word	0x00000002
        /*0844*/ 	.word	0x00022860
        /*0848*/ 	.short	0x010a
        /*084a*/ 	.byte	0x3f
	.zero		1


	//   ....[57]....
        /*084c*/ 	.word	0x00015ce0
        /*0850*/ 	.word	0x00000000
        /*0854*/ 	.word	0x00022820
        /*0858*/ 	.short	0x010a
        /*085a*/ 	.byte	0x3f
	.zero		1


	//   ....[58]....
        /*085c*/ 	.word	0x00015ea0
        /*0860*/ 	.word	0x00000006
        /*0864*/ 	.word	0x00000000
        /*0868*/ 	.short	0x010a
        /*086a*/ 	.byte	0x3f
	.zero		1


	//   ....[59]....
        /*086c*/ 	.word	0x00015f10
        /*0870*/ 	.word	0x00000007
        /*0874*/ 	.word	0x00000000
        /*0878*/ 	.short	0x010a
        /*087a*/ 	.byte	0x3f
	.zero		1


	//   ....[60]....
        /*087c*/ 	.word	0x00015f80
        /*0880*/ 	.word	0x00000004
        /*0884*/ 	.word	0x00000000
        /*0888*/ 	.short	0x010a
        /*088a*/ 	.byte	0x3f
	.zero		1


	//   ....[61]....
        /*088c*/ 	.word	0x00015fb0
        /*0890*/ 	.word	0x00000003
        /*0894*/ 	.word	0x00000000
        /*0898*/ 	.short	0x010a
        /*089a*/ 	.byte	0x3f
	.zero		1


	//   ....[62]....
        /*089c*/ 	.word	0x00016010
        /*08a0*/ 	.word	0x00000009
        /*08a4*/ 	.word	0x00022800
        /*08a8*/ 	.short	0x010a
        /*08aa*/ 	.byte	0x3f
	.zero		1


	//   ....[63]....
        /*08ac*/ 	.word	0x00016060
        /*08b0*/ 	.word	0x00000005
        /*08b4*/ 	.word	0x00022830
        /*08b8*/ 	.short	0x010a
        /*08ba*/ 	.byte	0x3f
	.zero		1


	//   ....[64]....
        /*08bc*/ 	.word	0x000160b0
        /*08c0*/ 	.word	0x00000005
        /*08c4*/ 	.word	0x00022850
        /*08c8*/ 	.short	0x010a
        /*08ca*/ 	.byte	0x3f
	.zero		1


	//   ....[65]....
        /*08cc*/ 	.word	0x00016110
        /*08d0*/ 	.word	0x00000015
        /*08d4*/ 	.word	0x00022830
        /*08d8*/ 	.short	0x010a
        /*08da*/ 	.byte	0x3f
	.zero		1


	//   ....[66]....
        /*08dc*/ 	.word	0x00016160
        /*08e0*/ 	.word	0x000000b1
        /*08e4*/ 	.word	0x00022850
        /*08e8*/ 	.short	0x010a
        /*08ea*/ 	.byte	0x3f
	.zero		1


	//   ....[67]....
        /*08ec*/ 	.word	0x000161c0
        /*08f0*/ 	.word	0x00000006
        /*08f4*/ 	.word	0x00022830
        /*08f8*/ 	.short	0x010a
        /*08fa*/ 	.byte	0x3f
	.zero		1


	//   ....[68]....
        /*08fc*/ 	.word	0x00016210
        /*0900*/ 	.word	0x000000d6
        /*0904*/ 	.word	0x00022850
        /*0908*/ 	.short	0x010a
        /*090a*/ 	.byte	0x3f
	.zero		1


	//   ....[69]....
        /*090c*/ 	.word	0x00016270
        /*0910*/ 	.word	0x00000006
        /*0914*/ 	.word	0x00022830
        /*0918*/ 	.short	0x010a
        /*091a*/ 	.byte	0x3f
	.zero		1


	//   ....[70]....
        /*091c*/ 	.word	0x000162c0
        /*0920*/ 	.word	0x000000b0
        /*0924*/ 	.word	0x00022850
        /*0928*/ 	.short	0x010a
        /*092a*/ 	.byte	0x3f
	.zero		1


	//   ....[71]....
        /*092c*/ 	.word	0x00016460
        /*0930*/ 	.word	0x00000009
        /*0934*/ 	.word	0x00022840
        /*0938*/ 	.short	0x010a
        /*093a*/ 	.byte	0x3f
	.zero		1


	//   ....[72]....
        /*093c*/ 	.word	0x000164e0
        /*0940*/ 	.word	0x00000009
        /*0944*/ 	.word	0x00022820
        /*0948*/ 	.short	0x010a
        /*094a*/ 	.byte	0x3f
	.zero		1


	//   ....[73]....
        /*094c*/ 	.word	0x00016530
        /*0950*/ 	.word	0x00000006
        /*0954*/ 	.word	0x00022860
        /*0958*/ 	.short	0x010a
        /*095a*/ 	.byte	0x3f
	.zero		1


	//   ....[74]....
        /*095c*/ 	.word	0x00016580
        /*0960*/ 	.word	0x00000002
        /*0964*/ 	.word	0x00022840
        /*0968*/ 	.short	0x010a
        /*096a*/ 	.byte	0x3f
	.zero		1


	//   ....[75]....
        /*096c*/ 	.word	0x000165d0
        /*0970*/ 	.word	0x00000002
        /*0974*/ 	.word	0x00022860
        /*0978*/ 	.short	0x010a
        /*097a*/ 	.byte	0x3f
	.zero		1


	//   ....[76]....
        /*097c*/ 	.word	0x00016620
        /*0980*/ 	.word	0x00000002
        /*0984*/ 	.word	0x00022840
        /*0988*/ 	.short	0x010a
        /*098a*/ 	.byte	0x3f
	.zero		1


	//   ....[77]....
        /*098c*/ 	.word	0x00016670
        /*0990*/ 	.word	0x00000002
        /*0994*/ 	.word	0x00022860
        /*0998*/ 	.short	0x010a
        /*099a*/ 	.byte	0x3f
	.zero		1


	//   ....[78]....
        /*099c*/ 	.word	0x000166c0
        /*09a0*/ 	.word	0x00000002
        /*09a4*/ 	.word	0x00022840
        /*09a8*/ 	.short	0x010a
        /*09aa*/ 	.byte	0x3f
	.zero		1


	//   ....[79]....
        /*09ac*/ 	.word	0x00016710
        /*09b0*/ 	.word	0x00000002
        /*09b4*/ 	.word	0x00022860
        /*09b8*/ 	.short	0x010a
        /*09ba*/ 	.byte	0x3f
	.zero		1


	//   ....[80]....
        /*09bc*/ 	.word	0x000170d0
        /*09c0*/ 	.word	0x00000000
        /*09c4*/ 	.word	0x00022820
        /*09c8*/ 	.short	0x010a
        /*09ca*/ 	.byte	0x3f
	.zero		1


	//   ....[81]....
        /*09cc*/ 	.word	0x00017270
        /*09d0*/ 	.word	0x00000006
        /*09d4*/ 	.word	0x00000000
        /*09d8*/ 	.short	0x010a
        /*09da*/ 	.byte	0x3f
	.zero		1


	//   ....[82]....
        /*09dc*/ 	.word	0x000172c0
        /*09e0*/ 	.word	0x00000007
        /*09e4*/ 	.word	0x00000000
        /*09e8*/ 	.short	0x010a
        /*09ea*/ 	.byte	0x3f
	.zero		1


	//   ....[83]....
        /*09ec*/ 	.word	0x00017310
        /*09f0*/ 	.word	0x00000004
        /*09f4*/ 	.word	0x00000000
        /*09f8*/ 	.short	0x010a
        /*09fa*/ 	.byte	0x3f
	.zero		1


	//----- nvinfo : EIATTR_NUM_MBARRIERS
	.align		4
.L_1381:
        /*09fc*/ 	.byte	0x03, 0x38
        /*09fe*/ 	.short	0x0016


	//----- nvinfo : EIATTR_EXIT_INSTR_OFFSETS
	.align		4
        /*0a00*/ 	.byte	0x04, 0x1c
        /*0a02*/ 	.short	(.L_1383 - .L_1382)


	//   ....[0]....
.L_1382:
        /*0a04*/ 	.word	0x00000ab0


	//   ....[1]....
        /*0a08*/ 	.word	0x00011150


	//   ....[2]....
        /*0a0c*/ 	.word	0x000111b0


	//   ....[3]....
        /*0a10*/ 	.word	0x00016000


	//----- nvinfo : EIATTR_MAX_THREADS
	.align		4
.L_1383:
        /*0a14*/ 	.byte	0x04, 0x05
        /*0a16*/ 	.short	(.L_1385 - .L_1384)
.L_1384:
        /*0a18*/ 	.word	0x00000180
        /*0a1c*/ 	.word	0x00000001
        /*0a20*/ 	.word	0x00000001


	//----- nvinfo : EIATTR_CRS_STACK_SIZE
	.align		4
.L_1385:
        /*0a24*/ 	.byte	0x04, 0x1e
        /*0a26*/ 	.short	(.L_1387 - .L_1386)
.L_1386:
        /*0a28*/ 	.word	0x00000000


	//----- nvinfo : EIATTR_CBANK_PARAM_SIZE
	.align		4
.L_1387:
        /*0a2c*/ 	.byte	0x03, 0x19
        /*0a2e*/ 	.short	0x0a70


	//----- nvinfo : EIATTR_PARAM_CBANK
	.align		4
        /*0a30*/ 	.byte	0x04, 0x0a
        /*0a32*/ 	.short	(.L_1389 - .L_1388)
	.align		4
.L_1388:
        /*0a34*/ 	.word	index@(.nv.constant0._ZN7cutlass13device_kernelIN5flash11enable_sm90INS1_16FlashAttnFwdSm90INS1_25CollectiveMainloopFwdSm90ILi2EN4cute5tupleIJNS5_1CILi1EEES8_S8_EEENS6_IJNS7_ILi128EEENS7_ILi96EEENS7_ILi64EEEEEELi256ENS_10bfloat16_tEfNS_4arch4Sm90ELb0ELb1ELb1ELb1ELb0ELb0ELb0ELb1ELb0ELb0ELb0ELb0EEENS1_21CollectiveEpilogueFwdINS6_IJSA_NS7_ILi256EEESB_EEES9_SE_SG_Li256ELb1ELb0ELb0ELb0EEENS1_36VarlenDynamicPersistentTileSchedulerILi128ELi96ELi256ELi32ELb0ELb0ELb1ELb1ELb0ELb1EEEEEEEEEvNT_6ParamsE)
        /*0a38*/ 	.short	0x0210
        /*0a3a*/ 	.short	0x0a70


	//----- nvinfo : EIATTR_SW_WAR
	.align		4
.L_1389:
        /*0a3c*/ 	.byte	0x04, 0x36
        /*0a3e*/ 	.short	(.L_1391 - .L_1390)
.L_1390:
        /*0a40*/ 	.word	0x00000008
.L_1391:


//--------------------- .nv.info._ZN7cutlass13device_kernelIN5flash11enable_sm90INS1_16FlashAttnFwdSm90INS1_25CollectiveMainloopFwdSm90ILi2EN4cute5tupleIJNS5_1CILi1EEES8_S8_EEENS6_IJNS7_ILi128EEENS7_ILi96EEENS7_ILi64EEEEEELi256ENS_10bfloat16_tEfNS_4arch4Sm90ELb0ELb1ELb1ELb1ELb0ELb1ELb0ELb1ELb0ELb0ELb0ELb0EEENS1_21CollectiveEpilogueFwdINS6_IJSA_NS7_ILi256EEESB_EEES9_SE_SG_Li256ELb1ELb0ELb0ELb0EEENS1_36VarlenDynamicPersistentTileSchedulerILi128ELi96ELi256ELi32ELb0ELb0ELb1ELb1ELb0ELb1EEEEEEEEEvNT_6ParamsE --------------------------
	.section	.nv.info._ZN7cutlass13device_kernelIN5flash11enable_sm90INS1_16FlashAttnFwdSm90INS1_25CollectiveMainloopFwdSm90ILi2EN4cute5tupleIJNS5_1CILi1EEES8_S8_EEENS6_IJNS7_ILi128EEENS7_ILi96EEENS7_ILi64EEEEEELi256ENS_10bfloat16_tEfNS_4arch4Sm90ELb0ELb1ELb1ELb1ELb0ELb1ELb0ELb1ELb0ELb0ELb0ELb0EEENS1_21CollectiveEpilogueFwdINS6_IJSA_NS7_ILi256EEESB_EEES9_SE_SG_Li256ELb1ELb0ELb0ELb0EEENS1_36VarlenDynamicPersistentTileSchedulerILi128ELi96ELi256ELi32ELb0ELb0ELb1ELb1ELb0ELb1EEEEEEEEEvNT_6ParamsE,"",@"SHT_CUDA_INFO"
	.sectionflags	@""
	.align	4


	//----- nvinfo : EIATTR_CUDA_API_VERSION
	.align		4
        /*0000*/ 	.byte	0x04, 0x37
        /*0002*/ 	.short	(.L_1393 - .L_1392)
.L_1392:
        /*0004*/ 	.word	0x00000082


	//----- nvinfo : EIATTR_KPARAM_INFO
	.align		4
.L_1393:
        /*0008*/ 	.byte	0x04, 0x17
        /*000a*/ 	.short	(.L_1395 - .L_1394)
.L_1394:
        /*000c*/ 	.word	0x00000000
        /*0010*/ 	.short	0x0000
        /*0012*/ 	.short	0x0070
        /*0014*/ 	.byte	0x00, 0xf0, 0x01, 0x28


	//----- nvinfo : EIATTR_SPARSE_MMA_MASK
	.align		4
.L_1395:
        /*0018*/ 	.byte	0x03, 0x50
        /*001a*/ 	.short	0x0000


	//----- nvinfo : EIATTR_MAXREG_COUNT
	.align		4
        /*001c*/ 	.byte	0x03, 0x1b
        /*001e*/ 	.short	0x00a8


	//----- nvinfo : EIATTR_NUM_BARRIERS
	.align		4
        /*0020*/ 	.byte	0x02, 0x4c
        /*0022*/ 	.byte	0x10
	.zero		1


	//----- nvinfo : EIATTR_EXTERNS
	.align		4
        /*0024*/ 	.byte	0x04, 0x0f
        /*0026*/ 	.short	(.L_1397 - .L_1396)


	//   ....[0]....
	.align		4
.L_1396:
        /*0028*/ 	.word	index@(__assertfail)


	//----- nvinfo : EIATTR_ANNOTATIONS
	.align		4
.L_1397:
        /*002c*/ 	.byte	0x04, 0x55
        /*002e*/ 	.short	(.L_1399 - .L_1398)


	//   ....[0]....
.L_1398:
        /* <DEDUP_REMOVED lines=42> */


	//----- nvinfo : EIATTR_MERCURY_ISA_VERSION
	.align		4
.L_1399:
        /*02b8*/ 	.byte	0x03, 0x5f
        /*02ba*/ 	.short	0x0101


	//----- nvinfo : EIATTR_UNUSED_LOAD_BYTE_OFFSET
	.align		4
        /*02bc*/ 	.byte	0x04, 0x44
        /*02be*/ 	.short	(.L_1401 - .L_1400)


	//   ....[0]....
.L_1400:
        /*02c0*/ 	.word	0x00000b00
        /*02c4*/ 	.word	0x0000fff0


	//   ....[1]....
        /*02c8*/ 	.word	0x00016740
        /*02cc*/ 	.word	0x0000fff0


	//----- nvinfo : EIATTR_INT_WARP_WIDE_INSTR_OFFSETS
	.align		4
.L_1401:
        /*02d0*/ 	.byte	0x04, 0x31
        /*02d2*/ 	.short	(.L_1403 - .L_1402)


	//   ....[0]....
.L_1402:
        /*02d4*/ 	.word	0x000001b0


	//   ....[1]....
        /*02d8*/ 	.word	0x00000250


	//   ....[2]....
        /*02dc*/ 	.word	0x000002c0


	//   ....[3]....
        /*02e0*/ 	.word	0x0001b7e0


	//   ....[4]....
        /*02e4*/ 	.word	0x0001b870


	//   ....[5]....
        /*02e8*/ 	.word	0x0001bd60


	//   ....[6]....
        /*02ec*/ 	.word	0x0001bda0


	//   ....[7]....
        /*02f0*/ 	.word	0x0001e100


	//   ....[8]....
        /*02f4*/ 	.word	0x0001e190


	//----- nvinfo : EIATTR_COOP_GROUP_MASK_REGIDS
	.align		4
.L_1403:
        /*02f8*/ 	.byte	0x04, 0x29
        /*02fa*/ 	.short	(.L_1405 - .L_1404)


	//   ....[0]....
.L_1404:
        /*02fc*/ 	.word	0xffffffff


	//   ....[1]....
        /*0300*/ 	.word	0xffffffff


	//   ....[2]....
        /*0304*/ 	.word	0xffffffff


	//   ....[3]....
        /*0308*/ 	.word	0xffffffff


	//   ....[4]....
        /*030c*/ 	.word	0xffffffff


	//   ....[5]....
        /*0310*/ 	.word	0xffffffff


	//   ....[6]....
        /*0314*/ 	.word	0xffffffff


	//   ....[7]....
        /*0318*/ 	.word	0xffffffff


	//   ....[8]....
        /*031c*/ 	.word	0xffffffff


	//   ....[9]....
        /*0320*/ 	.word	0xffffffff


	//   ....[10]....
        /*0324*/ 	.word	0xffffffff


	//   ....[11]....
        /*0328*/ 	.word	0xffffffff


	//   ....[12]....
        /*032c*/ 	.word	0xffffffff


	//   ....[13]....
        /*0330*/ 	.word	0xffffffff


	//   ....[14]....
        /*0334*/ 	.word	0xffffffff


	//   ....[15]....
        /*0338*/ 	.word	0xffffffff


	//   ....[16]....
        /*033c*/ 	.word	0xffffffff


	//   ....[17]....
        /*0340*/ 	.word	0xffffffff


	//   ....[18]....
        /*0344*/ 	.word	0xffffffff


	//   ....[19]....
        /*0348*/ 	.word	0xffffffff


	//   ....[20]....
        /*034c*/ 	.word	0xffffffff


	//   ....[21]....
        /*0350*/ 	.word	0xffffffff


	//   ....[22]....
        /*0354*/ 	.word	0xffffffff


	//   ....[23]....
        /*0358*/ 	.word	0xffffffff


	//   ....[24]....
        /*035c*/ 	.word	0xffffffff


	//   ....[25]....
        /*0360*/ 	.word	0xffffffff


	//   ....[26]....
        /*0364*/ 	.word	0xffffffff


	//   ....[27]....
        /*0368*/ 	.word	0xffffffff


	//   ....[28]....
        /*036c*/ 	.word	0xffffffff


	//   ....[29]....
        /*0370*/ 	.word	0xffffffff


	//   ....[30]....
        /*0374*/ 	.word	0xffffffff


	//   ....[31]....
        /*0378*/ 	.word	0xffffffff


	//   ....[32]....
        /*037c*/ 	.word	0xffffffff


	//   ....[33]....
        /*0380*/ 	.word	0xffffffff


	//   ....[34]....
        /*0384*/ 	.word	0xffffffff


	//   ....[35]....
        /*0388*/ 	.word	0xffffffff


	//   ....[36]....
        /*038c*/ 	.word	0xffffffff


	//   ....[37]....
        /*0390*/ 	.word	0xffffffff


	//   ....[38]....
        /*0394*/ 	.word	0xffffffff


	//   ....[39]....
        /*0398*/ 	.word	0xffffffff


	//   ....[40]....
        /*039c*/ 	.word	0xffffffff


	//   ....[41]....
        /*03a0*/ 	.word	0xffffffff


	//   ....[42]....
        /*03a4*/ 	.word	0xffffffff


	//   ....[43]....
        /*03a8*/ 	.word	0xffffffff


	//   ....[44]....
        /*03ac*/ 	.word	0xffffffff


	//   ....[45]....
        /*03b0*/ 	.word	0xffffffff


	//   ....[46]....
        /*03b4*/ 	.word	0xffffffff


	//   ....[47]....
        /*03b8*/ 	.word	0xffffffff


	//   ....[48]....
        /*03bc*/ 	.word	0xffffffff


	//   ....[49]....
        /*03c0*/ 	.word	0xffffffff


	//   ....[50]....
        /*03c4*/ 	.word	0xffffffff


	//   ....[51]....
        /*03c8*/ 	.word	0xffffffff


	//   ....[52]....
        /*03cc*/ 	.word	0xffffffff


	//   ....[53]....
        /*03d0*/ 	.word	0xffffffff


	//   ....[54]....
        /*03d4*/ 	.word	0xffffffff


	//   ....[55]....
        /*03d8*/ 	.word	0xffffffff


	//   ....[56]....
        /*03dc*/ 	.word	0xffffffff


	//   ....[57]....
        /*03e0*/ 	.word	0xffffffff


	//   ....[58]....
        /*03e4*/ 	.word	0xffffffff


	//   ....[59]....
        /*03e8*/ 	.word	0xffffffff


	//   ....[60]....
        /*03ec*/ 	.word	0xffffffff


	//   ....[61]....
        /*03f0*/ 	.word	0xffffffff


	//   ....[62]....
        /*03f4*/ 	.word	0x0500000f


	//   ....[63]....
        /*03f8*/ 	.word	0x0500000f


	//   ....[64]....
        /*03fc*/ 	.word	0x0500000f


	//   ....[65]....
        /*0400*/ 	.word	0x0500000f


	//   ....[66]....
        /*0404*/ 	.word	0x0500000f


	//   ....[67]....
        /*0408*/ 	.word	0x0500000f


	//   ....[68]....
        /*040c*/ 	.word	0x0500000f


	//   ....[69]....
        /*0410*/ 	.word	0x0500000f


	//   ....[70]....
        /*0414*/ 	.word	0x0500000f


	//   ....[71]....
        /*0418*/ 	.word	0x0500000f


	//   ....[72]....
        /*041c*/ 	.word	0x0500000f


	//   ....[73]....
        /*0420*/ 	.word	0x0500000f


	//   ....[74]....
        /*0424*/ 	.word	0x0500000f


	//   ....[75]....
        /*0428*/ 	.word	0x0500000f


	//   ....[76]....
        /*042c*/ 	.word	0x0500000f


	//   ....[77]....
        /*0430*/ 	.word	0x0500000f


	//   ....[78]....
        /*0434*/ 	.word	0x0500000f


	//   ....[79]....
        /*0438*/ 	.word	0x0500000f


	//   ....[80]....
        /*043c*/ 	.word	0x0500000f


	//   ....[81]....
        /*0440*/ 	.word	0x0500000f


	//   ....[82]....
        /*0444*/ 	.word	0x0500000f


	//   ....[83]....
        /*0448*/ 	.word	0x0500000f


	//   ....[84]....
        /*044c*/ 	.word	0x0500000f


	//   ....[85]....
        /*0450*/ 	.word	0x0500000f


	//   ....[86]....
        /*0454*/ 	.word	0x0500000f


	//   ....[87]....
        /*0458*/ 	.word	0x0500000f


	//   ....[88]....
        /*045c*/ 	.word	0x0500000f


	//   ....[89]....
        /*0460*/ 	.word	0x0500000f


	//   ....[90]....
        /*0464*/ 	.word	0x0500000f


	//   ....[91]....
        /*0468*/ 	.word	0x0500000f


	//   ....[92]....
        /*046c*/ 	.word	0x0500000f


	//   ....[93]....
        /*0470*/ 	.word	0x0500000f


	//   ....[94]....
        /*0474*/ 	.word	0x0500000f


	//   ....[95]....
        /*0478*/ 	.word	0x0500000f


	//   ....[96]....
        /*047c*/ 	.word	0x0500000f


	//   ....[97]....
        /*0480*/ 	.word	0x0500000f


	//   ....[98]....
        /*0484*/ 	.word	0x0500000f


	//----- nvinfo : EIATTR_COOP_GROUP_INSTR_OFFSETS
	.align		4
.L_1405:
        /*0488*/ 	.byte	0x04, 0x28
        /*048a*/ 	.short	(.L_1407 - .L_1406)


	//   ....[0]....
.L_1406:
        /*048c*/ 	.word	0x00000060


	//   ....[1]....
        /*0490*/ 	.word	0x000001c0


	//   ....[2]....
        /*0494*/ 	.word	0x00000270


	//   ....[3]....
        /*0498*/ 	.word	0x00000430


	//   ....[4]....
        /*049c*/ 	.word	0x00000590


	//   ....[5]....
        /*04a0*/ 	.word	0x000006b0


	//   ....[6]....
        /*04a4*/ 	.word	0x00000810


	//   ....[7]....
        /*04a8*/ 	.word	0x000063d0


	//   ....[8]....
        /*04ac*/ 	.word	0x0000b0d0


	//   ....[9]....
        /*04b0*/ 	.word	0x0000b1b0


	//   ....[10]....
        /*04b4*/ 	.word	0x0000b7e0


	//   ....[11]....
        /*04b8*/ 	.word	0x0000b890


	//   ....[12]....
        /*04bc*/ 	.word	0x0000e3c0


	//   ....[13]....
        /*04c0*/ 	.word	0x0000e410


	//   ....[14]....
        /*04c4*/ 	.word	0x0000ebc0


	//   ....[15]....
        /*04c8*/ 	.word	0x0000ed90


	//   ....[16]....
        /*04cc*/ 	.word	0x00010a50


	//   ....[17]....
        /*04d0*/ 	.word	0x00010ab0


	//   ....[18]....
        /*04d4*/ 	.word	0x00010f40


	//   ....[19]....
        /*04d8*/ 	.word	0x00011100


	//   ....[20]....
        /*04dc*/ 	.word	0x00013f70


	//   ....[21]....
        /*04e0*/ 	.word	0x000143b0


	//   ....[22]....
        /*04e4*/ 	.word	0x000146a0


	//   ....[23]....
        /*04e8*/ 	.word	0x00014700


	//   ....[24]....
        /*04ec*/ 	.word	0x00015cc0


	//   ....[25]....
        /*04f0*/ 	.word	0x00015d30


	//   ....[26]....
        /*04f4*/ 	.word	0x00015d80


	//   ....[27]....
        /*04f8*/ 	.word	0x00015db0


	//   ....[28]....
        /*04fc*/ 	.word	0x00019100


	//   ....[29]....
        /*0500*/ 	.word	0x00019270


	//   ....[30]....
        /*0504*/ 	.word	0x000192a0


	//   ....[31]....
        /*0508*/ 	.word	0x000192e0


	//   ....[32]....
        /*050c*/ 	.word	0x00019350


	//   ....[33]....
        /*0510*/ 	.word	0x000193b0


	//   ....[34]....
        /*0514*/ 	.word	0x000193f0


	//   ....[35]....
        /*0518*/ 	.word	0x00019590


	//   ....[36]....
        /*051c*/ 	.word	0x000195f0


	//   ....[37]....
        /*0520*/ 	.word	0x00019630


	//   ....[38]....
        /*0524*/ 	.word	0x00019670


	//   ....[39]....
        /*0528*/ 	.word	0x000196a0


	//   ....[40]....
        /*052c*/ 	.word	0x000196d0


	//   ....[41]....
        /*0530*/ 	.word	0x00019770


	//   ....[42]....
        /*0534*/ 	.word	0x000197d0


	//   ....[43]....
        /*0538*/ 	.word	0x00019860


	//   ....[44]....
        /*053c*/ 	.word	0x0001e220


	//   ....[45]....
        /*0540*/ 	.word	0x0001e230


	//   ....[46]....
        /*0544*/ 	.word	0x0001e340


	//   ....[47]....
        /*0548*/ 	.word	0x0001e3a0


	//   ....[48]....
        /*054c*/ 	.word	0x0001e3e0


	//   ....[49]....
        /*0550*/ 	.word	0x0001e420


	//   ....[50]....
        /*0554*/ 	.word	0x0001e450


	//   ....[51]....
        /*0558*/ 	.word	0x0001e480


	//   ....[52]....
        /*055c*/ 	.word	0x0001e610


	//   ....[53]....
        /*0560*/ 	.word	0x0001e670


	//   ....[54]....
        /*0564*/ 	.word	0x0001e6b0


	//   ....[55]....
        /*0568*/ 	.word	0x0001e6f0


	//   ....[56]....
        /*056c*/ 	.word	0x0001e720


	//   ....[57]....
        /*0570*/ 	.word	0x0001e750


	//   ....[58]....
        /*0574*/ 	.word	0x0001e810


	//   ....[59]....
        /*0578*/ 	.word	0x0001e830


	//   ....[60]....
        /*057c*/ 	.word	0x0001e8a0


	//   ....[61]....
        /*0580*/ 	.word	0x0001ef30


	//   ....[62]....
        /*0584*/ 	.word	0x0001f3c0


	//   ....[63]....
        /*0588*/ 	.word	0x0001f460


	//   ....[64]....
        /*058c*/ 	.word	0x0001f500


	//   ....[65]....
        /*0590*/ 	.word	0x0001f5a0


	//   ....[66]....
        /*0594*/ 	.word	0x0001f640


	//   ....[67]....
        /*0598*/ 	.word	0x0001f6e0


	//   ....[68]....
        /*059c*/ 	.word	0x0001f780


	//   ....[69]....
        /*05a0*/ 	.word	0x0001f820


	//   ....[70]....
        /*05a4*/ 	.word	0x0001f8c0


	//   ....[71]....
        /*05a8*/ 	.word	0x0001f9b0


	//   ....[72]....
        /*05ac*/ 	.word	0x0001fa50


	//   ....[73]....
        /*05b0*/ 	.word	0x0001faf0


	//   ....[74]....
        /*05b4*/ 	.word	0x0001fb90


	//   ....[75]....
        /*05b8*/ 	.word	0x0001fc30


	//   ....[76]....
        /*05bc*/ 	.word	0x0001fcd0


	//   ....[77]....
        /*05c0*/ 	.word	0x0001fd70


	//   ....[78]....
        /*05c4*/ 	.word	0x0001fe10


	//   ....[79]....
        /*05c8*/ 	.word	0x000201b0


	//   ....[80]....
        /*05cc*/ 	.word	0x00020490


	//   ....[81]....
        /*05d0*/ 	.word	0x000208b0


	//   ....[82]....
        /*05d4*/ 	.word	0x00020940


	//   ....[83]....
        /*05d8*/ 	.word	0x000209e0


	//   ....[84]....
        /*05dc*/ 	.word	0x00020a90


	//   ....[85]....
        /*05e0*/ 	.word	0x00020b10


	//   ....[86]....
        /*05e4*/ 	.word	0x00020b90


	//   ....[87]....
        /*05e8*/ 	.word	0x00020c10


	//   ....[88]....
        /*05ec*/ 	.word	0x00020c90


	//   ....[89]....
        /*05f0*/ 	.word	0x00020d20


	//   ....[90]....
        /*05f4*/ 	.word	0x00020dd0


	//   ....[91]....
        /*05f8*/ 	.word	0x00020e50


	//   ....[92]....
        /*05fc*/ 	.word	0x00020ed0


	//   ....[93]....
        /*0600*/ 	.word	0x00020f50


	//   ....[94]....
        /*0604*/ 	.word	0x00020fd0


	//   ....[95]....
        /*0608*/ 	.word	0x00021040


	//   ....[96]....
        /*060c*/ 	.word	0x000210e0


	//   ....[97]....
        /*0610*/ 	.word	0x00021170


	//   ....[98]....
        /*0614*/ 	.word	0x000212a0


	//----- nvinfo : EIATTR_REG_RECONFIG
	.align		4
.L_1407:
        /*0618*/ 	.byte	0x01, 0x54
	.zero		2


	//----- nvinfo : EIATTR_SYSCALL_OFFSETS
	.align		4
        /*061c*/ 	.byte	0x04, 0x46
        /*061e*/ 	.short	(.L_1409 - .L_1408)


	//   ....[0]....
.L_1408:
        /*0620*/ 	.word	0x00001a50


	//   ....[1]....
        /*0624*/ 	.word	0x00001ba0


	//   ....[2]....
        /*0628*/ 	.word	0x00006570


	//   ....[3]....
        /*062c*/ 	.word	0x00006a00


	//   ....[4]....
        /*0630*/ 	.word	0x0001ba00


	//   ....[5]....
        /*0634*/ 	.word	0x0001bb40


	//   ....[6]....
        /*0638*/ 	.word	0x0001bc40


	//----- nvinfo : EIATTR_MBARRIER_INSTR_OFFSETS
	.align		4
.L_1409:
        /*063c*/ 	.byte	0x04, 0x39
        /*063e*/ 	.short	(.L_1411 - .L_1410)


	//   ....[0]....
.L_1410:
        /*0640*/ 	.word	0x000002e0
        /*0644*/ 	.word	0x000000ff
        /*0648*/ 	.word	0x00022800
        /*064c*/ 	.short	0x0100
        /*064e*/ 	.byte	0x08
	.zero		1


	//   ....[1]....
        /*0650*/ 	.word	0x000002f0
        /*0654*/ 	.word	0x000000ff
        /*0658*/ 	.word	0x00022820
        /*065c*/ 	.short	0x0100
        /*065e*/ 	.byte	0x08
	.zero		1


	//   ....[2]....
        /*0660*/ 	.word	0x000003e0
        /*0664*/ 	.word	0x000000ff
        /*0668*/ 	.word	0x00022830
        /*066c*/ 	.short	0x0100
        /*066e*/ 	.byte	0x08
	.zero		1


	//   ....[3]....
        /*0670*/ 	.word	0x000003f0
        /*0674*/ 	.word	0x000000ff
        /*0678*/ 	.word	0x00022840
        /*067c*/ 	.short	0x0100
        /*067e*/ 	.byte	0x08
	.zero		1


	//   ....[4]....
        /*0680*/ 	.word	0x00000400
        /*0684*/ 	.word	0x000000ff
        /*0688*/ 	.word	0x00022838
        /*068c*/ 	.short	0x0100
        /*068e*/ 	.byte	0x08
	.zero		1


	//   ....[5]....
        /*0690*/ 	.word	0x00000410
        /*0694*/ 	.word	0x000000ff
        /*0698*/ 	.word	0x00022848
        /*069c*/ 	.short	0x0100
        /*069e*/ 	.byte	0x08
	.zero		1


	//   ....[6]....
        /*06a0*/ 	.word	0x00000540
        /*06a4*/ 	.word	0x000000ff
        /*06a8*/ 	.word	0x00022850
        /*06ac*/ 	.short	0x0100
        /*06ae*/ 	.byte	0x08
	.zero		1


	//   ....[7]....
        /*06b0*/ 	.word	0x00000550
        /*06b4*/ 	.word	0x000000ff
        /*06b8*/ 	.word	0x00022860
        /*06bc*/ 	.short	0x0100
        /*06be*/ 	.byte	0x08
	.zero		1


	//   ....[8]....
        /*06c0*/ 	.word	0x00000560
        /*06c4*/ 	.word	0x000000ff
        /*06c8*/ 	.word	0x00022858
        /*06cc*/ 	.short	0x0100
        /*06ce*/ 	.byte	0x08
	.zero		1


	//   ....[9]....
        /*06d0*/ 	.word	0x00000570
        /*06d4*/ 	.word	0x000000ff
        /*06d8*/ 	.word	0x00022868
        /*06dc*/ 	.short	0x0100
        /*06de*/ 	.byte	0x08
	.zero		1


	//   ....[10]....
        /*06e0*/ 	.word	0x00000660
        /*06e4*/ 	.word	0x000000ff
        /*06e8*/ 	.word	0x00022870
        /*06ec*/ 	.short	0x0100
        /*06ee*/ 	.byte	0x06
	.zero		1


	//   ....[11]....
        /*06f0*/ 	.word	0x00000670
        /*06f4*/ 	.word	0x000000ff
        /*06f8*/ 	.word	0x00022880
        /*06fc*/ 	.short	0x0100
        /*06fe*/ 	.byte	0x06
	.zero		1


	//   ....[12]....
        /*0700*/ 	.word	0x00000680
        /*0704*/ 	.word	0x000000ff
        /*0708*/ 	.word	0x00022878
        /*070c*/ 	.short	0x0100
        /*070e*/ 	.byte	0x06
	.zero		1


	//   ....[13]....
        /*0710*/ 	.word	0x00000690
        /*0714*/ 	.word	0x000000ff
        /*0718*/ 	.word	0x00022888
        /*071c*/ 	.short	0x0100
        /*071e*/ 	.byte	0x06
	.zero		1


	//   ....[14]....
        /*0720*/ 	.word	0x000007c0
        /*0724*/ 	.word	0x000000ff
        /*0728*/ 	.word	0x00022890
        /*072c*/ 	.short	0x0100
        /*072e*/ 	.byte	0x08
	.zero		1


	//   ....[15]....
        /*0730*/ 	.word	0x000007d0
        /*0734*/ 	.word	0x000000ff
        /*0738*/ 	.word	0x000228a0
        /*073c*/ 	.short	0x0100
        /*073e*/ 	.byte	0x08
	.zero		1


	//   ....[16]....
        /*0740*/ 	.word	0x000007e0
        /*0744*/ 	.word	0x000000ff
        /*0748*/ 	.word	0x00022898
        /*074c*/ 	.short	0x0100
        /*074e*/ 	.byte	0x08
	.zero		1


	//   ....[17]....
        /*0750*/ 	.word	0x000007f0
        /*0754*/ 	.word	0x000000ff
        /*0758*/ 	.word	0x000228a8
        /*075c*/ 	.short	0x0100
        /*075e*/ 	.byte	0x08
	.zero		1


	//   ....[18]....
        /*0760*/ 	.word	0x00000920
        /*0764*/ 	.word	0x000000ff
        /*0768*/ 	.word	0x000228b0
        /*076c*/ 	.short	0x0100
        /*076e*/ 	.byte	0x08
	.zero		1


	//   ....[19]....
        /*0770*/ 	.word	0x00000930
        /*0774*/ 	.word	0x000000ff
        /*0778*/ 	.word	0x000228c0
        /*077c*/ 	.short	0x0100
        /*077e*/ 	.byte	0x08
	.zero		1


	//   ....[20]....
        /*0780*/ 	.word	0x00000940
        /*0784*/ 	.word	0x000000ff
        /*0788*/ 	.word	0x000228b8
        /*078c*/ 	.short	0x0100
        /*078e*/ 	.byte	0x08
	.zero		1


	//   ....[21]....
        /*0790*/ 	.word	0x00000950
        /*0794*/ 	.word	0x000000ff
        /*0798*/ 	.word	0x000228c8
        /*079c*/ 	.short	0x0100
        /*079e*/ 	.byte	0x08
	.zero		1


	//   ....[22]....
        /*07a0*/ 	.word	0x00002e90
        /*07a4*/ 	.word	0x0000005c
        /*07a8*/ 	.word	0x00022890
        /*07ac*/ 	.short	0x010a
        /*07ae*/ 	.byte	0x3f
	.zero		1


	//   ....[23]....
        /*07b0*/ 	.word	0x00004180
        /*07b4*/ 	.word	0x0000005c
        /*07b8*/ 	.word	0x00022890
        /*07bc*/ 	.short	0x010a
        /*07be*/ 	.byte	0x3f
	.zero		1


	//   ....[24]....
        /*07c0*/ 	.word	0x00005280
        /*07c4*/ 	.word	0x0000005c
        /*07c8*/ 	.word	0x00022890
        /*07cc*/ 	.short	0x010a
        /*07ce*/ 	.byte	0x3f
	.zero		1


	//   ....[25]....
        /*07d0*/ 	.word	0x00005490
        /*07d4*/ 	.word	0x00000004
        /*07d8*/ 	.word	0x00000000
        /*07dc*/ 	.short	0x0101
        /*07de*/ 	.byte	0x3f
	.zero		1


	//   ....[26]....
        /*07e0*/ 	.word	0x000054d0
        /*07e4*/ 	.word	0x0000005c
        /*07e8*/ 	.word	0x000228b0
        /*07ec*/ 	.short	0x010a
        /*07ee*/ 	.byte	0x3f
	.zero		1


	//   ....[27]....
        /*07f0*/ 	.word	0x00005b20
        /*07f4*/ 	.word	0x0000005c
        /*07f8*/ 	.word	0x00000000
        /*07fc*/ 	.short	0x0101
        /*07fe*/ 	.byte	0x3f
	.zero		1


	//   ....[28]....
        /*0800*/ 	.word	0x00006600
        /*0804*/ 	.word	0x00000011
        /*0808*/ 	.word	0x00022800
        /*080c*/ 	.short	0x010a
        /*080e*/ 	.byte	0x3f
	.zero		1


	//   ....[29]....
        /*0810*/ 	.word	0x00006650
        /*0814*/ 	.word	0x00000011
        /*0818*/ 	.word	0x00022800
        /*081c*/ 	.short	0x010a
        /*081e*/ 	.byte	0x3f
	.zero		1


	//   ....[30]....
        /*0820*/ 	.word	0x00007270
        /*0824*/ 	.word	0x00000011
        /*0828*/ 	.word	0x00022800
        /*082c*/ 	.short	0x010a
        /*082e*/ 	.byte	0x3f
	.zero		1


	//   ....[31]....
        /*0830*/ 	.word	0x000086e0
        /*0834*/ 	.word	0x00000011
        /*0838*/ 	.word	0x00022800
        /*083c*/ 	.short	0x010a
        /*083e*/ 	.byte	0x3f
	.zero		1


	//   ....[32]....
        /*0840*/ 	.word	0x00009730
        /*0844*/ 	.word	0x00000005
        /*0848*/ 	.word	0x00022830
        /*084c*/ 	.short	0x010a
        /*084e*/ 	.byte	0x3f
	.zero		1


	//   ....[33]....
        /*0850*/ 	.word	0x000097d0
        /*0854*/ 	.word	0x00000005
        /*0858*/ 	.word	0x00022830
        /*085c*/ 	.short	0x010a
        /*085e*/ 	.byte	0x3f
	.zero		1


	//   ....[34]....
        /*0860*/ 	.word	0x00009f10
        /*0864*/ 	.word	0x00000000
        /*0868*/ 	.word	0x00000000
        /*086c*/ 	.short	0x0101
        /*086e*/ 	.byte	0x3f
	.zero		1


	//   ....[35]....
        /*0870*/ 	.word	0x0000c0a0
        /*0874*/ 	.word	0x00000005
        /*0878*/ 	.word	0x00022850
        /*087c*/ 	.short	0x010a
        /*087e*/ 	.byte	0x3f
	.zero		1


	//   ....[36]....
        /*0880*/ 	.word	0x0000c0f0
        /*0884*/ 	.word	0x00000005
        /*0888*/ 	.word	0x00022850
        /*088c*/ 	.short	0x010a
        /*088e*/ 	.byte	0x3f
	.zero		1


	//   ....[37]....
        /*0890*/ 	.word	0x0000c4c0
        /*0894*/ 	.word	0x00000005
        /*0898*/ 	.word	0x00000000
        /*089c*/ 	.short	0x0101
        /*089e*/ 	.byte	0x3f
	.zero		1


	//   ....[38]....
        /*08a0*/ 	.word	0x0000c7d0
        /*08a4*/ 	.word	0x000000d1
        /*08a8*/ 	.word	0x00022830
        /*08ac*/ 	.short	0x010a
        /*08ae*/ 	.byte	0x3f
	.zero		1


	//   ....[39]....
        /*08b0*/ 	.word	0x0000c830
        /*08b4*/ 	.word	0x000000d1
        /*08b8*/ 	.word	0x00022830
        /*08bc*/ 	.short	0x010a
        /*08be*/ 	.byte	0x3f
	.zero		1


	//   ....[40]....
        /*08c0*/ 	.word	0x0000cca0
        /*08c4*/ 	.word	0x000000a4
        /*08c8*/ 	.word	0x00000000
        /*08cc*/ 	.short	0x0101
        /*08ce*/ 	.byte	0x3f
	.zero		1


	//   ....[41]....
        /*08d0*/ 	.word	0x0000f9f0
        /*08d4*/ 	.word	0x000000d1
        /*08d8*/ 	.word	0x00022850
        /*08dc*/ 	.short	0x010a
        /*08de*/ 	.byte	0x3f
	.zero		1


	//   ....[42]....
        /*08e0*/ 	.word	0x0000fa40
        /*08e4*/ 	.word	0x000000d1
        /*08e8*/ 	.word	0x00022850
        /*08ec*/ 	.short	0x010a
        /*08ee*/ 	.byte	0x3f
	.zero		1


	//   ....[43]....
        /*08f0*/ 	.word	0x0000fe00
        /*08f4*/ 	.word	0x000000d1
        /*08f8*/ 	.word	0x00000000
        /*08fc*/ 	.short	0x0101
        /*08fe*/ 	.byte	0x3f
	.zero		1


	//   ....[44]....
        /*0900*/ 	.word	0x00010160
        /*0904*/ 	.word	0x000000cd
        /*0908*/ 	.word	0x00022830
        /*090c*/ 	.short	0x010a
        /*090e*/ 	.byte	0x3f
	.zero		1


	//   ....[45]....
        /*0910*/ 	.word	0x000101c0
        /*0914*/ 	.word	0x000000cd
        /*0918*/ 	.word	0x00022830
        /*091c*/ 	.short	0x010a
        /*091e*/ 	.byte	0x3f
	.zero		1


	//   ....[46]....
        /*0920*/ 	.word	0x000116d0
        /*0924*/ 	.word	0x000000a6
        /*0928*/ 	.word	0x00000000
        /*092c*/ 	.short	0x0101
        /*092e*/ 	.byte	0x3f
	.zero		1


	//   ....[47]....
        /*0930*/ 	.word	0x00012130
        /*0934*/ 	.word	0x000000cd
        /*0938*/ 	.word	0x00022850
        /*093c*/ 	.short	0x010a
        /*093e*/ 	.byte	0x3f
	.zero		1


	//   ....[48]....
        /*0940*/ 	.word	0x00012180
        /*0944*/ 	.word	0x000000cd
        /*0948*/ 	.word	0x00022850
        /*094c*/ 	.short	0x010a
        /*094e*/ 	.byte	0x3f
	.zero		1


	//   ....[49]....
        /*0950*/ 	.word	0x00012520
        /*0954*/ 	.word	0x000000cd
        /*0958*/ 	.word	0x00000000
        /*095c*/ 	.short	0x0101
        /*095e*/ 	.byte	0x3f
	.zero		1


	//   ....[50]....
        /*0960*/ 	.word	0x00012650
        /*0964*/ 	.word	0x000000cd
        /*0968*/ 	.word	0x00022830
        /*096c*/ 	.short	0x010a
        /*096e*/ 	.byte	0x3f
	.zero		1


	//   ....[51]....
        /*0970*/ 	.word	0x000126b0
        /*0974*/ 	.word	0x000000cd
        /*0978*/ 	.word	0x00022830
        /*097c*/ 	.short	0x010a
        /*097e*/ 	.byte	0x3f
	.zero		1


	//   ....[52]....
        /*0980*/ 	.word	0x00012b10
        /*0984*/ 	.word	0x000000a4
        /*0988*/ 	.word	0x00000000
        /*098c*/ 	.short	0x0101
        /*098e*/ 	.byte	0x3f
	.zero		1


	//   ....[53]....
        /*0990*/ 	.word	0x00015880
        /*0994*/ 	.word	0x000000cd
        /*0998*/ 	.word	0x00022850
        /*099c*/ 	.short	0x010a
        /*099e*/ 	.byte	0x3f
	.zero		1


	//   ....[54]....
        /*09a0*/ 	.word	0x000158d0
        /*09a4*/ 	.word	0x000000cd
        /*09a8*/ 	.word	0x00022850
        /*09ac*/ 	.short	0x010a
        /*09ae*/ 	.byte	0x3f
	.zero		1


	//   ....[55]....
        /*09b0*/ 	.word	0x00015c90
        /*09b4*/ 	.word	0x000000cd
        /*09b8*/ 	.word	0x00000000
        /*09bc*/ 	.short	0x0101
        /*09be*/ 	.byte	0x3f
	.zero		1


	//   ....[56]....
        /*09c0*/ 	.word	0x00017e30
        /*09c4*/ 	.word	0x00000000
        /*09c8*/ 	.word	0x00000000
        /*09cc*/ 	.short	0x0101
        /*09ce*/ 	.byte	0x3f
	.zero		1


	//   ....[57]....
        /*09d0*/ 	.word	0x0001a830
        /*09d4*/ 	.word	0x00000007
        /*09d8*/ 	.word	0x00022820
        /*09dc*/ 	.short	0x010a
        /*09de*/ 	.byte	0x3f
	.zero		1


	//   ....[58]....
        /*09e0*/ 	.word	0x0001a8c0
        /*09e4*/ 	.word	0x00000008
        /*09e8*/ 	.word	0x000228a0
        /*09ec*/ 	.short	0x010a
        /*09ee*/ 	.byte	0x3f
	.zero		1


	//   ....[59]....
        /*09f0*/ 	.word	0x0001aaa0
        /*09f4*/ 	.word	0x00000008
        /*09f8*/ 	.word	0x000228c0
        /*09fc*/ 	.short	0x010a
        /*09fe*/ 	.byte	0x3f
	.zero		1


	//   ....[60]....
        /*0a00*/ 	.word	0x0001aeb0
        /*0a04*/ 	.word	0x00000009
        /*0a08*/ 	.word	0x000228a0
        /*0a0c*/ 	.short	0x010a
        /*0a0e*/ 	.byte	0x3f
	.zero		1


	//   ....[61]....
        /*0a10*/ 	.word	0x0001b070
        /*0a14*/ 	.word	0x00000009
        /*0a18*/ 	.word	0x000228c0
        /*0a1c*/ 	.short	0x010a
        /*0a1e*/ 	.byte	0x3f
	.zero		1


	//   ....[62]....
        /*0a20*/ 	.word	0x0001c150
        /*0a24*/ 	.word	0x00000005
        /*0a28*/ 	.word	0x00022840
        /*0a2c*/ 	.short	0x010a
        /*0a2e*/ 	.byte	0x3f
	.zero		1


	//   ....[63]....
        /*0a30*/ 	.word	0x0001c540
        /*0a34*/ 	.word	0x00000007
        /*0a38*/ 	.word	0x00022820
        /*0a3c*/ 	.short	0x010a
        /*0a3e*/ 	.byte	0x3f
	.zero		1


	//   ....[64]....
        /*0a40*/ 	.word	0x0001c600
        /*0a44*/ 	.word	0x00000002
        /*0a48*/ 	.word	0x00022860
        /*0a4c*/ 	.short	0x010a
        /*0a4e*/ 	.byte	0x3f
	.zero		1


	//   ....[65]....
        /*0a50*/ 	.word	0x0001cc50
        /*0a54*/ 	.word	0x00000002
        /*0a58*/ 	.word	0x00022840
        /*0a5c*/ 	.short	0x010a
        /*0a5e*/ 	.byte	0x3f
	.zero		1


	//   ....[66]....
        /*0a60*/ 	.word	0x0001ce60
        /*0a64*/ 	.word	0x00000002
        /*0a68*/ 	.word	0x00022860
        /*0a6c*/ 	.short	0x010a
        /*0a6e*/ 	.byte	0x3f
	.zero		1


	//   ....[67]....
        /*0a70*/ 	.word	0x0001d400
        /*0a74*/ 	.word	0x00000002
        /*0a78*/ 	.word	0x00022840
        /*0a7c*/ 	.short	0x010a
        /*0a7e*/ 	.byte	0x3f
	.zero		1


	//   ....[68]....
        /*0a80*/ 	.word	0x0001d600
        /*0a84*/ 	.word	0x00000002
        /*0a88*/ 	.word	0x00022860
        /*0a8c*/ 	.short	0x010a
        /*0a8e*/ 	.byte	0x3f
	.zero		1


	//   ....[69]....
        /*0a90*/ 	.word	0x0001db10
        /*0a94*/ 	.word	0x00000002
        /*0a98*/ 	.word	0x00022840
        /*0a9c*/ 	.short	0x010a
        /*0a9e*/ 	.byte	0x3f
	.zero		1


	//   ....[70]....
        /*0aa0*/ 	.word	0x0001dd20
        /*0aa4*/ 	.word	0x00000002
        /*0aa8*/ 	.word	0x00022860
        /*0aac*/ 	.short	0x010a
        /*0aae*/ 	.byte	0x3f
	.zero		1


	//   ....[71]....
        /*0ab0*/ 	.word	0x0001eeb0
        /*0ab4*/ 	.word	0x00000000
        /*0ab8*/ 	.word	0x00022820
        /*0abc*/ 	.short	0x010a
        /*0abe*/ 	.byte	0x3f
	.zero		1


	//   ....[72]....
        /*0ac0*/ 	.word	0x0001f060
        /*0ac4*/ 	.word	0x00000006
        /*0ac8*/ 	.word	0x00000000
        /*0acc*/ 	.short	0x010a
        /*0ace*/ 	.byte	0x3f
	.zero		1


	//   ....[73]....
        /*0ad0*/ 	.word	0x0001f0d0
        /*0ad4*/ 	.word	0x00000007
        /*0ad8*/ 	.word	0x00000000
        /*0adc*/ 	.short	0x010a
        /*0ade*/ 	.byte	0x3f
	.zero		1


	//   ....[74]....
        /*0ae0*/ 	.word	0x0001f140
        /*0ae4*/ 	.word	0x00000004
        /*0ae8*/ 	.word	0x00000000
        /*0aec*/ 	.short	0x010a
        /*0aee*/ 	.byte	0x3f
	.zero		1


	//   ....[75]....
        /*0af0*/ 	.word	0x0001f170
        /*0af4*/ 	.word	0x00000003
        /*0af8*/ 	.word	0x00000000
        /*0afc*/ 	.short	0x010a
        /*0afe*/ 	.byte	0x3f
	.zero		1


	//   ....[76]....
        /*0b00*/ 	.word	0x0001f1d0
        /*0b04*/ 	.word	0x0000005c
        /*0b08*/ 	.word	0x00022890
        /*0b0c*/ 	.short	0x010a
        /*0b0e*/ 	.byte	0x3f
	.zero		1


	//   ....[77]....
        /*0b10*/ 	.word	0x0001f220
        /*0b14*/ 	.word	0x0000005c
        /*0b18*/ 	.word	0x00022890
        /*0b1c*/ 	.short	0x010a
        /*0b1e*/ 	.byte	0x3f
	.zero		1


	//   ....[78]....
        /*0b20*/ 	.word	0x0001f270
        /*0b24*/ 	.word	0x0000005c
        /*0b28*/ 	.word	0x00022890
        /*0b2c*/ 	.short	0x010a
        /*0b2e*/ 	.byte	0x3f
	.zero		1


	//   ....[79]....
        /*0b30*/ 	.word	0x0001f2c0
        /*0b34*/ 	.word	0x0000005c
        /*0b38*/ 	.word	0x000228b0
        /*0b3c*/ 	.short	0x010a
        /*0b3e*/ 	.byte	0x3f
	.zero		1


	//   ....[80]....
        /*0b40*/ 	.word	0x0001f900
        /*0b44*/ 	.word	0x00000011
        /*0b48*/ 	.word	0x00022800
        /*0b4c*/ 	.short	0x010a
        /*0b4e*/ 	.byte	0x3f
	.zero		1


	//   ....[81]....
        /*0b50*/ 	.word	0x0001fe50
        /*0b54*/ 	.word	0x00000011
        /*0b58*/ 	.word	0x00022800
        /*0b5c*/ 	.short	0x010a
        /*0b5e*/ 	.byte	0x3f
	.zero		1


	//   ....[82]....
        /*0b60*/ 	.word	0x0001fea0
        /*0b64*/ 	.word	0x00000005
        /*0b68*/ 	.word	0x00022830
        /*0b6c*/ 	.short	0x010a
        /*0b6e*/ 	.byte	0x3f
	.zero		1


	//   ....[83]....
        /*0b70*/ 	.word	0x0001fef0
        /*0b74*/ 	.word	0x00000005
        /*0b78*/ 	.word	0x00022850
        /*0b7c*/ 	.short	0x010a
        /*0b7e*/ 	.byte	0x3f
	.zero		1


	//   ....[84]....
        /*0b80*/ 	.word	0x0001ff40
        /*0b84*/ 	.word	0x000000d1
        /*0b88*/ 	.word	0x00022830
        /*0b8c*/ 	.short	0x010a
        /*0b8e*/ 	.byte	0x3f
	.zero		1


	//   ....[85]....
        /*0b90*/ 	.word	0x0001ff90
        /*0b94*/ 	.word	0x000000d1
        /*0b98*/ 	.word	0x00022850
        /*0b9c*/ 	.short	0x010a
        /*0b9e*/ 	.byte	0x3f
	.zero		1


	//   ....[86]....
        /*0ba0*/ 	.word	0x0001ffe0
        /*0ba4*/ 	.word	0x000000cd
        /*0ba8*/ 	.word	0x00022830
        /*0bac*/ 	.short	0x010a
        /*0bae*/ 	.byte	0x3f
	.zero		1


	//   ....[87]....
        /*0bb0*/ 	.word	0x00020030
        /*0bb4*/ 	.word	0x000000cd
        /*0bb8*/ 	.word	0x00022850
        /*0bbc*/ 	.short	0x010a
        /*0bbe*/ 	.byte	0x3f
	.zero		1


	//   ....[88]....
        /*0bc0*/ 	.word	0x00020080
        /*0bc4*/ 	.word	0x000000cd
        /*0bc8*/ 	.word	0x00022830
        /*0bcc*/ 	.short	0x010a
        /*0bce*/ 	.byte	0x3f
	.zero		1


	//   ....[89]....
        /*0bd0*/ 	.word	0x000200d0
        /*0bd4*/ 	.word	0x000000cd
        /*0bd8*/ 	.word	0x00022850
        /*0bdc*/ 	.short	0x010a
        /*0bde*/ 	.byte	0x3f
	.zero		1


	//   ....[90]....
        /*0be0*/ 	.word	0x00020270
        /*0be4*/ 	.word	0x00000007
        /*0be8*/ 	.word	0x00022820
        /*0bec*/ 	.short	0x010a
        /*0bee*/ 	.byte	0x3f
	.zero		1


	//   ....[91]....
        /*0bf0*/ 	.word	0x000202c0
        /*0bf4*/ 	.word	0x00000008
        /*0bf8*/ 	.word	0x000228a0
        /*0bfc*/ 	.short	0x010a
        /*0bfe*/ 	.byte	0x3f
	.zero		1


	//   ....[92]....
        /*0c00*/ 	.word	0x00020310
        /*0c04*/ 	.word	0x00000008
        /*0c08*/ 	.word	0x000228c0
        /*0c0c*/ 	.short	0x010a
        /*0c0e*/ 	.byte	0x3f
	.zero		1


	//   ....[93]....
        /*0c10*/ 	.word	0x00020360
        /*0c14*/ 	.word	0x00000009
        /*0c18*/ 	.word	0x000228a0
        /*0c1c*/ 	.short	0x010a
        /*0c1e*/ 	.byte	0x3f
	.zero		1


	//   ....[94]....
        /*0c20*/ 	.word	0x000203b0
        /*0c24*/ 	.word	0x00000009
        /*0c28*/ 	.word	0x000228c0
        /*0c2c*/ 	.short	0x010a
        /*0c2e*/ 	.byte	0x3f
	.zero		1


	//   ....[95]....
        /*0c30*/ 	.word	0x00020550
        /*0c34*/ 	.word	0x00000005
        /*0c38*/ 	.word	0x00022840
        /*0c3c*/ 	.short	0x010a
        /*0c3e*/ 	.byte	0x3f
	.zero		1


	//   ....[96]....
        /*0c40*/ 	.word	0x000205d0
        /*0c44*/ 	.word	0x00000005
        /*0c48*/ 	.word	0x00022820
        /*0c4c*/ 	.short	0x010a
        /*0c4e*/ 	.byte	0x3f
	.zero		1


	//   ....[97]....
        /*0c50*/ 	.word	0x00020620
        /*0c54*/ 	.word	0x00000002
        /*0c58*/ 	.word	0x00022860
        /*0c5c*/ 	.short	0x010a
        /*0c5e*/ 	.byte	0x3f
	.zero		1


	//   ....[98]....
        /*0c60*/ 	.word	0x00020670
        /*0c64*/ 	.word	0x00000002
        /*0c68*/ 	.word	0x00022840
        /*0c6c*/ 	.short	0x010a
        /*0c6e*/ 	.byte	0x3f
	.zero		1


	//   ....[99]....
        /*0c70*/ 	.word	0x000206c0
        /*0c74*/ 	.word	0x00000002
        /*0c78*/ 	.word	0x00022860
        /*0c7c*/ 	.short	0x010a
        /*0c7e*/ 	.byte	0x3f
	.zero		1


	//   ....[100]....
        /*0c80*/ 	.word	0x00020710
        /*0c84*/ 	.word	0x00000002
        /*0c88*/ 	.word	0x00022840
        /*0c8c*/ 	.short	0x010a
        /*0c8e*/ 	.byte	0x3f
	.zero		1


	//   ....[101]....
        /*0c90*/ 	.word	0x00020760
        /*0c94*/ 	.word	0x00000002
        /*0c98*/ 	.word	0x00022860
        /*0c9c*/ 	.short	0x010a
        /*0c9e*/ 	.byte	0x3f
	.zero		1


	//   ....[102]....
        /*0ca0*/ 	.word	0x000207b0
        /*0ca4*/ 	.word	0x00000002
        /*0ca8*/ 	.word	0x00022840
        /*0cac*/ 	.short	0x010a
        /*0cae*/ 	.byte	0x3f
	.zero		1


	//   ....[103]....
        /*0cb0*/ 	.word	0x00020800
        /*0cb4*/ 	.word	0x00000002
        /*0cb8*/ 	.word	0x00022860
        /*0cbc*/ 	.short	0x010a
        /*0cbe*/ 	.byte	0x3f
	.zero		1


	//   ....[104]....
        /*0cc0*/ 	.word	0x000211c0
        /*0cc4*/ 	.word	0x00000000
        /*0cc8*/ 	.word	0x00022820
        /*0ccc*/ 	.short	0x010a
        /*0cce*/ 	.byte	0x3f
	.zero		1


	//   ....[105]....
        /*0cd0*/ 	.word	0x00021360
        /*0cd4*/ 	.word	0x00000006
        /*0cd8*/ 	.word	0x00000000
        /*0cdc*/ 	.short	0x010a
        /*0cde*/ 	.byte	0x3f
	.zero		1


	//   ....[106]....
        /*0ce0*/ 	.word	0x000213b0
        /*0ce4*/ 	.word	0x00000007
        /*0ce8*/ 	.word	0x00000000
        /*0cec*/ 	.short	0x010a
        /*0cee*/ 	.byte	0x3f
	.zero		1


	//   ....[107]....
        /*0cf0*/ 	.word	0x00021400
        /*0cf4*/ 	.word	0x00000004
        /*0cf8*/ 	.word	0x00000000
        /*0cfc*/ 	.short	0x010a
        /*0cfe*/ 	.byte	0x3f
	.zero		1


	//----- nvinfo : EIATTR_NUM_MBARRIERS
	.align		4
.L_1411:
        /*0d00*/ 	.byte	0x03, 0x38
        /*0d02*/ 	.short	0x0016


	//----- nvinfo : EIATTR_EXIT_INSTR_OFFSETS
	.align		4
        /*0d04*/ 	.byte	0x04, 0x1c
        /*0d06*/ 	.short	(.L_1413 - .L_1412)


	//   ....[0]....
.L_1412:
        /*0d08*/ 	.word	0x0001f1c0


	//----- nvinfo : EIATTR_MAX_THREADS
	.align		4
.L_1413:
        /*0d0c*/ 	.byte	0x04, 0x05
        /*0d0e*/ 	.short	(.L_1415 - .L_1414)
.L_1414:
        /*0d10*/ 	.word	0x00000180
        /*0d14*/ 	.word	0x00000001
        /*0d18*/ 	.word	0x00000001


	//----- nvinfo : EIATTR_CRS_STACK_SIZE
	.align		4
.L_1415:
        /*0d1c*/ 	.byte	0x04, 0x1e
        /*0d1e*/ 	.short	(.L_1417 - .L_1416)
.L_1416:
        /*0d20*/ 	.word	0x00000000


	//----- nvinfo : EIATTR_CBANK_PARAM_SIZE
	.align		4
.L_1417:
        /*0d24*/ 	.byte	0x03, 0x19
        /*0d26*/ 	.short	0x0a70


	//----- nvinfo : EIATTR_PARAM_CBANK
	.align		4
        /*0d28*/ 	.byte	0x04, 0x0a
        /*0d2a*/ 	.short	(.L_1419 - .L_1418)
	.align		4
.L_1418:
        /*0d2c*/ 	.word	index@(.nv.constant0._ZN7cutlass13device_kernelIN5flash11enable_sm90INS1_16FlashAttnFwdSm90INS1_25CollectiveMainloopFwdSm90ILi2EN4cute5tupleIJNS5_1CILi1EEES8_S8_EEENS6_IJNS7_ILi128EEENS7_ILi96EEENS7_ILi64EEEEEELi256ENS_10bfloat16_tEfNS_4arch4Sm90ELb0ELb1ELb1ELb1ELb0ELb1ELb0ELb1ELb0ELb0ELb0ELb0EEENS1_21CollectiveEpilogueFwdINS6_IJSA_NS7_ILi256EEESB_EEES9_SE_SG_Li256ELb1ELb0ELb0ELb0EEENS1_36VarlenDynamicPersistentTileSchedulerILi128ELi96ELi256ELi32ELb0ELb0ELb1ELb1ELb0ELb1EEEEEEEEEvNT_6ParamsE)
        /*0d30*/ 	.short	0x0210
        /*0d32*/ 	.short	0x0a70


	//----- nvinfo : EIATTR_SW_WAR
	.align		4
.L_1419:
        /*0d34*/ 	.byte	0x04, 0x36
        /*0d36*/ 	.short	(.L_1421 - .L_1420)
.L_1420:
        /*0d38*/ 	.word	0x00000008
.L_1421:


//--------------------- .nv.info._ZN7cutlass13device_kernelIN5flash11enable_sm90INS1_16FlashAttnFwdSm90INS1_25CollectiveMainloopFwdSm90ILi2EN4cute5tupleIJNS5_1CILi1EEES8_S8_EEENS6_IJNS7_ILi128EEENS7_ILi96EEENS7_ILi64EEEEEELi256ENS_10bfloat16_tEfNS_4arch4Sm90ELb0ELb1ELb1ELb1ELb0ELb0ELb1ELb1ELb0ELb0ELb0ELb0EEENS1_21CollectiveEpilogueFwdINS6_IJSA_NS7_ILi256EEESB_EEES9_SE_SG_Li256ELb1ELb0ELb0ELb0EEENS1_36VarlenDynamicPersistentTileSchedulerILi128ELi96ELi256ELi32ELb0ELb0ELb1ELb1ELb0ELb1EEEEEEEEEvNT_6ParamsE --------------------------
	.section	.nv.info._ZN7cutlass13device_kernelIN5flash11enable_sm90INS1_16FlashAttnFwdSm90INS1_25CollectiveMainloopFwdSm90ILi2EN4cute5tupleIJNS5_1CILi1EEES8_S8_EEENS6_IJNS7_ILi128EEENS7_ILi96EEENS7_ILi64EEEEEELi256ENS_10bfloat16_tEfNS_4arch4Sm90ELb0ELb1ELb1ELb1ELb0ELb0ELb1ELb1ELb0ELb0ELb0ELb0EEENS1_21CollectiveEpilogueFwdINS6_IJSA_NS7_ILi256EEESB_EEES9_SE_SG_Li256ELb1ELb0ELb0ELb0EEENS1_36VarlenDynamicPersistentTileSchedulerILi128ELi96ELi256ELi32ELb0ELb0ELb1ELb1ELb0ELb1EEEEEEEEEvNT_6ParamsE,"",@"SHT_CUDA_INFO"
	.sectionflags	@""
	.align	4


	//----- nvinfo : EIATTR_CUDA_API_VERSION
	.align		4
        /*0000*/ 	.byte	0x04, 0x37
        /*0002*/ 	.short	(.L_1423 - .L_1422)
.L_1422:
        /*0004*/ 	.word	0x00000082


	//----- nvinfo : EIATTR_KPARAM_INFO
	.align		4
.L_1423:
        /*0008*/ 	.byte	0x04, 0x17
        /*000a*/ 	.short	(.L_1425 - .L_1424)
.L_1424:
        /*000c*/ 	.word	0x00000000
        /*0010*/ 	.short	0x0000
        /*0012*/ 	.short	0x0070
        /*0014*/ 	.byte	0x00, 0xf0, 0x01, 0x2c


	//----- nvinfo : EIATTR_SPARSE_MMA_MASK
	.align		4
.L_1425:
        /*0018*/ 	.byte	0x03, 0x50
        /*001a*/ 	.short	0x0000


	//----- nvinfo : EIATTR_MAXREG_COUNT
	.align		4
        /*001c*/ 	.byte	0x03, 0x1b
        /*001e*/ 	.short	0x00a8


	//----- nvinfo : EIATTR_NUM_BARRIERS
	.align		4
        /*0020*/ 	.byte	0x02, 0x4c
        /*0022*/ 	.byte	0x10
	.zero		1


	//----- nvinfo : EIATTR_EXTERNS
	.align		4
        /*0024*/ 	.byte	0x04, 0x0f
        /*0026*/ 	.short	(.L_1427 - .L_1426)


	//   ....[0]....
	.align		4
.L_1426:
        /*0028*/ 	.word	index@(__assertfail)


	//----- nvinfo : EIATTR_ANNOTATIONS
	.align		4
.L_1427:
        /*002c*/ 	.byte	0x04, 0x55
        /*002e*/ 	.short	(.L_1429 - .L_1428)


	//   ....[0]....
.L_1428:
        /* <DEDUP_REMOVED lines=29> */


	//----- nvinfo : EIATTR_MERCURY_ISA_VERSION
	.align		4
.L_1429:
        /*01e8*/ 	.byte	0x03, 0x5f
        /*01ea*/ 	.short	0x0101


	//----- nvinfo : EIATTR_UNUSED_LOAD_BYTE_OFFSET
	.align		4
        /*01ec*/ 	.byte	0x04, 0x44
        /*01ee*/ 	.short	(.L_1431 - .L_1430)


	//   ....[0]....
.L_1430:
        /*01f0*/ 	.word	0x00000ba0
        /*01f4*/ 	.word	0x0000fff0


	//   ....[1]....
        /*01f8*/ 	.word	0x00020030
        /*01fc*/ 	.word	0x0000fff0


	//----- nvinfo : EIATTR_INT_WARP_WIDE_INSTR_OFFSETS
	.align		4
.L_1431:
        /*0200*/ 	.byte	0x04, 0x31
        /*0202*/ 	.short	(.L_1433 - .L_1432)


	//   ....[0]....
.L_1432:
        /*0204*/ 	.word	0x000001d0


	//   ....[1]....
        /*0208*/ 	.word	0x00000210


	//   ....[2]....
        /*020c*/ 	.word	0x00000280


	//   ....[3]....
        /*0210*/ 	.word	0x00000290


	//   ....[4]....
        /*0214*/ 	.word	0x00023d30


	//   ....[5]....
        /*0218*/ 	.word	0x00023dc0


	//   ....[6]....
        /*021c*/ 	.word	0x000242c0


	//   ....[7]....
        /*0220*/ 	.word	0x00024340


	//   ....[8]....
        /*0224*/ 	.word	0x00026860


	//   ....[9]....
        /*0228*/ 	.word	0x000268f0


	//----- nvinfo : EIATTR_COOP_GROUP_MASK_REGIDS
	.align		4
.L_1433:
        /*022c*/ 	.byte	0x04, 0x29
        /*022e*/ 	.short	(.L_1435 - .L_1434)


	//   ....[0]....
.L_1434:
        /*0230*/ 	.word	0xffffffff


	//   ....[1]....
        /*0234*/ 	.word	0xffffffff


	//   ....[2]....
        /*0238*/ 	.word	0xffffffff


	//   ....[3]....
        /*023c*/ 	.word	0xffffffff


	//   ....[4]....
        /*0240*/ 	.word	0xffffffff


	//   ....[5]....
        /*0244*/ 	.word	0xffffffff


	//   ....[6]....
        /*0248*/ 	.word	0xffffffff


	//   ....[7]....
        /*024c*/ 	.word	0xffffffff


	//   ....[8]....
        /*0250*/ 	.word	0xffffffff


	//   ....[9]....
        /*0254*/ 	.word	0xffffffff


	//   ....[10]....
        /*0258*/ 	.word	0xffffffff


	//   ....[11]....
        /*025c*/ 	.word	0xffffffff


	//   ....[12]....
        /*0260*/ 	.word	0xffffffff


	//   ....[13]....
        /*0264*/ 	.word	0xffffffff


	//   ....[14]....
        /*0268*/ 	.word	0xffffffff


	//   ....[15]....
        /*026c*/ 	.word	0xffffffff


	//   ....[16]....
        /*0270*/ 	.word	0xffffffff


	//   ....[17]....
        /*0274*/ 	.word	0xffffffff


	//   ....[18]....
        /*0278*/ 	.word	0xffffffff


	//   ....[19]....
        /*027c*/ 	.word	0xffffffff


	//   ....[20]....
        /*0280*/ 	.word	0xffffffff


	//   ....[21]....
        /*0284*/ 	.word	0xffffffff


	//   ....[22]....
        /*0288*/ 	.word	0xffffffff


	//   ....[23]....
        /*028c*/ 	.word	0xffffffff


	//   ....[24]....
        /*0290*/ 	.word	0xffffffff


	//   ....[25]....
        /*0294*/ 	.word	0xffffffff


	//   ....[26]....
        /*0298*/ 	.word	0xffffffff


	//   ....[27]....
        /*029c*/ 	.word	0xffffffff


	//   ....[28]....
        /*02a0*/ 	.word	0xffffffff


	//   ....[29]....
        /*02a4*/ 	.word	0xffffffff


	//   ....[30]....
        /*02a8*/ 	.word	0xffffffff


	//   ....[31]....
        /*02ac*/ 	.word	0xffffffff


	//   ....[32]....
        /*02b0*/ 	.word	0xffffffff


	//   ....[33]....
        /*02b4*/ 	.word	0xffffffff


	//   ....[34]....
        /*02b8*/ 	.word	0xffffffff


	//   ....[35]....
        /*02bc*/ 	.word	0xffffffff


	//   ....[36]....
        /*02c0*/ 	.word	0xffffffff


	//   ....[37]....
        /*02c4*/ 	.word	0xffffffff


	//   ....[38]....
        /*02c8*/ 	.word	0xffffffff


	//   ....[39]....
        /*02cc*/ 	.word	0xffffffff


	//   ....[40]....
        /*02d0*/ 	.word	0xffffffff


	//   ....[41]....
        /*02d4*/ 	.word	0xffffffff


	//   ....[42]....
        /*02d8*/ 	.word	0xffffffff


	//   ....[43]....
        /*02dc*/ 	.word	0xffffffff


	//   ....[44]....
        /*02e0*/ 	.word	0xffffffff


	//   ....[45]....
        /*02e4*/ 	.word	0xffffffff


	//   ....[46]....
        /*02e8*/ 	.word	0xffffffff


	//   ....[47]....
        /*02ec*/ 	.word	0xffffffff


	//   ....[48]....
        /*02f0*/ 	.word	0xffffffff


	//   ....[49]....
        /*02f4*/ 	.word	0xffffffff


	//   ....[50]....
        /*02f8*/ 	.word	0xffffffff


	//   ....[51]....
        /*02fc*/ 	.word	0xffffffff


	//   ....[52]....
        /*0300*/ 	.word	0xffffffff


	//   ....[53]....
        /*0304*/ 	.word	0xffffffff


	//   ....[54]....
        /*0308*/ 	.word	0xffffffff


	//   ....[55]....
        /*030c*/ 	.word	0xffffffff


	//   ....[56]....
        /*0310*/ 	.word	0xffffffff


	//   ....[57]....
        /*0314*/ 	.word	0xffffffff


	//   ....[58]....
        /*0318*/ 	.word	0x0500000f


	//   ....[59]....
        /*031c*/ 	.word	0x0500000f


	//   ....[60]....
        /*0320*/ 	.word	0x0500000f


	//   ....[61]....
        /*0324*/ 	.word	0x0500000f


	//   ....[62]....
        /*0328*/ 	.word	0x0500000f


	//   ....[63]....
        /*032c*/ 	.word	0x0500000f


	//   ....[64]....
        /*0330*/ 	.word	0x0500000f


	//   ....[65]....
        /*0334*/ 	.word	0x0500000f


	//   ....[66]....
        /*0338*/ 	.word	0x0500000f


	//   ....[67]....
        /*033c*/ 	.word	0x0500000f


	//   ....[68]....
        /*0340*/ 	.word	0x0500000f


	//   ....[69]....
        /*0344*/ 	.word	0x0500000f


	//   ....[70]....
        /*0348*/ 	.word	0x0500000f


	//   ....[71]....
        /*034c*/ 	.word	0x0500000f


	//   ....[72]....
        /*0350*/ 	.word	0x0500000f


	//   ....[73]....
        /*0354*/ 	.word	0x0500000f


	//   ....[74]....
        /*0358*/ 	.word	0x0500000f


	//   ....[75]....
        /*035c*/ 	.word	0x0500000f


	//   ....[76]....
        /*0360*/ 	.word	0x0500000f


	//   ....[77]....
        /*0364*/ 	.word	0xffffffff


	//   ....[78]....
        /*0368*/ 	.word	0xffffffff


	//   ....[79]....
        /*036c*/ 	.word	0xffffffff


	//   ....[80]....
        /*0370*/ 	.word	0xffffffff


	//----- nvinfo : EIATTR_COOP_GROUP_INSTR_OFFSETS
	.align		4
.L_1435:
        /*0374*/ 	.byte	0x04, 0x28
        /*0376*/ 	.short	(.L_1437 - .L_1436)


	//   ....[0]....
.L_1436:
        /*0378*/ 	.word	0x000000b0


	//   ....[1]....
        /*037c*/ 	.word	0x000001e0


	//   ....[2]....
        /*0380*/ 	.word	0x00000230


	//   ....[3]....
        /*0384*/ 	.word	0x00000480


	//   ....[4]....
        /*0388*/ 	.word	0x000005e0


	//   ....[5]....
        /*038c*/ 	.word	0x00000700


	//   ....[6]....
        /*0390*/ 	.word	0x00000860


	//   ....[7]....
        /*0394*/ 	.word	0x00002240


	//   ....[8]....
        /*0398*/ 	.word	0x00006250


	//   ....[9]....
        /*039c*/ 	.word	0x000062d0


	//   ....[10]....
        /*03a0*/ 	.word	0x000065c0


	//   ....[11]....
        /*03a4*/ 	.word	0x000065e0


	//   ....[12]....
        /*03a8*/ 	.word	0x0000bda0


	//   ....[13]....
        /*03ac*/ 	.word	0x0000be20


	//   ....[14]....
        /*03b0*/ 	.word	0x0000c1c0


	//   ....[15]....
        /*03b4*/ 	.word	0x0000c1e0


	//   ....[16]....
        /*03b8*/ 	.word	0x00017020


	//   ....[17]....
        /*03bc*/ 	.word	0x000170c0


	//   ....[18]....
        /*03c0*/ 	.word	0x000172d0


	//   ....[19]....
        /*03c4*/ 	.word	0x00017350


	//   ....[20]....
        /*03c8*/ 	.word	0x0001f0b0


	//   ....[21]....
        /*03cc*/ 	.word	0x0001f0d0


	//   ....[22]....
        /*03d0*/ 	.word	0x0001f130


	//   ....[23]....
        /*03d4*/ 	.word	0x0001f170


	//   ....[24]....
        /*03d8*/ 	.word	0x000228b0


	//   ....[25]....
        /*03dc*/ 	.word	0x00022a40


	//   ....[26]....
        /*03e0*/ 	.word	0x00022a70


	//   ....[27]....
        /*03e4*/ 	.word	0x00022aa0


	//   ....[28]....
        /*03e8*/ 	.word	0x00022ae0


	//   ....[29]....
        /*03ec*/ 	.word	0x00022b30


	//   ....[30]....
        /*03f0*/ 	.word	0x00022b90


	//   ....[31]....
        /*03f4*/ 	.word	0x00022d70


	//   ....[32]....
        /*03f8*/ 	.word	0x00022dd0


	//   ....[33]....
        /*03fc*/ 	.word	0x00022e10


	//   ....[34]....
        /*0400*/ 	.word	0x00022e50


	//   ....[35]....
        /*0404*/ 	.word	0x00022e80


	//   ....[36]....
        /*0408*/ 	.word	0x00022eb0


	//   ....[37]....
        /*040c*/ 	.word	0x00022f40


	//   ....[38]....
        /*0410*/ 	.word	0x00022fa0


	//   ....[39]....
        /*0414*/ 	.word	0x00023030


	//   ....[40]....
        /*0418*/ 	.word	0x00026980


	//   ....[41]....
        /*041c*/ 	.word	0x00026990


	//   ....[42]....
        /*0420*/ 	.word	0x00026aa0


	//   ....[43]....
        /*0424*/ 	.word	0x00026b00


	//   ....[44]....
        /*0428*/ 	.word	0x00026b40


	//   ....[45]....
        /*042c*/ 	.word	0x00026b80


	//   ....[46]....
        /*0430*/ 	.word	0x00026bb0


	//   ....[47]....
        /*0434*/ 	.word	0x00026be0


	//   ....[48]....
        /*0438*/ 	.word	0x00026d70


	//   ....[49]....
        /*043c*/ 	.word	0x00026dd0


	//   ....[50]....
        /*0440*/ 	.word	0x00026e10


	//   ....[51]....
        /*0444*/ 	.word	0x00026e50


	//   ....[52]....
        /*0448*/ 	.word	0x00026e80


	//   ....[53]....
        /*044c*/ 	.word	0x00026eb0


	//   ....[54]....
        /*0450*/ 	.word	0x00026f70


	//   ....[55]....
        /*0454*/ 	.word	0x00026f90


	//   ....[56]....
        /*0458*/ 	.word	0x00027000


	//   ....[57]....
        /*045c*/ 	.word	0x00027670


	//   ....[58]....
        /*0460*/ 	.word	0x00027c50


	//   ....[59]....
        /*0464*/ 	.word	0x00028070


	//   ....[60]....
        /*0468*/ 	.word	0x00028100


	//   ....[61]....
        /*046c*/ 	.word	0x000281a0


	//   ....[62]....
        /*0470*/ 	.word	0x00028250


	//   ....[63]....
        /*0474*/ 	.word	0x000282d0


	//   ....[64]....
        /*0478*/ 	.word	0x00028350


	//   ....[65]....
        /*047c*/ 	.word	0x000283d0


	//   ....[66]....
        /*0480*/ 	.word	0x00028450


	//   ....[67]....
        /*0484*/ 	.word	0x000284e0


	//   ....[68]....
        /*0488*/ 	.word	0x00028590


	//   ....[69]....
        /*048c*/ 	.word	0x00028610


	//   ....[70]....
        /*0490*/ 	.word	0x00028690


	//   ....[71]....
        /*0494*/ 	.word	0x00028710


	//   ....[72]....
        /*0498*/ 	.word	0x00028790


	//   ....[73]....
        /*049c*/ 	.word	0x00028800


	//   ....[74]....
        /*04a0*/ 	.word	0x000288a0


	//   ....[75]....
        /*04a4*/ 	.word	0x00028930


	//   ....[76]....
        /*04a8*/ 	.word	0x00028a50


	//   ....[77]....
        /*04ac*/ 	.word	0x0002ca20


	//   ....[78]....
        /*04b0*/ 	.word	0x0002ca70


	//   ....[79]....
        /*04b4*/ 	.word	0x0002cad0


	//   ....[80]....
        /*04b8*/ 	.word	0x0002caf0


	//----- nvinfo : EIATTR_REG_RECONFIG
	.align		4
.L_1437:
        /*04bc*/ 	.byte	0x01, 0x54
	.zero		2


	//----- nvinfo : EIATTR_SYSCALL_OFFSETS
	.align		4
        /*04c0*/ 	.byte	0x04, 0x46
        /*04c2*/ 	.short	(.L_1439 - .L_1438)


	//   ....[0]....
.L_1438:
        /*04c4*/ 	.word	0x000027b0


	//   ....[1]....
        /*04c8*/ 	.word	0x00023f50


	//   ....[2]....
        /*04cc*/ 	.word	0x00024090


	//   ....[3]....
        /*04d0*/ 	.word	0x00024190


	//----- nvinfo : EIATTR_MBARRIER_INSTR_OFFSETS
	.align		4
.L_1439:
        /*04d4*/ 	.byte	0x04, 0x39
        /*04d6*/ 	.short	(.L_1441 - .L_1440)


	//   ....[0]....
.L_1440:
        /*04d8*/ 	.word	0x00000320
        /*04dc*/ 	.word	0x000000ff
        /*04e0*/ 	.word	0x00032400
        /*04e4*/ 	.short	0x0100
        /*04e6*/ 	.byte	0x08
	.zero		1


	//   ....[1]....
        /*04e8*/ 	.word	0x00000330
        /*04ec*/ 	.word	0x000000ff
        /*04f0*/ 	.word	0x00032410
        /*04f4*/ 	.short	0x0100
        /*04f6*/ 	.byte	0x08
	.zero		1


	//   ....[2]....
        /*04f8*/ 	.word	0x00000340
        /*04fc*/ 	.word	0x000000ff
        /*0500*/ 	.word	0x00032420
        /*0504*/ 	.short	0x0100
        /*0506*/ 	.byte	0x08
	.zero		1


	//   ....[3]....
        /*0508*/ 	.word	0x00000430
        /*050c*/ 	.word	0x000000ff
        /*0510*/ 	.word	0x00032430
        /*0514*/ 	.short	0x0100
        /*0516*/ 	.byte	0x08
	.zero		1


	//   ....[4]....
        /*0518*/ 	.word	0x00000440
        /*051c*/ 	.word	0x000000ff
        /*0520*/ 	.word	0x00032440
        /*0524*/ 	.short	0x0100
        /*0526*/ 	.byte	0x08
	.zero		1


	//   ....[5]....
        /*0528*/ 	.word	0x00000450
        /*052c*/ 	.word	0x000000ff
        /*0530*/ 	.word	0x00032438
        /*0534*/ 	.short	0x0100
        /*0536*/ 	.byte	0x08
	.zero		1


	//   ....[6]....
        /*0538*/ 	.word	0x00000460
        /*053c*/ 	.word	0x000000ff
        /*0540*/ 	.word	0x00032448
        /*0544*/ 	.short	0x0100
        /*0546*/ 	.byte	0x08
	.zero		1


	//   ....[7]....
        /*0548*/ 	.word	0x00000590
        /*054c*/ 	.word	0x000000ff
        /*0550*/ 	.word	0x00032450
        /*0554*/ 	.short	0x0100
        /*0556*/ 	.byte	0x08
	.zero		1


	//   ....[8]....
        /*0558*/ 	.word	0x000005a0
        /*055c*/ 	.word	0x000000ff
        /*0560*/ 	.word	0x00032460
        /*0564*/ 	.short	0x0100
        /*0566*/ 	.byte	0x08
	.zero		1


	//   ....[9]....
        /*0568*/ 	.word	0x000005b0
        /*056c*/ 	.word	0x000000ff
        /*0570*/ 	.word	0x00032458
        /*0574*/ 	.short	0x0100
        /*0576*/ 	.byte	0x08
	.zero		1


	//   ....[10]....
        /*0578*/ 	.word	0x000005c0
        /*057c*/ 	.word	0x000000ff
        /*0580*/ 	.word	0x00032468
        /*0584*/ 	.short	0x0100
        /*0586*/ 	.byte	0x08
	.zero		1


	//   ....[11]....
        /*0588*/ 	.word	0x000006b0
        /*058c*/ 	.word	0x000000ff
        /*0590*/ 	.word	0x00032470
        /*0594*/ 	.short	0x0100
        /*0596*/ 	.byte	0x06
	.zero		1


	//   ....[12]....
        /*0598*/ 	.word	0x000006c0
        /*059c*/ 	.word	0x000000ff
        /*05a0*/ 	.word	0x00032480
        /*05a4*/ 	.short	0x0100
        /*05a6*/ 	.byte	0x06
	.zero		1


	//   ....[13]....
        /*05a8*/ 	.word	0x000006d0
        /*05ac*/ 	.word	0x000000ff
        /*05b0*/ 	.word	0x00032478
        /*05b4*/ 	.short	0x0100
        /*05b6*/ 	.byte	0x06
	.zero		1


	//   ....[14]....
        /*05b8*/ 	.word	0x000006e0
        /*05bc*/ 	.word	0x000000ff
        /*05c0*/ 	.word	0x00032488
        /*05c4*/ 	.short	0x0100
        /*05c6*/ 	.byte	0x06
	.zero		1


	//   ....[15]....
        /*05c8*/ 	.word	0x00000810
        /*05cc*/ 	.word	0x000000ff
        /*05d0*/ 	.word	0x00032490
        /*05d4*/ 	.short	0x0100
        /*05d6*/ 	.byte	0x08
	.zero		1


	//   ....[16]....
        /*05d8*/ 	.word	0x00000820
        /*05dc*/ 	.word	0x000000ff
        /*05e0*/ 	.word	0x000324a0
        /*05e4*/ 	.short	0x0100
        /*05e6*/ 	.byte	0x08
	.zero		1


	//   ....[17]....
        /*05e8*/ 	.word	0x00000830
        /*05ec*/ 	.word	0x000000ff
        /*05f0*/ 	.word	0x00032498
        /*05f4*/ 	.short	0x0100
        /*05f6*/ 	.byte	0x08
	.zero		1


	//   ....[18]....
        /*05f8*/ 	.word	0x00000840
        /*05fc*/ 	.word	0x000000ff
        /*0600*/ 	.word	0x000324a8
        /*0604*/ 	.short	0x0100
        /*0606*/ 	.byte	0x08
	.zero		1


	//   ....[19]....
        /*0608*/ 	.word	0x00000970
        /*060c*/ 	.word	0x000000ff
        /*0610*/ 	.word	0x000324b0
        /*0614*/ 	.short	0x0100
        /*0616*/ 	.byte	0x08
	.zero		1


	//   ....[20]....
        /*0618*/ 	.word	0x00000980
        /*061c*/ 	.word	0x000000ff
        /*0620*/ 	.word	0x000324c0
        /*0624*/ 	.short	0x0100
        /*0626*/ 	.byte	0x08
	.zero		1


	//   ....[21]....
        /*0628*/ 	.word	0x00000990
        /*062c*/ 	.word	0x000000ff
        /*0630*/ 	.word	0x000324b8
        /*0634*/ 	.short	0x0100
        /*0636*/ 	.byte	0x08
	.zero		1


	//   ....[22]....
        /*0638*/ 	.word	0x000009a0
        /*063c*/ 	.word	0x000000ff
        /*0640*/ 	.word	0x000324c8
        /*0644*/ 	.short	0x0100
        /*0646*/ 	.byte	0x08
	.zero		1


	//   ....[23]....
        /*0648*/ 	.word	0x00002a30
        /*064c*/ 	.word	0x000000ff
        /*0650*/ 	.word	0x00032400
        /*0654*/ 	.short	0x010a
        /*0656*/ 	.byte	0x2c
	.zero		1


	//   ....[24]....
        /*0658*/ 	.word	0x00002e40
        /*065c*/ 	.word	0x00000014
        /*0660*/ 	.word	0x00000000
        /*0664*/ 	.short	0x010a
        /*0666*/ 	.byte	0x3f
	.zero		1


	//   ....[25]....
        /*0668*/ 	.word	0x00002ea0
        /*066c*/ 	.word	0x00000014
        /*0670*/ 	.word	0x00000000
        /*0674*/ 	.short	0x010a
        /*0676*/ 	.byte	0x3f
	.zero		1


	//   ....[26]....
        /*0678*/ 	.word	0x00003250
        /*067c*/ 	.word	0x000000ff
        /*0680*/ 	.word	0x00032410
        /*0684*/ 	.short	0x010a
        /*0686*/ 	.byte	0x2c
	.zero		1


	//   ....[27]....
        /*0688*/ 	.word	0x00003350
        /*068c*/ 	.word	0x00000008
        /*0690*/ 	.word	0x00000000
        /*0694*/ 	.short	0x010a
        /*0696*/ 	.byte	0x3f
	.zero		1


	//   ....[28]....
        /*0698*/ 	.word	0x000033b0
        /*069c*/ 	.word	0x00000008
        /*06a0*/ 	.word	0x00000000
        /*06a4*/ 	.short	0x010a
        /*06a6*/ 	.byte	0x3f
	.zero		1


	//   ....[29]....
        /*06a8*/ 	.word	0x000040a0
        /*06ac*/ 	.word	0x00000007
        /*06b0*/ 	.word	0x00000000
        /*06b4*/ 	.short	0x0101
        /*06b6*/ 	.byte	0x3f
	.zero		1


	//   ....[30]....
        /*06b8*/ 	.word	0x00009840
        /*06bc*/ 	.word	0x0000000d
        /*06c0*/ 	.word	0x00000000
        /*06c4*/ 	.short	0x0101
        /*06c6*/ 	.byte	0x3f
	.zero		1


	//   ....[31]....
        /*06c8*/ 	.word	0x00009ee0
        /*06cc*/ 	.word	0x00000003
        /*06d0*/ 	.word	0x00000000
        /*06d4*/ 	.short	0x010a
        /*06d6*/ 	.byte	0x3f
	.zero		1


	//   ....[32]....
        /*06d8*/ 	.word	0x00009fe0
        /*06dc*/ 	.word	0x00000000
        /*06e0*/ 	.word	0x00000000
        /*06e4*/ 	.short	0x010a
        /*06e6*/ 	.byte	0x3f
	.zero		1


	//   ....[33]....
        /*06e8*/ 	.word	0x0000a410
        /*06ec*/ 	.word	0x00000003
        /*06f0*/ 	.word	0x00000000
        /*06f4*/ 	.short	0x010a
        /*06f6*/ 	.byte	0x3f
	.zero		1


	//   ....[34]....
        /*06f8*/ 	.word	0x0000a4c0
        /*06fc*/ 	.word	0x00000004
        /*0700*/ 	.word	0x00000000
        /*0704*/ 	.short	0x010a
        /*0706*/ 	.byte	0x3f
	.zero		1


	//   ....[35]....
        /*0708*/ 	.word	0x0000b190
        /*070c*/ 	.word	0x00000003
        /*0710*/ 	.word	0x00000000
        /*0714*/ 	.short	0x0101
        /*0716*/ 	.byte	0x3f
	.zero		1


	//   ....[36]....
        /*0718*/ 	.word	0x00013ab0
        /*071c*/ 	.word	0x00000000
        /*0720*/ 	.word	0x00000000
        /*0724*/ 	.short	0x0101
        /*0726*/ 	.byte	0x3f
	.zero		1


	//   ....[37]....
        /*0728*/ 	.word	0x00013cb0
        /*072c*/ 	.word	0x00000005
        /*0730*/ 	.word	0x00000000
        /*0734*/ 	.short	0x010a
        /*0736*/ 	.byte	0x3f
	.zero		1


	//   ....[38]....
        /*0738*/ 	.word	0x00013db0
        /*073c*/ 	.word	0x00000000
        /*0740*/ 	.word	0x00000000
        /*0744*/ 	.short	0x010a
        /*0746*/ 	.byte	0x3f
	.zero		1


	//   ....[39]....
        /*0748*/ 	.word	0x000141e0
        /*074c*/ 	.word	0x00000005
        /*0750*/ 	.word	0x00000000
        /*0754*/ 	.short	0x010a
        /*0756*/ 	.byte	0x3f
	.zero		1


	//   ....[40]....
        /*0758*/ 	.word	0x00014290
        /*075c*/ 	.word	0x00000004
        /*0760*/ 	.word	0x00000000
        /*0764*/ 	.short	0x010a
        /*0766*/ 	.byte	0x3f
	.zero		1


	//   ....[41]....
        /*0768*/ 	.word	0x00014f60
        /*076c*/ 	.word	0x00000004
        /*0770*/ 	.word	0x00000000
        /*0774*/ 	.short	0x0101
        /*0776*/ 	.byte	0x3f
	.zero		1


	//   ....[42]....
        /*0778*/ 	.word	0x0001ec40
        /*077c*/ 	.word	0x00000000
        /*0780*/ 	.word	0x00000000
        /*0784*/ 	.short	0x0101
        /*0786*/ 	.byte	0x3f
	.zero		1


	//   ....[43]....
        /*0788*/ 	.word	0x00021520
        /*078c*/ 	.word	0x000000ff
        /*0790*/ 	.word	0x00000000
        /*0794*/ 	.short	0x0101
        /*0796*/ 	.byte	0x04
	.zero		1


	//   ....[44]....
        /*0798*/ 	.word	0x000246a0
        /*079c*/ 	.word	0x00000009
        /*07a0*/ 	.word	0x00032440
        /*07a4*/ 	.short	0x010a
        /*07a6*/ 	.byte	0x3f
	.zero		1


	//   ....[45]....
        /*07a8*/ 	.word	0x00024cb0
        /*07ac*/ 	.word	0x00000009
        /*07b0*/ 	.word	0x00032420
        /*07b4*/ 	.short	0x010a
        /*07b6*/ 	.byte	0x3f
	.zero		1


	//   ....[46]....
        /*07b8*/ 	.word	0x00024d80
        /*07bc*/ 	.word	0x00000009
        /*07c0*/ 	.word	0x00032460
        /*07c4*/ 	.short	0x010a
        /*07c6*/ 	.byte	0x3f
	.zero		1


	//   ....[47]....
        /*07c8*/ 	.word	0x000253e0
        /*07cc*/ 	.word	0x00000002
        /*07d0*/ 	.word	0x00032440
        /*07d4*/ 	.short	0x010a
        /*07d6*/ 	.byte	0x3f
	.zero		1


	//   ....[48]....
        /*07d8*/ 	.word	0x000255f0
        /*07dc*/ 	.word	0x00000002
        /*07e0*/ 	.word	0x00032460
        /*07e4*/ 	.short	0x010a
        /*07e6*/ 	.byte	0x3f
	.zero		1


	//   ....[49]....
        /*07e8*/ 	.word	0x00025b80
        /*07ec*/ 	.word	0x00000002
        /*07f0*/ 	.word	0x00032440
        /*07f4*/ 	.short	0x010a
        /*07f6*/ 	.byte	0x3f
	.zero		1


	//   ....[50]....
        /*07f8*/ 	.word	0x00025d80
        /*07fc*/ 	.word	0x00000002
        /*0800*/ 	.word	0x00032460
        /*0804*/ 	.short	0x010a
        /*0806*/ 	.byte	0x3f
	.zero		1


	//   ....[51]....
        /*0808*/ 	.word	0x00026270
        /*080c*/ 	.word	0x00000002
        /*0810*/ 	.word	0x00032440
        /*0814*/ 	.short	0x010a
        /*0816*/ 	.byte	0x3f
	.zero		1


	//   ....[52]....
        /*0818*/ 	.word	0x00026480
        /*081c*/ 	.word	0x00000002
        /*0820*/ 	.word	0x00032460
        /*0824*/ 	.short	0x010a
        /*0826*/ 	.byte	0x3f
	.zero		1


	//   ....[53]....
        /*0828*/ 	.word	0x00027600
        /*082c*/ 	.word	0x00000000
        /*0830*/ 	.word	0x00032420
        /*0834*/ 	.short	0x010a
        /*0836*/ 	.byte	0x3f
	.zero		1


	//   ....[54]....
        /*0838*/ 	.word	0x000277b0
        /*083c*/ 	.word	0x00000006
        /*0840*/ 	.word	0x00000000
        /*0844*/ 	.short	0x010a
        /*0846*/ 	.byte	0x3f
	.zero		1


	//   ....[55]....
        /*0848*/ 	.word	0x00027820
        /*084c*/ 	.word	0x00000007
        /*0850*/ 	.word	0x00000000
        /*0854*/ 	.short	0x010a
        /*0856*/ 	.byte	0x3f
	.zero		1


	//   ....[56]....
        /*0858*/ 	.word	0x00027890
        /*085c*/ 	.word	0x00000004
        /*0860*/ 	.word	0x00000000
        /*0864*/ 	.short	0x010a
        /*0866*/ 	.byte	0x3f
	.zero		1


	//   ....[57]....
        /*0868*/ 	.word	0x000278c0
        /*086c*/ 	.word	0x00000003
        /*0870*/ 	.word	0x00000000
        /*0874*/ 	.short	0x010a
        /*0876*/ 	.byte	0x3f
	.zero		1


	//   ....[58]....
        /*0878*/ 	.word	0x00027930
        /*087c*/ 	.word	0x00000007
        /*0880*/ 	.word	0x00032400
        /*0884*/ 	.short	0x010a
        /*0886*/ 	.byte	0x3f
	.zero		1


	//   ....[59]....
        /*0888*/ 	.word	0x00027980
        /*088c*/ 	.word	0x00000014
        /*0890*/ 	.word	0x00000000
        /*0894*/ 	.short	0x010a
        /*0896*/ 	.byte	0x3f
	.zero		1


	//   ....[60]....
        /*0898*/ 	.word	0x000279e0
        /*089c*/ 	.word	0x00000008
        /*08a0*/ 	.word	0x00032410
        /*08a4*/ 	.short	0x010a
        /*08a6*/ 	.byte	0x3f
	.zero		1


	//   ....[61]....
        /*08a8*/ 	.word	0x00027a30
        /*08ac*/ 	.word	0x00000008
        /*08b0*/ 	.word	0x00000000
        /*08b4*/ 	.short	0x010a
        /*08b6*/ 	.byte	0x3f
	.zero		1


	//   ....[62]....
        /*08b8*/ 	.word	0x00027a80
        /*08bc*/ 	.word	0x00000000
        /*08c0*/ 	.word	0x00000000
        /*08c4*/ 	.short	0x010a
        /*08c6*/ 	.byte	0x3f
	.zero		1


	//   ....[63]....
        /*08c8*/ 	.word	0x00027ad0
        /*08cc*/ 	.word	0x00000004
        /*08d0*/ 	.word	0x00000000
        /*08d4*/ 	.short	0x010a
        /*08d6*/ 	.byte	0x3f
	.zero		1


	//   ....[64]....
        /*08d8*/ 	.word	0x00027b20
        /*08dc*/ 	.word	0x00000000
        /*08e0*/ 	.word	0x00000000
        /*08e4*/ 	.short	0x010a
        /*08e6*/ 	.byte	0x3f
	.zero		1


	//   ....[65]....
        /*08e8*/ 	.word	0x00027b70
        /*08ec*/ 	.word	0x00000004
        /*08f0*/ 	.word	0x00000000
        /*08f4*/ 	.short	0x010a
        /*08f6*/ 	.byte	0x3f
	.zero		1


	//   ....[66]....
        /*08f8*/ 	.word	0x00027d10
        /*08fc*/ 	.word	0x00000009
        /*0900*/ 	.word	0x00032440
        /*0904*/ 	.short	0x010a
        /*0906*/ 	.byte	0x3f
	.zero		1


	//   ....[67]....
        /*0908*/ 	.word	0x00027d90
        /*090c*/ 	.word	0x00000009
        /*0910*/ 	.word	0x00032420
        /*0914*/ 	.short	0x010a
        /*0916*/ 	.byte	0x3f
	.zero		1


	//   ....[68]....
        /*0918*/ 	.word	0x00027de0
        /*091c*/ 	.word	0x00000009
        /*0920*/ 	.word	0x00032460
        /*0924*/ 	.short	0x010a
        /*0926*/ 	.byte	0x3f
	.zero		1


	//   ....[69]....
        /*0928*/ 	.word	0x00027e30
        /*092c*/ 	.word	0x00000002
        /*0930*/ 	.word	0x00032440
        /*0934*/ 	.short	0x010a
        /*0936*/ 	.byte	0x3f
	.zero		1


	//   ....[70]....
        /*0938*/ 	.word	0x00027e80
        /*093c*/ 	.word	0x00000002
        /*0940*/ 	.word	0x00032460
        /*0944*/ 	.short	0x010a
        /*0946*/ 	.byte	0x3f
	.zero		1


	//   ....[71]....
        /*0948*/ 	.word	0x00027ed0
        /*094c*/ 	.word	0x00000002
        /*0950*/ 	.word	0x00032440
        /*0954*/ 	.short	0x010a
        /*0956*/ 	.byte	0x3f
	.zero		1


	//   ....[72]....
        /*0958*/ 	.word	0x00027f20
        /*095c*/ 	.word	0x00000002
        /*0960*/ 	.word	0x00032460
        /*0964*/ 	.short	0x010a
        /*0966*/ 	.byte	0x3f
	.zero		1


	//   ....[73]....
        /*0968*/ 	.word	0x00027f70
        /*096c*/ 	.word	0x00000002
        /*0970*/ 	.word	0x00032440
        /*0974*/ 	.short	0x010a
        /*0976*/ 	.byte	0x3f
	.zero		1


	//   ....[74]....
        /*0978*/ 	.word	0x00027fc0
        /*097c*/ 	.word	0x00000002
        /*0980*/ 	.word	0x00032460
        /*0984*/ 	.short	0x010a
        /*0986*/ 	.byte	0x3f
	.zero		1


	//   ....[75]....
        /*0988*/ 	.word	0x00028970
        /*098c*/ 	.word	0x00000000
        /*0990*/ 	.word	0x00032420
        /*0994*/ 	.short	0x010a
        /*0996*/ 	.byte	0x3f
	.zero		1


	//   ....[76]....
        /*0998*/ 	.word	0x00028b10
        /*099c*/ 	.word	0x00000006
        /*09a0*/ 	.word	0x00000000
        /*09a4*/ 	.short	0x010a
        /*09a6*/ 	.byte	0x3f
	.zero		1


	//   ....[77]....
        /*09a8*/ 	.word	0x00028b60
        /*09ac*/ 	.word	0x00000007
        /*09b0*/ 	.word	0x00000000
        /*09b4*/ 	.short	0x010a
        /*09b6*/ 	.byte	0x3f
	.zero		1


	//   ....[78]....
        /*09b8*/ 	.word	0x00028bb0
        /*09bc*/ 	.word	0x00000004
        /*09c0*/ 	.word	0x00000000
        /*09c4*/ 	.short	0x010a
        /*09c6*/ 	.byte	0x3f
	.zero		1


	//   ....[79]....
        /*09c8*/ 	.word	0x00028f50
        /*09cc*/ 	.word	0x0000000c
        /*09d0*/ 	.word	0x00000000
        /*09d4*/ 	.short	0x010a
        /*09d6*/ 	.byte	0x3f
	.zero		1


	//   ....[80]....
        /*09d8*/ 	.word	0x00029090
        /*09dc*/ 	.word	0x00000002
        /*09e0*/ 	.word	0x00000000
        /*09e4*/ 	.short	0x010a
        /*09e6*/ 	.byte	0x3f
	.zero		1


	//   ....[81]....
        /*09e8*/ 	.word	0x000296f0
        /*09ec*/ 	.word	0x0000000b
        /*09f0*/ 	.word	0x00000000
        /*09f4*/ 	.short	0x010a
        /*09f6*/ 	.byte	0x3f
	.zero		1


	//   ....[82]....
        /*09f8*/ 	.word	0x00029830
        /*09fc*/ 	.word	0x00000008
        /*0a00*/ 	.word	0x00000000
        /*0a04*/ 	.short	0x010a
        /*0a06*/ 	.byte	0x3f
	.zero		1


	//   ....[83]....
        /*0a08*/ 	.word	0x0002aab0
        /*0a0c*/ 	.word	0x00000002
        /*0a10*/ 	.word	0x00000000
        /*0a14*/ 	.short	0x0101
        /*0a16*/ 	.byte	0x3f
	.zero		1


	//   ....[84]....
        /*0a18*/ 	.word	0x00044710
        /*0a1c*/ 	.word	0x00000004
        /*0a20*/ 	.word	0x00000000
        /*0a24*/ 	.short	0x0101
        /*0a26*/ 	.byte	0x3f
	.zero		1


	//   ....[85]....
        /*0a28*/ 	.word	0x00044740
        /*0a2c*/ 	.word	0x00000002
        /*0a30*/ 	.word	0x00000000
        /*0a34*/ 	.short	0x010a
        /*0a36*/ 	.byte	0x3f
	.zero		1


	//   ....[86]....
        /*0a38*/ 	.word	0x00044790
        /*0a3c*/ 	.word	0x00000008
        /*0a40*/ 	.word	0x00000000
        /*0a44*/ 	.short	0x010a
        /*0a46*/ 	.byte	0x3f
	.zero		1


	//----- nvinfo : EIATTR_NUM_MBARRIERS
	.align		4
.L_1441:
        /*0a48*/ 	.byte	0x03, 0x38
        /*0a4a*/ 	.short	0x0017


	//----- nvinfo : EIATTR_EXIT_INSTR_OFFSETS
	.align		4
        /*0a4c*/ 	.byte	0x04, 0x1c
        /*0a4e*/ 	.short	(.L_1443 - .L_1442)


	//   ....[0]....
.L_1442:
        /*0a50*/ 	.word	0x00000bd0


	//   ....[1]....
        /*0a54*/ 	.word	0x00022870


	//   ....[2]....
        /*0a58*/ 	.word	0x000228d0


	//   ....[3]....
        /*0a5c*/ 	.word	0x00027910


	//----- nvinfo : EIATTR_MAX_THREADS
	.align		4
.L_1443:
        /*0a60*/ 	.byte	0x04, 0x05
        /*0a62*/ 	.short	(.L_1445 - .L_1444)
.L_1444:
        /*0a64*/ 	.word	0x00000180
        /*0a68*/ 	.word	0x00000001
        /*0a6c*/ 	.word	0x00000001


	//----- nvinfo : EIATTR_CRS_STACK_SIZE
	.align		4
.L_1445:
        /*0a70*/ 	.byte	0x04, 0x1e
        /*0a72*/ 	.short	(.L_1447 - .L_1446)
.L_1446:
        /*0a74*/ 	.word	0x00000000


	//----- nvinfo : EIATTR_CBANK_PARAM_SIZE
	.align		4
.L_1447:
        /*0a78*/ 	.byte	0x03, 0x19
        /*0a7a*/ 	.short	0x0b70


	//----- nvinfo : EIATTR_PARAM_CBANK
	.align		4
        /*0a7c*/ 	.byte	0x04, 0x0a
        /*0a7e*/ 	.short	(.L_1449 - .L_1448)
	.align		4
.L_1448:
        /*0a80*/ 	.word	index@(.nv.constant0._ZN7cutlass13device_kernelIN5flash11enable_sm90INS1_16FlashAttnFwdSm90INS1_25CollectiveMainloopFwdSm90ILi2EN4cute5tupleIJNS5_1CILi1EEES8_S8_EEENS6_IJNS7_ILi128EEENS7_ILi96EEENS7_ILi64EEEEEELi256ENS_10bfloat16_tEfNS_4arch4Sm90ELb0ELb1ELb1ELb1ELb0ELb0ELb1ELb1ELb0ELb0ELb0ELb0EEENS1_21CollectiveEpilogueFwdINS6_IJSA_NS7_ILi256EEESB_EEES9_SE_SG_Li256ELb1ELb0ELb0ELb0EEENS1_36VarlenDynamicPersistentTileSchedulerILi128ELi96ELi256ELi32ELb0ELb0ELb1ELb1ELb0ELb1EEEEEEEEEvNT_6ParamsE)
        /*0a84*/ 	.short	0x0210
        /*0a86*/ 	.short	0x0b70


	//----- nvinfo : EIATTR_SW_WAR
	.align		4
.L_1449:
        /*0a88*/ 	.byte	0x04, 0x36
        /*0a8a*/ 	.short	(.L_1451 - .L_1450)
.L_1450:
        /*0a8c*/ 	.word	0x00000008
.L_1451:


//--------------------- .nv.info._ZN7cutlass13device_kernelIN5flash11enable_sm90INS1_16FlashAttnFwdSm90INS1_25CollectiveMainloopFwdSm90ILi2EN4cute5tupleIJNS5_1CILi1EEES8_S8_EEENS6_IJNS7_ILi128EEENS7_ILi96EEENS7_ILi64EEEEEELi256ENS_10bfloat16_tEfNS_4arch4Sm90ELb0ELb1ELb1ELb1ELb0ELb1ELb1ELb1ELb0ELb0ELb0ELb0EEENS1_21CollectiveEpilogueFwdINS6_IJSA_NS7_ILi256EEESB_EEES9_SE_SG_Li256ELb1ELb0ELb0ELb0EEENS1_36VarlenDynamicPersistentTileSchedulerILi128ELi96ELi256ELi32ELb0ELb0ELb1ELb1ELb0ELb1EEEEEEEEEvNT_6ParamsE --------------------------
	.section	.nv.info._ZN7cutlass13device_kernelIN5flash11enable_sm90INS1_16FlashAttnFwdSm90INS1_25CollectiveMainloopFwdSm90ILi2EN4cute5tupleIJNS5_1CILi1EEES8_S8_EEENS6_IJNS7_ILi128EEENS7_ILi96EEENS7_ILi64EEEEEELi256ENS_10bfloat16_tEfNS_4arch4Sm90ELb0ELb1ELb1ELb1ELb0ELb1ELb1ELb1ELb0ELb0ELb0ELb0EEENS1_21CollectiveEpilogueFwdINS6_IJSA_NS7_ILi256EEESB_EEES9_SE_SG_Li256ELb1ELb0ELb0ELb0EEENS1_36VarlenDynamicPersistentTileSchedulerILi128ELi96ELi256ELi32ELb0ELb0ELb1ELb1ELb0ELb1EEEEEEEEEvNT_6ParamsE,"",@"SHT_CUDA_INFO"
	.sectionflags	@""
	.align	4


	//----- nvinfo : EIATTR_CUDA_API_VERSION
	.align		4
        /*0000*/ 	.byte	0x04, 0x37
        /*0002*/ 	.short	(.L_1453 - .L_1452)
.L_1452:
        /*0004*/ 	.word	0x00000082


	//----- nvinfo : EIATTR_KPARAM_INFO
	.align		4
.L_1453:
        /*0008*/ 	.byte	0x04, 0x17
        /*000a*/ 	.short	(.L_1455 - .L_1454)
.L_1454:
        /*000c*/ 	.word	0x00000000
        /*0010*/ 	.short	0x0000
        /*0012*/ 	.short	0x0070
        /*0014*/ 	.byte	0x00, 0xf0, 0x01, 0x2c


	//----- nvinfo : EIATTR_SPARSE_MMA_MASK
	.align		4
.L_1455:
        /*0018*/ 	.byte	0x03, 0x50
        /*001a*/ 	.short	0x0000


	//----- nvinfo : EIATTR_MAXREG_COUNT
	.align		4
        /*001c*/ 	.byte	0x03, 0x1b
        /*001e*/ 	.short	0x00a8


	//----- nvinfo : EIATTR_NUM_BARRIERS
	.align		4
        /*0020*/ 	.byte	0x02, 0x4c
        /*0022*/ 	.byte	0x10
	.zero		1


	//----- nvinfo : EIATTR_EXTERNS
	.align		4
        /*0024*/ 	.byte	0x04, 0x0f
        /*0026*/ 	.short	(.L_1457 - .L_1456)


	//   ....[0]....
	.align		4
.L_1456:
        /*0028*/ 	.word	index@(__assertfail)


	//----- nvinfo : EIATTR_ANNOTATIONS
	.align		4
.L_1457:
        /*002c*/ 	.byte	0x04, 0x55
        /*002e*/ 	.short	(.L_1459 - .L_1458)


	//   ....[0]....
.L_1458:
        /* <DEDUP_REMOVED lines=37> */


	//----- nvinfo : EIATTR_MERCURY_ISA_VERSION
	.align		4
.L_1459:
        /*0268*/ 	.byte	0x03, 0x5f
        /*026a*/ 	.short	0x0101


	//----- nvinfo : EIATTR_UNUSED_LOAD_BYTE_OFFSET
	.align		4
        /*026c*/ 	.byte	0x04, 0x44
        /*026e*/ 	.short	(.L_1461 - .L_1460)


	//   ....[0]....
.L_1460:
        /*0270*/ 	.word	0x00000c40
        /*0274*/ 	.word	0x0000fff0


	//   ....[1]....
        /*0278*/ 	.word	0x0002bd20
        /*027c*/ 	.word	0x0000fff0


	//----- nvinfo : EIATTR_INT_WARP_WIDE_INSTR_OFFSETS
	.align		4
.L_1461:
        /*0280*/ 	.byte	0x04, 0x31
        /*0282*/ 	.short	(.L_1463 - .L_1462)


	//   ....[0]....
.L_1462:
        /*0284*/ 	.word	0x00000240


	//   ....[1]....
        /*0288*/ 	.word	0x00000280


	//   ....[2]....
        /*028c*/ 	.word	0x000002f0


	//   ....[3]....
        /*0290*/ 	.word	0x00000300


	//   ....[4]....
        /*0294*/ 	.word	0x00030f70


	//   ....[5]....
        /*0298*/ 	.word	0x00031000


	//   ....[6]....
        /*029c*/ 	.word	0x00031500


	//   ....[7]....
        /*02a0*/ 	.word	0x00031570


	//   ....[8]....
        /*02a4*/ 	.word	0x00033a80


	//   ....[9]....
        /*02a8*/ 	.word	0x00033b10


	//----- nvinfo : EIATTR_COOP_GROUP_MASK_REGIDS
	.align		4
.L_1463:
        /*02ac*/ 	.byte	0x04, 0x29
        /*02ae*/ 	.short	(.L_1465 - .L_1464)


	//   ....[0]....
.L_1464:
        /*02b0*/ 	.word	0xffffffff


	//   ....[1]....
        /*02b4*/ 	.word	0xffffffff


	//   ....[2]....
        /*02b8*/ 	.word	0xffffffff


	//   ....[3]....
        /*02bc*/ 	.word	0xffffffff


	//   ....[4]....
        /*02c0*/ 	.word	0xffffffff


	//   ....[5]....
        /*02c4*/ 	.word	0xffffffff


	//   ....[6]....
        /*02c8*/ 	.word	0xffffffff


	//   ....[7]....
        /*02cc*/ 	.word	0xffffffff


	//   ....[8]....
        /*02d0*/ 	.word	0xffffffff


	//   ....[9]....
        /*02d4*/ 	.word	0xffffffff


	//   ....[10]....
        /*02d8*/ 	.word	0xffffffff


	//   ....[11]....
        /*02dc*/ 	.word	0xffffffff


	//   ....[12]....
        /*02e0*/ 	.word	0xffffffff


	//   ....[13]....
        /*02e4*/ 	.word	0xffffffff


	//   ....[14]....
        /*02e8*/ 	.word	0xffffffff


	//   ....[15]....
        /*02ec*/ 	.word	0xffffffff


	//   ....[16]....
        /*02f0*/ 	.word	0xffffffff


	//   ....[17]....
        /*02f4*/ 	.word	0xffffffff


	//   ....[18]....
        /*02f8*/ 	.word	0xffffffff


	//   ....[19]....
        /*02fc*/ 	.word	0xffffffff


	//   ....[20]....
        /*0300*/ 	.word	0xffffffff


	//   ....[21]....
        /*0304*/ 	.word	0xffffffff


	//   ....[22]....
        /*0308*/ 	.word	0xffffffff


	//   ....[23]....
        /*030c*/ 	.word	0xffffffff


	//   ....[24]....
        /*0310*/ 	.word	0xffffffff


	//   ....[25]....
        /*0314*/ 	.word	0xffffffff


	//   ....[26]....
        /*0318*/ 	.word	0xffffffff


	//   ....[27]....
        /*031c*/ 	.word	0xffffffff


	//   ....[28]....
        /*0320*/ 	.word	0xffffffff


	//   ....[29]....
        /*0324*/ 	.word	0xffffffff


	//   ....[30]....
        /*0328*/ 	.word	0xffffffff


	//   ....[31]....
        /*032c*/ 	.word	0xffffffff


	//   ....[32]....
        /*0330*/ 	.word	0xffffffff


	//   ....[33]....
        /*0334*/ 	.word	0xffffffff


	//   ....[34]....
        /*0338*/ 	.word	0xffffffff


	//   ....[35]....
        /*033c*/ 	.word	0xffffffff


	//   ....[36]....
        /*0340*/ 	.word	0xffffffff


	//   ....[37]....
        /*0344*/ 	.word	0xffffffff


	//   ....[38]....
        /*0348*/ 	.word	0xffffffff


	//   ....[39]....
        /*034c*/ 	.word	0xffffffff


	//   ....[40]....
        /*0350*/ 	.word	0xffffffff


	//   ....[41]....
        /*0354*/ 	.word	0xffffffff


	//   ....[42]....
        /*0358*/ 	.word	0xffffffff


	//   ....[43]....
        /*035c*/ 	.word	0xffffffff


	//   ....[44]....
        /*0360*/ 	.word	0xffffffff


	//   ....[45]....
        /*0364*/ 	.word	0xffffffff


	//   ....[46]....
        /*0368*/ 	.word	0xffffffff


	//   ....[47]....
        /*036c*/ 	.word	0xffffffff


	//   ....[48]....
        /*0370*/ 	.word	0xffffffff


	//   ....[49]....
        /*0374*/ 	.word	0xffffffff


	//   ....[50]....
        /*0378*/ 	.word	0xffffffff


	//   ....[51]....
        /*037c*/ 	.word	0xffffffff


	//   ....[52]....
        /*0380*/ 	.word	0xffffffff


	//   ....[53]....
        /*0384*/ 	.word	0xffffffff


	//   ....[54]....
        /*0388*/ 	.word	0xffffffff


	//   ....[55]....
        /*038c*/ 	.word	0xffffffff


	//   ....[56]....
        /*0390*/ 	.word	0xffffffff


	//   ....[57]....
        /*0394*/ 	.word	0xffffffff


	//   ....[58]....
        /*0398*/ 	.word	0x0500000f


	//   ....[59]....
        /*039c*/ 	.word	0x0500000f


	//   ....[60]....
        /*03a0*/ 	.word	0x0500000f


	//   ....[61]....
        /*03a4*/ 	.word	0x0500000f


	//   ....[62]....
        /*03a8*/ 	.word	0x0500000f


	//   ....[63]....
        /*03ac*/ 	.word	0x0500000f


	//   ....[64]....
        /*03b0*/ 	.word	0x0500000f


	//   ....[65]....
        /*03b4*/ 	.word	0x0500000f


	//   ....[66]....
        /*03b8*/ 	.word	0x0500000f


	//   ....[67]....
        /*03bc*/ 	.word	0x0500000f


	//   ....[68]....
        /*03c0*/ 	.word	0x0500000f


	//   ....[69]....
        /*03c4*/ 	.word	0x0500000f


	//   ....[70]....
        /*03c8*/ 	.word	0x0500000f


	//   ....[71]....
        /*03cc*/ 	.word	0x0500000f


	//   ....[72]....
        /*03d0*/ 	.word	0x0500000f


	//   ....[73]....
        /*03d4*/ 	.word	0x0500000f


	//   ....[74]....
        /*03d8*/ 	.word	0x0500000f


	//   ....[75]....
        /*03dc*/ 	.word	0x0500000f


	//   ....[76]....
        /*03e0*/ 	.word	0x0500000f


	//   ....[77]....
        /*03e4*/ 	.word	0x0500000f


	//   ....[78]....
        /*03e8*/ 	.word	0x0500000f


	//   ....[79]....
        /*03ec*/ 	.word	0x0500000f


	//   ....[80]....
        /*03f0*/ 	.word	0x0500000f


	//   ....[81]....
        /*03f4*/ 	.word	0x0500000f


	//   ....[82]....
        /*03f8*/ 	.word	0x0500000f


	//   ....[83]....
        /*03fc*/ 	.word	0x0500000f


	//   ....[84]....
        /*0400*/ 	.word	0x0500000f


	//   ....[85]....
        /*0404*/ 	.word	0x0500000f


	//   ....[86]....
        /*0408*/ 	.word	0x0500000f


	//   ....[87]....
        /*040c*/ 	.word	0x0500000f


	//   ....[88]....
        /*0410*/ 	.word	0x0500000f


	//   ....[89]....
        /*0414*/ 	.word	0x0500000f


	//   ....[90]....
        /*0418*/ 	.word	0x0500000f


	//   ....[91]....
        /*041c*/ 	.word	0x0500000f


	//   ....[92]....
        /*0420*/ 	.word	0x0500000f


	//   ....[93]....
        /*0424*/ 	.word	0x0500000f


	//   ....[94]....
        /*0428*/ 	.word	0x0500000f


	//   ....[95]....
        /*042c*/ 	.word	0xffffffff


	//   ....[96]....
        /*0430*/ 	.word	0xffffffff


	//   ....[97]....
        /*0434*/ 	.word	0xffffffff


	//   ....[98]....
        /*0438*/ 	.word	0xffffffff


	//----- nvinfo : EIATTR_COOP_GROUP_INSTR_OFFSETS
	.align		4
.L_1465:
        /*043c*/ 	.byte	0x04, 0x28
        /*043e*/ 	.short	(.L_1467 - .L_1466)


	//   ....[0]....
.L_1466:
        /*0440*/ 	.word	0x000000c0


	//   ....[1]....
        /*0444*/ 	.word	0x00000250


	//   ....[2]....
        /*0448*/ 	.word	0x000002a0


	//   ....[3]....
        /*044c*/ 	.word	0x000004f0


	//   ....[4]....
        /*0450*/ 	.word	0x00000650


	//   ....[5]....
        /*0454*/ 	.word	0x00000770


	//   ....[6]....
        /*0458*/ 	.word	0x000008d0


	//   ....[7]....
        /*045c*/ 	.word	0x00006780


	//   ....[8]....
        /*0460*/ 	.word	0x0000d380


	//   ....[9]....
        /*0464*/ 	.word	0x0000d420


	//   ....[10]....
        /*0468*/ 	.word	0x0000d600


	//   ....[11]....
        /*046c*/ 	.word	0x0000d620


	//   ....[12]....
        /*0470*/ 	.word	0x000178e0


	//   ....[13]....
        /*0474*/ 	.word	0x00017990


	//   ....[14]....
        /*0478*/ 	.word	0x00017d50


	//   ....[15]....
        /*047c*/ 	.word	0x00017ec0


	//   ....[16]....
        /*0480*/ 	.word	0x000224c0


	//   ....[17]....
        /*0484*/ 	.word	0x00022560


	//   ....[18]....
        /*0488*/ 	.word	0x00022730


	//   ....[19]....
        /*048c*/ 	.word	0x00022750


	//   ....[20]....
        /*0490*/ 	.word	0x0002ad80


	//   ....[21]....
        /*0494*/ 	.word	0x0002ada0


	//   ....[22]....
        /*0498*/ 	.word	0x0002ae00


	//   ....[23]....
        /*049c*/ 	.word	0x0002ae40


	//   ....[24]....
        /*04a0*/ 	.word	0x0002e890


	//   ....[25]....
        /*04a4*/ 	.word	0x0002ea20


	//   ....[26]....
        /*04a8*/ 	.word	0x0002ea50


	//   ....[27]....
        /*04ac*/ 	.word	0x0002ea80


	//   ....[28]....
        /*04b0*/ 	.word	0x0002eac0


	//   ....[29]....
        /*04b4*/ 	.word	0x0002eb10


	//   ....[30]....
        /*04b8*/ 	.word	0x0002eb70


	//   ....[31]....
        /*04bc*/ 	.word	0x0002ed50


	//   ....[32]....
        /*04c0*/ 	.word	0x0002edb0


	//   ....[33]....
        /*04c4*/ 	.word	0x0002edf0


	//   ....[34]....
        /*04c8*/ 	.word	0x0002ee30


	//   ....[35]....
        /*04cc*/ 	.word	0x0002ee60


	//   ....[36]....
        /*04d0*/ 	.word	0x0002ee90


	//   ....[37]....
        /*04d4*/ 	.word	0x0002ef20


	//   ....[38]....
        /*04d8*/ 	.word	0x0002ef80


	//   ....[39]....
        /*04dc*/ 	.word	0x0002f010


	//   ....[40]....
        /*04e0*/ 	.word	0x00033ba0


	//   ....[41]....
        /*04e4*/ 	.word	0x00033bb0


	//   ....[42]....
        /*04e8*/ 	.word	0x00033cc0


	//   ....[43]....
        /*04ec*/ 	.word	0x00033d20


	//   ....[44]....
        /*04f0*/ 	.word	0x00033d60


	//   ....[45]....
        /*04f4*/ 	.word	0x00033da0


	//   ....[46]....
        /*04f8*/ 	.word	0x00033dd0


	//   ....[47]....
        /*04fc*/ 	.word	0x00033e00


	//   ....[48]....
        /*0500*/ 	.word	0x00033f90


	//   ....[49]....
        /*0504*/ 	.word	0x00033ff0


	//   ....[50]....
        /*0508*/ 	.word	0x00034030


	//   ....[51]....
        /*050c*/ 	.word	0x00034070


	//   ....[52]....
        /*0510*/ 	.word	0x000340a0


	//   ....[53]....
        /*0514*/ 	.word	0x000340d0


	//   ....[54]....
        /*0518*/ 	.word	0x00034190


	//   ....[55]....
        /*051c*/ 	.word	0x000341b0


	//   ....[56]....
        /*0520*/ 	.word	0x00034220


	//   ....[57]....
        /*0524*/ 	.word	0x00034890


	//   ....[58]....
        /*0528*/ 	.word	0x00034cd0


	//   ....[59]....
        /*052c*/ 	.word	0x00034d70


	//   ....[60]....
        /*0530*/ 	.word	0x00034e10


	//   ....[61]....
        /*0534*/ 	.word	0x00034eb0


	//   ....[62]....
        /*0538*/ 	.word	0x00034f50


	//   ....[63]....
        /*053c*/ 	.word	0x00034ff0


	//   ....[64]....
        /*0540*/ 	.word	0x00035090


	//   ....[65]....
        /*0544*/ 	.word	0x00035130


	//   ....[66]....
        /*0548*/ 	.word	0x000351d0


	//   ....[67]....
        /*054c*/ 	.word	0x000352c0


	//   ....[68]....
        /*0550*/ 	.word	0x00035360


	//   ....[69]....
        /*0554*/ 	.word	0x00035400


	//   ....[70]....
        /*0558*/ 	.word	0x000354a0


	//   ....[71]....
        /*055c*/ 	.word	0x00035540


	//   ....[72]....
        /*0560*/ 	.word	0x000355e0


	//   ....[73]....
        /*0564*/ 	.word	0x00035680


	//   ....[74]....
        /*0568*/ 	.word	0x00035720


	//   ....[75]....
        /*056c*/ 	.word	0x00035a20


	//   ....[76]....
        /*0570*/ 	.word	0x00035d00


	//   ....[77]....
        /*0574*/ 	.word	0x00036120


	//   ....[78]....
        /*0578*/ 	.word	0x000361b0


	//   ....[79]....
        /*057c*/ 	.word	0x00036250


	//   ....[80]....
        /*0580*/ 	.word	0x00036300


	//   ....[81]....
        /*0584*/ 	.word	0x00036380


	//   ....[82]....
        /*0588*/ 	.word	0x00036400


	//   ....[83]....
        /*058c*/ 	.word	0x00036480


	//   ....[84]....
        /*0590*/ 	.word	0x00036500


	//   ....[85]....
        /*0594*/ 	.word	0x00036590


	//   ....[86]....
        /*0598*/ 	.word	0x00036640


	//   ....[87]....
        /*059c*/ 	.word	0x000366c0


	//   ....[88]....
        /*05a0*/ 	.word	0x00036740


	//   ....[89]....
        /*05a4*/ 	.word	0x000367c0


	//   ....[90]....
        /*05a8*/ 	.word	0x00036840


	//   ....[91]....
        /*05ac*/ 	.word	0x000368b0


	//   ....[92]....
        /*05b0*/ 	.word	0x00036950


	//   ....[93]....
        /*05b4*/ 	.word	0x000369e0


	//   ....[94]....
        /*05b8*/ 	.word	0x00036b10


	//   ....[95]....
        /*05bc*/ 	.word	0x00039ea0


	//   ....[96]....
        /*05c0*/ 	.word	0x00039ed0


	//   ....[97]....
        /*05c4*/ 	.word	0x00039ef0


	//   ....[98]....
        /*05c8*/ 	.word	0x00039f00


	//----- nvinfo : EIATTR_REG_RECONFIG
	.align		4
.L_1467:
        /*05cc*/ 	.byte	0x01, 0x54
	.zero		2


	//----- nvinfo : EIATTR_SYSCALL_OFFSETS
	.align		4
        /*05d0*/ 	.byte	0x04, 0x46
        /*05d2*/ 	.short	(.L_1469 - .L_1468)


	//   ....[0]....
.L_1468:
        /*05d4*/ 	.word	0x00001b70


	//   ....[1]....
        /*05d8*/ 	.word	0x00001cc0


	//   ....[2]....
        /*05dc*/ 	.word	0x00006ba0


	//   ....[3]....
        /*05e0*/ 	.word	0x000072f0


	//   ....[4]....
        /*05e4*/ 	.word	0x00031190


	//   ....[5]....
        /*05e8*/ 	.word	0x000312d0


	//   ....[6]....
        /*05ec*/ 	.word	0x000313d0


	//----- nvinfo : EIATTR_MBARRIER_INSTR_OFFSETS
	.align		4
.L_1469:
        /*05f0*/ 	.byte	0x04, 0x39
        /*05f2*/ 	.short	(.L_1471 - .L_1470)


	//   ....[0]....
.L_1470:
        /*05f4*/ 	.word	0x00000390
        /*05f8*/ 	.word	0x000000ff
        /*05fc*/ 	.word	0x00032400
        /*0600*/ 	.short	0x0100
        /*0602*/ 	.byte	0x08
	.zero		1


	//   ....[1]....
        /*0604*/ 	.word	0x000003a0
        /*0608*/ 	.word	0x000000ff
        /*060c*/ 	.word	0x00032410
        /*0610*/ 	.short	0x0100
        /*0612*/ 	.byte	0x08
	.zero		1


	//   ....[2]....
        /*0614*/ 	.word	0x000003b0
        /*0618*/ 	.word	0x000000ff
        /*061c*/ 	.word	0x00032420
        /*0620*/ 	.short	0x0100
        /*0622*/ 	.byte	0x08
	.zero		1


	//   ....[3]....
        /*0624*/ 	.word	0x000004a0
        /*0628*/ 	.word	0x000000ff
        /*062c*/ 	.word	0x00032430
        /*0630*/ 	.short	0x0100
        /*0632*/ 	.byte	0x08
	.zero		1


	//   ....[4]....
        /*0634*/ 	.word	0x000004b0
        /*0638*/ 	.word	0x000000ff
        /*063c*/ 	.word	0x00032440
        /*0640*/ 	.short	0x0100
        /*0642*/ 	.byte	0x08
	.zero		1


	//   ....[5]....
        /*0644*/ 	.word	0x000004c0
        /*0648*/ 	.word	0x000000ff
        /*064c*/ 	.word	0x00032438
        /*0650*/ 	.short	0x0100
        /*0652*/ 	.byte	0x08
	.zero		1


	//   ....[6]....
        /*0654*/ 	.word	0x000004d0
        /*0658*/ 	.word	0x000000ff
        /*065c*/ 	.word	0x00032448
        /*0660*/ 	.short	0x0100
        /*0662*/ 	.byte	0x08
	.zero		1


	//   ....[7]....
        /*0664*/ 	.word	0x00000600
        /*0668*/ 	.word	0x000000ff
        /*066c*/ 	.word	0x00032450
        /*0670*/ 	.short	0x0100
        /*0672*/ 	.byte	0x08
	.zero		1


	//   ....[8]....
        /*0674*/ 	.word	0x00000610
        /*0678*/ 	.word	0x000000ff
        /*067c*/ 	.word	0x00032460
        /*0680*/ 	.short	0x0100
        /*0682*/ 	.byte	0x08
	.zero		1


	//   ....[9]....
        /*0684*/ 	.word	0x00000620
        /*0688*/ 	.word	0x000000ff
        /*068c*/ 	.word	0x00032458
        /*0690*/ 	.short	0x0100
        /*0692*/ 	.byte	0x08
	.zero		1


	//   ....[10]....
        /*0694*/ 	.word	0x00000630
        /*0698*/ 	.word	0x000000ff
        /*069c*/ 	.word	0x00032468
        /*06a0*/ 	.short	0x0100
        /*06a2*/ 	.byte	0x08
	.zero		1


	//   ....[11]....
        /*06a4*/ 	.word	0x00000720
        /*06a8*/ 	.word	0x000000ff
        /*06ac*/ 	.word	0x00032470
        /*06b0*/ 	.short	0x0100
        /*06b2*/ 	.byte	0x06
	.zero		1


	//   ....[12]....
        /*06b4*/ 	.word	0x00000730
        /*06b8*/ 	.word	0x000000ff
        /*06bc*/ 	.word	0x00032480
        /*06c0*/ 	.short	0x0100
        /*06c2*/ 	.byte	0x06
	.zero		1


	//   ....[13]....
        /*06c4*/ 	.word	0x00000740
        /*06c8*/ 	.word	0x000000ff
        /*06cc*/ 	.word	0x00032478
        /*06d0*/ 	.short	0x0100
        /*06d2*/ 	.byte	0x06
	.zero		1


	//   ....[14]....
        /*06d4*/ 	.word	0x00000750
        /*06d8*/ 	.word	0x000000ff
        /*06dc*/ 	.word	0x00032488
        /*06e0*/ 	.short	0x0100
        /*06e2*/ 	.byte	0x06
	.zero		1


	//   ....[15]....
        /*06e4*/ 	.word	0x00000880
        /*06e8*/ 	.word	0x000000ff
        /*06ec*/ 	.word	0x00032490
        /*06f0*/ 	.short	0x0100
        /*06f2*/ 	.byte	0x08
	.zero		1


	//   ....[16]....
        /*06f4*/ 	.word	0x00000890
        /*06f8*/ 	.word	0x000000ff
        /*06fc*/ 	.word	0x000324a0
        /*0700*/ 	.short	0x0100
        /*0702*/ 	.byte	0x08
	.zero		1


	//   ....[17]....
        /*0704*/ 	.word	0x000008a0
        /*0708*/ 	.word	0x000000ff
        /*070c*/ 	.word	0x00032498
        /*0710*/ 	.short	0x0100
        /*0712*/ 	.byte	0x08
	.zero		1


	//   ....[18]....
        /*0714*/ 	.word	0x000008b0
        /*0718*/ 	.word	0x000000ff
        /*071c*/ 	.word	0x000324a8
        /*0720*/ 	.short	0x0100
        /*0722*/ 	.byte	0x08
	.zero		1


	//   ....[19]....
        /*0724*/ 	.word	0x000009e0
        /*0728*/ 	.word	0x000000ff
        /*072c*/ 	.word	0x000324b0
        /*0730*/ 	.short	0x0100
        /*0732*/ 	.byte	0x08
	.zero		1


	//   ....[20]....
        /*0734*/ 	.word	0x000009f0
        /*0738*/ 	.word	0x000000ff
        /*073c*/ 	.word	0x000324c0
        /*0740*/ 	.short	0x0100
        /*0742*/ 	.byte	0x08
	.zero		1


	//   ....[21]....
        /*0744*/ 	.word	0x00000a00
        /*0748*/ 	.word	0x000000ff
        /*074c*/ 	.word	0x000324b8
        /*0750*/ 	.short	0x0100
        /*0752*/ 	.byte	0x08
	.zero		1


	//   ....[22]....
        /*0754*/ 	.word	0x00000a10
        /*0758*/ 	.word	0x000000ff
        /*075c*/ 	.word	0x000324c8
        /*0760*/ 	.short	0x0100
        /*0762*/ 	.byte	0x08
	.zero		1


	//   ....[23]....
        /*0764*/ 	.word	0x00002f90
        /*0768*/ 	.word	0x00000056
        /*076c*/ 	.word	0x00032490
        /*0770*/ 	.short	0x010a
        /*0772*/ 	.byte	0x3f
	.zero		1


	//   ....[24]....
        /*0774*/ 	.word	0x00004280
        /*0778*/ 	.word	0x00000056
        /*077c*/ 	.word	0x00032490
        /*0780*/ 	.short	0x010a
        /*0782*/ 	.byte	0x3f
	.zero		1


	//   ....[25]....
        /*0784*/ 	.word	0x00005370
        /*0788*/ 	.word	0x00000056
        /*078c*/ 	.word	0x00032490
        /*0790*/ 	.short	0x010a
        /*0792*/ 	.byte	0x3f
	.zero		1


	//   ....[26]....
        /*0794*/ 	.word	0x00005580
        /*0798*/ 	.word	0x00000004
        /*079c*/ 	.word	0x00000000
        /*07a0*/ 	.short	0x0101
        /*07a2*/ 	.byte	0x3f
	.zero		1


	//   ....[27]....
        /*07a4*/ 	.word	0x000055c0
        /*07a8*/ 	.word	0x00000056
        /*07ac*/ 	.word	0x000324b0
        /*07b0*/ 	.short	0x010a
        /*07b2*/ 	.byte	0x3f
	.zero		1


	//   ....[28]....
        /*07b4*/ 	.word	0x00005c10
        /*07b8*/ 	.word	0x00000056
        /*07bc*/ 	.word	0x00000000
        /*07c0*/ 	.short	0x0101
        /*07c2*/ 	.byte	0x3f
	.zero		1


	//   ....[29]....
        /*07c4*/ 	.word	0x00006ef0
        /*07c8*/ 	.word	0x00000091
        /*07cc*/ 	.word	0x00032400
        /*07d0*/ 	.short	0x010a
        /*07d2*/ 	.byte	0x3f
	.zero		1


	//   ....[30]....
        /*07d4*/ 	.word	0x00006f40
        /*07d8*/ 	.word	0x00000091
        /*07dc*/ 	.word	0x00032400
        /*07e0*/ 	.short	0x010a
        /*07e2*/ 	.byte	0x3f
	.zero		1


	//   ....[31]....
        /*07e4*/ 	.word	0x00007b30
        /*07e8*/ 	.word	0x00000091
        /*07ec*/ 	.word	0x00032400
        /*07f0*/ 	.short	0x010a
        /*07f2*/ 	.byte	0x3f
	.zero		1


	//   ....[32]....
        /*07f4*/ 	.word	0x00009050
        /*07f8*/ 	.word	0x00000091
        /*07fc*/ 	.word	0x00032400
        /*0800*/ 	.short	0x010a
        /*0802*/ 	.byte	0x3f
	.zero		1


	//   ....[33]....
        /*0804*/ 	.word	0x0000a6e0
        /*0808*/ 	.word	0x00000005
        /*080c*/ 	.word	0x00000000
        /*0810*/ 	.short	0x010a
        /*0812*/ 	.byte	0x3f
	.zero		1


	//   ....[34]....
        /*0814*/ 	.word	0x0000a7e0
        /*0818*/ 	.word	0x00000002
        /*081c*/ 	.word	0x00000000
        /*0820*/ 	.short	0x010a
        /*0822*/ 	.byte	0x3f
	.zero		1


	//   ....[35]....
        /*0824*/ 	.word	0x0000ac10
        /*0828*/ 	.word	0x00000005
        /*082c*/ 	.word	0x00000000
        /*0830*/ 	.short	0x010a
        /*0832*/ 	.byte	0x3f
	.zero		1


	//   ....[36]....
        /*0834*/ 	.word	0x0000acc0
        /*0838*/ 	.word	0x00000004
        /*083c*/ 	.word	0x00000000
        /*0840*/ 	.short	0x010a
        /*0842*/ 	.byte	0x3f
	.zero		1


	//   ....[37]....
        /*0844*/ 	.word	0x0000b9d0
        /*0848*/ 	.word	0x00000004
        /*084c*/ 	.word	0x00000000
        /*0850*/ 	.short	0x0101
        /*0852*/ 	.byte	0x3f
	.zero		1


	//   ....[38]....
        /*0854*/ 	.word	0x000155d0
        /*0858*/ 	.word	0x00000002
        /*085c*/ 	.word	0x00000000
        /*0860*/ 	.short	0x0101
        /*0862*/ 	.byte	0x3f
	.zero		1


	//   ....[39]....
        /*0864*/ 	.word	0x00015a20
        /*0868*/ 	.word	0x00000007
        /*086c*/ 	.word	0x00000000
        /*0870*/ 	.short	0x010a
        /*0872*/ 	.byte	0x3f
	.zero		1


	//   ....[40]....
        /*0874*/ 	.word	0x00015b20
        /*0878*/ 	.word	0x00000000
        /*087c*/ 	.word	0x00000000
        /*0880*/ 	.short	0x010a
        /*0882*/ 	.byte	0x3f
	.zero		1


	//   ....[41]....
        /*0884*/ 	.word	0x00015f50
        /*0888*/ 	.word	0x00000007
        /*088c*/ 	.word	0x00000000
        /*0890*/ 	.short	0x010a
        /*0892*/ 	.byte	0x3f
	.zero		1


	//   ....[42]....
        /*0894*/ 	.word	0x00016000
        /*0898*/ 	.word	0x00000006
        /*089c*/ 	.word	0x00000000
        /*08a0*/ 	.short	0x010a
        /*08a2*/ 	.byte	0x3f
	.zero		1


	//   ....[43]....
        /*08a4*/ 	.word	0x00016d10
        /*08a8*/ 	.word	0x00000006
        /*08ac*/ 	.word	0x00000000
        /*08b0*/ 	.short	0x0101
        /*08b2*/ 	.byte	0x3f
	.zero		1


	//   ....[44]....
        /*08b4*/ 	.word	0x0001f630
        /*08b8*/ 	.word	0x00000000
        /*08bc*/ 	.word	0x00000000
        /*08c0*/ 	.short	0x0101
        /*08c2*/ 	.byte	0x3f
	.zero		1


	//   ....[45]....
        /*08c4*/ 	.word	0x0001f840
        /*08c8*/ 	.word	0x00000005
        /*08cc*/ 	.word	0x00000000
        /*08d0*/ 	.short	0x010a
        /*08d2*/ 	.byte	0x3f
	.zero		1


	//   ....[46]....
        /*08d4*/ 	.word	0x0001f940
        /*08d8*/ 	.word	0x00000006
        /*08dc*/ 	.word	0x00000000
        /*08e0*/ 	.short	0x010a
        /*08e2*/ 	.byte	0x3f
	.zero		1


	//   ....[47]....
        /*08e4*/ 	.word	0x0001fd70
        /*08e8*/ 	.word	0x00000005
        /*08ec*/ 	.word	0x00000000
        /*08f0*/ 	.short	0x010a
        /*08f2*/ 	.byte	0x3f
	.zero		1


	//   ....[48]....
        /*08f4*/ 	.word	0x0001fe20
        /*08f8*/ 	.word	0x00000006
        /*08fc*/ 	.word	0x00000000
        /*0900*/ 	.short	0x010a
        /*0902*/ 	.byte	0x3f
	.zero		1


	//   ....[49]....
        /*0904*/ 	.word	0x00020b20
        /*0908*/ 	.word	0x00000005
        /*090c*/ 	.word	0x00000000
        /*0910*/ 	.short	0x0101
        /*0912*/ 	.byte	0x3f
	.zero		1


	//   ....[50]....
        /*0914*/ 	.word	0x0002a910
        /*0918*/ 	.word	0x00000004
        /*091c*/ 	.word	0x00000000
        /*0920*/ 	.short	0x0101
        /*0922*/ 	.byte	0x3f
	.zero		1


	//   ....[51]....
        /*0924*/ 	.word	0x0002d5c0
        /*0928*/ 	.word	0x00000000
        /*092c*/ 	.word	0x00000000
        /*0930*/ 	.short	0x0101
        /*0932*/ 	.byte	0x3f
	.zero		1


	//   ....[52]....
        /*0934*/ 	.word	0x0002ffd0
        /*0938*/ 	.word	0x00000007
        /*093c*/ 	.word	0x00032420
        /*0940*/ 	.short	0x010a
        /*0942*/ 	.byte	0x3f
	.zero		1


	//   ....[53]....
        /*0944*/ 	.word	0x00030050
        /*0948*/ 	.word	0x00000008
        /*094c*/ 	.word	0x000324a0
        /*0950*/ 	.short	0x010a
        /*0952*/ 	.byte	0x3f
	.zero		1


	//   ....[54]....
        /*0954*/ 	.word	0x00030230
        /*0958*/ 	.word	0x00000008
        /*095c*/ 	.word	0x000324c0
        /*0960*/ 	.short	0x010a
        /*0962*/ 	.byte	0x3f
	.zero		1


	//   ....[55]....
        /*0964*/ 	.word	0x00030640
        /*0968*/ 	.word	0x00000009
        /*096c*/ 	.word	0x000324a0
        /*0970*/ 	.short	0x010a
        /*0972*/ 	.byte	0x3f
	.zero		1


	//   ....[56]....
        /*0974*/ 	.word	0x00030800
        /*0978*/ 	.word	0x00000009
        /*097c*/ 	.word	0x000324c0
        /*0980*/ 	.short	0x010a
        /*0982*/ 	.byte	0x3f
	.zero		1


	//   ....[57]....
        /*0984*/ 	.word	0x000318e0
        /*0988*/ 	.word	0x00000005
        /*098c*/ 	.word	0x00032440
        /*0990*/ 	.short	0x010a
        /*0992*/ 	.byte	0x3f
	.zero		1


	//   ....[58]....
        /*0994*/ 	.word	0x00031ef0
        /*0998*/ 	.word	0x00000005
        /*099c*/ 	.word	0x00032420
        /*09a0*/ 	.short	0x010a
        /*09a2*/ 	.byte	0x3f
	.zero		1


	//   ....[59]....
        /*09a4*/ 	.word	0x00031fc0
        /*09a8*/ 	.word	0x00000002
        /*09ac*/ 	.word	0x00032460
        /*09b0*/ 	.short	0x010a
        /*09b2*/ 	.byte	0x3f
	.zero		1


	//   ....[60]....
        /*09b4*/ 	.word	0x00032610
        /*09b8*/ 	.word	0x00000002
        /*09bc*/ 	.word	0x00032440
        /*09c0*/ 	.short	0x010a
        /*09c2*/ 	.byte	0x3f
	.zero		1


	//   ....[61]....
        /*09c4*/ 	.word	0x00032820
        /*09c8*/ 	.word	0x00000002
        /*09cc*/ 	.word	0x00032460
        /*09d0*/ 	.short	0x010a
        /*09d2*/ 	.byte	0x3f
	.zero		1


	//   ....[62]....
        /*09d4*/ 	.word	0x00032da0
        /*09d8*/ 	.word	0x00000002
        /*09dc*/ 	.word	0x00032440
        /*09e0*/ 	.short	0x010a
        /*09e2*/ 	.byte	0x3f
	.zero		1


	//   ....[63]....
        /*09e4*/ 	.word	0x00032fa0
        /*09e8*/ 	.word	0x00000002
        /*09ec*/ 	.word	0x00032460
        /*09f0*/ 	.short	0x010a
        /*09f2*/ 	.byte	0x3f
	.zero		1


	//   ....[64]....
        /*09f4*/ 	.word	0x00033490
        /*09f8*/ 	.word	0x00000002
        /*09fc*/ 	.word	0x00032440
        /*0a00*/ 	.short	0x010a
        /*0a02*/ 	.byte	0x3f
	.zero		1


	//   ....[65]....
        /*0a04*/ 	.word	0x000336a0
        /*0a08*/ 	.word	0x00000002
        /*0a0c*/ 	.word	0x00032460
        /*0a10*/ 	.short	0x010a
        /*0a12*/ 	.byte	0x3f
	.zero		1


	//   ....[66]....
        /*0a14*/ 	.word	0x00034820
        /*0a18*/ 	.word	0x00000000
        /*0a1c*/ 	.word	0x00032420
        /*0a20*/ 	.short	0x010a
        /*0a22*/ 	.byte	0x3f
	.zero		1


	//   ....[67]....
        /*0a24*/ 	.word	0x000349c0
        /*0a28*/ 	.word	0x00000006
        /*0a2c*/ 	.word	0x00000000
        /*0a30*/ 	.short	0x010a
        /*0a32*/ 	.byte	0x3f
	.zero		1


	//   ....[68]....
        /*0a34*/ 	.word	0x00034a30
        /*0a38*/ 	.word	0x00000007
        /*0a3c*/ 	.word	0x00000000
        /*0a40*/ 	.short	0x010a
        /*0a42*/ 	.byte	0x3f
	.zero		1


	//   ....[69]....
        /*0a44*/ 	.word	0x00034aa0
        /*0a48*/ 	.word	0x00000004
        /*0a4c*/ 	.word	0x00000000
        /*0a50*/ 	.short	0x010a
        /*0a52*/ 	.byte	0x3f
	.zero		1


	//   ....[70]....
        /*0a54*/ 	.word	0x00034ad0
        /*0a58*/ 	.word	0x00000003
        /*0a5c*/ 	.word	0x00000000
        /*0a60*/ 	.short	0x010a
        /*0a62*/ 	.byte	0x3f
	.zero		1


	//   ....[71]....
        /*0a64*/ 	.word	0x00034b30
        /*0a68*/ 	.word	0x00000056
        /*0a6c*/ 	.word	0x00032490
        /*0a70*/ 	.short	0x010a
        /*0a72*/ 	.byte	0x3f
	.zero		1


	//   ....[72]....
        /*0a74*/ 	.word	0x00034b80
        /*0a78*/ 	.word	0x00000056
        /*0a7c*/ 	.word	0x00032490
        /*0a80*/ 	.short	0x010a
        /*0a82*/ 	.byte	0x3f
	.zero		1


	//   ....[73]....
        /*0a84*/ 	.word	0x00034bd0
        /*0a88*/ 	.word	0x00000056
        /*0a8c*/ 	.word	0x00032490
        /*0a90*/ 	.short	0x010a
        /*0a92*/ 	.byte	0x3f
	.zero		1


	//   ....[74]....
        /*0a94*/ 	.word	0x00034c20
        /*0a98*/ 	.word	0x00000056
        /*0a9c*/ 	.word	0x000324b0
        /*0aa0*/ 	.short	0x010a
        /*0aa2*/ 	.byte	0x3f
	.zero		1


	//   ....[75]....
        /*0aa4*/ 	.word	0x00035210
        /*0aa8*/ 	.word	0x00000091
        /*0aac*/ 	.word	0x00032400
        /*0ab0*/ 	.short	0x010a
        /*0ab2*/ 	.byte	0x3f
	.zero		1


	//   ....[76]....
        /*0ab4*/ 	.word	0x00035760
        /*0ab8*/ 	.word	0x00000091
        /*0abc*/ 	.word	0x00032400
        /*0ac0*/ 	.short	0x010a
        /*0ac2*/ 	.byte	0x3f
	.zero		1


	//   ....[77]....
        /*0ac4*/ 	.word	0x000357b0
        /*0ac8*/ 	.word	0x00000002
        /*0acc*/ 	.word	0x00000000
        /*0ad0*/ 	.short	0x010a
        /*0ad2*/ 	.byte	0x3f
	.zero		1


	//   ....[78]....
        /*0ad4*/ 	.word	0x00035800
        /*0ad8*/ 	.word	0x00000004
        /*0adc*/ 	.word	0x00000000
        /*0ae0*/ 	.short	0x010a
        /*0ae2*/ 	.byte	0x3f
	.zero		1


	//   ....[79]....
        /*0ae4*/ 	.word	0x00035850
        /*0ae8*/ 	.word	0x00000000
        /*0aec*/ 	.word	0x00000000
        /*0af0*/ 	.short	0x010a
        /*0af2*/ 	.byte	0x3f
	.zero		1


	//   ....[80]....
        /*0af4*/ 	.word	0x000358a0
        /*0af8*/ 	.word	0x00000006
        /*0afc*/ 	.word	0x00000000
        /*0b00*/ 	.short	0x010a
        /*0b02*/ 	.byte	0x3f
	.zero		1


	//   ....[81]....
        /*0b04*/ 	.word	0x000358f0
        /*0b08*/ 	.word	0x00000006
        /*0b0c*/ 	.word	0x00000000
        /*0b10*/ 	.short	0x010a
        /*0b12*/ 	.byte	0x3f
	.zero		1


	//   ....[82]....
        /*0b14*/ 	.word	0x00035940
        /*0b18*/ 	.word	0x00000006
        /*0b1c*/ 	.word	0x00000000
        /*0b20*/ 	.short	0x010a
        /*0b22*/ 	.byte	0x3f
	.zero		1


	//   ....[83]....
        /*0b24*/ 	.word	0x00035ae0
        /*0b28*/ 	.word	0x00000007
        /*0b2c*/ 	.word	0x00032420
        /*0b30*/ 	.short	0x010a
        /*0b32*/ 	.byte	0x3f
	.zero		1


	//   ....[84]....
        /*0b34*/ 	.word	0x00035b30
        /*0b38*/ 	.word	0x00000008
        /*0b3c*/ 	.word	0x000324a0
        /*0b40*/ 	.short	0x010a
        /*0b42*/ 	.byte	0x3f
	.zero		1


	//   ....[85]....
        /*0b44*/ 	.word	0x00035b80
        /*0b48*/ 	.word	0x00000008
        /*0b4c*/ 	.word	0x000324c0
        /*0b50*/ 	.short	0x010a
        /*0b52*/ 	.byte	0x3f
	.zero		1


	//   ....[86]....
        /*0b54*/ 	.word	0x00035bd0
        /*0b58*/ 	.word	0x00000009
        /*0b5c*/ 	.word	0x000324a0
        /*0b60*/ 	.short	0x010a
        /*0b62*/ 	.byte	0x3f
	.zero		1


	//   ....[87]....
        /*0b64*/ 	.word	0x00035c20
        /*0b68*/ 	.word	0x00000009
        /*0b6c*/ 	.word	0x000324c0
        /*0b70*/ 	.short	0x010a
        /*0b72*/ 	.byte	0x3f
	.zero		1


	//   ....[88]....
        /*0b74*/ 	.word	0x00035dc0
        /*0b78*/ 	.word	0x00000005
        /*0b7c*/ 	.word	0x00032440
        /*0b80*/ 	.short	0x010a
        /*0b82*/ 	.byte	0x3f
	.zero		1


	//   ....[89]....
        /*0b84*/ 	.word	0x00035e40
        /*0b88*/ 	.word	0x00000005
        /*0b8c*/ 	.word	0x00032420
        /*0b90*/ 	.short	0x010a
        /*0b92*/ 	.byte	0x3f
	.zero		1


	//   ....[90]....
        /*0b94*/ 	.word	0x00035e90
        /*0b98*/ 	.word	0x00000002
        /*0b9c*/ 	.word	0x00032460
        /*0ba0*/ 	.short	0x010a
        /*0ba2*/ 	.byte	0x3f
	.zero		1


	//   ....[91]....
        /*0ba4*/ 	.word	0x00035ee0
        /*0ba8*/ 	.word	0x00000002
        /*0bac*/ 	.word	0x00032440
        /*0bb0*/ 	.short	0x010a
        /*0bb2*/ 	.byte	0x3f
	.zero		1


	//   ....[92]....
        /*0bb4*/ 	.word	0x00035f30
        /*0bb8*/ 	.word	0x00000002
        /*0bbc*/ 	.word	0x00032460
        /*0bc0*/ 	.short	0x010a
        /*0bc2*/ 	.byte	0x3f
	.zero		1


	//   ....[93]....
        /*0bc4*/ 	.word	0x00035f80
        /*0bc8*/ 	.word	0x00000002
        /*0bcc*/ 	.word	0x00032440
        /*0bd0*/ 	.short	0x010a
        /*0bd2*/ 	.byte	0x3f
	.zero		1


	//   ....[94]....
        /*0bd4*/ 	.word	0x00035fd0
        /*0bd8*/ 	.word	0x00000002
        /*0bdc*/ 	.word	0x00032460
        /*0be0*/ 	.short	0x010a
        /*0be2*/ 	.byte	0x3f
	.zero		1


	//   ....[95]....
        /*0be4*/ 	.word	0x00036020
        /*0be8*/ 	.word	0x00000002
        /*0bec*/ 	.word	0x00032440
        /*0bf0*/ 	.short	0x010a
        /*0bf2*/ 	.byte	0x3f
	.zero		1


	//   ....[96]....
        /*0bf4*/ 	.word	0x00036070
        /*0bf8*/ 	.word	0x00000002
        /*0bfc*/ 	.word	0x00032460
        /*0c00*/ 	.short	0x010a
        /*0c02*/ 	.byte	0x3f
	.zero		1


	//   ....[97]....
        /*0c04*/ 	.word	0x00036a30
        /*0c08*/ 	.word	0x00000000
        /*0c0c*/ 	.word	0x00032420
        /*0c10*/ 	.short	0x010a
        /*0c12*/ 	.byte	0x3f
	.zero		1


	//   ....[98]....
        /*0c14*/ 	.word	0x00036bd0
        /*0c18*/ 	.word	0x00000006
        /*0c1c*/ 	.word	0x00000000
        /*0c20*/ 	.short	0x010a
        /*0c22*/ 	.byte	0x3f
	.zero		1


	//   ....[99]....
        /*0c24*/ 	.word	0x00036c20
        /*0c28*/ 	.word	0x00000007
        /*0c2c*/ 	.word	0x00000000
        /*0c30*/ 	.short	0x010a
        /*0c32*/ 	.byte	0x3f
	.zero		1


	//   ....[100]....
        /*0c34*/ 	.word	0x00036c70
        /*0c38*/ 	.word	0x00000004
        /*0c3c*/ 	.word	0x00000000
        /*0c40*/ 	.short	0x010a
        /*0c42*/ 	.byte	0x3f
	.zero		1


	//   ....[101]....
        /*0c44*/ 	.word	0x00036df0
        /*0c48*/ 	.word	0x00000003
        /*0c4c*/ 	.word	0x00000000
        /*0c50*/ 	.short	0x010a
        /*0c52*/ 	.byte	0x3f
	.zero		1


	//   ....[102]....
        /*0c54*/ 	.word	0x00036ef0
        /*0c58*/ 	.word	0x00000008
        /*0c5c*/ 	.word	0x00000000
        /*0c60*/ 	.short	0x010a
        /*0c62*/ 	.byte	0x3f
	.zero		1


	//   ....[103]....
        /*0c64*/ 	.word	0x00037310
        /*0c68*/ 	.word	0x00000004
        /*0c6c*/ 	.word	0x00032410
        /*0c70*/ 	.short	0x010a
        /*0c72*/ 	.byte	0x3f
	.zero		1


	//   ....[104]....
        /*0c74*/ 	.word	0x00037430
        /*0c78*/ 	.word	0x00000003
        /*0c7c*/ 	.word	0x00000000
        /*0c80*/ 	.short	0x010a
        /*0c82*/ 	.byte	0x3f
	.zero		1


	//   ....[105]....
        /*0c84*/ 	.word	0x00037530
        /*0c88*/ 	.word	0x00000008
        /*0c8c*/ 	.word	0x00000000
        /*0c90*/ 	.short	0x010a
        /*0c92*/ 	.byte	0x3f
	.zero		1


	//   ....[106]....
        /*0c94*/ 	.word	0x000381d0
        /*0c98*/ 	.word	0x0000000a
        /*0c9c*/ 	.word	0x00000000
        /*0ca0*/ 	.short	0x0101
        /*0ca2*/ 	.byte	0x3f
	.zero		1


	//   ....[107]....
        /*0ca4*/ 	.word	0x00042670
        /*0ca8*/ 	.word	0x00000000
        /*0cac*/ 	.word	0x00000000
        /*0cb0*/ 	.short	0x0101
        /*0cb2*/ 	.byte	0x3f
	.zero		1


	//   ....[108]....
        /*0cb4*/ 	.word	0x000426a0
        /*0cb8*/ 	.word	0x00000008
        /*0cbc*/ 	.word	0x00000000
        /*0cc0*/ 	.short	0x010a
        /*0cc2*/ 	.byte	0x3f
	.zero		1


	//   ....[109]....
        /*0cc4*/ 	.word	0x000426f0
        /*0cc8*/ 	.word	0x00000004
        /*0ccc*/ 	.word	0x00032410
        /*0cd0*/ 	.short	0x010a
        /*0cd2*/ 	.byte	0x3f
	.zero		1


	//   ....[110]....
        /*0cd4*/ 	.word	0x00042740
        /*0cd8*/ 	.word	0x00000008
        /*0cdc*/ 	.word	0x00000000
        /*0ce0*/ 	.short	0x010a
        /*0ce2*/ 	.byte	0x3f
	.zero		1


	//----- nvinfo : EIATTR_NUM_MBARRIERS
	.align		4
.L_1471:
        /*0ce4*/ 	.byte	0x03, 0x38
        /*0ce6*/ 	.short	0x0017


	//----- nvinfo : EIATTR_EXIT_INSTR_OFFSETS
	.align		4
        /*0ce8*/ 	.byte	0x04, 0x1c
        /*0cea*/ 	.short	(.L_1473 - .L_1472)


	//   ....[0]....
.L_1472:
        /*0cec*/ 	.word	0x00034b20


	//----- nvinfo : EIATTR_MAX_THREADS
	.align		4
.L_1473:
        /*0cf0*/ 	.byte	0x04, 0x05
        /*0cf2*/ 	.short	(.L_1475 - .L_1474)
.L_1474:
        /*0cf4*/ 	.word	0x00000180
        /*0cf8*/ 	.word	0x00000001
        /*0cfc*/ 	.word	0x00000001


	//----- nvinfo : EIATTR_CRS_STACK_SIZE
	.align		4
.L_1475:
        /*0d00*/ 	.byte	0x04, 0x1e
        /*0d02*/ 	.short	(.L_1477 - .L_1476)
.L_1476:
        /*0d04*/ 	.word	0x00000000


	//----- nvinfo : EIATTR_CBANK_PARAM_SIZE
	.align		4
.L_1477:
        /*0d08*/ 	.byte	0x03, 0x19
        /*0d0a*/ 	.short	0x0b70


	//----- nvinfo : EIATTR_PARAM_CBANK
	.align		4
        /*0d0c*/ 	.byte	0x04, 0x0a
        /*0d0e*/ 	.short	(.L_1479 - .L_1478)
	.align		4
.L_1478:
        /*0d10*/ 	.word	index@(.nv.constant0._ZN7cutlass13device_kernelIN5flash11enable_sm90INS1_16FlashAttnFwdSm90INS1_25CollectiveMainloopFwdSm90ILi2EN4cute5tupleIJNS5_1CILi1EEES8_S8_EEENS6_IJNS7_ILi128EEENS7_ILi96EEENS7_ILi64EEEEEELi256ENS_10bfloat16_tEfNS_4arch4Sm90ELb0ELb1ELb1ELb1ELb0ELb1ELb1ELb1ELb0ELb0ELb0ELb0EEENS1_21CollectiveEpilogueFwdINS6_IJSA_NS7_ILi256EEESB_EEES9_SE_SG_Li256ELb1ELb0ELb0ELb0EEENS1_36VarlenDynamicPersistentTileSchedulerILi128ELi96ELi256ELi32ELb0ELb0ELb1ELb1ELb0ELb1EEEEEEEEEvNT_6ParamsE)
        /*0d14*/ 	.short	0x0210
        /*0d16*/ 	.short	0x0b70


	//----- nvinfo : EIATTR_SW_WAR
	.align		4
.L_1479:
        /*0d18*/ 	.byte	0x04, 0x36
        /*0d1a*/ 	.short	(.L_1481 - .L_1480)
.L_1480:
        /*0d1c*/ 	.word	0x00000008
.L_1481:


//--------------------- .nv.info._ZN7cutlass13device_kernelIN5flash11enable_sm90INS1_16FlashAttnFwdSm90INS1_25CollectiveMainloopFwdSm90ILi2EN4cute5tupleIJNS5_1CILi1EEES8_S8_EEENS6_IJNS7_ILi128EEENS7_ILi96EEENS7_ILi64EEEEEELi256ENS_10bfloat16_tEfNS_4arch4Sm90ELb1ELb0ELb1ELb0ELb0ELb0ELb0ELb1ELb0ELb0ELb0ELb0EEENS1_21CollectiveEpilogueFwdINS6_IJSA_NS7_ILi256EEESB_EEES9_SE_SG_Li256ELb0ELb0ELb0ELb0EEENS1_30DynamicPersistentTileSchedulerILi256ELi32ELb0ELb0ELb1EEEEEEEEEvNT_6ParamsE --------------------------
	.section	.nv.info._ZN7cutlass13device_kernelIN5flash11enable_sm90INS1_16FlashAttnFwdSm90INS1_25CollectiveMainloopFwdSm90ILi2EN4cute5tupleIJNS5_1CILi1EEES8_S8_EEENS6_IJNS7_ILi128EEENS7_ILi96EEENS7_ILi64EEEEEELi256ENS_10bfloat16_tEfNS_4arch4Sm90ELb1ELb0ELb1ELb0ELb0ELb0ELb0ELb1ELb0ELb0ELb0ELb0EEENS1_21CollectiveEpilogueFwdINS6_IJSA_NS7_ILi256EEESB_EEES9_SE_SG_Li256ELb0ELb0ELb0ELb0EEENS1_30DynamicPersistentTileSchedulerILi256ELi32ELb0ELb0ELb1EEEEEEEEEvNT_6ParamsE,"",@"SHT_CUDA_INFO"
	.sectionflags	@""
	.align	4


	//----- nvinfo : EIATTR_CUDA_API_VERSION
	.align		4
        /*0000*/ 	.byte	0x04, 0x37
        /*0002*/ 	.short	(.L_1483 - .L_1482)
.L_1482:
        /*0004*/ 	.word	0x00000082


	//----- nvinfo : EIATTR_KPARAM_INFO
	.align		4
.L_1483:
        /*0008*/ 	.byte	0x04, 0x17
        /*000a*/ 	.short	(.L_1485 - .L_1484)
.L_1484:
        /*000c*/ 	.word	0x00000000
        /*0010*/ 	.short	0x0000
        /*0012*/ 	.short	0x0070
        /*0014*/ 	.byte	0x00, 0xf0, 0x01, 0x2e


	//----- nvinfo : EIATTR_SPARSE_MMA_MASK
	.align		4
.L_1485:
        /*0018*/ 	.byte	0x03, 0x50
        /*001a*/ 	.short	0x0000


	//----- nvinfo : EIATTR_MAXREG_COUNT
	.align		4
        /*001c*/ 	.byte	0x03, 0x1b
        /*001e*/ 	.short	0x00a8


	//----- nvinfo : EIATTR_NUM_BARRIERS
	.align		4
        /*0020*/ 	.byte	0x02, 0x4c
        /*0022*/ 	.byte	0x10
	.zero		1


	//----- nvinfo : EIATTR_EXTERNS
	.align		4
        /*0024*/ 	.byte	0x04, 0x0f
        /*0026*/ 	.short	(.L_1487 - .L_1486)


	//   ....[0]....
	.align		4
.L_1486:
        /*0028*/ 	.word	index@(__assertfail)


	//----- nvinfo : EIATTR_MERCURY_ISA_VERSION
	.align		4
.L_1487:
        /*002c*/ 	.byte	0x03, 0x5f
        /*002e*/ 	.short	0x0101


	//----- nvinfo : EIATTR_INT_WARP_WIDE_INSTR_OFFSETS
	.align		4
        /*0030*/ 	.byte	0x04, 0x31
        /*0032*/ 	.short	(.L_1489 - .L_1488)


	//   ....[0]....
.L_1488:
        /*0034*/ 	.word	0x00000180


	//   ....[1]....
        /*0038*/ 	.word	0x000001b0


	//   ....[2]....
        /*003c*/ 	.word	0x000001c0


	//   ....[3]....
        /*0040*/ 	.word	0x0000b170


	//   ....[4]....
        /*0044*/ 	.word	0x0000b200


	//   ....[5]....
        /*0048*/ 	.word	0x0000b6f0


	//   ....[6]....
        /*004c*/ 	.word	0x0000d2e0


	//   ....[7]....
        /*0050*/ 	.word	0x0000d370


	//----- nvinfo : EIATTR_COOP_GROUP_MASK_REGIDS
	.align		4
.L_1489:
        /*0054*/ 	.byte	0x04, 0x29
        /*0056*/ 	.short	(.L_1491 - .L_1490)


	//   ....[0]....
.L_1490:
        /*0058*/ 	.word	0xffffffff


	//   ....[1]....
        /*005c*/ 	.word	0xffffffff


	//   ....[2]....
        /*0060*/ 	.word	0xffffffff


	//   ....[3]....
        /*0064*/ 	.word	0xffffffff


	//   ....[4]....
        /*0068*/ 	.word	0xffffffff


	//   ....[5]....
        /*006c*/ 	.word	0xffffffff


	//   ....[6]....
        /*0070*/ 	.word	0xffffffff


	//   ....[7]....
        /*0074*/ 	.word	0xffffffff


	//   ....[8]....
        /*0078*/ 	.word	0xffffffff


	//   ....[9]....
        /*007c*/ 	.word	0xffffffff


	//   ....[10]....
        /*0080*/ 	.word	0xffffffff


	//   ....[11]....
        /*0084*/ 	.word	0xffffffff


	//   ....[12]....
        /*0088*/ 	.word	0xffffffff


	//   ....[13]....
        /*008c*/ 	.word	0xffffffff


	//   ....[14]....
        /*0090*/ 	.word	0xffffffff


	//   ....[15]....
        /*0094*/ 	.word	0xffffffff


	//   ....[16]....
        /*0098*/ 	.word	0xffffffff


	//   ....[17]....
        /*009c*/ 	.word	0xffffffff


	//   ....[18]....
        /*00a0*/ 	.word	0xffffffff


	//   ....[19]....
        /*00a4*/ 	.word	0xffffffff


	//   ....[20]....
        /*00a8*/ 	.word	0xffffffff


	//   ....[21]....
        /*00ac*/ 	.word	0xffffffff


	//   ....[22]....
        /*00b0*/ 	.word	0xffffffff


	//   ....[23]....
        /*00b4*/ 	.word	0xffffffff


	//   ....[24]....
        /*00b8*/ 	.word	0xffffffff


	//   ....[25]....
        /*00bc*/ 	.word	0xffffffff


	//   ....[26]....
        /*00c0*/ 	.word	0xffffffff


	//   ....[27]....
        /*00c4*/ 	.word	0xffffffff


	//   ....[28]....
        /*00c8*/ 	.word	0x0500000f


	//   ....[29]....
        /*00cc*/ 	.word	0x0500000f


	//----- nvinfo : EIATTR_COOP_GROUP_INSTR_OFFSETS
	.align		4
.L_1491:
        /*00d0*/ 	.byte	0x04, 0x28
        /*00d2*/ 	.short	(.L_1493 - .L_1492)


	//   ....[0]....
.L_1492:
        /*00d4*/ 	.word	0x00000060


	//   ....[1]....
        /*00d8*/ 	.word	0x00000190


	//   ....[2]....
        /*00dc*/ 	.word	0x000001e0


	//   ....[3]....
        /*00e0*/ 	.word	0x000003d0


	//   ....[4]....
        /*00e4*/ 	.word	0x00000530


	//   ....[5]....
        /*00e8*/ 	.word	0x00000650


	//   ....[6]....
        /*00ec*/ 	.word	0x000007b0


	//   ....[7]....
        /*00f0*/ 	.word	0x00001610


	//   ....[8]....
        /*00f4*/ 	.word	0x000025b0


	//   ....[9]....
        /*00f8*/ 	.word	0x00002640


	//   ....[10]....
        /*00fc*/ 	.word	0x00002d40


	//   ....[11]....
        /*0100*/ 	.word	0x00002db0


	//   ....[12]....
        /*0104*/ 	.word	0x00004760


	//   ....[13]....
        /*0108*/ 	.word	0x00004840


	//   ....[14]....
        /*010c*/ 	.word	0x00004f10


	//   ....[15]....
        /*0110*/ 	.word	0x00004f80


	//   ....[16]....
        /*0114*/ 	.word	0x00006d70


	//   ....[17]....
        /*0118*/ 	.word	0x00006e20


	//   ....[18]....
        /*011c*/ 	.word	0x00007240


	//   ....[19]....
        /*0120*/ 	.word	0x00007390


	//   ....[20]....
        /*0124*/ 	.word	0x00008790


	//   ....[21]....
        /*0128*/ 	.word	0x000087d0


	//   ....[22]....
        /*012c*/ 	.word	0x000088a0


	//   ....[23]....
        /*0130*/ 	.word	0x000088c0


	//   ....[24]....
        /*0134*/ 	.word	0x000098a0


	//   ....[25]....
        /*0138*/ 	.word	0x0000abf0


	//   ....[26]....
        /*013c*/ 	.word	0x0000d3f0


	//   ....[27]....
        /*0140*/ 	.word	0x0000d5a0


	//   ....[28]....
        /*0144*/ 	.word	0x0000daf0


	//   ....[29]....
        /*0148*/ 	.word	0x0000ded0


	//----- nvinfo : EIATTR_REG_RECONFIG
	.align		4
.L_1493:
        /*014c*/ 	.byte	0x01, 0x54
	.zero		2


	//----- nvinfo : EIATTR_SYSCALL_OFFSETS
	.align		4
        /*0150*/ 	.byte	0x04, 0x46
        /*0152*/ 	.short	(.L_1495 - .L_1494)


	//   ....[0]....
.L_1494:
        /*0154*/ 	.word	0x000017c0


	//   ....[1]....
        /*0158*/ 	.word	0x0000b390


	//   ....[2]....
        /*015c*/ 	.word	0x0000b4d0


	//   ....[3]....
        /*0160*/ 	.word	0x0000b5d0


	//----- nvinfo : EIATTR_MBARRIER_INSTR_OFFSETS
	.align		4
.L_1495:
        /*0164*/ 	.byte	0x04, 0x39
        /*0166*/ 	.short	(.L_1497 - .L_1496)


	//   ....[0]....
.L_1496:
        /*0168*/ 	.word	0x00000280
        /*016c*/ 	.word	0x000000ff
        /*0170*/ 	.word	0x00022800
        /*0174*/ 	.short	0x0100
        /*0176*/ 	.byte	0x06
	.zero		1


	//   ....[1]....
        /*0178*/ 	.word	0x00000290
        /*017c*/ 	.word	0x000000ff
        /*0180*/ 	.word	0x00022820
        /*0184*/ 	.short	0x0100
        /*0186*/ 	.byte	0x06
	.zero		1


	//   ....[2]....
        /*0188*/ 	.word	0x00000380
        /*018c*/ 	.word	0x000000ff
        /*0190*/ 	.word	0x00022830
        /*0194*/ 	.short	0x0100
        /*0196*/ 	.byte	0x08
	.zero		1


	//   ....[3]....
        /*0198*/ 	.word	0x00000390
        /*019c*/ 	.word	0x000000ff
        /*01a0*/ 	.word	0x00022840
        /*01a4*/ 	.short	0x0100
        /*01a6*/ 	.byte	0x08
	.zero		1


	//   ....[4]....
        /*01a8*/ 	.word	0x000003a0
        /*01ac*/ 	.word	0x000000ff
        /*01b0*/ 	.word	0x00022838
        /*01b4*/ 	.short	0x0100
        /*01b6*/ 	.byte	0x08
	.zero		1


	//   ....[5]....
        /*01b8*/ 	.word	0x000003b0
        /*01bc*/ 	.word	0x000000ff
        /*01c0*/ 	.word	0x00022848
        /*01c4*/ 	.short	0x0100
        /*01c6*/ 	.byte	0x08
	.zero		1


	//   ....[6]....
        /*01c8*/ 	.word	0x000004e0
        /*01cc*/ 	.word	0x000000ff
        /*01d0*/ 	.word	0x00022850
        /*01d4*/ 	.short	0x0100
        /*01d6*/ 	.byte	0x08
	.zero		1


	//   ....[7]....
        /*01d8*/ 	.word	0x000004f0
        /*01dc*/ 	.word	0x000000ff
        /*01e0*/ 	.word	0x00022860
        /*01e4*/ 	.short	0x0100
        /*01e6*/ 	.byte	0x08
	.zero		1


	//   ....[8]....
        /*01e8*/ 	.word	0x00000500
        /*01ec*/ 	.word	0x000000ff
        /*01f0*/ 	.word	0x00022858
        /*01f4*/ 	.short	0x0100
        /*01f6*/ 	.byte	0x08
	.zero		1


	//   ....[9]....
        /*01f8*/ 	.word	0x00000510
        /*01fc*/ 	.word	0x000000ff
        /*0200*/ 	.word	0x00022868
        /*0204*/ 	.short	0x0100
        /*0206*/ 	.byte	0x08
	.zero		1


	//   ....[10]....
        /*0208*/ 	.word	0x00000600
        /*020c*/ 	.word	0x000000ff
        /*0210*/ 	.word	0x00022870
        /*0214*/ 	.short	0x0100
        /*0216*/ 	.byte	0x06
	.zero		1


	//   ....[11]....
        /*0218*/ 	.word	0x00000610
        /*021c*/ 	.word	0x000000ff
        /*0220*/ 	.word	0x00022880
        /*0224*/ 	.short	0x0100
        /*0226*/ 	.byte	0x06
	.zero		1


	//   ....[12]....
        /*0228*/ 	.word	0x00000620
        /*022c*/ 	.word	0x000000ff
        /*0230*/ 	.word	0x00022878
        /*0234*/ 	.short	0x0100
        /*0236*/ 	.byte	0x06
	.zero		1


	//   ....[13]....
        /*0238*/ 	.word	0x00000630
        /*023c*/ 	.word	0x000000ff
        /*0240*/ 	.word	0x00022888
        /*0244*/ 	.short	0x0100
        /*0246*/ 	.byte	0x06
	.zero		1


	//   ....[14]....
        /*0248*/ 	.word	0x00000760
        /*024c*/ 	.word	0x000000ff
        /*0250*/ 	.word	0x00022890
        /*0254*/ 	.short	0x0100
        /*0256*/ 	.byte	0x08
	.zero		1


	//   ....[15]....
        /*0258*/ 	.word	0x00000770
        /*025c*/ 	.word	0x000000ff
        /*0260*/ 	.word	0x000228a0
        /*0264*/ 	.short	0x0100
        /*0266*/ 	.byte	0x08
	.zero		1


	//   ....[16]....
        /*0268*/ 	.word	0x00000780
        /*026c*/ 	.word	0x000000ff
        /*0270*/ 	.word	0x00022898
        /*0274*/ 	.short	0x0100
        /*0276*/ 	.byte	0x08
	.zero		1


	//   ....[17]....
        /*0278*/ 	.word	0x00000790
        /*027c*/ 	.word	0x000000ff
        /*0280*/ 	.word	0x000228a8
        /*0284*/ 	.short	0x0100
        /*0286*/ 	.byte	0x08
	.zero		1


	//   ....[18]....
        /*0288*/ 	.word	0x000008c0
        /*028c*/ 	.word	0x000000ff
        /*0290*/ 	.word	0x000228b0
        /*0294*/ 	.short	0x0100
        /*0296*/ 	.byte	0x08
	.zero		1


	//   ....[19]....
        /*0298*/ 	.word	0x000008d0
        /*029c*/ 	.word	0x000000ff
        /*02a0*/ 	.word	0x000228c0
        /*02a4*/ 	.short	0x0100
        /*02a6*/ 	.byte	0x08
	.zero		1


	//   ....[20]....
        /*02a8*/ 	.word	0x000008e0
        /*02ac*/ 	.word	0x000000ff
        /*02b0*/ 	.word	0x000228b8
        /*02b4*/ 	.short	0x0100
        /*02b6*/ 	.byte	0x08
	.zero		1


	//   ....[21]....
        /*02b8*/ 	.word	0x000008f0
        /*02bc*/ 	.word	0x000000ff
        /*02c0*/ 	.word	0x000228c8
        /*02c4*/ 	.short	0x0100
        /*02c6*/ 	.byte	0x08
	.zero		1


	//   ....[22]....
        /*02c8*/ 	.word	0x00001830
        /*02cc*/ 	.word	0x000000ff
        /*02d0*/ 	.word	0x00022800
        /*02d4*/ 	.short	0x010a
        /*02d6*/ 	.byte	0x31
	.zero		1


	//   ....[23]....
        /*02d8*/ 	.word	0x000018e0
        /*02dc*/ 	.word	0x000000ff
        /*02e0*/ 	.word	0x00022830
        /*02e4*/ 	.short	0x010a
        /*02e6*/ 	.byte	0x15
	.zero		1


	//   ....[24]....
        /*02e8*/ 	.word	0x00001920
        /*02ec*/ 	.word	0x000000ff
        /*02f0*/ 	.word	0x00022830
        /*02f4*/ 	.short	0x010a
        /*02f6*/ 	.byte	0x15
	.zero		1


	//   ....[25]....
        /*02f8*/ 	.word	0x000031d0
        /*02fc*/ 	.word	0x00000000
        /*0300*/ 	.word	0x00000000
        /*0304*/ 	.short	0x0101
        /*0306*/ 	.byte	0x3f
	.zero		1


	//   ....[26]....
        /*0308*/ 	.word	0x000036e0
        /*030c*/ 	.word	0x000000ff
        /*0310*/ 	.word	0x00022850
        /*0314*/ 	.short	0x010a
        /*0316*/ 	.byte	0x15
	.zero		1


	//   ....[27]....
        /*0318*/ 	.word	0x00003720
        /*031c*/ 	.word	0x000000ff
        /*0320*/ 	.word	0x00022850
        /*0324*/ 	.short	0x010a
        /*0326*/ 	.byte	0x15
	.zero		1


	//   ....[28]....
        /*0328*/ 	.word	0x00003a80
        /*032c*/ 	.word	0x00000008
        /*0330*/ 	.word	0x00000000
        /*0334*/ 	.short	0x0101
        /*0336*/ 	.byte	0x3f
	.zero		1


	//   ....[29]....
        /*0338*/ 	.word	0x00003bb0
        /*033c*/ 	.word	0x000000ff
        /*0340*/ 	.word	0x00022830
        /*0344*/ 	.short	0x010a
        /*0346*/ 	.byte	0x1e
	.zero		1


	//   ....[30]....
        /*0348*/ 	.word	0x00003bf0
        /*034c*/ 	.word	0x000000ff
        /*0350*/ 	.word	0x00022830
        /*0354*/ 	.short	0x010a
        /*0356*/ 	.byte	0x1e
	.zero		1


	//   ....[31]....
        /*0358*/ 	.word	0x00005540
        /*035c*/ 	.word	0x00000003
        /*0360*/ 	.word	0x00000000
        /*0364*/ 	.short	0x0101
        /*0366*/ 	.byte	0x3f
	.zero		1


	//   ....[32]....
        /*0368*/ 	.word	0x00006160
        /*036c*/ 	.word	0x000000ff
        /*0370*/ 	.word	0x00022850
        /*0374*/ 	.short	0x010a
        /*0376*/ 	.byte	0x1e
	.zero		1


	//   ....[33]....
        /*0378*/ 	.word	0x000061a0
        /*037c*/ 	.word	0x000000ff
        /*0380*/ 	.word	0x00022850
        /*0384*/ 	.short	0x010a
        /*0386*/ 	.byte	0x1e
	.zero		1


	//   ....[34]....
        /*0388*/ 	.word	0x00006490
        /*038c*/ 	.word	0x000000b9
        /*0390*/ 	.word	0x00000000
        /*0394*/ 	.short	0x0101
        /*0396*/ 	.byte	0x3f
	.zero		1


	//   ....[35]....
        /*0398*/ 	.word	0x000065b0
        /*039c*/ 	.word	0x000000ff
        /*03a0*/ 	.word	0x00022830
        /*03a4*/ 	.short	0x010a
        /*03a6*/ 	.byte	0x17
	.zero		1


	//   ....[36]....
        /*03a8*/ 	.word	0x000065f0
        /*03ac*/ 	.word	0x000000ff
        /*03b0*/ 	.word	0x00022830
        /*03b4*/ 	.short	0x010a
        /*03b6*/ 	.byte	0x17
	.zero		1


	//   ....[37]....
        /*03b8*/ 	.word	0x00007690
        /*03bc*/ 	.word	0x00000098
        /*03c0*/ 	.word	0x00000000
        /*03c4*/ 	.short	0x0101
        /*03c6*/ 	.byte	0x3f
	.zero		1


	//   ....[38]....
        /*03c8*/ 	.word	0x00008450
        /*03cc*/ 	.word	0x000000ff
        /*03d0*/ 	.word	0x00022850
        /*03d4*/ 	.short	0x010a
        /*03d6*/ 	.byte	0x17
	.zero		1


	//   ....[39]....
        /*03d8*/ 	.word	0x00008490
        /*03dc*/ 	.word	0x000000ff
        /*03e0*/ 	.word	0x00022850
        /*03e4*/ 	.short	0x010a
        /*03e6*/ 	.byte	0x17
	.zero		1


	//   ....[40]....
        /*03e8*/ 	.word	0x00008770
        /*03ec*/ 	.word	0x000000c7
        /*03f0*/ 	.word	0x00000000
        /*03f4*/ 	.short	0x0101
        /*03f6*/ 	.byte	0x3f
	.zero		1


	//   ....[41]....
        /*03f8*/ 	.word	0x0000a160
        /*03fc*/ 	.word	0x000000ff
        /*0400*/ 	.word	0x00000000
        /*0404*/ 	.short	0x0101
        /*0406*/ 	.byte	0x05
	.zero		1


	//   ....[42]....
        /*0408*/ 	.word	0x0000b990
        /*040c*/ 	.word	0x00000008
        /*0410*/ 	.word	0x00022840
        /*0414*/ 	.short	0x010a
        /*0416*/ 	.byte	0x3f
	.zero		1


	//   ....[43]....
        /*0418*/ 	.word	0x0000bc70
        /*041c*/ 	.word	0x000000ff
        /*0420*/ 	.word	0x00022820
        /*0424*/ 	.short	0x010a
        /*0426*/ 	.byte	0x25
	.zero		1


	//   ....[44]....
        /*0428*/ 	.word	0x0000bd10
        /*042c*/ 	.word	0x00000008
        /*0430*/ 	.word	0x00022860
        /*0434*/ 	.short	0x010a
        /*0436*/ 	.byte	0x3f
	.zero		1


	//   ....[45]....
        /*0438*/ 	.word	0x0000c230
        /*043c*/ 	.word	0x00000002
        /*0440*/ 	.word	0x00022840
        /*0444*/ 	.short	0x010a
        /*0446*/ 	.byte	0x3f
	.zero		1


	//   ....[46]....
        /*0448*/ 	.word	0x0000c3a0
        /*044c*/ 	.word	0x00000002
        /*0450*/ 	.word	0x00022860
        /*0454*/ 	.short	0x010a
        /*0456*/ 	.byte	0x3f
	.zero		1


	//   ....[47]....
        /*0458*/ 	.word	0x0000c870
        /*045c*/ 	.word	0x00000003
        /*0460*/ 	.word	0x00022840
        /*0464*/ 	.short	0x010a
        /*0466*/ 	.byte	0x3f
	.zero		1


	//   ....[48]....
        /*0468*/ 	.word	0x0000c9e0
        /*046c*/ 	.word	0x00000003
        /*0470*/ 	.word	0x00022860
        /*0474*/ 	.short	0x010a
        /*0476*/ 	.byte	0x3f
	.zero		1


	//   ....[49]....
        /*0478*/ 	.word	0x0000ce50
        /*047c*/ 	.word	0x00000002
        /*0480*/ 	.word	0x00022840
        /*0484*/ 	.short	0x010a
        /*0486*/ 	.byte	0x3f
	.zero		1


	//   ....[50]....
        /*0488*/ 	.word	0x0000cfc0
        /*048c*/ 	.word	0x00000002
        /*0490*/ 	.word	0x00022860
        /*0494*/ 	.short	0x010a
        /*0496*/ 	.byte	0x3f
	.zero		1


	//   ....[51]....
        /*0498*/ 	.word	0x0000d550
        /*049c*/ 	.word	0x00000007
        /*04a0*/ 	.word	0x00022820
        /*04a4*/ 	.short	0x010a
        /*04a6*/ 	.byte	0x3f
	.zero		1


	//   ....[52]....
        /*04a8*/ 	.word	0x0000d6a0
        /*04ac*/ 	.word	0x00000005
        /*04b0*/ 	.word	0x00000000
        /*04b4*/ 	.short	0x010a
        /*04b6*/ 	.byte	0x3f
	.zero		1


	//   ....[53]....
        /*04b8*/ 	.word	0x0000d710
        /*04bc*/ 	.word	0x00000003
        /*04c0*/ 	.word	0x00000000
        /*04c4*/ 	.short	0x010a
        /*04c6*/ 	.byte	0x3f
	.zero		1


	//   ....[54]....
        /*04c8*/ 	.word	0x0000d770
        /*04cc*/ 	.word	0x00000005
        /*04d0*/ 	.word	0x00000000
        /*04d4*/ 	.short	0x010a
        /*04d6*/ 	.byte	0x3f
	.zero		1


	//   ....[55]....
        /*04d8*/ 	.word	0x0000d7a0
        /*04dc*/ 	.word	0x00000003
        /*04e0*/ 	.word	0x00000000
        /*04e4*/ 	.short	0x010a
        /*04e6*/ 	.byte	0x3f
	.zero		1


	//   ....[56]....
        /*04e8*/ 	.word	0x0000d810
        /*04ec*/ 	.word	0x00000003
        /*04f0*/ 	.word	0x00022800
        /*04f4*/ 	.short	0x010a
        /*04f6*/ 	.byte	0x3f
	.zero		1


	//   ....[57]....
        /*04f8*/ 	.word	0x0000d870
        /*04fc*/ 	.word	0x00000000
        /*0500*/ 	.word	0x00022830
        /*0504*/ 	.short	0x010a
        /*0506*/ 	.byte	0x3f
	.zero		1


	//   ....[58]....
        /*0508*/ 	.word	0x0000d8c0
        /*050c*/ 	.word	0x00000008
        /*0510*/ 	.word	0x00022850
        /*0514*/ 	.short	0x010a
        /*0516*/ 	.byte	0x3f
	.zero		1


	//   ....[59]....
        /*0518*/ 	.word	0x0000d920
        /*051c*/ 	.word	0x00000005
        /*0520*/ 	.word	0x00022830
        /*0524*/ 	.short	0x010a
        /*0526*/ 	.byte	0x3f
	.zero		1


	//   ....[60]....
        /*0528*/ 	.word	0x0000d970
        /*052c*/ 	.word	0x000000b9
        /*0530*/ 	.word	0x00022850
        /*0534*/ 	.short	0x010a
        /*0536*/ 	.byte	0x3f
	.zero		1


	//   ....[61]....
        /*0538*/ 	.word	0x0000d9d0
        /*053c*/ 	.word	0x00000005
        /*0540*/ 	.word	0x00022830
        /*0544*/ 	.short	0x010a
        /*0546*/ 	.byte	0x3f
	.zero		1


	//   ....[62]....
        /*0548*/ 	.word	0x0000da20
        /*054c*/ 	.word	0x000000c7
        /*0550*/ 	.word	0x00022850
        /*0554*/ 	.short	0x010a
        /*0556*/ 	.byte	0x3f
	.zero		1


	//   ....[63]....
        /*0558*/ 	.word	0x0000dba0
        /*055c*/ 	.word	0x00000008
        /*0560*/ 	.word	0x00022840
        /*0564*/ 	.short	0x010a
        /*0566*/ 	.byte	0x3f
	.zero		1


	//   ....[64]....
        /*0568*/ 	.word	0x0000dc00
        /*056c*/ 	.word	0x00000008
        /*0570*/ 	.word	0x00022820
        /*0574*/ 	.short	0x010a
        /*0576*/ 	.byte	0x3f
	.zero		1


	//   ....[65]....
        /*0578*/ 	.word	0x0000dc50
        /*057c*/ 	.word	0x00000008
        /*0580*/ 	.word	0x00022860
        /*0584*/ 	.short	0x010a
        /*0586*/ 	.byte	0x3f
	.zero		1


	//   ....[66]....
        /*0588*/ 	.word	0x0000dca0
        /*058c*/ 	.word	0x00000002
        /*0590*/ 	.word	0x00022840
        /*0594*/ 	.short	0x010a
        /*0596*/ 	.byte	0x3f
	.zero		1


	//   ....[67]....
        /*0598*/ 	.word	0x0000dcf0
        /*059c*/ 	.word	0x00000002
        /*05a0*/ 	.word	0x00022860
        /*05a4*/ 	.short	0x010a
        /*05a6*/ 	.byte	0x3f
	.zero		1


	//   ....[68]....
        /*05a8*/ 	.word	0x0000dd40
        /*05ac*/ 	.word	0x00000003
        /*05b0*/ 	.word	0x00022840
        /*05b4*/ 	.short	0x010a
        /*05b6*/ 	.byte	0x3f
	.zero		1


	//   ....[69]....
        /*05b8*/ 	.word	0x0000dd90
        /*05bc*/ 	.word	0x00000003
        /*05c0*/ 	.word	0x00022860
        /*05c4*/ 	.short	0x010a
        /*05c6*/ 	.byte	0x3f
	.zero		1


	//   ....[70]....
        /*05c8*/ 	.word	0x0000dde0
        /*05cc*/ 	.word	0x00000002
        /*05d0*/ 	.word	0x00022840
        /*05d4*/ 	.short	0x010a
        /*05d6*/ 	.byte	0x3f
	.zero		1


	//   ....[71]....
        /*05d8*/ 	.word	0x0000de30
        /*05dc*/ 	.word	0x00000002
        /*05e0*/ 	.word	0x00022860
        /*05e4*/ 	.short	0x010a
        /*05e6*/ 	.byte	0x3f
	.zero		1


	//   ....[72]....
        /*05e8*/ 	.word	0x0000df10
        /*05ec*/ 	.word	0x00000007
        /*05f0*/ 	.word	0x00022820
        /*05f4*/ 	.short	0x010a
        /*05f6*/ 	.byte	0x3f
	.zero		1


	//   ....[73]....
        /*05f8*/ 	.word	0x0000df60
        /*05fc*/ 	.word	0x00000005
        /*0600*/ 	.word	0x00000000
        /*0604*/ 	.short	0x010a
        /*0606*/ 	.byte	0x3f
	.zero		1


	//   ....[74]....
        /*0608*/ 	.word	0x0000dfb0
        /*060c*/ 	.word	0x00000003
        /*0610*/ 	.word	0x00000000
        /*0614*/ 	.short	0x010a
        /*0616*/ 	.byte	0x3f
	.zero		1


	//   ....[75]....
        /*0618*/ 	.word	0x0000e000
        /*061c*/ 	.word	0x00000005
        /*0620*/ 	.word	0x00000000
        /*0624*/ 	.short	0x010a
        /*0626*/ 	.byte	0x3f
	.zero		1


	//----- nvinfo : EIATTR_NUM_MBARRIERS
	.align		4
.L_1497:
        /*0628*/ 	.byte	0x03, 0x38
        /*062a*/ 	.short	0x0016


	//----- nvinfo : EIATTR_EXIT_INSTR_OFFSETS
	.align		4
        /*062c*/ 	.byte	0x04, 0x1c
        /*062e*/ 	.short	(.L_1499 - .L_1498)


	//   ....[0]....
.L_1498:
        /*0630*/ 	.word	0x00000a30


	//   ....[1]....
        /*0634*/ 	.word	0x0000abb0


	//   ....[2]....
        /*0638*/ 	.word	0x0000ac10


	//   ....[3]....
        /*063c*/ 	.word	0x0000d5c0


	//   ....[4]....
        /*0640*/ 	.word	0x0000d7f0


	//----- nvinfo : EIATTR_MAX_THREADS
	.align		4
.L_1499:
        /*0644*/ 	.byte	0x04, 0x05
        /*0646*/ 	.short	(.L_1501 - .L_1500)
.L_1500:
        /*0648*/ 	.word	0x00000180
        /*064c*/ 	.word	0x00000001
        /*0650*/ 	.word	0x00000001


	//----- nvinfo : EIATTR_CRS_STACK_SIZE
	.align		4
.L_1501:
        /*0654*/ 	.byte	0x04, 0x1e
        /*0656*/ 	.short	(.L_1503 - .L_1502)
.L_1502:
        /*0658*/ 	.word	0x00000000


	//----- nvinfo : EIATTR_CBANK_PARAM_SIZE
	.align		4
.L_1503:
        /*065c*/ 	.byte	0x03, 0x19
        /*065e*/ 	.short	0x0bf0


	//----- nvinfo : EIATTR_PARAM_CBANK
	.align		4
        /*0660*/ 	.byte	0x04, 0x0a
        /*0662*/ 	.short	(.L_1505 - .L_1504)
	.align		4
.L_1504:
        /*0664*/ 	.word	index@(.nv.constant0._ZN7cutlass13device_kernelIN5flash11enable_sm90INS1_16FlashAttnFwdSm90INS1_25CollectiveMainloopFwdSm90ILi2EN4cute5tupleIJNS5_1CILi1EEES8_S8_EEENS6_IJNS7_ILi128EEENS7_ILi96EEENS7_ILi64EEEEEELi256ENS_10bfloat16_tEfNS_4arch4Sm90ELb1ELb0ELb1ELb0ELb0ELb0ELb0ELb1ELb0ELb0ELb0ELb0EEENS1_21CollectiveEpilogueFwdINS6_IJSA_NS7_ILi256EEESB_EEES9_SE_SG_Li256ELb0ELb0ELb0ELb0EEENS1_30DynamicPersistentTileSchedulerILi256ELi32ELb0ELb0ELb1EEEEEEEEEvNT_6ParamsE)
        /*0668*/ 	.short	0x0210
        /*066a*/ 	.short	0x0bf0


	//----- nvinfo : EIATTR_SW_WAR
	.align		4
.L_1505:
        /*066c*/ 	.byte	0x04, 0x36
        /*066e*/ 	.short	(.L_1507 - .L_1506)
.L_1506:
        /*0670*/ 	.word	0x00000008
.L_1507:


//--------------------- .nv.info._ZN7cutlass13device_kernelIN5flash11enable_sm90INS1_16FlashAttnFwdSm90INS1_25CollectiveMainloopFwdSm90ILi2EN4cute5tupleIJNS5_1CILi1EEES8_S8_EEENS6_IJNS7_ILi128EEENS7_ILi96EEENS7_ILi64EEEEEELi256ENS_10bfloat16_tEfNS_4arch4Sm90ELb1ELb0ELb1ELb0ELb0ELb0ELb1ELb1ELb0ELb0ELb0ELb0EEENS1_21CollectiveEpilogueFwdINS6_IJSA_NS7_ILi256EEESB_EEES9_SE_SG_Li256ELb0ELb0ELb0ELb0EEENS1_30DynamicPersistentTileSchedulerILi256ELi32ELb0ELb0ELb1EEEEEEEEEvNT_6ParamsE --------------------------
	.section	.nv.info._ZN7cutlass13device_kernelIN5flash11enable_sm90INS1_16FlashAttnFwdSm90INS1_25CollectiveMainloopFwdSm90ILi2EN4cute5tupleIJNS5_1CILi1EEES8_S8_EEENS6_IJNS7_ILi128EEENS7_ILi96EEENS7_ILi64EEEEEELi256ENS_10bfloat16_tEfNS_4arch4Sm90ELb1ELb0ELb1ELb0ELb0ELb0ELb1ELb1ELb0ELb0ELb0ELb0EEENS1_21CollectiveEpilogueFwdINS6_IJSA_NS7_ILi256EEESB_EEES9_SE_SG_Li256ELb0ELb0ELb0ELb0EEENS1_30DynamicPersistentTileSchedulerILi256ELi32ELb0ELb0ELb1EEEEEEEEEvNT_6ParamsE,"",@"SHT_CUDA_INFO"
	.sectionflags	@""
	.align	4


	//----- nvinfo : EIATTR_CUDA_API_VERSION
	.align		4
        /*0000*/ 	.byte	0x04, 0x37
        /*0002*/ 	.short	(.L_1509 - .L_1508)
.L_1508:
        /*0004*/ 	.word	0x00000082


	//----- nvinfo : EIATTR_KPARAM_INFO
	.align		4
.L_1509:
        /*0008*/ 	.byte	0x04, 0x17
        /*000a*/ 	.short	(.L_1511 - .L_1510)
.L_1510:
        /*000c*/ 	.word	0x00000000
        /*0010*/ 	.short	0x0000
        /*0012*/ 	.short	0x0070
        /*0014*/ 	.byte	0x00, 0xf0, 0x01, 0x32


	//----- nvinfo : EIATTR_SPARSE_MMA_MASK
	.align		4
.L_1511:
        /*0018*/ 	.byte	0x03, 0x50
        /*001a*/ 	.short	0x0000


	//----- nvinfo : EIATTR_MAXREG_COUNT
	.align		4
        /*001c*/ 	.byte	0x03, 0x1b
        /*001e*/ 	.short	0x00a8


	//----- nvinfo : EIATTR_NUM_BARRIERS
	.align		4
        /*0020*/ 	.byte	0x02, 0x4c
        /*0022*/ 	.byte	0x10
	.zero		1


	//----- nvinfo : EIATTR_EXTERNS
	.align		4
        /*0024*/ 	.byte	0x04, 0x0f
        /*0026*/ 	.short	(.L_1513 - .L_1512)


	//   ....[0]....
	.align		4
.L_1512:
        /*0028*/ 	.word	index@(__assertfail)


	//----- nvinfo : EIATTR_ANNOTATIONS
	.align		4
.L_1513:
        /*002c*/ 	.byte	0x04, 0x55
        /*002e*/ 	.short	(.L_1515 - .L_1514)


	//   ....[0]....
.L_1514:
        /*0030*/ 	.word	0x00000001
        /*0034*/ 	.byte	0xa0, 0x09, 0x00, 0x00, 0x01, 0x00, 0x00, 0x00, 0xb0, 0x0a, 0x00, 0x00, 0x01, 0x00, 0x00, 0x00
        /*0044*/ 	.byte	0xc0, 0xc3, 0x00, 0x00, 0x01, 0x00, 0x00, 0x00, 0x70, 0xc4, 0x00, 0x00, 0x01, 0x00, 0x00, 0x00
        /*0054*/ 	.byte	0x80, 0xc4, 0x00, 0x00, 0x01, 0x00, 0x00, 0x00, 0x90, 0xc4, 0x00, 0x00, 0x01, 0x00, 0x00, 0x00
        /*0064*/ 	.byte	0xb0, 0xd2, 0x00, 0x00, 0x01, 0x00, 0x00, 0x00, 0x10, 0xd3, 0x00, 0x00, 0x01, 0x00, 0x00, 0x00
        /*0074*/ 	.byte	0xb0, 0xec, 0x00, 0x00, 0x01, 0x00, 0x00, 0x00, 0xe0, 0xed, 0x00, 0x00, 0x01, 0x00, 0x00, 0x00
        /*0084*/ 	.byte	0xb0, 0xee, 0x00, 0x00, 0x01, 0x00, 0x00, 0x00, 0x50, 0xef, 0x00, 0x00, 0x01, 0x00, 0x00, 0x00
        /*0094*/ 	.byte	0x90, 0xf0, 0x00, 0x00


	//----- nvinfo : EIATTR_MERCURY_ISA_VERSION
	.align		4
.L_1515:
        /*0098*/ 	.byte	0x03, 0x5f
        /*009a*/ 	.short	0x0101


	//----- nvinfo : EIATTR_INT_WARP_WIDE_INSTR_OFFSETS
	.align		4
        /*009c*/ 	.byte	0x04, 0x31
        /*009e*/ 	.short	(.L_1517 - .L_1516)


	//   ....[0]....
.L_1516:
        /*00a0*/ 	.word	0x000001b0


	//   ....[1]....
        /*00a4*/ 	.word	0x000001e0


	//   ....[2]....
        /*00a8*/ 	.word	0x00000250


	//   ....[3]....
        /*00ac*/ 	.word	0x00000290


	//   ....[4]....
        /*00b0*/ 	.word	0x0000c910


	//   ....[5]....
        /*00b4*/ 	.word	0x0000c9a0


	//   ....[6]....
        /*00b8*/ 	.word	0x0000ce90


	//   ....[7]....
        /*00bc*/ 	.word	0x0000ed30


	//   ....[8]....
        /*00c0*/ 	.word	0x0000edc0


	//----- nvinfo : EIATTR_COOP_GROUP_MASK_REGIDS
	.align		4
.L_1517:
        /*00c4*/ 	.byte	0x04, 0x29
        /*00c6*/ 	.short	(.L_1519 - .L_1518)


	//   ....[0]....
.L_1518:
        /*00c8*/ 	.word	0xffffffff


	//   ....[1]....
        /*00cc*/ 	.word	0xffffffff


	//   ....[2]....
        /*00d0*/ 	.word	0xffffffff


	//   ....[3]....
        /*00d4*/ 	.word	0xffffffff


	//   ....[4]....
        /*00d8*/ 	.word	0xffffffff


	//   ....[5]....
        /*00dc*/ 	.word	0xffffffff


	//   ....[6]....
        /*00e0*/ 	.word	0xffffffff


	//   ....[7]....
        /*00e4*/ 	.word	0xffffffff


	//   ....[8]....
        /*00e8*/ 	.word	0xffffffff


	//   ....[9]....
        /*00ec*/ 	.word	0xffffffff


	//   ....[10]....
        /*00f0*/ 	.word	0xffffffff


	//   ....[11]....
        /*00f4*/ 	.word	0xffffffff


	//   ....[12]....
        /*00f8*/ 	.word	0xffffffff


	//   ....[13]....
        /*00fc*/ 	.word	0xffffffff


	//   ....[14]....
        /*0100*/ 	.word	0xffffffff


	//   ....[15]....
        /*0104*/ 	.word	0xffffffff


	//   ....[16]....
        /*0108*/ 	.word	0xffffffff


	//   ....[17]....
        /*010c*/ 	.word	0xffffffff


	//   ....[18]....
        /*0110*/ 	.word	0xffffffff


	//   ....[19]....
        /*0114*/ 	.word	0xffffffff


	//   ....[20]....
        /*0118*/ 	.word	0xffffffff


	//   ....[21]....
        /*011c*/ 	.word	0xffffffff


	//   ....[22]....
        /*0120*/ 	.word	0xffffffff


	//   ....[23]....
        /*0124*/ 	.word	0xffffffff


	//   ....[24]....
        /*0128*/ 	.word	0xffffffff


	//   ....[25]....
        /*012c*/ 	.word	0xffffffff


	//   ....[26]....
        /*0130*/ 	.word	0xffffffff


	//   ....[27]....
        /*0134*/ 	.word	0xffffffff


	//   ....[28]....
        /*0138*/ 	.word	0x0500000f


	//   ....[29]....
        /*013c*/ 	.word	0x0500000f


	//----- nvinfo : EIATTR_COOP_GROUP_INSTR_OFFSETS
	.align		4
.L_1519:
        /*0140*/ 	.byte	0x04, 0x28
        /*0142*/ 	.short	(.L_1521 - .L_1520)


	//   ....[0]....
.L_1520:
        /*0144*/ 	.word	0x00000060


	//   ....[1]....
        /*0148*/ 	.word	0x000001c0


	//   ....[2]....
        /*014c*/ 	.word	0x00000270


	//   ....[3]....
        /*0150*/ 	.word	0x00000410


	//   ....[4]....
        /*0154*/ 	.word	0x00000570


	//   ....[5]....
        /*0158*/ 	.word	0x00000690


	//   ....[6]....
        /*015c*/ 	.word	0x000007f0


	//   ....[7]....
        /*0160*/ 	.word	0x000016d0


	//   ....[8]....
        /*0164*/ 	.word	0x00003630


	//   ....[9]....
        /*0168*/ 	.word	0x000036f0


	//   ....[10]....
        /*016c*/ 	.word	0x00003720


	//   ....[11]....
        /*0170*/ 	.word	0x00003780


	//   ....[12]....
        /*0174*/ 	.word	0x00005ec0


	//   ....[13]....
        /*0178*/ 	.word	0x00005ee0


	//   ....[14]....
        /*017c*/ 	.word	0x00005f00


	//   ....[15]....
        /*0180*/ 	.word	0x00005f20


	//   ....[16]....
        /*0184*/ 	.word	0x00008790


	//   ....[17]....
        /*0188*/ 	.word	0x00008830


	//   ....[18]....
        /*018c*/ 	.word	0x000088a0


	//   ....[19]....
        /*0190*/ 	.word	0x00008a00


	//   ....[20]....
        /*0194*/ 	.word	0x00009eb0


	//   ....[21]....
        /*0198*/ 	.word	0x00009f30


	//   ....[22]....
        /*019c*/ 	.word	0x00009f80


	//   ....[23]....
        /*01a0*/ 	.word	0x00009fb0


	//   ....[24]....
        /*01a4*/ 	.word	0x0000b620


	//   ....[25]....
        /*01a8*/ 	.word	0x0000c380


	//   ....[26]....
        /*01ac*/ 	.word	0x0000ee50


	//   ....[27]....
        /*01b0*/ 	.word	0x0000f030


	//   ....[28]....
        /*01b4*/ 	.word	0x0000f610


	//   ....[29]....
        /*01b8*/ 	.word	0x0000f9e0


	//----- nvinfo : EIATTR_REG_RECONFIG
	.align		4
.L_1521:
        /*01bc*/ 	.byte	0x01, 0x54
	.zero		2


	//----- nvinfo : EIATTR_SYSCALL_OFFSETS
	.align		4
        /*01c0*/ 	.byte	0x04, 0x46
        /*01c2*/ 	.short	(.L_1523 - .L_1522)


	//   ....[0]....
.L_1522:
        /*01c4*/ 	.word	0x000018d0


	//   ....[1]....
        /*01c8*/ 	.word	0x0000cb20


	//   ....[2]....
        /*01cc*/ 	.word	0x0000cc50


	//   ....[3]....
        /*01d0*/ 	.word	0x0000cd50


	//----- nvinfo : EIATTR_MBARRIER_INSTR_OFFSETS
	.align		4
.L_1523:
        /*01d4*/ 	.byte	0x04, 0x39
        /*01d6*/ 	.short	(.L_1525 - .L_1524)


	//   ....[0]....
.L_1524:
        /*01d8*/ 	.word	0x000002b0
        /*01dc*/ 	.word	0x000000ff
        /*01e0*/ 	.word	0x00032400
        /*01e4*/ 	.short	0x0100
        /*01e6*/ 	.byte	0x06
	.zero		1


	//   ....[1]....
        /*01e8*/ 	.word	0x000002c0
        /*01ec*/ 	.word	0x000000ff
        /*01f0*/ 	.word	0x00032410
        /*01f4*/ 	.short	0x0100
        /*01f6*/ 	.byte	0x06
	.zero		1


	//   ....[2]....
        /*01f8*/ 	.word	0x000002d0
        /*01fc*/ 	.word	0x000000ff
        /*0200*/ 	.word	0x00032420
        /*0204*/ 	.short	0x0100
        /*0206*/ 	.byte	0x06
	.zero		1


	//   ....[3]....
        /*0208*/ 	.word	0x000003c0
        /*020c*/ 	.word	0x000000ff
        /*0210*/ 	.word	0x00032430
        /*0214*/ 	.short	0x0100
        /*0216*/ 	.byte	0x08
	.zero		1


	//   ....[4]....
        /*0218*/ 	.word	0x000003d0
        /*021c*/ 	.word	0x000000ff
        /*0220*/ 	.word	0x00032440
        /*0224*/ 	.short	0x0100
        /*0226*/ 	.byte	0x08
	.zero		1


	//   ....[5]....
        /*0228*/ 	.word	0x000003e0
        /*022c*/ 	.word	0x000000ff
        /*0230*/ 	.word	0x00032438
        /*0234*/ 	.short	0x0100
        /*0236*/ 	.byte	0x08
	.zero		1


	//   ....[6]....
        /*0238*/ 	.word	0x000003f0
        /*023c*/ 	.word	0x000000ff
        /*0240*/ 	.word	0x00032448
        /*0244*/ 	.short	0x0100
        /*0246*/ 	.byte	0x08
	.zero		1


	//   ....[7]....
        /*0248*/ 	.word	0x00000520
        /*024c*/ 	.word	0x000000ff
        /*0250*/ 	.word	0x00032450
        /*0254*/ 	.short	0x0100
        /*0256*/ 	.byte	0x08
	.zero		1


	//   ....[8]....
        /*0258*/ 	.word	0x00000530
        /*025c*/ 	.word	0x000000ff
        /*0260*/ 	.word	0x00032460
        /*0264*/ 	.short	0x0100
        /*0266*/ 	.byte	0x08
	.zero		1


	//   ....[9]....
        /*0268*/ 	.word	0x00000540
        /*026c*/ 	.word	0x000000ff
        /*0270*/ 	.word	0x00032458
        /*0274*/ 	.short	0x0100
        /*0276*/ 	.byte	0x08
	.zero		1


	//   ....[10]....
        /*0278*/ 	.word	0x00000550
        /*027c*/ 	.word	0x000000ff
        /*0280*/ 	.word	0x00032468
        /*0284*/ 	.short	0x0100
        /*0286*/ 	.byte	0x08
	.zero		1


	//   ....[11]....
        /*0288*/ 	.word	0x00000640
        /*028c*/ 	.word	0x000000ff
        /*0290*/ 	.word	0x00032470
        /*0294*/ 	.short	0x0100
        /*0296*/ 	.byte	0x06
	.zero		1


	//   ....[12]....
        /*0298*/ 	.word	0x00000650
        /*029c*/ 	.word	0x000000ff
        /*02a0*/ 	.word	0x00032480
        /*02a4*/ 	.short	0x0100
        /*02a6*/ 	.byte	0x06
	.zero		1


	//   ....[13]....
        /*02a8*/ 	.word	0x00000660
        /*02ac*/ 	.word	0x000000ff
        /*02b0*/ 	.word	0x00032478
        /*02b4*/ 	.short	0x0100
        /*02b6*/ 	.byte	0x06
	.zero		1


	//   ....[14]....
        /*02b8*/ 	.word	0x00000670
        /*02bc*/ 	.word	0x000000ff
        /*02c0*/ 	.word	0x00032488
        /*02c4*/ 	.short	0x0100
        /*02c6*/ 	.byte	0x06
	.zero		1


	//   ....[15]....
        /*02c8*/ 	.word	0x000007a0
        /*02cc*/ 	.word	0x000000ff
        /*02d0*/ 	.word	0x00032490
        /*02d4*/ 	.short	0x0100
        /*02d6*/ 	.byte	0x08
	.zero		1


	//   ....[16]....
        /*02d8*/ 	.word	0x000007b0
        /*02dc*/ 	.word	0x000000ff
        /*02e0*/ 	.word	0x000324a0
        /*02e4*/ 	.short	0x0100
        /*02e6*/ 	.byte	0x08
	.zero		1


	//   ....[17]....
        /*02e8*/ 	.word	0x000007c0
        /*02ec*/ 	.word	0x000000ff
        /*02f0*/ 	.word	0x00032498
        /*02f4*/ 	.short	0x0100
        /*02f6*/ 	.byte	0x08
	.zero		1


	//   ....[18]....
        /*02f8*/ 	.word	0x000007d0
        /*02fc*/ 	.word	0x000000ff
        /*0300*/ 	.word	0x000324a8
        /*0304*/ 	.short	0x0100
        /*0306*/ 	.byte	0x08
	.zero		1


	//   ....[19]....
        /*0308*/ 	.word	0x00000900
        /*030c*/ 	.word	0x000000ff
        /*0310*/ 	.word	0x000324b0
        /*0314*/ 	.short	0x0100
        /*0316*/ 	.byte	0x08
	.zero		1


	//   ....[20]....
        /*0318*/ 	.word	0x00000910
        /*031c*/ 	.word	0x000000ff
        /*0320*/ 	.word	0x000324c0
        /*0324*/ 	.short	0x0100
        /*0326*/ 	.byte	0x08
	.zero		1


	//   ....[21]....
        /*0328*/ 	.word	0x00000920
        /*032c*/ 	.word	0x000000ff
        /*0330*/ 	.word	0x000324b8
        /*0334*/ 	.short	0x0100
        /*0336*/ 	.byte	0x08
	.zero		1


	//   ....[22]....
        /*0338*/ 	.word	0x00000930
        /*033c*/ 	.word	0x000000ff
        /*0340*/ 	.word	0x000324c8
        /*0344*/ 	.short	0x0100
        /*0346*/ 	.byte	0x08
	.zero		1


	//   ....[23]....
        /*0348*/ 	.word	0x00001930
        /*034c*/ 	.word	0x000000ff
        /*0350*/ 	.word	0x00032400
        /*0354*/ 	.short	0x010a
        /*0356*/ 	.byte	0x27
	.zero		1


	//   ....[24]....
        /*0358*/ 	.word	0x000019f0
        /*035c*/ 	.word	0x000000ff
        /*0360*/ 	.word	0x00032430
        /*0364*/ 	.short	0x010a
        /*0366*/ 	.byte	0x07
	.zero		1


	//   ....[25]....
        /*0368*/ 	.word	0x00001a30
        /*036c*/ 	.word	0x000000ff
        /*0370*/ 	.word	0x00032430
        /*0374*/ 	.short	0x010a
        /*0376*/ 	.byte	0x07
	.zero		1


	//   ....[26]....
        /*0378*/ 	.word	0x00001d20
        /*037c*/ 	.word	0x000000ff
        /*0380*/ 	.word	0x00032410
        /*0384*/ 	.short	0x010a
        /*0386*/ 	.byte	0x27
	.zero		1


	//   ....[27]....
        /*0388*/ 	.word	0x00001d60
        /*038c*/ 	.word	0x000000ff
        /*0390*/ 	.word	0x00032450
        /*0394*/ 	.short	0x010a
        /*0396*/ 	.byte	0x07
	.zero		1


	//   ....[28]....
        /*0398*/ 	.word	0x00001da0
        /*039c*/ 	.word	0x000000ff
        /*03a0*/ 	.word	0x00032450
        /*03a4*/ 	.short	0x010a
        /*03a6*/ 	.byte	0x07
	.zero		1


	//   ....[29]....
        /*03a8*/ 	.word	0x00003a80
        /*03ac*/ 	.word	0x00000018
        /*03b0*/ 	.word	0x00000000
        /*03b4*/ 	.short	0x0101
        /*03b6*/ 	.byte	0x3f
	.zero		1


	//   ....[30]....
        /*03b8*/ 	.word	0x000044f0
        /*03bc*/ 	.word	0x000000a5
        /*03c0*/ 	.word	0x00000000
        /*03c4*/ 	.short	0x0101
        /*03c6*/ 	.byte	0x3f
	.zero		1


	//   ....[31]....
        /*03c8*/ 	.word	0x000045d0
        /*03cc*/ 	.word	0x000000ff
        /*03d0*/ 	.word	0x00032430
        /*03d4*/ 	.short	0x010a
        /*03d6*/ 	.byte	0x04
	.zero		1


	//   ....[32]....
        /*03d8*/ 	.word	0x00004610
        /*03dc*/ 	.word	0x000000ff
        /*03e0*/ 	.word	0x00032430
        /*03e4*/ 	.short	0x010a
        /*03e6*/ 	.byte	0x04
	.zero		1


	//   ....[33]....
        /*03e8*/ 	.word	0x00004820
        /*03ec*/ 	.word	0x000000ff
        /*03f0*/ 	.word	0x00032450
        /*03f4*/ 	.short	0x010a
        /*03f6*/ 	.byte	0x04
	.zero		1


	//   ....[34]....
        /*03f8*/ 	.word	0x00004860
        /*03fc*/ 	.word	0x000000ff
        /*0400*/ 	.word	0x00032450
        /*0404*/ 	.short	0x010a
        /*0406*/ 	.byte	0x04
	.zero		1


	//   ....[35]....
        /*0408*/ 	.word	0x00006180
        /*040c*/ 	.word	0x00000098
        /*0410*/ 	.word	0x00000000
        /*0414*/ 	.short	0x0101
        /*0416*/ 	.byte	0x3f
	.zero		1


	//   ....[36]....
        /*0418*/ 	.word	0x00007550
        /*041c*/ 	.word	0x000000a9
        /*0420*/ 	.word	0x00000000
        /*0424*/ 	.short	0x0101
        /*0426*/ 	.byte	0x3f
	.zero		1


	//   ....[37]....
        /*0428*/ 	.word	0x00007650
        /*042c*/ 	.word	0x000000ff
        /*0430*/ 	.word	0x00032430
        /*0434*/ 	.short	0x010a
        /*0436*/ 	.byte	0x04
	.zero		1


	//   ....[38]....
        /*0438*/ 	.word	0x00007690
        /*043c*/ 	.word	0x000000ff
        /*0440*/ 	.word	0x00032430
        /*0444*/ 	.short	0x010a
        /*0446*/ 	.byte	0x04
	.zero		1


	//   ....[39]....
        /*0448*/ 	.word	0x000078a0
        /*044c*/ 	.word	0x000000ff
        /*0450*/ 	.word	0x00032450
        /*0454*/ 	.short	0x010a
        /*0456*/ 	.byte	0x04
	.zero		1


	//   ....[40]....
        /*0458*/ 	.word	0x000078e0
        /*045c*/ 	.word	0x000000ff
        /*0460*/ 	.word	0x00032450
        /*0464*/ 	.short	0x010a
        /*0466*/ 	.byte	0x04
	.zero		1


	//   ....[41]....
        /*0468*/ 	.word	0x00008c00
        /*046c*/ 	.word	0x00000098
        /*0470*/ 	.word	0x00000000
        /*0474*/ 	.short	0x0101
        /*0476*/ 	.byte	0x3f
	.zero		1


	//   ....[42]....
        /*0478*/ 	.word	0x00009e90
        /*047c*/ 	.word	0x000000d6
        /*0480*/ 	.word	0x00000000
        /*0484*/ 	.short	0x0101
        /*0486*/ 	.byte	0x3f
	.zero		1


	//   ....[43]....
        /*0488*/ 	.word	0x0000b8d0
        /*048c*/ 	.word	0x000000ff
        /*0490*/ 	.word	0x00000000
        /*0494*/ 	.short	0x0101
        /*0496*/ 	.byte	0x05
	.zero		1


	//   ....[44]....
        /*0498*/ 	.word	0x0000d0e0
        /*049c*/ 	.word	0x0000000a
        /*04a0*/ 	.word	0x00032440
        /*04a4*/ 	.short	0x010a
        /*04a6*/ 	.byte	0x3f
	.zero		1


	//   ....[45]....
        /*04a8*/ 	.word	0x0000d640
        /*04ac*/ 	.word	0x00000012
        /*04b0*/ 	.word	0x00032420
        /*04b4*/ 	.short	0x010a
        /*04b6*/ 	.byte	0x3f
	.zero		1


	//   ....[46]....
        /*04b8*/ 	.word	0x0000d6c0
        /*04bc*/ 	.word	0x0000000a
        /*04c0*/ 	.word	0x00032460
        /*04c4*/ 	.short	0x010a
        /*04c6*/ 	.byte	0x3f
	.zero		1


	//   ....[47]....
        /*04c8*/ 	.word	0x0000dbe0
        /*04cc*/ 	.word	0x00000002
        /*04d0*/ 	.word	0x00032440
        /*04d4*/ 	.short	0x010a
        /*04d6*/ 	.byte	0x3f
	.zero		1


	//   ....[48]....
        /*04d8*/ 	.word	0x0000dd70
        /*04dc*/ 	.word	0x00000002
        /*04e0*/ 	.word	0x00032460
        /*04e4*/ 	.short	0x010a
        /*04e6*/ 	.byte	0x3f
	.zero		1


	//   ....[49]....
        /*04e8*/ 	.word	0x0000e240
        /*04ec*/ 	.word	0x00000003
        /*04f0*/ 	.word	0x00032440
        /*04f4*/ 	.short	0x010a
        /*04f6*/ 	.byte	0x3f
	.zero		1


	//   ....[50]....
        /*04f8*/ 	.word	0x0000e3d0
        /*04fc*/ 	.word	0x00000003
        /*0500*/ 	.word	0x00032460
        /*0504*/ 	.short	0x010a
        /*0506*/ 	.byte	0x3f
	.zero		1


	//   ....[51]....
        /*0508*/ 	.word	0x0000e850
        /*050c*/ 	.word	0x00000002
        /*0510*/ 	.word	0x00032440
        /*0514*/ 	.short	0x010a
        /*0516*/ 	.byte	0x3f
	.zero		1


	//   ....[52]....
        /*0518*/ 	.word	0x0000e9e0
        /*051c*/ 	.word	0x00000002
        /*0520*/ 	.word	0x00032460
        /*0524*/ 	.short	0x010a
        /*0526*/ 	.byte	0x3f
	.zero		1


	//   ....[53]....
        /*0528*/ 	.word	0x0000efe0
        /*052c*/ 	.word	0x00000007
        /*0530*/ 	.word	0x00032420
        /*0534*/ 	.short	0x010a
        /*0536*/ 	.byte	0x3f
	.zero		1


	//   ....[54]....
        /*0538*/ 	.word	0x0000f130
        /*053c*/ 	.word	0x00000005
        /*0540*/ 	.word	0x00000000
        /*0544*/ 	.short	0x010a
        /*0546*/ 	.byte	0x3f
	.zero		1


	//   ....[55]....
        /*0548*/ 	.word	0x0000f1a0
        /*054c*/ 	.word	0x00000003
        /*0550*/ 	.word	0x00000000
        /*0554*/ 	.short	0x010a
        /*0556*/ 	.byte	0x3f
	.zero		1


	//   ....[56]....
        /*0558*/ 	.word	0x0000f200
        /*055c*/ 	.word	0x00000005
        /*0560*/ 	.word	0x00000000
        /*0564*/ 	.short	0x010a
        /*0566*/ 	.byte	0x3f
	.zero		1


	//   ....[57]....
        /*0568*/ 	.word	0x0000f230
        /*056c*/ 	.word	0x00000003
        /*0570*/ 	.word	0x00000000
        /*0574*/ 	.short	0x010a
        /*0576*/ 	.byte	0x3f
	.zero		1


	//   ....[58]....
        /*0578*/ 	.word	0x0000f2a0
        /*057c*/ 	.word	0x00000003
        /*0580*/ 	.word	0x00032400
        /*0584*/ 	.short	0x010a
        /*0586*/ 	.byte	0x3f
	.zero		1


	//   ....[59]....
        /*0588*/ 	.word	0x0000f300
        /*058c*/ 	.word	0x00000003
        /*0590*/ 	.word	0x00032430
        /*0594*/ 	.short	0x010a
        /*0596*/ 	.byte	0x3f
	.zero		1


	//   ....[60]....
        /*0598*/ 	.word	0x0000f360
        /*059c*/ 	.word	0x00000003
        /*05a0*/ 	.word	0x00032410
        /*05a4*/ 	.short	0x010a
        /*05a6*/ 	.byte	0x3f
	.zero		1


	//   ....[61]....
        /*05a8*/ 	.word	0x0000f3c0
        /*05ac*/ 	.word	0x00000003
        /*05b0*/ 	.word	0x00032450
        /*05b4*/ 	.short	0x010a
        /*05b6*/ 	.byte	0x3f
	.zero		1


	//   ....[62]....
        /*05b8*/ 	.word	0x0000f420
        /*05bc*/ 	.word	0x00000098
        /*05c0*/ 	.word	0x00032430
        /*05c4*/ 	.short	0x010a
        /*05c6*/ 	.byte	0x3f
	.zero		1


	//   ....[63]....
        /*05c8*/ 	.word	0x0000f480
        /*05cc*/ 	.word	0x000000d2
        /*05d0*/ 	.word	0x00032450
        /*05d4*/ 	.short	0x010a
        /*05d6*/ 	.byte	0x3f
	.zero		1


	//   ....[64]....
        /*05d8*/ 	.word	0x0000f4e0
        /*05dc*/ 	.word	0x00000099
        /*05e0*/ 	.word	0x00032430
        /*05e4*/ 	.short	0x010a
        /*05e6*/ 	.byte	0x3f
	.zero		1


	//   ....[65]....
        /*05e8*/ 	.word	0x0000f540
        /*05ec*/ 	.word	0x000000d1
        /*05f0*/ 	.word	0x00032450
        /*05f4*/ 	.short	0x010a
        /*05f6*/ 	.byte	0x3f
	.zero		1


	//   ....[66]....
        /*05f8*/ 	.word	0x0000f6c0
        /*05fc*/ 	.word	0x0000000a
        /*0600*/ 	.word	0x00032440
        /*0604*/ 	.short	0x010a
        /*0606*/ 	.byte	0x3f
	.zero		1


	//   ....[67]....
        /*0608*/ 	.word	0x0000f710
        /*060c*/ 	.word	0x00000012
        /*0610*/ 	.word	0x00032420
        /*0614*/ 	.short	0x010a
        /*0616*/ 	.byte	0x3f
	.zero		1


	//   ....[68]....
        /*0618*/ 	.word	0x0000f760
        /*061c*/ 	.word	0x0000000a
        /*0620*/ 	.word	0x00032460
        /*0624*/ 	.short	0x010a
        /*0626*/ 	.byte	0x3f
	.zero		1


	//   ....[69]....
        /*0628*/ 	.word	0x0000f7b0
        /*062c*/ 	.word	0x00000002
        /*0630*/ 	.word	0x00032440
        /*0634*/ 	.short	0x010a
        /*0636*/ 	.byte	0x3f
	.zero		1


	//   ....[70]....
        /*0638*/ 	.word	0x0000f800
        /*063c*/ 	.word	0x00000002
        /*0640*/ 	.word	0x00032460
        /*0644*/ 	.short	0x010a
        /*0646*/ 	.byte	0x3f
	.zero		1


	//   ....[71]....
        /*0648*/ 	.word	0x0000f850
        /*064c*/ 	.word	0x00000003
        /*0650*/ 	.word	0x00032440
        /*0654*/ 	.short	0x010a
        /*0656*/ 	.byte	0x3f
	.zero		1


	//   ....[72]....
        /*0658*/ 	.word	0x0000f8a0
        /*065c*/ 	.word	0x00000003
        /*0660*/ 	.word	0x00032460
        /*0664*/ 	.short	0x010a
        /*0666*/ 	.byte	0x3f
	.zero		1


	//   ....[73]....
        /*0668*/ 	.word	0x0000f8f0
        /*066c*/ 	.word	0x00000002
        /*0670*/ 	.word	0x00032440
        /*0674*/ 	.short	0x010a
        /*0676*/ 	.byte	0x3f
	.zero		1


	//   ....[74]....
        /*0678*/ 	.word	0x0000f940
        /*067c*/ 	.word	0x00000002
        /*0680*/ 	.word	0x00032460
        /*0684*/ 	.short	0x010a
        /*0686*/ 	.byte	0x3f
	.zero		1


	//   ....[75]....
        /*0688*/ 	.word	0x0000fa20
        /*068c*/ 	.word	0x00000007
        /*0690*/ 	.word	0x00032420
        /*0694*/ 	.short	0x010a
        /*0696*/ 	.byte	0x3f
	.zero		1


	//   ....[76]....
        /*0698*/ 	.word	0x0000fa70
        /*069c*/ 	.word	0x00000005
        /*06a0*/ 	.word	0x00000000
        /*06a4*/ 	.short	0x010a
        /*06a6*/ 	.byte	0x3f
	.zero		1


	//   ....[77]....
        /*06a8*/ 	.word	0x0000fac0
        /*06ac*/ 	.word	0x00000003
        /*06b0*/ 	.word	0x00000000
        /*06b4*/ 	.short	0x010a
        /*06b6*/ 	.byte	0x3f
	.zero		1


	//   ....[78]....
        /*06b8*/ 	.word	0x0000fb10
        /*06bc*/ 	.word	0x00000005
        /*06c0*/ 	.word	0x00000000
        /*06c4*/ 	.short	0x010a
        /*06c6*/ 	.byte	0x3f
	.zero		1


	//----- nvinfo : EIATTR_NUM_MBARRIERS
	.align		4
.L_1525:
        /*06c8*/ 	.byte	0x03, 0x38
        /*06ca*/ 	.short	0x0017


	//----- nvinfo : EIATTR_EXIT_INSTR_OFFSETS
	.align		4
        /*06cc*/ 	.byte	0x04, 0x1c
        /*06ce*/ 	.short	(.L_1527 - .L_1526)


	//   ....[0]....
.L_1526:
        /*06d0*/ 	.word	0x00000aa0


	//   ....[1]....
        /*06d4*/ 	.word	0x0000c340


	//   ....[2]....
        /*06d8*/ 	.word	0x0000c3a0


	//   ....[3]....
        /*06dc*/ 	.word	0x0000f050


	//   ....[4]....
        /*06e0*/ 	.word	0x0000f280


	//----- nvinfo : EIATTR_MAX_THREADS
	.align		4
.L_1527:
        /*06e4*/ 	.byte	0x04, 0x05
        /*06e6*/ 	.short	(.L_1529 - .L_1528)
.L_1528:
        /*06e8*/ 	.word	0x00000180
        /*06ec*/ 	.word	0x00000001
        /*06f0*/ 	.word	0x00000001


	//----- nvinfo : EIATTR_CRS_STACK_SIZE
	.align		4
.L_1529:
        /*06f4*/ 	.byte	0x04, 0x1e
        /*06f6*/ 	.short	(.L_1531 - .L_1530)
.L_1530:
        /*06f8*/ 	.word	0x00000000


	//----- nvinfo : EIATTR_CBANK_PARAM_SIZE
	.align		4
.L_1531:
        /*06fc*/ 	.byte	0x03, 0x19
        /*06fe*/ 	.short	0x0cf0


	//----- nvinfo : EIATTR_PARAM_CBANK
	.align		4
        /*0700*/ 	.byte	0x04, 0x0a
        /*0702*/ 	.short	(.L_1533 - .L_1532)
	.align		4
.L_1532:
        /*0704*/ 	.word	index@(.nv.constant0._ZN7cutlass13device_kernelIN5flash11enable_sm90INS1_16FlashAttnFwdSm90INS1_25CollectiveMainloopFwdSm90ILi2EN4cute5tupleIJNS5_1CILi1EEES8_S8_EEENS6_IJNS7_ILi128EEENS7_ILi96EEENS7_ILi64EEEEEELi256ENS_10bfloat16_tEfNS_4arch4Sm90ELb1ELb0ELb1ELb0ELb0ELb0ELb1ELb1ELb0ELb0ELb0ELb0EEENS1_21CollectiveEpilogueFwdINS6_IJSA_NS7_ILi256EEESB_EEES9_SE_SG_Li256ELb0ELb0ELb0ELb0EEENS1_30DynamicPersistentTileSchedulerILi256ELi32ELb0ELb0ELb1EEEEEEEEEvNT_6ParamsE)
        /*0708*/ 	.short	0x0210
        /*070a*/ 	.short	0x0cf0


	//----- nvinfo : EIATTR_SW_WAR
	.align		4
.L_1533:
        /*070c*/ 	.byte	0x04, 0x36
        /*070e*/ 	.short	(.L_1535 - .L_1534)
.L_1534:
        /*0710*/ 	.word	0x00000008
.L_1535:


//--------------------- .nv.info._ZN7cutlass13device_kernelIN5flash11enable_sm90INS1_16FlashAttnFwdSm90INS1_25CollectiveMainloopFwdSm90ILi2EN4cute5tupleIJNS5_1CILi1EEES8_S8_EEENS6_IJNS7_ILi128EEENS7_ILi96EEENS7_ILi64EEEEEELi256ENS_10bfloat16_tEfNS_4arch4Sm90ELb1ELb0ELb1ELb1ELb0ELb0ELb0ELb1ELb0ELb0ELb0ELb0EEENS1_21CollectiveEpilogueFwdINS6_IJSA_NS7_ILi256EEESB_EEES9_SE_SG_Li256ELb1ELb0ELb0ELb0EEENS1_36VarlenDynamicPersistentTileSchedulerILi128ELi96ELi256ELi32ELb0ELb0ELb1ELb1ELb1ELb1EEEEEEEEEvNT_6ParamsE --------------------------
	.section	.nv.info._ZN7cutlass13device_kernelIN5flash11enable_sm90INS1_16FlashAttnFwdSm90INS1_25CollectiveMainloopFwdSm90ILi2EN4cute5tupleIJNS5_1CILi1EEES8_S8_EEENS6_IJNS7_ILi128EEENS7_ILi96EEENS7_ILi64EEEEEELi256ENS_10bfloat16_tEfNS_4arch4Sm90ELb1ELb0ELb1ELb1ELb0ELb0ELb0ELb1ELb0ELb0ELb0ELb0EEENS1_21CollectiveEpilogueFwdINS6_IJSA_NS7_ILi256EEESB_EEES9_SE_SG_Li256ELb1ELb0ELb0ELb0EEENS1_36VarlenDynamicPersistentTileSchedulerILi128ELi96ELi256ELi32ELb0ELb0ELb1ELb1ELb1ELb1EEEEEEEEEvNT_6ParamsE,"",@"SHT_CUDA_INFO"
	.sectionflags	@""
	.align	4


	//----- nvinfo : EIATTR_CUDA_API_VERSION
	.align		4
        /*0000*/ 	.byte	0x04, 0x37
        /*0002*/ 	.short	(.L_1537 - .L_1536)
.L_1536:
        /*0004*/ 	.word	0x00000082


	//----- nvinfo : EIATTR_KPARAM_INFO
	.align		4
.L_1537:
        /*0008*/ 	.byte	0x04, 0x17
        /*000a*/ 	.short	(.L_1539 - .L_1538)
.L_1538:
        /*000c*/ 	.word	0x00000000
        /*0010*/ 	.short	0x0000
        /*0012*/ 	.short	0x0070
        /*0014*/ 	.byte	0x00, 0xf0, 0x01, 0x28


	//----- nvinfo : EIATTR_SPARSE_MMA_MASK
	.align		4
.L_1539:
        /*0018*/ 	.byte	0x03, 0x50
        /*001a*/ 	.short	0x0000


	//----- nvinfo : EIATTR_MAXREG_COUNT
	.align		4
        /*001c*/ 	.byte	0x03, 0x1b
        /*001e*/ 	.short	0x00a8


	//----- nvinfo : EIATTR_NUM_BARRIERS
	.align		4
        /*0020*/ 	.byte	0x02, 0x4c
        /*0022*/ 	.byte	0x10
	.zero		1


	//----- nvinfo : EIATTR_EXTERNS
	.align		4
        /*0024*/ 	.byte	0x04, 0x0f
        /*0026*/ 	.short	(.L_1541 - .L_1540)


	//   ....[0]....
	.align		4
.L_1540:
        /*0028*/ 	.word	index@(__assertfail)


	//----- nvinfo : EIATTR_ANNOTATIONS
	.align		4
.L_1541:
        /*002c*/ 	.byte	0x04, 0x55
        /*002e*/ 	.short	(.L_1543 - .L_1542)


	//   ....[0]....
.L_1542:
        /* <DEDUP_REMOVED lines=28> */


	//----- nvinfo : EIATTR_MERCURY_ISA_VERSION
	.align		4
.L_1543:
        /*01e0*/ 	.byte	0x03, 0x5f
        /*01e2*/ 	.short	0x0101


	//----- nvinfo : EIATTR_UNUSED_LOAD_BYTE_OFFSET
	.align		4
        /*01e4*/ 	.byte	0x04, 0x44
        /*01e6*/ 	.short	(.L_1545 - .L_1544)


	//   ....[0]....
.L_1544:
        /*01e8*/ 	.word	0x00000a50
        /*01ec*/ 	.word	0x0000fff0


	//   ....[1]....
        /*01f0*/ 	.word	0x00009410
        /*01f4*/ 	.word	0x0000fff0


	//----- nvinfo : EIATTR_INT_WARP_WIDE_INSTR_OFFSETS
	.align		4
.L_1545:
        /*01f8*/ 	.byte	0x04, 0x31
        /*01fa*/ 	.short	(.L_1547 - .L_1546)


	//   ....[0]....
.L_1546:
        /*01fc*/ 	.word	0x00000160


	//   ....[1]....
        /*0200*/ 	.word	0x000001a0


	//   ....[2]....
        /*0204*/ 	.word	0x00000210


	//   ....[3]....
        /*0208*/ 	.word	0x0000d130


	//   ....[4]....
        /*020c*/ 	.word	0x0000d1c0


	//   ....[5]....
        /*0210*/ 	.word	0x0000d650


	//   ....[6]....
        /*0214*/ 	.word	0x0000d680


	//   ....[7]....
        /*0218*/ 	.word	0x0000fa20


	//   ....[8]....
        /*021c*/ 	.word	0x0000fab0


	//----- nvinfo : EIATTR_COOP_GROUP_MASK_REGIDS
	.align		4
.L_1547:
        /*0220*/ 	.byte	0x04, 0x29
        /*0222*/ 	.short	(.L_1549 - .L_1548)


	//   ....[0]....
.L_1548:
        /*0224*/ 	.word	0xffffffff


	//   ....[1]....
        /*0228*/ 	.word	0xffffffff


	//   ....[2]....
        /*022c*/ 	.word	0xffffffff


	//   ....[3]....
        /*0230*/ 	.word	0xffffffff


	//   ....[4]....
        /*0234*/ 	.word	0xffffffff


	//   ....[5]....
        /*0238*/ 	.word	0xffffffff


	//   ....[6]....
        /*023c*/ 	.word	0xffffffff


	//   ....[7]....
        /*0240*/ 	.word	0xffffffff


	//   ....[8]....
        /*0244*/ 	.word	0xffffffff


	//   ....[9]....
        /*0248*/ 	.word	0xffffffff


	//   ....[10]....
        /*024c*/ 	.word	0xffffffff


	//   ....[11]....
        /*0250*/ 	.word	0xffffffff


	//   ....[12]....
        /*0254*/ 	.word	0xffffffff


	//   ....[13]....
        /*0258*/ 	.word	0xffffffff


	//   ....[14]....
        /*025c*/ 	.word	0xffffffff


	//   ....[15]....
        /*0260*/ 	.word	0xffffffff


	//   ....[16]....
        /*0264*/ 	.word	0xffffffff


	//   ....[17]....
        /*0268*/ 	.word	0xffffffff


	//   ....[18]....
        /*026c*/ 	.word	0xffffffff


	//   ....[19]....
        /*0270*/ 	.word	0xffffffff


	//   ....[20]....
        /*0274*/ 	.word	0xffffffff


	//   ....[21]....
        /*0278*/ 	.word	0xffffffff


	//   ....[22]....
        /*027c*/ 	.word	0xffffffff


	//   ....[23]....
        /*0280*/ 	.word	0xffffffff


	//   ....[24]....
        /*0284*/ 	.word	0xffffffff


	//   ....[25]....
        /*0288*/ 	.word	0xffffffff


	//   ....[26]....
        /*028c*/ 	.word	0xffffffff


	//   ....[27]....
        /*0290*/ 	.word	0xffffffff


	//   ....[28]....
        /*0294*/ 	.word	0xffffffff


	//   ....[29]....
        /*0298*/ 	.word	0xffffffff


	//   ....[30]....
        /*029c*/ 	.word	0xffffffff


	//   ....[31]....
        /*02a0*/ 	.word	0xffffffff


	//   ....[32]....
        /*02a4*/ 	.word	0xffffffff


	//   ....[33]....
        /*02a8*/ 	.word	0xffffffff


	//   ....[34]....
        /*02ac*/ 	.word	0xffffffff


	//   ....[35]....
        /*02b0*/ 	.word	0xffffffff


	//   ....[36]....
        /*02b4*/ 	.word	0xffffffff


	//   ....[37]....
        /*02b8*/ 	.word	0xffffffff


	//   ....[38]....
        /*02bc*/ 	.word	0xffffffff


	//   ....[39]....
        /*02c0*/ 	.word	0xffffffff


	//   ....[40]....
        /*02c4*/ 	.word	0xffffffff


	//   ....[41]....
        /*02c8*/ 	.word	0xffffffff


	//   ....[42]....
        /*02cc*/ 	.word	0xffffffff


	//   ....[43]....
        /*02d0*/ 	.word	0xffffffff


	//   ....[44]....
        /*02d4*/ 	.word	0xffffffff


	//   ....[45]....
        /*02d8*/ 	.word	0xffffffff


	//   ....[46]....
        /*02dc*/ 	.word	0xffffffff


	//   ....[47]....
        /*02e0*/ 	.word	0xffffffff


	//   ....[48]....
        /*02e4*/ 	.word	0xffffffff


	//   ....[49]....
        /*02e8*/ 	.word	0xffffffff


	//   ....[50]....
        /*02ec*/ 	.word	0xffffffff


	//   ....[51]....
        /*02f0*/ 	.word	0xffffffff


	//   ....[52]....
        /*02f4*/ 	.word	0xffffffff


	//   ....[53]....
        /*02f8*/ 	.word	0xffffffff


	//   ....[54]....
        /*02fc*/ 	.word	0xffffffff


	//   ....[55]....
        /*0300*/ 	.word	0xffffffff


	//   ....[56]....
        /*0304*/ 	.word	0xffffffff


	//   ....[57]....
        /*0308*/ 	.word	0xffffffff


	//   ....[58]....
        /*030c*/ 	.word	0x0500000f


	//   ....[59]....
        /*0310*/ 	.word	0x0500000f


	//   ....[60]....
        /*0314*/ 	.word	0x0500000f


	//   ....[61]....
        /*0318*/ 	.word	0x0500000f


	//   ....[62]....
        /*031c*/ 	.word	0x0500000f


	//   ....[63]....
        /*0320*/ 	.word	0x0500000f


	//   ....[64]....
        /*0324*/ 	.word	0x0500000f


	//   ....[65]....
        /*0328*/ 	.word	0x0500000f


	//   ....[66]....
        /*032c*/ 	.word	0x0500000f


	//   ....[67]....
        /*0330*/ 	.word	0x0500000f


	//   ....[68]....
        /*0334*/ 	.word	0x0500000f


	//   ....[69]....
        /*0338*/ 	.word	0x0500000f


	//   ....[70]....
        /*033c*/ 	.word	0x0500000f


	//   ....[71]....
        /*0340*/ 	.word	0x0500000f


	//   ....[72]....
        /*0344*/ 	.word	0x0500000f


	//   ....[73]....
        /*0348*/ 	.word	0x0500000f


	//   ....[74]....
        /*034c*/ 	.word	0x0500000f


	//   ....[75]....
        /*0350*/ 	.word	0x0500000f


	//   ....[76]....
        /*0354*/ 	.word	0x0500000f


	//----- nvinfo : EIATTR_COOP_GROUP_INSTR_OFFSETS
	.align		4
.L_1549:
        /*0358*/ 	.byte	0x04, 0x28
        /*035a*/ 	.short	(.L_1551 - .L_1550)


	//   ....[0]....
.L_1550:
        /*035c*/ 	.word	0x00000070


	//   ....[1]....
        /*0360*/ 	.word	0x00000170


	//   ....[2]....
        /*0364*/ 	.word	0x000001c0


	//   ....[3]....
        /*0368*/ 	.word	0x000003f0


	//   ....[4]....
        /*036c*/ 	.word	0x00000550


	//   ....[5]....
        /*0370*/ 	.word	0x00000670


	//   ....[6]....
        /*0374*/ 	.word	0x000007d0


	//   ....[7]....
        /*0378*/ 	.word	0x00001760


	//   ....[8]....
        /*037c*/ 	.word	0x00002780


	//   ....[9]....
        /*0380*/ 	.word	0x00002810


	//   ....[10]....
        /*0384*/ 	.word	0x00002f00


	//   ....[11]....
        /*0388*/ 	.word	0x00002f70


	//   ....[12]....
        /*038c*/ 	.word	0x00004920


	//   ....[13]....
        /*0390*/ 	.word	0x000049f0


	//   ....[14]....
        /*0394*/ 	.word	0x000050d0


	//   ....[15]....
        /*0398*/ 	.word	0x00005170


	//   ....[16]....
        /*039c*/ 	.word	0x00006f70


	//   ....[17]....
        /*03a0*/ 	.word	0x00006ff0


	//   ....[18]....
        /*03a4*/ 	.word	0x00007430


	//   ....[19]....
        /*03a8*/ 	.word	0x000075f0


	//   ....[20]....
        /*03ac*/ 	.word	0x00008990


	//   ....[21]....
        /*03b0*/ 	.word	0x000089d0


	//   ....[22]....
        /*03b4*/ 	.word	0x00008a90


	//   ....[23]....
        /*03b8*/ 	.word	0x00008aa0


	//   ....[24]....
        /*03bc*/ 	.word	0x0000bf60


	//   ....[25]....
        /*03c0*/ 	.word	0x0000c0e0


	//   ....[26]....
        /*03c4*/ 	.word	0x0000c110


	//   ....[27]....
        /*03c8*/ 	.word	0x0000c150


	//   ....[28]....
        /*03cc*/ 	.word	0x0000c1c0


	//   ....[29]....
        /*03d0*/ 	.word	0x0000c220


	//   ....[30]....
        /*03d4*/ 	.word	0x0000c260


	//   ....[31]....
        /*03d8*/ 	.word	0x0000c400


	//   ....[32]....
        /*03dc*/ 	.word	0x0000c460


	//   ....[33]....
        /*03e0*/ 	.word	0x0000c4a0


	//   ....[34]....
        /*03e4*/ 	.word	0x0000c4e0


	//   ....[35]....
        /*03e8*/ 	.word	0x0000c510


	//   ....[36]....
        /*03ec*/ 	.word	0x0000c540


	//   ....[37]....
        /*03f0*/ 	.word	0x0000c5d0


	//   ....[38]....
        /*03f4*/ 	.word	0x0000c630


	//   ....[39]....
        /*03f8*/ 	.word	0x0000c6c0


	//   ....[40]....
        /*03fc*/ 	.word	0x0000fb40


	//   ....[41]....
        /*0400*/ 	.word	0x0000fb50


	//   ....[42]....
        /*0404*/ 	.word	0x0000fc60


	//   ....[43]....
        /*0408*/ 	.word	0x0000fcc0


	//   ....[44]....
        /*040c*/ 	.word	0x0000fd00


	//   ....[45]....
        /*0410*/ 	.word	0x0000fd40


	//   ....[46]....
        /*0414*/ 	.word	0x0000fd70


	//   ....[47]....
        /*0418*/ 	.word	0x0000fda0


	//   ....[48]....
        /*041c*/ 	.word	0x0000ff30


	//   ....[49]....
        /*0420*/ 	.word	0x0000ff90


	//   ....[50]....
        /*0424*/ 	.word	0x0000ffd0


	//   ....[51]....
        /*0428*/ 	.word	0x00010010


	//   ....[52]....
        /*042c*/ 	.word	0x00010040


	//   ....[53]....
        /*0430*/ 	.word	0x00010070


	//   ....[54]....
        /*0434*/ 	.word	0x00010130


	//   ....[55]....
        /*0438*/ 	.word	0x00010150


	//   ....[56]....
        /*043c*/ 	.word	0x000101c0


	//   ....[57]....
        /*0440*/ 	.word	0x00010850


	//   ....[58]....
        /*0444*/ 	.word	0x00010de0


	//   ....[59]....
        /*0448*/ 	.word	0x00011200


	//   ....[60]....
        /*044c*/ 	.word	0x00011290


	//   ....[61]....
        /*0450*/ 	.word	0x00011330


	//   ....[62]....
        /*0454*/ 	.word	0x000113e0


	//   ....[63]....
        /*0458*/ 	.word	0x00011460


	//   ....[64]....
        /*045c*/ 	.word	0x000114e0


	//   ....[65]....
        /*0460*/ 	.word	0x00011560


	//   ....[66]....
        /*0464*/ 	.word	0x000115e0


	//   ....[67]....
        /*0468*/ 	.word	0x00011670


	//   ....[68]....
        /*046c*/ 	.word	0x00011720


	//   ....[69]....
        /*0470*/ 	.word	0x000117a0


	//   ....[70]....
        /*0474*/ 	.word	0x00011820


	//   ....[71]....
        /*0478*/ 	.word	0x000118a0


	//   ....[72]....
        /*047c*/ 	.word	0x00011920


	//   ....[73]....
        /*0480*/ 	.word	0x00011990


	//   ....[74]....
        /*0484*/ 	.word	0x00011a30


	//   ....[75]....
        /*0488*/ 	.word	0x00011ac0


	//   ....[76]....
        /*048c*/ 	.word	0x00011bf0


	//----- nvinfo : EIATTR_REG_RECONFIG
	.align		4
.L_1551:
        /*0490*/ 	.byte	0x01, 0x54
	.zero		2


	//----- nvinfo : EIATTR_SYSCALL_OFFSETS
	.align		4
        /*0494*/ 	.byte	0x04, 0x46
        /*0496*/ 	.short	(.L_1553 - .L_1552)


	//   ....[0]....
.L_1552:
        /*0498*/ 	.word	0x00001940


	//   ....[1]....
        /*049c*/ 	.word	0x0000d350


	//   ....[2]....
        /*04a0*/ 	.word	0x0000d490


	//   ....[3]....
        /*04a4*/ 	.word	0x0000d590


	//----- nvinfo : EIATTR_MBARRIER_INSTR_OFFSETS
	.align		4
.L_1553:
        /*04a8*/ 	.byte	0x04, 0x39
        /*04aa*/ 	.short	(.L_1555 - .L_1554)


	//   ....[0]....
.L_1554:
        /*04ac*/ 	.word	0x000002a0
        /*04b0*/ 	.word	0x000000ff
        /*04b4*/ 	.word	0x00022800
        /*04b8*/ 	.short	0x0100
        /*04ba*/ 	.byte	0x08
	.zero		1


	//   ....[1]....
        /*04bc*/ 	.word	0x000002b0
        /*04c0*/ 	.word	0x000000ff
        /*04c4*/ 	.word	0x00022820
        /*04c8*/ 	.short	0x0100
        /*04ca*/ 	.byte	0x08
	.zero		1


	//   ....[2]....
        /*04cc*/ 	.word	0x000003a0
        /*04d0*/ 	.word	0x000000ff
        /*04d4*/ 	.word	0x00022830
        /*04d8*/ 	.short	0x0100
        /*04da*/ 	.byte	0x08
	.zero		1


	//   ....[3]....
        /*04dc*/ 	.word	0x000003b0
        /*04e0*/ 	.word	0x000000ff
        /*04e4*/ 	.word	0x00022840
        /*04e8*/ 	.short	0x0100
        /*04ea*/ 	.byte	0x08
	.zero		1


	//   ....[4]....
        /*04ec*/ 	.word	0x000003c0
        /*04f0*/ 	.word	0x000000ff
        /*04f4*/ 	.word	0x00022838
        /*04f8*/ 	.short	0x0100
        /*04fa*/ 	.byte	0x08
	.zero		1


	//   ....[5]....
        /*04fc*/ 	.word	0x000003d0
        /*0500*/ 	.word	0x000000ff
        /*0504*/ 	.word	0x00022848
        /*0508*/ 	.short	0x0100
        /*050a*/ 	.byte	0x08
	.zero		1


	//   ....[6]....
        /*050c*/ 	.word	0x00000500
        /*0510*/ 	.word	0x000000ff
        /*0514*/ 	.word	0x00022850
        /*0518*/ 	.short	0x0100
        /*051a*/ 	.byte	0x08
	.zero		1


	//   ....[7]....
        /*051c*/ 	.word	0x00000510
        /*0520*/ 	.word	0x000000ff
        /*0524*/ 	.word	0x00022860
        /*0528*/ 	.short	0x0100
        /*052a*/ 	.byte	0x08
	.zero		1


	//   ....[8]....
        /*052c*/ 	.word	0x00000520
        /*0530*/ 	.word	0x000000ff
        /*0534*/ 	.word	0x00022858
        /*0538*/ 	.short	0x0100
        /*053a*/ 	.byte	0x08
	.zero		1


	//   ....[9]....
        /*053c*/ 	.word	0x00000530
        /*0540*/ 	.word	0x000000ff
        /*0544*/ 	.word	0x00022868
        /*0548*/ 	.short	0x0100
        /*054a*/ 	.byte	0x08
	.zero		1


	//   ....[10]....
        /*054c*/ 	.word	0x00000620
        /*0550*/ 	.word	0x000000ff
        /*0554*/ 	.word	0x00022870
        /*0558*/ 	.short	0x0100
        /*055a*/ 	.byte	0x06
	.zero		1


	//   ....[11]....
        /*055c*/ 	.word	0x00000630
        /*0560*/ 	.word	0x000000ff
        /*0564*/ 	.word	0x00022880
        /*0568*/ 	.short	0x0100
        /*056a*/ 	.byte	0x06
	.zero		1


	//   ....[12]....
        /*056c*/ 	.word	0x00000640
        /*0570*/ 	.word	0x000000ff
        /*0574*/ 	.word	0x00022878
        /*0578*/ 	.short	0x0100
        /*057a*/ 	.byte	0x06
	.zero		1


	//   ....[13]....
        /*057c*/ 	.word	0x00000650
        /*0580*/ 	.word	0x000000ff
        /*0584*/ 	.word	0x00022888
        /*0588*/ 	.short	0x0100
        /*058a*/ 	.byte	0x06
	.zero		1


	//   ....[14]....
        /*058c*/ 	.word	0x00000780
        /*0590*/ 	.word	0x000000ff
        /*0594*/ 	.word	0x00022890
        /*0598*/ 	.short	0x0100
        /*059a*/ 	.byte	0x08
	.zero		1


	//   ....[15]....
        /*059c*/ 	.word	0x00000790
        /*05a0*/ 	.word	0x000000ff
        /*05a4*/ 	.word	0x000228a0
        /*05a8*/ 	.short	0x0100
        /*05aa*/ 	.byte	0x08
	.zero		1


	//   ....[16]....
        /*05ac*/ 	.word	0x000007a0
        /*05b0*/ 	.word	0x000000ff
        /*05b4*/ 	.word	0x00022898
        /*05b8*/ 	.short	0x0100
        /*05ba*/ 	.byte	0x08
	.zero		1


	//   ....[17]....
        /*05bc*/ 	.word	0x000007b0
        /*05c0*/ 	.word	0x000000ff
        /*05c4*/ 	.word	0x000228a8
        /*05c8*/ 	.short	0x0100
        /*05ca*/ 	.byte	0x08
	.zero		1


	//   ....[18]....
        /*05cc*/ 	.word	0x000008e0
        /*05d0*/ 	.word	0x000000ff
        /*05d4*/ 	.word	0x000228b0
        /*05d8*/ 	.short	0x0100
        /*05da*/ 	.byte	0x08
	.zero		1


	//   ....[19]....
        /*05dc*/ 	.word	0x000008f0
        /*05e0*/ 	.word	0x000000ff
        /*05e4*/ 	.word	0x000228c0
        /*05e8*/ 	.short	0x0100
        /*05ea*/ 	.byte	0x08
	.zero		1


	//   ....[20]....
        /*05ec*/ 	.word	0x00000900
        /*05f0*/ 	.word	0x000000ff
        /*05f4*/ 	.word	0x000228b8
        /*05f8*/ 	.short	0x0100
        /*05fa*/ 	.byte	0x08
	.zero		1


	//   ....[21]....
        /*05fc*/ 	.word	0x00000910
        /*0600*/ 	.word	0x000000ff
        /*0604*/ 	.word	0x000228c8
        /*0608*/ 	.short	0x0100
        /*060a*/ 	.byte	0x08
	.zero		1


	//   ....[22]....
        /*060c*/ 	.word	0x000019e0
        /*0610*/ 	.word	0x00000007
        /*0614*/ 	.word	0x00022800
        /*0618*/ 	.short	0x010a
        /*061a*/ 	.byte	0x3f
	.zero		1


	//   ....[23]....
        /*061c*/ 	.word	0x00001aa0
        /*0620*/ 	.word	0x00000006
        /*0624*/ 	.word	0x00022830
        /*0628*/ 	.short	0x010a
        /*062a*/ 	.byte	0x3f
	.zero		1


	//   ....[24]....
        /*062c*/ 	.word	0x00001ae0
        /*0630*/ 	.word	0x00000006
        /*0634*/ 	.word	0x00022830
        /*0638*/ 	.short	0x010a
        /*063a*/ 	.byte	0x3f
	.zero		1


	//   ....[25]....
        /*063c*/ 	.word	0x00003390
        /*0640*/ 	.word	0x00000000
        /*0644*/ 	.word	0x00000000
        /*0648*/ 	.short	0x0101
        /*064a*/ 	.byte	0x3f
	.zero		1


	//   ....[26]....
        /*064c*/ 	.word	0x000038a0
        /*0650*/ 	.word	0x00000006
        /*0654*/ 	.word	0x00022850
        /*0658*/ 	.short	0x010a
        /*065a*/ 	.byte	0x3f
	.zero		1


	//   ....[27]....
        /*065c*/ 	.word	0x000038e0
        /*0660*/ 	.word	0x00000006
        /*0664*/ 	.word	0x00022850
        /*0668*/ 	.short	0x010a
        /*066a*/ 	.byte	0x3f
	.zero		1


	//   ....[28]....
        /*066c*/ 	.word	0x00003c60
        /*0670*/ 	.word	0x00000006
        /*0674*/ 	.word	0x00000000
        /*0678*/ 	.short	0x0101
        /*067a*/ 	.byte	0x3f
	.zero		1


	//   ....[29]....
        /*067c*/ 	.word	0x00003d90
        /*0680*/ 	.word	0x000000ff
        /*0684*/ 	.word	0x00022830
        /*0688*/ 	.short	0x010a
        /*068a*/ 	.byte	0x1a
	.zero		1


	//   ....[30]....
        /*068c*/ 	.word	0x00003dd0
        /*0690*/ 	.word	0x000000ff
        /*0694*/ 	.word	0x00022830
        /*0698*/ 	.short	0x010a
        /*069a*/ 	.byte	0x1a
	.zero		1


	//   ....[31]....
        /*069c*/ 	.word	0x000056b0
        /*06a0*/ 	.word	0x00000003
        /*06a4*/ 	.word	0x00000000
        /*06a8*/ 	.short	0x0101
        /*06aa*/ 	.byte	0x3f
	.zero		1


	//   ....[32]....
        /*06ac*/ 	.word	0x00006320
        /*06b0*/ 	.word	0x000000ff
        /*06b4*/ 	.word	0x00022850
        /*06b8*/ 	.short	0x010a
        /*06ba*/ 	.byte	0x1a
	.zero		1


	//   ....[33]....
        /*06bc*/ 	.word	0x00006360
        /*06c0*/ 	.word	0x000000ff
        /*06c4*/ 	.word	0x00022850
        /*06c8*/ 	.short	0x010a
        /*06ca*/ 	.byte	0x1a
	.zero		1


	//   ....[34]....
        /*06cc*/ 	.word	0x00006650
        /*06d0*/ 	.word	0x000000b1
        /*06d4*/ 	.word	0x00000000
        /*06d8*/ 	.short	0x0101
        /*06da*/ 	.byte	0x3f
	.zero		1


	//   ....[35]....
        /*06dc*/ 	.word	0x000067a0
        /*06e0*/ 	.word	0x000000ff
        /*06e4*/ 	.word	0x00022830
        /*06e8*/ 	.short	0x010a
        /*06ea*/ 	.byte	0x19
	.zero		1


	//   ....[36]....
        /*06ec*/ 	.word	0x000067e0
        /*06f0*/ 	.word	0x000000ff
        /*06f4*/ 	.word	0x00022830
        /*06f8*/ 	.short	0x010a
        /*06fa*/ 	.byte	0x19
	.zero		1


	//   ....[37]....
        /*06fc*/ 	.word	0x00007900
        /*0700*/ 	.word	0x0000009c
        /*0704*/ 	.word	0x00000000
        /*0708*/ 	.short	0x0101
        /*070a*/ 	.byte	0x3f
	.zero		1


	//   ....[38]....
        /*070c*/ 	.word	0x00008650
        /*0710*/ 	.word	0x000000ff
        /*0714*/ 	.word	0x00022850
        /*0718*/ 	.short	0x010a
        /*071a*/ 	.byte	0x19
	.zero		1


	//   ....[39]....
        /*071c*/ 	.word	0x00008690
        /*0720*/ 	.word	0x000000ff
        /*0724*/ 	.word	0x00022850
        /*0728*/ 	.short	0x010a
        /*072a*/ 	.byte	0x19
	.zero		1


	//   ....[40]....
        /*072c*/ 	.word	0x00008970
        /*0730*/ 	.word	0x000000c5
        /*0734*/ 	.word	0x00000000
        /*0738*/ 	.short	0x0101
        /*073a*/ 	.byte	0x3f
	.zero		1


	//   ....[41]....
        /*073c*/ 	.word	0x0000ab50
        /*0740*/ 	.word	0x00000066
        /*0744*/ 	.word	0x00000000
        /*0748*/ 	.short	0x0101
        /*074a*/ 	.byte	0x3f
	.zero		1


	//   ....[42]....
        /*074c*/ 	.word	0x0000dac0
        /*0750*/ 	.word	0x00000008
        /*0754*/ 	.word	0x00022840
        /*0758*/ 	.short	0x010a
        /*075a*/ 	.byte	0x3f
	.zero		1


	//   ....[43]....
        /*075c*/ 	.word	0x0000deb0
        /*0760*/ 	.word	0x0000000a
        /*0764*/ 	.word	0x00022820
        /*0768*/ 	.short	0x010a
        /*076a*/ 	.byte	0x3f
	.zero		1


	//   ....[44]....
        /*076c*/ 	.word	0x0000df70
        /*0770*/ 	.word	0x0000000b
        /*0774*/ 	.word	0x00022860
        /*0778*/ 	.short	0x010a
        /*077a*/ 	.byte	0x3f
	.zero		1


	//   ....[45]....
        /*077c*/ 	.word	0x0000e5a0
        /*0780*/ 	.word	0x00000002
        /*0784*/ 	.word	0x00022840
        /*0788*/ 	.short	0x010a
        /*078a*/ 	.byte	0x3f
	.zero		1


	//   ....[46]....
        /*078c*/ 	.word	0x0000e7b0
        /*0790*/ 	.word	0x00000002
        /*0794*/ 	.word	0x00022860
        /*0798*/ 	.short	0x010a
        /*079a*/ 	.byte	0x3f
	.zero		1


	//   ....[47]....
        /*079c*/ 	.word	0x0000ed30
        /*07a0*/ 	.word	0x00000002
        /*07a4*/ 	.word	0x00022840
        /*07a8*/ 	.short	0x010a
        /*07aa*/ 	.byte	0x3f
	.zero		1


	//   ....[48]....
        /*07ac*/ 	.word	0x0000ef30
        /*07b0*/ 	.word	0x00000002
        /*07b4*/ 	.word	0x00022860
        /*07b8*/ 	.short	0x010a
        /*07ba*/ 	.byte	0x3f
	.zero		1


	//   ....[49]....
        /*07bc*/ 	.word	0x0000f430
        /*07c0*/ 	.word	0x00000002
        /*07c4*/ 	.word	0x00022840
        /*07c8*/ 	.short	0x010a
        /*07ca*/ 	.byte	0x3f
	.zero		1


	//   ....[50]....
        /*07cc*/ 	.word	0x0000f640
        /*07d0*/ 	.word	0x00000002
        /*07d4*/ 	.word	0x00022860
        /*07d8*/ 	.short	0x010a
        /*07da*/ 	.byte	0x3f
	.zero		1


	//   ....[51]....
        /*07dc*/ 	.word	0x000107d0
        /*07e0*/ 	.word	0x00000000
        /*07e4*/ 	.word	0x00022820
        /*07e8*/ 	.short	0x010a
        /*07ea*/ 	.byte	0x3f
	.zero		1


	//   ....[52]....
        /*07ec*/ 	.word	0x00010990
        /*07f0*/ 	.word	0x00000006
        /*07f4*/ 	.word	0x00000000
        /*07f8*/ 	.short	0x010a
        /*07fa*/ 	.byte	0x3f
	.zero		1


	//   ....[53]....
        /*07fc*/ 	.word	0x00010a00
        /*0800*/ 	.word	0x00000007
        /*0804*/ 	.word	0x00000000
        /*0808*/ 	.short	0x010a
        /*080a*/ 	.byte	0x3f
	.zero		1


	//   ....[54]....
        /*080c*/ 	.word	0x00010a70
        /*0810*/ 	.word	0x00000004
        /*0814*/ 	.word	0x00000000
        /*0818*/ 	.short	0x010a
        /*081a*/ 	.byte	0x3f
	.zero		1


	//   ....[55]....
        /*081c*/ 	.word	0x00010aa0
        /*0820*/ 	.word	0x00000003
        /*0824*/ 	.word	0x00000000
        /*0828*/ 	.short	0x010a
        /*082a*/ 	.byte	0x3f
	.zero		1


	//   ....[56]....
        /*082c*/ 	.word	0x00010b00
        /*0830*/ 	.word	0x00000007
        /*0834*/ 	.word	0x00022800
        /*0838*/ 	.short	0x010a
        /*083a*/ 	.byte	0x3f
	.zero		1


	//   ....[57]....
        /*083c*/ 	.word	0x00010b50
        /*0840*/ 	.word	0x00000006
        /*0844*/ 	.word	0x00022830
        /*0848*/ 	.short	0x010a
        /*084a*/ 	.byte	0x3f
	.zero		1


	//   ....[58]....
        /*084c*/ 	.word	0x00010ba0
        /*0850*/ 	.word	0x00000006
        /*0854*/ 	.word	0x00022850
        /*0858*/ 	.short	0x010a
        /*085a*/ 	.byte	0x3f
	.zero		1


	//   ....[59]....
        /*085c*/ 	.word	0x00010c00
        /*0860*/ 	.word	0x00000005
        /*0864*/ 	.word	0x00022830
        /*0868*/ 	.short	0x010a
        /*086a*/ 	.byte	0x3f
	.zero		1


	//   ....[60]....
        /*086c*/ 	.word	0x00010c50
        /*0870*/ 	.word	0x000000b1
        /*0874*/ 	.word	0x00022850
        /*0878*/ 	.short	0x010a
        /*087a*/ 	.byte	0x3f
	.zero		1


	//   ....[61]....
        /*087c*/ 	.word	0x00010cb0
        /*0880*/ 	.word	0x00000005
        /*0884*/ 	.word	0x00022830
        /*0888*/ 	.short	0x010a
        /*088a*/ 	.byte	0x3f
	.zero		1


	//   ....[62]....
        /*088c*/ 	.word	0x00010d00
        /*0890*/ 	.word	0x000000c5
        /*0894*/ 	.word	0x00022850
        /*0898*/ 	.short	0x010a
        /*089a*/ 	.byte	0x3f
	.zero		1


	//   ....[63]....
        /*089c*/ 	.word	0x00010ea0
        /*08a0*/ 	.word	0x00000008
        /*08a4*/ 	.word	0x00022840
        /*08a8*/ 	.short	0x010a
        /*08aa*/ 	.byte	0x3f
	.zero		1


	//   ....[64]....
        /*08ac*/ 	.word	0x00010f20
        /*08b0*/ 	.word	0x00000008
        /*08b4*/ 	.word	0x00022820
        /*08b8*/ 	.short	0x010a
        /*08ba*/ 	.byte	0x3f
	.zero		1


	//   ....[65]....
        /*08bc*/ 	.word	0x00010f70
        /*08c0*/ 	.word	0x0000000b
        /*08c4*/ 	.word	0x00022860
        /*08c8*/ 	.short	0x010a
        /*08ca*/ 	.byte	0x3f
	.zero		1


	//   ....[66]....
        /*08cc*/ 	.word	0x00010fc0
        /*08d0*/ 	.word	0x00000002
        /*08d4*/ 	.word	0x00022840
        /*08d8*/ 	.short	0x010a
        /*08da*/ 	.byte	0x3f
	.zero		1


	//   ....[67]....
        /*08dc*/ 	.word	0x00011010
        /*08e0*/ 	.word	0x00000002
        /*08e4*/ 	.word	0x00022860
        /*08e8*/ 	.short	0x010a
        /*08ea*/ 	.byte	0x3f
	.zero		1


	//   ....[68]....
        /*08ec*/ 	.word	0x00011060
        /*08f0*/ 	.word	0x00000002
        /*08f4*/ 	.word	0x00022840
        /*08f8*/ 	.short	0x010a
        /*08fa*/ 	.byte	0x3f
	.zero		1


	//   ....[69]....
        /*08fc*/ 	.word	0x000110b0
        /*0900*/ 	.word	0x00000002
        /*0904*/ 	.word	0x00022860
        /*0908*/ 	.short	0x010a
        /*090a*/ 	.byte	0x3f
	.zero		1


	//   ....[70]....
        /*090c*/ 	.word	0x00011100
        /*0910*/ 	.word	0x00000002
        /*0914*/ 	.word	0x00022840
        /*0918*/ 	.short	0x010a
        /*091a*/ 	.byte	0x3f
	.zero		1


	//   ....[71]....
        /*091c*/ 	.word	0x00011150
        /*0920*/ 	.word	0x00000002
        /*0924*/ 	.word	0x00022860
        /*0928*/ 	.short	0x010a
        /*092a*/ 	.byte	0x3f
	.zero		1


	//   ....[72]....
        /*092c*/ 	.word	0x00011b10
        /*0930*/ 	.word	0x00000000
        /*0934*/ 	.word	0x00022820
        /*0938*/ 	.short	0x010a
        /*093a*/ 	.byte	0x3f
	.zero		1


	//   ....[73]....
        /*093c*/ 	.word	0x00011cb0
        /*0940*/ 	.word	0x00000006
        /*0944*/ 	.word	0x00000000
        /*0948*/ 	.short	0x010a
        /*094a*/ 	.byte	0x3f
	.zero		1


	//   ....[74]....
        /*094c*/ 	.word	0x00011d00
        /*0950*/ 	.word	0x00000007
        /*0954*/ 	.word	0x00000000
        /*0958*/ 	.short	0x010a
        /*095a*/ 	.byte	0x3f
	.zero		1


	//   ....[75]....
        /*095c*/ 	.word	0x00011d50
        /*0960*/ 	.word	0x00000004
        /*0964*/ 	.word	0x00000000
        /*0968*/ 	.short	0x010a
        /*096a*/ 	.byte	0x3f
	.zero		1


	//----- nvinfo : EIATTR_NUM_MBARRIERS
	.align		4
.L_1555:
        /*096c*/ 	.byte	0x03, 0x38
        /*096e*/ 	.short	0x0016


	//----- nvinfo : EIATTR_EXIT_INSTR_OFFSETS
	.align		4
        /*0970*/ 	.byte	0x04, 0x1c
        /*0972*/ 	.short	(.L_1557 - .L_1556)


	//   ....[0]....
.L_1556:
        /*0974*/ 	.word	0x00000a90


	//   ....[1]....
        /*0978*/ 	.word	0x0000bf20


	//   ....[2]....
        /*097c*/ 	.word	0x0000bf80


	//   ....[3]....
        /*0980*/ 	.word	0x00010af0


	//----- nvinfo : EIATTR_MAX_THREADS
	.align		4
.L_1557:
        /*0984*/ 	.byte	0x04, 0x05
        /*0986*/ 	.short	(.L_1559 - .L_1558)
.L_1558:
        /*0988*/ 	.word	0x00000180
        /*098c*/ 	.word	0x00000001
        /*0990*/ 	.word	0x00000001


	//----- nvinfo : EIATTR_CRS_STACK_SIZE
	.align		4
.L_1559:
        /*0994*/ 	.byte	0x04, 0x1e
        /*0996*/ 	.short	(.L_1561 - .L_1560)
.L_1560:
        /*0998*/ 	.word	0x00000000


	//----- nvinfo : EIATTR_CBANK_PARAM_SIZE
	.align		4
.L_1561:
        /*099c*/ 	.byte	0x03, 0x19
        /*099e*/ 	.short	0x0a70


	//----- nvinfo : EIATTR_PARAM_CBANK
	.align		4
        /*09a0*/ 	.byte	0x04, 0x0a
        /*09a2*/ 	.short	(.L_1563 - .L_1562)
	.align		4
.L_1562:
        /*09a4*/ 	.word	index@(.nv.constant0._ZN7cutlass13device_kernelIN5flash11enable_sm90INS1_16FlashAttnFwdSm90INS1_25CollectiveMainloopFwdSm90ILi2EN4cute5tupleIJNS5_1CILi1EEES8_S8_EEENS6_IJNS7_ILi128EEENS7_ILi96EEENS7_ILi64EEEEEELi256ENS_10bfloat16_tEfNS_4arch4Sm90ELb1ELb0ELb1ELb1ELb0ELb0ELb0ELb1ELb0ELb0ELb0ELb0EEENS1_21CollectiveEpilogueFwdINS6_IJSA_NS7_ILi256EEESB_EEES9_SE_SG_Li256ELb1ELb0ELb0ELb0EEENS1_36VarlenDynamicPersistentTileSchedulerILi128ELi96ELi256ELi32ELb0ELb0ELb1ELb1ELb1ELb1EEEEEEEEEvNT_6ParamsE)
        /*09a8*/ 	.short	0x0210
        /*09aa*/ 	.short	0x0a70


	//----- nvinfo : EIATTR_SW_WAR
	.align		4
.L_1563:
        /*09ac*/ 	.byte	0x04, 0x36
        /*09ae*/ 	.short	(.L_1565 - .L_1564)
.L_1564:
        /*09b0*/ 	.word	0x00000008
.L_1565:


//--------------------- .nv.info._ZN7cutlass13device_kernelIN5flash11enable_sm90INS1_16FlashAttnFwdSm90INS1_25CollectiveMainloopFwdSm90ILi2EN4cute5tupleIJNS5_1CILi1EEES8_S8_EEENS6_IJNS7_ILi128EEENS7_ILi96EEENS7_ILi64EEEEEELi256ENS_10bfloat16_tEfNS_4arch4Sm90ELb1ELb0ELb1ELb1ELb0ELb1ELb0ELb1ELb0ELb0ELb0ELb0EEENS1_21CollectiveEpilogueFwdINS6_IJSA_NS7_ILi256EEESB_EEES9_SE_SG_Li256ELb1ELb0ELb0ELb0EEENS1_36VarlenDynamicPersistentTileSchedulerILi128ELi96ELi256ELi32ELb0ELb0ELb1ELb1ELb1ELb1EEEEEEEEEvNT_6ParamsE --------------------------
	.section	.nv.info._ZN7cutlass13device_kernelIN5flash11enable_sm90INS1_16FlashAttnFwdSm90INS1_25CollectiveMainloopFwdSm90ILi2EN4cute5tupleIJNS5_1CILi1EEES8_S8_EEENS6_IJNS7_ILi128EEENS7_ILi96EEENS7_ILi64EEEEEELi256ENS_10bfloat16_tEfNS_4arch4Sm90ELb1ELb0ELb1ELb1ELb0ELb1ELb0ELb1ELb0ELb0ELb0ELb0EEENS1_21CollectiveEpilogueFwdINS6_IJSA_NS7_ILi256EEESB_EEES9_SE_SG_Li256ELb1ELb0ELb0ELb0EEENS1_36VarlenDynamicPersistentTileSchedulerILi128ELi96ELi256ELi32ELb0ELb0ELb1ELb1ELb1ELb1EEEEEEEEEvNT_6ParamsE,"",@"SHT_CUDA_INFO"
	.sectionflags	@""
	.align	4


	//----- nvinfo : EIATTR_CUDA_API_VERSION
	.align		4
        /*0000*/ 	.byte	0x04, 0x37
        /*0002*/ 	.short	(.L_1567 - .L_1566)
.L_1566:
        /*0004*/ 	.word	0x00000082


	//----- nvinfo : EIATTR_KPARAM_INFO
	.align		4
.L_1567:
        /*0008*/ 	.byte	0x04, 0x17
        /*000a*/ 	.short	(.L_1569 - .L_1568)
.L_1568:
        /*000c*/ 	.word	0x00000000
        /*0010*/ 	.short	0x0000
        /*0012*/ 	.short	0x0070
        /*0014*/ 	.byte	0x00, 0xf0, 0x01, 0x28


	//----- nvinfo : EIATTR_SPARSE_MMA_MASK
	.align		4
.L_1569:
        /*0018*/ 	.byte	0x03, 0x50
        /*001a*/ 	.short	0x0000


	//----- nvinfo : EIATTR_MAXREG_COUNT
	.align		4
        /*001c*/ 	.byte	0x03, 0x1b
        /*001e*/ 	.short	0x00a8


	//----- nvinfo : EIATTR_NUM_BARRIERS
	.align		4
        /*0020*/ 	.byte	0x02, 0x4c
        /*0022*/ 	.byte	0x10
	.zero		1


	//----- nvinfo : EIATTR_EXTERNS
	.align		4
        /*0024*/ 	.byte	0x04, 0x0f
        /*0026*/ 	.short	(.L_1571 - .L_1570)


	//   ....[0]....
	.align		4
.L_1570:
        /*0028*/ 	.word	index@(__assertfail)


	//----- nvinfo : EIATTR_ANNOTATIONS
	.align		4
.L_1571:
        /*002c*/ 	.byte	0x04, 0x55
        /*002e*/ 	.short	(.L_1573 - .L_1572)


	//   ....[0]....
.L_1572:
        /* <DEDUP_REMOVED lines=40> */


	//----- nvinfo : EIATTR_MERCURY_ISA_VERSION
	.align		4
.L_1573:
        /*02a0*/ 	.byte	0x03, 0x5f
        /*02a2*/ 	.short	0x0101


	//----- nvinfo : EIATTR_UNUSED_LOAD_BYTE_OFFSET
	.align		4
        /*02a4*/ 	.byte	0x04, 0x44
        /*02a6*/ 	.short	(.L_1575 - .L_1574)


	//   ....[0]....
.L_1574:
        /*02a8*/ 	.word	0x00000b00
        /*02ac*/ 	.word	0x0000fff0


	//   ....[1]....
        /*02b0*/ 	.word	0x00011050
        /*02b4*/ 	.word	0x0000fff0


	//----- nvinfo : EIATTR_INT_WARP_WIDE_INSTR_OFFSETS
	.align		4
.L_1575:
        /*02b8*/ 	.byte	0x04, 0x31
        /*02ba*/ 	.short	(.L_1577 - .L_1576)


	//   ....[0]....
.L_1576:
        /*02bc*/ 	.word	0x000001c0


	//   ....[1]....
        /*02c0*/ 	.word	0x00000200


	//   ....[2]....
        /*02c4*/ 	.word	0x00000270


	//   ....[3]....
        /*02c8*/ 	.word	0x00015ae0


	//   ....[4]....
        /*02cc*/ 	.word	0x00015b70


	//   ....[5]....
        /*02d0*/ 	.word	0x00015ff0


	//   ....[6]....
        /*02d4*/ 	.word	0x00016020


	//   ....[7]....
        /*02d8*/ 	.word	0x000183c0


	//   ....[8]....
        /*02dc*/ 	.word	0x00018450


	//----- nvinfo : EIATTR_COOP_GROUP_MASK_REGIDS
	.align		4
.L_1577:
        /*02e0*/ 	.byte	0x04, 0x29
        /*02e2*/ 	.short	(.L_1579 - .L_1578)


	//   ....[0]....
.L_1578:
        /*02e4*/ 	.word	0xffffffff


	//   ....[1]....
        /*02e8*/ 	.word	0xffffffff


	//   ....[2]....
        /*02ec*/ 	.word	0xffffffff


	//   ....[3]....
        /*02f0*/ 	.word	0xffffffff


	//   ....[4]....
        /*02f4*/ 	.word	0xffffffff


	//   ....[5]....
        /*02f8*/ 	.word	0xffffffff


	//   ....[6]....
        /*02fc*/ 	.word	0xffffffff


	//   ....[7]....
        /*0300*/ 	.word	0xffffffff


	//   ....[8]....
        /*0304*/ 	.word	0xffffffff


	//   ....[9]....
        /*0308*/ 	.word	0xffffffff


	//   ....[10]....
        /*030c*/ 	.word	0xffffffff


	//   ....[11]....
        /*0310*/ 	.word	0xffffffff


	//   ....[12]....
        /*0314*/ 	.word	0xffffffff


	//   ....[13]....
        /*0318*/ 	.word	0xffffffff


	//   ....[14]....
        /*031c*/ 	.word	0xffffffff


	//   ....[15]....
        /*0320*/ 	.word	0xffffffff


	//   ....[16]....
        /*0324*/ 	.word	0xffffffff


	//   ....[17]....
        /*0328*/ 	.word	0xffffffff


	//   ....[18]....
        /*032c*/ 	.word	0xffffffff


	//   ....[19]....
        /*0330*/ 	.word	0xffffffff


	//   ....[20]....
        /*0334*/ 	.word	0xffffffff


	//   ....[21]....
        /*0338*/ 	.word	0xffffffff


	//   ....[22]....
        /*033c*/ 	.word	0xffffffff


	//   ....[23]....
        /*0340*/ 	.word	0xffffffff


	//   ....[24]....
        /*0344*/ 	.word	0xffffffff


	//   ....[25]....
        /*0348*/ 	.word	0xffffffff


	//   ....[26]....
        /*034c*/ 	.word	0xffffffff


	//   ....[27]....
        /*0350*/ 	.word	0xffffffff


	//   ....[28]....
        /*0354*/ 	.word	0xffffffff


	//   ....[29]....
        /*0358*/ 	.word	0xffffffff


	//   ....[30]....
        /*035c*/ 	.word	0xffffffff


	//   ....[31]....
        /*0360*/ 	.word	0xffffffff


	//   ....[32]....
        /*0364*/ 	.word	0xffffffff


	//   ....[33]....
        /*0368*/ 	.word	0xffffffff


	//   ....[34]....
        /*036c*/ 	.word	0xffffffff


	//   ....[35]....
        /*0370*/ 	.word	0xffffffff


	//   ....[36]....
        /*0374*/ 	.word	0xffffffff


	//   ....[37]....
        /*0378*/ 	.word	0xffffffff


	//   ....[38]....
        /*037c*/ 	.word	0xffffffff


	//   ....[39]....
        /*0380*/ 	.word	0xffffffff


	//   ....[40]....
        /*0384*/ 	.word	0xffffffff


	//   ....[41]....
        /*0388*/ 	.word	0xffffffff


	//   ....[42]....
        /*038c*/ 	.word	0xffffffff


	//   ....[43]....
        /*0390*/ 	.word	0xffffffff


	//   ....[44]....
        /*0394*/ 	.word	0xffffffff


	//   ....[45]....
        /*0398*/ 	.word	0xffffffff


	//   ....[46]....
        /*039c*/ 	.word	0xffffffff


	//   ....[47]....
        /*03a0*/ 	.word	0xffffffff


	//   ....[48]....
        /*03a4*/ 	.word	0xffffffff


	//   ....[49]....
        /*03a8*/ 	.word	0xffffffff


	//   ....[50]....
        /*03ac*/ 	.word	0xffffffff


	//   ....[51]....
        /*03b0*/ 	.word	0xffffffff


	//   ....[52]....
        /*03b4*/ 	.word	0xffffffff


	//   ....[53]....
        /*03b8*/ 	.word	0xffffffff


	//   ....[54]....
        /*03bc*/ 	.word	0xffffffff


	//   ....[55]....
        /*03c0*/ 	.word	0xffffffff


	//   ....[56]....
        /*03c4*/ 	.word	0xffffffff


	//   ....[57]....
        /*03c8*/ 	.word	0xffffffff


	//   ....[58]....
        /*03cc*/ 	.word	0x0500000f


	//   ....[59]....
        /*03d0*/ 	.word	0x0500000f


	//   ....[60]....
        /*03d4*/ 	.word	0x0500000f


	//   ....[61]....
        /*03d8*/ 	.word	0x0500000f


	//   ....[62]....
        /*03dc*/ 	.word	0x0500000f


	//   ....[63]....
        /*03e0*/ 	.word	0x0500000f


	//   ....[64]....
        /*03e4*/ 	.word	0x0500000f


	//   ....[65]....
        /*03e8*/ 	.word	0x0500000f


	//   ....[66]....
        /*03ec*/ 	.word	0x0500000f


	//   ....[67]....
        /*03f0*/ 	.word	0x0500000f


	//   ....[68]....
        /*03f4*/ 	.word	0x0500000f


	//   ....[69]....
        /*03f8*/ 	.word	0x0500000f


	//   ....[70]....
        /*03fc*/ 	.word	0x0500000f


	//   ....[71]....
        /*0400*/ 	.word	0x0500000f


	//   ....[72]....
        /*0404*/ 	.word	0x0500000f


	//   ....[73]....
        /*0408*/ 	.word	0x0500000f


	//   ....[74]....
        /*040c*/ 	.word	0x0500000f


	//   ....[75]....
        /*0410*/ 	.word	0x0500000f


	//   ....[76]....
        /*0414*/ 	.word	0x0500000f


	//   ....[77]....
        /*0418*/ 	.word	0x0500000f


	//   ....[78]....
        /*041c*/ 	.word	0x0500000f


	//   ....[79]....
        /*0420*/ 	.word	0x0500000f


	//   ....[80]....
        /*0424*/ 	.word	0x0500000f


	//   ....[81]....
        /*0428*/ 	.word	0x0500000f


	//   ....[82]....
        /*042c*/ 	.word	0x0500000f


	//   ....[83]....
        /*0430*/ 	.word	0x0500000f


	//   ....[84]....
        /*0434*/ 	.word	0x0500000f


	//   ....[85]....
        /*0438*/ 	.word	0x0500000f


	//   ....[86]....
        /*043c*/ 	.word	0x0500000f


	//   ....[87]....
        /*0440*/ 	.word	0x0500000f


	//   ....[88]....
        /*0444*/ 	.word	0x0500000f


	//   ....[89]....
        /*0448*/ 	.word	0x0500000f


	//   ....[90]....
        /*044c*/ 	.word	0x0500000f


	//   ....[91]....
        /*0450*/ 	.word	0x0500000f


	//   ....[92]....
        /*0454*/ 	.word	0x0500000f


	//   ....[93]....
        /*0458*/ 	.word	0x0500000f


	//   ....[94]....
        /*045c*/ 	.word	0x0500000f


	//----- nvinfo : EIATTR_COOP_GROUP_INSTR_OFFSETS
	.align		4
.L_1579:
        /*0460*/ 	.byte	0x04, 0x28
        /*0462*/ 	.short	(.L_1581 - .L_1580)


	//   ....[0]....
.L_1580:
        /*0464*/ 	.word	0x00000070


	//   ....[1]....
        /*0468*/ 	.word	0x000001d0


	//   ....[2]....
        /*046c*/ 	.word	0x00000220


	//   ....[3]....
        /*0470*/ 	.word	0x00000450


	//   ....[4]....
        /*0474*/ 	.word	0x000005b0


	//   ....[5]....
        /*0478*/ 	.word	0x000006d0


	//   ....[6]....
        /*047c*/ 	.word	0x00000830


	//   ....[7]....
        /*0480*/ 	.word	0x00005dd0


	//   ....[8]....
        /*0484*/ 	.word	0x00009f10


	//   ....[9]....
        /*0488*/ 	.word	0x00009fa0


	//   ....[10]....
        /*048c*/ 	.word	0x0000a6a0


	//   ....[11]....
        /*0490*/ 	.word	0x0000a6f0


	//   ....[12]....
        /*0494*/ 	.word	0x0000c1f0


	//   ....[13]....
        /*0498*/ 	.word	0x0000c300


	//   ....[14]....
        /*049c*/ 	.word	0x0000ce50


	//   ....[15]....
        /*04a0*/ 	.word	0x0000cfc0


	//   ....[16]....
        /*04a4*/ 	.word	0x0000eab0


	//   ....[17]....
        /*04a8*/ 	.word	0x0000eb10


	//   ....[18]....
        /*04ac*/ 	.word	0x0000efa0


	//   ....[19]....
        /*04b0*/ 	.word	0x0000f160


	//   ....[20]....
        /*04b4*/ 	.word	0x000105d0


	//   ....[21]....
        /*04b8*/ 	.word	0x00010630


	//   ....[22]....
        /*04bc*/ 	.word	0x000106a0


	//   ....[23]....
        /*04c0*/ 	.word	0x000106d0


	//   ....[24]....
        /*04c4*/ 	.word	0x000139d0


	//   ....[25]....
        /*04c8*/ 	.word	0x00013b50


	//   ....[26]....
        /*04cc*/ 	.word	0x00013b80


	//   ....[27]....
        /*04d0*/ 	.word	0x00013bc0


	//   ....[28]....
        /*04d4*/ 	.word	0x00013c30


	//   ....[29]....
        /*04d8*/ 	.word	0x00013c90


	//   ....[30]....
        /*04dc*/ 	.word	0x00013cd0


	//   ....[31]....
        /*04e0*/ 	.word	0x00013e70


	//   ....[32]....
        /*04e4*/ 	.word	0x00013ed0


	//   ....[33]....
        /*04e8*/ 	.word	0x00013f10


	//   ....[34]....
        /*04ec*/ 	.word	0x00013f50


	//   ....[35]....
        /*04f0*/ 	.word	0x00013f80


	//   ....[36]....
        /*04f4*/ 	.word	0x00013fb0


	//   ....[37]....
        /*04f8*/ 	.word	0x00014040


	//   ....[38]....
        /*04fc*/ 	.word	0x000140a0


	//   ....[39]....
        /*0500*/ 	.word	0x00014130


	//   ....[40]....
        /*0504*/ 	.word	0x000184e0


	//   ....[41]....
        /*0508*/ 	.word	0x000184f0


	//   ....[42]....
        /*050c*/ 	.word	0x00018600


	//   ....[43]....
        /*0510*/ 	.word	0x00018660


	//   ....[44]....
        /*0514*/ 	.word	0x000186a0


	//   ....[45]....
        /*0518*/ 	.word	0x000186e0


	//   ....[46]....
        /*051c*/ 	.word	0x00018710


	//   ....[47]....
        /*0520*/ 	.word	0x00018740


	//   ....[48]....
        /*0524*/ 	.word	0x000188d0


	//   ....[49]....
        /*0528*/ 	.word	0x00018930


	//   ....[50]....
        /*052c*/ 	.word	0x00018970


	//   ....[51]....
        /*0530*/ 	.word	0x000189b0


	//   ....[52]....
        /*0534*/ 	.word	0x000189e0


	//   ....[53]....
        /*0538*/ 	.word	0x00018a10


	//   ....[54]....
        /*053c*/ 	.word	0x00018ad0


	//   ....[55]....
        /*0540*/ 	.word	0x00018af0


	//   ....[56]....
        /*0544*/ 	.word	0x00018b60


	//   ....[57]....
        /*0548*/ 	.word	0x000191f0


	//   ....[58]....
        /*054c*/ 	.word	0x00019680


	//   ....[59]....
        /*0550*/ 	.word	0x00019720


	//   ....[60]....
        /*0554*/ 	.word	0x000197c0


	//   ....[61]....
        /*0558*/ 	.word	0x00019860


	//   ....[62]....
        /*055c*/ 	.word	0x00019900


	//   ....[63]....
        /*0560*/ 	.word	0x000199a0


	//   ....[64]....
        /*0564*/ 	.word	0x00019a40


	//   ....[65]....
        /*0568*/ 	.word	0x00019ae0


	//   ....[66]....
        /*056c*/ 	.word	0x00019b80


	//   ....[67]....
        /*0570*/ 	.word	0x00019c70


	//   ....[68]....
        /*0574*/ 	.word	0x00019d10


	//   ....[69]....
        /*0578*/ 	.word	0x00019db0


	//   ....[70]....
        /*057c*/ 	.word	0x00019e50


	//   ....[71]....
        /*0580*/ 	.word	0x00019ef0


	//   ....[72]....
        /*0584*/ 	.word	0x00019f90


	//   ....[73]....
        /*0588*/ 	.word	0x0001a030


	//   ....[74]....
        /*058c*/ 	.word	0x0001a0d0


	//   ....[75]....
        /*0590*/ 	.word	0x0001a3d0


	//   ....[76]....
        /*0594*/ 	.word	0x0001a6b0


	//   ....[77]....
        /*0598*/ 	.word	0x0001aad0


	//   ....[78]....
        /*059c*/ 	.word	0x0001ab60


	//   ....[79]....
        /*05a0*/ 	.word	0x0001ac00


	//   ....[80]....
        /*05a4*/ 	.word	0x0001acb0


	//   ....[81]....
        /*05a8*/ 	.word	0x0001ad30


	//   ....[82]....
        /*05ac*/ 	.word	0x0001adb0


	//   ....[83]....
        /*05b0*/ 	.word	0x0001ae30


	//   ....[84]....
        /*05b4*/ 	.word	0x0001aeb0


	//   ....[85]....
        /*05b8*/ 	.word	0x0001af40


	//   ....[86]....
        /*05bc*/ 	.word	0x0001aff0


	//   ....[87]....
        /*05c0*/ 	.word	0x0001b070


	//   ....[88]....
        /*05c4*/ 	.word	0x0001b0f0


	//   ....[89]....
        /*05c8*/ 	.word	0x0001b170


	//   ....[90]....
        /*05cc*/ 	.word	0x0001b1f0


	//   ....[91]....
        /*05d0*/ 	.word	0x0001b260


	//   ....[92]....
        /*05d4*/ 	.word	0x0001b300


	//   ....[93]....
        /*05d8*/ 	.word	0x0001b390


	//   ....[94]....
        /*05dc*/ 	.word	0x0001b4c0


	//----- nvinfo : EIATTR_REG_RECONFIG
	.align		4
.L_1581:
        /*05e0*/ 	.byte	0x01, 0x54
	.zero		2


	//----- nvinfo : EIATTR_SYSCALL_OFFSETS
	.align		4
        /*05e4*/ 	.byte	0x04, 0x46
        /*05e6*/ 	.short	(.L_1583 - .L_1582)


	//   ....[0]....
.L_1582:
        /*05e8*/ 	.word	0x00001770


	//   ....[1]....
        /*05ec*/ 	.word	0x000018c0


	//   ....[2]....
        /*05f0*/ 	.word	0x00005f70


	//   ....[3]....
        /*05f4*/ 	.word	0x00006400


	//   ....[4]....
        /*05f8*/ 	.word	0x00015d00


	//   ....[5]....
        /*05fc*/ 	.word	0x00015e40


	//   ....[6]....
        /*0600*/ 	.word	0x00015f40


	//----- nvinfo : EIATTR_MBARRIER_INSTR_OFFSETS
	.align		4
.L_1583:
        /*0604*/ 	.byte	0x04, 0x39
        /*0606*/ 	.short	(.L_1585 - .L_1584)


	//   ....[0]....
.L_1584:
        /*0608*/ 	.word	0x00000300
        /*060c*/ 	.word	0x000000ff
        /*0610*/ 	.word	0x00022800
        /*0614*/ 	.short	0x0100
        /*0616*/ 	.byte	0x08
	.zero		1


	//   ....[1]....
        /*0618*/ 	.word	0x00000310
        /*061c*/ 	.word	0x000000ff
        /*0620*/ 	.word	0x00022820
        /*0624*/ 	.short	0x0100
        /*0626*/ 	.byte	0x08
	.zero		1


	//   ....[2]....
        /*0628*/ 	.word	0x00000400
        /*062c*/ 	.word	0x000000ff
        /*0630*/ 	.word	0x00022830
        /*0634*/ 	.short	0x0100
        /*0636*/ 	.byte	0x08
	.zero		1


	//   ....[3]....
        /*0638*/ 	.word	0x00000410
        /*063c*/ 	.word	0x000000ff
        /*0640*/ 	.word	0x00022840
        /*0644*/ 	.short	0x0100
        /*0646*/ 	.byte	0x08
	.zero		1


	//   ....[4]....
        /*0648*/ 	.word	0x00000420
        /*064c*/ 	.word	0x000000ff
        /*0650*/ 	.word	0x00022838
        /*0654*/ 	.short	0x0100
        /*0656*/ 	.byte	0x08
	.zero		1


	//   ....[5]....
        /*0658*/ 	.word	0x00000430
        /*065c*/ 	.word	0x000000ff
        /*0660*/ 	.word	0x00022848
        /*0664*/ 	.short	0x0100
        /*0666*/ 	.byte	0x08
	.zero		1


	//   ....[6]....
        /*0668*/ 	.word	0x00000560
        /*066c*/ 	.word	0x000000ff
        /*0670*/ 	.word	0x00022850
        /*0674*/ 	.short	0x0100
        /*0676*/ 	.byte	0x08
	.zero		1


	//   ....[7]....
        /*0678*/ 	.word	0x00000570
        /*067c*/ 	.word	0x000000ff
        /*0680*/ 	.word	0x00022860
        /*0684*/ 	.short	0x0100
        /*0686*/ 	.byte	0x08
	.zero		1


	//   ....[8]....
        /*0688*/ 	.word	0x00000580
        /*068c*/ 	.word	0x000000ff
        /*0690*/ 	.word	0x00022858
        /*0694*/ 	.short	0x0100
        /*0696*/ 	.byte	0x08
	.zero		1


	//   ....[9]....
        /*0698*/ 	.word	0x00000590
        /*069c*/ 	.word	0x000000ff
        /*06a0*/ 	.word	0x00022868
        /*06a4*/ 	.short	0x0100
        /*06a6*/ 	.byte	0x08
	.zero		1


	//   ....[10]....
        /*06a8*/ 	.word	0x00000680
        /*06ac*/ 	.word	0x000000ff
        /*06b0*/ 	.word	0x00022870
        /*06b4*/ 	.short	0x0100
        /*06b6*/ 	.byte	0x06
	.zero		1


	//   ....[11]....
        /*06b8*/ 	.word	0x00000690
        /*06bc*/ 	.word	0x000000ff
        /*06c0*/ 	.word	0x00022880
        /*06c4*/ 	.short	0x0100
        /*06c6*/ 	.byte	0x06
	.zero		1


	//   ....[12]....
        /*06c8*/ 	.word	0x000006a0
        /*06cc*/ 	.word	0x000000ff
        /*06d0*/ 	.word	0x00022878
        /*06d4*/ 	.short	0x0100
        /*06d6*/ 	.byte	0x06
	.zero		1


	//   ....[13]....
        /*06d8*/ 	.word	0x000006b0
        /*06dc*/ 	.word	0x000000ff
        /*06e0*/ 	.word	0x00022888
        /*06e4*/ 	.short	0x0100
        /*06e6*/ 	.byte	0x06
	.zero		1


	//   ....[14]....
        /*06e8*/ 	.word	0x000007e0
        /*06ec*/ 	.word	0x000000ff
        /*06f0*/ 	.word	0x00022890
        /*06f4*/ 	.short	0x0100
        /*06f6*/ 	.byte	0x08
	.zero		1


	//   ....[15]....
        /*06f8*/ 	.word	0x000007f0
        /*06fc*/ 	.word	0x000000ff
        /*0700*/ 	.word	0x000228a0
        /*0704*/ 	.short	0x0100
        /*0706*/ 	.byte	0x08
	.zero		1


	//   ....[16]....
        /*0708*/ 	.word	0x00000800
        /*070c*/ 	.word	0x000000ff
        /*0710*/ 	.word	0x00022898
        /*0714*/ 	.short	0x0100
        /*0716*/ 	.byte	0x08
	.zero		1


	//   ....[17]....
        /*0718*/ 	.word	0x00000810
        /*071c*/ 	.word	0x000000ff
        /*0720*/ 	.word	0x000228a8
        /*0724*/ 	.short	0x0100
        /*0726*/ 	.byte	0x08
	.zero		1


	//   ....[18]....
        /*0728*/ 	.word	0x00000940
        /*072c*/ 	.word	0x000000ff
        /*0730*/ 	.word	0x000228b0
        /*0734*/ 	.short	0x0100
        /*0736*/ 	.byte	0x08
	.zero		1


	//   ....[19]....
        /*0738*/ 	.word	0x00000950
        /*073c*/ 	.word	0x000000ff
        /*0740*/ 	.word	0x000228c0
        /*0744*/ 	.short	0x0100
        /*0746*/ 	.byte	0x08
	.zero		1


	//   ....[20]....
        /*0748*/ 	.word	0x00000960
        /*074c*/ 	.word	0x000000ff
        /*0750*/ 	.word	0x000228b8
        /*0754*/ 	.short	0x0100
        /*0756*/ 	.byte	0x08
	.zero		1


	//   ....[21]....
        /*0758*/ 	.word	0x00000970
        /*075c*/ 	.word	0x000000ff
        /*0760*/ 	.word	0x000228c8
        /*0764*/ 	.short	0x0100
        /*0766*/ 	.byte	0x08
	.zero		1


	//   ....[22]....
        /*0768*/ 	.word	0x00002ba0
        /*076c*/ 	.word	0x00000058
        /*0770*/ 	.word	0x00022890
        /*0774*/ 	.short	0x010a
        /*0776*/ 	.byte	0x3f
	.zero		1


	//   ....[23]....
        /*0778*/ 	.word	0x00003ea0
        /*077c*/ 	.word	0x00000058
        /*0780*/ 	.word	0x00022890
        /*0784*/ 	.short	0x010a
        /*0786*/ 	.byte	0x3f
	.zero		1


	//   ....[24]....
        /*0788*/ 	.word	0x00004fb0
        /*078c*/ 	.word	0x00000058
        /*0790*/ 	.word	0x00022890
        /*0794*/ 	.short	0x010a
        /*0796*/ 	.byte	0x3f
	.zero		1


	//   ....[25]....
        /*0798*/ 	.word	0x000051c0
        /*079c*/ 	.word	0x00000004
        /*07a0*/ 	.word	0x00000000
        /*07a4*/ 	.short	0x0101
        /*07a6*/ 	.byte	0x3f
	.zero		1


	//   ....[26]....
        /*07a8*/ 	.word	0x00005200
        /*07ac*/ 	.word	0x00000058
        /*07b0*/ 	.word	0x000228b0
        /*07b4*/ 	.short	0x010a
        /*07b6*/ 	.byte	0x3f
	.zero		1


	//   ....[27]....
        /*07b8*/ 	.word	0x00005850
        /*07bc*/ 	.word	0x00000058
        /*07c0*/ 	.word	0x00000000
        /*07c4*/ 	.short	0x0101
        /*07c6*/ 	.byte	0x3f
	.zero		1


	//   ....[28]....
        /*07c8*/ 	.word	0x00006000
        /*07cc*/ 	.word	0x00000012
        /*07d0*/ 	.word	0x00022800
        /*07d4*/ 	.short	0x010a
        /*07d6*/ 	.byte	0x3f
	.zero		1


	//   ....[29]....
        /*07d8*/ 	.word	0x00006050
        /*07dc*/ 	.word	0x00000012
        /*07e0*/ 	.word	0x00022800
        /*07e4*/ 	.short	0x010a
        /*07e6*/ 	.byte	0x3f
	.zero		1


	//   ....[30]....
        /*07e8*/ 	.word	0x00006c70
        /*07ec*/ 	.word	0x00000012
        /*07f0*/ 	.word	0x00022800
        /*07f4*/ 	.short	0x010a
        /*07f6*/ 	.byte	0x3f
	.zero		1


	//   ....[31]....
        /*07f8*/ 	.word	0x000080e0
        /*07fc*/ 	.word	0x00000012
        /*0800*/ 	.word	0x00022800
        /*0804*/ 	.short	0x010a
        /*0806*/ 	.byte	0x3f
	.zero		1


	//   ....[32]....
        /*0808*/ 	.word	0x00009150
        /*080c*/ 	.word	0x0000000d
        /*0810*/ 	.word	0x00022830
        /*0814*/ 	.short	0x010a
        /*0816*/ 	.byte	0x3f
	.zero		1


	//   ....[33]....
        /*0818*/ 	.word	0x000091f0
        /*081c*/ 	.word	0x0000000d
        /*0820*/ 	.word	0x00022830
        /*0824*/ 	.short	0x010a
        /*0826*/ 	.byte	0x3f
	.zero		1


	//   ....[34]....
        /*0828*/ 	.word	0x0000abb0
        /*082c*/ 	.word	0x00000003
        /*0830*/ 	.word	0x00000000
        /*0834*/ 	.short	0x0101
        /*0836*/ 	.byte	0x3f
	.zero		1


	//   ....[35]....
        /*0838*/ 	.word	0x0000b060
        /*083c*/ 	.word	0x0000000d
        /*0840*/ 	.word	0x00022850
        /*0844*/ 	.short	0x010a
        /*0846*/ 	.byte	0x3f
	.zero		1


	//   ....[36]....
        /*0848*/ 	.word	0x0000b0b0
        /*084c*/ 	.word	0x0000000d
        /*0850*/ 	.word	0x00022850
        /*0854*/ 	.short	0x010a
        /*0856*/ 	.byte	0x3f
	.zero		1


	//   ....[37]....
        /*0858*/ 	.word	0x0000b510
        /*085c*/ 	.word	0x0000000d
        /*0860*/ 	.word	0x00000000
        /*0864*/ 	.short	0x0101
        /*0866*/ 	.byte	0x3f
	.zero		1


	//   ....[38]....
        /*0868*/ 	.word	0x0000b5f0
        /*086c*/ 	.word	0x0000000d
        /*0870*/ 	.word	0x00022830
        /*0874*/ 	.short	0x010a
        /*0876*/ 	.byte	0x3f
	.zero		1


	//   ....[39]....
        /*0878*/ 	.word	0x0000b650
        /*087c*/ 	.word	0x0000000d
        /*0880*/ 	.word	0x00022830
        /*0884*/ 	.short	0x010a
        /*0886*/ 	.byte	0x3f
	.zero		1


	//   ....[40]....
        /*0888*/ 	.word	0x0000d260
        /*088c*/ 	.word	0x0000009e
        /*0890*/ 	.word	0x00000000
        /*0894*/ 	.short	0x0101
        /*0896*/ 	.byte	0x3f
	.zero		1


	//   ....[41]....
        /*0898*/ 	.word	0x0000dc90
        /*089c*/ 	.word	0x0000000d
        /*08a0*/ 	.word	0x00022850
        /*08a4*/ 	.short	0x010a
        /*08a6*/ 	.byte	0x3f
	.zero		1


	//   ....[42]....
        /*08a8*/ 	.word	0x0000dce0
        /*08ac*/ 	.word	0x0000000d
        /*08b0*/ 	.word	0x00022850
        /*08b4*/ 	.short	0x010a
        /*08b6*/ 	.byte	0x3f
	.zero		1


	//   ....[43]....
        /*08b8*/ 	.word	0x0000e0b0
        /*08bc*/ 	.word	0x0000000d
        /*08c0*/ 	.word	0x00000000
        /*08c4*/ 	.short	0x0101
        /*08c6*/ 	.byte	0x3f
	.zero		1


	//   ....[44]....
        /*08c8*/ 	.word	0x0000e1b0
        /*08cc*/ 	.word	0x0000000d
        /*08d0*/ 	.word	0x00022830
        /*08d4*/ 	.short	0x010a
        /*08d6*/ 	.byte	0x3f
	.zero		1


	//   ....[45]....
        /*08d8*/ 	.word	0x0000e210
        /*08dc*/ 	.word	0x0000000d
        /*08e0*/ 	.word	0x00022830
        /*08e4*/ 	.short	0x010a
        /*08e6*/ 	.byte	0x3f
	.zero		1


	//   ....[46]....
        /*08e8*/ 	.word	0x0000f440
        /*08ec*/ 	.word	0x0000009a
        /*08f0*/ 	.word	0x00000000
        /*08f4*/ 	.short	0x0101
        /*08f6*/ 	.byte	0x3f
	.zero		1


	//   ....[47]....
        /*08f8*/ 	.word	0x00010180
        /*08fc*/ 	.word	0x0000000d
        /*0900*/ 	.word	0x00022850
        /*0904*/ 	.short	0x010a
        /*0906*/ 	.byte	0x3f
	.zero		1


	//   ....[48]....
        /*0908*/ 	.word	0x000101d0
        /*090c*/ 	.word	0x0000000d
        /*0910*/ 	.word	0x00022850
        /*0914*/ 	.short	0x010a
        /*0916*/ 	.byte	0x3f
	.zero		1


	//   ....[49]....
        /*0918*/ 	.word	0x000105a0
        /*091c*/ 	.word	0x0000000d
        /*0920*/ 	.word	0x00000000
        /*0924*/ 	.short	0x0101
        /*0926*/ 	.byte	0x3f
	.zero		1


	//   ....[50]....
        /*0928*/ 	.word	0x000126e0
        /*092c*/ 	.word	0x00000000
        /*0930*/ 	.word	0x00000000
        /*0934*/ 	.short	0x0101
        /*0936*/ 	.byte	0x3f
	.zero		1


	//   ....[51]....
        /*0938*/ 	.word	0x00014e70
        /*093c*/ 	.word	0x00000009
        /*0940*/ 	.word	0x00022820
        /*0944*/ 	.short	0x010a
        /*0946*/ 	.byte	0x3f
	.zero		1


	//   ....[52]....
        /*0948*/ 	.word	0x00014f00
        /*094c*/ 	.word	0x00000005
        /*0950*/ 	.word	0x000228a0
        /*0954*/ 	.short	0x010a
        /*0956*/ 	.byte	0x3f
	.zero		1


	//   ....[53]....
        /*0958*/ 	.word	0x000150e0
        /*095c*/ 	.word	0x00000005
        /*0960*/ 	.word	0x000228c0
        /*0964*/ 	.short	0x010a
        /*0966*/ 	.byte	0x3f
	.zero		1


	//   ....[54]....
        /*0968*/ 	.word	0x000154f0
        /*096c*/ 	.word	0x00000006
        /*0970*/ 	.word	0x000228a0
        /*0974*/ 	.short	0x010a
        /*0976*/ 	.byte	0x3f
	.zero		1


	//   ....[55]....
        /*0978*/ 	.word	0x000156b0
        /*097c*/ 	.word	0x00000006
        /*0980*/ 	.word	0x000228c0
        /*0984*/ 	.short	0x010a
        /*0986*/ 	.byte	0x3f
	.zero		1


	//   ....[56]....
        /*0988*/ 	.word	0x00016480
        /*098c*/ 	.word	0x00000005
        /*0990*/ 	.word	0x00022840
        /*0994*/ 	.short	0x010a
        /*0996*/ 	.byte	0x3f
	.zero		1


	//   ....[57]....
        /*0998*/ 	.word	0x00016870
        /*099c*/ 	.word	0x00000007
        /*09a0*/ 	.word	0x00022820
        /*09a4*/ 	.short	0x010a
        /*09a6*/ 	.byte	0x3f
	.zero		1


	//   ....[58]....
        /*09a8*/ 	.word	0x00016930
        /*09ac*/ 	.word	0x00000002
        /*09b0*/ 	.word	0x00022860
        /*09b4*/ 	.short	0x010a
        /*09b6*/ 	.byte	0x3f
	.zero		1


	//   ....[59]....
        /*09b8*/ 	.word	0x00016f50
        /*09bc*/ 	.word	0x00000003
        /*09c0*/ 	.word	0x00022840
        /*09c4*/ 	.short	0x010a
        /*09c6*/ 	.byte	0x3f
	.zero		1


	//   ....[60]....
        /*09c8*/ 	.word	0x00017160
        /*09cc*/ 	.word	0x00000003
        /*09d0*/ 	.word	0x00022860
        /*09d4*/ 	.short	0x010a
        /*09d6*/ 	.byte	0x3f
	.zero		1


	//   ....[61]....
        /*09d8*/ 	.word	0x000176d0
        /*09dc*/ 	.word	0x00000002
        /*09e0*/ 	.word	0x00022840
        /*09e4*/ 	.short	0x010a
        /*09e6*/ 	.byte	0x3f
	.zero		1


	//   ....[62]....
        /*09e8*/ 	.word	0x000178d0
        /*09ec*/ 	.word	0x00000002
        /*09f0*/ 	.word	0x00022860
        /*09f4*/ 	.short	0x010a
        /*09f6*/ 	.byte	0x3f
	.zero		1


	//   ....[63]....
        /*09f8*/ 	.word	0x00017dd0
        /*09fc*/ 	.word	0x00000002
        /*0a00*/ 	.word	0x00022840
        /*0a04*/ 	.short	0x010a
        /*0a06*/ 	.byte	0x3f
	.zero		1


	//   ....[64]....
        /*0a08*/ 	.word	0x00017fe0
        /*0a0c*/ 	.word	0x00000002
        /*0a10*/ 	.word	0x00022860
        /*0a14*/ 	.short	0x010a
        /*0a16*/ 	.byte	0x3f
	.zero		1


	//   ....[65]....
        /*0a18*/ 	.word	0x00019170
        /*0a1c*/ 	.word	0x00000000
        /*0a20*/ 	.word	0x00022820
        /*0a24*/ 	.short	0x010a
        /*0a26*/ 	.byte	0x3f
	.zero		1


	//   ....[66]....
        /*0a28*/ 	.word	0x00019320
        /*0a2c*/ 	.word	0x00000006
        /*0a30*/ 	.word	0x00000000
        /*0a34*/ 	.short	0x010a
        /*0a36*/ 	.byte	0x3f
	.zero		1


	//   ....[67]....
        /*0a38*/ 	.word	0x00019390
        /*0a3c*/ 	.word	0x00000007
        /*0a40*/ 	.word	0x00000000
        /*0a44*/ 	.short	0x010a
        /*0a46*/ 	.byte	0x3f
	.zero		1


	//   ....[68]....
        /*0a48*/ 	.word	0x00019400
        /*0a4c*/ 	.word	0x00000004
        /*0a50*/ 	.word	0x00000000
        /*0a54*/ 	.short	0x010a
        /*0a56*/ 	.byte	0x3f
	.zero		1


	//   ....[69]....
        /*0a58*/ 	.word	0x00019430
        /*0a5c*/ 	.word	0x00000003
        /*0a60*/ 	.word	0x00000000
        /*0a64*/ 	.short	0x010a
        /*0a66*/ 	.byte	0x3f
	.zero		1


	//   ....[70]....
        /*0a68*/ 	.word	0x00019490
        /*0a6c*/ 	.word	0x00000058
        /*0a70*/ 	.word	0x00022890
        /*0a74*/ 	.short	0x010a
        /*0a76*/ 	.byte	0x3f
	.zero		1


	//   ....[71]....
        /*0a78*/ 	.word	0x000194e0
        /*0a7c*/ 	.word	0x00000058
        /*0a80*/ 	.word	0x00022890
        /*0a84*/ 	.short	0x010a
        /*0a86*/ 	.byte	0x3f
	.zero		1


	//   ....[72]....
        /*0a88*/ 	.word	0x00019530
        /*0a8c*/ 	.word	0x00000058
        /*0a90*/ 	.word	0x00022890
        /*0a94*/ 	.short	0x010a
        /*0a96*/ 	.byte	0x3f
	.zero		1


	//   ....[73]....
        /*0a98*/ 	.word	0x00019580
        /*0a9c*/ 	.word	0x00000058
        /*0aa0*/ 	.word	0x000228b0
        /*0aa4*/ 	.short	0x010a
        /*0aa6*/ 	.byte	0x3f
	.zero		1


	//   ....[74]....
        /*0aa8*/ 	.word	0x00019bc0
        /*0aac*/ 	.word	0x00000012
        /*0ab0*/ 	.word	0x00022800
        /*0ab4*/ 	.short	0x010a
        /*0ab6*/ 	.byte	0x3f
	.zero		1


	//   ....[75]....
        /*0ab8*/ 	.word	0x0001a110
        /*0abc*/ 	.word	0x00000012
        /*0ac0*/ 	.word	0x00022800
        /*0ac4*/ 	.short	0x010a
        /*0ac6*/ 	.byte	0x3f
	.zero		1


	//   ....[76]....
        /*0ac8*/ 	.word	0x0001a160
        /*0acc*/ 	.word	0x0000000d
        /*0ad0*/ 	.word	0x00022830
        /*0ad4*/ 	.short	0x010a
        /*0ad6*/ 	.byte	0x3f
	.zero		1


	//   ....[77]....
        /*0ad8*/ 	.word	0x0001a1b0
        /*0adc*/ 	.word	0x0000000d
        /*0ae0*/ 	.word	0x00022850
        /*0ae4*/ 	.short	0x010a
        /*0ae6*/ 	.byte	0x3f
	.zero		1


	//   ....[78]....
        /*0ae8*/ 	.word	0x0001a200
        /*0aec*/ 	.word	0x0000000d
        /*0af0*/ 	.word	0x00022830
        /*0af4*/ 	.short	0x010a
        /*0af6*/ 	.byte	0x3f
	.zero		1


	//   ....[79]....
        /*0af8*/ 	.word	0x0001a250
        /*0afc*/ 	.word	0x0000000d
        /*0b00*/ 	.word	0x00022850
        /*0b04*/ 	.short	0x010a
        /*0b06*/ 	.byte	0x3f
	.zero		1


	//   ....[80]....
        /*0b08*/ 	.word	0x0001a2a0
        /*0b0c*/ 	.word	0x0000000d
        /*0b10*/ 	.word	0x00022830
        /*0b14*/ 	.short	0x010a
        /*0b16*/ 	.byte	0x3f
	.zero		1


	//   ....[81]....
        /*0b18*/ 	.word	0x0001a2f0
        /*0b1c*/ 	.word	0x0000000d
        /*0b20*/ 	.word	0x00022850
        /*0b24*/ 	.short	0x010a
        /*0b26*/ 	.byte	0x3f
	.zero		1


	//   ....[82]....
        /*0b28*/ 	.word	0x0001a490
        /*0b2c*/ 	.word	0x00000009
        /*0b30*/ 	.word	0x00022820
        /*0b34*/ 	.short	0x010a
        /*0b36*/ 	.byte	0x3f
	.zero		1


	//   ....[83]....
        /*0b38*/ 	.word	0x0001a4e0
        /*0b3c*/ 	.word	0x00000005
        /*0b40*/ 	.word	0x000228a0
        /*0b44*/ 	.short	0x010a
        /*0b46*/ 	.byte	0x3f
	.zero		1


	//   ....[84]....
        /*0b48*/ 	.word	0x0001a530
        /*0b4c*/ 	.word	0x00000005
        /*0b50*/ 	.word	0x000228c0
        /*0b54*/ 	.short	0x010a
        /*0b56*/ 	.byte	0x3f
	.zero		1


	//   ....[85]....
        /*0b58*/ 	.word	0x0001a580
        /*0b5c*/ 	.word	0x00000006
        /*0b60*/ 	.word	0x000228a0
        /*0b64*/ 	.short	0x010a
        /*0b66*/ 	.byte	0x3f
	.zero		1


	//   ....[86]....
        /*0b68*/ 	.word	0x0001a5d0
        /*0b6c*/ 	.word	0x00000006
        /*0b70*/ 	.word	0x000228c0
        /*0b74*/ 	.short	0x010a
        /*0b76*/ 	.byte	0x3f
	.zero		1


	//   ....[87]....
        /*0b78*/ 	.word	0x0001a770
        /*0b7c*/ 	.word	0x00000005
        /*0b80*/ 	.word	0x00022840
        /*0b84*/ 	.short	0x010a
        /*0b86*/ 	.byte	0x3f
	.zero		1


	//   ....[88]....
        /*0b88*/ 	.word	0x0001a7f0
        /*0b8c*/ 	.word	0x00000005
        /*0b90*/ 	.word	0x00022820
        /*0b94*/ 	.short	0x010a
        /*0b96*/ 	.byte	0x3f
	.zero		1


	//   ....[89]....
        /*0b98*/ 	.word	0x0001a840
        /*0b9c*/ 	.word	0x00000002
        /*0ba0*/ 	.word	0x00022860
        /*0ba4*/ 	.short	0x010a
        /*0ba6*/ 	.byte	0x3f
	.zero		1


	//   ....[90]....
        /*0ba8*/ 	.word	0x0001a890
        /*0bac*/ 	.word	0x00000003
        /*0bb0*/ 	.word	0x00022840
        /*0bb4*/ 	.short	0x010a
        /*0bb6*/ 	.byte	0x3f
	.zero		1


	//   ....[91]....
        /*0bb8*/ 	.word	0x0001a8e0
        /*0bbc*/ 	.word	0x00000003
        /*0bc0*/ 	.word	0x00022860
        /*0bc4*/ 	.short	0x010a
        /*0bc6*/ 	.byte	0x3f
	.zero		1


	//   ....[92]....
        /*0bc8*/ 	.word	0x0001a930
        /*0bcc*/ 	.word	0x00000002
        /*0bd0*/ 	.word	0x00022840
        /*0bd4*/ 	.short	0x010a
        /*0bd6*/ 	.byte	0x3f
	.zero		1


	//   ....[93]....
        /*0bd8*/ 	.word	0x0001a980
        /*0bdc*/ 	.word	0x00000002
        /*0be0*/ 	.word	0x00022860
        /*0be4*/ 	.short	0x010a
        /*0be6*/ 	.byte	0x3f
	.zero		1


	//   ....[94]....
        /*0be8*/ 	.word	0x0001a9d0
        /*0bec*/ 	.word	0x00000002
        /*0bf0*/ 	.word	0x00022840
        /*0bf4*/ 	.short	0x010a
        /*0bf6*/ 	.byte	0x3f
	.zero		1


	//   ....[95]....
        /*0bf8*/ 	.word	0x0001aa20
        /*0bfc*/ 	.word	0x00000002
        /*0c00*/ 	.word	0x00022860
        /*0c04*/ 	.short	0x010a
        /*0c06*/ 	.byte	0x3f
	.zero		1


	//   ....[96]....
        /*0c08*/ 	.word	0x0001b3e0
        /*0c0c*/ 	.word	0x00000000
        /*0c10*/ 	.word	0x00022820
        /*0c14*/ 	.short	0x010a
        /*0c16*/ 	.byte	0x3f
	.zero		1


	//   ....[97]....
        /*0c18*/ 	.word	0x0001b580
        /*0c1c*/ 	.word	0x00000006
        /*0c20*/ 	.word	0x00000000
        /*0c24*/ 	.short	0x010a
        /*0c26*/ 	.byte	0x3f
	.zero		1


	//   ....[98]....
        /*0c28*/ 	.word	0x0001b5d0
        /*0c2c*/ 	.word	0x00000007
        /*0c30*/ 	.word	0x00000000
        /*0c34*/ 	.short	0x010a
        /*0c36*/ 	.byte	0x3f
	.zero		1


	//   ....[99]....
        /*0c38*/ 	.word	0x0001b620
        /*0c3c*/ 	.word	0x00000004
        /*0c40*/ 	.word	0x00000000
        /*0c44*/ 	.short	0x010a
        /*0c46*/ 	.byte	0x3f
	.zero		1


	//----- nvinfo : EIATTR_NUM_MBARRIERS
	.align		4
.L_1585:
        /*0c48*/ 	.byte	0x03, 0x38
        /*0c4a*/ 	.short	0x0016


	//----- nvinfo : EIATTR_EXIT_INSTR_OFFSETS
	.align		4
        /*0c4c*/ 	.byte	0x04, 0x1c
        /*0c4e*/ 	.short	(.L_1587 - .L_1586)


	//   ....[0]....
.L_1586:
        /*0c50*/ 	.word	0x00019480


	//----- nvinfo : EIATTR_MAX_THREADS
	.align		4
.L_1587:
        /*0c54*/ 	.byte	0x04, 0x05
        /*0c56*/ 	.short	(.L_1589 - .L_1588)
.L_1588:
        /*0c58*/ 	.word	0x00000180
        /*0c5c*/ 	.word	0x00000001
        /*0c60*/ 	.word	0x00000001


	//----- nvinfo : EIATTR_CRS_STACK_SIZE
	.align		4
.L_1589:
        /*0c64*/ 	.byte	0x04, 0x1e
        /*0c66*/ 	.short	(.L_1591 - .L_1590)
.L_1590:
        /*0c68*/ 	.word	0x00000000


	//----- nvinfo : EIATTR_CBANK_PARAM_SIZE
	.align		4
.L_1591:
        /*0c6c*/ 	.byte	0x03, 0x19
        /*0c6e*/ 	.short	0x0a70


	//----- nvinfo : EIATTR_PARAM_CBANK
	.align		4
        /*0c70*/ 	.byte	0x04, 0x0a
        /*0c72*/ 	.short	(.L_1593 - .L_1592)
	.align		4
.L_1592:
        /*0c74*/ 	.word	index@(.nv.constant0._ZN7cutlass13device_kernelIN5flash11enable_sm90INS1_16FlashAttnFwdSm90INS1_25CollectiveMainloopFwdSm90ILi2EN4cute5tupleIJNS5_1CILi1EEES8_S8_EEENS6_IJNS7_ILi128EEENS7_ILi96EEENS7_ILi64EEEEEELi256ENS_10bfloat16_tEfNS_4arch4Sm90ELb1ELb0ELb1ELb1ELb0ELb1ELb0ELb1ELb0ELb0ELb0ELb0EEENS1_21CollectiveEpilogueFwdINS6_IJSA_NS7_ILi256EEESB_EEES9_SE_SG_Li256ELb1ELb0ELb0ELb0EEENS1_36VarlenDynamicPersistentTileSchedulerILi128ELi96ELi256ELi32ELb0ELb0ELb1ELb1ELb1ELb1EEEEEEEEEvNT_6ParamsE)
        /*0c78*/ 	.short	0x0210
        /*0c7a*/ 	.short	0x0a70


	//----- nvinfo : EIATTR_SW_WAR
	.align		4
.L_1593:
        /*0c7c*/ 	.byte	0x04, 0x36
        /*0c7e*/ 	.short	(.L_1595 - .L_1594)
.L_1594:
        /*0c80*/ 	.word	0x00000008
.L_1595:


//--------------------- .nv.info._ZN7cutlass13device_kernelIN5flash11enable_sm90INS1_16FlashAttnFwdSm90INS1_25CollectiveMainloopFwdSm90ILi2EN4cute5tupleIJNS5_1CILi1EEES8_S8_EEENS6_IJNS7_ILi128EEENS7_ILi96EEENS7_ILi64EEEEEELi256ENS_10bfloat16_tEfNS_4arch4Sm90ELb1ELb0ELb1ELb1ELb0ELb0ELb1ELb1ELb0ELb0ELb0ELb0EEENS1_21CollectiveEpilogueFwdINS6_IJSA_NS7_ILi256EEESB_EEES9_SE_SG_Li256ELb1ELb0ELb0ELb0EEENS1_36VarlenDynamicPersistentTileSchedulerILi128ELi96ELi256ELi32ELb0ELb0ELb1ELb1ELb1ELb1EEEEEEEEEvNT_6ParamsE --------------------------
	.section	.nv.info._ZN7cutlass13device_kernelIN5flash11enable_sm90INS1_16FlashAttnFwdSm90INS1_25CollectiveMainloopFwdSm90ILi2EN4cute5tupleIJNS5_1CILi1EEES8_S8_EEENS6_IJNS7_ILi128EEENS7_ILi96EEENS7_ILi64EEEEEELi256ENS_10bfloat16_tEfNS_4arch4Sm90ELb1ELb0ELb1ELb1ELb0ELb0ELb1ELb1ELb0ELb0ELb0ELb0EEENS1_21CollectiveEpilogueFwdINS6_IJSA_NS7_ILi256EEESB_EEES9_SE_SG_Li256ELb1ELb0ELb0ELb0EEENS1_36VarlenDynamicPersistentTileSchedulerILi128ELi96ELi256ELi32ELb0ELb0ELb1ELb1ELb1ELb1EEEEEEEEEvNT_6ParamsE,"",@"SHT_CUDA_INFO"
	.sectionflags	@""
	.align	4


	//----- nvinfo : EIATTR_CUDA_API_VERSION
	.align		4
        /*0000*/ 	.byte	0x04, 0x37
        /*0002*/ 	.short	(.L_1597 - .L_1596)
.L_1596:
        /*0004*/ 	.word	0x00000082


	//----- nvinfo : EIATTR_KPARAM_INFO
	.align		4
.L_1597:
        /*0008*/ 	.byte	0x04, 0x17
        /*000a*/ 	.short	(.L_1599 - .L_1598)
.L_1598:
        /*000c*/ 	.word	0x00000000
        /*0010*/ 	.short	0x0000
        /*0012*/ 	.short	0x0070
        /*0014*/ 	.byte	0x00, 0xf0, 0x01, 0x2c


	//----- nvinfo : EIATTR_SPARSE_MMA_MASK
	.align		4
.L_1599:
        /*0018*/ 	.byte	0x03, 0x50
        /*001a*/ 	.short	0x0000


	//----- nvinfo : EIATTR_MAXREG_COUNT
	.align		4
        /*001c*/ 	.byte	0x03, 0x1b
        /*001e*/ 	.short	0x00a8


	//----- nvinfo : EIATTR_NUM_BARRIERS
	.align		4
        /*0020*/ 	.byte	0x02, 0x4c
        /*0022*/ 	.byte	0x10
	.zero		1


	//----- nvinfo : EIATTR_EXTERNS
	.align		4
        /*0024*/ 	.byte	0x04, 0x0f
        /*0026*/ 	.short	(.L_1601 - .L_1600)


	//   ....[0]....
	.align		4
.L_1600:
        /*0028*/ 	.word	index@(__assertfail)


	//----- nvinfo : EIATTR_ANNOTATIONS
	.align		4
.L_1601:
        /*002c*/ 	.byte	0x04, 0x55
        /*002e*/ 	.short	(.L_1603 - .L_1602)


	//   ....[0]....
.L_1602:
        /* <DEDUP_REMOVED lines=27> */


	//----- nvinfo : EIATTR_MERCURY_ISA_VERSION
	.align		4
.L_1603:
        /*01d0*/ 	.byte	0x03, 0x5f
        /*01d2*/ 	.short	0x0101


	//----- nvinfo : EIATTR_UNUSED_LOAD_BYTE_OFFSET
	.align		4
        /*01d4*/ 	.byte	0x04, 0x44
        /*01d6*/ 	.short	(.L_1605 - .L_1604)


	//   ....[0]....
.L_1604:
        /*01d8*/ 	.word	0x00000ad0
        /*01dc*/ 	.word	0x0000fff0


	//   ....[1]....
        /*01e0*/ 	.word	0x0000aa60
        /*01e4*/ 	.word	0x0000fff0


	//----- nvinfo : EIATTR_INT_WARP_WIDE_INSTR_OFFSETS
	.align		4
.L_1605:
        /*01e8*/ 	.byte	0x04, 0x31
        /*01ea*/ 	.short	(.L_1607 - .L_1606)


	//   ....[0]....
.L_1606:
        /*01ec*/ 	.word	0x00000190


	//   ....[1]....
        /*01f0*/ 	.word	0x000001d0


	//   ....[2]....
        /*01f4*/ 	.word	0x00000240


	//   ....[3]....
        /*01f8*/ 	.word	0x00000250


	//   ....[4]....
        /*01fc*/ 	.word	0x0000e880


	//   ....[5]....
        /*0200*/ 	.word	0x0000e920


	//   ....[6]....
        /*0204*/ 	.word	0x0000edc0


	//   ....[7]....
        /*0208*/ 	.word	0x0000edf0


	//   ....[8]....
        /*020c*/ 	.word	0x000113d0


	//   ....[9]....
        /*0210*/ 	.word	0x00011470


	//----- nvinfo : EIATTR_COOP_GROUP_MASK_REGIDS
	.align		4
.L_1607:
        /*0214*/ 	.byte	0x04, 0x29
        /*0216*/ 	.short	(.L_1609 - .L_1608)


	//   ....[0]....
.L_1608:
        /*0218*/ 	.word	0xffffffff


	//   ....[1]....
        /*021c*/ 	.word	0xffffffff


	//   ....[2]....
        /*0220*/ 	.word	0xffffffff


	//   ....[3]....
        /*0224*/ 	.word	0xffffffff


	//   ....[4]....
        /*0228*/ 	.word	0xffffffff


	//   ....[5]....
        /*022c*/ 	.word	0xffffffff


	//   ....[6]....
        /*0230*/ 	.word	0xffffffff


	//   ....[7]....
        /*0234*/ 	.word	0xffffffff


	//   ....[8]....
        /*0238*/ 	.word	0xffffffff


	//   ....[9]....
        /*023c*/ 	.word	0xffffffff


	//   ....[10]....
        /*0240*/ 	.word	0xffffffff


	//   ....[11]....
        /*0244*/ 	.word	0xffffffff


	//   ....[12]....
        /*0248*/ 	.word	0xffffffff


	//   ....[13]....
        /*024c*/ 	.word	0xffffffff


	//   ....[14]....
        /*0250*/ 	.word	0xffffffff


	//   ....[15]....
        /*0254*/ 	.word	0xffffffff


	//   ....[16]....
        /*0258*/ 	.word	0xffffffff


	//   ....[17]....
        /*025c*/ 	.word	0xffffffff


	//   ....[18]....
        /*0260*/ 	.word	0xffffffff


	//   ....[19]....
        /*0264*/ 	.word	0xffffffff


	//   ....[20]....
        /*0268*/ 	.word	0xffffffff


	//   ....[21]....
        /*026c*/ 	.word	0xffffffff


	//   ....[22]....
        /*0270*/ 	.word	0xffffffff


	//   ....[23]....
        /*0274*/ 	.word	0xffffffff


	//   ....[24]....
        /*0278*/ 	.word	0xffffffff


	//   ....[25]....
        /*027c*/ 	.word	0xffffffff


	//   ....[26]....
        /*0280*/ 	.word	0xffffffff


	//   ....[27]....
        /*0284*/ 	.word	0xffffffff


	//   ....[28]....
        /*0288*/ 	.word	0xffffffff


	//   ....[29]....
        /*028c*/ 	.word	0xffffffff


	//   ....[30]....
        /*0290*/ 	.word	0xffffffff


	//   ....[31]....
        /*0294*/ 	.word	0xffffffff


	//   ....[32]....
        /*0298*/ 	.word	0xffffffff


	//   ....[33]....
        /*029c*/ 	.word	0xffffffff


	//   ....[34]....
        /*02a0*/ 	.word	0xffffffff


	//   ....[35]....
        /*02a4*/ 	.word	0xffffffff


	//   ....[36]....
        /*02a8*/ 	.word	0xffffffff


	//   ....[37]....
        /*02ac*/ 	.word	0xffffffff


	//   ....[38]....
        /*02b0*/ 	.word	0xffffffff


	//   ....[39]....
        /*02b4*/ 	.word	0xffffffff


	//   ....[40]....
        /*02b8*/ 	.word	0xffffffff


	//   ....[41]....
        /*02bc*/ 	.word	0xffffffff


	//   ....[42]....
        /*02c0*/ 	.word	0xffffffff


	//   ....[43]....
        /*02c4*/ 	.word	0xffffffff


	//   ....[44]....
        /*02c8*/ 	.word	0xffffffff


	//   ....[45]....
        /*02cc*/ 	.word	0xffffffff


	//   ....[46]....
        /*02d0*/ 	.word	0xffffffff


	//   ....[47]....
        /*02d4*/ 	.word	0xffffffff


	//   ....[48]....
        /*02d8*/ 	.word	0xffffffff


	//   ....[49]....
        /*02dc*/ 	.word	0xffffffff


	//   ....[50]....
        /*02e0*/ 	.word	0xffffffff


	//   ....[51]....
        /*02e4*/ 	.word	0xffffffff


	//   ....[52]....
        /*02e8*/ 	.word	0xffffffff


	//   ....[53]....
        /*02ec*/ 	.word	0xffffffff


	//   ....[54]....
        /*02f0*/ 	.word	0xffffffff


	//   ....[55]....
        /*02f4*/ 	.word	0xffffffff


	//   ....[56]....
        /*02f8*/ 	.word	0xffffffff


	//   ....[57]....
        /*02fc*/ 	.word	0xffffffff


	//   ....[58]....
        /*0300*/ 	.word	0x0500000f


	//   ....[59]....
        /*0304*/ 	.word	0x0500000f


	//   ....[60]....
        /*0308*/ 	.word	0x0500000f


	//   ....[61]....
        /*030c*/ 	.word	0x0500000f


	//   ....[62]....
        /*0310*/ 	.word	0x0500000f


	//   ....[63]....
        /*0314*/ 	.word	0x0500000f


	//   ....[64]....
        /*0318*/ 	.word	0x0500000f


	//   ....[65]....
        /*031c*/ 	.word	0x0500000f


	//   ....[66]....
        /*0320*/ 	.word	0x0500000f


	//   ....[67]....
        /*0324*/ 	.word	0x0500000f


	//   ....[68]....
        /*0328*/ 	.word	0x0500000f


	//   ....[69]....
        /*032c*/ 	.word	0x0500000f


	//   ....[70]....
        /*0330*/ 	.word	0x0500000f


	//   ....[71]....
        /*0334*/ 	.word	0x0500000f


	//   ....[72]....
        /*0338*/ 	.word	0x0500000f


	//   ....[73]....
        /*033c*/ 	.word	0x0500000f


	//   ....[74]....
        /*0340*/ 	.word	0x0500000f


	//   ....[75]....
        /*0344*/ 	.word	0x0500000f


	//   ....[76]....
        /*0348*/ 	.word	0x0500000f


	//----- nvinfo : EIATTR_COOP_GROUP_INSTR_OFFSETS
	.align		4
.L_1609:
        /*034c*/ 	.byte	0x04, 0x28
        /*034e*/ 	.short	(.L_1611 - .L_1610)


	//   ....[0]....
.L_1610:
        /*0350*/ 	.word	0x00000070


	//   ....[1]....
        /*0354*/ 	.word	0x000001a0


	//   ....[2]....
        /*0358*/ 	.word	0x000001f0


	//   ....[3]....
        /*035c*/ 	.word	0x00000440


	//   ....[4]....
        /*0360*/ 	.word	0x000005a0


	//   ....[5]....
        /*0364*/ 	.word	0x000006c0


	//   ....[6]....
        /*0368*/ 	.word	0x00000820


	//   ....[7]....
        /*036c*/ 	.word	0x000017c0


	//   ....[8]....
        /*0370*/ 	.word	0x00003760


	//   ....[9]....
        /*0374*/ 	.word	0x00003820


	//   ....[10]....
        /*0378*/ 	.word	0x00003870


	//   ....[11]....
        /*037c*/ 	.word	0x000038e0


	//   ....[12]....
        /*0380*/ 	.word	0x00005f90


	//   ....[13]....
        /*0384*/ 	.word	0x00006050


	//   ....[14]....
        /*0388*/ 	.word	0x00006060


	//   ....[15]....
        /*038c*/ 	.word	0x000060b0


	//   ....[16]....
        /*0390*/ 	.word	0x00008980


	//   ....[17]....
        /*0394*/ 	.word	0x00008a00


	//   ....[18]....
        /*0398*/ 	.word	0x00008a10


	//   ....[19]....
        /*039c*/ 	.word	0x00008a50


	//   ....[20]....
        /*03a0*/ 	.word	0x0000a000


	//   ....[21]....
        /*03a4*/ 	.word	0x0000a070


	//   ....[22]....
        /*03a8*/ 	.word	0x0000a0c0


	//   ....[23]....
        /*03ac*/ 	.word	0x0000a0f0


	//   ....[24]....
        /*03b0*/ 	.word	0x0000d620


	//   ....[25]....
        /*03b4*/ 	.word	0x0000d7b0


	//   ....[26]....
        /*03b8*/ 	.word	0x0000d7e0


	//   ....[27]....
        /*03bc*/ 	.word	0x0000d820


	//   ....[28]....
        /*03c0*/ 	.word	0x0000d890


	//   ....[29]....
        /*03c4*/ 	.word	0x0000d8f0


	//   ....[30]....
        /*03c8*/ 	.word	0x0000d930


	//   ....[31]....
        /*03cc*/ 	.word	0x0000dae0


	//   ....[32]....
        /*03d0*/ 	.word	0x0000db40


	//   ....[33]....
        /*03d4*/ 	.word	0x0000db80


	//   ....[34]....
        /*03d8*/ 	.word	0x0000dbc0


	//   ....[35]....
        /*03dc*/ 	.word	0x0000dbf0


	//   ....[36]....
        /*03e0*/ 	.word	0x0000dc20


	//   ....[37]....
        /*03e4*/ 	.word	0x0000dcc0


	//   ....[38]....
        /*03e8*/ 	.word	0x0000dd20


	//   ....[39]....
        /*03ec*/ 	.word	0x0000ddb0


	//   ....[40]....
        /*03f0*/ 	.word	0x00011500


	//   ....[41]....
        /*03f4*/ 	.word	0x00011510


	//   ....[42]....
        /*03f8*/ 	.word	0x00011630


	//   ....[43]....
        /*03fc*/ 	.word	0x00011690


	//   ....[44]....
        /*0400*/ 	.word	0x000116d0


	//   ....[45]....
        /*0404*/ 	.word	0x00011710


	//   ....[46]....
        /*0408*/ 	.word	0x00011740


	//   ....[47]....
        /*040c*/ 	.word	0x00011770


	//   ....[48]....
        /*0410*/ 	.word	0x00011910


	//   ....[49]....
        /*0414*/ 	.word	0x00011970


	//   ....[50]....
        /*0418*/ 	.word	0x000119b0


	//   ....[51]....
        /*041c*/ 	.word	0x000119f0


	//   ....[52]....
        /*0420*/ 	.word	0x00011a20


	//   ....[53]....
        /*0424*/ 	.word	0x00011a50


	//   ....[54]....
        /*0428*/ 	.word	0x00011b10


	//   ....[55]....
        /*042c*/ 	.word	0x00011b30


	//   ....[56]....
        /*0430*/ 	.word	0x00011ba0


	//   ....[57]....
        /*0434*/ 	.word	0x00012220


	//   ....[58]....
        /*0438*/ 	.word	0x00012840


	//   ....[59]....
        /*043c*/ 	.word	0x00012c60


	//   ....[60]....
        /*0440*/ 	.word	0x00012cf0


	//   ....[61]....
        /*0444*/ 	.word	0x00012d90


	//   ....[62]....
        /*0448*/ 	.word	0x00012e40


	//   ....[63]....
        /*044c*/ 	.word	0x00012ec0


	//   ....[64]....
        /*0450*/ 	.word	0x00012f40


	//   ....[65]....
        /*0454*/ 	.word	0x00012fc0


	//   ....[66]....
        /*0458*/ 	.word	0x00013040


	//   ....[67]....
        /*045c*/ 	.word	0x000130d0


	//   ....[68]....
        /*0460*/ 	.word	0x00013180


	//   ....[69]....
        /*0464*/ 	.word	0x00013200


	//   ....[70]....
        /*0468*/ 	.word	0x00013280


	//   ....[71]....
        /*046c*/ 	.word	0x00013300


	//   ....[72]....
        /*0470*/ 	.word	0x00013380


	//   ....[73]....
        /*0474*/ 	.word	0x000133f0


	//   ....[74]....
        /*0478*/ 	.word	0x00013490


	//   ....[75]....
        /*047c*/ 	.word	0x00013520


	//   ....[76]....
        /*0480*/ 	.word	0x00013650


	//----- nvinfo : EIATTR_REG_RECONFIG
	.align		4
.L_1611:
        /*0484*/ 	.byte	0x01, 0x54
	.zero		2


	//----- nvinfo : EIATTR_SYSCALL_OFFSETS
	.align		4
        /*0488*/ 	.byte	0x04, 0x46
        /*048a*/ 	.short	(.L_1613 - .L_1612)


	//   ....[0]....
.L_1612:
        /*048c*/ 	.word	0x00001a20


	//   ....[1]....
        /*0490*/ 	.word	0x0000eab0


	//   ....[2]....
        /*0494*/ 	.word	0x0000ebf0


	//   ....[3]....
        /*0498*/ 	.word	0x0000ecf0


	//----- nvinfo : EIATTR_MBARRIER_INSTR_OFFSETS
	.align		4
.L_1613:
        /*049c*/ 	.byte	0x04, 0x39
        /*049e*/ 	.short	(.L_1615 - .L_1614)


	//   ....[0]....
.L_1614:
        /*04a0*/ 	.word	0x000002e0
        /*04a4*/ 	.word	0x000000ff
        /*04a8*/ 	.word	0x00032400
        /*04ac*/ 	.short	0x0100
        /*04ae*/ 	.byte	0x08
	.zero		1


	//   ....[1]....
        /*04b0*/ 	.word	0x000002f0
        /*04b4*/ 	.word	0x000000ff
        /*04b8*/ 	.word	0x00032410
        /*04bc*/ 	.short	0x0100
        /*04be*/ 	.byte	0x08
	.zero		1


	//   ....[2]....
        /*04c0*/ 	.word	0x00000300
        /*04c4*/ 	.word	0x000000ff
        /*04c8*/ 	.word	0x00032420
        /*04cc*/ 	.short	0x0100
        /*04ce*/ 	.byte	0x08
	.zero		1


	//   ....[3]....
        /*04d0*/ 	.word	0x000003f0
        /*04d4*/ 	.word	0x000000ff
        /*04d8*/ 	.word	0x00032430
        /*04dc*/ 	.short	0x0100
        /*04de*/ 	.byte	0x08
	.zero		1


	//   ....[4]....
        /*04e0*/ 	.word	0x00000400
        /*04e4*/ 	.word	0x000000ff
        /*04e8*/ 	.word	0x00032440
        /*04ec*/ 	.short	0x0100
        /*04ee*/ 	.byte	0x08
	.zero		1


	//   ....[5]....
        /*04f0*/ 	.word	0x00000410
        /*04f4*/ 	.word	0x000000ff
        /*04f8*/ 	.word	0x00032438
        /*04fc*/ 	.short	0x0100
        /*04fe*/ 	.byte	0x08
	.zero		1


	//   ....[6]....
        /*0500*/ 	.word	0x00000420
        /*0504*/ 	.word	0x000000ff
        /*0508*/ 	.word	0x00032448
        /*050c*/ 	.short	0x0100
        /*050e*/ 	.byte	0x08
	.zero		1


	//   ....[7]....
        /*0510*/ 	.word	0x00000550
        /*0514*/ 	.word	0x000000ff
        /*0518*/ 	.word	0x00032450
        /*051c*/ 	.short	0x0100
        /*051e*/ 	.byte	0x08
	.zero		1


	//   ....[8]....
        /*0520*/ 	.word	0x00000560
        /*0524*/ 	.word	0x000000ff
        /*0528*/ 	.word	0x00032460
        /*052c*/ 	.short	0x0100
        /*052e*/ 	.byte	0x08
	.zero		1


	//   ....[9]....
        /*0530*/ 	.word	0x00000570
        /*0534*/ 	.word	0x000000ff
        /*0538*/ 	.word	0x00032458
        /*053c*/ 	.short	0x0100
        /*053e*/ 	.byte	0x08
	.zero		1


	//   ....[10]....
        /*0540*/ 	.word	0x00000580
        /*0544*/ 	.word	0x000000ff
        /*0548*/ 	.word	0x00032468
        /*054c*/ 	.short	0x0100
        /*054e*/ 	.byte	0x08
	.zero		1


	//   ....[11]....
        /*0550*/ 	.word	0x00000670
        /*0554*/ 	.word	0x000000ff
        /*0558*/ 	.word	0x00032470
        /*055c*/ 	.short	0x0100
        /*055e*/ 	.byte	0x06
	.zero		1


	//   ....[12]....
        /*0560*/ 	.word	0x00000680
        /*0564*/ 	.word	0x000000ff
        /*0568*/ 	.word	0x00032480
        /*056c*/ 	.short	0x0100
        /*056e*/ 	.byte	0x06
	.zero		1


	//   ....[13]....
        /*0570*/ 	.word	0x00000690
        /*0574*/ 	.word	0x000000ff
        /*0578*/ 	.word	0x00032478
        /*057c*/ 	.short	0x0100
        /*057e*/ 	.byte	0x06
	.zero		1


	//   ....[14]....
        /*0580*/ 	.word	0x000006a0
        /*0584*/ 	.word	0x000000ff
        /*0588*/ 	.word	0x00032488
        /*058c*/ 	.short	0x0100
        /*058e*/ 	.byte	0x06
	.zero		1


	//   ....[15]....
        /*0590*/ 	.word	0x000007d0
        /*0594*/ 	.word	0x000000ff
        /*0598*/ 	.word	0x00032490
        /*059c*/ 	.short	0x0100
        /*059e*/ 	.byte	0x08
	.zero		1


	//   ....[16]....
        /*05a0*/ 	.word	0x000007e0
        /*05a4*/ 	.word	0x000000ff
        /*05a8*/ 	.word	0x000324a0
        /*05ac*/ 	.short	0x0100
        /*05ae*/ 	.byte	0x08
	.zero		1


	//   ....[17]....
        /*05b0*/ 	.word	0x000007f0
        /*05b4*/ 	.word	0x000000ff
        /*05b8*/ 	.word	0x00032498
        /*05bc*/ 	.short	0x0100
        /*05be*/ 	.byte	0x08
	.zero		1


	//   ....[18]....
        /*05c0*/ 	.word	0x00000800
        /*05c4*/ 	.word	0x000000ff
        /*05c8*/ 	.word	0x000324a8
        /*05cc*/ 	.short	0x0100
        /*05ce*/ 	.byte	0x08
	.zero		1


	//   ....[19]....
        /*05d0*/ 	.word	0x00000930
        /*05d4*/ 	.word	0x000000ff
        /*05d8*/ 	.word	0x000324b0
        /*05dc*/ 	.short	0x0100
        /*05de*/ 	.byte	0x08
	.zero		1


	//   ....[20]....
        /*05e0*/ 	.word	0x00000940
        /*05e4*/ 	.word	0x000000ff
        /*05e8*/ 	.word	0x000324c0
        /*05ec*/ 	.short	0x0100
        /*05ee*/ 	.byte	0x08
	.zero		1


	//   ....[21]....
        /*05f0*/ 	.word	0x00000950
        /*05f4*/ 	.word	0x000000ff
        /*05f8*/ 	.word	0x000324b8
        /*05fc*/ 	.short	0x0100
        /*05fe*/ 	.byte	0x08
	.zero		1


	//   ....[22]....
        /*0600*/ 	.word	0x00000960
        /*0604*/ 	.word	0x000000ff
        /*0608*/ 	.word	0x000324c8
        /*060c*/ 	.short	0x0100
        /*060e*/ 	.byte	0x08
	.zero		1


	//   ....[23]....
        /*0610*/ 	.word	0x00001ac0
        /*0614*/ 	.word	0x00000005
        /*0618*/ 	.word	0x00032400
        /*061c*/ 	.short	0x010a
        /*061e*/ 	.byte	0x3f
	.zero		1


	//   ....[24]....
        /*0620*/ 	.word	0x00001ba0
        /*0624*/ 	.word	0x00000000
        /*0628*/ 	.word	0x00032430
        /*062c*/ 	.short	0x010a
        /*062e*/ 	.byte	0x3f
	.zero		1


	//   ....[25]....
        /*0630*/ 	.word	0x00001be0
        /*0634*/ 	.word	0x00000000
        /*0638*/ 	.word	0x00032430
        /*063c*/ 	.short	0x010a
        /*063e*/ 	.byte	0x3f
	.zero		1


	//   ....[26]....
        /*0640*/ 	.word	0x00001ee0
        /*0644*/ 	.word	0x00000005
        /*0648*/ 	.word	0x00032410
        /*064c*/ 	.short	0x010a
        /*064e*/ 	.byte	0x3f
	.zero		1


	//   ....[27]....
        /*0650*/ 	.word	0x00001f20
        /*0654*/ 	.word	0x00000000
        /*0658*/ 	.word	0x00032450
        /*065c*/ 	.short	0x010a
        /*065e*/ 	.byte	0x3f
	.zero		1


	//   ....[28]....
        /*0660*/ 	.word	0x00001f60
        /*0664*/ 	.word	0x00000000
        /*0668*/ 	.word	0x00032450
        /*066c*/ 	.short	0x010a
        /*066e*/ 	.byte	0x3f
	.zero		1


	//   ....[29]....
        /*0670*/ 	.word	0x00003b50
        /*0674*/ 	.word	0x00000018
        /*0678*/ 	.word	0x00000000
        /*067c*/ 	.short	0x0101
        /*067e*/ 	.byte	0x3f
	.zero		1


	//   ....[30]....
        /*0680*/ 	.word	0x00004650
        /*0684*/ 	.word	0x00000000
        /*0688*/ 	.word	0x00000000
        /*068c*/ 	.short	0x0101
        /*068e*/ 	.byte	0x3f
	.zero		1


	//   ....[31]....
        /*0690*/ 	.word	0x00004780
        /*0694*/ 	.word	0x000000ff
        /*0698*/ 	.word	0x00032430
        /*069c*/ 	.short	0x010a
        /*069e*/ 	.byte	0x04
	.zero		1


	//   ....[32]....
        /*06a0*/ 	.word	0x000047c0
        /*06a4*/ 	.word	0x000000ff
        /*06a8*/ 	.word	0x00032430
        /*06ac*/ 	.short	0x010a
        /*06ae*/ 	.byte	0x04
	.zero		1


	//   ....[33]....
        /*06b0*/ 	.word	0x000049d0
        /*06b4*/ 	.word	0x000000ff
        /*06b8*/ 	.word	0x00032450
        /*06bc*/ 	.short	0x010a
        /*06be*/ 	.byte	0x04
	.zero		1


	//   ....[34]....
        /*06c0*/ 	.word	0x00004a10
        /*06c4*/ 	.word	0x000000ff
        /*06c8*/ 	.word	0x00032450
        /*06cc*/ 	.short	0x010a
        /*06ce*/ 	.byte	0x04
	.zero		1


	//   ....[35]....
        /*06d0*/ 	.word	0x00006380
        /*06d4*/ 	.word	0x00000098
        /*06d8*/ 	.word	0x00000000
        /*06dc*/ 	.short	0x0101
        /*06de*/ 	.byte	0x3f
	.zero		1


	//   ....[36]....
        /*06e0*/ 	.word	0x00007690
        /*06e4*/ 	.word	0x000000af
        /*06e8*/ 	.word	0x00000000
        /*06ec*/ 	.short	0x0101
        /*06ee*/ 	.byte	0x3f
	.zero		1


	//   ....[37]....
        /*06f0*/ 	.word	0x000077d0
        /*06f4*/ 	.word	0x000000ff
        /*06f8*/ 	.word	0x00032430
        /*06fc*/ 	.short	0x010a
        /*06fe*/ 	.byte	0x05
	.zero		1


	//   ....[38]....
        /*0700*/ 	.word	0x00007810
        /*0704*/ 	.word	0x000000ff
        /*0708*/ 	.word	0x00032430
        /*070c*/ 	.short	0x010a
        /*070e*/ 	.byte	0x05
	.zero		1


	//   ....[39]....
        /*0710*/ 	.word	0x00007a20
        /*0714*/ 	.word	0x000000ff
        /*0718*/ 	.word	0x00032450
        /*071c*/ 	.short	0x010a
        /*071e*/ 	.byte	0x05
	.zero		1


	//   ....[40]....
        /*0720*/ 	.word	0x00007a60
        /*0724*/ 	.word	0x000000ff
        /*0728*/ 	.word	0x00032450
        /*072c*/ 	.short	0x010a
        /*072e*/ 	.byte	0x05
	.zero		1


	//   ....[41]....
        /*0730*/ 	.word	0x00008cb0
        /*0734*/ 	.word	0x00000098
        /*0738*/ 	.word	0x00000000
        /*073c*/ 	.short	0x0101
        /*073e*/ 	.byte	0x3f
	.zero		1


	//   ....[42]....
        /*0740*/ 	.word	0x00009e50
        /*0744*/ 	.word	0x000000d7
        /*0748*/ 	.word	0x00000000
        /*074c*/ 	.short	0x0101
        /*074e*/ 	.byte	0x3f
	.zero		1


	//   ....[43]....
        /*0750*/ 	.word	0x0000c1c0
        /*0754*/ 	.word	0x00000097
        /*0758*/ 	.word	0x00000000
        /*075c*/ 	.short	0x0101
        /*075e*/ 	.byte	0x3f
	.zero		1


	//   ....[44]....
        /*0760*/ 	.word	0x0000f240
        /*0764*/ 	.word	0x00000008
        /*0768*/ 	.word	0x00032440
        /*076c*/ 	.short	0x010a
        /*076e*/ 	.byte	0x3f
	.zero		1


	//   ....[45]....
        /*0770*/ 	.word	0x0000f850
        /*0774*/ 	.word	0x00000008
        /*0778*/ 	.word	0x00032420
        /*077c*/ 	.short	0x010a
        /*077e*/ 	.byte	0x3f
	.zero		1


	//   ....[46]....
        /*0780*/ 	.word	0x0000f920
        /*0784*/ 	.word	0x0000000b
        /*0788*/ 	.word	0x00032460
        /*078c*/ 	.short	0x010a
        /*078e*/ 	.byte	0x3f
	.zero		1


	//   ....[47]....
        /*0790*/ 	.word	0x0000ff60
        /*0794*/ 	.word	0x00000002
        /*0798*/ 	.word	0x00032440
        /*079c*/ 	.short	0x010a
        /*079e*/ 	.byte	0x3f
	.zero		1


	//   ....[48]....
        /*07a0*/ 	.word	0x00010170
        /*07a4*/ 	.word	0x00000002
        /*07a8*/ 	.word	0x00032460
        /*07ac*/ 	.short	0x010a
        /*07ae*/ 	.byte	0x3f
	.zero		1


	//   ....[49]....
        /*07b0*/ 	.word	0x000106e0
        /*07b4*/ 	.word	0x00000002
        /*07b8*/ 	.word	0x00032440
        /*07bc*/ 	.short	0x010a
        /*07be*/ 	.byte	0x3f
	.zero		1


	//   ....[50]....
        /*07c0*/ 	.word	0x000108e0
        /*07c4*/ 	.word	0x00000002
        /*07c8*/ 	.word	0x00032460
        /*07cc*/ 	.short	0x010a
        /*07ce*/ 	.byte	0x3f
	.zero		1


	//   ....[51]....
        /*07d0*/ 	.word	0x00010de0
        /*07d4*/ 	.word	0x00000002
        /*07d8*/ 	.word	0x00032440
        /*07dc*/ 	.short	0x010a
        /*07de*/ 	.byte	0x3f
	.zero		1


	//   ....[52]....
        /*07e0*/ 	.word	0x00010ff0
        /*07e4*/ 	.word	0x00000002
        /*07e8*/ 	.word	0x00032460
        /*07ec*/ 	.short	0x010a
        /*07ee*/ 	.byte	0x3f
	.zero		1


	//   ....[53]....
        /*07f0*/ 	.word	0x000121b0
        /*07f4*/ 	.word	0x00000000
        /*07f8*/ 	.word	0x00032420
        /*07fc*/ 	.short	0x010a
        /*07fe*/ 	.byte	0x3f
	.zero		1


	//   ....[54]....
        /*0800*/ 	.word	0x00012380
        /*0804*/ 	.word	0x00000006
        /*0808*/ 	.word	0x00000000
        /*080c*/ 	.short	0x010a
        /*080e*/ 	.byte	0x3f
	.zero		1


	//   ....[55]....
        /*0810*/ 	.word	0x000123f0
        /*0814*/ 	.word	0x00000007
        /*0818*/ 	.word	0x00000000
        /*081c*/ 	.short	0x010a
        /*081e*/ 	.byte	0x3f
	.zero		1


	//   ....[56]....
        /*0820*/ 	.word	0x00012460
        /*0824*/ 	.word	0x00000004
        /*0828*/ 	.word	0x00000000
        /*082c*/ 	.short	0x010a
        /*082e*/ 	.byte	0x3f
	.zero		1


	//   ....[57]....
        /*0830*/ 	.word	0x00012490
        /*0834*/ 	.word	0x00000003
        /*0838*/ 	.word	0x00000000
        /*083c*/ 	.short	0x010a
        /*083e*/ 	.byte	0x3f
	.zero		1


	//   ....[58]....
        /*0840*/ 	.word	0x000124f0
        /*0844*/ 	.word	0x00000005
        /*0848*/ 	.word	0x00032400
        /*084c*/ 	.short	0x010a
        /*084e*/ 	.byte	0x3f
	.zero		1


	//   ....[59]....
        /*0850*/ 	.word	0x00012540
        /*0854*/ 	.word	0x00000000
        /*0858*/ 	.word	0x00032430
        /*085c*/ 	.short	0x010a
        /*085e*/ 	.byte	0x3f
	.zero		1


	//   ....[60]....
        /*0860*/ 	.word	0x00012590
        /*0864*/ 	.word	0x00000005
        /*0868*/ 	.word	0x00032410
        /*086c*/ 	.short	0x010a
        /*086e*/ 	.byte	0x3f
	.zero		1


	//   ....[61]....
        /*0870*/ 	.word	0x000125e0
        /*0874*/ 	.word	0x00000000
        /*0878*/ 	.word	0x00032450
        /*087c*/ 	.short	0x010a
        /*087e*/ 	.byte	0x3f
	.zero		1


	//   ....[62]....
        /*0880*/ 	.word	0x00012640
        /*0884*/ 	.word	0x00000014
        /*0888*/ 	.word	0x00032430
        /*088c*/ 	.short	0x010a
        /*088e*/ 	.byte	0x3f
	.zero		1


	//   ....[63]....
        /*0890*/ 	.word	0x000126a0
        /*0894*/ 	.word	0x00000014
        /*0898*/ 	.word	0x00032450
        /*089c*/ 	.short	0x010a
        /*089e*/ 	.byte	0x3f
	.zero		1


	//   ....[64]....
        /*08a0*/ 	.word	0x00012700
        /*08a4*/ 	.word	0x00000014
        /*08a8*/ 	.word	0x00032430
        /*08ac*/ 	.short	0x010a
        /*08ae*/ 	.byte	0x3f
	.zero		1


	//   ....[65]....
        /*08b0*/ 	.word	0x00012760
        /*08b4*/ 	.word	0x00000014
        /*08b8*/ 	.word	0x00032450
        /*08bc*/ 	.short	0x010a
        /*08be*/ 	.byte	0x3f
	.zero		1


	//   ....[66]....
        /*08c0*/ 	.word	0x00012900
        /*08c4*/ 	.word	0x00000008
        /*08c8*/ 	.word	0x00032440
        /*08cc*/ 	.short	0x010a
        /*08ce*/ 	.byte	0x3f
	.zero		1


	//   ....[67]....
        /*08d0*/ 	.word	0x00012980
        /*08d4*/ 	.word	0x00000008
        /*08d8*/ 	.word	0x00032420
        /*08dc*/ 	.short	0x010a
        /*08de*/ 	.byte	0x3f
	.zero		1


	//   ....[68]....
        /*08e0*/ 	.word	0x000129d0
        /*08e4*/ 	.word	0x0000000b
        /*08e8*/ 	.word	0x00032460
        /*08ec*/ 	.short	0x010a
        /*08ee*/ 	.byte	0x3f
	.zero		1


	//   ....[69]....
        /*08f0*/ 	.word	0x00012a20
        /*08f4*/ 	.word	0x00000002
        /*08f8*/ 	.word	0x00032440
        /*08fc*/ 	.short	0x010a
        /*08fe*/ 	.byte	0x3f
	.zero		1


	//   ....[70]....
        /*0900*/ 	.word	0x00012a70
        /*0904*/ 	.word	0x00000002
        /*0908*/ 	.word	0x00032460
        /*090c*/ 	.short	0x010a
        /*090e*/ 	.byte	0x3f
	.zero		1


	//   ....[71]....
        /*0910*/ 	.word	0x00012ac0
        /*0914*/ 	.word	0x00000002
        /*0918*/ 	.word	0x00032440
        /*091c*/ 	.short	0x010a
        /*091e*/ 	.byte	0x3f
	.zero		1


	//   ....[72]....
        /*0920*/ 	.word	0x00012b10
        /*0924*/ 	.word	0x00000002
        /*0928*/ 	.word	0x00032460
        /*092c*/ 	.short	0x010a
        /*092e*/ 	.byte	0x3f
	.zero		1


	//   ....[73]....
        /*0930*/ 	.word	0x00012b60
        /*0934*/ 	.word	0x00000002
        /*0938*/ 	.word	0x00032440
        /*093c*/ 	.short	0x010a
        /*093e*/ 	.byte	0x3f
	.zero		1


	//   ....[74]....
        /*0940*/ 	.word	0x00012bb0
        /*0944*/ 	.word	0x00000002
        /*0948*/ 	.word	0x00032460
        /*094c*/ 	.short	0x010a
        /*094e*/ 	.byte	0x3f
	.zero		1


	//   ....[75]....
        /*0950*/ 	.word	0x00013570
        /*0954*/ 	.word	0x00000000
        /*0958*/ 	.word	0x00032420
        /*095c*/ 	.short	0x010a
        /*095e*/ 	.byte	0x3f
	.zero		1


	//   ....[76]....
        /*0960*/ 	.word	0x00013710
        /*0964*/ 	.word	0x00000006
        /*0968*/ 	.word	0x00000000
        /*096c*/ 	.short	0x010a
        /*096e*/ 	.byte	0x3f
	.zero		1


	//   ....[77]....
        /*0970*/ 	.word	0x00013760
        /*0974*/ 	.word	0x00000007
        /*0978*/ 	.word	0x00000000
        /*097c*/ 	.short	0x010a
        /*097e*/ 	.byte	0x3f
	.zero		1


	//   ....[78]....
        /*0980*/ 	.word	0x000137b0
        /*0984*/ 	.word	0x00000004
        /*0988*/ 	.word	0x00000000
        /*098c*/ 	.short	0x010a
        /*098e*/ 	.byte	0x3f
	.zero		1


	//----- nvinfo : EIATTR_NUM_MBARRIERS
	.align		4
.L_1615:
        /*0990*/ 	.byte	0x03, 0x38
        /*0992*/ 	.short	0x0017


	//----- nvinfo : EIATTR_EXIT_INSTR_OFFSETS
	.align		4
        /*0994*/ 	.byte	0x04, 0x1c
        /*0996*/ 	.short	(.L_1617 - .L_1616)


	//   ....[0]....
.L_1616:
        /*0998*/ 	.word	0x00000b10


	//   ....[1]....
        /*099c*/ 	.word	0x0000d5e0


	//   ....[2]....
        /*09a0*/ 	.word	0x0000d640


	//   ....[3]....
        /*09a4*/ 	.word	0x000124e0


	//----- nvinfo : EIATTR_MAX_THREADS
	.align		4
.L_1617:
        /*09a8*/ 	.byte	0x04, 0x05
        /*09aa*/ 	.short	(.L_1619 - .L_1618)
.L_1618:
        /*09ac*/ 	.word	0x00000180
        /*09b0*/ 	.word	0x00000001
        /*09b4*/ 	.word	0x00000001


	//----- nvinfo : EIATTR_CRS_STACK_SIZE
	.align		4
.L_1619:
        /*09b8*/ 	.byte	0x04, 0x1e
        /*09ba*/ 	.short	(.L_1621 - .L_1620)
.L_1620:
        /*09bc*/ 	.word	0x00000000


	//----- nvinfo : EIATTR_CBANK_PARAM_SIZE
	.align		4
.L_1621:
        /*09c0*/ 	.byte	0x03, 0x19
        /*09c2*/ 	.short	0x0b70


	//----- nvinfo : EIATTR_PARAM_CBANK
	.align		4
        /*09c4*/ 	.byte	0x04, 0x0a
        /*09c6*/ 	.short	(.L_1623 - .L_1622)
	.align		4
.L_1622:
        /*09c8*/ 	.word	index@(.nv.constant0._ZN7cutlass13device_kernelIN5flash11enable_sm90INS1_16FlashAttnFwdSm90INS1_25CollectiveMainloopFwdSm90ILi2EN4cute5tupleIJNS5_1CILi1EEES8_S8_EEENS6_IJNS7_ILi128EEENS7_ILi96EEENS7_ILi64EEEEEELi256ENS_10bfloat16_tEfNS_4arch4Sm90ELb1ELb0ELb1ELb1ELb0ELb0ELb1ELb1ELb0ELb0ELb0ELb0EEENS1_21CollectiveEpilogueFwdINS6_IJSA_NS7_ILi256EEESB_EEES9_SE_SG_Li256ELb1ELb0ELb0ELb0EEENS1_36VarlenDynamicPersistentTileSchedulerILi128ELi96ELi256ELi32ELb0ELb0ELb1ELb1ELb1ELb1EEEEEEEEEvNT_6ParamsE)
        /*09cc*/ 	.short	0x0210
        /*09ce*/ 	.short	0x0b70


	//----- nvinfo : EIATTR_SW_WAR
	.align		4
.L_1623:
        /*09d0*/ 	.byte	0x04, 0x36
        /*09d2*/ 	.short	(.L_1625 - .L_1624)
.L_1624:
        /*09d4*/ 	.word	0x00000008
.L_1625:


//--------------------- .nv.info._ZN7cutlass13device_kernelIN5flash11enable_sm90INS1_16FlashAttnFwdSm90INS1_25CollectiveMainloopFwdSm90ILi2EN4cute5tupleIJNS5_1CILi1EEES8_S8_EEENS6_IJNS7_ILi128EEENS7_ILi96EEENS7_ILi64EEEEEELi256ENS_10bfloat16_tEfNS_4arch4Sm90ELb1ELb0ELb1ELb1ELb0ELb1ELb1ELb1ELb0ELb0ELb0ELb0EEENS1_21CollectiveEpilogueFwdINS6_IJSA_NS7_ILi256EEESB_EEES9_SE_SG_Li256ELb1ELb0ELb0ELb0EEENS1_36VarlenDynamicPersistentTileSchedulerILi128ELi96ELi256ELi32ELb0ELb0ELb1ELb1ELb1ELb1EEEEEEEEEvNT_6ParamsE --------------------------
	.section	.nv.info._ZN7cutlass13device_kernelIN5flash11enable_sm90INS1_16FlashAttnFwdSm90INS1_25CollectiveMainloopFwdSm90ILi2EN4cute5tupleIJNS5_1CILi1EEES8_S8_EEENS6_IJNS7_ILi128EEENS7_ILi96EEENS7_ILi64EEEEEELi256ENS_10bfloat16_tEfNS_4arch4Sm90ELb1ELb0ELb1ELb1ELb0ELb1ELb1ELb1ELb0ELb0ELb0ELb0EEENS1_21CollectiveEpilogueFwdINS6_IJSA_NS7_ILi256EEESB_EEES9_SE_SG_Li256ELb1ELb0ELb0ELb0EEENS1_36VarlenDynamicPersistentTileSchedulerILi128ELi96ELi256ELi32ELb0ELb0ELb1ELb1ELb1ELb1EEEEEEEEEvNT_6ParamsE,"",@"SHT_CUDA_INFO"
	.sectionflags	@""
	.align	4


	//----- nvinfo : EIATTR_CUDA_API_VERSION
	.align		4
        /*0000*/ 	.byte	0x04, 0x37
        /*0002*/ 	.short	(.L_1627 - .L_1626)
.L_1626:
        /*0004*/ 	.word	0x00000082


	//----- nvinfo : EIATTR_KPARAM_INFO
	.align		4
.L_1627:
        /*0008*/ 	.byte	0x04, 0x17
        /*000a*/ 	.short	(.L_1629 - .L_1628)
.L_1628:
        /*000c*/ 	.word	0x00000000
        /*0010*/ 	.short	0x0000
        /*0012*/ 	.short	0x0070
        /*0014*/ 	.byte	0x00, 0xf0, 0x01, 0x2c


	//----- nvinfo : EIATTR_SPARSE_MMA_MASK
	.align		4
.L_1629:
        /*0018*/ 	.byte	0x03, 0x50
        /*001a*/ 	.short	0x0000


	//----- nvinfo : EIATTR_MAXREG_COUNT
	.align		4
        /*001c*/ 	.byte	0x03, 0x1b
        /*001e*/ 	.short	0x00a8


	//----- nvinfo : EIATTR_NUM_BARRIERS
	.align		4
        /*0020*/ 	.byte	0x02, 0x4c
        /*0022*/ 	.byte	0x10
	.zero		1


	//----- nvinfo : EIATTR_EXTERNS
	.align		4
        /*0024*/ 	.byte	0x04, 0x0f
        /*0026*/ 	.short	(.L_1631 - .L_1630)


	//   ....[0]....
	.align		4
.L_1630:
        /*0028*/ 	.word	index@(__assertfail)


	//----- nvinfo : EIATTR_ANNOTATIONS
	.align		4
.L_1631:
        /*002c*/ 	.byte	0x04, 0x55
        /*002e*/ 	.short	(.L_1633 - .L_1632)


	//   ....[0]....
.L_1632:
        /* <DEDUP_REMOVED lines=83> */


	//----- nvinfo : EIATTR_MERCURY_ISA_VERSION
	.align		4
.L_1633:
        /*0550*/ 	.byte	0x03, 0x5f
        /*0552*/ 	.short	0x0101


	//----- nvinfo : EIATTR_UNUSED_LOAD_BYTE_OFFSET
	.align		4
        /*0554*/ 	.byte	0x04, 0x44
        /*0556*/ 	.short	(.L_1635 - .L_1634)


	//   ....[0]....
.L_1634:
        /*0558*/ 	.word	0x00000b40
        /*055c*/ 	.word	0x0000fff0


	//   ....[1]....
        /*0560*/ 	.word	0x000134d0
        /*0564*/ 	.word	0x0000fff0


	//----- nvinfo : EIATTR_INT_WARP_WIDE_INSTR_OFFSETS
	.align		4
.L_1635:
        /*0568*/ 	.byte	0x04, 0x31
        /*056a*/ 	.short	(.L_1637 - .L_1636)


	//   ....[0]....
.L_1636:
        /*056c*/ 	.word	0x000001e0


	//   ....[1]....
        /*0570*/ 	.word	0x00000220


	//   ....[2]....
        /*0574*/ 	.word	0x00000290


	//   ....[3]....
        /*0578*/ 	.word	0x00000300


	//   ....[4]....
        /*057c*/ 	.word	0x00018110


	//   ....[5]....
        /*0580*/ 	.word	0x000181a0


	//   ....[6]....
        /*0584*/ 	.word	0x00018620


	//   ....[7]....
        /*0588*/ 	.word	0x00018650


	//   ....[8]....
        /*058c*/ 	.word	0x0001abf0


	//   ....[9]....
        /*0590*/ 	.word	0x0001ac80


	//----- nvinfo : EIATTR_COOP_GROUP_MASK_REGIDS
	.align		4
.L_1637:
        /*0594*/ 	.byte	0x04, 0x29
        /*0596*/ 	.short	(.L_1639 - .L_1638)


	//   ....[0]....
.L_1638:
        /*0598*/ 	.word	0xffffffff


	//   ....[1]....
        /*059c*/ 	.word	0xffffffff


	//   ....[2]....
        /*05a0*/ 	.word	0xffffffff


	//   ....[3]....
        /*05a4*/ 	.word	0xffffffff


	//   ....[4]....
        /*05a8*/ 	.word	0xffffffff


	//   ....[5]....
        /*05ac*/ 	.word	0xffffffff


	//   ....[6]....
        /*05b0*/ 	.word	0xffffffff


	//   ....[7]....
        /*05b4*/ 	.word	0xffffffff


	//   ....[8]....
        /*05b8*/ 	.word	0xffffffff


	//   ....[9]....
        /*05bc*/ 	.word	0xffffffff


	//   ....[10]....
        /*05c0*/ 	.word	0xffffffff


	//   ....[11]....
        /*05c4*/ 	.word	0xffffffff


	//   ....[12]....
        /*05c8*/ 	.word	0xffffffff


	//   ....[13]....
        /*05cc*/ 	.word	0xffffffff


	//   ....[14]....
        /*05d0*/ 	.word	0xffffffff


	//   ....[15]....
        /*05d4*/ 	.word	0xffffffff


	//   ....[16]....
        /*05d8*/ 	.word	0xffffffff


	//   ....[17]....
        /*05dc*/ 	.word	0xffffffff


	//   ....[18]....
        /*05e0*/ 	.word	0xffffffff


	//   ....[19]....
        /*05e4*/ 	.word	0xffffffff


	//   ....[20]....
        /*05e8*/ 	.word	0xffffffff


	//   ....[21]....
        /*05ec*/ 	.word	0xffffffff


	//   ....[22]....
        /*05f0*/ 	.word	0xffffffff


	//   ....[23]....
        /*05f4*/ 	.word	0xffffffff


	//   ....[24]....
        /*05f8*/ 	.word	0xffffffff


	//   ....[25]....
        /*05fc*/ 	.word	0xffffffff


	//   ....[26]....
        /*0600*/ 	.word	0xffffffff


	//   ....[27]....
        /*0604*/ 	.word	0xffffffff


	//   ....[28]....
        /*0608*/ 	.word	0xffffffff


	//   ....[29]....
        /*060c*/ 	.word	0xffffffff


	//   ....[30]....
        /*0610*/ 	.word	0xffffffff


	//   ....[31]....
        /*0614*/ 	.word	0xffffffff


	//   ....[32]....
        /*0618*/ 	.word	0xffffffff


	//   ....[33]....
        /*061c*/ 	.word	0xffffffff


	//   ....[34]....
        /*0620*/ 	.word	0xffffffff


	//   ....[35]....
        /*0624*/ 	.word	0xffffffff


	//   ....[36]....
        /*0628*/ 	.word	0xffffffff


	//   ....[37]....
        /*062c*/ 	.word	0xffffffff


	//   ....[38]....
        /*0630*/ 	.word	0xffffffff


	//   ....[39]....
        /*0634*/ 	.word	0xffffffff


	//   ....[40]....
        /*0638*/ 	.word	0xffffffff


	//   ....[41]....
        /*063c*/ 	.word	0xffffffff


	//   ....[42]....
        /*0640*/ 	.word	0xffffffff


	//   ....[43]....
        /*0644*/ 	.word	0xffffffff


	//   ....[44]....
        /*0648*/ 	.word	0xffffffff


	//   ....[45]....
        /*064c*/ 	.word	0xffffffff


	//   ....[46]....
        /*0650*/ 	.word	0xffffffff


	//   ....[47]....
        /*0654*/ 	.word	0xffffffff


	//   ....[48]....
        /*0658*/ 	.word	0xffffffff


	//   ....[49]....
        /*065c*/ 	.word	0xffffffff


	//   ....[50]....
        /*0660*/ 	.word	0xffffffff


	//   ....[51]....
        /*0664*/ 	.word	0xffffffff


	//   ....[52]....
        /*0668*/ 	.word	0xffffffff


	//   ....[53]....
        /*066c*/ 	.word	0xffffffff


	//   ....[54]....
        /*0670*/ 	.word	0xffffffff


	//   ....[55]....
        /*0674*/ 	.word	0xffffffff


	//   ....[56]....
        /*0678*/ 	.word	0xffffffff


	//   ....[57]....
        /*067c*/ 	.word	0xffffffff


	//   ....[58]....
        /*0680*/ 	.word	0x0500000f


	//   ....[59]....
        /*0684*/ 	.word	0x0500000f


	//   ....[60]....
        /*0688*/ 	.word	0x0500000f


	//   ....[61]....
        /*068c*/ 	.word	0x0500000f


	//   ....[62]....
        /*0690*/ 	.word	0x0500000f


	//   ....[63]....
        /*0694*/ 	.word	0x0500000f


	//   ....[64]....
        /*0698*/ 	.word	0x0500000f


	//   ....[65]....
        /*069c*/ 	.word	0x0500000f


	//   ....[66]....
        /*06a0*/ 	.word	0x0500000f


	//   ....[67]....
        /*06a4*/ 	.word	0x0500000f


	//   ....[68]....
        /*06a8*/ 	.word	0x0500000f


	//   ....[69]....
        /*06ac*/ 	.word	0x0500000f


	//   ....[70]....
        /*06b0*/ 	.word	0x0500000f


	//   ....[71]....
        /*06b4*/ 	.word	0x0500000f


	//   ....[72]....
        /*06b8*/ 	.word	0x0500000f


	//   ....[73]....
        /*06bc*/ 	.word	0x0500000f


	//   ....[74]....
        /*06c0*/ 	.word	0x0500000f


	//   ....[75]....
        /*06c4*/ 	.word	0x0500000f


	//   ....[76]....
        /*06c8*/ 	.word	0x0500000f


	//   ....[77]....
        /*06cc*/ 	.word	0x0500000f


	//   ....[78]....
        /*06d0*/ 	.word	0x0500000f


	//   ....[79]....
        /*06d4*/ 	.word	0x0500000f


	//   ....[80]....
        /*06d8*/ 	.word	0x0500000f


	//   ....[81]....
        /*06dc*/ 	.word	0x0500000f


	//   ....[82]....
        /*06e0*/ 	.word	0x0500000f


	//   ....[83]....
        /*06e4*/ 	.word	0x0500000f


	//   ....[84]....
        /*06e8*/ 	.word	0x0500000f


	//   ....[85]....
        /*06ec*/ 	.word	0x0500000f


	//   ....[86]....
        /*06f0*/ 	.word	0x0500000f


	//   ....[87]....
        /*06f4*/ 	.word	0x0500000f


	//   ....[88]....
        /*06f8*/ 	.word	0x0500000f


	//   ....[89]....
        /*06fc*/ 	.word	0x0500000f


	//   ....[90]....
        /*0700*/ 	.word	0x0500000f


	//   ....[91]....
        /*0704*/ 	.word	0x0500000f


	//   ....[92]....
        /*0708*/ 	.word	0x0500000f


	//   ....[93]....
        /*070c*/ 	.word	0x0500000f


	//   ....[94]....
        /*0710*/ 	.word	0x0500000f


	//----- nvinfo : EIATTR_COOP_GROUP_INSTR_OFFSETS
	.align		4
.L_1639:
        /*0714*/ 	.byte	0x04, 0x28
        /*0716*/ 	.short	(.L_1641 - .L_1640)


	//   ....[0]....
.L_1640:
        /*0718*/ 	.word	0x00000060


	//   ....[1]....
        /*071c*/ 	.word	0x000001f0


	//   ....[2]....
        /*0720*/ 	.word	0x000002b0


	//   ....[3]....
        /*0724*/ 	.word	0x00000480


	//   ....[4]....
        /*0728*/ 	.word	0x000005e0


	//   ....[5]....
        /*072c*/ 	.word	0x00000700


	//   ....[6]....
        /*0730*/ 	.word	0x00000860


	//   ....[7]....
        /*0734*/ 	.word	0x00006130


	//   ....[8]....
        /*0738*/ 	.word	0x0000aff0


	//   ....[9]....
        /*073c*/ 	.word	0x0000b040


	//   ....[10]....
        /*0740*/ 	.word	0x0000b830


	//   ....[11]....
        /*0744*/ 	.word	0x0000b850


	//   ....[12]....
        /*0748*/ 	.word	0x0000def0


	//   ....[13]....
        /*074c*/ 	.word	0x0000df10


	//   ....[14]....
        /*0750*/ 	.word	0x0000e6f0


	//   ....[15]....
        /*0754*/ 	.word	0x0000e710


	//   ....[16]....
        /*0758*/ 	.word	0x00010ea0


	//   ....[17]....
        /*075c*/ 	.word	0x00010f10


	//   ....[18]....
        /*0760*/ 	.word	0x00011580


	//   ....[19]....
        /*0764*/ 	.word	0x000115a0


	//   ....[20]....
        /*0768*/ 	.word	0x00012a40


	//   ....[21]....
        /*076c*/ 	.word	0x00012aa0


	//   ....[22]....
        /*0770*/ 	.word	0x00012af0


	//   ....[23]....
        /*0774*/ 	.word	0x00012b20


	//   ....[24]....
        /*0778*/ 	.word	0x00016020


	//   ....[25]....
        /*077c*/ 	.word	0x000161a0


	//   ....[26]....
        /*0780*/ 	.word	0x000161d0


	//   ....[27]....
        /*0784*/ 	.word	0x00016210


	//   ....[28]....
        /*0788*/ 	.word	0x00016280


	//   ....[29]....
        /*078c*/ 	.word	0x000162e0


	//   ....[30]....
        /*0790*/ 	.word	0x00016320


	//   ....[31]....
        /*0794*/ 	.word	0x000164c0


	//   ....[32]....
        /*0798*/ 	.word	0x00016520


	//   ....[33]....
        /*079c*/ 	.word	0x00016560


	//   ....[34]....
        /*07a0*/ 	.word	0x000165a0


	//   ....[35]....
        /*07a4*/ 	.word	0x000165d0


	//   ....[36]....
        /*07a8*/ 	.word	0x00016600


	//   ....[37]....
        /*07ac*/ 	.word	0x00016690


	//   ....[38]....
        /*07b0*/ 	.word	0x000166f0


	//   ....[39]....
        /*07b4*/ 	.word	0x00016780


	//   ....[40]....
        /*07b8*/ 	.word	0x0001ad10


	//   ....[41]....
        /*07bc*/ 	.word	0x0001ad20


	//   ....[42]....
        /*07c0*/ 	.word	0x0001ae30


	//   ....[43]....
        /*07c4*/ 	.word	0x0001ae90


	//   ....[44]....
        /*07c8*/ 	.word	0x0001aed0


	//   ....[45]....
        /*07cc*/ 	.word	0x0001af10


	//   ....[46]....
        /*07d0*/ 	.word	0x0001af40


	//   ....[47]....
        /*07d4*/ 	.word	0x0001af70


	//   ....[48]....
        /*07d8*/ 	.word	0x0001b100


	//   ....[49]....
        /*07dc*/ 	.word	0x0001b160


	//   ....[50]....
        /*07e0*/ 	.word	0x0001b1a0


	//   ....[51]....
        /*07e4*/ 	.word	0x0001b1e0


	//   ....[52]....
        /*07e8*/ 	.word	0x0001b210


	//   ....[53]....
        /*07ec*/ 	.word	0x0001b240


	//   ....[54]....
        /*07f0*/ 	.word	0x0001b300


	//   ....[55]....
        /*07f4*/ 	.word	0x0001b320


	//   ....[56]....
        /*07f8*/ 	.word	0x0001b390


	//   ....[57]....
        /*07fc*/ 	.word	0x0001ba00


	//   ....[58]....
        /*0800*/ 	.word	0x0001be90


	//   ....[59]....
        /*0804*/ 	.word	0x0001bf30


	//   ....[60]....
        /*0808*/ 	.word	0x0001bfd0


	//   ....[61]....
        /*080c*/ 	.word	0x0001c070


	//   ....[62]....
        /*0810*/ 	.word	0x0001c110


	//   ....[63]....
        /*0814*/ 	.word	0x0001c1b0


	//   ....[64]....
        /*0818*/ 	.word	0x0001c250


	//   ....[65]....
        /*081c*/ 	.word	0x0001c2f0


	//   ....[66]....
        /*0820*/ 	.word	0x0001c390


	//   ....[67]....
        /*0824*/ 	.word	0x0001c480


	//   ....[68]....
        /*0828*/ 	.word	0x0001c520


	//   ....[69]....
        /*082c*/ 	.word	0x0001c5c0


	//   ....[70]....
        /*0830*/ 	.word	0x0001c660


	//   ....[71]....
        /*0834*/ 	.word	0x0001c700


	//   ....[72]....
        /*0838*/ 	.word	0x0001c7a0


	//   ....[73]....
        /*083c*/ 	.word	0x0001c840


	//   ....[74]....
        /*0840*/ 	.word	0x0001c8e0


	//   ....[75]....
        /*0844*/ 	.word	0x0001cc30


	//   ....[76]....
        /*0848*/ 	.word	0x0001cf10


	//   ....[77]....
        /*084c*/ 	.word	0x0001d330


	//   ....[78]....
        /*0850*/ 	.word	0x0001d3c0


	//   ....[79]....
        /*0854*/ 	.word	0x0001d460


	//   ....[80]....
        /*0858*/ 	.word	0x0001d510


	//   ....[81]....
        /*085c*/ 	.word	0x0001d590


	//   ....[82]....
        /*0860*/ 	.word	0x0001d610


	//   ....[83]....
        /*0864*/ 	.word	0x0001d690


	//   ....[84]....
        /*0868*/ 	.word	0x0001d710


	//   ....[85]....
        /*086c*/ 	.word	0x0001d7a0


	//   ....[86]....
        /*0870*/ 	.word	0x0001d850


	//   ....[87]....
        /*0874*/ 	.word	0x0001d8d0


	//   ....[88]....
        /*0878*/ 	.word	0x0001d950


	//   ....[89]....
        /*087c*/ 	.word	0x0001d9d0


	//   ....[90]....
        /*0880*/ 	.word	0x0001da50


	//   ....[91]....
        /*0884*/ 	.word	0x0001dac0


	//   ....[92]....
        /*0888*/ 	.word	0x0001db60


	//   ....[93]....
        /*088c*/ 	.word	0x0001dbf0


	//   ....[94]....
        /*0890*/ 	.word	0x0001dd20


	//----- nvinfo : EIATTR_REG_RECONFIG
	.align		4
.L_1641:
        /*0894*/ 	.byte	0x01, 0x54
	.zero		2


	//----- nvinfo : EIATTR_SYSCALL_OFFSETS
	.align		4
        /*0898*/ 	.byte	0x04, 0x46
        /*089a*/ 	.short	(.L_1643 - .L_1642)


	//   ....[0]....
.L_1642:
        /*089c*/ 	.word	0x000018e0


	//   ....[1]....
        /*08a0*/ 	.word	0x00001a30


	//   ....[2]....
        /*08a4*/ 	.word	0x00006320


	//   ....[3]....
        /*08a8*/ 	.word	0x00006830


	//   ....[4]....
        /*08ac*/ 	.word	0x00018330


	//   ....[5]....
        /*08b0*/ 	.word	0x00018470


	//   ....[6]....
        /*08b4*/ 	.word	0x00018570


	//----- nvinfo : EIATTR_MBARRIER_INSTR_OFFSETS
	.align		4
.L_1643:
        /*08b8*/ 	.byte	0x04, 0x39
        /*08ba*/ 	.short	(.L_1645 - .L_1644)


	//   ....[0]....
.L_1644:
        /*08bc*/ 	.word	0x00000320
        /*08c0*/ 	.word	0x000000ff
        /*08c4*/ 	.word	0x00032400
        /*08c8*/ 	.short	0x0100
        /*08ca*/ 	.byte	0x08
	.zero		1


	//   ....[1]....
        /*08cc*/ 	.word	0x00000330
        /*08d0*/ 	.word	0x000000ff
        /*08d4*/ 	.word	0x00032410
        /*08d8*/ 	.short	0x0100
        /*08da*/ 	.byte	0x08
	.zero		1


	//   ....[2]....
        /*08dc*/ 	.word	0x00000340
        /*08e0*/ 	.word	0x000000ff
        /*08e4*/ 	.word	0x00032420
        /*08e8*/ 	.short	0x0100
        /*08ea*/ 	.byte	0x08
	.zero		1


	//   ....[3]....
        /*08ec*/ 	.word	0x00000430
        /*08f0*/ 	.word	0x000000ff
        /*08f4*/ 	.word	0x00032430
        /*08f8*/ 	.short	0x0100
        /*08fa*/ 	.byte	0x08
	.zero		1


	//   ....[4]....
        /*08fc*/ 	.word	0x00000440
        /*0900*/ 	.word	0x000000ff
        /*0904*/ 	.word	0x00032440
        /*0908*/ 	.short	0x0100
        /*090a*/ 	.byte	0x08
	.zero		1


	//   ....[5]....
        /*090c*/ 	.word	0x00000450
        /*0910*/ 	.word	0x000000ff
        /*0914*/ 	.word	0x00032438
        /*0918*/ 	.short	0x0100
        /*091a*/ 	.byte	0x08
	.zero		1


	//   ....[6]....
        /*091c*/ 	.word	0x00000460
        /*0920*/ 	.word	0x000000ff
        /*0924*/ 	.word	0x00032448
        /*0928*/ 	.short	0x0100
        /*092a*/ 	.byte	0x08
	.zero		1


	//   ....[7]....
        /*092c*/ 	.word	0x00000590
        /*0930*/ 	.word	0x000000ff
        /*0934*/ 	.word	0x00032450
        /*0938*/ 	.short	0x0100
        /*093a*/ 	.byte	0x08
	.zero		1


	//   ....[8]....
        /*093c*/ 	.word	0x000005a0
        /*0940*/ 	.word	0x000000ff
        /*0944*/ 	.word	0x00032460
        /*0948*/ 	.short	0x0100
        /*094a*/ 	.byte	0x08
	.zero		1


	//   ....[9]....
        /*094c*/ 	.word	0x000005b0
        /*0950*/ 	.word	0x000000ff
        /*0954*/ 	.word	0x00032458
        /*0958*/ 	.short	0x0100
        /*095a*/ 	.byte	0x08
	.zero		1


	//   ....[10]....
        /*095c*/ 	.word	0x000005c0
        /*0960*/ 	.word	0x000000ff
        /*0964*/ 	.word	0x00032468
        /*0968*/ 	.short	0x0100
        /*096a*/ 	.byte	0x08
	.zero		1


	//   ....[11]....
        /*096c*/ 	.word	0x000006b0
        /*0970*/ 	.word	0x000000ff
        /*0974*/ 	.word	0x00032470
        /*0978*/ 	.short	0x0100
        /*097a*/ 	.byte	0x06
	.zero		1


	//   ....[12]....
        /*097c*/ 	.word	0x000006c0
        /*0980*/ 	.word	0x000000ff
        /*0984*/ 	.word	0x00032480
        /*0988*/ 	.short	0x0100
        /*098a*/ 	.byte	0x06
	.zero		1


	//   ....[13]....
        /*098c*/ 	.word	0x000006d0
        /*0990*/ 	.word	0x000000ff
        /*0994*/ 	.word	0x00032478
        /*0998*/ 	.short	0x0100
        /*099a*/ 	.byte	0x06
	.zero		1


	//   ....[14]....
        /*099c*/ 	.word	0x000006e0
        /*09a0*/ 	.word	0x000000ff
        /*09a4*/ 	.word	0x00032488
        /*09a8*/ 	.short	0x0100
        /*09aa*/ 	.byte	0x06
	.zero		1


	//   ....[15]....
        /*09ac*/ 	.word	0x00000810
        /*09b0*/ 	.word	0x000000ff
        /*09b4*/ 	.word	0x00032490
        /*09b8*/ 	.short	0x0100
        /*09ba*/ 	.byte	0x08
	.zero		1


	//   ....[16]....
        /*09bc*/ 	.word	0x00000820
        /*09c0*/ 	.word	0x000000ff
        /*09c4*/ 	.word	0x000324a0
        /*09c8*/ 	.short	0x0100
        /*09ca*/ 	.byte	0x08
	.zero		1


	//   ....[17]....
        /*09cc*/ 	.word	0x00000830
        /*09d0*/ 	.word	0x000000ff
        /*09d4*/ 	.word	0x00032498
        /*09d8*/ 	.short	0x0100
        /*09da*/ 	.byte	0x08
	.zero		1


	//   ....[18]....
        /*09dc*/ 	.word	0x00000840
        /*09e0*/ 	.word	0x000000ff
        /*09e4*/ 	.word	0x000324a8
        /*09e8*/ 	.short	0x0100
        /*09ea*/ 	.byte	0x08
	.zero		1


	//   ....[19]....
        /*09ec*/ 	.word	0x00000970
        /*09f0*/ 	.word	0x000000ff
        /*09f4*/ 	.word	0x000324b0
        /*09f8*/ 	.short	0x0100
        /*09fa*/ 	.byte	0x08
	.zero		1


	//   ....[20]....
        /*09fc*/ 	.word	0x00000980
        /*0a00*/ 	.word	0x000000ff
        /*0a04*/ 	.word	0x000324c0
        /*0a08*/ 	.short	0x0100
        /*0a0a*/ 	.byte	0x08
	.zero		1


	//   ....[21]....
        /*0a0c*/ 	.word	0x00000990
        /*0a10*/ 	.word	0x000000ff
        /*0a14*/ 	.word	0x000324b8
        /*0a18*/ 	.short	0x0100
        /*0a1a*/ 	.byte	0x08
	.zero		1


	//   ....[22]....
        /*0a1c*/ 	.word	0x000009a0
        /*0a20*/ 	.word	0x000000ff
        /*0a24*/ 	.word	0x000324c8
        /*0a28*/ 	.short	0x0100
        /*0a2a*/ 	.byte	0x08
	.zero		1


	//   ....[23]....
        /*0a2c*/ 	.word	0x00002e50
        /*0a30*/ 	.word	0x0000005a
        /*0a34*/ 	.word	0x00032490
        /*0a38*/ 	.short	0x010a
        /*0a3a*/ 	.byte	0x3f
	.zero		1


	//   ....[24]....
        /*0a3c*/ 	.word	0x00004150
        /*0a40*/ 	.word	0x0000005a
        /*0a44*/ 	.word	0x00032490
        /*0a48*/ 	.short	0x010a
        /*0a4a*/ 	.byte	0x3f
	.zero		1


	//   ....[25]....
        /*0a4c*/ 	.word	0x000052f0
        /*0a50*/ 	.word	0x0000005a
        /*0a54*/ 	.word	0x00032490
        /*0a58*/ 	.short	0x010a
        /*0a5a*/ 	.byte	0x3f
	.zero		1


	//   ....[26]....
        /*0a5c*/ 	.word	0x00005510
        /*0a60*/ 	.word	0x00000004
        /*0a64*/ 	.word	0x00000000
        /*0a68*/ 	.short	0x0101
        /*0a6a*/ 	.byte	0x3f
	.zero		1


	//   ....[27]....
        /*0a6c*/ 	.word	0x00005550
        /*0a70*/ 	.word	0x0000005a
        /*0a74*/ 	.word	0x000324b0
        /*0a78*/ 	.short	0x010a
        /*0a7a*/ 	.byte	0x3f
	.zero		1


	//   ....[28]....
        /*0a7c*/ 	.word	0x00005bb0
        /*0a80*/ 	.word	0x0000005a
        /*0a84*/ 	.word	0x00000000
        /*0a88*/ 	.short	0x0101
        /*0a8a*/ 	.byte	0x3f
	.zero		1


	//   ....[29]....
        /*0a8c*/ 	.word	0x000063c0
        /*0a90*/ 	.word	0x00000011
        /*0a94*/ 	.word	0x00032400
        /*0a98*/ 	.short	0x010a
        /*0a9a*/ 	.byte	0x3f
	.zero		1


	//   ....[30]....
        /*0a9c*/ 	.word	0x00006410
        /*0aa0*/ 	.word	0x00000011
        /*0aa4*/ 	.word	0x00032400
        /*0aa8*/ 	.short	0x010a
        /*0aaa*/ 	.byte	0x3f
	.zero		1


	//   ....[31]....
        /*0aac*/ 	.word	0x00007100
        /*0ab0*/ 	.word	0x00000011
        /*0ab4*/ 	.word	0x00032400
        /*0ab8*/ 	.short	0x010a
        /*0aba*/ 	.byte	0x3f
	.zero		1


	//   ....[32]....
        /*0abc*/ 	.word	0x000085f0
        /*0ac0*/ 	.word	0x00000011
        /*0ac4*/ 	.word	0x00032400
        /*0ac8*/ 	.short	0x010a
        /*0aca*/ 	.byte	0x3f
	.zero		1


	//   ....[33]....
        /*0acc*/ 	.word	0x000096e0
        /*0ad0*/ 	.word	0x000000b3
        /*0ad4*/ 	.word	0x00032430
        /*0ad8*/ 	.short	0x010a
        /*0ada*/ 	.byte	0x3f
	.zero		1


	//   ....[34]....
        /*0adc*/ 	.word	0x00009770
        /*0ae0*/ 	.word	0x000000b3
        /*0ae4*/ 	.word	0x00032430
        /*0ae8*/ 	.short	0x010a
        /*0aea*/ 	.byte	0x3f
	.zero		1


	//   ....[35]....
        /*0aec*/ 	.word	0x00009a80
        /*0af0*/ 	.word	0x00000011
        /*0af4*/ 	.word	0x00032410
        /*0af8*/ 	.short	0x010a
        /*0afa*/ 	.byte	0x3f
	.zero		1


	//   ....[36]....
        /*0afc*/ 	.word	0x00009ad0
        /*0b00*/ 	.word	0x000000b3
        /*0b04*/ 	.word	0x00032450
        /*0b08*/ 	.short	0x010a
        /*0b0a*/ 	.byte	0x3f
	.zero		1


	//   ....[37]....
        /*0b0c*/ 	.word	0x00009b50
        /*0b10*/ 	.word	0x000000b3
        /*0b14*/ 	.word	0x00032450
        /*0b18*/ 	.short	0x010a
        /*0b1a*/ 	.byte	0x3f
	.zero		1


	//   ....[38]....
        /*0b1c*/ 	.word	0x0000bb80
        /*0b20*/ 	.word	0x00000018
        /*0b24*/ 	.word	0x00000000
        /*0b28*/ 	.short	0x0101
        /*0b2a*/ 	.byte	0x3f
	.zero		1


	//   ....[39]....
        /*0b2c*/ 	.word	0x0000c660
        /*0b30*/ 	.word	0x000000b3
        /*0b34*/ 	.word	0x00000000
        /*0b38*/ 	.short	0x0101
        /*0b3a*/ 	.byte	0x3f
	.zero		1


	//   ....[40]....
        /*0b3c*/ 	.word	0x0000c740
        /*0b40*/ 	.word	0x000000d3
        /*0b44*/ 	.word	0x00032430
        /*0b48*/ 	.short	0x010a
        /*0b4a*/ 	.byte	0x3f
	.zero		1


	//   ....[41]....
        /*0b4c*/ 	.word	0x0000c7b0
        /*0b50*/ 	.word	0x000000d3
        /*0b54*/ 	.word	0x00032430
        /*0b58*/ 	.short	0x010a
        /*0b5a*/ 	.byte	0x3f
	.zero		1


	//   ....[42]....
        /*0b5c*/ 	.word	0x0000ca30
        /*0b60*/ 	.word	0x000000d3
        /*0b64*/ 	.word	0x00032450
        /*0b68*/ 	.short	0x010a
        /*0b6a*/ 	.byte	0x3f
	.zero		1


	//   ....[43]....
        /*0b6c*/ 	.word	0x0000ca80
        /*0b70*/ 	.word	0x000000d3
        /*0b74*/ 	.word	0x00032450
        /*0b78*/ 	.short	0x010a
        /*0b7a*/ 	.byte	0x3f
	.zero		1


	//   ....[44]....
        /*0b7c*/ 	.word	0x0000f1d0
        /*0b80*/ 	.word	0x000000a3
        /*0b84*/ 	.word	0x00000000
        /*0b88*/ 	.short	0x0101
        /*0b8a*/ 	.byte	0x3f
	.zero		1


	//   ....[45]....
        /*0b8c*/ 	.word	0x0000fa80
        /*0b90*/ 	.word	0x000000d3
        /*0b94*/ 	.word	0x00000000
        /*0b98*/ 	.short	0x0101
        /*0b9a*/ 	.byte	0x3f
	.zero		1


	//   ....[46]....
        /*0b9c*/ 	.word	0x0000fcb0
        /*0ba0*/ 	.word	0x000000d3
        /*0ba4*/ 	.word	0x00032430
        /*0ba8*/ 	.short	0x010a
        /*0baa*/ 	.byte	0x3f
	.zero		1


	//   ....[47]....
        /*0bac*/ 	.word	0x0000fd20
        /*0bb0*/ 	.word	0x000000d3
        /*0bb4*/ 	.word	0x00032430
        /*0bb8*/ 	.short	0x010a
        /*0bba*/ 	.byte	0x3f
	.zero		1


	//   ....[48]....
        /*0bbc*/ 	.word	0x0000ffa0
        /*0bc0*/ 	.word	0x000000d3
        /*0bc4*/ 	.word	0x00032450
        /*0bc8*/ 	.short	0x010a
        /*0bca*/ 	.byte	0x3f
	.zero		1


	//   ....[49]....
        /*0bcc*/ 	.word	0x0000fff0
        /*0bd0*/ 	.word	0x000000d3
        /*0bd4*/ 	.word	0x00032450
        /*0bd8*/ 	.short	0x010a
        /*0bda*/ 	.byte	0x3f
	.zero		1


	//   ....[50]....
        /*0bdc*/ 	.word	0x00011fb0
        /*0be0*/ 	.word	0x000000b9
        /*0be4*/ 	.word	0x00000000
        /*0be8*/ 	.short	0x0101
        /*0bea*/ 	.byte	0x3f
	.zero		1


	//   ....[51]....
        /*0bec*/ 	.word	0x00012a00
        /*0bf0*/ 	.word	0x000000d3
        /*0bf4*/ 	.word	0x00000000
        /*0bf8*/ 	.short	0x0101
        /*0bfa*/ 	.byte	0x3f
	.zero		1


	//   ....[52]....
        /*0bfc*/ 	.word	0x00014cb0
        /*0c00*/ 	.word	0x00000000
        /*0c04*/ 	.word	0x00000000
        /*0c08*/ 	.short	0x0101
        /*0c0a*/ 	.byte	0x3f
	.zero		1


	//   ....[53]....
        /*0c0c*/ 	.word	0x000174b0
        /*0c10*/ 	.word	0x00000009
        /*0c14*/ 	.word	0x00032420
        /*0c18*/ 	.short	0x010a
        /*0c1a*/ 	.byte	0x3f
	.zero		1


	//   ....[54]....
        /*0c1c*/ 	.word	0x00017530
        /*0c20*/ 	.word	0x00000005
        /*0c24*/ 	.word	0x000324a0
        /*0c28*/ 	.short	0x010a
        /*0c2a*/ 	.byte	0x3f
	.zero		1


	//   ....[55]....
        /*0c2c*/ 	.word	0x00017710
        /*0c30*/ 	.word	0x00000005
        /*0c34*/ 	.word	0x000324c0
        /*0c38*/ 	.short	0x010a
        /*0c3a*/ 	.byte	0x3f
	.zero		1


	//   ....[56]....
        /*0c3c*/ 	.word	0x00017b20
        /*0c40*/ 	.word	0x00000006
        /*0c44*/ 	.word	0x000324a0
        /*0c48*/ 	.short	0x010a
        /*0c4a*/ 	.byte	0x3f
	.zero		1


	//   ....[57]....
        /*0c4c*/ 	.word	0x00017ce0
        /*0c50*/ 	.word	0x00000006
        /*0c54*/ 	.word	0x000324c0
        /*0c58*/ 	.short	0x010a
        /*0c5a*/ 	.byte	0x3f
	.zero		1


	//   ....[58]....
        /*0c5c*/ 	.word	0x00018ab0
        /*0c60*/ 	.word	0x00000009
        /*0c64*/ 	.word	0x00032440
        /*0c68*/ 	.short	0x010a
        /*0c6a*/ 	.byte	0x3f
	.zero		1


	//   ....[59]....
        /*0c6c*/ 	.word	0x000190d0
        /*0c70*/ 	.word	0x00000009
        /*0c74*/ 	.word	0x00032420
        /*0c78*/ 	.short	0x010a
        /*0c7a*/ 	.byte	0x3f
	.zero		1


	//   ....[60]....
        /*0c7c*/ 	.word	0x000191a0
        /*0c80*/ 	.word	0x00000005
        /*0c84*/ 	.word	0x00032460
        /*0c88*/ 	.short	0x010a
        /*0c8a*/ 	.byte	0x3f
	.zero		1


	//   ....[61]....
        /*0c8c*/ 	.word	0x000197d0
        /*0c90*/ 	.word	0x00000002
        /*0c94*/ 	.word	0x00032440
        /*0c98*/ 	.short	0x010a
        /*0c9a*/ 	.byte	0x3f
	.zero		1


	//   ....[62]....
        /*0c9c*/ 	.word	0x000199e0
        /*0ca0*/ 	.word	0x00000002
        /*0ca4*/ 	.word	0x00032460
        /*0ca8*/ 	.short	0x010a
        /*0caa*/ 	.byte	0x3f
	.zero		1


	//   ....[63]....
        /*0cac*/ 	.word	0x00019f30
        /*0cb0*/ 	.word	0x00000002
        /*0cb4*/ 	.word	0x00032440
        /*0cb8*/ 	.short	0x010a
        /*0cba*/ 	.byte	0x3f
	.zero		1


	//   ....[64]....
        /*0cbc*/ 	.word	0x0001a130
        /*0cc0*/ 	.word	0x00000002
        /*0cc4*/ 	.word	0x00032460
        /*0cc8*/ 	.short	0x010a
        /*0cca*/ 	.byte	0x3f
	.zero		1


	//   ....[65]....
        /*0ccc*/ 	.word	0x0001a610
        /*0cd0*/ 	.word	0x00000002
        /*0cd4*/ 	.word	0x00032440
        /*0cd8*/ 	.short	0x010a
        /*0cda*/ 	.byte	0x3f
	.zero		1


	//   ....[66]....
        /*0cdc*/ 	.word	0x0001a820
        /*0ce0*/ 	.word	0x00000002
        /*0ce4*/ 	.word	0x00032460
        /*0ce8*/ 	.short	0x010a
        /*0cea*/ 	.byte	0x3f
	.zero		1


	//   ....[67]....
        /*0cec*/ 	.word	0x0001b990
        /*0cf0*/ 	.word	0x00000000
        /*0cf4*/ 	.word	0x00032420
        /*0cf8*/ 	.short	0x010a
        /*0cfa*/ 	.byte	0x3f
	.zero		1


	//   ....[68]....
        /*0cfc*/ 	.word	0x0001bb30
        /*0d00*/ 	.word	0x00000006
        /*0d04*/ 	.word	0x00000000
        /*0d08*/ 	.short	0x010a
        /*0d0a*/ 	.byte	0x3f
	.zero		1


	//   ....[69]....
        /*0d0c*/ 	.word	0x0001bba0
        /*0d10*/ 	.word	0x00000007
        /*0d14*/ 	.word	0x00000000
        /*0d18*/ 	.short	0x010a
        /*0d1a*/ 	.byte	0x3f
	.zero		1


	//   ....[70]....
        /*0d1c*/ 	.word	0x0001bc10
        /*0d20*/ 	.word	0x00000004
        /*0d24*/ 	.word	0x00000000
        /*0d28*/ 	.short	0x010a
        /*0d2a*/ 	.byte	0x3f
	.zero		1


	//   ....[71]....
        /*0d2c*/ 	.word	0x0001bc40
        /*0d30*/ 	.word	0x00000003
        /*0d34*/ 	.word	0x00000000
        /*0d38*/ 	.short	0x010a
        /*0d3a*/ 	.byte	0x3f
	.zero		1


	//   ....[72]....
        /*0d3c*/ 	.word	0x0001bca0
        /*0d40*/ 	.word	0x0000005a
        /*0d44*/ 	.word	0x00032490
        /*0d48*/ 	.short	0x010a
        /*0d4a*/ 	.byte	0x3f
	.zero		1


	//   ....[73]....
        /*0d4c*/ 	.word	0x0001bcf0
        /*0d50*/ 	.word	0x0000005a
        /*0d54*/ 	.word	0x00032490
        /*0d58*/ 	.short	0x010a
        /*0d5a*/ 	.byte	0x3f
	.zero		1


	//   ....[74]....
        /*0d5c*/ 	.word	0x0001bd40
        /*0d60*/ 	.word	0x0000005a
        /*0d64*/ 	.word	0x00032490
        /*0d68*/ 	.short	0x010a
        /*0d6a*/ 	.byte	0x3f
	.zero		1


	//   ....[75]....
        /*0d6c*/ 	.word	0x0001bd90
        /*0d70*/ 	.word	0x0000005a
        /*0d74*/ 	.word	0x000324b0
        /*0d78*/ 	.short	0x010a
        /*0d7a*/ 	.byte	0x3f
	.zero		1


	//   ....[76]....
        /*0d7c*/ 	.word	0x0001c3d0
        /*0d80*/ 	.word	0x00000011
        /*0d84*/ 	.word	0x00032400
        /*0d88*/ 	.short	0x010a
        /*0d8a*/ 	.byte	0x3f
	.zero		1


	//   ....[77]....
        /*0d8c*/ 	.word	0x0001c920
        /*0d90*/ 	.word	0x00000011
        /*0d94*/ 	.word	0x00032400
        /*0d98*/ 	.short	0x010a
        /*0d9a*/ 	.byte	0x3f
	.zero		1


	//   ....[78]....
        /*0d9c*/ 	.word	0x0001c970
        /*0da0*/ 	.word	0x000000b3
        /*0da4*/ 	.word	0x00032430
        /*0da8*/ 	.short	0x010a
        /*0daa*/ 	.byte	0x3f
	.zero		1


	//   ....[79]....
        /*0dac*/ 	.word	0x0001c9c0
        /*0db0*/ 	.word	0x00000011
        /*0db4*/ 	.word	0x00032410
        /*0db8*/ 	.short	0x010a
        /*0dba*/ 	.byte	0x3f
	.zero		1


	//   ....[80]....
        /*0dbc*/ 	.word	0x0001ca10
        /*0dc0*/ 	.word	0x000000b3
        /*0dc4*/ 	.word	0x00032450
        /*0dc8*/ 	.short	0x010a
        /*0dca*/ 	.byte	0x3f
	.zero		1


	//   ....[81]....
        /*0dcc*/ 	.word	0x0001ca60
        /*0dd0*/ 	.word	0x000000d3
        /*0dd4*/ 	.word	0x00032430
        /*0dd8*/ 	.short	0x010a
        /*0dda*/ 	.byte	0x3f
	.zero		1


	//   ....[82]....
        /*0ddc*/ 	.word	0x0001cab0
        /*0de0*/ 	.word	0x000000d3
        /*0de4*/ 	.word	0x00032450
        /*0de8*/ 	.short	0x010a
        /*0dea*/ 	.byte	0x3f
	.zero		1


	//   ....[83]....
        /*0dec*/ 	.word	0x0001cb00
        /*0df0*/ 	.word	0x000000d3
        /*0df4*/ 	.word	0x00032430
        /*0df8*/ 	.short	0x010a
        /*0dfa*/ 	.byte	0x3f
	.zero		1


	//   ....[84]....
        /*0dfc*/ 	.word	0x0001cb50
        /*0e00*/ 	.word	0x000000d3
        /*0e04*/ 	.word	0x00032450
        /*0e08*/ 	.short	0x010a
        /*0e0a*/ 	.byte	0x3f
	.zero		1


	//   ....[85]....
        /*0e0c*/ 	.word	0x0001ccf0
        /*0e10*/ 	.word	0x00000009
        /*0e14*/ 	.word	0x00032420
        /*0e18*/ 	.short	0x010a
        /*0e1a*/ 	.byte	0x3f
	.zero		1


	//   ....[86]....
        /*0e1c*/ 	.word	0x0001cd40
        /*0e20*/ 	.word	0x00000005
        /*0e24*/ 	.word	0x000324a0
        /*0e28*/ 	.short	0x010a
        /*0e2a*/ 	.byte	0x3f
	.zero		1


	//   ....[87]....
        /*0e2c*/ 	.word	0x0001cd90
        /*0e30*/ 	.word	0x00000005
        /*0e34*/ 	.word	0x000324c0
        /*0e38*/ 	.short	0x010a
        /*0e3a*/ 	.byte	0x3f
	.zero		1


	//   ....[88]....
        /*0e3c*/ 	.word	0x0001cde0
        /*0e40*/ 	.word	0x00000006
        /*0e44*/ 	.word	0x000324a0
        /*0e48*/ 	.short	0x010a
        /*0e4a*/ 	.byte	0x3f
	.zero		1


	//   ....[89]....
        /*0e4c*/ 	.word	0x0001ce30
        /*0e50*/ 	.word	0x00000006
        /*0e54*/ 	.word	0x000324c0
        /*0e58*/ 	.short	0x010a
        /*0e5a*/ 	.byte	0x3f
	.zero		1


	//   ....[90]....
        /*0e5c*/ 	.word	0x0001cfd0
        /*0e60*/ 	.word	0x00000009
        /*0e64*/ 	.word	0x00032440
        /*0e68*/ 	.short	0x010a
        /*0e6a*/ 	.byte	0x3f
	.zero		1


	//   ....[91]....
        /*0e6c*/ 	.word	0x0001d050
        /*0e70*/ 	.word	0x00000009
        /*0e74*/ 	.word	0x00032420
        /*0e78*/ 	.short	0x010a
        /*0e7a*/ 	.byte	0x3f
	.zero		1


	//   ....[92]....
        /*0e7c*/ 	.word	0x0001d0a0
        /*0e80*/ 	.word	0x00000005
        /*0e84*/ 	.word	0x00032460
        /*0e88*/ 	.short	0x010a
        /*0e8a*/ 	.byte	0x3f
	.zero		1


	//   ....[93]....
        /*0e8c*/ 	.word	0x0001d0f0
        /*0e90*/ 	.word	0x00000002
        /*0e94*/ 	.word	0x00032440
        /*0e98*/ 	.short	0x010a
        /*0e9a*/ 	.byte	0x3f
	.zero		1


	//   ....[94]....
        /*0e9c*/ 	.word	0x0001d140
        /*0ea0*/ 	.word	0x00000002
        /*0ea4*/ 	.word	0x00032460
        /*0ea8*/ 	.short	0x010a
        /*0eaa*/ 	.byte	0x3f
	.zero		1


	//   ....[95]....
        /*0eac*/ 	.word	0x0001d190
        /*0eb0*/ 	.word	0x00000002
        /*0eb4*/ 	.word	0x00032440
        /*0eb8*/ 	.short	0x010a
        /*0eba*/ 	.byte	0x3f
	.zero		1


	//   ....[96]....
        /*0ebc*/ 	.word	0x0001d1e0
        /*0ec0*/ 	.word	0x00000002
        /*0ec4*/ 	.word	0x00032460
        /*0ec8*/ 	.short	0x010a
        /*0eca*/ 	.byte	0x3f
	.zero		1


	//   ....[97]....
        /*0ecc*/ 	.word	0x0001d230
        /*0ed0*/ 	.word	0x00000002
        /*0ed4*/ 	.word	0x00032440
        /*0ed8*/ 	.short	0x010a
        /*0eda*/ 	.byte	0x3f
	.zero		1


	//   ....[98]....
        /*0edc*/ 	.word	0x0001d280
        /*0ee0*/ 	.word	0x00000002
        /*0ee4*/ 	.word	0x00032460
        /*0ee8*/ 	.short	0x010a
        /*0eea*/ 	.byte	0x3f
	.zero		1


	//   ....[99]....
        /*0eec*/ 	.word	0x0001dc40
        /*0ef0*/ 	.word	0x00000000
        /*0ef4*/ 	.word	0x00032420
        /*0ef8*/ 	.short	0x010a
        /*0efa*/ 	.byte	0x3f
	.zero		1


	//   ....[100]....
        /*0efc*/ 	.word	0x0001dde0
        /*0f00*/ 	.word	0x00000006
        /*0f04*/ 	.word	0x00000000
        /*0f08*/ 	.short	0x010a
        /*0f0a*/ 	.byte	0x3f
	.zero		1


	//   ....[101]....
        /*0f0c*/ 	.word	0x0001de30
        /*0f10*/ 	.word	0x00000007
        /*0f14*/ 	.word	0x00000000
        /*0f18*/ 	.short	0x010a
        /*0f1a*/ 	.byte	0x3f
	.zero		1


	//   ....[102]....
        /*0f1c*/ 	.word	0x0001de80
        /*0f20*/ 	.word	0x00000004
        /*0f24*/ 	.word	0x00000000
        /*0f28*/ 	.short	0x010a
        /*0f2a*/ 	.byte	0x3f
	.zero		1


	//----- nvinfo : EIATTR_NUM_MBARRIERS
	.align		4
.L_1645:
        /*0f2c*/ 	.byte	0x03, 0x38
        /*0f2e*/ 	.short	0x0017


	//----- nvinfo : EIATTR_EXIT_INSTR_OFFSETS
	.align		4
        /*0f30*/ 	.byte	0x04, 0x1c
        /*0f32*/ 	.short	(.L_1647 - .L_1646)


	//   ....[0]....
.L_1646:
        /*0f34*/ 	.word	0x0001bc90


	//----- nvinfo : EIATTR_MAX_THREADS
	.align		4
.L_1647:
        /*0f38*/ 	.byte	0x04, 0x05
        /*0f3a*/ 	.short	(.L_1649 - .L_1648)
.L_1648:
        /*0f3c*/ 	.word	0x00000180
        /*0f40*/ 	.word	0x00000001
        /*0f44*/ 	.word	0x00000001


	//----- nvinfo : EIATTR_CRS_STACK_SIZE
	.align		4
.L_1649:
        /*0f48*/ 	.byte	0x04, 0x1e
        /*0f4a*/ 	.short	(.L_1651 - .L_1650)
.L_1650:
        /*0f4c*/ 	.word	0x00000000


	//----- nvinfo : EIATTR_CBANK_PARAM_SIZE
	.align		4
.L_1651:
        /*0f50*/ 	.byte	0x03, 0x19
        /*0f52*/ 	.short	0x0b70


	//----- nvinfo : EIATTR_PARAM_CBANK
	.align		4
        /*0f54*/ 	.byte	0x04, 0x0a
        /*0f56*/ 	.short	(.L_1653 - .L_1652)
	.align		4
.L_1652:
        /*0f58*/ 	.word	index@(.nv.constant0._ZN7cutlass13device_kernelIN5flash11enable_sm90INS1_16FlashAttnFwdSm90INS1_25CollectiveMainloopFwdSm90ILi2EN4cute5tupleIJNS5_1CILi1EEES8_S8_EEENS6_IJNS7_ILi128EEENS7_ILi96EEENS7_ILi64EEEEEELi256ENS_10bfloat16_tEfNS_4arch4Sm90ELb1ELb0ELb1ELb1ELb0ELb1ELb1ELb1ELb0ELb0ELb0ELb0EEENS1_21CollectiveEpilogueFwdINS6_IJSA_NS7_ILi256EEESB_EEES9_SE_SG_Li256ELb1ELb0ELb0ELb0EEENS1_36VarlenDynamicPersistentTileSchedulerILi128ELi96ELi256ELi32ELb0ELb0ELb1ELb1ELb1ELb1EEEEEEEEEvNT_6ParamsE)
        /*0f5c*/ 	.short	0x0210
        /*0f5e*/ 	.short	0x0b70


	//----- nvinfo : EIATTR_SW_WAR
	.align		4
.L_1653:
        /*0f60*/ 	.byte	0x04, 0x36
        /*0f62*/ 	.short	(.L_1655 - .L_1654)
.L_1654:
        /*0f64*/ 	.word	0x00000008
.L_1655:


//--------------------- .nv.callgraph             --------------------------
	.section	.nv.callgraph,"",@"SHT_CUDA_CALLGRAPH"
	.align	4
	.sectionentsize	8
	.align		4
        /*0000*/ 	.word	0x00000000
	.align		4
        /*0004*/ 	.word	0xffffffff
	.align		4
        /*0008*/ 	.word	index@(_ZN7cutlass13device_kernelIN5flash11enable_sm90INS1_16FlashAttnFwdSm90INS1_25CollectiveMainloopFwdSm90ILi2EN4cute5tupleIJNS5_1CILi1EEES8_S8_EEENS6_IJNS7_ILi128EEESA_NS7_ILi192EEEEEELi128ENS_10bfloat16_tEfNS_4arch4Sm90ELb0ELb0ELb1ELb0ELb0ELb0ELb0ELb1ELb1ELb0ELb0ELb0EEENS1_21CollectiveEpilogueFwdINS6_IJSA_SA_SA_EEES9_SD_SF_Li256ELb0ELb0ELb0ELb0EEENS1_29StaticPersistentTileSchedulerILb0EEEEEEEEEvNT_6ParamsE)
	.align		4
        /*000c*/ 	.word	index@(__assertfail)
	.align		4
        /*0010*/ 	.word	index@(_ZN7cutlass13device_kernelIN5flash11enable_sm90INS1_16FlashAttnFwdSm90INS1_25CollectiveMainloopFwdSm90ILi2EN4cute5tupleIJNS5_1CILi2EEENS7_ILi1EEES9_EEENS6_IJNS7_ILi128EEESB_NS7_ILi192EEEEEELi128ENS_10bfloat16_tEfNS_4arch4Sm90ELb0ELb0ELb1ELb0ELb0ELb0ELb0ELb1ELb1ELb0ELb0ELb0EEENS1_21CollectiveEpilogueFwdINS6_IJSB_SB_SB_EEESA_SE_SG_Li256ELb0ELb0ELb0ELb0EEENS1_29StaticPersistentTileSchedulerILb0EEEEEEEEEvNT_6ParamsE)
	.align		4
        /*0014*/ 	.word	index@(__assertfail)
	.align		4
        /*0018*/ 	.word	index@(_ZN7cutlass13device_kernelIN5flash11enable_sm90INS1_16FlashAttnFwdSm90INS1_25CollectiveMainloopFwdSm90ILi2EN4cute5tupleIJNS5_1CILi1EEES8_S8_EEENS6_IJNS7_ILi128EEESA_NS7_ILi192EEEEEELi128ENS_10bfloat16_tEfNS_4arch4Sm90ELb0ELb0ELb1ELb1ELb0ELb0ELb0ELb1ELb1ELb0ELb0ELb0EEENS1_21CollectiveEpilogueFwdINS6_IJSA_SA_SA_EEES9_SD_SF_Li256ELb1ELb0ELb0ELb0EEENS1_36VarlenDynamicPersistentTileSchedulerILi128ELi128ELi256ELi32ELb0ELb0ELb1ELb0ELb1ELb1EEEEEEEEEvNT_6ParamsE)
	.align		4
        /*001c*/ 	.word	index@(__assertfail)
	.align		4
        /*0020*/ 	.word	index@(_ZN7cutlass13device_kernelIN5flash11enable_sm90INS1_16FlashAttnFwdSm90INS1_25CollectiveMainloopFwdSm90ILi2EN4cute5tupleIJNS5_1CILi1EEES8_S8_EEENS6_IJNS7_ILi128EEESA_NS7_ILi192EEEEEELi128ENS_10bfloat16_tEfNS_4arch4Sm90ELb0ELb0ELb1ELb1ELb0ELb1ELb0ELb1ELb1ELb0ELb0ELb0EEENS1_21CollectiveEpilogueFwdINS6_IJSA_SA_SA_EEES9_SD_SF_Li256ELb1ELb0ELb0ELb0EEENS1_36VarlenDynamicPersistentTileSchedulerILi128ELi128ELi256ELi32ELb0ELb0ELb1ELb0ELb1ELb1EEEEEEEEEvNT_6ParamsE)
	.align		4
        /*0024*/ 	.word	index@(__assertfail)
	.align		4
        /*0028*/ 	.word	index@(_ZN7cutlass13device_kernelIN5flash11enable_sm90INS1_16FlashAttnFwdSm90INS1_25CollectiveMainloopFwdSm90ILi2EN4cute5tupleIJNS5_1CILi1EEES8_S8_EEENS6_IJNS7_ILi128EEENS7_ILi96EEENS7_ILi192EEEEEELi128ENS_10bfloat16_tEfNS_4arch4Sm90ELb0ELb1ELb1ELb0ELb0ELb0ELb0ELb1ELb1ELb0ELb0ELb0EEENS1_21CollectiveEpilogueFwdINS6_IJSA_SA_SB_EEES9_SE_SG_Li256ELb0ELb0ELb0ELb0EEENS1_30DynamicPersistentTileSchedulerILi256ELi32ELb0ELb0ELb1EEEEEEEEEvNT_6ParamsE)
	.align		4
        /*002c*/ 	.word	index@(__assertfail)
	.align		4
        /*0030*/ 	.word	index@(_ZN7cutlass13device_kernelIN5flash11enable_sm90INS1_16FlashAttnFwdSm90INS1_25CollectiveMainloopFwdSm90ILi2EN4cute5tupleIJNS5_1CILi1EEES8_S8_EEENS6_IJNS7_ILi128EEENS7_ILi96EEENS7_ILi192EEEEEELi128ENS_10bfloat16_tEfNS_4arch4Sm90ELb0ELb1ELb1ELb1ELb0ELb0ELb0ELb1ELb1ELb0ELb0ELb0EEENS1_21CollectiveEpilogueFwdINS6_IJSA_SA_SB_EEES9_SE_SG_Li256ELb1ELb0ELb0ELb0EEENS1_36VarlenDynamicPersistentTileSchedulerILi128ELi96ELi256ELi32ELb0ELb0ELb1ELb1ELb0ELb1EEEEEEEEEvNT_6ParamsE)
	.align		4
        /*0034*/ 	.word	index@(__assertfail)
	.align		4
        /*0038*/ 	.word	index@(_ZN7cutlass13device_kernelIN5flash11enable_sm90INS1_16FlashAttnFwdSm90INS1_25CollectiveMainloopFwdSm90ILi2EN4cute5tupleIJNS5_1CILi1EEES8_S8_EEENS6_IJNS7_ILi128EEENS7_ILi96EEENS7_ILi192EEEEEELi128ENS_10bfloat16_tEfNS_4arch4Sm90ELb0ELb1ELb1ELb1ELb0ELb1ELb0ELb1ELb1ELb0ELb0ELb0EEENS1_21CollectiveEpilogueFwdINS6_IJSA_SA_SB_EEES9_SE_SG_Li256ELb1ELb0ELb0ELb0EEENS1_36VarlenDynamicPersistentTileSchedulerILi128ELi96ELi256ELi32ELb0ELb0ELb1ELb1ELb0ELb1EEEEEEEEEvNT_6ParamsE)
	.align		4
        /*003c*/ 	.word	index@(__assertfail)
	.align		4
        /*0040*/ 	.word	index@(_ZN7cutlass13device_kernelIN5flash11enable_sm90INS1_16FlashAttnFwdSm90INS1_25CollectiveMainloopFwdSm90ILi2EN4cute5tupleIJNS5_1CILi1EEES8_S8_EEENS6_IJNS7_ILi128EEESA_NS7_ILi192EEEEEELi128ENS_10bfloat16_tEfNS_4arch4Sm90ELb1ELb0ELb1ELb0ELb0ELb0ELb0ELb1ELb1ELb0ELb0ELb0EEENS1_21CollectiveEpilogueFwdINS6_IJSA_SA_SA_EEES9_SD_SF_Li256ELb0ELb0ELb0ELb0EEENS1_30DynamicPersistentTileSchedulerILi256ELi32ELb0ELb0ELb1EEEEEEEEEvNT_6ParamsE)
	.align		4
        /*0044*/ 	.word	index@(__assertfail)
	.align		4
        /*0048*/ 	.word	index@(_ZN7cutlass13device_kernelIN5flash11enable_sm90INS1_16FlashAttnFwdSm90INS1_25CollectiveMainloopFwdSm90ILi2EN4cute5tupleIJNS5_1CILi1EEES8_S8_EEENS6_IJNS7_ILi128EEESA_NS7_ILi192EEEEEELi128ENS_10bfloat16_tEfNS_4arch4Sm90ELb1ELb0ELb1ELb1ELb0ELb0ELb0ELb1ELb1ELb0ELb0ELb0EEENS1_21CollectiveEpilogueFwdINS6_IJSA_SA_SA_EEES9_SD_SF_Li256ELb1ELb0ELb0ELb0EEENS1_36VarlenDynamicPersistentTileSchedulerILi128ELi128ELi256ELi32ELb0ELb0ELb1ELb1ELb1ELb1EEEEEEEEEvNT_6ParamsE)
	.align		4
        /*004c*/ 	.word	index@(__assertfail)
	.align		4
        /*0050*/ 	.word	index@(_ZN7cutlass13device_kernelIN5flash11enable_sm90INS1_16FlashAttnFwdSm90INS1_25CollectiveMainloopFwdSm90ILi2EN4cute5tupleIJNS5_1CILi1EEES8_S8_EEENS6_IJNS7_ILi128EEESA_NS7_ILi192EEEEEELi128ENS_10bfloat16_tEfNS_4arch4Sm90ELb1ELb0ELb1ELb1ELb0ELb1ELb0ELb1ELb1ELb0ELb0ELb0EEENS1_21CollectiveEpilogueFwdINS6_IJSA_SA_SA_EEES9_SD_SF_Li256ELb1ELb0ELb0ELb0EEENS1_36VarlenDynamicPersistentTileSchedulerILi128ELi128ELi256ELi32ELb0ELb0ELb1ELb1ELb1ELb1EEEEEEEEEvNT_6ParamsE)
	.align		4
        /*0054*/ 	.word	index@(__assertfail)
	.align		4
        /*0058*/ 	.word	index@(_ZN7cutlass13device_kernelIN5flash11enable_sm90INS1_16FlashAttnFwdSm90INS1_25CollectiveMainloopFwdSm90ILi2EN4cute5tupleIJNS5_1CILi1EEES8_S8_EEENS6_IJNS7_ILi64EEESA_SA_EEELi512ENS_10bfloat16_tEfNS_4arch4Sm90ELb0ELb0ELb1ELb0ELb0ELb0ELb0ELb0ELb0ELb0ELb0ELb0EEENS1_21CollectiveEpilogueFwdINS6_IJSA_NS7_ILi512EEESA_EEES9_SC_SE_Li256ELb0ELb0ELb0ELb0EEENS1_29StaticPersistentTileSchedulerILb0EEEEEEEEEvNT_6ParamsE)
	.align		4
        /*005c*/ 	.word	index@(__assertfail)
	.align		4
        /*0060*/ 	.word	index@(_ZN7cutlass13device_kernelIN5flash11enable_sm90INS1_16FlashAttnFwdSm90INS1_25CollectiveMainloopFwdSm90ILi2EN4cute5tupleIJNS5_1CILi1EEES8_S8_EEENS6_IJNS7_ILi64EEESA_SA_EEELi512ENS_10bfloat16_tEfNS_4arch4Sm90ELb0ELb0ELb1ELb0ELb0ELb0ELb1ELb0ELb0ELb0ELb0ELb0EEENS1_21CollectiveEpilogueFwdINS6_IJSA_NS7_ILi512EEESA_EEES9_SC_SE_Li256ELb0ELb0ELb0ELb0EEENS1_29StaticPersistentTileSchedulerILb0EEEEEEEEEvNT_6ParamsE)
	.align		4
        /*0064*/ 	.word	index@(__assertfail)
	.align		4
        /*0068*/ 	.word	index@(_ZN7cutlass13device_kernelIN5flash11enable_sm90INS1_16FlashAttnFwdSm90INS1_25CollectiveMainloopFwdSm90ILi2EN4cute5tupleIJNS5_1CILi1EEES8_S8_EEENS6_IJNS7_ILi64EEESA_SA_EEELi512ENS_10bfloat16_tEfNS_4arch4Sm90ELb0ELb0ELb1ELb1ELb0ELb0ELb0ELb0ELb0ELb0ELb0ELb0EEENS1_21CollectiveEpilogueFwdINS6_IJSA_NS7_ILi512EEESA_EEES9_SC_SE_Li256ELb1ELb0ELb0ELb0EEENS1_36VarlenDynamicPersistentTileSchedulerILi64ELi64ELi256ELi32ELb0ELb0ELb1ELb0ELb1ELb1EEEEEEEEEvNT_6ParamsE)
	.align		4
        /*006c*/ 	.word	index@(__assertfail)
	.align		4
        /*0070*/ 	.word	index@(_ZN7cutlass13device_kernelIN5flash11enable_sm90INS1_16FlashAttnFwdSm90INS1_25CollectiveMainloopFwdSm90ILi2EN4cute5tupleIJNS5_1CILi1EEES8_S8_EEENS6_IJNS7_ILi64EEESA_SA_EEELi512ENS_10bfloat16_tEfNS_4arch4Sm90ELb0ELb0ELb1ELb1ELb0ELb1ELb0ELb0ELb0ELb0ELb0ELb0EEENS1_21CollectiveEpilogueFwdINS6_IJSA_NS7_ILi512EEESA_EEES9_SC_SE_Li256ELb1ELb0ELb0ELb0EEENS1_36VarlenDynamicPersistentTileSchedulerILi64ELi64ELi256ELi32ELb0ELb0ELb1ELb0ELb1ELb1EEEEEEEEEvNT_6ParamsE)
	.align		4
        /*0074*/ 	.word	index@(__assertfail)
	.align		4
        /*0078*/ 	.word	index@(_ZN7cutlass13device_kernelIN5flash11enable_sm90INS1_16FlashAttnFwdSm90INS1_25CollectiveMainloopFwdSm90ILi2EN4cute5tupleIJNS5_1CILi1EEES8_S8_EEENS6_IJNS7_ILi64EEESA_SA_EEELi512ENS_10bfloat16_tEfNS_4arch4Sm90ELb0ELb0ELb1ELb1ELb0ELb0ELb1ELb0ELb0ELb0ELb0ELb0EEENS1_21CollectiveEpilogueFwdINS6_IJSA_NS7_ILi512EEESA_EEES9_SC_SE_Li256ELb1ELb0ELb0ELb0EEENS1_36VarlenDynamicPersistentTileSchedulerILi64ELi64ELi256ELi32ELb0ELb0ELb1ELb0ELb1ELb1EEEEEEEEEvNT_6ParamsE)
	.align		4
        /*007c*/ 	.word	index@(__assertfail)
	.align		4
        /*0080*/ 	.word	index@(_ZN7cutlass13device_kernelIN5flash11enable_sm90INS1_16FlashAttnFwdSm90INS1_25CollectiveMainloopFwdSm90ILi2EN4cute5tupleIJNS5_1CILi1EEES8_S8_EEENS6_IJNS7_ILi64EEESA_SA_EEELi512ENS_10bfloat16_tEfNS_4arch4Sm90ELb0ELb0ELb1ELb1ELb0ELb1ELb1ELb0ELb0ELb0ELb0ELb0EEENS1_21CollectiveEpilogueFwdINS6_IJSA_NS7_ILi512EEESA_EEES9_SC_SE_Li256ELb1ELb0ELb0ELb0EEENS1_36VarlenDynamicPersistentTileSchedulerILi64ELi64ELi256ELi32ELb0ELb0ELb1ELb0ELb1ELb1EEEEEEEEEvNT_6ParamsE)
	.align		4
        /*0084*/ 	.word	index@(__assertfail)
	.align		4
        /*0088*/ 	.word	index@(_ZN7cutlass13device_kernelIN5flash11enable_sm90INS1_16FlashAttnFwdSm90INS1_25CollectiveMainloopFwdSm90ILi2EN4cute5tupleIJNS5_1CILi1EEES8_S8_EEENS6_IJNS7_ILi64EEESA_SA_EEELi512ENS_10bfloat16_tEfNS_4arch4Sm90ELb0ELb1ELb1ELb0ELb0ELb0ELb0ELb0ELb0ELb0ELb0ELb0EEENS1_21CollectiveEpilogueFwdINS6_IJSA_NS7_ILi512EEESA_EEES9_SC_SE_Li256ELb0ELb0ELb0ELb0EEENS1_30DynamicPersistentTileSchedulerILi256ELi32ELb0ELb0ELb1EEEEEEEEEvNT_6ParamsE)
	.align		4
        /*008c*/ 	.word	index@(__assertfail)
	.align		4
        /*0090*/ 	.word	index@(_ZN7cutlass13device_kernelIN5flash11enable_sm90INS1_16FlashAttnFwdSm90INS1_25CollectiveMainloopFwdSm90ILi2EN4cute5tupleIJNS5_1CILi1EEES8_S8_EEENS6_IJNS7_ILi64EEESA_SA_EEELi512ENS_10bfloat16_tEfNS_4arch4Sm90ELb0ELb1ELb1ELb0ELb0ELb0ELb1ELb0ELb0ELb0ELb0ELb0EEENS1_21CollectiveEpilogueFwdINS6_IJSA_NS7_ILi512EEESA_EEES9_SC_SE_Li256ELb0ELb0ELb0ELb0EEENS1_30DynamicPersistentTileSchedulerILi256ELi32ELb0ELb0ELb1EEEEEEEEEvNT_6ParamsE)
	.align		4
        /*0094*/ 	.word	index@(__assertfail)
	.align		4
        /*0098*/ 	.word	index@(_ZN7cutlass13device_kernelIN5flash11enable_sm90INS1_16FlashAttnFwdSm90INS1_25CollectiveMainloopFwdSm90ILi2EN4cute5tupleIJNS5_1CILi1EEES8_S8_EEENS6_IJNS7_ILi64EEESA_SA_EEELi512ENS_10bfloat16_tEfNS_4arch4Sm90ELb0ELb1ELb1ELb1ELb0ELb0ELb0ELb0ELb0ELb0ELb0ELb0EEENS1_21CollectiveEpilogueFwdINS6_IJSA_NS7_ILi512EEESA_EEES9_SC_SE_Li256ELb1ELb0ELb0ELb0EEENS1_36VarlenDynamicPersistentTileSchedulerILi64ELi64ELi256ELi32ELb0ELb0ELb1ELb1ELb0ELb1EEEEEEEEEvNT_6ParamsE)
	.align		4
        /*009c*/ 	.word	index@(__assertfail)
	.align		4
        /*00a0*/ 	.word	index@(_ZN7cutlass13device_kernelIN5flash11enable_sm90INS1_16FlashAttnFwdSm90INS1_25CollectiveMainloopFwdSm90ILi2EN4cute5tupleIJNS5_1CILi1EEES8_S8_EEENS6_IJNS7_ILi64EEESA_SA_EEELi512ENS_10bfloat16_tEfNS_4arch4Sm90ELb0ELb1ELb1ELb1ELb0ELb1ELb0ELb0ELb0ELb0ELb0ELb0EEENS1_21CollectiveEpilogueFwdINS6_IJSA_NS7_ILi512EEESA_EEES9_SC_SE_Li256ELb1ELb0ELb0ELb0EEENS1_36VarlenDynamicPersistentTileSchedulerILi64ELi64ELi256ELi32ELb0ELb0ELb1ELb1ELb0ELb1EEEEEEEEEvNT_6ParamsE)
	.align		4
        /*00a4*/ 	.word	index@(__assertfail)
	.align		4
        /*00a8*/ 	.word	index@(_ZN7cutlass13device_kernelIN5flash11enable_sm90INS1_16FlashAttnFwdSm90INS1_25CollectiveMainloopFwdSm90ILi2EN4cute5tupleIJNS5_1CILi1EEES8_S8_EEENS6_IJNS7_ILi64EEESA_SA_EEELi512ENS_10bfloat16_tEfNS_4arch4Sm90ELb0ELb1ELb1ELb1ELb0ELb0ELb1ELb0ELb0ELb0ELb0ELb0EEENS1_21CollectiveEpilogueFwdINS6_IJSA_NS7_ILi512EEESA_EEES9_SC_SE_Li256ELb1ELb0ELb0ELb0EEENS1_36VarlenDynamicPersistentTileSchedulerILi64ELi64ELi256ELi32ELb0ELb0ELb1ELb1ELb0ELb1EEEEEEEEEvNT_6ParamsE)
	.align		4
        /*00ac*/ 	.word	index@(__assertfail)
	.align		4
        /*00b0*/ 	.word	index@(_ZN7cutlass13device_kernelIN5flash11enable_sm90INS1_16FlashAttnFwdSm90INS1_25CollectiveMainloopFwdSm90ILi2EN4cute5tupleIJNS5_1CILi1EEES8_S8_EEENS6_IJNS7_ILi64EEESA_SA_EEELi512ENS_10bfloat16_tEfNS_4arch4Sm90ELb0ELb1ELb1ELb1ELb0ELb1ELb1ELb0ELb0ELb0ELb0ELb0EEENS1_21CollectiveEpilogueFwdINS6_IJSA_NS7_ILi512EEESA_EEES9_SC_SE_Li256ELb1ELb0ELb0ELb0EEENS1_36VarlenDynamicPersistentTileSchedulerILi64ELi64ELi256ELi32ELb0ELb0ELb1ELb1ELb0ELb1EEEEEEEEEvNT_6ParamsE)
	.align		4
        /*00b4*/ 	.word	index@(__assertfail)
	.align		4
        /*00b8*/ 	.word	index@(_ZN7cutlass13device_kernelIN5flash11enable_sm90INS1_16FlashAttnFwdSm90INS1_25CollectiveMainloopFwdSm90ILi2EN4cute5tupleIJNS5_1CILi1EEES8_S8_EEENS6_IJNS7_ILi64EEESA_SA_EEELi512ENS_10bfloat16_tEfNS_4arch4Sm90ELb1ELb0ELb1ELb0ELb0ELb0ELb0ELb0ELb0ELb0ELb0ELb0EEENS1_21CollectiveEpilogueFwdINS6_IJSA_NS7_ILi512EEESA_EEES9_SC_SE_Li256ELb0ELb0ELb0ELb0EEENS1_30DynamicPersistentTileSchedulerILi256ELi32ELb0ELb0ELb1EEEEEEEEEvNT_6ParamsE)
	.align		4
        /*00bc*/ 	.word	index@(__assertfail)
	.align		4
        /*00c0*/ 	.word	index@(_ZN7cutlass13device_kernelIN5flash11enable_sm90INS1_16FlashAttnFwdSm90INS1_25CollectiveMainloopFwdSm90ILi2EN4cute5tupleIJNS5_1CILi1EEES8_S8_EEENS6_IJNS7_ILi64EEESA_SA_EEELi512ENS_10bfloat16_tEfNS_4arch4Sm90ELb1ELb0ELb1ELb0ELb0ELb0ELb1ELb0ELb0ELb0ELb0ELb0EEENS1_21CollectiveEpilogueFwdINS6_IJSA_NS7_ILi512EEESA_EEES9_SC_SE_Li256ELb0ELb0ELb0ELb0EEENS1_30DynamicPersistentTileSchedulerILi256ELi32ELb0ELb0ELb1EEEEEEEEEvNT_6ParamsE)
	.align		4
        /*00c4*/ 	.word	index@(__assertfail)
	.align		4
        /*00c8*/ 	.word	index@(_ZN7cutlass13device_kernelIN5flash11enable_sm90INS1_16FlashAttnFwdSm90INS1_25CollectiveMainloopFwdSm90ILi2EN4cute5tupleIJNS5_1CILi1EEES8_S8_EEENS6_IJNS7_ILi64EEESA_SA_EEELi512ENS_10bfloat16_tEfNS_4arch4Sm90ELb1ELb0ELb1ELb1ELb0ELb0ELb0ELb0ELb0ELb0ELb0ELb0EEENS1_21CollectiveEpilogueFwdINS6_IJSA_NS7_ILi512EEESA_EEES9_SC_SE_Li256ELb1ELb0ELb0ELb0EEENS1_36VarlenDynamicPersistentTileSchedulerILi64ELi64ELi256ELi32ELb0ELb0ELb1ELb1ELb1ELb1EEEEEEEEEvNT_6ParamsE)
	.align		4
        /*00cc*/ 	.word	index@(__assertfail)
	.align		4
        /*00d0*/ 	.word	index@(_ZN7cutlass13device_kernelIN5flash11enable_sm90INS1_16FlashAttnFwdSm90INS1_25CollectiveMainloopFwdSm90ILi2EN4cute5tupleIJNS5_1CILi1EEES8_S8_EEENS6_IJNS7_ILi64EEESA_SA_EEELi512ENS_10bfloat16_tEfNS_4arch4Sm90ELb1ELb0ELb1ELb1ELb0ELb1ELb0ELb0ELb0ELb0ELb0ELb0EEENS1_21CollectiveEpilogueFwdINS6_IJSA_NS7_ILi512EEESA_EEES9_SC_SE_Li256ELb1ELb0ELb0ELb0EEENS1_36VarlenDynamicPersistentTileSchedulerILi64ELi64ELi256ELi32ELb0ELb0ELb1ELb1ELb1ELb1EEEEEEEEEvNT_6ParamsE)
	.align		4
        /*00d4*/ 	.word	index@(__assertfail)
	.align		4
        /*00d8*/ 	.word	index@(_ZN7cutlass13device_kernelIN5flash11enable_sm90INS1_16FlashAttnFwdSm90INS1_25CollectiveMainloopFwdSm90ILi2EN4cute5tupleIJNS5_1CILi1EEES8_S8_EEENS6_IJNS7_ILi64EEESA_SA_EEELi512ENS_10bfloat16_tEfNS_4arch4Sm90ELb1ELb0ELb1ELb1ELb0ELb0ELb1ELb0ELb0ELb0ELb0ELb0EEENS1_21CollectiveEpilogueFwdINS6_IJSA_NS7_ILi512EEESA_EEES9_SC_SE_Li256ELb1ELb0ELb0ELb0EEENS1_36VarlenDynamicPersistentTileSchedulerILi64ELi64ELi256ELi32ELb0ELb0ELb1ELb1ELb1ELb1EEEEEEEEEvNT_6ParamsE)
	.align		4
        /*00dc*/ 	.word	index@(__assertfail)
	.align		4
        /*00e0*/ 	.word	index@(_ZN7cutlass13device_kernelIN5flash11enable_sm90INS1_16FlashAttnFwdSm90INS1_25CollectiveMainloopFwdSm90ILi2EN4cute5tupleIJNS5_1CILi1EEES8_S8_EEENS6_IJNS7_ILi64EEESA_SA_EEELi512ENS_10bfloat16_tEfNS_4arch4Sm90ELb1ELb0ELb1ELb1ELb0ELb1ELb1ELb0ELb0ELb0ELb0ELb0EEENS1_21CollectiveEpilogueFwdINS6_IJSA_NS7_ILi512EEESA_EEES9_SC_SE_Li256ELb1ELb0ELb0ELb0EEENS1_36VarlenDynamicPersistentTileSchedulerILi64ELi64ELi256ELi32ELb0ELb0ELb1ELb1ELb1ELb1EEEEEEEEEvNT_6ParamsE)
	.align		4
        /*00e4*/ 	.word	index@(__assertfail)
	.align		4
        /*00e8*/ 	.word	index@(_ZN7cutlass13device_kernelIN5flash11enable_sm90INS1_16FlashAttnFwdSm90INS1_25CollectiveMainloopFwdSm90ILi2EN4cute5tupleIJNS5_1CILi1EEES8_S8_EEENS6_IJNS7_ILi128EEENS7_ILi96EEENS7_ILi64EEEEEELi256ENS_10bfloat16_tEfNS_4arch4Sm90ELb0ELb0ELb1ELb0ELb0ELb0ELb0ELb1ELb0ELb0ELb0ELb0EEENS1_21CollectiveEpilogueFwdINS6_IJSA_NS7_ILi256EEESB_EEES9_SE_SG_Li256ELb0ELb0ELb0ELb0EEENS1_29StaticPersistentTileSchedulerILb0EEEEEEEEEvNT_6ParamsE)
	.align		4
        /*00ec*/ 	.word	index@(__assertfail)
	.align		4
        /*00f0*/ 	.word	index@(_ZN7cutlass13device_kernelIN5flash11enable_sm90INS1_16FlashAttnFwdSm90INS1_25CollectiveMainloopFwdSm90ILi2EN4cute5tupleIJNS5_1CILi1EEES8_S8_EEENS6_IJNS7_ILi128EEENS7_ILi96EEENS7_ILi64EEEEEELi256ENS_10bfloat16_tEfNS_4arch4Sm90ELb0ELb0ELb1ELb0ELb0ELb0ELb1ELb1ELb0ELb0ELb0ELb0EEENS1_21CollectiveEpilogueFwdINS6_IJSA_NS7_ILi256EEESB_EEES9_SE_SG_Li256ELb0ELb0ELb0ELb0EEENS1_29StaticPersistentTileSchedulerILb0EEEEEEEEEvNT_6ParamsE)
	.align		4
        /*00f4*/ 	.word	index@(__assertfail)
	.align		4
        /*00f8*/ 	.word	index@(_ZN7cutlass13device_kernelIN5flash11enable_sm90INS1_16FlashAttnFwdSm90INS1_25CollectiveMainloopFwdSm90ILi2EN4cute5tupleIJNS5_1CILi1EEES8_S8_EEENS6_IJNS7_ILi128EEENS7_ILi96EEENS7_ILi64EEEEEELi256ENS_10bfloat16_tEfNS_4arch4Sm90ELb0ELb0ELb1ELb1ELb0ELb0ELb0ELb1ELb0ELb0ELb0ELb0EEENS1_21CollectiveEpilogueFwdINS6_IJSA_NS7_ILi256EEESB_EEES9_SE_SG_Li256ELb1ELb0ELb0ELb0EEENS1_36VarlenDynamicPersistentTileSchedulerILi128ELi96ELi256ELi32ELb0ELb0ELb1ELb0ELb1ELb1EEEEEEEEEvNT_6ParamsE)
	.align		4
        /*00fc*/ 	.word	index@(__assertfail)
	.align		4
        /*0100*/ 	.word	index@(_ZN7cutlass13device_kernelIN5flash11enable_sm90INS1_16FlashAttnFwdSm90INS1_25CollectiveMainloopFwdSm90ILi2EN4cute5tupleIJNS5_1CILi1EEES8_S8_EEENS6_IJNS7_ILi128EEENS7_ILi96EEENS7_ILi64EEEEEELi256ENS_10bfloat16_tEfNS_4arch4Sm90ELb0ELb0ELb1ELb1ELb0ELb1ELb0ELb1ELb0ELb0ELb0ELb0EEENS1_21CollectiveEpilogueFwdINS6_IJSA_NS7_ILi256EEESB_EEES9_SE_SG_Li256ELb1ELb0ELb0ELb0EEENS1_36VarlenDynamicPersistentTileSchedulerILi128ELi96ELi256ELi32ELb0ELb0ELb1ELb0ELb1ELb1EEEEEEEEEvNT_6ParamsE)
	.align		4
        /*0104*/ 	.word	index@(__assertfail)
	.align		4
        /*0108*/ 	.word	index@(_ZN7cutlass13device_kernelIN5flash11enable_sm90INS1_16FlashAttnFwdSm90INS1_25CollectiveMainloopFwdSm90ILi2EN4cute5tupleIJNS5_1CILi1EEES8_S8_EEENS6_IJNS7_ILi128EEENS7_ILi96EEENS7_ILi64EEEEEELi256ENS_10bfloat16_tEfNS_4arch4Sm90ELb0ELb0ELb1ELb1ELb0ELb0ELb1ELb1ELb0ELb0ELb0ELb0EEENS1_21CollectiveEpilogueFwdINS6_IJSA_NS7_ILi256EEESB_EEES9_SE_SG_Li256ELb1ELb0ELb0ELb0EEENS1_36VarlenDynamicPersistentTileSchedulerILi128ELi96ELi256ELi32ELb0ELb0ELb1ELb0ELb1ELb1EEEEEEEEEvNT_6ParamsE)
	.align		4
        /*010c*/ 	.word	index@(__assertfail)
	.align		4
        /*0110*/ 	.word	index@(_ZN7cutlass13device_kernelIN5flash11enable_sm90INS1_16FlashAttnFwdSm90INS1_25CollectiveMainloopFwdSm90ILi2EN4cute5tupleIJNS5_1CILi1EEES8_S8_EEENS6_IJNS7_ILi128EEENS7_ILi96EEENS7_ILi64EEEEEELi256ENS_10bfloat16_tEfNS_4arch4Sm90ELb0ELb0ELb1ELb1ELb0ELb1ELb1ELb1ELb0ELb0ELb0ELb0EEENS1_21CollectiveEpilogueFwdINS6_IJSA_NS7_ILi256EEESB_EEES9_SE_SG_Li256ELb1ELb0ELb0ELb0EEENS1_36VarlenDynamicPersistentTileSchedulerILi128ELi96ELi256ELi32ELb0ELb0ELb1ELb0ELb1ELb1EEEEEEEEEvNT_6ParamsE)
	.align		4
        /*0114*/ 	.word	index@(__assertfail)
	.align		4
        /*0118*/ 	.word	index@(_ZN7cutlass13device_kernelIN5flash11enable_sm90INS1_16FlashAttnFwdSm90INS1_25CollectiveMainloopFwdSm90ILi2EN4cute5tupleIJNS5_1CILi1EEES8_S8_EEENS6_IJNS7_ILi128EEENS7_ILi96EEENS7_ILi64EEEEEELi256ENS_10bfloat16_tEfNS_4arch4Sm90ELb0ELb1ELb1ELb0ELb0ELb0ELb0ELb1ELb0ELb0ELb0ELb0EEENS1_21CollectiveEpilogueFwdINS6_IJSA_NS7_ILi256EEESB_EEES9_SE_SG_Li256ELb0ELb0ELb0ELb0EEENS1_30DynamicPersistentTileSchedulerILi256ELi32ELb0ELb0ELb1EEEEEEEEEvNT_6ParamsE)
	.align		4
        /*011c*/ 	.word	index@(__assertfail)
	.align		4
        /*0120*/ 	.word	index@(_ZN7cutlass13device_kernelIN5flash11enable_sm90INS1_16FlashAttnFwdSm90INS1_25CollectiveMainloopFwdSm90ILi2EN4cute5tupleIJNS5_1CILi1EEES8_S8_EEENS6_IJNS7_ILi128EEENS7_ILi96EEENS7_ILi64EEEEEELi256ENS_10bfloat16_tEfNS_4arch4Sm90ELb0ELb1ELb1ELb0ELb0ELb0ELb1ELb1ELb0ELb0ELb0ELb0EEENS1_21CollectiveEpilogueFwdINS6_IJSA_NS7_ILi256EEESB_EEES9_SE_SG_Li256ELb0ELb0ELb0ELb0EEENS1_30DynamicPersistentTileSchedulerILi256ELi32ELb0ELb0ELb1EEEEEEEEEvNT_6ParamsE)
	.align		4
        /*0124*/ 	.word	index@(__assertfail)
	.align		4
        /*0128*/ 	.word	index@(_ZN7cutlass13device_kernelIN5flash11enable_sm90INS1_16FlashAttnFwdSm90INS1_25CollectiveMainloopFwdSm90ILi2EN4cute5tupleIJNS5_1CILi1EEES8_S8_EEENS6_IJNS7_ILi128EEENS7_ILi96EEENS7_ILi64EEEEEELi256ENS_10bfloat16_tEfNS_4arch4Sm90ELb0ELb1ELb1ELb1ELb0ELb0ELb0ELb1ELb0ELb0ELb0ELb0EEENS1_21CollectiveEpilogueFwdINS6_IJSA_NS7_ILi256EEESB_EEES9_SE_SG_Li256ELb1ELb0ELb0ELb0EEENS1_36VarlenDynamicPersistentTileSchedulerILi128ELi96ELi256ELi32ELb0ELb0ELb1ELb1ELb0ELb1EEEEEEEEEvNT_6ParamsE)
	.align		4
        /*012c*/ 	.word	index@(__assertfail)
	.align		4
        /*0130*/ 	.word	index@(_ZN7cutlass13device_kernelIN5flash11enable_sm90INS1_16FlashAttnFwdSm90INS1_25CollectiveMainloopFwdSm90ILi2EN4cute5tupleIJNS5_1CILi1EEES8_S8_EEENS6_IJNS7_ILi128EEENS7_ILi96EEENS7_ILi64EEEEEELi256ENS_10bfloat16_tEfNS_4arch4Sm90ELb0ELb1ELb1ELb1ELb0ELb1ELb0ELb1ELb0ELb0ELb0ELb0EEENS1_21CollectiveEpilogueFwdINS6_IJSA_NS7_ILi256EEESB_EEES9_SE_SG_Li256ELb1ELb0ELb0ELb0EEENS1_36VarlenDynamicPersistentTileSchedulerILi128ELi96ELi256ELi32ELb0ELb0ELb1ELb1ELb0ELb1EEEEEEEEEvNT_6ParamsE)
	.align		4
        /*0134*/ 	.word	index@(__assertfail)
	.align		4
        /*0138*/ 	.word	index@(_ZN7cutlass13device_kernelIN5flash11enable_sm90INS1_16FlashAttnFwdSm90INS1_25CollectiveMainloopFwdSm90ILi2EN4cute5tupleIJNS5_1CILi1EEES8_S8_EEENS6_IJNS7_ILi128EEENS7_ILi96EEENS7_ILi64EEEEEELi256ENS_10bfloat16_tEfNS_4arch4Sm90ELb0ELb1ELb1ELb1ELb0ELb0ELb1ELb1ELb0ELb0ELb0ELb0EEENS1_21CollectiveEpilogueFwdINS6_IJSA_NS7_ILi256EEESB_EEES9_SE_SG_Li256ELb1ELb0ELb0ELb0EEENS1_36VarlenDynamicPersistentTileSchedulerILi128ELi96ELi256ELi32ELb0ELb0ELb1ELb1ELb0ELb1EEEEEEEEEvNT_6ParamsE)
	.align		4
        /*013c*/ 	.word	index@(__assertfail)
	.align		4
        /*0140*/ 	.word	index@(_ZN7cutlass13device_kernelIN5flash11enable_sm90INS1_16FlashAttnFwdSm90INS1_25CollectiveMainloopFwdSm90ILi2EN4cute5tupleIJNS5_1CILi1EEES8_S8_EEENS6_IJNS7_ILi128EEENS7_ILi96EEENS7_ILi64EEEEEELi256ENS_10bfloat16_tEfNS_4arch4Sm90ELb0ELb1ELb1ELb1ELb0ELb1ELb1ELb1ELb0ELb0ELb0ELb0EEENS1_21CollectiveEpilogueFwdINS6_IJSA_NS7_ILi256EEESB_EEES9_SE_SG_Li256ELb1ELb0ELb0ELb0EEENS1_36VarlenDynamicPersistentTileSchedulerILi128ELi96ELi256ELi32ELb0ELb0ELb1ELb1ELb0ELb1EEEEEEEEEvNT_6ParamsE)
	.align		4
        /*0144*/ 	.word	index@(__assertfail)
	.align		4
        /*0148*/ 	.word	index@(_ZN7cutlass13device_kernelIN5flash11enable_sm90INS1_16FlashAttnFwdSm90INS1_25CollectiveMainloopFwdSm90ILi2EN4cute5tupleIJNS5_1CILi1EEES8_S8_EEENS6_IJNS7_ILi128EEENS7_ILi96EEENS7_ILi64EEEEEELi256ENS_10bfloat16_tEfNS_4arch4Sm90ELb1ELb0ELb1ELb0ELb0ELb0ELb0ELb1ELb0ELb0ELb0ELb0EEENS1_21CollectiveEpilogueFwdINS6_IJSA_NS7_ILi256EEESB_EEES9_SE_SG_Li256ELb0ELb0ELb0ELb0EEENS1_30DynamicPersistentTileSchedulerILi256ELi32ELb0ELb0ELb1EEEEEEEEEvNT_6ParamsE)
	.align		4
        /*014c*/ 	.word	index@(__assertfail)
	.align		4
        /*0150*/ 	.word	index@(_ZN7cutlass13device_kernelIN5flash11enable_sm90INS1_16FlashAttnFwdSm90INS1_25CollectiveMainloopFwdSm90ILi2EN4cute5tupleIJNS5_1CILi1EEES8_S8_EEENS6_IJNS7_ILi128EEENS7_ILi96EEENS7_ILi64EEEEEELi256ENS_10bfloat16_tEfNS_4arch4Sm90ELb1ELb0ELb1ELb0ELb0ELb0ELb1ELb1ELb0ELb0ELb0ELb0EEENS1_21CollectiveEpilogueFwdINS6_IJSA_NS7_ILi256EEESB_EEES9_SE_SG_Li256ELb0ELb0ELb0ELb0EEENS1_30DynamicPersistentTileSchedulerILi256ELi32ELb0ELb0ELb1EEEEEEEEEvNT_6ParamsE)
	.align		4
        /*0154*/ 	.word	index@(__assertfail)
	.align		4
        /*0158*/ 	.word	index@(_ZN7cutlass13device_kernelIN5flash11enable_sm90INS1_16FlashAttnFwdSm90INS1_25CollectiveMainloopFwdSm90ILi2EN4cute5tupleIJNS5_1CILi1EEES8_S8_EEENS6_IJNS7_ILi128EEENS7_ILi96EEENS7_ILi64EEEEEELi256ENS_10bfloat16_tEfNS_4arch4Sm90ELb1ELb0ELb1ELb1ELb0ELb0ELb0ELb1ELb0ELb0ELb0ELb0EEENS1_21CollectiveEpilogueFwdINS6_IJSA_NS7_ILi256EEESB_EEES9_SE_SG_Li256ELb1ELb0ELb0ELb0EEENS1_36VarlenDynamicPersistentTileSchedulerILi128ELi96ELi256ELi32ELb0ELb0ELb1ELb1ELb1ELb1EEEEEEEEEvNT_6ParamsE)
	.align		4
        /*015c*/ 	.word	index@(__assertfail)
	.align		4
        /*0160*/ 	.word	index@(_ZN7cutlass13device_kernelIN5flash11enable_sm90INS1_16FlashAttnFwdSm90INS1_25CollectiveMainloopFwdSm90ILi2EN4cute5tupleIJNS5_1CILi1EEES8_S8_EEENS6_IJNS7_ILi128EEENS7_ILi96EEENS7_ILi64EEEEEELi256ENS_10bfloat16_tEfNS_4arch4Sm90ELb1ELb0ELb1ELb1ELb0ELb1ELb0ELb1ELb0ELb0ELb0ELb0EEENS1_21CollectiveEpilogueFwdINS6_IJSA_NS7_ILi256EEESB_EEES9_SE_SG_Li256ELb1ELb0ELb0ELb0EEENS1_36VarlenDynamicPersistentTileSchedulerILi128ELi96ELi256ELi32ELb0ELb0ELb1ELb1ELb1ELb1EEEEEEEEEvNT_6ParamsE)
	.align		4
        /*0164*/ 	.word	index@(__assertfail)
	.align		4
        /*0168*/ 	.word	index@(_ZN7cutlass13device_kernelIN5flash11enable_sm90INS1_16FlashAttnFwdSm90INS1_25CollectiveMainloopFwdSm90ILi2EN4cute5tupleIJNS5_1CILi1EEES8_S8_EEENS6_IJNS7_ILi128EEENS7_ILi96EEENS7_ILi64EEEEEELi256ENS_10bfloat16_tEfNS_4arch4Sm90ELb1ELb0ELb1ELb1ELb0ELb0ELb1ELb1ELb0ELb0ELb0ELb0EEENS1_21CollectiveEpilogueFwdINS6_IJSA_NS7_ILi256EEESB_EEES9_SE_SG_Li256ELb1ELb0ELb0ELb0EEENS1_36VarlenDynamicPersistentTileSchedulerILi128ELi96ELi256ELi32ELb0ELb0ELb1ELb1ELb1ELb1EEEEEEEEEvNT_6ParamsE)
	.align		4
        /*016c*/ 	.word	index@(__assertfail)
	.align		4
        /*0170*/ 	.word	index@(_ZN7cutlass13device_kernelIN5flash11enable_sm90INS1_16FlashAttnFwdSm90INS1_25CollectiveMainloopFwdSm90ILi2EN4cute5tupleIJNS5_1CILi1EEES8_S8_EEENS6_IJNS7_ILi128EEENS7_ILi96EEENS7_ILi64EEEEEELi256ENS_10bfloat16_tEfNS_4arch4Sm90ELb1ELb0ELb1ELb1ELb0ELb1ELb1ELb1ELb0ELb0ELb0ELb0EEENS1_21CollectiveEpilogueFwdINS6_IJSA_NS7_ILi256EEESB_EEES9_SE_SG_Li256ELb1ELb0ELb0ELb0EEENS1_36VarlenDynamicPersistentTileSchedulerILi128ELi96ELi256ELi32ELb0ELb0ELb1ELb1ELb1ELb1EEEEEEEEEvNT_6ParamsE)
	.align		4
        /*0174*/ 	.word	index@(__assertfail)
	.align		4
        /*0178*/ 	.word	0x00000000
	.align		4
        /*017c*/ 	.word	0xfffffffe
	.align		4
        /*0180*/ 	.word	0x00000000
	.align		4
        /*0184*/ 	.word	0xfffffffd
	.align		4
        /*0188*/ 	.word	0x00000000
	.align		4
        /*018c*/ 	.word	0xfffffffc


//--------------------- .nv.constant4             --------------------------
	.section	.nv.constant4,"a",@progbits
	.align	8
	.align		8
.nv.constant4:
        /*0000*/ 	.dword	__assertfail
	.align		8
        /*0008*/ 	.dword	__unnamed_1
	.align		8
        /*0010*/ 	.dword	__unnamed_2
	.align		8
        /*0018*/ 	.dword	__unnamed_3
	.align		8
        /*0020*/ 	.dword	__unnamed_4
	.align		8
        /*0028*/ 	.dword	__unnamed_5
	.align		8
        /*0030*/ 	.dword	__unnamed_6
	.align		8
        /*0038*/ 	.dword	__unnamed_7
	.align		8
        /*0040*/ 	.dword	__unnamed_8
	.align		8
        /*0048*/ 	.dword	__unnamed_9
	.align		8
        /*0050*/ 	.dword	__unnamed_10
	.align		8
        /*0058*/ 	.dword	__unnamed_11
	.align		8
        /*0060*/ 	.dword	__unnamed_12
	.align		8
        /*0068*/ 	.dword	__unnamed_13
	.align		8
        /*0070*/ 	.dword	__unnamed_14
	.align		8
        /*0078*/ 	.dword	__unnamed_15
	.align		8
        /*0080*/ 	.dword	__unnamed_16
	.align		8
        /*0088*/ 	.dword	__unnamed_17
	.align		8
        /*0090*/ 	.dword	__unnamed_18
	.align		8
        /*0098*/ 	.dword	__unnamed_19
	.align		8
        /*00a0*/ 	.dword	__unnamed_20
	.align		8
        /*00a8*/ 	.dword	__unnamed_21
	.align		8
        /*00b0*/ 	.dword	_ZN75_INTERNAL_905f0d3e_39_flash_fwd_hdimdiff_bf16_softcap_sm90_cu_49158569_38964cuda3std3__45__cpo5beginE
	.align		8
        /*00b8*/ 	.dword	_ZN75_INTERNAL_905f0d3e_39_flash_fwd_hdimdiff_bf16_softcap_sm90_cu_49158569_38964cuda3std3__45__cpo3endE
	.align		8
        /*00c0*/ 	.dword	_ZN75_INTERNAL_905f0d3e_39_flash_fwd_hdimdiff_bf16_softcap_sm90_cu_49158569_38964cuda3std3__45__cpo6cbeginE
	.align		8
        /*00c8*/ 	.dword	_ZN75_INTERNAL_905f0d3e_39_flash_fwd_hdimdiff_bf16_softcap_sm90_cu_49158569_38964cuda3std3__45__cpo4cendE
	.align		8
        /*00d0*/ 	.dword	_ZN75_INTERNAL_905f0d3e_39_flash_fwd_hdimdiff_bf16_softcap_sm90_cu_49158569_38964cuda3std3__477_GLOBAL__N__905f0d3e_39_flash_fwd_hdimdiff_bf16_softcap_sm90_cu_49158569_38966ignoreE
	.align		8
        /*00d8*/ 	.dword	_ZN75_INTERNAL_905f0d3e_39_flash_fwd_hdimdiff_bf16_softcap_sm90_cu_49158569_38964cuda3std3__419piecewise_constructE
	.align		8
        /*00e0*/ 	.dword	_ZN75_INTERNAL_905f0d3e_39_flash_fwd_hdimdiff_bf16_softcap_sm90_cu_49158569_38964cuda3std3__48in_placeE
	.align		8
        /*00e8*/ 	.dword	_ZN75_INTERNAL_905f0d3e_39_flash_fwd_hdimdiff_bf16_softcap_sm90_cu_49158569_38964cuda3std6ranges3__45__cpo4swapE
	.align		8
        /*00f0*/ 	.dword	_ZN75_INTERNAL_905f0d3e_39_flash_fwd_hdimdiff_bf16_softcap_sm90_cu_49158569_38964cuda3std6ranges3__45__cpo9iter_moveE
	.align		8
        /*00f8*/ 	.dword	_ZN75_INTERNAL_905f0d3e_39_flash_fwd_hdimdiff_bf16_softcap_sm90_cu_49158569_38964cute7productE
	.align		8
        /*0100*/ 	.dword	_ZN75_INTERNAL_905f0d3e_39_flash_fwd_hdimdiff_bf16_softcap_sm90_cu_49158569_38964cute1_E
	.align		8
        /*0108*/ 	.dword	$str$23
	.align		8
        /*0110*/ 	.dword	$str$24


//--------------------- .text._ZN7cutlass13device_kernelIN5flash11enable_sm90INS1_16FlashAttnFwdSm90INS1_25CollectiveMainloopFwdSm90ILi2EN4cute5tupleIJNS5_1CILi1EEES8_S8_EEENS6_IJNS7_ILi128EEESA_NS7_ILi192EEEEEELi128ENS_10bfloat16_tEfNS_4arch4Sm90ELb0ELb0ELb1ELb0ELb0ELb0ELb0ELb1ELb1ELb0ELb0ELb0EEENS1_21CollectiveEpilogueFwdINS6_IJSA_SA_SA_EEES9_SD_SF_Li256ELb0ELb0ELb0ELb0EEENS1_29StaticPersistentTileSchedulerILb0EEEEEEEEEvNT_6ParamsE --------------------------
	.section	.text._ZN7cutlass13device_kernelIN5flash11enable_sm90INS1_16FlashAttnFwdSm90INS1_25CollectiveMainloopFwdSm90ILi2EN4cute5tupleIJNS5_1CILi1EEES8_S8_EEENS6_IJNS7_ILi128EEESA_NS7_ILi192EEEEEELi128ENS_10bfloat16_tEfNS_4arch4Sm90ELb0ELb0ELb1ELb0ELb0ELb0ELb0ELb1ELb1ELb0ELb0ELb0EEENS1_21CollectiveEpilogueFwdINS6_IJSA_SA_SA_EEES9_SD_SF_Li256ELb0ELb0ELb0ELb0EEENS1_29StaticPersistentTileSchedulerILb0EEEEEEEEEvNT_6ParamsE,"ax",@progbits
	.align	128
.text._ZN7cutlass13device_kernelIN5flash11enable_sm90INS1_16FlashAttnFwdSm90INS1_25CollectiveMainloopFwdSm90ILi2EN4cute5tupleIJNS5_1CILi1EEES8_S8_EEENS6_IJNS7_ILi128EEESA_NS7_ILi192EEEEEELi128ENS_10bfloat16_tEfNS_4arch4Sm90ELb0ELb0ELb1ELb0ELb0ELb0ELb0ELb1ELb1ELb0ELb0ELb0EEENS1_21CollectiveEpilogueFwdINS6_IJSA_SA_SA_EEES9_SD_SF_Li256ELb0ELb0ELb0ELb0EEENS1_29StaticPersistentTileSchedulerILb0EEEEEEEEEvNT_6ParamsE:
        .type           _ZN7cutlass13device_kernelIN5flash11enable_sm90INS1_16FlashAttnFwdSm90INS1_25CollectiveMainloopFwdSm90ILi2EN4cute5tupleIJNS5_1CILi1EEES8_S8_EEENS6_IJNS7_ILi128EEESA_NS7_ILi192EEEEEELi128ENS_10bfloat16_tEfNS_4arch4Sm90ELb0ELb0ELb1ELb0ELb0ELb0ELb0ELb1ELb1ELb0ELb0ELb0EEENS1_21CollectiveEpilogueFwdINS6_IJSA_SA_SA_EEES9_SD_SF_Li256ELb0ELb0ELb0ELb0EEENS1_29StaticPersistentTileSchedulerILb0EEEEEEEEEvNT_6ParamsE,@function
        .size           _ZN7cutlass13device_kernelIN5flash11enable_sm90INS1_16FlashAttnFwdSm90INS1_25CollectiveMainloopFwdSm90ILi2EN4cute5tupleIJNS5_1CILi1EEES8_S8_EEENS6_IJNS7_ILi128EEESA_NS7_ILi192EEEEEELi128ENS_10bfloat16_tEfNS_4arch4Sm90ELb0ELb0ELb1ELb0ELb0ELb0ELb0ELb1ELb1ELb0ELb0ELb0EEENS1_21CollectiveEpilogueFwdINS6_IJSA_SA_SA_EEES9_SD_SF_Li256ELb0ELb0ELb0ELb0EEENS1_29StaticPersistentTileSchedulerILb0EEEEEEEEEvNT_6ParamsE,(.L_x_11931 - _ZN7cutlass13device_kernelIN5flash11enable_sm90INS1_16FlashAttnFwdSm90INS1_25CollectiveMainloopFwdSm90ILi2EN4cute5tupleIJNS5_1CILi1EEES8_S8_EEENS6_IJNS7_ILi128EEESA_NS7_ILi192EEEEEELi128ENS_10bfloat16_tEfNS_4arch4Sm90ELb0ELb0ELb1ELb0ELb0ELb0ELb0ELb1ELb1ELb0ELb0ELb0EEENS1_21CollectiveEpilogueFwdINS6_IJSA_SA_SA_EEES9_SD_SF_Li256ELb0ELb0ELb0ELb0EEENS1_29StaticPersistentTileSchedulerILb0EEEEEEEEEvNT_6ParamsE)
        .other          _ZN7cutlass13device_kernelIN5flash11enable_sm90INS1_16FlashAttnFwdSm90INS1_25CollectiveMainloopFwdSm90ILi2EN4cute5tupleIJNS5_1CILi1EEES8_S8_EEENS6_IJNS7_ILi128EEESA_NS7_ILi192EEEEEELi128ENS_10bfloat16_tEfNS_4arch4Sm90ELb0ELb0ELb1ELb0ELb0ELb0ELb0ELb1ELb1ELb0ELb0ELb0EEENS1_21CollectiveEpilogueFwdINS6_IJSA_SA_SA_EEES9_SD_SF_Li256ELb0ELb0ELb0ELb0EEENS1_29StaticPersistentTileSchedulerILb0EEEEEEEEEvNT_6ParamsE,@"STO_CUDA_ENTRY STV_DEFAULT"
_ZN7cutlass13device_kernelIN5flash11enable_sm90INS1_16FlashAttnFwdSm90INS1_25CollectiveMainloopFwdSm90ILi2EN4cute5tupleIJNS5_1CILi1EEES8_S8_EEENS6_IJNS7_ILi128EEESA_NS7_ILi192EEEEEELi128ENS_10bfloat16_tEfNS_4arch4Sm90ELb0ELb0ELb1ELb0ELb0ELb0ELb0ELb1ELb1ELb0ELb0ELb0EEENS1_21CollectiveEpilogueFwdINS6_IJSA_SA_SA_EEES9_SD_SF_Li256ELb0ELb0ELb0ELb0EEENS1_29StaticPersistentTileSchedulerILb0EEEEEEEEEvNT_6ParamsE:
[----:B------:R-:W1:Y:S02]  /*0000*/  LDC R1, c[0x0][0x28] ;  /* 0x00000a00ff017b82 */ /* 0x000e640000000800 */
[----:B-1----:R-:W-:Y:S01]  /*0010*/  VIADD R1, R1, 0xffffffe0 ;  /* 0xffffffe001017836 */ /* 0x002fe20000000000 */
[----:B------:R-:W1:Y:S01]  /*0020*/  S2R R3, SR_TID.X ;  /* 0x0000000000037919 */ /* 0x000e620000002100 */
[----:B------:R-:W-:Y:S01]  /*0030*/  ELECT P0, URZ, PT ;  /* 0x00000000003f782f */ /* 0x000fe20003800000 */
[----:B------:R-:W-:Y:S01]  /*0040*/  BSSY B0, `(.L_x_0) ;  /* 0x0000013000007945 */ /* 0x000fe20003800000 */
[----:B-1----:R-:W-:-:S05]  /*0050*/  SHF.R.U32.HI R0, RZ, 0x5, R3 ;  /* 0x00000005ff007819 */ /* 0x002fca0000011603 */
[----:B------:R-:W1:Y:S02]  /*0060*/  SHFL.IDX PT, R2, R0, RZ, 0x1f ;  /* 0x00001fff00027589 */ /* 0x000e6400000e0000 */
[----:B-1----:R-:W-:-:S13]  /*0070*/  ISETP.EQ.AND P0, PT, R2, RZ, P0 ;  /* 0x000000ff0200720c */ /* 0x002fda0000702270 */
[----:B------:R-:W-:Y:S05]  /*0080*/  @!P0 BRA `(.L_x_1) ;  /* 0x0000000000388947 */ /* 0x000fea0003800000 */
[----:B------:R-:W-:Y:S02]  /*0090*/  ULDC.64 UR4, c[0x0][0x198] ;  /* 0x0000660000047ab9 */ /* 0x000fe40000000a00 */
[----:B------:R-:W-:Y:S02]  /*00a0*/  UIADD3 UR6, UP0, UR4, 0x270, URZ ;  /* 0x0000027004067890 */ /* 0x000fe4000ff1e03f */
[----:B------:R-:W-:Y:S02]  /*00b0*/  UIADD3 UR8, UP1, UR4, 0x370, URZ ;  /* 0x0000037004087890 */ /* 0x000fe4000ff3e03f */
[----:B------:R-:W-:Y:S02]  /*00c0*/  UIADD3 UR10, UP2, UR4, 0x470, URZ ;  /* 0x00000470040a7890 */ /* 0x000fe4000ff5e03f */
[----:B------:R-:W-:Y:S02]  /*00d0*/  UIADD3 UR4, UP3, UR4, 0x9f0, URZ ;  /* 0x000009f004047890 */ /* 0x000fe4000ff7e03f */
[----:B------:R-:W-:-:S02]  /*00e0*/  UIADD3.X UR7, URZ, UR5, URZ, UP0, !UPT ;  /* 0x000000053f077290 */ /* 0x000fc400087fe43f */
[----:B------:R-:W-:Y:S02]  /*00f0*/  UIADD3.X UR9, URZ, UR5, URZ, UP1, !UPT ;  /* 0x000000053f097290 */ /* 0x000fe40008ffe43f */
[----:B------:R-:W-:Y:S02]  /*0100*/  UIADD3.X UR11, URZ, UR5, URZ, UP2, !UPT ;  /* 0x000000053f0b7290 */ /* 0x000fe400097fe43f */
[----:B------:R-:W-:-:S03]  /*0110*/  UIADD3.X UR5, URZ, UR5, URZ, UP3, !UPT ;  /* 0x000000053f057290 */ /* 0x000fc60009ffe43f */
[----:B------:R1:W-:Y:S02]  /*0120*/  UTMACCTL.PF [UR6] ;  /* 0x00000000060079b9 */ /* 0x0003e40008040000 */
[----:B------:R1:W-:Y:S02]  /*0130*/  UTMACCTL.PF [UR8] ;  /* 0x00000000080079b9 */ /* 0x0003e40008040000 */
[----:B------:R1:W-:Y:S02]  /*0140*/  UTMACCTL.PF [UR10] ;  /* 0x000000000a0079b9 */ /* 0x0003e40008040000 */
[----:B------:R1:W-:Y:S02]  /*0150*/  UTMACCTL.PF [UR4] ;  /* 0x00000000040079b9 */ /* 0x0003e40008040000 */
[----:B-1----:R-:W-:Y:S01]  /*0160*/  NOP ;  /* 0x0000000000007918 */ /* 0x002fe20000000000 */
.L_x_1:
[----:B------:R-:W-:Y:S05]  /*0170*/  BSYNC B0 ;  /* 0x0000000000007941 */ /* 0x000fea0003800000 */
.L_x_0:
[----:B------:R-:W-:Y:S01]  /*0180*/  VOTEU.ANY UP0, P0 ;  /* 0x00000000003f7886 */ /* 0x000fe20000000100 */
[----:B------:R-:W1:Y:S01]  /*0190*/  SHFL.IDX PT, R2, R0, RZ, 0x1f ;  /* 0x00001fff00027589 */ /* 0x000e6200000e0000 */
[----:B------:R-:W-:Y:S01]  /*01a0*/  UMOV UR4, 0x1 ;  /* 0x0000000100047882 */ /* 0x000fe20000000000 */
[----:B------:R-:W-:Y:S02]  /*01b0*/  VOTEU.ANY UP1, P0 ;  /* 0x00000000003f7886 */ /* 0x000fe40000020100 */
[----:B------:R-:W2:Y:S01]  /*01c0*/  @UP0 S2UR UR7, SR_CgaCtaId ;  /* 0x00000000000709c3 */ /* 0x000ea20000008800 */
[----:B------:R-:W-:Y:S01]  /*01d0*/  @UP0 UMOV UR6, 0x400 ;  /* 0x0000040000060882 */ /* 0x000fe20000000000 */
[----:B------:R-:W-:-:S04]  /*01e0*/  @UP0 UIADD3 UR4, -UR4, 0x100000, URZ ;  /* 0x0010000004040890 */ /* 0x000fc8000fffe13f */
[----:B------:R-:W-:Y:S02]  /*01f0*/  @UP0 USHF.L.U32 UR5, UR4, 0xb, URZ ;  /* 0x0000000b04050899 */ /* 0x000fe4000800063f */
[----:B------:R-:W-:Y:S01]  /*0200*/  @UP0 USHF.L.U32 UR4, UR4, 0x1, URZ ;  /* 0x0000000104040899 */ /* 0x000fe2000800063f */
[----:B-1----:R-:W-:Y:S02]  /*0210*/  ISETP.NE.AND P1, PT, R2, RZ, PT ;  /* 0x000000ff0200720c */ /* 0x002fe40003f25270 */
[----:B------:R-:W-:Y:S01]  /*0220*/  SHF.R.U32.HI R2, RZ, 0x7, R3 ;  /* 0x00000007ff027819 */ /* 0x000fe20000011603 */
[----:B--2---:R-:W-:Y:S01]  /*0230*/  @UP0 ULEA UR6, UR7, UR6, 0x18 ;  /* 0x0000000607060291 */ /* 0x004fe2000f8ec03f */
[----:B------:R-:W-:-:S04]  /*0240*/  VOTEU.ANY UP0, P0 ;  /* 0x00000000003f7886 */ /* 0x000fc80000000100 */
[----:B------:R-:W1:Y:S04]  /*0250*/  SHFL.IDX PT, R2, R2, RZ, 0x1f ;  /* 0x00001fff02027589 */ /* 0x000e6800000e0000 */
[----:B------:R-:W2:Y:S03]  /*0260*/  FENCE.VIEW.ASYNC.S ;  /* 0x00000000000073c6 */ /* 0x000ea60000000000 */
[----:B--2---:R2:W3:Y:S01]  /*0270*/  @UP0 SYNCS.EXCH.64 URZ, [UR6+0x34800], UR4 ;  /* 0x03480004063f05b2 */ /* 0x0044e20008000100 */
[----:B------:R2:W4:Y:S01]  /*0280*/  @UP1 SYNCS.EXCH.64 URZ, [UR6+0x34820], UR4 ;  /* 0x03482004063f15b2 */ /* 0x0005220008000100 */
[----:B------:R-:W-:Y:S05]  /*0290*/  @P1 BRA `(.L_x_2) ;  /* 0x0000000000481947 */ /* 0x000fea0003800000 */
[----:B--2---:R-:W2:Y:S01]  /*02a0*/  S2UR UR5, SR_CgaCtaId ;  /* 0x00000000000579c3 */ /* 0x004ea20000008800 */
[----:B------:R-:W-:Y:S01]  /*02b0*/  UMOV UR4, 0x400 ;  /* 0x0000040000047882 */ /* 0x000fe20000000000 */
[----:B------:R-:W-:Y:S01]  /*02c0*/  UMOV UR6, 0x1 ;  /* 0x0000000100067882 */ /* 0x000fe20000000000 */
[----:B------:R-:W-:Y:S01]  /*02d0*/  UMOV UR9, 0x2 ;  /* 0x0000000200097882 */ /* 0x000fe20000000000 */
[----:B------:R-:W-:-:S04]  /*02e0*/  UIADD3 UR6, -UR6, 0x100000, URZ ;  /* 0x0010000006067890 */ /* 0x000fc8000fffe13f */
[----:B------:R-:W-:Y:S02]  /*02f0*/  USHF.L.U32 UR7, UR6, 0xb, URZ ;  /* 0x0000000b06077899 */ /* 0x000fe4000800063f */
[----:B------:R-:W-:Y:S01]  /*0300*/  USHF.L.U32 UR6, UR6, 0x1, URZ ;  /* 0x0000000106067899 */ /* 0x000fe2000800063f */
[----:B------:R-:W-:Y:S01]  /*0310*/  ELECT P0, URZ, PT ;  /* 0x00000000003f782f */ /* 0x000fe20003800000 */
[----:B--2---:R-:W-:Y:S02]  /*0320*/  ULEA UR8, UR5, UR4, 0x18 ;  /* 0x0000000405087291 */ /* 0x004fe4000f8ec03f */
[----:B------:R-:W-:-:S04]  /*0330*/  UIADD3 UR4, -UR9, 0x100000, URZ ;  /* 0x0010000009047890 */ /* 0x000fc8000fffe13f */
[----:B------:R-:W-:Y:S02]  /*0340*/  USHF.L.U32 UR5, UR4, 0xb, URZ ;  /* 0x0000000b04057899 */ /* 0x000fe4000800063f */
[----:B------:R-:W-:Y:S01]  /*0350*/  USHF.L.U32 UR4, UR4, 0x1, URZ ;  /* 0x0000000104047899 */ /* 0x000fe2000800063f */
[----:B------:R-:W2:Y:S03]  /*0360*/  FENCE.VIEW.ASYNC.S ;  /* 0x00000000000073c6 */ /* 0x000ea60000000000 */
[----:B--2---:R2:W1:Y:S08]  /*0370*/  SYNCS.EXCH.64 URZ, [UR8+0x34830], UR6 ;  /* 0x03483006083f75b2 */ /* 0x0044700008000100 */
[----:B------:R2:W1:Y:S01]  /*0380*/  SYNCS.EXCH.64 URZ, [UR8+0x34840], UR4 ;  /* 0x03484004083f75b2 */ /* 0x0004620008000100 */
[----:B------:R2:W1:Y:S01]  /*0390*/  SYNCS.EXCH.64 URZ, [UR8+0x34838], UR6 ;  /* 0x03483806083f75b2 */ /* 0x0004620008000100 */
[----:B------:R2:W1:Y:S01]  /*03a0*/  SYNCS.EXCH.64 URZ, [UR8+0x34848], UR4 ;  /* 0x03484804083f75b2 */ /* 0x0004620008000100 */
[----:B------:R-:W-:Y:S01]  /*03b0*/  NOP ;  /* 0x0000000000007918 */ /* 0x000fe20000000000 */
.L_x_2:
[----:B------:R-:W5:Y:S01]  /*03c0*/  SHFL.IDX PT, R4, R0, RZ, 0x1f ;  /* 0x00001fff00047589 */ /* 0x000f6200000e0000 */
[----:B------:R-:W-:Y:S01]  /*03d0*/  NOP ;  /* 0x0000000000007918 */ /* 0x000fe20000000000 */
[----:B-----5:R-:W-:-:S13]  /*03e0*/  ISETP.NE.AND P0, PT, R4, RZ, PT ;  /* 0x000000ff0400720c */ /* 0x020fda0003f05270 */
[----:B------:R-:W-:Y:S05]  /*03f0*/  @P0 BRA `(.L_x_3) ;  /* 0x0000000000480947 */ /* 0x000fea0003800000 */
[----:B--2---:R-:W2:Y:S01]  /*0400*/  S2UR UR5, SR_CgaCtaId ;  /* 0x00000000000579c3 */ /* 0x004ea20000008800 */
[----:B------:R-:W-:Y:S01]  /*0410*/  UMOV UR4, 0x400 ;  /* 0x0000040000047882 */ /* 0x000fe20000000000 */
[----:B------:R-:W-:Y:S01]  /*0420*/  UMOV UR6, 0x1 ;  /* 0x0000000100067882 */ /* 0x000fe20000000000 */
[----:B------:R-:W-:Y:S01]  /*0430*/  UMOV UR7, 0x2 ;  /* 0x0000000200077882 */ /* 0x000fe20000000000 */
[----:B------:R-:W-:Y:S01]  /*0440*/  ELECT P0, URZ, PT ;  /* 0x00000000003f782f */ /* 0x000fe20003800000 */
[----:B--2---:R-:W-:Y:S02]  /*0450*/  ULEA UR8, UR5, UR4, 0x18 ;  /* 0x0000000405087291 */ /* 0x004fe4000f8ec03f */
[----:B------:R-:W-:-:S04]  /*0460*/  UIADD3 UR4, -UR6, 0x100000, URZ ;  /* 0x0010000006047890 */ /* 0x000fc8000fffe13f */
[----:B------:R-:W-:Y:S02]  /*0470*/  USHF.L.U32 UR5, UR4, 0xb, URZ ;  /* 0x0000000b04057899 */ /* 0x000fe4000800063f */
[----:B------:R-:W-:Y:S02]  /*0480*/  USHF.L.U32 UR4, UR4, 0x1, URZ ;  /* 0x0000000104047899 */ /* 0x000fe4000800063f */
        /* <DEDUP_REMOVED lines=9> */
.L_x_3:
[----:B------:R-:W5:Y:S01]  /*0520*/  SHFL.IDX PT, R4, R0, RZ, 0x1f ;  /* 0x00001fff00047589 */ /* 0x000f6200000e0000 */
[----:B------:R-:W-:Y:S01]  /*0530*/  NOP ;  /* 0x0000000000007918 */ /* 0x000fe20000000000 */
[----:B-----5:R-:W-:-:S13]  /*0540*/  ISETP.NE.AND P0, PT, R4, RZ, PT ;  /* 0x000000ff0400720c */ /* 0x020fda0003f05270 */
[----:B------:R-:W-:Y:S05]  /*0550*/  @P0 BRA `(.L_x_4) ;  /* 0x0000000000380947 */ /* 0x000fea0003800000 */
[----:B--2---:R-:W2:Y:S01]  /*0560*/  S2UR UR5, SR_CgaCtaId ;  /* 0x00000000000579c3 */ /* 0x004ea20000008800 */
[----:B------:R-:W-:Y:S01]  /*0570*/  UMOV UR4, 0x400 ;  /* 0x0000040000047882 */ /* 0x000fe20000000000 */
[----:B------:R-:W-:Y:S01]  /*0580*/  UMOV UR7, 0x1 ;  /* 0x0000000100077882 */ /* 0x000fe20000000000 */
[----:B------:R-:W-:Y:S01]  /*0590*/  ELECT P0, URZ, PT ;  /* 0x00000000003f782f */ /* 0x000fe20003800000 */
[----:B--2---:R-:W-:Y:S02]  /*05a0*/  ULEA UR6, UR5, UR4, 0x18 ;  /* 0x0000000405067291 */ /* 0x004fe4000f8ec03f */
[----:B------:R-:W-:-:S04]  /*05b0*/  UIADD3 UR4, -UR7, 0x100000, URZ ;  /* 0x0010000007047890 */ /* 0x000fc8000fffe13f */
[----:B------:R-:W-:Y:S02]  /*05c0*/  USHF.L.U32 UR5, UR4, 0xb, URZ ;  /* 0x0000000b04057899 */ /* 0x000fe4000800063f */
[----:B------:R-:W-:Y:S01]  /*05d0*/  USHF.L.U32 UR4, UR4, 0x1, URZ ;  /* 0x0000000104047899 */ /* 0x000fe2000800063f */
[----:B------:R-:W2:Y:S11]  /*05e0*/  FENCE.VIEW.ASYNC.S ;  /* 0x00000000000073c6 */ /* 0x000eb60000000000 */
[----:B--2---:R2:W1:Y:S01]  /*05f0*/  SYNCS.EXCH.64 URZ, [UR6+0x34870], UR4 ;  /* 0x03487004063f75b2 */ /* 0x0044620008000100 */
[----:B------:R2:W1:Y:S01]  /*0600*/  SYNCS.EXCH.64 URZ, [UR6+0x34880], UR4 ;  /* 0x03488004063f75b2 */ /* 0x0004620008000100 */
[----:B------:R2:W1:Y:S01]  /*0610*/  SYNCS.EXCH.64 URZ, [UR6+0x34878], UR4 ;  /* 0x03487804063f75b2 */ /* 0x0004620008000100 */
[----:B------:R2:W1:Y:S01]  /*0620*/  SYNCS.EXCH.64 URZ, [UR6+0x34888], UR4 ;  /* 0x03488804063f75b2 */ /* 0x0004620008000100 */
[----:B------:R-:W-:Y:S01]  /*0630*/  NOP ;  /* 0x0000000000007918 */ /* 0x000fe20000000000 */
.L_x_4:
        /* <DEDUP_REMOVED lines=22> */
.L_x_5:
        /* <DEDUP_REMOVED lines=22> */
.L_x_6:
[----:B-1----:R-:W-:Y:S01]  /*0900*/  ISETP.NE.AND P0, PT, R2, RZ, PT ;  /* 0x000000ff0200720c */ /* 0x002fe20003f05270 */
[----:B------:R-:W-:Y:S01]  /*0910*/  IMAD.MOV.U32 R2, RZ, RZ, 0x1 ;  /* 0x00000001ff027424 */ /* 0x000fe200078e00ff */
[----:B------:R-:W-:-:S04]  /*0920*/  NOP ;  /* 0x0000000000007918 */ /* 0x000fc80000000000 */
[----:B------:R-:W-:-:S05]  /*0930*/  SEL R2, R2, 0x2, !P0 ;  /* 0x0000000202027807 */ /* 0x000fca0004000000 */
[----:B------:R1:W-:Y:S01]  /*0940*/  STL [R1+0x1c], R2 ;  /* 0x00001c0201007387 */ /* 0x0003e20000100800 */
[----:B---34-:R-:W-:Y:S06]  /*0950*/  BAR.SYNC.DEFER_BLOCKING 0x0 ;  /* 0x0000000000007b1d */ /* 0x018fec0000010000 */
[----:B------:R-:W-:Y:S05]  /*0960*/  @!P0 BRA `(.L_x_7) ;  /* 0x0000007800108947 */ /* 0x000fea0003800000 */
.L_x_8:
[----:B------:R-:W-:-:S08]  /*0970*/  NOP ;  /* 0x0000000000007918 */ /* 0x000fd00000000000 */
[----:B------:R-:W3:Y:S02]  /*0980*/  USETMAXREG.TRY_ALLOC.CTAPOOL UP0, 0xf0 ;  /* 0x000000f0000079c8 */ /* 0x000ee40008000600 */
[----:B---3--:R-:W-:-:S13]  /*0990*/  PLOP3.LUT P0, PT, PT, PT, UP0, 0x80, 0x0 ;  /* 0x000000000000781c */ /* 0x008fda0003f0f008 */
[----:B------:R-:W-:Y:S05]  /*09a0*/  @!P0 BRA `(.L_x_8) ;  /* 0xfffffffc00f08947 */ /* 0x000fea000383ffff */
[----:B--2---:R-:W2:Y:S08]  /*09b0*/  S2UR UR7, SR_CTAID.X ;  /* 0x00000000000779c3 */ /* 0x004eb00000002500 */
[----:B------:R-:W-:Y:S08]  /*09c0*/  BAR.ARV 0x8, 0x120 ;  /* 0x0204800000007b1d */ /* 0x000ff00000002000 */
[----:B------:R-:W2:Y:S02]  /*09d0*/  LDC R0, c[0x0][0xda4] ;  /* 0x00036900ff007b82 */ /* 0x000ea40000000800 */
[----:B--2---:R-:W-:-:S13]  /*09e0*/  ISETP.LE.AND P0, PT, R0, UR7, PT ;  /* 0x0000000700007c0c */ /* 0x004fda000bf03270 */
[----:B------:R-:W-:Y:S05]  /*09f0*/  @P0 EXIT ;  /* 0x000000000000094d */ /* 0x000fea0003800000 */
[----:B------:R-:W2:Y:S01]  /*0a00*/  LDL.LU R8, [R1+0x1c] ;  /* 0x00001c0001087983 */ /* 0x000ea20000300800 */
[----:B------:R-:W-:Y:S01]  /*0a10*/  IADD3 R0, R3, -0x80, RZ ;  /* 0xffffff8003007810 */ /* 0x000fe20007ffe0ff */
[----:B------:R-:W3:Y:S01]  /*0a20*/  S2UR UR4, SR_CgaCtaId ;  /* 0x00000000000479c3 */ /* 0x000ee20000008800 */
[----:B------:R-:W-:Y:S01]  /*0a30*/  UMOV UR60, 0x400 ;  /* 0x00000400003c7882 */ /* 0x000fe20000000000 */
[----:B------:R-:W-:Y:S01]  /*0a40*/  MOV R18, UR7 ;  /* 0x0000000700127c02 */ /* 0x000fe20008000f00 */
[----:B------:R-:W-:Y:S01]  /*0a50*/  IMAD.MOV.U32 R19, RZ, RZ, RZ ;  /* 0x000000ffff137224 */ /* 0x000fe200078e00ff */
[----:B------:R-:W-:Y:S01]  /*0a60*/  SHF.R.S32.HI R3, RZ, 0x1f, R0 ;  /* 0x0000001fff037819 */ /* 0x000fe20000011400 */
[----:B------:R-:W-:Y:S01]  /*0a70*/  UMOV UR39, URZ ;  /* 0x0000003f00277c82 */ /* 0x000fe20008000000 */
[----:B------:R-:W-:Y:S02]  /*0a80*/  UMOV UR38, URZ ;  /* 0x0000003f00267c82 */ /* 0x000fe40008000000 */
[CC--:B------:R-:W-:Y:S01]  /*0a90*/  LEA.HI R5, R3.reuse, R0.reuse, RZ, 0x7 ;  /* 0x0000000003057211 */ /* 0x0c0fe200078f38ff */
[----:B------:R-:W4:Y:S01]  /*0aa0*/  S2UR UR6, SR_SWINHI ;  /* 0x00000000000679c3 */ /* 0x000f220000002f00 */
[----:B------:R-:W-:-:S02]  /*0ab0*/  LEA.HI R4, R3, R0, RZ, 0x4 ;  /* 0x0000000003047211 */ /* 0x000fc400078f20ff */
[----:B------:R-:W-:Y:S02]  /*0ac0*/  LOP3.LUT R7, R5, 0xffffff80, RZ, 0xc0, !PT ;  /* 0xffffff8005077812 */ /* 0x000fe400078ec0ff */
[----:B------:R-:W-:Y:S02]  /*0ad0*/  SHF.R.S32.HI R11, RZ, 0x4, R4 ;  /* 0x00000004ff0b7819 */ /* 0x000fe40000011404 */
[----:B------:R-:W-:Y:S01]  /*0ae0*/  LOP3.LUT R9, R4, 0x3fffff0, RZ, 0xc0, !PT ;  /* 0x03fffff004097812 */ /* 0x000fe200078ec0ff */
[----:B------:R-:W-:Y:S01]  /*0af0*/  IMAD.IADD R22, R0, 0x1, -R7 ;  /* 0x0000000100167824 */ /* 0x000fe200078e0a07 */
[----:B------:R-:W-:Y:S02]  /*0b00*/  LEA.HI R185, R3, R0, RZ, 0x5 ;  /* 0x0000000003b97211 */ /* 0x000fe400078f28ff */
[----:B------:R-:W-:Y:S01]  /*0b10*/  LEA.HI R4, R4, R11, RZ, 0x1 ;  /* 0x0000000b04047211 */ /* 0x000fe200078f08ff */
[----:B------:R-:W-:Y:S01]  /*0b20*/  IMAD.IADD R0, R0, 0x1, -R9 ;  /* 0x0000000100007824 */ /* 0x000fe200078e0a09 */
[----:B------:R-:W-:-:S02]  /*0b30*/  SHF.R.S32.HI R7, RZ, 0x1f, R22 ;  /* 0x0000001fff077819 */ /* 0x000fc40000011416 */
[----:B------:R-:W-:Y:S01]  /*0b40*/  LOP3.LUT R4, R4, 0x1ffffffe, RZ, 0xc0, !PT ;  /* 0x1ffffffe04047812 */ /* 0x000fe200078ec0ff */
[----:B---3--:R-:W-:Y:S01]  /*0b50*/  ULEA UR60, UR4, UR60, 0x18 ;  /* 0x0000003c043c7291 */ /* 0x008fe2000f8ec03f */
[----:B-1----:R-:W-:Y:S02]  /*0b60*/  LEA.HI R2, R7, R22, RZ, 0x2 ;  /* 0x0000001607027211 */ /* 0x002fe400078f10ff */
[----:B------:R-:W-:Y:S02]  /*0b70*/  SHF.R.S32.HI R185, RZ, 0x5, R185 ;  /* 0x00000005ffb97819 */ /* 0x000fe400000114b9 */
[--C-:B------:R-:W-:Y:S02]  /*0b80*/  SHF.R.S32.HI R3, RZ, 0x2, R2.reuse ;  /* 0x00000002ff037819 */ /* 0x100fe40000011402 */
[----:B------:R-:W-:Y:S01]  /*0b90*/  SHF.R.S32.HI R6, RZ, 0x1f, R2 ;  /* 0x0000001fff067819 */ /* 0x000fe20000011402 */
[----:B------:R-:W-:Y:S01]  /*0ba0*/  IMAD R9, R185, 0x10, R0 ;  /* 0x00000010b9097824 */ /* 0x000fe200078e0200 */
[----:B------:R-:W-:Y:S01]  /*0bb0*/  SHF.R.S32.HI R184, RZ, 0x7, R5 ;  /* 0x00000007ffb87819 */ /* 0x000fe20000011405 */
[----:B------:R-:W-:Y:S01]  /*0bc0*/  UMOV UR4, UR60 ;  /* 0x0000003c00047c82 */ /* 0x000fe20008000000 */
[----:B----4-:R-:W-:Y:S01]  /*0bd0*/  UMOV UR5, UR6 ;  /* 0x0000000600057c82 */ /* 0x010fe20008000000 */
[----:B------:R-:W-:Y:S01]  /*0be0*/  LEA.HI R6, R6, R3, RZ, 0x3 ;  /* 0x0000000306067211 */ /* 0x000fe200078f18ff */
[----:B------:R-:W-:Y:S01]  /*0bf0*/  IMAD.U32 R16, RZ, RZ, UR4 ;  /* 0x00000004ff107e24 */ /* 0x000fe2000f8e00ff */
[----:B------:R-:W-:-:S02]  /*0c00*/  IADD3 R4, R11, -R4, RZ ;  /* 0x800000040b047210 */ /* 0x000fc40007ffe0ff */
[----:B------:R-:W-:Y:S02]  /*0c10*/  LOP3.LUT R6, R6, 0xfffffff8, RZ, 0xc0, !PT ;  /* 0xfffffff806067812 */ /* 0x000fe400078ec0ff */
[----:B------:R-:W-:Y:S01]  /*0c20*/  LEA.HI R7, R7, R22, RZ, 0x5 ;  /* 0x0000001607077211 */ /* 0x000fe200078f28ff */
[----:B------:R-:W-:Y:S01]  /*0c30*/  IMAD R4, R9, 0x8, R4 ;  /* 0x0000000809047824 */ /* 0x000fe200078e0204 */
[----:B------:R-:W-:Y:S02]  /*0c40*/  LEA.HI R5, R5, R184, RZ, 0x1 ;  /* 0x000000b805057211 */ /* 0x000fe400078f08ff */
[----:B------:R-:W-:Y:S01]  /*0c50*/  IADD3 R9, R3, -R6, RZ ;  /* 0x8000000603097210 */ /* 0x000fe20007ffe0ff */
[----:B------:R-:W-:Y:S01]  /*0c60*/  IMAD.MOV.U32 R6, RZ, RZ, -0x2 ;  /* 0xfffffffeff067424 */ /* 0x000fe200078e00ff */
[----:B------:R-:W-:Y:S02]  /*0c70*/  LOP3.LUT R3, R2, 0x7ffffffc, RZ, 0xc0, !PT ;  /* 0x7ffffffc02037812 */ /* 0x000fe400078ec0ff */
[----:B------:R-:W-:Y:S01]  /*0c80*/  SHF.R.S32.HI R0, RZ, 0x5, R7 ;  /* 0x00000005ff007819 */ /* 0x000fe20000011407 */
[----:B------:R-:W-:Y:S01]  /*0c90*/  IMAD.SHL.U32 R7, R4, 0x8, RZ ;  /* 0x0000000804077824 */ /* 0x000fe200078e00ff */
[----:B------:R-:W-:Y:S01]  /*0ca0*/  LOP3.LUT R5, R5, 0x3fffffe, RZ, 0xc0, !PT ;  /* 0x03fffffe05057812 */ /* 0x000fe200078ec0ff */
[----:B------:R-:W-:Y:S01]  /*0cb0*/  IMAD.IADD R3, R22, 0x1, -R3 ;  /* 0x0000000116037824 */ /* 0x000fe200078e0a03 */
[----:B------:R-:W-:-:S02]  /*0cc0*/  MOV R17, UR5 ;  /* 0x0000000500117c02 */ /* 0x000fc40008000f00 */
[----:B------:R-:W-:Y:S01]  /*0cd0*/  LEA R0, R0, R9, 0x4 ;  /* 0x0000000900007211 */ /* 0x000fe200078e20ff */
[----:B------:R-:W-:Y:S02]  /*0ce0*/  IMAD.IADD R5, R184, 0x1, -R5 ;  /* 0x00000001b8057824 */ /* 0x000fe400078e0a05 */
[----:B------:R-:W-:Y:S02]  /*0cf0*/  IMAD R187, R3, R6, 0x80 ;  /* 0x0000008003bb7424 */ /* 0x000fe400078e0206 */
[----:B------:R-:W-:-:S04]  /*0d00*/  IMAD.WIDE R16, R7, 0x2, R16 ;  /* 0x0000000207107825 */ /* 0x000fc800078e0210 */
[----:B------:R-:W-:Y:S01]  /*0d10*/  IMAD R186, R5, 0x40, R0 ;  /* 0x0000004005ba7824 */ /* 0x000fe200078e0200 */
[----:B--2---:R-:W-:-:S07]  /*0d20*/  LOP3.LUT R2, R8, 0x1, RZ, 0xfc, !PT ;  /* 0x0000000108027812 */ /* 0x004fce00078efcff */
.L_x_31:
[----:B-1----:R-:W1:Y:S01]  /*0d30*/  SHFL.IDX PT, R0, R184, RZ, 0x1f ;  /* 0x00001fffb8007589 */ /* 0x002e6200000e0000 */
[----:B------:R-:W2:Y:S01]  /*0d40*/  LDC R88, c[0x0][0x2e0] ;  /* 0x0000b800ff587b82 */ /* 0x000ea20000000800 */
[----:B------:R-:W-:Y:S01]  /*0d50*/  ULDC UR4, c[0x0][0xda8] ;  /* 0x00036a0000047ab9 */ /* 0x000fe20000000800 */
[----:B------:R-:W-:Y:S01]  /*0d60*/  R2UR UR13, R18 ;  /* 0x00000000120d72ca */ /* 0x000fe200000e0000 */
[----:B------:R-:W-:Y:S01]  /*0d70*/  ULDC.64 UR8, c[0x0][0x3f8] ;  /* 0x0000fe0000087ab9 */ /* 0x000fe20000000a00 */
[----:B------:R-:W-:Y:S02]  /*0d80*/  UISETP.NE.AND UP1, UPT, UR4, 0x1, UPT ;  /* 0x000000010400788c */ /* 0x000fe4000bf25270 */
[----:B------:R-:W-:Y:S01]  /*0d90*/  UISETP.NE.U32.AND UP0, UPT, UR8, URZ, UPT ;  /* 0x0000003f0800728c */ /* 0x000fe2000bf05070 */
[----:B------:R-:W-:Y:S01]  /*0da0*/  ULDC UR4, c[0x0][0xdb4] ;  /* 0x00036d0000047ab9 */ /* 0x000fe20000000800 */
[----:B------:R-:W-:Y:S02]  /*0db0*/  ULDC UR6, c[0x0][0x404] ;  /* 0x0001010000067ab9 */ /* 0x000fe40000000800 */
[----:B------:R-:W-:-:S02]  /*0dc0*/  UISETP.NE.AND.EX UP0, UPT, UR9, URZ, UPT, UP0 ;  /* 0x0000003f0900728c */ /* 0x000fc4000bf05300 */
[----:B------:R-:W-:Y:S02]  /*0dd0*/  UIADD3 UR9, UR60, 0x10400, URZ ;  /* 0x000104003c097890 */ /* 0x000fe4000fffe03f */
[----:B------:R-:W-:Y:S02]  /*0de0*/  UISETP.NE.AND UP2, UPT, UR4, 0x1, UPT ;  /* 0x000000010400788c */ /* 0x000fe4000bf45270 */
[----:B------:R-:W-:Y:S01]  /*0df0*/  USEL UR6, UR6, 0x1, UP0 ;  /* 0x0000000106067887 */ /* 0x000fe20008000000 */
[----:B------:R-:W-:Y:S01]  /*0e00*/  @UP1 ULDC UR4, c[0x0][0xdac] ;  /* 0x00036b0000041ab9 */ /* 0x000fe20000000800 */
[----:B------:R-:W-:Y:S02]  /*0e10*/  ULOP3.LUT UP3, URZ, UR9, 0x3ff, URZ, 0xc0, !UPT ;  /* 0x000003ff093f7892 */ /* 0x000fe4000f86c03f */
[----:B------:R-:W-:Y:S01]  /*0e20*/  UIMAD.WIDE.U32 UR4, UR13, UR4, URZ ;  /* 0x000000040d0472a5 */ /* 0x000fe2000f8e003f */
[----:B-1----:R-:W-:Y:S01]  /*0e30*/  R2UR UR7, R0 ;  /* 0x00000000000772ca */ /* 0x002fe200000e0000 */
[----:B------:R-:W-:Y:S01]  /*0e40*/  @UP1 ULDC UR12, c[0x0][0xdb0] ;  /* 0x00036c00000c1ab9 */ /* 0x000fe20000000800 */
[----:B------:R-:W-:Y:S01]  /*0e50*/  UMOV UR61, UR13 ;  /* 0x0000000d003d7c82 */ /* 0x000fe20008000000 */
[----:B--2---:R-:W-:Y:S01]  /*0e60*/  IMAD R88, R88, UR6, RZ ;  /* 0x0000000658587c24 */ /* 0x004fe2000f8e02ff */
[----:B------:R-:W-:Y:S01]  /*0e70*/  @UP1 USHF.R.U32.HI UR61, URZ, UR12, UR5 ;  /* 0x0000000c3f3d1299 */ /* 0x000fe20008011605 */
[----:B------:R-:W-:Y:S01]  /*0e80*/  PLOP3.LUT P0, PT, PT, PT, UP3, 0x80, 0x0 ;  /* 0x000000000000781c */ /* 0x000fe20003f0f038 */
[----:B------:R-:W-:Y:S01]  /*0e90*/  @UP2 ULDC.64 UR10, c[0x0][0xdb8] ;  /* 0x00036e00000a2ab9 */ /* 0x000fe20000000a00 */
[----:B------:R-:W-:Y:S01]  /*0ea0*/  VIADD R0, R88, 0x7f ;  /* 0x0000007f58007836 */ /* 0x000fe20000000000 */
[----:B------:R-:W-:-:S03]  /*0eb0*/  UIMAD.WIDE.U32 UR4, UR61, UR10, URZ ;  /* 0x0000000a3d0472a5 */ /* 0x000fc6000f8e003f */
[----:B------:R-:W-:Y:S01]  /*0ec0*/  UMOV UR36, UR61 ;  /* 0x0000003d00247c82 */ /* 0x000fe20008000000 */
[----:B------:R-:W-:Y:S01]  /*0ed0*/  SHF.R.S32.HI R3, RZ, 0x1f, R0 ;  /* 0x0000001fff037819 */ /* 0x000fe20000011400 */
[----:B------:R-:W-:Y:S02]  /*0ee0*/  ULEA.HI UR8, UR7, UR7, URZ, 0x1 ;  /* 0x0000000707087291 */ /* 0x000fe4000f8f083f */
[----:B------:R-:W-:Y:S01]  /*0ef0*/  UMOV UR4, UR13 ;  /* 0x0000000d00047c82 */ /* 0x000fe20008000000 */
[----:B------:R-:W-:Y:S01]  /*0f00*/  LEA.HI R3, R3, R0, RZ, 0x7 ;  /* 0x0000000003037211 */ /* 0x000fe200078f38ff */
[----:B------:R-:W-:Y:S01]  /*0f10*/  ULOP3.LUT UR8, UR8, 0x1e, URZ, 0xc0, !UPT ;  /* 0x0000001e08087892 */ /* 0x000fe2000f8ec03f */
[----:B------:R-:W-:Y:S01]  /*0f20*/  MOV R23, UR4 ;  /* 0x0000000400177c02 */ /* 0x000fe20008000f00 */
[----:B------:R-:W-:Y:S01]  /*0f30*/  @UP2 USHF.R.U32.HI UR36, URZ, UR11, UR5 ;  /* 0x0000000b3f242299 */ /* 0x000fe20008011605 */
[----:B------:R-:W-:Y:S01]  /*0f40*/  SHF.R.S32.HI R188, RZ, 0x7, R3 ;  /* 0x00000007ffbc7819 */ /* 0x000fe20000011403 */
[----:B------:R-:W-:-:S04]  /*0f50*/  UIADD3 UR8, UR7, -UR8, URZ ;  /* 0x8000000807087290 */ /* 0x000fc8000fffe03f */
[----:B------:R-:W-:-:S04]  /*0f60*/  ULEA UR8, UR8, UR9, 0xd ;  /* 0x0000000908087291 */ /* 0x000fc8000f8e683f */
[----:B------:R-:W-:-:S04]  /*0f70*/  USHF.R.U32.HI UR8, URZ, 0x4, UR8 ;  /* 0x000000043f087899 */ /* 0x000fc80008011608 */
[----:B------:R-:W-:Y:S01]  /*0f80*/  ULOP3.LUT UR40, UR8, 0x3fff, URZ, 0xc0, !UPT ;  /* 0x00003fff08287892 */ /* 0x000fe2000f8ec03f */
[----:B------:R-:W-:Y:S11]  /*0f90*/  @!P0 BRA `(.L_x_9) ;  /* 0x0000000000408947 */ /* 0x000ff60003800000 */
[----:B------:R-:W-:Y:S01]  /*0fa0*/  MOV R0, 0x0 ;  /* 0x0000000000007802 */ /* 0x000fe20000000f00 */
[----:B------:R-:W-:Y:S01]  /*0fb0*/  ULDC.64 UR4, c[0x4][0x108] ;  /* 0x0100420000047ab9 */ /* 0x000fe20000000a00 */
[----:B------:R-:W-:Y:S01]  /*0fc0*/  ULDC.64 UR6, c[0x4][0x80] ;  /* 0x0100200000067ab9 */ /* 0x000fe20000000a00 */
[----:B------:R-:W-:Y:S01]  /*0fd0*/  IMAD.U32 R4, RZ, RZ, UR4 ;  /* 0x00000004ff047e24 */ /* 0x000fe2000f8e00ff */
[----:B------:R1:W2:Y:S01]  /*0fe0*/  LDC.64 R14, c[0x4][R0] ;  /* 0x01000000000e7b82 */ /* 0x0002a20000000a00 */
[----:B------:R-:W-:Y:S01]  /*0ff0*/  IMAD.U32 R5, RZ, RZ, UR5 ;  /* 0x00000005ff057e24 */ /* 0x000fe2000f8e00ff */
[----:B------:R-:W-:Y:S01]  /*1000*/  ULDC.64 UR4, c[0x4][0x110] ;  /* 0x0100440000047ab9 */ /* 0x000fe20000000a00 */
[----:B------:R-:W-:Y:S01]  /*1010*/  IMAD.U32 R10, RZ, RZ, UR6 ;  /* 0x00000006ff0a7e24 */ /* 0x000fe2000f8e00ff */
[----:B------:R-:W-:Y:S01]  /*1020*/  MOV R6, UR4 ;  /* 0x0000000400067c02 */ /* 0x000fe20008000f00 */
[----:B------:R-:W-:Y:S01]  /*1030*/  IMAD.U32 R7, RZ, RZ, UR5 ;  /* 0x00000005ff077e24 */ /* 0x000fe2000f8e00ff */
[----:B------:R-:W-:Y:S01]  /*1040*/  MOV R11, UR7 ;  /* 0x00000007000b7c02 */ /* 0x000fe20008000f00 */
[----:B------:R-:W-:Y:S01]  /*1050*/  IMAD.MOV.U32 R8, RZ, RZ, 0x70 ;  /* 0x00000070ff087424 */ /* 0x000fe200078e00ff */
[----:B------:R-:W-:Y:S01]  /*1060*/  MOV R13, RZ ;  /* 0x000000ff000d7202 */ /* 0x000fe20000000f00 */
[----:B-1----:R-:W-:-:S07]  /*1070*/  IMAD.MOV.U32 R12, RZ, RZ, 0x1 ;  /* 0x00000001ff0c7424 */ /* 0x002fce00078e00ff */
[----:B------:R-:W-:-:S07]  /*1080*/  LEPC R20, `(.L_x_9) ;  /* 0x000000001014794e */ /* 0x000fce0000000000 */
[----:B--2---:R-:W-:Y:S05]  /*1090*/  CALL.ABS.NOINC R14 ;  /* 0x000000000e007343 */ /* 0x004fea0003c00000 */
.L_x_9:
[----:B------:R-:W-:Y:S02]  /*10a0*/  LOP3.LUT R0, R19, 0x1, RZ, 0xc0, !PT ;  /* 0x0000000113007812 */ /* 0x000fe400078ec0ff */
[----:B------:R-:W-:Y:S02]  /*10b0*/  ISETP.NE.AND P0, PT, R2, 0x3, PT ;  /* 0x000000030200780c */ /* 0x000fe40003f05270 */
[----:B------:R-:W-:-:S04]  /*10c0*/  SHF.L.U32 R0, R0, 0x1f, RZ ;  /* 0x0000001f00007819 */ /* 0x000fc800000006ff */
[----:B------:R-:W1:Y:S02]  /*10d0*/  SYNCS.PHASECHK.TRANS64.TRYWAIT P1, [UR60+0x34800], R0 ;  /* 0x03480000ff0075a7 */ /* 0x000e64000802017c */
[----:B-1----:R-:W-:Y:S05]  /*10e0*/  @!P1 BRA `(.L_x_10) ;  /* 0x000000a0008c9947 */ /* 0x002fea0003800000 */
.L_x_89:
[----:B------:R-:W-:Y:S05]  /*10f0*/  @!P0 BRA `(.L_x_11) ;  /* 0x0000000000048947 */ /* 0x000fea0003800000 */
[----:B------:R-:W-:Y:S01]  /*1100*/  BPT.TRAP 0x1 ;  /* 0x000000040000795c */ /* 0x000fe20000300000 */
.L_x_11:
[----:B-1----:R-:W-:Y:S02]  /*1110*/  IMAD.U32 R0, RZ, RZ, UR38 ;  /* 0x00000026ff007e24 */ /* 0x002fe4000f8e00ff */
[----:B------:R-:W-:-:S03]  /*1120*/  IMAD.U32 R3, RZ, RZ, UR39 ;  /* 0x00000027ff037e24 */ /* 0x000fc6000f8e00ff */
[----:B------:R-:W-:Y:S02]  /*1130*/  LEA R0, R0, UR60, 0x3 ;  /* 0x0000003c00007c11 */ /* 0x000fe4000f8e18ff */
[----:B------:R-:W-:-:S04]  /*1140*/  SHF.L.U32 R3, R3, 0x1f, RZ ;  /* 0x0000001f03037819 */ /* 0x000fc800000006ff */
[----:B------:R1:W2:Y:S01]  /*1150*/  SYNCS.PHASECHK.TRANS64.TRYWAIT P2, [R0+URZ+0x34830], R3 ;  /* 0x03483003000075a7 */ /* 0x0002a2000804017f */
[----:B------:R-:W-:Y:S05]  /*1160*/  @!P0 BRA `(.L_x_12) ;  /* 0x0000000000048947 */ /* 0x000fea0003800000 */
[----:B------:R-:W-:Y:S01]  /*1170*/  BPT.TRAP 0x1 ;  /* 0x000000040000795c */ /* 0x000fe20000300000 */
.L_x_12:
[----:B------:R-:W3:Y:S01]  /*1180*/  S2R R4, SR_TID.X ;  /* 0x0000000000047919 */ /* 0x000ee20000002100 */
[----:B------:R-:W-:Y:S02]  /*1190*/  MOV R151, RZ ;  /* 0x000000ff00977202 */ /* 0x000fe40000000f00 */
[----:B---3--:R-:W-:-:S04]  /*11a0*/  LOP3.LUT R4, R4, 0x7f, RZ, 0xc0, !PT ;  /* 0x0000007f04047812 */ /* 0x008fc800078ec0ff */
[----:B------:R-:W-:Y:S01]  /*11b0*/  ISETP.NE.AND P1, PT, R4, RZ, PT ;  /* 0x000000ff0400720c */ /* 0x000fe20003f25270 */
[----:B--2---:R-:W-:-:S12]  /*11c0*/  @P2 BRA `(.L_x_13) ;  /* 0x0000000000082947 */ /* 0x004fd80003800000 */
[----:B------:R-:W2:Y:S02]  /*11d0*/  SYNCS.PHASECHK.TRANS64.TRYWAIT P2, [R0+URZ+0x34830], R3 ;  /* 0x03483003000075a7 */ /* 0x000ea4000804017f */
[----:B--2---:R-:W-:Y:S05]  /*11e0*/  @!P2 BRA `(.L_x_14) ;  /* 0x000000a00064a947 */ /* 0x004fea0003800000 */
.L_x_13:
[----:B------:R-:W-:Y:S05]  /*11f0*/  WARPSYNC.ALL ;  /* 0x0000000000007948 */ /* 0x000fea0003800000 */
[----:B------:R-:W-:Y:S01]  /*1200*/  UIADD3 UR4, UR60, 0x1c400, URZ ;  /* 0x0001c4003c047890 */ /* 0x000fe2000fffe03f */
[----:B------:R-:W-:Y:S01]  /*1210*/  WARPGROUP.ARRIVE ;  /* 0x00000000000079c5 */ /* 0x000fe20000000000 */
[----:B------:R-:W-:Y:S01]  /*1220*/  UMOV UR9, 0x40000040 ;  /* 0x4000004000097882 */ /* 0x000fe20000000000 */
[----:B------:R-:W-:Y:S01]  /*1230*/  UMOV UR11, 0x40000040 ;  /* 0x40000040000b7882 */ /* 0x000fe20000000000 */
[----:B------:R-:W-:Y:S01]  /*1240*/  USHF.R.U32.HI UR4, URZ, 0x4, UR4 ;  /* 0x000000043f047899 */ /* 0x000fe20008011604 */
[----:B------:R-:W-:Y:S01]  /*1250*/  IMAD.U32 R5, RZ, RZ, UR9 ;  /* 0x00000009ff057e24 */ /* 0x000fe2000f8e00ff */
[----:B------:R-:W-:Y:S01]  /*1260*/  UMOV UR57, 0x40000040 ;  /* 0x4000004000397882 */ /* 0x000fe20000000000 */
[----:B------:R-:W-:Y:S01]  /*1270*/  UMOV UR59, 0x40000040 ;  /* 0x40000040003b7882 */ /* 0x000fe20000000000 */
[----:B------:R-:W-:Y:S01]  /*1280*/  ULOP3.LUT UR4, UR4, 0x3fff, URZ, 0xc0, !UPT ;  /* 0x00003fff04047892 */ /* 0x000fe2000f8ec03f */
[----:B------:R-:W-:Y:S01]  /*1290*/  IADD3 R7, R187, R88, RZ ;  /* 0x00000058bb077210 */ /* 0x000fe20007ffe0ff */
[----:B------:R-:W-:Y:S01]  /*12a0*/  UMOV UR53, 0x40000040 ;  /* 0x4000004000357882 */ /* 0x000fe20000000000 */
[----:B------:R-:W-:Y:S01]  /*12b0*/  UMOV UR55, 0x40000040 ;  /* 0x4000004000377882 */ /* 0x000fe20000000000 */
[----:B------:R-:W-:Y:S01]  /*12c0*/  ULOP3.LUT UR37, UR4, 0x10000, URZ, 0xfc, !UPT ;  /* 0x0001000004257892 */ /* 0x000fe2000f8efc3f */
[----:B------:R-:W-:Y:S01]  /*12d0*/  P2R R9, PR, RZ, 0x1 ;  /* 0x00000001ff097803 */ /* 0x000fe20000000000 */
[----:B------:R-:W-:Y:S01]  /*12e0*/  ULOP3.LUT UR4, UR40, 0x10000, URZ, 0xfc, !UPT ;  /* 0x0001000028047892 */ /* 0x000fe2000f8efc3f */
[----:B------:R-:W-:Y:S01]  /*12f0*/  IMAD R7, R188, -0x80, R7 ;  /* 0xffffff80bc077824 */ /* 0x000fe200078e0207 */
[----:B------:R-:W-:Y:S01]  /*1300*/  UIMAD UR5, UR38, 0xc00, UR37 ;  /* 0x00000c00260578a4 */ /* 0x000fe2000f8e0225 */
[----:B-12---:R-:W-:Y:S01]  /*1310*/  @!P1 VIADD R0, R0, 0x34840 ;  /* 0x0003484000009836 */ /* 0x006fe20000000000 */
[----:B------:R-:W-:Y:S01]  /*1320*/  UIADD3 UR56, UR4, 0x2, URZ ;  /* 0x0000000204387890 */ /* 0x000fe2000fffe03f */
[--C-:B------:R-:W-:Y:S01]  /*1330*/  IMAD.MOV.U32 R150, RZ, RZ, R151.reuse ;  /* 0x000000ffff967224 */ /* 0x100fe200078e0097 */
[----:B------:R-:W-:Y:S01]  /*1340*/  UIADD3 UR58, UR5, 0x2, URZ ;  /* 0x00000002053a7890 */ /* 0x000fe2000fffe03f */
[C---:B------:R-:W-:Y:S01]  /*1350*/  ISETP.GT.AND P2, PT, R7.reuse, RZ, PT ;  /* 0x000000ff0700720c */ /* 0x040fe20003f44270 */
[----:B------:R-:W-:Y:S01]  /*1360*/  UMOV UR8, UR4 ;  /* 0x0000000400087c82 */ /* 0x000fe20008000000 */
[----:B------:R-:W-:Y:S01]  /*1370*/  UMOV UR10, UR5 ;  /* 0x00000005000a7c82 */ /* 0x000fe20008000000 */
[----:B------:R-:W-:Y:S01]  /*1380*/  UIADD3 UR52, UR4, 0x4, URZ ;  /* 0x0000000404347890 */ /* 0x000fe2000fffe03f */
[----:B------:R-:W-:Y:S01]  /*1390*/  HGMMA.64x128x16.F32.BF16 R24, gdesc[UR8], RZ, !UPT, gsb0 ;  /* 0x01e00000081879f0 */ /* 0x000fe2000c0018ff */
[----:B------:R-:W-:Y:S01]  /*13a0*/  UIADD3 UR54, UR5, 0x4, URZ ;  /* 0x0000000405367890 */ /* 0x000fe2000fffe03f */
[----:B------:R-:W-:Y:S01]  /*13b0*/  IMAD.U32 R4, RZ, RZ, UR8 ;  /* 0x00000008ff047e24 */ /* 0x000fe2000f8e00ff */
[----:B------:R-:W-:Y:S01]  /*13c0*/  UIADD3 UR48, UR4, 0x6, URZ ;  /* 0x0000000604307890 */ /* 0x000fe2000fffe03f */
[C---:B------:R-:W-:Y:S01]  /*13d0*/  ISETP.GT.AND P3, PT, R7.reuse, 0x1, PT ;  /* 0x000000010700780c */ /* 0x040fe20003f64270 */
[----:B------:R-:W-:Y:S01]  /*13e0*/  UIADD3 UR50, UR5, 0x6, URZ ;  /* 0x0000000605327890 */ /* 0x000fe2000fffe03f */
[C---:B------:R-:W-:Y:S01]  /*13f0*/  ISETP.GT.AND P6, PT, R7.reuse, 0x8, PT ;  /* 0x000000080700780c */ /* 0x040fe20003fc4270 */
[----:B------:R-:W-:Y:S01]  /*1400*/  UMOV UR49, 0x40000040 ;  /* 0x4000004000317882 */ /* 0x000fe20000000000 */
[----:B------:R-:W-:Y:S01]  /*1410*/  UMOV UR51, 0x40000040 ;  /* 0x4000004000337882 */ /* 0x000fe20000000000 */
[----:B------:R-:W-:Y:S01]  /*1420*/  UIADD3 UR8, UR4, 0x400, URZ ;  /* 0x0000040004087890 */ /* 0x000fe2000fffe03f */
[C---:B------:R-:W-:Y:S01]  /*1430*/  ISETP.GT.AND P5, PT, R7.reuse, 0x9, PT ;  /* 0x000000090700780c */ /* 0x040fe20003fa4270 */
[----:B------:R-:W-:Y:S01]  /*1440*/  UIADD3 UR10, UR5, 0x400, URZ ;  /* 0x00000400050a7890 */ /* 0x000fe2000fffe03f */
[----:B------:R-:W-:Y:S01]  /*1450*/  ISETP.GT.AND P4, PT, R7, 0x10, PT ;  /* 0x000000100700780c */ /* 0x000fe20003f84270 */
[----:B------:R-:W-:Y:S01]  /*1460*/  UMOV UR9, 0x40000040 ;  /* 0x4000004000097882 */ /* 0x000fe20000000000 */
[----:B------:R-:W-:Y:S01]  /*1470*/  UMOV UR11, 0x40000040 ;  /* 0x40000040000b7882 */ /* 0x000fe20000000000 */
[----:B------:R-:W-:Y:S01]  /*1480*/  UIADD3 UR12, UR4, 0x402, URZ ;  /* 0x00000402040c7890 */ /* 0x000fe2000fffe03f */
[----:B------:R-:W-:Y:S01]  /*1490*/  @!P1 PRMT R0, RZ, 0x654, R0 ;  /* 0x00000654ff009816 */ /* 0x000fe20000000000 */
[----:B------:R-:W-:Y:S01]  /*14a0*/  UIADD3 UR14, UR5, 0x402, URZ ;  /* 0x00000402050e7890 */ /* 0x000fe2000fffe03f */
[-C--:B------:R-:W-:Y:S01]  /*14b0*/  MOV R149, R151.reuse ;  /* 0x0000009700957202 */ /* 0x080fe20000000f00 */
[----:B------:R-:W-:Y:S01]  /*14c0*/  UMOV UR13, 0x40000040 ;  /* 0x40000040000d7882 */ /* 0x000fe20000000000 */
[----:B------:R-:W-:Y:S01]  /*14d0*/  UMOV UR15, 0x40000040 ;  /* 0x40000040000f7882 */ /* 0x000fe20000000000 */
[----:B------:R-:W-:Y:S01]  /*14e0*/  UIADD3 UR16, UR4, 0x404, URZ ;  /* 0x0000040404107890 */ /* 0x000fe2000fffe03f */
[--C-:B------:R-:W-:Y:S01]  /*14f0*/  IMAD.MOV.U32 R148, RZ, RZ, R151.reuse ;  /* 0x000000ffff947224 */ /* 0x100fe200078e0097 */
[----:B------:R-:W-:Y:S01]  /*1500*/  UIADD3 UR18, UR5, 0x404, URZ ;  /* 0x0000040405127890 */ /* 0x000fe2000fffe03f */
[--C-:B------:R-:W-:Y:S01]  /*1510*/  IMAD.MOV.U32 R147, RZ, RZ, R151.reuse ;  /* 0x000000ffff937224 */ /* 0x100fe200078e0097 */
[----:B------:R-:W-:Y:S01]  /*1520*/  UMOV UR17, 0x40000040 ;  /* 0x4000004000117882 */ /* 0x000fe20000000000 */
[----:B------:R-:W-:Y:S01]  /*1530*/  UMOV UR19, 0x40000040 ;  /* 0x4000004000137882 */ /* 0x000fe20000000000 */
[----:B------:R-:W-:Y:S01]  /*1540*/  UIADD3 UR20, UR4, 0x406, URZ ;  /* 0x0000040604147890 */ /* 0x000fe2000fffe03f */
[-C--:B------:R-:W-:Y:S01]  /*1550*/  MOV R146, R151.reuse ;  /* 0x0000009700927202 */ /* 0x080fe20000000f00 */
[----:B------:R-:W-:Y:S01]  /*1560*/  UIADD3 UR22, UR5, 0x406, URZ ;  /* 0x0000040605167890 */ /* 0x000fe2000fffe03f */
[--C-:B------:R-:W-:Y:S01]  /*1570*/  IMAD.MOV.U32 R145, RZ, RZ, R151.reuse ;  /* 0x000000ffff917224 */ /* 0x100fe200078e0097 */
[----:B------:R-:W-:Y:S01]  /*1580*/  UMOV UR21, 0x40000040 ;  /* 0x4000004000157882 */ /* 0x000fe20000000000 */
[----:B------:R-:W-:Y:S01]  /*1590*/  UMOV UR23, 0x40000040 ;  /* 0x4000004000177882 */ /* 0x000fe20000000000 */
[----:B------:R-:W-:Y:S01]  /*15a0*/  UIADD3 UR24, UR4, 0x800, URZ ;  /* 0x0000080004187890 */ /* 0x000fe2000fffe03f */
[--C-:B------:R-:W-:Y:S01]  /*15b0*/  IMAD.MOV.U32 R144, RZ, RZ, R151.reuse ;  /* 0x000000ffff907224 */ /* 0x100fe200078e0097 */
        /* <DEDUP_REMOVED lines=22> */
[----:B------:R-:W-:Y:S01]  /*1720*/  ULDC UR4, c[0x0][0x9d8] ;  /* 0x0002760000047ab9 */ /* 0x000fe20000000800 */
[----:B------:R-:W-:Y:S01]  /*1730*/  ULDC UR5, c[0x0][0x988] ;  /* 0x0002620000057ab9 */ /* 0x000fe20000000800 */
[--C-:B------:R-:W-:Y:S01]  /*1740*/  IMAD.MOV.U32 R136, RZ, RZ, R151.reuse ;  /* 0x000000ffff887224 */ /* 0x100fe200078e0097 */
[-C--:B------:R-:W-:Y:S01]  /*1750*/  MOV R134, R151.reuse ;  /* 0x0000009700867202 */ /* 0x080fe20000000f00 */
        /* <DEDUP_REMOVED lines=15> */
[----:B------:R-:W-:Y:S01]  /*1850*/  MOV R89, R151 ;  /* 0x0000009700597202 */ /* 0x000fe20000000f00 */
[----:B------:R-:W-:-:S02]  /*1860*/  IMAD.MOV.U32 R111, RZ, RZ, R151 ;  /* 0x000000ffff6f7224 */ /* 0x000fc400078e0097 */
[--C-:B------:R-:W-:Y:S02]  /*1870*/  IMAD.MOV.U32 R109, RZ, RZ, R151.reuse ;  /* 0x000000ffff6d7224 */ /* 0x100fe400078e0097 */
[--C-:B------:R-:W-:Y:S02]  /*1880*/  IMAD.MOV.U32 R105, RZ, RZ, R151.reuse ;  /* 0x000000ffff697224 */ /* 0x100fe400078e0097 */
[--C-:B------:R-:W-:Y:S02]  /*1890*/  IMAD.MOV.U32 R103, RZ, RZ, R151.reuse ;  /* 0x000000ffff677224 */ /* 0x100fe400078e0097 */
[--C-:B------:R-:W-:Y:S02]  /*18a0*/  IMAD.MOV.U32 R99, RZ, RZ, R151.reuse ;  /* 0x000000ffff637224 */ /* 0x100fe400078e0097 */
[--C-:B------:R-:W-:Y:S02]  /*18b0*/  IMAD.MOV.U32 R97, RZ, RZ, R151.reuse ;  /* 0x000000ffff617224 */ /* 0x100fe400078e0097 */
[----:B------:R-:W-:-:S02]  /*18c0*/  IMAD.MOV.U32 R93, RZ, RZ, R151 ;  /* 0x000000ffff5d7224 */ /* 0x000fc400078e0097 */
[----:B------:R-:W-:Y:S01]  /*18d0*/  IMAD.MOV.U32 R91, RZ, RZ, R151 ;  /* 0x000000ffff5b7224 */ /* 0x000fe200078e0097 */
[----:B------:R-:W-:Y:S02]  /*18e0*/  WARPGROUP.DEPBAR.LE gsb0, 0x0 ;  /* 0x00008000000079c5 */ /* 0x000fe40000010000 */
[----:B------:R-:W-:-:S06]  /*18f0*/  WARPGROUP.ARRIVE ;  /* 0x00000000000079c5 */ /* 0x000fcc0000000000 */
[----:B------:R-:W-:Y:S03]  /*1900*/  HGMMA.64x128x16.F32.BF16 R24, gdesc[UR56], R24, gsb0 ;  /* 0x01e00000381879f0 */ /* 0x000fe60008001818 */
[----:B------:R-:W-:Y:S02]  /*1910*/  WARPGROUP.DEPBAR.LE gsb0, 0x0 ;  /* 0x00008000000079c5 */ /* 0x000fe40000010000 */
[----:B------:R-:W-:-:S07]  /*1920*/  WARPGROUP.ARRIVE ;  /* 0x00000000000079c5 */ /* 0x000fce0000000000 */
        /* <DEDUP_REMOVED lines=29> */
[----:B------:R-:W-:Y:S01]  /*1b00*/  FMUL.FTZ R24, R24, UR4 ;  /* 0x0000000418187c20 */ /* 0x000fe20008410000 */
[----:B------:R-:W-:Y:S01]  /*1b10*/  FMUL.FTZ R25, R25, UR4 ;  /* 0x0000000419197c20 */ /* 0x000fe20008410000 */
[----:B------:R-:W-:Y:S01]  /*1b20*/  FMUL.FTZ R28, R28, UR4 ;  /* 0x000000041c1c7c20 */ /* 0x000fe20008410000 */
[----:B------:R-:W-:Y:S01]  /*1b30*/  FMUL.FTZ R29, R29, UR4 ;  /* 0x000000041d1d7c20 */ /* 0x000fe20008410000 */
[----:B------:R-:W-:Y:S01]  /*1b40*/  FMUL.FTZ R32, R32, UR4 ;  /* 0x0000000420207c20 */ /* 0x000fe20008410000 */
[----:B------:R-:W-:Y:S01]  /*1b50*/  FMUL.FTZ R26, R26, UR4 ;  /* 0x000000041a1a7c20 */ /* 0x000fe20008410000 */
[----:B------:R-:W1:Y:S01]  /*1b60*/  MUFU.TANH R24, R24 ;  /* 0x0000001800187308 */ /* 0x000e620000002400 */
[----:B------:R-:W-:Y:S01]  /*1b70*/  FMUL.FTZ R33, R33, UR4 ;  /* 0x0000000421217c20 */ /* 0x000fe20008410000 */
[----:B------:R-:W-:Y:S01]  /*1b80*/  FMUL.FTZ R27, R27, UR4 ;  /* 0x000000041b1b7c20 */ /* 0x000fe20008410000 */
[----:B------:R-:W-:Y:S01]  /*1b90*/  FMUL.FTZ R36, R36, UR4 ;  /* 0x0000000424247c20 */ /* 0x000fe20008410000 */
[----:B------:R-:W-:Y:S01]  /*1ba0*/  FMUL.FTZ R30, R30, UR4 ;  /* 0x000000041e1e7c20 */ /* 0x000fe20008410000 */
[----:B------:R-:W-:Y:S01]  /*1bb0*/  FMUL.FTZ R37, R37, UR4 ;  /* 0x0000000425257c20 */ /* 0x000fe20008410000 */
[----:B------:R-:W-:Y:S01]  /*1bc0*/  FMUL.FTZ R31, R31, UR4 ;  /* 0x000000041f1f7c20 */ /* 0x000fe20008410000 */
[----:B------:R-:W-:Y:S01]  /*1bd0*/  FMUL.FTZ R40, R40, UR4 ;  /* 0x0000000428287c20 */ /* 0x000fe20008410000 */
[----:B------:R-:W2:Y:S01]  /*1be0*/  MUFU.TANH R25, R25 ;  /* 0x0000001900197308 */ /* 0x000ea20000002400 */
[----:B------:R-:W-:Y:S01]  /*1bf0*/  FMUL.FTZ R34, R34, UR4 ;  /* 0x0000000422227c20 */ /* 0x000fe20008410000 */
[----:B------:R-:W-:Y:S01]  /*1c00*/  FMUL.FTZ R35, R35, UR4 ;  /* 0x0000000423237c20 */ /* 0x000fe20008410000 */
[----:B------:R-:W-:Y:S01]  /*1c10*/  FMUL.FTZ R41, R41, UR4 ;  /* 0x0000000429297c20 */ /* 0x000fe20008410000 */
[----:B------:R-:W-:Y:S01]  /*1c20*/  FMUL.FTZ R46, R46, UR4 ;  /* 0x000000042e2e7c20 */ /* 0x000fe20008410000 */
[----:B------:R-:W-:Y:S01]  /*1c30*/  FMUL.FTZ R44, R44, UR4 ;  /* 0x000000042c2c7c20 */ /* 0x000fe20008410000 */
[----:B------:R-:W-:Y:S01]  /*1c40*/  FMUL.FTZ R58, R58, UR4 ;  /* 0x000000043a3a7c20 */ /* 0x000fe20008410000 */
[----:B------:R-:W-:Y:S01]  /*1c50*/  FMUL.FTZ R38, R38, UR4 ;  /* 0x0000000426267c20 */ /* 0x000fe20008410000 */
[----:B------:R-:W3:Y:S01]  /*1c60*/  MUFU.TANH R28, R28 ;  /* 0x0000001c001c7308 */ /* 0x000ee20000002400 */
[----:B-1----:R-:W-:Y:S01]  /*1c70*/  FSEL R12, R24, -INF , P2 ;  /* 0xff800000180c7808 */ /* 0x002fe20001000000 */
[----:B------:R-:W-:Y:S01]  /*1c80*/  FMUL.FTZ R70, R70, UR4 ;  /* 0x0000000446467c20 */ /* 0x000fe20008410000 */
[----:B------:R-:W-:Y:S01]  /*1c90*/  FMUL.FTZ R39, R39, UR4 ;  /* 0x0000000427277c20 */ /* 0x000fe20008410000 */
[----:B------:R-:W-:Y:S01]  /*1ca0*/  FMUL.FTZ R45, R45, UR4 ;  /* 0x000000042d2d7c20 */ /* 0x000fe20008410000 */
[----:B------:R-:W-:Y:S01]  /*1cb0*/  FMUL.FTZ R48, R48, UR4 ;  /* 0x0000000430307c20 */ /* 0x000fe20008410000 */
[----:B------:R-:W-:Y:S01]  /*1cc0*/  FMUL.FTZ R42, R42, UR4 ;  /* 0x000000042a2a7c20 */ /* 0x000fe20008410000 */
[----:B------:R-:W-:Y:S01]  /*1cd0*/  FMUL.FTZ R43, R43, UR4 ;  /* 0x000000042b2b7c20 */ /* 0x000fe20008410000 */
[----:B------:R-:W1:Y:S01]  /*1ce0*/  MUFU.TANH R29, R29 ;  /* 0x0000001d001d7308 */ /* 0x000e620000002400 */
[----:B--2---:R-:W-:Y:S01]  /*1cf0*/  FSEL R25, R25, -INF , P3 ;  /* 0xff80000019197808 */ /* 0x004fe20001800000 */
[----:B------:R-:W-:Y:S01]  /*1d00*/  FMUL.FTZ R49, R49, UR4 ;  /* 0x0000000431317c20 */ /* 0x000fe20008410000 */
[----:B------:R-:W-:Y:S01]  /*1d10*/  FMUL.FTZ R52, R52, UR4 ;  /* 0x0000000434347c20 */ /* 0x000fe20008410000 */
[----:B------:R-:W-:Y:S01]  /*1d20*/  FMUL.FTZ R47, R47, UR4 ;  /* 0x000000042f2f7c20 */ /* 0x000fe20008410000 */
[----:B------:R-:W-:Y:S01]  /*1d30*/  FMNMX.FTZ R11, R12, R25, !PT ;  /* 0x000000190c0b7209 */ /* 0x000fe20007810000 */
[----:B------:R-:W-:Y:S01]  /*1d40*/  FMUL.FTZ R53, R53, UR4 ;  /* 0x0000000435357c20 */ /* 0x000fe20008410000 */
[----:B------:R-:W-:Y:S01]  /*1d50*/  FMUL.FTZ R56, R56, UR4 ;  /* 0x0000000438387c20 */ /* 0x000fe20008410000 */
[----:B------:R-:W2:Y:S01]  /*1d60*/  MUFU.TANH R6, R26 ;  /* 0x0000001a00067308 */ /* 0x000ea20000002400 */
[----:B---3--:R-:W-:Y:S01]  /*1d70*/  FSEL R90, R28, -INF , P6 ;  /* 0xff8000001c5a7808 */ /* 0x008fe20003000000 */
[----:B------:R-:W-:Y:S01]  /*1d80*/  FMUL.FTZ R50, R50, UR4 ;  /* 0x0000000432327c20 */ /* 0x000fe20008410000 */
[----:B------:R-:W-:Y:S01]  /*1d90*/  FMUL.FTZ R51, R51, UR4 ;  /* 0x0000000433337c20 */ /* 0x000fe20008410000 */
[----:B------:R-:W-:Y:S01]  /*1da0*/  FMUL.FTZ R57, R57, UR4 ;  /* 0x0000000439397c20 */ /* 0x000fe20008410000 */
[----:B------:R-:W-:Y:S01]  /*1db0*/  FMNMX.FTZ R11, R90, R11, !PT ;  /* 0x0000000b5a0b7209 */ /* 0x000fe20007810000 */
[----:B------:R-:W-:Y:S01]  /*1dc0*/  FMUL.FTZ R62, R62, UR4 ;  /* 0x000000043e3e7c20 */ /* 0x000fe20008410000 */
[----:B------:R-:W-:Y:S01]  /*1dd0*/  FMUL.FTZ R74, R74, UR4 ;  /* 0x000000044a4a7c20 */ /* 0x000fe20008410000 */
[----:B------:R-:W3:Y:S01]  /*1de0*/  MUFU.TANH R32, R32 ;  /* 0x0000002000207308 */ /* 0x000ee20000002400 */
[----:B-1----:R-:W-:Y:S01]  /*1df0*/  FSEL R92, R29, -INF , P5 ;  /* 0xff8000001d5c7808 */ /* 0x002fe20002800000 */
[----:B------:R-:W-:Y:S01]  /*1e00*/  FMUL.FTZ R60, R60, UR4 ;  /* 0x000000043c3c7c20 */ /* 0x000fe20008410000 */
[----:B------:R-:W-:Y:S01]  /*1e10*/  FMUL.FTZ R54, R54, UR4 ;  /* 0x0000000436367c20 */ /* 0x000fe20008410000 */
[----:B------:R-:W-:Y:S01]  /*1e20*/  FMUL.FTZ R55, R55, UR4 ;  /* 0x0000000437377c20 */ /* 0x000fe20008410000 */
[----:B------:R-:W-:Y:S01]  /*1e30*/  FMNMX.FTZ R11, R92, R11, !PT ;  /* 0x0000000b5c0b7209 */ /* 0x000fe20007810000 */
[----:B------:R-:W-:Y:S01]  /*1e40*/  FMUL.FTZ R61, R61, UR4 ;  /* 0x000000043d3d7c20 */ /* 0x000fe20008410000 */
[----:B------:R-:W-:Y:S01]  /*1e50*/  FMUL.FTZ R64, R64, UR4 ;  /* 0x0000000440407c20 */ /* 0x000fe20008410000 */
[----:B------:R-:W1:Y:S01]  /*1e60*/  MUFU.TANH R3, R27 ;  /* 0x0000001b00037308 */ /* 0x000e620000002400 */
[----:B--2---:R-:W-:Y:S01]  /*1e70*/  FSEL R6, R6, -INF , P2 ;  /* 0xff80000006067808 */ /* 0x004fe20001000000 */
[----:B------:R-:W-:Y:S01]  /*1e80*/  FMUL.FTZ R59, R59, UR4 ;  /* 0x000000043b3b7c20 */ /* 0x000fe20008410000 */
[----:B------:R-:W-:Y:S01]  /*1e90*/  ISETP.GT.AND P2, PT, R7, 0x11, PT ;  /* 0x000000110700780c */ /* 0x000fe20003f44270 */
[----:B------:R-:W-:Y:S01]  /*1ea0*/  FMUL.FTZ R65, R65, UR4 ;  /* 0x0000000441417c20 */ /* 0x000fe20008410000 */
[----:B------:R-:W-:Y:S01]  /*1eb0*/  FMUL.FTZ R68, R68, UR4 ;  /* 0x0000000444447c20 */ /* 0x000fe20008410000 */
        /* <DEDUP_REMOVED lines=13> */
[----:B------:R-:W-:Y:S01]  /*1f90*/  ISETP.GT.AND P3, PT, R7, 0x18, PT ;  /* 0x000000180700780c */ /* 0x000fe20003f64270 */
[----:B------:R-:W-:Y:S01]  /*1fa0*/  FMUL.FTZ R71, R71, UR4 ;  /* 0x0000000447477c20 */ /* 0x000fe20008410000 */
[----:B------:R-:W-:Y:S01]  /*1fb0*/  FMUL.FTZ R77, R77, UR4 ;  /* 0x000000044d4d7c20 */ /* 0x000fe20008410000 */
[----:B------:R-:W-:Y:S01]  /*1fc0*/  FMUL.FTZ R80, R80, UR4 ;  /* 0x0000000450507c20 */ /* 0x000fe20008410000 */
[----:B------:R-:W-:Y:S01]  /*1fd0*/  FMUL.FTZ R75, R75, UR4 ;  /* 0x000000044b4b7c20 */ /* 0x000fe20008410000 */
[----:B------:R-:W-:Y:S01]  /*1fe0*/  MUFU.TANH R36, R36 ;  /* 0x0000002400247308 */ /* 0x000fe20000002400 */
[----:B--2---:R-:W-:Y:S01]  /*1ff0*/  FSEL R96, R33, -INF , P2 ;  /* 0xff80000021607808 */ /* 0x004fe20001000000 */
[----:B------:R-:W-:Y:S01]  /*2000*/  FMUL.FTZ R81, R81, UR4 ;  /* 0x0000000451517c20 */ /* 0x000fe20008410000 */
[----:B------:R-:W-:Y:S01]  /*2010*/  FMUL.FTZ R84, R84, UR4 ;  /* 0x0000000454547c20 */ /* 0x000fe20008410000 */
[----:B------:R-:W-:Y:S01]  /*2020*/  FMUL.FTZ R85, R85, UR4 ;  /* 0x0000000455557c20 */ /* 0x000fe20008410000 */
[----:B------:R-:W-:Y:S01]  /*2030*/  FMNMX.FTZ R11, R96, R11, !PT ;  /* 0x0000000b600b7209 */ /* 0x000fe20007810000 */
[----:B------:R-:W-:Y:S01]  /*2040*/  FMUL.FTZ R79, R79, UR4 ;  /* 0x000000044f4f7c20 */ /* 0x000fe20008410000 */
[----:B------:R-:W-:Y:S01]  /*2050*/  FMUL.FTZ R82, R82, UR4 ;  /* 0x0000000452527c20 */ /* 0x000fe20008410000 */
[----:B------:R-:W1:Y:S01]  /*2060*/  MUFU.TANH R14, R31 ;  /* 0x0000001f000e7308 */ /* 0x000e620000002400 */
[----:B---3--:R-:W-:Y:S01]  /*2070*/  FSEL R8, R8, -INF , P6 ;  /* 0xff80000008087808 */ /* 0x008fe20003000000 */
[----:B------:R-:W-:Y:S01]  /*2080*/  FMUL.FTZ R83, R83, UR4 ;  /* 0x0000000453537c20 */ /* 0x000fe20008410000 */
[----:B------:R-:W-:Y:S01]  /*2090*/  ISETP.GT.AND P6, PT, R7, 0x19, PT ;  /* 0x000000190700780c */ /* 0x000fe20003fc4270 */
[----:B------:R-:W-:Y:S01]  /*20a0*/  FMUL.FTZ R86, R86, UR4 ;  /* 0x0000000456567c20 */ /* 0x000fe20008410000 */
[----:B------:R-:W-:Y:S01]  /*20b0*/  FMUL.FTZ R87, R87, UR4 ;  /* 0x0000000457577c20 */ /* 0x000fe20008410000 */
[----:B------:R2:W-:Y:S02]  /*20c0*/  @!P1 SYNCS.ARRIVE.TRANS64.RED.A1T0 RZ, [R0+URZ], RZ ;  /* 0x000000ff00ff99a7 */ /* 0x0005e4000810043f */
[----:B------:R-:W3:Y:S08]  /*20d0*/  MUFU.TANH R37, R37 ;  /* 0x0000002500257308 */ /* 0x000ef00000002400 */
[----:B------:R-:W4:Y:S01]  /*20e0*/  MUFU.TANH R20, R34 ;  /* 0x0000002200147308 */ /* 0x000f220000002400 */
[----:B-1----:R-:W-:-:S02]  /*20f0*/  FSEL R14, R14, -INF , P5 ;  /* 0xff8000000e0e7808 */ /* 0x002fc40002800000 */
[----:B------:R-:W-:-:S05]  /*2100*/  ISETP.GT.AND P5, PT, R7, 0x20, PT ;  /* 0x000000200700780c */ /* 0x000fca0003fa4270 */
[----:B------:R-:W1:Y:S01]  /*2110*/  MUFU.TANH R40, R40 ;  /* 0x0000002800287308 */ /* 0x000e620000002400 */
[----:B---3--:R-:W-:-:S07]  /*2120*/  FSEL R98, R37, -INF , P6 ;  /* 0xff80000025627808 */ /* 0x008fce0003000000 */
[----:B------:R-:W3:Y:S01]  /*2130*/  MUFU.TANH R35, R35 ;  /* 0x0000002300237308 */ /* 0x000ee20000002400 */
[----:B----4-:R-:W-:Y:S02]  /*2140*/  FSEL R20, R20, -INF , P4 ;  /* 0xff80000014147808 */ /* 0x010fe40002000000 */
[----:B------:R-:W-:-:S05]  /*2150*/  ISETP.GT.AND P4, PT, R7, 0x21, PT ;  /* 0x000000210700780c */ /* 0x000fca0003f84270 */
[----:B------:R-:W4:Y:S01]  /*2160*/  MUFU.TANH R41, R41 ;  /* 0x0000002900297308 */ /* 0x000f220000002400 */
[----:B-1----:R-:W-:-:S07]  /*2170*/  FSEL R100, R40, -INF , P5 ;  /* 0xff80000028647808 */ /* 0x002fce0002800000 */
[----:B------:R-:W1:Y:S01]  /*2180*/  MUFU.TANH R34, R46 ;  /* 0x0000002e00227308 */ /* 0x000e620000002400 */
[----:B---3--:R-:W-:Y:S02]  /*2190*/  FSEL R24, R35, -INF , P2 ;  /* 0xff80000023187808 */ /* 0x008fe40001000000 */
[----:B------:R-:W-:-:S05]  /*21a0*/  ISETP.GT.AND P2, PT, R7, 0x28, PT ;  /* 0x000000280700780c */ /* 0x000fca0003f44270 */
[----:B------:R-:W3:Y:S01]  /*21b0*/  MUFU.TANH R26, R38 ;  /* 0x00000026001a7308 */ /* 0x000ee20000002400 */
[----:B----4-:R-:W-:-:S07]  /*21c0*/  FSEL R102, R41, -INF , P4 ;  /* 0xff80000029667808 */ /* 0x010fce0002000000 */
[----:B------:R-:W-:Y:S01]  /*21d0*/  MUFU.TANH R46, R58 ;  /* 0x0000003a002e7308 */ /* 0x000fe20000002400 */
[----:B-1----:R-:W-:-:S07]  /*21e0*/  FSEL R34, R34, -INF , P2 ;  /* 0xff80000022227808 */ /* 0x002fce0001000000 */
[----:B------:R-:W1:Y:S01]  /*21f0*/  MUFU.TANH R44, R44 ;  /* 0x0000002c002c7308 */ /* 0x000e620000002400 */
[----:B---3--:R-:W-:-:S07]  /*2200*/  FSEL R26, R26, -INF , P3 ;  /* 0xff8000001a1a7808 */ /* 0x008fce0001800000 */
[----:B------:R3:W-:Y:S08]  /*2210*/  MUFU.TANH R58, R70 ;  /* 0x00000046003a7308 */ /* 0x0007f00000002400 */
[----:B------:R-:W4:Y:S01]  /*2220*/  MUFU.TANH R39, R39 ;  /* 0x0000002700277308 */ /* 0x000f220000002400 */
[----:B---3--:R-:W-:Y:S02]  /*2230*/  FSEL R70, R36, -INF , P3 ;  /* 0xff80000024467808 */ /* 0x008fe40001800000 */
[----:B------:R-:W-:-:S02]  /*2240*/  ISETP.GT.AND P3, PT, R7, 0x29, PT ;  /* 0x000000290700780c */ /* 0x000fc40003f64270 */
[----:B------:R-:W-:Y:S02]  /*2250*/  FMNMX.FTZ R11, R70, R11, !PT ;  /* 0x0000000b460b7209 */ /* 0x000fe40007810000 */
[----:B-1----:R-:W-:Y:S01]  /*2260*/  FSEL R104, R44, -INF , P2 ;  /* 0xff8000002c687808 */ /* 0x002fe20001000000 */
[----:B------:R-:W1:Y:S01]  /*2270*/  MUFU.TANH R45, R45 ;  /* 0x0000002d002d7308 */ /* 0x000e620000002400 */
[----:B------:R-:W-:Y:S02]  /*2280*/  FMNMX.FTZ R11, R98, R11, !PT ;  /* 0x0000000b620b7209 */ /* 0x000fe40007810000 */
[----:B------:R-:W-:Y:S02]  /*2290*/  ISETP.GT.AND P2, PT, R7, 0x39, PT ;  /* 0x000000390700780c */ /* 0x000fe40003f44270 */
[----:B------:R-:W-:-:S03]  /*22a0*/  FMNMX.FTZ R11, R100, R11, !PT ;  /* 0x0000000b640b7209 */ /* 0x000fc60007810000 */
[----:B------:R-:W3:Y:S01]  /*22b0*/  MUFU.TANH R30, R42 ;  /* 0x0000002a001e7308 */ /* 0x000ee20000002400 */
[----:B------:R-:W-:Y:S02]  /*22c0*/  FMNMX.FTZ R11, R102, R11, !PT ;  /* 0x0000000b660b7209 */ /* 0x000fe40007810000 */
[----:B----4-:R-:W-:Y:S02]  /*22d0*/  FSEL R28, R39, -INF , P6 ;  /* 0xff800000271c7808 */ /* 0x010fe40003000000 */
[----:B------:R-:W-:Y:S02]  /*22e0*/  ISETP.GT.AND P6, PT, R7, 0x30, PT ;  /* 0x000000300700780c */ /* 0x000fe40003fc4270 */
[----:B------:R-:W-:Y:S01]  /*22f0*/  FMNMX.FTZ R11, R104, R11, !PT ;  /* 0x0000000b680b7209 */ /* 0x000fe20007810000 */
[----:B------:R-:W4:Y:S01]  /*2300*/  MUFU.TANH R48, R48 ;  /* 0x0000003000307308 */ /* 0x000f220000002400 */
[----:B-1----:R-:W-:-:S04]  /*2310*/  FSEL R106, R45, -INF , P3 ;  /* 0xff8000002d6a7808 */ /* 0x002fc80001800000 */
[----:B------:R-:W-:-:S03]  /*2320*/  FMNMX.FTZ R11, R106, R11, !PT ;  /* 0x0000000b6a0b7209 */ /* 0x000fc60007810000 */
[----:B------:R-:W1:Y:S01]  /*2330*/  MUFU.TANH R43, R43 ;  /* 0x0000002b002b7308 */ /* 0x000e620000002400 */
[----:B---3--:R-:W-:Y:S02]  /*2340*/  FSEL R30, R30, -INF , P5 ;  /* 0xff8000001e1e7808 */ /* 0x008fe40002800000 */
[----:B------:R-:W-:-:S05]  /*2350*/  ISETP.GT.AND P5, PT, R7, 0x31, PT ;  /* 0x000000310700780c */ /* 0x000fca0003fa4270 */
[----:B------:R-:W-:Y:S01]  /*2360*/  MUFU.TANH R49, R49 ;  /* 0x0000003100317308 */ /* 0x000fe20000002400 */
[----:B----4-:R-:W-:-:S04]  /*2370*/  FSEL R108, R48, -INF , P6 ;  /* 0xff800000306c7808 */ /* 0x010fc80003000000 */
[----:B------:R-:W-:-:S03]  /*2380*/  FMNMX.FTZ R11, R108, R11, !PT ;  /* 0x0000000b6c0b7209 */ /* 0x000fc60007810000 */
[----:B------:R-:W3:Y:S01]  /*2390*/  MUFU.TANH R52, R52 ;  /* 0x0000003400347308 */ /* 0x000ee20000002400 */
[----:B-1----:R-:W-:Y:S02]  /*23a0*/  FSEL R32, R43, -INF , P4 ;  /* 0xff8000002b207808 */ /* 0x002fe40002000000 */
[----:B------:R-:W-:-:S05]  /*23b0*/  ISETP.GT.AND P4, PT, R7, 0x38, PT ;  /* 0x000000380700780c */ /* 0x000fca0003f84270 */
[----:B------:R-:W1:Y:S08]  /*23c0*/  MUFU.TANH R47, R47 ;  /* 0x0000002f002f7308 */ /* 0x000e700000002400 */
[----:B------:R-:W4:Y:S01]  /*23d0*/  MUFU.TANH R53, R53 ;  /* 0x0000003500357308 */ /* 0x000f220000002400 */
[----:B---3--:R-:W-:-:S07]  /*23e0*/  FSEL R110, R52, -INF , P4 ;  /* 0xff800000346e7808 */ /* 0x008fce0002000000 */
[----:B------:R-:W3:Y:S01]  /*23f0*/  MUFU.TANH R38, R50 ;  /* 0x0000003200267308 */ /* 0x000ee20000002400 */
[----:B-1----:R-:W-:Y:S02]  /*2400*/  FSEL R36, R47, -INF , P3 ;  /* 0xff8000002f247808 */ /* 0x002fe40001800000 */
[----:B------:R-:W-:-:S04]  /*2410*/  ISETP.GT.AND P3, PT, R7, 0x40, PT ;  /* 0x000000400700780c */ /* 0x000fc80003f64270 */
[----:B------:R-:W-:Y:S01]  /*2420*/  FSEL R46, R46, -INF , P3 ;  /* 0xff8000002e2e7808 */ /* 0x000fe20001800000 */
[----:B------:R-:W1:Y:S01]  /*2430*/  MUFU.TANH R56, R56 ;  /* 0x0000003800387308 */ /* 0x000e620000002400 */
[----:B----4-:R-:W-:-:S07]  /*2440*/  FSEL R112, R53, -INF , P2 ;  /* 0xff80000035707808 */ /* 0x010fce0001000000 */
[----:B------:R-:W4:Y:S01]  /*2450*/  MUFU.TANH R51, R51 ;  /* 0x0000003300337308 */ /* 0x000f220000002400 */
[----:B---3--:R-:W-:Y:S02]  /*2460*/  FSEL R38, R38, -INF , P6 ;  /* 0xff80000026267808 */ /* 0x008fe40003000000 */
[----:B------:R-:W-:-:S05]  /*2470*/  ISETP.GT.AND P6, PT, R7, 0x41, PT ;  /* 0x000000410700780c */ /* 0x000fca0003fc4270 */
[----:B------:R-:W-:Y:S01]  /*2480*/  MUFU.TANH R50, R62 ;  /* 0x0000003e00327308 */ /* 0x000fe20000002400 */
[----:B-1----:R-:W-:Y:S02]  /*2490*/  FSEL R114, R56, -INF , P3 ;  /* 0xff80000038727808 */ /* 0x002fe40001800000 */
[----:B------:R-:W-:-:S05]  /*24a0*/  ISETP.GT.AND P3, PT, R7, 0x51, PT ;  /* 0x000000510700780c */ /* 0x000fca0003f64270 */
[----:B------:R-:W1:Y:S01]  /*24b0*/  MUFU.TANH R57, R57 ;  /* 0x0000003900397308 */ /* 0x000e620000002400 */
[----:B----4-:R-:W-:-:S07]  /*24c0*/  FSEL R40, R51, -INF , P5 ;  /* 0xff80000033287808 */ /* 0x010fce0002800000 */
        /* <DEDUP_REMOVED lines=8> */
[----:B------:R-:W-:Y:S02]  /*2550*/  FSEL R50, R50, -INF , P5 ;  /* 0xff80000032327808 */ /* 0x000fe40002800000 */
[----:B------:R-:W-:-:S03]  /*2560*/  FMNMX.FTZ R11, R112, R11, !PT ;  /* 0x0000000b700b7209 */ /* 0x000fc60007810000 */
[----:B------:R-:W3:Y:S01]  /*2570*/  MUFU.TANH R55, R55 ;  /* 0x0000003700377308 */ /* 0x000ee20000002400 */
[----:B------:R-:W-:Y:S02]  /*2580*/  FMNMX.FTZ R11, R114, R11, !PT ;  /* 0x0000000b720b7209 */ /* 0x000fe40007810000 */
[----:B----4-:R-:W-:Y:S02]  /*2590*/  FSEL R42, R42, -INF , P4 ;  /* 0xff8000002a2a7808 */ /* 0x010fe40002000000 */
[C---:B------:R-:W-:Y:S02]  /*25a0*/  ISETP.GT.AND P4, PT, R7.reuse, 0x49, PT ;  /* 0x000000490700780c */ /* 0x040fe40003f84270 */
[----:B------:R-:W-:Y:S01]  /*25b0*/  FMNMX.FTZ R11, R116, R11, !PT ;  /* 0x0000000b740b7209 */ /* 0x000fe20007810000 */
[----:B------:R-:W4:Y:S01]  /*25c0*/  MUFU.TANH R61, R61 ;  /* 0x0000003d003d7308 */ /* 0x000f220000002400 */
[----:B-1----:R-:W-:Y:S02]  /*25d0*/  FSEL R118, R60, -INF , P5 ;  /* 0xff8000003c767808 */ /* 0x002fe40002800000 */
[----:B------:R-:W-:-:S02]  /*25e0*/  ISETP.GT.AND P5, PT, R7, 0x59, PT ;  /* 0x000000590700780c */ /* 0x000fc40003fa4270 */
[----:B------:R-:W-:-:S03]  /*25f0*/  FMNMX.FTZ R11, R118, R11, !PT ;  /* 0x0000000b760b7209 */ /* 0x000fc60007810000 */
[----:B------:R-:W1:Y:S01]  /*2600*/  MUFU.TANH R64, R64 ;  /* 0x0000004000407308 */ /* 0x000e620000002400 */
[----:B---3--:R-:W-:Y:S02]  /*2610*/  FSEL R44, R55, -INF , P2 ;  /* 0xff800000372c7808 */ /* 0x008fe40001000000 */
[----:B------:R-:W-:-:S05]  /*2620*/  ISETP.GT.AND P2, PT, R7, 0x50, PT ;  /* 0x000000500700780c */ /* 0x000fca0003f44270 */
[----:B------:R-:W3:Y:S01]  /*2630*/  MUFU.TANH R59, R59 ;  /* 0x0000003b003b7308 */ /* 0x000ee20000002400 */
[----:B----4-:R-:W-:-:S04]  /*2640*/  FSEL R120, R61, -INF , P4 ;  /* 0xff8000003d787808 */ /* 0x010fc80002000000 */
[----:B------:R-:W-:-:S03]  /*2650*/  FMNMX.FTZ R11, R120, R11, !PT ;  /* 0x0000000b780b7209 */ /* 0x000fc60007810000 */
[----:B------:R-:W-:Y:S01]  /*2660*/  MUFU.TANH R65, R65 ;  /* 0x0000004100417308 */ /* 0x000fe20000002400 */
[----:B-1----:R-:W-:-:S04]  /*2670*/  FSEL R122, R64, -INF , P2 ;  /* 0xff800000407a7808 */ /* 0x002fc80001000000 */
[----:B------:R-:W-:-:S03]  /*2680*/  FMNMX.FTZ R11, R122, R11, !PT ;  /* 0x0000000b7a0b7209 */ /* 0x000fc60007810000 */
[----:B------:R-:W1:Y:S01]  /*2690*/  MUFU.TANH R68, R68 ;  /* 0x0000004400447308 */ /* 0x000e620000002400 */
[----:B---3--:R-:W-:Y:S02]  /*26a0*/  FSEL R48, R59, -INF , P6 ;  /* 0xff8000003b307808 */ /* 0x008fe40003000000 */
[----:B------:R-:W-:-:S04]  /*26b0*/  ISETP.GT.AND P6, PT, R7, 0x58, PT ;  /* 0x000000580700780c */ /* 0x000fc80003fc4270 */
[----:B------:R-:W-:Y:S01]  /*26c0*/  FSEL R58, R58, -INF , P6 ;  /* 0xff8000003a3a7808 */ /* 0x000fe20003000000 */
[----:B------:R-:W3:Y:S08]  /*26d0*/  MUFU.TANH R63, R63 ;  /* 0x0000003f003f7308 */ /* 0x000ef00000002400 */
[----:B------:R-:W4:Y:S01]  /*26e0*/  MUFU.TANH R69, R69 ;  /* 0x0000004500457308 */ /* 0x000f220000002400 */
[----:B-1----:R-:W-:-:S02]  /*26f0*/  FSEL R68, R68, -INF , P6 ;  /* 0xff80000044447808 */ /* 0x002fc40003000000 */
[----:B------:R-:W-:-:S05]  /*2700*/  ISETP.GT.AND P6, PT, R7, 0x69, PT ;  /* 0x000000690700780c */ /* 0x000fca0003fc4270 */
[----:B------:R-:W1:Y:S01]  /*2710*/  MUFU.TANH R67, R67 ;  /* 0x0000004300437308 */ /* 0x000e620000002400 */
[----:B---3--:R-:W-:Y:S02]  /*2720*/  FSEL R52, R63, -INF , P4 ;  /* 0xff8000003f347808 */ /* 0x008fe40002000000 */
[----:B------:R-:W-:-:S04]  /*2730*/  ISETP.GT.AND P4, PT, R7, 0x60, PT ;  /* 0x000000600700780c */ /* 0x000fc80003f84270 */
[----:B------:R-:W-:Y:S01]  /*2740*/  FSEL R62, R62, -INF , P4 ;  /* 0xff8000003e3e7808 */ /* 0x000fe20002000000 */
[----:B------:R-:W3:Y:S01]  /*2750*/  MUFU.TANH R72, R72 ;  /* 0x0000004800487308 */ /* 0x000ee20000002400 */
[----:B----4-:R-:W-:-:S07]  /*2760*/  FSEL R124, R69, -INF , P5 ;  /* 0xff800000457c7808 */ /* 0x010fce0002800000 */
[----:B------:R-:W4:Y:S01]  /*2770*/  MUFU.TANH R54, R66 ;  /* 0x0000004200367308 */ /* 0x000f220000002400 */
[----:B-1----:R-:W-:-:S07]  /*2780*/  FSEL R56, R67, -INF , P3 ;  /* 0xff80000043387808 */ /* 0x002fce0001800000 */
[----:B------:R-:W1:Y:S01]  /*2790*/  MUFU.TANH R73, R73 ;  /* 0x0000004900497308 */ /* 0x000e620000002400 */
[----:B---3--:R-:W-:Y:S02]  /*27a0*/  FSEL R72, R72, -INF , P4 ;  /* 0xff80000048487808 */ /* 0x008fe40002000000 */
[----:B------:R-:W-:-:S05]  /*27b0*/  ISETP.GT.AND P4, PT, R7, 0x71, PT ;  /* 0x000000710700780c */ /* 0x000fca0003f84270 */
[----:B------:R3:W5:Y:S01]  /*27c0*/  MUFU.TANH R66, R78 ;  /* 0x0000004e00427308 */ /* 0x0007620000002400 */
[----:B----4-:R-:W-:Y:S02]  /*27d0*/  FSEL R54, R54, -INF , P2 ;  /* 0xff80000036367808 */ /* 0x010fe40001000000 */
[----:B------:R-:W-:-:S05]  /*27e0*/  ISETP.GT.AND P2, PT, R7, 0x68, PT ;  /* 0x000000680700780c */ /* 0x000fca0003f44270 */
[----:B------:R-:W4:Y:S01]  /*27f0*/  MUFU.TANH R76, R76 ;  /* 0x0000004c004c7308 */ /* 0x000f220000002400 */
[----:B---3--:R-:W-:Y:S02]  /*2800*/  FSEL R78, R65, -INF , P3 ;  /* 0xff800000414e7808 */ /* 0x008fe40001800000 */
[----:B------:R-:W-:Y:S02]  /*2810*/  ISETP.GT.AND P3, PT, R7, 0x61, PT ;  /* 0x000000610700780c */ /* 0x000fe40003f64270 */
[----:B------:R-:W-:Y:S02]  /*2820*/  FMNMX.FTZ R11, R78, R11, !PT ;  /* 0x0000000b4e0b7209 */ /* 0x000fe40007810000 */
[----:B-1----:R-:W-:Y:S01]  /*2830*/  FSEL R126, R73, -INF , P3 ;  /* 0xff800000497e7808 */ /* 0x002fe20001800000 */
[----:B------:R-:W1:Y:S01]  /*2840*/  MUFU.TANH R71, R71 ;  /* 0x0000004700477308 */ /* 0x000e620000002400 */
[----:B------:R-:W-:Y:S02]  /*2850*/  FMNMX.FTZ R11, R68, R11, !PT ;  /* 0x0000000b440b7209 */ /* 0x000fe40007810000 */
[----:B-----5:R-:W-:-:S02]  /*2860*/  FSEL R66, R66, -INF , P2 ;  /* 0xff80000042427808 */ /* 0x020fc40001000000 */
[----:B------:R-:W-:-:S03]  /*2870*/  FMNMX.FTZ R11, R124, R11, !PT ;  /* 0x0000000b7c0b7209 */ /* 0x000fc60007810000 */
[----:B------:R-:W3:Y:S01]  /*2880*/  MUFU.TANH R77, R77 ;  /* 0x0000004d004d7308 */ /* 0x000ee20000002400 */
[----:B------:R-:W-:Y:S02]  /*2890*/  FMNMX.FTZ R11, R72, R11, !PT ;  /* 0x0000000b480b7209 */ /* 0x000fe40007810000 */
[----:B----4-:R-:W-:Y:S02]  /*28a0*/  FSEL R76, R76, -INF , P2 ;  /* 0xff8000004c4c7808 */ /* 0x010fe40001000000 */
[----:B------:R-:W-:Y:S02]  /*28b0*/  FMNMX.FTZ R11, R126, R11, !PT ;  /* 0x0000000b7e0b7209 */ /* 0x000fe40007810000 */
[----:B------:R-:W-:Y:S01]  /*28c0*/  ISETP.GT.AND P2, PT, R7, 0x79, PT ;  /* 0x000000790700780c */ /* 0x000fe20003f44270 */
[----:B------:R-:W4:Y:S01]  /*28d0*/  MUFU.TANH R80, R80 ;  /* 0x0000005000507308 */ /* 0x000f220000002400 */
[----:B-1----:R-:W-:Y:S02]  /*28e0*/  FSEL R60, R71, -INF , P5 ;  /* 0xff800000473c7808 */ /* 0x002fe40002800000 */
[----:B------:R-:W-:-:S02]  /*28f0*/  ISETP.GT.AND P5, PT, R7, 0x70, PT ;  /* 0x000000700700780c */ /* 0x000fc40003fa4270 */
[----:B------:R-:W-:-:S03]  /*2900*/  FMNMX.FTZ R11, R76, R11, !PT ;  /* 0x0000000b4c0b7209 */ /* 0x000fc60007810000 */
[----:B------:R-:W1:Y:S01]  /*2910*/  MUFU.TANH R75, R75 ;  /* 0x0000004b004b7308 */ /* 0x000e620000002400 */
[----:B---3--:R-:W-:-:S04]  /*2920*/  FSEL R128, R77, -INF , P6 ;  /* 0xff8000004d807808 */ /* 0x008fc80003000000 */
[----:B------:R-:W-:-:S03]  /*2930*/  FMNMX.FTZ R11, R128, R11, !PT ;  /* 0x0000000b800b7209 */ /* 0x000fc60007810000 */
[----:B------:R-:W3:Y:S01]  /*2940*/  MUFU.TANH R81, R81 ;  /* 0x0000005100517308 */ /* 0x000ee20000002400 */
[----:B----4-:R-:W-:-:S04]  /*2950*/  FSEL R80, R80, -INF , P5 ;  /* 0xff80000050507808 */ /* 0x010fc80002800000 */
[----:B------:R-:W-:-:S03]  /*2960*/  FMNMX.FTZ R11, R80, R11, !PT ;  /* 0x0000000b500b7209 */ /* 0x000fc60007810000 */
[----:B------:R-:W4:Y:S01]  /*2970*/  MUFU.TANH R84, R84 ;  /* 0x0000005400547308 */ /* 0x000f220000002400 */
[----:B-1----:R-:W-:Y:S02]  /*2980*/  FSEL R64, R75, -INF , P3 ;  /* 0xff8000004b407808 */ /* 0x002fe40001800000 */
[----:B------:R-:W-:Y:S01]  /*2990*/  ISETP.GT.AND P3, PT, R7, 0x78, PT ;  /* 0x000000780700780c */ /* 0x000fe20003f64270 */
[----:B------:R-:W-:-:S04]  /*29a0*/  IMAD.U32 R7, RZ, RZ, UR5 ;  /* 0x00000005ff077e24 */ /* 0x000fc8000f8e00ff */
[----:B------:R-:W1:Y:S01]  /*29b0*/  MUFU.TANH R85, R85 ;  /* 0x0000005500557308 */ /* 0x000e620000002400 */
[----:B---3--:R-:W-:-:S04]  /*29c0*/  FSEL R130, R81, -INF , P4 ;  /* 0xff80000051827808 */ /* 0x008fc80002000000 */
[----:B------:R-:W-:-:S03]  /*29d0*/  FMNMX.FTZ R11, R130, R11, !PT ;  /* 0x0000000b820b7209 */ /* 0x000fc60007810000 */
[----:B------:R-:W-:Y:S01]  /*29e0*/  MUFU.TANH R79, R79 ;  /* 0x0000004f004f7308 */ /* 0x000fe20000002400 */
[----:B----4-:R-:W-:-:S04]  /*29f0*/  FSEL R84, R84, -INF , P3 ;  /* 0xff80000054547808 */ /* 0x010fc80001800000 */
[----:B------:R-:W-:-:S03]  /*2a00*/  FMNMX.FTZ R11, R84, R11, !PT ;  /* 0x0000000b540b7209 */ /* 0x000fc60007810000 */
[----:B------:R-:W3:Y:S01]  /*2a10*/  MUFU.TANH R82, R82 ;  /* 0x0000005200527308 */ /* 0x000ee20000002400 */
[----:B-1----:R-:W-:-:S04]  /*2a20*/  FSEL R132, R85, -INF , P2 ;  /* 0xff80000055847808 */ /* 0x002fc80001000000 */
[----:B------:R-:W-:-:S03]  /*2a30*/  FMNMX.FTZ R11, R132, R11, !PT ;  /* 0x0000000b840b7209 */ /* 0x000fc60007810000 */
[----:B------:R-:W-:Y:S02]  /*2a40*/  MUFU.TANH R83, R83 ;  /* 0x0000005300537308 */ /* 0x000fe40000002400 */
[----:B------:R-:W1:Y:S06]  /*2a50*/  SHFL.BFLY PT, R10, R11, 0x2, 0x1f ;  /* 0x0c401f000b0a7f89 */ /* 0x000e6c00000e0000 */
[----:B------:R-:W4:Y:S01]  /*2a60*/  MUFU.TANH R86, R86 ;  /* 0x0000005600567308 */ /* 0x000f220000002400 */
[----:B---3--:R-:W-:-:S07]  /*2a70*/  FSEL R82, R82, -INF , P5 ;  /* 0xff80000052527808 */ /* 0x008fce0002800000 */
[----:B------:R-:W3:Y:S01]  /*2a80*/  MUFU.TANH R87, R87 ;  /* 0x0000005700577308 */ /* 0x000ee20000002400 */
[----:B----4-:R-:W-:Y:S02]  /*2a90*/  FSEL R86, R86, -INF , P3 ;  /* 0xff80000056567808 */ /* 0x010fe40001800000 */
[----:B-1----:R-:W-:-:S05]  /*2aa0*/  FMNMX.FTZ R13, R11, R10, !PT ;  /* 0x0000000a0b0d7209 */ /* 0x002fca0007810000 */
[----:B------:R-:W1:Y:S02]  /*2ab0*/  SHFL.BFLY PT, R10, R13, 0x1, 0x1f ;  /* 0x0c201f000d0a7f89 */ /* 0x000e6400000e0000 */
[----:B-1----:R-:W-:Y:S02]  /*2ac0*/  FMNMX.FTZ R10, R13, R10, !PT ;  /* 0x0000000a0d0a7209 */ /* 0x002fe40007810000 */
[----:B------:R-:W-:Y:S02]  /*2ad0*/  FMNMX.FTZ R13, R6, R3, !PT ;  /* 0x00000003060d7209 */ /* 0x000fe40007810000 */
[C---:B------:R-:W-:Y:S01]  /*2ae0*/  FSETP.NEU.FTZ.AND P0, PT, R10.reuse, -INF , PT ;  /* 0xff8000000a00780b */ /* 0x040fe20003f1d000 */
[----:B------:R-:W-:Y:S01]  /*2af0*/  FMUL.FTZ R15, R10, R7 ;  /* 0x000000070a0f7220 */ /* 0x000fe20000410000 */
[----:B------:R-:W-:-:S04]  /*2b00*/  FMNMX.FTZ R13, R8, R13, !PT ;  /* 0x0000000d080d7209 */ /* 0x000fc80007810000 */
[----:B------:R-:W-:Y:S02]  /*2b10*/  FMNMX.FTZ R13, R14, R13, !PT ;  /* 0x0000000d0e0d7209 */ /* 0x000fe40007810000 */
[----:B------:R-:W-:Y:S02]  /*2b20*/  FSEL R37, R15, RZ, P0 ;  /* 0x000000ff0f257208 */ /* 0x000fe40000000000 */
[----:B------:R-:W-:Y:S02]  /*2b30*/  FMNMX.FTZ R13, R20, R13, !PT ;  /* 0x0000000d140d7209 */ /* 0x000fe40007810000 */
[----:B------:R-:W-:Y:S01]  /*2b40*/  ISETP.NE.AND P0, PT, R9, RZ, PT ;  /* 0x000000ff0900720c */ /* 0x000fe20003f05270 */
[--C-:B------:R-:W-:Y:S01]  /*2b50*/  FFMA.FTZ R9, R25, R7, -R37.reuse ;  /* 0x0000000719097223 */ /* 0x100fe20000010825 */
[----:B------:R-:W-:Y:S01]  /*2b60*/  FMNMX.FTZ R15, R24, R13, !PT ;  /* 0x0000000d180f7209 */ /* 0x000fe20007810000 */
[-CC-:B------:R-:W-:Y:S01]  /*2b70*/  FFMA.FTZ R178, R70, R7.reuse, -R37.reuse ;  /* 0x0000000746b27223 */ /* 0x180fe20000010825 */
[----:B------:R-:W-:Y:S01]  /*2b80*/  FSEL R70, R79, -INF , P6 ;  /* 0xff8000004f467808 */ /* 0x000fe20003000000 */
[--C-:B------:R-:W-:Y:S01]  /*2b90*/  FFMA.FTZ R74, R74, R7, -R37.reuse ;  /* 0x000000074a4a7223 */ /* 0x100fe20000010825 */
[----:B------:R-:W-:Y:S01]  /*2ba0*/  FMNMX.FTZ R15, R26, R15, !PT ;  /* 0x0000000f1a0f7209 */ /* 0x000fe20007810000 */
[-CC-:B------:R-:W-:Y:S01]  /*2bb0*/  FFMA.FTZ R182, R90, R7.reuse, -R37.reuse ;  /* 0x000000075ab67223 */ /* 0x180fe20000010825 */
[----:B---3--:R-:W-:Y:S01]  /*2bc0*/  FSEL R90, R87, -INF , P2 ;  /* 0xff800000575a7808 */ /* 0x008fe20001000000 */
[--C-:B------:R-:W-:Y:S01]  /*2bd0*/  FFMA.FTZ R180, R12, R7, -R37.reuse ;  /* 0x000000070cb47223 */ /* 0x100fe20000010825 */
[----:B------:R-:W-:Y:S01]  /*2be0*/  FMNMX.FTZ R15, R28, R15, !PT ;  /* 0x0000000f1c0f7209 */ /* 0x000fe20007810000 */
[----:B------:R-:W-:Y:S01]  /*2bf0*/  MUFU.EX2 R9, R9 ;  /* 0x0000000900097308 */ /* 0x000fe20000000800 */
[-CC-:B------:R-:W-:Y:S01]  /*2c00*/  FFMA.FTZ R11, R92, R7.reuse, -R37.reuse ;  /* 0x000000075c0b7223 */ /* 0x180fe20000010825 */
[--C-:B------:R-:W-:Y:S01]  /*2c10*/  FFMA.FTZ R176, R94, R7, -R37.reuse ;  /* 0x000000075eb07223 */ /* 0x100fe20000010825 */
[----:B------:R-:W-:Y:S01]  /*2c20*/  FMNMX.FTZ R15, R30, R15, !PT ;  /* 0x0000000f1e0f7209 */ /* 0x000fe20007810000 */
[-CC-:B------:R-:W-:Y:S01]  /*2c30*/  FFMA.FTZ R96, R96, R7.reuse, -R37.reuse ;  /* 0x0000000760607223 */ /* 0x180fe20000010825 */
[-CC-:B------:R-:W-:Y:S01]  /*2c40*/  FFMA.FTZ R98, R98, R7.reuse, -R37.reuse ;  /* 0x0000000762627223 */ /* 0x180fe20000010825 */
[--C-:B------:R-:W-:Y:S01]  /*2c50*/  FFMA.FTZ R172, R100, R7, -R37.reuse ;  /* 0x0000000764ac7223 */ /* 0x100fe20000010825 */
[----:B------:R-:W-:Y:S01]  /*2c60*/  FMNMX.FTZ R21, R32, R15, !PT ;  /* 0x0000000f20157209 */ /* 0x000fe20007810000 */
[----:B------:R-:W1:Y:S01]  /*2c70*/  MUFU.EX2 R180, R180 ;  /* 0x000000b400b47308 */ /* 0x000e620000000800 */
[-CC-:B------:R-:W-:Y:S01]  /*2c80*/  FFMA.FTZ R102, R102, R7.reuse, -R37.reuse ;  /* 0x0000000766667223 */ /* 0x180fe20000010825 */
[--C-:B------:R-:W-:Y:S01]  /*2c90*/  FFMA.FTZ R174, R104, R7, -R37.reuse ;  /* 0x0000000768ae7223 */ /* 0x100fe20000010825 */
[----:B------:R-:W-:Y:S01]  /*2ca0*/  FMNMX.FTZ R21, R34, R21, !PT ;  /* 0x0000001522157209 */ /* 0x000fe20007810000 */
[-CC-:B------:R-:W-:Y:S01]  /*2cb0*/  FFMA.FTZ R106, R106, R7.reuse, -R37.reuse ;  /* 0x000000076a6a7223 */ /* 0x180fe20000010825 */
[-CC-:B------:R-:W-:Y:S01]  /*2cc0*/  FFMA.FTZ R168, R108, R7.reuse, -R37.reuse ;  /* 0x000000076ca87223 */ /* 0x180fe20000010825 */
[--C-:B------:R-:W-:Y:S01]  /*2cd0*/  FFMA.FTZ R170, R110, R7, -R37.reuse ;  /* 0x000000076eaa7223 */ /* 0x100fe20000010825 */
[----:B------:R-:W-:Y:S01]  /*2ce0*/  FMNMX.FTZ R21, R36, R21, !PT ;  /* 0x0000001524157209 */ /* 0x000fe20007810000 */
[----:B------:R-:W3:Y:S01]  /*2cf0*/  MUFU.EX2 R182, R182 ;  /* 0x000000b600b67308 */ /* 0x000ee20000000800 */
[-CC-:B------:R-:W-:Y:S01]  /*2d00*/  FFMA.FTZ R112, R112, R7.reuse, -R37.reuse ;  /* 0x0000000770707223 */ /* 0x180fe20000010825 */
[--C-:B------:R-:W-:Y:S01]  /*2d10*/  FFMA.FTZ R152, R114, R7, -R37.reuse ;  /* 0x0000000772987223 */ /* 0x100fe20000010825 */
[----:B------:R-:W-:Y:S01]  /*2d20*/  FMNMX.FTZ R21, R38, R21, !PT ;  /* 0x0000001526157209 */ /* 0x000fe20007810000 */
[-CC-:B------:R-:W-:Y:S01]  /*2d30*/  FFMA.FTZ R116, R116, R7.reuse, -R37.reuse ;  /* 0x0000000774747223 */ /* 0x180fe20000010825 */
[-CC-:B------:R-:W-:Y:S01]  /*2d40*/  FFMA.FTZ R154, R118, R7.reuse, -R37.reuse ;  /* 0x00000007769a7223 */ /* 0x180fe20000010825 */
[--C-:B------:R-:W-:Y:S01]  /*2d50*/  FFMA.FTZ R120, R120, R7, -R37.reuse ;  /* 0x0000000778787223 */ /* 0x100fe20000010825 */
[----:B------:R-:W-:Y:S01]  /*2d60*/  FMNMX.FTZ R25, R40, R21, !PT ;  /* 0x0000001528197209 */ /* 0x000fe20007810000 */
[----:B------:R-:W4:Y:S01]  /*2d70*/  MUFU.EX2 R11, R11 ;  /* 0x0000000b000b7308 */ /* 0x000f220000000800 */
[-CC-:B------:R-:W-:Y:S01]  /*2d80*/  FFMA.FTZ R122, R122, R7.reuse, -R37.reuse ;  /* 0x000000077a7a7223 */ /* 0x180fe20000010825 */
[--C-:B------:R-:W-:Y:S01]  /*2d90*/  FFMA.FTZ R78, R78, R7, -R37.reuse ;  /* 0x000000074e4e7223 */ /* 0x100fe20000010825 */
[----:B------:R-:W-:Y:S01]  /*2da0*/  FMNMX.FTZ R25, R42, R25, !PT ;  /* 0x000000192a197209 */ /* 0x000fe20007810000 */
[-CC-:B------:R-:W-:Y:S01]  /*2db0*/  FFMA.FTZ R68, R68, R7.reuse, -R37.reuse ;  /* 0x0000000744447223 */ /* 0x180fe20000010825 */
[-CC-:B------:R-:W-:Y:S01]  /*2dc0*/  FFMA.FTZ R124, R124, R7.reuse, -R37.reuse ;  /* 0x000000077c7c7223 */ /* 0x180fe20000010825 */
[--C-:B------:R-:W-:Y:S01]  /*2dd0*/  FFMA.FTZ R72, R72, R7, -R37.reuse ;  /* 0x0000000748487223 */ /* 0x100fe20000010825 */
[----:B------:R-:W-:Y:S01]  /*2de0*/  FMNMX.FTZ R25, R44, R25, !PT ;  /* 0x000000192c197209 */ /* 0x000fe20007810000 */
[----:B------:R-:W5:Y:S01]  /*2df0*/  MUFU.EX2 R176, R176 ;  /* 0x000000b000b07308 */ /* 0x000f620000000800 */
[-CC-:B------:R-:W-:Y:S01]  /*2e00*/  FFMA.FTZ R126, R126, R7.reuse, -R37.reuse ;  /* 0x000000077e7e7223 */ /* 0x180fe20000010825 */
[--C-:B------:R-:W-:Y:S01]  /*2e10*/  FFMA.FTZ R76, R76, R7, -R37.reuse ;  /* 0x000000074c4c7223 */ /* 0x100fe20000010825 */
[----:B------:R-:W-:Y:S01]  /*2e20*/  FMNMX.FTZ R25, R46, R25, !PT ;  /* 0x000000192e197209 */ /* 0x000fe20007810000 */
[-CC-:B------:R-:W-:Y:S01]  /*2e30*/  FFMA.FTZ R128, R128, R7.reuse, -R37.reuse ;  /* 0x0000000780807223 */ /* 0x180fe20000010825 */
[-CC-:B------:R-:W-:Y:S01]  /*2e40*/  FFMA.FTZ R80, R80, R7.reuse, -R37.reuse ;  /* 0x0000000750507223 */ /* 0x180fe20000010825 */
[--C-:B------:R-:W-:Y:S01]  /*2e50*/  FFMA.FTZ R130, R130, R7, -R37.reuse ;  /* 0x0000000782827223 */ /* 0x100fe20000010825 */
[----:B------:R-:W-:Y:S01]  /*2e60*/  FMNMX.FTZ R27, R48, R25, !PT ;  /* 0x00000019301b7209 */ /* 0x000fe20007810000 */
[----:B------:R2:W5:Y:S01]  /*2e70*/  MUFU.EX2 R13, R96 ;  /* 0x00000060000d7308 */ /* 0x0005620000000800 */
[-CC-:B------:R-:W-:Y:S01]  /*2e80*/  FFMA.FTZ R84, R84, R7.reuse, -R37.reuse ;  /* 0x0000000754547223 */ /* 0x180fe20000010825 */
[----:B------:R-:W-:Y:S01]  /*2e90*/  FFMA.FTZ R37, R132, R7, -R37 ;  /* 0x0000000784257223 */ /* 0x000fe20000010825 */
[----:B------:R-:W-:Y:S01]  /*2ea0*/  FMNMX.FTZ R27, R50, R27, !PT ;  /* 0x0000001b321b7209 */ /* 0x000fe20007810000 */
[--C-:B------:R-:W-:Y:S01]  /*2eb0*/  IMAD.MOV.U32 R132, RZ, RZ, R151.reuse ;  /* 0x000000ffff847224 */ /* 0x100fe200078e0097 */
[----:B------:R-:W-:Y:S01]  /*2ec0*/  MOV R110, R151 ;  /* 0x00000097006e7202 */ /* 0x000fe20000000f00 */
[--C-:B------:R-:W-:Y:S01]  /*2ed0*/  IMAD.MOV.U32 R118, RZ, RZ, R151.reuse ;  /* 0x000000ffff767224 */ /* 0x100fe200078e0097 */
[----:B------:R-:W-:Y:S01]  /*2ee0*/  FMNMX.FTZ R27, R52, R27, !PT ;  /* 0x0000001b341b7209 */ /* 0x000fe20007810000 */
[----:B------:R-:W5:Y:S01]  /*2ef0*/  MUFU.EX2 R178, R178 ;  /* 0x000000b200b27308 */ /* 0x000f620000000800 */
[--C-:B------:R-:W-:Y:S01]  /*2f00*/  IMAD.MOV.U32 R114, RZ, RZ, R151.reuse ;  /* 0x000000ffff727224 */ /* 0x100fe200078e0097 */
[----:B------:R-:W-:Y:S01]  /*2f10*/  MOV R104, R151 ;  /* 0x0000009700687202 */ /* 0x000fe20000000f00 */
[--C-:B------:R-:W-:Y:S01]  /*2f20*/  IMAD.MOV.U32 R108, RZ, RZ, R151.reuse ;  /* 0x000000ffff6c7224 */ /* 0x100fe200078e0097 */
[----:B------:R-:W-:Y:S01]  /*2f30*/  FMNMX.FTZ R27, R54, R27, !PT ;  /* 0x0000001b361b7209 */ /* 0x000fe20007810000 */
[--C-:B------:R-:W-:Y:S01]  /*2f40*/  IMAD.MOV.U32 R100, RZ, RZ, R151.reuse ;  /* 0x000000ffff647224 */ /* 0x100fe200078e0097 */
[----:B------:R-:W-:Y:S01]  /*2f50*/  MOV R92, R151 ;  /* 0x00000097005c7202 */ /* 0x000fe20000000f00 */
[--C-:B--2---:R-:W-:Y:S01]  /*2f60*/  IMAD.MOV.U32 R96, RZ, RZ, R151.reuse ;  /* 0x000000ffff607224 */ /* 0x104fe200078e0097 */
[----:B------:R-:W-:Y:S01]  /*2f70*/  FMNMX.FTZ R29, R56, R27, !PT ;  /* 0x0000001b381d7209 */ /* 0x000fe20007810000 */
[----:B------:R2:W-:Y:S01]  /*2f80*/  MUFU.EX2 R15, R98 ;  /* 0x00000062000f7308 */ /* 0x0005e20000000800 */
[----:B------:R-:W-:-:S02]  /*2f90*/  IMAD.MOV.U32 R94, RZ, RZ, R151 ;  /* 0x000000ffff5e7224 */ /* 0x000fc400078e0097 */
[----:B------:R-:W-:-:S04]  /*2fa0*/  FMNMX.FTZ R29, R58, R29, !PT ;  /* 0x0000001d3a1d7209 */ /* 0x000fc80007810000 */
[----:B------:R-:W-:Y:S01]  /*2fb0*/  FMNMX.FTZ R29, R60, R29, !PT ;  /* 0x0000001d3c1d7209 */ /* 0x000fe20007810000 */
[----:B------:R1:W-:Y:S01]  /*2fc0*/  MUFU.EX2 R27, R74 ;  /* 0x0000004a001b7308 */ /* 0x0003e20000000800 */
[----:B--2---:R-:W-:Y:S02]  /*2fd0*/  MOV R98, R151 ;  /* 0x0000009700627202 */ /* 0x004fe40000000f00 */
[----:B------:R-:W-:-:S04]  /*2fe0*/  FMNMX.FTZ R29, R62, R29, !PT ;  /* 0x0000001d3e1d7209 */ /* 0x000fc80007810000 */
[----:B------:R-:W-:Y:S01]  /*2ff0*/  FMNMX.FTZ R31, R64, R29, !PT ;  /* 0x0000001d401f7209 */ /* 0x000fe20007810000 */
[----:B------:R-:W-:Y:S01]  /*3000*/  MUFU.EX2 R172, R172 ;  /* 0x000000ac00ac7308 */ /* 0x000fe20000000800 */
[----:B-1----:R-:W-:Y:S02]  /*3010*/  FSEL R74, R83, -INF , P4 ;  /* 0xff800000534a7808 */ /* 0x002fe40002000000 */
[----:B------:R-:W-:-:S04]  /*3020*/  FMNMX.FTZ R31, R66, R31, !PT ;  /* 0x0000001f421f7209 */ /* 0x000fc80007810000 */
[----:B------:R-:W-:Y:S01]  /*3030*/  FMNMX.FTZ R31, R70, R31, !PT ;  /* 0x0000001f461f7209 */ /* 0x000fe20007810000 */
[----:B------:R1:W-:Y:S03]  /*3040*/  MUFU.EX2 R21, R102 ;  /* 0x0000006600157308 */ /* 0x0003e60000000800 */
[----:B------:R-:W-:-:S04]  /*3050*/  FMNMX.FTZ R31, R82, R31, !PT ;  /* 0x0000001f521f7209 */ /* 0x000fc80007810000 */
[----:B------:R-:W-:Y:S01]  /*3060*/  FMNMX.FTZ R33, R74, R31, !PT ;  /* 0x0000001f4a217209 */ /* 0x000fe20007810000 */
[----:B------:R-:W-:Y:S01]  /*3070*/  MUFU.EX2 R174, R174 ;  /* 0x000000ae00ae7308 */ /* 0x000fe20000000800 */
[----:B-1----:R-:W-:Y:S02]  /*3080*/  IMAD.MOV.U32 R102, RZ, RZ, R151 ;  /* 0x000000ffff667224 */ /* 0x002fe400078e0097 */
[----:B------:R-:W-:-:S04]  /*3090*/  FMNMX.FTZ R33, R86, R33, !PT ;  /* 0x0000002156217209 */ /* 0x000fc80007810000 */
[----:B------:R-:W-:Y:S01]  /*30a0*/  FMNMX.FTZ R33, R90, R33, !PT ;  /* 0x000000215a217209 */ /* 0x000fe20007810000 */
[----:B------:R1:W-:Y:S04]  /*30b0*/  MUFU.EX2 R25, R106 ;  /* 0x0000006a00197308 */ /* 0x0003e80000000800 */
[----:B------:R-:W2:Y:S04]  /*30c0*/  SHFL.BFLY PT, R12, R33, 0x2, 0x1f ;  /* 0x0c401f00210c7f89 */ /* 0x000ea800000e0000 */
[----:B------:R-:W-:Y:S01]  /*30d0*/  MUFU.EX2 R168, R168 ;  /* 0x000000a800a87308 */ /* 0x000fe20000000800 */
[----:B-1----:R-:W-:-:S07]  /*30e0*/  IMAD.MOV.U32 R106, RZ, RZ, R151 ;  /* 0x000000ffff6a7224 */ /* 0x002fce00078e0097 */
[----:B------:R-:W-:Y:S08]  /*30f0*/  MUFU.EX2 R170, R170 ;  /* 0x000000aa00aa7308 */ /* 0x000ff00000000800 */
[----:B------:R1:W-:Y:S01]  /*3100*/  MUFU.EX2 R29, R112 ;  /* 0x00000070001d7308 */ /* 0x0003e20000000800 */
[----:B--2---:R-:W-:-:S07]  /*3110*/  FMNMX.FTZ R35, R33, R12, !PT ;  /* 0x0000000c21237209 */ /* 0x004fce0007810000 */
[----:B------:R-:W-:Y:S01]  /*3120*/  MUFU.EX2 R152, R152 ;  /* 0x0000009800987308 */ /* 0x000fe20000000800 */
[----:B------:R-:W2:Y:S01]  /*3130*/  SHFL.BFLY PT, R12, R35, 0x1, 0x1f ;  /* 0x0c201f00230c7f89 */ /* 0x000ea200000e0000 */
[----:B-1----:R-:W-:-:S06]  /*3140*/  IMAD.MOV.U32 R112, RZ, RZ, R151 ;  /* 0x000000ffff707224 */ /* 0x002fcc00078e0097 */
[----:B------:R1:W-:Y:S08]  /*3150*/  MUFU.EX2 R31, R116 ;  /* 0x00000074001f7308 */ /* 0x0003f00000000800 */
[----:B------:R-:W-:Y:S01]  /*3160*/  MUFU.EX2 R154, R154 ;  /* 0x0000009a009a7308 */ /* 0x000fe20000000800 */
[----:B-1----:R-:W-:-:S07]  /*3170*/  MOV R116, R151 ;  /* 0x0000009700747202 */ /* 0x002fce0000000f00 */
[----:B------:R1:W-:Y:S01]  /*3180*/  MUFU.EX2 R39, R120 ;  /* 0x0000007800277308 */ /* 0x0003e20000000800 */
[----:B--2---:R-:W-:-:S04]  /*3190*/  FMNMX.FTZ R12, R35, R12, !PT ;  /* 0x0000000c230c7209 */ /* 0x004fc80007810000 */
[C---:B------:R-:W-:Y:S01]  /*31a0*/  FSETP.NEU.FTZ.AND P2, PT, R12.reuse, -INF , PT ;  /* 0xff8000000c00780b */ /* 0x040fe20003f5d000 */
[-C--:B------:R-:W-:Y:S02]  /*31b0*/  FMUL.FTZ R47, R12, R7.reuse ;  /* 0x000000070c2f7220 */ /* 0x080fe40000410000 */
[----:B------:R-:W-:Y:S01]  /*31c0*/  MUFU.EX2 R122, R122 ;  /* 0x0000007a007a7308 */ /* 0x000fe20000000800 */
[--C-:B-1----:R-:W-:Y:S02]  /*31d0*/  IMAD.MOV.U32 R120, RZ, RZ, R151.reuse ;  /* 0x000000ffff787224 */ /* 0x102fe400078e0097 */
[----:B------:R-:W-:Y:S02]  /*31e0*/  FSEL R47, R47, RZ, P2 ;  /* 0x000000ff2f2f7208 */ /* 0x000fe40001000000 */
[----:B------:R-:W-:Y:S01]  /*31f0*/  ISETP.GE.AND P2, PT, R88, 0x81, PT ;  /* 0x000000815800780c */ /* 0x000fe20003f46270 */
[----:B------:R-:W-:Y:S02]  /*3200*/  IMAD.MOV.U32 R88, RZ, RZ, R151 ;  /* 0x000000ffff587224 */ /* 0x000fe400078e0097 */
[-CC-:B------:R-:W-:Y:S01]  /*3210*/  FFMA.FTZ R3, R3, R7.reuse, -R47.reuse ;  /* 0x0000000703037223 */ /* 0x180fe2000001082f */
[-CC-:B------:R-:W-:Y:S01]  /*3220*/  FFMA.FTZ R6, R6, R7.reuse, -R47.reuse ;  /* 0x0000000706067223 */ /* 0x180fe2000001082f */
[-CC-:B------:R-:W-:Y:S01]  /*3230*/  FFMA.FTZ R14, R14, R7.reuse, -R47.reuse ;  /* 0x000000070e0e7223 */ /* 0x180fe2000001082f */
[-CC-:B------:R-:W-:Y:S01]  /*3240*/  FFMA.FTZ R8, R8, R7.reuse, -R47.reuse ;  /* 0x0000000708087223 */ /* 0x180fe2000001082f */
[----:B------:R1:W-:Y:S01]  /*3250*/  MUFU.EX2 R181, R3 ;  /* 0x0000000300b57308 */ /* 0x0003e20000000800 */
[-CC-:B------:R-:W-:Y:S01]  /*3260*/  FFMA.FTZ R20, R20, R7.reuse, -R47.reuse ;  /* 0x0000000714147223 */ /* 0x180fe2000001082f */
[-CC-:B------:R-:W-:Y:S01]  /*3270*/  FFMA.FTZ R24, R24, R7.reuse, -R47.reuse ;  /* 0x0000000718187223 */ /* 0x180fe2000001082f */
[-CC-:B------:R-:W-:Y:S01]  /*3280*/  FFMA.FTZ R26, R26, R7.reuse, -R47.reuse ;  /* 0x000000071a1a7223 */ /* 0x180fe2000001082f */
[-CC-:B------:R-:W-:Y:S01]  /*3290*/  FFMA.FTZ R28, R28, R7.reuse, -R47.reuse ;  /* 0x000000071c1c7223 */ /* 0x180fe2000001082f */
[-CC-:B------:R-:W-:Y:S01]  /*32a0*/  FFMA.FTZ R30, R30, R7.reuse, -R47.reuse ;  /* 0x000000071e1e7223 */ /* 0x180fe2000001082f */
[-CC-:B------:R-:W-:Y:S01]  /*32b0*/  FFMA.FTZ R32, R32, R7.reuse, -R47.reuse ;  /* 0x0000000720207223 */ /* 0x180fe2000001082f */
[-C--:B------:R-:W-:Y:S01]  /*32c0*/  FFMA.FTZ R34, R34, R7.reuse, -R47 ;  /* 0x0000000722227223 */ /* 0x080fe2000001082f */
[----:B------:R3:W-:Y:S01]  /*32d0*/  MUFU.EX2 R183, R14 ;  /* 0x0000000e00b77308 */ /* 0x0007e20000000800 */
[----:B-1----:R-:W-:Y:S01]  /*32e0*/  FADD.FTZ R3, R180, R9 ;  /* 0x00000009b4037221 */ /* 0x002fe20000010000 */
[-CC-:B------:R-:W-:Y:S01]  /*32f0*/  FFMA.FTZ R36, R36, R7.reuse, -R47.reuse ;  /* 0x0000000724247223 */ /* 0x180fe2000001082f */
[-CC-:B------:R-:W-:Y:S01]  /*3300*/  FFMA.FTZ R38, R38, R7.reuse, -R47.reuse ;  /* 0x0000000726267223 */ /* 0x180fe2000001082f */
[-CC-:B------:R-:W-:Y:S01]  /*3310*/  FFMA.FTZ R40, R40, R7.reuse, -R47.reuse ;  /* 0x0000000728287223 */ /* 0x180fe2000001082f */
[-CC-:B------:R-:W-:Y:S01]  /*3320*/  FFMA.FTZ R42, R42, R7.reuse, -R47.reuse ;  /* 0x000000072a2a7223 */ /* 0x180fe2000001082f */
[-CC-:B------:R-:W-:Y:S01]  /*3330*/  FFMA.FTZ R44, R44, R7.reuse, -R47.reuse ;  /* 0x000000072c2c7223 */ /* 0x180fe2000001082f */
[-C--:B------:R-:W-:Y:S01]  /*3340*/  FFMA.FTZ R46, R46, R7.reuse, -R47 ;  /* 0x000000072e2e7223 */ /* 0x080fe2000001082f */
[----:B------:R-:W1:Y:S01]  /*3350*/  MUFU.EX2 R6, R6 ;  /* 0x0000000600067308 */ /* 0x000e620000000800 */
[----:B---3--:R-:W-:Y:S01]  /*3360*/  FADD.FTZ R14, R182, R3 ;  /* 0x00000003b60e7221 */ /* 0x008fe20000010000 */
[-CC-:B------:R-:W-:Y:S01]  /*3370*/  FFMA.FTZ R48, R48, R7.reuse, -R47.reuse ;  /* 0x0000000730307223 */ /* 0x180fe2000001082f */
[-CC-:B------:R-:W-:Y:S01]  /*3380*/  FFMA.FTZ R50, R50, R7.reuse, -R47.reuse ;  /* 0x0000000732327223 */ /* 0x180fe2000001082f */
[-CC-:B------:R-:W-:Y:S01]  /*3390*/  FFMA.FTZ R52, R52, R7.reuse, -R47.reuse ;  /* 0x0000000734347223 */ /* 0x180fe2000001082f */
[----:B----4-:R-:W-:Y:S01]  /*33a0*/  FADD.FTZ R3, R11, R14 ;  /* 0x0000000e0b037221 */ /* 0x010fe20000010000 */
[-CC-:B------:R-:W-:Y:S01]  /*33b0*/  FFMA.FTZ R54, R54, R7.reuse, -R47.reuse ;  /* 0x0000000736367223 */ /* 0x180fe2000001082f */
[-C--:B------:R-:W-:Y:S01]  /*33c0*/  FFMA.FTZ R56, R56, R7.reuse, -R47 ;  /* 0x0000000738387223 */ /* 0x080fe2000001082f */
[----:B------:R-:W2:Y:S01]  /*33d0*/  MUFU.EX2 R8, R8 ;  /* 0x0000000800087308 */ /* 0x000ea20000000800 */
[----:B-----5:R-:W-:Y:S01]  /*33e0*/  FADD.FTZ R14, R176, R3 ;  /* 0x00000003b00e7221 */ /* 0x020fe20000010000 */
[-CC-:B------:R-:W-:Y:S01]  /*33f0*/  FFMA.FTZ R58, R58, R7.reuse, -R47.reuse ;  /* 0x000000073a3a7223 */ /* 0x180fe2000001082f */
[----:B------:R-:W-:Y:S01]  /*3400*/  F2FP.BF16.F32.PACK_AB R180, R9, R180 ;  /* 0x000000b409b4723e */ /* 0x000fe200000010ff */
[-CC-:B------:R-:W-:Y:S01]  /*3410*/  FFMA.FTZ R60, R60, R7.reuse, -R47.reuse ;  /* 0x000000073c3c7223 */ /* 0x180fe2000001082f */
[----:B------:R-:W-:Y:S01]  /*3420*/  FADD.FTZ R3, R13, R14 ;  /* 0x0000000e0d037221 */ /* 0x000fe20000010000 */
[-CC-:B------:R-:W-:Y:S01]  /*3430*/  FFMA.FTZ R62, R62, R7.reuse, -R47.reuse ;  /* 0x000000073e3e7223 */ /* 0x180fe2000001082f */
[-C--:B------:R-:W-:Y:S01]  /*3440*/  FFMA.FTZ R64, R64, R7.reuse, -R47 ;  /* 0x0000000740407223 */ /* 0x080fe2000001082f */
[----:B------:R-:W3:Y:S01]  /*3450*/  MUFU.EX2 R20, R20 ;  /* 0x0000001400147308 */ /* 0x000ee20000000800 */
[----:B------:R-:W-:Y:S01]  /*3460*/  FADD.FTZ R14, R178, R3 ;  /* 0x00000003b20e7221 */ /* 0x000fe20000010000 */
[----:B-1----:R-:W-:Y:S01]  /*3470*/  FADD.FTZ R3, R6, R181 ;  /* 0x000000b506037221 */ /* 0x002fe20000010000 */
[-CC-:B------:R-:W-:Y:S01]  /*3480*/  FFMA.FTZ R66, R66, R7.reuse, -R47.reuse ;  /* 0x0000000742427223 */ /* 0x180fe2000001082f */
[-CC-:B------:R-:W-:Y:S01]  /*3490*/  FFMA.FTZ R70, R70, R7.reuse, -R47.reuse ;  /* 0x0000000746467223 */ /* 0x180fe2000001082f */
[----:B------:R-:W-:Y:S01]  /*34a0*/  FADD.FTZ R49, R15, R14 ;  /* 0x0000000e0f317221 */ /* 0x000fe20000010000 */
[-CC-:B------:R-:W-:Y:S01]  /*34b0*/  FFMA.FTZ R82, R82, R7.reuse, -R47.reuse ;  /* 0x0000000752527223 */ /* 0x180fe2000001082f */
[-C--:B------:R-:W-:Y:S01]  /*34c0*/  FFMA.FTZ R74, R74, R7.reuse, -R47 ;  /* 0x000000074a4a7223 */ /* 0x080fe2000001082f */
[----:B------:R1:W4:Y:S01]  /*34d0*/  MUFU.EX2 R177, R24 ;  /* 0x0000001800b17308 */ /* 0x0003220000000800 */
[----:B--2---:R-:W-:Y:S01]  /*34e0*/  FADD.FTZ R14, R8, R3 ;  /* 0x00000003080e7221 */ /* 0x004fe20000010000 */
[-CC-:B------:R-:W-:Y:S01]  /*34f0*/  FFMA.FTZ R86, R86, R7.reuse, -R47.reuse ;  /* 0x0000000756567223 */ /* 0x180fe2000001082f */
[----:B------:R-:W-:Y:S01]  /*3500*/  FFMA.FTZ R47, R90, R7, -R47 ;  /* 0x000000075a2f7223 */ /* 0x000fe2000001082f */
[----:B------:R-:W-:Y:S01]  /*3510*/  F2FP.BF16.F32.PACK_AB R181, R181, R6 ;  /* 0x00000006b5b5723e */ /* 0x000fe200000010ff */
[C---:B------:R-:W-:Y:S01]  /*3520*/  FADD.FTZ R3, R183.reuse, R14 ;  /* 0x0000000eb7037221 */ /* 0x040fe20000010000 */
[----:B------:R-:W-:Y:S01]  /*3530*/  F2FP.BF16.F32.PACK_AB R183, R183, R8 ;  /* 0x00000008b7b7723e */ /* 0x000fe200000010ff */
[----:B------:R-:W-:Y:S01]  /*3540*/  IMAD.MOV.U32 R8, RZ, RZ, 0x3f800000 ;  /* 0x3f800000ff087424 */ /* 0x000fe200078e00ff */
[----:B------:R-:W2:Y:S01]  /*3550*/  MUFU.EX2 R26, R26 ;  /* 0x0000001a001a7308 */ /* 0x000ea20000000800 */
[----:B-1----:R-:W-:Y:S01]  /*3560*/  FADD.FTZ R24, R172, R49 ;  /* 0x00000031ac187221 */ /* 0x002fe20000010000 */
[----:B---3--:R-:W-:Y:S01]  /*3570*/  FADD.FTZ R14, R20, R3 ;  /* 0x00000003140e7221 */ /* 0x008fe20000010000 */
[----:B------:R-:W-:Y:S01]  /*3580*/  F2FP.BF16.F32.PACK_AB R182, R11, R182 ;  /* 0x000000b60bb6723e */ /* 0x000fe200000010ff */
[----:B------:R-:W-:-:S02]  /*3590*/  IMAD.MOV.U32 R90, RZ, RZ, R151 ;  /* 0x000000ffff5a7224 */ /* 0x000fc400078e0097 */
[----:B------:R-:W-:Y:S01]  /*35a0*/  FADD.FTZ R49, R21, R24 ;  /* 0x0000001815317221 */ /* 0x000fe20000010000 */
[----:B------:R-:W-:Y:S01]  /*35b0*/  F2FP.BF16.F32.PACK_AB R176, R13, R176 ;  /* 0x000000b00db0723e */ /* 0x000fe200000010ff */
[----:B------:R-:W1:Y:S02]  /*35c0*/  MUFU.EX2 R179, R28 ;  /* 0x0000001c00b37308 */ /* 0x000e640000000800 */
[----:B------:R-:W-:Y:S01]  /*35d0*/  FADD.FTZ R24, R174, R49 ;  /* 0x00000031ae187221 */ /* 0x000fe20000010000 */
[----:B----4-:R-:W-:Y:S01]  /*35e0*/  FADD.FTZ R3, R177, R14 ;  /* 0x0000000eb1037221 */ /* 0x010fe20000010000 */
[----:B------:R-:W-:Y:S02]  /*35f0*/  F2FP.BF16.F32.PACK_AB R178, R15, R178 ;  /* 0x000000b20fb2723e */ /* 0x000fe400000010ff */
[----:B------:R-:W-:Y:S01]  /*3600*/  FADD.FTZ R49, R25, R24 ;  /* 0x0000001819317221 */ /* 0x000fe20000010000 */
[----:B------:R-:W-:Y:S01]  /*3610*/  F2FP.BF16.F32.PACK_AB R172, R21, R172 ;  /* 0x000000ac15ac723e */ /* 0x000fe200000010ff */
[----:B------:R-:W3:Y:S01]  /*3620*/  MUFU.EX2 R30, R30 ;  /* 0x0000001e001e7308 */ /* 0x000ee20000000800 */
[----:B--2---:R-:W-:Y:S01]  /*3630*/  FADD.FTZ R14, R26, R3 ;  /* 0x000000031a0e7221 */ /* 0x004fe20000010000 */
[----:B------:R-:W-:Y:S01]  /*3640*/  FADD.FTZ R24, R168, R49 ;  /* 0x00000031a8187221 */ /* 0x000fe20000010000 */
[----:B------:R-:W-:-:S02]  /*3650*/  F2FP.BF16.F32.PACK_AB R174, R25, R174 ;  /* 0x000000ae19ae723e */ /* 0x000fc400000010ff */
[C---:B------:R-:W-:Y:S01]  /*3660*/  F2FP.BF16.F32.PACK_AB R168, R27.reuse, R168 ;  /* 0x000000a81ba8723e */ /* 0x040fe200000010ff */
[----:B------:R-:W-:Y:S01]  /*3670*/  FADD.FTZ R49, R27, R24 ;  /* 0x000000181b317221 */ /* 0x000fe20000010000 */
[----:B------:R-:W-:Y:S01]  /*3680*/  F2FP.BF16.F32.PACK_AB R177, R177, R20 ;  /* 0x00000014b1b1723e */ /* 0x000fe200000010ff */
[----:B------:R-:W2:Y:S01]  /*3690*/  MUFU.EX2 R173, R32 ;  /* 0x0000002000ad7308 */ /* 0x000ea20000000800 */
[----:B-1----:R-:W-:Y:S01]  /*36a0*/  FADD.FTZ R3, R179, R14 ;  /* 0x0000000eb3037221 */ /* 0x002fe20000010000 */
[----:B------:R-:W-:Y:S01]  /*36b0*/  FADD.FTZ R24, R170, R49 ;  /* 0x00000031aa187221 */ /* 0x000fe20000010000 */
[----:B------:R-:W-:Y:S02]  /*36c0*/  F2FP.BF16.F32.PACK_AB R170, R29, R170 ;  /* 0x000000aa1daa723e */ /* 0x000fe400000010ff */
[----:B------:R-:W-:Y:S01]  /*36d0*/  F2FP.BF16.F32.PACK_AB R179, R179, R26 ;  /* 0x0000001ab3b3723e */ /* 0x000fe200000010ff */
[----:B------:R-:W-:Y:S01]  /*36e0*/  FADD.FTZ R49, R29, R24 ;  /* 0x000000181d317221 */ /* 0x000fe20000010000 */
[----:B------:R-:W-:Y:S01]  /*36f0*/  MOV R6, 0x3f800000 ;  /* 0x3f80000000067802 */ /* 0x000fe20000000f00 */
[----:B------:R-:W1:Y:S01]  /*3700*/  MUFU.EX2 R34, R34 ;  /* 0x0000002200227308 */ /* 0x000e620000000800 */
[----:B---3--:R-:W-:-:S07]  /*3710*/  FADD.FTZ R14, R30, R3 ;  /* 0x000000031e0e7221 */ /* 0x008fce0000010000 */
[----:B------:R-:W3:Y:S01]  /*3720*/  MUFU.EX2 R175, R36 ;  /* 0x0000002400af7308 */ /* 0x000ee20000000800 */
[----:B--2---:R-:W-:Y:S01]  /*3730*/  FADD.FTZ R3, R173, R14 ;  /* 0x0000000ead037221 */ /* 0x004fe20000010000 */
[----:B------:R-:W-:Y:S01]  /*3740*/  FADD.FTZ R14, R152, R49 ;  /* 0x00000031980e7221 */ /* 0x000fe20000010000 */
[----:B------:R-:W-:Y:S02]  /*3750*/  F2FP.BF16.F32.PACK_AB R152, R31, R152 ;  /* 0x000000981f98723e */ /* 0x000fe400000010ff */
[----:B------:R-:W-:Y:S01]  /*3760*/  F2FP.BF16.F32.PACK_AB R173, R173, R30 ;  /* 0x0000001eadad723e */ /* 0x000fe200000010ff */
[----:B------:R-:W-:Y:S02]  /*3770*/  FADD.FTZ R49, R31, R14 ;  /* 0x0000000e1f317221 */ /* 0x000fe40000010000 */
[----:B------:R-:W2:Y:S01]  /*3780*/  MUFU.EX2 R38, R38 ;  /* 0x0000002600267308 */ /* 0x000ea20000000800 */
[----:B-1----:R-:W-:Y:S01]  /*3790*/  FADD.FTZ R0, R34, R3 ;  /* 0x0000000322007221 */ /* 0x002fe20000010000 */
[----:B------:R-:W-:Y:S01]  /*37a0*/  FADD.FTZ R14, R154, R49 ;  /* 0x000000319a0e7221 */ /* 0x000fe20000010000 */
[----:B------:R-:W-:-:S03]  /*37b0*/  F2FP.BF16.F32.PACK_AB R154, R39, R154 ;  /* 0x0000009a279a723e */ /* 0x000fc600000010ff */
[----:B------:R-:W-:Y:S02]  /*37c0*/  FADD.FTZ R49, R39, R14 ;  /* 0x0000000e27317221 */ /* 0x000fe40000010000 */
[----:B------:R-:W1:Y:S01]  /*37d0*/  MUFU.EX2 R169, R40 ;  /* 0x0000002800a97308 */ /* 0x000e620000000800 */
[C---:B---3--:R-:W-:Y:S01]  /*37e0*/  FADD.FTZ R3, R175.reuse, R0 ;  /* 0x00000000af037221 */ /* 0x048fe20000010000 */
[----:B------:R-:W-:Y:S01]  /*37f0*/  FADD.FTZ R14, R122, R49 ;  /* 0x000000317a0e7221 */ /* 0x000fe20000010000 */
[----:B------:R-:W-:-:S05]  /*3800*/  F2FP.BF16.F32.PACK_AB R175, R175, R34 ;  /* 0x00000022afaf723e */ /* 0x000fca00000010ff */
[----:B------:R-:W3:Y:S01]  /*3810*/  MUFU.EX2 R42, R42 ;  /* 0x0000002a002a7308 */ /* 0x000ee20000000800 */
[----:B--2---:R-:W-:-:S07]  /*3820*/  FADD.FTZ R0, R38, R3 ;  /* 0x0000000326007221 */ /* 0x004fce0000010000 */
[----:B------:R-:W2:Y:S01]  /*3830*/  MUFU.EX2 R171, R44 ;  /* 0x0000002c00ab7308 */ /* 0x000ea20000000800 */
[C---:B-1----:R-:W-:Y:S01]  /*3840*/  FADD.FTZ R3, R169.reuse, R0 ;  /* 0x00000000a9037221 */ /* 0x042fe20000010000 */
[----:B------:R-:W-:-:S06]  /*3850*/  F2FP.BF16.F32.PACK_AB R169, R169, R38 ;  /* 0x00000026a9a9723e */ /* 0x000fcc00000010ff */
[----:B------:R-:W1:Y:S01]  /*3860*/  MUFU.EX2 R41, R78 ;  /* 0x0000004e00297308 */ /* 0x000e620000000800 */
[----:B---3--:R-:W-:-:S07]  /*3870*/  FADD.FTZ R0, R42, R3 ;  /* 0x000000032a007221 */ /* 0x008fce0000010000 */
[----:B------:R-:W3:Y:S01]  /*3880*/  MUFU.EX2 R46, R46 ;  /* 0x0000002e002e7308 */ /* 0x000ee20000000800 */
[C---:B--2---:R-:W-:Y:S01]  /*3890*/  FADD.FTZ R3, R171.reuse, R0 ;  /* 0x00000000ab037221 */ /* 0x044fe20000010000 */
[----:B------:R-:W-:-:S06]  /*38a0*/  F2FP.BF16.F32.PACK_AB R171, R171, R42 ;  /* 0x0000002aabab723e */ /* 0x000fcc00000010ff */
[----:B------:R-:W2:Y:S01]  /*38b0*/  MUFU.EX2 R68, R68 ;  /* 0x0000004400447308 */ /* 0x000ea20000000800 */
[C---:B-1----:R-:W-:Y:S01]  /*38c0*/  FADD.FTZ R49, R41.reuse, R14 ;  /* 0x0000000e29317221 */ /* 0x042fe20000010000 */
[----:B------:R-:W-:Y:S02]  /*38d0*/  F2FP.BF16.F32.PACK_AB R156, R41, R122 ;  /* 0x0000007a299c723e */ /* 0x000fe400000010ff */
[----:B------:R-:W-:-:S04]  /*38e0*/  MOV R122, R151 ;  /* 0x00000097007a7202 */ /* 0x000fc80000000f00 */
[----:B------:R-:W1:Y:S01]  /*38f0*/  MUFU.EX2 R153, R48 ;  /* 0x0000003000997308 */ /* 0x000e620000000800 */
[----:B---3--:R-:W-:-:S07]  /*3900*/  FADD.FTZ R0, R46, R3 ;  /* 0x000000032e007221 */ /* 0x008fce0000010000 */
[----:B------:R3:W4:Y:S01]  /*3910*/  MUFU.EX2 R43, R124 ;  /* 0x0000007c002b7308 */ /* 0x0007220000000800 */
[----:B--2---:R-:W-:-:S07]  /*3920*/  FADD.FTZ R14, R68, R49 ;  /* 0x00000031440e7221 */ /* 0x004fce0000010000 */
[----:B------:R-:W2:Y:S01]  /*3930*/  MUFU.EX2 R50, R50 ;  /* 0x0000003200327308 */ /* 0x000ea20000000800 */
[C---:B-1----:R-:W-:Y:S01]  /*3940*/  FADD.FTZ R3, R153.reuse, R0 ;  /* 0x0000000099037221 */ /* 0x042fe20000010000 */
[----:B------:R-:W-:Y:S01]  /*3950*/  F2FP.BF16.F32.PACK_AB R153, R153, R46 ;  /* 0x0000002e9999723e */ /* 0x000fe200000010ff */
[----:B---3--:R-:W-:-:S05]  /*3960*/  IMAD.MOV.U32 R124, RZ, RZ, R151 ;  /* 0x000000ffff7c7224 */ /* 0x008fca00078e0097 */
[----:B------:R-:W1:Y:S01]  /*3970*/  MUFU.EX2 R72, R72 ;  /* 0x0000004800487308 */ /* 0x000e620000000800 */
[C---:B----4-:R-:W-:Y:S01]  /*3980*/  FADD.FTZ R9, R43.reuse, R14 ;  /* 0x0000000e2b097221 */ /* 0x050fe20000010000 */
[----:B------:R-:W-:-:S06]  /*3990*/  F2FP.BF16.F32.PACK_AB R158, R43, R68 ;  /* 0x000000442b9e723e */ /* 0x000fcc00000010ff */
[----:B------:R-:W3:Y:S01]  /*39a0*/  MUFU.EX2 R155, R52 ;  /* 0x00000034009b7308 */ /* 0x000ee20000000800 */
[----:B--2---:R-:W-:-:S07]  /*39b0*/  FADD.FTZ R0, R50, R3 ;  /* 0x0000000332007221 */ /* 0x004fce0000010000 */
[----:B------:R2:W4:Y:S01]  /*39c0*/  MUFU.EX2 R33, R126 ;  /* 0x0000007e00217308 */ /* 0x0005220000000800 */
[----:B-1----:R-:W-:-:S07]  /*39d0*/  FADD.FTZ R14, R72, R9 ;  /* 0x00000009480e7221 */ /* 0x002fce0000010000 */
[----:B------:R-:W1:Y:S01]  /*39e0*/  MUFU.EX2 R54, R54 ;  /* 0x0000003600367308 */ /* 0x000e620000000800 */
[C---:B---3--:R-:W-:Y:S01]  /*39f0*/  FADD.FTZ R3, R155.reuse, R0 ;  /* 0x000000009b037221 */ /* 0x048fe20000010000 */
[----:B------:R-:W-:Y:S01]  /*3a00*/  F2FP.BF16.F32.PACK_AB R155, R155, R50 ;  /* 0x000000329b9b723e */ /* 0x000fe200000010ff */
[----:B--2---:R-:W-:-:S05]  /*3a10*/  IMAD.MOV.U32 R126, RZ, RZ, R151 ;  /* 0x000000ffff7e7224 */ /* 0x004fca00078e0097 */
[----:B------:R-:W2:Y:S01]  /*3a20*/  MUFU.EX2 R76, R76 ;  /* 0x0000004c004c7308 */ /* 0x000ea20000000800 */
[C---:B----4-:R-:W-:Y:S01]  /*3a30*/  FADD.FTZ R9, R33.reuse, R14 ;  /* 0x0000000e21097221 */ /* 0x050fe20000010000 */
[----:B------:R-:W-:-:S06]  /*3a40*/  F2FP.BF16.F32.PACK_AB R160, R33, R72 ;  /* 0x0000004821a0723e */ /* 0x000fcc00000010ff */
[----:B------:R-:W3:Y:S01]  /*3a50*/  MUFU.EX2 R157, R56 ;  /* 0x00000038009d7308 */ /* 0x000ee20000000800 */
[----:B-1----:R-:W-:-:S07]  /*3a60*/  FADD.FTZ R0, R54, R3 ;  /* 0x0000000336007221 */ /* 0x002fce0000010000 */
[----:B------:R1:W4:Y:S01]  /*3a70*/  MUFU.EX2 R45, R128 ;  /* 0x00000080002d7308 */ /* 0x0003220000000800 */
[----:B--2---:R-:W-:-:S07]  /*3a80*/  FADD.FTZ R14, R76, R9 ;  /* 0x000000094c0e7221 */ /* 0x004fce0000010000 */
[----:B------:R-:W2:Y:S01]  /*3a90*/  MUFU.EX2 R58, R58 ;  /* 0x0000003a003a7308 */ /* 0x000ea20000000800 */
[C---:B---3--:R-:W-:Y:S01]  /*3aa0*/  FADD.FTZ R3, R157.reuse, R0 ;  /* 0x000000009d037221 */ /* 0x048fe20000010000 */
[----:B------:R-:W-:Y:S02]  /*3ab0*/  F2FP.BF16.F32.PACK_AB R157, R157, R54 ;  /* 0x000000369d9d723e */ /* 0x000fe400000010ff */
[----:B-1----:R-:W-:-:S04]  /*3ac0*/  MOV R128, R151 ;  /* 0x0000009700807202 */ /* 0x002fc80000000f00 */
        /* <DEDUP_REMOVED lines=16> */
[----:B------:R-:W1:Y:S01]  /*3bd0*/  MUFU.EX2 R66, R66 ;  /* 0x0000004200427308 */ /* 0x000e620000000800 */
[----:B--2---:R-:W-:-:S07]  /*3be0*/  FADD.FTZ R14, R84, R9 ;  /* 0x00000009540e7221 */ /* 0x004fce0000010000 */
[----:B------:R-:W2:Y:S01]  /*3bf0*/  MUFU.EX2 R163, R70 ;  /* 0x0000004600a37308 */ /* 0x000ea20000000800 */
[C---:B---3--:R-:W-:Y:S01]  /*3c00*/  FADD.FTZ R9, R161.reuse, R0 ;  /* 0x00000000a1097221 */ /* 0x048fe20000010000 */
[----:B------:R-:W-:-:S06]  /*3c10*/  F2FP.BF16.F32.PACK_AB R161, R161, R62 ;  /* 0x0000003ea1a1723e */ /* 0x000fcc00000010ff */
[----:B------:R-:W3:Y:S01]  /*3c20*/  MUFU.EX2 R82, R82 ;  /* 0x0000005200527308 */ /* 0x000ee20000000800 */
[----:B-1----:R-:W-:-:S07]  /*3c30*/  FADD.FTZ R0, R66, R9 ;  /* 0x0000000942007221 */ /* 0x002fce0000010000 */
[----:B------:R-:W1:Y:S01]  /*3c40*/  MUFU.EX2 R165, R74 ;  /* 0x0000004a00a57308 */ /* 0x000e620000000800 */
[C---:B--2---:R-:W-:Y:S01]  /*3c50*/  FADD.FTZ R9, R163.reuse, R0 ;  /* 0x00000000a3097221 */ /* 0x044fe20000010000 */
[----:B------:R-:W-:-:S06]  /*3c60*/  F2FP.BF16.F32.PACK_AB R163, R163, R66 ;  /* 0x00000042a3a3723e */ /* 0x000fcc00000010ff */
[----:B------:R-:W2:Y:S01]  /*3c70*/  MUFU.EX2 R86, R86 ;  /* 0x0000005600567308 */ /* 0x000ea20000000800 */
[----:B---3--:R-:W-:-:S07]  /*3c80*/  FADD.FTZ R0, R82, R9 ;  /* 0x0000000952007221 */ /* 0x008fce0000010000 */
[----:B------:R-:W3:Y:S01]  /*3c90*/  MUFU.EX2 R37, R37 ;  /* 0x0000002500257308 */ /* 0x000ee20000000800 */
[C---:B-1----:R-:W-:Y:S01]  /*3ca0*/  FADD.FTZ R9, R165.reuse, R0 ;  /* 0x00000000a5097221 */ /* 0x042fe20000010000 */
[----:B------:R-:W-:-:S06]  /*3cb0*/  F2FP.BF16.F32.PACK_AB R165, R165, R82 ;  /* 0x00000052a5a5723e */ /* 0x000fcc00000010ff */
[----:B------:R-:W1:Y:S01]  /*3cc0*/  MUFU.EX2 R47, R47 ;  /* 0x0000002f002f7308 */ /* 0x000e620000000800 */
[----:B--2---:R-:W-:Y:S01]  /*3cd0*/  FADD.FTZ R0, R86, R9 ;  /* 0x0000000956007221 */ /* 0x004fe20000010000 */
[C---:B---3--:R-:W-:Y:S01]  /*3ce0*/  FADD.FTZ R3, R37.reuse, R14 ;  /* 0x0000000e25037221 */ /* 0x048fe20000010000 */
[----:B------:R-:W-:Y:S02]  /*3cf0*/  F2FP.BF16.F32.PACK_AB R166, R37, R84 ;  /* 0x0000005425a6723e */ /* 0x000fe400000010ff */
[C---:B-1----:R-:W-:Y:S01]  /*3d00*/  FADD.FTZ R0, R47.reuse, R0 ;  /* 0x000000002f007221 */ /* 0x042fe20000010000 */
[----:B------:R-:W-:Y:S01]  /*3d10*/  F2FP.BF16.F32.PACK_AB R167, R47, R86 ;  /* 0x000000562fa7723e */ /* 0x000fe200000010ff */
[----:B------:R-:W-:Y:S06]  /*3d20*/  @!P2 BRA `(.L_x_15) ;  /* 0x0000002800fca947 */ /* 0x000fec0003800000 */
[----:B------:R-:W-:Y:S01]  /*3d30*/  VIADD R188, R188, 0xfffffffe ;  /* 0xfffffffebcbc7836 */ /* 0x000fe20000000000 */
[----:B------:R-:W-:Y:S01]  /*3d40*/  MOV R9, R12 ;  /* 0x0000000c00097202 */ /* 0x000fe20000000f00 */
[----:B------:R-:W-:Y:S01]  /*3d50*/  IMAD.MOV.U32 R11, RZ, RZ, R10 ;  /* 0x000000ffff0b7224 */ /* 0x000fe200078e000a */
[----:B------:R-:W-:Y:S01]  /*3d60*/  CS2R R150, SRZ ;  /* 0x0000000000967805 */ /* 0x000fe2000001ff00 */
[----:B------:R-:W-:Y:S01]  /*3d70*/  IMAD.MOV.U32 R6, RZ, RZ, 0x3f800000 ;  /* 0x3f800000ff067424 */ /* 0x000fe200078e00ff */
[----:B------:R-:W-:Y:S02]  /*3d80*/  CS2R R146, SRZ ;  /* 0x0000000000927805 */ /* 0x000fe4000001ff00 */
[----:B------:R-:W-:Y:S02]  /*3d90*/  CS2R R142, SRZ ;  /* 0x00000000008e7805 */ /* 0x000fe4000001ff00 */
[----:B------:R-:W-:Y:S02]  /*3da0*/  CS2R R138, SRZ ;  /* 0x00000000008a7805 */ /* 0x000fe4000001ff00 */
[----:B------:R-:W-:-:S02]  /*3db0*/  CS2R R134, SRZ ;  /* 0x0000000000867805 */ /* 0x000fc4000001ff00 */
[----:B------:R-:W-:Y:S02]  /*3dc0*/  CS2R R130, SRZ ;  /* 0x0000000000827805 */ /* 0x000fe4000001ff00 */
[----:B------:R-:W-:Y:S02]  /*3dd0*/  CS2R R126, SRZ ;  /* 0x00000000007e7805 */ /* 0x000fe4000001ff00 */
        /* <DEDUP_REMOVED lines=24> */
[----:B------:R-:W-:Y:S01]  /*3f60*/  CS2R R88, SRZ ;  /* 0x0000000000587805 */ /* 0x000fe2000001ff00 */
[----:B------:R-:W-:Y:S01]  /*3f70*/  UMOV UR4, UR39 ;  /* 0x0000002700047c82 */ /* 0x000fe20008000000 */
[----:B------:R-:W-:Y:S01]  /*3f80*/  UMOV UR5, UR38 ;  /* 0x0000002600057c82 */ /* 0x000fe20008000000 */
[----:B------:R-:W-:-:S05]  /*3f90*/  ULDC UR6, c[0x0][0x9d8] ;  /* 0x0002760000067ab9 */ /* 0x000fca0000000800 */
.L_x_24:
[----:B------:R-:W-:-:S04]  /*3fa0*/  UIADD3 UR7, UR5, 0x1, URZ ;  /* 0x0000000105077890 */ /* 0x000fc8000fffe03f */
[----:B------:R-:W-:-:S04]  /*3fb0*/  UISETP.NE.AND UP0, UPT, UR7, 0x2, UPT ;  /* 0x000000020700788c */ /* 0x000fc8000bf05270 */
[----:B------:R-:W-:Y:S02]  /*3fc0*/  USEL UR39, URZ, 0x1, UP0 ;  /* 0x000000013f277887 */ /* 0x000fe40008000000 */
[----:B------:R-:W-:Y:S02]  /*3fd0*/  USEL UR38, UR7, URZ, UP0 ;  /* 0x0000003f07267287 */ /* 0x000fe40008000000 */
[----:B------:R-:W-:Y:S01]  /*3fe0*/  ULOP3.LUT UR39, UR4, UR39, URZ, 0x3c, !UPT ;  /* 0x0000002704277292 */ /* 0x000fe2000f8e3c3f */
[----:B------:R-:W-:Y:S11]  /*3ff0*/  @!P0 BRA `(.L_x_16) ;  /* 0x0000000000048947 */ /* 0x000ff60003800000 */
[----:B------:R-:W-:Y:S01]  /*4000*/  BPT.TRAP 0x1 ;  /* 0x000000040000795c */ /* 0x000fe20000300000 */
.L_x_16:
[----:B------:R-:W-:Y:S01]  /*4010*/  ULEA UR7, UR38, UR60, 0x3 ;  /* 0x0000003c26077291 */ /* 0x000fe2000f8e183f */
[----:B------:R-:W-:-:S04]  /*4020*/  MOV R7, UR39 ;  /* 0x0000002700077c02 */ /* 0x000fc80008000f00 */
[----:B------:R-:W-:-:S04]  /*4030*/  SHF.L.U32 R7, R7, 0x1f, RZ ;  /* 0x0000001f07077819 */ /* 0x000fc800000006ff */
[----:B------:R1:W2:Y:S01]  /*4040*/  SYNCS.PHASECHK.TRANS64.TRYWAIT P2, [UR7+0x34830], R7 ;  /* 0x03483007ff0075a7 */ /* 0x0002a20008040147 */
[----:B------:R-:W-:Y:S05]  /*4050*/  @!P0 BRA `(.L_x_17) ;  /* 0x0000000000048947 */ /* 0x000fea0003800000 */
[----:B------:R-:W-:Y:S01]  /*4060*/  BPT.TRAP 0x1 ;  /* 0x000000040000795c */ /* 0x000fe20000300000 */
.L_x_17:
[----:B--2---:R-:W-:Y:S05]  /*4070*/  @P2 BRA `(.L_x_18) ;  /* 0x0000000000082947 */ /* 0x004fea0003800000 */
[----:B------:R-:W2:Y:S02]  /*4080*/  SYNCS.PHASECHK.TRANS64.TRYWAIT P2, [UR7+0x34830], R7 ;  /* 0x03483007ff0075a7 */ /* 0x000ea40008040147 */
[----:B--2---:R-:W-:Y:S05]  /*4090*/  @!P2 BRA `(.L_x_19) ;  /* 0x0000007000cca947 */ /* 0x004fea0003800000 */
.L_x_18:
[----:B------:R-:W-:Y:S01]  /*40a0*/  R2UR UR40, R4 ;  /* 0x00000000042872ca */ /* 0x000fe200000e0000 */
[----:B------:R-:W-:Y:S01]  /*40b0*/  UIMAD UR10, UR38, 0xc00, UR37 ;  /* 0x00000c00260a78a4 */ /* 0x000fe2000f8e0225 */
[----:B------:R-:W-:Y:S01]  /*40c0*/  R2UR UR41, R5 ;  /* 0x00000000052972ca */ /* 0x000fe200000e0000 */
[----:B------:R-:W-:Y:S01]  /*40d0*/  WARPGROUP.ARRIVE ;  /* 0x00000000000079c5 */ /* 0x000fe20000000000 */
[----:B------:R-:W-:Y:S01]  /*40e0*/  UMOV UR43, 0x40000040 ;  /* 0x40000040002b7882 */ /* 0x000fe20000000000 */
[----:B------:R-:W-:Y:S01]  /*40f0*/  UIADD3 UR14, UR10, 0x402, URZ ;  /* 0x000004020a0e7890 */ /* 0x000fe2000fffe03f */
[-C--:B------:R-:W-:Y:S01]  /*4100*/  FMUL.FTZ R88, R88, R8.reuse ;  /* 0x0000000858587220 */ /* 0x080fe20000410000 */
[----:B------:R-:W-:Y:S01]  /*4110*/  UMOV UR15, 0x40000040 ;  /* 0x40000040000f7882 */ /* 0x000fe20000000000 */
[----:B------:R-:W-:Y:S01]  /*4120*/  UMOV UR42, UR10 ;  /* 0x0000000a002a7c82 */ /* 0x000fe20008000000 */
[----:B------:R-:W-:Y:S01]  /*4130*/  UIADD3 UR18, UR10, 0x404, URZ ;  /* 0x000004040a127890 */ /* 0x000fe2000fffe03f */
[-C--:B------:R-:W-:Y:S01]  /*4140*/  FMUL.FTZ R89, R89, R8.reuse ;  /* 0x0000000859597220 */ /* 0x080fe20000410000 */
[----:B------:R-:W-:Y:S01]  /*4150*/  UMOV UR19, 0x40000040 ;  /* 0x4000004000137882 */ /* 0x000fe20000000000 */
[----:B------:R-:W-:Y:S01]  /*4160*/  UIADD3 UR22, UR10, 0x406, URZ ;  /* 0x000004060a167890 */ /* 0x000fe2000fffe03f */
[-C--:B------:R-:W-:Y:S01]  /*4170*/  FMUL.FTZ R92, R92, R8.reuse ;  /* 0x000000085c5c7220 */ /* 0x080fe20000410000 */
[----:B------:R-:W-:Y:S01]  /*4180*/  UMOV UR23, 0x40000040 ;  /* 0x4000004000177882 */ /* 0x000fe20000000000 */
[----:B------:R-:W-:Y:S01]  /*4190*/  HGMMA.64x128x16.F32.BF16 R24, gdesc[UR40], RZ, !UPT, gsb0 ;  /* 0x01e00000281879f0 */ /* 0x000fe2000c0018ff */
[----:B------:R-:W-:Y:S01]  /*41a0*/  UIADD3 UR42, UR10, 0x2, URZ ;  /* 0x000000020a2a7890 */ /* 0x000fe2000fffe03f */
[-C--:B------:R-:W-:Y:S01]  /*41b0*/  FMUL.FTZ R93, R93, R8.reuse ;  /* 0x000000085d5d7220 */ /* 0x080fe20000410000 */
[----:B------:R-:W-:Y:S01]  /*41c0*/  UMOV UR40, UR56 ;  /* 0x0000003800287c82 */ /* 0x000fe20008000000 */
[----:B------:R-:W-:Y:S01]  /*41d0*/  UMOV UR41, UR57 ;  /* 0x0000003900297c82 */ /* 0x000fe20008000000 */
[----:B------:R-:W-:Y:S01]  /*41e0*/  UMOV UR43, 0x40000040 ;  /* 0x40000040002b7882 */ /* 0x000fe20000000000 */
[----:B------:R-:W-:Y:S01]  /*41f0*/  UIADD3 UR26, UR10, 0x800, URZ ;  /* 0x000008000a1a7890 */ /* 0x000fe2000fffe03f */
[-C--:B------:R-:W-:Y:S01]  /*4200*/  FMUL.FTZ R96, R96, R8.reuse ;  /* 0x0000000860607220 */ /* 0x080fe20000410000 */
[----:B------:R-:W-:Y:S01]  /*4210*/  UMOV UR27, 0x40000040 ;  /* 0x40000040001b7882 */ /* 0x000fe20000000000 */
[----:B------:R-:W-:Y:S01]  /*4220*/  UIADD3 UR30, UR10, 0x802, URZ ;  /* 0x000008020a1e7890 */ /* 0x000fe2000fffe03f */
[-C--:B------:R-:W-:Y:S01]  /*4230*/  FMUL.FTZ R97, R97, R8.reuse ;  /* 0x0000000861617220 */ /* 0x080fe20000410000 */
[----:B------:R-:W-:Y:S01]  /*4240*/  UMOV UR31, 0x40000040 ;  /* 0x40000040001f7882 */ /* 0x000fe20000000000 */
[----:B------:R-:W-:Y:S01]  /*4250*/  UIADD3 UR34, UR10, 0x804, URZ ;  /* 0x000008040a227890 */ /* 0x000fe2000fffe03f */
[-C--:B------:R-:W-:Y:S01]  /*4260*/  FMUL.FTZ R100, R100, R8.reuse ;  /* 0x0000000864647220 */ /* 0x080fe20000410000 */
[----:B------:R-:W-:Y:S01]  /*4270*/  UMOV UR35, 0x40000040 ;  /* 0x4000004000237882 */ /* 0x000fe20000000000 */
[-C--:B------:R-:W-:Y:S01]  /*4280*/  FMUL.FTZ R101, R101, R8.reuse ;  /* 0x0000000865657220 */ /* 0x080fe20000410000 */
        /* <DEDUP_REMOVED lines=23> */
[----:B------:R-:W-:Y:S01]  /*4400*/  FMUL.FTZ R149, R149, R8 ;  /* 0x0000000895957220 */ /* 0x000fe20000410000 */
        /* <DEDUP_REMOVED lines=32> */
[----:B------:R-:W-:-:S02]  /*4610*/  WARPGROUP.DEPBAR.LE gsb0, 0x0 ;  /* 0x00008000000079c5 */ /* 0x000fc40000010000 */
[----:B------:R-:W-:-:S06]  /*4620*/  WARPGROUP.ARRIVE ;  /* 0x00000000000079c5 */ /* 0x000fcc0000000000 */
[----:B------:R-:W-:Y:S01]  /*4630*/  HGMMA.64x128x16.F32.BF16 R24, gdesc[UR40], R24, gsb0 ;  /* 0x01e00000281879f0 */ /* 0x000fe20008001818 */
[----:B------:R-:W-:Y:S01]  /*4640*/  UIADD3 UR42, UR10, 0x4, URZ ;  /* 0x000000040a2a7890 */ /* 0x000fe2000fffe03f */
[----:B------:R-:W-:Y:S01]  /*4650*/  UMOV UR40, UR52 ;  /* 0x0000003400287c82 */ /* 0x000fe20008000000 */
[----:B------:R-:W-:Y:S01]  /*4660*/  UMOV UR41, UR53 ;  /* 0x0000003500297c82 */ /* 0x000fe20008000000 */
[----:B------:R-:W-:Y:S01]  /*4670*/  UMOV UR43, 0x40000040 ;  /* 0x40000040002b7882 */ /* 0x000fe20000000000 */
[----:B------:R-:W-:Y:S02]  /*4680*/  WARPGROUP.DEPBAR.LE gsb0, 0x0 ;  /* 0x00008000000079c5 */ /* 0x000fe40000010000 */
        /* <DEDUP_REMOVED lines=42> */
[----:B------:R-:W-:Y:S05]  /*4930*/  @!P0 BRA `(.L_x_20) ;  /* 0x0000000000048947 */ /* 0x000fea0003800000 */
[----:B------:R-:W-:Y:S01]  /*4940*/  BPT.TRAP 0x1 ;  /* 0x000000040000795c */ /* 0x000fe20000300000 */
.L_x_20:
[----:B------:R-:W-:Y:S01]  /*4950*/  ULEA UR11, UR5, UR60, 0x3 ;  /* 0x0000003c050b7291 */ /* 0x000fe2000f8e183f */
[----:B------:R-:W-:-:S05]  /*4960*/  IMAD.U32 R6, RZ, RZ, UR4 ;  /* 0x00000004ff067e24 */ /* 0x000fca000f8e00ff */
[----:B------:R-:W-:-:S04]  /*4970*/  SHF.L.U32 R6, R6, 0x1f, RZ ;  /* 0x0000001f06067819 */ /* 0x000fc800000006ff */
[----:B------:R3:W4:Y:S01]  /*4980*/  SYNCS.PHASECHK.TRANS64.TRYWAIT P2, [UR11+0x34850], R6 ;  /* 0x03485006ff0075a7 */ /* 0x000722000804014b */
[----:B------:R-:W-:Y:S05]  /*4990*/  @!P0 BRA `(.L_x_21) ;  /* 0x0000000000048947 */ /* 0x000fea0003800000 */
[----:B------:R-:W-:Y:S01]  /*49a0*/  BPT.TRAP 0x1 ;  /* 0x000000040000795c */ /* 0x000fe20000300000 */
.L_x_21:
[----:B----4-:R-:W-:Y:S05]  /*49b0*/  @P2 BRA `(.L_x_22) ;  /* 0x0000000000082947 */ /* 0x010fea0003800000 */
[----:B------:R-:W4:Y:S02]  /*49c0*/  SYNCS.PHASECHK.TRANS64.TRYWAIT P2, [UR11+0x34850], R6 ;  /* 0x03485006ff0075a7 */ /* 0x000f24000804014b */
[----:B----4-:R-:W-:Y:S05]  /*49d0*/  @!P2 BRA `(.L_x_23) ;  /* 0x000000680094a947 */ /* 0x010fea0003800000 */
.L_x_22:
[----:B------:R-:W-:Y:S01]  /*49e0*/  UIADD3 UR4, UR60, 0x400, URZ ;  /* 0x000004003c047890 */ /* 0x000fe2000fffe03f */
[----:B------:R-:W-:Y:S01]  /*49f0*/  WARPGROUP.ARRIVE ;  /* 0x00000000000079c5 */ /* 0x000fe20000000000 */
[----:B------:R-:W-:Y:S01]  /*4a00*/  UMOV UR15, 0x40000040 ;  /* 0x40000040000f7882 */ /* 0x000fe20000000000 */
[----:B-1-3--:R-:W-:Y:S01]  /*4a10*/  FMUL.FTZ R6, R24, UR6 ;  /* 0x0000000618067c20 */ /* 0x00afe20008410000 */
[----:B------:R-:W-:Y:S01]  /*4a20*/  USHF.R.U32.HI UR4, URZ, 0x4, UR4 ;  /* 0x000000043f047899 */ /* 0x000fe20008011604 */
[----:B------:R-:W-:Y:S01]  /*4a30*/  FMUL.FTZ R12, R25, UR6 ;  /* 0x00000006190c7c20 */ /* 0x000fe20008410000 */
[----:B------:R-:W-:Y:S01]  /*4a40*/  FMUL.FTZ R24, R28, UR6 ;  /* 0x000000061c187c20 */ /* 0x000fe20008410000 */
[----:B------:R-:W-:Y:S01]  /*4a50*/  FMUL.FTZ R190, R33, UR6 ;  /* 0x0000000621be7c20 */ /* 0x000fe20008410000 */
[----:B------:R-:W-:Y:S01]  /*4a60*/  ULOP3.LUT UR4, UR4, 0x3fff, URZ, 0xc0, !UPT ;  /* 0x00003fff04047892 */ /* 0x000fe2000f8ec03f */
[----:B------:R-:W2:Y:S01]  /*4a70*/  MUFU.TANH R6, R6 ;  /* 0x0000000600067308 */ /* 0x000ea20000002400 */
[----:B------:R-:W-:Y:S01]  /*4a80*/  FMUL.FTZ R192, R36, UR6 ;  /* 0x0000000624c07c20 */ /* 0x000fe20008410000 */
[----:B------:R-:W-:Y:S01]  /*4a90*/  FMUL.FTZ R194, R37, UR6 ;  /* 0x0000000625c27c20 */ /* 0x000fe20008410000 */
[----:B------:R-:W-:Y:S01]  /*4aa0*/  ULOP3.LUT UR4, UR4, 0x4000000, URZ, 0xfc, !UPT ;  /* 0x0400000004047892 */ /* 0x000fe2000f8efc3f */
[----:B------:R-:W-:Y:S01]  /*4ab0*/  FMUL.FTZ R196, R40, UR6 ;  /* 0x0000000628c47c20 */ /* 0x000fe20008410000 */
[----:B------:R-:W-:Y:S01]  /*4ac0*/  FMUL.FTZ R198, R41, UR6 ;  /* 0x0000000629c67c20 */ /* 0x000fe20008410000 */
[----:B------:R-:W-:Y:S01]  /*4ad0*/  FMUL.FTZ R200, R44, UR6 ;  /* 0x000000062cc87c20 */ /* 0x000fe20008410000 */
[----:B------:R-:W-:Y:S01]  /*4ae0*/  ULEA UR4, UR5, UR4, 0xb ;  /* 0x0000000405047291 */ /* 0x000fe2000f8e583f */
[----:B------:R-:W1:Y:S01]  /*4af0*/  MUFU.TANH R12, R12 ;  /* 0x0000000c000c7308 */ /* 0x000e620000002400 */
[----:B------:R-:W-:Y:S01]  /*4b00*/  FMUL.FTZ R202, R45, UR6 ;  /* 0x000000062dca7c20 */ /* 0x000fe20008410000 */
[----:B------:R-:W-:Y:S01]  /*4b10*/  FMUL.FTZ R204, R52, UR6 ;  /* 0x0000000634cc7c20 */ /* 0x000fe20008410000 */
[----:B------:R-:W-:Y:S01]  /*4b20*/  UIADD3 UR10, UR4, 0x80, URZ ;  /* 0x00000080040a7890 */ /* 0x000fe2000fffe03f */
[----:B------:R-:W-:Y:S01]  /*4b30*/  FMUL.FTZ R206, R53, UR6 ;  /* 0x0000000635ce7c20 */ /* 0x000fe20008410000 */
[----:B------:R-:W-:Y:S01]  /*4b40*/  FMUL.FTZ R208, R56, UR6 ;  /* 0x0000000638d07c20 */ /* 0x000fe20008410000 */
[----:B------:R-:W-:Y:S01]  /*4b50*/  UMOV UR14, UR4 ;  /* 0x00000004000e7c82 */ /* 0x000fe20008000000 */
[----:B------:R-:W-:Y:S01]  /*4b60*/  FMUL.FTZ R14, R26, UR6 ;  /* 0x000000061a0e7c20 */ /* 0x000fe20008410000 */
[----:B------:R-:W-:Y:S01]  /*4b70*/  HGMMA.64x128x16.F32.BF16 R88, R180, gdesc[UR12].tnspB, R88, gsb0 ;  /* 0x41e0000cb4587df0 */ /* 0x000fe20008001858 */
[----:B------:R-:W-:Y:S01]  /*4b80*/  UMOV UR15, 0x40000040 ;  /* 0x40000040000f7882 */ /* 0x000fe20000000000 */
[----:B------:R-:W-:Y:S01]  /*4b90*/  UMOV UR14, UR10 ;  /* 0x0000000a000e7c82 */ /* 0x000fe20008000000 */
[----:B------:R-:W-:Y:S01]  /*4ba0*/  UIADD3 UR10, UR4, 0x100, URZ ;  /* 0x00000100040a7890 */ /* 0x000fe2000fffe03f */
[----:B------:R-:W3:Y:S01]  /*4bb0*/  MUFU.TANH R24, R24 ;  /* 0x0000001800187308 */ /* 0x000ee20000002400 */
[----:B--2---:R-:W-:Y:S01]  /*4bc0*/  FMNMX.FTZ R7, R6, R11, !PT ;  /* 0x0000000b06077209 */ /* 0x004fe20007810000 */
[----:B------:R-:W-:Y:S01]  /*4bd0*/  FMUL.FTZ R210, R57, UR6 ;  /* 0x0000000639d27c20 */ /* 0x000fe20008410000 */
[----:B------:R-:W-:Y:S01]  /*4be0*/  FMUL.FTZ R20, R27, UR6 ;  /* 0x000000061b147c20 */ /* 0x000fe20008410000 */
[----:B------:R-:W-:Y:S01]  /*4bf0*/  FMUL.FTZ R212, R60, UR6 ;  /* 0x000000063cd47c20 */ /* 0x000fe20008410000 */
[----:B-1----:R-:W-:Y:S01]  /*4c00*/  FMNMX.FTZ R7, R12, R7, !PT ;  /* 0x000000070c077209 */ /* 0x002fe20007810000 */
[----:B------:R-:W-:Y:S01]  /*4c10*/  FMUL.FTZ R26, R30, UR6 ;  /* 0x000000061e1a7c20 */ /* 0x000fe20008410000 */
[----:B------:R-:W-:Y:S01]  /*4c20*/  FMUL.FTZ R214, R61, UR6 ;  /* 0x000000063dd67c20 */ /* 0x000fe20008410000 */
[----:B------:R-:W-:Y:S01]  /*4c30*/  MUFU.TANH R190, R190 ;  /* 0x000000be00be7308 */ /* 0x000fe20000002400 */
[----:B------:R-:W-:Y:S01]  /*4c40*/  FMUL.FTZ R28, R31, UR6 ;  /* 0x000000061f1c7c20 */ /* 0x000fe20008410000 */
[----:B------:R-:W-:Y:S01]  /*4c50*/  FMUL.FTZ R216, R64, UR6 ;  /* 0x0000000640d87c20 */ /* 0x000fe20008410000 */
[----:B------:R-:W-:Y:S01]  /*4c60*/  FMUL.FTZ R30, R34, UR6 ;  /* 0x00000006221e7c20 */ /* 0x000fe20008410000 */
[----:B------:R-:W-:Y:S01]  /*4c70*/  FMUL.FTZ R34, R38, UR6 ;  /* 0x0000000626227c20 */ /* 0x000fe20008410000 */
[----:B------:R-:W-:Y:S01]  /*4c80*/  FMUL.FTZ R218, R69, UR6 ;  /* 0x0000000645da7c20 */ /* 0x000fe20008410000 */
[----:B------:R-:W-:Y:S01]  /*4c90*/  FMUL.FTZ R36, R39, UR6 ;  /* 0x0000000627247c20 */ /* 0x000fe20008410000 */
[----:B------:R-:W-:Y:S01]  /*4ca0*/  FMUL.FTZ R72, R72, UR6 ;  /* 0x0000000648487c20 */ /* 0x000fe20008410000 */
[----:B------:R-:W-:Y:S01]  /*4cb0*/  MUFU.TANH R192, R192 ;  /* 0x000000c000c07308 */ /* 0x000fe20000002400 */
[----:B---3--:R-:W-:Y:S01]  /*4cc0*/  FMNMX.FTZ R7, R24, R7, !PT ;  /* 0x0000000718077209 */ /* 0x008fe20007810000 */
[----:B------:R-:W-:Y:S01]  /*4cd0*/  FMUL.FTZ R38, R42, UR6 ;  /* 0x000000062a267c20 */ /* 0x000fe20008410000 */
[----:B------:R-:W-:Y:S01]  /*4ce0*/  FMUL.FTZ R220, R73, UR6 ;  /* 0x0000000649dc7c20 */ /* 0x000fe20008410000 */
[----:B------:R-:W-:Y:S01]  /*4cf0*/  FMUL.FTZ R40, R43, UR6 ;  /* 0x000000062b287c20 */ /* 0x000fe20008410000 */
[----:B------:R-:W-:Y:S01]  /*4d00*/  FMUL.FTZ R76, R76, UR6 ;  /* 0x000000064c4c7c20 */ /* 0x000fe20008410000 */
        /* <DEDUP_REMOVED lines=27> */
[C---:B------:R-:W-:Y:S01]  /*4ec0*/  ISETP.GT.AND P2, PT, R188.reuse, RZ, PT ;  /* 0x000000ffbc00720c */ /* 0x040fe20003f44270 */
[----:B------:R-:W-:Y:S01]  /*4ed0*/  UMOV UR5, UR38 ;  /* 0x0000002600057c82 */ /* 0x000fe20008000000 */
[----:B------:R-:W-:-:S05]  /*4ee0*/  IADD3 R188, R188, -0x1, RZ ;  /* 0xffffffffbcbc7810 */ /* 0x000fca0007ffe0ff */
[----:B------:R-:W-:Y:S08]  /*4ef0*/  MUFU.TANH R202, R202 ;  /* 0x000000ca00ca7308 */ /* 0x000ff00000002400 */
[----:B------:R-:W-:Y:S08]  /*4f00*/  MUFU.TANH R204, R204 ;  /* 0x000000cc00cc7308 */ /* 0x000ff00000002400 */
[----:B------:R-:W-:Y:S08]  /*4f10*/  MUFU.TANH R206, R206 ;  /* 0x000000ce00ce7308 */ /* 0x000ff00000002400 */
[----:B------:R-:W-:Y:S08]  /*4f20*/  MUFU.TANH R208, R208 ;  /* 0x000000d000d07308 */ /* 0x000ff00000002400 */
[----:B------:R-:W1:Y:S08]  /*4f30*/  MUFU.TANH R14, R14 ;  /* 0x0000000e000e7308 */ /* 0x000e700000002400 */
[----:B------:R-:W-:Y:S08]  /*4f40*/  MUFU.TANH R210, R210 ;  /* 0x000000d200d27308 */ /* 0x000ff00000002400 */
[----:B------:R-:W2:Y:S01]  /*4f50*/  MUFU.TANH R20, R20 ;  /* 0x0000001400147308 */ /* 0x000ea20000002400 */
[----:B-1----:R-:W-:-:S07]  /*4f60*/  FMNMX.FTZ R21, R14, R9, !PT ;  /* 0x000000090e157209 */ /* 0x002fce0007810000 */
[----:B------:R-:W-:Y:S08]  /*4f70*/  MUFU.TANH R212, R212 ;  /* 0x000000d400d47308 */ /* 0x000ff00000002400 */
[----:B------:R-:W1:Y:S01]  /*4f80*/  MUFU.TANH R26, R26 ;  /* 0x0000001a001a7308 */ /* 0x000e620000002400 */
[----:B--2---:R-:W-:-:S07]  /*4f90*/  FMNMX.FTZ R21, R20, R21, !PT ;  /* 0x0000001514157209 */ /* 0x004fce0007810000 */
[----:B------:R-:W-:Y:S08]  /*4fa0*/  MUFU.TANH R214, R214 ;  /* 0x000000d600d67308 */ /* 0x000ff00000002400 */
[----:B------:R-:W2:Y:S01]  /*4fb0*/  MUFU.TANH R28, R28 ;  /* 0x0000001c001c7308 */ /* 0x000ea20000002400 */
[----:B-1----:R-:W-:Y:S01]  /*4fc0*/  FMNMX.FTZ R21, R26, R21, !PT ;  /* 0x000000151a157209 */ /* 0x002fe20007810000 */
[----:B------:R-:W-:-:S02]  /*4fd0*/  WARPGROUP.DEPBAR.LE gsb0, 0x0 ;  /* 0x00008000000079c5 */ /* 0x000fc40000010000 */
[----:B------:R-:W-:Y:S01]  /*4fe0*/  WARPGROUP.ARRIVE ;  /* 0x00000000000079c5 */ /* 0x000fe20000000000 */
[----:B------:R-:W-:Y:S01]  /*4ff0*/  FMUL.FTZ R180, R29, UR6 ;  /* 0x000000061db47c20 */ /* 0x000fe20008410000 */
[----:B------:R-:W-:Y:S01]  /*5000*/  FMUL.FTZ R182, R32, UR6 ;  /* 0x0000000620b67c20 */ /* 0x000fe20008410000 */
[----:B------:R-:W-:Y:S01]  /*5010*/  FMUL.FTZ R32, R35, UR6 ;  /* 0x0000000623207c20 */ /* 0x000fe20008410000 */
[----:B------:R-:W-:Y:S02]  /*5020*/  MUFU.TANH R216, R216 ;  /* 0x000000d800d87308 */ /* 0x000fe40000002400 */
[----:B------:R-:W-:Y:S01]  /*5030*/  HGMMA.64x128x16.F32.BF16 R88, R176, gdesc[UR12].tnspB, R88, gsb0 ;  /* 0x41e0000cb0587df0 */ /* 0x000fe20008001858 */
[----:B------:R-:W-:Y:S01]  /*5040*/  UMOV UR14, UR10 ;  /* 0x0000000a000e7c82 */ /* 0x000fe20008000000 */
[----:B------:R-:W-:Y:S01]  /*5050*/  UMOV UR15, 0x40000040 ;  /* 0x40000040000f7882 */ /* 0x000fe20000000000 */
[----:B------:R-:W-:-:S03]  /*5060*/  UIADD3 UR10, UR4, 0x180, URZ ;  /* 0x00000180040a7890 */ /* 0x000fc6000fffe03f */
[----:B------:R-:W1:Y:S01]  /*5070*/  MUFU.TANH R180, R180 ;  /* 0x000000b400b47308 */ /* 0x000e620000002400 */
[----:B--2---:R-:W-:-:S07]  /*5080*/  FMNMX.FTZ R21, R28, R21, !PT ;  /* 0x000000151c157209 */ /* 0x004fce0007810000 */
[----:B------:R-:W2:Y:S08]  /*5090*/  MUFU.TANH R182, R182 ;  /* 0x000000b600b67308 */ /* 0x000eb00000002400 */
[----:B------:R-:W3:Y:S01]  /*50a0*/  MUFU.TANH R30, R30 ;  /* 0x0000001e001e7308 */ /* 0x000ee20000002400 */
[----:B-1----:R-:W-:-:S07]  /*50b0*/  FMNMX.FTZ R7, R180, R7, !PT ;  /* 0x00000007b4077209 */ /* 0x002fce0007810000 */
[----:B------:R-:W1:Y:S01]  /*50c0*/  MUFU.TANH R32, R32 ;  /* 0x0000002000207308 */ /* 0x000e620000002400 */
[----:B--2---:R-:W-:-:S04]  /*50d0*/  FMNMX.FTZ R7, R182, R7, !PT ;  /* 0x00000007b6077209 */ /* 0x004fc80007810000 */
[----:B------:R-:W-:-:S03]  /*50e0*/  FMNMX.FTZ R7, R190, R7, !PT ;  /* 0x00000007be077209 */ /* 0x000fc60007810000 */
[----:B------:R-:W2:Y:S01]  /*50f0*/  MUFU.TANH R34, R34 ;  /* 0x0000002200227308 */ /* 0x000ea20000002400 */
[----:B------:R-:W-:Y:S02]  /*5100*/  FMNMX.FTZ R7, R192, R7, !PT ;  /* 0x00000007c0077209 */ /* 0x000fe40007810000 */
[----:B---3--:R-:W-:Y:S02]  /*5110*/  FMNMX.FTZ R25, R30, R21, !PT ;  /* 0x000000151e197209 */ /* 0x008fe40007810000 */
[----:B------:R-:W-:-:S03]  /*5120*/  FMNMX.FTZ R7, R194, R7, !PT ;  /* 0x00000007c2077209 */ /* 0x000fc60007810000 */
[----:B------:R-:W-:Y:S01]  /*5130*/  MUFU.TANH R218, R218 ;  /* 0x000000da00da7308 */ /* 0x000fe20000002400 */
[----:B------:R-:W-:Y:S02]  /*5140*/  FMNMX.FTZ R7, R196, R7, !PT ;  /* 0x00000007c4077209 */ /* 0x000fe40007810000 */
[----:B-1----:R-:W-:Y:S02]  /*5150*/  FMNMX.FTZ R25, R32, R25, !PT ;  /* 0x0000001920197209 */ /* 0x002fe40007810000 */
[----:B------:R-:W-:-:S03]  /*5160*/  FMNMX.FTZ R7, R198, R7, !PT ;  /* 0x00000007c6077209 */ /* 0x000fc60007810000 */
[----:B------:R-:W1:Y:S01]  /*5170*/  MUFU.TANH R36, R36 ;  /* 0x0000002400247308 */ /* 0x000e620000002400 */
[----:B------:R-:W-:Y:S02]  /*5180*/  FMNMX.FTZ R7, R200, R7, !PT ;  /* 0x00000007c8077209 */ /* 0x000fe40007810000 */
[----:B--2---:R-:W-:Y:S02]  /*5190*/  FMNMX.FTZ R25, R34, R25, !PT ;  /* 0x0000001922197209 */ /* 0x004fe40007810000 */
[----:B------:R-:W-:-:S03]  /*51a0*/  FMNMX.FTZ R7, R202, R7, !PT ;  /* 0x00000007ca077209 */ /* 0x000fc60007810000 */
        /* <DEDUP_REMOVED lines=24> */
[----:B------:R-:W-:Y:S01]  /*5330*/  UIADD3 UR10, UR4, 0x200, URZ ;  /* 0x00000200040a7890 */ /* 0x000fe2000fffe03f */
[----:B--2---:R-:W-:-:S02]  /*5340*/  FMNMX.FTZ R31, R46, R27, !PT ;  /* 0x0000001b2e1f7209 */ /* 0x004fc40007810000 */
[----:B------:R-:W1:Y:S08]  /*5350*/  MUFU.TANH R176, R176 ;  /* 0x000000b000b07308 */ /* 0x000e700000002400 */
[----:B------:R-:W2:Y:S08]  /*5360*/  MUFU.TANH R178, R178 ;  /* 0x000000b200b27308 */ /* 0x000eb00000002400 */
[----:B------:R-:W3:Y:S01]  /*5370*/  MUFU.TANH R48, R48 ;  /* 0x0000003000307308 */ /* 0x000ee20000002400 */
[----:B-1----:R-:W-:-:S07]  /*5380*/  FMNMX.FTZ R7, R176, R7, !PT ;  /* 0x00000007b0077209 */ /* 0x002fce0007810000 */
[----:B------:R-:W-:Y:S01]  /*5390*/  MUFU.TANH R228, R228 ;  /* 0x000000e400e47308 */ /* 0x000fe20000002400 */
[----:B--2---:R-:W-:-:S04]  /*53a0*/  FMNMX.FTZ R7, R178, R7, !PT ;  /* 0x00000007b2077209 */ /* 0x004fc80007810000 */
[----:B------:R-:W-:-:S03]  /*53b0*/  FMNMX.FTZ R7, R204, R7, !PT ;  /* 0x00000007cc077209 */ /* 0x000fc60007810000 */
[----:B------:R-:W1:Y:S01]  /*53c0*/  MUFU.TANH R50, R50 ;  /* 0x0000003200327308 */ /* 0x000e620000002400 */
[----:B------:R-:W-:Y:S02]  /*53d0*/  FMNMX.FTZ R7, R206, R7, !PT ;  /* 0x00000007ce077209 */ /* 0x000fe40007810000 */
[----:B---3--:R-:W-:Y:S02]  /*53e0*/  FMNMX.FTZ R31, R48, R31, !PT ;  /* 0x0000001f301f7209 */ /* 0x008fe40007810000 */
[----:B------:R-:W-:-:S03]  /*53f0*/  FMNMX.FTZ R7, R208, R7, !PT ;  /* 0x00000007d0077209 */ /* 0x000fc60007810000 */
[----:B------:R-:W-:Y:S01]  /*5400*/  MUFU.TANH R226, R226 ;  /* 0x000000e200e27308 */ /* 0x000fe20000002400 */
[----:B------:R-:W-:-:S04]  /*5410*/  FMNMX.FTZ R7, R210, R7, !PT ;  /* 0x00000007d2077209 */ /* 0x000fc80007810000 */
[----:B------:R-:W-:-:S03]  /*5420*/  FMNMX.FTZ R7, R212, R7, !PT ;  /* 0x00000007d4077209 */ /* 0x000fc60007810000 */
[----:B------:R-:W2:Y:S01]  /*5430*/  MUFU.TANH R52, R52 ;  /* 0x0000003400347308 */ /* 0x000ea20000002400 */
[----:B------:R-:W-:Y:S02]  /*5440*/  FMNMX.FTZ R7, R214, R7, !PT ;  /* 0x00000007d6077209 */ /* 0x000fe40007810000 */
[----:B-1----:R-:W-:Y:S02]  /*5450*/  FMNMX.FTZ R31, R50, R31, !PT ;  /* 0x0000001f321f7209 */ /* 0x002fe40007810000 */
[----:B------:R-:W-:-:S03]  /*5460*/  FMNMX.FTZ R7, R216, R7, !PT ;  /* 0x00000007d8077209 */ /* 0x000fc60007810000 */
[----:B------:R-:W1:Y:S08]  /*5470*/  MUFU.TANH R54, R54 ;  /* 0x0000003600367308 */ /* 0x000e700000002400 */
[----:B------:R-:W3:Y:S01]  /*5480*/  MUFU.TANH R56, R56 ;  /* 0x0000003800387308 */ /* 0x000ee20000002400 */
[----:B--2---:R-:W-:-:S07]  /*5490*/  FMNMX.FTZ R31, R52, R31, !PT ;  /* 0x0000001f341f7209 */ /* 0x004fce0007810000 */
[----:B------:R-:W2:Y:S01]  /*54a0*/  MUFU.TANH R58, R58 ;  /* 0x0000003a003a7308 */ /* 0x000ea20000002400 */
[----:B-1----:R-:W-:-:S07]  /*54b0*/  FMNMX.FTZ R33, R54, R31, !PT ;  /* 0x0000001f36217209 */ /* 0x002fce0007810000 */
[----:B------:R-:W1:Y:S01]  /*54c0*/  MUFU.TANH R60, R60 ;  /* 0x0000003c003c7308 */ /* 0x000e620000002400 */
[----:B---3--:R-:W-:-:S07]  /*54d0*/  FMNMX.FTZ R33, R56, R33, !PT ;  /* 0x0000002138217209 */ /* 0x008fce0007810000 */
[----:B------:R-:W3:Y:S01]  /*54e0*/  MUFU.TANH R62, R62 ;  /* 0x0000003e003e7308 */ /* 0x000ee20000002400 */
[----:B--2---:R-:W-:-:S07]  /*54f0*/  FMNMX.FTZ R33, R58, R33, !PT ;  /* 0x000000213a217209 */ /* 0x004fce0007810000 */
[----:B------:R-:W2:Y:S01]  /*5500*/  MUFU.TANH R64, R64 ;  /* 0x0000004000407308 */ /* 0x000ea20000002400 */
[----:B-1----:R-:W-:-:S07]  /*5510*/  FMNMX.FTZ R33, R60, R33, !PT ;  /* 0x000000213c217209 */ /* 0x002fce0007810000 */
[----:B------:R-:W1:Y:S01]  /*5520*/  MUFU.TANH R66, R66 ;  /* 0x0000004200427308 */ /* 0x000e620000002400 */
[----:B---3--:R-:W-:-:S07]  /*5530*/  FMNMX.FTZ R35, R62, R33, !PT ;  /* 0x000000213e237209 */ /* 0x008fce0007810000 */
[----:B------:R-:W-:Y:S01]  /*5540*/  MUFU.TANH R70, R70 ;  /* 0x0000004600467308 */ /* 0x000fe20000002400 */
[----:B--2---:R-:W-:-:S07]  /*5550*/  FMNMX.FTZ R35, R64, R35, !PT ;  /* 0x0000002340237209 */ /* 0x004fce0007810000 */
[----:B------:R-:W-:Y:S01]  /*5560*/  MUFU.TANH R74, R74 ;  /* 0x0000004a004a7308 */ /* 0x000fe20000002400 */
[----:B-1----:R-:W-:-:S07]  /*5570*/  FMNMX.FTZ R35, R66, R35, !PT ;  /* 0x0000002342237209 */ /* 0x002fce0007810000 */
[----:B------:R-:W-:Y:S01]  /*5580*/  MUFU.TANH R78, R78 ;  /* 0x0000004e004e7308 */ /* 0x000fe20000002400 */
[----:B------:R-:W-:Y:S02]  /*5590*/  WARPGROUP.DEPBAR.LE gsb0, 0x0 ;  /* 0x00008000000079c5 */ /* 0x000fe40000010000 */
[----:B------:R-:W-:Y:S01]  /*55a0*/  WARPGROUP.ARRIVE ;  /* 0x00000000000079c5 */ /* 0x000fe20000000000 */
[----:B------:R-:W-:Y:S01]  /*55b0*/  FMUL.FTZ R172, R65, UR6 ;  /* 0x0000000641ac7c20 */ /* 0x000fe20008410000 */
[----:B------:R-:W-:Y:S01]  /*55c0*/  FMUL.FTZ R174, R68, UR6 ;  /* 0x0000000644ae7c20 */ /* 0x000fe20008410000 */
[----:B------:R-:W-:Y:S02]  /*55d0*/  FMUL.FTZ R68, R71, UR6 ;  /* 0x0000000647447c20 */ /* 0x000fe40008410000 */
[----:B------:R-:W-:Y:S01]  /*55e0*/  MUFU.TANH R84, R84 ;  /* 0x0000005400547308 */ /* 0x000fe20000002400 */
[----:B------:R-:W-:Y:S01]  /*55f0*/  HGMMA.64x128x16.F32.BF16 R88, R168, gdesc[UR12].tnspB, R88, gsb0 ;  /* 0x41e0000ca8587df0 */ /* 0x000fe20008001858 */
[----:B------:R-:W-:Y:S01]  /*5600*/  UMOV UR14, UR10 ;  /* 0x0000000a000e7c82 */ /* 0x000fe20008000000 */
[----:B------:R-:W-:Y:S01]  /*5610*/  UMOV UR15, 0x40000040 ;  /* 0x40000040000f7882 */ /* 0x000fe20000000000 */
[----:B------:R-:W-:-:S04]  /*5620*/  UIADD3 UR10, UR4, 0x280, URZ ;  /* 0x00000280040a7890 */ /* 0x000fc8000fffe03f */
[----:B------:R-:W1:Y:S08]  /*5630*/  MUFU.TANH R172, R172 ;  /* 0x000000ac00ac7308 */ /* 0x000e700000002400 */
[----:B------:R-:W2:Y:S08]  /*5640*/  MUFU.TANH R174, R174 ;  /* 0x000000ae00ae7308 */ /* 0x000eb00000002400 */
[----:B------:R-:W3:Y:S01]  /*5650*/  MUFU.TANH R68, R68 ;  /* 0x0000004400447308 */ /* 0x000ee20000002400 */
[----:B-1----:R-:W-:-:S07]  /*5660*/  FMNMX.FTZ R7, R172, R7, !PT ;  /* 0x00000007ac077209 */ /* 0x002fce0007810000 */
[----:B------:R-:W1:Y:S01]  /*5670*/  MUFU.TANH R82, R82 ;  /* 0x0000005200527308 */ /* 0x000e620000002400 */
[----:B--2---:R-:W-:-:S04]  /*5680*/  FMNMX.FTZ R7, R174, R7, !PT ;  /* 0x00000007ae077209 */ /* 0x004fc80007810000 */
[----:B------:R-:W-:-:S03]  /*5690*/  FMNMX.FTZ R7, R218, R7, !PT ;  /* 0x00000007da077209 */ /* 0x000fc60007810000 */
[----:B------:R-:W-:Y:S01]  /*56a0*/  MUFU.TANH R86, R86 ;  /* 0x0000005600567308 */ /* 0x000fe20000002400 */
[----:B------:R-:W-:Y:S02]  /*56b0*/  FMNMX.FTZ R7, R72, R7, !PT ;  /* 0x0000000748077209 */ /* 0x000fe40007810000 */
[----:B---3--:R-:W-:Y:S02]  /*56c0*/  FMNMX.FTZ R35, R68, R35, !PT ;  /* 0x0000002344237209 */ /* 0x008fe40007810000 */
[----:B------:R-:W-:Y:S02]  /*56d0*/  FMNMX.FTZ R7, R220, R7, !PT ;  /* 0x00000007dc077209 */ /* 0x000fe40007810000 */
[----:B------:R-:W-:Y:S02]  /*56e0*/  FMNMX.FTZ R37, R70, R35, !PT ;  /* 0x0000002346257209 */ /* 0x000fe40007810000 */
[----:B------:R-:W-:Y:S02]  /*56f0*/  FMNMX.FTZ R7, R76, R7, !PT ;  /* 0x000000074c077209 */ /* 0x000fe40007810000 */
[----:B------:R-:W-:-:S02]  /*5700*/  FMNMX.FTZ R37, R74, R37, !PT ;  /* 0x000000254a257209 */ /* 0x000fc40007810000 */
[----:B------:R-:W-:Y:S02]  /*5710*/  FMNMX.FTZ R7, R222, R7, !PT ;  /* 0x00000007de077209 */ /* 0x000fe40007810000 */
[----:B------:R-:W-:Y:S02]  /*5720*/  FMNMX.FTZ R37, R78, R37, !PT ;  /* 0x000000254e257209 */ /* 0x000fe40007810000 */
[----:B------:R-:W-:Y:S02]  /*5730*/  FMNMX.FTZ R7, R80, R7, !PT ;  /* 0x0000000750077209 */ /* 0x000fe40007810000 */
[----:B------:R-:W-:Y:S02]  /*5740*/  FMNMX.FTZ R37, R84, R37, !PT ;  /* 0x0000002554257209 */ /* 0x000fe40007810000 */
[----:B------:R-:W-:Y:S02]  /*5750*/  FMNMX.FTZ R7, R224, R7, !PT ;  /* 0x00000007e0077209 */ /* 0x000fe40007810000 */
[----:B-1----:R-:W-:-:S02]  /*5760*/  FMNMX.FTZ R39, R82, R37, !PT ;  /* 0x0000002552277209 */ /* 0x002fc40007810000 */
[----:B------:R-:W-:-:S04]  /*5770*/  FMNMX.FTZ R7, R228, R7, !PT ;  /* 0x00000007e4077209 */ /* 0x000fc80007810000 */
[----:B------:R-:W-:-:S05]  /*5780*/  FMNMX.FTZ R7, R226, R7, !PT ;  /* 0x00000007e2077209 */ /* 0x000fca0007810000 */
[----:B------:R-:W1:Y:S02]  /*5790*/  SHFL.BFLY PT, R8, R7, 0x2, 0x1f ;  /* 0x0c401f0007087f89 */ /* 0x000e6400000e0000 */
[----:B-1----:R-:W-:Y:S02]  /*57a0*/  FMNMX.FTZ R8, R7, R8, !PT ;  /* 0x0000000807087209 */ /* 0x002fe40007810000 */
[----:B------:R-:W1:Y:S03]  /*57b0*/  LDC R7, c[0x0][0x988] ;  /* 0x00026200ff077b82 */ /* 0x000e660000000800 */
[----:B------:R-:W2:Y:S02]  /*57c0*/  SHFL.BFLY PT, R13, R8, 0x1, 0x1f ;  /* 0x0c201f00080d7f89 */ /* 0x000ea400000e0000 */
[----:B--2---:R-:W-:-:S05]  /*57d0*/  FMNMX.FTZ R10, R8, R13, !PT ;  /* 0x0000000d080a7209 */ /* 0x004fca0007810000 */
[C---:B-1----:R-:W-:Y:S01]  /*57e0*/  FMUL.FTZ R29, R10.reuse, R7 ;  /* 0x000000070a1d7220 */ /* 0x042fe20000410000 */
[----:B------:R-:W-:-:S03]  /*57f0*/  FADD.FTZ R8, -R10, R11 ;  /* 0x0000000b0a087221 */ /* 0x000fc60000010100 */
[-CC-:B------:R-:W-:Y:S01]  /*5800*/  FFMA.FTZ R11, R6, R7.reuse, -R29.reuse ;  /* 0x00000007060b7223 */ /* 0x180fe2000001081d */
[-CC-:B------:R-:W-:Y:S01]  /*5810*/  FFMA.FTZ R230, R12, R7.reuse, -R29.reuse ;  /* 0x000000070ce67223 */ /* 0x180fe2000001081d */
[-CC-:B------:R-:W-:Y:S01]  /*5820*/  FFMA.FTZ R192, R192, R7.reuse, -R29.reuse ;  /* 0x00000007c0c07223 */ /* 0x180fe2000001081d */
[-CC-:B------:R-:W-:Y:S01]  /*5830*/  FFMA.FTZ R196, R196, R7.reuse, -R29.reuse ;  /* 0x00000007c4c47223 */ /* 0x180fe2000001081d */
[-CC-:B------:R-:W-:Y:S01]  /*5840*/  FFMA.FTZ R200, R200, R7.reuse, -R29.reuse ;  /* 0x00000007c8c87223 */ /* 0x180fe2000001081d */
[-CC-:B------:R-:W-:Y:S01]  /*5850*/  FFMA.FTZ R13, R24, R7.reuse, -R29.reuse ;  /* 0x00000007180d7223 */ /* 0x180fe2000001081d */
[----:B------:R1:W-:Y:S01]  /*5860*/  MUFU.EX2 R21, R192 ;  /* 0x000000c000157308 */ /* 0x0003e20000000800 */
[-CC-:B------:R-:W-:Y:S01]  /*5870*/  FFMA.FTZ R43, R72, R7.reuse, -R29.reuse ;  /* 0x00000007482b7223 */ /* 0x180fe2000001081d */
[----:B------:R-:W-:Y:S02]  /*5880*/  WARPGROUP.DEPBAR.LE gsb0, 0x0 ;  /* 0x00008000000079c5 */ /* 0x000fe40000010000 */
[----:B------:R-:W-:Y:S01]  /*5890*/  WARPGROUP.ARRIVE ;  /* 0x00000000000079c5 */ /* 0x000fe20000000000 */
[----:B------:R-:W-:Y:S01]  /*58a0*/  FMUL.FTZ R168, R83, UR6 ;  /* 0x0000000653a87c20 */ /* 0x000fe20008410000 */
[----:B------:R-:W-:Y:S01]  /*58b0*/  FMUL.FTZ R170, R87, UR6 ;  /* 0x0000000657aa7c20 */ /* 0x000fe20008410000 */
[-CC-:B------:R-:W-:Y:S01]  /*58c0*/  FFMA.FTZ R47, R80, R7.reuse, -R29.reuse ;  /* 0x00000007502f7223 */ /* 0x180fe2000001081d */
[----:B------:R2:W-:Y:S01]  /*58d0*/  MUFU.EX2 R25, R196 ;  /* 0x000000c400197308 */ /* 0x0005e20000000800 */
[-CC-:B-1----:R-:W-:Y:S01]  /*58e0*/  FFMA.FTZ R192, R202, R7.reuse, -R29.reuse ;  /* 0x00000007cac07223 */ /* 0x182fe2000001081d */
[----:B------:R-:W-:Y:S01]  /*58f0*/  HGMMA.64x128x16.F32.BF16 R88, R152, gdesc[UR12].tnspB, R88, gsb0 ;  /* 0x41e0000c98587df0 */ /* 0x000fe20008001858 */
[----:B------:R-:W-:Y:S01]  /*5900*/  UMOV UR14, UR10 ;  /* 0x0000000a000e7c82 */ /* 0x000fe20008000000 */
[----:B------:R-:W-:Y:S01]  /*5910*/  UMOV UR15, 0x40000040 ;  /* 0x40000040000f7882 */ /* 0x000fe20000000000 */
[----:B------:R-:W-:Y:S01]  /*5920*/  UIADD3 UR10, UR4, 0x300, URZ ;  /* 0x00000300040a7890 */ /* 0x000fe2000fffe03f */
[-CC-:B------:R-:W-:Y:S01]  /*5930*/  FFMA.FTZ R24, R180, R7.reuse, -R29.reuse ;  /* 0x00000007b4187223 */ /* 0x180fe2000001081d */
[-CC-:B------:R-:W-:Y:S01]  /*5940*/  FFMA.FTZ R15, R182, R7.reuse, -R29.reuse ;  /* 0x00000007b60f7223 */ /* 0x180fe2000001081d */
[----:B------:R-:W1:Y:S01]  /*5950*/  MUFU.TANH R168, R168 ;  /* 0x000000a800a87308 */ /* 0x000e620000002400 */
[-CC-:B------:R-:W-:Y:S01]  /*5960*/  FFMA.FTZ R176, R176, R7.reuse, -R29.reuse ;  /* 0x00000007b0b07223 */ /* 0x180fe2000001081d */
[-CC-:B------:R-:W-:Y:S01]  /*5970*/  FFMA.FTZ R204, R204, R7.reuse, -R29.reuse ;  /* 0x00000007cccc7223 */ /* 0x180fe2000001081d */
[-CC-:B--2---:R-:W-:Y:S01]  /*5980*/  FFMA.FTZ R196, R206, R7.reuse, -R29.reuse ;  /* 0x00000007cec47223 */ /* 0x184fe2000001081d */
[-CC-:B------:R-:W-:Y:S01]  /*5990*/  FFMA.FTZ R208, R208, R7.reuse, -R29.reuse ;  /* 0x00000007d0d07223 */ /* 0x180fe2000001081d */
[-CC-:B------:R-:W-:Y:S01]  /*59a0*/  FFMA.FTZ R212, R212, R7.reuse, -R29.reuse ;  /* 0x00000007d4d47223 */ /* 0x180fe2000001081d */
[-CC-:B------:R-:W-:Y:S01]  /*59b0*/  FFMA.FTZ R41, R174, R7.reuse, -R29.reuse ;  /* 0x00000007ae297223 */ /* 0x180fe2000001081d */
[-CC-:B------:R-:W-:Y:S01]  /*59c0*/  FFMA.FTZ R72, R220, R7.reuse, -R29.reuse ;  /* 0x00000007dc487223 */ /* 0x180fe2000001081d */
[----:B------:R-:W2:Y:S01]  /*59d0*/  MUFU.TANH R170, R170 ;  /* 0x000000aa00aa7308 */ /* 0x000ea20000002400 */
[-CC-:B------:R-:W-:Y:S01]  /*59e0*/  FFMA.FTZ R80, R224, R7.reuse, -R29.reuse ;  /* 0x00000007e0507223 */ /* 0x180fe2000001081d */
[-CC-:B------:R-:W-:Y:S01]  /*59f0*/  FFMA.FTZ R49, R228, R7.reuse, -R29.reuse ;  /* 0x00000007e4317223 */ /* 0x180fe2000001081d */
[-C--:B------:R-:W-:Y:S01]  /*5a00*/  FFMA.FTZ R202, R226, R7.reuse, -R29 ;  /* 0x00000007e2ca7223 */ /* 0x080fe2000001081d */
[----:B------:R-:W-:Y:S01]  /*5a10*/  UIADD3 UR4, UR4, 0x380, URZ ;  /* 0x0000038004047890 */ /* 0x000fe2000fffe03f */
[----:B------:R-:W-:-:S03]  /*5a20*/  FMUL.FTZ R8, R8, R7 ;  /* 0x0000000708087220 */ /* 0x000fc60000410000 */
[----:B------:R3:W-:Y:S01]  /*5a30*/  MUFU.EX2 R27, R200 ;  /* 0x000000c8001b7308 */ /* 0x0007e20000000800 */
[----:B-1----:R-:W-:-:S04]  /*5a40*/  FMNMX.FTZ R39, R168, R39, !PT ;  /* 0x00000027a8277209 */ /* 0x002fc80007810000 */
[----:B------:R-:W-:-:S03]  /*5a50*/  FMNMX.FTZ R39, R86, R39, !PT ;  /* 0x0000002756277209 */ /* 0x000fc60007810000 */
[----:B------:R-:W-:Y:S01]  /*5a60*/  MUFU.EX2 R8, R8 ;  /* 0x0000000800087308 */ /* 0x000fe20000000800 */
[----:B--2---:R-:W-:Y:S01]  /*5a70*/  FMNMX.FTZ R6, R170, R39, !PT ;  /* 0x00000027aa067209 */ /* 0x004fe20007810000 */
[-CC-:B------:R-:W-:Y:S01]  /*5a80*/  FFMA.FTZ R39, R216, R7.reuse, -R29.reuse ;  /* 0x00000007d8277223 */ /* 0x180fe2000001081d */
[----:B---3--:R-:W-:-:S03]  /*5a90*/  FFMA.FTZ R200, R218, R7, -R29 ;  /* 0x00000007dac87223 */ /* 0x008fc6000001081d */
[----:B------:R-:W1:Y:S02]  /*5aa0*/  SHFL.BFLY PT, R45, R6, 0x2, 0x1f ;  /* 0x0c401f00062d7f89 */ /* 0x000e6400000e0000 */
[----:B------:R-:W2:Y:S08]  /*5ab0*/  MUFU.EX2 R11, R11 ;  /* 0x0000000b000b7308 */ /* 0x000eb00000000800 */
[----:B------:R-:W3:Y:S08]  /*5ac0*/  MUFU.EX2 R230, R230 ;  /* 0x000000e600e67308 */ /* 0x000ef00000000800 */
[----:B------:R-:W-:Y:S01]  /*5ad0*/  MUFU.EX2 R13, R13 ;  /* 0x0000000d000d7308 */ /* 0x000fe20000000800 */
[----:B--2---:R-:W-:Y:S01]  /*5ae0*/  FFMA.FTZ R3, R8, R3, R11 ;  /* 0x0000000308037223 */ /* 0x004fe2000001000b */
[----:B-1----:R-:W-:Y:S01]  /*5af0*/  FMNMX.FTZ R51, R6, R45, !PT ;  /* 0x0000002d06337209 */ /* 0x002fe20007810000 */
[-CC-:B------:R-:W-:Y:S01]  /*5b00*/  FFMA.FTZ R45, R76, R7.reuse, -R29.reuse ;  /* 0x000000074c2d7223 */ /* 0x180fe2000001081d */
[----:B------:R-:W-:-:S04]  /*5b10*/  FFMA.FTZ R76, R222, R7, -R29 ;  /* 0x00000007de4c7223 */ /* 0x000fc8000001081d */
[----:B------:R-:W1:Y:S01]  /*5b20*/  MUFU.EX2 R24, R24 ;  /* 0x0000001800187308 */ /* 0x000e620000000800 */
[----:B---3--:R-:W-:Y:S01]  /*5b30*/  F2FP.BF16.F32.PACK_AB R180, R230, R11 ;  /* 0x0000000be6b4723e */ /* 0x008fe200000010ff */
[----:B------:R-:W2:Y:S01]  /*5b40*/  SHFL.BFLY PT, R12, R51, 0x1, 0x1f ;  /* 0x0c201f00330c7f89 */ /* 0x000ea200000e0000 */
[----:B------:R-:W-:-:S05]  /*5b50*/  IMAD.MOV.U32 R11, RZ, RZ, R10 ;  /* 0x000000ffff0b7224 */ /* 0x000fca00078e000a */
[----:B------:R-:W-:Y:S08]  /*5b60*/  MUFU.EX2 R15, R15 ;  /* 0x0000000f000f7308 */ /* 0x000ff00000000800 */
[----:B------:R-:W3:Y:S01]  /*5b70*/  MUFU.EX2 R192, R192 ;  /* 0x000000c000c07308 */ /* 0x000ee20000000800 */
[----:B-1----:R-:W-:-:S07]  /*5b80*/  F2FP.BF16.F32.PACK_AB R182, R24, R13 ;  /* 0x0000000d18b6723e */ /* 0x002fce00000010ff */
[----:B------:R-:W-:Y:S01]  /*5b90*/  MUFU.EX2 R31, R176 ;  /* 0x000000b0001f7308 */ /* 0x000fe20000000800 */
[----:B--2---:R-:W-:-:S05]  /*5ba0*/  FMNMX.FTZ R12, R51, R12, !PT ;  /* 0x0000000c330c7209 */ /* 0x004fca0007810000 */
[----:B------:R-:W-:Y:S01]  /*5bb0*/  FADD.FTZ R6, -R12, R9 ;  /* 0x000000090c067221 */ /* 0x000fe20000010100 */
[----:B------:R-:W-:Y:S01]  /*5bc0*/  IMAD.U32 R9, RZ, RZ, UR7 ;  /* 0x00000007ff097e24 */ /* 0x000fe2000f8e00ff */
[----:B------:R-:W-:Y:S01]  /*5bd0*/  MUFU.EX2 R33, R204 ;  /* 0x000000cc00217308 */ /* 0x000fe20000000800 */
[----:B---3--:R-:W-:Y:S01]  /*5be0*/  F2FP.BF16.F32.PACK_AB R174, R192, R27 ;  /* 0x0000001bc0ae723e */ /* 0x008fe200000010ff */
[----:B------:R-:W-:Y:S02]  /*5bf0*/  FMUL.FTZ R6, R6, R7 ;  /* 0x0000000706067220 */ /* 0x000fe40000410000 */
[----:B------:R-:W-:-:S04]  /*5c00*/  @!P1 IADD3 R9, R9, 0x34840, RZ ;  /* 0x0003484009099810 */ /* 0x000fc80007ffe0ff */
[----:B------:R-:W-:Y:S01]  /*5c10*/  MUFU.EX2 R6, R6 ;  /* 0x0000000600067308 */ /* 0x000fe20000000800 */
[----:B------:R-:W-:-:S07]  /*5c20*/  @!P1 PRMT R9, RZ, 0x654, R9 ;  /* 0x00000654ff099816 */ /* 0x000fce0000000009 */
[----:B------:R-:W-:Y:S08]  /*5c30*/  MUFU.EX2 R196, R196 ;  /* 0x000000c400c47308 */ /* 0x000ff00000000800 */
[----:B------:R-:W-:Y:S08]  /*5c40*/  MUFU.EX2 R35, R208 ;  /* 0x000000d000237308 */ /* 0x000ff00000000800 */
[----:B------:R-:W-:Y:S08]  /*5c50*/  MUFU.EX2 R37, R212 ;  /* 0x000000d400257308 */ /* 0x000ff00000000800 */
[----:B------:R-:W-:Y:S01]  /*5c60*/  MUFU.EX2 R39, R39 ;  /* 0x0000002700277308 */ /* 0x000fe20000000800 */
[----:B------:R-:W-:-:S02]  /*5c70*/  WARPGROUP.DEPBAR.LE gsb0, 0x0 ;  /* 0x00008000000079c5 */ /* 0x000fc40000010000 */
[----:B------:R-:W-:Y:S01]  /*5c80*/  WARPGROUP.ARRIVE ;  /* 0x00000000000079c5 */ /* 0x000fe20000000000 */
[-CC-:B------:R-:W-:Y:S01]  /*5c90*/  FFMA.FTZ R152, R190, R7.reuse, -R29.reuse ;  /* 0x00000007be987223 */ /* 0x180fe2000001081d */
[-CC-:B------:R-:W-:Y:S01]  /*5ca0*/  FFMA.FTZ R154, R194, R7.reuse, -R29.reuse ;  /* 0x00000007c29a7223 */ /* 0x180fe2000001081d */
[-CC-:B------:R-:W-:Y:S01]  /*5cb0*/  FFMA.FTZ R190, R198, R7.reuse, -R29.reuse ;  /* 0x00000007c6be7223 */ /* 0x180fe2000001081d */
[-CC-:B------:R-:W-:Y:S01]  /*5cc0*/  FFMA.FTZ R194, R178, R7.reuse, -R29.reuse ;  /* 0x00000007b2c27223 */ /* 0x180fe2000001081d */
[----:B------:R-:W-:Y:S01]  /*5cd0*/  FFMA.FTZ R198, R172, R7, -R29 ;  /* 0x00000007acc67223 */ /* 0x000fe2000001081d */
[----:B------:R-:W-:Y:S01]  /*5ce0*/  HGMMA.64x128x16.F32.BF16 R88, R156, gdesc[UR12].tnspB, R88, gsb0 ;  /* 0x41e0000c9c587df0 */ /* 0x000fe20008001858 */
[----:B------:R-:W-:Y:S01]  /*5cf0*/  UMOV UR14, UR10 ;  /* 0x0000000a000e7c82 */ /* 0x000fe20008000000 */
[----:B------:R-:W-:Y:S01]  /*5d00*/  UMOV UR15, 0x40000040 ;  /* 0x40000040000f7882 */ /* 0x000fe20000000000 */
[----:B------:R-:W-:Y:S01]  /*5d10*/  UMOV UR10, UR4 ;  /* 0x00000004000a7c82 */ /* 0x000fe20008000000 */
[----:B------:R-:W1:Y:S01]  /*5d20*/  MUFU.EX2 R152, R152 ;  /* 0x0000009800987308 */ /* 0x000e620000000800 */
[----:B------:R-:W-:-:S07]  /*5d30*/  UMOV UR4, UR39 ;  /* 0x0000002700047c82 */ /* 0x000fce0008000000 */
[----:B------:R-:W2:Y:S08]  /*5d40*/  MUFU.EX2 R154, R154 ;  /* 0x0000009a009a7308 */ /* 0x000eb00000000800 */
[----:B------:R-:W3:Y:S01]  /*5d50*/  MUFU.EX2 R190, R190 ;  /* 0x000000be00be7308 */ /* 0x000ee20000000800 */
[----:B-1----:R-:W-:-:S07]  /*5d60*/  F2FP.BF16.F32.PACK_AB R176, R152, R15 ;  /* 0x0000000f98b0723e */ /* 0x002fce00000010ff */
[----:B------:R-:W-:Y:S01]  /*5d70*/  MUFU.EX2 R194, R194 ;  /* 0x000000c200c27308 */ /* 0x000fe20000000800 */
[----:B--2---:R-:W-:-:S07]  /*5d80*/  F2FP.BF16.F32.PACK_AB R178, R154, R21 ;  /* 0x000000159ab2723e */ /* 0x004fce00000010ff */
[----:B------:R-:W-:Y:S01]  /*5d90*/  MUFU.EX2 R198, R198 ;  /* 0x000000c600c67308 */ /* 0x000fe20000000800 */
[----:B---3--:R-:W-:-:S07]  /*5da0*/  F2FP.BF16.F32.PACK_AB R172, R190, R25 ;  /* 0x00000019beac723e */ /* 0x008fce00000010ff */
[----:B------:R-:W-:Y:S08]  /*5db0*/  MUFU.EX2 R41, R41 ;  /* 0x0000002900297308 */ /* 0x000ff00000000800 */
[----:B------:R-:W-:Y:S08]  /*5dc0*/  MUFU.EX2 R200, R200 ;  /* 0x000000c800c87308 */ /* 0x000ff00000000800 */
[----:B------:R-:W-:Y:S08]  /*5dd0*/  MUFU.EX2 R43, R43 ;  /* 0x0000002b002b7308 */ /* 0x000ff00000000800 */
[----:B------:R-:W-:Y:S08]  /*5de0*/  MUFU.EX2 R72, R72 ;  /* 0x0000004800487308 */ /* 0x000ff00000000800 */
[----:B------:R-:W-:Y:S08]  /*5df0*/  MUFU.EX2 R45, R45 ;  /* 0x0000002d002d7308 */ /* 0x000ff00000000800 */
[----:B------:R-:W-:Y:S08]  /*5e00*/  MUFU.EX2 R76, R76 ;  /* 0x0000004c004c7308 */ /* 0x000ff00000000800 */
[----:B------:R-:W-:Y:S08]  /*5e10*/  MUFU.EX2 R47, R47 ;  /* 0x0000002f002f7308 */ /* 0x000ff00000000800 */
[----:B------:R-:W1:Y:S08]  /*5e20*/  MUFU.EX2 R80, R80 ;  /* 0x0000005000507308 */ /* 0x000e700000000800 */
[----:B------:R-:W-:Y:S08]  /*5e30*/  MUFU.EX2 R49, R49 ;  /* 0x0000003100317308 */ /* 0x000ff00000000800 */
[----:B------:R-:W2:Y:S01]  /*5e40*/  MUFU.EX2 R202, R202 ;  /* 0x000000ca00ca7308 */ /* 0x000ea20000000800 */
[----:B------:R-:W-:-:S02]  /*5e50*/  WARPGROUP.DEPBAR.LE gsb0, 0x0 ;  /* 0x00008000000079c5 */ /* 0x000fc40000010000 */
[----:B------:R-:W-:Y:S01]  /*5e60*/  WARPGROUP.ARRIVE ;  /* 0x00000000000079c5 */ /* 0x000fe20000000000 */
[-CC-:B------:R-:W-:Y:S01]  /*5e70*/  FFMA.FTZ R156, R210, R7.reuse, -R29.reuse ;  /* 0x00000007d29c7223 */ /* 0x180fe2000001081d */
[-C--:B------:R-:W-:Y:S01]  /*5e80*/  FFMA.FTZ R158, R214, R7.reuse, -R29 ;  /* 0x00000007d69e7223 */ /* 0x080fe2000001081d */
[----:B------:R-:W-:-:S03]  /*5e90*/  FMUL.FTZ R29, R12, R7 ;  /* 0x000000070c1d7220 */ /* 0x000fc60000410000 */
[----:B------:R-:W-:Y:S01]  /*5ea0*/  HGMMA.64x128x16.F32.BF16 R88, R160, gdesc[UR12].tnspB, R88, gsb0 ;  /* 0x41e0000ca0587df0 */ /* 0x000fe20008001858 */
[-CC-:B------:R-:W-:Y:S01]  /*5eb0*/  FFMA.FTZ R177, R30, R7.reuse, -R29.reuse ;  /* 0x000000071eb17223 */ /* 0x180fe2000001081d */
[-CC-:B------:R-:W-:Y:S01]  /*5ec0*/  FFMA.FTZ R30, R36, R7.reuse, -R29.reuse ;  /* 0x00000007241e7223 */ /* 0x180fe2000001081d */
[----:B------:R-:W-:Y:S01]  /*5ed0*/  IMAD.U32 R36, RZ, RZ, UR11 ;  /* 0x0000000bff247e24 */ /* 0x000fe2000f8e00ff */
[----:B------:R-:W-:Y:S01]  /*5ee0*/  UMOV UR11, 0x40000040 ;  /* 0x40000040000b7882 */ /* 0x000fe20000000000 */
[-CC-:B------:R-:W-:Y:S01]  /*5ef0*/  FFMA.FTZ R181, R14, R7.reuse, -R29.reuse ;  /* 0x000000070eb57223 */ /* 0x180fe2000001081d */
[-CC-:B------:R-:W-:Y:S01]  /*5f00*/  FFMA.FTZ R183, R26, R7.reuse, -R29.reuse ;  /* 0x000000071ab77223 */ /* 0x180fe2000001081d */
[-CC-:B------:R-:W-:Y:S01]  /*5f10*/  FFMA.FTZ R28, R28, R7.reuse, -R29.reuse ;  /* 0x000000071c1c7223 */ /* 0x180fe2000001081d */
[----:B------:R-:W-:Y:S01]  /*5f20*/  @!P1 VIADD R36, R36, 0x34860 ;  /* 0x0003486024249836 */ /* 0x000fe20000000000 */
[----:B------:R-:W-:Y:S01]  /*5f30*/  MUFU.EX2 R177, R177 ;  /* 0x000000b100b17308 */ /* 0x000fe20000000800 */
[-CC-:B------:R-:W-:Y:S01]  /*5f40*/  FFMA.FTZ R179, R34, R7.reuse, -R29.reuse ;  /* 0x0000000722b37223 */ /* 0x180fe2000001081d */
[-CC-:B------:R-:W-:Y:S01]  /*5f50*/  FFMA.FTZ R173, R38, R7.reuse, -R29.reuse ;  /* 0x0000000726ad7223 */ /* 0x180fe2000001081d */
[-CC-:B------:R-:W-:Y:S01]  /*5f60*/  FFMA.FTZ R175, R42, R7.reuse, -R29.reuse ;  /* 0x000000072aaf7223 */ /* 0x180fe2000001081d */
[----:B------:R-:W-:Y:S01]  /*5f70*/  @!P1 PRMT R38, RZ, 0x654, R36 ;  /* 0x00000654ff269816 */ /* 0x000fe20000000024 */
[-CC-:B------:R-:W-:Y:S01]  /*5f80*/  FFMA.FTZ R26, R44, R7.reuse, -R29.reuse ;  /* 0x000000072c1a7223 */ /* 0x180fe2000001081d */
[-CC-:B------:R-:W-:Y:S01]  /*5f90*/  FFMA.FTZ R169, R46, R7.reuse, -R29.reuse ;  /* 0x000000072ea97223 */ /* 0x180fe2000001081d */
[-CC-:B------:R-:W-:Y:S01]  /*5fa0*/  FFMA.FTZ R14, R48, R7.reuse, -R29.reuse ;  /* 0x00000007300e7223 */ /* 0x180fe2000001081d */
[----:B------:R-:W3:Y:S01]  /*5fb0*/  MUFU.EX2 R181, R181 ;  /* 0x000000b500b57308 */ /* 0x000ee20000000800 */
[-CC-:B------:R-:W-:Y:S01]  /*5fc0*/  FFMA.FTZ R171, R50, R7.reuse, -R29.reuse ;  /* 0x0000000732ab7223 */ /* 0x180fe2000001081d */
[-CC-:B------:R-:W-:Y:S01]  /*5fd0*/  FFMA.FTZ R153, R54, R7.reuse, -R29.reuse ;  /* 0x0000000736997223 */ /* 0x180fe2000001081d */
[-CC-:B------:R-:W-:Y:S01]  /*5fe0*/  FFMA.FTZ R34, R56, R7.reuse, -R29.reuse ;  /* 0x0000000738227223 */ /* 0x180fe2000001081d */
[-CC-:B------:R-:W-:Y:S01]  /*5ff0*/  FFMA.FTZ R155, R58, R7.reuse, -R29.reuse ;  /* 0x000000073a9b7223 */ /* 0x180fe2000001081d */
[-CC-:B------:R-:W-:Y:S01]  /*6000*/  FFMA.FTZ R60, R60, R7.reuse, -R29.reuse ;  /* 0x000000073c3c7223 */ /* 0x180fe2000001081d */
[-CC-:B------:R-:W-:Y:S01]  /*6010*/  FFMA.FTZ R62, R62, R7.reuse, -R29.reuse ;  /* 0x000000073e3e7223 */ /* 0x180fe2000001081d */
[-CC-:B------:R-:W-:Y:S01]  /*6020*/  FFMA.FTZ R64, R64, R7.reuse, -R29.reuse ;  /* 0x0000000740407223 */ /* 0x180fe2000001081d */
[----:B------:R-:W-:Y:S01]  /*6030*/  MUFU.EX2 R183, R183 ;  /* 0x000000b700b77308 */ /* 0x000fe20000000800 */
        /* <DEDUP_REMOVED lines=8> */
[----:B------:R-:W-:-:S07]  /*60c0*/  FFMA.FTZ R86, R86, R7, -R29 ;  /* 0x0000000756567223 */ /* 0x000fce000001081d */
[----:B------:R-:W-:Y:S08]  /*60d0*/  MUFU.EX2 R179, R179 ;  /* 0x000000b300b37308 */ /* 0x000ff00000000800 */
        /* <DEDUP_REMOVED lines=17> */
[----:B------:R-:W-:Y:S01]  /*61f0*/  FFMA.FTZ R20, R52, R7, -R29 ;  /* 0x0000000734147223 */ /* 0x000fe2000001081d */
[----:B------:R-:W-:Y:S01]  /*6200*/  MUFU.EX2 R60, R60 ;  /* 0x0000003c003c7308 */ /* 0x000fe20000000800 */
[----:B------:R-:W-:Y:S07]  /*6210*/  HGMMA.64x128x16.F32.BF16 R88, R164, gdesc[UR8].tnspB, R88, gsb0 ;  /* 0x41e00008a4587df0 */ /* 0x000fee0008001858 */
[----:B------:R-:W4:Y:S08]  /*6220*/  MUFU.EX2 R160, R160 ;  /* 0x000000a000a07308 */ /* 0x000f300000000800 */
[----:B------:R-:W5:Y:S08]  /*6230*/  MUFU.EX2 R162, R162 ;  /* 0x000000a200a27308 */ /* 0x000f700000000800 */
        /* <DEDUP_REMOVED lines=9> */
[----:B------:R-:W5:Y:S01]  /*62d0*/  MUFU.EX2 R84, R84 ;  /* 0x0000005400547308 */ /* 0x000f620000000800 */
[----:B------:R-:W-:-:S02]  /*62e0*/  WARPGROUP.DEPBAR.LE gsb0, 0x0 ;  /* 0x00008000000079c5 */ /* 0x000fc40000010000 */
[----:B------:R3:W-:Y:S05]  /*62f0*/  @!P1 SYNCS.ARRIVE.TRANS64.RED.A1T0 RZ, [R9+URZ], RZ ;  /* 0x000000ff09ff99a7 */ /* 0x0007ea000810043f */
[----:B------:R-:W5:Y:S01]  /*6300*/  MUFU.EX2 R165, R82 ;  /* 0x0000005200a57308 */ /* 0x000f620000000800 */
[----:B-1----:R-:W-:Y:S02]  /*6310*/  F2FP.BF16.F32.PACK_AB R164, R80, R47 ;  /* 0x0000002f50a4723e */ /* 0x002fe400000010ff */
[----:B--2---:R-:W-:Y:S01]  /*6320*/  F2FP.BF16.F32.PACK_AB R166, R202, R49 ;  /* 0x00000031caa6723e */ /* 0x004fe200000010ff */
[----:B---3--:R-:W-:Y:S01]  /*6330*/  FFMA.FTZ R9, R6, R0, R181 ;  /* 0x0000000006097223 */ /* 0x008fe200000100b5 */
[----:B------:R-:W-:Y:S01]  /*6340*/  FADD.FTZ R0, R230, R3 ;  /* 0x00000003e6007221 */ /* 0x000fe20000010000 */
[----:B------:R1:W-:Y:S02]  /*6350*/  @!P1 SYNCS.ARRIVE.TRANS64.RED.A1T0 RZ, [R38+URZ], RZ ;  /* 0x000000ff26ff99a7 */ /* 0x0003e4000810043f */
[----:B------:R-:W-:Y:S01]  /*6360*/  MUFU.EX2 R167, R86 ;  /* 0x0000005600a77308 */ /* 0x000fe20000000800 */
[C---:B----4-:R-:W-:Y:S01]  /*6370*/  FADD.FTZ R36, R160.reuse, R9 ;  /* 0x00000009a0247221 */ /* 0x050fe20000010000 */
[----:B------:R-:W-:Y:S01]  /*6380*/  FADD.FTZ R3, R13, R0 ;  /* 0x000000000d037221 */ /* 0x000fe20000010000 */
[----:B------:R-:W-:-:S02]  /*6390*/  F2FP.BF16.F32.PACK_AB R181, R160, R181 ;  /* 0x000000b5a0b5723e */ /* 0x000fc400000010ff */
[----:B------:R-:W-:Y:S01]  /*63a0*/  FADD.FTZ R9, R183, R36 ;  /* 0x00000024b7097221 */ /* 0x000fe20000010000 */
[----:B------:R-:W-:Y:S01]  /*63b0*/  FADD.FTZ R0, R24, R3 ;  /* 0x0000000318007221 */ /* 0x000fe20000010000 */
[C---:B------:R-:W-:Y:S02]  /*63c0*/  F2FP.BF16.F32.PACK_AB R183, R28.reuse, R183 ;  /* 0x000000b71cb7723e */ /* 0x040fe400000010ff */
[----:B------:R-:W-:Y:S01]  /*63d0*/  FADD.FTZ R36, R28, R9 ;  /* 0x000000091c247221 */ /* 0x000fe20000010000 */
[----:B------:R-:W-:Y:S01]  /*63e0*/  FADD.FTZ R3, R15, R0 ;  /* 0x000000000f037221 */ /* 0x000fe20000010000 */
[----:B------:R-:W-:Y:S02]  /*63f0*/  F2FP.BF16.F32.PACK_AB R160, R72, R43 ;  /* 0x0000002b48a0723e */ /* 0x000fe400000010ff */
[----:B------:R-:W-:Y:S01]  /*6400*/  FADD.FTZ R9, R177, R36 ;  /* 0x00000024b1097221 */ /* 0x000fe20000010000 */
[----:B------:R-:W-:Y:S01]  /*6410*/  FADD.FTZ R0, R152, R3 ;  /* 0x0000000398007221 */ /* 0x000fe20000010000 */
[----:B-----5:R-:W-:-:S02]  /*6420*/  F2FP.BF16.F32.PACK_AB R177, R162, R177 ;  /* 0x000000b1a2b1723e */ /* 0x020fc400000010ff */
[----:B------:R-:W-:Y:S01]  /*6430*/  FADD.FTZ R36, R162, R9 ;  /* 0x00000009a2247221 */ /* 0x000fe20000010000 */
[----:B------:R-:W-:Y:S01]  /*6440*/  FADD.FTZ R3, R21, R0 ;  /* 0x0000000015037221 */ /* 0x000fe20000010000 */
[----:B------:R-:W-:Y:S02]  /*6450*/  F2FP.BF16.F32.PACK_AB R152, R156, R35 ;  /* 0x000000239c98723e */ /* 0x000fe400000010ff */
[----:B------:R-:W-:Y:S01]  /*6460*/  FADD.FTZ R9, R179, R36 ;  /* 0x00000024b3097221 */ /* 0x000fe20000010000 */
[----:B------:R-:W-:Y:S01]  /*6470*/  FADD.FTZ R0, R154, R3 ;  /* 0x000000039a007221 */ /* 0x000fe20000010000 */
[----:B------:R-:W-:Y:S02]  /*6480*/  F2FP.BF16.F32.PACK_AB R154, R158, R37 ;  /* 0x000000259e9a723e */ /* 0x000fe400000010ff */
[----:B------:R-:W-:Y:S01]  /*6490*/  FADD.FTZ R36, R30, R9 ;  /* 0x000000091e247221 */ /* 0x000fe20000010000 */
[----:B------:R-:W-:Y:S01]  /*64a0*/  FADD.FTZ R3, R25, R0 ;  /* 0x0000000019037221 */ /* 0x000fe20000010000 */
[-CC-:B------:R-:W-:Y:S01]  /*64b0*/  FFMA.FTZ R0, R168, R7.reuse, -R29.reuse ;  /* 0x00000007a8007223 */ /* 0x180fe2000001081d */
[----:B------:R-:W-:Y:S01]  /*64c0*/  FFMA.FTZ R29, R170, R7, -R29 ;  /* 0x00000007aa1d7223 */ /* 0x000fe2000001081d */
[----:B------:R-:W-:Y:S01]  /*64d0*/  FADD.FTZ R9, R173, R36 ;  /* 0x00000024ad097221 */ /* 0x000fe20000010000 */
[----:B------:R-:W-:Y:S01]  /*64e0*/  FADD.FTZ R36, R190, R3 ;  /* 0x00000003be247221 */ /* 0x000fe20000010000 */
[----:B------:R-:W-:-:S02]  /*64f0*/  F2FP.BF16.F32.PACK_AB R179, R30, R179 ;  /* 0x000000b31eb3723e */ /* 0x000fc400000010ff */
[C---:B-1----:R-:W-:Y:S01]  /*6500*/  FADD.FTZ R38, R32.reuse, R9 ;  /* 0x0000000920267221 */ /* 0x042fe20000010000 */
[----:B------:R-:W-:Y:S01]  /*6510*/  FADD.FTZ R3, R27, R36 ;  /* 0x000000241b037221 */ /* 0x000fe20000010000 */
[----:B------:R-:W-:Y:S01]  /*6520*/  MUFU.EX2 R29, R29 ;  /* 0x0000001d001d7308 */ /* 0x000fe20000000800 */
[----:B------:R-:W-:Y:S01]  /*6530*/  F2FP.BF16.F32.PACK_AB R173, R32, R173 ;  /* 0x000000ad20ad723e */ /* 0x000fe200000010ff */
[----:B------:R-:W-:Y:S01]  /*6540*/  FADD.FTZ R9, R175, R38 ;  /* 0x00000026af097221 */ /* 0x000fe20000010000 */
[----:B------:R-:W-:Y:S01]  /*6550*/  FADD.FTZ R36, R192, R3 ;  /* 0x00000003c0247221 */ /* 0x000fe20000010000 */
[C---:B------:R-:W-:Y:S02]  /*6560*/  F2FP.BF16.F32.PACK_AB R175, R26.reuse, R175 ;  /* 0x000000af1aaf723e */ /* 0x040fe400000010ff */
[----:B------:R-:W-:Y:S01]  /*6570*/  FADD.FTZ R38, R26, R9 ;  /* 0x000000091a267221 */ /* 0x000fe20000010000 */
[----:B------:R-:W-:Y:S01]  /*6580*/  FADD.FTZ R3, R31, R36 ;  /* 0x000000241f037221 */ /* 0x000fe20000010000 */
[----:B------:R-:W-:-:S02]  /*6590*/  F2FP.BF16.F32.PACK_AB R168, R194, R31 ;  /* 0x0000001fc2a8723e */ /* 0x000fc400000010ff */
[----:B------:R-:W-:Y:S01]  /*65a0*/  FADD.FTZ R9, R169, R38 ;  /* 0x00000026a9097221 */ /* 0x000fe20000010000 */
[----:B------:R-:W-:Y:S01]  /*65b0*/  FADD.FTZ R24, R194, R3 ;  /* 0x00000003c2187221 */ /* 0x000fe20000010000 */
[C---:B------:R-:W-:Y:S02]  /*65c0*/  F2FP.BF16.F32.PACK_AB R169, R14.reuse, R169 ;  /* 0x000000a90ea9723e */ /* 0x040fe400000010ff */
        /* <DEDUP_REMOVED lines=8> */
[----:B------:R-:W-:Y:S02]  /*6650*/  F2FP.BF16.F32.PACK_AB R162, R76, R45 ;  /* 0x0000002d4ca2723e */ /* 0x000fe400000010ff */
[----:B------:R-:W-:Y:S01]  /*6660*/  FADD.FTZ R9, R153, R28 ;  /* 0x0000001c99097221 */ /* 0x000fe20000010000 */
[----:B------:R-:W-:Y:S01]  /*6670*/  FADD.FTZ R24, R156, R3 ;  /* 0x000000039c187221 */ /* 0x000fe20000010000 */
[C---:B------:R-:W-:Y:S02]  /*6680*/  F2FP.BF16.F32.PACK_AB R153, R34.reuse, R153 ;  /* 0x000000992299723e */ /* 0x040fe400000010ff */
[----:B------:R-:W-:Y:S01]  /*6690*/  FADD.FTZ R28, R34, R9 ;  /* 0x00000009221c7221 */ /* 0x000fe20000010000 */
[----:B------:R-:W-:Y:S01]  /*66a0*/  FADD.FTZ R3, R37, R24 ;  /* 0x0000001825037221 */ /* 0x000fe20000010000 */
[----:B------:R1:W2:Y:S01]  /*66b0*/  MUFU.EX2 R9, R0 ;  /* 0x0000000000097308 */ /* 0x0002a20000000800 */
[----:B------:R-:W-:Y:S01]  /*66c0*/  F2FP.BF16.F32.PACK_AB R156, R198, R39 ;  /* 0x00000027c69c723e */ /* 0x000fe200000010ff */
        /* <DEDUP_REMOVED lines=10> */
[----:B------:R-:W-:-:S03]  /*6770*/  FADD.FTZ R3, R41, R14 ;  /* 0x0000000e29037221 */ /* 0x000fc60000010000 */
        /* <DEDUP_REMOVED lines=11> */
[----:B-1----:R-:W-:Y:S01]  /*6830*/  FADD.FTZ R0, R76, R3 ;  /* 0x000000034c007221 */ /* 0x002fe20000010000 */
[C---:B------:R-:W-:Y:S02]  /*6840*/  F2FP.BF16.F32.PACK_AB R163, R84.reuse, R163 ;  /* 0x000000a354a3723e */ /* 0x040fe400000010ff */
[----:B------:R-:W-:Y:S01]  /*6850*/  FADD.FTZ R28, R84, R28 ;  /* 0x0000001c541c7221 */ /* 0x000fe20000010000 */
[----:B------:R-:W-:-:S03]  /*6860*/  FADD.FTZ R3, R47, R0 ;  /* 0x000000002f037221 */ /* 0x000fc60000010000 */
[----:B------:R-:W-:Y:S01]  /*6870*/  FADD.FTZ R28, R165, R28 ;  /* 0x0000001ca51c7221 */ /* 0x000fe20000010000 */
[----:B------:R-:W-:Y:S01]  /*6880*/  FADD.FTZ R0, R80, R3 ;  /* 0x0000000350007221 */ /* 0x000fe20000010000 */
[C---:B--2---:R-:W-:Y:S02]  /*6890*/  F2FP.BF16.F32.PACK_AB R165, R9.reuse, R165 ;  /* 0x000000a509a5723e */ /* 0x044fe400000010ff */
[----:B------:R-:W-:Y:S01]  /*68a0*/  FADD.FTZ R28, R9, R28 ;  /* 0x0000001c091c7221 */ /* 0x000fe20000010000 */
[----:B------:R-:W-:Y:S01]  /*68b0*/  FADD.FTZ R3, R49, R0 ;  /* 0x0000000031037221 */ /* 0x000fe20000010000 */
[----:B------:R-:W-:Y:S02]  /*68c0*/  IMAD.MOV.U32 R9, RZ, RZ, R12 ;  /* 0x000000ffff097224 */ /* 0x000fe400078e000c */
[----:B------:R-:W-:Y:S01]  /*68d0*/  FADD.FTZ R28, R167, R28 ;  /* 0x0000001ca71c7221 */ /* 0x000fe20000010000 */
[----:B------:R-:W-:Y:S01]  /*68e0*/  FADD.FTZ R3, R202, R3 ;  /* 0x00000003ca037221 */ /* 0x000fe20000010000 */
[----:B------:R-:W-:-:S02]  /*68f0*/  F2FP.BF16.F32.PACK_AB R167, R29, R167 ;  /* 0x000000a71da7723e */ /* 0x000fc400000010ff */
[----:B------:R-:W-:Y:S01]  /*6900*/  FADD.FTZ R0, R29, R28 ;  /* 0x0000001c1d007221 */ /* 0x000fe20000010000 */
[----:B------:R-:W-:Y:S06]  /*6910*/  @P2 BRA `(.L_x_24) ;  /* 0xffffffd400a02947 */ /* 0x000fec000383ffff */
.L_x_15:
[----:B------:R-:W-:Y:S06]  /*6920*/  BAR.ARV 0x8, 0x120 ;  /* 0x0204800000007b1d */ /* 0x000fec0000002000 */
        /* <DEDUP_REMOVED lines=64> */
[----:B------:R-:W-:Y:S06]  /*6d30*/  @!P0 BRA `(.L_x_25) ;  /* 0x0000000000048947 */ /* 0x000fec0003800000 */
[----:B------:R-:W-:Y:S01]  /*6d40*/  BPT.TRAP 0x1 ;  /* 0x000000040000795c */ /* 0x000fe20000300000 */
.L_x_25:
[----:B------:R-:W-:Y:S01]  /*6d50*/  ULEA UR7, UR38, UR60, 0x3 ;  /* 0x0000003c26077291 */ /* 0x000fe2000f8e183f */
[----:B------:R-:W-:-:S04]  /*6d60*/  MOV R4, UR39 ;  /* 0x0000002700047c02 */ /* 0x000fc80008000f00 */
[----:B------:R-:W-:-:S04]  /*6d70*/  SHF.L.U32 R4, R4, 0x1f, RZ ;  /* 0x0000001f04047819 */ /* 0x000fc800000006ff */
[----:B------:R1:W2:Y:S01]  /*6d80*/  SYNCS.PHASECHK.TRANS64.TRYWAIT P2, [UR7+0x34850], R4 ;  /* 0x03485004ff0075a7 */ /* 0x0002a20008040147 */
[----:B------:R-:W-:Y:S05]  /*6d90*/  @!P0 BRA `(.L_x_26) ;  /* 0x0000000000048947 */ /* 0x000fea0003800000 */
[----:B------:R-:W-:Y:S01]  /*6da0*/  BPT.TRAP 0x1 ;  /* 0x000000040000795c */ /* 0x000fe20000300000 */
.L_x_26:
[----:B--2---:R-:W-:Y:S05]  /*6db0*/  @P2 BRA `(.L_x_27) ;  /* 0x0000000000082947 */ /* 0x004fea0003800000 */
[----:B------:R-:W2:Y:S02]  /*6dc0*/  SYNCS.PHASECHK.TRANS64.TRYWAIT P0, [UR7+0x34850], R4 ;  /* 0x03485004ff0075a7 */ /* 0x000ea40008000147 */
[----:B--2---:R-:W-:Y:S05]  /*6dd0*/  @!P0 BRA `(.L_x_28) ;  /* 0x0000004400ac8947 */ /* 0x004fea0003800000 */
.L_x_27:
[----:B------:R-:W-:Y:S01]  /*6de0*/  UIADD3 UR4, UR60, 0x400, URZ ;  /* 0x000004003c047890 */ /* 0x000fe2000fffe03f */
[----:B------:R-:W-:Y:S01]  /*6df0*/  WARPGROUP.ARRIVE ;  /* 0x00000000000079c5 */ /* 0x000fe20000000000 */
[----:B------:R-:W-:Y:S01]  /*6e00*/  UMOV UR11, 0x40000040 ;  /* 0x40000040000b7882 */ /* 0x000fe20000000000 */
[----:B------:R-:W3:Y:S01]  /*6e10*/  SHFL.BFLY PT, R9, R0, 0x2, 0x1f ;  /* 0x0c401f0000097f89 */ /* 0x000ee200000e0000 */
[----:B------:R-:W-:Y:S01]  /*6e20*/  USHF.R.U32.HI UR4, URZ, 0x4, UR4 ;  /* 0x000000043f047899 */ /* 0x000fe20008011604 */
[C---:B------:R-:W-:Y:S01]  /*6e30*/  IADD3 R93, P4, R16.reuse, 0x20, RZ ;  /* 0x00000020105d7810 */ /* 0x040fe20007f9e0ff */
[----:B------:R-:W-:Y:S01]  /*6e40*/  UIADD3 UR35, -UR36, URZ, URZ ;  /* 0x0000003f24237290 */ /* 0x000fe2000fffe13f */
[----:B-12---:R-:W1:Y:S01]  /*6e50*/  SHFL.BFLY PT, R4, R3, 0x2, 0x1f ;  /* 0x0c401f0003047f89 */ /* 0x006e6200000e0000 */
[----:B------:R-:W-:Y:S01]  /*6e60*/  ULOP3.LUT UR4, UR4, 0x3fff, URZ, 0xc0, !UPT ;  /* 0x00003fff04047892 */ /* 0x000fe2000f8ec03f */
[----:B------:R-:W-:Y:S01]  /*6e70*/  LOP3.LUT R92, R93, 0x380, RZ, 0xc0, !PT ;  /* 0x000003805d5c7812 */ /* 0x000fe200078ec0ff */
[----:B------:R-:W-:Y:S01]  /*6e80*/  UIADD3 UR34, -UR61, URZ, URZ ;  /* 0x0000003f3d227290 */ /* 0x000fe2000fffe13f */
[----:B------:R-:W-:Y:S01]  /*6e90*/  IADD3 R91, P5, R16, 0x40, RZ ;  /* 0x00000040105b7810 */ /* 0x000fe20007fbe0ff */
[----:B------:R-:W-:Y:S01]  /*6ea0*/  ULOP3.LUT UR4, UR4, 0x4000000, URZ, 0xfc, !UPT ;  /* 0x0400000004047892 */ /* 0x000fe2000f8efc3f */
[----:B------:R-:W-:Y:S01]  /*6eb0*/  SHF.R.U64 R92, R92, 0x3, RZ ;  /* 0x000000035c5c7819 */ /* 0x000fe200000012ff */
[----:B------:R-:W-:Y:S01]  /*6ec0*/  ULDC UR5, c[0x0][0xda8] ;  /* 0x00036a0000057ab9 */ /* 0x000fe20000000800 */
[----:B------:R-:W-:Y:S01]  /*6ed0*/  IADD3 R89, P6, R16, 0x60, RZ ;  /* 0x0000006010597810 */ /* 0x000fe20007fde0ff */
[----:B------:R-:W-:Y:S01]  /*6ee0*/  ULEA UR4, UR38, UR4, 0xb ;  /* 0x0000000426047291 */ /* 0x000fe2000f8e583f */
[----:B------:R-:W-:Y:S01]  /*6ef0*/  LOP3.LUT R92, R92, R93, RZ, 0x3c, !PT ;  /* 0x0000005d5c5c7212 */ /* 0x000fe200078e3cff */
[----:B------:R-:W-:Y:S01]  /*6f00*/  IMAD.X R93, RZ, RZ, R17, P4 ;  /* 0x000000ffff5d7224 */ /* 0x000fe200020e0611 */
[----:B------:R-:W-:Y:S01]  /*6f10*/  LOP3.LUT R90, R91, 0x380, RZ, 0xc0, !PT ;  /* 0x000003805b5a7812 */ /* 0x000fe200078ec0ff */
[----:B------:R-:W-:Y:S01]  /*6f20*/  UIADD3 UR6, UR4, 0x80, URZ ;  /* 0x0000008004067890 */ /* 0x000fe2000fffe03f */
[----:B------:R-:W-:Y:S01]  /*6f30*/  LOP3.LUT R88, R89, 0x380, RZ, 0xc0, !PT ;  /* 0x0000038059587812 */ /* 0x000fe200078ec0ff */
[----:B------:R-:W-:Y:S01]  /*6f40*/  ULDC.64 UR8, c[0x0][0xb70] ;  /* 0x0002dc0000087ab9 */ /* 0x000fe20000000a00 */
[----:B------:R-:W-:Y:S01]  /*6f50*/  UMOV UR10, UR4 ;  /* 0x00000004000a7c82 */ /* 0x000fe20008000000 */
[C---:B------:R-:W-:Y:S01]  /*6f60*/  IADD3 R11, P4, R16.reuse, 0x4060, RZ ;  /* 0x00004060100b7810 */ /* 0x040fe20007f9e0ff */
[----:B------:R-:W-:Y:S01]  /*6f70*/  HGMMA.64x128x16.F32.BF16 R24, R180, gdesc[UR8].tnspB, R24, gsb0 ;  /* 0x41e00008b4187df0 */ /* 0x000fe20008001818 */
[----:B------:R-:W-:Y:S01]  /*6f80*/  UMOV UR11, 0x40000040 ;  /* 0x40000040000b7882 */ /* 0x000fe20000000000 */
[----:B------:R-:W-:Y:S01]  /*6f90*/  UMOV UR10, UR6 ;  /* 0x00000006000a7c82 */ /* 0x000fe20008000000 */
[----:B------:R-:W-:Y:S01]  /*6fa0*/  UIADD3 UR6, UR4, 0x100, URZ ;  /* 0x0000010004067890 */ /* 0x000fe2000fffe03f */
[----:B---3--:R-:W-:Y:S01]  /*6fb0*/  FADD.FTZ R0, R9, R0 ;  /* 0x0000000009007221 */ /* 0x008fe20000010000 */
[----:B------:R-:W-:Y:S01]  /*6fc0*/  IADD3 R9, P3, R16, 0x4040, RZ ;  /* 0x0000404010097810 */ /* 0x000fe20007f7e0ff */
[----:B-1----:R-:W-:Y:S01]  /*6fd0*/  FADD.FTZ R5, R4, R3 ;  /* 0x0000000304057221 */ /* 0x002fe20000010000 */
[----:B------:R-:W-:-:S02]  /*6fe0*/  SHF.R.U64 R90, R90, 0x3, RZ ;  /* 0x000000035a5a7819 */ /* 0x000fc400000012ff */
[----:B------:R-:W1:Y:S01]  /*6ff0*/  SHFL.BFLY PT, R3, R0, 0x1, 0x1f ;  /* 0x0c201f0000037f89 */ /* 0x000e6200000e0000 */
[----:B------:R-:W-:Y:S02]  /*7000*/  LOP3.LUT R8, R9, 0x380, RZ, 0xc0, !PT ;  /* 0x0000038009087812 */ /* 0x000fe400078ec0ff */
[----:B------:R-:W-:Y:S01]  /*7010*/  SHF.R.U64 R88, R88, 0x3, RZ ;  /* 0x0000000358587819 */ /* 0x000fe200000012ff */
[----:B------:R-:W2:Y:S01]  /*7020*/  SHFL.BFLY PT, R6, R5, 0x1, 0x1f ;  /* 0x0c201f0005067f89 */ /* 0x000ea200000e0000 */
[----:B------:R-:W-:Y:S02]  /*7030*/  SHF.R.U64 R8, R8, 0x3, RZ ;  /* 0x0000000308087819 */ /* 0x000fe400000012ff */
[----:B------:R-:W-:Y:S02]  /*7040*/  LOP3.LUT R4, R11, 0x380, RZ, 0xc0, !PT ;  /* 0x000003800b047812 */ /* 0x000fe400078ec0ff */
[----:B------:R-:W-:Y:S01]  /*7050*/  LOP3.LUT R8, R8, R9, RZ, 0x3c, !PT ;  /* 0x0000000908087212 */ /* 0x000fe200078e3cff */
[----:B------:R-:W-:Y:S01]  /*7060*/  IMAD.X R9, RZ, RZ, R17, P3 ;  /* 0x000000ffff097224 */ /* 0x000fe200018e0611 */
[----:B------:R-:W-:-:S02]  /*7070*/  LOP3.LUT R90, R90, R91, RZ, 0x3c, !PT ;  /* 0x0000005b5a5a7212 */ /* 0x000fc400078e3cff */
[----:B------:R-:W-:Y:S01]  /*7080*/  LOP3.LUT R88, R88, R89, RZ, 0x3c, !PT ;  /* 0x0000005958587212 */ /* 0x000fe200078e3cff */
[----:B------:R-:W-:Y:S01]  /*7090*/  IMAD.X R89, RZ, RZ, R17, P6 ;  /* 0x000000ffff597224 */ /* 0x000fe200030e0611 */
[----:B------:R-:W-:Y:S02]  /*70a0*/  SHF.R.U64 R4, R4, 0x3, RZ ;  /* 0x0000000304047819 */ /* 0x000fe400000012ff */
[----:B------:R-:W-:Y:S02]  /*70b0*/  IADD3.X R91, RZ, R17, RZ, P5, !PT ;  /* 0x00000011ff5b7210 */ /* 0x000fe40002ffe4ff */
[----:B------:R-:W-:Y:S01]  /*70c0*/  R2UR UR12, R23 ;  /* 0x00000000170c72ca */ /* 0x000fe200000e0000 */
[----:B------:R-:W-:Y:S01]  /*70d0*/  IMAD.MOV.U32 R23, RZ, RZ, -0x800000 ;  /* 0xff800000ff177424 */ /* 0x000fe200078e00ff */
[----:B------:R-:W-:Y:S02]  /*70e0*/  MOV R93, R92 ;  /* 0x0000005c005d7202 */ /* 0x000fe40000000f00 */
[----:B------:R-:W-:Y:S01]  /*70f0*/  IADD3 R21, P0, R16, 0x4000, RZ ;  /* 0x0000400010157810 */ /* 0x000fe20007f1e0ff */
[----:B-1----:R-:W-:Y:S01]  /*7100*/  FADD.FTZ R13, R0, R3 ;  /* 0x00000003000d7221 */ /* 0x002fe20000010000 */
[----:B------:R-:W-:-:S02]  /*7110*/  LOP3.LUT R4, R4, R11, RZ, 0x3c, !PT ;  /* 0x0000000b04047212 */ /* 0x000fc400078e3cff */
[----:B------:R-:W-:Y:S01]  /*7120*/  MOV R92, R90 ;  /* 0x0000005a005c7202 */ /* 0x000fe20000000f00 */
[----:B--2---:R-:W-:Y:S01]  /*7130*/  FADD.FTZ R11, R5, R6 ;  /* 0x00000006050b7221 */ /* 0x004fe20000010000 */
[----:B------:R-:W-:Y:S02]  /*7140*/  FSETP.NE.FTZ.AND P3, PT, R13, RZ, PT ;  /* 0x000000ff0d00720b */ /* 0x000fe40003f75000 */
[----:B------:R-:W-:Y:S01]  /*7150*/  MOV R91, R88 ;  /* 0x00000058005b7202 */ /* 0x000fe20000000f00 */
[----:B------:R-:W-:Y:S01]  /*7160*/  UIMAD UR34, UR5, UR34, UR12 ;  /* 0x00000022052272a4 */ /* 0x000fe2000f8e020c */
[----:B------:R-:W-:Y:S01]  /*7170*/  MOV R88, R8 ;  /* 0x0000000800587202 */ /* 0x000fe20000000f00 */
[----:B------:R-:W-:Y:S01]  /*7180*/  IMAD.U32 R9, RZ, RZ, UR7 ;  /* 0x00000007ff097e24 */ /* 0x000fe2000f8e00ff */
[----:B------:R-:W-:Y:S01]  /*7190*/  LOP3.LUT R20, R21, 0x380, RZ, 0xc0, !PT ;  /* 0x0000038015147812 */ /* 0x000fe200078ec0ff */
[----:B------:R-:W-:Y:S01]  /*71a0*/  USHF.L.U32 UR34, UR34, 0x7, URZ ;  /* 0x0000000722227899 */ /* 0x000fe2000800063f */
[----:B------:R-:W-:Y:S01]  /*71b0*/  IADD3 R15, P2, R16, 0x4020, RZ ;  /* 0x00004020100f7810 */ /* 0x000fe20007f5e0ff */
[----:B------:R-:W-:Y:S01]  /*71c0*/  @!P1 VIADD R9, R9, 0x34860 ;  /* 0x0003486009099836 */ /* 0x000fe20000000000 */
[----:B------:R-:W-:Y:S01]  /*71d0*/  FSETP.NE.FTZ.AND P5, PT, R11, RZ, PT ;  /* 0x000000ff0b00720b */ /* 0x000fe20003fb5000 */
[----:B------:R-:W-:Y:S01]  /*71e0*/  ULDC UR7, c[0x0][0xa88] ;  /* 0x0002a20000077ab9 */ /* 0x000fe20000000800 */
[----:B------:R-:W-:Y:S01]  /*71f0*/  SHF.R.U64 R20, R20, 0x3, RZ ;  /* 0x0000000314147819 */ /* 0x000fe200000012ff */
[----:B------:R-:W-:Y:S01]  /*7200*/  @P3 MUFU.LG2 R8, R13 ;  /* 0x0000000d00083308 */ /* 0x000fe20000000c00 */
[----:B------:R-:W-:Y:S01]  /*7210*/  LOP3.LUT R14, R15, 0x380, RZ, 0xc0, !PT ;  /* 0x000003800f0e7812 */ /* 0x000fe200078ec0ff */
[----:B------:R-:W-:Y:S01]  /*7220*/  ULDC.64 UR12, c[0x0][0x208] ;  /* 0x00008200000c7ab9 */ /* 0x000fe20000000a00 */
[----:B------:R-:W-:Y:S01]  /*7230*/  LOP3.LUT R20, R20, R21, RZ, 0x3c, !PT ;  /* 0x0000001514147212 */ /* 0x000fe200078e3cff */
[----:B------:R-:W-:Y:S01]  /*7240*/  IMAD.X R21, RZ, RZ, R17, P0 ;  /* 0x000000ffff157224 */ /* 0x000fe200000e0611 */
[----:B------:R-:W-:-:S02]  /*7250*/  SHF.R.U64 R14, R14, 0x3, RZ ;  /* 0x000000030e0e7819 */ /* 0x000fc400000012ff */
[----:B------:R-:W-:Y:S02]  /*7260*/  IADD3.X R5, RZ, R17, RZ, P4, !PT ;  /* 0x00000011ff057210 */ /* 0x000fe400027fe4ff */
[----:B------:R-:W-:Y:S01]  /*7270*/  LOP3.LUT R14, R14, R15, RZ, 0x3c, !PT ;  /* 0x0000000f0e0e7212 */ /* 0x000fe200078e3cff */
[----:B------:R-:W-:Y:S01]  /*7280*/  IMAD.X R15, RZ, RZ, R17, P2 ;  /* 0x000000ffff0f7224 */ /* 0x000fe200010e0611 */
[----:B------:R-:W-:Y:S01]  /*7290*/  MOV R90, R20 ;  /* 0x00000014005a7202 */ /* 0x000fe20000000f00 */
[----:B------:R-:W-:Y:S01]  /*72a0*/  @P3 FMUL.FTZ R20, R7, 0.69314718246459960938 ;  /* 0x3f31721807143820 */ /* 0x000fe20000410000 */
[----:B------:R-:W-:Y:S01]  /*72b0*/  MOV R6, RZ ;  /* 0x000000ff00067202 */ /* 0x000fe20000000f00 */
[----:B------:R-:W1:Y:S01]  /*72c0*/  @P5 MUFU.LG2 R0, R11 ;  /* 0x0000000b00005308 */ /* 0x000e620000000c00 */
[----:B------:R-:W-:Y:S01]  /*72d0*/  MOV R89, R14 ;  /* 0x0000000e00597202 */ /* 0x000fe20000000f00 */
[----:B------:R-:W-:Y:S01]  /*72e0*/  IMAD.MOV.U32 R14, RZ, RZ, RZ ;  /* 0x000000ffff0e7224 */ /* 0x000fe200078e00ff */
[----:B------:R-:W-:-:S02]  /*72f0*/  LOP3.LUT R95, R16, 0x380, RZ, 0xc0, !PT ;  /* 0x00000380105f7812 */ /* 0x000fc400078ec0ff */
[----:B------:R-:W-:Y:S02]  /*7300*/  @!P1 PRMT R9, RZ, 0x654, R9 ;  /* 0x00000654ff099816 */ /* 0x000fe40000000009 */
[----:B------:R-:W-:Y:S01]  /*7310*/  SHF.R.U64 R95, R95, 0x3, RZ ;  /* 0x000000035f5f7819 */ /* 0x000fe200000012ff */
[----:B------:R2:W3:Y:S01]  /*7320*/  @P5 MUFU.RCP R6, R11 ;  /* 0x0000000b00065308 */ /* 0x0004e20000001000 */
[----:B------:R-:W-:Y:S02]  /*7330*/  MOV R3, 0xff800000 ;  /* 0xff80000000037802 */ /* 0x000fe40000000f00 */
[----:B------:R-:W-:Y:S01]  /*7340*/  LOP3.LUT R94, R95, R16, RZ, 0x3c, !PT ;  /* 0x000000105f5e7212 */ /* 0x000fe200078e3cff */
[----:B------:R-:W-:Y:S01]  /*7350*/  IMAD.MOV.U32 R95, RZ, RZ, R17 ;  /* 0x000000ffff5f7224 */ /* 0x000fe200078e0011 */
[----:B------:R-:W-:-:S03]  /*7360*/  LOP3.LUT P0, RZ, R22, 0x3, RZ, 0xc0, !PT ;  /* 0x0000000316ff7812 */ /* 0x000fc6000780c0ff */
[----:B------:R4:W5:Y:S01]  /*7370*/  @P3 MUFU.RCP R14, R13 ;  /* 0x0000000d000e3308 */ /* 0x0009620000001000 */
[----:B------:R-:W-:Y:S01]  /*7380*/  MOV R94, R94 ;  /* 0x0000005e005e7202 */ /* 0x000fe20000000f00 */
[----:B-1----:R-:W-:Y:S01]  /*7390*/  @P5 FMUL.FTZ R0, R0, 0.69314718246459960938 ;  /* 0x3f31721800005820 */ /* 0x002fe20000410000 */
[----:B------:R-:W-:-:S04]  /*73a0*/  IADD3 R95, R186, UR34, RZ ;  /* 0x00000022ba5f7c10 */ /* 0x000fc8000fffe0ff */
[----:B--2---:R-:W-:-:S04]  /*73b0*/  IADD3 R11, R95, 0x8, RZ ;  /* 0x000000085f0b7810 */ /* 0x004fc80007ffe0ff */
[----:B------:R-:W-:Y:S02]  /*73c0*/  ISETP.GE.OR P2, PT, R11, UR7, P0 ;  /* 0x000000070b007c0c */ /* 0x000fe40008746670 */
[----:B------:R-:W-:Y:S01]  /*73d0*/  ISETP.GE.OR P0, PT, R95, UR7, P0 ;  /* 0x000000075f007c0c */ /* 0x000fe20008706670 */
[----:B------:R-:W-:Y:S02]  /*73e0*/  WARPGROUP.DEPBAR.LE gsb0, 0x0 ;  /* 0x00008000000079c5 */ /* 0x000fe40000010000 */
[----:B------:R-:W-:-:S06]  /*73f0*/  WARPGROUP.ARRIVE ;  /* 0x00000000000079c5 */ /* 0x000fcc0000000000 */
[----:B------:R-:W-:Y:S01]  /*7400*/  HGMMA.64x128x16.F32.BF16 R24, R176, gdesc[UR8].tnspB, R24, gsb0 ;  /* 0x41e00008b0187df0 */ /* 0x000fe20008001818 */
[----:B------:R-:W-:Y:S01]  /*7410*/  UMOV UR10, UR6 ;  /* 0x00000006000a7c82 */ /* 0x000fe20008000000 */
[----:B------:R-:W-:Y:S01]  /*7420*/  UMOV UR11, 0x40000040 ;  /* 0x40000040000b7882 */ /* 0x000fe20000000000 */
[----:B------:R-:W-:Y:S01]  /*7430*/  UIADD3 UR6, UR4, 0x180, URZ ;  /* 0x0000018004067890 */ /* 0x000fe2000fffe03f */
        /* <DEDUP_REMOVED lines=17> */
[----:B------:R-:W-:Y:S02]  /*7550*/  UIADD3 UR6, UR4, 0x300, URZ ;  /* 0x0000030004067890 */ /* 0x000fe4000fffe03f */
[----:B------:R-:W-:Y:S01]  /*7560*/  UIADD3 UR4, UR4, 0x380, URZ ;  /* 0x0000038004047890 */ /* 0x000fe2000fffe03f */
[----:B------:R-:W-:Y:S02]  /*7570*/  WARPGROUP.DEPBAR.LE gsb0, 0x0 ;  /* 0x00008000000079c5 */ /* 0x000fe40000010000 */
[----:B------:R-:W-:-:S06]  /*7580*/  WARPGROUP.ARRIVE ;  /* 0x00000000000079c5 */ /* 0x000fcc0000000000 */
[----:B------:R-:W-:Y:S01]  /*7590*/  HGMMA.64x128x16.F32.BF16 R24, R156, gdesc[UR8].tnspB, R24, gsb0 ;  /* 0x41e000089c187df0 */ /* 0x000fe20008001818 */
[----:B------:R-:W-:Y:S01]  /*75a0*/  UMOV UR10, UR6 ;  /* 0x00000006000a7c82 */ /* 0x000fe20008000000 */
[----:B------:R-:W-:Y:S01]  /*75b0*/  UMOV UR11, 0x40000040 ;  /* 0x40000040000b7882 */ /* 0x000fe20000000000 */
[----:B------:R-:W-:Y:S02]  /*75c0*/  WARPGROUP.DEPBAR.LE gsb0, 0x0 ;  /* 0x00008000000079c5 */ /* 0x000fe40000010000 */
[----:B------:R-:W-:-:S07]  /*75d0*/  WARPGROUP.ARRIVE ;  /* 0x00000000000079c5 */ /* 0x000fce0000000000 */
[----:B------:R-:W-:Y:S01]  /*75e0*/  HGMMA.64x128x16.F32.BF16 R24, R160, gdesc[UR8].tnspB, R24, gsb0 ;  /* 0x41e00008a0187df0 */ /* 0x000fe20008001818 */
[----:B------:R-:W-:Y:S01]  /*75f0*/  UMOV UR10, UR4 ;  /* 0x00000004000a7c82 */ /* 0x000fe20008000000 */
[----:B------:R-:W-:Y:S01]  /*7600*/  UMOV UR11, 0x40000040 ;  /* 0x40000040000b7882 */ /* 0x000fe20000000000 */
[----:B------:R-:W-:Y:S02]  /*7610*/  ULDC UR4, c[0x0][0xdb4] ;  /* 0x00036d0000047ab9 */ /* 0x000fe40000000800 */
[----:B------:R-:W-:-:S04]  /*7620*/  UIMAD UR35, UR4, UR35, UR61 ;  /* 0x00000023042372a4 */ /* 0x000fc8000f8e023d */
[----:B------:R-:W-:-:S04]  /*7630*/  USHF.R.S32.HI UR4, URZ, 0x1f, UR35 ;  /* 0x0000001f3f047899 */ /* 0x000fc80008011423 */
[----:B------:R-:W-:Y:S02]  /*7640*/  UIMAD UR6, UR4, UR8, URZ ;  /* 0x00000008040672a4 */ /* 0x000fe4000f8e023f */
[----:B------:R-:W-:Y:S02]  /*7650*/  UIMAD.WIDE.U32 UR4, UR35, UR8, URZ ;  /* 0x00000008230472a5 */ /* 0x000fe4000f8e003f */
[----:B------:R-:W-:Y:S01]  /*7660*/  UIMAD UR6, UR35, UR9, UR6 ;  /* 0x00000009230672a4 */ /* 0x000fe2000f8e0206 */
[----:B------:R-:W-:Y:S02]  /*7670*/  WARPGROUP.DEPBAR.LE gsb0, 0x0 ;  /* 0x00008000000079c5 */ /* 0x000fe40000010000 */
[----:B------:R-:W-:-:S06]  /*7680*/  WARPGROUP.ARRIVE ;  /* 0x00000000000079c5 */ /* 0x000fcc0000000000 */
[----:B------:R-:W-:Y:S01]  /*7690*/  HGMMA.64x128x16.F32.BF16 R24, R164, gdesc[UR8].tnspB, R24, gsb0 ;  /* 0x41e00008a4187df0 */ /* 0x000fe20008001818 */
[----:B------:R-:W-:Y:S02]  /*76a0*/  R2UR UR10, R18 ;  /* 0x00000000120a72ca */ /* 0x000fe400000e0000 */
[----:B------:R-:W-:Y:S01]  /*76b0*/  MOV R18, R4 ;  /* 0x0000000400127202 */ /* 0x000fe20000000f00 */
[----:B------:R-:W-:Y:S02]  /*76c0*/  IMAD.U32 R5, RZ, RZ, UR5 ;  /* 0x00000005ff057e24 */ /* 0x000fe4000f8e00ff */
[----:B------:R-:W-:Y:S01]  /*76d0*/  @P5 FMUL.FTZ R5, R7, 0.69314718246459960938 ;  /* 0x3f31721807055820 */ /* 0x000fe20000410000 */
[----:B------:R-:W-:Y:S01]  /*76e0*/  @P3 FMUL.FTZ R7, R8, 0.69314718246459960938 ;  /* 0x3f31721808073820 */ /* 0x000fe20000410000 */
[----:B------:R-:W-:Y:S01]  /*76f0*/  IMAD.U32 R4, RZ, RZ, UR4 ;  /* 0x00000004ff047e24 */ /* 0x000fe2000f8e00ff */
[----:B------:R-:W-:Y:S01]  /*7700*/  UIADD3 UR4, UR5, UR6, URZ ;  /* 0x0000000605047290 */ /* 0x000fe2000fffe03f */
[----:B------:R-:W-:Y:S01]  /*7710*/  @P5 FFMA.FTZ R3, R5, R10, R0 ;  /* 0x0000000a05035223 */ /* 0x000fe20000010000 */
[----:B------:R-:W-:Y:S01]  /*7720*/  @P3 FFMA.FTZ R23, R20, R12, R7 ;  /* 0x0000000c14173223 */ /* 0x000fe20000010007 */
[----:B------:R-:W-:Y:S01]  /*7730*/  IMAD.MOV.U32 R12, RZ, RZ, R4 ;  /* 0x000000ffff0c7224 */ /* 0x000fe200078e0004 */
[----:B------:R-:W1:Y:S02]  /*7740*/  LDC.64 R20, c[0x0][0xb78] ;  /* 0x0002de00ff147b82 */ /* 0x000e640000000a00 */
[----:B----4-:R-:W-:Y:S01]  /*7750*/  IMAD.U32 R13, RZ, RZ, UR4 ;  /* 0x00000004ff0d7e24 */ /* 0x010fe2000f8e00ff */
[----:B------:R-:W-:-:S06]  /*7760*/  USHF.R.S32.HI UR4, URZ, 0x1f, UR36 ;  /* 0x0000001f3f047899 */ /* 0x000fcc0008011424 */
[----:B-1----:R-:W-:Y:S01]  /*7770*/  IMAD R0, R20, UR4, RZ ;  /* 0x0000000414007c24 */ /* 0x002fe2000f8e02ff */
[----:B------:R-:W-:Y:S01]  /*7780*/  ULDC.64 UR4, c[0x0][0xb40] ;  /* 0x0002d00000047ab9 */ /* 0x000fe20000000a00 */
[----:B------:R-:W-:Y:S02]  /*7790*/  WARPGROUP.DEPBAR.LE gsb0, 0x0 ;  /* 0x00008000000079c5 */ /* 0x000fe40000010000 */
[----:B------:R1:W-:Y:S01]  /*77a0*/  @!P1 SYNCS.ARRIVE.TRANS64.RED.A1T0 RZ, [R9+URZ], RZ ;  /* 0x000000ff09ff99a7 */ /* 0x0003e2000810043f */
[-C--:B---3--:R-:W-:Y:S01]  /*77b0*/  FMUL.FTZ R4, R25, R6.reuse ;  /* 0x0000000619047220 */ /* 0x088fe20000410000 */
[----:B------:R-:W-:Y:S01]  /*77c0*/  FMUL.FTZ R5, R24, R6 ;  /* 0x0000000618057220 */ /* 0x000fe20000410000 */
[-C--:B-----5:R-:W-:Y:S01]  /*77d0*/  FMUL.FTZ R27, R27, R14.reuse ;  /* 0x0000000e1b1b7220 */ /* 0x0a0fe20000410000 */
[----:B------:R-:W-:Y:S01]  /*77e0*/  FMUL.FTZ R26, R26, R14 ;  /* 0x0000000e1a1a7220 */ /* 0x000fe20000410000 */
[-C--:B------:R-:W-:Y:S01]  /*77f0*/  FMUL.FTZ R29, R29, R6.reuse ;  /* 0x000000061d1d7220 */ /* 0x080fe20000410000 */
[----:B------:R-:W-:Y:S01]  /*7800*/  FMUL.FTZ R28, R28, R6 ;  /* 0x000000061c1c7220 */ /* 0x000fe20000410000 */
[-C--:B------:R-:W-:Y:S01]  /*7810*/  FMUL.FTZ R7, R31, R14.reuse ;  /* 0x0000000e1f077220 */ /* 0x080fe20000410000 */
[----:B------:R-:W-:Y:S01]  /*7820*/  FMUL.FTZ R30, R30, R14 ;  /* 0x0000000e1e1e7220 */ /* 0x000fe20000410000 */
[-C--:B------:R-:W-:Y:S01]  /*7830*/  FMUL.FTZ R8, R33, R6.reuse ;  /* 0x0000000621087220 */ /* 0x080fe20000410000 */
[-C--:B-1----:R-:W-:Y:S01]  /*7840*/  FMUL.FTZ R9, R32, R6.reuse ;  /* 0x0000000620097220 */ /* 0x082fe20000410000 */
[-C--:B------:R-:W-:Y:S01]  /*7850*/  FMUL.FTZ R10, R37, R6.reuse ;  /* 0x00000006250a7220 */ /* 0x080fe20000410000 */
[----:B------:R-:W-:Y:S01]  /*7860*/  FMUL.FTZ R11, R36, R6 ;  /* 0x00000006240b7220 */ /* 0x000fe20000410000 */
[----:B------:R-:W-:Y:S01]  /*7870*/  F2FP.BF16.F32.PACK_AB R4, R4, R5 ;  /* 0x000000050404723e */ /* 0x000fe200000010ff */
        /* <DEDUP_REMOVED lines=28> */
[----:B------:R-:W-:Y:S01]  /*7a40*/  F2FP.BF16.F32.PACK_AB R5, R27, R26 ;  /* 0x0000001a1b05723e */ /* 0x000fe200000010ff */
        /* <DEDUP_REMOVED lines=8> */
[-C--:B------:R-:W-:Y:S01]  /*7ad0*/  FMUL.FTZ R54, R54, R14.reuse ;  /* 0x0000000e36367220 */ /* 0x080fe20000410000 */
[-C--:B------:R-:W-:Y:S01]  /*7ae0*/  FMUL.FTZ R59, R59, R14.reuse ;  /* 0x0000000e3b3b7220 */ /* 0x080fe20000410000 */
[----:B------:R-:W-:Y:S01]  /*7af0*/  FMUL.FTZ R58, R58, R14 ;  /* 0x0000000e3a3a7220 */ /* 0x000fe20000410000 */
[----:B------:R-:W-:Y:S01]  /*7b00*/  F2FP.BF16.F32.PACK_AB R7, R7, R30 ;  /* 0x0000001e0707723e */ /* 0x000fe200000010ff */
[----:B------:R-:W-:Y:S01]  /*7b10*/  BAR.SYNC.DEFER_BLOCKING 0x1, 0x100 ;  /* 0x0044000000007b1d */ /* 0x000fe20000010000 */
[-C--:B------:R-:W-:Y:S01]  /*7b20*/  FMUL.FTZ R63, R63, R14.reuse ;  /* 0x0000000e3f3f7220 */ /* 0x080fe20000410000 */
[-C--:B------:R-:W-:Y:S01]  /*7b30*/  FMUL.FTZ R62, R62, R14.reuse ;  /* 0x0000000e3e3e7220 */ /* 0x080fe20000410000 */
[-C--:B------:R-:W-:Y:S01]  /*7b40*/  FMUL.FTZ R67, R67, R14.reuse ;  /* 0x0000000e43437220 */ /* 0x080fe20000410000 */
[-C--:B------:R-:W-:Y:S01]  /*7b50*/  FMUL.FTZ R66, R66, R14.reuse ;  /* 0x0000000e42427220 */ /* 0x080fe20000410000 */
[----:B------:R-:W-:Y:S01]  /*7b60*/  IMAD R28, R21, UR36, R0 ;  /* 0x00000024151c7c24 */ /* 0x000fe2000f8e0200 */
[----:B------:R-:W-:Y:S01]  /*7b70*/  F2FP.BF16.F32.PACK_AB R8, R8, R9 ;  /* 0x000000090808723e */ /* 0x000fe200000010ff */
[-C--:B------:R-:W-:Y:S01]  /*7b80*/  FMUL.FTZ R71, R71, R14.reuse ;  /* 0x0000000e47477220 */ /* 0x080fe20000410000 */
[----:B------:R-:W-:Y:S01]  /*7b90*/  F2FP.BF16.F32.PACK_AB R10, R10, R11 ;  /* 0x0000000b0a0a723e */ /* 0x000fe200000010ff */
[-C--:B------:R-:W-:Y:S01]  /*7ba0*/  FMUL.FTZ R70, R70, R14.reuse ;  /* 0x0000000e46467220 */ /* 0x080fe20000410000 */
[-C--:B------:R-:W-:Y:S01]  /*7bb0*/  FMUL.FTZ R75, R75, R14.reuse ;  /* 0x0000000e4b4b7220 */ /* 0x080fe20000410000 */
[----:B------:R-:W-:Y:S01]  /*7bc0*/  FMUL.FTZ R74, R74, R14 ;  /* 0x0000000e4a4a7220 */ /* 0x000fe20000410000 */
[----:B------:R-:W-:Y:S01]  /*7bd0*/  IMAD.WIDE.U32 R20, R20, UR36, R12 ;  /* 0x0000002414147c25 */ /* 0x000fe2000f8e000c */
[----:B------:R-:W-:-:S03]  /*7be0*/  F2FP.BF16.F32.PACK_AB R9, R35, R34 ;  /* 0x000000222309723e */ /* 0x000fc600000010ff */
[----:B------:R-:W-:Y:S01]  /*7bf0*/  FMUL.FTZ R79, R79, R14 ;  /* 0x0000000e4f4f7220 */ /* 0x000fe20000410000 */
[----:B------:R-:W-:Y:S01]  /*7c00*/  F2FP.BF16.F32.PACK_AB R11, R39, R38 ;  /* 0x00000026270b723e */ /* 0x000fe200000010ff */
[-C--:B------:R-:W-:Y:S01]  /*7c10*/  FMUL.FTZ R78, R78, R14.reuse ;  /* 0x0000000e4e4e7220 */ /* 0x080fe20000410000 */
[-C--:B------:R-:W-:Y:S01]  /*7c20*/  FMUL.FTZ R83, R83, R14.reuse ;  /* 0x0000000e53537220 */ /* 0x080fe20000410000 */
[-C--:B------:R-:W-:Y:S01]  /*7c30*/  FMUL.FTZ R82, R82, R14.reuse ;  /* 0x0000000e52527220 */ /* 0x080fe20000410000 */
[-C--:B------:R-:W-:Y:S01]  /*7c40*/  FMUL.FTZ R87, R87, R14.reuse ;  /* 0x0000000e57577220 */ /* 0x080fe20000410000 */
[----:B------:R-:W-:Y:S01]  /*7c50*/  FMUL.FTZ R86, R86, R14 ;  /* 0x0000000e56567220 */ /* 0x000fe20000410000 */
[----:B------:R-:W-:Y:S02]  /*7c60*/  F2FP.BF16.F32.PACK_AB R12, R41, R40 ;  /* 0x00000028290c723e */ /* 0x000fe400000010ff */
[----:B------:R-:W-:Y:S01]  /*7c70*/  F2FP.BF16.F32.PACK_AB R13, R43, R42 ;  /* 0x0000002a2b0d723e */ /* 0x000fe200000010ff */
[----:B------:R1:W-:Y:S01]  /*7c80*/  STSM.16.M88.4 [R94], R4 ;  /* 0x000000045e007844 */ /* 0x0003e20000000200 */
[----:B------:R-:W-:-:S02]  /*7c90*/  F2FP.BF16.F32.PACK_AB R14, R45, R44 ;  /* 0x0000002c2d0e723e */ /* 0x000fc400000010ff */
[----:B------:R-:W-:Y:S01]  /*7ca0*/  F2FP.BF16.F32.PACK_AB R15, R15, R46 ;  /* 0x0000002e0f0f723e */ /* 0x000fe200000010ff */
[----:B------:R-:W-:Y:S01]  /*7cb0*/  STSM.16.M88.4 [R93], R8 ;  /* 0x000000085d007844 */ /* 0x000fe20000000200 */
[----:B------:R-:W-:Y:S02]  /*7cc0*/  F2FP.BF16.F32.PACK_AB R24, R24, R25 ;  /* 0x000000191818723e */ /* 0x000fe400000010ff */
[----:B------:R-:W-:Y:S01]  /*7cd0*/  F2FP.BF16.F32.PACK_AB R56, R57, R56 ;  /* 0x000000383938723e */ /* 0x000fe200000010ff */
[----:B------:R-:W-:Y:S01]  /*7ce0*/  STSM.16.M88.4 [R92], R12 ;  /* 0x0000000c5c007844 */ /* 0x000fe20000000200 */
[----:B------:R-:W-:Y:S02]  /*7cf0*/  F2FP.BF16.F32.PACK_AB R25, R51, R50 ;  /* 0x000000323319723e */ /* 0x000fe400000010ff */
[----:B------:R-:W-:Y:S02]  /*7d00*/  F2FP.BF16.F32.PACK_AB R26, R53, R52 ;  /* 0x00000034351a723e */ /* 0x000fe400000010ff */
[----:B------:R-:W-:-:S02]  /*7d10*/  F2FP.BF16.F32.PACK_AB R27, R27, R54 ;  /* 0x000000361b1b723e */ /* 0x000fc400000010ff */
[----:B------:R-:W-:Y:S02]  /*7d20*/  F2FP.BF16.F32.PACK_AB R57, R59, R58 ;  /* 0x0000003a3b39723e */ /* 0x000fe400000010ff */
[----:B------:R-:W-:Y:S01]  /*7d30*/  F2FP.BF16.F32.PACK_AB R64, R65, R64 ;  /* 0x000000404140723e */ /* 0x000fe200000010ff */
[----:B------:R-:W-:Y:S01]  /*7d40*/  STSM.16.M88.4 [R91], R24 ;  /* 0x000000185b007844 */ /* 0x000fe20000000200 */
[----:B------:R-:W-:Y:S02]  /*7d50*/  F2FP.BF16.F32.PACK_AB R58, R61, R60 ;  /* 0x0000003c3d3a723e */ /* 0x000fe400000010ff */
[----:B------:R-:W-:Y:S02]  /*7d60*/  F2FP.BF16.F32.PACK_AB R59, R63, R62 ;  /* 0x0000003e3f3b723e */ /* 0x000fe400000010ff */
[----:B------:R-:W-:Y:S02]  /*7d70*/  F2FP.BF16.F32.PACK_AB R65, R67, R66 ;  /* 0x000000424341723e */ /* 0x000fe400000010ff */
[----:B------:R-:W-:Y:S01]  /*7d80*/  F2FP.BF16.F32.PACK_AB R72, R73, R72 ;  /* 0x000000484948723e */ /* 0x000fe200000010ff */
[----:B------:R-:W-:Y:S01]  /*7d90*/  STSM.16.M88.4 [R90], R56 ;  /* 0x000000385a007844 */ /* 0x000fe20000000200 */
[----:B-1----:R-:W-:-:S02]  /*7da0*/  SHF.R.S32.HI R5, RZ, 0x1f, R95 ;  /* 0x0000001fff057819 */ /* 0x002fc4000001145f */
[----:B------:R-:W-:Y:S02]  /*7db0*/  IADD3 R0, P1, R95, R20, RZ ;  /* 0x000000145f007210 */ /* 0x000fe40007f3e0ff */
[----:B------:R-:W-:Y:S02]  /*7dc0*/  F2FP.BF16.F32.PACK_AB R66, R69, R68 ;  /* 0x000000444542723e */ /* 0x000fe400000010ff */
[----:B------:R-:W-:Y:S02]  /*7dd0*/  F2FP.BF16.F32.PACK_AB R67, R71, R70 ;  /* 0x000000464743723e */ /* 0x000fe400000010ff */
[----:B------:R-:W-:Y:S02]  /*7de0*/  F2FP.BF16.F32.PACK_AB R73, R75, R74 ;  /* 0x0000004a4b49723e */ /* 0x000fe400000010ff */
[----:B------:R-:W-:Y:S01]  /*7df0*/  F2FP.BF16.F32.PACK_AB R80, R81, R80 ;  /* 0x000000505150723e */ /* 0x000fe200000010ff */
[----:B------:R-:W-:Y:S01]  /*7e00*/  STSM.16.M88.4 [R89], R64 ;  /* 0x0000004059007844 */ /* 0x000fe20000000200 */
[----:B------:R-:W-:-:S02]  /*7e10*/  F2FP.BF16.F32.PACK_AB R74, R77, R76 ;  /* 0x0000004c4d4a723e */ /* 0x000fc400000010ff */
[----:B------:R-:W-:Y:S02]  /*7e20*/  F2FP.BF16.F32.PACK_AB R75, R79, R78 ;  /* 0x0000004e4f4b723e */ /* 0x000fe400000010ff */
[----:B------:R-:W-:Y:S02]  /*7e30*/  F2FP.BF16.F32.PACK_AB R81, R83, R82 ;  /* 0x000000525351723e */ /* 0x000fe400000010ff */
[----:B------:R-:W-:Y:S01]  /*7e40*/  F2FP.BF16.F32.PACK_AB R82, R85, R84 ;  /* 0x000000545552723e */ /* 0x000fe200000010ff */
[----:B------:R-:W-:Y:S01]  /*7e50*/  STSM.16.M88.4 [R88], R72 ;  /* 0x0000004858007844 */ /* 0x000fe20000000200 */
[----:B------:R-:W-:Y:S02]  /*7e60*/  F2FP.BF16.F32.PACK_AB R83, R87, R86 ;  /* 0x000000565753723e */ /* 0x000fe400000010ff */
[----:B------:R-:W-:Y:S02]  /*7e70*/  IADD3.X R5, R5, R21, R28, P1, !PT ;  /* 0x0000001505057210 */ /* 0x000fe40000ffe41c */
[----:B------:R-:W-:Y:S01]  /*7e80*/  LEA R4, P1, R0, UR4, 0x2 ;  /* 0x0000000400047c11 */ /* 0x000fe2000f8210ff */
[----:B------:R1:W-:Y:S01]  /*7e90*/  STSM.16.M88.4 [R18], R80 ;  /* 0x0000005012007844 */ /* 0x0003e20000000200 */
[----:B------:R-:W-:-:S02]  /*7ea0*/  ULDC UR4, c[0x0][0xc] ;  /* 0x0000030000047ab9 */ /* 0x000fc40000000800 */
[----:B------:R-:W-:Y:S01]  /*7eb0*/  LEA.HI.X R5, R0, UR5, R5, 0x2, P1 ;  /* 0x0000000500057c11 */ /* 0x000fe200088f1405 */
[----:B------:R-:W-:Y:S01]  /*7ec0*/  @!PT LDS RZ, [RZ] ;  /* 0x00000000fffff984 */ /* 0x000fe20000000800 */
[----:B------:R-:W-:Y:S01]  /*7ed0*/  @!PT LDS RZ, [RZ] ;  /* 0x00000000fffff984 */ /* 0x000fe20000000800 */
[----:B------:R-:W-:Y:S01]  /*7ee0*/  @!PT LDS RZ, [RZ] ;  /* 0x00000000fffff984 */ /* 0x000fe20000000800 */
[----:B------:R-:W-:Y:S01]  /*7ef0*/  @!PT LDS RZ, [RZ] ;  /* 0x00000000fffff984 */ /* 0x000fe20000000800 */
[----:B------:R2:W-:Y:S06]  /*7f00*/  MEMBAR.ALL.CTA ;  /* 0x0000000000007992 */ /* 0x0005ec0000008000 */
[----:B--2---:R-:W2:Y:S01]  /*7f10*/  FENCE.VIEW.ASYNC.S ;  /* 0x00000000000073c6 */ /* 0x004ea20000000000 */
[----:B------:R-:W-:-:S03]  /*7f20*/  UIADD3 UR10, UR4, UR10, URZ ;  /* 0x0000000a040a7290 */ /* 0x000fc6000fffe03f */
[----:B--2---:R-:W2:Y:S03]  /*7f30*/  SHFL.IDX PT, R0, R185, RZ, 0x1f ;  /* 0x00001fffb9007589 */ /* 0x004ea600000e0000 */
[----:B-1----:R-:W-:Y:S01]  /*7f40*/  MOV R18, UR10 ;  /* 0x0000000a00127c02 */ /* 0x002fe20008000f00 */
[----:B------:R-:W-:Y:S06]  /*7f50*/  BAR.ARV 0x1, 0x120 ;  /* 0x0044800000007b1d */ /* 0x000fec0000002000 */
[----:B------:R1:W-:Y:S01]  /*7f60*/  @!P0 STG.E desc[UR12][R4.64], R3 ;  /* 0x0000000304008986 */ /* 0x0003e2000c10190c */
[----:B--2---:R-:W-:-:S03]  /*7f70*/  ISETP.NE.AND P0, PT, R0, 0x7, PT ;  /* 0x000000070000780c */ /* 0x004fc60003f05270 */
[----:B------:R1:W-:Y:S10]  /*7f80*/  @!P2 STG.E desc[UR12][R4.64+0x20], R23 ;  /* 0x000020170400a986 */ /* 0x0003f4000c10190c */
[----:B------:R-:W-:Y:S05]  /*7f90*/  @P0 BRA `(.L_x_29) ;  /* 0x0000000000580947 */ /* 0x000fea0003800000 */
[----:B------:R-:W-:Y:S01]  /*7fa0*/  BAR.SYNC.DEFER_BLOCKING 0x1, 0x120 ;  /* 0x0044800000007b1d */ /* 0x000fe20000010000 */
[----:B------:R-:W-:-:S05]  /*7fb0*/  ELECT P0, URZ, PT ;  /* 0x00000000003f782f */ /* 0x000fca0003800000 */
[----:B------:R-:W-:Y:S08]  /*7fc0*/  BSSY B0, `(.L_x_29) ;  /* 0x0000013000007945 */ /* 0x000ff00003800000 */
[----:B------:R-:W-:Y:S05]  /*7fd0*/  @!P0 BRA `(.L_x_30) ;  /* 0x0000000000448947 */ /* 0x000fea0003800000 */
[----:B------:R-:W-:Y:S01]  /*7fe0*/  ULDC.64 UR6, c[0x0][0x198] ;  /* 0x0000660000067ab9 */ /* 0x000fe20000000a00 */
[----:B------:R-:W-:Y:S01]  /*7ff0*/  UMOV UR33, URZ ;  /* 0x0000003f00217c82 */ /* 0x000fe20008000000 */
[----:B------:R-:W-:Y:S02]  /*8000*/  UIADD3 UR4, UP0, UR6, 0x9f0, URZ ;  /* 0x000009f006047890 */ /* 0x000fe4000ff1e03f */
[----:B------:R-:W-:Y:S02]  /*8010*/  UIADD3 UR6, UR60, 0x4000, URZ ;  /* 0x000040003c067890 */ /* 0x000fe4000fffe03f */
[----:B------:R-:W-:Y:S01]  /*8020*/  UIADD3.X UR5, URZ, UR7, URZ, UP0, !UPT ;  /* 0x000000073f057290 */ /* 0x000fe200087fe43f */
[----:B------:R-:W-:Y:S01]  /*8030*/  UMOV UR37, URZ ;  /* 0x0000003f00257c82 */ /* 0x000fe20008000000 */
[----:B------:R-:W-:Y:S01]  /*8040*/  UMOV UR32, UR60 ;  /* 0x0000003c00207c82 */ /* 0x000fe20008000000 */
[----:B------:R-:W-:-:S06]  /*8050*/  UMOV UR7, 0x40 ;  /* 0x0000004000077882 */ /* 0x000fcc0000000000 */
[----:B------:R2:W-:Y:S02]  /*8060*/  UTMASTG.5D [UR32], [UR4] ;  /* 0x00000020040073b5 */ /* 0x0005e40008020000 */
[----:B--2---:R-:W-:Y:S01]  /*8070*/  UMOV UR32, UR6 ;  /* 0x0000000600207c82 */ /* 0x004fe20008000000 */
[----:B------:R-:W-:Y:S01]  /*8080*/  UMOV UR33, UR7 ;  /* 0x0000000700217c82 */ /* 0x000fe20008000000 */
[----:B------:R-:W-:Y:S01]  /*8090*/  UIADD3 UR6, UR60, 0x34820, URZ ;  /* 0x000348203c067890 */ /* 0x000fe2000fffe03f */
[----:B------:R2:W-:Y:S03]  /*80a0*/  UTMASTG.5D [UR32], [UR4] ;  /* 0x00000020040073b5 */ /* 0x0005e60008020000 */
[----:B------:R-:W-:Y:S01]  /*80b0*/  UPRMT UR6, URZ, 0x654, UR6 ;  /* 0x000006543f067896 */ /* 0x000fe20008000006 */
[----:B------:R0:W-:Y:S01]  /*80c0*/  UTMACMDFLUSH ;  /* 0x00000000000079b7 */ /* 0x0001e20000000000 */
[----:B------:R-:W-:-:S07]  /*80d0*/  DEPBAR.LE SB0, 0x0 ;  /* 0x000080000000791a */ /* 0x000fce0000000000 */
[----:B--2---:R-:W-:Y:S03]  /*80e0*/  SYNCS.ARRIVE.TRANS64.RED.A1T0 RZ, [UR6], RZ ;  /* 0x000000ffffff79a7 */ /* 0x004fe60008100406 */
.L_x_30:
[----:B------:R-:W-:Y:S05]  /*80f0*/  BSYNC B0 ;  /* 0x0000000000007941 */ /* 0x000fea0003800000 */
.L_x_29:
[----:B------:R-:W2:Y:S01]  /*8100*/  LDC R0, c[0x0][0xda4] ;  /* 0x00036900ff007b82 */ /* 0x000ea20000000800 */
[----:B------:R-:W-:Y:S01]  /*8110*/  R2UR UR5, R18 ;  /* 0x00000000120572ca */ /* 0x000fe200000e0000 */
[----:B------:R-:W-:Y:S01]  /*8120*/  UIADD3 UR38, UR38, 0x1, URZ ;  /* 0x0000000126267890 */ /* 0x000fe2000fffe03f */
[----:B------:R-:W-:-:S03]  /*8130*/  VIADD R19, R19, 0x1 ;  /* 0x0000000113137836 */ /* 0x000fc60000000000 */
[----:B------:R-:W-:-:S04]  /*8140*/  UISETP.NE.AND UP0, UPT, UR38, 0x2, UPT ;  /* 0x000000022600788c */ /* 0x000fc8000bf05270 */
[----:B------:R-:W-:Y:S02]  /*8150*/  USEL UR4, URZ, 0x1, UP0 ;  /* 0x000000013f047887 */ /* 0x000fe40008000000 */
[----:B------:R-:W-:Y:S02]  /*8160*/  USEL UR38, UR38, URZ, UP0 ;  /* 0x0000003f26267287 */ /* 0x000fe40008000000 */
[----:B------:R-:W-:Y:S01]  /*8170*/  ULOP3.LUT UR39, UR39, UR4, URZ, 0x3c, !UPT ;  /* 0x0000000427277292 */ /* 0x000fe2000f8e3c3f */
[----:B--2---:R-:W-:-:S13]  /*8180*/  ISETP.LE.AND P0, PT, R0, UR5, PT ;  /* 0x0000000500007c0c */ /* 0x004fda000bf03270 */
[----:B------:R-:W-:Y:S05]  /*8190*/  @!P0 BRA `(.L_x_31) ;  /* 0xffffff8800e48947 */ /* 0x000fea000383ffff */
[----:B------:R-:W-:Y:S05]  /*81a0*/  EXIT ;  /* 0x000000000000794d */ /* 0x000fea0003800000 */
.L_x_7:
[----:B------:R-:W-:-:S08]  /*81b0*/  NOP ;  /* 0x0000000000007918 */ /* 0x000fd00000000000 */
[----:B-1----:R-:W1:-:S00]  /*81c0*/  USETMAXREG.DEALLOC.CTAPOOL 0x18 ;  /* 0x00000018000079c8 */ /* 0x002e4000080e0500 */
[----:B-1----:R-:W-:-:S06]  /*81d0*/  LOP3.LUT R0, R0, 0x3, RZ, 0xc0, !PT ;  /* 0x0000000300007812 */ /* 0x002fcc00078ec0ff */
[----:B------:R-:W1:Y:S02]  /*81e0*/  SHFL.IDX PT, R0, R0, RZ, 0x1f ;  /* 0x00001fff00007589 */ /* 0x000e6400000e0000 */
[----:B-1----:R-:W-:-:S13]  /*81f0*/  ISETP.NE.AND P0, PT, R0, RZ, PT ;  /* 0x000000ff0000720c */ /* 0x002fda0003f05270 */
[----:B--2---:R-:W-:Y:S05]  /*8200*/  @P0 EXIT ;  /* 0x000000000000094d */ /* 0x004fea0003800000 */
[----:B------:R-:W1:Y:S01]  /*8210*/  S2UR UR4, SR_CTAID.X ;  /* 0x00000000000479c3 */ /* 0x000e620000002500 */
[----:B------:R-:W-:Y:S01]  /*8220*/  IMAD.MOV.U32 R16, RZ, RZ, RZ ;  /* 0x000000ffff107224 */ /* 0x000fe200078e00ff */
[----:B------:R-:W-:Y:S01]  /*8230*/  MOV R2, 0x1 ;  /* 0x0000000100027802 */ /* 0x000fe20000000f00 */
[----:B------:R-:W-:-:S05]  /*8240*/  IMAD.MOV.U32 R17, RZ, RZ, 0x1 ;  /* 0x00000001ff117424 */ /* 0x000fca00078e00ff */
[----:B------:R-:W1:Y:S02]  /*8250*/  LDC R0, c[0x0][0xda4] ;  /* 0x00036900ff007b82 */ /* 0x000e640000000800 */
[----:B-1----:R-:W-:-:S13]  /*8260*/  ISETP.LE.AND P0, PT, R0, UR4, PT ;  /* 0x0000000400007c0c */ /* 0x002fda000bf03270 */
[----:B------:R-:W-:Y:S05]  /*8270*/  @P0 BRA `(.L_x_32) ;  /* 0x0000002c00540947 */ /* 0x000fea0003800000 */
[----:B------:R-:W-:Y:S01]  /*8280*/  IMAD.U32 R0, RZ, RZ, UR4 ;  /* 0x00000004ff007e24 */ /* 0x000fe2000f8e00ff */
[----:B------:R-:W-:Y:S01]  /*8290*/  MOV R16, RZ ;  /* 0x000000ff00107202 */ /* 0x000fe20000000f00 */
[----:B------:R-:W-:Y:S01]  /*82a0*/  IMAD.MOV.U32 R17, RZ, RZ, 0x1 ;  /* 0x00000001ff117424 */ /* 0x000fe200078e00ff */
[----:B------:R-:W-:Y:S01]  /*82b0*/  ULDC.64 UR36, c[0x0][0x198] ;  /* 0x0000660000247ab9 */ /* 0x000fe20000000a00 */
[----:B------:R-:W-:Y:S01]  /*82c0*/  ULDC UR38, c[0x0][0xc] ;  /* 0x0000030000267ab9 */ /* 0x000fe20000000800 */
[----:B------:R1:W-:Y:S04]  /*82d0*/  STL [R1+0x10], R0 ;  /* 0x0000100001007387 */ /* 0x0003e80000100800 */
[----:B------:R1:W-:Y:S02]  /*82e0*/  STL [R1+0x18], RZ ;  /* 0x000018ff01007387 */ /* 0x0003e40000100800 */
.L_x_76:
[----:B-1----:R-:W2:Y:S01]  /*82f0*/  LDL R6, [R1+0x10] ;  /* 0x0000100001067983 */ /* 0x002ea20000100800 */
[----:B------:R-:W3:Y:S01]  /*8300*/  LDC R2, c[0x0][0xda8] ;  /* 0x00036a00ff027b82 */ /* 0x000ee20000000800 */
[----:B------:R-:W-:Y:S05]  /*8310*/  YIELD ;  /* 0x0000000000007946 */ /* 0x000fea0003800000 */
[----:B------:R-:W-:Y:S02]  /*8320*/  ULDC.64 UR4, c[0x0][0x3f8] ;  /* 0x0000fe0000047ab9 */ /* 0x000fe40000000a00 */
[----:B-1----:R-:W1:Y:S01]  /*8330*/  LDC R0, c[0x0][0xdb4] ;  /* 0x00036d00ff007b82 */ /* 0x002e620000000800 */
[----:B------:R-:W-:-:S03]  /*8340*/  UISETP.NE.U32.AND UP0, UPT, UR4, URZ, UPT ;  /* 0x0000003f0400728c */ /* 0x000fc6000bf05070 */
[----:B------:R-:W-:Y:S01]  /*8350*/  ULDC UR4, c[0x0][0x404] ;  /* 0x0001010000047ab9 */ /* 0x000fe20000000800 */
[----:B------:R-:W-:-:S04]  /*8360*/  UISETP.NE.AND.EX UP0, UPT, UR5, URZ, UPT, UP0 ;  /* 0x0000003f0500728c */ /* 0x000fc8000bf05300 */
[----:B------:R-:W-:Y:S01]  /*8370*/  USEL UR4, UR4, 0x1, UP0 ;  /* 0x0000000104047887 */ /* 0x000fe20008000000 */
[----:B---3--:R-:W-:Y:S02]  /*8380*/  ISETP.NE.AND P0, PT, R2, 0x1, PT ;  /* 0x000000010200780c */ /* 0x008fe40003f05270 */
[----:B-1----:R-:W-:-:S11]  /*8390*/  ISETP.NE.AND P1, PT, R0, 0x1, PT ;  /* 0x000000010000780c */ /* 0x002fd60003f25270 */
[----:B------:R-:W2:Y:S08]  /*83a0*/  @P0 LDC R4, c[0x0][0xdac] ;  /* 0x00036b00ff040b82 */ /* 0x000eb00000000800 */
[----:B------:R-:W1:Y:S08]  /*83b0*/  @P0 LDC R5, c[0x0][0xdb0] ;  /* 0x00036c00ff050b82 */ /* 0x000e700000000800 */
[----:B------:R-:W3:Y:S01]  /*83c0*/  @P1 LDC.64 R2, c[0x0][0xdb8] ;  /* 0x00036e00ff021b82 */ /* 0x000ee20000000a00 */
[----:B--2---:R-:W-:-:S05]  /*83d0*/  @P0 IMAD.HI.U32 R4, R6, R4, RZ ;  /* 0x0000000406040227 */ /* 0x004fca00078e00ff */
[----:B-1----:R-:W-:Y:S02]  /*83e0*/  @P0 SHF.R.U32.HI R6, RZ, R5, R4 ;  /* 0x00000005ff060219 */ /* 0x002fe40000011604 */
[----:B------:R-:W1:Y:S03]  /*83f0*/  S2R R4, SR_CgaCtaId ;  /* 0x0000000000047919 */ /* 0x000e660000008800 */
[----:B---3--:R-:W-:Y:S01]  /*8400*/  @P1 IMAD.HI.U32 R2, R6, R2, RZ ;  /* 0x0000000206021227 */ /* 0x008fe200078e00ff */
[----:B------:R2:W-:Y:S03]  /*8410*/  STL [R1+0x8], R6 ;  /* 0x0000080601007387 */ /* 0x0005e60000100800 */
[----:B------:R-:W-:Y:S01]  /*8420*/  IMAD.MOV.U32 R19, RZ, RZ, R6 ;  /* 0x000000ffff137224 */ /* 0x000fe200078e0006 */
[----:B------:R-:W-:-:S02]  /*8430*/  @P1 SHF.R.U32.HI R19, RZ, R3, R2 ;  /* 0x00000003ff131219 */ /* 0x000fc40000011602 */
[----:B------:R-:W3:Y:S01]  /*8440*/  LDC R2, c[0x0][0x2e0] ;  /* 0x0000b800ff027b82 */ /* 0x000ee20000000800 */
[----:B------:R-:W-:-:S04]  /*8450*/  MOV R3, 0x400 ;  /* 0x0000040000037802 */ /* 0x000fc80000000f00 */
[----:B-1----:R-:W-:Y:S01]  /*8460*/  LEA R8, R4, R3, 0x18 ;  /* 0x0000000304087211 */ /* 0x002fe200078ec0ff */
[----:B---3--:R-:W-:-:S03]  /*8470*/  IMAD R7, R2, UR4, RZ ;  /* 0x0000000402077c24 */ /* 0x008fc6000f8e02ff */
[----:B------:R-:W-:Y:S01]  /*8480*/  IADD3 R2, R8, 0x1c400, RZ ;  /* 0x0001c40008027810 */ /* 0x000fe20007ffe0ff */
[----:B------:R2:W-:Y:S03]  /*8490*/  STL [R1+0x4], R8 ;  /* 0x0000040801007387 */ /* 0x0005e60000100800 */
[----:B------:R-:W-:Y:S01]  /*84a0*/  LOP3.LUT P0, RZ, R2, 0x3ff, RZ, 0xc0, !PT ;  /* 0x000003ff02ff7812 */ /* 0x000fe2000780c0ff */
[----:B------:R-:W-:Y:S01]  /*84b0*/  VIADD R2, R7, 0x7f ;  /* 0x0000007f07027836 */ /* 0x000fe20000000000 */
[----:B------:R2:W-:Y:S04]  /*84c0*/  STL [R1+0x14], R7 ;  /* 0x0000140701007387 */ /* 0x0005e80000100800 */
[----:B------:R-:W-:-:S04]  /*84d0*/  SHF.R.S32.HI R3, RZ, 0x1f, R2 ;  /* 0x0000001fff037819 */ /* 0x000fc80000011402 */
[----:B------:R-:W-:Y:S01]  /*84e0*/  LEA.HI R2, R3, R2, RZ, 0x7 ;  /* 0x0000000203027211 */ /* 0x000fe200078f38ff */
[----:B------:R-:W-:-:S04]  /*84f0*/  IMAD.MOV R3, RZ, RZ, -R19 ;  /* 0x000000ffff037224 */ /* 0x000fc800078e0a13 */
[----:B------:R-:W-:Y:S01]  /*8500*/  IMAD R3, R0, R3, R6 ;  /* 0x0000000300037224 */ /* 0x000fe200078e0206 */
[----:B------:R-:W-:-:S05]  /*8510*/  SHF.R.S32.HI R0, RZ, 0x7, R2 ;  /* 0x00000007ff007819 */ /* 0x000fca0000011402 */
[----:B------:R2:W-:Y:S04]  /*8520*/  STL [R1+0xc], R0 ;  /* 0x00000c0001007387 */ /* 0x0005e80000100800 */
[----:B------:R2:W-:Y:S01]  /*8530*/  STL [R1], R3 ;  /* 0x0000000301007387 */ /* 0x0005e20000100800 */
[----:B------:R-:W-:Y:S05]  /*8540*/  @!P0 BRA `(.L_x_33) ;  /* 0x0000000000408947 */ /* 0x000fea0003800000 */
[----:B------:R-:W-:Y:S01]  /*8550*/  MOV R2, 0x0 ;  /* 0x0000000000027802 */ /* 0x000fe20000000f00 */
[----:B------:R-:W-:Y:S01]  /*8560*/  ULDC.64 UR6, c[0x4][0x108] ;  /* 0x0100420000067ab9 */ /* 0x000fe20000000a00 */
[----:B------:R-:W-:Y:S01]  /*8570*/  ULDC.64 UR8, c[0x4][0x110] ;  /* 0x0100440000087ab9 */ /* 0x000fe20000000a00 */
[----:B------:R-:W-:Y:S01]  /*8580*/  ULDC.64 UR4, c[0x4][0x60] ;  /* 0x0100180000047ab9 */ /* 0x000fe20000000a00 */
[----:B------:R-:W-:Y:S01]  /*8590*/  MOV R4, UR6 ;  /* 0x0000000600047c02 */ /* 0x000fe20008000f00 */
[----:B------:R-:W-:Y:S01]  /*85a0*/  IMAD.U32 R5, RZ, RZ, UR7 ;  /* 0x00000007ff057e24 */ /* 0x000fe2000f8e00ff */
[----:B--2---:R-:W1:Y:S01]  /*85b0*/  LDC.64 R2, c[0x4][R2] ;  /* 0x0100000002027b82 */ /* 0x004e620000000a00 */
[----:B------:R-:W-:Y:S01]  /*85c0*/  IMAD.U32 R6, RZ, RZ, UR8 ;  /* 0x00000008ff067e24 */ /* 0x000fe2000f8e00ff */
[----:B------:R-:W-:Y:S01]  /*85d0*/  MOV R7, UR9 ;  /* 0x0000000900077c02 */ /* 0x000fe20008000f00 */
[----:B------:R-:W-:Y:S01]  /*85e0*/  IMAD.U32 R10, RZ, RZ, UR4 ;  /* 0x00000004ff0a7e24 */ /* 0x000fe2000f8e00ff */
[----:B------:R-:W-:Y:S01]  /*85f0*/  MOV R8, 0x70 ;  /* 0x0000007000087802 */ /* 0x000fe20000000f00 */
[----:B------:R-:W-:-:S02]  /*8600*/  IMAD.U32 R11, RZ, RZ, UR5 ;  /* 0x00000005ff0b7e24 */ /* 0x000fc4000f8e00ff */
[----:B------:R-:W-:Y:S02]  /*8610*/  IMAD.MOV.U32 R12, RZ, RZ, 0x1 ;  /* 0x00000001ff0c7424 */ /* 0x000fe400078e00ff */
[----:B------:R-:W-:-:S07]  /*8620*/  IMAD.MOV.U32 R13, RZ, RZ, RZ ;  /* 0x000000ffff0d7224 */ /* 0x000fce00078e00ff */
[----:B------:R-:W-:-:S07]  /*8630*/  LEPC R20, `(.L_x_33) ;  /* 0x000000001014794e */ /* 0x000fce0000000000 */
[----:B-1----:R-:W-:Y:S05]  /*8640*/  CALL.ABS.NOINC R2 ;  /* 0x0000000002007343 */ /* 0x002fea0003c00000 */
.L_x_33:
[----:B------:R-:W2:Y:S02]  /*8650*/  LDL R2, [R1+0x4] ;  /* 0x0000040001027983 */ /* 0x000ea40000100800 */
[----:B--2---:R-:W-:-:S04]  /*8660*/  IADD3 R0, R2, 0x400, RZ ;  /* 0x0000040002007810 */ /* 0x004fc80007ffe0ff */
[----:B------:R-:W-:-:S13]  /*8670*/  LOP3.LUT P0, RZ, R0, 0x3ff, RZ, 0xc0, !PT ;  /* 0x000003ff00ff7812 */ /* 0x000fda000780c0ff */
[----:B------:R-:W-:Y:S05]  /*8680*/  @!P0 BRA `(.L_x_34) ;  /* 0x0000000000808947 */ /* 0x000fea0003800000 */
[----:B------:R-:W-:Y:S01]  /*8690*/  MOV R0, 0x0 ;  /* 0x0000000000007802 */ /* 0x000fe20000000f00 */
[----:B------:R-:W-:Y:S01]  /*86a0*/  ULDC.64 UR6, c[0x4][0x108] ;  /* 0x0100420000067ab9 */ /* 0x000fe20000000a00 */
[----:B------:R-:W-:Y:S01]  /*86b0*/  ULDC.64 UR8, c[0x4][0x110] ;  /* 0x0100440000087ab9 */ /* 0x000fe20000000a00 */
[----:B------:R-:W-:Y:S01]  /*86c0*/  ULDC.64 UR4, c[0x4][0x68] ;  /* 0x01001a0000047ab9 */ /* 0x000fe20000000a00 */
[----:B------:R1:W2:Y:S01]  /*86d0*/  LDC.64 R2, c[0x4][R0] ;  /* 0x0100000000027b82 */ /* 0x0002a20000000a00 */
[----:B------:R-:W-:Y:S01]  /*86e0*/  IMAD.U32 R4, RZ, RZ, UR6 ;  /* 0x00000006ff047e24 */ /* 0x000fe2000f8e00ff */
[----:B------:R-:W-:Y:S01]  /*86f0*/  MOV R6, UR8 ;  /* 0x0000000800067c02 */ /* 0x000fe20008000f00 */
[----:B------:R-:W-:Y:S01]  /*8700*/  IMAD.U32 R5, RZ, RZ, UR7 ;  /* 0x00000007ff057e24 */ /* 0x000fe2000f8e00ff */
[----:B------:R-:W-:Y:S01]  /*8710*/  MOV R11, UR5 ;  /* 0x00000005000b7c02 */ /* 0x000fe20008000f00 */
[----:B------:R-:W-:Y:S01]  /*8720*/  IMAD.U32 R7, RZ, RZ, UR9 ;  /* 0x00000009ff077e24 */ /* 0x000fe2000f8e00ff */
[----:B------:R-:W-:Y:S01]  /*8730*/  MOV R13, RZ ;  /* 0x000000ff000d7202 */ /* 0x000fe20000000f00 */
[----:B------:R-:W-:-:S02]  /*8740*/  IMAD.U32 R10, RZ, RZ, UR4 ;  /* 0x00000004ff0a7e24 */ /* 0x000fc4000f8e00ff */
[----:B------:R-:W-:Y:S02]  /*8750*/  IMAD.MOV.U32 R8, RZ, RZ, 0x70 ;  /* 0x00000070ff087424 */ /* 0x000fe400078e00ff */
[----:B-1----:R-:W-:-:S07]  /*8760*/  IMAD.MOV.U32 R12, RZ, RZ, 0x1 ;  /* 0x00000001ff0c7424 */ /* 0x002fce00078e00ff */
[----:B------:R-:W-:-:S07]  /*8770*/  LEPC R20, `(.L_x_35) ;  /* 0x000000001014794e */ /* 0x000fce0000000000 */
[----:B--2---:R-:W-:Y:S05]  /*8780*/  CALL.ABS.NOINC R2 ;  /* 0x0000000002007343 */ /* 0x004fea0003c00000 */
.L_x_35:
[----:B------:R-:W-:Y:S01]  /*8790*/  MOV R2, 0x0 ;  /* 0x0000000000027802 */ /* 0x000fe20000000f00 */
[----:B------:R-:W-:Y:S01]  /*87a0*/  ULDC.64 UR6, c[0x4][0x108] ;  /* 0x0100420000067ab9 */ /* 0x000fe20000000a00 */
[----:B------:R-:W-:Y:S01]  /*87b0*/  ULDC.64 UR8, c[0x4][0x110] ;  /* 0x0100440000087ab9 */ /* 0x000fe20000000a00 */
[----:B------:R-:W-:Y:S01]  /*87c0*/  ULDC.64 UR4, c[0x4][0x70] ;  /* 0x01001c0000047ab9 */ /* 0x000fe20000000a00 */
[----:B------:R-:W-:Y:S01]  /*87d0*/  IMAD.U32 R4, RZ, RZ, UR6 ;  /* 0x00000006ff047e24 */ /* 0x000fe2000f8e00ff */
[----:B------:R-:W-:Y:S01]  /*87e0*/  MOV R6, UR8 ;  /* 0x0000000800067c02 */ /* 0x000fe20008000f00 */
[----:B------:R-:W1:Y:S01]  /*87f0*/  LDC.64 R2, c[0x4][R2] ;  /* 0x0100000002027b82 */ /* 0x000e620000000a00 */
[----:B------:R-:W-:Y:S01]  /*8800*/  IMAD.U32 R5, RZ, RZ, UR7 ;  /* 0x00000007ff057e24 */ /* 0x000fe2000f8e00ff */
[----:B------:R-:W-:Y:S01]  /*8810*/  MOV R11, UR5 ;  /* 0x00000005000b7c02 */ /* 0x000fe20008000f00 */
[----:B------:R-:W-:Y:S01]  /*8820*/  IMAD.U32 R7, RZ, RZ, UR9 ;  /* 0x00000009ff077e24 */ /* 0x000fe2000f8e00ff */
[----:B------:R-:W-:Y:S01]  /*8830*/  MOV R13, RZ ;  /* 0x000000ff000d7202 */ /* 0x000fe20000000f00 */
[----:B------:R-:W-:-:S02]  /*8840*/  IMAD.U32 R10, RZ, RZ, UR4 ;  /* 0x00000004ff0a7e24 */ /* 0x000fc4000f8e00ff */
[----:B------:R-:W-:Y:S02]  /*8850*/  IMAD.MOV.U32 R8, RZ, RZ, 0x70 ;  /* 0x00000070ff087424 */ /* 0x000fe400078e00ff */
[----:B------:R-:W-:-:S07]  /*8860*/  IMAD.MOV.U32 R12, RZ, RZ, 0x1 ;  /* 0x00000001ff0c7424 */ /* 0x000fce00078e00ff */
[----:B------:R-:W-:-:S07]  /*8870*/  LEPC R20, `(.L_x_34) ;  /* 0x000000001014794e */ /* 0x000fce0000000000 */
[----:B-1----:R-:W-:Y:S05]  /*8880*/  CALL.ABS.NOINC R2 ;  /* 0x0000000002007343 */ /* 0x002fea0003c00000 */
.L_x_34:
[----:B------:R-:W2:Y:S01]  /*8890*/  LDL R2, [R1] ;  /* 0x0000000001027983 */ /* 0x000ea20000100800 */
[----:B------:R-:W1:Y:S01]  /*88a0*/  LDC R0, c[0x0][0x428] ;  /* 0x00010a00ff007b82 */ /* 0x000e620000000800 */
[----:B------:R-:W-:Y:S02]  /*88b0*/  ULDC.64 UR4, c[0x0][0x9f8] ;  /* 0x00027e0000047ab9 */ /* 0x000fe40000000a00 */
[----:B------:R-:W3:Y:S01]  /*88c0*/  LDL.LU R6, [R1+0x8] ;  /* 0x0000080001067983 */ /* 0x000ee20000300800 */
[----:B-1----:R-:W-:-:S03]  /*88d0*/  ISETP.NE.AND P1, PT, R0, 0x1, PT ;  /* 0x000000010000780c */ /* 0x002fc60003f25270 */
[----:B------:R-:W4:Y:S01]  /*88e0*/  LDL R5, [R1+0x10] ;  /* 0x0000100001057983 */ /* 0x000f220000100800 */
[----:B------:R-:W-:Y:S01]  /*88f0*/  ISETP.NE.U32.AND P0, PT, RZ, UR4, PT ;  /* 0x00000004ff007c0c */ /* 0x000fe2000bf05070 */
[----:B------:R-:W-:Y:S01]  /*8900*/  ULDC.64 UR6, c[0x0][0x208] ;  /* 0x0000820000067ab9 */ /* 0x000fe20000000a00 */
[----:B------:R-:W-:Y:S01]  /*8910*/  ULDC UR4, c[0x0][0xda8] ;  /* 0x00036a0000047ab9 */ /* 0x000fe20000000800 */
[----:B------:R-:W1:Y:S01]  /*8920*/  S2R R7, SR_TID.X ;  /* 0x0000000000077919 */ /* 0x000e620000002100 */
[----:B------:R-:W-:-:S05]  /*8930*/  ISETP.NE.AND.EX P0, PT, RZ, UR5, PT, P0 ;  /* 0x00000005ff007c0c */ /* 0x000fca000bf05300 */
[----:B------:R-:W2:Y:S08]  /*8940*/  @P1 LDC R0, c[0x0][0x42c] ;  /* 0x00010b00ff001b82 */ /* 0x000eb00000000800 */
[----:B------:R-:W2:Y:S01]  /*8950*/  @P1 LDC R3, c[0x0][0x430] ;  /* 0x00010c00ff031b82 */ /* 0x000ea20000000800 */
[----:B-1----:R-:W-:Y:S01]  /*8960*/  LOP3.LUT R7, R7, 0x1f, RZ, 0xc0, !PT ;  /* 0x0000001f07077812 */ /* 0x002fe200078ec0ff */
[----:B--2---:R-:W-:-:S04]  /*8970*/  @P1 IMAD.HI.U32 R0, R2, R0, RZ ;  /* 0x0000000002001227 */ /* 0x004fc800078e00ff */
[----:B------:R-:W-:Y:S01]  /*8980*/  IMAD.MOV.U32 R4, RZ, RZ, R2 ;  /* 0x000000ffff047224 */ /* 0x000fe200078e0002 */
[----:B------:R-:W-:Y:S01]  /*8990*/  @P1 SHF.R.U32.HI R4, RZ, R3, R0 ;  /* 0x00000003ff041219 */ /* 0x000fe20000011600 */
[----:B------:R-:W-:Y:S01]  /*89a0*/  IMAD.MOV.U32 R0, RZ, RZ, R19 ;  /* 0x000000ffff007224 */ /* 0x000fe200078e0013 */
[----:B------:R-:W1:Y:S02]  /*89b0*/  @P0 LDC.64 R2, c[0x0][0x9f8] ;  /* 0x00027e00ff020b82 */ /* 0x000e640000000a00 */
[----:B-1----:R-:W-:-:S05]  /*89c0*/  @P0 IMAD.WIDE R2, R19, 0x4, R2 ;  /* 0x0000000413020825 */ /* 0x002fca00078e0202 */
[----:B------:R1:W5:Y:S01]  /*89d0*/  @P0 LDG.E R0, desc[UR6][R2.64] ;  /* 0x0000000602000981 */ /* 0x000362000c1e1900 */
[----:B------:R-:W-:Y:S02]  /*89e0*/  ISETP.NE.AND P1, PT, R7, RZ, PT ;  /* 0x000000ff0700720c */ /* 0x000fe40003f25270 */
[----:B---3--:R-:W-:Y:S02]  /*89f0*/  IADD3 R8, -R6, RZ, RZ ;  /* 0x000000ff06087210 */ /* 0x008fe40007ffe1ff */
[----:B------:R-:W-:-:S03]  /*8a00*/  PLOP3.LUT P2, PT, P1, PT, PT, 0x8, 0x0 ;  /* 0x000000000000781c */ /* 0x000fc60000f4e170 */
[----:B----4-:R-:W-:-:S04]  /*8a10*/  IMAD R8, R8, UR4, R5 ;  /* 0x0000000408087c24 */ /* 0x010fc8000f8e0205 */
[----:B------:R-:W-:Y:S02]  /*8a20*/  IMAD.SHL.U32 R8, R8, 0x80, RZ ;  /* 0x0000008008087824 */ /* 0x000fe400078e00ff */
[----:B------:R-:W-:-:S05]  /*8a30*/  VOTEU.ALL UP1, P1 ;  /* 0x00000000003f7886 */ /* 0x000fca0000820000 */
[----:B------:R-:W-:-:S04]  /*8a40*/  @!UP1 UIADD3 UR8, UP0, UR36, 0x270, URZ ;  /* 0x0000027024089890 */ /* 0x000fc8000ff1e03f */
[----:B------:R-:W-:-:S03]  /*8a50*/  @!UP1 UIADD3.X UR9, URZ, UR37, URZ, UP0, !UPT ;  /* 0x000000253f099290 */ /* 0x000fc600087fe43f */
[----:B-1----:R-:W-:-:S09]  /*8a60*/  VOTEU.ALL UP0, P1 ;  /* 0x00000000003f7886 */ /* 0x002fd20000800000 */
.L_x_36:
[----:B------:R-:W2:Y:S01]  /*8a70*/  LDL R2, [R1] ;  /* 0x0000000001027983 */ /* 0x000ea20000100800 */
[----:B------:R-:W-:Y:S02]  /*8a80*/  PLOP3.LUT P0, PT, P0, P2, PT, 0xa2, 0x0 ;  /* 0x000000000000781c */ /* 0x000fe40000705472 */
[----:B------:R-:W-:Y:S01]  /*8a90*/  @P2 R2UR P0, UR7, R19 ;  /* 0x00000000130722ca */ /* 0x000fe20000000000 */
[----:B------:R-:W-:-:S07]  /*8aa0*/  UMOV UR4, URZ ;  /* 0x0000003f00047c82 */ /* 0x000fce0008000000 */
[----:B------:R-:W-:Y:S02]  /*8ab0*/  PLOP3.LUT P0, PT, P0, P2, PT, 0xa2, 0x0 ;  /* 0x000000000000781c */ /* 0x000fe40000705472 */
[----:B--2---:R-:W-:-:S08]  /*8ac0*/  @P2 R2UR.OR P0, UR6, R2 ;  /* 0x00000000020622ca */ /* 0x004fd00000100000 */
[----:B------:R-:W-:Y:S02]  /*8ad0*/  PLOP3.LUT P0, PT, P0, P2, PT, 0xa2, 0x0 ;  /* 0x000000000000781c */ /* 0x000fe40000705472 */
[----:B------:R-:W-:-:S08]  /*8ae0*/  @P2 R2UR.OR P0, UR5, R8 ;  /* 0x00000000080522ca */ /* 0x000fd00000100000 */
[----:B------:R-:W-:-:S05]  /*8af0*/  @P2 PLOP3.LUT P2, PT, P0, PT, PT, 0x80, 0x0 ;  /* 0x000000000000281c */ /* 0x000fca000074f070 */
[----:B------:R1:W-:Y:S08]  /*8b00*/  @!UP0 UTMAPF.L2.4D [UR4], [UR8] ;  /* 0x00000004080085b8 */ /* 0x0003f00008018000 */
[----:B-1----:R-:W-:Y:S05]  /*8b10*/  @P2 BRA.U.ANY `(.L_x_36) ;  /* 0xfffffffd00d42947 */ /* 0x002fea000393ffff */
[----:B------:R-:W-:Y:S01]  /*8b20*/  PLOP3.LUT P2, PT, P1, PT, PT, 0x8, 0x0 ;  /* 0x000000000000781c */ /* 0x000fe20000f4e170 */
[----:B------:R-:W-:Y:S01]  /*8b30*/  VOTEU.ALL UP0, P1 ;  /* 0x00000000003f7886 */ /* 0x000fe20000800000 */
[----:B------:R-:W-:-:S11]  /*8b40*/  UMOV UR4, 0x40 ;  /* 0x0000004000047882 */ /* 0x000fd60000000000 */
.L_x_37:
[----:B------:R-:W2:Y:S01]  /*8b50*/  LDL R2, [R1] ;  /* 0x0000000001027983 */ /* 0x000ea20000100800 */
[----:B------:R-:W-:Y:S02]  /*8b60*/  PLOP3.LUT P0, PT, P0, P2, PT, 0xa2, 0x0 ;  /* 0x000000000000781c */ /* 0x000fe40000705472 */
[----:B------:R-:W-:-:S08]  /*8b70*/  @P2 R2UR P0, UR7, R19 ;  /* 0x00000000130722ca */ /* 0x000fd00000000000 */
        /* <DEDUP_REMOVED lines=10> */
.L_x_38:
        /* <DEDUP_REMOVED lines=10> */
[----:B------:R-:W1:Y:S01]  /*8cc0*/  LDC.64 R2, c[0x0][0x3f8] ;  /* 0x0000fe00ff027b82 */ /* 0x000e620000000a00 */
[----:B------:R-:W-:Y:S01]  /*8cd0*/  UMOV UR4, 0xffffffff ;  /* 0xffffffff00047882 */ /* 0x000fe20000000000 */
[----:B-1----:R-:W-:-:S04]  /*8ce0*/  ISETP.NE.U32.AND P0, PT, R2, RZ, PT ;  /* 0x000000ff0200720c */ /* 0x002fc80003f05070 */
[----:B------:R-:W-:-:S04]  /*8cf0*/  ISETP.NE.AND.EX P0, PT, R3, RZ, PT, P0 ;  /* 0x000000ff0300720c */ /* 0x000fc80003f05300 */
[----:B-----5:R-:W-:Y:S01]  /*8d00*/  SEL R5, R0, RZ, !P0 ;  /* 0x000000ff00057207 */ /* 0x020fe20004000000 */
[----:B------:R-:W-:Y:S08]  /*8d10*/  BRA.DIV UR4, `(.L_x_39) ;  /* 0x0000002604f47947 */ /* 0x000ff0000b800000 */
.L_x_92:
[----:B------:R-:W2:Y:S01]  /*8d20*/  LDL R6, [R1+0xc] ;  /* 0x00000c0001067983 */ /* 0x000ea20000100800 */
[----:B------:R-:W-:Y:S01]  /*8d30*/  UMOV UR4, 0xffffffff ;  /* 0xffffffff00047882 */ /* 0x000fe20000000000 */
[----:B------:R-:W-:Y:S01]  /*8d40*/  SHF.R.S32.HI R11, RZ, 0x1f, R0 ;  /* 0x0000001fff0b7819 */ /* 0x000fe20000011400 */
[----:B--2---:R-:W-:Y:S01]  /*8d50*/  VIADD R10, R6, 0xffffffff ;  /* 0xffffffff060a7836 */ /* 0x004fe20000000000 */
[----:B------:R-:W-:Y:S06]  /*8d60*/  BRA.DIV UR4, `(.L_x_40) ;  /* 0x0000002a04147947 */ /* 0x000fec000b800000 */
[----:B------:R-:W-:-:S13]  /*8d70*/  ELECT P6, URZ, PT ;  /* 0x00000000003f782f */ /* 0x000fda00038c0000 */
.L_x_95:
[----:B------:R-:W-:Y:S05]  /*8d80*/  @!P6 BRA `(.L_x_41) ;  /* 0x000000040018e947 */ /* 0x000fea0003800000 */
[----:B------:R-:W-:Y:S01]  /*8d90*/  MOV R18, R10 ;  /* 0x0000000a00127202 */ /* 0x000fe20000000f00 */
[----:B------:R-:W-:Y:S01]  /*8da0*/  IMAD.MOV.U32 R5, RZ, RZ, R0 ;  /* 0x000000ffff057224 */ /* 0x000fe200078e0000 */
[----:B------:R-:W-:Y:S06]  /*8db0*/  @!P0 BRA `(.L_x_42) ;  /* 0x00000000004c8947 */ /* 0x000fec0003800000 */
[----:B------:R-:W1:Y:S01]  /*8dc0*/  LDC R9, c[0x0][0x41c] ;  /* 0x00010700ff097b82 */ /* 0x000e620000000800 */
[----:B------:R-:W-:Y:S01]  /*8dd0*/  IMAD.MOV.U32 R5, RZ, RZ, R10 ;  /* 0x000000ffff057224 */ /* 0x000fe200078e000a */
[----:B------:R-:W-:Y:S01]  /*8de0*/  ULDC.64 UR4, c[0x0][0x408] ;  /* 0x0001020000047ab9 */ /* 0x000fe20000000a00 */
[----:B------:R-:W-:Y:S01]  /*8df0*/  ULDC.64 UR6, c[0x0][0x208] ;  /* 0x0000820000067ab9 */ /* 0x000fe20000000a00 */
[----:B-1----:R-:W-:-:S13]  /*8e00*/  ISETP.NE.AND P1, PT, R9, 0x1, PT ;  /* 0x000000010900780c */ /* 0x002fda0003f25270 */
[----:B------:R-:W1:Y:S02]  /*8e10*/  @P1 LDC.64 R6, c[0x0][0x420] ;  /* 0x00010800ff061b82 */ /* 0x000e640000000a00 */
[----:B-1----:R-:W-:-:S05]  /*8e20*/  @P1 IMAD.HI.U32 R6, R10, R6, RZ ;  /* 0x000000060a061227 */ /* 0x002fca00078e00ff */
[----:B------:R-:W-:Y:S01]  /*8e30*/  @P1 SHF.R.U32.HI R5, RZ, R7, R6 ;  /* 0x00000007ff051219 */ /* 0x000fe20000011606 */
[----:B------:R-:W-:-:S03]  /*8e40*/  IMAD R6, R11, UR4, RZ ;  /* 0x000000040b067c24 */ /* 0x000fc6000f8e02ff */
[----:B------:R-:W-:Y:S02]  /*8e50*/  IADD3 R18, -R5, RZ, RZ ;  /* 0x000000ff05127210 */ /* 0x000fe40007ffe1ff */
[----:B------:R-:W-:-:S03]  /*8e60*/  SHF.R.S32.HI R7, RZ, 0x1f, R5 ;  /* 0x0000001fff077819 */ /* 0x000fc60000011405 */
[----:B------:R-:W-:Y:S02]  /*8e70*/  IMAD R18, R9, R18, R10 ;  /* 0x0000001209127224 */ /* 0x000fe400078e020a */
[----:B------:R-:W-:Y:S02]  /*8e80*/  IMAD R9, R0, UR5, R6 ;  /* 0x0000000500097c24 */ /* 0x000fe4000f8e0206 */
[----:B------:R-:W-:-:S04]  /*8e90*/  IMAD.MOV.U32 R6, RZ, RZ, R5 ;  /* 0x000000ffff067224 */ /* 0x000fc800078e0005 */
[----:B------:R-:W-:-:S04]  /*8ea0*/  IMAD.WIDE.U32 R6, R0, UR4, R6 ;  /* 0x0000000400067c25 */ /* 0x000fc8000f8e0006 */
[----:B------:R-:W-:Y:S01]  /*8eb0*/  IMAD.IADD R5, R7, 0x1, R9 ;  /* 0x0000000107057824 */ /* 0x000fe200078e0209 */
[----:B------:R-:W-:-:S04]  /*8ec0*/  LEA R12, P1, R6, R2, 0x2 ;  /* 0x00000002060c7211 */ /* 0x000fc800078210ff */
[----:B------:R-:W-:-:S05]  /*8ed0*/  LEA.HI.X R13, R6, R3, R5, 0x2, P1 ;  /* 0x00000003060d7211 */ /* 0x000fca00008f1405 */
[----:B------:R1:W5:Y:S04]  /*8ee0*/  LDG.E R5, desc[UR6][R12.64] ;  /* 0x000000060c057981 */ /* 0x000368000c1e1900 */
.L_x_42:
[----:B------:R-:W2:Y:S01]  /*8ef0*/  S2R R7, SR_CgaCtaId ;  /* 0x0000000000077919 */ /* 0x000ea20000008800 */
[----:B------:R-:W-:-:S04]  /*8f00*/  MOV R6, 0x400 ;  /* 0x0000040000067802 */ /* 0x000fc80000000f00 */
[----:B--2---:R-:W-:Y:S02]  /*8f10*/  LEA R6, R7, R6, 0x18 ;  /* 0x0000000607067211 */ /* 0x004fe400078ec0ff */
[----:B------:R-:W-:Y:S02]  /*8f20*/  SHF.L.U32 R7, R17, 0x1f, RZ ;  /* 0x0000001f11077819 */ /* 0x000fe400000006ff */
[----:B------:R-:W-:-:S04]  /*8f30*/  LEA R6, R16, R6, 0x3 ;  /* 0x0000000610067211 */ /* 0x000fc800078e18ff */
[----:B------:R-:W2:Y:S02]  /*8f40*/  SYNCS.PHASECHK.TRANS64.TRYWAIT P1, [R6+URZ+0x34840], R7 ;  /* 0x03484007060075a7 */ /* 0x000ea4000802017f */
[----:B--2---:R-:W-:Y:S05]  /*8f50*/  @!P1 BRA `(.L_x_43) ;  /* 0x0000002400b89947 */ /* 0x004fea0003800000 */
.L_x_96:
[----:B------:R-:W3:Y:S02]  /*8f60*/  S2R R9, SR_TID.X ;  /* 0x0000000000097919 */ /* 0x000ee40000002100 */
[----:B---3--:R-:W-:-:S04]  /*8f70*/  LOP3.LUT R9, R9, 0x7f, RZ, 0xc0, !PT ;  /* 0x0000007f09097812 */ /* 0x008fc800078ec0ff */
[----:B------:R-:W-:-:S13]  /*8f80*/  ISETP.NE.AND P1, PT, R9, RZ, PT ;  /* 0x000000ff0900720c */ /* 0x000fda0003f25270 */
[----:B------:R-:W-:Y:S05]  /*8f90*/  @P1 BRA `(.L_x_44) ;  /* 0x00000000001c1947 */ /* 0x000fea0003800000 */
[----:B------:R-:W3:Y:S01]  /*8fa0*/  S2R R9, SR_TID.X ;  /* 0x0000000000097919 */ /* 0x000ee20000002100 */
[----:B--2---:R-:W-:-:S04]  /*8fb0*/  IMAD.MOV.U32 R7, RZ, RZ, 0xc000 ;  /* 0x0000c000ff077424 */ /* 0x004fc800078e00ff */
[----:B------:R4:W-:Y:S01]  /*8fc0*/  SYNCS.ARRIVE.TRANS64 RZ, [R6+URZ+0x34830], R7 ;  /* 0x0348300706ff79a7 */ /* 0x0009e2000800003f */
[----:B---3--:R-:W-:-:S04]  /*8fd0*/  LOP3.LUT R9, R9, 0x1f, RZ, 0xc0, !PT ;  /* 0x0000001f09097812 */ /* 0x008fc800078ec0ff */
[----:B------:R-:W-:-:S13]  /*8fe0*/  ISETP.NE.AND P1, PT, R9, RZ, PT ;  /* 0x000000ff0900720c */ /* 0x000fda0003f25270 */
[----:B----4-:R-:W-:Y:S05]  /*8ff0*/  @!P1 BRA `(.L_x_44) ;  /* 0x0000000000049947 */ /* 0x010fea0003800000 */
[----:B------:R-:W-:Y:S01]  /*9000*/  BPT.TRAP 0x1 ;  /* 0x000000040000795c */ /* 0x000fe20000300000 */
.L_x_44:
[----:B------:R-:W3:Y:S01]  /*9010*/  S2R R9, SR_CgaCtaId ;  /* 0x0000000000097919 */ /* 0x000ee20000008800 */
[----:B--2---:R-:W-:Y:S01]  /*9020*/  MOV R7, 0x400 ;  /* 0x0000040000077802 */ /* 0x004fe20000000f00 */
[----:B------:R-:W-:Y:S01]  /*9030*/  UIADD3 UR4, UP0, UR36, 0x370, URZ ;  /* 0x0000037024047890 */ /* 0x000fe2000ff1e03f */
[----:B------:R-:W-:Y:S01]  /*9040*/  R2UR UR9, R6 ;  /* 0x00000000060972ca */ /* 0x000fe200000e0000 */
[----:B------:R-:W-:Y:S01]  /*9050*/  UMOV UR10, URZ ;  /* 0x0000003f000a7c82 */ /* 0x000fe20008000000 */
[----:B------:R-:W-:Y:S01]  /*9060*/  R2UR UR11, R18 ;  /* 0x00000000120b72ca */ /* 0x000fe200000e0000 */
[----:B------:R-:W-:Y:S01]  /*9070*/  UIADD3.X UR5, URZ, UR37, URZ, UP0, !UPT ;  /* 0x000000253f057290 */ /* 0x000fe200087fe43f */
[----:B------:R-:W-:Y:S01]  /*9080*/  R2UR UR12, R4 ;  /* 0x00000000040c72ca */ /* 0x000fe200000e0000 */
[----:B------:R-:W-:Y:S01]  /*9090*/  UMOV UR6, 0x0 ;  /* 0x0000000000067882 */ /* 0x000fe20000000000 */
[----:B-----5:R-:W-:Y:S01]  /*90a0*/  R2UR UR13, R5 ;  /* 0x00000000050d72ca */ /* 0x020fe200000e0000 */
[----:B------:R-:W-:Y:S01]  /*90b0*/  UMOV UR7, 0x14f00000 ;  /* 0x14f0000000077882 */ /* 0x000fe20000000000 */
[----:B------:R-:W-:-:S05]  /*90c0*/  UMOV UR16, 0x40 ;  /* 0x0000004000107882 */ /* 0x000fca0000000000 */
[----:B------:R-:W-:Y:S02]  /*90d0*/  UIADD3 UR9, UR9, 0x34830, URZ ;  /* 0x0003483009097890 */ /* 0x000fe4000fffe03f */
[----:B------:R-:W-:Y:S01]  /*90e0*/  USHF.L.U32 UR11, UR11, 0x7, URZ ;  /* 0x000000070b0b7899 */ /* 0x000fe2000800063f */
[----:B---3--:R-:W-:-:S05]  /*90f0*/  LEA R7, R9, R7, 0x18 ;  /* 0x0000000709077211 */ /* 0x008fca00078ec0ff */
[----:B------:R-:W-:-:S05]  /*9100*/  IMAD R6, R16, 0xc000, R7 ;  /* 0x0000c00010067824 */ /* 0x000fca00078e0207 */
[----:B------:R-:W-:-:S13]  /*9110*/  R2UR UR8, R6 ;  /* 0x00000000060872ca */ /* 0x000fda00000e0000 */
[----:B------:R-:W-:Y:S02]  /*9120*/  UIADD3 UR14, UR8, 0x1c400, URZ ;  /* 0x0001c400080e7890 */ /* 0x000fe4000fffe03f */
[----:B------:R-:W-:Y:S02]  /*9130*/  UIADD3 UR15, UR8, 0x20400, URZ ;  /* 0x00020400080f7890 */ /* 0x000fe4000fffe03f */
[----:B------:R-:W-:-:S03]  /*9140*/  UIADD3 UR17, UR8, 0x24400, URZ ;  /* 0x0002440008117890 */ /* 0x000fc6000fffe03f */
[----:B------:R-:W-:Y:S01]  /*9150*/  UMOV UR8, UR14 ;  /* 0x0000000e00087c82 */ /* 0x000fe20008000000 */
[----:B------:R-:W-:Y:S01]  /*9160*/  UMOV UR14, 0x80 ;  /* 0x00000080000e7882 */ /* 0x000fe20000000000 */
[----:B------:R2:W-:Y:S02]  /*9170*/  UTMALDG.4D [UR8], [UR4], desc[UR6] ;  /* 0x00000608040075b4 */ /* 0x0005e40008019000 */
[----:B--2---:R-:W-:Y:S01]  /*9180*/  UMOV UR8, UR15 ;  /* 0x0000000f00087c82 */ /* 0x004fe20008000000 */
[----:B------:R-:W-:Y:S02]  /*9190*/  UMOV UR10, UR16 ;  /* 0x00000010000a7c82 */ /* 0x000fe40008000000 */
[----:B------:R2:W-:Y:S02]  /*91a0*/  UTMALDG.4D [UR8], [UR4], desc[UR6] ;  /* 0x00000608040075b4 */ /* 0x0005e40008019000 */
[----:B--2---:R-:W-:Y:S01]  /*91b0*/  UMOV UR8, UR17 ;  /* 0x0000001100087c82 */ /* 0x004fe20008000000 */
[----:B------:R-:W-:-:S02]  /*91c0*/  UMOV UR10, UR14 ;  /* 0x0000000e000a7c82 */ /* 0x000fc40008000000 */
[----:B------:R2:W-:Y:S02]  /*91d0*/  UTMALDG.4D [UR8], [UR4], desc[UR6] ;  /* 0x00000608040075b4 */ /* 0x0005e40008019000 */
[----:B--2---:R-:W-:Y:S01]  /*91e0*/  NOP ;  /* 0x0000000000007918 */ /* 0x004fe20000000000 */
.L_x_41:
[----:B------:R-:W2:Y:S04]  /*91f0*/  LDL.LU R14, [R1] ;  /* 0x00000000010e7983 */ /* 0x000ea80000300800 */
[----:B-1----:R-:W3:Y:S01]  /*9200*/  LDL R13, [R1+0x18] ;  /* 0x00001800010d7983 */ /* 0x002ee20000100800 */
[----:B------:R-:W-:-:S03]  /*9210*/  MOV R9, 0x400 ;  /* 0x0000040000097802 */ /* 0x000fc60000000f00 */
[----:B------:R-:W4:Y:S01]  /*9220*/  LDL.LU R7, [R1+0x14] ;  /* 0x0000140001077983 */ /* 0x000f220000300800 */
[----:B------:R-:W1:Y:S01]  /*9230*/  S2R R12, SR_CgaCtaId ;  /* 0x00000000000c7919 */ /* 0x000e620000008800 */
[----:B------:R-:W-:Y:S05]  /*9240*/  WARPSYNC.ALL ;  /* 0x0000000000007948 */ /* 0x000fea0003800000 */
[----:B------:R-:W-:-:S13]  /*9250*/  ELECT P1, URZ, PT ;  /* 0x00000000003f782f */ /* 0x000fda0003820000 */
[----:B------:R-:W-:Y:S01]  /*9260*/  @P1 R2UR UR13, R19 ;  /* 0x00000000130d12ca */ /* 0x000fe200000e0000 */
[----:B------:R-:W-:Y:S01]  /*9270*/  UIADD3 UR4, UP0, UR36, 0x270, URZ ;  /* 0x0000027024047890 */ /* 0x000fe2000ff1e03f */
[----:B------:R-:W-:-:S03]  /*9280*/  @P1 R2UR UR11, R8 ;  /* 0x00000000080b12ca */ /* 0x000fc600000e0000 */
[----:B------:R-:W-:Y:S01]  /*9290*/  UIADD3.X UR5, URZ, UR37, URZ, UP0, !UPT ;  /* 0x000000253f057290 */ /* 0x000fe200087fe43f */
[----:B-1----:R-:W-:-:S04]  /*92a0*/  LEA R9, R12, R9, 0x18 ;  /* 0x000000090c097211 */ /* 0x002fc800078ec0ff */
[----:B------:R-:W-:Y:S01]  /*92b0*/  R2UR UR24, R9 ;  /* 0x00000000091872ca */ /* 0x000fe200000e0000 */
[----:B------:R-:W-:Y:S01]  /*92c0*/  @P1 IMAD.MOV.U32 R6, RZ, RZ, 0xc000 ;  /* 0x0000c000ff061424 */ /* 0x000fe200078e00ff */
[----:B------:R-:W-:Y:S01]  /*92d0*/  BAR.SYNC.DEFER_BLOCKING 0x8, 0x120 ;  /* 0x0204800000007b1d */ /* 0x000fe20000010000 */
[----:B------:R-:W-:-:S10]  /*92e0*/  @P1 R2UR UR21, R19 ;  /* 0x00000000131512ca */ /* 0x000fd400000e0000 */
[----:B------:R-:W-:Y:S02]  /*92f0*/  UIADD3 UR8, UR24, 0x10400, URZ ;  /* 0x0001040018087890 */ /* 0x000fe4000fffe03f */
[----:B------:R-:W-:Y:S01]  /*9300*/  UIADD3 UR9, UR24, 0x34800, URZ ;  /* 0x0003480018097890 */ /* 0x000fe2000fffe03f */
[----:B------:R-:W-:Y:S01]  /*9310*/  UMOV UR6, 0x0 ;  /* 0x0000000000067882 */ /* 0x000fe20000000000 */
[----:B------:R-:W-:Y:S01]  /*9320*/  UMOV UR7, 0x12f00000 ;  /* 0x12f0000000077882 */ /* 0x000fe20000000000 */
[----:B------:R-:W-:Y:S01]  /*9330*/  UMOV UR10, URZ ;  /* 0x0000003f000a7c82 */ /* 0x000fe20008000000 */
[----:B------:R-:W-:Y:S01]  /*9340*/  @P1 R2UR UR19, R8 ;  /* 0x00000000081312ca */ /* 0x000fe200000e0000 */
[----:B------:R-:W-:Y:S01]  /*9350*/  UIADD3 UR16, UR24, 0x14400, URZ ;  /* 0x0001440018107890 */ /* 0x000fe2000fffe03f */
[----:B------:R3:W-:Y:S01]  /*9360*/  @P1 SYNCS.ARRIVE.TRANS64 RZ, [R9+URZ+0x34800], R6 ;  /* 0x0348000609ff19a7 */ /* 0x0007e2000800003f */
[----:B------:R-:W-:Y:S01]  /*9370*/  UMOV UR14, 0x0 ;  /* 0x00000000000e7882 */ /* 0x000fe20000000000 */
[----:B------:R-:W-:Y:S01]  /*9380*/  UMOV UR15, 0x12f00000 ;  /* 0x12f00000000f7882 */ /* 0x000fe20000000000 */
[----:B------:R-:W-:Y:S01]  /*9390*/  UMOV UR18, 0x40 ;  /* 0x0000004000127882 */ /* 0x000fe20000000000 */
[----:B------:R-:W-:Y:S01]  /*93a0*/  UMOV UR17, UR9 ;  /* 0x0000000900117c82 */ /* 0x000fe20008000000 */
[----:B------:R-:W-:Y:S01]  /*93b0*/  UMOV UR22, 0x0 ;  /* 0x0000000000167882 */ /* 0x000fe20000000000 */
[----:B------:R-:W-:Y:S01]  /*93c0*/  UMOV UR23, 0x12f00000 ;  /* 0x12f0000000177882 */ /* 0x000fe20000000000 */
[----:B------:R-:W-:Y:S01]  /*93d0*/  BSSY B0, `(.L_x_45) ;  /* 0x0000010000007945 */ /* 0x000fe20003800000 */
[----:B--2---:R-:W-:-:S02]  /*93e0*/  @P1 R2UR UR12, R14 ;  /* 0x000000000e0c12ca */ /* 0x004fc400000e0000 */
[----:B------:R-:W-:Y:S02]  /*93f0*/  @P1 R2UR UR20, R14 ;  /* 0x000000000e1412ca */ /* 0x000fe400000e0000 */
[----:B---3--:R-:W-:-:S09]  /*9400*/  LOP3.LUT R6, R13, 0x1, RZ, 0xc, !PT ;  /* 0x000000010d067812 */ /* 0x008fd200078e0cff */
[----:B------:R1:W-:Y:S01]  /*9410*/  UTMALDG.4D [UR8], [UR4], desc[UR6] ;  /* 0x00000608040075b4 */ /* 0x0003e20008019000 */
[----:B------:R-:W-:Y:S01]  /*9420*/  SHF.L.U32 R6, R6, 0x1f, RZ ;  /* 0x0000001f06067819 */ /* 0x000fe200000006ff */
[----:B------:R2:W-:Y:S01]  /*9430*/  UTMALDG.4D [UR16], [UR4], desc[UR14] ;  /* 0x00000e10040075b4 */ /* 0x0005e20008019000 */
[----:B-1----:R-:W-:Y:S02]  /*9440*/  @P1 R2UR UR13, R19 ;  /* 0x00000000130d12ca */ /* 0x002fe400000e0000 */
[----:B------:R-:W-:Y:S02]  /*9450*/  @P1 R2UR UR12, R14 ;  /* 0x000000000e0c12ca */ /* 0x000fe400000e0000 */
[----:B------:R-:W-:Y:S01]  /*9460*/  @P1 R2UR UR11, R8 ;  /* 0x00000000080b12ca */ /* 0x000fe200000e0000 */
[----:B------:R-:W-:Y:S01]  /*9470*/  UIADD3 UR8, UR24, 0x18400, URZ ;  /* 0x0001840018087890 */ /* 0x000fe2000fffe03f */
[----:B------:R-:W-:-:S11]  /*9480*/  UMOV UR10, 0x80 ;  /* 0x00000080000a7882 */ /* 0x000fd60000000000 */
[----:B------:R2:W-:Y:S01]  /*9490*/  UTMALDG.4D [UR8], [UR4], desc[UR22] ;  /* 0x00001608040075b4 */ /* 0x0005e20008019000 */
[----:B------:R-:W1:Y:S01]  /*94a0*/  SYNCS.PHASECHK.TRANS64.TRYWAIT P1, [R9+URZ+0x34820], R6 ;  /* 0x03482006090075a7 */ /* 0x000e62000802017f */
[----:B----4-:R-:W-:Y:S01]  /*94b0*/  ISETP.GE.AND P2, PT, R7, 0x81, PT ;  /* 0x000000810700780c */ /* 0x010fe20003f46270 */
[----:B-12---:R-:W-:-:S12]  /*94c0*/  @!P1 BRA `(.L_x_46) ;  /* 0x0000002000709947 */ /* 0x006fd80003800000 */
.L_x_97:
[----:B------:R-:W-:Y:S05]  /*94d0*/  BSYNC B0 ;  /* 0x0000000000007941 */ /* 0x000fea0003800000 */
.L_x_45:
[----:B------:R-:W-:Y:S05]  /*94e0*/  @!P2 BRA `(.L_x_47) ;  /* 0x0000001400c8a947 */ /* 0x000fea0003800000 */
[----:B-1----:R-:W2:Y:S01]  /*94f0*/  LDL R7, [R1+0xc] ;  /* 0x00000c0001077983 */ /* 0x002ea20000100800 */
[----:B------:R-:W-:Y:S01]  /*9500*/  IMAD.MOV.U32 R6, RZ, RZ, 0x1 ;  /* 0x00000001ff067424 */ /* 0x000fe200078e00ff */
[----:B--2---:R-:W-:-:S04]  /*9510*/  IADD3 R13, -R7, RZ, RZ ;  /* 0x000000ff070d7210 */ /* 0x004fc80007ffe1ff */
[----:B------:R-:W-:-:S05]  /*9520*/  VIADDMNMX R13, R13, R6, 0xffffffff, !PT ;  /* 0xffffffff0d0d7446 */ /* 0x000fca0007800106 */
[----:B------:R-:W-:-:S05]  /*9530*/  IMAD.IADD R6, R7, 0x1, R13 ;  /* 0x0000000107067824 */ /* 0x000fca00078e020d */
[----:B------:R-:W-:-:S04]  /*9540*/  LOP3.LUT R6, R6, 0x1, RZ, 0xc0, !PT ;  /* 0x0000000106067812 */ /* 0x000fc800078ec0ff */
[----:B------:R-:W-:Y:S02]  /*9550*/  ISETP.NE.U32.AND P1, PT, R6, 0x1, PT ;  /* 0x000000010600780c */ /* 0x000fe40003f25070 */
[----:B------:R-:W-:-:S11]  /*9560*/  IADD3 R6, R7, -0x2, RZ ;  /* 0xfffffffe07067810 */ /* 0x000fd60007ffe0ff */
[----:B------:R-:W-:Y:S05]  /*9570*/  @P1 BRA `(.L_x_48) ;  /* 0x0000000400e81947 */ /* 0x000fea0003800000 */
[----:B------:R-:W-:Y:S01]  /*9580*/  VIADD R7, R16, 0x1 ;  /* 0x0000000110077836 */ /* 0x000fe20000000000 */
[----:B------:R-:W-:Y:S04]  /*9590*/  BSSY B0, `(.L_x_49) ;  /* 0x0000074000007945 */ /* 0x000fe80003800000 */
[----:B------:R-:W-:-:S04]  /*95a0*/  ISETP.NE.AND P1, PT, R7, 0x2, PT ;  /* 0x000000020700780c */ /* 0x000fc80003f25270 */
[----:B------:R-:W-:Y:S02]  /*95b0*/  SEL R12, RZ, 0x1, P1 ;  /* 0x00000001ff0c7807 */ /* 0x000fe40000800000 */
[----:B------:R-:W-:Y:S02]  /*95c0*/  SEL R7, R7, RZ, P1 ;  /* 0x000000ff07077207 */ /* 0x000fe40000800000 */
[----:B------:R-:W-:Y:S01]  /*95d0*/  LOP3.LUT R12, R17, R12, RZ, 0x3c, !PT ;  /* 0x0000000c110c7212 */ /* 0x000fe200078e3cff */
[----:B------:R-:W-:Y:S06]  /*95e0*/  @!P6 BRA `(.L_x_50) ;  /* 0x0000000400b8e947 */ /* 0x000fec0003800000 */
[----:B------:R-:W-:Y:S01]  /*95f0*/  IMAD.MOV.U32 R8, RZ, RZ, R5 ;  /* 0x000000ffff087224 */ /* 0x000fe200078e0005 */
[----:B------:R-:W-:Y:S06]  /*9600*/  @!P0 BRA `(.L_x_51) ;  /* 0x0000000000488947 */ /* 0x000fec0003800000 */
[----:B------:R-:W1:Y:S01]  /*9610*/  LDC R15, c[0x0][0x41c] ;  /* 0x00010700ff0f7b82 */ /* 0x000e620000000800 */
[----:B------:R-:W-:Y:S01]  /*9620*/  ULDC.64 UR4, c[0x0][0x408] ;  /* 0x0001020000047ab9 */ /* 0x000fe20000000a00 */
[----:B------:R-:W-:Y:S01]  /*9630*/  ULDC.64 UR6, c[0x0][0x208] ;  /* 0x0000820000067ab9 */ /* 0x000fe20000000a00 */
[----:B-1----:R-:W-:-:S13]  /*9640*/  ISETP.NE.AND P1, PT, R15, 0x1, PT ;  /* 0x000000010f00780c */ /* 0x002fda0003f25270 */
[----:B------:R-:W1:Y:S02]  /*9650*/  @P1 LDC.64 R8, c[0x0][0x420] ;  /* 0x00010800ff081b82 */ /* 0x000e640000000a00 */
[----:B-1----:R-:W-:Y:S01]  /*9660*/  @P1 IMAD.HI.U32 R14, R6, R8, RZ ;  /* 0x00000008060e1227 */ /* 0x002fe200078e00ff */
[----:B------:R-:W-:-:S04]  /*9670*/  MOV R8, R6 ;  /* 0x0000000600087202 */ /* 0x000fc80000000f00 */
[----:B------:R-:W-:Y:S01]  /*9680*/  @P1 SHF.R.U32.HI R8, RZ, R9, R14 ;  /* 0x00000009ff081219 */ /* 0x000fe2000001160e */
[----:B------:R-:W-:-:S04]  /*9690*/  IMAD R14, R11, UR4, RZ ;  /* 0x000000040b0e7c24 */ /* 0x000fc8000f8e02ff */
[----:B------:R-:W-:Y:S02]  /*96a0*/  IMAD.MOV R9, RZ, RZ, -R8 ;  /* 0x000000ffff097224 */ /* 0x000fe400078e0a08 */
[----:B------:R-:W-:Y:S02]  /*96b0*/  IMAD R14, R0, UR5, R14 ;  /* 0x00000005000e7c24 */ /* 0x000fe4000f8e020e */
[----:B------:R-:W-:Y:S01]  /*96c0*/  IMAD R6, R15, R9, R6 ;  /* 0x000000090f067224 */ /* 0x000fe200078e0206 */
[----:B------:R-:W-:-:S03]  /*96d0*/  SHF.R.S32.HI R9, RZ, 0x1f, R8 ;  /* 0x0000001fff097819 */ /* 0x000fc60000011408 */
[----:B------:R-:W-:-:S04]  /*96e0*/  IMAD.WIDE.U32 R8, R0, UR4, R8 ;  /* 0x0000000400087c25 */ /* 0x000fc8000f8e0008 */
[----:B------:R-:W-:Y:S01]  /*96f0*/  IMAD.IADD R9, R14, 0x1, R9 ;  /* 0x000000010e097824 */ /* 0x000fe200078e0209 */
[----:B------:R-:W-:-:S04]  /*9700*/  LEA R2, P1, R8, R2, 0x2 ;  /* 0x0000000208027211 */ /* 0x000fc800078210ff */
[----:B------:R-:W-:-:S05]  /*9710*/  LEA.HI.X R3, R8, R3, R9, 0x2, P1 ;  /* 0x0000000308037211 */ /* 0x000fca00008f1409 */
[----:B------:R1:W5:Y:S04]  /*9720*/  LDG.E R8, desc[UR6][R2.64] ;  /* 0x0000000602087981 */ /* 0x000368000c1e1900 */
.L_x_51:
[----:B-1----:R-:W1:Y:S01]  /*9730*/  S2R R3, SR_CgaCtaId ;  /* 0x0000000000037919 */ /* 0x002e620000008800 */
[----:B------:R-:W-:-:S04]  /*9740*/  MOV R2, 0x400 ;  /* 0x0000040000027802 */ /* 0x000fc80000000f00 */
[----:B-1----:R-:W-:Y:S02]  /*9750*/  LEA R2, R3, R2, 0x18 ;  /* 0x0000000203027211 */ /* 0x002fe400078ec0ff */
[----:B------:R-:W-:Y:S02]  /*9760*/  SHF.L.U32 R3, R12, 0x1f, RZ ;  /* 0x0000001f0c037819 */ /* 0x000fe400000006ff */
[----:B------:R-:W-:-:S04]  /*9770*/  LEA R2, R7, R2, 0x3 ;  /* 0x0000000207027211 */ /* 0x000fc800078e18ff */
[----:B------:R-:W1:Y:S02]  /*9780*/  SYNCS.PHASECHK.TRANS64.TRYWAIT P1, [R2+URZ+0x34840], R3 ;  /* 0x03484003020075a7 */ /* 0x000e64000802017f */
[----:B-1----:R-:W-:Y:S05]  /*9790*/  @!P1 BRA `(.L_x_52) ;  /* 0x0000001c00dc9947 */ /* 0x002fea0003800000 */
.L_x_98:
[----:B------:R-:W2:Y:S02]  /*97a0*/  S2R R9, SR_TID.X ;  /* 0x0000000000097919 */ /* 0x000ea40000002100 */
[----:B--2---:R-:W-:-:S04]  /*97b0*/  LOP3.LUT R9, R9, 0x7f, RZ, 0xc0, !PT ;  /* 0x0000007f09097812 */ /* 0x004fc800078ec0ff */
[----:B------:R-:W-:-:S13]  /*97c0*/  ISETP.NE.AND P2, PT, R9, RZ, PT ;  /* 0x000000ff0900720c */ /* 0x000fda0003f45270 */
[----:B------:R-:W-:Y:S05]  /*97d0*/  @P2 BRA `(.L_x_53) ;  /* 0x00000000001c2947 */ /* 0x000fea0003800000 */
[----:B------:R-:W2:Y:S01]  /*97e0*/  S2R R9, SR_TID.X ;  /* 0x0000000000097919 */ /* 0x000ea20000002100 */
[----:B-1----:R-:W-:-:S04]  /*97f0*/  IMAD.MOV.U32 R3, RZ, RZ, 0xc000 ;  /* 0x0000c000ff037424 */ /* 0x002fc800078e00ff */
[----:B------:R3:W-:Y:S01]  /*9800*/  SYNCS.ARRIVE.TRANS64 RZ, [R2+URZ+0x34830], R3 ;  /* 0x0348300302ff79a7 */ /* 0x0007e2000800003f */
[----:B--2---:R-:W-:-:S04]  /*9810*/  LOP3.LUT R9, R9, 0x1f, RZ, 0xc0, !PT ;  /* 0x0000001f09097812 */ /* 0x004fc800078ec0ff */
[----:B------:R-:W-:-:S13]  /*9820*/  ISETP.NE.AND P1, PT, R9, RZ, PT ;  /* 0x000000ff0900720c */ /* 0x000fda0003f25270 */
[----:B---3--:R-:W-:Y:S05]  /*9830*/  @!P1 BRA `(.L_x_53) ;  /* 0x0000000000049947 */ /* 0x008fea0003800000 */
[----:B------:R-:W-:Y:S01]  /*9840*/  BPT.TRAP 0x1 ;  /* 0x000000040000795c */ /* 0x000fe20000300000 */
.L_x_53:
[----:B------:R-:W2:Y:S01]  /*9850*/  S2R R14, SR_CgaCtaId ;  /* 0x00000000000e7919 */ /* 0x000ea20000008800 */
[----:B------:R-:W-:Y:S01]  /*9860*/  MOV R9, 0x400 ;  /* 0x0000040000097802 */ /* 0x000fe20000000f00 */
        /* <DEDUP_REMOVED lines=9> */
[----:B------:R-:W-:Y:S01]  /*9900*/  UMOV UR17, 0x40 ;  /* 0x0000004000117882 */ /* 0x000fe20000000000 */
[----:B------:R-:W-:Y:S01]  /*9910*/  UMOV UR16, 0x80 ;  /* 0x0000008000107882 */ /* 0x000fe20000000000 */
[----:B-1----:R-:W-:-:S03]  /*9920*/  SHF.L.U32 R3, R17, 0x1f, RZ ;  /* 0x0000001f11037819 */ /* 0x002fc600000006ff */
[----:B------:R-:W-:Y:S02]  /*9930*/  UIADD3 UR9, UR9, 0x34830, URZ ;  /* 0x0003483009097890 */ /* 0x000fe4000fffe03f */
[----:B------:R-:W-:Y:S01]  /*9940*/  USHF.L.U32 UR11, UR11, 0x7, URZ ;  /* 0x000000070b0b7899 */ /* 0x000fe2000800063f */
[----:B--2---:R-:W-:-:S05]  /*9950*/  LEA R9, R14, R9, 0x18 ;  /* 0x000000090e097211 */ /* 0x004fca00078ec0ff */
[----:B------:R-:W-:-:S05]  /*9960*/  IMAD R2, R7, 0xc000, R9 ;  /* 0x0000c00007027824 */ /* 0x000fca00078e0209 */
[----:B------:R-:W-:Y:S01]  /*9970*/  R2UR UR14, R2 ;  /* 0x00000000020e72ca */ /* 0x000fe200000e0000 */
[----:B------:R-:W-:-:S05]  /*9980*/  VIADD R2, R9, 0x34800 ;  /* 0x0003480009027836 */ /* 0x000fca0000000000 */
[----:B------:R-:W-:-:S07]  /*9990*/  LEA R2, R16, R2, 0x3 ;  /* 0x0000000210027211 */ /* 0x000fce00078e18ff */
[----:B------:R-:W-:Y:S02]  /*99a0*/  UIADD3 UR8, UR14, 0x1c400, URZ ;  /* 0x0001c4000e087890 */ /* 0x000fe4000fffe03f */
[----:B------:R-:W-:Y:S02]  /*99b0*/  UIADD3 UR15, UR14, 0x20400, URZ ;  /* 0x000204000e0f7890 */ /* 0x000fe4000fffe03f */
[----:B------:R-:W-:-:S05]  /*99c0*/  UIADD3 UR14, UR14, 0x24400, URZ ;  /* 0x000244000e0e7890 */ /* 0x000fca000fffe03f */
[----:B------:R1:W-:Y:S02]  /*99d0*/  UTMALDG.4D [UR8], [UR4], desc[UR6] ;  /* 0x00000608040075b4 */ /* 0x0003e40008019000 */
[----:B-1----:R-:W-:Y:S01]  /*99e0*/  UMOV UR8, UR15 ;  /* 0x0000000f00087c82 */ /* 0x002fe20008000000 */
[----:B------:R-:W-:Y:S02]  /*99f0*/  UMOV UR10, UR17 ;  /* 0x00000011000a7c82 */ /* 0x000fe40008000000 */
[----:B------:R1:W-:Y:S02]  /*9a00*/  UTMALDG.4D [UR8], [UR4], desc[UR6] ;  /* 0x00000608040075b4 */ /* 0x0003e40008019000 */
[----:B-1----:R-:W-:Y:S01]  /*9a10*/  UMOV UR8, UR14 ;  /* 0x0000000e00087c82 */ /* 0x002fe20008000000 */
[----:B------:R-:W-:Y:S02]  /*9a20*/  UMOV UR10, UR16 ;  /* 0x00000010000a7c82 */ /* 0x000fe40008000000 */
[----:B------:R1:W-:Y:S01]  /*9a30*/  UTMALDG.4D [UR8], [UR4], desc[UR6] ;  /* 0x00000608040075b4 */ /* 0x0003e20008019000 */
[----:B------:R-:W2:Y:S02]  /*9a40*/  SYNCS.PHASECHK.TRANS64.TRYWAIT P1, [R2+URZ+0x60], R3 ;  /* 0x00006003020075a7 */ /* 0x000ea4000802017f */
[----:B-12---:R-:W-:Y:S05]  /*9a50*/  @!P1 BRA `(.L_x_54) ;  /* 0x0000001c00409947 */ /* 0x006fea0003800000 */
.L_x_99:
[----:B------:R-:W-:Y:S05]  /*9a60*/  @P2 BRA `(.L_x_55) ;  /* 0x00000000002c2947 */ /* 0x000fea0003800000 */
[----:B------:R-:W2:Y:S01]  /*9a70*/  S2R R9, SR_TID.X ;  /* 0x0000000000097919 */ /* 0x000ea20000002100 */
[----:B------:R-:W-:Y:S01]  /*9a80*/  MOV R14, 0x400 ;  /* 0x00000400000e7802 */ /* 0x000fe20000000f00 */
[----:B-1----:R-:W-:Y:S01]  /*9a90*/  IMAD.MOV.U32 R3, RZ, RZ, 0x8000 ;  /* 0x00008000ff037424 */ /* 0x002fe200078e00ff */
[----:B------:R-:W1:Y:S01]  /*9aa0*/  S2R R15, SR_CgaCtaId ;  /* 0x00000000000f7919 */ /* 0x000e620000008800 */
[----:B--2---:R-:W-:-:S04]  /*9ab0*/  LOP3.LUT R9, R9, 0x1f, RZ, 0xc0, !PT ;  /* 0x0000001f09097812 */ /* 0x004fc800078ec0ff */
[----:B------:R-:W-:Y:S02]  /*9ac0*/  ISETP.NE.AND P1, PT, R9, RZ, PT ;  /* 0x000000ff0900720c */ /* 0x000fe40003f25270 */
[----:B-1----:R-:W-:-:S05]  /*9ad0*/  LEA R14, R15, R14, 0x18 ;  /* 0x0000000e0f0e7211 */ /* 0x002fca00078ec0ff */
[----:B------:R-:W-:-:S04]  /*9ae0*/  IMAD R2, R16, 0x8, R14 ;  /* 0x0000000810027824 */ /* 0x000fc800078e020e */
[----:B------:R2:W-:Y:S02]  /*9af0*/  SYNCS.ARRIVE.TRANS64 RZ, [R2+URZ+0x34850], R3 ;  /* 0x0348500302ff79a7 */ /* 0x0005e4000800003f */
[----:B------:R-:W-:Y:S05]  /*9b00*/  @!P1 BRA `(.L_x_55) ;  /* 0x0000000000049947 */ /* 0x000fea0003800000 */
[----:B------:R-:W-:Y:S01]  /*9b10*/  BPT.TRAP 0x1 ;  /* 0x000000040000795c */ /* 0x000fe20000300000 */
.L_x_55:
[----:B------:R-:W3:Y:S01]  /*9b20*/  S2R R9, SR_CgaCtaId ;  /* 0x0000000000097919 */ /* 0x000ee20000008800 */
[----:B-12---:R-:W-:Y:S01]  /*9b30*/  MOV R3, 0x400 ;  /* 0x0000040000037802 */ /* 0x006fe20000000f00 */
[----:B------:R-:W-:Y:S01]  /*9b40*/  UIADD3 UR4, UP0, UR36, 0x470, URZ ;  /* 0x0000047024047890 */ /* 0x000fe2000ff1e03f */
[----:B------:R-:W-:Y:S01]  /*9b50*/  R2UR UR11, R18 ;  /* 0x00000000120b72ca */ /* 0x000fe200000e0000 */
[----:B------:R-:W-:Y:S01]  /*9b60*/  UMOV UR10, URZ ;  /* 0x0000003f000a7c82 */ /* 0x000fe20008000000 */
[----:B------:R-:W-:Y:S01]  /*9b70*/  R2UR UR13, R5 ;  /* 0x00000000050d72ca */ /* 0x000fe200000e0000 */
[----:B------:R-:W-:Y:S01]  /*9b80*/  UIADD3.X UR5, URZ, UR37, URZ, UP0, !UPT ;  /* 0x000000253f057290 */ /* 0x000fe200087fe43f */
[----:B------:R-:W-:Y:S01]  /*9b90*/  R2UR UR12, R4 ;  /* 0x00000000040c72ca */ /* 0x000fe200000e0000 */
[----:B------:R-:W-:Y:S01]  /*9ba0*/  UMOV UR7, 0x14f00000 ;  /* 0x14f0000000077882 */ /* 0x000fe20000000000 */
[----:B------:R-:W-:Y:S01]  /*9bb0*/  UMOV UR15, 0x40 ;  /* 0x00000040000f7882 */ /* 0x000fe20000000000 */
[----:B------:R-:W-:Y:S01]  /*9bc0*/  IMAD.MOV.U32 R5, RZ, RZ, R8 ;  /* 0x000000ffff057224 */ /* 0x000fe200078e0008 */
[----:B------:R-:W-:-:S05]  /*9bd0*/  MOV R18, R6 ;  /* 0x0000000600127202 */ /* 0x000fca0000000f00 */
[----:B------:R-:W-:Y:S01]  /*9be0*/  USHF.L.U32 UR11, UR11, 0x7, URZ ;  /* 0x000000070b0b7899 */ /* 0x000fe2000800063f */
[----:B---3--:R-:W-:-:S04]  /*9bf0*/  LEA R3, R9, R3, 0x18 ;  /* 0x0000000309037211 */ /* 0x008fc800078ec0ff */
[----:B------:R-:W-:-:S04]  /*9c00*/  LEA R2, R16, R3, 0x3 ;  /* 0x0000000310027211 */ /* 0x000fc800078e18ff */
[----:B------:R-:W-:Y:S01]  /*9c10*/  R2UR UR9, R2 ;  /* 0x00000000020972ca */ /* 0x000fe200000e0000 */
[----:B------:R-:W-:-:S05]  /*9c20*/  IMAD R2, R16, 0x8000, R3 ;  /* 0x0000800010027824 */ /* 0x000fca00078e0203 */
[----:B------:R-:W-:-:S07]  /*9c30*/  R2UR UR6, R2 ;  /* 0x00000000020672ca */ /* 0x000fce00000e0000 */
[----:B------:R-:W-:-:S06]  /*9c40*/  UIADD3 UR9, UR9, 0x34850, URZ ;  /* 0x0003485009097890 */ /* 0x000fcc000fffe03f */
[----:B------:R-:W-:Y:S02]  /*9c50*/  UIADD3 UR8, UR6, 0x400, URZ ;  /* 0x0000040006087890 */ /* 0x000fe4000fffe03f */
[----:B------:R-:W-:-:S03]  /*9c60*/  UIADD3 UR14, UR6, 0x4400, URZ ;  /* 0x00004400060e7890 */ /* 0x000fc6000fffe03f */
[----:B------:R-:W-:-:S04]  /*9c70*/  UMOV UR6, 0x0 ;  /* 0x0000000000067882 */ /* 0x000fc80000000000 */
[----:B------:R1:W-:Y:S02]  /*9c80*/  UTMALDG.4D [UR8], [UR4], desc[UR6] ;  /* 0x00000608040075b4 */ /* 0x0003e40008019000 */
[----:B-1----:R-:W-:Y:S01]  /*9c90*/  UMOV UR8, UR14 ;  /* 0x0000000e00087c82 */ /* 0x002fe20008000000 */
[----:B------:R-:W-:Y:S02]  /*9ca0*/  UMOV UR10, UR15 ;  /* 0x0000000f000a7c82 */ /* 0x000fe40008000000 */
[----:B------:R1:W-:Y:S02]  /*9cb0*/  UTMALDG.4D [UR8], [UR4], desc[UR6] ;  /* 0x00000608040075b4 */ /* 0x0003e40008019000 */
[----:B-1----:R-:W-:Y:S01]  /*9cc0*/  NOP ;  /* 0x0000000000007918 */ /* 0x002fe20000000000 */
.L_x_50:
[----:B------:R-:W-:Y:S05]  /*9cd0*/  BSYNC B0 ;  /* 0x0000000000007941 */ /* 0x000fea0003800000 */
.L_x_49:
[----:B------:R-:W2:Y:S01]  /*9ce0*/  LDL.LU R2, [R1+0xc] ;  /* 0x00000c0001027983 */ /* 0x000ea20000300800 */
[----:B------:R-:W-:Y:S01]  /*9cf0*/  IMAD.MOV.U32 R16, RZ, RZ, R7 ;  /* 0x000000ffff107224 */ /* 0x000fe200078e0007 */
[----:B------:R-:W-:Y:S01]  /*9d00*/  MOV R17, R12 ;  /* 0x0000000c00117202 */ /* 0x000fe20000000f00 */
[----:B--2---:R-:W-:-:S07]  /*9d10*/  VIADD R6, R2, 0xfffffffd ;  /* 0xfffffffd02067836 */ /* 0x004fce0000000000 */
.L_x_48:
[----:B------:R-:W-:Y:S01]  /*9d20*/  IMAD.MOV R13, RZ, RZ, -R13 ;  /* 0x000000ffff0d7224 */ /* 0x000fe200078e0a0d */
[----:B------:R-:W-:Y:S04]  /*9d30*/  BSSY B0, `(.L_x_47) ;  /* 0x00000ed000007945 */ /* 0x000fe80003800000 */
[----:B------:R-:W-:-:S13]  /*9d40*/  ISETP.NE.AND P1, PT, R10, R13, PT ;  /* 0x0000000d0a00720c */ /* 0x000fda0003f25270 */
[----:B------:R-:W-:Y:S05]  /*9d50*/  @!P1 BRA `(.L_x_56) ;  /* 0x0000000c00a89947 */ /* 0x000fea0003800000 */
[----:B------:R-:W-:-:S07]  /*9d60*/  IMAD.MOV.U32 R8, RZ, RZ, R5 ;  /* 0x000000ffff087224 */ /* 0x000fce00078e0005 */
.L_x_71:
[----:B------:R-:W-:Y:S01]  /*9d70*/  IADD3 R7, R16, 0x1, RZ ;  /* 0x0000000110077810 */ /* 0x000fe20007ffe0ff */
[----:B------:R-:W-:Y:S03]  /*9d80*/  BSSY B1, `(.L_x_57) ;  /* 0x0000070000017945 */ /* 0x000fe60003800000 */
        /* <DEDUP_REMOVED lines=10> */
[----:B------:R-:W-:-:S04]  /*9e30*/  IMAD R13, R11, UR4, RZ ;  /* 0x000000040b0d7c24 */ /* 0x000fc8000f8e02ff */
[----:B------:R-:W-:Y:S01]  /*9e40*/  IMAD R13, R0, UR5, R13 ;  /* 0x00000005000d7c24 */ /* 0x000fe2000f8e020d */
[----:B-1----:R-:W-:-:S13]  /*9e50*/  ISETP.NE.AND P1, PT, R9, 0x1, PT ;  /* 0x000000010900780c */ /* 0x002fda0003f25270 */
[----:B------:R-:W1:Y:S02]  /*9e60*/  @P1 LDC.64 R2, c[0x0][0x420] ;  /* 0x00010800ff021b82 */ /* 0x000e640000000a00 */
[----:B-1----:R-:W-:-:S04]  /*9e70*/  @P1 IMAD.HI.U32 R8, R6, R2, RZ ;  /* 0x0000000206081227 */ /* 0x002fc800078e00ff */
[----:B------:R-:W-:Y:S01]  /*9e80*/  IMAD.MOV.U32 R2, RZ, RZ, R6 ;  /* 0x000000ffff027224 */ /* 0x000fe200078e0006 */
[----:B------:R-:W-:-:S04]  /*9e90*/  @P1 SHF.R.U32.HI R2, RZ, R3, R8 ;  /* 0x00000003ff021219 */ /* 0x000fc80000011608 */
[----:B------:R-:W-:Y:S02]  /*9ea0*/  IADD3 R12, -R2, RZ, RZ ;  /* 0x000000ff020c7210 */ /* 0x000fe40007ffe1ff */
[----:B------:R-:W-:-:S03]  /*9eb0*/  SHF.R.S32.HI R3, RZ, 0x1f, R2 ;  /* 0x0000001fff037819 */ /* 0x000fc60000011402 */
[----:B------:R-:W-:Y:S02]  /*9ec0*/  IMAD R12, R9, R12, R6 ;  /* 0x0000000c090c7224 */ /* 0x000fe400078e0206 */
[----:B------:R-:W1:Y:S01]  /*9ed0*/  LDC.64 R8, c[0x0][0x3f8] ;  /* 0x0000fe00ff087b82 */ /* 0x000e620000000a00 */
[----:B------:R-:W-:-:S04]  /*9ee0*/  IMAD.WIDE.U32 R2, R0, UR4, R2 ;  /* 0x0000000400027c25 */ /* 0x000fc8000f8e0002 */
[----:B------:R-:W-:Y:S01]  /*9ef0*/  IMAD.IADD R13, R13, 0x1, R3 ;  /* 0x000000010d0d7824 */ /* 0x000fe200078e0203 */
[----:B-1----:R-:W-:-:S04]  /*9f00*/  LEA R8, P1, R2, R8, 0x2 ;  /* 0x0000000802087211 */ /* 0x002fc800078210ff */
[----:B------:R-:W-:-:S05]  /*9f10*/  LEA.HI.X R9, R2, R9, R13, 0x2, P1 ;  /* 0x0000000902097211 */ /* 0x000fca00008f140d */
[----:B------:R1:W5:Y:S04]  /*9f20*/  LDG.E R8, desc[UR6][R8.64] ;  /* 0x0000000608087981 */ /* 0x000368000c1e1900 */
.L_x_59:
[----:B------:R-:W2:Y:S01]  /*9f30*/  S2R R3, SR_CgaCtaId ;  /* 0x0000000000037919 */ /* 0x000ea20000008800 */
[----:B------:R-:W-:-:S04]  /*9f40*/  MOV R2, 0x400 ;  /* 0x0000040000027802 */ /* 0x000fc80000000f00 */
[----:B--2---:R-:W-:Y:S02]  /*9f50*/  LEA R2, R3, R2, 0x18 ;  /* 0x0000000203027211 */ /* 0x004fe400078ec0ff */
[----:B------:R-:W-:-:S03]  /*9f60*/  SHF.L.U32 R3, R10, 0x1f, RZ ;  /* 0x0000001f0a037819 */ /* 0x000fc600000006ff */
[----:B------:R-:W-:-:S04]  /*9f70*/  IMAD R2, R7, 0x8, R2 ;  /* 0x0000000807027824 */ /* 0x000fc800078e0202 */
[----:B------:R-:W2:Y:S02]  /*9f80*/  SYNCS.PHASECHK.TRANS64.TRYWAIT P1, [R2+URZ+0x34840], R3 ;  /* 0x03484003020075a7 */ /* 0x000ea4000802017f */
[----:B--2---:R-:W-:Y:S05]  /*9f90*/  @!P1 BRA `(.L_x_60) ;  /* 0x0000001800049947 */ /* 0x004fea0003800000 */
.L_x_100:
[----:B-1----:R-:W1:Y:S02]  /*9fa0*/  S2R R9, SR_TID.X ;  /* 0x0000000000097919 */ /* 0x002e640000002100 */
[----:B-1----:R-:W-:-:S04]  /*9fb0*/  LOP3.LUT R9, R9, 0x7f, RZ, 0xc0, !PT ;  /* 0x0000007f09097812 */ /* 0x002fc800078ec0ff */
[----:B------:R-:W-:-:S13]  /*9fc0*/  ISETP.NE.AND P2, PT, R9, RZ, PT ;  /* 0x000000ff0900720c */ /* 0x000fda0003f45270 */
[----:B------:R-:W-:Y:S05]  /*9fd0*/  @P2 BRA `(.L_x_61) ;  /* 0x00000000001c2947 */ /* 0x000fea0003800000 */
[----:B------:R-:W1:Y:S01]  /*9fe0*/  S2R R9, SR_TID.X ;  /* 0x0000000000097919 */ /* 0x000e620000002100 */
[----:B--2---:R-:W-:-:S04]  /*9ff0*/  MOV R3, 0xc000 ;  /* 0x0000c00000037802 */ /* 0x004fc80000000f00 */
[----:B------:R3:W-:Y:S01]  /*a000*/  SYNCS.ARRIVE.TRANS64 RZ, [R2+URZ+0x34830], R3 ;  /* 0x0348300302ff79a7 */ /* 0x0007e2000800003f */
[----:B-1----:R-:W-:-:S04]  /*a010*/  LOP3.LUT R9, R9, 0x1f, RZ, 0xc0, !PT ;  /* 0x0000001f09097812 */ /* 0x002fc800078ec0ff */
[----:B------:R-:W-:-:S13]  /*a020*/  ISETP.NE.AND P1, PT, R9, RZ, PT ;  /* 0x000000ff0900720c */ /* 0x000fda0003f25270 */
[----:B---3--:R-:W-:Y:S05]  /*a030*/  @!P1 BRA `(.L_x_61) ;  /* 0x0000000000049947 */ /* 0x008fea0003800000 */
[----:B------:R-:W-:Y:S01]  /*a040*/  BPT.TRAP 0x1 ;  /* 0x000000040000795c */ /* 0x000fe20000300000 */
.L_x_61:
[----:B------:R-:W1:Y:S01]  /*a050*/  S2R R9, SR_CgaCtaId ;  /* 0x0000000000097919 */ /* 0x000e620000008800 */
        /* <DEDUP_REMOVED lines=12> */
[----:B------:R-:W-:-:S03]  /*a120*/  SHF.L.U32 R17, R17, 0x1f, RZ ;  /* 0x0000001f11117819 */ /* 0x000fc600000006ff */
[----:B------:R-:W-:Y:S02]  /*a130*/  UIADD3 UR9, UR9, 0x34830, URZ ;  /* 0x0003483009097890 */ /* 0x000fe4000fffe03f */
[----:B------:R-:W-:Y:S01]  /*a140*/  USHF.L.U32 UR11, UR11, 0x7, URZ ;  /* 0x000000070b0b7899 */ /* 0x000fe2000800063f */
[----:B-1----:R-:W-:-:S05]  /*a150*/  LEA R3, R9, R3, 0x18 ;  /* 0x0000000309037211 */ /* 0x002fca00078ec0ff */
[----:B------:R-:W-:Y:S02]  /*a160*/  IMAD R2, R7, 0xc000, R3 ;  /* 0x0000c00007027824 */ /* 0x000fe400078e0203 */
[----:B------:R-:W-:-:S03]  /*a170*/  VIADD R3, R3, 0x34800 ;  /* 0x0003480003037836 */ /* 0x000fc60000000000 */
[----:B------:R-:W-:Y:S01]  /*a180*/  R2UR UR14, R2 ;  /* 0x00000000020e72ca */ /* 0x000fe200000e0000 */
[----:B------:R-:W-:-:S12]  /*a190*/  IMAD R2, R16, 0x8, R3 ;  /* 0x0000000810027824 */ /* 0x000fd800078e0203 */
        /* <DEDUP_REMOVED lines=12> */
.L_x_101:
[----:B------:R-:W-:Y:S05]  /*a260*/  @P2 BRA `(.L_x_63) ;  /* 0x00000000001c2947 */ /* 0x000fea0003800000 */
[----:B------:R-:W2:Y:S01]  /*a270*/  S2R R9, SR_TID.X ;  /* 0x0000000000097919 */ /* 0x000ea20000002100 */
[----:B------:R-:W-:-:S04]  /*a280*/  MOV R3, 0x8000 ;  /* 0x0000800000037802 */ /* 0x000fc80000000f00 */
[----:B------:R3:W-:Y:S01]  /*a290*/  SYNCS.ARRIVE.TRANS64 RZ, [R2+URZ+0x50], R3 ;  /* 0x0000500302ff79a7 */ /* 0x0007e2000800003f */
[----:B--2---:R-:W-:-:S04]  /*a2a0*/  LOP3.LUT R9, R9, 0x1f, RZ, 0xc0, !PT ;  /* 0x0000001f09097812 */ /* 0x004fc800078ec0ff */
[----:B------:R-:W-:-:S13]  /*a2b0*/  ISETP.NE.AND P1, PT, R9, RZ, PT ;  /* 0x000000ff0900720c */ /* 0x000fda0003f25270 */
[----:B---3--:R-:W-:Y:S05]  /*a2c0*/  @!P1 BRA `(.L_x_63) ;  /* 0x0000000000049947 */ /* 0x008fea0003800000 */
[----:B------:R-:W-:Y:S01]  /*a2d0*/  BPT.TRAP 0x1 ;  /* 0x000000040000795c */ /* 0x000fe20000300000 */
.L_x_63:
        /* <DEDUP_REMOVED lines=9> */
[----:B------:R-:W-:Y:S01]  /*a370*/  R2UR UR12, R4 ;  /* 0x00000000040c72ca */ /* 0x000fe200000e0000 */
[----:B------:R-:W-:Y:S01]  /*a380*/  UMOV UR15, 0x40 ;  /* 0x00000040000f7882 */ /* 0x000fe20000000000 */
[----:B------:R-:W-:Y:S01]  /*a390*/  IMAD.MOV.U32 R18, RZ, RZ, R12 ;  /* 0x000000ffff127224 */ /* 0x000fe200078e000c */
[----:B------:R-:W-:-:S04]  /*a3a0*/  MOV R5, R8 ;  /* 0x0000000800057202 */ /* 0x000fc80000000f00 */
[----:B------:R-:W-:Y:S02]  /*a3b0*/  USHF.L.U32 UR11, UR11, 0x7, URZ ;  /* 0x000000070b0b7899 */ /* 0x000fe4000800063f */
[----:B------:R-:W-:Y:S01]  /*a3c0*/  UIADD3 UR9, UR9, 0x50, URZ ;  /* 0x0000005009097890 */ /* 0x000fe2000fffe03f */
[----:B--2---:R-:W-:-:S05]  /*a3d0*/  LEA R3, R9, R3, 0x18 ;  /* 0x0000000309037211 */ /* 0x004fca00078ec0ff */
[----:B------:R-:W-:-:S05]  /*a3e0*/  IMAD R16, R16, 0x8000, R3 ;  /* 0x0000800010107824 */ /* 0x000fca00078e0203 */
[----:B------:R-:W-:-:S13]  /*a3f0*/  R2UR UR6, R16 ;  /* 0x00000000100672ca */ /* 0x000fda00000e0000 */
[----:B------:R-:W-:Y:S02]  /*a400*/  UIADD3 UR8, UR6, 0x400, URZ ;  /* 0x0000040006087890 */ /* 0x000fe4000fffe03f */
[----:B------:R-:W-:-:S03]  /*a410*/  UIADD3 UR14, UR6, 0x4400, URZ ;  /* 0x00004400060e7890 */ /* 0x000fc6000fffe03f */
[----:B------:R-:W-:-:S04]  /*a420*/  UMOV UR6, 0x0 ;  /* 0x0000000000067882 */ /* 0x000fc80000000000 */
[----:B------:R2:W-:Y:S02]  /*a430*/  UTMALDG.4D [UR8], [UR4], desc[UR6] ;  /* 0x00000608040075b4 */ /* 0x0005e40008019000 */
[----:B--2---:R-:W-:Y:S01]  /*a440*/  UMOV UR8, UR14 ;  /* 0x0000000e00087c82 */ /* 0x004fe20008000000 */
[----:B------:R-:W-:Y:S02]  /*a450*/  UMOV UR10, UR15 ;  /* 0x0000000f000a7c82 */ /* 0x000fe40008000000 */
[----:B------:R2:W-:Y:S02]  /*a460*/  UTMALDG.4D [UR8], [UR4], desc[UR6] ;  /* 0x00000608040075b4 */ /* 0x0005e40008019000 */
[----:B--2---:R-:W-:Y:S01]  /*a470*/  NOP ;  /* 0x0000000000007918 */ /* 0x004fe20000000000 */
.L_x_58:
[----:B------:R-:W-:Y:S05]  /*a480*/  BSYNC B1 ;  /* 0x0000000000017941 */ /* 0x000fea0003800000 */
.L_x_57:
[----:B------:R-:W-:Y:S01]  /*a490*/  VIADD R16, R7, 0x1 ;  /* 0x0000000107107836 */ /* 0x000fe20000000000 */
[----:B------:R-:W-:Y:S04]  /*a4a0*/  BSSY B1, `(.L_x_64) ;  /* 0x0000072000017945 */ /* 0x000fe80003800000 */
[----:B------:R-:W-:-:S04]  /*a4b0*/  ISETP.NE.AND P1, PT, R16, 0x2, PT ;  /* 0x000000021000780c */ /* 0x000fc80003f25270 */
[----:B-1----:R-:W-:Y:S02]  /*a4c0*/  SEL R17, RZ, 0x1, P1 ;  /* 0x00000001ff117807 */ /* 0x002fe40000800000 */
[----:B------:R-:W-:Y:S02]  /*a4d0*/  SEL R16, R16, RZ, P1 ;  /* 0x000000ff10107207 */ /* 0x000fe40000800000 */
[----:B------:R-:W-:Y:S01]  /*a4e0*/  LOP3.LUT R17, R10, R17, RZ, 0x3c, !PT ;  /* 0x000000110a117212 */ /* 0x000fe200078e3cff */
[----:B------:R-:W-:Y:S06]  /*a4f0*/  @!P6 BRA `(.L_x_65) ;  /* 0x0000000400b0e947 */ /* 0x000fec0003800000 */
[----:B------:R-:W-:Y:S01]  /*a500*/  VIADD R12, R6, 0xffffffff ;  /* 0xffffffff060c7836 */ /* 0x000fe20000000000 */
        /* <DEDUP_REMOVED lines=8> */
[----:B-1----:R-:W-:Y:S01]  /*a590*/  @P1 IMAD.HI.U32 R9, R12, R2, RZ ;  /* 0x000000020c091227 */ /* 0x002fe200078e00ff */
[----:B------:R-:W-:-:S04]  /*a5a0*/  MOV R2, R12 ;  /* 0x0000000c00027202 */ /* 0x000fc80000000f00 */
[----:B------:R-:W-:-:S05]  /*a5b0*/  @P1 SHF.R.U32.HI R2, RZ, R3, R9 ;  /* 0x00000003ff021219 */ /* 0x000fca0000011609 */
[----:B------:R-:W-:-:S04]  /*a5c0*/  IMAD.MOV R3, RZ, RZ, -R2 ;  /* 0x000000ffff037224 */ /* 0x000fc800078e0a02 */
[----:B------:R-:W-:Y:S01]  /*a5d0*/  IMAD R12, R8, R3, R12 ;  /* 0x00000003080c7224 */ /* 0x000fe200078e020c */
[--C-:B------:R-:W-:Y:S01]  /*a5e0*/  SHF.R.S32.HI R3, RZ, 0x1f, R2.reuse ;  /* 0x0000001fff037819 */ /* 0x100fe20000011402 */
[----:B------:R-:W1:Y:S02]  /*a5f0*/  LDC.64 R8, c[0x0][0x3f8] ;  /* 0x0000fe00ff087b82 */ /* 0x000e640000000a00 */
[----:B------:R-:W-:-:S04]  /*a600*/  IMAD.WIDE.U32 R2, R0, UR4, R2 ;  /* 0x0000000400027c25 */ /* 0x000fc8000f8e0002 */
[----:B------:R-:W-:Y:S01]  /*a610*/  IMAD.IADD R13, R13, 0x1, R3 ;  /* 0x000000010d0d7824 */ /* 0x000fe200078e0203 */
[----:B-1----:R-:W-:-:S04]  /*a620*/  LEA R8, P1, R2, R8, 0x2 ;  /* 0x0000000802087211 */ /* 0x002fc800078210ff */
[----:B------:R-:W-:-:S05]  /*a630*/  LEA.HI.X R9, R2, R9, R13, 0x2, P1 ;  /* 0x0000000902097211 */ /* 0x000fca00008f140d */
[----:B------:R1:W5:Y:S04]  /*a640*/  LDG.E R8, desc[UR6][R8.64] ;  /* 0x0000000608087981 */ /* 0x000368000c1e1900 */
.L_x_66:
[----:B------:R-:W2:Y:S01]  /*a650*/  S2R R3, SR_CgaCtaId ;  /* 0x0000000000037919 */ /* 0x000ea20000008800 */
[----:B------:R-:W-:-:S04]  /*a660*/  MOV R2, 0x400 ;  /* 0x0000040000027802 */ /* 0x000fc80000000f00 */
[----:B--2---:R-:W-:Y:S02]  /*a670*/  LEA R2, R3, R2, 0x18 ;  /* 0x0000000203027211 */ /* 0x004fe400078ec0ff */
[----:B------:R-:W-:Y:S02]  /*a680*/  SHF.L.U32 R3, R17, 0x1f, RZ ;  /* 0x0000001f11037819 */ /* 0x000fe400000006ff */
[----:B------:R-:W-:-:S04]  /*a690*/  LEA R2, R16, R2, 0x3 ;  /* 0x0000000210027211 */ /* 0x000fc800078e18ff */
[----:B------:R-:W2:Y:S02]  /*a6a0*/  SYNCS.PHASECHK.TRANS64.TRYWAIT P1, [R2+URZ+0x34840], R3 ;  /* 0x03484003020075a7 */ /* 0x000ea4000802017f */
[----:B--2---:R-:W-:Y:S05]  /*a6b0*/  @!P1 BRA `(.L_x_67) ;  /* 0x0000001000649947 */ /* 0x004fea0003800000 */
.L_x_102:
[----:B-1----:R-:W1:Y:S02]  /*a6c0*/  S2R R9, SR_TID.X ;  /* 0x0000000000097919 */ /* 0x002e640000002100 */
[----:B-1----:R-:W-:-:S04]  /*a6d0*/  LOP3.LUT R9, R9, 0x7f, RZ, 0xc0, !PT ;  /* 0x0000007f09097812 */ /* 0x002fc800078ec0ff */
[----:B------:R-:W-:-:S13]  /*a6e0*/  ISETP.NE.AND P2, PT, R9, RZ, PT ;  /* 0x000000ff0900720c */ /* 0x000fda0003f45270 */
[----:B------:R-:W-:Y:S05]  /*a6f0*/  @P2 BRA `(.L_x_68) ;  /* 0x00000000001c2947 */ /* 0x000fea0003800000 */
[----:B------:R-:W1:Y:S01]  /*a700*/  S2R R9, SR_TID.X ;  /* 0x0000000000097919 */ /* 0x000e620000002100 */
[----:B--2---:R-:W-:-:S04]  /*a710*/  IMAD.MOV.U32 R3, RZ, RZ, 0xc000 ;  /* 0x0000c000ff037424 */ /* 0x004fc800078e00ff */
[----:B------:R3:W-:Y:S01]  /*a720*/  SYNCS.ARRIVE.TRANS64 RZ, [R2+URZ+0x34830], R3 ;  /* 0x0348300302ff79a7 */ /* 0x0007e2000800003f */
[----:B-1----:R-:W-:-:S04]  /*a730*/  LOP3.LUT R9, R9, 0x1f, RZ, 0xc0, !PT ;  /* 0x0000001f09097812 */ /* 0x002fc800078ec0ff */
[----:B------:R-:W-:-:S13]  /*a740*/  ISETP.NE.AND P1, PT, R9, RZ, PT ;  /* 0x000000ff0900720c */ /* 0x000fda0003f25270 */
[----:B---3--:R-:W-:Y:S05]  /*a750*/  @!P1 BRA `(.L_x_68) ;  /* 0x0000000000049947 */ /* 0x008fea0003800000 */
[----:B------:R-:W-:Y:S01]  /*a760*/  BPT.TRAP 0x1 ;  /* 0x000000040000795c */ /* 0x000fe20000300000 */
.L_x_68:
[----:B------:R-:W1:Y:S01]  /*a770*/  S2R R13, SR_CgaCtaId ;  /* 0x00000000000d7919 */ /* 0x000e620000008800 */
[----:B------:R-:W-:Y:S01]  /*a780*/  MOV R9, 0x400 ;  /* 0x0000040000097802 */ /* 0x000fe20000000f00 */
[----:B------:R-:W-:Y:S01]  /*a790*/  UIADD3 UR4, UP0, UR36, 0x370, URZ ;  /* 0x0000037024047890 */ /* 0x000fe2000ff1e03f */
[----:B------:R-:W-:Y:S01]  /*a7a0*/  R2UR UR11, R12 ;  /* 0x000000000c0b72ca */ /* 0x000fe200000e0000 */
[----:B------:R-:W-:Y:S01]  /*a7b0*/  UMOV UR10, URZ ;  /* 0x0000003f000a7c82 */ /* 0x000fe20008000000 */
[----:B------:R-:W-:Y:S01]  /*a7c0*/  R2UR UR12, R4 ;  /* 0x00000000040c72ca */ /* 0x000fe200000e0000 */
[----:B------:R-:W-:Y:S01]  /*a7d0*/  UIADD3.X UR5, URZ, UR37, URZ, UP0, !UPT ;  /* 0x000000253f057290 */ /* 0x000fe200087fe43f */
[----:B-----5:R-:W-:Y:S01]  /*a7e0*/  R2UR UR13, R8 ;  /* 0x00000000080d72ca */ /* 0x020fe200000e0000 */
[----:B------:R-:W-:Y:S01]  /*a7f0*/  UMOV UR6, 0x0 ;  /* 0x0000000000067882 */ /* 0x000fe20000000000 */
[----:B------:R-:W-:Y:S01]  /*a800*/  UMOV UR7, 0x14f00000 ;  /* 0x14f0000000077882 */ /* 0x000fe20000000000 */
[----:B------:R-:W-:Y:S01]  /*a810*/  UMOV UR18, 0x40 ;  /* 0x0000004000127882 */ /* 0x000fe20000000000 */
[----:B------:R-:W-:-:S05]  /*a820*/  UMOV UR17, 0x80 ;  /* 0x0000008000117882 */ /* 0x000fca0000000000 */
[----:B------:R-:W-:Y:S01]  /*a830*/  USHF.L.U32 UR11, UR11, 0x7, URZ ;  /* 0x000000070b0b7899 */ /* 0x000fe2000800063f */
[----:B-1----:R-:W-:-:S05]  /*a840*/  LEA R9, R13, R9, 0x18 ;  /* 0x000000090d097211 */ /* 0x002fca00078ec0ff */
[----:B--2---:R-:W-:-:S05]  /*a850*/  VIADD R2, R9, 0x34800 ;  /* 0x0003480009027836 */ /* 0x004fca0000000000 */
[----:B------:R-:W-:Y:S01]  /*a860*/  LEA R3, R16, R2, 0x3 ;  /* 0x0000000210037211 */ /* 0x000fe200078e18ff */
[----:B------:R-:W-:-:S03]  /*a870*/  IMAD R2, R7, 0x8, R2 ;  /* 0x0000000807027824 */ /* 0x000fc600078e0202 */
[----:B------:R-:W-:Y:S01]  /*a880*/  R2UR UR9, R3 ;  /* 0x00000000030972ca */ /* 0x000fe200000e0000 */
[----:B------:R-:W-:-:S05]  /*a890*/  IMAD R3, R16, 0xc000, R9 ;  /* 0x0000c00010037824 */ /* 0x000fca00078e0209 */
[----:B------:R-:W-:Y:S02]  /*a8a0*/  R2UR UR8, R3 ;  /* 0x00000000030872ca */ /* 0x000fe400000e0000 */
[----:B------:R-:W-:-:S05]  /*a8b0*/  SHF.L.U32 R3, R10, 0x1f, RZ ;  /* 0x0000001f0a037819 */ /* 0x000fca00000006ff */
[----:B------:R-:W-:-:S06]  /*a8c0*/  UIADD3 UR9, UR9, 0x30, URZ ;  /* 0x0000003009097890 */ /* 0x000fcc000fffe03f */
[----:B------:R-:W-:Y:S02]  /*a8d0*/  UIADD3 UR14, UR8, 0x1c400, URZ ;  /* 0x0001c400080e7890 */ /* 0x000fe4000fffe03f */
[----:B------:R-:W-:Y:S02]  /*a8e0*/  UIADD3 UR15, UR8, 0x20400, URZ ;  /* 0x00020400080f7890 */ /* 0x000fe4000fffe03f */
[----:B------:R-:W-:-:S03]  /*a8f0*/  UIADD3 UR16, UR8, 0x24400, URZ ;  /* 0x0002440008107890 */ /* 0x000fc6000fffe03f */
[----:B------:R-:W-:Y:S02]  /*a900*/  UMOV UR8, UR14 ;  /* 0x0000000e00087c82 */ /* 0x000fe40008000000 */
[----:B------:R1:W-:Y:S02]  /*a910*/  UTMALDG.4D [UR8], [UR4], desc[UR6] ;  /* 0x00000608040075b4 */ /* 0x0003e40008019000 */
[----:B-1----:R-:W-:Y:S01]  /*a920*/  UMOV UR8, UR15 ;  /* 0x0000000f00087c82 */ /* 0x002fe20008000000 */
[----:B------:R-:W-:Y:S02]  /*a930*/  UMOV UR10, UR18 ;  /* 0x00000012000a7c82 */ /* 0x000fe40008000000 */
[----:B------:R1:W-:Y:S02]  /*a940*/  UTMALDG.4D [UR8], [UR4], desc[UR6] ;  /* 0x00000608040075b4 */ /* 0x0003e40008019000 */
[----:B-1----:R-:W-:Y:S01]  /*a950*/  UMOV UR8, UR16 ;  /* 0x0000001000087c82 */ /* 0x002fe20008000000 */
[----:B------:R-:W-:-:S02]  /*a960*/  UMOV UR10, UR17 ;  /* 0x00000011000a7c82 */ /* 0x000fc40008000000 */
[----:B------:R1:W-:Y:S01]  /*a970*/  UTMALDG.4D [UR8], [UR4], desc[UR6] ;  /* 0x00000608040075b4 */ /* 0x0003e20008019000 */
[----:B------:R-:W2:Y:S02]  /*a980*/  SYNCS.PHASECHK.TRANS64.TRYWAIT P1, [R2+URZ+0x60], R3 ;  /* 0x00006003020075a7 */ /* 0x000ea4000802017f */
[----:B-12---:R-:W-:Y:S05]  /*a990*/  @!P1 BRA `(.L_x_69) ;  /* 0x0000000c00c09947 */ /* 0x006fea0003800000 */
.L_x_103:
        /* <DEDUP_REMOVED lines=8> */
.L_x_70:
[----:B------:R-:W2:Y:S01]  /*aa20*/  S2R R9, SR_CgaCtaId ;  /* 0x0000000000097919 */ /* 0x000ea20000008800 */
[----:B-1----:R-:W-:Y:S01]  /*aa30*/  MOV R3, 0x400 ;  /* 0x0000040000037802 */ /* 0x002fe20000000f00 */
        /* <DEDUP_REMOVED lines=9> */
[----:B------:R-:W-:-:S02]  /*aad0*/  IMAD.MOV.U32 R18, RZ, RZ, R12 ;  /* 0x000000ffff127224 */ /* 0x000fc400078e000c */
[----:B------:R-:W-:-:S03]  /*aae0*/  IMAD.MOV.U32 R5, RZ, RZ, R8 ;  /* 0x000000ffff057224 */ /* 0x000fc600078e0008 */
[----:B------:R-:W-:Y:S02]  /*aaf0*/  USHF.L.U32 UR11, UR11, 0x7, URZ ;  /* 0x000000070b0b7899 */ /* 0x000fe4000800063f */
[----:B------:R-:W-:Y:S01]  /*ab00*/  UIADD3 UR9, UR9, 0x50, URZ ;  /* 0x0000005009097890 */ /* 0x000fe2000fffe03f */
[----:B--2---:R-:W-:-:S04]  /*ab10*/  LEA R3, R9, R3, 0x18 ;  /* 0x0000000309037211 */ /* 0x004fc800078ec0ff */
[----:B------:R-:W-:-:S04]  /*ab20*/  LEA R7, R7, R3, 0xf ;  /* 0x0000000307077211 */ /* 0x000fc800078e78ff */
[----:B------:R-:W-:-:S13]  /*ab30*/  R2UR UR6, R7 ;  /* 0x00000000070672ca */ /* 0x000fda00000e0000 */
        /* <DEDUP_REMOVED lines=8> */
.L_x_65:
[----:B------:R-:W-:Y:S05]  /*abc0*/  BSYNC B1 ;  /* 0x0000000000017941 */ /* 0x000fea0003800000 */
.L_x_64:
[C---:B------:R-:W-:Y:S02]  /*abd0*/  ISETP.GT.AND P1, PT, R6.reuse, 0x1, PT ;  /* 0x000000010600780c */ /* 0x040fe40003f24270 */
[----:B------:R-:W-:-:S11]  /*abe0*/  IADD3 R6, R6, -0x2, RZ ;  /* 0xfffffffe06067810 */ /* 0x000fd60007ffe0ff */
[----:B------:R-:W-:Y:S05]  /*abf0*/  @P1 BRA `(.L_x_71) ;  /* 0xfffffff0005c1947 */ /* 0x000fea000383ffff */
.L_x_56:
[----:B------:R-:W-:Y:S05]  /*ac00*/  BSYNC B0 ;  /* 0x0000000000007941 */ /* 0x000fea0003800000 */
.L_x_47:
[----:B------:R-:W-:Y:S04]  /*ac10*/  BSSY B0, `(.L_x_72) ;  /* 0x000002c000007945 */ /* 0x000fe80003800000 */
[----:B------:R-:W-:Y:S05]  /*ac20*/  @!P6 BRA `(.L_x_73) ;  /* 0x0000000000a8e947 */ /* 0x000fea0003800000 */
[----:B------:R-:W2:Y:S01]  /*ac30*/  S2R R3, SR_CgaCtaId ;  /* 0x0000000000037919 */ /* 0x000ea20000008800 */
[----:B------:R-:W-:Y:S01]  /*ac40*/  MOV R0, 0x400 ;  /* 0x0000040000007802 */ /* 0x000fe20000000f00 */
[----:B------:R-:W3:Y:S03]  /*ac50*/  S2R R2, SR_TID.X ;  /* 0x0000000000027919 */ /* 0x000ee60000002100 */
[----:B--2---:R-:W-:Y:S02]  /*ac60*/  LEA R0, R3, R0, 0x18 ;  /* 0x0000000003007211 */ /* 0x004fe400078ec0ff */
[----:B---3--:R-:W-:-:S03]  /*ac70*/  LOP3.LUT R2, R2, 0x7f, RZ, 0xc0, !PT ;  /* 0x0000007f02027812 */ /* 0x008fc600078ec0ff */
[----:B------:R-:W-:Y:S01]  /*ac80*/  IMAD R3, R16, 0x8, R0 ;  /* 0x0000000810037824 */ /* 0x000fe200078e0200 */
[----:B------:R-:W-:Y:S02]  /*ac90*/  SHF.L.U32 R0, R17, 0x1f, RZ ;  /* 0x0000001f11007819 */ /* 0x000fe400000006ff */
[----:B------:R-:W-:Y:S02]  /*aca0*/  ISETP.NE.AND P1, PT, R2, RZ, PT ;  /* 0x000000ff0200720c */ /* 0x000fe40003f25270 */
[----:B------:R-:W2:Y:S02]  /*acb0*/  SYNCS.PHASECHK.TRANS64.TRYWAIT P0, [R3+URZ+0x34860], R0 ;  /* 0x03486000030075a7 */ /* 0x000ea4000800017f */
[----:B--2---:R-:W-:Y:S09]  /*acc0*/  @!P0 BRA `(.L_x_74) ;  /* 0x0000000c00088947 */ /* 0x004ff20003800000 */
.L_x_104:
        /* <DEDUP_REMOVED lines=8> */
.L_x_75:
        /* <DEDUP_REMOVED lines=10> */
[----:B------:R-:W-:-:S06]  /*adf0*/  UMOV UR15, 0x40 ;  /* 0x00000040000f7882 */ /* 0x000fcc0000000000 */
[----:B------:R-:W-:Y:S02]  /*ae00*/  UIADD3 UR9, UR9, 0x34850, URZ ;  /* 0x0003485009097890 */ /* 0x000fe4000fffe03f */
[----:B------:R-:W-:Y:S01]  /*ae10*/  USHF.L.U32 UR11, UR11, 0x7, URZ ;  /* 0x000000070b0b7899 */ /* 0x000fe2000800063f */
[----:B---3--:R-:W-:-:S04]  /*ae20*/  LEA R0, R2, R0, 0x18 ;  /* 0x0000000002007211 */ /* 0x008fc800078ec0ff */
[----:B------:R-:W-:-:S04]  /*ae30*/  LEA R0, R16, R0, 0xf ;  /* 0x0000000010007211 */ /* 0x000fc800078e78ff */
        /* <DEDUP_REMOVED lines=9> */
.L_x_73:
[----:B------:R-:W-:Y:S05]  /*aed0*/  BSYNC B0 ;  /* 0x0000000000007941 */ /* 0x000fea0003800000 */
.L_x_72:
[----:B------:R-:W2:Y:S01]  /*aee0*/  LDL.LU R0, [R1+0x10] ;  /* 0x0000100001007983 */ /* 0x000ea20000300800 */
[----:B------:R-:W-:-:S03]  /*aef0*/  ULDC UR4, c[0x0][0xda4] ;  /* 0x0003690000047ab9 */ /* 0x000fc60000000800 */
[----:B------:R-:W3:Y:S01]  /*af00*/  LDL.LU R2, [R1+0x18] ;  /* 0x0000180001027983 */ /* 0x000ee20000300800 */
[----:B------:R-:W-:-:S05]  /*af10*/  VIADD R16, R16, 0x1 ;  /* 0x0000000110107836 */ /* 0x000fca0000000000 */
[----:B------:R-:W-:-:S04]  /*af20*/  ISETP.NE.AND P0, PT, R16, 0x2, PT ;  /* 0x000000021000780c */ /* 0x000fc80003f05270 */
[----:B------:R-:W-:Y:S01]  /*af30*/  SEL R16, R16, RZ, P0 ;  /* 0x000000ff10107207 */ /* 0x000fe20000000000 */
[----:B--2---:R-:W-:Y:S01]  /*af40*/  VIADD R0, R0, UR38 ;  /* 0x0000002600007c36 */ /* 0x004fe20008000000 */
[----:B---3--:R-:W-:-:S04]  /*af50*/  IADD3 R2, R2, 0x1, RZ ;  /* 0x0000000102027810 */ /* 0x008fc80007ffe0ff */
[----:B------:R2:W-:Y:S01]  /*af60*/  STL [R1+0x10], R0 ;  /* 0x0000100001007387 */ /* 0x0005e20000100800 */
[----:B------:R-:W-:-:S03]  /*af70*/  ISETP.GE.AND P1, PT, R0, UR4, PT ;  /* 0x0000000400007c0c */ /* 0x000fc6000bf26270 */
[----:B------:R3:W-:Y:S01]  /*af80*/  STL [R1+0x18], R2 ;  /* 0x0000180201007387 */ /* 0x0007e20000100800 */
[----:B--2---:R-:W-:-:S04]  /*af90*/  SEL R0, RZ, 0x1, P0 ;  /* 0x00000001ff007807 */ /* 0x004fc80000000000 */
[----:B------:R-:W-:-:S05]  /*afa0*/  LOP3.LUT R17, R17, R0, RZ, 0x3c, !PT ;  /* 0x0000000011117212 */ /* 0x000fca00078e3cff */
[----:B---3--:R-:W-:Y:S05]  /*afb0*/  @!P1 BRA `(.L_x_76) ;  /* 0xffffffd000cc9947 */ /* 0x008fea000383ffff */
[----:B------:R-:W-:-:S07]  /*afc0*/  LOP3.LUT R2, R2, 0x1, RZ, 0xc, !PT ;  /* 0x0000000102027812 */ /* 0x000fce00078e0cff */
.L_x_32:
[----:B------:R-:W2:Y:S01]  /*afd0*/  S2R R3, SR_CgaCtaId ;  /* 0x0000000000037919 */ /* 0x000ea20000008800 */
[----:B------:R-:W-:Y:S01]  /*afe0*/  MOV R0, 0x400 ;  /* 0x0000040000007802 */ /* 0x000fe20000000f00 */
[----:B------:R-:W-:Y:S03]  /*aff0*/  BSSY B0, `(.L_x_77) ;  /* 0x0000005000007945 */ /* 0x000fe60003800000 */
[----:B--2---:R-:W-:Y:S02]  /*b000*/  LEA R0, R3, R0, 0x18 ;  /* 0x0000000003007211 */ /* 0x004fe400078ec0ff */
[----:B------:R-:W-:-:S04]  /*b010*/  SHF.L.U32 R3, R2, 0x1f, RZ ;  /* 0x0000001f02037819 */ /* 0x000fc800000006ff */
[----:B------:R-:W2:Y:S02]  /*b020*/  SYNCS.PHASECHK.TRANS64.TRYWAIT P0, [R0+URZ+0x34820], R3 ;  /* 0x03482003000075a7 */ /* 0x000ea4000800017f */
[----:B--2---:R-:W-:Y:S05]  /*b030*/  @!P0 BRA `(.L_x_78) ;  /* 0x0000000800408947 */ /* 0x004fea0003800000 */
.L_x_105:
[----:B------:R-:W-:Y:S05]  /*b040*/  BSYNC B0 ;  /* 0x0000000000007941 */ /* 0x000fea0003800000 */
.L_x_77:
[----:B------:R-:W-:-:S03]  /*b050*/  UMOV UR4, 0xffffffff ;  /* 0xffffffff00047882 */ /* 0x000fc60000000000 */
[----:B------:R-:W-:Y:S05]  /*b060*/  BRA.DIV UR4, `(.L_x_79) ;  /* 0x0000000a04487947 */ /* 0x000fea000b800000 */
[----:B------:R-:W3:Y:S02]  /*b070*/  S2R R2, SR_TID.X ;  /* 0x0000000000027919 */ /* 0x000ee40000002100 */
[----:B---3--:R-:W-:-:S04]  /*b080*/  SHF.R.U32.HI R2, RZ, 0x5, R2 ;  /* 0x00000005ff027819 */ /* 0x008fc80000011602 */
[----:B------:R-:W-:-:S05]  /*b090*/  LOP3.LUT R2, R2, 0x3, RZ, 0xc0, !PT ;  /* 0x0000000302027812 */ /* 0x000fca00078ec0ff */
[----:B------:R3:W4:Y:S02]  /*b0a0*/  SHFL.IDX PT, R14, R2, RZ, 0x1f ;  /* 0x00001fff020e7589 */ /* 0x00072400000e0000 */
.L_x_108:
[----:B----4-:R-:W-:Y:S01]  /*b0b0*/  ISETP.NE.AND P0, PT, R14, RZ, PT ;  /* 0x000000ff0e00720c */ /* 0x010fe20003f05270 */
[----:B------:R-:W-:-:S12]  /*b0c0*/  BSSY B0, `(.L_x_80) ;  /* 0x0000024000007945 */ /* 0x000fd80003800000 */
[----:B------:R-:W-:Y:S05]  /*b0d0*/  @P0 BRA `(.L_x_81) ;  /* 0x0000000000880947 */ /* 0x000fea0003800000 */
[----:B------:R-:W-:-:S03]  /*b0e0*/  UMOV UR4, 0xffffffff ;  /* 0xffffffff00047882 */ /* 0x000fc60000000000 */
[----:B------:R-:W-:Y:S05]  /*b0f0*/  BRA.DIV UR4, `(.L_x_82) ;  /* 0x0000000a04587947 */ /* 0x000fea000b800000 */
[----:B------:R-:W-:-:S13]  /*b100*/  ELECT P6, URZ, PT ;  /* 0x00000000003f782f */ /* 0x000fda00038c0000 */
.L_x_111:
[----:B------:R-:W-:Y:S05]  /*b110*/  @!P6 BRA `(.L_x_81) ;  /* 0x000000000078e947 */ /* 0x000fea0003800000 */
[----:B---3--:R-:W3:Y:S02]  /*b120*/  LDL.LU R2, [R1+0x1c] ;  /* 0x00001c0001027983 */ /* 0x008ee40000300800 */
[----:B---3--:R-:W-:-:S04]  /*b130*/  LOP3.LUT R2, R2, 0x2, RZ, 0xfc, !PT ;  /* 0x0000000202027812 */ /* 0x008fc800078efcff */
[----:B------:R-:W-:-:S13]  /*b140*/  ISETP.NE.AND P2, PT, R2, 0x3, PT ;  /* 0x000000030200780c */ /* 0x000fda0003f45270 */
[----:B------:R-:W-:Y:S05]  /*b150*/  @!P2 BRA `(.L_x_83) ;  /* 0x000000000004a947 */ /* 0x000fea0003800000 */
[----:B------:R-:W-:Y:S01]  /*b160*/  BPT.TRAP 0x1 ;  /* 0x000000040000795c */ /* 0x000fe20000300000 */
.L_x_83:
[----:B--2---:R-:W-:Y:S01]  /*b170*/  VIADD R3, R0, 0x34840 ;  /* 0x0003484000037836 */ /* 0x004fe20000000000 */
[----:B------:R-:W-:Y:S02]  /*b180*/  SHF.L.U32 R5, R17, 0x1f, RZ ;  /* 0x0000001f11057819 */ /* 0x000fe400000006ff */
[C---:B------:R-:W-:Y:S01]  /*b190*/  IADD3 R2, R16.reuse, 0x1, RZ ;  /* 0x0000000110027810 */ /* 0x040fe20007ffe0ff */
[----:B-1----:R-:W-:-:S03]  /*b1a0*/  IMAD R6, R16, 0x8, R3 ;  /* 0x0000000810067824 */ /* 0x002fc600078e0203 */
[----:B------:R-:W-:Y:S01]  /*b1b0*/  ISETP.NE.AND P1, PT, R2, 0x2, PT ;  /* 0x000000020200780c */ /* 0x000fe20003f25270 */
[----:B------:R-:W1:Y:S03]  /*b1c0*/  SYNCS.PHASECHK.TRANS64.TRYWAIT P0, [R6+URZ], R5 ;  /* 0x00000005060075a7 */ /* 0x000e66000800017f */
[----:B------:R-:W-:-:S04]  /*b1d0*/  SEL R4, RZ, 0x1, P1 ;  /* 0x00000001ff047807 */ /* 0x000fc80000800000 */
[----:B------:R-:W-:Y:S02]  /*b1e0*/  LOP3.LUT R17, R17, R4, RZ, 0x3c, !PT ;  /* 0x0000000411117212 */ /* 0x000fe400078e3cff */
[----:B------:R-:W-:Y:S02]  /*b1f0*/  SEL R4, R2, RZ, P1 ;  /* 0x000000ff02047207 */ /* 0x000fe40000800000 */
[----:B------:R-:W-:-:S03]  /*b200*/  SHF.L.U32 R2, R17, 0x1f, RZ ;  /* 0x0000001f11027819 */ /* 0x000fc600000006ff */
[----:B------:R-:W-:Y:S01]  /*b210*/  IMAD R3, R4, 0x8, R3 ;  /* 0x0000000804037824 */ /* 0x000fe200078e0203 */
[----:B-1----:R-:W-:Y:S06]  /*b220*/  @!P0 BRA `(.L_x_84) ;  /* 0x00000008002c8947 */ /* 0x002fec0003800000 */
.L_x_112:
[----:B------:R-:W2:Y:S02]  /*b230*/  SYNCS.PHASECHK.TRANS64.TRYWAIT P0, [R3+URZ], R2 ;  /* 0x00000002030075a7 */ /* 0x000ea4000800017f */
[----:B--2---:R-:W-:Y:S05]  /*b240*/  @!P0 BRA `(.L_x_85) ;  /* 0x0000000800388947 */ /* 0x004fea0003800000 */
.L_x_113:
[----:B------:R-:W-:Y:S05]  /*b250*/  @!P2 BRA `(.L_x_86) ;  /* 0x000000000004a947 */ /* 0x000fea0003800000 */
[----:B------:R-:W-:Y:S01]  /*b260*/  BPT.TRAP 0x1 ;  /* 0x000000040000795c */ /* 0x000fe20000300000 */
.L_x_86:
[----:B--2---:R-:W-:-:S05]  /*b270*/  IADD3 R3, R0, 0x34860, RZ ;  /* 0x0003486000037810 */ /* 0x004fca0007ffe0ff */
[----:B------:R-:W-:-:S04]  /*b280*/  IMAD R16, R16, 0x8, R3 ;  /* 0x0000000810107824 */ /* 0x000fc800078e0203 */
[----:B------:R-:W2:Y:S02]  /*b290*/  SYNCS.PHASECHK.TRANS64.TRYWAIT P0, [R16+URZ], R5 ;  /* 0x00000005100075a7 */ /* 0x000ea4000800017f */
[----:B--2---:R-:W-:Y:S05]  /*b2a0*/  @!P0 BRA `(.L_x_87) ;  /* 0x0000000800348947 */ /* 0x004fea0003800000 */
.L_x_114:
[----:B------:R-:W-:-:S07]  /*b2b0*/  LEA R3, R4, R3, 0x3 ;  /* 0x0000000304037211 */ /* 0x000fce00078e18ff */
.L_x_88:
[----:B---3--:R3:W4:Y:S02]  /*b2c0*/  SYNCS.PHASECHK.TRANS64.TRYWAIT P0, [R3+URZ], R2 ;  /* 0x00000002030075a7 */ /* 0x008724000800017f */
[----:B----4-:R-:W-:Y:S05]  /*b2d0*/  @!P0 NANOSLEEP.SYNCS 0x989680 ;  /* 0x009896800000895d */ /* 0x010fea0003900000 */
[----:B------:R-:W4:Y:S02]  /*b2e0*/  @!P0 SYNCS.PHASECHK.TRANS64 P0, [R3+URZ], R2 ;  /* 0x00000002030085a7 */ /* 0x000f24000800007f */
[----:B----4-:R-:W-:Y:S05]  /*b2f0*/  @!P0 BRA `(.L_x_88) ;  /* 0xfffffffc00f08947 */ /* 0x010fea000383ffff */
.L_x_81:
[----:B------:R-:W-:Y:S05]  /*b300*/  BSYNC B0 ;  /* 0x0000000000007941 */ /* 0x000fea0003800000 */
.L_x_80:
[----:B------:R-:W-:Y:S05]  /*b310*/  EXIT ;  /* 0x000000000000794d */ /* 0x000fea0003800000 */
.L_x_10:
[----:B-1----:R-:W-:-:S04]  /*b320*/  IMAD.U32 R3, RZ, RZ, UR60 ;  /* 0x0000003cff037e24 */ /* 0x002fc8000f8e00ff */
[----:B------:R1:W2:Y:S03]  /*b330*/  SYNCS.PHASECHK.TRANS64.TRYWAIT P1, [R3+URZ+0x34800], R0 ;  /* 0x03480000030075a7 */ /* 0x0002a6000802017f */
[----:B--2---:R-:W-:Y:S05]  /*b340*/  @!P1 NANOSLEEP.SYNCS 0x989680 ;  /* 0x009896800000995d */ /* 0x004fea0003900000 */
[----:B------:R-:W2:Y:S02]  /*b350*/  @!P1 SYNCS.PHASECHK.TRANS64 P1, [R3+URZ+0x34800], R0 ;  /* 0x03480000030095a7 */ /* 0x000ea4000802007f */
[----:B--2---:R-:W-:Y:S05]  /*b360*/  @!P1 BRA `(.L_x_10) ;  /* 0xfffffffc00ec9947 */ /* 0x004fea000383ffff */
[----:B------:R-:W-:Y:S05]  /*b370*/  BRA `(.L_x_89) ;  /* 0xffffff5c005c7947 */ /* 0x000fea000383ffff */
.L_x_14:
[----:B--2---:R2:W3:Y:S02]  /*b380*/  SYNCS.PHASECHK.TRANS64.TRYWAIT P2, [R0+URZ+0x34830], R3 ;  /* 0x03483003000075a7 */ /* 0x0044e4000804017f */
[----:B---3--:R-:W-:Y:S05]  /*b390*/  @!P2 NANOSLEEP.SYNCS 0x989680 ;  /* 0x009896800000a95d */ /* 0x008fea0003900000 */
[----:B------:R-:W3:Y:S02]  /*b3a0*/  @!P2 SYNCS.PHASECHK.TRANS64 P2, [R0+URZ+0x34830], R3 ;  /* 0x034830030000a5a7 */ /* 0x000ee4000804007f */
[----:B---3--:R-:W-:Y:S05]  /*b3b0*/  @!P2 BRA `(.L_x_14) ;  /* 0xfffffffc00f0a947 */ /* 0x008fea000383ffff */
[----:B------:R-:W-:Y:S05]  /*b3c0*/  BRA `(.L_x_13) ;  /* 0xffffff5c00887947 */ /* 0x000fea000383ffff */
.L_x_19:
[----:B--2---:R-:W-:-:S04]  /*b3d0*/  MOV R10, UR7 ;  /* 0x00000007000a7c02 */ /* 0x004fc80008000f00 */
[----:B------:R2:W3:Y:S03]  /*b3e0*/  SYNCS.PHASECHK.TRANS64.TRYWAIT P2, [R10+URZ+0x34830], R7 ;  /* 0x034830070a0075a7 */ /* 0x0004e6000804017f */
[----:B---3--:R-:W-:Y:S05]  /*b3f0*/  @!P2 NANOSLEEP.SYNCS 0x989680 ;  /* 0x009896800000a95d */ /* 0x008fea0003900000 */
[----:B------:R-:W3:Y:S02]  /*b400*/  @!P2 SYNCS.PHASECHK.TRANS64 P2, [R10+URZ+0x34830], R7 ;  /* 0x034830070a00a5a7 */ /* 0x000ee4000804007f */
[----:B---3--:R-:W-:Y:S05]  /*b410*/  @!P2 BRA `(.L_x_19) ;  /* 0xfffffffc00eca947 */ /* 0x008fea000383ffff */
[----:B------:R-:W-:Y:S05]  /*b420*/  BRA `(.L_x_18) ;  /* 0xffffff8c001c7947 */ /* 0x000fea000383ffff */
.L_x_23:
[----:B-12---:R-:W-:-:S04]  /*b430*/  IMAD.U32 R7, RZ, RZ, UR11 ;  /* 0x0000000bff077e24 */ /* 0x006fc8000f8e00ff */
[----:B------:R1:W2:Y:S03]  /*b440*/  SYNCS.PHASECHK.TRANS64.TRYWAIT P2, [R7+URZ+0x34850], R6 ;  /* 0x03485006070075a7 */ /* 0x0002a6000804017f */
[----:B--2---:R-:W-:Y:S05]  /*b450*/  @!P2 NANOSLEEP.SYNCS 0x989680 ;  /* 0x009896800000a95d */ /* 0x004fea0003900000 */
[----:B------:R-:W2:Y:S02]  /*b460*/  @!P2 SYNCS.PHASECHK.TRANS64 P2, [R7+URZ+0x34850], R6 ;  /* 0x034850060700a5a7 */ /* 0x000ea4000804007f */
[----:B--2---:R-:W-:Y:S05]  /*b470*/  @!P2 BRA `(.L_x_23) ;  /* 0xfffffffc00eca947 */ /* 0x004fea000383ffff */
[----:B------:R-:W-:Y:S05]  /*b480*/  BRA `(.L_x_22) ;  /* 0xffffff9400547947 */ /* 0x000fea000383ffff */
.L_x_28:
[----:B--2---:R-:W-:-:S04]  /*b490*/  MOV R5, UR7 ;  /* 0x0000000700057c02 */ /* 0x004fc80008000f00 */
[----:B------:R2:W3:Y:S03]  /*b4a0*/  SYNCS.PHASECHK.TRANS64.TRYWAIT P0, [R5+URZ+0x34850], R4 ;  /* 0x03485004050075a7 */ /* 0x0004e6000800017f */
[----:B---3--:R-:W-:Y:S05]  /*b4b0*/  @!P0 NANOSLEEP.SYNCS 0x989680 ;  /* 0x009896800000895d */ /* 0x008fea0003900000 */
[----:B------:R-:W3:Y:S02]  /*b4c0*/  @!P0 SYNCS.PHASECHK.TRANS64 P0, [R5+URZ+0x34850], R4 ;  /* 0x03485004050085a7 */ /* 0x000ee4000800007f */
[----:B---3--:R-:W-:Y:S05]  /*b4d0*/  @!P0 BRA `(.L_x_28) ;  /* 0xfffffffc00ec8947 */ /* 0x008fea000383ffff */
[----:B------:R-:W-:Y:S05]  /*b4e0*/  BRA `(.L_x_27) ;  /* 0xffffffb8003c7947 */ /* 0x000fea000383ffff */
.L_x_39:
[----:B------:R-:W1:Y:S01]  /*b4f0*/  S2R R6, SR_TID.X ;  /* 0x0000000000067919 */ /* 0x000e620000002100 */
[----:B------:R-:W-:Y:S01]  /*b500*/  BSSY B0, `(.L_x_90) ;  /* 0x000000a000007945 */ /* 0x000fe20003800000 */
[----:B------:R-:W-:Y:S01]  /*b510*/  MOV R12, RZ ;  /* 0x000000ff000c7202 */ /* 0x000fe20000000f00 */
[----:B------:R-:W-:Y:S01]  /*b520*/  IMAD.MOV.U32 R11, RZ, RZ, 0x1f ;  /* 0x0000001fff0b7424 */ /* 0x000fe200078e00ff */
[----:B------:R-:W-:Y:S02]  /*b530*/  MOV R15, 0xffffffff ;  /* 0xffffffff000f7802 */ /* 0x000fe40000000f00 */
[----:B-1----:R-:W-:-:S04]  /*b540*/  SHF.R.U32.HI R6, RZ, 0x5, R6 ;  /* 0x00000005ff067819 */ /* 0x002fc80000011606 */
[----:B------:R-:W-:-:S05]  /*b550*/  LOP3.LUT R6, R6, 0x3, RZ, 0xc0, !PT ;  /* 0x0000000306067812 */ /* 0x000fca00078ec0ff */
[----:B------:R-:W-:-:S07]  /*b560*/  IMAD.MOV.U32 R13, RZ, RZ, R6 ;  /* 0x000000ffff0d7224 */ /* 0x000fce00078e0006 */
[----:B------:R-:W-:Y:S05]  /*b570*/  WARPSYNC.COLLECTIVE R15, `(.L_x_91) ;  /* 0x000000000f087348 */ /* 0x000fea0003c00000 */
[----:B------:R1:W2:Y:S02]  /*b580*/  SHFL.IDX P6, R14, R13, R12, R11 ;  /* 0x0000000c0d0e7389 */ /* 0x0002a400000c000b */
[----:B-12---:R-:W-:Y:S01]  /*b590*/  ENDCOLLECTIVE ;  /* 0x000000000000791b */ /* 0x006fe20003800000 */
.L_x_91:
[----:B------:R-:W-:Y:S05]  /*b5a0*/  BSYNC B0 ;  /* 0x0000000000007941 */ /* 0x000fea0003800000 */
.L_x_90:
[----:B------:R-:W-:Y:S05]  /*b5b0*/  BRA `(.L_x_92) ;  /* 0xffffffd400d87947 */ /* 0x000fea000383ffff */
.L_x_40:
[----:B------:R-:W-:Y:S01]  /*b5c0*/  BSSY B0, `(.L_x_93) ;  /* 0x0000006000007945 */ /* 0x000fe20003800000 */
[----:B------:R-:W-:-:S07]  /*b5d0*/  IMAD.MOV.U32 R15, RZ, RZ, -0x1 ;  /* 0xffffffffff0f7424 */ /* 0x000fce00078e00ff */
[----:B------:R-:W-:Y:S05]  /*b5e0*/  WARPSYNC.COLLECTIVE R15, `(.L_x_94) ;  /* 0x000000000f0c7348 */ /* 0x000fea0003c00000 */
[----:B------:R-:W-:Y:S02]  /*b5f0*/  ELECT P6, UR62, PT ;  /* 0x00000000003e782f */ /* 0x000fe400038c0000 */
[----:B------:R-:W-:Y:S01]  /*b600*/  MOV R14, UR62 ;  /* 0x0000003e000e7c02 */ /* 0x000fe20008000f00 */
[----:B------:R-:W-:Y:S10]  /*b610*/  ENDCOLLECTIVE ;  /* 0x000000000000791b */ /* 0x000ff40003800000 */
.L_x_94:
[----:B------:R-:W-:Y:S05]  /*b620*/  BSYNC B0 ;  /* 0x0000000000007941 */ /* 0x000fea0003800000 */
.L_x_93:
[----:B------:R-:W-:Y:S05]  /*b630*/  BRA `(.L_x_95) ;  /* 0xffffffd400d07947 */ /* 0x000fea000383ffff */
.L_x_43:
[----:B--2---:R2:W3:Y:S02]  /*b640*/  SYNCS.PHASECHK.TRANS64.TRYWAIT P1, [R6+URZ+0x34840], R7 ;  /* 0x03484007060075a7 */ /* 0x0044e4000802017f */
[----:B---3--:R-:W-:Y:S05]  /*b650*/  @!P1 NANOSLEEP.SYNCS 0x989680 ;  /* 0x009896800000995d */ /* 0x008fea0003900000 */
[----:B------:R-:W3:Y:S02]  /*b660*/  @!P1 SYNCS.PHASECHK.TRANS64 P1, [R6+URZ+0x34840], R7 ;  /* 0x03484007060095a7 */ /* 0x000ee4000802007f */
[----:B---3--:R-:W-:Y:S05]  /*b670*/  @!P1 BRA `(.L_x_43) ;  /* 0xfffffffc00f09947 */ /* 0x008fea000383ffff */
[----:B------:R-:W-:Y:S05]  /*b680*/  BRA `(.L_x_96) ;  /* 0xffffffd800347947 */ /* 0x000fea000383ffff */
.L_x_46:
[----:B-1----:R-:W1:Y:S01]  /*b690*/  S2R R8, SR_CgaCtaId ;  /* 0x0000000000087919 */ /* 0x002e620000008800 */
[----:B------:R-:W-:-:S04]  /*b6a0*/  MOV R7, 0x400 ;  /* 0x0000040000077802 */ /* 0x000fc80000000f00 */
[----:B-1----:R-:W-:-:S04]  /*b6b0*/  LEA R7, R8, R7, 0x18 ;  /* 0x0000000708077211 */ /* 0x002fc800078ec0ff */
[----:B------:R1:W2:Y:S03]  /*b6c0*/  SYNCS.PHASECHK.TRANS64.TRYWAIT P1, [R7+URZ+0x34820], R6 ;  /* 0x03482006070075a7 */ /* 0x0002a6000802017f */
[----:B--2---:R-:W-:Y:S05]  /*b6d0*/  @!P1 NANOSLEEP.SYNCS 0x989680 ;  /* 0x009896800000995d */ /* 0x004fea0003900000 */
[----:B------:R-:W2:Y:S02]  /*b6e0*/  @!P1 SYNCS.PHASECHK.TRANS64 P1, [R7+URZ+0x34820], R6 ;  /* 0x03482006070095a7 */ /* 0x000ea4000802007f */
[----:B--2---:R-:W-:Y:S05]  /*b6f0*/  @!P1 BRA `(.L_x_46) ;  /* 0xfffffffc00e49947 */ /* 0x004fea000383ffff */
[----:B------:R-:W-:Y:S05]  /*b700*/  BRA `(.L_x_97) ;  /* 0xffffffdc00707947 */ /* 0x000fea000383ffff */
.L_x_52:
[----:B-1----:R1:W2:Y:S02]  /*b710*/  SYNCS.PHASECHK.TRANS64.TRYWAIT P1, [R2+URZ+0x34840], R3 ;  /* 0x03484003020075a7 */ /* 0x0022a4000802017f */
[----:B--2---:R-:W-:Y:S05]  /*b720*/  @!P1 NANOSLEEP.SYNCS 0x989680 ;  /* 0x009896800000995d */ /* 0x004fea0003900000 */
[----:B------:R-:W2:Y:S02]  /*b730*/  @!P1 SYNCS.PHASECHK.TRANS64 P1, [R2+URZ+0x34840], R3 ;  /* 0x03484003020095a7 */ /* 0x000ea4000802007f */
[----:B--2---:R-:W-:Y:S05]  /*b740*/  @!P1 BRA `(.L_x_52) ;  /* 0xfffffffc00f09947 */ /* 0x004fea000383ffff */
[----:B------:R-:W-:Y:S05]  /*b750*/  BRA `(.L_x_98) ;  /* 0xffffffe000107947 */ /* 0x000fea000383ffff */
.L_x_54:
[----:B-1----:R1:W2:Y:S02]  /*b760*/  SYNCS.PHASECHK.TRANS64.TRYWAIT P1, [R2+URZ+0x60], R3 ;  /* 0x00006003020075a7 */ /* 0x0022a4000802017f */
[----:B--2---:R-:W-:Y:S05]  /*b770*/  @!P1 NANOSLEEP.SYNCS 0x989680 ;  /* 0x009896800000995d */ /* 0x004fea0003900000 */
[----:B------:R-:W2:Y:S02]  /*b780*/  @!P1 SYNCS.PHASECHK.TRANS64 P1, [R2+URZ+0x60], R3 ;  /* 0x00006003020095a7 */ /* 0x000ea4000802007f */
[----:B--2---:R-:W-:Y:S05]  /*b790*/  @!P1 BRA `(.L_x_54) ;  /* 0xfffffffc00f09947 */ /* 0x004fea000383ffff */
[----:B------:R-:W-:Y:S05]  /*b7a0*/  BRA `(.L_x_99) ;  /* 0xffffffe000ac7947 */ /* 0x000fea000383ffff */
.L_x_60:
[----:B--2---:R2:W3:Y:S02]  /*b7b0*/  SYNCS.PHASECHK.TRANS64.TRYWAIT P1, [R2+URZ+0x34840], R3 ;  /* 0x03484003020075a7 */ /* 0x0044e4000802017f */
[----:B---3--:R-:W-:Y:S05]  /*b7c0*/  @!P1 NANOSLEEP.SYNCS 0x989680 ;  /* 0x009896800000995d */ /* 0x008fea0003900000 */
[----:B------:R-:W3:Y:S02]  /*b7d0*/  @!P1 SYNCS.PHASECHK.TRANS64 P1, [R2+URZ+0x34840], R3 ;  /* 0x03484003020095a7 */ /* 0x000ee4000802007f */
[----:B---3--:R-:W-:Y:S05]  /*b7e0*/  @!P1 BRA `(.L_x_60) ;  /* 0xfffffffc00f09947 */ /* 0x008fea000383ffff */
[----:B------:R-:W-:Y:S05]  /*b7f0*/  BRA `(.L_x_100) ;  /* 0xffffffe400e87947 */ /* 0x000fea000383ffff */
.L_x_62:
[----:B-1----:R1:W2:Y:S02]  /*b800*/  SYNCS.PHASECHK.TRANS64.TRYWAIT P1, [R2+URZ+0x60], R17 ;  /* 0x00006011020075a7 */ /* 0x0022a4000802017f */
[----:B--2---:R-:W-:Y:S05]  /*b810*/  @!P1 NANOSLEEP.SYNCS 0x989680 ;  /* 0x009896800000995d */ /* 0x004fea0003900000 */
[----:B------:R-:W2:Y:S02]  /*b820*/  @!P1 SYNCS.PHASECHK.TRANS64 P1, [R2+URZ+0x60], R17 ;  /* 0x00006011020095a7 */ /* 0x000ea4000802007f */
[----:B--2---:R-:W-:Y:S05]  /*b830*/  @!P1 BRA `(.L_x_62) ;  /* 0xfffffffc00f09947 */ /* 0x004fea000383ffff */
[----:B------:R-:W-:Y:S05]  /*b840*/  BRA `(.L_x_101) ;  /* 0xffffffe800847947 */ /* 0x000fea000383ffff */
.L_x_67:
[----:B--2---:R2:W3:Y:S02]  /*b850*/  SYNCS.PHASECHK.TRANS64.TRYWAIT P1, [R2+URZ+0x34840], R3 ;  /* 0x03484003020075a7 */ /* 0x0044e4000802017f */
[----:B---3--:R-:W-:Y:S05]  /*b860*/  @!P1 NANOSLEEP.SYNCS 0x989680 ;  /* 0x009896800000995d */ /* 0x008fea0003900000 */
[----:B------:R-:W3:Y:S02]  /*b870*/  @!P1 SYNCS.PHASECHK.TRANS64 P1, [R2+URZ+0x34840], R3 ;  /* 0x03484003020095a7 */ /* 0x000ee4000802007f */
[----:B---3--:R-:W-:Y:S05]  /*b880*/  @!P1 BRA `(.L_x_67) ;  /* 0xfffffffc00f09947 */ /* 0x008fea000383ffff */
[----:B------:R-:W-:Y:S05]  /*b890*/  BRA `(.L_x_102) ;  /* 0xffffffec00887947 */ /* 0x000fea000383ffff */
.L_x_69:
[----:B-1----:R1:W2:Y:S02]  /*b8a0*/  SYNCS.PHASECHK.TRANS64.TRYWAIT P1, [R2+URZ+0x60], R3 ;  /* 0x00006003020075a7 */ /* 0x0022a4000802017f */
[----:B--2---:R-:W-:Y:S05]  /*b8b0*/  @!P1 NANOSLEEP.SYNCS 0x989680 ;  /* 0x009896800000995d */ /* 0x004fea0003900000 */
[----:B------:R-:W2:Y:S02]  /*b8c0*/  @!P1 SYNCS.PHASECHK.TRANS64 P1, [R2+URZ+0x60], R3 ;  /* 0x00006003020095a7 */ /* 0x000ea4000802007f */
[----:B--2---:R-:W-:Y:S05]  /*b8d0*/  @!P1 BRA `(.L_x_69) ;  /* 0xfffffffc00f09947 */ /* 0x004fea000383ffff */
[----:B------:R-:W-:Y:S05]  /*b8e0*/  BRA `(.L_x_103) ;  /* 0xfffffff0002c7947 */ /* 0x000fea000383ffff */
.L_x_74:
[----:B--2---:R2:W3:Y:S02]  /*b8f0*/  SYNCS.PHASECHK.TRANS64.TRYWAIT P0, [R3+URZ+0x34860], R0 ;  /* 0x03486000030075a7 */ /* 0x0044e4000800017f */
[----:B---3--:R-:W-:Y:S05]  /*b900*/  @!P0 NANOSLEEP.SYNCS 0x989680 ;  /* 0x009896800000895d */ /* 0x008fea0003900000 */
[----:B------:R-:W3:Y:S02]  /*b910*/  @!P0 SYNCS.PHASECHK.TRANS64 P0, [R3+URZ+0x34860], R0 ;  /* 0x03486000030085a7 */ /* 0x000ee4000800007f */
[----:B---3--:R-:W-:Y:S05]  /*b920*/  @!P0 BRA `(.L_x_74) ;  /* 0xfffffffc00f08947 */ /* 0x008fea000383ffff */
[----:B------:R-:W-:Y:S05]  /*b930*/  BRA `(.L_x_104) ;  /* 0xfffffff000e47947 */ /* 0x000fea000383ffff */
.L_x_78:
[----:B--2---:R2:W3:Y:S02]  /*b940*/  SYNCS.PHASECHK.TRANS64.TRYWAIT P0, [R0+URZ+0x34820], R3 ;  /* 0x03482003000075a7 */ /* 0x0044e4000800017f */
[----:B---3--:R-:W-:Y:S05]  /*b950*/  @!P0 NANOSLEEP.SYNCS 0x989680 ;  /* 0x009896800000895d */ /* 0x008fea0003900000 */
[----:B------:R-:W3:Y:S02]  /*b960*/  @!P0 SYNCS.PHASECHK.TRANS64 P0, [R0+URZ+0x34820], R3 ;  /* 0x03482003000085a7 */ /* 0x000ee4000800007f */
[----:B---3--:R-:W-:Y:S05]  /*b970*/  @!P0 BRA `(.L_x_78) ;  /* 0xfffffffc00f08947 */ /* 0x008fea000383ffff */
[----:B------:R-:W-:Y:S05]  /*b980*/  BRA `(.L_x_105) ;  /* 0xfffffff400ac7947 */ /* 0x000fea000383ffff */
.L_x_79:
[----:B------:R-:W3:Y:S01]  /*b990*/  S2R R2, SR_TID.X ;  /* 0x0000000000027919 */ /* 0x000ee20000002100 */
[----:B------:R-:W-:Y:S01]  /*b9a0*/  BSSY B0, `(.L_x_106) ;  /* 0x000000a000007945 */ /* 0x000fe20003800000 */
[----:B------:R-:W-:Y:S01]  /*b9b0*/  IMAD.MOV.U32 R12, RZ, RZ, RZ ;  /* 0x000000ffff0c7224 */ /* 0x000fe200078e00ff */
[----:B------:R-:W-:Y:S01]  /*b9c0*/  MOV R11, 0x1f ;  /* 0x0000001f000b7802 */ /* 0x000fe20000000f00 */
[----:B------:R-:W-:Y:S01]  /*b9d0*/  IMAD.MOV.U32 R15, RZ, RZ, -0x1 ;  /* 0xffffffffff0f7424 */ /* 0x000fe200078e00ff */
[----:B---3--:R-:W-:-:S04]  /*b9e0*/  SHF.R.U32.HI R2, RZ, 0x5, R2 ;  /* 0x00000005ff027819 */ /* 0x008fc80000011602 */
[----:B------:R-:W-:-:S04]  /*b9f0*/  LOP3.LUT R2, R2, 0x3, RZ, 0xc0, !PT ;  /* 0x0000000302027812 */ /* 0x000fc800078ec0ff */
[----:B------:R-:W-:-:S07]  /*ba00*/  MOV R13, R2 ;  /* 0x00000002000d7202 */ /* 0x000fce0000000f00 */
[----:B-12---:R-:W-:Y:S05]  /*ba10*/  WARPSYNC.COLLECTIVE R15, `(.L_x_107) ;  /* 0x000000000f087348 */ /* 0x006fea0003c00000 */
[----:B------:R3:W4:Y:S02]  /*ba20*/  SHFL.IDX P6, R14, R13, R12, R11 ;  /* 0x0000000c0d0e7389 */ /* 0x00072400000c000b */
[----:B-1234-:R-:W-:Y:S01]  /*ba30*/  ENDCOLLECTIVE ;  /* 0x000000000000791b */ /* 0x01efe20003800000 */
.L_x_107:
[----:B------:R-:W-:Y:S05]  /*ba40*/  BSYNC B0 ;  /* 0x0000000000007941 */ /* 0x000fea0003800000 */
.L_x_106:
[----:B------:R-:W-:Y:S05]  /*ba50*/  BRA `(.L_x_108) ;  /* 0xfffffff400947947 */ /* 0x000fea000383ffff */
.L_x_82:
[----:B------:R-:W-:Y:S01]  /*ba60*/  BSSY B1, `(.L_x_109) ;  /* 0x0000006000017945 */ /* 0x000fe20003800000 */
[----:B------:R-:W-:-:S07]  /*ba70*/  MOV R15, 0xffffffff ;  /* 0xffffffff000f7802 */ /* 0x000fce0000000f00 */
[----:B-123--:R-:W-:Y:S05]  /*ba80*/  WARPSYNC.COLLECTIVE R15, `(.L_x_110) ;  /* 0x000000000f0c7348 */ /* 0x00efea0003c00000 */
[----:B------:R-:W-:Y:S02]  /*ba90*/  ELECT P6, UR62, PT ;  /* 0x00000000003e782f */ /* 0x000fe400038c0000 */
[----:B------:R-:W-:Y:S01]  /*baa0*/  MOV R14, UR62 ;  /* 0x0000003e000e7c02 */ /* 0x000fe20008000f00 */
[----:B-123--:R-:W-:Y:S10]  /*bab0*/  ENDCOLLECTIVE ;  /* 0x000000000000791b */ /* 0x00eff40003800000 */
.L_x_110:
[----:B------:R-:W-:Y:S05]  /*bac0*/  BSYNC B1 ;  /* 0x0000000000017941 */ /* 0x000fea0003800000 */
.L_x_109:
[----:B------:R-:W-:Y:S05]  /*bad0*/  BRA `(.L_x_111) ;  /* 0xfffffff4008c7947 */ /* 0x000fea000383ffff */
.L_x_84:
[----:B-1----:R1:W2:Y:S02]  /*bae0*/  SYNCS.PHASECHK.TRANS64.TRYWAIT P0, [R6+URZ], R5 ;  /* 0x00000005060075a7 */ /* 0x0022a4000800017f */
[----:B--2---:R-:W-:Y:S05]  /*baf0*/  @!P0 NANOSLEEP.SYNCS 0x989680 ;  /* 0x009896800000895d */ /* 0x004fea0003900000 */
[----:B------:R-:W2:Y:S02]  /*bb00*/  @!P0 SYNCS.PHASECHK.TRANS64 P0, [R6+URZ], R5 ;  /* 0x00000005060085a7 */ /* 0x000ea4000800007f */
[----:B--2---:R-:W-:Y:S05]  /*bb10*/  @!P0 BRA `(.L_x_84) ;  /* 0xfffffffc00f08947 */ /* 0x004fea000383ffff */
[----:B------:R-:W-:Y:S05]  /*bb20*/  BRA `(.L_x_112) ;  /* 0xfffffff400c07947 */ /* 0x000fea000383ffff */
.L_x_85:
[----:B--2---:R2:W3:Y:S02]  /*bb30*/  SYNCS.PHASECHK.TRANS64.TRYWAIT P0, [R3+URZ], R2 ;  /* 0x00000002030075a7 */ /* 0x0044e4000800017f */
[----:B---3--:R-:W-:Y:S05]  /*bb40*/  @!P0 NANOSLEEP.SYNCS 0x989680 ;  /* 0x009896800000895d */ /* 0x008fea0003900000 */
[----:B------:R-:W3:Y:S02]  /*bb50*/  @!P0 SYNCS.PHASECHK.TRANS64 P0, [R3+URZ], R2 ;  /* 0x00000002030085a7 */ /* 0x000ee4000800007f */
[----:B---3--:R-:W-:Y:S05]  /*bb60*/  @!P0 BRA `(.L_x_85) ;  /* 0xfffffffc00f08947 */ /* 0x008fea000383ffff */
[----:B------:R-:W-:Y:S05]  /*bb70*/  BRA `(.L_x_113) ;  /* 0xfffffff400b47947 */ /* 0x000fea000383ffff */
.L_x_87:
[----:B--2---:R2:W3:Y:S02]  /*bb80*/  SYNCS.PHASECHK.TRANS64.TRYWAIT P0, [R16+URZ], R5 ;  /* 0x00000005100075a7 */ /* 0x0044e4000800017f */
[----:B---3--:R-:W-:Y:S05]  /*bb90*/  @!P0 NANOSLEEP.SYNCS 0x989680 ;  /* 0x009896800000895d */ /* 0x008fea0003900000 */
[----:B------:R-:W3:Y:S02]  /*bba0*/  @!P0 SYNCS.PHASECHK.TRANS64 P0, [R16+URZ], R5 ;  /* 0x00000005100085a7 */ /* 0x000ee4000800007f */
[----:B---3--:R-:W-:Y:S05]  /*bbb0*/  @!P0 BRA `(.L_x_87) ;  /* 0xfffffffc00f08947 */ /* 0x008fea000383ffff */
[----:B------:R-:W-:Y:S05]  /*bbc0*/  BRA `(.L_x_114) ;  /* 0xfffffff400b87947 */ /* 0x000fea000383ffff */
.L_x_115:
[----:B------:R-:W-:-:S00]  /*bbd0*/  BRA `(.L_x_115) ;  /* 0xfffffffc00fc7947 */ /* 0x000fc0000383ffff */
[----:B------:R-:W-:-:S00]  /*bbe0*/  NOP ;  /* 0x0000000000007918 */ /* 0x000fc00000000000 */
        /* <DEDUP_REMOVED lines=9> */
.L_x_11931:


//--------------------- .text._ZN7cutlass13device_kernelIN5flash11enable_sm90INS1_16FlashAttnFwdSm90INS1_25CollectiveMainloopFwdSm90ILi2EN4cute5tupleIJNS5_1CILi2EEENS7_ILi1EEES9_EEENS6_IJNS7_ILi128EEESB_NS7_ILi192EEEEEELi128ENS_10bfloat16_tEfNS_4arch4Sm90ELb0ELb0ELb1ELb0ELb0ELb0ELb0ELb1ELb1ELb0ELb0ELb0EEENS1_21CollectiveEpilogueFwdINS6_IJSB_SB_SB_EEESA_SE_SG_Li256ELb0ELb0ELb0ELb0EEENS1_29StaticPersistentTileSchedulerILb0EEEEEEEEEvNT_6ParamsE --------------------------
	.section	.text._ZN7cutlass13device_kernelIN5flash11enable_sm90INS1_16FlashAttnFwdSm90INS1_25CollectiveMainloopFwdSm90ILi2EN4cute5tupleIJNS5_1CILi2EEENS7_ILi1EEES9_EEENS6_IJNS7_ILi128EEESB_NS7_ILi192EEEEEELi128ENS_10bfloat16_tEfNS_4arch4Sm90ELb0ELb0ELb1ELb0ELb0ELb0ELb0ELb1ELb1ELb0ELb0ELb0EEENS1_21CollectiveEpilogueFwdINS6_IJSB_SB_SB_EEESA_SE_SG_Li256ELb0ELb0ELb0ELb0EEENS1_29StaticPersistentTileSchedulerILb0EEEEEEEEEvNT_6ParamsE,"ax",@progbits
	.align	128
.text._ZN7cutlass13device_kernelIN5flash11enable_sm90INS1_16FlashAttnFwdSm90INS1_25CollectiveMainloopFwdSm90ILi2EN4cute5tupleIJNS5_1CILi2EEENS7_ILi1EEES9_EEENS6_IJNS7_ILi128EEESB_NS7_ILi192EEEEEELi128ENS_10bfloat16_tEfNS_4arch4Sm90ELb0ELb0ELb1ELb0ELb0ELb0ELb0ELb1ELb1ELb0ELb0ELb0EEENS1_21CollectiveEpilogueFwdINS6_IJSB_SB_SB_EEESA_SE_SG_Li256ELb0ELb0ELb0ELb0EEENS1_29StaticPersistentTileSchedulerILb0EEEEEEEEEvNT_6ParamsE:
        .type           _ZN7cutlass13device_kernelIN5flash11enable_sm90INS1_16FlashAttnFwdSm90INS1_25CollectiveMainloopFwdSm90ILi2EN4cute5tupleIJNS5_1CILi2EEENS7_ILi1EEES9_EEENS6_IJNS7_ILi128EEESB_NS7_ILi192EEEEEELi128ENS_10bfloat16_tEfNS_4arch4Sm90ELb0ELb0ELb1ELb0ELb0ELb0ELb0ELb1ELb1ELb0ELb0ELb0EEENS1_21CollectiveEpilogueFwdINS6_IJSB_SB_SB_EEESA_SE_SG_Li256ELb0ELb0ELb0ELb0EEENS1_29StaticPersistentTileSchedulerILb0EEEEEEEEEvNT_6ParamsE,@function
        .size           _ZN7cutlass13device_kernelIN5flash11enable_sm90INS1_16FlashAttnFwdSm90INS1_25CollectiveMainloopFwdSm90ILi2EN4cute5tupleIJNS5_1CILi2EEENS7_ILi1EEES9_EEENS6_IJNS7_ILi128EEESB_NS7_ILi192EEEEEELi128ENS_10bfloat16_tEfNS_4arch4Sm90ELb0ELb0ELb1ELb0ELb0ELb0ELb0ELb1ELb1ELb0ELb0ELb0EEENS1_21CollectiveEpilogueFwdINS6_IJSB_SB_SB_EEESA_SE_SG_Li256ELb0ELb0ELb0ELb0EEENS1_29StaticPersistentTileSchedulerILb0EEEEEEEEEvNT_6ParamsE,(.L_x_11932 - _ZN7cutlass13device_kernelIN5flash11enable_sm90INS1_16FlashAttnFwdSm90INS1_25CollectiveMainloopFwdSm90ILi2EN4cute5tupleIJNS5_1CILi2EEENS7_ILi1EEES9_EEENS6_IJNS7_ILi128EEESB_NS7_ILi192EEEEEELi128ENS_10bfloat16_tEfNS_4arch4Sm90ELb0ELb0ELb1ELb0ELb0ELb0ELb0ELb1ELb1ELb0ELb0ELb0EEENS1_21CollectiveEpilogueFwdINS6_IJSB_SB_SB_EEESA_SE_SG_Li256ELb0ELb0ELb0ELb0EEENS1_29StaticPersistentTileSchedulerILb0EEEEEEEEEvNT_6ParamsE)
        .other          _ZN7cutlass13device_kernelIN5flash11enable_sm90INS1_16FlashAttnFwdSm90INS1_25CollectiveMainloopFwdSm90ILi2EN4cute5tupleIJNS5_1CILi2EEENS7_ILi1EEES9_EEENS6_IJNS7_ILi128EEESB_NS7_ILi192EEEEEELi128ENS_10bfloat16_tEfNS_4arch4Sm90ELb0ELb0ELb1ELb0ELb0ELb0ELb0ELb1ELb1ELb0ELb0ELb0EEENS1_21CollectiveEpilogueFwdINS6_IJSB_SB_SB_EEESA_SE_SG_Li256ELb0ELb0ELb0ELb0EEENS1_29StaticPersistentTileSchedulerILb0EEEEEEEEEvNT_6ParamsE,@"STO_CUDA_ENTRY STV_DEFAULT"
_ZN7cutlass13device_kernelIN5flash11enable_sm90INS1_16FlashAttnFwdSm90INS1_25CollectiveMainloopFwdSm90ILi2EN4cute5tupleIJNS5_1CILi2EEENS7_ILi1EEES9_EEENS6_IJNS7_ILi128EEESB_NS7_ILi192EEEEEELi128ENS_10bfloat16_tEfNS_4arch4Sm90ELb0ELb0ELb1ELb0ELb0ELb0ELb0ELb1ELb1ELb0ELb0ELb0EEENS1_21CollectiveEpilogueFwdINS6_IJSB_SB_SB_EEESA_SE_SG_Li256ELb0ELb0ELb0ELb0EEENS1_29StaticPersistentTileSchedulerILb0EEEEEEEEEvNT_6ParamsE:
[----:B------:R-:W1:Y:S02]  /*0000*/  LDC R1, c[0x0][0x28] ;  /* 0x00000a00ff017b82 */ /* 0x000e640000000800 */
[----:B-1----:R-:W-:Y:S01]  /*0010*/  VIADD R1, R1, 0xffffffd8 ;  /* 0xffffffd801017836 */ /* 0x002fe20000000000 */
[----:B------:R-:W1:Y:S01]  /*0020*/  S2R R8, SR_TID.X ;  /* 0x0000000000087919 */ /* 0x000e620000002100 */
[----:B------:R-:W-:Y:S01]  /*0030*/  ELECT P0, URZ, PT ;  /* 0x00000000003f782f */ /* 0x000fe20003800000 */
[----:B------:R-:W-:Y:S01]  /*0040*/  BSSY B0, `(.L_x_116) ;  /* 0x0000014000007945 */ /* 0x000fe20003800000 */
[----:B-1----:R-:W-:-:S05]  /*0050*/  SHF.R.U32.HI R0, RZ, 0x5, R8 ;  /* 0x00000005ff007819 */ /* 0x002fca0000011608 */
[----:B------:R-:W1:Y:S02]  /*0060*/  SHFL.IDX PT, R2, R0, RZ, 0x1f ;  /* 0x00001fff00027589 */ /* 0x000e6400000e0000 */
[----:B-1----:R-:W-:Y:S02]  /*0070*/  ISETP.EQ.AND P0, PT, R2, RZ, P0 ;  /* 0x000000ff0200720c */ /* 0x002fe40000702270 */
[----:B------:R-:W-:-:S11]  /*0080*/  SHF.R.U32.HI R2, RZ, 0x7, R8 ;  /* 0x00000007ff027819 */ /* 0x000fd60000011608 */
        /* <DEDUP_REMOVED lines=15> */
.L_x_117:
[----:B------:R-:W-:Y:S05]  /*0180*/  BSYNC B0 ;  /* 0x0000000000007941 */ /* 0x000fea0003800000 */
.L_x_116:
[----:B------:R-:W-:Y:S01]  /*0190*/  VOTEU.ANY UP0, P0 ;  /* 0x00000000003f7886 */ /* 0x000fe20000000100 */
[----:B------:R-:W1:Y:S01]  /*01a0*/  SHFL.IDX PT, R2, R2, RZ, 0x1f ;  /* 0x00001fff02027589 */ /* 0x000e6200000e0000 */
[----:B------:R-:W-:Y:S01]  /*01b0*/  UMOV UR4, 0x1 ;  /* 0x0000000100047882 */ /* 0x000fe20000000000 */
[----:B------:R-:W-:Y:S01]  /*01c0*/  UMOV UR7, 0x2 ;  /* 0x0000000200077882 */ /* 0x000fe20000000000 */
[----:B------:R-:W-:Y:S01]  /*01d0*/  VOTEU.ANY UP1, P0 ;  /* 0x00000000003f7886 */ /* 0x000fe20000020100 */
[----:B------:R-:W2:Y:S01]  /*01e0*/  @UP0 S2UR UR8, SR_CgaCtaId ;  /* 0x00000000000809c3 */ /* 0x000ea20000008800 */
[----:B------:R-:W3:Y:S01]  /*01f0*/  SHFL.IDX PT, R3, R0, RZ, 0x1f ;  /* 0x00001fff00037589 */ /* 0x000ee200000e0000 */
[----:B------:R-:W-:Y:S01]  /*0200*/  @UP0 UMOV UR6, 0x400 ;  /* 0x0000040000060882 */ /* 0x000fe20000000000 */
[----:B------:R-:W-:-:S04]  /*0210*/  @UP0 UIADD3 UR4, -UR4, 0x100000, URZ ;  /* 0x0010000004040890 */ /* 0x000fc8000fffe13f */
[----:B------:R-:W-:Y:S02]  /*0220*/  @UP0 USHF.L.U32 UR5, UR4, 0xb, URZ ;  /* 0x0000000b04050899 */ /* 0x000fe4000800063f */
[----:B------:R-:W-:Y:S01]  /*0230*/  @UP0 USHF.L.U32 UR4, UR4, 0x1, URZ ;  /* 0x0000000104040899 */ /* 0x000fe2000800063f */
[----:B------:R-:W-:Y:S01]  /*0240*/  VOTEU.ANY UP2, P0 ;  /* 0x00000000003f7886 */ /* 0x000fe20000040100 */
[----:B-1----:R-:W-:Y:S01]  /*0250*/  R2UR UR9, R2 ;  /* 0x00000000020972ca */ /* 0x002fe200000e0000 */
[----:B--2---:R-:W-:Y:S01]  /*0260*/  @UP0 ULEA UR8, UR8, UR6, 0x18 ;  /* 0x0000000608080291 */ /* 0x004fe2000f8ec03f */
[----:B---3--:R-:W-:Y:S01]  /*0270*/  ISETP.NE.AND P1, PT, R3, RZ, PT ;  /* 0x000000ff0300720c */ /* 0x008fe20003f25270 */
[----:B------:R-:W-:-:S04]  /*0280*/  @UP0 UIADD3 UR6, -UR7, 0x100000, URZ ;  /* 0x0010000007060890 */ /* 0x000fc8000fffe13f */
[----:B------:R-:W-:Y:S02]  /*0290*/  @UP0 USHF.L.U32 UR7, UR6, 0xb, URZ ;  /* 0x0000000b06070899 */ /* 0x000fe4000800063f */
[----:B------:R-:W-:-:S04]  /*02a0*/  @UP0 USHF.L.U32 UR6, UR6, 0x1, URZ ;  /* 0x0000000106060899 */ /* 0x000fc8000800063f */
[----:B------:R-:W-:Y:S01]  /*02b0*/  UISETP.NE.AND UP0, UPT, UR9, URZ, UPT ;  /* 0x0000003f0900728c */ /* 0x000fe2000bf05270 */
[----:B------:R-:W1:Y:S02]  /*02c0*/  FENCE.VIEW.ASYNC.S ;  /* 0x00000000000073c6 */ /* 0x000e640000000000 */
[----:B-1----:R1:W2:Y:S05]  /*02d0*/  @UP1 SYNCS.EXCH.64 URZ, [UR8+0x34800], UR4 ;  /* 0x03480004083f15b2 */ /* 0x0022aa0008000100 */
[----:B------:R1:W3:Y:S01]  /*02e0*/  @UP2 SYNCS.EXCH.64 URZ, [UR8+0x34820], UR6 ;  /* 0x03482006083f25b2 */ /* 0x0002e20008000100 */
[----:B------:R-:W-:Y:S05]  /*02f0*/  @P1 BRA `(.L_x_118) ;  /* 0x0000000000481947 */ /* 0x000fea0003800000 */
[----:B-1----:R-:W1:Y:S01]  /*0300*/  S2UR UR5, SR_CgaCtaId ;  /* 0x00000000000579c3 */ /* 0x002e620000008800 */
[----:B------:R-:W-:Y:S01]  /*0310*/  UMOV UR4, 0x400 ;  /* 0x0000040000047882 */ /* 0x000fe20000000000 */
[----:B------:R-:W-:Y:S01]  /*0320*/  UMOV UR6, 0x1 ;  /* 0x0000000100067882 */ /* 0x000fe20000000000 */
[----:B------:R-:W-:Y:S01]  /*0330*/  UMOV UR9, 0x4 ;  /* 0x0000000400097882 */ /* 0x000fe20000000000 */
[----:B------:R-:W-:-:S04]  /*0340*/  UIADD3 UR6, -UR6, 0x100000, URZ ;  /* 0x0010000006067890 */ /* 0x000fc8000fffe13f */
[----:B------:R-:W-:Y:S02]  /*0350*/  USHF.L.U32 UR7, UR6, 0xb, URZ ;  /* 0x0000000b06077899 */ /* 0x000fe4000800063f */
[----:B------:R-:W-:Y:S01]  /*0360*/  USHF.L.U32 UR6, UR6, 0x1, URZ ;  /* 0x0000000106067899 */ /* 0x000fe2000800063f */
[----:B------:R-:W-:Y:S01]  /*0370*/  ELECT P0, URZ, PT ;  /* 0x00000000003f782f */ /* 0x000fe20003800000 */
[----:B-1----:R-:W-:Y:S02]  /*0380*/  ULEA UR8, UR5, UR4, 0x18 ;  /* 0x0000000405087291 */ /* 0x002fe4000f8ec03f */
[----:B------:R-:W-:-:S04]  /*0390*/  UIADD3 UR4, -UR9, 0x100000, URZ ;  /* 0x0010000009047890 */ /* 0x000fc8000fffe13f */
[----:B------:R-:W-:Y:S02]  /*03a0*/  USHF.L.U32 UR5, UR4, 0xb, URZ ;  /* 0x0000000b04057899 */ /* 0x000fe4000800063f */
[----:B------:R-:W-:Y:S01]  /*03b0*/  USHF.L.U32 UR4, UR4, 0x1, URZ ;  /* 0x0000000104047899 */ /* 0x000fe2000800063f */
[----:B------:R-:W1:Y:S03]  /*03c0*/  FENCE.VIEW.ASYNC.S ;  /* 0x00000000000073c6 */ /* 0x000e660000000000 */
[----:B-1----:R4:W1:Y:S08]  /*03d0*/  SYNCS.EXCH.64 URZ, [UR8+0x34830], UR6 ;  /* 0x03483006083f75b2 */ /* 0x0028700008000100 */
[----:B------:R4:W1:Y:S01]  /*03e0*/  SYNCS.EXCH.64 URZ, [UR8+0x34840], UR4 ;  /* 0x03484004083f75b2 */ /* 0x0008620008000100 */
[----:B------:R4:W1:Y:S01]  /*03f0*/  SYNCS.EXCH.64 URZ, [UR8+0x34838], UR6 ;  /* 0x03483806083f75b2 */ /* 0x0008620008000100 */
[----:B------:R4:W1:Y:S02]  /*0400*/  SYNCS.EXCH.64 URZ, [UR8+0x34848], UR4 ;  /* 0x03484804083f75b2 */ /* 0x0008640008000100 */
[----:B----4-:R-:W-:Y:S01]  /*0410*/  NOP ;  /* 0x0000000000007918 */ /* 0x010fe20000000000 */
.L_x_118:
[----:B-1----:R-:W1:Y:S01]  /*0420*/  S2UR UR4, SR_CTAID.Y ;  /* 0x00000000000479c3 */ /* 0x002e620000002600 */
[----:B------:R-:W4:Y:S01]  /*0430*/  SHFL.IDX PT, R7, R0, RZ, 0x1f ;  /* 0x00001fff00077589 */ /* 0x000f2200000e0000 */
[----:B------:R-:W-:Y:S01]  /*0440*/  ULDC UR5, c[0x0][0x154] ;  /* 0x0000550000057ab9 */ /* 0x000fe20000000800 */
[----:B------:R-:W-:-:S05]  /*0450*/  NOP ;  /* 0x0000000000007918 */ /* 0x000fca0000000000 */
[----:B------:R-:W5:Y:S08]  /*0460*/  S2UR UR6, SR_CTAID.X ;  /* 0x00000000000679c3 */ /* 0x000f700000002500 */
[----:B------:R-:W2:Y:S01]  /*0470*/  LDC R6, c[0x0][0x148] ;  /* 0x00005200ff067b82 */ /* 0x000ea20000000800 */
[----:B-1----:R-:W-:Y:S02]  /*0480*/  I2FP.F32.U32 R2, UR4 ;  /* 0x0000000400027c45 */ /* 0x002fe40008201000 */
[----:B----4-:R-:W-:-:S03]  /*0490*/  ISETP.NE.AND P0, PT, R7, RZ, PT ;  /* 0x000000ff0700720c */ /* 0x010fc60003f05270 */
[----:B------:R-:W-:Y:S01]  /*04a0*/  FMUL R5, R2, UR5 ;  /* 0x0000000502057c20 */ /* 0x000fe20008400000 */
[----:B------:R-:W-:Y:S02]  /*04b0*/  SHF.R.S32.HI R2, RZ, 0x1f, R8 ;  /* 0x0000001fff027819 */ /* 0x000fe40000011408 */
[----:B-----5:R-:W-:Y:S02]  /*04c0*/  I2FP.F32.U32 R4, UR6 ;  /* 0x0000000600047c45 */ /* 0x020fe40008201000 */
[----:B------:R-:W-:Y:S01]  /*04d0*/  LEA.HI R2, R2, R8, RZ, 0x7 ;  /* 0x0000000802027211 */ /* 0x000fe200078f38ff */
[----:B------:R-:W1:Y:S02]  /*04e0*/  F2I.U32.TRUNC.NTZ R5, R5 ;  /* 0x0000000500057305 */ /* 0x000e64000020f000 */
[----:B-1----:R-:W-:-:S04]  /*04f0*/  IMAD.MOV R11, RZ, RZ, -R5 ;  /* 0x000000ffff0b7224 */ /* 0x002fc800078e0a05 */
[----:B--2---:R-:W-:Y:S01]  /*0500*/  IMAD R11, R6, R11, UR4 ;  /* 0x00000004060b7e24 */ /* 0x004fe2000f8e020b */
[----:B------:R-:W-:Y:S02]  /*0510*/  ULDC UR4, c[0x0][0x150] ;  /* 0x0000540000047ab9 */ /* 0x000fe40000000800 */
[----:B------:R-:W-:Y:S01]  /*0520*/  FMUL R9, R4, UR4 ;  /* 0x0000000404097c20 */ /* 0x000fe20008400000 */
[----:B------:R-:W-:Y:S06]  /*0530*/  @P0 BRA `(.L_x_119) ;  /* 0x0000000000480947 */ /* 0x000fec0003800000 */
[----:B------:R-:W1:Y:S01]  /*0540*/  S2UR UR5, SR_CgaCtaId ;  /* 0x00000000000579c3 */ /* 0x000e620000008800 */
[----:B------:R-:W-:Y:S01]  /*0550*/  UMOV UR4, 0x400 ;  /* 0x0000040000047882 */ /* 0x000fe20000000000 */
[----:B------:R-:W-:Y:S01]  /*0560*/  UMOV UR6, 0x1 ;  /* 0x0000000100067882 */ /* 0x000fe20000000000 */
[----:B------:R-:W-:Y:S01]  /*0570*/  UMOV UR7, 0x4 ;  /* 0x0000000400077882 */ /* 0x000fe20000000000 */
[----:B------:R-:W-:Y:S01]  /*0580*/  ELECT P0, URZ, PT ;  /* 0x00000000003f782f */ /* 0x000fe20003800000 */
[----:B-1----:R-:W-:Y:S02]  /*0590*/  ULEA UR8, UR5, UR4, 0x18 ;  /* 0x0000000405087291 */ /* 0x002fe4000f8ec03f */
[----:B------:R-:W-:-:S04]  /*05a0*/  UIADD3 UR4, -UR6, 0x100000, URZ ;  /* 0x0010000006047890 */ /* 0x000fc8000fffe13f */
[----:B------:R-:W-:Y:S02]  /*05b0*/  USHF.L.U32 UR5, UR4, 0xb, URZ ;  /* 0x0000000b04057899 */ /* 0x000fe4000800063f */
[----:B------:R-:W-:Y:S02]  /*05c0*/  USHF.L.U32 UR4, UR4, 0x1, URZ ;  /* 0x0000000104047899 */ /* 0x000fe4000800063f */
[----:B------:R-:W-:-:S04]  /*05d0*/  UIADD3 UR6, -UR7, 0x100000, URZ ;  /* 0x0010000007067890 */ /* 0x000fc8000fffe13f */
[----:B------:R-:W-:Y:S02]  /*05e0*/  USHF.L.U32 UR7, UR6, 0xb, URZ ;  /* 0x0000000b06077899 */ /* 0x000fe4000800063f */
[----:B------:R-:W-:Y:S01]  /*05f0*/  USHF.L.U32 UR6, UR6, 0x1, URZ ;  /* 0x0000000106067899 */ /* 0x000fe2000800063f */
[----:B------:R-:W1:Y:S03]  /*0600*/  FENCE.VIEW.ASYNC.S ;  /* 0x00000000000073c6 */ /* 0x000e660000000000 */
[----:B-1----:R1:W2:Y:S08]  /*0610*/  SYNCS.EXCH.64 URZ, [UR8+0x34850], UR4 ;  /* 0x03485004083f75b2 */ /* 0x0022b00008000100 */
[----:B------:R1:W4:Y:S01]  /*0620*/  SYNCS.EXCH.64 URZ, [UR8+0x34860], UR6 ;  /* 0x03486006083f75b2 */ /* 0x0003220008000100 */
[----:B------:R1:W1:Y:S01]  /*0630*/  SYNCS.EXCH.64 URZ, [UR8+0x34858], UR4 ;  /* 0x03485804083f75b2 */ /* 0x0002620008000100 */
[----:B------:R1:W1:Y:S01]  /*0640*/  SYNCS.EXCH.64 URZ, [UR8+0x34868], UR6 ;  /* 0x03486806083f75b2 */ /* 0x0002620008000100 */
[----:B------:R-:W-:Y:S01]  /*0650*/  NOP ;  /* 0x0000000000007918 */ /* 0x000fe20000000000 */
.L_x_119:
[----:B------:R-:W5:Y:S01]  /*0660*/  SHFL.IDX PT, R6, R0, RZ, 0x1f ;  /* 0x00001fff00067589 */ /* 0x000f6200000e0000 */
[----:B------:R-:W-:Y:S01]  /*0670*/  LOP3.LUT R2, R2, 0xffffff80, RZ, 0xc0, !PT ;  /* 0xffffff8002027812 */ /* 0x000fe200078ec0ff */
[----:B------:R-:W1:Y:S01]  /*0680*/  LDC R10, c[0x0][0x144] ;  /* 0x00005100ff0a7b82 */ /* 0x000e620000000800 */
[----:B------:R-:W1:Y:S01]  /*0690*/  F2I.U32.TRUNC.NTZ R9, R9 ;  /* 0x0000000900097305 */ /* 0x000e62000020f000 */
[----:B------:R-:W-:Y:S02]  /*06a0*/  NOP ;  /* 0x0000000000007918 */ /* 0x000fe40000000000 */
[----:B------:R-:W-:Y:S01]  /*06b0*/  IMAD.IADD R2, R8, 0x1, -R2 ;  /* 0x0000000108027824 */ /* 0x000fe200078e0a02 */
[----:B------:R-:W-:-:S04]  /*06c0*/  SHF.R.S32.HI R8, RZ, 0x1f, R7 ;  /* 0x0000001fff087819 */ /* 0x000fc80000011407 */
[----:B------:R-:W-:-:S04]  /*06d0*/  SHF.R.S32.HI R5, RZ, 0x1f, R2 ;  /* 0x0000001fff057819 */ /* 0x000fc80000011402 */
[----:B------:R-:W-:-:S04]  /*06e0*/  LEA.HI R5, R5, R2, RZ, 0x3 ;  /* 0x0000000205057211 */ /* 0x000fc800078f18ff */
[--C-:B------:R-:W-:Y:S02]  /*06f0*/  SHF.R.S32.HI R4, RZ, 0x3, R5.reuse ;  /* 0x00000003ff047819 */ /* 0x100fe40000011405 */
[----:B------:R-:W-:Y:S02]  /*0700*/  SHF.R.S32.HI R5, RZ, 0x1f, R5 ;  /* 0x0000001fff057819 */ /* 0x000fe40000011405 */
[----:B-----5:R-:W-:Y:S02]  /*0710*/  ISETP.NE.AND P0, PT, R6, RZ, PT ;  /* 0x000000ff0600720c */ /* 0x020fe40003f05270 */
[----:B------:R-:W-:Y:S02]  /*0720*/  LEA.HI R5, R5, R4, RZ, 0x2 ;  /* 0x0000000405057211 */ /* 0x000fe400078f10ff */
[----:B------:R-:W-:Y:S02]  /*0730*/  SHF.R.S32.HI R6, RZ, 0x1f, R3 ;  /* 0x0000001fff067819 */ /* 0x000fe40000011403 */
[----:B------:R-:W-:-:S02]  /*0740*/  LOP3.LUT R5, R5, 0xfffffffc, RZ, 0xc0, !PT ;  /* 0xfffffffc05057812 */ /* 0x000fc400078ec0ff */
[----:B------:R-:W-:-:S05]  /*0750*/  LEA.HI R6, R6, R3, RZ, 0x2 ;  /* 0x0000000306067211 */ /* 0x000fca00078f10ff */
[----:B------:R-:W-:Y:S05]  /*0760*/  @P0 BRA `(.L_x_120) ;  /* 0x0000000000480947 */ /* 0x000fea0003800000 */
[----:B-1----:R-:W1:Y:S01]  /*0770*/  S2UR UR5, SR_CgaCtaId ;  /* 0x00000000000579c3 */ /* 0x002e620000008800 */
        /* <DEDUP_REMOVED lines=12> */
[----:B-1----:R1:W1:Y:S08]  /*0840*/  SYNCS.EXCH.64 URZ, [UR8+0x34870], UR4 ;  /* 0x03487004083f75b2 */ /* 0x0022700008000100 */
[----:B------:R1:W1:Y:S01]  /*0850*/  SYNCS.EXCH.64 URZ, [UR8+0x34880], UR6 ;  /* 0x03488006083f75b2 */ /* 0x0002620008000100 */
[----:B------:R1:W1:Y:S01]  /*0860*/  SYNCS.EXCH.64 URZ, [UR8+0x34878], UR4 ;  /* 0x03487804083f75b2 */ /* 0x0002620008000100 */
[----:B------:R1:W1:Y:S01]  /*0870*/  SYNCS.EXCH.64 URZ, [UR8+0x34888], UR6 ;  /* 0x03488806083f75b2 */ /* 0x0002620008000100 */
[----:B------:R-:W-:Y:S01]  /*0880*/  NOP ;  /* 0x0000000000007918 */ /* 0x000fe20000000000 */
.L_x_120:
[----:B------:R-:W5:Y:S01]  /*0890*/  SHFL.IDX PT, R12, R0, RZ, 0x1f ;  /* 0x00001fff000c7589 */ /* 0x000f6200000e0000 */
[----:B-1----:R-:W1:Y:S01]  /*08a0*/  S2UR UR4, SR_CTAID.X ;  /* 0x00000000000479c3 */ /* 0x002e620000002500 */
[----:B------:R-:W-:Y:S01]  /*08b0*/  LOP3.LUT R6, R6, 0x3ffffffc, RZ, 0xc0, !PT ;  /* 0x3ffffffc06067812 */ /* 0x000fe200078ec0ff */
[----:B------:R-:W-:Y:S01]  /*08c0*/  IMAD.IADD R5, R4, 0x1, -R5 ;  /* 0x0000000104057824 */ /* 0x000fe200078e0a05 */
[----:B------:R-:W-:Y:S01]  /*08d0*/  LEA.HI R8, R8, R7, RZ, 0x2 ;  /* 0x0000000708087211 */ /* 0x000fe200078f10ff */
[----:B------:R-:W-:Y:S01]  /*08e0*/  IMAD.MOV R9, RZ, RZ, -R9 ;  /* 0x000000ffff097224 */ /* 0x000fe200078e0a09 */
[----:B------:R-:W-:Y:S01]  /*08f0*/  IADD3 R6, R3, -R6, RZ ;  /* 0x8000000603067210 */ /* 0x000fe20007ffe0ff */
[----:B------:R-:W-:Y:S01]  /*0900*/  NOP ;  /* 0x0000000000007918 */ /* 0x000fe20000000000 */
[----:B------:R-:W-:-:S03]  /*0910*/  LOP3.LUT R8, R8, 0x3ffffffc, RZ, 0xc0, !PT ;  /* 0x3ffffffc08087812 */ /* 0x000fc600078ec0ff */
[--C-:B------:R-:W-:Y:S02]  /*0920*/  IMAD R6, R6, 0x4, R5.reuse ;  /* 0x0000000406067824 */ /* 0x100fe400078e0205 */
[----:B------:R-:W-:Y:S02]  /*0930*/  IMAD.IADD R8, R7, 0x1, -R8 ;  /* 0x0000000107087824 */ /* 0x000fe400078e0a08 */
[----:B------:R-:W2:Y:S01]  /*0940*/  LDC R7, c[0x0][0x140] ;  /* 0x00005000ff077b82 */ /* 0x000ea20000000800 */
[----:B------:R-:W-:Y:S01]  /*0950*/  LEA.HI R3, R6, R6, RZ, 0x1 ;  /* 0x0000000606037211 */ /* 0x000fe200078f08ff */
[----:B------:R-:W-:-:S03]  /*0960*/  IMAD R8, R8, 0x4, R5 ;  /* 0x0000000408087824 */ /* 0x000fc600078e0205 */
[----:B------:R-:W-:Y:S02]  /*0970*/  LOP3.LUT R3, R3, 0xfffffffe, RZ, 0xc0, !PT ;  /* 0xfffffffe03037812 */ /* 0x000fe400078ec0ff */
[----:B------:R-:W-:Y:S02]  /*0980*/  LEA.HI R4, R8, R8, RZ, 0x1 ;  /* 0x0000000808047211 */ /* 0x000fe400078f08ff */
[----:B-----5:R-:W-:Y:S01]  /*0990*/  ISETP.NE.AND P0, PT, R12, RZ, PT ;  /* 0x000000ff0c00720c */ /* 0x020fe20003f05270 */
[----:B-1----:R-:W-:Y:S01]  /*09a0*/  IMAD R10, R10, R9, UR4 ;  /* 0x000000040a0a7e24 */ /* 0x002fe2000f8e0209 */
[----:B------:R-:W-:-:S04]  /*09b0*/  IADD3 R3, R6, -R3, RZ ;  /* 0x8000000306037210 */ /* 0x000fc80007ffe0ff */
[----:B------:R-:W-:Y:S02]  /*09c0*/  ISETP.NE.AND P6, PT, R3, R10, PT ;  /* 0x0000000a0300720c */ /* 0x000fe40003fc5270 */
[----:B------:R-:W-:-:S05]  /*09d0*/  LOP3.LUT R3, R4, 0xfffffffe, RZ, 0xc0, !PT ;  /* 0xfffffffe04037812 */ /* 0x000fca00078ec0ff */
[----:B------:R-:W-:Y:S01]  /*09e0*/  IMAD.IADD R3, R8, 0x1, -R3 ;  /* 0x0000000108037824 */ /* 0x000fe200078e0a03 */
        /* <DEDUP_REMOVED lines=19> */
.L_x_121:
[----:B------:R-:W5:Y:S01]  /*0b20*/  SHFL.IDX PT, R5, R0, RZ, 0x1f ;  /* 0x00001fff00057589 */ /* 0x000f6200000e0000 */
[----:B------:R-:W-:Y:S01]  /*0b30*/  ISETP.NE.AND P4, PT, R3, R10, PT ;  /* 0x0000000a0300720c */ /* 0x000fe20003f85270 */
[----:B------:R-:W-:Y:S01]  /*0b40*/  IMAD.SHL.U32 R3, R6, 0x4, RZ ;  /* 0x0000000406037824 */ /* 0x000fe200078e00ff */
[----:B------:R-:W-:Y:S01]  /*0b50*/  LOP3.LUT P0, RZ, R2, 0x7, RZ, 0xc0, !PT ;  /* 0x0000000702ff7812 */ /* 0x000fe2000780c0ff */
[----:B------:R-:W-:Y:S01]  /*0b60*/  IMAD.SHL.U32 R19, R8, 0x4, RZ ;  /* 0x0000000408137824 */ /* 0x000fe200078e00ff */
[----:B------:R-:W-:Y:S01]  /*0b70*/  MOV R2, 0x1 ;  /* 0x0000000100027802 */ /* 0x000fe20000000f00 */
[----:B------:R-:W-:Y:S01]  /*0b80*/  IMAD.MOV.U32 R18, RZ, RZ, 0x1 ;  /* 0x00000001ff127424 */ /* 0x000fe200078e00ff */
[----:B------:R-:W-:Y:S01]  /*0b90*/  LOP3.LUT R22, R6, 0xc, R3, 0x78, !PT ;  /* 0x0000000c06167812 */ /* 0x000fe200078e7803 */
[----:B------:R-:W-:Y:S01]  /*0ba0*/  NOP ;  /* 0x0000000000007918 */ /* 0x000fe20000000000 */
[----:B------:R-:W-:Y:S02]  /*0bb0*/  LOP3.LUT R19, R8, 0xc, R19, 0x78, !PT ;  /* 0x0000000c08137812 */ /* 0x000fe400078e7813 */
[----:B------:R-:W-:-:S02]  /*0bc0*/  @P6 LEA.HI R3, R22, R22, RZ, 0x1 ;  /* 0x0000001616036211 */ /* 0x000fc400078f08ff */
[----:B------:R-:W-:Y:S02]  /*0bd0*/  ISETP.LT.U32.AND P2, PT, R22, 0x2, !P0 ;  /* 0x000000021600780c */ /* 0x000fe40004741070 */
[----:B------:R-:W-:Y:S02]  /*0be0*/  @P6 SHF.R.S32.HI R3, RZ, 0x1, R3 ;  /* 0x00000001ff036819 */ /* 0x000fe40000011403 */
[----:B------:R-:W-:Y:S02]  /*0bf0*/  @P4 LEA.HI R4, R19, R19, RZ, 0x1 ;  /* 0x0000001313044211 */ /* 0x000fe400078f08ff */
[----:B------:R-:W-:Y:S02]  /*0c00*/  @P6 ISETP.NE.AND P5, PT, R3, R11, PT ;  /* 0x0000000b0300620c */ /* 0x000fe40003fa5270 */
[----:B------:R-:W-:Y:S02]  /*0c10*/  SEL R3, RZ, 0x1, !P2 ;  /* 0x00000001ff037807 */ /* 0x000fe40005000000 */
[----:B------:R-:W-:-:S02]  /*0c20*/  @P4 SHF.R.S32.HI R4, RZ, 0x1, R4 ;  /* 0x00000001ff044819 */ /* 0x000fc40000011404 */
[----:B-----5:R-:W-:Y:S02]  /*0c30*/  ISETP.NE.AND P2, PT, R5, RZ, PT ;  /* 0x000000ff0500720c */ /* 0x020fe40003f45270 */
[----:B------:R-:W-:Y:S02]  /*0c40*/  @P4 ISETP.NE.AND P3, PT, R4, R11, PT ;  /* 0x0000000b0400420c */ /* 0x000fe40003f65270 */
[----:B------:R-:W-:Y:S02]  /*0c50*/  ISETP.LT.U32.AND P0, PT, R19, 0x2, !P0 ;  /* 0x000000021300780c */ /* 0x000fe40004701070 */
[----:B--2---:R-:W-:Y:S02]  /*0c60*/  ISETP.EQ.U32.AND P1, PT, R7, 0x1, PT ;  /* 0x000000010700780c */ /* 0x004fe40003f22070 */
[----:B------:R-:W-:Y:S02]  /*0c70*/  @P6 SEL R18, RZ, 0x1, P5 ;  /* 0x00000001ff126807 */ /* 0x000fe40002800000 */
[----:B------:R-:W-:-:S02]  /*0c80*/  SEL R5, RZ, 0x1, !P0 ;  /* 0x00000001ff057807 */ /* 0x000fc40004000000 */
[----:B------:R-:W-:Y:S01]  /*0c90*/  @P4 SEL R2, RZ, 0x1, P3 ;  /* 0x00000001ff024807 */ /* 0x000fe20001800000 */
[----:B------:R-:W-:Y:S06]  /*0ca0*/  @P2 BRA `(.L_x_122) ;  /* 0x0000000000482947 */ /* 0x000fec0003800000 */
        /* <DEDUP_REMOVED lines=17> */
[----:B--2---:R-:W-:Y:S01]  /*0dc0*/  NOP ;  /* 0x0000000000007918 */ /* 0x004fe20000000000 */
.L_x_122:
[----:B------:R-:W-:Y:S01]  /*0dd0*/  LOP3.LUT R18, R18, R3, RZ, 0xc0, !PT ;  /* 0x0000000312127212 */ /* 0x000fe200078ec0ff */
[----:B------:R-:W-:Y:S01]  /*0de0*/  NOP ;  /* 0x0000000000007918 */ /* 0x000fe20000000000 */
[----:B------:R-:W-:Y:S01]  /*0df0*/  LOP3.LUT R2, R2, R5, RZ, 0xc0, !PT ;  /* 0x0000000502027212 */ /* 0x000fe200078ec0ff */
[----:B------:R-:W-:Y:S06]  /*0e00*/  @!P1 BRA `(.L_x_123) ;  /* 0x0000000000089947 */ /* 0x000fec0003800000 */
[----:B-1-34-:R-:W-:Y:S01]  /*0e10*/  UCGABAR_ARV ;  /* 0x00000000000079c7 */ /* 0x01afe20008000000 */
[----:B------:R-:W-:Y:S05]  /*0e20*/  BRA `(.L_x_124) ;  /* 0x0000000000047947 */ /* 0x000fea0003800000 */
.L_x_123:
[----:B-1-34-:R-:W-:Y:S01]  /*0e30*/  NOP ;  /* 0x0000000000007918 */ /* 0x01afe20000000000 */
.L_x_124:
[----:B------:R-:W-:Y:S05]  /*0e40*/  @!P1 BRA `(.L_x_125) ;  /* 0x00000000000c9947 */ /* 0x000fea0003800000 */
[----:B------:R-:W-:Y:S01]  /*0e50*/  UCGABAR_WAIT ;  /* 0x0000000000007dc7 */ /* 0x000fe20008000000 */
[----:B------:R-:W-:Y:S01]  /*0e60*/  CCTL.IVALL ;  /* 0x00000000ff00798f */ /* 0x000fe20002000000 */
[----:B------:R-:W-:Y:S05]  /*0e70*/  BRA `(.L_x_126) ;  /* 0x0000000000047947 */ /* 0x000fea0003800000 */
.L_x_125:
[----:B------:R-:W-:Y:S06]  /*0e80*/  BAR.SYNC.DEFER_BLOCKING 0x0 ;  /* 0x0000000000007b1d */ /* 0x000fec0000010000 */
.L_x_126:
[----:B------:R-:W-:Y:S01]  /*0e90*/  UMOV UR4, 0x1 ;  /* 0x0000000100047882 */ /* 0x000fe20000000000 */
[----:B------:R-:W-:Y:S01]  /*0ea0*/  PLOP3.LUT P0, PT, PT, PT, UP0, 0x80, 0x0 ;  /* 0x000000000000781c */ /* 0x000fe20003f0f008 */
[----:B------:R-:W-:-:S06]  /*0eb0*/  USEL UR4, UR4, 0x2, !UP0 ;  /* 0x0000000204047887 */ /* 0x000fcc000c000000 */
[----:B------:R-:W-:-:S05]  /*0ec0*/  IMAD.U32 R3, RZ, RZ, UR4 ;  /* 0x00000004ff037e24 */ /* 0x000fca000f8e00ff */
[----:B------:R1:W-:Y:S01]  /*0ed0*/  STL [R1+0x24], R3 ;  /* 0x0000240301007387 */ /* 0x0003e20000100800 */
[----:B------:R-:W-:Y:S05]  /*0ee0*/  @!P0 BRA `(.L_x_127) ;  /* 0x00000074001c8947 */ /* 0x000fea0003800000 */
.L_x_128:
[----:B------:R-:W-:-:S08]  /*0ef0*/  NOP ;  /* 0x0000000000007918 */ /* 0x000fd00000000000 */
[----:B------:R-:W2:Y:S02]  /*0f00*/  USETMAXREG.TRY_ALLOC.CTAPOOL UP0, 0xf0 ;  /* 0x000000f0000079c8 */ /* 0x000ea40008000600 */
[----:B--2---:R-:W-:-:S13]  /*0f10*/  PLOP3.LUT P0, PT, PT, PT, UP0, 0x80, 0x0 ;  /* 0x000000000000781c */ /* 0x004fda0003f0f008 */
[----:B------:R-:W-:Y:S05]  /*0f20*/  @!P0 BRA `(.L_x_128) ;  /* 0xfffffffc00f08947 */ /* 0x000fea000383ffff */
[----:B------:R-:W2:Y:S08]  /*0f30*/  S2UR UR7, SR_CTAID.X ;  /* 0x00000000000779c3 */ /* 0x000eb00000002500 */
[----:B------:R-:W-:Y:S08]  /*0f40*/  BAR.ARV 0x8, 0x120 ;  /* 0x0204800000007b1d */ /* 0x000ff00000002000 */
[----:B------:R-:W2:Y:S02]  /*0f50*/  LDC R0, c[0x0][0xda4] ;  /* 0x00036900ff007b82 */ /* 0x000ea40000000800 */
[----:B--2---:R-:W-:-:S13]  /*0f60*/  ISETP.LE.AND P0, PT, R0, UR7, PT ;  /* 0x0000000700007c0c */ /* 0x004fda000bf03270 */
[----:B------:R-:W-:Y:S05]  /*0f70*/  @P0 EXIT ;  /* 0x000000000000094d */ /* 0x000fea0003800000 */
[----:B------:R-:W2:Y:S01]  /*0f80*/  LDL R4, [R1+0x24] ;  /* 0x0000240001047983 */ /* 0x000ea20000100800 */
[----:B------:R-:W3:Y:S01]  /*0f90*/  S2UR UR4, SR_CgaCtaId ;  /* 0x00000000000479c3 */ /* 0x000ee20000008800 */
[----:B------:R-:W-:Y:S01]  /*0fa0*/  UMOV UR60, 0x400 ;  /* 0x00000400003c7882 */ /* 0x000fe20000000000 */
[----:B------:R-:W-:Y:S01]  /*0fb0*/  IMAD.U32 R23, RZ, RZ, UR7 ;  /* 0x00000007ff177e24 */ /* 0x000fe2000f8e00ff */
[----:B-1----:R-:W1:Y:S01]  /*0fc0*/  S2R R3, SR_TID.X ;  /* 0x0000000000037919 */ /* 0x002e620000002100 */
[----:B------:R-:W-:Y:S01]  /*0fd0*/  IMAD.MOV.U32 R184, RZ, RZ, RZ ;  /* 0x000000ffffb87224 */ /* 0x000fe200078e00ff */
[----:B------:R-:W-:Y:S01]  /*0fe0*/  UMOV UR39, URZ ;  /* 0x0000003f00277c82 */ /* 0x000fe20008000000 */
[----:B------:R-:W-:Y:S02]  /*0ff0*/  UMOV UR38, URZ ;  /* 0x0000003f00267c82 */ /* 0x000fe40008000000 */
[----:B------:R-:W4:Y:S01]  /*1000*/  S2UR UR6, SR_SWINHI ;  /* 0x00000000000679c3 */ /* 0x000f220000002f00 */
[----:B---3--:R-:W-:-:S07]  /*1010*/  ULEA UR60, UR4, UR60, 0x18 ;  /* 0x0000003c043c7291 */ /* 0x008fce000f8ec03f */
[----:B------:R-:W-:Y:S01]  /*1020*/  UMOV UR4, UR60 ;  /* 0x0000003c00047c82 */ /* 0x000fe20008000000 */
[----:B----4-:R-:W-:Y:S01]  /*1030*/  UMOV UR5, UR6 ;  /* 0x0000000600057c82 */ /* 0x010fe20008000000 */
[----:B------:R-:W-:Y:S02]  /*1040*/  IMAD.U32 R16, RZ, RZ, UR4 ;  /* 0x00000004ff107e24 */ /* 0x000fe4000f8e00ff */
[----:B-1----:R-:W-:Y:S02]  /*1050*/  VIADD R0, R3, 0xffffff80 ;  /* 0xffffff8003007836 */ /* 0x002fe40000000000 */
[----:B------:R-:W-:-:S03]  /*1060*/  IMAD.U32 R17, RZ, RZ, UR5 ;  /* 0x00000005ff117e24 */ /* 0x000fc6000f8e00ff */
[----:B------:R-:W-:-:S04]  /*1070*/  SHF.R.S32.HI R3, RZ, 0x1f, R0 ;  /* 0x0000001fff037819 */ /* 0x000fc80000011400 */
[CC--:B------:R-:W-:Y:S02]  /*1080*/  LEA.HI R7, R3.reuse, R0.reuse, RZ, 0x4 ;  /* 0x0000000003077211 */ /* 0x0c0fe400078f20ff */
[CC--:B------:R-:W-:Y:S02]  /*1090*/  LEA.HI R188, R3.reuse, R0.reuse, RZ, 0x5 ;  /* 0x0000000003bc7211 */ /* 0x0c0fe400078f28ff */
[----:B------:R-:W-:Y:S02]  /*10a0*/  SHF.R.S32.HI R8, RZ, 0x4, R7 ;  /* 0x00000004ff087819 */ /* 0x000fe40000011407 */
[----:B------:R-:W-:Y:S02]  /*10b0*/  SHF.R.S32.HI R188, RZ, 0x5, R188 ;  /* 0x00000005ffbc7819 */ /* 0x000fe400000114bc */
[----:B--2---:R-:W-:Y:S02]  /*10c0*/  R2UR UR8, R4 ;  /* 0x00000000040872ca */ /* 0x004fe400000e0000 */
[----:B------:R-:W-:-:S02]  /*10d0*/  LEA.HI R4, R3, R0, RZ, 0x7 ;  /* 0x0000000003047211 */ /* 0x000fc400078f38ff */
[C---:B------:R-:W-:Y:S02]  /*10e0*/  LEA.HI R3, R7.reuse, R8, RZ, 0x1 ;  /* 0x0000000807037211 */ /* 0x040fe400078f08ff */
[----:B------:R-:W-:Y:S02]  /*10f0*/  LOP3.LUT R185, R4, 0xffffff80, RZ, 0xc0, !PT ;  /* 0xffffff8004b97812 */ /* 0x000fe400078ec0ff */
[----:B------:R-:W-:Y:S02]  /*1100*/  LOP3.LUT R7, R7, 0x3fffff0, RZ, 0xc0, !PT ;  /* 0x03fffff007077812 */ /* 0x000fe400078ec0ff */
[----:B------:R-:W-:Y:S01]  /*1110*/  LOP3.LUT R3, R3, 0x1ffffffe, RZ, 0xc0, !PT ;  /* 0x1ffffffe03037812 */ /* 0x000fe200078ec0ff */
[C---:B------:R-:W-:Y:S01]  /*1120*/  IMAD.IADD R185, R0.reuse, 0x1, -R185 ;  /* 0x0000000100b97824 */ /* 0x040fe200078e0ab9 */
[----:B------:R-:W-:Y:S01]  /*1130*/  SHF.R.S32.HI R187, RZ, 0x7, R4 ;  /* 0x00000007ffbb7819 */ /* 0x000fe20000011404 */
[----:B------:R-:W-:Y:S01]  /*1140*/  IMAD.IADD R7, R0, 0x1, -R7 ;  /* 0x0000000100077824 */ /* 0x000fe200078e0a07 */
[----:B------:R-:W-:Y:S01]  /*1150*/  IADD3 R3, R8, -R3, RZ ;  /* 0x8000000308037210 */ /* 0x000fe20007ffe0ff */
[----:B------:R-:W-:Y:S01]  /*1160*/  ULOP3.LUT UR4, UR8, 0x1, URZ, 0xfc, !UPT ;  /* 0x0000000108047892 */ /* 0x000fe2000f8efc3f */
[----:B------:R-:W-:Y:S01]  /*1170*/  SHF.R.S32.HI R6, RZ, 0x1f, R185 ;  /* 0x0000001fff067819 */ /* 0x000fe200000114b9 */
[----:B------:R-:W-:Y:S01]  /*1180*/  IMAD R0, R188, 0x10, R7 ;  /* 0x00000010bc007824 */ /* 0x000fe200078e0207 */
[----:B------:R-:W-:Y:S01]  /*1190*/  LEA.HI R4, R4, R187, RZ, 0x1 ;  /* 0x000000bb04047211 */ /* 0x000fe200078f08ff */
[----:B------:R-:W-:Y:S01]  /*11a0*/  IMAD.MOV.U32 R7, RZ, RZ, -0x2 ;  /* 0xfffffffeff077424 */ /* 0x000fe200078e00ff */
[-C--:B------:R-:W-:Y:S01]  /*11b0*/  LEA.HI R5, R6, R185.reuse, RZ, 0x2 ;  /* 0x000000b906057211 */ /* 0x080fe200078f10ff */
[----:B------:R-:W-:Y:S01]  /*11c0*/  IMAD R3, R0, 0x8, R3 ;  /* 0x0000000800037824 */ /* 0x000fe200078e0203 */
[----:B------:R-:W-:Y:S01]  /*11d0*/  LEA.HI R6, R6, R185, RZ, 0x5 ;  /* 0x000000b906067211 */ /* 0x000fe200078f28ff */
[----:B------:R-:W-:Y:S01]  /*11e0*/  IMAD.U32 R191, RZ, RZ, UR4 ;  /* 0x00000004ffbf7e24 */ /* 0x000fe2000f8e00ff */
[--C-:B------:R-:W-:Y:S01]  /*11f0*/  SHF.R.S32.HI R9, RZ, 0x2, R5.reuse ;  /* 0x00000002ff097819 */ /* 0x100fe20000011405 */
[----:B------:R-:W-:Y:S01]  /*1200*/  IMAD.SHL.U32 R3, R3, 0x8, RZ ;  /* 0x0000000803037824 */ /* 0x000fe200078e00ff */
[----:B------:R-:W-:-:S02]  /*1210*/  SHF.R.S32.HI R10, RZ, 0x1f, R5 ;  /* 0x0000001fff0a7819 */ /* 0x000fc40000011405 */
[----:B------:R-:W-:Y:S01]  /*1220*/  LOP3.LUT R0, R5, 0x7ffffffc, RZ, 0xc0, !PT ;  /* 0x7ffffffc05007812 */ /* 0x000fe200078ec0ff */
[----:B------:R-:W-:Y:S01]  /*1230*/  IMAD.WIDE R16, R3, 0x2, R16 ;  /* 0x0000000203107825 */ /* 0x000fe200078e0210 */
[----:B------:R-:W-:Y:S02]  /*1240*/  LEA.HI R10, R10, R9, RZ, 0x3 ;  /* 0x000000090a0a7211 */ /* 0x000fe400078f18ff */
[----:B------:R-:W-:Y:S02]  /*1250*/  LOP3.LUT R4, R4, 0x3fffffe, RZ, 0xc0, !PT ;  /* 0x03fffffe04047812 */ /* 0x000fe400078ec0ff */
[----:B------:R-:W-:Y:S02]  /*1260*/  LOP3.LUT R10, R10, 0xfffffff8, RZ, 0xc0, !PT ;  /* 0xfffffff80a0a7812 */ /* 0x000fe400078ec0ff */
[----:B------:R-:W-:Y:S02]  /*1270*/  SHF.R.S32.HI R6, RZ, 0x5, R6 ;  /* 0x00000005ff067819 */ /* 0x000fe40000011406 */
[----:B------:R-:W-:Y:S01]  /*1280*/  IADD3 R0, R185, -R0, RZ ;  /* 0x80000000b9007210 */ /* 0x000fe20007ffe0ff */
[----:B------:R-:W-:Y:S01]  /*1290*/  IMAD.IADD R9, R9, 0x1, -R10 ;  /* 0x0000000109097824 */ /* 0x000fe200078e0a0a */
[----:B------:R-:W-:-:S03]  /*12a0*/  IADD3 R4, R187, -R4, RZ ;  /* 0x80000004bb047210 */ /* 0x000fc60007ffe0ff */
[----:B------:R-:W-:Y:S02]  /*12b0*/  IMAD R9, R6, 0x10, R9 ;  /* 0x0000001006097824 */ /* 0x000fe400078e0209 */
[----:B------:R-:W-:Y:S02]  /*12c0*/  IMAD R190, R0, R7, 0x80 ;  /* 0x0000008000be7424 */ /* 0x000fe400078e0207 */
[----:B------:R-:W-:-:S07]  /*12d0*/  IMAD R189, R4, 0x40, R9 ;  /* 0x0000004004bd7824 */ /* 0x000fce00078e0209 */
.L_x_155:
[----:B------:R-:W1:Y:S01]  /*12e0*/  SHFL.IDX PT, R0, R187, RZ, 0x1f ;  /* 0x00001fffbb007589 */ /* 0x000e6200000e0000 */
        /* <DEDUP_REMOVED lines=21> */
[----:B------:R-:W-:-:S02]  /*1440*/  @UP2 ULDC.64 UR10, c[0x0][0xdb8] ;  /* 0x00036e00000a2ab9 */ /* 0x000fc40000000a00 */
[----:B------:R-:W-:Y:S01]  /*1450*/  UIMAD.WIDE.U32 UR4, UR61, UR10, URZ ;  /* 0x0000000a3d0472a5 */ /* 0x000fe2000f8e003f */
[----:B------:R-:W-:Y:S02]  /*1460*/  IADD3 R0, R89, 0x7f, RZ ;  /* 0x0000007f59007810 */ /* 0x000fe40007ffe0ff */
[----:B------:R-:W-:Y:S01]  /*1470*/  UMOV UR36, UR61 ;  /* 0x0000003d00247c82 */ /* 0x000fe20008000000 */
[----:B------:R-:W-:Y:S01]  /*1480*/  @UP2 USHF.R.U32.HI UR36, URZ, UR11, UR5 ;  /* 0x0000000b3f242299 */ /* 0x000fe20008011605 */
[----:B------:R-:W-:Y:S01]  /*1490*/  SHF.R.S32.HI R3, RZ, 0x1f, R0 ;  /* 0x0000001fff037819 */ /* 0x000fe20000011400 */
[----:B------:R-:W-:Y:S01]  /*14a0*/  ULEA.HI UR8, UR7, UR7, URZ, 0x1 ;  /* 0x0000000707087291 */ /* 0x000fe2000f8f083f */
[----:B------:R-:W-:Y:S02]  /*14b0*/  UMOV UR4, UR13 ;  /* 0x0000000d00047c82 */ /* 0x000fe40008000000 */
[----:B------:R-:W-:Y:S01]  /*14c0*/  LEA.HI R3, R3, R0, RZ, 0x7 ;  /* 0x0000000003037211 */ /* 0x000fe200078f38ff */
[----:B------:R-:W-:Y:S01]  /*14d0*/  ULOP3.LUT UR8, UR8, 0x1e, URZ, 0xc0, !UPT ;  /* 0x0000001e08087892 */ /* 0x000fe2000f8ec03f */
[----:B------:R-:W-:-:S02]  /*14e0*/  IMAD.U32 R186, RZ, RZ, UR4 ;  /* 0x00000004ffba7e24 */ /* 0x000fc4000f8e00ff */
        /* <DEDUP_REMOVED lines=22> */
.L_x_129:
[----:B------:R-:W-:Y:S02]  /*1650*/  LOP3.LUT R0, R184, 0x1, RZ, 0xc0, !PT ;  /* 0x00000001b8007812 */ /* 0x000fe400078ec0ff */
[----:B------:R-:W-:Y:S02]  /*1660*/  R2UR UR4, R191 ;  /* 0x00000000bf0472ca */ /* 0x000fe400000e0000 */
[----:B------:R-:W-:-:S04]  /*1670*/  SHF.L.U32 R0, R0, 0x1f, RZ ;  /* 0x0000001f00007819 */ /* 0x000fc800000006ff */
[----:B------:R-:W1:Y:S07]  /*1680*/  SYNCS.PHASECHK.TRANS64.TRYWAIT P1, [UR60+0x34800], R0 ;  /* 0x03480000ff0075a7 */ /* 0x000e6e000802017c */
[----:B------:R-:W-:-:S05]  /*1690*/  IMAD.U32 R3, RZ, RZ, UR4 ;  /* 0x00000004ff037e24 */ /* 0x000fca000f8e00ff */
[----:B------:R-:W-:Y:S01]  /*16a0*/  ISETP.NE.AND P0, PT, R3, 0x3, PT ;  /* 0x000000030300780c */ /* 0x000fe20003f05270 */
[----:B-1----:R-:W-:-:S12]  /*16b0*/  @!P1 BRA `(.L_x_130) ;  /* 0x000000a000449947 */ /* 0x002fd80003800000 */
.L_x_221:
[----:B------:R-:W-:Y:S05]  /*16c0*/  @!P0 BRA `(.L_x_131) ;  /* 0x0000000000048947 */ /* 0x000fea0003800000 */
[----:B------:R-:W-:Y:S01]  /*16d0*/  BPT.TRAP 0x1 ;  /* 0x000000040000795c */ /* 0x000fe20000300000 */
.L_x_131:
[----:B-1----:R-:W-:Y:S02]  /*16e0*/  IMAD.U32 R0, RZ, RZ, UR38 ;  /* 0x00000026ff007e24 */ /* 0x002fe4000f8e00ff */
[----:B------:R-:W-:-:S03]  /*16f0*/  IMAD.U32 R3, RZ, RZ, UR39 ;  /* 0x00000027ff037e24 */ /* 0x000fc6000f8e00ff */
[----:B------:R-:W-:Y:S02]  /*1700*/  LEA R0, R0, UR60, 0x3 ;  /* 0x0000003c00007c11 */ /* 0x000fe4000f8e18ff */
[----:B------:R-:W-:-:S04]  /*1710*/  SHF.L.U32 R3, R3, 0x1f, RZ ;  /* 0x0000001f03037819 */ /* 0x000fc800000006ff */
[----:B------:R1:W2:Y:S01]  /*1720*/  SYNCS.PHASECHK.TRANS64.TRYWAIT P1, [R0+URZ+0x34830], R3 ;  /* 0x03483003000075a7 */ /* 0x0002a2000802017f */
[----:B------:R-:W-:Y:S05]  /*1730*/  @!P0 BRA `(.L_x_132) ;  /* 0x0000000000048947 */ /* 0x000fea0003800000 */
[----:B------:R-:W-:Y:S01]  /*1740*/  BPT.TRAP 0x1 ;  /* 0x000000040000795c */ /* 0x000fe20000300000 */
.L_x_132:
[----:B--2---:R-:W-:Y:S05]  /*1750*/  @P1 BRA `(.L_x_133) ;  /* 0x0000000000081947 */ /* 0x004fea0003800000 */
[----:B------:R-:W2:Y:S02]  /*1760*/  SYNCS.PHASECHK.TRANS64.TRYWAIT P1, [R0+URZ+0x34830], R3 ;  /* 0x03483003000075a7 */ /* 0x000ea4000802017f */
[----:B--2---:R-:W-:Y:S05]  /*1770*/  @!P1 BRA `(.L_x_134) ;  /* 0x000000a0002c9947 */ /* 0x004fea0003800000 */
.L_x_133:
[----:B------:R-:W-:Y:S05]  /*1780*/  WARPSYNC.ALL ;  /* 0x0000000000007948 */ /* 0x000fea0003800000 */
[----:B------:R-:W-:Y:S01]  /*1790*/  UIADD3 UR4, UR60, 0x1c400, URZ ;  /* 0x0001c4003c047890 */ /* 0x000fe2000fffe03f */
[----:B------:R-:W-:Y:S01]  /*17a0*/  WARPGROUP.ARRIVE ;  /* 0x00000000000079c5 */ /* 0x000fe20000000000 */
[----:B------:R-:W-:Y:S01]  /*17b0*/  UMOV UR9, 0x40000040 ;  /* 0x4000004000097882 */ /* 0x000fe20000000000 */
[----:B------:R-:W-:Y:S01]  /*17c0*/  UMOV UR11, 0x40000040 ;  /* 0x40000040000b7882 */ /* 0x000fe20000000000 */
[----:B------:R-:W-:Y:S01]  /*17d0*/  USHF.R.U32.HI UR4, URZ, 0x4, UR4 ;  /* 0x000000043f047899 */ /* 0x000fe20008011604 */
[----:B------:R-:W-:Y:S01]  /*17e0*/  MOV R5, UR9 ;  /* 0x0000000900057c02 */ /* 0x000fe20008000f00 */
[----:B------:R-:W-:Y:S01]  /*17f0*/  UMOV UR57, 0x40000040 ;  /* 0x4000004000397882 */ /* 0x000fe20000000000 */
[----:B------:R-:W-:Y:S01]  /*1800*/  UMOV UR59, 0x40000040 ;  /* 0x40000040003b7882 */ /* 0x000fe20000000000 */
[----:B------:R-:W-:Y:S01]  /*1810*/  ULOP3.LUT UR4, UR4, 0x3fff, URZ, 0xc0, !UPT ;  /* 0x00003fff04047892 */ /* 0x000fe2000f8ec03f */
[----:B------:R-:W-:Y:S01]  /*1820*/  UMOV UR53, 0x40000040 ;  /* 0x4000004000357882 */ /* 0x000fe20000000000 */
[----:B------:R-:W-:-:S02]  /*1830*/  UMOV UR55, 0x40000040 ;  /* 0x4000004000377882 */ /* 0x000fc40000000000 */
[----:B------:R-:W-:Y:S02]  /*1840*/  ULOP3.LUT UR37, UR4, 0x10000, URZ, 0xfc, !UPT ;  /* 0x0001000004257892 */ /* 0x000fe4000f8efc3f */
[----:B------:R-:W-:Y:S02]  /*1850*/  ULOP3.LUT UR4, UR40, 0x10000, URZ, 0xfc, !UPT ;  /* 0x0001000028047892 */ /* 0x000fe4000f8efc3f */
[----:B------:R-:W-:Y:S02]  /*1860*/  UIMAD UR5, UR38, 0xc00, UR37 ;  /* 0x00000c00260578a4 */ /* 0x000fe4000f8e0225 */
[----:B------:R-:W-:Y:S02]  /*1870*/  UIADD3 UR56, UR4, 0x2, URZ ;  /* 0x0000000204387890 */ /* 0x000fe4000fffe03f */
[----:B------:R-:W-:Y:S01]  /*1880*/  UIADD3 UR58, UR5, 0x2, URZ ;  /* 0x00000002053a7890 */ /* 0x000fe2000fffe03f */
[----:B------:R-:W-:Y:S02]  /*1890*/  UMOV UR8, UR4 ;  /* 0x0000000400087c82 */ /* 0x000fe40008000000 */
[----:B------:R-:W-:Y:S01]  /*18a0*/  UMOV UR10, UR5 ;  /* 0x00000005000a7c82 */ /* 0x000fe20008000000 */
[----:B------:R-:W-:Y:S01]  /*18b0*/  UIADD3 UR52, UR4, 0x4, URZ ;  /* 0x0000000404347890 */ /* 0x000fe2000fffe03f */
[----:B------:R-:W-:Y:S01]  /*18c0*/  HGMMA.64x128x16.F32.BF16 R24, gdesc[UR8], RZ, !UPT, gsb0 ;  /* 0x01e00000081879f0 */ /* 0x000fe2000c0018ff */
[----:B------:R-:W-:Y:S01]  /*18d0*/  UIADD3 UR54, UR5, 0x4, URZ ;  /* 0x0000000405367890 */ /* 0x000fe2000fffe03f */
[----:B------:R-:W-:Y:S01]  /*18e0*/  IMAD.U32 R4, RZ, RZ, UR8 ;  /* 0x00000008ff047e24 */ /* 0x000fe2000f8e00ff */
[----:B------:R-:W-:-:S02]  /*18f0*/  UIADD3 UR48, UR4, 0x6, URZ ;  /* 0x0000000604307890 */ /* 0x000fc4000fffe03f */
[----:B------:R-:W-:Y:S01]  /*1900*/  UIADD3 UR50, UR5, 0x6, URZ ;  /* 0x0000000605327890 */ /* 0x000fe2000fffe03f */
[----:B------:R-:W-:Y:S01]  /*1910*/  UMOV UR49, 0x40000040 ;  /* 0x4000004000317882 */ /* 0x000fe20000000000 */
[----:B------:R-:W-:Y:S01]  /*1920*/  UMOV UR51, 0x40000040 ;  /* 0x4000004000337882 */ /* 0x000fe20000000000 */
[----:B------:R-:W-:Y:S02]  /*1930*/  UIADD3 UR8, UR4, 0x400, URZ ;  /* 0x0000040004087890 */ /* 0x000fe4000fffe03f */
[----:B------:R-:W-:Y:S01]  /*1940*/  UIADD3 UR10, UR5, 0x400, URZ ;  /* 0x00000400050a7890 */ /* 0x000fe2000fffe03f */
[----:B------:R-:W-:Y:S01]  /*1950*/  UMOV UR9, 0x40000040 ;  /* 0x4000004000097882 */ /* 0x000fe20000000000 */
[----:B------:R-:W-:Y:S01]  /*1960*/  UMOV UR11, 0x40000040 ;  /* 0x40000040000b7882 */ /* 0x000fe20000000000 */
[----:B------:R-:W-:Y:S02]  /*1970*/  UIADD3 UR12, UR4, 0x402, URZ ;  /* 0x00000402040c7890 */ /* 0x000fe4000fffe03f */
[----:B------:R-:W-:Y:S01]  /*1980*/  UIADD3 UR14, UR5, 0x402, URZ ;  /* 0x00000402050e7890 */ /* 0x000fe2000fffe03f */
[----:B------:R-:W-:Y:S01]  /*1990*/  UMOV UR13, 0x40000040 ;  /* 0x40000040000d7882 */ /* 0x000fe20000000000 */
[----:B------:R-:W-:Y:S01]  /*19a0*/  UMOV UR15, 0x40000040 ;  /* 0x40000040000f7882 */ /* 0x000fe20000000000 */
        /* <DEDUP_REMOVED lines=24> */
[----:B------:R-:W-:-:S02]  /*1b30*/  WARPGROUP.DEPBAR.LE gsb0, 0x0 ;  /* 0x00008000000079c5 */ /* 0x000fc40000010000 */
        /* <DEDUP_REMOVED lines=35> */
.L_x_135:
[----:B------:R-:W-:Y:S01]  /*1d70*/  ULDC UR4, c[0x0][0x9d8] ;  /* 0x0002760000047ab9 */ /* 0x000fe20000000800 */
[----:B------:R-:W-:Y:S02]  /*1d80*/  IMAD.IADD R7, R190, 0x1, R89 ;  /* 0x00000001be077824 */ /* 0x000fe400078e0259 */
[----:B------:R-:W-:Y:S01]  /*1d90*/  FMUL.FTZ R24, R24, UR4 ;  /* 0x0000000418187c20 */ /* 0x000fe20008410000 */
[----:B------:R-:W-:Y:S01]  /*1da0*/  FMUL.FTZ R25, R25, UR4 ;  /* 0x0000000419197c20 */ /* 0x000fe20008410000 */
[----:B------:R-:W-:Y:S01]  /*1db0*/  FMUL.FTZ R28, R28, UR4 ;  /* 0x000000041c1c7c20 */ /* 0x000fe20008410000 */
[----:B------:R-:W-:Y:S01]  /*1dc0*/  FMUL.FTZ R29, R29, UR4 ;  /* 0x000000041d1d7c20 */ /* 0x000fe20008410000 */
[----:B------:R-:W-:Y:S01]  /*1dd0*/  FMUL.FTZ R32, R32, UR4 ;  /* 0x0000000420207c20 */ /* 0x000fe20008410000 */
[----:B------:R-:W-:Y:S01]  /*1de0*/  IMAD R7, R192, -0x80, R7 ;  /* 0xffffff80c0077824 */ /* 0x000fe200078e0207 */
[----:B------:R-:W3:Y:S01]  /*1df0*/  MUFU.TANH R24, R24 ;  /* 0x0000001800187308 */ /* 0x000ee20000002400 */
[----:B------:R-:W-:Y:S01]  /*1e00*/  FMUL.FTZ R33, R33, UR4 ;  /* 0x0000000421217c20 */ /* 0x000fe20008410000 */
[----:B------:R-:W-:Y:S01]  /*1e10*/  FMUL.FTZ R26, R26, UR4 ;  /* 0x000000041a1a7c20 */ /* 0x000fe20008410000 */
[----:B------:R-:W-:Y:S01]  /*1e20*/  FMUL.FTZ R31, R31, UR4 ;  /* 0x000000041f1f7c20 */ /* 0x000fe20008410000 */
[----:B------:R-:W-:Y:S01]  /*1e30*/  FMUL.FTZ R43, R43, UR4 ;  /* 0x000000042b2b7c20 */ /* 0x000fe20008410000 */
[C---:B------:R-:W-:Y:S01]  /*1e40*/  ISETP.GT.AND P2, PT, R7.reuse, RZ, PT ;  /* 0x000000ff0700720c */ /* 0x040fe20003f44270 */
[----:B------:R-:W-:Y:S01]  /*1e50*/  FMUL.FTZ R36, R36, UR4 ;  /* 0x0000000424247c20 */ /* 0x000fe20008410000 */
[----:B------:R-:W-:Y:S01]  /*1e60*/  ISETP.GT.AND P1, PT, R7, 0x1, PT ;  /* 0x000000010700780c */ /* 0x000fe20003f24270 */
[----:B------:R-:W4:Y:S01]  /*1e70*/  MUFU.TANH R25, R25 ;  /* 0x0000001900197308 */ /* 0x000f220000002400 */
[----:B------:R-:W-:Y:S01]  /*1e80*/  FMUL.FTZ R55, R55, UR4 ;  /* 0x0000000437377c20 */ /* 0x000fe20008410000 */
[----:B------:R-:W-:Y:S01]  /*1e90*/  FMUL.FTZ R27, R27, UR4 ;  /* 0x000000041b1b7c20 */ /* 0x000fe20008410000 */
[----:B------:R-:W-:Y:S01]  /*1ea0*/  FMUL.FTZ R35, R35, UR4 ;  /* 0x0000000423237c20 */ /* 0x000fe20008410000 */
[----:B------:R-:W-:Y:S01]  /*1eb0*/  FMUL.FTZ R67, R67, UR4 ;  /* 0x0000000443437c20 */ /* 0x000fe20008410000 */
[----:B------:R-:W-:Y:S01]  /*1ec0*/  FMUL.FTZ R47, R47, UR4 ;  /* 0x000000042f2f7c20 */ /* 0x000fe20008410000 */
[----:B------:R-:W-:Y:S01]  /*1ed0*/  ISETP.GT.AND P6, PT, R7, 0x8, PT ;  /* 0x000000080700780c */ /* 0x000fe20003fc4270 */
[----:B------:R-:W-:Y:S01]  /*1ee0*/  FMUL.FTZ R37, R37, UR4 ;  /* 0x0000000425257c20 */ /* 0x000fe20008410000 */
[----:B------:R-:W-:Y:S01]  /*1ef0*/  MUFU.TANH R28, R28 ;  /* 0x0000001c001c7308 */ /* 0x000fe20000002400 */
[----:B---3--:R-:W-:Y:S01]  /*1f00*/  FSEL R9, R24, -INF , P2 ;  /* 0xff80000018097808 */ /* 0x008fe20001000000 */
[----:B------:R-:W-:Y:S01]  /*1f10*/  FMUL.FTZ R59, R59, UR4 ;  /* 0x000000043b3b7c20 */ /* 0x000fe20008410000 */
[----:B------:R-:W-:Y:S01]  /*1f20*/  FMUL.FTZ R30, R30, UR4 ;  /* 0x000000041e1e7c20 */ /* 0x000fe20008410000 */
[----:B------:R-:W-:Y:S01]  /*1f30*/  FMUL.FTZ R39, R39, UR4 ;  /* 0x0000000427277c20 */ /* 0x000fe20008410000 */
[----:B------:R-:W-:Y:S01]  /*1f40*/  FMUL.FTZ R71, R71, UR4 ;  /* 0x0000000447477c20 */ /* 0x000fe20008410000 */
[----:B------:R-:W-:Y:S01]  /*1f50*/  FMUL.FTZ R51, R51, UR4 ;  /* 0x0000000433337c20 */ /* 0x000fe20008410000 */
[----:B------:R-:W-:Y:S01]  /*1f60*/  ISETP.GT.AND P5, PT, R7, 0x9, PT ;  /* 0x000000090700780c */ /* 0x000fe20003fa4270 */
[----:B------:R-:W-:Y:S01]  /*1f70*/  MUFU.TANH R29, R29 ;  /* 0x0000001d001d7308 */ /* 0x000fe20000002400 */
[----:B----4-:R-:W-:Y:S01]  /*1f80*/  FSEL R10, R25, -INF , P1 ;  /* 0xff800000190a7808 */ /* 0x010fe20000800000 */
[----:B------:R-:W-:Y:S01]  /*1f90*/  FMUL.FTZ R40, R40, UR4 ;  /* 0x0000000428287c20 */ /* 0x000fe20008410000 */
[----:B------:R-:W-:Y:S01]  /*1fa0*/  FMUL.FTZ R63, R63, UR4 ;  /* 0x000000043f3f7c20 */ /* 0x000fe20008410000 */
[----:B------:R-:W-:Y:S01]  /*1fb0*/  FMUL.FTZ R75, R75, UR4 ;  /* 0x000000044b4b7c20 */ /* 0x000fe20008410000 */
[----:B------:R-:W-:Y:S01]  /*1fc0*/  FMNMX.FTZ R8, R9, R10, !PT ;  /* 0x0000000a09087209 */ /* 0x000fe20007810000 */
[----:B------:R-:W-:Y:S01]  /*1fd0*/  FMUL.FTZ R41, R41, UR4 ;  /* 0x0000000429297c20 */ /* 0x000fe20008410000 */
[C---:B------:R-:W-:Y:S01]  /*1fe0*/  ISETP.GT.AND P4, PT, R7.reuse, 0x10, PT ;  /* 0x000000100700780c */ /* 0x040fe20003f84270 */
[----:B------:R-:W-:Y:S01]  /*1ff0*/  MUFU.TANH R32, R32 ;  /* 0x0000002000207308 */ /* 0x000fe20000002400 */
[----:B------:R-:W-:Y:S01]  /*2000*/  FMUL.FTZ R34, R34, UR4 ;  /* 0x0000000422227c20 */ /* 0x000fe20008410000 */
[----:B------:R-:W-:Y:S01]  /*2010*/  ISETP.GT.AND P3, PT, R7, 0x11, PT ;  /* 0x000000110700780c */ /* 0x000fe20003f64270 */
[----:B------:R-:W-:Y:S01]  /*2020*/  FMUL.FTZ R44, R44, UR4 ;  /* 0x000000042c2c7c20 */ /* 0x000fe20008410000 */
[----:B------:R-:W-:Y:S01]  /*2030*/  FMUL.FTZ R38, R38, UR4 ;  /* 0x0000000426267c20 */ /* 0x000fe20008410000 */
[----:B------:R-:W-:Y:S01]  /*2040*/  FMUL.FTZ R45, R45, UR4 ;  /* 0x000000042d2d7c20 */ /* 0x000fe20008410000 */
[----:B------:R-:W-:Y:S01]  /*2050*/  FMUL.FTZ R48, R48, UR4 ;  /* 0x0000000430307c20 */ /* 0x000fe20008410000 */
[----:B------:R-:W-:Y:S01]  /*2060*/  FMUL.FTZ R42, R42, UR4 ;  /* 0x000000042a2a7c20 */ /* 0x000fe20008410000 */
[----:B-12---:R-:W1:Y:S01]  /*2070*/  MUFU.TANH R3, R26 ;  /* 0x0000001a00037308 */ /* 0x006e620000002400 */
        /* <DEDUP_REMOVED lines=28> */
[----:B------:R-:W-:Y:S01]  /*2240*/  FMUL.FTZ R80, R80, UR4 ;  /* 0x0000000450507c20 */ /* 0x000fe20008410000 */
[----:B------:R-:W-:Y:S01]  /*2250*/  FMUL.FTZ R74, R74, UR4 ;  /* 0x000000044a4a7c20 */ /* 0x000fe20008410000 */
[----:B------:R-:W-:Y:S01]  /*2260*/  FMUL.FTZ R81, R81, UR4 ;  /* 0x0000000451517c20 */ /* 0x000fe20008410000 */
[----:B------:R-:W1:Y:S01]  /*2270*/  MUFU.TANH R6, R27 ;  /* 0x0000001b00067308 */ /* 0x000e620000002400 */
[----:B---3--:R-:W-:Y:S01]  /*2280*/  FSEL R13, R13, -INF , P5 ;  /* 0xff8000000d0d7808 */ /* 0x008fe20002800000 */
[----:B------:R-:W-:Y:S01]  /*2290*/  FMUL.FTZ R84, R84, UR4 ;  /* 0x0000000454547c20 */ /* 0x000fe20008410000 */
[----:B------:R-:W-:Y:S01]  /*22a0*/  FMUL.FTZ R85, R85, UR4 ;  /* 0x0000000455557c20 */ /* 0x000fe20008410000 */
[----:B------:R-:W-:Y:S01]  /*22b0*/  ULDC UR5, c[0x0][0x988] ;  /* 0x0002620000057ab9 */ /* 0x000fe20000000800 */
[----:B------:R-:W-:Y:S01]  /*22c0*/  P2R R12, PR, RZ, 0x1 ;  /* 0x00000001ff0c7803 */ /* 0x000fe20000000000 */
[----:B------:R-:W-:Y:S01]  /*22d0*/  FMUL.FTZ R78, R78, UR4 ;  /* 0x000000044e4e7c20 */ /* 0x000fe20008410000 */
[----:B------:R-:W-:Y:S01]  /*22e0*/  FMUL.FTZ R79, R79, UR4 ;  /* 0x000000044f4f7c20 */ /* 0x000fe20008410000 */
[----:B------:R-:W-:Y:S01]  /*22f0*/  MUFU.TANH R43, R55 ;  /* 0x00000037002b7308 */ /* 0x000fe20000002400 */
[----:B------:R-:W-:Y:S01]  /*2300*/  FMUL.FTZ R82, R82, UR4 ;  /* 0x0000000452527c20 */ /* 0x000fe20008410000 */
[----:B------:R-:W-:Y:S01]  /*2310*/  FMUL.FTZ R83, R83, UR4 ;  /* 0x0000000453537c20 */ /* 0x000fe20008410000 */
[----:B------:R-:W-:Y:S01]  /*2320*/  FMUL.FTZ R86, R86, UR4 ;  /* 0x0000000456567c20 */ /* 0x000fe20008410000 */
[----:B------:R-:W-:Y:S01]  /*2330*/  FMUL.FTZ R87, R87, UR4 ;  /* 0x0000000457577c20 */ /* 0x000fe20008410000 */
[----:B------:R-:W-:-:S02]  /*2340*/  CS2R R150, SRZ ;  /* 0x0000000000967805 */ /* 0x000fc4000001ff00 */
[----:B------:R-:W-:Y:S02]  /*2350*/  CS2R R148, SRZ ;  /* 0x0000000000947805 */ /* 0x000fe4000001ff00 */
[----:B------:R-:W-:Y:S01]  /*2360*/  CS2R R146, SRZ ;  /* 0x0000000000927805 */ /* 0x000fe2000001ff00 */
[----:B------:R-:W2:Y:S01]  /*2370*/  MUFU.TANH R36, R36 ;  /* 0x0000002400247308 */ /* 0x000ea20000002400 */
[----:B-1----:R-:W-:Y:S02]  /*2380*/  FSEL R6, R6, -INF , P1 ;  /* 0xff80000006067808 */ /* 0x002fe40000800000 */
[----:B------:R-:W-:Y:S02]  /*2390*/  CS2R R144, SRZ ;  /* 0x0000000000907805 */ /* 0x000fe4000001ff00 */
[----:B------:R-:W-:-:S03]  /*23a0*/  ISETP.GT.AND P1, PT, R7, 0x19, PT ;  /* 0x000000190700780c */ /* 0x000fc60003f24270 */
[----:B------:R1:W-:Y:S08]  /*23b0*/  MUFU.TANH R55, R67 ;  /* 0x0000004300377308 */ /* 0x0003f00000002400 */
[----:B------:R-:W3:Y:S01]  /*23c0*/  MUFU.TANH R21, R35 ;  /* 0x0000002300157308 */ /* 0x000ee20000002400 */
[----:B-1----:R-:W-:Y:S02]  /*23d0*/  FSEL R67, R28, -INF , P6 ;  /* 0xff8000001c437808 */ /* 0x002fe40003000000 */
[----:B--2---:R-:W-:-:S02]  /*23e0*/  FSEL R93, R36, -INF , P2 ;  /* 0xff800000245d7808 */ /* 0x004fc40001000000 */
[----:B------:R-:W-:-:S03]  /*23f0*/  FMNMX.FTZ R8, R67, R8, !PT ;  /* 0x0000000843087209 */ /* 0x000fc60007810000 */
[----:B------:R-:W1:Y:S08]  /*2400*/  MUFU.TANH R35, R47 ;  /* 0x0000002f00237308 */ /* 0x000e700000002400 */
[----:B------:R-:W2:Y:S01]  /*2410*/  MUFU.TANH R11, R30 ;  /* 0x0000001e000b7308 */ /* 0x000ea20000002400 */
[----:B---3--:R-:W-:Y:S02]  /*2420*/  FSEL R21, R21, -INF , P3 ;  /* 0xff80000015157808 */ /* 0x008fe40001800000 */
[----:B------:R-:W-:-:S05]  /*2430*/  ISETP.GT.AND P3, PT, R7, 0x29, PT ;  /* 0x000000290700780c */ /* 0x000fca0003f64270 */
[----:B------:R-:W-:Y:S01]  /*2440*/  MUFU.TANH R47, R59 ;  /* 0x0000003b002f7308 */ /* 0x000fe20000002400 */
[----:B-1----:R-:W-:-:S07]  /*2450*/  FSEL R35, R35, -INF , P3 ;  /* 0xff80000023237808 */ /* 0x002fce0001800000 */
[----:B------:R-:W1:Y:S01]  /*2460*/  MUFU.TANH R37, R37 ;  /* 0x0000002500257308 */ /* 0x000e620000002400 */
[----:B--2---:R-:W-:Y:S02]  /*2470*/  FSEL R11, R11, -INF , P6 ;  /* 0xff8000000b0b7808 */ /* 0x004fe40003000000 */
[----:B------:R-:W-:-:S05]  /*2480*/  ISETP.GT.AND P6, PT, R7, 0x20, PT ;  /* 0x000000200700780c */ /* 0x000fca0003fc4270 */
[----:B------:R2:W-:Y:S08]  /*2490*/  MUFU.TANH R59, R71 ;  /* 0x00000047003b7308 */ /* 0x0005f00000002400 */
[----:B------:R-:W3:Y:S01]  /*24a0*/  MUFU.TANH R27, R39 ;  /* 0x00000027001b7308 */ /* 0x000ee20000002400 */
[----:B--2---:R-:W-:Y:S02]  /*24b0*/  FSEL R71, R29, -INF , P5 ;  /* 0xff8000001d477808 */ /* 0x004fe40002800000 */
[----:B-1----:R-:W-:-:S02]  /*24c0*/  FSEL R95, R37, -INF , P1 ;  /* 0xff800000255f7808 */ /* 0x002fc40000800000 */
[----:B------:R-:W-:Y:S02]  /*24d0*/  FMNMX.FTZ R8, R71, R8, !PT ;  /* 0x0000000847087209 */ /* 0x000fe40007810000 */
[----:B------:R-:W-:Y:S01]  /*24e0*/  ISETP.GT.AND P5, PT, R7, 0x21, PT ;  /* 0x000000210700780c */ /* 0x000fe20003fa4270 */
[----:B------:R-:W1:Y:S03]  /*24f0*/  MUFU.TANH R39, R51 ;  /* 0x0000003300277308 */ /* 0x000e660000002400 */
[----:B------:R-:W-:-:S05]  /*2500*/  FSEL R31, R31, -INF , P5 ;  /* 0xff8000001f1f7808 */ /* 0x000fca0002800000 */
[----:B------:R-:W-:Y:S01]  /*2510*/  MUFU.TANH R51, R63 ;  /* 0x0000003f00337308 */ /* 0x000fe20000002400 */
[----:B---3--:R-:W-:Y:S02]  /*2520*/  FSEL R27, R27, -INF , P1 ;  /* 0xff8000001b1b7808 */ /* 0x008fe40000800000 */
[----:B------:R-:W-:-:S05]  /*2530*/  ISETP.GT.AND P1, PT, R7, 0x31, PT ;  /* 0x000000310700780c */ /* 0x000fca0003f24270 */
[----:B------:R-:W2:Y:S01]  /*2540*/  MUFU.TANH R40, R40 ;  /* 0x0000002800287308 */ /* 0x000ea20000002400 */
[----:B-1----:R-:W-:-:S07]  /*2550*/  FSEL R39, R39, -INF , P1 ;  /* 0xff80000027277808 */ /* 0x002fce0000800000 */
[----:B------:R1:W-:Y:S08]  /*2560*/  MUFU.TANH R63, R75 ;  /* 0x0000004b003f7308 */ /* 0x0003f00000002400 */
[----:B------:R-:W3:Y:S01]  /*2570*/  MUFU.TANH R15, R34 ;  /* 0x00000022000f7308 */ /* 0x000ee20000002400 */
[----:B-1----:R-:W-:Y:S02]  /*2580*/  FSEL R75, R32, -INF , P4 ;  /* 0xff800000204b7808 */ /* 0x002fe40002000000 */
[----:B--2---:R-:W-:-:S02]  /*2590*/  FSEL R97, R40, -INF , P6 ;  /* 0xff80000028617808 */ /* 0x004fc40003000000 */
[----:B------:R-:W-:-:S03]  /*25a0*/  FMNMX.FTZ R8, R75, R8, !PT ;  /* 0x000000084b087209 */ /* 0x000fc60007810000 */
[----:B------:R-:W1:Y:S01]  /*25b0*/  MUFU.TANH R41, R41 ;  /* 0x0000002900297308 */ /* 0x000e620000002400 */
[----:B------:R-:W-:-:S04]  /*25c0*/  FMNMX.FTZ R8, R91, R8, !PT ;  /* 0x000000085b087209 */ /* 0x000fc80007810000 */
[----:B------:R-:W-:-:S03]  /*25d0*/  FMNMX.FTZ R8, R93, R8, !PT ;  /* 0x000000085d087209 */ /* 0x000fc60007810000 */
[----:B------:R-:W2:Y:S01]  /*25e0*/  MUFU.TANH R44, R44 ;  /* 0x0000002c002c7308 */ /* 0x000ea20000002400 */
[----:B------:R-:W-:Y:S02]  /*25f0*/  FMNMX.FTZ R8, R95, R8, !PT ;  /* 0x000000085f087209 */ /* 0x000fe40007810000 */
[----:B---3--:R-:W-:Y:S02]  /*2600*/  FSEL R15, R15, -INF , P4 ;  /* 0xff8000000f0f7808 */ /* 0x008fe40002000000 */
[----:B------:R-:W-:Y:S02]  /*2610*/  ISETP.GT.AND P4, PT, R7, 0x28, PT ;  /* 0x000000280700780c */ /* 0x000fe40003f84270 */
[----:B------:R-:W-:Y:S01]  /*2620*/  FMNMX.FTZ R8, R97, R8, !PT ;  /* 0x0000000861087209 */ /* 0x000fe20007810000 */
[----:B------:R-:W3:Y:S01]  /*2630*/  MUFU.TANH R38, R38 ;  /* 0x0000002600267308 */ /* 0x000ee20000002400 */
[----:B-1----:R-:W-:Y:S02]  /*2640*/  FSEL R99, R41, -INF , P5 ;  /* 0xff80000029637808 */ /* 0x002fe40002800000 */
[----:B------:R-:W-:-:S02]  /*2650*/  ISETP.GT.AND P5, PT, R7, 0x39, PT ;  /* 0x000000390700780c */ /* 0x000fc40003fa4270 */
[----:B------:R-:W-:Y:S02]  /*2660*/  FMNMX.FTZ R8, R99, R8, !PT ;  /* 0x0000000863087209 */ /* 0x000fe40007810000 */
[----:B------:R-:W-:Y:S01]  /*2670*/  FSEL R43, R43, -INF , P5 ;  /* 0xff8000002b2b7808 */ /* 0x000fe20002800000 */
[----:B------:R-:W1:Y:S01]  /*2680*/  MUFU.TANH R45, R45 ;  /* 0x0000002d002d7308 */ /* 0x000e620000002400 */
[----:B--2---:R-:W-:-:S04]  /*2690*/  FSEL R101, R44, -INF , P4 ;  /* 0xff8000002c657808 */ /* 0x004fc80002000000 */
[----:B------:R-:W-:-:S03]  /*26a0*/  FMNMX.FTZ R8, R101, R8, !PT ;  /* 0x0000000865087209 */ /* 0x000fc60007810000 */
[----:B------:R-:W2:Y:S01]  /*26b0*/  MUFU.TANH R48, R48 ;  /* 0x0000003000307308 */ /* 0x000ea20000002400 */
[----:B---3--:R-:W-:Y:S02]  /*26c0*/  FSEL R25, R38, -INF , P2 ;  /* 0xff80000026197808 */ /* 0x008fe40001000000 */
[----:B------:R-:W-:-:S05]  /*26d0*/  ISETP.GT.AND P2, PT, R7, 0x30, PT ;  /* 0x000000300700780c */ /* 0x000fca0003f44270 */
[----:B------:R-:W3:Y:S01]  /*26e0*/  MUFU.TANH R42, R42 ;  /* 0x0000002a002a7308 */ /* 0x000ee20000002400 */
[----:B-1----:R-:W-:Y:S02]  /*26f0*/  FSEL R103, R45, -INF , P3 ;  /* 0xff8000002d677808 */ /* 0x002fe40001800000 */
[----:B------:R-:W-:Y:S02]  /*2700*/  ISETP.GT.AND P3, PT, R7, 0x41, PT ;  /* 0x000000410700780c */ /* 0x000fe40003f64270 */
        /* <DEDUP_REMOVED lines=55> */
[----:B------:R-:W-:-:S03]  /*2a80*/  FMNMX.FTZ R8, R123, R8, !PT ;  /* 0x000000087b087209 */ /* 0x000fc60007810000 */
        /* <DEDUP_REMOVED lines=27> */
[----:B-1----:R-:W-:-:S04]  /*2c40*/  FSEL R135, R77, -INF , P5 ;  /* 0xff8000004d877808 */ /* 0x002fc80002800000 */
        /* <DEDUP_REMOVED lines=13> */
[----:B------:R-:W-:Y:S01]  /*2d20*/  MUFU.TANH R79, R79 ;  /* 0x0000004f004f7308 */ /* 0x000fe20000002400 */
[----:B---3--:R-:W-:-:S04]  /*2d30*/  FSEL R143, R85, -INF , P1 ;  /* 0xff800000558f7808 */ /* 0x008fc80000800000 */
[----:B------:R-:W-:Y:S01]  /*2d40*/  FMNMX.FTZ R14, R143, R8, !PT ;  /* 0x000000088f0e7209 */ /* 0x000fe20007810000 */
[----:B------:R-:W-:Y:S02]  /*2d50*/  IMAD.U32 R8, RZ, RZ, UR5 ;  /* 0x00000005ff087e24 */ /* 0x000fe4000f8e00ff */
[----:B------:R-:W-:Y:S01]  /*2d60*/  MUFU.TANH R82, R82 ;  /* 0x0000005200527308 */ /* 0x000fe20000002400 */
[----:B-1----:R-:W-:Y:S01]  /*2d70*/  FSEL R85, R78, -INF , P6 ;  /* 0xff8000004e557808 */ /* 0x002fe20003000000 */
[----:B------:R-:W1:Y:S06]  /*2d80*/  SHFL.BFLY PT, R7, R14, 0x2, 0x1f ;  /* 0x0c401f000e077f89 */ /* 0x000e6c00000e0000 */
[----:B------:R-:W-:Y:S08]  /*2d90*/  MUFU.TANH R83, R83 ;  /* 0x0000005300537308 */ /* 0x000ff00000002400 */
[----:B------:R-:W-:Y:S08]  /*2da0*/  MUFU.TANH R86, R86 ;  /* 0x0000005600567308 */ /* 0x000ff00000002400 */
[----:B------:R-:W2:Y:S01]  /*2db0*/  MUFU.TANH R87, R87 ;  /* 0x0000005700577308 */ /* 0x000ea20000002400 */
[----:B-1----:R-:W-:-:S05]  /*2dc0*/  FMNMX.FTZ R20, R14, R7, !PT ;  /* 0x000000070e147209 */ /* 0x002fca0007810000 */
[----:B------:R-:W1:Y:S01]  /*2dd0*/  SHFL.BFLY PT, R7, R20, 0x1, 0x1f ;  /* 0x0c201f0014077f89 */ /* 0x000e6200000e0000 */
[----:B--2---:R-:W-:Y:S02]  /*2de0*/  FSEL R87, R87, -INF , P1 ;  /* 0xff80000057577808 */ /* 0x004fe40000800000 */
[----:B-1----:R-:W-:-:S04]  /*2df0*/  FMNMX.FTZ R7, R20, R7, !PT ;  /* 0x0000000714077209 */ /* 0x002fc80007810000 */
[C---:B------:R-:W-:Y:S01]  /*2e00*/  FSETP.NEU.FTZ.AND P0, PT, R7.reuse, -INF , PT ;  /* 0xff8000000700780b */ /* 0x040fe20003f1d000 */
[----:B------:R-:W-:-:S05]  /*2e10*/  FMUL.FTZ R24, R7, R8 ;  /* 0x0000000807187220 */ /* 0x000fca0000410000 */
[----:B------:R-:W-:Y:S02]  /*2e20*/  FSEL R24, R24, RZ, P0 ;  /* 0x000000ff18187208 */ /* 0x000fe40000000000 */
[----:B------:R-:W-:-:S03]  /*2e30*/  ISETP.NE.AND P0, PT, R12, RZ, PT ;  /* 0x000000ff0c00720c */ /* 0x000fc60003f05270 */
[--C-:B------:R-:W-:Y:S01]  /*2e40*/  FFMA.FTZ R65, R10, R8, -R24.reuse ;  /* 0x000000080a417223 */ /* 0x100fe20000010818 */
[----:B------:R-:W-:Y:S01]  /*2e50*/  FMNMX.FTZ R10, R3, R6, !PT ;  /* 0x00000006030a7209 */ /* 0x000fe20007810000 */
[-CC-:B------:R-:W-:Y:S01]  /*2e60*/  FFMA.FTZ R69, R91, R8.reuse, -R24.reuse ;  /* 0x000000085b457223 */ /* 0x180fe20000010818 */
[----:B------:R-:W-:Y:S01]  /*2e70*/  FSEL R91, R79, -INF , P5 ;  /* 0xff8000004f5b7808 */ /* 0x000fe20002800000 */
        /* <DEDUP_REMOVED lines=10> */
[--C-:B------:R-:W-:Y:S01]  /*2f20*/  FFMA.FTZ R180, R9, R8, -R24.reuse ;  /* 0x0000000809b47223 */ /* 0x100fe20000010818 */
[----:B------:R-:W-:Y:S01]  /*2f30*/  FSEL R97, R86, -INF , P2 ;  /* 0xff80000056617808 */ /* 0x000fe20001000000 */
[----:B------:R-:W-:Y:S01]  /*2f40*/  MUFU.EX2 R65, R65 ;  /* 0x0000004100417308 */ /* 0x000fe20000000800 */
[----:B------:R-:W-:Y:S01]  /*2f50*/  FMNMX.FTZ R10, R21, R10, !PT ;  /* 0x0000000a150a7209 */ /* 0x000fe20007810000 */
[-CC-:B------:R-:W-:Y:S01]  /*2f60*/  FFMA.FTZ R176, R75, R8.reuse, -R24.reuse ;  /* 0x000000084bb07223 */ /* 0x180fe20000010818 */
[-CC-:B------:R-:W-:Y:S01]  /*2f70*/  FFMA.FTZ R73, R99, R8.reuse, -R24.reuse ;  /* 0x0000000863497223 */ /* 0x180fe20000010818 */
[--C-:B------:R-:W-:Y:S01]  /*2f80*/  FFMA.FTZ R174, R101, R8, -R24.reuse ;  /* 0x0000000865ae7223 */ /* 0x100fe20000010818 */
[----:B------:R-:W-:Y:S01]  /*2f90*/  FMNMX.FTZ R10, R25, R10, !PT ;  /* 0x0000000a190a7209 */ /* 0x000fe20007810000 */
[-CC-:B------:R-:W-:Y:S01]  /*2fa0*/  FFMA.FTZ R75, R103, R8.reuse, -R24.reuse ;  /* 0x00000008674b7223 */ /* 0x180fe20000010818 */
[--C-:B------:R-:W-:Y:S01]  /*2fb0*/  FFMA.FTZ R168, R105, R8, -R24.reuse ;  /* 0x0000000869a87223 */ /* 0x100fe20000010818 */
[----:B------:R-:W1:Y:S01]  /*2fc0*/  MUFU.EX2 R180, R180 ;  /* 0x000000b400b47308 */ /* 0x000e620000000800 */
[----:B------:R-:W-:Y:S01]  /*2fd0*/  FMNMX.FTZ R10, R27, R10, !PT ;  /* 0x0000000a1b0a7209 */ /* 0x000fe20007810000 */
[-CC-:B------:R-:W-:Y:S01]  /*2fe0*/  FFMA.FTZ R77, R107, R8.reuse, -R24.reuse ;  /* 0x000000086b4d7223 */ /* 0x180fe20000010818 */
[-CC-:B------:R-:W-:Y:S01]  /*2ff0*/  FFMA.FTZ R170, R109, R8.reuse, -R24.reuse ;  /* 0x000000086daa7223 */ /* 0x180fe20000010818 */
[--C-:B------:R-:W-:Y:S01]  /*3000*/  FFMA.FTZ R111, R111, R8, -R24.reuse ;  /* 0x000000086f6f7223 */ /* 0x100fe20000010818 */
[----:B------:R-:W-:Y:S01]  /*3010*/  FMNMX.FTZ R10, R29, R10, !PT ;  /* 0x0000000a1d0a7209 */ /* 0x000fe20007810000 */
[-CC-:B------:R-:W-:Y:S01]  /*3020*/  FFMA.FTZ R152, R113, R8.reuse, -R24.reuse ;  /* 0x0000000871987223 */ /* 0x180fe20000010818 */
[--C-:B------:R-:W-:Y:S01]  /*3030*/  FFMA.FTZ R81, R115, R8, -R24.reuse ;  /* 0x0000000873517223 */ /* 0x100fe20000010818 */
[----:B------:R-:W2:Y:S01]  /*3040*/  MUFU.EX2 R182, R182 ;  /* 0x000000b600b67308 */ /* 0x000ea20000000800 */
[----:B------:R-:W-:Y:S01]  /*3050*/  FMNMX.FTZ R10, R31, R10, !PT ;  /* 0x0000000a1f0a7209 */ /* 0x000fe20007810000 */
[-CC-:B------:R-:W-:Y:S01]  /*3060*/  FFMA.FTZ R154, R117, R8.reuse, -R24.reuse ;  /* 0x00000008759a7223 */ /* 0x180fe20000010818 */
[-CC-:B------:R-:W-:Y:S01]  /*3070*/  FFMA.FTZ R83, R119, R8.reuse, -R24.reuse ;  /* 0x0000000877537223 */ /* 0x180fe20000010818 */
[--C-:B------:R-:W-:Y:S01]  /*3080*/  FFMA.FTZ R156, R121, R8, -R24.reuse ;  /* 0x00000008799c7223 */ /* 0x100fe20000010818 */
[----:B------:R-:W-:Y:S01]  /*3090*/  FMNMX.FTZ R10, R33, R10, !PT ;  /* 0x0000000a210a7209 */ /* 0x000fe20007810000 */
[-CC-:B------:R-:W-:Y:S01]  /*30a0*/  FFMA.FTZ R123, R123, R8.reuse, -R24.reuse ;  /* 0x000000087b7b7223 */ /* 0x180fe20000010818 */
[--C-:B------:R-:W-:Y:S01]  /*30b0*/  FFMA.FTZ R125, R125, R8, -R24.reuse ;  /* 0x000000087d7d7223 */ /* 0x100fe20000010818 */
[----:B------:R-:W3:Y:S01]  /*30c0*/  MUFU.EX2 R67, R67 ;  /* 0x0000004300437308 */ /* 0x000ee20000000800 */
[----:B------:R-:W-:Y:S01]  /*30d0*/  FMNMX.FTZ R10, R35, R10, !PT ;  /* 0x0000000a230a7209 */ /* 0x000fe20007810000 */
[-CC-:B------:R-:W-:Y:S01]  /*30e0*/  FFMA.FTZ R127, R127, R8.reuse, -R24.reuse ;  /* 0x000000087f7f7223 */ /* 0x180fe20000010818 */
[-CC-:B------:R-:W-:Y:S01]  /*30f0*/  FFMA.FTZ R129, R129, R8.reuse, -R24.reuse ;  /* 0x0000000881817223 */ /* 0x180fe20000010818 */
[--C-:B------:R-:W-:Y:S01]  /*3100*/  FFMA.FTZ R131, R131, R8, -R24.reuse ;  /* 0x0000000883837223 */ /* 0x100fe20000010818 */
[----:B------:R-:W-:Y:S01]  /*3110*/  FMNMX.FTZ R10, R37, R10, !PT ;  /* 0x0000000a250a7209 */ /* 0x000fe20007810000 */
[-CC-:B------:R-:W-:Y:S01]  /*3120*/  FFMA.FTZ R133, R133, R8.reuse, -R24.reuse ;  /* 0x0000000885857223 */ /* 0x180fe20000010818 */
[--C-:B------:R-:W-:Y:S01]  /*3130*/  FFMA.FTZ R135, R135, R8, -R24.reuse ;  /* 0x0000000887877223 */ /* 0x100fe20000010818 */
[----:B------:R-:W4:Y:S01]  /*3140*/  MUFU.EX2 R176, R176 ;  /* 0x000000b000b07308 */ /* 0x000f220000000800 */
[----:B------:R-:W-:Y:S01]  /*3150*/  FMNMX.FTZ R10, R39, R10, !PT ;  /* 0x0000000a270a7209 */ /* 0x000fe20007810000 */
[-CC-:B------:R-:W-:Y:S01]  /*3160*/  FFMA.FTZ R137, R137, R8.reuse, -R24.reuse ;  /* 0x0000000889897223 */ /* 0x180fe20000010818 */
[-CC-:B------:R-:W-:Y:S01]  /*3170*/  FFMA.FTZ R139, R139, R8.reuse, -R24.reuse ;  /* 0x000000088b8b7223 */ /* 0x180fe20000010818 */
[--C-:B------:R-:W-:Y:S01]  /*3180*/  FFMA.FTZ R141, R141, R8, -R24.reuse ;  /* 0x000000088d8d7223 */ /* 0x100fe20000010818 */
[----:B------:R-:W-:Y:S01]  /*3190*/  FMNMX.FTZ R10, R41, R10, !PT ;  /* 0x0000000a290a7209 */ /* 0x000fe20007810000 */
[----:B------:R-:W-:Y:S01]  /*31a0*/  FFMA.FTZ R24, R143, R8, -R24 ;  /* 0x000000088f187223 */ /* 0x000fe20000010818 */
[----:B------:R-:W-:Y:S01]  /*31b0*/  ISETP.GE.AND P2, PT, R89, 0x81, PT ;  /* 0x000000815900780c */ /* 0x000fe20003f46270 */
[----:B------:R-:W5:Y:S01]  /*31c0*/  MUFU.EX2 R69, R69 ;  /* 0x0000004500457308 */ /* 0x000f620000000800 */
[----:B------:R-:W-:-:S02]  /*31d0*/  FMNMX.FTZ R10, R43, R10, !PT ;  /* 0x0000000a2b0a7209 */ /* 0x000fc40007810000 */
[----:B------:R-:W-:Y:S02]  /*31e0*/  CS2R R142, SRZ ;  /* 0x00000000008e7805 */ /* 0x000fe4000001ff00 */
[----:B------:R-:W-:Y:S02]  /*31f0*/  CS2R R120, SRZ ;  /* 0x0000000000787805 */ /* 0x000fe4000001ff00 */
[----:B------:R-:W-:Y:S02]  /*3200*/  CS2R R118, SRZ ;  /* 0x0000000000767805 */ /* 0x000fe4000001ff00 */
[----:B------:R-:W-:Y:S02]  /*3210*/  FMNMX.FTZ R10, R45, R10, !PT ;  /* 0x0000000a2d0a7209 */ /* 0x000fe40007810000 */
[----:B------:R-:W-:Y:S02]  /*3220*/  CS2R R116, SRZ ;  /* 0x0000000000747805 */ /* 0x000fe4000001ff00 */
[----:B------:R-:W-:Y:S01]  /*3230*/  CS2R R114, SRZ ;  /* 0x0000000000727805 */ /* 0x000fe2000001ff00 */
[----:B------:R-:W-:Y:S01]  /*3240*/  MUFU.EX2 R178, R178 ;  /* 0x000000b200b27308 */ /* 0x000fe20000000800 */
        /* <DEDUP_REMOVED lines=12> */
[----:B------:R-:W-:Y:S01]  /*3310*/  FMNMX.FTZ R10, R53, R10, !PT ;  /* 0x0000000a350a7209 */ /* 0x000fe20007810000 */
[----:B------:R-:W-:Y:S03]  /*3320*/  MUFU.EX2 R172, R172 ;  /* 0x000000ac00ac7308 */ /* 0x000fe60000000800 */
[----:B------:R-:W-:-:S04]  /*3330*/  FMNMX.FTZ R10, R55, R10, !PT ;  /* 0x0000000a370a7209 */ /* 0x000fc80007810000 */
        /* <DEDUP_REMOVED lines=14> */
[----:B------:R-:W-:-:S05]  /*3420*/  FMNMX.FTZ R10, R87, R10, !PT ;  /* 0x0000000a570a7209 */ /* 0x000fca0007810000 */
[----:B------:R-:W1:Y:S01]  /*3430*/  SHFL.BFLY PT, R9, R10, 0x2, 0x1f ;  /* 0x0c401f000a097f89 */ /* 0x000e6200000e0000 */
[----:B------:R-:W-:Y:S08]  /*3440*/  MUFU.EX2 R170, R170 ;  /* 0x000000aa00aa7308 */ /* 0x000ff00000000800 */
[----:B------:R2:W-:Y:S08]  /*3450*/  MUFU.EX2 R79, R111 ;  /* 0x0000006f004f7308 */ /* 0x0005f00000000800 */
[----:B------:R-:W-:Y:S01]  /*3460*/  MUFU.EX2 R152, R152 ;  /* 0x0000009800987308 */ /* 0x000fe20000000800 */
[----:B--2---:R-:W-:-:S02]  /*3470*/  CS2R R110, SRZ ;  /* 0x00000000006e7805 */ /* 0x004fc4000001ff00 */
[----:B-1----:R-:W-:-:S05]  /*3480*/  FMNMX.FTZ R12, R10, R9, !PT ;  /* 0x000000090a0c7209 */ /* 0x002fca0007810000 */
[----:B------:R-:W-:Y:S01]  /*3490*/  MUFU.EX2 R81, R81 ;  /* 0x0000005100517308 */ /* 0x000fe20000000800 */
[----:B------:R-:W1:Y:S07]  /*34a0*/  SHFL.BFLY PT, R9, R12, 0x1, 0x1f ;  /* 0x0c201f000c097f89 */ /* 0x000e6e00000e0000 */
[----:B------:R-:W-:Y:S08]  /*34b0*/  MUFU.EX2 R154, R154 ;  /* 0x0000009a009a7308 */ /* 0x000ff00000000800 */
[----:B------:R-:W-:Y:S08]  /*34c0*/  MUFU.EX2 R83, R83 ;  /* 0x0000005300537308 */ /* 0x000ff00000000800 */
[----:B------:R-:W-:Y:S01]  /*34d0*/  MUFU.EX2 R156, R156 ;  /* 0x0000009c009c7308 */ /* 0x000fe20000000800 */
[----:B-1----:R-:W-:-:S04]  /*34e0*/  FMNMX.FTZ R9, R12, R9, !PT ;  /* 0x000000090c097209 */ /* 0x002fc80007810000 */
[C---:B------:R-:W-:Y:S01]  /*34f0*/  FSETP.NEU.FTZ.AND P1, PT, R9.reuse, -INF , PT ;  /* 0xff8000000900780b */ /* 0x040fe20003f3d000 */
[----:B------:R-:W-:Y:S02]  /*3500*/  FMUL.FTZ R10, R9, R8 ;  /* 0x00000008090a7220 */ /* 0x000fe40000410000 */
[----:B------:R-:W-:Y:S03]  /*3510*/  MUFU.EX2 R123, R123 ;  /* 0x0000007b007b7308 */ /* 0x000fe60000000800 */
[----:B------:R-:W-:Y:S02]  /*3520*/  FSEL R10, R10, RZ, P1 ;  /* 0x000000ff0a0a7208 */ /* 0x000fe40000800000 */
[----:B------:R-:W-:-:S03]  /*3530*/  ISETP.NE.AND P1, PT, R18, RZ, PT ;  /* 0x000000ff1200720c */ /* 0x000fc60003f25270 */
        /* <DEDUP_REMOVED lines=15> */
[-CC-:B------:R-:W-:Y:S01]  /*3630*/  FFMA.FTZ R39, R39, R8.reuse, -R10.reuse ;  /* 0x0000000827277223 */ /* 0x180fe2000001080a */
[----:B------:R-:W2:Y:S01]  /*3640*/  MUFU.EX2 R6, R6 ;  /* 0x0000000600067308 */ /* 0x000ea20000000800 */
[----:B-1----:R-:W-:Y:S01]  /*3650*/  FADD.FTZ R3, R180, R65 ;  /* 0x00000041b4037221 */ /* 0x002fe20000010000 */
[-CC-:B------:R-:W-:Y:S01]  /*3660*/  FFMA.FTZ R41, R41, R8.reuse, -R10.reuse ;  /* 0x0000000829297223 */ /* 0x180fe2000001080a */
[-CC-:B------:R-:W-:Y:S01]  /*3670*/  FFMA.FTZ R43, R43, R8.reuse, -R10.reuse ;  /* 0x000000082b2b7223 */ /* 0x180fe2000001080a */
[-CC-:B------:R-:W-:Y:S01]  /*3680*/  FFMA.FTZ R45, R45, R8.reuse, -R10.reuse ;  /* 0x000000082d2d7223 */ /* 0x180fe2000001080a */
[----:B------:R-:W-:Y:S01]  /*3690*/  FADD.FTZ R34, R182, R3 ;  /* 0x00000003b6227221 */ /* 0x000fe20000010000 */
        /* <DEDUP_REMOVED lines=10> */
[----:B------:R3:W4:Y:S01]  /*3740*/  MUFU.EX2 R12, R13 ;  /* 0x0000000d000c7308 */ /* 0x0007220000000800 */
[----:B-----5:R-:W-:Y:S01]  /*3750*/  FADD.FTZ R3, R69, R36 ;  /* 0x0000002445037221 */ /* 0x020fe20000010000 */
[----:B--2---:R-:W-:Y:S01]  /*3760*/  FADD.FTZ R36, R181, R6 ;  /* 0x00000006b5247221 */ /* 0x004fe20000010000 */
[-CC-:B------:R-:W-:Y:S01]  /*3770*/  FFMA.FTZ R61, R61, R8.reuse, -R10.reuse ;  /* 0x000000083d3d7223 */ /* 0x180fe2000001080a */
[-CC-:B------:R-:W-:Y:S01]  /*3780*/  FFMA.FTZ R63, R63, R8.reuse, -R10.reuse ;  /* 0x000000083f3f7223 */ /* 0x180fe2000001080a */
[----:B------:R-:W-:Y:S01]  /*3790*/  FADD.FTZ R38, R178, R3 ;  /* 0x00000003b2267221 */ /* 0x000fe20000010000 */
[-CC-:B------:R-:W-:Y:S01]  /*37a0*/  FFMA.FTZ R85, R85, R8.reuse, -R10.reuse ;  /* 0x0000000855557223 */ /* 0x180fe2000001080a */
[-C--:B------:R-:W-:Y:S01]  /*37b0*/  FFMA.FTZ R91, R91, R8.reuse, -R10 ;  /* 0x000000085b5b7223 */ /* 0x080fe2000001080a */
[----:B------:R-:W2:Y:S01]  /*37c0*/  MUFU.EX2 R15, R15 ;  /* 0x0000000f000f7308 */ /* 0x000ea20000000800 */
[----:B---3--:R-:W-:Y:S01]  /*37d0*/  FADD.FTZ R13, R71, R38 ;  /* 0x00000026470d7221 */ /* 0x008fe20000010000 */
[----:B-1----:R-:W-:Y:S01]  /*37e0*/  FADD.FTZ R3, R11, R36 ;  /* 0x000000240b037221 */ /* 0x002fe20000010000 */
[-CC-:B------:R-:W-:Y:S01]  /*37f0*/  FFMA.FTZ R93, R93, R8.reuse, -R10.reuse ;  /* 0x000000085d5d7223 */ /* 0x180fe2000001080a */
[-CC-:B------:R-:W-:Y:S01]  /*3800*/  FFMA.FTZ R95, R95, R8.reuse, -R10.reuse ;  /* 0x000000085f5f7223 */ /* 0x180fe2000001080a */
[----:B------:R-:W-:Y:S01]  /*3810*/  FADD.FTZ R40, R172, R13 ;  /* 0x0000000dac287221 */ /* 0x000fe20000010000 */
[-CC-:B------:R-:W-:Y:S01]  /*3820*/  FFMA.FTZ R97, R97, R8.reuse, -R10.reuse ;  /* 0x0000000861617223 */ /* 0x180fe2000001080a */
[----:B------:R-:W-:Y:S01]  /*3830*/  FFMA.FTZ R87, R87, R8, -R10 ;  /* 0x0000000857577223 */ /* 0x000fe2000001080a */
[----:B------:R-:W1:Y:S01]  /*3840*/  MUFU.EX2 R14, R21 ;  /* 0x00000015000e7308 */ /* 0x000e620000000800 */
[----:B----4-:R-:W-:Y:S01]  /*3850*/  FADD.FTZ R38, R12, R3 ;  /* 0x000000030c267221 */ /* 0x010fe20000010000 */
[----:B------:R-:W-:Y:S01]  /*3860*/  FADD.FTZ R13, R73, R40 ;  /* 0x00000028490d7221 */ /* 0x000fe20000010000 */
[----:B------:R-:W-:-:S02]  /*3870*/  F2FP.BF16.F32.PACK_AB R181, R6, R181 ;  /* 0x000000b506b5723e */ /* 0x000fc400000010ff */
[----:B------:R-:W-:Y:S01]  /*3880*/  F2FP.BF16.F32.PACK_AB R183, R12, R11 ;  /* 0x0000000b0cb7723e */ /* 0x000fe200000010ff */
[----:B------:R-:W-:Y:S01]  /*3890*/  FADD.FTZ R40, R174, R13 ;  /* 0x0000000dae287221 */ /* 0x000fe20000010000 */
[----:B------:R-:W-:Y:S01]  /*38a0*/  F2FP.BF16.F32.PACK_AB R180, R65, R180 ;  /* 0x000000b441b4723e */ /* 0x000fe200000010ff */
[----:B------:R-:W3:Y:S01]  /*38b0*/  MUFU.EX2 R25, R25 ;  /* 0x0000001900197308 */ /* 0x000ee20000000800 */
[----:B--2---:R-:W-:Y:S01]  /*38c0*/  FADD.FTZ R3, R15, R38 ;  /* 0x000000260f037221 */ /* 0x004fe20000010000 */
[----:B------:R-:W-:Y:S02]  /*38d0*/  F2FP.BF16.F32.PACK_AB R182, R67, R182 ;  /* 0x000000b643b6723e */ /* 0x000fe400000010ff */
[----:B------:R-:W-:Y:S02]  /*38e0*/  F2FP.BF16.F32.PACK_AB R176, R69, R176 ;  /* 0x000000b045b0723e */ /* 0x000fe400000010ff */
[----:B------:R-:W-:Y:S02]  /*38f0*/  F2FP.BF16.F32.PACK_AB R178, R71, R178 ;  /* 0x000000b247b2723e */ /* 0x000fe400000010ff */
[----:B------:R-:W2:Y:S01]  /*3900*/  MUFU.EX2 R20, R27 ;  /* 0x0000001b00147308 */ /* 0x000ea20000000800 */
[----:B-1----:R-:W-:Y:S01]  /*3910*/  FADD.FTZ R38, R14, R3 ;  /* 0x000000030e267221 */ /* 0x002fe20000010000 */
[----:B------:R-:W-:Y:S01]  /*3920*/  FADD.FTZ R3, R75, R40 ;  /* 0x000000284b037221 */ /* 0x000fe20000010000 */
[----:B------:R-:W-:-:S02]  /*3930*/  F2FP.BF16.F32.PACK_AB R172, R73, R172 ;  /* 0x000000ac49ac723e */ /* 0x000fc400000010ff */
[----:B------:R-:W-:Y:S01]  /*3940*/  F2FP.BF16.F32.PACK_AB R174, R75, R174 ;  /* 0x000000ae4bae723e */ /* 0x000fe200000010ff */
[----:B------:R-:W-:Y:S01]  /*3950*/  FADD.FTZ R40, R168, R3 ;  /* 0x00000003a8287221 */ /* 0x000fe20000010000 */
[----:B------:R-:W-:Y:S01]  /*3960*/  @P1 VIADD R3, R0, 0x34840 ;  /* 0x0003484000031836 */ /* 0x000fe20000000000 */
[----:B------:R-:W1:Y:S01]  /*3970*/  MUFU.EX2 R29, R29 ;  /* 0x0000001d001d7308 */ /* 0x000e620000000800 */
[----:B---3--:R-:W-:Y:S01]  /*3980*/  FADD.FTZ R13, R25, R38 ;  /* 0x00000026190d7221 */ /* 0x008fe20000010000 */
[C---:B------:R-:W-:Y:S01]  /*3990*/  FADD.FTZ R21, R77.reuse, R40 ;  /* 0x000000284d157221 */ /* 0x040fe20000010000 */
[----:B------:R-:W-:Y:S02]  /*39a0*/  F2FP.BF16.F32.PACK_AB R168, R77, R168 ;  /* 0x000000a84da8723e */ /* 0x000fe400000010ff */
[----:B------:R-:W-:Y:S01]  /*39b0*/  @P1 PRMT R3, R22, 0x654, R3 ;  /* 0x0000065416031816 */ /* 0x000fe20000000003 */
[----:B------:R-:W-:Y:S01]  /*39c0*/  FADD.FTZ R40, R170, R21 ;  /* 0x00000015aa287221 */ /* 0x000fe20000010000 */
[----:B------:R-:W-:Y:S01]  /*39d0*/  F2FP.BF16.F32.PACK_AB R170, R79, R170 ;  /* 0x000000aa4faa723e */ /* 0x000fe200000010ff */
[----:B------:R-:W3:Y:S01]  /*39e0*/  MUFU.EX2 R26, R31 ;  /* 0x0000001f001a7308 */ /* 0x000ee20000000800 */
[----:B--2---:R-:W-:Y:S01]  /*39f0*/  FADD.FTZ R38, R20, R13 ;  /* 0x0000000d14267221 */ /* 0x004fe20000010000 */
[----:B------:R2:W-:Y:S01]  /*3a00*/  @P1 SYNCS.ARRIVE.TRANS64.RED.A1T0 RZ, [R3+URZ], RZ ;  /* 0x000000ff03ff19a7 */ /* 0x0005e2000810043f */
[----:B------:R-:W-:-:S02]  /*3a10*/  F2FP.BF16.F32.PACK_AB R177, R14, R15 ;  /* 0x0000000f0eb1723e */ /* 0x000fc400000010ff */
[----:B------:R-:W-:-:S03]  /*3a20*/  F2FP.BF16.F32.PACK_AB R179, R20, R25 ;  /* 0x0000001914b3723e */ /* 0x000fc600000010ff */
[----:B------:R-:W2:Y:S01]  /*3a30*/  MUFU.EX2 R33, R33 ;  /* 0x0000002100217308 */ /* 0x000ea20000000800 */
[----:B-1----:R-:W-:-:S07]  /*3a40*/  FADD.FTZ R13, R29, R38 ;  /* 0x000000261d0d7221 */ /* 0x002fce0000010000 */
[----:B------:R-:W1:Y:S01]  /*3a50*/  MUFU.EX2 R28, R35 ;  /* 0x00000023001c7308 */ /* 0x000e620000000800 */
[C---:B---3--:R-:W-:Y:S01]  /*3a60*/  FADD.FTZ R38, R26.reuse, R13 ;  /* 0x0000000d1a267221 */ /* 0x048fe20000010000 */
[----:B------:R-:W-:Y:S01]  /*3a70*/  FADD.FTZ R13, R79, R40 ;  /* 0x000000284f0d7221 */ /* 0x000fe20000010000 */
[----:B------:R-:W-:-:S03]  /*3a80*/  F2FP.BF16.F32.PACK_AB R173, R26, R29 ;  /* 0x0000001d1aad723e */ /* 0x000fc600000010ff */
[----:B------:R-:W-:Y:S01]  /*3a90*/  FADD.FTZ R42, R152, R13 ;  /* 0x0000000d982a7221 */ /* 0x000fe20000010000 */
[----:B------:R-:W-:Y:S01]  /*3aa0*/  F2FP.BF16.F32.PACK_AB R152, R81, R152 ;  /* 0x000000985198723e */ /* 0x000fe200000010ff */
[----:B------:R-:W3:Y:S01]  /*3ab0*/  MUFU.EX2 R37, R37 ;  /* 0x0000002500257308 */ /* 0x000ee20000000800 */
[----:B--2---:R-:W-:Y:S01]  /*3ac0*/  FADD.FTZ R3, R33, R38 ;  /* 0x0000002621037221 */ /* 0x004fe20000010000 */
[----:B------:R-:W-:-:S04]  /*3ad0*/  FADD.FTZ R13, R81, R42 ;  /* 0x0000002a510d7221 */ /* 0x000fc80000010000 */
[----:B------:R-:W-:Y:S01]  /*3ae0*/  FADD.FTZ R42, R154, R13 ;  /* 0x0000000d9a2a7221 */ /* 0x000fe20000010000 */
[C---:B------:R-:W-:Y:S01]  /*3af0*/  F2FP.BF16.F32.PACK_AB R154, R83.reuse, R154 ;  /* 0x0000009a539a723e */ /* 0x040fe200000010ff */
[----:B------:R-:W2:Y:S01]  /*3b00*/  MUFU.EX2 R30, R39 ;  /* 0x00000027001e7308 */ /* 0x000ea20000000800 */
[C---:B-1----:R-:W-:Y:S01]  /*3b10*/  FADD.FTZ R40, R28.reuse, R3 ;  /* 0x000000031c287221 */ /* 0x042fe20000010000 */
[----:B------:R-:W-:Y:S01]  /*3b20*/  FADD.FTZ R13, R83, R42 ;  /* 0x0000002a530d7221 */ /* 0x000fe20000010000 */
[----:B------:R-:W-:-:S03]  /*3b30*/  F2FP.BF16.F32.PACK_AB R175, R28, R33 ;  /* 0x000000211caf723e */ /* 0x000fc600000010ff */
[----:B------:R-:W-:Y:S01]  /*3b40*/  FADD.FTZ R42, R156, R13 ;  /* 0x0000000d9c2a7221 */ /* 0x000fe20000010000 */
[----:B------:R-:W-:Y:S01]  /*3b50*/  F2FP.BF16.F32.PACK_AB R156, R123, R156 ;  /* 0x0000009c7b9c723e */ /* 0x000fe200000010ff */
[----:B------:R-:W1:Y:S01]  /*3b60*/  MUFU.EX2 R41, R41 ;  /* 0x0000002900297308 */ /* 0x000e620000000800 */
[----:B---3--:R-:W-:Y:S01]  /*3b70*/  FADD.FTZ R3, R37, R40 ;  /* 0x0000002825037221 */ /* 0x008fe20000010000 */
[----:B------:R-:W-:Y:S01]  /*3b80*/  FADD.FTZ R42, R123, R42 ;  /* 0x0000002a7b2a7221 */ /* 0x000fe20000010000 */
[----:B------:R-:W-:-:S03]  /*3b90*/  CS2R R122, SRZ ;  /* 0x00000000007a7805 */ /* 0x000fc6000001ff00 */
[----:B------:R-:W-:Y:S02]  /*3ba0*/  FADD.FTZ R13, R125, R42 ;  /* 0x0000002a7d0d7221 */ /* 0x000fe40000010000 */
[----:B------:R-:W3:Y:S01]  /*3bb0*/  MUFU.EX2 R32, R43 ;  /* 0x0000002b00207308 */ /* 0x000ee20000000800 */
[C---:B--2---:R-:W-:Y:S01]  /*3bc0*/  FADD.FTZ R40, R30.reuse, R3 ;  /* 0x000000031e287221 */ /* 0x044fe20000010000 */
[----:B------:R-:W-:-:S06]  /*3bd0*/  F2FP.BF16.F32.PACK_AB R169, R30, R37 ;  /* 0x000000251ea9723e */ /* 0x000fcc00000010ff */
[----:B------:R-:W2:Y:S01]  /*3be0*/  MUFU.EX2 R45, R45 ;  /* 0x0000002d002d7308 */ /* 0x000ea20000000800 */
[----:B-1----:R-:W-:-:S07]  /*3bf0*/  FADD.FTZ R3, R41, R40 ;  /* 0x0000002829037221 */ /* 0x002fce0000010000 */
[----:B------:R-:W1:Y:S01]  /*3c00*/  MUFU.EX2 R34, R47 ;  /* 0x0000002f00227308 */ /* 0x000e620000000800 */
[C---:B---3--:R-:W-:Y:S01]  /*3c10*/  FADD.FTZ R40, R32.reuse, R3 ;  /* 0x0000000320287221 */ /* 0x048fe20000010000 */
[----:B------:R-:W-:-:S06]  /*3c20*/  F2FP.BF16.F32.PACK_AB R171, R32, R41 ;  /* 0x0000002920ab723e */ /* 0x000fcc00000010ff */
[----:B------:R3:W4:Y:S01]  /*3c30*/  MUFU.EX2 R158, R127 ;  /* 0x0000007f009e7308 */ /* 0x0007220000000800 */
[----:B--2---:R-:W-:-:S07]  /*3c40*/  FADD.FTZ R3, R45, R40 ;  /* 0x000000282d037221 */ /* 0x004fce0000010000 */
[----:B------:R-:W2:Y:S01]  /*3c50*/  MUFU.EX2 R49, R49 ;  /* 0x0000003100317308 */ /* 0x000ea20000000800 */
[C---:B-1----:R-:W-:Y:S01]  /*3c60*/  FADD.FTZ R40, R34.reuse, R3 ;  /* 0x0000000322287221 */ /* 0x042fe20000010000 */
[----:B------:R-:W-:Y:S02]  /*3c70*/  F2FP.BF16.F32.PACK_AB R153, R34, R45 ;  /* 0x0000002d2299723e */ /* 0x000fe400000010ff */
[----:B---3--:R-:W-:-:S04]  /*3c80*/  CS2R R126, SRZ ;  /* 0x00000000007e7805 */ /* 0x008fc8000001ff00 */
[----:B------:R-:W1:Y:S01]  /*3c90*/  MUFU.EX2 R129, R129 ;  /* 0x0000008100817308 */ /* 0x000e620000000800 */
[C---:B----4-:R-:W-:Y:S01]  /*3ca0*/  FADD.FTZ R42, R158.reuse, R13 ;  /* 0x0000000d9e2a7221 */ /* 0x050fe20000010000 */
[----:B------:R-:W-:Y:S02]  /*3cb0*/  F2FP.BF16.F32.PACK_AB R158, R158, R125 ;  /* 0x0000007d9e9e723e */ /* 0x000fe400000010ff */
[----:B------:R-:W-:-:S04]  /*3cc0*/  CS2R R124, SRZ ;  /* 0x00000000007c7805 */ /* 0x000fc8000001ff00 */
[----:B------:R-:W3:Y:S01]  /*3cd0*/  MUFU.EX2 R36, R51 ;  /* 0x0000003300247308 */ /* 0x000ee20000000800 */
[----:B--2---:R-:W-:-:S07]  /*3ce0*/  FADD.FTZ R3, R49, R40 ;  /* 0x0000002831037221 */ /* 0x004fce0000010000 */
[----:B------:R2:W4:Y:S01]  /*3cf0*/  MUFU.EX2 R160, R131 ;  /* 0x0000008300a07308 */ /* 0x0005220000000800 */
[----:B-1----:R-:W-:-:S07]  /*3d00*/  FADD.FTZ R13, R129, R42 ;  /* 0x0000002a810d7221 */ /* 0x002fce0000010000 */
[----:B------:R-:W1:Y:S01]  /*3d10*/  MUFU.EX2 R53, R53 ;  /* 0x0000003500357308 */ /* 0x000e620000000800 */
[C---:B---3--:R-:W-:Y:S01]  /*3d20*/  FADD.FTZ R42, R36.reuse, R3 ;  /* 0x00000003242a7221 */ /* 0x048fe20000010000 */
[----:B------:R-:W-:Y:S02]  /*3d30*/  F2FP.BF16.F32.PACK_AB R155, R36, R49 ;  /* 0x00000031249b723e */ /* 0x000fe400000010ff */
[----:B--2---:R-:W-:-:S04]  /*3d40*/  CS2R R130, SRZ ;  /* 0x0000000000827805 */ /* 0x004fc8000001ff00 */
[----:B------:R-:W2:Y:S01]  /*3d50*/  MUFU.EX2 R133, R133 ;  /* 0x0000008500857308 */ /* 0x000ea20000000800 */
[C---:B----4-:R-:W-:Y:S01]  /*3d60*/  FADD.FTZ R44, R160.reuse, R13 ;  /* 0x0000000da02c7221 */ /* 0x050fe20000010000 */
[----:B------:R-:W-:Y:S02]  /*3d70*/  F2FP.BF16.F32.PACK_AB R160, R160, R129 ;  /* 0x00000081a0a0723e */ /* 0x000fe400000010ff */
[----:B------:R-:W-:-:S04]  /*3d80*/  CS2R R128, SRZ ;  /* 0x0000000000807805 */ /* 0x000fc8000001ff00 */
[----:B------:R-:W3:Y:S01]  /*3d90*/  MUFU.EX2 R0, R55 ;  /* 0x0000003700007308 */ /* 0x000ee20000000800 */
[----:B-1----:R-:W-:-:S07]  /*3da0*/  FADD.FTZ R3, R53, R42 ;  /* 0x0000002a35037221 */ /* 0x002fce0000010000 */
[----:B------:R1:W4:Y:S01]  /*3db0*/  MUFU.EX2 R162, R135 ;  /* 0x0000008700a27308 */ /* 0x0003220000000800 */
[----:B--2---:R-:W-:-:S07]  /*3dc0*/  FADD.FTZ R13, R133, R44 ;  /* 0x0000002c850d7221 */ /* 0x004fce0000010000 */
[----:B------:R-:W2:Y:S01]  /*3dd0*/  MUFU.EX2 R57, R57 ;  /* 0x0000003900397308 */ /* 0x000ea20000000800 */
[C---:B---3--:R-:W-:Y:S01]  /*3de0*/  FADD.FTZ R42, R0.reuse, R3 ;  /* 0x00000003002a7221 */ /* 0x048fe20000010000 */
[----:B------:R-:W-:Y:S02]  /*3df0*/  F2FP.BF16.F32.PACK_AB R157, R0, R53 ;  /* 0x00000035009d723e */ /* 0x000fe400000010ff */
[----:B-1----:R-:W-:-:S04]  /*3e00*/  CS2R R134, SRZ ;  /* 0x0000000000867805 */ /* 0x002fc8000001ff00 */
        /* <DEDUP_REMOVED lines=18> */
[----:B------:R-:W1:Y:S01]  /*3f30*/  MUFU.EX2 R24, R24 ;  /* 0x0000001800187308 */ /* 0x000e620000000800 */
[----:B--2---:R-:W-:-:S07]  /*3f40*/  FADD.FTZ R13, R141, R46 ;  /* 0x0000002e8d0d7221 */ /* 0x004fce0000010000 */
[----:B------:R-:W2:Y:S01]  /*3f50*/  MUFU.EX2 R85, R85 ;  /* 0x0000005500557308 */ /* 0x000ea20000000800 */
[C---:B---3--:R-:W-:Y:S01]  /*3f60*/  FADD.FTZ R44, R10.reuse, R3 ;  /* 0x000000030a2c7221 */ /* 0x048fe20000010000 */
[----:B------:R-:W-:Y:S02]  /*3f70*/  F2FP.BF16.F32.PACK_AB R161, R10, R61 ;  /* 0x0000003d0aa1723e */ /* 0x000fe400000010ff */
[----:B------:R-:W-:-:S04]  /*3f80*/  MOV R10, 0x3f800000 ;  /* 0x3f800000000a7802 */ /* 0x000fc80000000f00 */
[----:B------:R3:W4:Y:S01]  /*3f90*/  MUFU.EX2 R40, R91 ;  /* 0x0000005b00287308 */ /* 0x0007220000000800 */
[C---:B-1----:R-:W-:Y:S01]  /*3fa0*/  FADD.FTZ R3, R24.reuse, R13 ;  /* 0x0000000d18037221 */ /* 0x042fe20000010000 */
[----:B------:R-:W-:Y:S02]  /*3fb0*/  F2FP.BF16.F32.PACK_AB R166, R24, R141 ;  /* 0x0000008d18a6723e */ /* 0x000fe400000010ff */
[----:B------:R-:W-:-:S04]  /*3fc0*/  CS2R R140, SRZ ;  /* 0x00000000008c7805 */ /* 0x000fc8000001ff00 */
[----:B------:R-:W1:Y:S01]  /*3fd0*/  MUFU.EX2 R93, R93 ;  /* 0x0000005d005d7308 */ /* 0x000e620000000800 */
[----:B--2---:R-:W-:Y:S01]  /*3fe0*/  FADD.FTZ R13, R85, R44 ;  /* 0x0000002c550d7221 */ /* 0x004fe20000010000 */
[----:B---3--:R-:W-:-:S06]  /*3ff0*/  CS2R R90, SRZ ;  /* 0x00000000005a7805 */ /* 0x008fcc000001ff00 */
[----:B------:R2:W3:Y:S01]  /*4000*/  MUFU.EX2 R42, R95 ;  /* 0x0000005f002a7308 */ /* 0x0004e20000000800 */
[C---:B----4-:R-:W-:Y:S01]  /*4010*/  FADD.FTZ R12, R40.reuse, R13 ;  /* 0x0000000d280c7221 */ /* 0x050fe20000010000 */
[----:B------:R-:W-:-:S06]  /*4020*/  F2FP.BF16.F32.PACK_AB R163, R40, R85 ;  /* 0x0000005528a3723e */ /* 0x000fcc00000010ff */
[----:B------:R-:W4:Y:S01]  /*4030*/  MUFU.EX2 R97, R97 ;  /* 0x0000006100617308 */ /* 0x000f220000000800 */
[----:B-1----:R-:W-:Y:S01]  /*4040*/  FADD.FTZ R11, R93, R12 ;  /* 0x0000000c5d0b7221 */ /* 0x002fe20000010000 */
[----:B--2---:R-:W-:-:S06]  /*4050*/  CS2R R94, SRZ ;  /* 0x00000000005e7805 */ /* 0x004fcc000001ff00 */
[----:B------:R-:W1:Y:S01]  /*4060*/  MUFU.EX2 R6, R87 ;  /* 0x0000005700067308 */ /* 0x000e620000000800 */
[C---:B---3--:R-:W-:Y:S01]  /*4070*/  FADD.FTZ R12, R42.reuse, R11 ;  /* 0x0000000b2a0c7221 */ /* 0x048fe20000010000 */
[----:B------:R-:W-:Y:S02]  /*4080*/  F2FP.BF16.F32.PACK_AB R165, R42, R93 ;  /* 0x0000005d2aa5723e */ /* 0x000fe400000010ff */
[----:B------:R-:W-:Y:S01]  /*4090*/  CS2R R92, SRZ ;  /* 0x00000000005c7805 */ /* 0x000fe2000001ff00 */
[----:B----4-:R-:W-:-:S04]  /*40a0*/  FADD.FTZ R11, R97, R12 ;  /* 0x0000000c610b7221 */ /* 0x010fc80000010000 */
[C---:B-1----:R-:W-:Y:S01]  /*40b0*/  FADD.FTZ R0, R6.reuse, R11 ;  /* 0x0000000b06007221 */ /* 0x042fe20000010000 */
[----:B------:R-:W-:Y:S01]  /*40c0*/  F2FP.BF16.F32.PACK_AB R167, R6, R97 ;  /* 0x0000006106a7723e */ /* 0x000fe200000010ff */
[----:B------:R-:W-:Y:S01]  /*40d0*/  IMAD.MOV.U32 R6, RZ, RZ, 0x3f800000 ;  /* 0x3f800000ff067424 */ /* 0x000fe200078e00ff */
[----:B------:R-:W-:Y:S01]  /*40e0*/  CS2R R96, SRZ ;  /* 0x0000000000607805 */ /* 0x000fe2000001ff00 */
[----:B------:R-:W-:Y:S06]  /*40f0*/  @!P2 BRA `(.L_x_136) ;  /* 0x00000028007ca947 */ /* 0x000fec0003800000 */
[----:B------:R-:W-:Y:S01]  /*4100*/  VIADD R192, R192, 0xfffffffe ;  /* 0xfffffffec0c07836 */ /* 0x000fe20000000000 */
[----:B------:R-:W-:Y:S01]  /*4110*/  MOV R151, RZ ;  /* 0x000000ff00977202 */ /* 0x000fe20000000f00 */
[----:B------:R-:W-:Y:S01]  /*4120*/  IMAD.MOV.U32 R14, RZ, RZ, R9 ;  /* 0x000000ffff0e7224 */ /* 0x000fe200078e0009 */
[----:B------:R-:W-:Y:S01]  /*4130*/  UMOV UR4, UR39 ;  /* 0x0000002700047c82 */ /* 0x000fe20008000000 */
[----:B------:R-:W-:Y:S01]  /*4140*/  IMAD.MOV.U32 R12, RZ, RZ, R7 ;  /* 0x000000ffff0c7224 */ /* 0x000fe200078e0007 */
[----:B------:R-:W-:Y:S01]  /*4150*/  UMOV UR5, UR38 ;  /* 0x0000002600057c82 */ /* 0x000fe20008000000 */
[----:B------:R-:W-:Y:S01]  /*4160*/  IMAD.MOV.U32 R6, RZ, RZ, 0x3f800000 ;  /* 0x3f800000ff067424 */ /* 0x000fe200078e00ff */
[----:B------:R-:W-:-:S06]  /*4170*/  ULDC UR6, c[0x0][0x9d8] ;  /* 0x0002760000067ab9 */ /* 0x000fcc0000000800 */
.L_x_147:
[----:B------:R-:W-:-:S04]  /*4180*/  UIADD3 UR7, UR5, 0x1, URZ ;  /* 0x0000000105077890 */ /* 0x000fc8000fffe03f */
[----:B------:R-:W-:-:S04]  /*4190*/  UISETP.NE.AND UP0, UPT, UR7, 0x2, UPT ;  /* 0x000000020700788c */ /* 0x000fc8000bf05270 */
[----:B------:R-:W-:Y:S02]  /*41a0*/  USEL UR39, URZ, 0x1, UP0 ;  /* 0x000000013f277887 */ /* 0x000fe40008000000 */
[----:B------:R-:W-:Y:S02]  /*41b0*/  USEL UR38, UR7, URZ, UP0 ;  /* 0x0000003f07267287 */ /* 0x000fe40008000000 */
[----:B------:R-:W-:Y:S01]  /*41c0*/  ULOP3.LUT UR39, UR4, UR39, URZ, 0x3c, !UPT ;  /* 0x0000002704277292 */ /* 0x000fe2000f8e3c3f */
[----:B------:R-:W-:Y:S11]  /*41d0*/  @!P0 BRA `(.L_x_137) ;  /* 0x0000000000048947 */ /* 0x000ff60003800000 */
[----:B------:R-:W-:Y:S01]  /*41e0*/  BPT.TRAP 0x1 ;  /* 0x000000040000795c */ /* 0x000fe20000300000 */
.L_x_137:
[----:B------:R-:W-:Y:S01]  /*41f0*/  ULEA UR7, UR38, UR60, 0x3 ;  /* 0x0000003c26077291 */ /* 0x000fe2000f8e183f */
[----:B------:R-:W-:-:S05]  /*4200*/  IMAD.U32 R7, RZ, RZ, UR39 ;  /* 0x00000027ff077e24 */ /* 0x000fca000f8e00ff */
[----:B------:R-:W-:-:S04]  /*4210*/  SHF.L.U32 R7, R7, 0x1f, RZ ;  /* 0x0000001f07077819 */ /* 0x000fc800000006ff */
[----:B------:R1:W2:Y:S01]  /*4220*/  SYNCS.PHASECHK.TRANS64.TRYWAIT P1, [UR7+0x34830], R7 ;  /* 0x03483007ff0075a7 */ /* 0x0002a20008020147 */
[----:B------:R-:W-:Y:S05]  /*4230*/  @!P0 BRA `(.L_x_138) ;  /* 0x0000000000048947 */ /* 0x000fea0003800000 */
[----:B------:R-:W-:Y:S01]  /*4240*/  BPT.TRAP 0x1 ;  /* 0x000000040000795c */ /* 0x000fe20000300000 */
.L_x_138:
[----:B--2---:R-:W-:Y:S05]  /*4250*/  @P1 BRA `(.L_x_139) ;  /* 0x0000000000081947 */ /* 0x004fea0003800000 */
[----:B------:R-:W2:Y:S02]  /*4260*/  SYNCS.PHASECHK.TRANS64.TRYWAIT P1, [UR7+0x34830], R7 ;  /* 0x03483007ff0075a7 */ /* 0x000ea40008020147 */
[----:B--2---:R-:W-:Y:S05]  /*4270*/  @!P1 BRA `(.L_x_140) ;  /* 0x0000007400809947 */ /* 0x004fea0003800000 */
.L_x_139:
        /* <DEDUP_REMOVED lines=139> */
.L_x_141:
[----:B------:R-:W-:Y:S01]  /*4b30*/  ULEA UR10, UR5, UR60, 0x3 ;  /* 0x0000003c050a7291 */ /* 0x000fe2000f8e183f */
[----:B------:R-:W-:-:S05]  /*4b40*/  IMAD.U32 R6, RZ, RZ, UR4 ;  /* 0x00000004ff067e24 */ /* 0x000fca000f8e00ff */
[----:B------:R-:W-:-:S04]  /*4b50*/  SHF.L.U32 R6, R6, 0x1f, RZ ;  /* 0x0000001f06067819 */ /* 0x000fc800000006ff */
[----:B------:R3:W4:Y:S01]  /*4b60*/  SYNCS.PHASECHK.TRANS64.TRYWAIT P1, [UR10+0x34850], R6 ;  /* 0x03485006ff0075a7 */ /* 0x000722000802014a */
[----:B------:R-:W-:Y:S05]  /*4b70*/  @!P0 BRA `(.L_x_142) ;  /* 0x0000000000048947 */ /* 0x000fea0003800000 */
[----:B------:R-:W-:Y:S01]  /*4b80*/  BPT.TRAP 0x1 ;  /* 0x000000040000795c */ /* 0x000fe20000300000 */
.L_x_142:
[----:B----4-:R-:W-:Y:S05]  /*4b90*/  @P1 BRA `(.L_x_143) ;  /* 0x0000000000081947 */ /* 0x010fea0003800000 */
[----:B------:R-:W4:Y:S02]  /*4ba0*/  SYNCS.PHASECHK.TRANS64.TRYWAIT P1, [UR10+0x34850], R6 ;  /* 0x03485006ff0075a7 */ /* 0x000f24000802014a */
[----:B----4-:R-:W-:Y:S05]  /*4bb0*/  @!P1 BRA `(.L_x_144) ;  /* 0x0000006c00489947 */ /* 0x010fea0003800000 */
.L_x_143:
[----:B------:R-:W-:Y:S01]  /*4bc0*/  UIADD3 UR4, UR60, 0x400, URZ ;  /* 0x000004003c047890 */ /* 0x000fe2000fffe03f */
[----:B------:R-:W-:Y:S01]  /*4bd0*/  WARPGROUP.ARRIVE ;  /* 0x00000000000079c5 */ /* 0x000fe20000000000 */
[----:B------:R-:W-:Y:S02]  /*4be0*/  UMOV UR15, 0x40000040 ;  /* 0x40000040000f7882 */ /* 0x000fe40000000000 */
[----:B------:R-:W-:-:S04]  /*4bf0*/  USHF.R.U32.HI UR4, URZ, 0x4, UR4 ;  /* 0x000000043f047899 */ /* 0x000fc80008011604 */
[----:B------:R-:W-:-:S04]  /*4c00*/  ULOP3.LUT UR4, UR4, 0x3fff, URZ, 0xc0, !UPT ;  /* 0x00003fff04047892 */ /* 0x000fc8000f8ec03f */
[----:B------:R-:W-:-:S04]  /*4c10*/  ULOP3.LUT UR4, UR4, 0x4000000, URZ, 0xfc, !UPT ;  /* 0x0400000004047892 */ /* 0x000fc8000f8efc3f */
[----:B------:R-:W-:-:S07]  /*4c20*/  ULEA UR4, UR5, UR4, 0xb ;  /* 0x0000000405047291 */ /* 0x000fce000f8e583f */
[----:B------:R-:W-:Y:S02]  /*4c30*/  UMOV UR14, UR4 ;  /* 0x00000004000e7c82 */ /* 0x000fe40008000000 */
[----:B------:R-:W-:Y:S01]  /*4c40*/  HGMMA.64x128x16.F32.BF16 R88, R180, gdesc[UR12].tnspB, R88, gsb0 ;  /* 0x41e0000cb4587df0 */ /* 0x000fe20008001858 */
[----:B------:R-:W-:Y:S01]  /*4c50*/  UIADD3 UR14, UR4, 0x80, URZ ;  /* 0x00000080040e7890 */ /* 0x000fe2000fffe03f */
[----:B------:R-:W-:Y:S01]  /*4c60*/  UMOV UR15, 0x40000040 ;  /* 0x40000040000f7882 */ /* 0x000fe20000000000 */
[----:B------:R-:W-:Y:S02]  /*4c70*/  WARPGROUP.DEPBAR.LE gsb0, 0x0 ;  /* 0x00008000000079c5 */ /* 0x000fe40000010000 */
[----:B------:R-:W-:-:S07]  /*4c80*/  WARPGROUP.ARRIVE ;  /* 0x00000000000079c5 */ /* 0x000fce0000000000 */
        /* <DEDUP_REMOVED lines=30> */
[----:B------:R-:W-:Y:S03]  /*4e70*/  HGMMA.64x128x16.F32.BF16 R88, R164, gdesc[UR12].tnspB, R88, gsb0 ;  /* 0x41e0000ca4587df0 */ /* 0x000fe60008001858 */
[----:B------:R-:W-:Y:S02]  /*4e80*/  WARPGROUP.DEPBAR.LE gsb0, 0x0 ;  /* 0x00008000000079c5 */ /* 0x000fe40000010000 */
[----:B------:R-:W-:Y:S05]  /*4e90*/  @!P0 BRA `(.L_x_145) ;  /* 0x0000000000048947 */ /* 0x000fea0003800000 */
[----:B------:R-:W-:Y:S01]  /*4ea0*/  BPT.TRAP 0x1 ;  /* 0x000000040000795c */ /* 0x000fe20000300000 */
.L_x_145:
        /* <DEDUP_REMOVED lines=14> */
[----:B------:R-:W4:Y:S01]  /*4f90*/  MUFU.TANH R155, R155 ;  /* 0x0000009b009b7308 */ /* 0x000f220000002400 */
        /* <DEDUP_REMOVED lines=8> */
[----:B-1-3--:R-:W-:Y:S01]  /*5020*/  FMNMX.FTZ R6, R153, R12, !PT ;  /* 0x0000000c99067209 */ /* 0x00afe20007810000 */
[----:B------:R-:W-:Y:S01]  /*5030*/  FMUL.FTZ R35, R43, UR6 ;  /* 0x000000062b237c20 */ /* 0x000fe20008410000 */
[----:B------:R-:W-:Y:S01]  /*5040*/  FMUL.FTZ R175, R45, UR6 ;  /* 0x000000062daf7c20 */ /* 0x000fe20008410000 */
[----:B------:R-:W-:Y:S01]  /*5050*/  FMUL.FTZ R37, R46, UR6 ;  /* 0x000000062e257c20 */ /* 0x000fe20008410000 */
[----:B------:R-:W-:Y:S01]  /*5060*/  FMUL.FTZ R177, R48, UR6 ;  /* 0x0000000630b17c20 */ /* 0x000fe20008410000 */
[----:B------:R-:W-:Y:S01]  /*5070*/  FMUL.FTZ R39, R47, UR6 ;  /* 0x000000062f277c20 */ /* 0x000fe20008410000 */
[----:B------:R-:W-:Y:S01]  /*5080*/  FMUL.FTZ R179, R49, UR6 ;  /* 0x0000000631b37c20 */ /* 0x000fe20008410000 */
[----:B------:R-:W1:Y:S01]  /*5090*/  MUFU.TANH R157, R157 ;  /* 0x0000009d009d7308 */ /* 0x000e620000002400 */
[----:B----4-:R-:W-:Y:S01]  /*50a0*/  FMNMX.FTZ R6, R155, R6, !PT ;  /* 0x000000069b067209 */ /* 0x010fe20007810000 */
[----:B------:R-:W-:Y:S01]  /*50b0*/  FMUL.FTZ R41, R50, UR6 ;  /* 0x0000000632297c20 */ /* 0x000fe20008410000 */
[----:B------:R-:W-:Y:S01]  /*50c0*/  FMUL.FTZ R181, R52, UR6 ;  /* 0x0000000634b57c20 */ /* 0x000fe20008410000 */
[----:B------:R-:W-:Y:S01]  /*50d0*/  FMUL.FTZ R43, R51, UR6 ;  /* 0x00000006332b7c20 */ /* 0x000fe20008410000 */
[----:B------:R-:W-:Y:S01]  /*50e0*/  FMUL.FTZ R183, R53, UR6 ;  /* 0x0000000635b77c20 */ /* 0x000fe20008410000 */
[----:B------:R-:W-:Y:S01]  /*50f0*/  FMUL.FTZ R45, R54, UR6 ;  /* 0x00000006362d7c20 */ /* 0x000fe20008410000 */
[----:B------:R-:W-:Y:S01]  /*5100*/  FMUL.FTZ R193, R56, UR6 ;  /* 0x0000000638c17c20 */ /* 0x000fe20008410000 */
[----:B------:R-:W3:Y:S01]  /*5110*/  MUFU.TANH R13, R13 ;  /* 0x0000000d000d7308 */ /* 0x000ee20000002400 */
[----:B--2---:R-:W-:Y:S01]  /*5120*/  FMNMX.FTZ R8, R11, R14, !PT ;  /* 0x0000000e0b087209 */ /* 0x004fe20007810000 */
[----:B------:R-:W-:Y:S01]  /*5130*/  FMUL.FTZ R47, R55, UR6 ;  /* 0x00000006372f7c20 */ /* 0x000fe20008410000 */
[----:B------:R-:W-:Y:S01]  /*5140*/  FMUL.FTZ R195, R57, UR6 ;  /* 0x0000000639c37c20 */ /* 0x000fe20008410000 */
[----:B------:R-:W-:Y:S01]  /*5150*/  FMUL.FTZ R49, R58, UR6 ;  /* 0x000000063a317c20 */ /* 0x000fe20008410000 */
[----:B------:R-:W-:Y:S01]  /*5160*/  FMUL.FTZ R197, R60, UR6 ;  /* 0x000000063cc57c20 */ /* 0x000fe20008410000 */
[----:B------:R-:W-:Y:S01]  /*5170*/  FMUL.FTZ R51, R59, UR6 ;  /* 0x000000063b337c20 */ /* 0x000fe20008410000 */
[----:B------:R-:W-:Y:S01]  /*5180*/  FMUL.FTZ R199, R61, UR6 ;  /* 0x000000063dc77c20 */ /* 0x000fe20008410000 */
[----:B------:R-:W2:Y:S01]  /*5190*/  MUFU.TANH R159, R159 ;  /* 0x0000009f009f7308 */ /* 0x000ea20000002400 */
[----:B-1----:R-:W-:Y:S01]  /*51a0*/  FMNMX.FTZ R6, R157, R6, !PT ;  /* 0x000000069d067209 */ /* 0x002fe20007810000 */
[----:B------:R-:W-:Y:S01]  /*51b0*/  FMUL.FTZ R53, R62, UR6 ;  /* 0x000000063e357c20 */ /* 0x000fe20008410000 */
[----:B------:R-:W-:Y:S01]  /*51c0*/  FMUL.FTZ R201, R64, UR6 ;  /* 0x0000000640c97c20 */ /* 0x000fe20008410000 */
[----:B------:R-:W-:Y:S01]  /*51d0*/  FMUL.FTZ R55, R63, UR6 ;  /* 0x000000063f377c20 */ /* 0x000fe20008410000 */
[----:B------:R-:W-:Y:S01]  /*51e0*/  FMUL.FTZ R203, R65, UR6 ;  /* 0x0000000641cb7c20 */ /* 0x000fe20008410000 */
[----:B------:R-:W-:Y:S01]  /*51f0*/  FMUL.FTZ R57, R66, UR6 ;  /* 0x0000000642397c20 */ /* 0x000fe20008410000 */
[----:B------:R-:W-:Y:S01]  /*5200*/  FMUL.FTZ R205, R68, UR6 ;  /* 0x0000000644cd7c20 */ /* 0x000fe20008410000 */
[----:B------:R-:W1:Y:S01]  /*5210*/  MUFU.TANH R15, R15 ;  /* 0x0000000f000f7308 */ /* 0x000e620000002400 */
[----:B---3--:R-:W-:Y:S01]  /*5220*/  FMNMX.FTZ R8, R13, R8, !PT ;  /* 0x000000080d087209 */ /* 0x008fe20007810000 */
        /* <DEDUP_REMOVED lines=26> */
[----:B------:R-:W-:-:S04]  /*53d0*/  ISETP.NE.AND P1, PT, R18, RZ, PT ;  /* 0x000000ff1200720c */ /* 0x000fc80003f25270 */
        /* <DEDUP_REMOVED lines=107> */
[----:B---3--:R-:W-:-:S05]  /*5a90*/  FMNMX.FTZ R6, R217, R6, !PT ;  /* 0x00000006d9067209 */ /* 0x008fca0007810000 */
[----:B------:R-:W3:Y:S01]  /*5aa0*/  SHFL.BFLY PT, R7, R6, 0x2, 0x1f ;  /* 0x0c401f0006077f89 */ /* 0x000ee200000e0000 */
[----:B--2---:R-:W-:-:S04]  /*5ab0*/  FMNMX.FTZ R8, R83, R8, !PT ;  /* 0x0000000853087209 */ /* 0x004fc80007810000 */
[----:B-1----:R-:W-:Y:S02]  /*5ac0*/  FMNMX.FTZ R10, R85, R8, !PT ;  /* 0x00000008550a7209 */ /* 0x002fe40007810000 */
[----:B------:R-:W1:Y:S03]  /*5ad0*/  LDC R8, c[0x0][0x988] ;  /* 0x00026200ff087b82 */ /* 0x000e660000000800 */
[----:B------:R-:W2:Y:S01]  /*5ae0*/  SHFL.BFLY PT, R9, R10, 0x2, 0x1f ;  /* 0x0c401f000a097f89 */ /* 0x000ea200000e0000 */
[----:B---3--:R-:W-:-:S05]  /*5af0*/  FMNMX.FTZ R20, R6, R7, !PT ;  /* 0x0000000706147209 */ /* 0x008fca0007810000 */
[----:B------:R-:W3:Y:S01]  /*5b00*/  SHFL.BFLY PT, R7, R20, 0x1, 0x1f ;  /* 0x0c201f0014077f89 */ /* 0x000ee200000e0000 */
[----:B--2---:R-:W-:-:S05]  /*5b10*/  FMNMX.FTZ R24, R10, R9, !PT ;  /* 0x000000090a187209 */ /* 0x004fca0007810000 */
[----:B------:R-:W2:Y:S01]  /*5b20*/  SHFL.BFLY PT, R9, R24, 0x1, 0x1f ;  /* 0x0c201f0018097f89 */ /* 0x000ea200000e0000 */
[----:B---3--:R-:W-:-:S05]  /*5b30*/  FMNMX.FTZ R7, R20, R7, !PT ;  /* 0x0000000714077209 */ /* 0x008fca0007810000 */
[----:B------:R-:W-:-:S04]  /*5b40*/  FADD.FTZ R87, -R7, R12 ;  /* 0x0000000c07577221 */ /* 0x000fc80000010100 */
[----:B-1----:R-:W-:-:S04]  /*5b50*/  FMUL.FTZ R12, R87, R8 ;  /* 0x00000008570c7220 */ /* 0x002fc80000410000 */
[----:B------:R1:W-:Y:S01]  /*5b60*/  MUFU.EX2 R10, R12 ;  /* 0x0000000c000a7308 */ /* 0x0003e20000000800 */
[----:B--2---:R-:W-:-:S05]  /*5b70*/  FMNMX.FTZ R9, R24, R9, !PT ;  /* 0x0000000918097209 */ /* 0x004fca0007810000 */
[----:B------:R-:W-:Y:S01]  /*5b80*/  FADD.FTZ R87, -R9, R14 ;  /* 0x0000000e09577221 */ /* 0x000fe20000010100 */
[-C--:B------:R-:W-:Y:S01]  /*5b90*/  FMUL.FTZ R14, R7, R8.reuse ;  /* 0x00000008070e7220 */ /* 0x080fe20000410000 */
[-C--:B-1----:R-:W-:Y:S02]  /*5ba0*/  FMUL.FTZ R12, R9, R8.reuse ;  /* 0x00000008090c7220 */ /* 0x082fe40000410000 */
[-C--:B------:R-:W-:Y:S01]  /*5bb0*/  FMUL.FTZ R6, R87, R8.reuse ;  /* 0x0000000857067220 */ /* 0x080fe20000410000 */
[-CC-:B------:R-:W-:Y:S01]  /*5bc0*/  FFMA.FTZ R87, R153, R8.reuse, -R14.reuse ;  /* 0x0000000899577223 */ /* 0x180fe2000001080e */
[-CC-:B------:R-:W-:Y:S01]  /*5bd0*/  FFMA.FTZ R170, R181, R8.reuse, -R14.reuse ;  /* 0x00000008b5aa7223 */ /* 0x180fe2000001080e */
[-C--:B------:R-:W-:Y:S01]  /*5be0*/  FFMA.FTZ R182, R157, R8.reuse, -R14 ;  /* 0x000000089db67223 */ /* 0x080fe2000001080e */
[-C--:B------:R-:W-:Y:S01]  /*5bf0*/  FFMA.FTZ R181, R11, R8.reuse, -R12 ;  /* 0x000000080bb57223 */ /* 0x080fe2000001080c */
[-CC-:B------:R-:W-:Y:S01]  /*5c00*/  FFMA.FTZ R180, R155, R8.reuse, -R14.reuse ;  /* 0x000000089bb47223 */ /* 0x180fe2000001080e */
        /* <DEDUP_REMOVED lines=27> */
[-C--:B------:R-:W-:Y:S01]  /*5dc0*/  FFMA.FTZ R199, R217, R8.reuse, -R14 ;  /* 0x00000008d9c77223 */ /* 0x080fe2000001080e */
[-CC-:B------:R-:W-:Y:S01]  /*5dd0*/  FFMA.FTZ R14, R13, R8.reuse, -R12.reuse ;  /* 0x000000080d0e7223 */ /* 0x180fe2000001080c */
[----:B------:R-:W1:Y:S01]  /*5de0*/  MUFU.EX2 R87, R87 ;  /* 0x0000005700577308 */ /* 0x000e620000000800 */
        /* <DEDUP_REMOVED lines=16> */
[----:B-1----:R-:W-:Y:S01]  /*5ef0*/  FFMA.FTZ R3, R10, R3, R87 ;  /* 0x000000030a037223 */ /* 0x002fe20000010057 */
[-CC-:B------:R-:W-:Y:S01]  /*5f00*/  FFMA.FTZ R11, R49, R8.reuse, -R12.reuse ;  /* 0x00000008310b7223 */ /* 0x180fe2000001080c */
[-CC-:B------:R-:W-:Y:S01]  /*5f10*/  FFMA.FTZ R36, R51, R8.reuse, -R12.reuse ;  /* 0x0000000833247223 */ /* 0x180fe2000001080c */
[-CC-:B------:R-:W-:Y:S01]  /*5f20*/  FFMA.FTZ R13, R53, R8.reuse, -R12.reuse ;  /* 0x00000008350d7223 */ /* 0x180fe2000001080c */
[-CC-:B------:R-:W-:Y:S01]  /*5f30*/  FFMA.FTZ R38, R55, R8.reuse, -R12.reuse ;  /* 0x0000000837267223 */ /* 0x180fe2000001080c */
[-CC-:B------:R-:W-:Y:S01]  /*5f40*/  FFMA.FTZ R67, R67, R8.reuse, -R12.reuse ;  /* 0x0000000843437223 */ /* 0x180fe2000001080c */
[-CC-:B------:R-:W-:Y:S01]  /*5f50*/  FFMA.FTZ R71, R71, R8.reuse, -R12.reuse ;  /* 0x0000000847477223 */ /* 0x180fe2000001080c */
[----:B------:R-:W1:Y:S01]  /*5f60*/  MUFU.EX2 R180, R180 ;  /* 0x000000b400b47308 */ /* 0x000e620000000800 */
[-CC-:B------:R-:W-:Y:S01]  /*5f70*/  FFMA.FTZ R75, R75, R8.reuse, -R12.reuse ;  /* 0x000000084b4b7223 */ /* 0x180fe2000001080c */
[-CC-:B------:R-:W-:Y:S01]  /*5f80*/  FFMA.FTZ R77, R77, R8.reuse, -R12.reuse ;  /* 0x000000084d4d7223 */ /* 0x180fe2000001080c */
[-CC-:B------:R-:W-:Y:S01]  /*5f90*/  FFMA.FTZ R79, R79, R8.reuse, -R12.reuse ;  /* 0x000000084f4f7223 */ /* 0x180fe2000001080c */
[----:B------:R-:W-:-:S04]  /*5fa0*/  FFMA.FTZ R83, R83, R8, -R12 ;  /* 0x0000000853537223 */ /* 0x000fc8000001080c */
[----:B------:R-:W3:Y:S01]  /*5fb0*/  MUFU.EX2 R14, R14 ;  /* 0x0000000e000e7308 */ /* 0x000ee20000000800 */
[----:B--2---:R-:W-:-:S07]  /*5fc0*/  FFMA.FTZ R15, R6, R0, R181 ;  /* 0x00000000060f7223 */ /* 0x004fce00000100b5 */
[----:B------:R-:W2:Y:S01]  /*5fd0*/  MUFU.EX2 R182, R182 ;  /* 0x000000b600b67308 */ /* 0x000ea20000000800 */
[----:B-1----:R-:W-:-:S07]  /*5fe0*/  FADD.FTZ R3, R180, R3 ;  /* 0x00000003b4037221 */ /* 0x002fce0000010000 */
[----:B------:R-:W1:Y:S01]  /*5ff0*/  MUFU.EX2 R183, R183 ;  /* 0x000000b700b77308 */ /* 0x000e620000000800 */
[----:B---3--:R-:W-:Y:S01]  /*6000*/  FADD.FTZ R0, R14, R15 ;  /* 0x0000000f0e007221 */ /* 0x008fe20000010000 */
[----:B------:R-:W-:-:S06]  /*6010*/  FFMA.FTZ R15, R57, R8, -R12 ;  /* 0x00000008390f7223 */ /* 0x000fcc000001080c */
[----:B------:R-:W3:Y:S01]  /*6020*/  MUFU.EX2 R153, R153 ;  /* 0x0000009900997308 */ /* 0x000ee20000000800 */
[----:B--2---:R-:W-:-:S07]  /*6030*/  FADD.FTZ R40, R182, R3 ;  /* 0x00000003b6287221 */ /* 0x004fce0000010000 */
[----:B------:R-:W2:Y:S01]  /*6040*/  MUFU.EX2 R20, R20 ;  /* 0x0000001400147308 */ /* 0x000ea20000000800 */
[----:B-1----:R-:W-:-:S07]  /*6050*/  FADD.FTZ R3, R183, R0 ;  /* 0x00000000b7037221 */ /* 0x002fce0000010000 */
[----:B------:R-:W1:Y:S01]  /*6060*/  MUFU.EX2 R176, R176 ;  /* 0x000000b000b07308 */ /* 0x000e620000000800 */
[----:B---3--:R-:W-:-:S07]  /*6070*/  FADD.FTZ R21, R153, R40 ;  /* 0x0000002899157221 */ /* 0x008fce0000010000 */
[----:B------:R-:W3:Y:S01]  /*6080*/  MUFU.EX2 R177, R177 ;  /* 0x000000b100b17308 */ /* 0x000ee20000000800 */
[----:B--2---:R-:W-:-:S07]  /*6090*/  FADD.FTZ R0, R20, R3 ;  /* 0x0000000314007221 */ /* 0x004fce0000010000 */
[----:B------:R-:W2:Y:S01]  /*60a0*/  MUFU.EX2 R155, R155 ;  /* 0x0000009b009b7308 */ /* 0x000ea20000000800 */
[----:B-1----:R-:W-:-:S07]  /*60b0*/  FADD.FTZ R40, R176, R21 ;  /* 0x00000015b0287221 */ /* 0x002fce0000010000 */
[----:B------:R-:W1:Y:S01]  /*60c0*/  MUFU.EX2 R24, R24 ;  /* 0x0000001800187308 */ /* 0x000e620000000800 */
[----:B---3--:R-:W-:-:S07]  /*60d0*/  FADD.FTZ R3, R177, R0 ;  /* 0x00000000b1037221 */ /* 0x008fce0000010000 */
[----:B------:R-:W3:Y:S01]  /*60e0*/  MUFU.EX2 R178, R178 ;  /* 0x000000b200b27308 */ /* 0x000ee20000000800 */
[----:B--2---:R-:W-:Y:S01]  /*60f0*/  FADD.FTZ R21, R155, R40 ;  /* 0x000000289b157221 */ /* 0x004fe20000010000 */
[----:B------:R-:W-:-:S06]  /*6100*/  FFMA.FTZ R40, R59, R8, -R12 ;  /* 0x000000083b287223 */ /* 0x000fcc000001080c */
        /* <DEDUP_REMOVED lines=21> */
[----:B-1----:R-:W-:Y:S01]  /*6260*/  FADD.FTZ R44, R174, R25 ;  /* 0x00000019ae2c7221 */ /* 0x002fe20000010000 */
[-CC-:B------:R-:W-:Y:S01]  /*6270*/  FFMA.FTZ R25, R65, R8.reuse, -R12.reuse ;  /* 0x0000000841197223 */ /* 0x180fe2000001080c */
[----:B------:R-:W-:-:S05]  /*6280*/  FFMA.FTZ R12, R85, R8, -R12 ;  /* 0x00000008550c7223 */ /* 0x000fca000001080c */
        /* <DEDUP_REMOVED lines=53> */
[----:B-1----:R-:W-:Y:S01]  /*65e0*/  FADD.FTZ R0, R42, R3 ;  /* 0x000000032a007221 */ /* 0x002fe20000010000 */
[----:B------:R-:W-:-:S04]  /*65f0*/  IMAD.U32 R3, RZ, RZ, UR7 ;  /* 0x00000007ff037e24 */ /* 0x000fc8000f8e00ff */
[----:B------:R-:W-:Y:S02]  /*6600*/  @P1 VIADD R3, R3, 0x34840 ;  /* 0x0003484003031836 */ /* 0x000fe40000000000 */
[----:B------:R-:W1:Y:S01]  /*6610*/  MUFU.EX2 R73, R73 ;  /* 0x0000004900497308 */ /* 0x000e620000000800 */
[----:B---3--:R-:W-:Y:S02]  /*6620*/  FADD.FTZ R44, R160, R27 ;  /* 0x0000001ba02c7221 */ /* 0x008fe40000010000 */
[----:B------:R-:W-:-:S04]  /*6630*/  @P1 PRMT R3, R22, 0x654, R3 ;  /* 0x0000065416031816 */ /* 0x000fc80000000003 */
[----:B------:R3:W-:Y:S01]  /*6640*/  @P1 SYNCS.ARRIVE.TRANS64.RED.A1T0 RZ, [R3+URZ], RZ ;  /* 0x000000ff03ff19a7 */ /* 0x0007e2000810043f */
[----:B------:R-:W4:Y:S01]  /*6650*/  MUFU.EX2 R67, R67 ;  /* 0x0000004300437308 */ /* 0x000f220000000800 */
[----:B--2---:R-:W-:-:S07]  /*6660*/  FADD.FTZ R0, R25, R0 ;  /* 0x0000000019007221 */ /* 0x004fce0000010000 */
[----:B------:R-:W2:Y:S01]  /*6670*/  MUFU.EX2 R162, R162 ;  /* 0x000000a200a27308 */ /* 0x000ea20000000800 */
[----:B-1----:R-:W-:-:S07]  /*6680*/  FADD.FTZ R27, R73, R44 ;  /* 0x0000002c491b7221 */ /* 0x002fce0000010000 */
[----:B------:R-:W1:Y:S01]  /*6690*/  MUFU.EX2 R71, R71 ;  /* 0x0000004700477308 */ /* 0x000e620000000800 */
[----:B----4-:R-:W-:-:S07]  /*66a0*/  FADD.FTZ R0, R67, R0 ;  /* 0x0000000043007221 */ /* 0x010fce0000010000 */
        /* <DEDUP_REMOVED lines=20> */
[----:B-1----:R-:W-:-:S03]  /*67f0*/  FADD.FTZ R3, R199, R44 ;  /* 0x0000002cc7037221 */ /* 0x002fc60000010000 */
[----:B---3--:R-:W-:Y:S01]  /*6800*/  FADD.FTZ R0, R27, R0 ;  /* 0x000000001b007221 */ /* 0x008fe20000010000 */
[----:B------:R-:W-:Y:S06]  /*6810*/  @!P0 BRA `(.L_x_146) ;  /* 0x0000000000048947 */ /* 0x000fec0003800000 */
[----:B------:R-:W-:Y:S01]  /*6820*/  BPT.TRAP 0x1 ;  /* 0x000000040000795c */ /* 0x000fe20000300000 */
.L_x_146:
[----:B------:R-:W-:Y:S01]  /*6830*/  ISETP.NE.AND P1, PT, R2, RZ, PT ;  /* 0x000000ff0200720c */ /* 0x000fe20003f25270 */
[----:B------:R-:W-:Y:S01]  /*6840*/  UMOV UR4, UR39 ;  /* 0x0000002700047c82 */ /* 0x000fe20008000000 */
[----:B------:R-:W-:Y:S01]  /*6850*/  MOV R12, UR10 ;  /* 0x0000000a000c7c02 */ /* 0x000fe20008000f00 */
[----:B------:R-:W-:Y:S01]  /*6860*/  UMOV UR5, UR38 ;  /* 0x0000002600057c82 */ /* 0x000fe20008000000 */
[----:B------:R-:W-:Y:S01]  /*6870*/  F2FP.BF16.F32.PACK_AB R181, R14, R181 ;  /* 0x000000b50eb5723e */ /* 0x000fe200000010ff */
[----:B------:R-:W-:Y:S01]  /*6880*/  IMAD.MOV.U32 R14, RZ, RZ, R9 ;  /* 0x000000ffff0e7224 */ /* 0x000fe200078e0009 */
[----:B------:R-:W-:Y:S02]  /*6890*/  F2FP.BF16.F32.PACK_AB R182, R153, R182 ;  /* 0x000000b699b6723e */ /* 0x000fe400000010ff */
[----:B------:R-:W-:Y:S02]  /*68a0*/  F2FP.BF16.F32.PACK_AB R176, R155, R176 ;  /* 0x000000b09bb0723e */ /* 0x000fe400000010ff */
[----:B------:R-:W-:-:S02]  /*68b0*/  F2FP.BF16.F32.PACK_AB R178, R157, R178 ;  /* 0x000000b29db2723e */ /* 0x000fc400000010ff */
[----:B------:R-:W-:Y:S01]  /*68c0*/  F2FP.BF16.F32.PACK_AB R172, R159, R172 ;  /* 0x000000ac9fac723e */ /* 0x000fe200000010ff */
[----:B------:R-:W-:Y:S01]  /*68d0*/  @P1 VIADD R12, R12, 0x34860 ;  /* 0x000348600c0c1836 */ /* 0x000fe20000000000 */
[----:B------:R-:W-:Y:S02]  /*68e0*/  F2FP.BF16.F32.PACK_AB R174, R161, R174 ;  /* 0x000000aea1ae723e */ /* 0x000fe400000010ff */
[----:B------:R-:W-:Y:S02]  /*68f0*/  F2FP.BF16.F32.PACK_AB R168, R163, R168 ;  /* 0x000000a8a3a8723e */ /* 0x000fe400000010ff */
[----:B------:R-:W-:Y:S02]  /*6900*/  @P1 PRMT R12, R19, 0x654, R12 ;  /* 0x00000654130c1816 */ /* 0x000fe4000000000c */
[----:B------:R-:W-:Y:S02]  /*6910*/  F2FP.BF16.F32.PACK_AB R170, R165, R170 ;  /* 0x000000aaa5aa723e */ /* 0x000fe400000010ff */
[----:B------:R1:W-:Y:S01]  /*6920*/  @P1 SYNCS.ARRIVE.TRANS64.RED.A1T0 RZ, [R12+URZ], RZ ;  /* 0x000000ff0cff19a7 */ /* 0x0003e2000810043f */
[C---:B------:R-:W-:Y:S01]  /*6930*/  ISETP.GT.AND P1, PT, R192.reuse, RZ, PT ;  /* 0x000000ffc000720c */ /* 0x040fe20003f24270 */
[----:B------:R-:W-:Y:S01]  /*6940*/  VIADD R192, R192, 0xffffffff ;  /* 0xffffffffc0c07836 */ /* 0x000fe20000000000 */
[----:B------:R-:W-:-:S02]  /*6950*/  F2FP.BF16.F32.PACK_AB R152, R167, R152 ;  /* 0x00000098a798723e */ /* 0x000fc400000010ff */
[----:B------:R-:W-:Y:S02]  /*6960*/  F2FP.BF16.F32.PACK_AB R180, R180, R87 ;  /* 0x00000057b4b4723e */ /* 0x000fe400000010ff */
[----:B------:R-:W-:Y:S01]  /*6970*/  F2FP.BF16.F32.PACK_AB R183, R20, R183 ;  /* 0x000000b714b7723e */ /* 0x000fe200000010ff */
[----:B-1----:R-:W-:Y:S01]  /*6980*/  IMAD.MOV.U32 R12, RZ, RZ, R7 ;  /* 0x000000ffff0c7224 */ /* 0x002fe200078e0007 */
[----:B------:R-:W-:Y:S02]  /*6990*/  F2FP.BF16.F32.PACK_AB R177, R24, R177 ;  /* 0x000000b118b1723e */ /* 0x000fe400000010ff */
[----:B------:R-:W-:Y:S02]  /*69a0*/  F2FP.BF16.F32.PACK_AB R179, R26, R179 ;  /* 0x000000b31ab3723e */ /* 0x000fe400000010ff */
[----:B------:R-:W-:Y:S02]  /*69b0*/  F2FP.BF16.F32.PACK_AB R173, R28, R173 ;  /* 0x000000ad1cad723e */ /* 0x000fe400000010ff */
[----:B------:R-:W-:-:S02]  /*69c0*/  F2FP.BF16.F32.PACK_AB R175, R30, R175 ;  /* 0x000000af1eaf723e */ /* 0x000fc400000010ff */
[----:B------:R-:W-:Y:S02]  /*69d0*/  F2FP.BF16.F32.PACK_AB R169, R32, R169 ;  /* 0x000000a920a9723e */ /* 0x000fe400000010ff */
[----:B------:R-:W-:Y:S02]  /*69e0*/  F2FP.BF16.F32.PACK_AB R171, R34, R171 ;  /* 0x000000ab22ab723e */ /* 0x000fe400000010ff */
        /* <DEDUP_REMOVED lines=14> */
[----:B------:R-:W-:Y:S01]  /*6ad0*/  F2FP.BF16.F32.PACK_AB R167, R27, R83 ;  /* 0x000000531ba7723e */ /* 0x000fe200000010ff */
[----:B------:R-:W-:Y:S06]  /*6ae0*/  @P1 BRA `(.L_x_147) ;  /* 0xffffffd400a41947 */ /* 0x000fec000383ffff */
.L_x_136:
        /* <DEDUP_REMOVED lines=67> */
.L_x_148:
[----:B------:R-:W-:Y:S01]  /*6f20*/  ULEA UR5, UR38, UR60, 0x3 ;  /* 0x0000003c26057291 */ /* 0x000fe2000f8e183f */
[----:B------:R-:W-:-:S04]  /*6f30*/  MOV R4, UR39 ;  /* 0x0000002700047c02 */ /* 0x000fc80008000f00 */
[----:B------:R-:W-:-:S04]  /*6f40*/  SHF.L.U32 R4, R4, 0x1f, RZ ;  /* 0x0000001f04047819 */ /* 0x000fc800000006ff */
[----:B------:R1:W2:Y:S01]  /*6f50*/  SYNCS.PHASECHK.TRANS64.TRYWAIT P1, [UR5+0x34850], R4 ;  /* 0x03485004ff0075a7 */ /* 0x0002a20008020145 */
[----:B------:R-:W-:Y:S05]  /*6f60*/  @!P0 BRA `(.L_x_149) ;  /* 0x0000000000048947 */ /* 0x000fea0003800000 */
[----:B------:R-:W-:Y:S01]  /*6f70*/  BPT.TRAP 0x1 ;  /* 0x000000040000795c */ /* 0x000fe20000300000 */
.L_x_149:
[----:B--2---:R-:W-:Y:S05]  /*6f80*/  @P1 BRA `(.L_x_150) ;  /* 0x0000000000081947 */ /* 0x004fea0003800000 */
[----:B------:R-:W2:Y:S02]  /*6f90*/  SYNCS.PHASECHK.TRANS64.TRYWAIT P1, [UR5+0x34850], R4 ;  /* 0x03485004ff0075a7 */ /* 0x000ea40008020145 */
[----:B--2---:R-:W-:Y:S05]  /*6fa0*/  @!P1 BRA `(.L_x_151) ;  /* 0x0000004800649947 */ /* 0x004fea0003800000 */
.L_x_150:
[----:B------:R-:W-:Y:S01]  /*6fb0*/  UIADD3 UR4, UR60, 0x400, URZ ;  /* 0x000004003c047890 */ /* 0x000fe2000fffe03f */
[----:B------:R-:W-:Y:S01]  /*6fc0*/  WARPGROUP.ARRIVE ;  /* 0x00000000000079c5 */ /* 0x000fe20000000000 */
[----:B------:R-:W-:Y:S01]  /*6fd0*/  UMOV UR7, 0x40000040 ;  /* 0x4000004000077882 */ /* 0x000fe20000000000 */
[----:B-12---:R-:W1:Y:S01]  /*6fe0*/  SHFL.BFLY PT, R4, R3, 0x2, 0x1f ;  /* 0x0c401f0003047f89 */ /* 0x006e6200000e0000 */
[----:B------:R-:W-:Y:S01]  /*6ff0*/  USHF.R.U32.HI UR4, URZ, 0x4, UR4 ;  /* 0x000000043f047899 */ /* 0x000fe20008011604 */
[----:B------:R-:W-:Y:S02]  /*7000*/  IMAD.MOV.U32 R12, RZ, RZ, RZ ;  /* 0x000000ffff0c7224 */ /* 0x000fe400078e00ff */
[----:B------:R-:W2:Y:S01]  /*7010*/  SHFL.BFLY PT, R5, R0, 0x2, 0x1f ;  /* 0x0c401f0000057f89 */ /* 0x000ea200000e0000 */
[----:B------:R-:W-:-:S04]  /*7020*/  ULOP3.LUT UR4, UR4, 0x3fff, URZ, 0xc0, !UPT ;  /* 0x00003fff04047892 */ /* 0x000fc8000f8ec03f */
[----:B------:R-:W-:-:S04]  /*7030*/  ULOP3.LUT UR4, UR4, 0x4000000, URZ, 0xfc, !UPT ;  /* 0x0400000004047892 */ /* 0x000fc8000f8efc3f */
[----:B------:R-:W-:-:S07]  /*7040*/  ULEA UR4, UR38, UR4, 0xb ;  /* 0x0000000426047291 */ /* 0x000fce000f8e583f */
[----:B------:R-:W-:Y:S02]  /*7050*/  UMOV UR6, UR4 ;  /* 0x0000000400067c82 */ /* 0x000fe40008000000 */
[----:B------:R-:W-:Y:S01]  /*7060*/  HGMMA.64x128x16.F32.BF16 R24, R180, gdesc[UR4].tnspB, R24, gsb0 ;  /* 0x41e00004b4187df0 */ /* 0x000fe20008001818 */
[----:B------:R-:W-:Y:S01]  /*7070*/  UIADD3 UR6, UR4, 0x80, URZ ;  /* 0x0000008004067890 */ /* 0x000fe2000fffe03f */
[----:B-1----:R-:W-:Y:S01]  /*7080*/  FADD.FTZ R4, R4, R3 ;  /* 0x0000000304047221 */ /* 0x002fe20000010000 */
[----:B------:R-:W-:Y:S01]  /*7090*/  UMOV UR7, 0x40000040 ;  /* 0x4000004000077882 */ /* 0x000fe20000000000 */
[----:B------:R-:W-:Y:S02]  /*70a0*/  IMAD.MOV.U32 R3, RZ, RZ, -0x800000 ;  /* 0xff800000ff037424 */ /* 0x000fe400078e00ff */
[----:B--2---:R-:W-:Y:S01]  /*70b0*/  FADD.FTZ R6, R5, R0 ;  /* 0x0000000005067221 */ /* 0x004fe20000010000 */
[----:B------:R-:W-:Y:S01]  /*70c0*/  IMAD.MOV.U32 R0, RZ, RZ, -0x800000 ;  /* 0xff800000ff007424 */ /* 0x000fe200078e00ff */
[----:B------:R-:W1:Y:S04]  /*70d0*/  SHFL.BFLY PT, R5, R4, 0x1, 0x1f ;  /* 0x0c201f0004057f89 */ /* 0x000e6800000e0000 */
[----:B------:R-:W2:Y:S01]  /*70e0*/  SHFL.BFLY PT, R11, R6, 0x1, 0x1f ;  /* 0x0c201f00060b7f89 */ /* 0x000ea200000e0000 */
[----:B-1----:R-:W-:Y:S01]  /*70f0*/  FADD.FTZ R14, R4, R5 ;  /* 0x00000005040e7221 */ /* 0x002fe20000010000 */
[----:B------:R-:W-:-:S02]  /*7100*/  IMAD.MOV.U32 R5, RZ, RZ, RZ ;  /* 0x000000ffff057224 */ /* 0x000fc400078e00ff */
[----:B--2---:R-:W-:Y:S02]  /*7110*/  FADD.FTZ R15, R6, R11 ;  /* 0x0000000b060f7221 */ /* 0x004fe40000010000 */
[----:B------:R-:W-:-:S03]  /*7120*/  FSETP.NE.FTZ.AND P1, PT, R14, RZ, PT ;  /* 0x000000ff0e00720b */ /* 0x000fc60003f35000 */
[----:B------:R-:W-:-:S10]  /*7130*/  FSETP.NE.FTZ.AND P2, PT, R15, RZ, PT ;  /* 0x000000ff0f00720b */ /* 0x000fd40003f55000 */
[----:B------:R-:W1:Y:S01]  /*7140*/  @P1 MUFU.LG2 R10, R14 ;  /* 0x0000000e000a1308 */ /* 0x000e620000000c00 */
[C---:B------:R-:W-:Y:S02]  /*7150*/  @P1 FMUL.FTZ R4, R8.reuse, 0.69314718246459960938 ;  /* 0x3f31721808041820 */ /* 0x040fe40000410000 */
[----:B------:R-:W-:-:S05]  /*7160*/  @P2 FMUL.FTZ R21, R8, 0.69314718246459960938 ;  /* 0x3f31721808152820 */ /* 0x000fca0000410000 */
[----:B------:R-:W2:Y:S08]  /*7170*/  @P2 MUFU.LG2 R13, R15 ;  /* 0x0000000f000d2308 */ /* 0x000eb00000000c00 */
[----:B------:R3:W4:Y:S01]  /*7180*/  @P1 MUFU.RCP R5, R14 ;  /* 0x0000000e00051308 */ /* 0x0007220000001000 */
[----:B-1----:R-:W-:-:S04]  /*7190*/  @P1 FMUL.FTZ R11, R10, 0.69314718246459960938 ;  /* 0x3f3172180a0b1820 */ /* 0x002fc80000410000 */
[----:B------:R-:W-:-:S03]  /*71a0*/  @P1 FFMA.FTZ R3, R4, R7, R11 ;  /* 0x0000000704031223 */ /* 0x000fc6000001000b */
[----:B------:R3:W1:Y:S01]  /*71b0*/  @P2 MUFU.RCP R12, R15 ;  /* 0x0000000f000c2308 */ /* 0x0006620000001000 */
[----:B--2---:R-:W-:-:S04]  /*71c0*/  @P2 FMUL.FTZ R6, R13, 0.69314718246459960938 ;  /* 0x3f3172180d062820 */ /* 0x004fc80000410000 */
[----:B------:R-:W-:Y:S01]  /*71d0*/  @P2 FFMA.FTZ R0, R21, R9, R6 ;  /* 0x0000000915002223 */ /* 0x000fe20000010006 */
[----:B------:R-:W-:Y:S02]  /*71e0*/  WARPGROUP.DEPBAR.LE gsb0, 0x0 ;  /* 0x00008000000079c5 */ /* 0x000fe40000010000 */
[----:B------:R-:W-:-:S06]  /*71f0*/  WARPGROUP.ARRIVE ;  /* 0x00000000000079c5 */ /* 0x000fcc0000000000 */
        /* <DEDUP_REMOVED lines=31> */
[----:B------:R-:W-:Y:S03]  /*73f0*/  HGMMA.64x128x16.F32.BF16 R24, R164, gdesc[UR4].tnspB, R24, gsb0 ;  /* 0x41e00004a4187df0 */ /* 0x000fe60008001818 */
[----:B------:R-:W-:Y:S02]  /*7400*/  WARPGROUP.DEPBAR.LE gsb0, 0x0 ;  /* 0x00008000000079c5 */ /* 0x000fe40000010000 */
[----:B-1-34-:R-:W-:Y:S05]  /*7410*/  @!P0 BRA `(.L_x_152) ;  /* 0x0000000000048947 */ /* 0x01afea0003800000 */
[----:B------:R-:W-:Y:S01]  /*7420*/  BPT.TRAP 0x1 ;  /* 0x000000040000795c */ /* 0x000fe20000300000 */
.L_x_152:
[----:B------:R-:W-:Y:S01]  /*7430*/  ISETP.NE.AND P3, PT, R2, RZ, PT ;  /* 0x000000ff0200720c */ /* 0x000fe20003f65270 */
        /* <DEDUP_REMOVED lines=32> */
[----:B------:R-:W-:Y:S01]  /*7640*/  IADD3 R5, P0, R16, 0x20, RZ ;  /* 0x0000002010057810 */ /* 0x000fe20007f1e0ff */
[-C--:B------:R-:W-:Y:S01]  /*7650*/  FMUL.FTZ R8, R26, R12.reuse ;  /* 0x0000000c1a087220 */ /* 0x080fe20000410000 */
[----:B------:R-:W-:Y:S01]  /*7660*/  MOV R4, UR5 ;  /* 0x0000000500047c02 */ /* 0x000fe20008000f00 */
[-C--:B------:R-:W-:Y:S01]  /*7670*/  FMUL.FTZ R27, R27, R12.reuse ;  /* 0x0000000c1b1b7220 */ /* 0x080fe20000410000 */
[----:B------:R-:W-:Y:S01]  /*7680*/  LOP3.LUT R26, R5, 0x380, RZ, 0xc0, !PT ;  /* 0x00000380051a7812 */ /* 0x000fe200078ec0ff */
[----:B------:R-:W-:Y:S01]  /*7690*/  UIADD3 UR35, -UR36, URZ, URZ ;  /* 0x0000003f24237290 */ /* 0x000fe2000fffe13f */
[----:B------:R-:W-:Y:S01]  /*76a0*/  IADD3 R9, P1, R16, 0x40, RZ ;  /* 0x0000004010097810 */ /* 0x000fe20007f3e0ff */
[----:B------:R-:W-:Y:S01]  /*76b0*/  @P3 VIADD R4, R4, 0x34860 ;  /* 0x0003486004043836 */ /* 0x000fe20000000000 */
[----:B------:R-:W-:Y:S01]  /*76c0*/  SHF.R.U64 R26, R26, 0x3, RZ ;  /* 0x000000031a1a7819 */ /* 0x000fe200000012ff */
[----:B------:R-:W-:Y:S01]  /*76d0*/  ULDC UR4, c[0x0][0xdb4] ;  /* 0x00036d0000047ab9 */ /* 0x000fe20000000800 */
[----:B------:R-:W-:Y:S01]  /*76e0*/  IADD3 R15, P6, R16, 0x4000, RZ ;  /* 0x00004000100f7810 */ /* 0x000fe20007fde0ff */
[----:B------:R-:W-:Y:S01]  /*76f0*/  UIMAD UR35, UR4, UR35, UR61 ;  /* 0x00000023042372a4 */ /* 0x000fe2000f8e023d */
[----:B------:R-:W-:Y:S01]  /*7700*/  LOP3.LUT R26, R26, R5, RZ, 0x3c, !PT ;  /* 0x000000051a1a7212 */ /* 0x000fe200078e3cff */
[----:B------:R-:W-:Y:S01]  /*7710*/  UIADD3 UR34, -UR61, URZ, URZ ;  /* 0x0000003f3d227290 */ /* 0x000fe2000fffe13f */
[----:B------:R-:W-:Y:S01]  /*7720*/  LOP3.LUT R5, R16, 0x380, RZ, 0xc0, !PT ;  /* 0x0000038010057812 */ /* 0x000fe200078ec0ff */
[-C--:B------:R-:W-:Y:S01]  /*7730*/  FMUL.FTZ R7, R31, R12.reuse ;  /* 0x0000000c1f077220 */ /* 0x080fe20000410000 */
[----:B------:R-:W-:Y:S01]  /*7740*/  @P3 PRMT R4, R19, 0x654, R4 ;  /* 0x0000065413043816 */ /* 0x000fe20000000004 */
[-C--:B------:R-:W-:Y:S01]  /*7750*/  FMUL.FTZ R30, R30, R12.reuse ;  /* 0x0000000c1e1e7220 */ /* 0x080fe20000410000 */
[----:B------:R-:W-:Y:S01]  /*7760*/  SHF.R.U64 R5, R5, 0x3, RZ ;  /* 0x0000000305057819 */ /* 0x000fe200000012ff */
[----:B------:R-:W-:Y:S01]  /*7770*/  ULDC UR5, c[0x0][0xda8] ;  /* 0x00036a0000057ab9 */ /* 0x000fe20000000800 */
[----:B------:R-:W-:Y:S01]  /*7780*/  LOP3.LUT R24, R9, 0x380, RZ, 0xc0, !PT ;  /* 0x0000038009187812 */ /* 0x000fe200078ec0ff */
[----:B------:R1:W-:Y:S01]  /*7790*/  @P3 SYNCS.ARRIVE.TRANS64.RED.A1T0 RZ, [R4+URZ], RZ ;  /* 0x000000ff04ff39a7 */ /* 0x0003e2000810043f */
[----:B------:R-:W-:Y:S01]  /*77a0*/  LOP3.LUT R14, R15, 0x380, RZ, 0xc0, !PT ;  /* 0x000003800f0e7812 */ /* 0x000fe200078ec0ff */
[----:B------:R-:W-:Y:S01]  /*77b0*/  USHF.R.S32.HI UR4, URZ, 0x1f, UR35 ;  /* 0x0000001f3f047899 */ /* 0x000fe20008011423 */
[----:B------:R-:W-:Y:S01]  /*77c0*/  SHF.R.U64 R24, R24, 0x3, RZ ;  /* 0x0000000318187819 */ /* 0x000fe200000012ff */
[----:B------:R-:W-:Y:S01]  /*77d0*/  ULDC.64 UR8, c[0x0][0xb70] ;  /* 0x0002dc0000087ab9 */ /* 0x000fe20000000a00 */
[----:B------:R-:W-:Y:S01]  /*77e0*/  SHF.R.U64 R14, R14, 0x3, RZ ;  /* 0x000000030e0e7819 */ /* 0x000fe200000012ff */
[-C--:B------:R-:W-:Y:S01]  /*77f0*/  FMUL.FTZ R35, R35, R12.reuse ;  /* 0x0000000c23237220 */ /* 0x080fe20000410000 */
[----:B------:R-:W-:Y:S01]  /*7800*/  LOP3.LUT R24, R24, R9, RZ, 0x3c, !PT ;  /* 0x0000000918187212 */ /* 0x000fe200078e3cff */
[----:B------:R-:W-:Y:S01]  /*7810*/  FMUL.FTZ R34, R34, R12 ;  /* 0x0000000c22227220 */ /* 0x000fe20000410000 */
[----:B-1----:R-:W-:Y:S01]  /*7820*/  LOP3.LUT R4, R5, R16, RZ, 0x3c, !PT ;  /* 0x0000001005047212 */ /* 0x002fe200078e3cff */
[--C-:B------:R-:W-:Y:S01]  /*7830*/  IMAD.MOV.U32 R5, RZ, RZ, R17.reuse ;  /* 0x000000ffff057224 */ /* 0x100fe200078e0011 */
[----:B------:R-:W-:Y:S01]  /*7840*/  IADD3 R21, P2, R16, 0x60, RZ ;  /* 0x0000006010157810 */ /* 0x000fe20007f5e0ff */
[----:B------:R-:W-:Y:S01]  /*7850*/  FMUL.FTZ R39, R39, R12 ;  /* 0x0000000c27277220 */ /* 0x000fe20000410000 */
[----:B------:R-:W-:Y:S01]  /*7860*/  LOP3.LUT R14, R14, R15, RZ, 0x3c, !PT ;  /* 0x0000000f0e0e7212 */ /* 0x000fe200078e3cff */
[--C-:B------:R-:W-:Y:S01]  /*7870*/  IMAD.X R15, RZ, RZ, R17.reuse, P6 ;  /* 0x000000ffff0f7224 */ /* 0x100fe200030e0611 */
[----:B------:R-:W-:Y:S01]  /*7880*/  MOV R9, R4 ;  /* 0x0000000400097202 */ /* 0x000fe20000000f00 */
[----:B------:R-:W-:Y:S01]  /*7890*/  FMUL.FTZ R38, R38, R12 ;  /* 0x0000000c26267220 */ /* 0x000fe20000410000 */
[----:B------:R-:W-:Y:S01]  /*78a0*/  F2FP.BF16.F32.PACK_AB R5, R27, R8 ;  /* 0x000000081b05723e */ /* 0x000fe200000010ff */
[--C-:B------:R-:W-:Y:S01]  /*78b0*/  IMAD.X R27, RZ, RZ, R17.reuse, P0 ;  /* 0x000000ffff1b7224 */ /* 0x100fe200000e0611 */
[----:B------:R-:W-:Y:S01]  /*78c0*/  R2UR UR6, R186 ;  /* 0x00000000ba0672ca */ /* 0x000fe200000e0000 */
[----:B------:R-:W-:Y:S01]  /*78d0*/  FMUL.FTZ R43, R43, R12 ;  /* 0x0000000c2b2b7220 */ /* 0x000fe20000410000 */
[----:B------:R-:W-:Y:S01]  /*78e0*/  F2FP.BF16.F32.PACK_AB R4, R25, R6 ;  /* 0x000000061904723e */ /* 0x000fe200000010ff */
[-C--:B------:R-:W-:Y:S01]  /*78f0*/  FMUL.FTZ R42, R42, R12.reuse ;  /* 0x0000000c2a2a7220 */ /* 0x080fe20000410000 */
[----:B------:R-:W-:Y:S01]  /*7900*/  LOP3.LUT R20, R21, 0x380, RZ, 0xc0, !PT ;  /* 0x0000038015147812 */ /* 0x000fe200078ec0ff */
[-C--:B------:R-:W-:Y:S01]  /*7910*/  FMUL.FTZ R47, R47, R12.reuse ;  /* 0x0000000c2f2f7220 */ /* 0x080fe20000410000 */
[----:B------:R-:W-:Y:S01]  /*7920*/  IADD3 R11, P4, R16, 0x4040, RZ ;  /* 0x00004040100b7810 */ /* 0x000fe20007f9e0ff */
[----:B------:R-:W-:Y:S01]  /*7930*/  FMUL.FTZ R46, R46, R12 ;  /* 0x0000000c2e2e7220 */ /* 0x000fe20000410000 */
[----:B------:R-:W-:Y:S01]  /*7940*/  F2FP.BF16.F32.PACK_AB R6, R29, R28 ;  /* 0x0000001c1d06723e */ /* 0x000fe200000010ff */
[----:B------:R-:W-:Y:S01]  /*7950*/  FMUL.FTZ R51, R51, R12 ;  /* 0x0000000c33337220 */ /* 0x000fe20000410000 */
[----:B------:R-:W-:Y:S01]  /*7960*/  MOV R29, R26 ;  /* 0x0000001a001d7202 */ /* 0x000fe20000000f00 */
[----:B------:R-:W-:Y:S01]  /*7970*/  FMUL.FTZ R50, R50, R12 ;  /* 0x0000000c32327220 */ /* 0x000fe20000410000 */
[----:B------:R-:W-:Y:S01]  /*7980*/  MOV R26, R14 ;  /* 0x0000000e001a7202 */ /* 0x000fe20000000f00 */
[----:B------:R-:W-:Y:S01]  /*7990*/  UIMAD UR34, UR5, UR34, UR6 ;  /* 0x00000022052272a4 */ /* 0x000fe2000f8e0206 */
[----:B------:R-:W1:Y:S01]  /*79a0*/  LDC.64 R14, c[0x0][0xb78] ;  /* 0x0002de00ff0e7b82 */ /* 0x000e620000000a00 */
[----:B------:R-:W-:Y:S01]  /*79b0*/  SHF.R.U64 R20, R20, 0x3, RZ ;  /* 0x0000000314147819 */ /* 0x000fe200000012ff */
[----:B------:R-:W-:Y:S01]  /*79c0*/  UIMAD UR6, UR4, UR8, URZ ;  /* 0x00000008040672a4 */ /* 0x000fe2000f8e023f */
[----:B------:R-:W-:Y:S01]  /*79d0*/  LOP3.LUT R10, R11, 0x380, RZ, 0xc0, !PT ;  /* 0x000003800b0a7812 */ /* 0x000fe200078ec0ff */
[----:B------:R-:W-:Y:S01]  /*79e0*/  USHF.L.U32 UR34, UR34, 0x7, URZ ;  /* 0x0000000722227899 */ /* 0x000fe2000800063f */
[----:B------:R-:W-:Y:S01]  /*79f0*/  LOP3.LUT R20, R20, R21, RZ, 0x3c, !PT ;  /* 0x0000001514147212 */ /* 0x000fe200078e3cff */
[-C--:B------:R-:W-:Y:S01]  /*7a00*/  FMUL.FTZ R55, R55, R12.reuse ;  /* 0x0000000c37377220 */ /* 0x080fe20000410000 */
[----:B------:R-:W-:Y:S01]  /*7a10*/  SHF.R.U64 R10, R10, 0x3, RZ ;  /* 0x000000030a0a7819 */ /* 0x000fe200000012ff */
[-C--:B------:R-:W-:Y:S01]  /*7a20*/  FMUL.FTZ R54, R54, R12.reuse ;  /* 0x0000000c36367220 */ /* 0x080fe20000410000 */
[----:B------:R-:W-:Y:S01]  /*7a30*/  IADD3 R21, P3, R16, 0x4060, RZ ;  /* 0x0000406010157810 */ /* 0x000fe20007f7e0ff */
[-C--:B------:R-:W-:Y:S01]  /*7a40*/  FMUL.FTZ R59, R59, R12.reuse ;  /* 0x0000000c3b3b7220 */ /* 0x080fe20000410000 */
[----:B------:R-:W-:Y:S01]  /*7a50*/  LOP3.LUT R10, R10, R11, RZ, 0x3c, !PT ;  /* 0x0000000b0a0a7212 */ /* 0x000fe200078e3cff */
[-C--:B------:R-:W-:Y:S01]  /*7a60*/  FMUL.FTZ R58, R58, R12.reuse ;  /* 0x0000000c3a3a7220 */ /* 0x080fe20000410000 */
[----:B------:R-:W-:Y:S01]  /*7a70*/  LOP3.LUT R11, R21, 0x380, RZ, 0xc0, !PT ;  /* 0x00000380150b7812 */ /* 0x000fe200078ec0ff */
[-C--:B------:R-:W-:Y:S01]  /*7a80*/  FMUL.FTZ R63, R63, R12.reuse ;  /* 0x0000000c3f3f7220 */ /* 0x080fe20000410000 */
[----:B------:R-:W-:Y:S01]  /*7a90*/  IADD3 R13, P5, R16, 0x4020, RZ ;  /* 0x00004020100d7810 */ /* 0x000fe20007fbe0ff */
[----:B------:R-:W-:Y:S01]  /*7aa0*/  FMUL.FTZ R62, R62, R12 ;  /* 0x0000000c3e3e7220 */ /* 0x000fe20000410000 */
[----:B------:R-:W-:Y:S01]  /*7ab0*/  F2FP.BF16.F32.PACK_AB R7, R7, R30 ;  /* 0x0000001e0707723e */ /* 0x000fe200000010ff */
[----:B------:R-:W-:Y:S01]  /*7ac0*/  BAR.SYNC.DEFER_BLOCKING 0x1, 0x100 ;  /* 0x0044000000007b1d */ /* 0x000fe20000010000 */
        /* <DEDUP_REMOVED lines=12> */
[----:B------:R-:W-:Y:S01]  /*7b90*/  SHF.R.U64 R8, R11, 0x3, RZ ;  /* 0x000000030b087819 */ /* 0x000fe200000012ff */
[----:B------:R-:W-:Y:S01]  /*7ba0*/  UIMAD.WIDE.U32 UR4, UR35, UR8, URZ ;  /* 0x00000008230472a5 */ /* 0x000fe2000f8e003f */
[----:B------:R-:W-:Y:S01]  /*7bb0*/  LOP3.LUT R12, R13, 0x380, RZ, 0xc0, !PT ;  /* 0x000003800d0c7812 */ /* 0x000fe200078ec0ff */
[----:B------:R-:W-:Y:S01]  /*7bc0*/  UIMAD UR6, UR35, UR9, UR6 ;  /* 0x00000009230672a4 */ /* 0x000fe2000f8e0206 */
[----:B------:R-:W-:Y:S01]  /*7bd0*/  LOP3.LUT R8, R8, R21, RZ, 0x3c, !PT ;  /* 0x0000001508087212 */ /* 0x000fe200078e3cff */
[----:B------:R-:W-:Y:S01]  /*7be0*/  USHF.R.S32.HI UR7, URZ, 0x1f, UR36 ;  /* 0x0000001f3f077899 */ /* 0x000fe20008011424 */
[----:B------:R-:W-:Y:S01]  /*7bf0*/  IADD3 R31, R189, UR34, RZ ;  /* 0x00000022bd1f7c10 */ /* 0x000fe2000fffe0ff */
[----:B------:R-:W-:Y:S01]  /*7c00*/  UIADD3 UR6, UR5, UR6, URZ ;  /* 0x0000000605067290 */ /* 0x000fe2000fffe03f */
[----:B------:R-:W-:Y:S01]  /*7c10*/  SHF.R.U64 R12, R12, 0x3, RZ ;  /* 0x000000030c0c7819 */ /* 0x000fe200000012ff */
[--C-:B------:R-:W-:Y:S01]  /*7c20*/  IMAD.X R25, RZ, RZ, R17.reuse, P1 ;  /* 0x000000ffff197224 */ /* 0x100fe200008e0611 */
[----:B------:R-:W-:Y:S01]  /*7c30*/  IADD3.X R21, RZ, R17, RZ, P2, !PT ;  /* 0x00000011ff157210 */ /* 0x000fe200017fe4ff */
[----:B------:R2:W-:Y:S01]  /*7c40*/  STSM.16.M88.4 [R9], R4 ;  /* 0x0000000409007844 */ /* 0x0005e20000000200 */
[----:B------:R-:W-:Y:S01]  /*7c50*/  R2UR UR10, R23 ;  /* 0x00000000170a72ca */ /* 0x000fe200000e0000 */
[--C-:B------:R-:W-:Y:S01]  /*7c60*/  IMAD.X R11, RZ, RZ, R17.reuse, P4 ;  /* 0x000000ffff0b7224 */ /* 0x100fe200020e0611 */
[----:B------:R-:W-:Y:S01]  /*7c70*/  LOP3.LUT R12, R12, R13, RZ, 0x3c, !PT ;  /* 0x0000000d0c0c7212 */ /* 0x000fe200078e3cff */
[----:B------:R-:W-:Y:S01]  /*7c80*/  IMAD.X R13, RZ, RZ, R17, P5 ;  /* 0x000000ffff0d7224 */ /* 0x000fe200028e0611 */
[----:B------:R-:W-:Y:S01]  /*7c90*/  MOV R27, R20 ;  /* 0x00000014001b7202 */ /* 0x000fe20000000f00 */
[----:B------:R-:W-:Y:S01]  /*7ca0*/  IMAD.U32 R21, RZ, RZ, UR5 ;  /* 0x00000005ff157e24 */ /* 0x000fe2000f8e00ff */
[----:B------:R-:W-:Y:S01]  /*7cb0*/  LOP3.LUT P0, RZ, R185, 0x3, RZ, 0xc0, !PT ;  /* 0x00000003b9ff7812 */ /* 0x000fe2000780c0ff */
[----:B------:R-:W-:Y:S01]  /*7cc0*/  IMAD.U32 R20, RZ, RZ, UR4 ;  /* 0x00000004ff147e24 */ /* 0x000fe2000f8e00ff */
[----:B------:R-:W-:Y:S01]  /*7cd0*/  ULDC UR4, c[0x0][0xa88] ;  /* 0x0002a20000047ab9 */ /* 0x000fe20000000800 */
[----:B------:R-:W-:Y:S01]  /*7ce0*/  IMAD.U32 R21, RZ, RZ, UR6 ;  /* 0x00000006ff157e24 */ /* 0x000fe2000f8e00ff */
[----:B------:R-:W-:Y:S01]  /*7cf0*/  MOV R28, R24 ;  /* 0x00000018001c7202 */ /* 0x000fe20000000f00 */
[----:B------:R-:W-:Y:S01]  /*7d00*/  ULDC.64 UR12, c[0x0][0x208] ;  /* 0x00008200000c7ab9 */ /* 0x000fe20000000a00 */
[----:B------:R-:W-:Y:S01]  /*7d10*/  MOV R24, R10 ;  /* 0x0000000a00187202 */ /* 0x000fe20000000f00 */
[----:B-1----:R-:W-:Y:S01]  /*7d20*/  IMAD.WIDE.U32 R20, R14, UR36, R20 ;  /* 0x000000240e147c25 */ /* 0x002fe2000f8e0014 */
[----:B------:R-:W-:-:S02]  /*7d30*/  MOV R25, R12 ;  /* 0x0000000c00197202 */ /* 0x000fc40000000f00 */
[----:B--2---:R-:W-:Y:S01]  /*7d40*/  F2FP.BF16.F32.PACK_AB R4, R33, R32 ;  /* 0x000000202104723e */ /* 0x004fe200000010ff */
[----:B------:R-:W-:Y:S01]  /*7d50*/  IMAD.X R9, RZ, RZ, R17, P3 ;  /* 0x000000ffff097224 */ /* 0x000fe200018e0611 */
[----:B------:R-:W-:Y:S02]  /*7d60*/  F2FP.BF16.F32.PACK_AB R5, R35, R34 ;  /* 0x000000222305723e */ /* 0x000fe400000010ff */
[----:B------:R-:W-:Y:S02]  /*7d70*/  F2FP.BF16.F32.PACK_AB R6, R37, R36 ;  /* 0x000000242506723e */ /* 0x000fe400000010ff */
[----:B------:R-:W-:Y:S01]  /*7d80*/  MOV R23, R8 ;  /* 0x0000000800177202 */ /* 0x000fe20000000f00 */
[----:B------:R-:W-:Y:S01]  /*7d90*/  VIADD R9, R31, 0x8 ;  /* 0x000000081f097836 */ /* 0x000fe20000000000 */
[----:B------:R-:W-:Y:S01]  /*7da0*/  F2FP.BF16.F32.PACK_AB R7, R39, R38 ;  /* 0x000000262707723e */ /* 0x000fe200000010ff */
[----:B------:R-:W-:Y:S01]  /*7db0*/  IMAD R8, R14, UR7, RZ ;  /* 0x000000070e087c24 */ /* 0x000fe2000f8e02ff */
[----:B------:R-:W-:-:S02]  /*7dc0*/  F2FP.BF16.F32.PACK_AB R10, R45, R44 ;  /* 0x0000002c2d0a723e */ /* 0x000fc400000010ff */
[----:B------:R-:W-:Y:S01]  /*7dd0*/  ISETP.GE.OR P1, PT, R9, UR4, P0 ;  /* 0x0000000409007c0c */ /* 0x000fe20008726670 */
[----:B------:R-:W-:Y:S01]  /*7de0*/  IMAD R30, R15, UR36, R8 ;  /* 0x000000240f1e7c24 */ /* 0x000fe2000f8e0208 */
[----:B------:R-:W-:Y:S01]  /*7df0*/  F2FP.BF16.F32.PACK_AB R8, R41, R40 ;  /* 0x000000282908723e */ /* 0x000fe200000010ff */
[----:B------:R1:W-:Y:S01]  /*7e00*/  STSM.16.M88.4 [R29], R4 ;  /* 0x000000041d007844 */ /* 0x0003e20000000200 */
        /* <DEDUP_REMOVED lines=10> */
[----:B-1----:R-:W-:Y:S02]  /*7eb0*/  F2FP.BF16.F32.PACK_AB R4, R57, R56 ;  /* 0x000000383904723e */ /* 0x002fe400000010ff */
[----:B------:R-:W-:Y:S02]  /*7ec0*/  F2FP.BF16.F32.PACK_AB R5, R59, R58 ;  /* 0x0000003a3b05723e */ /* 0x000fe400000010ff */
[----:B------:R-:W-:-:S02]  /*7ed0*/  F2FP.BF16.F32.PACK_AB R6, R61, R60 ;  /* 0x0000003c3d06723e */ /* 0x000fc400000010ff */
[----:B------:R-:W-:Y:S02]  /*7ee0*/  F2FP.BF16.F32.PACK_AB R7, R63, R62 ;  /* 0x0000003e3f07723e */ /* 0x000fe400000010ff */
[----:B------:R-:W-:Y:S02]  /*7ef0*/  F2FP.BF16.F32.PACK_AB R72, R73, R72 ;  /* 0x000000484948723e */ /* 0x000fe400000010ff */
[----:B------:R-:W-:Y:S01]  /*7f00*/  F2FP.BF16.F32.PACK_AB R66, R69, R68 ;  /* 0x000000444542723e */ /* 0x000fe200000010ff */
[----:B------:R1:W-:Y:S01]  /*7f10*/  STSM.16.M88.4 [R26], R4 ;  /* 0x000000041a007844 */ /* 0x0003e20000000200 */
[----:B------:R-:W-:Y:S02]  /*7f20*/  F2FP.BF16.F32.PACK_AB R67, R71, R70 ;  /* 0x000000464743723e */ /* 0x000fe400000010ff */
[----:B------:R-:W-:Y:S01]  /*7f30*/  F2FP.BF16.F32.PACK_AB R73, R75, R74 ;  /* 0x0000004a4b49723e */ /* 0x000fe200000010ff */
[----:B------:R-:W2:Y:S01]  /*7f40*/  SHFL.IDX PT, R6, R188, RZ, 0x1f ;  /* 0x00001fffbc067589 */ /* 0x000ea200000e0000 */
[----:B------:R-:W-:-:S02]  /*7f50*/  F2FP.BF16.F32.PACK_AB R80, R81, R80 ;  /* 0x000000505150723e */ /* 0x000fc400000010ff */
[----:B------:R-:W-:Y:S01]  /*7f60*/  F2FP.BF16.F32.PACK_AB R74, R77, R76 ;  /* 0x0000004c4d4a723e */ /* 0x000fe200000010ff */
[----:B------:R-:W-:Y:S01]  /*7f70*/  STSM.16.M88.4 [R25], R64 ;  /* 0x0000004019007844 */ /* 0x000fe20000000200 */
[----:B------:R-:W-:Y:S02]  /*7f80*/  F2FP.BF16.F32.PACK_AB R75, R79, R78 ;  /* 0x0000004e4f4b723e */ /* 0x000fe400000010ff */
[----:B------:R-:W-:Y:S02]  /*7f90*/  F2FP.BF16.F32.PACK_AB R81, R83, R82 ;  /* 0x000000525351723e */ /* 0x000fe400000010ff */
[----:B------:R-:W-:Y:S01]  /*7fa0*/  F2FP.BF16.F32.PACK_AB R82, R85, R84 ;  /* 0x000000545552723e */ /* 0x000fe200000010ff */
[----:B------:R-:W-:Y:S01]  /*7fb0*/  STSM.16.M88.4 [R24], R72 ;  /* 0x0000004818007844 */ /* 0x000fe20000000200 */
[----:B------:R-:W-:Y:S02]  /*7fc0*/  F2FP.BF16.F32.PACK_AB R83, R87, R86 ;  /* 0x000000565753723e */ /* 0x000fe400000010ff */
[----:B------:R-:W-:-:S02]  /*7fd0*/  SHF.R.S32.HI R29, RZ, 0x1f, R31 ;  /* 0x0000001fff1d7819 */ /* 0x000fc4000001141f */
[C---:B------:R-:W-:Y:S01]  /*7fe0*/  IADD3 R20, P2, R31.reuse, R20, RZ ;  /* 0x000000141f147210 */ /* 0x040fe20007f5e0ff */
[----:B------:R3:W-:Y:S01]  /*7ff0*/  STSM.16.M88.4 [R23], R80 ;  /* 0x0000005017007844 */ /* 0x0007e20000000200 */
[----:B------:R-:W-:Y:S01]  /*8000*/  ISETP.GE.OR P0, PT, R31, UR4, P0 ;  /* 0x000000041f007c0c */ /* 0x000fe20008706670 */
[----:B------:R-:W-:Y:S01]  /*8010*/  ULDC.64 UR4, c[0x0][0xb40] ;  /* 0x0002d00000047ab9 */ /* 0x000fe20000000a00 */
[----:B------:R-:W-:Y:S01]  /*8020*/  IADD3.X R29, R29, R21, R30, P2, !PT ;  /* 0x000000151d1d7210 */ /* 0x000fe200017fe41e */
[----:B------:R-:W-:Y:S01]  /*8030*/  @!PT LDS RZ, [RZ] ;  /* 0x00000000fffff984 */ /* 0x000fe20000000800 */
[----:B------:R-:W-:Y:S01]  /*8040*/  @!PT LDS RZ, [RZ] ;  /* 0x00000000fffff984 */ /* 0x000fe20000000800 */
[----:B------:R-:W-:Y:S01]  /*8050*/  @!PT LDS RZ, [RZ] ;  /* 0x00000000fffff984 */ /* 0x000fe20000000800 */
[----:B------:R4:W-:Y:S06]  /*8060*/  MEMBAR.ALL.CTA ;  /* 0x0000000000007992 */ /* 0x0009ec0000008000 */
[----:B----4-:R-:W4:Y:S02]  /*8070*/  FENCE.VIEW.ASYNC.S ;  /* 0x00000000000073c6 */ /* 0x010f240000000000 */
[----:B----4-:R-:W-:Y:S06]  /*8080*/  BAR.ARV 0x1, 0x120 ;  /* 0x0044800000007b1d */ /* 0x010fec0000002000 */
[----:B-1----:R-:W-:Y:S01]  /*8090*/  LEA R4, P2, R20, UR4, 0x2 ;  /* 0x0000000414047c11 */ /* 0x002fe2000f8410ff */
[----:B------:R-:W-:-:S02]  /*80a0*/  ULDC UR4, c[0x0][0xc] ;  /* 0x0000030000047ab9 */ /* 0x000fc40000000800 */
[----:B------:R-:W-:Y:S01]  /*80b0*/  UIADD3 UR10, UR4, UR10, URZ ;  /* 0x0000000a040a7290 */ /* 0x000fe2000fffe03f */
[----:B------:R-:W-:-:S05]  /*80c0*/  LEA.HI.X R5, R20, UR5, R29, 0x2, P2 ;  /* 0x0000000514057c11 */ /* 0x000fca00090f141d */
[----:B------:R1:W-:Y:S01]  /*80d0*/  @!P0 STG.E desc[UR12][R4.64], R3 ;  /* 0x0000000304008986 */ /* 0x0003e2000c10190c */
[----:B--2---:R-:W-:Y:S02]  /*80e0*/  ISETP.NE.AND P0, PT, R6, 0x7, PT ;  /* 0x000000070600780c */ /* 0x004fe40003f05270 */
[----:B---3--:R-:W-:Y:S01]  /*80f0*/  MOV R23, UR10 ;  /* 0x0000000a00177c02 */ /* 0x008fe20008000f00 */
        /* <DEDUP_REMOVED lines=13> */
[----:B------:R-:W-:Y:S01]  /*81d0*/  UMOV UR7, 0x40 ;  /* 0x0000004000077882 */ /* 0x000fe20000000000 */
[----:B------:R-:W-:-:S05]  /*81e0*/  UMOV UR8, 0x1 ;  /* 0x0000000100087882 */ /* 0x000fca0000000000 */
[----:B------:R2:W-:Y:S02]  /*81f0*/  UTMASTG.5D [UR32], [UR4] ;  /* 0x00000020040073b5 */ /* 0x0005e40008020000 */
[----:B--2---:R-:W-:Y:S01]  /*8200*/  UMOV UR32, UR6 ;  /* 0x0000000600207c82 */ /* 0x004fe20008000000 */
[----:B------:R-:W-:Y:S01]  /*8210*/  UMOV UR33, UR7 ;  /* 0x0000000700217c82 */ /* 0x000fe20008000000 */
[----:B------:R-:W-:Y:S01]  /*8220*/  UIADD3 UR6, UR60, 0x34820, URZ ;  /* 0x000348203c067890 */ /* 0x000fe2000fffe03f */
[----:B------:R2:W-:Y:S03]  /*8230*/  UTMASTG.5D [UR32], [UR4] ;  /* 0x00000020040073b5 */ /* 0x0005e60008020000 */
[----:B------:R-:W-:Y:S02]  /*8240*/  UPRMT UR7, URZ, 0x654, UR6 ;  /* 0x000006543f077896 */ /* 0x000fe40008000006 */
[----:B------:R-:W-:Y:S01]  /*8250*/  UPRMT UR6, UR8, 0x654, UR6 ;  /* 0x0000065408067896 */ /* 0x000fe20008000006 */
[----:B------:R0:W-:Y:S01]  /*8260*/  UTMACMDFLUSH ;  /* 0x00000000000079b7 */ /* 0x0001e20000000000 */
[----:B------:R-:W-:-:S05]  /*8270*/  DEPBAR.LE SB0, 0x0 ;  /* 0x000080000000791a */ /* 0x000fca0000000000 */
[----:B------:R-:W-:Y:S02]  /*8280*/  SYNCS.ARRIVE.TRANS64.RED.A1T0 RZ, [UR7], RZ ;  /* 0x000000ffffff79a7 */ /* 0x000fe40008100407 */
[----:B--2---:R-:W-:Y:S03]  /*8290*/  SYNCS.ARRIVE.TRANS64.RED.A1T0 RZ, [UR6], RZ ;  /* 0x000000ffffff79a7 */ /* 0x004fe60008100406 */
.L_x_154:
[----:B------:R-:W-:Y:S05]  /*82a0*/  BSYNC B0 ;  /* 0x0000000000007941 */ /* 0x000fea0003800000 */
.L_x_153:
[----:B-1----:R-:W1:Y:S01]  /*82b0*/  LDC R0, c[0x0][0xda4] ;  /* 0x00036900ff007b82 */ /* 0x002e620000000800 */
[----:B------:R-:W-:Y:S01]  /*82c0*/  R2UR UR5, R23 ;  /* 0x00000000170572ca */ /* 0x000fe200000e0000 */
[----:B------:R-:W-:Y:S01]  /*82d0*/  UIADD3 UR38, UR38, 0x1, URZ ;  /* 0x0000000126267890 */ /* 0x000fe2000fffe03f */
[----:B------:R-:W-:-:S03]  /*82e0*/  VIADD R184, R184, 0x1 ;  /* 0x00000001b8b87836 */ /* 0x000fc60000000000 */
[----:B------:R-:W-:-:S04]  /*82f0*/  UISETP.NE.AND UP0, UPT, UR38, 0x2, UPT ;  /* 0x000000022600788c */ /* 0x000fc8000bf05270 */
[----:B------:R-:W-:Y:S02]  /*8300*/  USEL UR4, URZ, 0x1, UP0 ;  /* 0x000000013f047887 */ /* 0x000fe40008000000 */
[----:B------:R-:W-:Y:S02]  /*8310*/  USEL UR38, UR38, URZ, UP0 ;  /* 0x0000003f26267287 */ /* 0x000fe40008000000 */
[----:B------:R-:W-:Y:S01]  /*8320*/  ULOP3.LUT UR39, UR39, UR4, URZ, 0x3c, !UPT ;  /* 0x0000000427277292 */ /* 0x000fe2000f8e3c3f */
[----:B-1----:R-:W-:-:S13]  /*8330*/  ISETP.LE.AND P0, PT, R0, UR5, PT ;  /* 0x0000000500007c0c */ /* 0x002fda000bf03270 */
[----:B------:R-:W-:Y:S05]  /*8340*/  @!P0 BRA `(.L_x_155) ;  /* 0xffffff8c00e48947 */ /* 0x000fea000383ffff */
[----:B------:R-:W-:Y:S05]  /*8350*/  EXIT ;  /* 0x000000000000794d */ /* 0x000fea0003800000 */
.L_x_127:
[----:B------:R-:W-:-:S08]  /*8360*/  NOP ;  /* 0x0000000000007918 */ /* 0x000fd00000000000 */
[----:B-1----:R-:W1:-:S00]  /*8370*/  USETMAXREG.DEALLOC.CTAPOOL 0x18 ;  /* 0x00000018000079c8 */ /* 0x002e4000080e0500 */
[----:B-1----:R-:W-:-:S06]  /*8380*/  LOP3.LUT R0, R0, 0x3, RZ, 0xc0, !PT ;  /* 0x0000000300007812 */ /* 0x002fcc00078ec0ff */
[----:B------:R-:W1:Y:S02]  /*8390*/  SHFL.IDX PT, R0, R0, RZ, 0x1f ;  /* 0x00001fff00007589 */ /* 0x000e6400000e0000 */
[----:B-1----:R-:W-:-:S13]  /*83a0*/  ISETP.NE.AND P0, PT, R0, RZ, PT ;  /* 0x000000ff0000720c */ /* 0x002fda0003f05270 */
[----:B------:R-:W-:Y:S05]  /*83b0*/  @P0 EXIT ;  /* 0x000000000000094d */ /* 0x000fea0003800000 */
[----:B------:R-:W1:Y:S01]  /*83c0*/  S2UR UR4, SR_CTAID.X ;  /* 0x00000000000479c3 */ /* 0x000e620000002500 */
[----:B------:R-:W-:Y:S02]  /*83d0*/  IMAD.MOV.U32 R16, RZ, RZ, RZ ;  /* 0x000000ffff107224 */ /* 0x000fe400078e00ff */
[----:B------:R-:W-:Y:S02]  /*83e0*/  IMAD.MOV.U32 R2, RZ, RZ, 0x1 ;  /* 0x00000001ff027424 */ /* 0x000fe400078e00ff */
[----:B------:R-:W-:-:S03]  /*83f0*/  IMAD.MOV.U32 R17, RZ, RZ, 0x1 ;  /* 0x00000001ff117424 */ /* 0x000fc600078e00ff */
[----:B------:R-:W1:Y:S02]  /*8400*/  LDC R0, c[0x0][0xda4] ;  /* 0x00036900ff007b82 */ /* 0x000e640000000800 */
[----:B-1----:R-:W-:-:S13]  /*8410*/  ISETP.LE.AND P0, PT, R0, UR4, PT ;  /* 0x0000000400007c0c */ /* 0x002fda000bf03270 */
[----:B------:R-:W-:Y:S05]  /*8420*/  @P0 BRA `(.L_x_156) ;  /* 0x00000030000c0947 */ /* 0x000fea0003800000 */
[----:B------:R-:W2:Y:S01]  /*8430*/  LDL R4, [R1+0x24] ;  /* 0x0000240001047983 */ /* 0x000ea20000100800 */
[----:B------:R-:W1:Y:S01]  /*8440*/  S2UR UR4, SR_CTAID.X ;  /* 0x00000000000479c3 */ /* 0x000e620000002500 */
[----:B------:R-:W-:Y:S01]  /*8450*/  IMAD.MOV.U32 R16, RZ, RZ, RZ ;  /* 0x000000ffff107224 */ /* 0x000fe200078e00ff */
[----:B------:R-:W-:Y:S01]  /*8460*/  ULDC.64 UR36, c[0x0][0x198] ;  /* 0x0000660000247ab9 */ /* 0x000fe20000000a00 */
[----:B------:R-:W3:Y:S01]  /*8470*/  S2R R3, SR_TID.X ;  /* 0x0000000000037919 */ /* 0x000ee20000002100 */
[----:B------:R-:W-:Y:S01]  /*8480*/  IMAD.MOV.U32 R17, RZ, RZ, 0x1 ;  /* 0x00000001ff117424 */ /* 0x000fe200078e00ff */
[----:B------:R-:W-:Y:S01]  /*8490*/  ULDC UR39, c[0x0][0xc] ;  /* 0x0000030000277ab9 */ /* 0x000fe20000000800 */
[C---:B---3--:R-:W-:Y:S02]  /*84a0*/  LOP3.LUT P0, R0, R3.reuse, 0x1f, RZ, 0xc0, !PT ;  /* 0x0000001f03007812 */ /* 0x048fe4000780c0ff */
[----:B------:R-:W-:-:S03]  /*84b0*/  LOP3.LUT P1, RZ, R3, 0x7f, RZ, 0xc0, !PT ;  /* 0x0000007f03ff7812 */ /* 0x000fc6000782c0ff */
[----:B------:R1:W-:Y:S01]  /*84c0*/  STL [R1+0x20], R0 ;  /* 0x0000200001007387 */ /* 0x0003e20000100800 */
[----:B------:R-:W-:-:S04]  /*84d0*/  PLOP3.LUT P0, PT, P0, P1, PT, 0x8a, 0x0 ;  /* 0x000000000000781c */ /* 0x000fc80000703172 */
[----:B------:R-:W-:Y:S02]  /*84e0*/  P2R R19, PR, RZ, 0x1 ;  /* 0x00000001ff137803 */ /* 0x000fe40000000000 */
[----:B-1----:R-:W-:-:S05]  /*84f0*/  MOV R0, UR4 ;  /* 0x0000000400007c02 */ /* 0x002fca0008000f00 */
[----:B------:R1:W-:Y:S04]  /*8500*/  STL [R1+0x14], R0 ;  /* 0x0000140001007387 */ /* 0x0003e80000100800 */
[----:B------:R1:W-:Y:S01]  /*8510*/  STL [R1+0x1c], RZ ;  /* 0x00001cff01007387 */ /* 0x0003e20000100800 */
[----:B--2---:R-:W-:-:S13]  /*8520*/  R2UR UR5, R4 ;  /* 0x00000000040572ca */ /* 0x004fda00000e0000 */
[----:B-1----:R-:W-:-:S12]  /*8530*/  ULOP3.LUT UR38, UR5, 0x2, URZ, 0xfc, !UPT ;  /* 0x0000000205267892 */ /* 0x002fd8000f8efc3f */
.L_x_208:
[----:B------:R-:W2:Y:S01]  /*8540*/  LDL R6, [R1+0x14] ;  /* 0x0000140001067983 */ /* 0x000ea20000100800 */
[----:B------:R-:W1:Y:S01]  /*8550*/  LDC R2, c[0x0][0xda8] ;  /* 0x00036a00ff027b82 */ /* 0x000e620000000800 */
[----:B------:R-:W-:Y:S05]  /*8560*/  YIELD ;  /* 0x0000000000007946 */ /* 0x000fea0003800000 */
[----:B------:R-:W-:Y:S02]  /*8570*/  ULDC.64 UR4, c[0x0][0x3f8] ;  /* 0x0000fe0000047ab9 */ /* 0x000fe40000000a00 */
[----:B------:R-:W3:Y:S01]  /*8580*/  LDC R0, c[0x0][0xdb4] ;  /* 0x00036d00ff007b82 */ /* 0x000ee20000000800 */
[----:B------:R-:W-:-:S03]  /*8590*/  UISETP.NE.U32.AND UP0, UPT, UR4, URZ, UPT ;  /* 0x0000003f0400728c */ /* 0x000fc6000bf05070 */
[----:B------:R-:W-:Y:S01]  /*85a0*/  ULDC UR4, c[0x0][0x404] ;  /* 0x0001010000047ab9 */ /* 0x000fe20000000800 */
[----:B------:R-:W-:-:S04]  /*85b0*/  UISETP.NE.AND.EX UP0, UPT, UR5, URZ, UPT, UP0 ;  /* 0x0000003f0500728c */ /* 0x000fc8000bf05300 */
[----:B------:R-:W-:Y:S01]  /*85c0*/  USEL UR4, UR4, 0x1, UP0 ;  /* 0x0000000104047887 */ /* 0x000fe20008000000 */
[----:B-1----:R-:W-:Y:S02]  /*85d0*/  ISETP.NE.AND P0, PT, R2, 0x1, PT ;  /* 0x000000010200780c */ /* 0x002fe40003f05270 */
[----:B---3--:R-:W-:-:S11]  /*85e0*/  ISETP.NE.AND P1, PT, R0, 0x1, PT ;  /* 0x000000010000780c */ /* 0x008fd60003f25270 */
        /* <DEDUP_REMOVED lines=11> */
[----:B------:R-:W-:Y:S02]  /*86a0*/  MOV R3, 0x400 ;  /* 0x0000040000037802 */ /* 0x000fe40000000f00 */
[----:B------:R2:W-:Y:S02]  /*86b0*/  STL [R1], R7 ;  /* 0x0000000701007387 */ /* 0x0005e40000100800 */
[----:B-1----:R-:W-:Y:S01]  /*86c0*/  LEA R9, R4, R3, 0x18 ;  /* 0x0000000304097211 */ /* 0x002fe200078ec0ff */
[----:B---3--:R-:W-:-:S04]  /*86d0*/  IMAD R8, R2, UR4, RZ ;  /* 0x0000000402087c24 */ /* 0x008fc8000f8e02ff */
[----:B------:R-:W-:Y:S01]  /*86e0*/  VIADD R2, R9, 0x1c400 ;  /* 0x0001c40009027836 */ /* 0x000fe20000000000 */
[----:B------:R2:W-:Y:S04]  /*86f0*/  STL [R1+0x8], R9 ;  /* 0x0000080901007387 */ /* 0x0005e80000100800 */
[----:B------:R-:W-:Y:S01]  /*8700*/  LOP3.LUT P0, RZ, R2, 0x3ff, RZ, 0xc0, !PT ;  /* 0x000003ff02ff7812 */ /* 0x000fe2000780c0ff */
[----:B------:R2:W-:Y:S01]  /*8710*/  STL [R1+0x18], R8 ;  /* 0x0000180801007387 */ /* 0x0005e20000100800 */
[----:B------:R-:W-:-:S04]  /*8720*/  IADD3 R2, R8, 0x7f, RZ ;  /* 0x0000007f08027810 */ /* 0x000fc80007ffe0ff */
[----:B------:R-:W-:-:S04]  /*8730*/  SHF.R.S32.HI R3, RZ, 0x1f, R2 ;  /* 0x0000001fff037819 */ /* 0x000fc80000011402 */
[----:B------:R-:W-:Y:S01]  /*8740*/  LEA.HI R2, R3, R2, RZ, 0x7 ;  /* 0x0000000203027211 */ /* 0x000fe200078f38ff */
[----:B------:R-:W-:-:S04]  /*8750*/  IMAD.MOV R3, RZ, RZ, -R7 ;  /* 0x000000ffff037224 */ /* 0x000fc800078e0a07 */
[----:B------:R-:W-:Y:S01]  /*8760*/  IMAD R3, R0, R3, R6 ;  /* 0x0000000300037224 */ /* 0x000fe200078e0206 */
[----:B------:R-:W-:-:S05]  /*8770*/  SHF.R.S32.HI R0, RZ, 0x7, R2 ;  /* 0x00000007ff007819 */ /* 0x000fca0000011402 */
[----:B------:R2:W-:Y:S04]  /*8780*/  STL [R1+0x10], R0 ;  /* 0x0000100001007387 */ /* 0x0005e80000100800 */
[----:B------:R2:W-:Y:S01]  /*8790*/  STL [R1+0x4], R3 ;  /* 0x0000040301007387 */ /* 0x0005e20000100800 */
[----:B------:R-:W-:Y:S05]  /*87a0*/  @!P0 BRA `(.L_x_157) ;  /* 0x0000000000408947 */ /* 0x000fea0003800000 */
[----:B------:R-:W-:Y:S01]  /*87b0*/  MOV R2, 0x0 ;  /* 0x0000000000027802 */ /* 0x000fe20000000f00 */
[----:B------:R-:W-:Y:S01]  /*87c0*/  ULDC.64 UR6, c[0x4][0x108] ;  /* 0x0100420000067ab9 */ /* 0x000fe20000000a00 */
[----:B------:R-:W-:Y:S01]  /*87d0*/  ULDC.64 UR8, c[0x4][0x110] ;  /* 0x0100440000087ab9 */ /* 0x000fe20000000a00 */
[----:B------:R-:W-:Y:S01]  /*87e0*/  ULDC.64 UR4, c[0x4][0x60] ;  /* 0x0100180000047ab9 */ /* 0x000fe20000000a00 */
[----:B------:R-:W-:Y:S01]  /*87f0*/  IMAD.U32 R4, RZ, RZ, UR6 ;  /* 0x00000006ff047e24 */ /* 0x000fe2000f8e00ff */
[----:B--2---:R-:W-:Y:S01]  /*8800*/  MOV R7, UR9 ;  /* 0x0000000900077c02 */ /* 0x004fe20008000f00 */
[----:B------:R-:W1:Y:S01]  /*8810*/  LDC.64 R2, c[0x4][R2] ;  /* 0x0100000002027b82 */ /* 0x000e620000000a00 */
[----:B------:R-:W-:Y:S01]  /*8820*/  IMAD.U32 R5, RZ, RZ, UR7 ;  /* 0x00000007ff057e24 */ /* 0x000fe2000f8e00ff */
[----:B------:R-:W-:Y:S01]  /*8830*/  MOV R13, RZ ;  /* 0x000000ff000d7202 */ /* 0x000fe20000000f00 */
[----:B------:R-:W-:Y:S02]  /*8840*/  IMAD.U32 R6, RZ, RZ, UR8 ;  /* 0x00000008ff067e24 */ /* 0x000fe4000f8e00ff */
[----:B------:R-:W-:-:S02]  /*8850*/  IMAD.U32 R10, RZ, RZ, UR4 ;  /* 0x00000004ff0a7e24 */ /* 0x000fc4000f8e00ff */
[----:B------:R-:W-:Y:S02]  /*8860*/  IMAD.U32 R11, RZ, RZ, UR5 ;  /* 0x00000005ff0b7e24 */ /* 0x000fe4000f8e00ff */
[----:B------:R-:W-:Y:S02]  /*8870*/  IMAD.MOV.U32 R8, RZ, RZ, 0x70 ;  /* 0x00000070ff087424 */ /* 0x000fe400078e00ff */
[----:B------:R-:W-:-:S07]  /*8880*/  IMAD.MOV.U32 R12, RZ, RZ, 0x1 ;  /* 0x00000001ff0c7424 */ /* 0x000fce00078e00ff */
[----:B------:R-:W-:-:S07]  /*8890*/  LEPC R20, `(.L_x_157) ;  /* 0x000000001014794e */ /* 0x000fce0000000000 */
[----:B-1----:R-:W-:Y:S05]  /*88a0*/  CALL.ABS.NOINC R2 ;  /* 0x0000000002007343 */ /* 0x002fea0003c00000 */
.L_x_157:
[----:B------:R-:W2:Y:S02]  /*88b0*/  LDL R2, [R1+0x8] ;  /* 0x0000080001027983 */ /* 0x000ea40000100800 */
[----:B--2---:R-:W-:-:S05]  /*88c0*/  VIADD R0, R2, 0x400 ;  /* 0x0000040002007836 */ /* 0x004fca0000000000 */
        /* <DEDUP_REMOVED lines=10> */
[----:B------:R-:W-:Y:S01]  /*8970*/  MOV R13, RZ ;  /* 0x000000ff000d7202 */ /* 0x000fe20000000f00 */
[----:B------:R-:W-:Y:S02]  /*8980*/  IMAD.U32 R6, RZ, RZ, UR8 ;  /* 0x00000008ff067e24 */ /* 0x000fe4000f8e00ff */
[----:B------:R-:W-:-:S02]  /*8990*/  IMAD.U32 R10, RZ, RZ, UR4 ;  /* 0x00000004ff0a7e24 */ /* 0x000fc4000f8e00ff */
[----:B------:R-:W-:Y:S02]  /*89a0*/  IMAD.U32 R11, RZ, RZ, UR5 ;  /* 0x00000005ff0b7e24 */ /* 0x000fe4000f8e00ff */
[----:B------:R-:W-:Y:S02]  /*89b0*/  IMAD.MOV.U32 R8, RZ, RZ, 0x70 ;  /* 0x00000070ff087424 */ /* 0x000fe400078e00ff */
[----:B-1----:R-:W-:-:S07]  /*89c0*/  IMAD.MOV.U32 R12, RZ, RZ, 0x1 ;  /* 0x00000001ff0c7424 */ /* 0x002fce00078e00ff */
[----:B------:R-:W-:-:S07]  /*89d0*/  LEPC R20, `(.L_x_159) ;  /* 0x000000001014794e */ /* 0x000fce0000000000 */
[----:B--2---:R-:W-:Y:S05]  /*89e0*/  CALL.ABS.NOINC R2 ;  /* 0x0000000002007343 */ /* 0x004fea0003c00000 */
.L_x_159:
[----:B------:R-:W-:Y:S01]  /*89f0*/  MOV R2, 0x0 ;  /* 0x0000000000027802 */ /* 0x000fe20000000f00 */
[----:B------:R-:W-:Y:S01]  /*8a00*/  ULDC.64 UR6, c[0x4][0x108] ;  /* 0x0100420000067ab9 */ /* 0x000fe20000000a00 */
[----:B------:R-:W-:Y:S01]  /*8a10*/  ULDC.64 UR8, c[0x4][0x110] ;  /* 0x0100440000087ab9 */ /* 0x000fe20000000a00 */
[----:B------:R-:W-:Y:S01]  /*8a20*/  ULDC.64 UR4, c[0x4][0x70] ;  /* 0x01001c0000047ab9 */ /* 0x000fe20000000a00 */
[----:B------:R-:W-:Y:S01]  /*8a30*/  IMAD.U32 R4, RZ, RZ, UR6 ;  /* 0x00000006ff047e24 */ /* 0x000fe2000f8e00ff */
[----:B------:R-:W-:Y:S01]  /*8a40*/  MOV R10, UR4 ;  /* 0x00000004000a7c02 */ /* 0x000fe20008000f00 */
[----:B------:R-:W1:Y:S01]  /*8a50*/  LDC.64 R2, c[0x4][R2] ;  /* 0x0100000002027b82 */ /* 0x000e620000000a00 */
[----:B------:R-:W-:Y:S02]  /*8a60*/  IMAD.U32 R5, RZ, RZ, UR7 ;  /* 0x00000007ff057e24 */ /* 0x000fe4000f8e00ff */
[----:B------:R-:W-:Y:S02]  /*8a70*/  IMAD.U32 R6, RZ, RZ, UR8 ;  /* 0x00000008ff067e24 */ /* 0x000fe4000f8e00ff */
[----:B------:R-:W-:-:S02]  /*8a80*/  IMAD.U32 R7, RZ, RZ, UR9 ;  /* 0x00000009ff077e24 */ /* 0x000fc4000f8e00ff */
[----:B------:R-:W-:Y:S02]  /*8a90*/  IMAD.U32 R11, RZ, RZ, UR5 ;  /* 0x00000005ff0b7e24 */ /* 0x000fe4000f8e00ff */
[----:B------:R-:W-:Y:S02]  /*8aa0*/  IMAD.MOV.U32 R8, RZ, RZ, 0x70 ;  /* 0x00000070ff087424 */ /* 0x000fe400078e00ff */
[----:B------:R-:W-:Y:S02]  /*8ab0*/  IMAD.MOV.U32 R12, RZ, RZ, 0x1 ;  /* 0x00000001ff0c7424 */ /* 0x000fe400078e00ff */
[----:B------:R-:W-:-:S07]  /*8ac0*/  IMAD.MOV.U32 R13, RZ, RZ, RZ ;  /* 0x000000ffff0d7224 */ /* 0x000fce00078e00ff */
[----:B------:R-:W-:-:S07]  /*8ad0*/  LEPC R20, `(.L_x_158) ;  /* 0x000000001014794e */ /* 0x000fce0000000000 */
[----:B-1----:R-:W-:Y:S05]  /*8ae0*/  CALL.ABS.NOINC R2 ;  /* 0x0000000002007343 */ /* 0x002fea0003c00000 */
.L_x_158:
[----:B------:R-:W2:Y:S01]  /*8af0*/  LDL R7, [R1] ;  /* 0x0000000001077983 */ /* 0x000ea20000100800 */
[----:B------:R-:W-:Y:S01]  /*8b00*/  ULDC.64 UR4, c[0x0][0x9f8] ;  /* 0x00027e0000047ab9 */ /* 0x000fe20000000a00 */
[----:B------:R-:W1:Y:S01]  /*8b10*/  LDC R0, c[0x0][0x428] ;  /* 0x00010a00ff007b82 */ /* 0x000e620000000800 */
[----:B------:R-:W-:Y:S01]  /*8b20*/  ISETP.NE.U32.AND P0, PT, RZ, UR4, PT ;  /* 0x00000004ff007c0c */ /* 0x000fe2000bf05070 */
[----:B------:R-:W3:Y:S04]  /*8b30*/  LDL R10, [R1+0x4] ;  /* 0x00000400010a7983 */ /* 0x000ee80000100800 */
[----:B------:R-:W4:Y:S01]  /*8b40*/  LDL R9, [R1+0x20] ;  /* 0x0000200001097983 */ /* 0x000f220000100800 */
[----:B------:R-:W-:Y:S01]  /*8b50*/  ISETP.NE.AND.EX P0, PT, RZ, UR5, PT, P0 ;  /* 0x00000005ff007c0c */ /* 0x000fe2000bf05300 */
[----:B------:R-:W-:Y:S01]  /*8b60*/  ULDC.64 UR6, c[0x0][0x208] ;  /* 0x0000820000067ab9 */ /* 0x000fe20000000a00 */
[----:B------:R-:W-:Y:S01]  /*8b70*/  ULDC UR4, c[0x0][0xda8] ;  /* 0x00036a0000047ab9 */ /* 0x000fe20000000800 */
[----:B------:R-:W4:Y:S04]  /*8b80*/  LDL.LU R6, [R1+0xc] ;  /* 0x00000c0001067983 */ /* 0x000f280000300800 */
[----:B------:R-:W4:Y:S06]  /*8b90*/  LDL R8, [R1+0x14] ;  /* 0x0000140001087983 */ /* 0x000f2c0000100800 */
[----:B------:R-:W2:Y:S01]  /*8ba0*/  @P0 LDC.64 R2, c[0x0][0x9f8] ;  /* 0x00027e00ff020b82 */ /* 0x000ea20000000a00 */
[----:B-1----:R-:W-:-:S13]  /*8bb0*/  ISETP.NE.AND P1, PT, R0, 0x1, PT ;  /* 0x000000010000780c */ /* 0x002fda0003f25270 */
[----:B------:R-:W3:Y:S08]  /*8bc0*/  @P1 LDC R5, c[0x0][0x42c] ;  /* 0x00010b00ff051b82 */ /* 0x000ef00000000800 */
[----:B------:R-:W1:Y:S01]  /*8bd0*/  @P1 LDC R4, c[0x0][0x430] ;  /* 0x00010c00ff041b82 */ /* 0x000e620000000800 */
[----:B--2---:R-:W-:-:S05]  /*8be0*/  @P0 IMAD.WIDE R2, R7, 0x4, R2 ;  /* 0x0000000407020825 */ /* 0x004fca00078e0202 */
[----:B------:R2:W5:Y:S01]  /*8bf0*/  @P0 LDG.E R7, desc[UR6][R2.64] ;  /* 0x0000000602070981 */ /* 0x000562000c1e1900 */
[----:B---3--:R-:W-:Y:S01]  /*8c00*/  @P1 IMAD.HI.U32 R5, R10, R5, RZ ;  /* 0x000000050a051227 */ /* 0x008fe200078e00ff */
[----:B------:R-:W-:-:S04]  /*8c10*/  MOV R0, R10 ;  /* 0x0000000a00007202 */ /* 0x000fc80000000f00 */
[----:B-1----:R-:W-:Y:S02]  /*8c20*/  @P1 SHF.R.U32.HI R0, RZ, R4, R5 ;  /* 0x00000004ff001219 */ /* 0x002fe40000011605 */
[----:B----4-:R-:W-:Y:S01]  /*8c30*/  ISETP.NE.AND P1, PT, R9, RZ, PT ;  /* 0x000000ff0900720c */ /* 0x010fe20003f25270 */
[----:B------:R-:W1:Y:S01]  /*8c40*/  S2R R4, SR_CgaCtaId ;  /* 0x0000000000047919 */ /* 0x000e620000008800 */
[----:B------:R-:W-:-:S04]  /*8c50*/  IMAD.MOV R6, RZ, RZ, -R6 ;  /* 0x000000ffff067224 */ /* 0x000fc800078e0a06 */
[----:B------:R-:W-:-:S07]  /*8c60*/  IMAD R6, R6, UR4, R8 ;  /* 0x0000000406067c24 */ /* 0x000fce000f8e0208 */
[----:B------:R-:W-:Y:S01]  /*8c70*/  VOTEU.ALL UP1, P1 ;  /* 0x00000000003f7886 */ /* 0x000fe20000820000 */
[----:B------:R-:W-:-:S04]  /*8c80*/  PLOP3.LUT P2, PT, P1, PT, PT, 0x8, 0x0 ;  /* 0x000000000000781c */ /* 0x000fc80000f4e170 */
[----:B------:R-:W-:Y:S01]  /*8c90*/  @!UP1 UIADD3 UR8, UP0, UR36, 0x270, URZ ;  /* 0x0000027024089890 */ /* 0x000fe2000ff1e03f */
[----:B------:R-:W-:-:S03]  /*8ca0*/  IMAD.SHL.U32 R6, R6, 0x80, RZ ;  /* 0x0000008006067824 */ /* 0x000fc600078e00ff */
[----:B------:R-:W-:-:S03]  /*8cb0*/  @!UP1 UIADD3.X UR9, URZ, UR37, URZ, UP0, !UPT ;  /* 0x000000253f099290 */ /* 0x000fc600087fe43f */
[----:B--2---:R-:W-:-:S09]  /*8cc0*/  VOTEU.ALL UP0, P1 ;  /* 0x00000000003f7886 */ /* 0x004fd20000800000 */
.L_x_160:
[----:B------:R-:W2:Y:S04]  /*8cd0*/  LDL R3, [R1] ;  /* 0x0000000001037983 */ /* 0x000ea80000100800 */
[----:B------:R-:W3:Y:S01]  /*8ce0*/  LDL R2, [R1+0x4] ;  /* 0x0000040001027983 */ /* 0x000ee20000100800 */
[----:B------:R-:W-:Y:S01]  /*8cf0*/  UMOV UR4, URZ ;  /* 0x0000003f00047c82 */ /* 0x000fe20008000000 */
[----:B------:R-:W-:Y:S02]  /*8d00*/  PLOP3.LUT P0, PT, P0, P2, PT, 0xa2, 0x0 ;  /* 0x000000000000781c */ /* 0x000fe40000705472 */
[----:B--2---:R-:W-:-:S08]  /*8d10*/  @P2 R2UR P0, UR7, R3 ;  /* 0x00000000030722ca */ /* 0x004fd00000000000 */
[----:B------:R-:W-:Y:S02]  /*8d20*/  PLOP3.LUT P0, PT, P0, P2, PT, 0xa2, 0x0 ;  /* 0x000000000000781c */ /* 0x000fe40000705472 */
[----:B---3--:R-:W-:-:S08]  /*8d30*/  @P2 R2UR.OR P0, UR6, R2 ;  /* 0x00000000020622ca */ /* 0x008fd00000100000 */
[----:B------:R-:W-:Y:S02]  /*8d40*/  PLOP3.LUT P0, PT, P0, P2, PT, 0xa2, 0x0 ;  /* 0x000000000000781c */ /* 0x000fe40000705472 */
[----:B------:R-:W-:-:S08]  /*8d50*/  @P2 R2UR.OR P0, UR5, R6 ;  /* 0x00000000060522ca */ /* 0x000fd00000100000 */
[----:B------:R-:W-:-:S05]  /*8d60*/  @P2 PLOP3.LUT P2, PT, P0, PT, PT, 0x80, 0x0 ;  /* 0x000000000000281c */ /* 0x000fca000074f070 */
[----:B------:R2:W-:Y:S08]  /*8d70*/  @!UP0 UTMAPF.L2.4D [UR4], [UR8] ;  /* 0x00000004080085b8 */ /* 0x0005f00008018000 */
[----:B--2---:R-:W-:Y:S05]  /*8d80*/  @P2 BRA.U.ANY `(.L_x_160) ;  /* 0xfffffffd00d02947 */ /* 0x004fea000393ffff */
[----:B------:R-:W-:Y:S01]  /*8d90*/  PLOP3.LUT P2, PT, P1, PT, PT, 0x8, 0x0 ;  /* 0x000000000000781c */ /* 0x000fe20000f4e170 */
[----:B------:R-:W-:Y:S01]  /*8da0*/  VOTEU.ALL UP0, P1 ;  /* 0x00000000003f7886 */ /* 0x000fe20000800000 */
[----:B------:R-:W-:-:S11]  /*8db0*/  UMOV UR4, 0x40 ;  /* 0x0000004000047882 */ /* 0x000fd60000000000 */
.L_x_161:
[----:B------:R-:W2:Y:S04]  /*8dc0*/  LDL R3, [R1] ;  /* 0x0000000001037983 */ /* 0x000ea80000100800 */
[----:B------:R-:W3:Y:S01]  /*8dd0*/  LDL R2, [R1+0x4] ;  /* 0x0000040001027983 */ /* 0x000ee20000100800 */
        /* <DEDUP_REMOVED lines=12> */
.L_x_162:
        /* <DEDUP_REMOVED lines=11> */
[----:B------:R-:W2:Y:S01]  /*8f50*/  LDC.64 R2, c[0x0][0x3f8] ;  /* 0x0000fe00ff027b82 */ /* 0x000ea20000000a00 */
[C---:B-1----:R-:W-:Y:S01]  /*8f60*/  IMAD.SHL.U32 R20, R4.reuse, 0x40, RZ ;  /* 0x0000004004147824 */ /* 0x042fe200078e00ff */
[----:B------:R-:W-:Y:S01]  /*8f70*/  UMOV UR4, 0xffffffff ;  /* 0xffffffff00047882 */ /* 0x000fe20000000000 */
[----:B------:R-:W-:-:S03]  /*8f80*/  IMAD.SHL.U32 R21, R4, 0x1000, RZ ;  /* 0x0000100004157824 */ /* 0x000fc600078e00ff */
[----:B------:R-:W-:Y:S02]  /*8f90*/  LOP3.LUT R20, R20, 0x40, RZ, 0xc0, !PT ;  /* 0x0000004014147812 */ /* 0x000fe400078ec0ff */
[----:B------:R-:W-:Y:S02]  /*8fa0*/  LOP3.LUT R21, R21, 0x1000, RZ, 0xc0, !PT ;  /* 0x0000100015157812 */ /* 0x000fe400078ec0ff */
[----:B--2---:R-:W-:-:S04]  /*8fb0*/  ISETP.NE.U32.AND P0, PT, R2, RZ, PT ;  /* 0x000000ff0200720c */ /* 0x004fc80003f05070 */
[----:B------:R-:W-:-:S04]  /*8fc0*/  ISETP.NE.AND.EX P0, PT, R3, RZ, PT, P0 ;  /* 0x000000ff0300720c */ /* 0x000fc80003f05300 */
[----:B-----5:R-:W-:Y:S01]  /*8fd0*/  SEL R5, R7, RZ, !P0 ;  /* 0x000000ff07057207 */ /* 0x020fe20004000000 */
[----:B------:R-:W-:Y:S08]  /*8fe0*/  BRA.DIV UR4, `(.L_x_163) ;  /* 0x0000002a046c7947 */ /* 0x000ff0000b800000 */
.L_x_224:
[----:B------:R-:W2:Y:S01]  /*8ff0*/  LDL R8, [R1+0x10] ;  /* 0x0000100001087983 */ /* 0x000ea20000100800 */
[----:B------:R-:W-:Y:S01]  /*9000*/  UMOV UR4, 0xffffffff ;  /* 0xffffffff00047882 */ /* 0x000fe20000000000 */
[----:B------:R-:W-:Y:S02]  /*9010*/  SHF.R.S32.HI R12, RZ, 0x1f, R7 ;  /* 0x0000001fff0c7819 */ /* 0x000fe40000011407 */
[----:B------:R-:W-:Y:S01]  /*9020*/  MOV R4, R7 ;  /* 0x0000000700047202 */ /* 0x000fe20000000f00 */
[----:B--2---:R-:W-:Y:S01]  /*9030*/  VIADD R8, R8, 0xffffffff ;  /* 0xffffffff08087836 */ /* 0x004fe20000000000 */
[----:B------:R-:W-:Y:S06]  /*9040*/  BRA.DIV UR4, `(.L_x_164) ;  /* 0x0000002a04887947 */ /* 0x000fec000b800000 */
[----:B------:R-:W-:-:S13]  /*9050*/  ELECT P6, URZ, PT ;  /* 0x00000000003f782f */ /* 0x000fda00038c0000 */
.L_x_227:
[----:B------:R-:W-:Y:S05]  /*9060*/  @!P6 BRA `(.L_x_165) ;  /* 0x000000040028e947 */ /* 0x000fea0003800000 */
        /* <DEDUP_REMOVED lines=9> */
[----:B------:R-:W-:-:S04]  /*9100*/  @P1 SHF.R.U32.HI R5, RZ, R11, R10 ;  /* 0x0000000bff051219 */ /* 0x000fc8000001160a */
[--C-:B------:R-:W-:Y:S01]  /*9110*/  SHF.R.S32.HI R11, RZ, 0x1f, R5.reuse ;  /* 0x0000001fff0b7819 */ /* 0x100fe20000011405 */
[----:B------:R-:W-:Y:S01]  /*9120*/  IMAD.MOV R18, RZ, RZ, -R5 ;  /* 0x000000ffff127224 */ /* 0x000fe200078e0a05 */
[----:B------:R-:W-:-:S03]  /*9130*/  MOV R10, R5 ;  /* 0x00000005000a7202 */ /* 0x000fc60000000f00 */
[----:B------:R-:W-:Y:S02]  /*9140*/  IMAD R18, R9, R18, R8 ;  /* 0x0000001209127224 */ /* 0x000fe400078e0208 */
[----:B------:R-:W-:Y:S02]  /*9150*/  IMAD R9, R12, UR4, RZ ;  /* 0x000000040c097c24 */ /* 0x000fe4000f8e02ff */
[----:B------:R-:W-:-:S04]  /*9160*/  IMAD.WIDE.U32 R10, R7, UR4, R10 ;  /* 0x00000004070a7c25 */ /* 0x000fc8000f8e000a */
[----:B------:R-:W-:Y:S01]  /*9170*/  IMAD R5, R7, UR5, R9 ;  /* 0x0000000507057c24 */ /* 0x000fe2000f8e0209 */
[----:B------:R-:W-:-:S03]  /*9180*/  LEA R14, P1, R10, R2, 0x2 ;  /* 0x000000020a0e7211 */ /* 0x000fc600078210ff */
[----:B------:R-:W-:-:S05]  /*9190*/  IMAD.IADD R5, R11, 0x1, R5 ;  /* 0x000000010b057824 */ /* 0x000fca00078e0205 */
[----:B------:R-:W-:-:S05]  /*91a0*/  LEA.HI.X R15, R10, R3, R5, 0x2, P1 ;  /* 0x000000030a0f7211 */ /* 0x000fca00008f1405 */
[----:B------:R1:W5:Y:S02]  /*91b0*/  LDG.E R7, desc[UR6][R14.64] ;  /* 0x000000060e077981 */ /* 0x000364000c1e1900 */
.L_x_166:
[----:B------:R-:W2:Y:S01]  /*91c0*/  S2R R9, SR_CgaCtaId ;  /* 0x0000000000097919 */ /* 0x000ea20000008800 */
[----:B------:R-:W-:-:S04]  /*91d0*/  MOV R5, 0x400 ;  /* 0x0000040000057802 */ /* 0x000fc80000000f00 */
[----:B--2---:R-:W-:Y:S02]  /*91e0*/  LEA R5, R9, R5, 0x18 ;  /* 0x0000000509057211 */ /* 0x004fe400078ec0ff */
[----:B------:R-:W-:-:S03]  /*91f0*/  SHF.L.U32 R9, R17, 0x1f, RZ ;  /* 0x0000001f11097819 */ /* 0x000fc600000006ff */
[----:B------:R-:W-:-:S04]  /*9200*/  IMAD R5, R16, 0x8, R5 ;  /* 0x0000000810057824 */ /* 0x000fc800078e0205 */
[----:B------:R-:W2:Y:S02]  /*9210*/  SYNCS.PHASECHK.TRANS64.TRYWAIT P1, [R5+URZ+0x34840], R9 ;  /* 0x03484009050075a7 */ /* 0x000ea4000802017f */
[----:B--2---:R-:W-:Y:S05]  /*9220*/  @!P1 BRA `(.L_x_167) ;  /* 0x0000002800309947 */ /* 0x004fea0003800000 */
.L_x_228:
[----:B------:R-:W3:Y:S01]  /*9230*/  S2R R10, SR_TID.X ;  /* 0x00000000000a7919 */ /* 0x000ee20000002100 */
[----:B------:R-:W-:-:S04]  /*9240*/  UPRMT UR4, UR38, 0x9910, URZ ;  /* 0x0000991026047896 */ /* 0x000fc8000800003f */
[----:B------:R-:W-:Y:S01]  /*9250*/  UISETP.NE.AND UP0, UPT, UR4, 0x2, UPT ;  /* 0x000000020400788c */ /* 0x000fe2000bf05270 */
[----:B---3--:R-:W-:-:S13]  /*9260*/  LOP3.LUT P1, RZ, R10, 0x7f, RZ, 0xc0, !PT ;  /* 0x0000007f0aff7812 */ /* 0x008fda000782c0ff */
[----:B--2---:R-:W-:-:S04]  /*9270*/  @!P1 IMAD.MOV.U32 R9, RZ, RZ, 0xc000 ;  /* 0x0000c000ff099424 */ /* 0x004fc800078e00ff */
[----:B------:R2:W-:Y:S01]  /*9280*/  @!P1 SYNCS.ARRIVE.TRANS64 RZ, [R5+URZ+0x34830], R9 ;  /* 0x0348300905ff99a7 */ /* 0x0005e2000800003f */
[----:B------:R-:W-:-:S13]  /*9290*/  PLOP3.LUT P1, PT, PT, PT, UP0, 0x80, 0x0 ;  /* 0x000000000000781c */ /* 0x000fda0003f2f008 */
[----:B--2---:R-:W-:Y:S05]  /*92a0*/  @P1 BRA `(.L_x_168) ;  /* 0x0000000000041947 */ /* 0x004fea0003800000 */
[----:B------:R-:W-:Y:S01]  /*92b0*/  BPT.TRAP 0x1 ;  /* 0x000000040000795c */ /* 0x000fe20000300000 */
.L_x_168:
[----:B------:R-:W-:-:S13]  /*92c0*/  ISETP.NE.AND P1, PT, R19, RZ, PT ;  /* 0x000000ff1300720c */ /* 0x000fda0003f25270 */
[----:B------:R-:W-:Y:S05]  /*92d0*/  @P1 BRA `(.L_x_169) ;  /* 0x0000000000041947 */ /* 0x000fea0003800000 */
[----:B------:R-:W-:Y:S01]  /*92e0*/  BPT.TRAP 0x1 ;  /* 0x000000040000795c */ /* 0x000fe20000300000 */
.L_x_169:
[----:B------:R-:W2:Y:S01]  /*92f0*/  S2R R10, SR_CgaCtaId ;  /* 0x00000000000a7919 */ /* 0x000ea20000008800 */
[----:B------:R-:W-:Y:S01]  /*9300*/  MOV R9, 0x400 ;  /* 0x0000040000097802 */ /* 0x000fe20000000f00 */
[----:B------:R-:W-:Y:S01]  /*9310*/  UIADD3 UR4, UP0, UR36, 0x370, URZ ;  /* 0x0000037024047890 */ /* 0x000fe2000ff1e03f */
[----:B------:R-:W-:Y:S01]  /*9320*/  R2UR UR9, R5 ;  /* 0x00000000050972ca */ /* 0x000fe200000e0000 */
[----:B------:R-:W-:Y:S01]  /*9330*/  IMAD R5, R16, 0x6000, R21 ;  /* 0x0000600010057824 */ /* 0x000fe200078e0215 */
[----:B------:R-:W-:Y:S01]  /*9340*/  R2UR UR11, R18 ;  /* 0x00000000120b72ca */ /* 0x000fe200000e0000 */
[----:B------:R-:W-:Y:S01]  /*9350*/  UMOV UR10, URZ ;  /* 0x0000003f000a7c82 */ /* 0x000fe20008000000 */
[----:B------:R-:W-:Y:S01]  /*9360*/  R2UR UR5, R20 ;  /* 0x00000000140572ca */ /* 0x000fe200000e0000 */
[----:B------:R-:W-:Y:S01]  /*9370*/  UMOV UR18, 0x30000 ;  /* 0x0003000000127882 */ /* 0x000fe20000000000 */
[----:B------:R-:W-:Y:S01]  /*9380*/  R2UR UR12, R0 ;  /* 0x00000000000c72ca */ /* 0x000fe200000e0000 */
[----:B------:R-:W-:Y:S01]  /*9390*/  UMOV UR6, 0x0 ;  /* 0x0000000000067882 */ /* 0x000fe20000000000 */
[----:B-----5:R-:W-:Y:S01]  /*93a0*/  R2UR UR13, R7 ;  /* 0x00000000070d72ca */ /* 0x020fe200000e0000 */
[----:B------:R-:W-:Y:S01]  /*93b0*/  UMOV UR7, 0x14f00000 ;  /* 0x14f0000000077882 */ /* 0x000fe20000000000 */
[----:B------:R-:W-:-:S03]  /*93c0*/  UMOV UR16, 0x40 ;  /* 0x0000004000107882 */ /* 0x000fc60000000000 */
[----:B------:R-:W-:-:S04]  /*93d0*/  UIADD3 UR9, UR9, 0x34830, URZ ;  /* 0x0003483009097890 */ /* 0x000fc8000fffe03f */
[----:B------:R-:W-:Y:S02]  /*93e0*/  ULEA UR11, UR11, UR5, 0x7 ;  /* 0x000000050b0b7291 */ /* 0x000fe4000f8e383f */
[----:B------:R-:W-:Y:S01]  /*93f0*/  UIADD3.X UR5, URZ, UR37, URZ, UP0, !UPT ;  /* 0x000000253f057290 */ /* 0x000fe200087fe43f */
[----:B--2---:R-:W-:-:S05]  /*9400*/  LEA R9, R10, R9, 0x18 ;  /* 0x000000090a097211 */ /* 0x004fca00078ec0ff */
[----:B------:R-:W-:-:S05]  /*9410*/  IMAD R5, R5, 0x2, R9 ;  /* 0x0000000205057824 */ /* 0x000fca00078e0209 */
[----:B------:R-:W-:Y:S02]  /*9420*/  R2UR UR8, R5 ;  /* 0x00000000050872ca */ /* 0x000fe400000e0000 */
[----:B------:R-:W-:-:S11]  /*9430*/  MOV R5, R7 ;  /* 0x0000000700057202 */ /* 0x000fd60000000f00 */
[----:B------:R-:W-:Y:S02]  /*9440*/  UIADD3 UR14, UR8, 0x1c400, URZ ;  /* 0x0001c400080e7890 */ /* 0x000fe4000fffe03f */
[----:B------:R-:W-:Y:S02]  /*9450*/  UIADD3 UR15, UR8, 0x20400, URZ ;  /* 0x00020400080f7890 */ /* 0x000fe4000fffe03f */
[----:B------:R-:W-:-:S03]  /*9460*/  UIADD3 UR17, UR8, 0x24400, URZ ;  /* 0x0002440008117890 */ /* 0x000fc6000fffe03f */
[----:B------:R-:W-:Y:S01]  /*9470*/  UMOV UR8, UR14 ;  /* 0x0000000e00087c82 */ /* 0x000fe20008000000 */
[----:B------:R-:W-:Y:S01]  /*9480*/  UMOV UR14, 0x80 ;  /* 0x00000080000e7882 */ /* 0x000fe20000000000 */
[----:B------:R2:W-:Y:S02]  /*9490*/  UTMALDG.4D.MULTICAST [UR8], [UR4], UR18, desc[UR6] ;  /* 0x00000608040073b4 */ /* 0x0005e40008019812 */
[----:B--2---:R-:W-:Y:S01]  /*94a0*/  UMOV UR8, UR15 ;  /* 0x0000000f00087c82 */ /* 0x004fe20008000000 */
[----:B------:R-:W-:Y:S02]  /*94b0*/  UMOV UR10, UR16 ;  /* 0x00000010000a7c82 */ /* 0x000fe40008000000 */
[----:B------:R2:W-:Y:S02]  /*94c0*/  UTMALDG.4D.MULTICAST [UR8], [UR4], UR18, desc[UR6] ;  /* 0x00000608040073b4 */ /* 0x0005e40008019812 */
[----:B--2---:R-:W-:Y:S01]  /*94d0*/  UMOV UR8, UR17 ;  /* 0x0000001100087c82 */ /* 0x004fe20008000000 */
[----:B------:R-:W-:-:S02]  /*94e0*/  UMOV UR10, UR14 ;  /* 0x0000000e000a7c82 */ /* 0x000fc40008000000 */
[----:B------:R2:W-:Y:S02]  /*94f0*/  UTMALDG.4D.MULTICAST [UR8], [UR4], UR18, desc[UR6] ;  /* 0x00000608040073b4 */ /* 0x0005e40008019812 */
[----:B--2---:R-:W-:Y:S01]  /*9500*/  NOP ;  /* 0x0000000000007918 */ /* 0x004fe20000000000 */
.L_x_165:
[----:B-1----:R-:W2:Y:S04]  /*9510*/  LDL.LU R15, [R1] ;  /* 0x00000000010f7983 */ /* 0x002ea80000300800 */
[----:B------:R-:W3:Y:S04]  /*9520*/  LDL.LU R14, [R1+0x4] ;  /* 0x00000400010e7983 */ /* 0x000ee80000300800 */
[----:B------:R-:W4:Y:S01]  /*9530*/  LDL R13, [R1+0x1c] ;  /* 0x00001c00010d7983 */ /* 0x000f220000100800 */
[----:B------:R-:W-:-:S03]  /*9540*/  MOV R10, 0x400 ;  /* 0x00000400000a7802 */ /* 0x000fc60000000f00 */
[----:B------:R-:W5:Y:S01]  /*9550*/  LDL.LU R9, [R1+0x18] ;  /* 0x0000180001097983 */ /* 0x000f620000300800 */
[----:B------:R-:W1:Y:S01]  /*9560*/  S2R R11, SR_CgaCtaId ;  /* 0x00000000000b7919 */ /* 0x000e620000008800 */
[----:B------:R-:W-:Y:S05]  /*9570*/  WARPSYNC.ALL ;  /* 0x0000000000007948 */ /* 0x000fea0003800000 */
[----:B------:R-:W-:-:S13]  /*9580*/  ELECT P1, URZ, PT ;  /* 0x00000000003f782f */ /* 0x000fda0003820000 */
[----:B------:R-:W-:Y:S01]  /*9590*/  @P1 R2UR UR11, R6 ;  /* 0x00000000060b12ca */ /* 0x000fe200000e0000 */
[----:B------:R-:W-:-:S04]  /*95a0*/  UIADD3 UR4, UP0, UR36, 0x270, URZ ;  /* 0x0000027024047890 */ /* 0x000fc8000ff1e03f */
        /* <DEDUP_REMOVED lines=21> */
[C---:B---3--:R-:W-:Y:S02]  /*9700*/  @P1 R2UR UR12, R14.reuse ;  /* 0x000000000e0c12ca */ /* 0x048fe400000e0000 */
[----:B------:R-:W-:Y:S02]  /*9710*/  @P1 R2UR UR21, R15 ;  /* 0x000000000f1512ca */ /* 0x000fe400000e0000 */
[----:B------:R-:W-:-:S09]  /*9720*/  @P1 R2UR UR20, R14 ;  /* 0x000000000e1412ca */ /* 0x000fd200000e0000 */
[----:B------:R2:W-:Y:S04]  /*9730*/  UTMALDG.4D [UR8], [UR4], desc[UR6] ;  /* 0x00000608040075b4 */ /* 0x0005e80008019000 */
[----:B------:R1:W-:Y:S01]  /*9740*/  UTMALDG.4D [UR16], [UR4], desc[UR14] ;  /* 0x00000e10040075b4 */ /* 0x0003e20008019000 */
[----:B--2---:R-:W-:Y:S02]  /*9750*/  @P1 R2UR UR13, R15 ;  /* 0x000000000f0d12ca */ /* 0x004fe400000e0000 */
[----:B------:R-:W-:Y:S02]  /*9760*/  @P1 R2UR UR12, R14 ;  /* 0x000000000e0c12ca */ /* 0x000fe400000e0000 */
[----:B------:R-:W-:Y:S01]  /*9770*/  @P1 R2UR UR11, R6 ;  /* 0x00000000060b12ca */ /* 0x000fe200000e0000 */
[----:B------:R-:W-:Y:S01]  /*9780*/  UIADD3 UR8, UR24, 0x18400, URZ ;  /* 0x0001840018087890 */ /* 0x000fe2000fffe03f */
[----:B----4-:R-:W-:Y:S01]  /*9790*/  LOP3.LUT R6, R13, 0x1, RZ, 0xc, !PT ;  /* 0x000000010d067812 */ /* 0x010fe200078e0cff */
[----:B------:R-:W-:-:S03]  /*97a0*/  UMOV UR10, 0x80 ;  /* 0x00000080000a7882 */ /* 0x000fc60000000000 */
[----:B------:R-:W-:-:S07]  /*97b0*/  SHF.L.U32 R6, R6, 0x1f, RZ ;  /* 0x0000001f06067819 */ /* 0x000fce00000006ff */
[----:B------:R1:W-:Y:S01]  /*97c0*/  UTMALDG.4D [UR8], [UR4], desc[UR22] ;  /* 0x00001608040075b4 */ /* 0x0003e20008019000 */
[----:B------:R-:W2:Y:S01]  /*97d0*/  SYNCS.PHASECHK.TRANS64.TRYWAIT P1, [R10+URZ+0x34820], R6 ;  /* 0x034820060a0075a7 */ /* 0x000ea2000802017f */
[----:B-----5:R-:W-:Y:S01]  /*97e0*/  ISETP.GE.AND P2, PT, R9, 0x81, PT ;  /* 0x000000810900780c */ /* 0x020fe20003f46270 */
[----:B-12---:R-:W-:-:S12]  /*97f0*/  @!P1 BRA `(.L_x_171) ;  /* 0x0000002000d09947 */ /* 0x006fd80003800000 */
.L_x_229:
[----:B------:R-:W-:Y:S05]  /*9800*/  BSYNC B0 ;  /* 0x0000000000007941 */ /* 0x000fea0003800000 */
.L_x_170:
[----:B------:R-:W-:Y:S05]  /*9810*/  @!P2 BRA `(.L_x_172) ;  /* 0x000000180010a947 */ /* 0x000fea0003800000 */
[----:B-1----:R-:W2:Y:S01]  /*9820*/  LDL R7, [R1+0x10] ;  /* 0x0000100001077983 */ /* 0x002ea20000100800 */
[----:B------:R-:W-:Y:S02]  /*9830*/  IMAD.MOV.U32 R6, RZ, RZ, 0x1 ;  /* 0x00000001ff067424 */ /* 0x000fe400078e00ff */
[----:B--2---:R-:W-:-:S05]  /*9840*/  IMAD.MOV R14, RZ, RZ, -R7 ;  /* 0x000000ffff0e7224 */ /* 0x004fca00078e0a07 */
[----:B------:R-:W-:-:S04]  /*9850*/  VIADDMNMX R14, R14, R6, 0xffffffff, !PT ;  /* 0xffffffff0e0e7446 */ /* 0x000fc80007800106 */
[----:B------:R-:W-:-:S04]  /*9860*/  IADD3 R6, R7, R14, RZ ;  /* 0x0000000e07067210 */ /* 0x000fc80007ffe0ff */
[----:B------:R-:W-:-:S04]  /*9870*/  LOP3.LUT R6, R6, 0x1, RZ, 0xc0, !PT ;  /* 0x0000000106067812 */ /* 0x000fc800078ec0ff */
[----:B------:R-:W-:Y:S01]  /*9880*/  ISETP.NE.U32.AND P1, PT, R6, 0x1, PT ;  /* 0x000000010600780c */ /* 0x000fe20003f25070 */
[----:B------:R-:W-:-:S12]  /*9890*/  VIADD R6, R7, 0xfffffffe ;  /* 0xfffffffe07067836 */ /* 0x000fd80000000000 */
        /* <DEDUP_REMOVED lines=11> */
[----:B------:R-:W-:Y:S01]  /*9950*/  MOV R7, R6 ;  /* 0x0000000600077202 */ /* 0x000fe20000000f00 */
[----:B------:R-:W-:Y:S01]  /*9960*/  ULDC.64 UR4, c[0x0][0x408] ;  /* 0x0001020000047ab9 */ /* 0x000fe20000000a00 */
[----:B------:R-:W-:Y:S01]  /*9970*/  ULDC.64 UR6, c[0x0][0x208] ;  /* 0x0000820000067ab9 */ /* 0x000fe20000000a00 */
[----:B-1----:R-:W-:-:S13]  /*9980*/  ISETP.NE.AND P1, PT, R15, 0x1, PT ;  /* 0x000000010f00780c */ /* 0x002fda0003f25270 */
[----:B------:R-:W1:Y:S02]  /*9990*/  @P1 LDC.64 R10, c[0x0][0x420] ;  /* 0x00010800ff0a1b82 */ /* 0x000e640000000a00 */
[----:B-1----:R-:W-:-:S05]  /*99a0*/  @P1 IMAD.HI.U32 R10, R6, R10, RZ ;  /* 0x0000000a060a1227 */ /* 0x002fca00078e00ff */
[----:B------:R-:W-:-:S04]  /*99b0*/  @P1 SHF.R.U32.HI R7, RZ, R11, R10 ;  /* 0x0000000bff071219 */ /* 0x000fc8000001160a */
[--C-:B------:R-:W-:Y:S01]  /*99c0*/  SHF.R.S32.HI R11, RZ, 0x1f, R7.reuse ;  /* 0x0000001fff0b7819 */ /* 0x100fe20000011407 */
[----:B------:R-:W-:-:S04]  /*99d0*/  IMAD.MOV R10, RZ, RZ, -R7 ;  /* 0x000000ffff0a7224 */ /* 0x000fc800078e0a07 */
[----:B------:R-:W-:Y:S02]  /*99e0*/  IMAD R6, R15, R10, R6 ;  /* 0x0000000a0f067224 */ /* 0x000fe400078e0206 */
[----:B------:R-:W-:Y:S02]  /*99f0*/  IMAD R15, R12, UR4, RZ ;  /* 0x000000040c0f7c24 */ /* 0x000fe4000f8e02ff */
[----:B------:R-:W-:Y:S02]  /*9a00*/  IMAD.MOV.U32 R10, RZ, RZ, R7 ;  /* 0x000000ffff0a7224 */ /* 0x000fe400078e0007 */
[C---:B------:R-:W-:Y:S02]  /*9a10*/  IMAD R7, R4.reuse, UR5, R15 ;  /* 0x0000000504077c24 */ /* 0x040fe4000f8e020f */
[----:B------:R-:W-:-:S04]  /*9a20*/  IMAD.WIDE.U32 R10, R4, UR4, R10 ;  /* 0x00000004040a7c25 */ /* 0x000fc8000f8e000a */
[----:B------:R-:W-:Y:S01]  /*9a30*/  IMAD.IADD R7, R7, 0x1, R11 ;  /* 0x0000000107077824 */ /* 0x000fe200078e020b */
[----:B------:R-:W-:-:S04]  /*9a40*/  LEA R2, P1, R10, R2, 0x2 ;  /* 0x000000020a027211 */ /* 0x000fc800078210ff */
[----:B------:R-:W-:-:S05]  /*9a50*/  LEA.HI.X R3, R10, R3, R7, 0x2, P1 ;  /* 0x000000030a037211 */ /* 0x000fca00008f1407 */
[----:B------:R1:W5:Y:S04]  /*9a60*/  LDG.E R7, desc[UR6][R2.64] ;  /* 0x0000000602077981 */ /* 0x000368000c1e1900 */
.L_x_176:
[----:B-1----:R-:W1:Y:S01]  /*9a70*/  S2R R3, SR_CgaCtaId ;  /* 0x0000000000037919 */ /* 0x002e620000008800 */
[----:B------:R-:W-:-:S04]  /*9a80*/  MOV R2, 0x400 ;  /* 0x0000040000027802 */ /* 0x000fc80000000f00 */
[----:B-1----:R-:W-:Y:S02]  /*9a90*/  LEA R2, R3, R2, 0x18 ;  /* 0x0000000203027211 */ /* 0x002fe400078ec0ff */
[----:B------:R-:W-:Y:S02]  /*9aa0*/  SHF.L.U32 R3, R13, 0x1f, RZ ;  /* 0x0000001f0d037819 */ /* 0x000fe400000006ff */
[----:B------:R-:W-:-:S04]  /*9ab0*/  LEA R2, R9, R2, 0x3 ;  /* 0x0000000209027211 */ /* 0x000fc800078e18ff */
[----:B------:R-:W1:Y:S02]  /*9ac0*/  SYNCS.PHASECHK.TRANS64.TRYWAIT P1, [R2+URZ+0x34840], R3 ;  /* 0x03484003020075a7 */ /* 0x000e64000802017f */
[----:B-1----:R-:W-:Y:S05]  /*9ad0*/  @!P1 BRA `(.L_x_177) ;  /* 0x0000002000389947 */ /* 0x002fea0003800000 */
.L_x_230:
[----:B------:R-:W2:Y:S01]  /*9ae0*/  S2R R10, SR_TID.X ;  /* 0x00000000000a7919 */ /* 0x000ea20000002100 */
[----:B------:R-:W-:Y:S01]  /*9af0*/  UPRMT UR4, UR38, 0x9910, URZ ;  /* 0x0000991026047896 */ /* 0x000fe2000800003f */
[----:B--2---:R-:W-:-:S13]  /*9b00*/  LOP3.LUT P1, RZ, R10, 0x7f, RZ, 0xc0, !PT ;  /* 0x0000007f0aff7812 */ /* 0x004fda000782c0ff */
[----:B-1----:R-:W-:-:S04]  /*9b10*/  @!P1 IMAD.MOV.U32 R3, RZ, RZ, 0xc000 ;  /* 0x0000c000ff039424 */ /* 0x002fc800078e00ff */
[----:B------:R1:W-:Y:S02]  /*9b20*/  @!P1 SYNCS.ARRIVE.TRANS64 RZ, [R2+URZ+0x34830], R3 ;  /* 0x0348300302ff99a7 */ /* 0x0003e4000800003f */
[----:B-1----:R-:W-:-:S05]  /*9b30*/  IMAD.U32 R3, RZ, RZ, UR4 ;  /* 0x00000004ff037e24 */ /* 0x002fca000f8e00ff */
[----:B------:R-:W-:-:S13]  /*9b40*/  ISETP.NE.AND P2, PT, R3, 0x2, PT ;  /* 0x000000020300780c */ /* 0x000fda0003f45270 */
[----:B------:R-:W-:Y:S05]  /*9b50*/  @P2 BRA `(.L_x_178) ;  /* 0x0000000000042947 */ /* 0x000fea0003800000 */
[----:B------:R-:W-:Y:S01]  /*9b60*/  BPT.TRAP 0x1 ;  /* 0x000000040000795c */ /* 0x000fe20000300000 */
.L_x_178:
[----:B------:R-:W-:-:S13]  /*9b70*/  ISETP.NE.AND P1, PT, R19, RZ, PT ;  /* 0x000000ff1300720c */ /* 0x000fda0003f25270 */
[----:B------:R-:W-:Y:S05]  /*9b80*/  @P1 BRA `(.L_x_179) ;  /* 0x0000000000041947 */ /* 0x000fea0003800000 */
[----:B------:R-:W-:Y:S01]  /*9b90*/  BPT.TRAP 0x1 ;  /* 0x000000040000795c */ /* 0x000fe20000300000 */
.L_x_179:
[----:B------:R-:W1:Y:S01]  /*9ba0*/  S2R R11, SR_CgaCtaId ;  /* 0x00000000000b7919 */ /* 0x000e620000008800 */
        /* <DEDUP_REMOVED lines=12> */
[----:B------:R-:W-:Y:S01]  /*9c70*/  UMOV UR18, 0x40 ;  /* 0x0000004000127882 */ /* 0x000fe20000000000 */
[----:B------:R-:W-:Y:S01]  /*9c80*/  UMOV UR17, 0x80 ;  /* 0x0000008000117882 */ /* 0x000fe20000000000 */
[----:B------:R-:W-:Y:S01]  /*9c90*/  SHF.L.U32 R3, R17, 0x1f, RZ ;  /* 0x0000001f11037819 */ /* 0x000fe200000006ff */
[----:B------:R-:W-:-:S04]  /*9ca0*/  UIADD3 UR9, UR9, 0x34830, URZ ;  /* 0x0003483009097890 */ /* 0x000fc8000fffe03f */
[----:B------:R-:W-:Y:S02]  /*9cb0*/  ULEA UR11, UR11, UR5, 0x7 ;  /* 0x000000050b0b7291 */ /* 0x000fe4000f8e383f */
[----:B------:R-:W-:Y:S01]  /*9cc0*/  UIADD3.X UR5, URZ, UR37, URZ, UP0, !UPT ;  /* 0x000000253f057290 */ /* 0x000fe200087fe43f */
[----:B-1----:R-:W-:-:S05]  /*9cd0*/  LEA R10, R11, R10, 0x18 ;  /* 0x0000000a0b0a7211 */ /* 0x002fca00078ec0ff */
[----:B------:R-:W-:-:S05]  /*9ce0*/  IMAD R2, R2, 0x2, R10 ;  /* 0x0000000202027824 */ /* 0x000fca00078e020a */
[----:B------:R-:W-:Y:S02]  /*9cf0*/  R2UR UR8, R2 ;  /* 0x00000000020872ca */ /* 0x000fe400000e0000 */
[----:B------:R-:W-:-:S11]  /*9d00*/  LEA R2, R16, R10, 0x3 ;  /* 0x0000000a10027211 */ /* 0x000fd600078e18ff */
[----:B------:R-:W-:Y:S02]  /*9d10*/  UIADD3 UR14, UR8, 0x1c400, URZ ;  /* 0x0001c400080e7890 */ /* 0x000fe4000fffe03f */
[----:B------:R-:W-:Y:S02]  /*9d20*/  UIADD3 UR15, UR8, 0x20400, URZ ;  /* 0x00020400080f7890 */ /* 0x000fe4000fffe03f */
[----:B------:R-:W-:-:S03]  /*9d30*/  UIADD3 UR16, UR8, 0x24400, URZ ;  /* 0x0002440008107890 */ /* 0x000fc6000fffe03f */
[----:B------:R-:W-:Y:S02]  /*9d40*/  UMOV UR8, UR14 ;  /* 0x0000000e00087c82 */ /* 0x000fe40008000000 */
[----:B------:R1:W-:Y:S02]  /*9d50*/  UTMALDG.4D.MULTICAST [UR8], [UR4], UR19, desc[UR6] ;  /* 0x00000608040073b4 */ /* 0x0003e40008019813 */
[----:B-1----:R-:W-:Y:S01]  /*9d60*/  UMOV UR8, UR15 ;  /* 0x0000000f00087c82 */ /* 0x002fe20008000000 */
[----:B------:R-:W-:Y:S02]  /*9d70*/  UMOV UR10, UR18 ;  /* 0x00000012000a7c82 */ /* 0x000fe40008000000 */
[----:B------:R1:W-:Y:S02]  /*9d80*/  UTMALDG.4D.MULTICAST [UR8], [UR4], UR19, desc[UR6] ;  /* 0x00000608040073b4 */ /* 0x0003e40008019813 */
[----:B-1----:R-:W-:Y:S01]  /*9d90*/  UMOV UR8, UR16 ;  /* 0x0000001000087c82 */ /* 0x002fe20008000000 */
[----:B------:R-:W-:-:S02]  /*9da0*/  UMOV UR10, UR17 ;  /* 0x00000011000a7c82 */ /* 0x000fc40008000000 */
[----:B------:R1:W-:Y:S01]  /*9db0*/  UTMALDG.4D.MULTICAST [UR8], [UR4], UR19, desc[UR6] ;  /* 0x00000608040073b4 */ /* 0x0003e20008019813 */
[----:B------:R-:W2:Y:S02]  /*9dc0*/  SYNCS.PHASECHK.TRANS64.TRYWAIT P1, [R2+URZ+0x34860], R3 ;  /* 0x03486003020075a7 */ /* 0x000ea4000802017f */
[----:B-12---:R-:W-:Y:S05]  /*9dd0*/  @!P1 BRA `(.L_x_180) ;  /* 0x0000001c008c9947 */ /* 0x006fea0003800000 */
.L_x_231:
[----:B------:R-:W2:Y:S02]  /*9de0*/  S2R R10, SR_TID.X ;  /* 0x00000000000a7919 */ /* 0x000ea40000002100 */
[----:B--2---:R-:W-:-:S13]  /*9df0*/  LOP3.LUT P1, RZ, R10, 0x7f, RZ, 0xc0, !PT ;  /* 0x0000007f0aff7812 */ /* 0x004fda000782c0ff */
[----:B-1----:R-:W-:-:S04]  /*9e00*/  @!P1 IMAD.MOV.U32 R3, RZ, RZ, 0x8000 ;  /* 0x00008000ff039424 */ /* 0x002fc800078e00ff */
[----:B------:R1:W-:Y:S01]  /*9e10*/  @!P1 SYNCS.ARRIVE.TRANS64 RZ, [R2+URZ+0x34850], R3 ;  /* 0x0348500302ff99a7 */ /* 0x0003e2000800003f */
[----:B------:R-:W-:Y:S05]  /*9e20*/  @P2 BRA `(.L_x_181) ;  /* 0x0000000000042947 */ /* 0x000fea0003800000 */
[----:B------:R-:W-:Y:S01]  /*9e30*/  BPT.TRAP 0x1 ;  /* 0x000000040000795c */ /* 0x000fe20000300000 */
.L_x_181:
[----:B------:R-:W-:-:S13]  /*9e40*/  ISETP.NE.AND P1, PT, R19, RZ, PT ;  /* 0x000000ff1300720c */ /* 0x000fda0003f25270 */
[----:B------:R-:W-:Y:S05]  /*9e50*/  @P1 BRA `(.L_x_182) ;  /* 0x0000000000041947 */ /* 0x000fea0003800000 */
[----:B------:R-:W-:Y:S01]  /*9e60*/  BPT.TRAP 0x1 ;  /* 0x000000040000795c */ /* 0x000fe20000300000 */
.L_x_182:
[----:B------:R-:W2:Y:S01]  /*9e70*/  S2R R11, SR_CgaCtaId ;  /* 0x00000000000b7919 */ /* 0x000ea20000008800 */
[----:B------:R-:W-:Y:S01]  /*9e80*/  MOV R10, 0x400 ;  /* 0x00000400000a7802 */ /* 0x000fe20000000f00 */
[----:B-1----:R-:W-:Y:S01]  /*9e90*/  IMAD R3, R16, 0x4000, R21 ;  /* 0x0000400010037824 */ /* 0x002fe200078e0215 */
[----:B------:R-:W-:Y:S01]  /*9ea0*/  R2UR UR11, R18 ;  /* 0x00000000120b72ca */ /* 0x000fe200000e0000 */
[----:B------:R-:W-:Y:S01]  /*9eb0*/  UIADD3 UR4, UP0, UR36, 0x470, URZ ;  /* 0x0000047024047890 */ /* 0x000fe2000ff1e03f */
[----:B------:R-:W-:Y:S01]  /*9ec0*/  R2UR UR5, R20 ;  /* 0x00000000140572ca */ /* 0x000fe200000e0000 */
[----:B------:R-:W-:Y:S01]  /*9ed0*/  UMOV UR10, URZ ;  /* 0x0000003f000a7c82 */ /* 0x000fe20008000000 */
[----:B------:R-:W-:Y:S01]  /*9ee0*/  R2UR UR9, R2 ;  /* 0x00000000020972ca */ /* 0x000fe200000e0000 */
[----:B------:R-:W-:Y:S01]  /*9ef0*/  UMOV UR16, 0x30000 ;  /* 0x0003000000107882 */ /* 0x000fe20000000000 */
[----:B------:R-:W-:Y:S01]  /*9f00*/  R2UR UR13, R5 ;  /* 0x00000000050d72ca */ /* 0x000fe200000e0000 */
[----:B------:R-:W-:Y:S01]  /*9f10*/  UMOV UR7, 0x14f00000 ;  /* 0x14f0000000077882 */ /* 0x000fe20000000000 */
[----:B------:R-:W-:Y:S01]  /*9f20*/  R2UR UR12, R0 ;  /* 0x00000000000c72ca */ /* 0x000fe200000e0000 */
[----:B------:R-:W-:Y:S01]  /*9f30*/  UMOV UR15, 0x40 ;  /* 0x00000040000f7882 */ /* 0x000fe20000000000 */
[----:B------:R-:W-:Y:S01]  /*9f40*/  MOV R5, R7 ;  /* 0x0000000700057202 */ /* 0x000fe20000000f00 */
[----:B------:R-:W-:-:S04]  /*9f50*/  IMAD.MOV.U32 R18, RZ, RZ, R6 ;  /* 0x000000ffff127224 */ /* 0x000fc800078e0006 */
[----:B------:R-:W-:Y:S02]  /*9f60*/  ULEA UR11, UR11, UR5, 0x7 ;  /* 0x000000050b0b7291 */ /* 0x000fe4000f8e383f */
[----:B------:R-:W-:Y:S02]  /*9f70*/  UIADD3 UR9, UR9, 0x34850, URZ ;  /* 0x0003485009097890 */ /* 0x000fe4000fffe03f */
[----:B------:R-:W-:Y:S01]  /*9f80*/  UIADD3.X UR5, URZ, UR37, URZ, UP0, !UPT ;  /* 0x000000253f057290 */ /* 0x000fe200087fe43f */
[----:B--2---:R-:W-:-:S05]  /*9f90*/  LEA R10, R11, R10, 0x18 ;  /* 0x0000000a0b0a7211 */ /* 0x004fca00078ec0ff */
[----:B------:R-:W-:-:S05]  /*9fa0*/  IMAD R3, R3, 0x2, R10 ;  /* 0x0000000203037824 */ /* 0x000fca00078e020a */
[----:B------:R-:W-:-:S13]  /*9fb0*/  R2UR UR6, R3 ;  /* 0x00000000030672ca */ /* 0x000fda00000e0000 */
[----:B------:R-:W-:Y:S02]  /*9fc0*/  UIADD3 UR8, UR6, 0x400, URZ ;  /* 0x0000040006087890 */ /* 0x000fe4000fffe03f */
[----:B------:R-:W-:-:S03]  /*9fd0*/  UIADD3 UR14, UR6, 0x4400, URZ ;  /* 0x00004400060e7890 */ /* 0x000fc6000fffe03f */
[----:B------:R-:W-:-:S04]  /*9fe0*/  UMOV UR6, 0x0 ;  /* 0x0000000000067882 */ /* 0x000fc80000000000 */
[----:B------:R1:W-:Y:S02]  /*9ff0*/  UTMALDG.4D.MULTICAST [UR8], [UR4], UR16, desc[UR6] ;  /* 0x00000608040073b4 */ /* 0x0003e40008019810 */
[----:B-1----:R-:W-:Y:S01]  /*a000*/  UMOV UR8, UR14 ;  /* 0x0000000e00087c82 */ /* 0x002fe20008000000 */
[----:B------:R-:W-:Y:S02]  /*a010*/  UMOV UR10, UR15 ;  /* 0x0000000f000a7c82 */ /* 0x000fe40008000000 */
[----:B------:R1:W-:Y:S02]  /*a020*/  UTMALDG.4D.MULTICAST [UR8], [UR4], UR16, desc[UR6] ;  /* 0x00000608040073b4 */ /* 0x0003e40008019810 */
[----:B-1----:R-:W-:Y:S01]  /*a030*/  NOP ;  /* 0x0000000000007918 */ /* 0x002fe20000000000 */
.L_x_175:
[----:B------:R-:W-:Y:S05]  /*a040*/  BSYNC B0 ;  /* 0x0000000000007941 */ /* 0x000fea0003800000 */
.L_x_174:
[----:B------:R-:W2:Y:S01]  /*a050*/  LDL.LU R2, [R1+0x10] ;  /* 0x0000100001027983 */ /* 0x000ea20000300800 */
[----:B------:R-:W-:Y:S01]  /*a060*/  IMAD.MOV.U32 R16, RZ, RZ, R9 ;  /* 0x000000ffff107224 */ /* 0x000fe200078e0009 */
[----:B------:R-:W-:Y:S01]  /*a070*/  MOV R17, R13 ;  /* 0x0000000d00117202 */ /* 0x000fe20000000f00 */
[----:B--2---:R-:W-:-:S07]  /*a080*/  VIADD R6, R2, 0xfffffffd ;  /* 0xfffffffd02067836 */ /* 0x004fce0000000000 */
.L_x_173:
[----:B------:R-:W-:Y:S01]  /*a090*/  IMAD.MOV R3, RZ, RZ, -R14 ;  /* 0x000000ffff037224 */ /* 0x000fe200078e0a0e */
[----:B------:R-:W-:Y:S04]  /*a0a0*/  BSSY B0, `(.L_x_172) ;  /* 0x00000fb000007945 */ /* 0x000fe80003800000 */
[----:B------:R-:W-:-:S13]  /*a0b0*/  ISETP.NE.AND P1, PT, R8, R3, PT ;  /* 0x000000030800720c */ /* 0x000fda0003f25270 */
[----:B------:R-:W-:Y:S05]  /*a0c0*/  @!P1 BRA `(.L_x_183) ;  /* 0x0000000c00e09947 */ /* 0x000fea0003800000 */
[----:B------:R-:W-:-:S07]  /*a0d0*/  IMAD.MOV.U32 R8, RZ, RZ, R5 ;  /* 0x000000ffff087224 */ /* 0x000fce00078e0005 */
.L_x_202:
[----:B------:R-:W-:Y:S01]  /*a0e0*/  VIADD R7, R16, 0x1 ;  /* 0x0000000110077836 */ /* 0x000fe20000000000 */
[----:B------:R-:W-:Y:S04]  /*a0f0*/  BSSY B1, `(.L_x_184) ;  /* 0x0000078000017945 */ /* 0x000fe80003800000 */
[----:B------:R-:W-:-:S04]  /*a100*/  ISETP.NE.AND P1, PT, R7, 0x2, PT ;  /* 0x000000020700780c */ /* 0x000fc80003f25270 */
[----:B-1----:R-:W-:Y:S02]  /*a110*/  SEL R10, RZ, 0x1, P1 ;  /* 0x00000001ff0a7807 */ /* 0x002fe40000800000 */
[----:B------:R-:W-:Y:S02]  /*a120*/  SEL R7, R7, RZ, P1 ;  /* 0x000000ff07077207 */ /* 0x000fe40000800000 */
[----:B------:R-:W-:Y:S01]  /*a130*/  LOP3.LUT R10, R17, R10, RZ, 0x3c, !PT ;  /* 0x0000000a110a7212 */ /* 0x000fe200078e3cff */
[----:B------:R-:W-:Y:S06]  /*a140*/  @!P6 BRA `(.L_x_185) ;  /* 0x0000000400c8e947 */ /* 0x000fec0003800000 */
[----:B------:R-:W-:Y:S01]  /*a150*/  MOV R11, R6 ;  /* 0x00000006000b7202 */ /* 0x000fe20000000f00 */
        /* <DEDUP_REMOVED lines=10> */
[----:B------:R-:W-:Y:S02]  /*a200*/  @P1 SHF.R.U32.HI R2, RZ, R3, R8 ;  /* 0x00000003ff021219 */ /* 0x000fe40000011608 */
[----:B------:R-:W1:Y:S03]  /*a210*/  LDC.64 R8, c[0x0][0x3f8] ;  /* 0x0000fe00ff087b82 */ /* 0x000e660000000a00 */
[----:B------:R-:W-:-:S04]  /*a220*/  IMAD.MOV R3, RZ, RZ, -R2 ;  /* 0x000000ffff037224 */ /* 0x000fc800078e0a02 */
[----:B------:R-:W-:Y:S01]  /*a230*/  IMAD R11, R11, R3, R6 ;  /* 0x000000030b0b7224 */ /* 0x000fe200078e0206 */
[----:B------:R-:W-:-:S03]  /*a240*/  SHF.R.S32.HI R3, RZ, 0x1f, R2 ;  /* 0x0000001fff037819 */ /* 0x000fc60000011402 */
[----:B------:R-:W-:-:S04]  /*a250*/  IMAD.WIDE.U32 R2, R4, UR4, R2 ;  /* 0x0000000404027c25 */ /* 0x000fc8000f8e0002 */
[----:B------:R-:W-:Y:S01]  /*a260*/  IMAD.IADD R13, R13, 0x1, R3 ;  /* 0x000000010d0d7824 */ /* 0x000fe200078e0203 */
[----:B-1----:R-:W-:-:S04]  /*a270*/  LEA R8, P1, R2, R8, 0x2 ;  /* 0x0000000802087211 */ /* 0x002fc800078210ff */
[----:B------:R-:W-:-:S05]  /*a280*/  LEA.HI.X R9, R2, R9, R13, 0x2, P1 ;  /* 0x0000000902097211 */ /* 0x000fca00008f140d */
[----:B------:R1:W5:Y:S04]  /*a290*/  LDG.E R8, desc[UR6][R8.64] ;  /* 0x0000000608087981 */ /* 0x000368000c1e1900 */
.L_x_186:
[----:B------:R-:W2:Y:S01]  /*a2a0*/  S2R R3, SR_CgaCtaId ;  /* 0x0000000000037919 */ /* 0x000ea20000008800 */
[----:B------:R-:W-:-:S04]  /*a2b0*/  MOV R2, 0x400 ;  /* 0x0000040000027802 */ /* 0x000fc80000000f00 */
[----:B--2---:R-:W-:Y:S02]  /*a2c0*/  LEA R2, R3, R2, 0x18 ;  /* 0x0000000203027211 */ /* 0x004fe400078ec0ff */
[----:B------:R-:W-:Y:S02]  /*a2d0*/  SHF.L.U32 R3, R10, 0x1f, RZ ;  /* 0x0000001f0a037819 */ /* 0x000fe400000006ff */
[----:B------:R-:W-:-:S04]  /*a2e0*/  LEA R2, R7, R2, 0x3 ;  /* 0x0000000207027211 */ /* 0x000fc800078e18ff */
[----:B------:R-:W2:Y:S02]  /*a2f0*/  SYNCS.PHASECHK.TRANS64.TRYWAIT P1, [R2+URZ+0x34840], R3 ;  /* 0x03484003020075a7 */ /* 0x000ea4000802017f */
[----:B--2---:R-:W-:Y:S05]  /*a300*/  @!P1 BRA `(.L_x_187) ;  /* 0x0000001800549947 */ /* 0x004fea0003800000 */
.L_x_232:
[----:B-1----:R-:W1:Y:S01]  /*a310*/  S2R R9, SR_TID.X ;  /* 0x0000000000097919 */ /* 0x002e620000002100 */
[----:B------:R-:W-:Y:S01]  /*a320*/  UPRMT UR4, UR38, 0x9910, URZ ;  /* 0x0000991026047896 */ /* 0x000fe2000800003f */
[----:B-1----:R-:W-:-:S13]  /*a330*/  LOP3.LUT P1, RZ, R9, 0x7f, RZ, 0xc0, !PT ;  /* 0x0000007f09ff7812 */ /* 0x002fda000782c0ff */
[----:B--2---:R-:W-:-:S04]  /*a340*/  @!P1 IMAD.MOV.U32 R3, RZ, RZ, 0xc000 ;  /* 0x0000c000ff039424 */ /* 0x004fc800078e00ff */
[----:B------:R1:W-:Y:S02]  /*a350*/  @!P1 SYNCS.ARRIVE.TRANS64 RZ, [R2+URZ+0x34830], R3 ;  /* 0x0348300302ff99a7 */ /* 0x0003e4000800003f */
[----:B-1----:R-:W-:-:S05]  /*a360*/  IMAD.U32 R3, RZ, RZ, UR4 ;  /* 0x00000004ff037e24 */ /* 0x002fca000f8e00ff */
[----:B------:R-:W-:-:S13]  /*a370*/  ISETP.NE.AND P2, PT, R3, 0x2, PT ;  /* 0x000000020300780c */ /* 0x000fda0003f45270 */
[----:B------:R-:W-:Y:S05]  /*a380*/  @P2 BRA `(.L_x_188) ;  /* 0x0000000000042947 */ /* 0x000fea0003800000 */
[----:B------:R-:W-:Y:S01]  /*a390*/  BPT.TRAP 0x1 ;  /* 0x000000040000795c */ /* 0x000fe20000300000 */
.L_x_188:
[----:B------:R-:W-:-:S13]  /*a3a0*/  ISETP.NE.AND P1, PT, R19, RZ, PT ;  /* 0x000000ff1300720c */ /* 0x000fda0003f25270 */
[----:B------:R-:W-:Y:S05]  /*a3b0*/  @P1 BRA `(.L_x_189) ;  /* 0x0000000000041947 */ /* 0x000fea0003800000 */
[----:B------:R-:W-:Y:S01]  /*a3c0*/  BPT.TRAP 0x1 ;  /* 0x000000040000795c */ /* 0x000fe20000300000 */
.L_x_189:
        /* <DEDUP_REMOVED lines=36> */
.L_x_233:
[----:B------:R-:W2:Y:S02]  /*a610*/  S2R R3, SR_TID.X ;  /* 0x0000000000037919 */ /* 0x000ea40000002100 */
[----:B--2---:R-:W-:-:S13]  /*a620*/  LOP3.LUT P1, RZ, R3, 0x7f, RZ, 0xc0, !PT ;  /* 0x0000007f03ff7812 */ /* 0x004fda000782c0ff */
[----:B------:R-:W-:-:S04]  /*a630*/  @!P1 IMAD.MOV.U32 R3, RZ, RZ, 0x8000 ;  /* 0x00008000ff039424 */ /* 0x000fc800078e00ff */
[----:B------:R2:W-:Y:S01]  /*a640*/  @!P1 SYNCS.ARRIVE.TRANS64 RZ, [R2+URZ+0x34850], R3 ;  /* 0x0348500302ff99a7 */ /* 0x0005e2000800003f */
[----:B------:R-:W-:Y:S05]  /*a650*/  @P2 BRA `(.L_x_191) ;  /* 0x0000000000042947 */ /* 0x000fea0003800000 */
[----:B------:R-:W-:Y:S01]  /*a660*/  BPT.TRAP 0x1 ;  /* 0x000000040000795c */ /* 0x000fe20000300000 */
.L_x_191:
[----:B------:R-:W-:-:S13]  /*a670*/  ISETP.NE.AND P1, PT, R19, RZ, PT ;  /* 0x000000ff1300720c */ /* 0x000fda0003f25270 */
[----:B------:R-:W-:Y:S05]  /*a680*/  @P1 BRA `(.L_x_192) ;  /* 0x0000000000041947 */ /* 0x000fea0003800000 */
[----:B------:R-:W-:Y:S01]  /*a690*/  BPT.TRAP 0x1 ;  /* 0x000000040000795c */ /* 0x000fe20000300000 */
.L_x_192:
[----:B------:R-:W3:Y:S01]  /*a6a0*/  S2R R9, SR_CgaCtaId ;  /* 0x0000000000097919 */ /* 0x000ee20000008800 */
[----:B--2---:R-:W-:Y:S01]  /*a6b0*/  MOV R3, 0x400 ;  /* 0x0000040000037802 */ /* 0x004fe20000000f00 */
[----:B------:R-:W-:Y:S01]  /*a6c0*/  IMAD R16, R16, 0x4000, R21 ;  /* 0x0000400010107824 */ /* 0x000fe200078e0215 */
        /* <DEDUP_REMOVED lines=15> */
[----:B---3--:R-:W-:-:S05]  /*a7c0*/  LEA R3, R9, R3, 0x18 ;  /* 0x0000000309037211 */ /* 0x008fca00078ec0ff */
[----:B------:R-:W-:-:S05]  /*a7d0*/  IMAD R16, R16, 0x2, R3 ;  /* 0x0000000210107824 */ /* 0x000fca00078e0203 */
[----:B------:R-:W-:-:S13]  /*a7e0*/  R2UR UR6, R16 ;  /* 0x00000000100672ca */ /* 0x000fda00000e0000 */
[----:B------:R-:W-:Y:S02]  /*a7f0*/  UIADD3 UR8, UR6, 0x400, URZ ;  /* 0x0000040006087890 */ /* 0x000fe4000fffe03f */
[----:B------:R-:W-:-:S03]  /*a800*/  UIADD3 UR14, UR6, 0x4400, URZ ;  /* 0x00004400060e7890 */ /* 0x000fc6000fffe03f */
[----:B------:R-:W-:-:S04]  /*a810*/  UMOV UR6, 0x0 ;  /* 0x0000000000067882 */ /* 0x000fc80000000000 */
[----:B------:R2:W-:Y:S02]  /*a820*/  UTMALDG.4D.MULTICAST [UR8], [UR4], UR16, desc[UR6] ;  /* 0x00000608040073b4 */ /* 0x0005e40008019810 */
[----:B--2---:R-:W-:Y:S01]  /*a830*/  UMOV UR8, UR14 ;  /* 0x0000000e00087c82 */ /* 0x004fe20008000000 */
[----:B------:R-:W-:Y:S02]  /*a840*/  UMOV UR10, UR15 ;  /* 0x0000000f000a7c82 */ /* 0x000fe40008000000 */
[----:B------:R2:W-:Y:S02]  /*a850*/  UTMALDG.4D.MULTICAST [UR8], [UR4], UR16, desc[UR6] ;  /* 0x00000608040073b4 */ /* 0x0005e40008019810 */
[----:B--2---:R-:W-:Y:S01]  /*a860*/  NOP ;  /* 0x0000000000007918 */ /* 0x004fe20000000000 */
.L_x_185:
[----:B------:R-:W-:Y:S05]  /*a870*/  BSYNC B1 ;  /* 0x0000000000017941 */ /* 0x000fea0003800000 */
.L_x_184:
        /* <DEDUP_REMOVED lines=28> */
.L_x_195:
[----:B------:R-:W2:Y:S01]  /*aa40*/  S2R R3, SR_CgaCtaId ;  /* 0x0000000000037919 */ /* 0x000ea20000008800 */
[----:B------:R-:W-:-:S04]  /*aa50*/  MOV R2, 0x400 ;  /* 0x0000040000027802 */ /* 0x000fc80000000f00 */
[----:B--2---:R-:W-:Y:S02]  /*aa60*/  LEA R2, R3, R2, 0x18 ;  /* 0x0000000203027211 */ /* 0x004fe400078ec0ff */
[----:B------:R-:W-:-:S03]  /*aa70*/  SHF.L.U32 R3, R17, 0x1f, RZ ;  /* 0x0000001f11037819 */ /* 0x000fc600000006ff */
[----:B------:R-:W-:-:S04]  /*aa80*/  IMAD R2, R16, 0x8, R2 ;  /* 0x0000000810027824 */ /* 0x000fc800078e0202 */
[----:B------:R-:W2:Y:S02]  /*aa90*/  SYNCS.PHASECHK.TRANS64.TRYWAIT P1, [R2+URZ+0x34840], R3 ;  /* 0x03484003020075a7 */ /* 0x000ea4000802017f */
[----:B--2---:R-:W-:Y:S05]  /*aaa0*/  @!P1 BRA `(.L_x_196) ;  /* 0x0000001000949947 */ /* 0x004fea0003800000 */
.L_x_234:
[----:B-1----:R-:W1:Y:S01]  /*aab0*/  S2R R9, SR_TID.X ;  /* 0x0000000000097919 */ /* 0x002e620000002100 */
[----:B------:R-:W-:Y:S01]  /*aac0*/  UPRMT UR4, UR38, 0x9910, URZ ;  /* 0x0000991026047896 */ /* 0x000fe2000800003f */
[----:B-1----:R-:W-:-:S13]  /*aad0*/  LOP3.LUT P1, RZ, R9, 0x7f, RZ, 0xc0, !PT ;  /* 0x0000007f09ff7812 */ /* 0x002fda000782c0ff */
[----:B--2---:R-:W-:-:S04]  /*aae0*/  @!P1 MOV R3, 0xc000 ;  /* 0x0000c00000039802 */ /* 0x004fc80000000f00 */
[----:B------:R1:W-:Y:S02]  /*aaf0*/  @!P1 SYNCS.ARRIVE.TRANS64 RZ, [R2+URZ+0x34830], R3 ;  /* 0x0348300302ff99a7 */ /* 0x0003e4000800003f */
[----:B-1----:R-:W-:-:S05]  /*ab00*/  IMAD.U32 R3, RZ, RZ, UR4 ;  /* 0x00000004ff037e24 */ /* 0x002fca000f8e00ff */
[----:B------:R-:W-:-:S13]  /*ab10*/  ISETP.NE.AND P2, PT, R3, 0x2, PT ;  /* 0x000000020300780c */ /* 0x000fda0003f45270 */
[----:B------:R-:W-:Y:S05]  /*ab20*/  @P2 BRA `(.L_x_197) ;  /* 0x0000000000042947 */ /* 0x000fea0003800000 */
[----:B------:R-:W-:Y:S01]  /*ab30*/  BPT.TRAP 0x1 ;  /* 0x000000040000795c */ /* 0x000fe20000300000 */
.L_x_197:
[----:B------:R-:W-:-:S13]  /*ab40*/  ISETP.NE.AND P1, PT, R19, RZ, PT ;  /* 0x000000ff1300720c */ /* 0x000fda0003f25270 */
[----:B------:R-:W-:Y:S05]  /*ab50*/  @P1 BRA `(.L_x_198) ;  /* 0x0000000000041947 */ /* 0x000fea0003800000 */
[----:B------:R-:W-:Y:S01]  /*ab60*/  BPT.TRAP 0x1 ;  /* 0x000000040000795c */ /* 0x000fe20000300000 */
.L_x_198:
        /* <DEDUP_REMOVED lines=21> */
[----:B------:R-:W-:Y:S01]  /*acc0*/  R2UR UR8, R2 ;  /* 0x00000000020872ca */ /* 0x000fe200000e0000 */
[----:B------:R-:W-:-:S12]  /*acd0*/  IMAD R2, R7, 0x8, R3 ;  /* 0x0000000807027824 */ /* 0x000fd800078e0203 */
        /* <DEDUP_REMOVED lines=13> */
.L_x_235:
[----:B------:R-:W2:Y:S02]  /*adb0*/  S2R R3, SR_TID.X ;  /* 0x0000000000037919 */ /* 0x000ea40000002100 */
[----:B--2---:R-:W-:-:S13]  /*adc0*/  LOP3.LUT P1, RZ, R3, 0x7f, RZ, 0xc0, !PT ;  /* 0x0000007f03ff7812 */ /* 0x004fda000782c0ff */
[----:B------:R-:W-:-:S04]  /*add0*/  @!P1 MOV R3, 0x8000 ;  /* 0x0000800000039802 */ /* 0x000fc80000000f00 */
[----:B------:R2:W-:Y:S01]  /*ade0*/  @!P1 SYNCS.ARRIVE.TRANS64 RZ, [R2+URZ+0x34850], R3 ;  /* 0x0348500302ff99a7 */ /* 0x0005e2000800003f */
[----:B------:R-:W-:Y:S05]  /*adf0*/  @P2 BRA `(.L_x_200) ;  /* 0x0000000000042947 */ /* 0x000fea0003800000 */
[----:B------:R-:W-:Y:S01]  /*ae00*/  BPT.TRAP 0x1 ;  /* 0x000000040000795c */ /* 0x000fe20000300000 */
.L_x_200:
[----:B------:R-:W-:-:S13]  /*ae10*/  ISETP.NE.AND P1, PT, R19, RZ, PT ;  /* 0x000000ff1300720c */ /* 0x000fda0003f25270 */
[----:B------:R-:W-:Y:S05]  /*ae20*/  @P1 BRA `(.L_x_201) ;  /* 0x0000000000041947 */ /* 0x000fea0003800000 */
[----:B------:R-:W-:Y:S01]  /*ae30*/  BPT.TRAP 0x1 ;  /* 0x000000040000795c */ /* 0x000fe20000300000 */
.L_x_201:
        /* <DEDUP_REMOVED lines=13> */
[----:B------:R-:W-:Y:S01]  /*af10*/  IMAD.MOV.U32 R18, RZ, RZ, R11 ;  /* 0x000000ffff127224 */ /* 0x000fe200078e000b */
[----:B------:R-:W-:-:S04]  /*af20*/  MOV R5, R8 ;  /* 0x0000000800057202 */ /* 0x000fc80000000f00 */
        /* <DEDUP_REMOVED lines=14> */
.L_x_194:
[----:B------:R-:W-:Y:S05]  /*b010*/  BSYNC B1 ;  /* 0x0000000000017941 */ /* 0x000fea0003800000 */
.L_x_193:
[C---:B------:R-:W-:Y:S01]  /*b020*/  ISETP.GT.AND P1, PT, R6.reuse, 0x1, PT ;  /* 0x000000010600780c */ /* 0x040fe20003f24270 */
[----:B------:R-:W-:-:S12]  /*b030*/  VIADD R6, R6, 0xfffffffe ;  /* 0xfffffffe06067836 */ /* 0x000fd80000000000 */
[----:B------:R-:W-:Y:S05]  /*b040*/  @P1 BRA `(.L_x_202) ;  /* 0xfffffff000241947 */ /* 0x000fea000383ffff */
.L_x_183:
[----:B------:R-:W-:Y:S05]  /*b050*/  BSYNC B0 ;  /* 0x0000000000007941 */ /* 0x000fea0003800000 */
.L_x_172:
[----:B------:R-:W-:Y:S04]  /*b060*/  BSSY B0, `(.L_x_203) ;  /* 0x0000030000007945 */ /* 0x000fe80003800000 */
[----:B------:R-:W-:Y:S05]  /*b070*/  @!P6 BRA `(.L_x_204) ;  /* 0x0000000000b8e947 */ /* 0x000fea0003800000 */
[----:B------:R-:W2:Y:S01]  /*b080*/  S2R R3, SR_CgaCtaId ;  /* 0x0000000000037919 */ /* 0x000ea20000008800 */
[----:B-1----:R-:W-:-:S04]  /*b090*/  MOV R2, 0x400 ;  /* 0x0000040000027802 */ /* 0x002fc80000000f00 */
[----:B--2---:R-:W-:-:S05]  /*b0a0*/  LEA R2, R3, R2, 0x18 ;  /* 0x0000000203027211 */ /* 0x004fca00078ec0ff */
[----:B------:R-:W-:Y:S01]  /*b0b0*/  IMAD R3, R16, 0x8, R2 ;  /* 0x0000000810037824 */ /* 0x000fe200078e0202 */
[----:B------:R-:W-:-:S04]  /*b0c0*/  SHF.L.U32 R2, R17, 0x1f, RZ ;  /* 0x0000001f11027819 */ /* 0x000fc800000006ff */
[----:B------:R-:W1:Y:S02]  /*b0d0*/  SYNCS.PHASECHK.TRANS64.TRYWAIT P0, [R3+URZ+0x34860], R2 ;  /* 0x03486002030075a7 */ /* 0x000e64000800017f */
[----:B-1----:R-:W-:Y:S05]  /*b0e0*/  @!P0 BRA `(.L_x_205) ;  /* 0x0000000c002c8947 */ /* 0x002fea0003800000 */
.L_x_236:
[----:B------:R-:W2:Y:S01]  /*b0f0*/  S2R R4, SR_TID.X ;  /* 0x0000000000047919 */ /* 0x000ea20000002100 */
[----:B------:R-:W-:-:S04]  /*b100*/  UPRMT UR4, UR38, 0x9910, URZ ;  /* 0x0000991026047896 */ /* 0x000fc8000800003f */
[----:B------:R-:W-:Y:S01]  /*b110*/  UISETP.NE.AND UP0, UPT, UR4, 0x2, UPT ;  /* 0x000000020400788c */ /* 0x000fe2000bf05270 */
[----:B--2---:R-:W-:-:S13]  /*b120*/  LOP3.LUT P0, RZ, R4, 0x7f, RZ, 0xc0, !PT ;  /* 0x0000007f04ff7812 */ /* 0x004fda000780c0ff */
[----:B-1----:R-:W-:-:S04]  /*b130*/  @!P0 IMAD.MOV.U32 R2, RZ, RZ, 0x8000 ;  /* 0x00008000ff028424 */ /* 0x002fc800078e00ff */
[----:B------:R1:W-:Y:S01]  /*b140*/  @!P0 SYNCS.ARRIVE.TRANS64 RZ, [R3+URZ+0x34850], R2 ;  /* 0x0348500203ff89a7 */ /* 0x0003e2000800003f */
[----:B------:R-:W-:-:S13]  /*b150*/  PLOP3.LUT P0, PT, PT, PT, UP0, 0x80, 0x0 ;  /* 0x000000000000781c */ /* 0x000fda0003f0f008 */
[----:B-1----:R-:W-:Y:S05]  /*b160*/  @P0 BRA `(.L_x_206) ;  /* 0x0000000000040947 */ /* 0x002fea0003800000 */
[----:B------:R-:W-:Y:S01]  /*b170*/  BPT.TRAP 0x1 ;  /* 0x000000040000795c */ /* 0x000fe20000300000 */
.L_x_206:
[----:B------:R-:W-:-:S13]  /*b180*/  ISETP.NE.AND P0, PT, R19, RZ, PT ;  /* 0x000000ff1300720c */ /* 0x000fda0003f05270 */
[----:B------:R-:W-:Y:S05]  /*b190*/  @P0 BRA `(.L_x_207) ;  /* 0x0000000000040947 */ /* 0x000fea0003800000 */
[----:B------:R-:W-:Y:S01]  /*b1a0*/  BPT.TRAP 0x1 ;  /* 0x000000040000795c */ /* 0x000fe20000300000 */
.L_x_207:
[----:B------:R-:W1:Y:S01]  /*b1b0*/  S2R R4, SR_CgaCtaId ;  /* 0x0000000000047919 */ /* 0x000e620000008800 */
[----:B------:R-:W-:Y:S01]  /*b1c0*/  MOV R2, 0x400 ;  /* 0x0000040000027802 */ /* 0x000fe20000000f00 */
[----:B------:R-:W-:Y:S01]  /*b1d0*/  UIADD3 UR4, UP0, UR36, 0x470, URZ ;  /* 0x0000047024047890 */ /* 0x000fe2000ff1e03f */
[----:B------:R-:W-:Y:S01]  /*b1e0*/  LEA R21, R16, R21, 0xe ;  /* 0x0000001510157211 */ /* 0x000fe200078e70ff */
[----:B------:R-:W-:Y:S01]  /*b1f0*/  UMOV UR10, URZ ;  /* 0x0000003f000a7c82 */ /* 0x000fe20008000000 */
[----:B------:R-:W-:Y:S01]  /*b200*/  R2UR UR5, R20 ;  /* 0x00000000140572ca */ /* 0x000fe200000e0000 */
[----:B------:R-:W-:Y:S01]  /*b210*/  UMOV UR16, 0x30000 ;  /* 0x0003000000107882 */ /* 0x000fe20000000000 */
[----:B------:R-:W-:Y:S01]  /*b220*/  R2UR UR11, R18 ;  /* 0x00000000120b72ca */ /* 0x000fe200000e0000 */
[----:B------:R-:W-:Y:S01]  /*b230*/  UMOV UR7, 0x14f00000 ;  /* 0x14f0000000077882 */ /* 0x000fe20000000000 */
[----:B------:R-:W-:Y:S01]  /*b240*/  R2UR UR9, R3 ;  /* 0x00000000030972ca */ /* 0x000fe200000e0000 */
[----:B------:R-:W-:Y:S01]  /*b250*/  UMOV UR15, 0x40 ;  /* 0x00000040000f7882 */ /* 0x000fe20000000000 */
[----:B------:R-:W-:-:S02]  /*b260*/  R2UR UR12, R0 ;  /* 0x00000000000c72ca */ /* 0x000fc400000e0000 */
[----:B------:R-:W-:-:S07]  /*b270*/  R2UR UR13, R5 ;  /* 0x00000000050d72ca */ /* 0x000fce00000e0000 */
[----:B------:R-:W-:Y:S02]  /*b280*/  ULEA UR11, UR11, UR5, 0x7 ;  /* 0x000000050b0b7291 */ /* 0x000fe4000f8e383f */
[----:B------:R-:W-:Y:S02]  /*b290*/  UIADD3 UR9, UR9, 0x34850, URZ ;  /* 0x0003485009097890 */ /* 0x000fe4000fffe03f */
[----:B------:R-:W-:Y:S01]  /*b2a0*/  UIADD3.X UR5, URZ, UR37, URZ, UP0, !UPT ;  /* 0x000000253f057290 */ /* 0x000fe200087fe43f */
[----:B-1----:R-:W-:-:S05]  /*b2b0*/  LEA R2, R4, R2, 0x18 ;  /* 0x0000000204027211 */ /* 0x002fca00078ec0ff */
        /* <DEDUP_REMOVED lines=9> */
[----:B--2---:R-:W-:Y:S01]  /*b350*/  NOP ;  /* 0x0000000000007918 */ /* 0x004fe20000000000 */
.L_x_204:
[----:B------:R-:W-:Y:S05]  /*b360*/  BSYNC B0 ;  /* 0x0000000000007941 */ /* 0x000fea0003800000 */
.L_x_203:
[----:B------:R-:W2:Y:S01]  /*b370*/  LDL.LU R0, [R1+0x14] ;  /* 0x0000140001007983 */ /* 0x000ea20000300800 */
[----:B------:R-:W-:-:S03]  /*b380*/  ULDC UR4, c[0x0][0xda4] ;  /* 0x0003690000047ab9 */ /* 0x000fc60000000800 */
[----:B-1----:R-:W3:Y:S01]  /*b390*/  LDL.LU R2, [R1+0x1c] ;  /* 0x00001c0001027983 */ /* 0x002ee20000300800 */
        /* <DEDUP_REMOVED lines=8> */
[----:B-1----:R-:W-:-:S04]  /*b420*/  SEL R0, RZ, 0x1, P0 ;  /* 0x00000001ff007807 */ /* 0x002fc80000000000 */
[----:B------:R-:W-:-:S05]  /*b430*/  LOP3.LUT R17, R17, R0, RZ, 0x3c, !PT ;  /* 0x0000000011117212 */ /* 0x000fca00078e3cff */
[----:B--2---:R-:W-:Y:S05]  /*b440*/  @!P1 BRA `(.L_x_208) ;  /* 0xffffffd0003c9947 */ /* 0x004fea000383ffff */
[----:B------:R-:W-:-:S07]  /*b450*/  LOP3.LUT R2, R2, 0x1, RZ, 0xc, !PT ;  /* 0x0000000102027812 */ /* 0x000fce00078e0cff */
.L_x_156:
[----:B------:R-:W1:Y:S01]  /*b460*/  S2R R3, SR_CgaCtaId ;  /* 0x0000000000037919 */ /* 0x000e620000008800 */
[----:B------:R-:W-:Y:S01]  /*b470*/  MOV R0, 0x400 ;  /* 0x0000040000007802 */ /* 0x000fe20000000f00 */
[----:B------:R-:W-:Y:S03]  /*b480*/  BSSY B0, `(.L_x_209) ;  /* 0x0000005000007945 */ /* 0x000fe60003800000 */
[----:B-1----:R-:W-:Y:S02]  /*b490*/  LEA R0, R3, R0, 0x18 ;  /* 0x0000000003007211 */ /* 0x002fe400078ec0ff */
[----:B------:R-:W-:-:S04]  /*b4a0*/  SHF.L.U32 R3, R2, 0x1f, RZ ;  /* 0x0000001f02037819 */ /* 0x000fc800000006ff */
[----:B------:R-:W1:Y:S02]  /*b4b0*/  SYNCS.PHASECHK.TRANS64.TRYWAIT P0, [R0+URZ+0x34820], R3 ;  /* 0x03482003000075a7 */ /* 0x000e64000800017f */
[----:B-1----:R-:W-:Y:S05]  /*b4c0*/  @!P0 BRA `(.L_x_210) ;  /* 0x0000000800488947 */ /* 0x002fea0003800000 */
.L_x_237:
[----:B------:R-:W-:Y:S05]  /*b4d0*/  BSYNC B0 ;  /* 0x0000000000007941 */ /* 0x000fea0003800000 */
.L_x_209:
[----:B------:R-:W-:-:S03]  /*b4e0*/  UMOV UR4, 0xffffffff ;  /* 0xffffffff00047882 */ /* 0x000fc60000000000 */
[----:B------:R-:W-:Y:S05]  /*b4f0*/  BRA.DIV UR4, `(.L_x_211) ;  /* 0x0000000a04507947 */ /* 0x000fea000b800000 */
[----:B------:R-:W2:Y:S02]  /*b500*/  S2R R2, SR_TID.X ;  /* 0x0000000000027919 */ /* 0x000ea40000002100 */
[----:B--2---:R-:W-:-:S04]  /*b510*/  SHF.R.U32.HI R2, RZ, 0x5, R2 ;  /* 0x00000005ff027819 */ /* 0x004fc80000011602 */
[----:B------:R-:W-:-:S05]  /*b520*/  LOP3.LUT R2, R2, 0x3, RZ, 0xc0, !PT ;  /* 0x0000000302027812 */ /* 0x000fca00078ec0ff */
[----:B------:R2:W3:Y:S02]  /*b530*/  SHFL.IDX PT, R14, R2, RZ, 0x1f ;  /* 0x00001fff020e7589 */ /* 0x0004e400000e0000 */
.L_x_240:
[----:B---3--:R-:W-:Y:S01]  /*b540*/  ISETP.NE.AND P0, PT, R14, RZ, PT ;  /* 0x000000ff0e00720c */ /* 0x008fe20003f05270 */
[----:B------:R-:W-:-:S12]  /*b550*/  BSSY B0, `(.L_x_212) ;  /* 0x0000026000007945 */ /* 0x000fd80003800000 */
[----:B------:R-:W-:Y:S05]  /*b560*/  @P0 BRA `(.L_x_213) ;  /* 0x0000000000900947 */ /* 0x000fea0003800000 */
[----:B------:R-:W-:-:S03]  /*b570*/  UMOV UR4, 0xffffffff ;  /* 0xffffffff00047882 */ /* 0x000fc60000000000 */
[----:B------:R-:W-:Y:S05]  /*b580*/  BRA.DIV UR4, `(.L_x_214) ;  /* 0x0000000a04607947 */ /* 0x000fea000b800000 */
[----:B------:R-:W-:-:S13]  /*b590*/  ELECT P6, URZ, PT ;  /* 0x00000000003f782f */ /* 0x000fda00038c0000 */
.L_x_243:
[----:B------:R-:W-:Y:S05]  /*b5a0*/  @!P6 BRA `(.L_x_213) ;  /* 0x000000000080e947 */ /* 0x000fea0003800000 */
[----:B--2---:R-:W2:Y:S02]  /*b5b0*/  LDL R2, [R1+0x24] ;  /* 0x0000240001027983 */ /* 0x004ea40000100800 */
[----:B--2---:R-:W-:-:S13]  /*b5c0*/  R2UR UR4, R2 ;  /* 0x00000000020472ca */ /* 0x004fda00000e0000 */
[----:B------:R-:W-:-:S06]  /*b5d0*/  ULOP3.LUT UR4, UR4, 0x2, URZ, 0xfc, !UPT ;  /* 0x0000000204047892 */ /* 0x000fcc000f8efc3f */
[----:B------:R-:W-:-:S05]  /*b5e0*/  IMAD.U32 R2, RZ, RZ, UR4 ;  /* 0x00000004ff027e24 */ /* 0x000fca000f8e00ff */
[----:B------:R-:W-:-:S13]  /*b5f0*/  ISETP.NE.AND P2, PT, R2, 0x3, PT ;  /* 0x000000030200780c */ /* 0x000fda0003f45270 */
[----:B------:R-:W-:Y:S05]  /*b600*/  @!P2 BRA `(.L_x_215) ;  /* 0x000000000004a947 */ /* 0x000fea0003800000 */
[----:B------:R-:W-:Y:S01]  /*b610*/  BPT.TRAP 0x1 ;  /* 0x000000040000795c */ /* 0x000fe20000300000 */
.L_x_215:
[----:B-1----:R-:W-:Y:S01]  /*b620*/  VIADD R3, R0, 0x34840 ;  /* 0x0003484000037836 */ /* 0x002fe20000000000 */
[----:B------:R-:W-:Y:S02]  /*b630*/  SHF.L.U32 R5, R17, 0x1f, RZ ;  /* 0x0000001f11057819 */ /* 0x000fe400000006ff */
[C---:B------:R-:W-:Y:S01]  /*b640*/  IADD3 R2, R16.reuse, 0x1, RZ ;  /* 0x0000000110027810 */ /* 0x040fe20007ffe0ff */
[----:B------:R-:W-:-:S03]  /*b650*/  IMAD R6, R16, 0x8, R3 ;  /* 0x0000000810067824 */ /* 0x000fc600078e0203 */
        /* <DEDUP_REMOVED lines=8> */
.L_x_244:
[----:B------:R-:W2:Y:S02]  /*b6e0*/  SYNCS.PHASECHK.TRANS64.TRYWAIT P0, [R3+URZ], R2 ;  /* 0x00000002030075a7 */ /* 0x000ea4000800017f */
[----:B--2---:R-:W-:Y:S05]  /*b6f0*/  @!P0 BRA `(.L_x_217) ;  /* 0x0000000800388947 */ /* 0x004fea0003800000 */
.L_x_245:
[----:B------:R-:W-:Y:S05]  /*b700*/  @!P2 BRA `(.L_x_218) ;  /* 0x000000000004a947 */ /* 0x000fea0003800000 */
[----:B------:R-:W-:Y:S01]  /*b710*/  BPT.TRAP 0x1 ;  /* 0x000000040000795c */ /* 0x000fe20000300000 */
.L_x_218:
[----:B--2---:R-:W-:-:S04]  /*b720*/  VIADD R3, R0, 0x34860 ;  /* 0x0003486000037836 */ /* 0x004fc80000000000 */
[----:B------:R-:W-:-:S04]  /*b730*/  IMAD R16, R16, 0x8, R3 ;  /* 0x0000000810107824 */ /* 0x000fc800078e0203 */
[----:B------:R-:W2:Y:S02]  /*b740*/  SYNCS.PHASECHK.TRANS64.TRYWAIT P0, [R16+URZ], R5 ;  /* 0x00000005100075a7 */ /* 0x000ea4000800017f */
[----:B--2---:R-:W-:Y:S05]  /*b750*/  @!P0 BRA `(.L_x_219) ;  /* 0x0000000800348947 */ /* 0x004fea0003800000 */
.L_x_246:
[----:B------:R-:W-:-:S07]  /*b760*/  LEA R3, R4, R3, 0x3 ;  /* 0x0000000304037211 */ /* 0x000fce00078e18ff */
.L_x_220:
[----:B---3--:R3:W4:Y:S02]  /*b770*/  SYNCS.PHASECHK.TRANS64.TRYWAIT P0, [R3+URZ], R2 ;  /* 0x00000002030075a7 */ /* 0x008724000800017f */
[----:B----4-:R-:W-:Y:S05]  /*b780*/  @!P0 NANOSLEEP.SYNCS 0x989680 ;  /* 0x009896800000895d */ /* 0x010fea0003900000 */
[----:B------:R-:W4:Y:S02]  /*b790*/  @!P0 SYNCS.PHASECHK.TRANS64 P0, [R3+URZ], R2 ;  /* 0x00000002030085a7 */ /* 0x000f24000800007f */
[----:B----4-:R-:W-:Y:S05]  /*b7a0*/  @!P0 BRA `(.L_x_220) ;  /* 0xfffffffc00f08947 */ /* 0x010fea000383ffff */
.L_x_213:
[----:B------:R-:W-:Y:S05]  /*b7b0*/  BSYNC B0 ;  /* 0x0000000000007941 */ /* 0x000fea0003800000 */
.L_x_212:
[----:B------:R-:W-:Y:S05]  /*b7c0*/  EXIT ;  /* 0x000000000000794d */ /* 0x000fea0003800000 */
.L_x_130:
[----:B-1----:R-:W-:-:S04]  /*b7d0*/  IMAD.U32 R3, RZ, RZ, UR60 ;  /* 0x0000003cff037e24 */ /* 0x002fc8000f8e00ff */
[----:B------:R1:W2:Y:S03]  /*b7e0*/  SYNCS.PHASECHK.TRANS64.TRYWAIT P1, [R3+URZ+0x34800], R0 ;  /* 0x03480000030075a7 */ /* 0x0002a6000802017f */
[----:B--2---:R-:W-:Y:S05]  /*b7f0*/  @!P1 NANOSLEEP.SYNCS 0x989680 ;  /* 0x009896800000995d */ /* 0x004fea0003900000 */
[----:B------:R-:W2:Y:S02]  /*b800*/  @!P1 SYNCS.PHASECHK.TRANS64 P1, [R3+URZ+0x34800], R0 ;  /* 0x03480000030095a7 */ /* 0x000ea4000802007f */
[----:B--2---:R-:W-:Y:S05]  /*b810*/  @!P1 BRA `(.L_x_130) ;  /* 0xfffffffc00ec9947 */ /* 0x004fea000383ffff */
[----:B------:R-:W-:Y:S05]  /*b820*/  BRA `(.L_x_221) ;  /* 0xffffff5c00a47947 */ /* 0x000fea000383ffff */
.L_x_134:
[----:B--2---:R2:W3:Y:S02]  /*b830*/  SYNCS.PHASECHK.TRANS64.TRYWAIT P1, [R0+URZ+0x34830], R3 ;  /* 0x03483003000075a7 */ /* 0x0044e4000802017f */
[----:B---3--:R-:W-:Y:S05]  /*b840*/  @!P1 NANOSLEEP.SYNCS 0x989680 ;  /* 0x009896800000995d */ /* 0x008fea0003900000 */
[----:B------:R-:W3:Y:S02]  /*b850*/  @!P1 SYNCS.PHASECHK.TRANS64 P1, [R0+URZ+0x34830], R3 ;  /* 0x03483003000095a7 */ /* 0x000ee4000802007f */
[----:B---3--:R-:W-:Y:S05]  /*b860*/  @!P1 BRA `(.L_x_134) ;  /* 0xfffffffc00f09947 */ /* 0x008fea000383ffff */
[----:B------:R-:W-:Y:S05]  /*b870*/  BRA `(.L_x_133) ;  /* 0xffffff5c00c07947 */ /* 0x000fea000383ffff */
.L_x_140:
[----:B--2---:R-:W-:-:S04]  /*b880*/  IMAD.U32 R8, RZ, RZ, UR7 ;  /* 0x00000007ff087e24 */ /* 0x004fc8000f8e00ff */
[----:B------:R2:W3:Y:S03]  /*b890*/  SYNCS.PHASECHK.TRANS64.TRYWAIT P1, [R8+URZ+0x34830], R7 ;  /* 0x03483007080075a7 */ /* 0x0004e6000802017f */
[----:B---3--:R-:W-:Y:S05]  /*b8a0*/  @!P1 NANOSLEEP.SYNCS 0x989680 ;  /* 0x009896800000995d */ /* 0x008fea0003900000 */
[----:B------:R-:W3:Y:S02]  /*b8b0*/  @!P1 SYNCS.PHASECHK.TRANS64 P1, [R8+URZ+0x34830], R7 ;  /* 0x03483007080095a7 */ /* 0x000ee4000802007f */
[----:B---3--:R-:W-:Y:S05]  /*b8c0*/  @!P1 BRA `(.L_x_140) ;  /* 0xfffffffc00ec9947 */ /* 0x008fea000383ffff */
[----:B------:R-:W-:Y:S05]  /*b8d0*/  BRA `(.L_x_139) ;  /* 0xffffff8800687947 */ /* 0x000fea000383ffff */
.L_x_144:
[----:B-12---:R-:W-:-:S04]  /*b8e0*/  IMAD.U32 R7, RZ, RZ, UR10 ;  /* 0x0000000aff077e24 */ /* 0x006fc8000f8e00ff */
[----:B------:R1:W2:Y:S03]  /*b8f0*/  SYNCS.PHASECHK.TRANS64.TRYWAIT P1, [R7+URZ+0x34850], R6 ;  /* 0x03485006070075a7 */ /* 0x0002a6000802017f */
[----:B--2---:R-:W-:Y:S05]  /*b900*/  @!P1 NANOSLEEP.SYNCS 0x989680 ;  /* 0x009896800000995d */ /* 0x004fea0003900000 */
[----:B------:R-:W2:Y:S02]  /*b910*/  @!P1 SYNCS.PHASECHK.TRANS64 P1, [R7+URZ+0x34850], R6 ;  /* 0x03485006070095a7 */ /* 0x000ea4000802007f */
[----:B--2---:R-:W-:Y:S05]  /*b920*/  @!P1 BRA `(.L_x_144) ;  /* 0xfffffffc00ec9947 */ /* 0x004fea000383ffff */
[----:B------:R-:W-:Y:S05]  /*b930*/  BRA `(.L_x_143) ;  /* 0xffffff9000a07947 */ /* 0x000fea000383ffff */
.L_x_151:
[----:B--2---:R-:W-:-:S04]  /*b940*/  MOV R5, UR5 ;  /* 0x0000000500057c02 */ /* 0x004fc80008000f00 */
[----:B------:R2:W3:Y:S03]  /*b950*/  SYNCS.PHASECHK.TRANS64.TRYWAIT P1, [R5+URZ+0x34850], R4 ;  /* 0x03485004050075a7 */ /* 0x0004e6000802017f */
[----:B---3--:R-:W-:Y:S05]  /*b960*/  @!P1 NANOSLEEP.SYNCS 0x989680 ;  /* 0x009896800000995d */ /* 0x008fea0003900000 */
[----:B------:R-:W3:Y:S02]  /*b970*/  @!P1 SYNCS.PHASECHK.TRANS64 P1, [R5+URZ+0x34850], R4 ;  /* 0x03485004050095a7 */ /* 0x000ee4000802007f */
[----:B---3--:R-:W-:Y:S05]  /*b980*/  @!P1 BRA `(.L_x_151) ;  /* 0xfffffffc00ec9947 */ /* 0x008fea000383ffff */
[----:B------:R-:W-:Y:S05]  /*b990*/  BRA `(.L_x_150) ;  /* 0xffffffb400847947 */ /* 0x000fea000383ffff */
.L_x_163:
[----:B------:R-:W1:Y:S01]  /*b9a0*/  S2R R8, SR_TID.X ;  /* 0x0000000000087919 */ /* 0x000e620000002100 */
[----:B------:R-:W-:Y:S01]  /*b9b0*/  BSSY B0, `(.L_x_222) ;  /* 0x000000a000007945 */ /* 0x000fe20003800000 */
[----:B------:R-:W-:Y:S01]  /*b9c0*/  IMAD.MOV.U32 R12, RZ, RZ, RZ ;  /* 0x000000ffff0c7224 */ /* 0x000fe200078e00ff */
[----:B------:R-:W-:Y:S01]  /*b9d0*/  MOV R15, 0xffffffff ;  /* 0xffffffff000f7802 */ /* 0x000fe20000000f00 */
[----:B------:R-:W-:Y:S01]  /*b9e0*/  IMAD.MOV.U32 R11, RZ, RZ, 0x1f ;  /* 0x0000001fff0b7424 */ /* 0x000fe200078e00ff */
[----:B-1----:R-:W-:-:S04]  /*b9f0*/  SHF.R.U32.HI R8, RZ, 0x5, R8 ;  /* 0x00000005ff087819 */ /* 0x002fc80000011608 */
[----:B------:R-:W-:-:S05]  /*ba00*/  LOP3.LUT R8, R8, 0x3, RZ, 0xc0, !PT ;  /* 0x0000000308087812 */ /* 0x000fca00078ec0ff */
[----:B------:R-:W-:-:S07]  /*ba10*/  IMAD.MOV.U32 R13, RZ, RZ, R8 ;  /* 0x000000ffff0d7224 */ /* 0x000fce00078e0008 */
[----:B------:R-:W-:Y:S05]  /*ba20*/  WARPSYNC.COLLECTIVE R15, `(.L_x_223) ;  /* 0x000000000f087348 */ /* 0x000fea0003c00000 */
[----:B------:R1:W2:Y:S02]  /*ba30*/  SHFL.IDX P6, R14, R13, R12, R11 ;  /* 0x0000000c0d0e7389 */ /* 0x0002a400000c000b */
[----:B-12---:R-:W-:Y:S01]  /*ba40*/  ENDCOLLECTIVE ;  /* 0x000000000000791b */ /* 0x006fe20003800000 */
.L_x_223:
[----:B------:R-:W-:Y:S05]  /*ba50*/  BSYNC B0 ;  /* 0x0000000000007941 */ /* 0x000fea0003800000 */
.L_x_222:
[----:B------:R-:W-:Y:S05]  /*ba60*/  BRA `(.L_x_224) ;  /* 0xffffffd400607947 */ /* 0x000fea000383ffff */
.L_x_164:
[----:B------:R-:W-:Y:S01]  /*ba70*/  BSSY B0, `(.L_x_225) ;  /* 0x0000006000007945 */ /* 0x000fe20003800000 */
[----:B------:R-:W-:-:S07]  /*ba80*/  IMAD.MOV.U32 R15, RZ, RZ, -0x1 ;  /* 0xffffffffff0f7424 */ /* 0x000fce00078e00ff */
[----:B------:R-:W-:Y:S05]  /*ba90*/  WARPSYNC.COLLECTIVE R15, `(.L_x_226) ;  /* 0x000000000f0c7348 */ /* 0x000fea0003c00000 */
[----:B------:R-:W-:Y:S02]  /*baa0*/  ELECT P6, UR62, PT ;  /* 0x00000000003e782f */ /* 0x000fe400038c0000 */
[----:B------:R-:W-:Y:S01]  /*bab0*/  MOV R14, UR62 ;  /* 0x0000003e000e7c02 */ /* 0x000fe20008000f00 */
[----:B------:R-:W-:Y:S10]  /*bac0*/  ENDCOLLECTIVE ;  /* 0x000000000000791b */ /* 0x000ff40003800000 */
.L_x_226:
[----:B------:R-:W-:Y:S05]  /*bad0*/  BSYNC B0 ;  /* 0x0000000000007941 */ /* 0x000fea0003800000 */
.L_x_225:
[----:B------:R-:W-:Y:S05]  /*bae0*/  BRA `(.L_x_227) ;  /* 0xffffffd4005c7947 */ /* 0x000fea000383ffff */
.L_x_167:
[----:B--2---:R2:W3:Y:S02]  /*baf0*/  SYNCS.PHASECHK.TRANS64.TRYWAIT P1, [R5+URZ+0x34840], R9 ;  /* 0x03484009050075a7 */ /* 0x0044e4000802017f */
[----:B---3--:R-:W-:Y:S05]  /*bb00*/  @!P1 NANOSLEEP.SYNCS 0x989680 ;  /* 0x009896800000995d */ /* 0x008fea0003900000 */
[----:B------:R-:W3:Y:S02]  /*bb10*/  @!P1 SYNCS.PHASECHK.TRANS64 P1, [R5+URZ+0x34840], R9 ;  /* 0x03484009050095a7 */ /* 0x000ee4000802007f */
[----:B---3--:R-:W-:Y:S05]  /*bb20*/  @!P1 BRA `(.L_x_167) ;  /* 0xfffffffc00f09947 */ /* 0x008fea000383ffff */
[----:B------:R-:W-:Y:S05]  /*bb30*/  BRA `(.L_x_228) ;  /* 0xffffffd400bc7947 */ /* 0x000fea000383ffff */
.L_x_171:
        /* <DEDUP_REMOVED lines=8> */
.L_x_177:
[----:B-1----:R1:W2:Y:S02]  /*bbc0*/  SYNCS.PHASECHK.TRANS64.TRYWAIT P1, [R2+URZ+0x34840], R3 ;  /* 0x03484003020075a7 */ /* 0x0022a4000802017f */
[----:B--2---:R-:W-:Y:S05]  /*bbd0*/  @!P1 NANOSLEEP.SYNCS 0x989680 ;  /* 0x009896800000995d */ /* 0x004fea0003900000 */
[----:B------:R-:W2:Y:S02]  /*bbe0*/  @!P1 SYNCS.PHASECHK.TRANS64 P1, [R2+URZ+0x34840], R3 ;  /* 0x03484003020095a7 */ /* 0x000ea4000802007f */
[----:B--2---:R-:W-:Y:S05]  /*bbf0*/  @!P1 BRA `(.L_x_177) ;  /* 0xfffffffc00f09947 */ /* 0x004fea000383ffff */
[----:B------:R-:W-:Y:S05]  /*bc00*/  BRA `(.L_x_230) ;  /* 0xffffffdc00b47947 */ /* 0x000fea000383ffff */
.L_x_180:
[----:B-1----:R1:W2:Y:S02]  /*bc10*/  SYNCS.PHASECHK.TRANS64.TRYWAIT P1, [R2+URZ+0x34860], R3 ;  /* 0x03486003020075a7 */ /* 0x0022a4000802017f */
[----:B--2---:R-:W-:Y:S05]  /*bc20*/  @!P1 NANOSLEEP.SYNCS 0x989680 ;  /* 0x009896800000995d */ /* 0x004fea0003900000 */
[----:B------:R-:W2:Y:S02]  /*bc30*/  @!P1 SYNCS.PHASECHK.TRANS64 P1, [R2+URZ+0x34860], R3 ;  /* 0x03486003020095a7 */ /* 0x000ea4000802007f */
[----:B--2---:R-:W-:Y:S05]  /*bc40*/  @!P1 BRA `(.L_x_180) ;  /* 0xfffffffc00f09947 */ /* 0x004fea000383ffff */
[----:B------:R-:W-:Y:S05]  /*bc50*/  BRA `(.L_x_231) ;  /* 0xffffffe000607947 */ /* 0x000fea000383ffff */
.L_x_187:
[----:B--2---:R2:W3:Y:S02]  /*bc60*/  SYNCS.PHASECHK.TRANS64.TRYWAIT P1, [R2+URZ+0x34840], R3 ;  /* 0x03484003020075a7 */ /* 0x0044e4000802017f */
[----:B---3--:R-:W-:Y:S05]  /*bc70*/  @!P1 NANOSLEEP.SYNCS 0x989680 ;  /* 0x009896800000995d */ /* 0x008fea0003900000 */
[----:B------:R-:W3:Y:S02]  /*bc80*/  @!P1 SYNCS.PHASECHK.TRANS64 P1, [R2+URZ+0x34840], R3 ;  /* 0x03484003020095a7 */ /* 0x000ee4000802007f */
[----:B---3--:R-:W-:Y:S05]  /*bc90*/  @!P1 BRA `(.L_x_187) ;  /* 0xfffffffc00f09947 */ /* 0x008fea000383ffff */
[----:B------:R-:W-:Y:S05]  /*bca0*/  BRA `(.L_x_232) ;  /* 0xffffffe400987947 */ /* 0x000fea000383ffff */
.L_x_190:
[----:B-1----:R1:W2:Y:S02]  /*bcb0*/  SYNCS.PHASECHK.TRANS64.TRYWAIT P1, [R2+URZ+0x34860], R17 ;  /* 0x03486011020075a7 */ /* 0x0022a4000802017f */
[----:B--2---:R-:W-:Y:S05]  /*bcc0*/  @!P1 NANOSLEEP.SYNCS 0x989680 ;  /* 0x009896800000995d */ /* 0x004fea0003900000 */
[----:B------:R-:W2:Y:S02]  /*bcd0*/  @!P1 SYNCS.PHASECHK.TRANS64 P1, [R2+URZ+0x34860], R17 ;  /* 0x03486011020095a7 */ /* 0x000ea4000802007f */
[----:B--2---:R-:W-:Y:S05]  /*bce0*/  @!P1 BRA `(.L_x_190) ;  /* 0xfffffffc00f09947 */ /* 0x004fea000383ffff */
[----:B------:R-:W-:Y:S05]  /*bcf0*/  BRA `(.L_x_233) ;  /* 0xffffffe800447947 */ /* 0x000fea000383ffff */
.L_x_196:
[----:B--2---:R2:W3:Y:S02]  /*bd00*/  SYNCS.PHASECHK.TRANS64.TRYWAIT P1, [R2+URZ+0x34840], R3 ;  /* 0x03484003020075a7 */ /* 0x0044e4000802017f */
[----:B---3--:R-:W-:Y:S05]  /*bd10*/  @!P1 NANOSLEEP.SYNCS 0x989680 ;  /* 0x009896800000995d */ /* 0x008fea0003900000 */
[----:B------:R-:W3:Y:S02]  /*bd20*/  @!P1 SYNCS.PHASECHK.TRANS64 P1, [R2+URZ+0x34840], R3 ;  /* 0x03484003020095a7 */ /* 0x000ee4000802007f */
[----:B---3--:R-:W-:Y:S05]  /*bd30*/  @!P1 BRA `(.L_x_196) ;  /* 0xfffffffc00f09947 */ /* 0x008fea000383ffff */
[----:B------:R-:W-:Y:S05]  /*bd40*/  BRA `(.L_x_234) ;  /* 0xffffffec00587947 */ /* 0x000fea000383ffff */
.L_x_199:
[----:B-1----:R1:W2:Y:S02]  /*bd50*/  SYNCS.PHASECHK.TRANS64.TRYWAIT P1, [R2+URZ+0x34860], R10 ;  /* 0x0348600a020075a7 */ /* 0x0022a4000802017f */
[----:B--2---:R-:W-:Y:S05]  /*bd60*/  @!P1 NANOSLEEP.SYNCS 0x989680 ;  /* 0x009896800000995d */ /* 0x004fea0003900000 */
[----:B------:R-:W2:Y:S02]  /*bd70*/  @!P1 SYNCS.PHASECHK.TRANS64 P1, [R2+URZ+0x34860], R10 ;  /* 0x0348600a020095a7 */ /* 0x000ea4000802007f */
[----:B--2---:R-:W-:Y:S05]  /*bd80*/  @!P1 BRA `(.L_x_199) ;  /* 0xfffffffc00f09947 */ /* 0x004fea000383ffff */
[----:B------:R-:W-:Y:S05]  /*bd90*/  BRA `(.L_x_235) ;  /* 0xfffffff000047947 */ /* 0x000fea000383ffff */
.L_x_205:
[----:B-1----:R1:W2:Y:S02]  /*bda0*/  SYNCS.PHASECHK.TRANS64.TRYWAIT P0, [R3+URZ+0x34860], R2 ;  /* 0x03486002030075a7 */ /* 0x0022a4000800017f */
[----:B--2---:R-:W-:Y:S05]  /*bdb0*/  @!P0 NANOSLEEP.SYNCS 0x989680 ;  /* 0x009896800000895d */ /* 0x004fea0003900000 */
[----:B------:R-:W2:Y:S02]  /*bdc0*/  @!P0 SYNCS.PHASECHK.TRANS64 P0, [R3+URZ+0x34860], R2 ;  /* 0x03486002030085a7 */ /* 0x000ea4000800007f */
[----:B--2---:R-:W-:Y:S05]  /*bdd0*/  @!P0 BRA `(.L_x_205) ;  /* 0xfffffffc00f08947 */ /* 0x004fea000383ffff */
[----:B------:R-:W-:Y:S05]  /*bde0*/  BRA `(.L_x_236) ;  /* 0xfffffff000c07947 */ /* 0x000fea000383ffff */
.L_x_210:
[----:B-1----:R1:W2:Y:S02]  /*bdf0*/  SYNCS.PHASECHK.TRANS64.TRYWAIT P0, [R0+URZ+0x34820], R3 ;  /* 0x03482003000075a7 */ /* 0x0022a4000800017f */
[----:B--2---:R-:W-:Y:S05]  /*be00*/  @!P0 NANOSLEEP.SYNCS 0x989680 ;  /* 0x009896800000895d */ /* 0x004fea0003900000 */
[----:B------:R-:W2:Y:S02]  /*be10*/  @!P0 SYNCS.PHASECHK.TRANS64 P0, [R0+URZ+0x34820], R3 ;  /* 0x03482003000085a7 */ /* 0x000ea4000800007f */
[----:B--2---:R-:W-:Y:S05]  /*be20*/  @!P0 BRA `(.L_x_210) ;  /* 0xfffffffc00f08947 */ /* 0x004fea000383ffff */
[----:B------:R-:W-:Y:S05]  /*be30*/  BRA `(.L_x_237) ;  /* 0xfffffff400a47947 */ /* 0x000fea000383ffff */
.L_x_211:
[----:B------:R-:W2:Y:S01]  /*be40*/  S2R R2, SR_TID.X ;  /* 0x0000000000027919 */ /* 0x000ea20000002100 */
[----:B------:R-:W-:Y:S01]  /*be50*/  BSSY B0, `(.L_x_238) ;  /* 0x000000a000007945 */ /* 0x000fe20003800000 */
[----:B------:R-:W-:Y:S01]  /*be60*/  IMAD.MOV.U32 R12, RZ, RZ, RZ ;  /* 0x000000ffff0c7224 */ /* 0x000fe200078e00ff */
[----:B------:R-:W-:Y:S01]  /*be70*/  MOV R11, 0x1f ;  /* 0x0000001f000b7802 */ /* 0x000fe20000000f00 */
[----:B------:R-:W-:Y:S01]  /*be80*/  IMAD.MOV.U32 R15, RZ, RZ, -0x1 ;  /* 0xffffffffff0f7424 */ /* 0x000fe200078e00ff */
[----:B--2---:R-:W-:-:S04]  /*be90*/  SHF.R.U32.HI R2, RZ, 0x5, R2 ;  /* 0x00000005ff027819 */ /* 0x004fc80000011602 */
[----:B------:R-:W-:-:S05]  /*bea0*/  LOP3.LUT R2, R2, 0x3, RZ, 0xc0, !PT ;  /* 0x0000000302027812 */ /* 0x000fca00078ec0ff */
[----:B------:R-:W-:-:S07]  /*beb0*/  IMAD.MOV.U32 R13, RZ, RZ, R2 ;  /* 0x000000ffff0d7224 */ /* 0x000fce00078e0002 */
[----:B-1----:R-:W-:Y:S05]  /*bec0*/  WARPSYNC.COLLECTIVE R15, `(.L_x_239) ;  /* 0x000000000f087348 */ /* 0x002fea0003c00000 */
[----:B------:R2:W3:Y:S02]  /*bed0*/  SHFL.IDX P6, R14, R13, R12, R11 ;  /* 0x0000000c0d0e7389 */ /* 0x0004e400000c000b */
[----:B-123--:R-:W-:Y:S01]  /*bee0*/  ENDCOLLECTIVE ;  /* 0x000000000000791b */ /* 0x00efe20003800000 */
.L_x_239:
[----:B------:R-:W-:Y:S05]  /*bef0*/  BSYNC B0 ;  /* 0x0000000000007941 */ /* 0x000fea0003800000 */
.L_x_238:
[----:B------:R-:W-:Y:S05]  /*bf00*/  BRA `(.L_x_240) ;  /* 0xfffffff4008c7947 */ /* 0x000fea000383ffff */
.L_x_214:
[----:B------:R-:W-:Y:S01]  /*bf10*/  BSSY B1, `(.L_x_241) ;  /* 0x0000006000017945 */ /* 0x000fe20003800000 */
[----:B------:R-:W-:-:S07]  /*bf20*/  IMAD.MOV.U32 R15, RZ, RZ, -0x1 ;  /* 0xffffffffff0f7424 */ /* 0x000fce00078e00ff */
[----:B-12---:R-:W-:Y:S05]  /*bf30*/  WARPSYNC.COLLECTIVE R15, `(.L_x_242) ;  /* 0x000000000f0c7348 */ /* 0x006fea0003c00000 */
[----:B------:R-:W-:Y:S02]  /*bf40*/  ELECT P6, UR62, PT ;  /* 0x00000000003e782f */ /* 0x000fe400038c0000 */
[----:B------:R-:W-:Y:S01]  /*bf50*/  MOV R14, UR62 ;  /* 0x0000003e000e7c02 */ /* 0x000fe20008000f00 */
[----:B-12---:R-:W-:Y:S10]  /*bf60*/  ENDCOLLECTIVE ;  /* 0x000000000000791b */ /* 0x006ff40003800000 */
.L_x_242:
[----:B------:R-:W-:Y:S05]  /*bf70*/  BSYNC B1 ;  /* 0x0000000000017941 */ /* 0x000fea0003800000 */
.L_x_241:
[----:B------:R-:W-:Y:S05]  /*bf80*/  BRA `(.L_x_243) ;  /* 0xfffffff400847947 */ /* 0x000fea000383ffff */
.L_x_216:
[----:B-1----:R1:W2:Y:S02]  /*bf90*/  SYNCS.PHASECHK.TRANS64.TRYWAIT P0, [R6+URZ], R5 ;  /* 0x00000005060075a7 */ /* 0x0022a4000800017f */
[----:B--2---:R-:W-:Y:S05]  /*bfa0*/  @!P0 NANOSLEEP.SYNCS 0x989680 ;  /* 0x009896800000895d */ /* 0x004fea0003900000 */
[----:B------:R-:W2:Y:S02]  /*bfb0*/  @!P0 SYNCS.PHASECHK.TRANS64 P0, [R6+URZ], R5 ;  /* 0x00000005060085a7 */ /* 0x000ea4000800007f */
[----:B--2---:R-:W-:Y:S05]  /*bfc0*/  @!P0 BRA `(.L_x_216) ;  /* 0xfffffffc00f08947 */ /* 0x004fea000383ffff */
[----:B------:R-:W-:Y:S05]  /*bfd0*/  BRA `(.L_x_244) ;  /* 0xfffffff400c07947 */ /* 0x000fea000383ffff */
.L_x_217:
[----:B--2---:R2:W3:Y:S02]  /*bfe0*/  SYNCS.PHASECHK.TRANS64.TRYWAIT P0, [R3+URZ], R2 ;  /* 0x00000002030075a7 */ /* 0x0044e4000800017f */
[----:B---3--:R-:W-:Y:S05]  /*bff0*/  @!P0 NANOSLEEP.SYNCS 0x989680 ;  /* 0x009896800000895d */ /* 0x008fea0003900000 */
[----:B------:R-:W3:Y:S02]  /*c000*/  @!P0 SYNCS.PHASECHK.TRANS64 P0, [R3+URZ], R2 ;  /* 0x00000002030085a7 */ /* 0x000ee4000800007f */
[----:B---3--:R-:W-:Y:S05]  /*c010*/  @!P0 BRA `(.L_x_217) ;  /* 0xfffffffc00f08947 */ /* 0x008fea000383ffff */
[----:B------:R-:W-:Y:S05]  /*c020*/  BRA `(.L_x_245) ;  /* 0xfffffff400b47947 */ /* 0x000fea000383ffff */
.L_x_219:
[----:B--2---:R2:W3:Y:S02]  /*c030*/  SYNCS.PHASECHK.TRANS64.TRYWAIT P0, [R16+URZ], R5 ;  /* 0x00000005100075a7 */ /* 0x0044e4000800017f */
[----:B---3--:R-:W-:Y:S05]  /*c040*/  @!P0 NANOSLEEP.SYNCS 0x989680 ;  /* 0x009896800000895d */ /* 0x008fea0003900000 */
[----:B------:R-:W3:Y:S02]  /*c050*/  @!P0 SYNCS.PHASECHK.TRANS64 P0, [R16+URZ], R5 ;  /* 0x00000005100085a7 */ /* 0x000ee4000800007f */
[----:B---3--:R-:W-:Y:S05]  /*c060*/  @!P0 BRA `(.L_x_219) ;  /* 0xfffffffc00f08947 */ /* 0x008fea000383ffff */
[----:B------:R-:W-:Y:S05]  /*c070*/  BRA `(.L_x_246) ;  /* 0xfffffff400b87947 */ /* 0x000fea000383ffff */
.L_x_247:
        /* <DEDUP_REMOVED lines=16> */
.L_x_11932:


//--------------------- .text._ZN7cutlass13device_kernelIN5flash11enable_sm90INS1_16FlashAttnFwdSm90INS1_25CollectiveMainloopFwdSm90ILi2EN4cute5tupleIJNS5_1CILi1EEES8_S8_EEENS6_IJNS7_ILi128EEESA_NS7_ILi192EEEEEELi128ENS_10bfloat16_tEfNS_4arch4Sm90ELb0ELb0ELb1ELb1ELb0ELb0ELb0ELb1ELb1ELb0ELb0ELb0EEENS1_21CollectiveEpilogueFwdINS6_IJSA_SA_SA_EEES9_SD_SF_Li256ELb1ELb0ELb0ELb0EEENS1_36VarlenDynamicPersistentTileSchedulerILi128ELi128ELi256ELi32ELb0ELb0ELb1ELb0ELb1ELb1EEEEEEEEEvNT_6ParamsE --------------------------
	.section	.text._ZN7cutlass13device_kernelIN5flash11enable_sm90INS1_16FlashAttnFwdSm90INS1_25CollectiveMainloopFwdSm90ILi2EN4cute5tupleIJNS5_1CILi1EEES8_S8_EEENS6_IJNS7_ILi128EEESA_NS7_ILi192EEEEEELi128ENS_10bfloat16_tEfNS_4arch4Sm90ELb0ELb0ELb1ELb1ELb0ELb0ELb0ELb1ELb1ELb0ELb0ELb0EEENS1_21CollectiveEpilogueFwdINS6_IJSA_SA_SA_EEES9_SD_SF_Li256ELb1ELb0ELb0ELb0EEENS1_36VarlenDynamicPersistentTileSchedulerILi128ELi128ELi256ELi32ELb0ELb0ELb1ELb0ELb1ELb1EEEEEEEEEvNT_6ParamsE,"ax",@progbits
	.align	128
.text._ZN7cutlass13device_kernelIN5flash11enable_sm90INS1_16FlashAttnFwdSm90INS1_25CollectiveMainloopFwdSm90ILi2EN4cute5tupleIJNS5_1CILi1EEES8_S8_EEENS6_IJNS7_ILi128EEESA_NS7_ILi192EEEEEELi128ENS_10bfloat16_tEfNS_4arch4Sm90ELb0ELb0ELb1ELb1ELb0ELb0ELb0ELb1ELb1ELb0ELb0ELb0EEENS1_21CollectiveEpilogueFwdINS6_IJSA_SA_SA_EEES9_SD_SF_Li256ELb1ELb0ELb0ELb0EEENS1_36VarlenDynamicPersistentTileSchedulerILi128ELi128ELi256ELi32ELb0ELb0ELb1ELb0ELb1ELb1EEEEEEEEEvNT_6ParamsE:
        .type           _ZN7cutlass13device_kernelIN5flash11enable_sm90INS1_16FlashAttnFwdSm90INS1_25CollectiveMainloopFwdSm90ILi2EN4cute5tupleIJNS5_1CILi1EEES8_S8_EEENS6_IJNS7_ILi128EEESA_NS7_ILi192EEEEEELi128ENS_10bfloat16_tEfNS_4arch4Sm90ELb0ELb0ELb1ELb1ELb0ELb0ELb0ELb1ELb1ELb0ELb0ELb0EEENS1_21CollectiveEpilogueFwdINS6_IJSA_SA_SA_EEES9_SD_SF_Li256ELb1ELb0ELb0ELb0EEENS1_36VarlenDynamicPersistentTileSchedulerILi128ELi128ELi256ELi32ELb0ELb0ELb1ELb0ELb1ELb1EEEEEEEEEvNT_6ParamsE,@function
        .size           _ZN7cutlass13device_kernelIN5flash11enable_sm90INS1_16FlashAttnFwdSm90INS1_25CollectiveMainloopFwdSm90ILi2EN4cute5tupleIJNS5_1CILi1EEES8_S8_EEENS6_IJNS7_ILi128EEESA_NS7_ILi192EEEEEELi128ENS_10bfloat16_tEfNS_4arch4Sm90ELb0ELb0ELb1ELb1ELb0ELb0ELb0ELb1ELb1ELb0ELb0ELb0EEENS1_21CollectiveEpilogueFwdINS6_IJSA_SA_SA_EEES9_SD_SF_Li256ELb1ELb0ELb0ELb0EEENS1_36VarlenDynamicPersistentTileSchedulerILi128ELi128ELi256ELi32ELb0ELb0ELb1ELb0ELb1ELb1EEEEEEEEEvNT_6ParamsE,(.L_x_11933 - _ZN7cutlass13device_kernelIN5flash11enable_sm90INS1_16FlashAttnFwdSm90INS1_25CollectiveMainloopFwdSm90ILi2EN4cute5tupleIJNS5_1CILi1EEES8_S8_EEENS6_IJNS7_ILi128EEESA_NS7_ILi192EEEEEELi128ENS_10bfloat16_tEfNS_4arch4Sm90ELb0ELb0ELb1ELb1ELb0ELb0ELb0ELb1ELb1ELb0ELb0ELb0EEENS1_21CollectiveEpilogueFwdINS6_IJSA_SA_SA_EEES9_SD_SF_Li256ELb1ELb0ELb0ELb0EEENS1_36VarlenDynamicPersistentTileSchedulerILi128ELi128ELi256ELi32ELb0ELb0ELb1ELb0ELb1ELb1EEEEEEEEEvNT_6ParamsE)
        .other          _ZN7cutlass13device_kernelIN5flash11enable_sm90INS1_16FlashAttnFwdSm90INS1_25CollectiveMainloopFwdSm90ILi2EN4cute5tupleIJNS5_1CILi1EEES8_S8_EEENS6_IJNS7_ILi128EEESA_NS7_ILi192EEEEEELi128ENS_10bfloat16_tEfNS_4arch4Sm90ELb0ELb0ELb1ELb1ELb0ELb0ELb0ELb1ELb1ELb0ELb0ELb0EEENS1_21CollectiveEpilogueFwdINS6_IJSA_SA_SA_EEES9_SD_SF_Li256ELb1ELb0ELb0ELb0EEENS1_36VarlenDynamicPersistentTileSchedulerILi128ELi128ELi256ELi32ELb0ELb0ELb1ELb0ELb1ELb1EEEEEEEEEvNT_6ParamsE,@"STO_CUDA_ENTRY STV_DEFAULT"
_ZN7cutlass13device_kernelIN5flash11enable_sm90INS1_16FlashAttnFwdSm90INS1_25CollectiveMainloopFwdSm90ILi2EN4cute5tupleIJNS5_1CILi1EEES8_S8_EEENS6_IJNS7_ILi128EEESA_NS7_ILi192EEEEEELi128ENS_10bfloat16_tEfNS_4arch4Sm90ELb0ELb0ELb1ELb1ELb0ELb0ELb0ELb1ELb1ELb0ELb0ELb0EEENS1_21CollectiveEpilogueFwdINS6_IJSA_SA_SA_EEES9_SD_SF_Li256ELb1ELb0ELb0ELb0EEENS1_36VarlenDynamicPersistentTileSchedulerILi128ELi128ELi256ELi32ELb0ELb0ELb1ELb0ELb1ELb1EEEEEEEEEvNT_6ParamsE:
[----:B------:R-:W0:Y:S02]  /*0000*/  LDC R1, c[0x0][0x28] ;  /* 0x00000a00ff017b82 */ /* 0x000e240000000800 */
[----:B0-----:R-:W-:Y:S01]  /*0010*/  VIADD R1, R1, 0xffffffc8 ;  /* 0xffffffc801017836 */ /* 0x001fe20000000000 */
[----:B------:R-:W0:Y:S01]  /*0020*/  S2R R3, SR_TID.X ;  /* 0x0000000000037919 */ /* 0x000e220000002100 */
[----:B------:R-:W-:Y:S01]  /*0030*/  ELECT P0, URZ, PT ;  /* 0x00000000003f782f */ /* 0x000fe20003800000 */
[----:B------:R-:W-:Y:S01]  /*0040*/  BSSY B0, `(.L_x_248) ;  /* 0x0000011000007945 */ /* 0x000fe20003800000 */
[----:B0-----:R-:W-:-:S05]  /*0050*/  SHF.R.U32.HI R0, RZ, 0x5, R3 ;  /* 0x00000005ff007819 */ /* 0x001fca0000011603 */
[----:B------:R-:W0:Y:S02]  /*0060*/  SHFL.IDX PT, R2, R0, RZ, 0x1f ;  /* 0x00001fff00027589 */ /* 0x000e2400000e0000 */
[----:B0-----:R-:W-:Y:S02]  /*0070*/  ISETP.EQ.AND P0, PT, R2, RZ, P0 ;  /* 0x000000ff0200720c */ /* 0x001fe40000702270 */
[----:B------:R-:W-:-:S11]  /*0080*/  SHF.R.U32.HI R2, RZ, 0x7, R3 ;  /* 0x00000007ff027819 */ /* 0x000fd60000011603 */
[----:B------:R-:W-:Y:S05]  /*0090*/  @!P0 BRA `(.L_x_249) ;  /* 0x00000000002c8947 */ /* 0x000fea0003800000 */
[----:B------:R-:W-:Y:S02]  /*00a0*/  ULDC.64 UR4, c[0x0][0x198] ;  /* 0x0000660000047ab9 */ /* 0x000fe40000000a00 */
[----:B------:R-:W-:Y:S02]  /*00b0*/  UIADD3 UR6, UP0, UR4, 0x270, URZ ;  /* 0x0000027004067890 */ /* 0x000fe4000ff1e03f */
[----:B------:R-:W-:Y:S02]  /*00c0*/  UIADD3 UR8, UP1, UR4, 0x370, URZ ;  /* 0x0000037004087890 */ /* 0x000fe4000ff3e03f */
[----:B------:R-:W-:Y:S02]  /*00d0*/  UIADD3 UR4, UP2, UR4, 0x470, URZ ;  /* 0x0000047004047890 */ /* 0x000fe4000ff5e03f */
[----:B------:R-:W-:Y:S02]  /*00e0*/  UIADD3.X UR7, URZ, UR5, URZ, UP0, !UPT ;  /* 0x000000053f077290 */ /* 0x000fe400087fe43f */
[----:B------:R-:W-:-:S02]  /*00f0*/  UIADD3.X UR9, URZ, UR5, URZ, UP1, !UPT ;  /* 0x000000053f097290 */ /* 0x000fc40008ffe43f */
[----:B------:R-:W-:-:S05]  /*0100*/  UIADD3.X UR5, URZ, UR5, URZ, UP2, !UPT ;  /* 0x000000053f057290 */ /* 0x000fca00097fe43f */
[----:B------:R0:W-:Y:S02]  /*0110*/  UTMACCTL.PF [UR6] ;  /* 0x00000000060079b9 */ /* 0x0001e40008040000 */
[----:B------:R0:W-:Y:S02]  /*0120*/  UTMACCTL.PF [UR8] ;  /* 0x00000000080079b9 */ /* 0x0001e40008040000 */
[----:B------:R0:W-:Y:S02]  /*0130*/  UTMACCTL.PF [UR4] ;  /* 0x00000000040079b9 */ /* 0x0001e40008040000 */
[----:B0-----:R-:W-:Y:S01]  /*0140*/  NOP ;  /* 0x0000000000007918 */ /* 0x001fe20000000000 */
.L_x_249:
[----:B------:R-:W-:Y:S05]  /*0150*/  BSYNC B0 ;  /* 0x0000000000007941 */ /* 0x000fea0003800000 */
.L_x_248:
[----:B------:R-:W-:Y:S01]  /*0160*/  VOTEU.ANY UP0, P0 ;  /* 0x00000000003f7886 */ /* 0x000fe20000000100 */
[----:B------:R-:W0:Y:S01]  /*0170*/  SHFL.IDX PT, R2, R2, RZ, 0x1f ;  /* 0x00001fff02027589 */ /* 0x000e2200000e0000 */
[----:B------:R-:W-:Y:S01]  /*0180*/  UMOV UR4, 0x1 ;  /* 0x0000000100047882 */ /* 0x000fe20000000000 */
[----:B------:R-:W-:Y:S01]  /*0190*/  UMOV UR7, 0x100 ;  /* 0x0000010000077882 */ /* 0x000fe20000000000 */
[----:B------:R-:W-:Y:S01]  /*01a0*/  VOTEU.ANY UP1, P0 ;  /* 0x00000000003f7886 */ /* 0x000fe20000020100 */
[----:B------:R-:W1:Y:S01]  /*01b0*/  @UP0 S2UR UR8, SR_CgaCtaId ;  /* 0x00000000000809c3 */ /* 0x000e620000008800 */
[----:B------:R-:W2:Y:S01]  /*01c0*/  SHFL.IDX PT, R3, R0, RZ, 0x1f ;  /* 0x00001fff00037589 */ /* 0x000ea200000e0000 */
[----:B------:R-:W-:Y:S01]  /*01d0*/  @UP0 UMOV UR6, 0x400 ;  /* 0x0000040000060882 */ /* 0x000fe20000000000 */
[----:B------:R-:W-:-:S04]  /*01e0*/  @UP0 UIADD3 UR4, -UR4, 0x100000, URZ ;  /* 0x0010000004040890 */ /* 0x000fc8000fffe13f */
[----:B------:R-:W-:Y:S02]  /*01f0*/  @UP0 USHF.L.U32 UR5, UR4, 0xb, URZ ;  /* 0x0000000b04050899 */ /* 0x000fe4000800063f */
[----:B------:R-:W-:Y:S01]  /*0200*/  @UP0 USHF.L.U32 UR4, UR4, 0x1, URZ ;  /* 0x0000000104040899 */ /* 0x000fe2000800063f */
[----:B------:R-:W-:Y:S01]  /*0210*/  VOTEU.ANY UP2, P0 ;  /* 0x00000000003f7886 */ /* 0x000fe20000040100 */
[----:B0-----:R-:W-:Y:S01]  /*0220*/  R2UR UR9, R2 ;  /* 0x00000000020972ca */ /* 0x001fe200000e0000 */
[----:B-1----:R-:W-:Y:S01]  /*0230*/  @UP0 ULEA UR8, UR8, UR6, 0x18 ;  /* 0x0000000608080291 */ /* 0x002fe2000f8ec03f */
[----:B--2---:R-:W-:Y:S01]  /*0240*/  ISETP.NE.AND P1, PT, R3, RZ, PT ;  /* 0x000000ff0300720c */ /* 0x004fe20003f25270 */
[----:B------:R-:W-:-:S04]  /*0250*/  @UP0 UIADD3 UR6, -UR7, 0x100000, URZ ;  /* 0x0010000007060890 */ /* 0x000fc8000fffe13f */
[----:B------:R-:W-:Y:S02]  /*0260*/  @UP0 USHF.L.U32 UR7, UR6, 0xb, URZ ;  /* 0x0000000b06070899 */ /* 0x000fe4000800063f */
[----:B------:R-:W-:-:S04]  /*0270*/  @UP0 USHF.L.U32 UR6, UR6, 0x1, URZ ;  /* 0x0000000106060899 */ /* 0x000fc8000800063f */
[----:B------:R-:W-:Y:S01]  /*0280*/  UISETP.NE.AND UP0, UPT, UR9, URZ, UPT ;  /* 0x0000003f0900728c */ /* 0x000fe2000bf05270 */
[----:B------:R-:W0:Y:S02]  /*0290*/  FENCE.VIEW.ASYNC.S ;  /* 0x00000000000073c6 */ /* 0x000e240000000000 */
[----:B0-----:R0:W1:Y:S05]  /*02a0*/  @UP1 SYNCS.EXCH.64 URZ, [UR8+0x34800], UR4 ;  /* 0x03480004083f15b2 */ /* 0x00106a0008000100 */
[----:B------:R0:W2:Y:S01]  /*02b0*/  @UP2 SYNCS.EXCH.64 URZ, [UR8+0x34820], UR6 ;  /* 0x03482006083f25b2 */ /* 0x0000a20008000100 */
[----:B------:R-:W-:Y:S05]  /*02c0*/  @P1 BRA `(.L_x_250) ;  /* 0x0000000000481947 */ /* 0x000fea0003800000 */
[----:B0-----:R-:W0:Y:S01]  /*02d0*/  S2UR UR5, SR_CgaCtaId ;  /* 0x00000000000579c3 */ /* 0x001e220000008800 */
[----:B------:R-:W-:Y:S01]  /*02e0*/  UMOV UR4, 0x400 ;  /* 0x0000040000047882 */ /* 0x000fe20000000000 */
[----:B------:R-:W-:Y:S01]  /*02f0*/  UMOV UR6, 0x1 ;  /* 0x0000000100067882 */ /* 0x000fe20000000000 */
[----:B------:R-:W-:Y:S01]  /*0300*/  UMOV UR9, 0x2 ;  /* 0x0000000200097882 */ /* 0x000fe20000000000 */
[----:B------:R-:W-:-:S04]  /*0310*/  UIADD3 UR6, -UR6, 0x100000, URZ ;  /* 0x0010000006067890 */ /* 0x000fc8000fffe13f */
[----:B------:R-:W-:Y:S02]  /*0320*/  USHF.L.U32 UR7, UR6, 0xb, URZ ;  /* 0x0000000b06077899 */ /* 0x000fe4000800063f */
[----:B------:R-:W-:Y:S01]  /*0330*/  USHF.L.U32 UR6, UR6, 0x1, URZ ;  /* 0x0000000106067899 */ /* 0x000fe2000800063f */
[----:B------:R-:W-:Y:S01]  /*0340*/  ELECT P0, URZ, PT ;  /* 0x00000000003f782f */ /* 0x000fe20003800000 */
[----:B0-----:R-:W-:Y:S02]  /*0350*/  ULEA UR8, UR5, UR4, 0x18 ;  /* 0x0000000405087291 */ /* 0x001fe4000f8ec03f */
[----:B------:R-:W-:-:S04]  /*0360*/  UIADD3 UR4, -UR9, 0x100000, URZ ;  /* 0x0010000009047890 */ /* 0x000fc8000fffe13f */
[----:B------:R-:W-:Y:S02]  /*0370*/  USHF.L.U32 UR5, UR4, 0xb, URZ ;  /* 0x0000000b04057899 */ /* 0x000fe4000800063f */
[----:B------:R-:W-:Y:S01]  /*0380*/  USHF.L.U32 UR4, UR4, 0x1, URZ ;  /* 0x0000000104047899 */ /* 0x000fe2000800063f */
[----:B------:R-:W0:Y:S03]  /*0390*/  FENCE.VIEW.ASYNC.S ;  /* 0x00000000000073c6 */ /* 0x000e260000000000 */
[----:B0-----:R3:W4:Y:S08]  /*03a0*/  SYNCS.EXCH.64 URZ, [UR8+0x34830], UR6 ;  /* 0x03483006083f75b2 */ /* 0x0017300008000100 */
[----:B------:R3:W0:Y:S01]  /*03b0*/  SYNCS.EXCH.64 URZ, [UR8+0x34840], UR4 ;  /* 0x03484004083f75b2 */ /* 0x0006220008000100 */
[----:B------:R3:W0:Y:S01]  /*03c0*/  SYNCS.EXCH.64 URZ, [UR8+0x34838], UR6 ;  /* 0x03483806083f75b2 */ /* 0x0006220008000100 */
[----:B------:R3:W0:Y:S02]  /*03d0*/  SYNCS.EXCH.64 URZ, [UR8+0x34848], UR4 ;  /* 0x03484804083f75b2 */ /* 0x0006240008000100 */
[----:B---3--:R-:W-:Y:S01]  /*03e0*/  NOP ;  /* 0x0000000000007918 */ /* 0x008fe20000000000 */
.L_x_250:
[----:B------:R-:W3:Y:S01]  /*03f0*/  SHFL.IDX PT, R2, R0, RZ, 0x1f ;  /* 0x00001fff00027589 */ /* 0x000ee200000e0000 */
[----:B------:R-:W-:Y:S01]  /*0400*/  NOP ;  /* 0x0000000000007918 */ /* 0x000fe20000000000 */
[----:B---3--:R-:W-:-:S13]  /*0410*/  ISETP.NE.AND P0, PT, R2, RZ, PT ;  /* 0x000000ff0200720c */ /* 0x008fda0003f05270 */
[----:B------:R-:W-:Y:S05]  /*0420*/  @P0 BRA `(.L_x_251) ;  /* 0x0000000000480947 */ /* 0x000fea0003800000 */
[----:B0-----:R-:W0:Y:S01]  /*0430*/  S2UR UR5, SR_CgaCtaId ;  /* 0x00000000000579c3 */ /* 0x001e220000008800 */
[----:B------:R-:W-:Y:S01]  /*0440*/  UMOV UR4, 0x400 ;  /* 0x0000040000047882 */ /* 0x000fe20000000000 */
[----:B------:R-:W-:Y:S01]  /*0450*/  UMOV UR6, 0x1 ;  /* 0x0000000100067882 */ /* 0x000fe20000000000 */
[----:B------:R-:W-:Y:S01]  /*0460*/  UMOV UR7, 0x2 ;  /* 0x0000000200077882 */ /* 0x000fe20000000000 */
[----:B------:R-:W-:Y:S01]  /*0470*/  ELECT P0, URZ, PT ;  /* 0x00000000003f782f */ /* 0x000fe20003800000 */
[----:B0-----:R-:W-:Y:S02]  /*0480*/  ULEA UR8, UR5, UR4, 0x18 ;  /* 0x0000000405087291 */ /* 0x001fe4000f8ec03f */
[----:B------:R-:W-:-:S04]  /*0490*/  UIADD3 UR4, -UR6, 0x100000, URZ ;  /* 0x0010000006047890 */ /* 0x000fc8000fffe13f */
[----:B------:R-:W-:Y:S02]  /*04a0*/  USHF.L.U32 UR5, UR4, 0xb, URZ ;  /* 0x0000000b04057899 */ /* 0x000fe4000800063f */
[----:B------:R-:W-:Y:S02]  /*04b0*/  USHF.L.U32 UR4, UR4, 0x1, URZ ;  /* 0x0000000104047899 */ /* 0x000fe4000800063f */
[----:B------:R-:W-:-:S04]  /*04c0*/  UIADD3 UR6, -UR7, 0x100000, URZ ;  /* 0x0010000007067890 */ /* 0x000fc8000fffe13f */
[----:B------:R-:W-:Y:S02]  /*04d0*/  USHF.L.U32 UR7, UR6, 0xb, URZ ;  /* 0x0000000b06077899 */ /* 0x000fe4000800063f */
[----:B------:R-:W-:Y:S01]  /*04e0*/  USHF.L.U32 UR6, UR6, 0x1, URZ ;  /* 0x0000000106067899 */ /* 0x000fe2000800063f */
[----:B------:R-:W0:Y:S03]  /*04f0*/  FENCE.VIEW.ASYNC.S ;  /* 0x00000000000073c6 */ /* 0x000e260000000000 */
[----:B0-----:R3:W0:Y:S08]  /*0500*/  SYNCS.EXCH.64 URZ, [UR8+0x34850], UR4 ;  /* 0x03485004083f75b2 */ /* 0x0016300008000100 */
[----:B------:R3:W0:Y:S01]  /*0510*/  SYNCS.EXCH.64 URZ, [UR8+0x34860], UR6 ;  /* 0x03486006083f75b2 */ /* 0x0006220008000100 */
[----:B------:R3:W0:Y:S01]  /*0520*/  SYNCS.EXCH.64 URZ, [UR8+0x34858], UR4 ;  /* 0x03485804083f75b2 */ /* 0x0006220008000100 */
[----:B------:R3:W0:Y:S02]  /*0530*/  SYNCS.EXCH.64 URZ, [UR8+0x34868], UR6 ;  /* 0x03486806083f75b2 */ /* 0x0006240008000100 */
[----:B---3--:R-:W-:Y:S01]  /*0540*/  NOP ;  /* 0x0000000000007918 */ /* 0x008fe20000000000 */
.L_x_251:
[----:B------:R-:W3:Y:S01]  /*0550*/  SHFL.IDX PT, R2, R0, RZ, 0x1f ;  /* 0x00001fff00027589 */ /* 0x000ee200000e0000 */
[----:B------:R-:W-:Y:S01]  /*0560*/  NOP ;  /* 0x0000000000007918 */ /* 0x000fe20000000000 */
[----:B---3--:R-:W-:-:S13]  /*0570*/  ISETP.NE.AND P0, PT, R2, RZ, PT ;  /* 0x000000ff0200720c */ /* 0x008fda0003f05270 */
[----:B------:R-:W-:Y:S05]  /*0580*/  @P0 BRA `(.L_x_252) ;  /* 0x0000000000380947 */ /* 0x000fea0003800000 */
[----:B0-----:R-:W0:Y:S01]  /*0590*/  S2UR UR5, SR_CgaCtaId ;  /* 0x00000000000579c3 */ /* 0x001e220000008800 */
[----:B------:R-:W-:Y:S01]  /*05a0*/  UMOV UR4, 0x400 ;  /* 0x0000040000047882 */ /* 0x000fe20000000000 */
[----:B------:R-:W-:Y:S01]  /*05b0*/  UMOV UR7, 0x1 ;  /* 0x0000000100077882 */ /* 0x000fe20000000000 */
[----:B------:R-:W-:Y:S01]  /*05c0*/  ELECT P0, URZ, PT ;  /* 0x00000000003f782f */ /* 0x000fe20003800000 */
[----:B0-----:R-:W-:Y:S02]  /*05d0*/  ULEA UR6, UR5, UR4, 0x18 ;  /* 0x0000000405067291 */ /* 0x001fe4000f8ec03f */
[----:B------:R-:W-:-:S04]  /*05e0*/  UIADD3 UR4, -UR7, 0x100000, URZ ;  /* 0x0010000007047890 */ /* 0x000fc8000fffe13f */
[----:B------:R-:W-:Y:S02]  /*05f0*/  USHF.L.U32 UR5, UR4, 0xb, URZ ;  /* 0x0000000b04057899 */ /* 0x000fe4000800063f */
[----:B------:R-:W-:Y:S01]  /*0600*/  USHF.L.U32 UR4, UR4, 0x1, URZ ;  /* 0x0000000104047899 */ /* 0x000fe2000800063f */
[----:B------:R-:W0:Y:S11]  /*0610*/  FENCE.VIEW.ASYNC.S ;  /* 0x00000000000073c6 */ /* 0x000e360000000000 */
[----:B0-----:R3:W0:Y:S01]  /*0620*/  SYNCS.EXCH.64 URZ, [UR6+0x34870], UR4 ;  /* 0x03487004063f75b2 */ /* 0x0016220008000100 */
[----:B------:R3:W0:Y:S01]  /*0630*/  SYNCS.EXCH.64 URZ, [UR6+0x34880], UR4 ;  /* 0x03488004063f75b2 */ /* 0x0006220008000100 */
[----:B------:R3:W0:Y:S01]  /*0640*/  SYNCS.EXCH.64 URZ, [UR6+0x34878], UR4 ;  /* 0x03487804063f75b2 */ /* 0x0006220008000100 */
[----:B------:R3:W0:Y:S02]  /*0650*/  SYNCS.EXCH.64 URZ, [UR6+0x34888], UR4 ;  /* 0x03488804063f75b2 */ /* 0x0006240008000100 */
[----:B---3--:R-:W-:Y:S01]  /*0660*/  NOP ;  /* 0x0000000000007918 */ /* 0x008fe20000000000 */
.L_x_252:
        /* <DEDUP_REMOVED lines=22> */
.L_x_253:
        /* <DEDUP_REMOVED lines=22> */
.L_x_254:
[----:B0-----:R-:W-:Y:S01]  /*0930*/  UMOV UR4, 0x1 ;  /* 0x0000000100047882 */ /* 0x001fe20000000000 */
[----:B------:R-:W-:Y:S01]  /*0940*/  PLOP3.LUT P0, PT, PT, PT, UP0, 0x80, 0x0 ;  /* 0x000000000000781c */ /* 0x000fe20003f0f008 */
[----:B------:R-:W-:Y:S01]  /*0950*/  USEL UR4, UR4, 0x2, !UP0 ;  /* 0x0000000204047887 */ /* 0x000fe2000c000000 */
[----:B------:R-:W-:-:S05]  /*0960*/  NOP ;  /* 0x0000000000007918 */ /* 0x000fca0000000000 */
[----:B------:R-:W-:-:S05]  /*0970*/  IMAD.U32 R2, RZ, RZ, UR4 ;  /* 0x00000004ff027e24 */ /* 0x000fca000f8e00ff */
[----:B------:R0:W-:Y:S01]  /*0980*/  STL [R1+0x30], R2 ;  /* 0x0000300201007387 */ /* 0x0001e20000100800 */
[----:B-12-4-:R-:W-:Y:S06]  /*0990*/  BAR.SYNC.DEFER_BLOCKING 0x0 ;  /* 0x0000000000007b1d */ /* 0x016fec0000010000 */
[----:B------:R-:W-:Y:S05]  /*09a0*/  @!P0 BRA `(.L_x_255) ;  /* 0x0000009400088947 */ /* 0x000fea0003800000 */
.L_x_256:
[----:B------:R-:W-:-:S08]  /*09b0*/  NOP ;  /* 0x0000000000007918 */ /* 0x000fd00000000000 */
[----:B------:R-:W1:Y:S02]  /*09c0*/  USETMAXREG.TRY_ALLOC.CTAPOOL UP0, 0xf0 ;  /* 0x000000f0000079c8 */ /* 0x000e640008000600 */
[----:B-1----:R-:W-:-:S13]  /*09d0*/  PLOP3.LUT P0, PT, PT, PT, UP0, 0x80, 0x0 ;  /* 0x000000000000781c */ /* 0x002fda0003f0f008 */
[----:B------:R-:W-:Y:S05]  /*09e0*/  @!P0 BRA `(.L_x_256) ;  /* 0xfffffffc00f08947 */ /* 0x000fea000383ffff */
[----:B------:R-:W1:Y:S08]  /*09f0*/  S2UR UR5, SR_CgaCtaId ;  /* 0x00000000000579c3 */ /* 0x000e700000008800 */
[----:B------:R-:W-:Y:S06]  /*0a00*/  BAR.ARV 0x8, 0x120 ;  /* 0x0204800000007b1d */ /* 0x000fec0000002000 */
[----:B------:R-:W-:-:S02]  /*0a10*/  UMOV UR4, 0x400 ;  /* 0x0000040000047882 */ /* 0x000fc40000000000 */
[----:B------:R-:W-:Y:S01]  /*0a20*/  BAR.SYNC.DEFER_BLOCKING 0x5, 0x120 ;  /* 0x0144800000007b1d */ /* 0x000fe20000010000 */
[----:B-1----:R-:W-:-:S09]  /*0a30*/  ULEA UR4, UR5, UR4, 0x18 ;  /* 0x0000000405047291 */ /* 0x002fd2000f8ec03f */
[----:B------:R-:W1:Y:S01]  /*0a40*/  LDS.128 R48, [UR4+0x348d0] ;  /* 0x0348d004ff307984 */ /* 0x000e620008000c00 */
[----:B------:R-:W-:Y:S01]  /*0a50*/  ULDC UR4, c[0x0][0xc14] ;  /* 0x0003050000047ab9 */ /* 0x000fe20000000800 */
[----:B------:R-:W-:Y:S06]  /*0a60*/  BAR.ARV 0x4, 0x120 ;  /* 0x0104800000007b1d */ /* 0x000fec0000002000 */
[----:B-1----:R-:W-:-:S13]  /*0a70*/  ISETP.GE.AND P0, PT, R51, UR4, PT ;  /* 0x0000000433007c0c */ /* 0x002fda000bf06270 */
[----:B------:R-:W-:Y:S05]  /*0a80*/  @P0 EXIT ;  /* 0x000000000000094d */ /* 0x000fea0003800000 */
[----:B0-----:R-:W2:Y:S01]  /*0a90*/  LDL R2, [R1+0x30] ;  /* 0x0000300001027983 */ /* 0x001ea20000100800 */
[----:B------:R-:W-:Y:S01]  /*0aa0*/  R2UR UR5, R50 ;  /* 0x00000000320572ca */ /* 0x000fe200000e0000 */
[----:B------:R-:W-:Y:S01]  /*0ab0*/  IMAD.MOV.U32 R188, RZ, RZ, -0x2 ;  /* 0xfffffffeffbc7424 */ /* 0x000fe200078e00ff */
[----:B------:R-:W-:Y:S01]  /*0ac0*/  MOV R185, RZ ;  /* 0x000000ff00b97202 */ /* 0x000fe20000000f00 */
[----:B------:R-:W0:Y:S01]  /*0ad0*/  S2R R0, SR_TID.X ;  /* 0x0000000000007919 */ /* 0x000e220000002100 */
[----:B------:R-:W-:Y:S02]  /*0ae0*/  IMAD.MOV.U32 R16, RZ, RZ, RZ ;  /* 0x000000ffff107224 */ /* 0x000fe400078e00ff */
[----:B0-----:R-:W-:-:S05]  /*0af0*/  VIADD R192, R0, 0xffffff80 ;  /* 0xffffff8000c07836 */ /* 0x001fca0000000000 */
[----:B------:R-:W-:-:S04]  /*0b00*/  SHF.R.S32.HI R3, RZ, 0x1f, R192 ;  /* 0x0000001fff037819 */ /* 0x000fc800000114c0 */
[CC--:B------:R-:W-:Y:S02]  /*0b10*/  LEA.HI R0, R3.reuse, R192.reuse, RZ, 0x7 ;  /* 0x000000c003007211 */ /* 0x0c0fe400078f38ff */
[----:B------:R-:W-:Y:S02]  /*0b20*/  LEA.HI R4, R3, R192, RZ, 0x5 ;  /* 0x000000c003047211 */ /* 0x000fe400078f28ff */
[----:B------:R-:W-:Y:S02]  /*0b30*/  LOP3.LUT R5, R0, 0xffffff80, RZ, 0xc0, !PT ;  /* 0xffffff8000057812 */ /* 0x000fe400078ec0ff */
[----:B------:R-:W-:Y:S01]  /*0b40*/  SHF.R.S32.HI R187, RZ, 0x7, R0 ;  /* 0x00000007ffbb7819 */ /* 0x000fe20000011400 */
[----:B------:R-:W-:Y:S02]  /*0b50*/  IMAD.SHL.U32 R4, R4, 0x20, RZ ;  /* 0x0000002004047824 */ /* 0x000fe400078e00ff */
[----:B------:R-:W-:Y:S01]  /*0b60*/  IMAD.IADD R186, R192, 0x1, -R5 ;  /* 0x00000001c0ba7824 */ /* 0x000fe200078e0a05 */
[----:B------:R-:W-:-:S02]  /*0b70*/  LEA.HI R0, R0, R187, RZ, 0x1 ;  /* 0x000000bb00007211 */ /* 0x000fc400078f08ff */
[----:B------:R-:W-:Y:S02]  /*0b80*/  LOP3.LUT R4, R4, 0xfffffc00, RZ, 0xc0, !PT ;  /* 0xfffffc0004047812 */ /* 0x000fe400078ec0ff */
[----:B------:R-:W-:Y:S02]  /*0b90*/  SHF.R.S32.HI R9, RZ, 0x1f, R186 ;  /* 0x0000001fff097819 */ /* 0x000fe400000114ba */
[----:B------:R-:W-:Y:S02]  /*0ba0*/  LOP3.LUT R0, R0, 0x3fffffe, RZ, 0xc0, !PT ;  /* 0x03fffffe00007812 */ /* 0x000fe400078ec0ff */
[CC--:B------:R-:W-:Y:S02]  /*0bb0*/  LEA.HI R6, R9.reuse, R186.reuse, RZ, 0x2 ;  /* 0x000000ba09067211 */ /* 0x0c0fe400078f10ff */
[----:B------:R-:W-:Y:S01]  /*0bc0*/  LEA.HI R9, R9, R186, RZ, 0x5 ;  /* 0x000000ba09097211 */ /* 0x000fe200078f28ff */
[----:B------:R-:W-:Y:S01]  /*0bd0*/  IMAD.IADD R0, R187, 0x1, -R0 ;  /* 0x00000001bb007824 */ /* 0x000fe200078e0a00 */
[----:B------:R-:W-:-:S02]  /*0be0*/  SHF.R.S32.HI R8, RZ, 0x2, R6 ;  /* 0x00000002ff087819 */ /* 0x000fc40000011406 */
[----:B------:R-:W-:Y:S02]  /*0bf0*/  SHF.R.S32.HI R11, RZ, 0x1f, R6 ;  /* 0x0000001fff0b7819 */ /* 0x000fe40000011406 */
[----:B------:R-:W-:Y:S02]  /*0c00*/  SHF.R.S32.HI R9, RZ, 0x5, R9 ;  /* 0x00000005ff097819 */ /* 0x000fe40000011409 */
[----:B------:R-:W-:-:S04]  /*0c10*/  LEA.HI R11, R11, R8, RZ, 0x3 ;  /* 0x000000080b0b7211 */ /* 0x000fc800078f18ff */
[----:B------:R-:W-:-:S05]  /*0c20*/  LOP3.LUT R11, R11, 0xfffffff8, RZ, 0xc0, !PT ;  /* 0xfffffff80b0b7812 */ /* 0x000fca00078ec0ff */
[----:B------:R-:W-:-:S04]  /*0c30*/  IMAD.IADD R8, R8, 0x1, -R11 ;  /* 0x0000000108087824 */ /* 0x000fc800078e0a0b */
[----:B------:R-:W-:-:S04]  /*0c40*/  IMAD R9, R9, 0x10, R8 ;  /* 0x0000001009097824 */ /* 0x000fc800078e0208 */
[----:B------:R-:W-:Y:S01]  /*0c50*/  IMAD R189, R0, 0x40, R9 ;  /* 0x0000004000bd7824 */ /* 0x000fe200078e0209 */
[----:B--2---:R-:W-:Y:S02]  /*0c60*/  R2UR UR4, R2 ;  /* 0x00000000020472ca */ /* 0x004fe400000e0000 */
[CC--:B------:R-:W-:Y:S02]  /*0c70*/  LEA.HI R2, R3.reuse, R192.reuse, RZ, 0x4 ;  /* 0x000000c003027211 */ /* 0x0c0fe400078f20ff */
[----:B------:R-:W-:Y:S02]  /*0c80*/  LEA.HI R3, R3, R192, RZ, 0x3 ;  /* 0x000000c003037211 */ /* 0x000fe400078f18ff */
[----:B------:R-:W-:Y:S02]  /*0c90*/  SHF.R.S32.HI R7, RZ, 0x4, R2 ;  /* 0x00000004ff077819 */ /* 0x000fe40000011402 */
[C---:B------:R-:W-:Y:S02]  /*0ca0*/  LOP3.LUT R5, R2.reuse, 0x3fffff0, RZ, 0xc0, !PT ;  /* 0x03fffff002057812 */ /* 0x040fe400078ec0ff */
[----:B------:R-:W-:-:S02]  /*0cb0*/  LEA.HI R2, R2, R7, RZ, 0x1 ;  /* 0x0000000702027211 */ /* 0x000fc400078f08ff */
[----:B------:R-:W-:Y:S01]  /*0cc0*/  SHF.R.S32.HI R18, RZ, 0x3, R3 ;  /* 0x00000003ff127819 */ /* 0x000fe20000011403 */
[----:B------:R-:W-:Y:S01]  /*0cd0*/  IMAD.IADD R5, R192, 0x1, -R5 ;  /* 0x00000001c0057824 */ /* 0x000fe200078e0a05 */
[----:B------:R-:W-:Y:S01]  /*0ce0*/  LOP3.LUT R2, R2, 0x1ffffffe, RZ, 0xc0, !PT ;  /* 0x1ffffffe02027812 */ /* 0x000fe200078ec0ff */
[----:B------:R-:W-:Y:S02]  /*0cf0*/  ULOP3.LUT UR4, UR4, 0x1, URZ, 0xfc, !UPT ;  /* 0x0000000104047892 */ /* 0x000fe4000f8efc3f */
[----:B------:R-:W-:Y:S01]  /*0d00*/  IMAD R5, R5, 0x40, R4 ;  /* 0x0000004005057824 */ /* 0x000fe200078e0204 */
[----:B------:R-:W-:Y:S02]  /*0d10*/  IADD3 R2, R7, -R2, RZ ;  /* 0x8000000207027210 */ /* 0x000fe40007ffe0ff */
[----:B------:R-:W-:Y:S01]  /*0d20*/  LOP3.LUT R7, R6, 0x7ffffffc, RZ, 0xc0, !PT ;  /* 0x7ffffffc06077812 */ /* 0x000fe200078ec0ff */
[----:B------:R-:W-:Y:S02]  /*0d30*/  IMAD.U32 R191, RZ, RZ, UR4 ;  /* 0x00000004ffbf7e24 */ /* 0x000fe4000f8e00ff */
[----:B------:R-:W-:Y:S01]  /*0d40*/  IMAD R190, R2, 0x8, R5 ;  /* 0x0000000802be7824 */ /* 0x000fe200078e0205 */
[----:B------:R-:W-:Y:S01]  /*0d50*/  LOP3.LUT R5, R3, 0x1ffffff8, RZ, 0xc0, !PT ;  /* 0x1ffffff803057812 */ /* 0x000fe200078ec0ff */
[----:B------:R-:W-:-:S02]  /*0d60*/  IMAD.IADD R7, R186, 0x1, -R7 ;  /* 0x00000001ba077824 */ /* 0x000fc400078e0a07 */
[----:B------:R-:W-:Y:S02]  /*0d70*/  IMAD.MOV.U32 R2, RZ, RZ, RZ ;  /* 0x000000ffff027224 */ /* 0x000fe400078e00ff */
[----:B------:R-:W-:Y:S02]  /*0d80*/  IMAD.IADD R5, R192, 0x1, -R5 ;  /* 0x00000001c0057824 */ /* 0x000fe400078e0a05 */
[----:B------:R-:W-:Y:S02]  /*0d90*/  IMAD R188, R7, R188, 0x80 ;  /* 0x0000008007bc7424 */ /* 0x000fe400078e02bc */
[----:B------:R-:W-:-:S07]  /*0da0*/  IMAD.SHL.U32 R17, R5, 0x8, RZ ;  /* 0x0000000805117824 */ /* 0x000fce00078e00ff */
.L_x_299:
[----:B0---45:R-:W0:Y:S01]  /*0db0*/  LDC.64 R4, c[0x0][0xc60] ;  /* 0x00031800ff047b82 */ /* 0x031e220000000a00 */
[----:B------:R-:W-:Y:S01]  /*0dc0*/  ULDC.64 UR10, c[0x0][0x208] ;  /* 0x00008200000a7ab9 */ /* 0x000fe20000000a00 */
[----:B------:R-:W-:Y:S01]  /*0dd0*/  ULDC.64 UR6, c[0x0][0xa28] ;  /* 0x00028a0000067ab9 */ /* 0x000fe20000000a00 */
[----:B------:R-:W-:Y:S01]  /*0de0*/  ULDC.64 UR8, c[0x0][0xa20] ;  /* 0x0002880000087ab9 */ /* 0x000fe20000000a00 */
[----:B0-----:R-:W-:-:S06]  /*0df0*/  IMAD.WIDE R4, R51, 0x4, R4 ;  /* 0x0000000433047825 */ /* 0x001fcc00078e0204 */
[----:B--2---:R-:W2:Y:S01]  /*0e00*/  LDG.E R4, desc[UR10][R4.64] ;  /* 0x0000000a04047981 */ /* 0x004ea2000c1e1900 */
[----:B------:R-:W-:Y:S02]  /*0e10*/  UISETP.NE.U32.AND UP0, UPT, UR6, URZ, UPT ;  /* 0x0000003f0600728c */ /* 0x000fe4000bf05070 */
[----:B------:R-:W-:Y:S02]  /*0e20*/  UISETP.NE.U32.AND UP1, UPT, UR8, URZ, UPT ;  /* 0x0000003f0800728c */ /* 0x000fe4000bf25070 */
[----:B------:R-:W-:Y:S02]  /*0e30*/  UISETP.NE.AND.EX UP0, UPT, UR7, URZ, UPT, UP0 ;  /* 0x0000003f0700728c */ /* 0x000fe4000bf05300 */
[----:B------:R-:W-:-:S04]  /*0e40*/  UISETP.NE.AND.EX UP1, UPT, UR9, URZ, UPT, UP1 ;  /* 0x0000003f0900728c */ /* 0x000fc8000bf25310 */
[----:B------:R-:W-:Y:S02]  /*0e50*/  PLOP3.LUT P0, PT, PT, PT, UP0, 0x80, 0x0 ;  /* 0x000000000000781c */ /* 0x000fe40003f0f008 */
[----:B------:R-:W-:Y:S02]  /*0e60*/  PLOP3.LUT P1, PT, PT, PT, UP1, 0x80, 0x0 ;  /* 0x000000000000781c */ /* 0x000fe40003f2f018 */
[----:B--2---:R-:W-:-:S13]  /*0e70*/  R2UR UR61, R4 ;  /* 0x00000000043d72ca */ /* 0x004fda00000e0000 */
[----:B------:R-:W-:Y:S02]  /*0e80*/  USHF.R.S32.HI UR4, URZ, 0x1f, UR61 ;  /* 0x0000001f3f047899 */ /* 0x000fe4000801143d */
[----:B------:R-:W-:Y:S02]  /*0e90*/  @UP0 ULEA UR6, UP2, UR61, UR6, 0x2 ;  /* 0x000000063d060291 */ /* 0x000fe4000f84103f */
[----:B------:R-:W-:Y:S02]  /*0ea0*/  @UP1 ULEA UR8, UP3, UR61, UR8, 0x2 ;  /* 0x000000083d081291 */ /* 0x000fe4000f86103f */
[----:B------:R-:W-:Y:S02]  /*0eb0*/  @UP0 ULEA.HI.X UR7, UR61, UR7, UR4, 0x2, UP2 ;  /* 0x000000073d070291 */ /* 0x000fe400090f1404 */
[----:B------:R-:W-:Y:S01]  /*0ec0*/  IMAD.U32 R184, RZ, RZ, UR4 ;  /* 0x00000004ffb87e24 */ /* 0x000fe2000f8e00ff */
[----:B------:R-:W-:Y:S01]  /*0ed0*/  @UP1 ULEA.HI.X UR9, UR61, UR9, UR4, 0x2, UP3 ;  /* 0x000000093d091291 */ /* 0x000fe200098f1404 */
[----:B------:R-:W-:-:S02]  /*0ee0*/  IMAD.U32 R4, RZ, RZ, UR6 ;  /* 0x00000006ff047e24 */ /* 0x000fc4000f8e00ff */
[----:B---3--:R-:W-:Y:S01]  /*0ef0*/  IMAD.U32 R6, RZ, RZ, UR8 ;  /* 0x00000008ff067e24 */ /* 0x008fe2000f8e00ff */
[----:B------:R-:W-:Y:S01]  /*0f00*/  MOV R5, UR7 ;  /* 0x0000000700057c02 */ /* 0x000fe20008000f00 */
[----:B------:R-:W-:Y:S01]  /*0f10*/  ULDC.64 UR6, c[0x0][0x3f8] ;  /* 0x0000fe0000067ab9 */ /* 0x000fe20000000a00 */
[----:B------:R-:W-:Y:S01]  /*0f20*/  IMAD.U32 R7, RZ, RZ, UR9 ;  /* 0x00000009ff077e24 */ /* 0x000fe2000f8e00ff */
[----:B------:R-:W-:Y:S02]  /*0f30*/  ULDC UR4, c[0x0][0x404] ;  /* 0x0001010000047ab9 */ /* 0x000fe40000000800 */
[----:B------:R-:W2:Y:S04]  /*0f40*/  @P0 LDG.E R4, desc[UR10][R4.64] ;  /* 0x0000000a04040981 */ /* 0x000ea8000c1e1900 */
[----:B------:R-:W3:Y:S01]  /*0f50*/  @P1 LDG.E R6, desc[UR10][R6.64] ;  /* 0x0000000a06061981 */ /* 0x000ee2000c1e1900 */
[----:B------:R-:W-:Y:S01]  /*0f60*/  UISETP.NE.U32.AND UP0, UPT, UR6, URZ, UPT ;  /* 0x0000003f0600728c */ /* 0x000fe2000bf05070 */
[----:B------:R-:W-:Y:S01]  /*0f70*/  IMAD.MOV.U32 R22, RZ, RZ, R49 ;  /* 0x000000ffff167224 */ /* 0x000fe200078e0031 */
[----:B------:R-:W-:Y:S01]  /*0f80*/  UMOV UR44, URZ ;  /* 0x0000003f002c7c82 */ /* 0x000fe20008000000 */
[----:B------:R-:W-:Y:S01]  /*0f90*/  ULDC UR6, c[0x0][0x2e0] ;  /* 0x0000b80000067ab9 */ /* 0x000fe20000000800 */
[----:B------:R-:W-:Y:S01]  /*0fa0*/  UISETP.NE.AND.EX UP0, UPT, UR7, URZ, UPT, UP0 ;  /* 0x0000003f0700728c */ /* 0x000fe2000bf05300 */
[----:B------:R-:W-:Y:S01]  /*0fb0*/  IMAD.MOV.U32 R0, RZ, RZ, RZ ;  /* 0x000000ffff007224 */ /* 0x000fe200078e00ff */
[----:B------:R-:W-:Y:S01]  /*0fc0*/  CS2R R86, SRZ ;  /* 0x0000000000567805 */ /* 0x000fe2000001ff00 */
[----:B------:R-:W-:Y:S01]  /*0fd0*/  IMAD.MOV.U32 R3, RZ, RZ, RZ ;  /* 0x000000ffff037224 */ /* 0x000fe200078e00ff */
[----:B------:R-:W-:Y:S01]  /*0fe0*/  USEL UR4, UR4, 0x1, UP0 ;  /* 0x0000000104047887 */ /* 0x000fe20008000000 */
[----:B------:R-:W-:-:S02]  /*0ff0*/  CS2R R84, SRZ ;  /* 0x0000000000547805 */ /* 0x000fc4000001ff00 */
[----:B------:R-:W-:Y:S02]  /*1000*/  CS2R R82, SRZ ;  /* 0x0000000000527805 */ /* 0x000fe4000001ff00 */
[----:B------:R-:W-:Y:S01]  /*1010*/  CS2R R80, SRZ ;  /* 0x0000000000507805 */ /* 0x000fe2000001ff00 */
[----:B------:R-:W-:Y:S01]  /*1020*/  UIMAD UR4, UR4, UR6, URZ ;  /* 0x00000006040472a4 */ /* 0x000fe2000f8e023f */
        /* <DEDUP_REMOVED lines=13> */
[----:B------:R-:W-:Y:S01]  /*1100*/  CS2R R52, SRZ ;  /* 0x0000000000347805 */ /* 0x000fe2000001ff00 */
[----:B------:R-:W-:Y:S01]  /*1110*/  IMAD.MOV.U32 R29, RZ, RZ, RZ ;  /* 0x000000ffff1d7224 */ /* 0x000fe200078e00ff */
[----:B------:R-:W-:Y:S02]  /*1120*/  CS2R R32, SRZ ;  /* 0x0000000000207805 */ /* 0x000fe4000001ff00 */
[----:B------:R-:W-:-:S02]  /*1130*/  CS2R R36, SRZ ;  /* 0x0000000000247805 */ /* 0x000fc4000001ff00 */
[----:B-1----:R-:W-:Y:S02]  /*1140*/  CS2R R46, SRZ ;  /* 0x00000000002e7805 */ /* 0x002fe4000001ff00 */
[----:B------:R-:W-:Y:S02]  /*1150*/  CS2R R44, SRZ ;  /* 0x00000000002c7805 */ /* 0x000fe4000001ff00 */
[----:B------:R-:W-:Y:S02]  /*1160*/  CS2R R42, SRZ ;  /* 0x00000000002a7805 */ /* 0x000fe4000001ff00 */
[----:B------:R-:W-:Y:S02]  /*1170*/  CS2R R40, SRZ ;  /* 0x0000000000287805 */ /* 0x000fe4000001ff00 */
[----:B------:R-:W-:Y:S01]  /*1180*/  CS2R R38, SRZ ;  /* 0x0000000000267805 */ /* 0x000fe2000001ff00 */
[----:B------:R-:W-:Y:S01]  /*1190*/  IMAD.U32 R23, RZ, RZ, UR5 ;  /* 0x00000005ff177e24 */ /* 0x000fe2000f8e00ff */
[----:B--2---:R-:W-:-:S02]  /*11a0*/  @P0 R2UR UR44, R4 ;  /* 0x00000000042c02ca */ /* 0x004fc400000e0000 */
[----:B------:R-:W-:Y:S02]  /*11b0*/  PLOP3.LUT P0, PT, PT, PT, PT, 0x80, 0x0 ;  /* 0x000000000000781c */ /* 0x000fe40003f0f070 */
[----:B---3--:R-:W-:Y:S01]  /*11c0*/  @P1 R2UR UR4, R6 ;  /* 0x00000000060412ca */ /* 0x008fe200000e0000 */
[----:B------:R-:W-:-:S14]  /*11d0*/  @P1 BRA `(.L_x_257) ;  /* 0x0000000000381947 */ /* 0x000fdc0003800000 */
[----:B------:R-:W-:Y:S02]  /*11e0*/  ULDC.64 UR6, c[0x0][0xa08] ;  /* 0x0002820000067ab9 */ /* 0x000fe40000000a00 */
[----:B------:R-:W-:-:S04]  /*11f0*/  ISETP.NE.U32.AND P1, PT, RZ, UR6, PT ;  /* 0x00000006ff007c0c */ /* 0x000fc8000bf25070 */
[----:B------:R-:W-:-:S13]  /*1200*/  ISETP.NE.AND.EX P1, PT, RZ, UR7, PT, P1 ;  /* 0x00000007ff007c0c */ /* 0x000fda000bf25310 */
[----:B------:R-:W-:Y:S05]  /*1210*/  @!P1 BRA `(.L_x_257) ;  /* 0x0000000000289947 */ /* 0x000fea0003800000 */
[----:B------:R-:W-:Y:S01]  /*1220*/  ULDC.64 UR4, c[0x0][0xa08] ;  /* 0x0002820000047ab9 */ /* 0x000fe20000000a00 */
[----:B------:R-:W-:Y:S01]  /*1230*/  ULDC.64 UR6, c[0x0][0x208] ;  /* 0x0000820000067ab9 */ /* 0x000fe20000000a00 */
[----:B------:R-:W-:-:S06]  /*1240*/  UIMAD.WIDE UR4, UR61, 0x4, UR4 ;  /* 0x000000043d0478a5 */ /* 0x000fcc000f8e0204 */
[----:B------:R-:W-:Y:S01]  /*1250*/  MOV R4, UR4 ;  /* 0x0000000400047c02 */ /* 0x000fe20008000f00 */
[----:B------:R-:W-:-:S05]  /*1260*/  IMAD.U32 R5, RZ, RZ, UR5 ;  /* 0x00000005ff057e24 */ /* 0x000fca000f8e00ff */
[----:B------:R-:W2:Y:S04]  /*1270*/  LDG.E R7, desc[UR6][R4.64] ;  /* 0x0000000604077981 */ /* 0x000ea8000c1e1900 */
[----:B------:R-:W3:Y:S01]  /*1280*/  LDG.E R6, desc[UR6][R4.64+0x4] ;  /* 0x0000040604067981 */ /* 0x000ee2000c1e1900 */
[----:B--2---:R-:W-:Y:S02]  /*1290*/  R2UR UR4, R7 ;  /* 0x00000000070472ca */ /* 0x004fe400000e0000 */
[----:B---3--:R-:W-:-:S13]  /*12a0*/  R2UR UR5, R6 ;  /* 0x00000000060572ca */ /* 0x008fda00000e0000 */
[----:B------:R-:W-:-:S12]  /*12b0*/  UIADD3 UR4, -UR4, UR5, URZ ;  /* 0x0000000504047290 */ /* 0x000fd8000fffe13f */
.L_x_257:
[----:B------:R-:W-:Y:S01]  /*12c0*/  UIADD3 UR44, -UR44, UR4, URZ ;  /* 0x000000042c2c7290 */ /* 0x000fe2000fffe13f */
[----:B------:R-:W-:Y:S02]  /*12d0*/  CS2R R88, SRZ ;  /* 0x0000000000587805 */ /* 0x000fe4000001ff00 */
[----:B------:R-:W-:Y:S02]  /*12e0*/  CS2R R34, SRZ ;  /* 0x0000000000227805 */ /* 0x000fe4000001ff00 */
[----:B------:R-:W-:Y:S01]  /*12f0*/  CS2R R90, SRZ ;  /* 0x00000000005a7805 */ /* 0x000fe2000001ff00 */
[----:B------:R-:W-:Y:S01]  /*1300*/  UISETP.GE.AND UP0, UPT, UR44, 0x1, UPT ;  /* 0x000000012c00788c */ /* 0x000fe2000bf06270 */
[----:B------:R-:W-:Y:S01]  /*1310*/  CS2R R6, SRZ ;  /* 0x0000000000067805 */ /* 0x000fe2000001ff00 */
[----:B------:R-:W-:Y:S01]  /*1320*/  UIADD3 UR4, UR44, 0x7f, URZ ;  /* 0x0000007f2c047890 */ /* 0x000fe2000fffe03f */
[----:B------:R-:W-:Y:S02]  /*1330*/  IMAD.MOV.U32 R8, RZ, RZ, RZ ;  /* 0x000000ffff087224 */ /* 0x000fe400078e00ff */
[----:B------:R-:W-:Y:S01]  /*1340*/  IMAD.MOV.U32 R10, RZ, RZ, RZ ;  /* 0x000000ffff0a7224 */ /* 0x000fe200078e00ff */
[----:B------:R-:W-:Y:S01]  /*1350*/  PLOP3.LUT P1, PT, PT, PT, UP0, 0x80, 0x0 ;  /* 0x000000000000781c */ /* 0x000fe20003f2f008 */
[----:B------:R-:W-:Y:S01]  /*1360*/  USHF.R.S32.HI UR5, URZ, 0x1f, UR4 ;  /* 0x0000001f3f057899 */ /* 0x000fe20008011404 */
[----:B------:R-:W-:-:S02]  /*1370*/  IMAD.MOV.U32 R93, RZ, RZ, RZ ;  /* 0x000000ffff5d7224 */ /* 0x000fc400078e00ff */
[----:B------:R-:W-:Y:S01]  /*1380*/  IMAD.MOV.U32 R12, RZ, RZ, RZ ;  /* 0x000000ffff0c7224 */ /* 0x000fe200078e00ff */
[----:B------:R-:W-:Y:S01]  /*1390*/  ULEA.HI UR5, UR5, UR4, URZ, 0x7 ;  /* 0x0000000405057291 */ /* 0x000fe2000f8f383f */
[----:B------:R-:W-:-:S07]  /*13a0*/  IMAD.MOV.U32 R95, RZ, RZ, RZ ;  /* 0x000000ffff5f7224 */ /* 0x000fce00078e00ff */
[----:B------:R-:W-:Y:S05]  /*13b0*/  @!P1 BRA `(.L_x_258) ;  /* 0x0000006800549947 */ /* 0x000fea0003800000 */
[----:B------:R-:W0:Y:S01]  /*13c0*/  SHFL.IDX PT, R0, R187, RZ, 0x1f ;  /* 0x00001fffbb007589 */ /* 0x000e2200000e0000 */
[----:B------:R-:W1:Y:S01]  /*13d0*/  S2UR UR8, SR_CgaCtaId ;  /* 0x00000000000879c3 */ /* 0x000e620000008800 */
[----:B------:R-:W-:Y:S01]  /*13e0*/  UMOV UR7, 0x400 ;  /* 0x0000040000077882 */ /* 0x000fe20000000000 */
[----:B------:R-:W-:Y:S01]  /*13f0*/  USHF.R.S32.HI UR45, URZ, 0x7, UR5 ;  /* 0x000000073f2d7899 */ /* 0x000fe20008011405 */
[----:B0-----:R-:W-:Y:S01]  /*1400*/  R2UR UR4, R0 ;  /* 0x00000000000472ca */ /* 0x001fe200000e0000 */
[----:B-1----:R-:W-:-:S04]  /*1410*/  ULEA UR7, UR8, UR7, 0x18 ;  /* 0x0000000708077291 */ /* 0x002fc8000f8ec03f */
[----:B------:R-:W-:-:S04]  /*1420*/  UIADD3 UR7, UR7, 0x10400, URZ ;  /* 0x0001040007077890 */ /* 0x000fc8000fffe03f */
[----:B------:R-:W-:-:S04]  /*1430*/  ULOP3.LUT UP0, URZ, UR7, 0x3ff, URZ, 0xc0, !UPT ;  /* 0x000003ff073f7892 */ /* 0x000fc8000f80c03f */
[----:B------:R-:W-:Y:S02]  /*1440*/  ULEA.HI UR6, UR4, UR4, URZ, 0x1 ;  /* 0x0000000404067291 */ /* 0x000fe4000f8f083f */
[----:B------:R-:W-:Y:S02]  /*1450*/  PLOP3.LUT P0, PT, PT, PT, UP0, 0x80, 0x0 ;  /* 0x000000000000781c */ /* 0x000fe40003f0f008 */
[----:B------:R-:W-:-:S04]  /*1460*/  ULOP3.LUT UR6, UR6, 0x1e, URZ, 0xc0, !UPT ;  /* 0x0000001e06067892 */ /* 0x000fc8000f8ec03f */
        /* <DEDUP_REMOVED lines=9> */
[----:B------:R0:W1:Y:S01]  /*1500*/  LDC.64 R14, c[0x4][R0] ;  /* 0x01000000000e7b82 */ /* 0x0000620000000a00 */
[----:B------:R-:W-:Y:S01]  /*1510*/  MOV R5, UR5 ;  /* 0x0000000500057c02 */ /* 0x000fe20008000f00 */
[----:B------:R-:W-:Y:S01]  /*1520*/  ULDC.64 UR4, c[0x4][0x110] ;  /* 0x0100440000047ab9 */ /* 0x000fe20000000a00 */
[----:B------:R-:W-:Y:S02]  /*1530*/  IMAD.U32 R10, RZ, RZ, UR6 ;  /* 0x00000006ff0a7e24 */ /* 0x000fe4000f8e00ff */
[----:B------:R-:W-:Y:S02]  /*1540*/  IMAD.U32 R6, RZ, RZ, UR4 ;  /* 0x00000004ff067e24 */ /* 0x000fe4000f8e00ff */
[----:B------:R-:W-:-:S02]  /*1550*/  IMAD.U32 R7, RZ, RZ, UR5 ;  /* 0x00000005ff077e24 */ /* 0x000fc4000f8e00ff */
[----:B------:R-:W-:Y:S02]  /*1560*/  IMAD.U32 R11, RZ, RZ, UR7 ;  /* 0x00000007ff0b7e24 */ /* 0x000fe4000f8e00ff */
[----:B------:R-:W-:Y:S02]  /*1570*/  IMAD.MOV.U32 R8, RZ, RZ, 0x70 ;  /* 0x00000070ff087424 */ /* 0x000fe400078e00ff */
[----:B------:R-:W-:Y:S02]  /*1580*/  IMAD.MOV.U32 R12, RZ, RZ, 0x1 ;  /* 0x00000001ff0c7424 */ /* 0x000fe400078e00ff */
[----:B0-----:R-:W-:-:S07]  /*1590*/  IMAD.MOV.U32 R13, RZ, RZ, RZ ;  /* 0x000000ffff0d7224 */ /* 0x001fce00078e00ff */
[----:B------:R-:W-:-:S07]  /*15a0*/  LEPC R20, `(.L_x_259) ;  /* 0x000000001014794e */ /* 0x000fce0000000000 */
[----:B-1----:R-:W-:Y:S05]  /*15b0*/  CALL.ABS.NOINC R14 ;  /* 0x000000000e007343 */ /* 0x002fea0003c00000 */
.L_x_259:
[----:B------:R-:W0:Y:S01]  /*15c0*/  S2UR UR5, SR_CgaCtaId ;  /* 0x00000000000579c3 */ /* 0x000e220000008800 */
[----:B------:R-:W-:Y:S01]  /*15d0*/  LEA.HI R0, R185, R185, RZ, 0x1 ;  /* 0x000000b9b9007211 */ /* 0x000fe200078f08ff */
[----:B------:R-:W-:Y:S01]  /*15e0*/  UMOV UR4, 0x400 ;  /* 0x0000040000047882 */ /* 0x000fe20000000000 */
[----:B------:R-:W-:Y:S01]  /*15f0*/  R2UR UR6, R191 ;  /* 0x00000000bf0672ca */ /* 0x000fe200000e0000 */
[----:B------:R-:W-:Y:S01]  /*1600*/  BSSY B0, `(.L_x_260) ;  /* 0x000000a000007945 */ /* 0x000fe20003800000 */
[----:B------:R-:W-:-:S04]  /*1610*/  LOP3.LUT R0, R0, 0xfffffffe, RZ, 0xc0, !PT ;  /* 0xfffffffe00007812 */ /* 0x000fc800078ec0ff */
[----:B------:R-:W-:-:S04]  /*1620*/  IADD3 R3, R185, -R0, RZ ;  /* 0x80000000b9037210 */ /* 0x000fc80007ffe0ff */
[----:B------:R-:W-:-:S03]  /*1630*/  SHF.L.U32 R3, R3, 0x1f, RZ ;  /* 0x0000001f03037819 */ /* 0x000fc600000006ff */
[----:B------:R-:W-:-:S05]  /*1640*/  IMAD.U32 R4, RZ, RZ, UR6 ;  /* 0x00000006ff047e24 */ /* 0x000fca000f8e00ff */
[----:B------:R-:W-:Y:S01]  /*1650*/  ISETP.NE.AND P0, PT, R4, 0x3, PT ;  /* 0x000000030400780c */ /* 0x000fe20003f05270 */
[----:B0-----:R-:W-:-:S06]  /*1660*/  ULEA UR4, UR5, UR4, 0x18 ;  /* 0x0000000405047291 */ /* 0x001fcc000f8ec03f */
[----:B------:R-:W-:-:S04]  /*1670*/  IMAD.U32 R0, RZ, RZ, UR4 ;  /* 0x00000004ff007e24 */ /* 0x000fc8000f8e00ff */
[----:B------:R-:W0:Y:S02]  /*1680*/  SYNCS.PHASECHK.TRANS64.TRYWAIT P1, [R0+URZ+0x34800], R3 ;  /* 0x03480003000075a7 */ /* 0x000e24000802017f */
[----:B0-----:R-:W-:Y:S05]  /*1690*/  @!P1 BRA `(.L_x_261) ;  /* 0x000000d400289947 */ /* 0x001fea0003800000 */
.L_x_385:
[----:B------:R-:W-:Y:S05]  /*16a0*/  BSYNC B0 ;  /* 0x0000000000007941 */ /* 0x000fea0003800000 */
.L_x_260:
[----:B------:R-:W-:Y:S05]  /*16b0*/  @!P0 BRA `(.L_x_262) ;  /* 0x0000000000048947 */ /* 0x000fea0003800000 */
[----:B------:R-:W-:Y:S01]  /*16c0*/  BPT.TRAP 0x1 ;  /* 0x000000040000795c */ /* 0x000fe20000300000 */
.L_x_262:
[----:B0-----:R-:W-:Y:S01]  /*16d0*/  IMAD R3, R2, 0x8, R0 ;  /* 0x0000000802037824 */ /* 0x001fe200078e0200 */
[----:B------:R-:W-:-:S04]  /*16e0*/  SHF.L.U32 R4, R16, 0x1f, RZ ;  /* 0x0000001f10047819 */ /* 0x000fc800000006ff */
[----:B------:R0:W1:Y:S01]  /*16f0*/  SYNCS.PHASECHK.TRANS64.TRYWAIT P2, [R3+URZ+0x34830], R4 ;  /* 0x03483004030075a7 */ /* 0x000062000804017f */
[----:B------:R-:W-:Y:S05]  /*1700*/  @!P0 BRA `(.L_x_263) ;  /* 0x0000000000048947 */ /* 0x000fea0003800000 */
[----:B------:R-:W-:Y:S01]  /*1710*/  BPT.TRAP 0x1 ;  /* 0x000000040000795c */ /* 0x000fe20000300000 */
.L_x_263:
[----:B------:R-:W2:Y:S01]  /*1720*/  S2R R5, SR_TID.X ;  /* 0x0000000000057919 */ /* 0x000ea20000002100 */
[----:B------:R-:W-:Y:S01]  /*1730*/  IMAD.MOV.U32 R151, RZ, RZ, RZ ;  /* 0x000000ffff977224 */ /* 0x000fe200078e00ff */
[----:B--2---:R-:W-:Y:S01]  /*1740*/  LOP3.LUT P1, RZ, R5, 0x7f, RZ, 0xc0, !PT ;  /* 0x0000007f05ff7812 */ /* 0x004fe2000782c0ff */
[----:B-1----:R-:W-:-:S12]  /*1750*/  @P2 BRA `(.L_x_264) ;  /* 0x0000000000082947 */ /* 0x002fd80003800000 */
[----:B------:R-:W1:Y:S02]  /*1760*/  SYNCS.PHASECHK.TRANS64.TRYWAIT P2, [R3+URZ+0x34830], R4 ;  /* 0x03483004030075a7 */ /* 0x000e64000804017f */
[----:B-1----:R-:W-:Y:S05]  /*1770*/  @!P2 BRA `(.L_x_265) ;  /* 0x000000d40004a947 */ /* 0x002fea0003800000 */
.L_x_264:
[----:B------:R-:W-:Y:S05]  /*1780*/  WARPSYNC.ALL ;  /* 0x0000000000007948 */ /* 0x000fea0003800000 */
[----:B------:R-:W-:Y:S01]  /*1790*/  R2UR UR4, R0 ;  /* 0x00000000000472ca */ /* 0x000fe200000e0000 */
[----:B------:R-:W-:Y:S01]  /*17a0*/  ULOP3.LUT UR56, UR56, 0x10000, URZ, 0xfc, !UPT ;  /* 0x0001000038387892 */ /* 0x000fe2000f8efc3f */
[----:B------:R-:W-:Y:S01]  /*17b0*/  R2UR UR58, R2 ;  /* 0x00000000023a72ca */ /* 0x000fe200000e0000 */
[----:B------:R-:W-:Y:S01]  /*17c0*/  WARPGROUP.ARRIVE ;  /* 0x00000000000079c5 */ /* 0x000fe20000000000 */
[----:B------:R-:W-:Y:S01]  /*17d0*/  UMOV UR57, 0x40000040 ;  /* 0x4000004000397882 */ /* 0x000fe20000000000 */
[----:B------:R-:W-:Y:S01]  /*17e0*/  UMOV UR59, 0x40000040 ;  /* 0x40000040003b7882 */ /* 0x000fe20000000000 */
[----:B------:R-:W-:Y:S01]  /*17f0*/  UIADD3 UR52, UR56, 0x2, URZ ;  /* 0x0000000238347890 */ /* 0x000fe2000fffe03f */
[----:B------:R-:W-:Y:S01]  /*1800*/  VIADD R6, R188, UR44 ;  /* 0x0000002cbc067c36 */ /* 0x000fe20008000000 */
[----:B------:R-:W-:Y:S01]  /*1810*/  UMOV UR53, 0x40000040 ;  /* 0x4000004000357882 */ /* 0x000fe20000000000 */
[----:B------:R-:W-:Y:S01]  /*1820*/  UMOV UR55, 0x40000040 ;  /* 0x4000004000377882 */ /* 0x000fe20000000000 */
[----:B------:R-:W-:Y:S01]  /*1830*/  UIADD3 UR8, UR56, 0x4, URZ ;  /* 0x0000000438087890 */ /* 0x000fe2000fffe03f */
[----:B------:R-:W-:Y:S01]  /*1840*/  IMAD.U32 R9, RZ, RZ, UR45 ;  /* 0x0000002dff097e24 */ /* 0x000fe2000f8e00ff */
[----:B------:R-:W-:Y:S01]  /*1850*/  UMOV UR9, 0x40000040 ;  /* 0x4000004000097882 */ /* 0x000fe20000000000 */
[----:B------:R-:W-:Y:S01]  /*1860*/  UIADD3 UR4, UR4, 0x1c400, URZ ;  /* 0x0001c40004047890 */ /* 0x000fe2000fffe03f */
[----:B------:R-:W-:Y:S01]  /*1870*/  P2R R8, PR, RZ, 0x1 ;  /* 0x00000001ff087803 */ /* 0x000fe20000000000 */
[----:B------:R-:W-:Y:S01]  /*1880*/  UMOV UR11, 0x40000040 ;  /* 0x40000040000b7882 */ /* 0x000fe20000000000 */
[----:B------:R-:W-:Y:S01]  /*1890*/  UIADD3 UR12, UR56, 0x6, URZ ;  /* 0x00000006380c7890 */ /* 0x000fe2000fffe03f */
[----:B------:R-:W-:Y:S01]  /*18a0*/  IMAD R6, R9, -0x80, R6 ;  /* 0xffffff8009067824 */ /* 0x000fe200078e0206 */
[----:B------:R-:W-:Y:S01]  /*18b0*/  USHF.R.U32.HI UR4, URZ, 0x4, UR4 ;  /* 0x000000043f047899 */ /* 0x000fe20008011604 */
[----:B01----:R-:W-:Y:S01]  /*18c0*/  @!P1 IADD3 R3, R3, 0x34840, RZ ;  /* 0x0003484003039810 */ /* 0x003fe20007ffe0ff */
[----:B------:R-:W-:Y:S01]  /*18d0*/  UMOV UR13, 0x40000040 ;  /* 0x40000040000d7882 */ /* 0x000fe20000000000 */
[----:B------:R-:W-:Y:S01]  /*18e0*/  UMOV UR15, 0x40000040 ;  /* 0x40000040000f7882 */ /* 0x000fe20000000000 */
[----:B------:R-:W-:Y:S01]  /*18f0*/  ULOP3.LUT UR4, UR4, 0x3fff, URZ, 0xc0, !UPT ;  /* 0x00003fff04047892 */ /* 0x000fe2000f8ec03f */
[C---:B------:R-:W-:Y:S01]  /*1900*/  ISETP.GT.AND P2, PT, R6.reuse, RZ, PT ;  /* 0x000000ff0600720c */ /* 0x040fe20003f44270 */
[----:B------:R-:W-:Y:S01]  /*1910*/  UIADD3 UR16, UR56, 0x400, URZ ;  /* 0x0000040038107890 */ /* 0x000fe2000fffe03f */
[C---:B------:R-:W-:Y:S01]  /*1920*/  ISETP.GT.AND P3, PT, R6.reuse, 0x1, PT ;  /* 0x000000010600780c */ /* 0x040fe20003f64270 */
[----:B------:R-:W-:Y:S01]  /*1930*/  ULOP3.LUT UR60, UR4, 0x10000, URZ, 0xfc, !UPT ;  /* 0x00010000043c7892 */ /* 0x000fe2000f8efc3f */
[C---:B------:R-:W-:Y:S01]  /*1940*/  ISETP.GT.AND P6, PT, R6.reuse, 0x8, PT ;  /* 0x000000080600780c */ /* 0x040fe20003fc4270 */
[----:B------:R-:W-:Y:S01]  /*1950*/  UMOV UR17, 0x40000040 ;  /* 0x4000004000117882 */ /* 0x000fe20000000000 */
[----:B------:R-:W-:Y:S01]  /*1960*/  UMOV UR19, 0x40000040 ;  /* 0x4000004000137882 */ /* 0x000fe20000000000 */
[----:B------:R-:W-:Y:S01]  /*1970*/  UIMAD UR58, UR58, 0xc00, UR60 ;  /* 0x00000c003a3a78a4 */ /* 0x000fe2000f8e023c */
[C---:B------:R-:W-:Y:S01]  /*1980*/  ISETP.GT.AND P5, PT, R6.reuse, 0x9, PT ;  /* 0x000000090600780c */ /* 0x040fe20003fa4270 */
[----:B------:R-:W-:Y:S01]  /*1990*/  UIADD3 UR20, UR56, 0x402, URZ ;  /* 0x0000040238147890 */ /* 0x000fe2000fffe03f */
[----:B------:R-:W-:Y:S01]  /*19a0*/  ISETP.GT.AND P4, PT, R6, 0x10, PT ;  /* 0x000000100600780c */ /* 0x000fe20003f84270 */
[----:B------:R-:W-:Y:S01]  /*19b0*/  UIADD3 UR54, UR58, 0x2, URZ ;  /* 0x000000023a367890 */ /* 0x000fe2000fffe03f */
[----:B------:R-:W-:Y:S01]  /*19c0*/  @!P1 PRMT R3, RZ, 0x654, R3 ;  /* 0x00000654ff039816 */ /* 0x000fe20000000003 */
[----:B------:R-:W-:Y:S01]  /*19d0*/  UIADD3 UR10, UR58, 0x4, URZ ;  /* 0x000000043a0a7890 */ /* 0x000fe2000fffe03f */
[----:B------:R-:W-:Y:S01]  /*19e0*/  IMAD.MOV.U32 R150, RZ, RZ, R151 ;  /* 0x000000ffff967224 */ /* 0x000fe200078e0097 */
[----:B------:R-:W-:-:S02]  /*19f0*/  UIADD3 UR14, UR58, 0x6, URZ ;  /* 0x000000063a0e7890 */ /* 0x000fc4000fffe03f */
[----:B------:R-:W-:Y:S01]  /*1a00*/  HGMMA.64x128x16.F32.BF16 R24, gdesc[UR56], RZ, !UPT, gsb0 ;  /* 0x01e00000381879f0 */ /* 0x000fe2000c0018ff */
[----:B------:R-:W-:Y:S01]  /*1a10*/  UIADD3 UR18, UR58, 0x400, URZ ;  /* 0x000004003a127890 */ /* 0x000fe2000fffe03f */
[--C-:B------:R-:W-:Y:S01]  /*1a20*/  IMAD.MOV.U32 R149, RZ, RZ, R151.reuse ;  /* 0x000000ffff957224 */ /* 0x100fe200078e0097 */
[----:B------:R-:W-:Y:S01]  /*1a30*/  UIADD3 UR22, UR58, 0x402, URZ ;  /* 0x000004023a167890 */ /* 0x000fe2000fffe03f */
[--C-:B------:R-:W-:Y:S01]  /*1a40*/  IMAD.MOV.U32 R148, RZ, RZ, R151.reuse ;  /* 0x000000ffff947224 */ /* 0x100fe200078e0097 */
        /* <DEDUP_REMOVED lines=38> */
[----:B------:R-:W-:Y:S01]  /*1cb0*/  ULDC UR4, c[0x0][0x9d8] ;  /* 0x0002760000047ab9 */ /* 0x000fe20000000800 */
[----:B------:R-:W-:Y:S01]  /*1cc0*/  ULDC UR5, c[0x0][0x988] ;  /* 0x0002620000057ab9 */ /* 0x000fe20000000800 */
[----:B------:R-:W-:Y:S01]  /*1cd0*/  UISETP.GE.AND UP0, UPT, UR44, 0x81, UPT ;  /* 0x000000812c00788c */ /* 0x000fe2000bf06270 */
        /* <DEDUP_REMOVED lines=58> */
[----:B------:R-:W0:Y:S01]  /*2080*/  MUFU.TANH R24, R24 ;  /* 0x0000001800187308 */ /* 0x000e220000002400 */
[----:B------:R-:W-:Y:S01]  /*2090*/  FMUL.FTZ R33, R33, UR4 ;  /* 0x0000000421217c20 */ /* 0x000fe20008410000 */
        /* <DEDUP_REMOVED lines=15> */
[----:B0-----:R-:W-:Y:S01]  /*2190*/  FSEL R11, R24, -INF , P2 ;  /* 0xff800000180b7808 */ /* 0x001fe20001000000 */
[----:B------:R-:W-:Y:S01]  /*21a0*/  FMUL.FTZ R42, R42, UR4 ;  /* 0x000000042a2a7c20 */ /* 0x000fe20008410000 */
[----:B------:R-:W-:Y:S01]  /*21b0*/  FMUL.FTZ R48, R48, UR4 ;  /* 0x0000000430307c20 */ /* 0x000fe20008410000 */
[----:B------:R-:W-:Y:S01]  /*21c0*/  FMUL.FTZ R49, R49, UR4 ;  /* 0x0000000431317c20 */ /* 0x000fe20008410000 */
[----:B------:R-:W-:Y:S01]  /*21d0*/  FMUL.FTZ R43, R43, UR4 ;  /* 0x000000042b2b7c20 */ /* 0x000fe20008410000 */
[----:B------:R-:W-:Y:S01]  /*21e0*/  FMUL.FTZ R46, R46, UR4 ;  /* 0x000000042e2e7c20 */ /* 0x000fe20008410000 */
[----:B------:R-:W-:Y:S01]  /*21f0*/  FMUL.FTZ R52, R52, UR4 ;  /* 0x0000000434347c20 */ /* 0x000fe20008410000 */
[----:B------:R-:W0:Y:S01]  /*2200*/  MUFU.TANH R29, R29 ;  /* 0x0000001d001d7308 */ /* 0x000e220000002400 */
        /* <DEDUP_REMOVED lines=16> */
[----:B0-----:R-:W-:Y:S01]  /*2310*/  FSEL R91, R29, -INF , P5 ;  /* 0xff8000001d5b7808 */ /* 0x001fe20002800000 */
[----:B------:R-:W-:Y:S01]  /*2320*/  FMUL.FTZ R58, R58, UR4 ;  /* 0x000000043a3a7c20 */ /* 0x000fe20008410000 */
[----:B------:R-:W-:Y:S01]  /*2330*/  FMUL.FTZ R64, R64, UR4 ;  /* 0x0000000440407c20 */ /* 0x000fe20008410000 */
[----:B------:R-:W-:Y:S01]  /*2340*/  FMUL.FTZ R65, R65, UR4 ;  /* 0x0000000441417c20 */ /* 0x000fe20008410000 */
[----:B------:R-:W-:Y:S01]  /*2350*/  FMNMX.FTZ R12, R91, R12, !PT ;  /* 0x0000000c5b0c7209 */ /* 0x000fe20007810000 */
[----:B------:R-:W-:Y:S01]  /*2360*/  FMUL.FTZ R59, R59, UR4 ;  /* 0x000000043b3b7c20 */ /* 0x000fe20008410000 */
[----:B------:R-:W-:Y:S01]  /*2370*/  FMUL.FTZ R62, R62, UR4 ;  /* 0x000000043e3e7c20 */ /* 0x000fe20008410000 */
[----:B------:R-:W0:Y:S01]  /*2380*/  MUFU.TANH R4, R27 ;  /* 0x0000001b00047308 */ /* 0x000e220000002400 */
[----:B-1----:R-:W-:Y:S01]  /*2390*/  FSEL R5, R5, -INF , P2 ;  /* 0xff80000005057808 */ /* 0x002fe20001000000 */
[----:B------:R-:W-:Y:S01]  /*23a0*/  FMUL.FTZ R68, R68, UR4 ;  /* 0x0000000444447c20 */ /* 0x000fe20008410000 */
[----:B------:R-:W-:Y:S01]  /*23b0*/  ISETP.GT.AND P2, PT, R6, 0x11, PT ;  /* 0x000000110600780c */ /* 0x000fe20003f44270 */
        /* <DEDUP_REMOVED lines=15> */
[----:B------:R-:W-:Y:S01]  /*24b0*/  ISETP.GT.AND P3, PT, R6, 0x18, PT ;  /* 0x000000180600780c */ /* 0x000fe20003f64270 */
        /* <DEDUP_REMOVED lines=18> */
[----:B------:R2:W-:Y:S02]  /*25e0*/  @!P1 SYNCS.ARRIVE.TRANS64.RED.A1T0 RZ, [R3+URZ], RZ ;  /* 0x000000ff03ff99a7 */ /* 0x0005e4000810043f */
[----:B------:R-:W3:Y:S01]  /*25f0*/  MUFU.TANH R37, R37 ;  /* 0x0000002500257308 */ /* 0x000ee20000002400 */
[----:B0-----:R-:W-:-:S04]  /*2600*/  FSEL R97, R36, -INF , P3 ;  /* 0xff80000024617808 */ /* 0x001fc80001800000 */
[----:B------:R-:W-:-:S03]  /*2610*/  FMNMX.FTZ R12, R97, R12, !PT ;  /* 0x0000000c610c7209 */ /* 0x000fc60007810000 */
[----:B------:R-:W0:Y:S01]  /*2620*/  MUFU.TANH R15, R34 ;  /* 0x00000022000f7308 */ /* 0x000e220000002400 */
[----:B-1----:R-:W-:Y:S02]  /*2630*/  FSEL R13, R13, -INF , P5 ;  /* 0xff8000000d0d7808 */ /* 0x002fe40002800000 */
[----:B------:R-:W-:-:S05]  /*2640*/  ISETP.GT.AND P5, PT, R6, 0x20, PT ;  /* 0x000000200600780c */ /* 0x000fca0003fa4270 */
[----:B------:R-:W1:Y:S01]  /*2650*/  MUFU.TANH R40, R40 ;  /* 0x0000002800287308 */ /* 0x000e620000002400 */
[----:B---3--:R-:W-:-:S04]  /*2660*/  FSEL R99, R37, -INF , P6 ;  /* 0xff80000025637808 */ /* 0x008fc80003000000 */
[----:B------:R-:W-:-:S03]  /*2670*/  FMNMX.FTZ R12, R99, R12, !PT ;  /* 0x0000000c630c7209 */ /* 0x000fc60007810000 */
[----:B------:R-:W3:Y:S01]  /*2680*/  MUFU.TANH R21, R35 ;  /* 0x0000002300157308 */ /* 0x000ee20000002400 */
[----:B0-----:R-:W-:Y:S02]  /*2690*/  FSEL R15, R15, -INF , P4 ;  /* 0xff8000000f0f7808 */ /* 0x001fe40002000000 */
[----:B------:R-:W-:-:S05]  /*26a0*/  ISETP.GT.AND P4, PT, R6, 0x21, PT ;  /* 0x000000210600780c */ /* 0x000fca0003f84270 */
[----:B------:R-:W0:Y:S01]  /*26b0*/  MUFU.TANH R41, R41 ;  /* 0x0000002900297308 */ /* 0x000e220000002400 */
[----:B-1----:R-:W-:-:S04]  /*26c0*/  FSEL R101, R40, -INF , P5 ;  /* 0xff80000028657808 */ /* 0x002fc80002800000 */
[----:B------:R-:W-:-:S03]  /*26d0*/  FMNMX.FTZ R12, R101, R12, !PT ;  /* 0x0000000c650c7209 */ /* 0x000fc60007810000 */
[----:B------:R-:W1:Y:S01]  /*26e0*/  MUFU.TANH R38, R38 ;  /* 0x0000002600267308 */ /* 0x000e620000002400 */
[----:B---3--:R-:W-:Y:S02]  /*26f0*/  FSEL R21, R21, -INF , P2 ;  /* 0xff80000015157808 */ /* 0x008fe40001000000 */
[----:B------:R-:W-:-:S05]  /*2700*/  ISETP.GT.AND P2, PT, R6, 0x28, PT ;  /* 0x000000280600780c */ /* 0x000fca0003f44270 */
        /* <DEDUP_REMOVED lines=125> */
[----:B------:R-:W-:Y:S01]  /*2ee0*/  ISETP.GT.AND P2, PT, R6, 0x79, PT ;  /* 0x000000790600780c */ /* 0x000fe20003f44270 */
[----:B------:R-:W-:-:S04]  /*2ef0*/  IMAD.U32 R6, RZ, RZ, UR5 ;  /* 0x00000005ff067e24 */ /* 0x000fc8000f8e00ff */
[----:B------:R-:W-:Y:S01]  /*2f00*/  MUFU.TANH R82, R82 ;  /* 0x0000005200527308 */ /* 0x000fe20000002400 */
[----:B0-----:R-:W-:-:S04]  /*2f10*/  FSEL R145, R84, -INF , P3 ;  /* 0xff80000054917808 */ /* 0x001fc80001800000 */
[----:B------:R-:W-:-:S03]  /*2f20*/  FMNMX.FTZ R12, R145, R12, !PT ;  /* 0x0000000c910c7209 */ /* 0x000fc60007810000 */
[----:B------:R-:W-:Y:S01]  /*2f30*/  MUFU.TANH R83, R83 ;  /* 0x0000005300537308 */ /* 0x000fe20000002400 */
[----:B-1----:R-:W-:-:S04]  /*2f40*/  FSEL R147, R85, -INF , P2 ;  /* 0xff80000055937808 */ /* 0x002fc80001000000 */
[----:B------:R-:W-:-:S03]  /*2f50*/  FMNMX.FTZ R12, R147, R12, !PT ;  /* 0x0000000c930c7209 */ /* 0x000fc60007810000 */
[----:B------:R-:W-:Y:S02]  /*2f60*/  MUFU.TANH R86, R86 ;  /* 0x0000005600567308 */ /* 0x000fe40000002400 */
[----:B------:R-:W0:Y:S06]  /*2f70*/  SHFL.BFLY PT, R9, R12, 0x2, 0x1f ;  /* 0x0c401f000c097f89 */ /* 0x000e2c00000e0000 */
[----:B------:R-:W1:Y:S02]  /*2f80*/  MUFU.TANH R87, R87 ;  /* 0x0000005700577308 */ /* 0x000e640000002400 */
[----:B-1----:R-:W-:-:S02]  /*2f90*/  FSEL R87, R87, -INF , P2 ;  /* 0xff80000057577808 */ /* 0x002fc40001000000 */
[----:B0-----:R-:W-:-:S05]  /*2fa0*/  FMNMX.FTZ R14, R12, R9, !PT ;  /* 0x000000090c0e7209 */ /* 0x001fca0007810000 */
[----:B------:R-:W0:Y:S02]  /*2fb0*/  SHFL.BFLY PT, R9, R14, 0x1, 0x1f ;  /* 0x0c201f000e097f89 */ /* 0x000e2400000e0000 */
[----:B0-----:R-:W-:-:S04]  /*2fc0*/  FMNMX.FTZ R9, R14, R9, !PT ;  /* 0x000000090e097209 */ /* 0x001fc80007810000 */
[C---:B------:R-:W-:Y:S01]  /*2fd0*/  FSETP.NEU.FTZ.AND P0, PT, R9.reuse, -INF , PT ;  /* 0xff8000000900780b */ /* 0x040fe20003f1d000 */
[----:B------:R-:W-:-:S05]  /*2fe0*/  FMUL.FTZ R20, R9, R6 ;  /* 0x0000000609147220 */ /* 0x000fca0000410000 */
[----:B------:R-:W-:Y:S02]  /*2ff0*/  FSEL R20, R20, RZ, P0 ;  /* 0x000000ff14147208 */ /* 0x000fe40000000000 */
[----:B------:R-:W-:Y:S02]  /*3000*/  ISETP.NE.AND P0, PT, R8, RZ, PT ;  /* 0x000000ff0800720c */ /* 0x000fe40003f05270 */
[----:B------:R-:W0:Y:S01]  /*3010*/  MUFU.TANH R8, R79 ;  /* 0x0000004f00087308 */ /* 0x000e220000002400 */
[--C-:B------:R-:W-:Y:S01]  /*3020*/  FFMA.FTZ R67, R10, R6, -R20.reuse ;  /* 0x000000060a437223 */ /* 0x100fe20000010814 */
[----:B------:R-:W-:Y:S01]  /*3030*/  FMNMX.FTZ R10, R5, R4, !PT ;  /* 0x00000004050a7209 */ /* 0x000fe20007810000 */
[-CC-:B------:R-:W-:Y:S01]  /*3040*/  FFMA.FTZ R182, R89, R6.reuse, -R20.reuse ;  /* 0x0000000659b67223 */ /* 0x180fe20000010814 */
        /* <DEDUP_REMOVED lines=8> */
[----:B------:R-:W-:Y:S01]  /*30d0*/  MUFU.EX2 R67, R67 ;  /* 0x0000004300437308 */ /* 0x000fe20000000800 */
[----:B------:R-:W-:Y:S01]  /*30e0*/  FSEL R95, R86, -INF , P3 ;  /* 0xff800000565f7808 */ /* 0x000fe20001800000 */
[--C-:B------:R-:W-:Y:S01]  /*30f0*/  FFMA.FTZ R178, R97, R6, -R20.reuse ;  /* 0x0000000661b27223 */ /* 0x100fe20000010814 */
[----:B------:R-:W-:Y:S01]  /*3100*/  FMNMX.FTZ R10, R15, R10, !PT ;  /* 0x0000000a0f0a7209 */ /* 0x000fe20007810000 */
[-CC-:B------:R-:W-:Y:S01]  /*3110*/  FFMA.FTZ R73, R99, R6.reuse, -R20.reuse ;  /* 0x0000000663497223 */ /* 0x180fe20000010814 */
[----:B0-----:R-:W-:Y:S01]  /*3120*/  FSEL R89, R8, -INF , P6 ;  /* 0xff80000008597808 */ /* 0x001fe20003000000 */
[--C-:B------:R-:W-:Y:S01]  /*3130*/  FFMA.FTZ R172, R101, R6, -R20.reuse ;  /* 0x0000000665ac7223 */ /* 0x100fe20000010814 */
[----:B------:R-:W-:Y:S01]  /*3140*/  FMNMX.FTZ R10, R21, R10, !PT ;  /* 0x0000000a150a7209 */ /* 0x000fe20007810000 */
[----:B------:R-:W0:Y:S01]  /*3150*/  MUFU.EX2 R180, R180 ;  /* 0x000000b400b47308 */ /* 0x000e220000000800 */
        /* <DEDUP_REMOVED lines=35> */
[----:B------:R-:W-:Y:S01]  /*3390*/  FFMA.FTZ R20, R147, R6, -R20 ;  /* 0x0000000693147223 */ /* 0x000fe20000010814 */
[--C-:B------:R-:W-:Y:S01]  /*33a0*/  IMAD.MOV.U32 R147, RZ, RZ, R151.reuse ;  /* 0x000000ffff937224 */ /* 0x100fe200078e0097 */
[-C--:B------:R-:W-:Y:S01]  /*33b0*/  MOV R121, R151.reuse ;  /* 0x0000009700797202 */ /* 0x080fe20000000f00 */
[--C-:B------:R-:W-:Y:S01]  /*33c0*/  IMAD.MOV.U32 R125, RZ, RZ, R151.reuse ;  /* 0x000000ffff7d7224 */ /* 0x100fe200078e0097 */
[----:B------:R-:W-:Y:S01]  /*33d0*/  FMNMX.FTZ R10, R43, R10, !PT ;  /* 0x0000000a2b0a7209 */ /* 0x000fe20007810000 */
[----:B------:R-:W2:Y:S01]  /*33e0*/  MUFU.EX2 R178, R178 ;  /* 0x000000b200b27308 */ /* 0x000ea20000000800 */
[--C-:B------:R-:W-:Y:S01]  /*33f0*/  IMAD.MOV.U32 R123, RZ, RZ, R151.reuse ;  /* 0x000000ffff7b7224 */ /* 0x100fe200078e0097 */
[-C--:B------:R-:W-:Y:S01]  /*3400*/  MOV R113, R151.reuse ;  /* 0x0000009700717202 */ /* 0x080fe20000000f00 */
[--C-:B------:R-:W-:Y:S01]  /*3410*/  IMAD.MOV.U32 R119, RZ, RZ, R151.reuse ;  /* 0x000000ffff777224 */ /* 0x100fe200078e0097 */
[----:B------:R-:W-:Y:S01]  /*3420*/  FMNMX.FTZ R10, R45, R10, !PT ;  /* 0x0000000a2d0a7209 */ /* 0x000fe20007810000 */
[--C-:B------:R-:W-:Y:S01]  /*3430*/  IMAD.MOV.U32 R117, RZ, RZ, R151.reuse ;  /* 0x000000ffff757224 */ /* 0x100fe200078e0097 */
[----:B------:R-:W-:Y:S01]  /*3440*/  MOV R105, R151 ;  /* 0x0000009700697202 */ /* 0x000fe20000000f00 */
[--C-:B------:R-:W-:Y:S01]  /*3450*/  IMAD.MOV.U32 R115, RZ, RZ, R151.reuse ;  /* 0x000000ffff737224 */ /* 0x100fe200078e0097 */
[----:B------:R-:W-:Y:S01]  /*3460*/  FMNMX.FTZ R10, R47, R10, !PT ;  /* 0x0000000a2f0a7209 */ /* 0x000fe20007810000 */
[----:B------:R-:W-:Y:S01]  /*3470*/  MUFU.EX2 R73, R73 ;  /* 0x0000004900497308 */ /* 0x000fe20000000800 */
[----:B------:R-:W-:-:S02]  /*3480*/  IMAD.MOV.U32 R111, RZ, RZ, R151 ;  /* 0x000000ffff6f7224 */ /* 0x000fc400078e0097 */
[----:B------:R-:W-:Y:S01]  /*3490*/  FMNMX.FTZ R10, R49, R10, !PT ;  /* 0x0000000a310a7209 */ /* 0x000fe20007810000 */
[--C-:B------:R-:W-:Y:S02]  /*34a0*/  IMAD.MOV.U32 R109, RZ, RZ, R151.reuse ;  /* 0x000000ffff6d7224 */ /* 0x100fe400078e0097 */
[--C-:B------:R-:W-:Y:S01]  /*34b0*/  IMAD.MOV.U32 R107, RZ, RZ, R151.reuse ;  /* 0x000000ffff6b7224 */ /* 0x100fe200078e0097 */
[----:B------:R-:W-:Y:S01]  /*34c0*/  FMNMX.FTZ R10, R51, R10, !PT ;  /* 0x0000000a330a7209 */ /* 0x000fe20007810000 */
[----:B------:R-:W-:Y:S01]  /*34d0*/  MUFU.EX2 R172, R172 ;  /* 0x000000ac00ac7308 */ /* 0x000fe20000000800 */
[--C-:B------:R-:W-:Y:S02]  /*34e0*/  IMAD.MOV.U32 R103, RZ, RZ, R151.reuse ;  /* 0x000000ffff677224 */ /* 0x100fe400078e0097 */
[----:B------:R-:W-:Y:S01]  /*34f0*/  FMNMX.FTZ R10, R53, R10, !PT ;  /* 0x0000000a350a7209 */ /* 0x000fe20007810000 */
[--C-:B------:R-:W-:Y:S02]  /*3500*/  IMAD.MOV.U32 R101, RZ, RZ, R151.reuse ;  /* 0x000000ffff657224 */ /* 0x100fe400078e0097 */
[--C-:B------:R-:W-:Y:S01]  /*3510*/  IMAD.MOV.U32 R99, RZ, RZ, R151.reuse ;  /* 0x000000ffff637224 */ /* 0x100fe200078e0097 */
[----:B------:R-:W-:Y:S01]  /*3520*/  FMNMX.FTZ R10, R55, R10, !PT ;  /* 0x0000000a370a7209 */ /* 0x000fe20007810000 */
[----:B------:R-:W-:Y:S01]  /*3530*/  MUFU.EX2 R75, R75 ;  /* 0x0000004b004b7308 */ /* 0x000fe20000000800 */
[----:B------:R-:W-:-:S02]  /*3540*/  IMAD.MOV.U32 R97, RZ, RZ, R151 ;  /* 0x000000ffff617224 */ /* 0x000fc400078e0097 */
        /* <DEDUP_REMOVED lines=14> */
[----:B------:R-:W-:Y:S04]  /*3630*/  MUFU.EX2 R170, R170 ;  /* 0x000000aa00aa7308 */ /* 0x000fe80000000800 */
[----:B------:R-:W0:Y:S04]  /*3640*/  SHFL.BFLY PT, R11, R10, 0x2, 0x1f ;  /* 0x0c401f000a0b7f89 */ /* 0x000e2800000e0000 */
[----:B------:R-:W-:Y:S08]  /*3650*/  MUFU.EX2 R81, R81 ;  /* 0x0000005100517308 */ /* 0x000ff00000000800 */
[----:B------:R-:W-:Y:S08]  /*3660*/  MUFU.EX2 R152, R152 ;  /* 0x0000009800987308 */ /* 0x000ff00000000800 */
[----:B------:R-:W-:Y:S01]  /*3670*/  MUFU.EX2 R83, R83 ;  /* 0x0000005300537308 */ /* 0x000fe20000000800 */
[----:B0-----:R-:W-:-:S07]  /*3680*/  FMNMX.FTZ R8, R10, R11, !PT ;  /* 0x0000000b0a087209 */ /* 0x001fce0007810000 */
[----:B------:R-:W-:Y:S01]  /*3690*/  MUFU.EX2 R154, R154 ;  /* 0x0000009a009a7308 */ /* 0x000fe20000000800 */
[----:B------:R-:W0:Y:S07]  /*36a0*/  SHFL.BFLY PT, R11, R8, 0x1, 0x1f ;  /* 0x0c201f00080b7f89 */ /* 0x000e2e00000e0000 */
[----:B------:R-:W-:Y:S08]  /*36b0*/  MUFU.EX2 R85, R85 ;  /* 0x0000005500557308 */ /* 0x000ff00000000800 */
[----:B------:R-:W-:Y:S08]  /*36c0*/  MUFU.EX2 R156, R156 ;  /* 0x0000009c009c7308 */ /* 0x000ff00000000800 */
[----:B------:R-:W-:Y:S01]  /*36d0*/  MUFU.EX2 R127, R127 ;  /* 0x0000007f007f7308 */ /* 0x000fe20000000800 */
[----:B0-----:R-:W-:-:S04]  /*36e0*/  FMNMX.FTZ R11, R8, R11, !PT ;  /* 0x0000000b080b7209 */ /* 0x001fc80007810000 */
[C---:B------:R-:W-:Y:S01]  /*36f0*/  FSETP.NEU.FTZ.AND P2, PT, R11.reuse, -INF , PT ;  /* 0xff8000000b00780b */ /* 0x040fe20003f5d000 */
[----:B------:R-:W-:Y:S02]  /*3700*/  FMUL.FTZ R8, R11, R6 ;  /* 0x000000060b087220 */ /* 0x000fe40000410000 */
[----:B------:R-:W-:Y:S03]  /*3710*/  MUFU.EX2 R129, R129 ;  /* 0x0000008100817308 */ /* 0x000fe60000000800 */
[----:B------:R-:W-:Y:S02]  /*3720*/  FSEL R8, R8, RZ, P2 ;  /* 0x000000ff08087208 */ /* 0x000fe40001000000 */
[----:B------:R-:W-:-:S03]  /*3730*/  PLOP3.LUT P2, PT, PT, PT, UP0, 0x80, 0x0 ;  /* 0x000000000000781c */ /* 0x000fc60003f4f008 */
        /* <DEDUP_REMOVED lines=13> */
[----:B0-----:R-:W-:Y:S01]  /*3810*/  FADD.FTZ R13, R180, R67 ;  /* 0x00000043b40d7221 */ /* 0x001fe20000010000 */
[-CC-:B------:R-:W-:Y:S01]  /*3820*/  FFMA.FTZ R35, R35, R6.reuse, -R8.reuse ;  /* 0x0000000623237223 */ /* 0x180fe20000010808 */
[-CC-:B------:R-:W-:Y:S01]  /*3830*/  FFMA.FTZ R37, R37, R6.reuse, -R8.reuse ;  /* 0x0000000625257223 */ /* 0x180fe20000010808 */
[-CC-:B------:R-:W-:Y:S01]  /*3840*/  FFMA.FTZ R39, R39, R6.reuse, -R8.reuse ;  /* 0x0000000627277223 */ /* 0x180fe20000010808 */
[-CC-:B------:R-:W-:Y:S01]  /*3850*/  FFMA.FTZ R41, R41, R6.reuse, -R8.reuse ;  /* 0x0000000629297223 */ /* 0x180fe20000010808 */
[-CC-:B------:R-:W-:Y:S01]  /*3860*/  FFMA.FTZ R43, R43, R6.reuse, -R8.reuse ;  /* 0x000000062b2b7223 */ /* 0x180fe20000010808 */
[-CC-:B------:R-:W-:Y:S01]  /*3870*/  FFMA.FTZ R45, R45, R6.reuse, -R8.reuse ;  /* 0x000000062d2d7223 */ /* 0x180fe20000010808 */
[----:B------:R-:W0:Y:S01]  /*3880*/  MUFU.EX2 R5, R5 ;  /* 0x0000000500057308 */ /* 0x000e220000000800 */
[----:B-1----:R-:W-:Y:S01]  /*3890*/  FADD.FTZ R4, R182, R13 ;  /* 0x0000000db6047221 */ /* 0x002fe20000010000 */
[-CC-:B------:R-:W-:Y:S01]  /*38a0*/  FFMA.FTZ R47, R47, R6.reuse, -R8.reuse ;  /* 0x000000062f2f7223 */ /* 0x180fe20000010808 */
[-CC-:B------:R-:W-:Y:S01]  /*38b0*/  FFMA.FTZ R49, R49, R6.reuse, -R8.reuse ;  /* 0x0000000631317223 */ /* 0x180fe20000010808 */
[-C--:B------:R-:W-:Y:S01]  /*38c0*/  FFMA.FTZ R51, R51, R6.reuse, -R8 ;  /* 0x0000000633337223 */ /* 0x080fe20000010808 */
[----:B---3--:R-:W-:Y:S01]  /*38d0*/  FADD.FTZ R13, R69, R4 ;  /* 0x00000004450d7221 */ /* 0x008fe20000010000 */
[-CC-:B------:R-:W-:Y:S01]  /*38e0*/  FFMA.FTZ R53, R53, R6.reuse, -R8.reuse ;  /* 0x0000000635357223 */ /* 0x180fe20000010808 */
[-CC-:B------:R-:W-:Y:S01]  /*38f0*/  FFMA.FTZ R55, R55, R6.reuse, -R8.reuse ;  /* 0x0000000637377223 */ /* 0x180fe20000010808 */
[----:B------:R-:W1:Y:S01]  /*3900*/  MUFU.EX2 R7, R7 ;  /* 0x0000000700077308 */ /* 0x000e620000000800 */
[----:B----4-:R-:W-:Y:S01]  /*3910*/  FADD.FTZ R4, R176, R13 ;  /* 0x0000000db0047221 */ /* 0x010fe20000010000 */
[-CC-:B------:R-:W-:Y:S01]  /*3920*/  FFMA.FTZ R57, R57, R6.reuse, -R8.reuse ;  /* 0x0000000639397223 */ /* 0x180fe20000010808 */
[-CC-:B------:R-:W-:Y:S01]  /*3930*/  FFMA.FTZ R59, R59, R6.reuse, -R8.reuse ;  /* 0x000000063b3b7223 */ /* 0x180fe20000010808 */
[-C--:B------:R-:W-:Y:S01]  /*3940*/  FFMA.FTZ R61, R61, R6.reuse, -R8 ;  /* 0x000000063d3d7223 */ /* 0x080fe20000010808 */
[----:B-----5:R-:W-:Y:S01]  /*3950*/  FADD.FTZ R13, R71, R4 ;  /* 0x00000004470d7221 */ /* 0x020fe20000010000 */
[-CC-:B------:R-:W-:Y:S01]  /*3960*/  FFMA.FTZ R63, R63, R6.reuse, -R8.reuse ;  /* 0x000000063f3f7223 */ /* 0x180fe20000010808 */
[-C--:B------:R-:W-:Y:S01]  /*3970*/  FFMA.FTZ R65, R65, R6.reuse, -R8 ;  /* 0x0000000641417223 */ /* 0x080fe20000010808 */
[----:B------:R-:W3:Y:S01]  /*3980*/  MUFU.EX2 R15, R15 ;  /* 0x0000000f000f7308 */ /* 0x000ee20000000800 */
[----:B--2---:R-:W-:Y:S01]  /*3990*/  FADD.FTZ R36, R178, R13 ;  /* 0x0000000db2247221 */ /* 0x004fe20000010000 */
[----:B0-----:R-:W-:Y:S01]  /*39a0*/  FADD.FTZ R4, R5, R10 ;  /* 0x0000000a05047221 */ /* 0x001fe20000010000 */
[-CC-:B------:R-:W-:Y:S01]  /*39b0*/  FFMA.FTZ R89, R89, R6.reuse, -R8.reuse ;  /* 0x0000000659597223 */ /* 0x180fe20000010808 */
[-CC-:B------:R-:W-:Y:S01]  /*39c0*/  FFMA.FTZ R91, R91, R6.reuse, -R8.reuse ;  /* 0x000000065b5b7223 */ /* 0x180fe20000010808 */
[-CC-:B------:R-:W-:Y:S01]  /*39d0*/  FFMA.FTZ R93, R93, R6.reuse, -R8.reuse ;  /* 0x000000065d5d7223 */ /* 0x180fe20000010808 */
[-CC-:B------:R-:W-:Y:S01]  /*39e0*/  FFMA.FTZ R95, R95, R6.reuse, -R8.reuse ;  /* 0x000000065f5f7223 */ /* 0x180fe20000010808 */
[----:B------:R-:W-:Y:S01]  /*39f0*/  FFMA.FTZ R87, R87, R6, -R8 ;  /* 0x0000000657577223 */ /* 0x000fe20000010808 */
[----:B------:R0:W2:Y:S01]  /*3a00*/  MUFU.EX2 R14, R21 ;  /* 0x00000015000e7308 */ /* 0x0000a20000000800 */
[----:B-1----:R-:W-:Y:S01]  /*3a10*/  FADD.FTZ R13, R7, R4 ;  /* 0x00000004070d7221 */ /* 0x002fe20000010000 */
[----:B------:R-:W-:Y:S01]  /*3a20*/  F2FP.BF16.F32.PACK_AB R181, R10, R5 ;  /* 0x000000050ab5723e */ /* 0x000fe200000010ff */
[----:B------:R-:W-:Y:S01]  /*3a30*/  IMAD.MOV.U32 R5, RZ, RZ, 0x3f800000 ;  /* 0x3f800000ff057424 */ /* 0x000fe200078e00ff */
[C---:B------:R-:W-:Y:S01]  /*3a40*/  F2FP.BF16.F32.PACK_AB R183, R12.reuse, R7 ;  /* 0x000000070cb7723e */ /* 0x040fe200000010ff */
[----:B------:R-:W-:Y:S01]  /*3a50*/  FADD.FTZ R4, R12, R13 ;  /* 0x0000000d0c047221 */ /* 0x000fe20000010000 */
[----:B------:R-:W-:Y:S01]  /*3a60*/  F2FP.BF16.F32.PACK_AB R180, R67, R180 ;  /* 0x000000b443b4723e */ /* 0x000fe200000010ff */
[----:B------:R-:W-:Y:S01]  /*3a70*/  IMAD.MOV.U32 R7, RZ, RZ, 0x3f800000 ;  /* 0x3f800000ff077424 */ /* 0x000fe200078e00ff */
[----:B------:R-:W1:Y:S01]  /*3a80*/  MUFU.EX2 R25, R25 ;  /* 0x0000001900197308 */ /* 0x000e620000000800 */
[----:B0-----:R-:W-:Y:S01]  /*3a90*/  FADD.FTZ R21, R73, R36 ;  /* 0x0000002449157221 */ /* 0x001fe20000010000 */
[----:B---3--:R-:W-:Y:S01]  /*3aa0*/  FADD.FTZ R13, R15, R4 ;  /* 0x000000040f0d7221 */ /* 0x008fe20000010000 */
[----:B------:R-:W-:-:S02]  /*3ab0*/  F2FP.BF16.F32.PACK_AB R182, R69, R182 ;  /* 0x000000b645b6723e */ /* 0x000fc400000010ff */
[----:B------:R-:W-:Y:S01]  /*3ac0*/  FADD.FTZ R38, R172, R21 ;  /* 0x00000015ac267221 */ /* 0x000fe20000010000 */
[----:B------:R-:W-:Y:S02]  /*3ad0*/  F2FP.BF16.F32.PACK_AB R176, R71, R176 ;  /* 0x000000b047b0723e */ /* 0x000fe400000010ff */
[----:B------:R-:W0:Y:S01]  /*3ae0*/  MUFU.EX2 R24, R27 ;  /* 0x0000001b00187308 */ /* 0x000e220000000800 */
[----:B------:R-:W-:Y:S01]  /*3af0*/  FADD.FTZ R21, R75, R38 ;  /* 0x000000264b157221 */ /* 0x000fe20000010000 */
[----:B--2---:R-:W-:Y:S01]  /*3b00*/  FADD.FTZ R4, R14, R13 ;  /* 0x0000000d0e047221 */ /* 0x004fe20000010000 */
[----:B------:R-:W-:Y:S02]  /*3b10*/  F2FP.BF16.F32.PACK_AB R178, R73, R178 ;  /* 0x000000b249b2723e */ /* 0x000fe400000010ff */
[----:B------:R-:W-:Y:S01]  /*3b20*/  FADD.FTZ R38, R174, R21 ;  /* 0x00000015ae267221 */ /* 0x000fe20000010000 */
[----:B------:R-:W-:Y:S02]  /*3b30*/  F2FP.BF16.F32.PACK_AB R172, R75, R172 ;  /* 0x000000ac4bac723e */ /* 0x000fe400000010ff */
[----:B------:R-:W2:Y:S01]  /*3b40*/  MUFU.EX2 R29, R29 ;  /* 0x0000001d001d7308 */ /* 0x000ea20000000800 */
[----:B------:R-:W-:Y:S01]  /*3b50*/  FADD.FTZ R21, R77, R38 ;  /* 0x000000264d157221 */ /* 0x000fe20000010000 */
[----:B-1----:R-:W-:Y:S01]  /*3b60*/  FADD.FTZ R13, R25, R4 ;  /* 0x00000004190d7221 */ /* 0x002fe20000010000 */
[----:B------:R-:W-:-:S02]  /*3b70*/  F2FP.BF16.F32.PACK_AB R174, R77, R174 ;  /* 0x000000ae4dae723e */ /* 0x000fc400000010ff */
[----:B------:R-:W-:Y:S01]  /*3b80*/  FADD.FTZ R40, R168, R21 ;  /* 0x00000015a8287221 */ /* 0x000fe20000010000 */
[C---:B------:R-:W-:Y:S02]  /*3b90*/  F2FP.BF16.F32.PACK_AB R168, R79.reuse, R168 ;  /* 0x000000a84fa8723e */ /* 0x040fe400000010ff */
[----:B------:R-:W1:Y:S01]  /*3ba0*/  MUFU.EX2 R26, R31 ;  /* 0x0000001f001a7308 */ /* 0x000e620000000800 */
[----:B0-----:R-:W-:Y:S01]  /*3bb0*/  FADD.FTZ R4, R24, R13 ;  /* 0x0000000d18047221 */ /* 0x001fe20000010000 */
[----:B------:R-:W-:Y:S01]  /*3bc0*/  FADD.FTZ R21, R79, R40 ;  /* 0x000000284f157221 */ /* 0x000fe20000010000 */
[----:B------:R-:W-:Y:S02]  /*3bd0*/  F2FP.BF16.F32.PACK_AB R177, R14, R15 ;  /* 0x0000000f0eb1723e */ /* 0x000fe400000010ff */
[----:B------:R-:W-:Y:S01]  /*3be0*/  F2FP.BF16.F32.PACK_AB R179, R24, R25 ;  /* 0x0000001918b3723e */ /* 0x000fe200000010ff */
[----:B------:R-:W-:Y:S01]  /*3bf0*/  FADD.FTZ R40, R170, R21 ;  /* 0x00000015aa287221 */ /* 0x000fe20000010000 */
[----:B------:R-:W-:Y:S01]  /*3c00*/  F2FP.BF16.F32.PACK_AB R170, R81, R170 ;  /* 0x000000aa51aa723e */ /* 0x000fe200000010ff */
[----:B------:R-:W0:Y:S01]  /*3c10*/  MUFU.EX2 R33, R33 ;  /* 0x0000002100217308 */ /* 0x000e220000000800 */
[----:B--2---:R-:W-:-:S07]  /*3c20*/  FADD.FTZ R13, R29, R4 ;  /* 0x000000041d0d7221 */ /* 0x004fce0000010000 */
[----:B------:R-:W2:Y:S01]  /*3c30*/  MUFU.EX2 R28, R35 ;  /* 0x00000023001c7308 */ /* 0x000ea20000000800 */
[C---:B-1----:R-:W-:Y:S01]  /*3c40*/  FADD.FTZ R4, R26.reuse, R13 ;  /* 0x0000000d1a047221 */ /* 0x042fe20000010000 */
[----:B------:R-:W-:Y:S01]  /*3c50*/  FADD.FTZ R13, R81, R40 ;  /* 0x00000028510d7221 */ /* 0x000fe20000010000 */
[----:B------:R-:W-:-:S03]  /*3c60*/  F2FP.BF16.F32.PACK_AB R173, R26, R29 ;  /* 0x0000001d1aad723e */ /* 0x000fc600000010ff */
[----:B------:R-:W-:Y:S01]  /*3c70*/  FADD.FTZ R42, R152, R13 ;  /* 0x0000000d982a7221 */ /* 0x000fe20000010000 */
[----:B------:R-:W-:Y:S01]  /*3c80*/  F2FP.BF16.F32.PACK_AB R152, R83, R152 ;  /* 0x000000985398723e */ /* 0x000fe200000010ff */
[----:B------:R-:W1:Y:S01]  /*3c90*/  MUFU.EX2 R37, R37 ;  /* 0x0000002500257308 */ /* 0x000e620000000800 */
[----:B0-----:R-:W-:Y:S01]  /*3ca0*/  FADD.FTZ R3, R33, R4 ;  /* 0x0000000421037221 */ /* 0x001fe20000010000 */
[----:B------:R-:W-:-:S04]  /*3cb0*/  FADD.FTZ R13, R83, R42 ;  /* 0x0000002a530d7221 */ /* 0x000fc80000010000 */
[----:B------:R-:W-:Y:S01]  /*3cc0*/  FADD.FTZ R42, R154, R13 ;  /* 0x0000000d9a2a7221 */ /* 0x000fe20000010000 */
[C---:B------:R-:W-:Y:S01]  /*3cd0*/  F2FP.BF16.F32.PACK_AB R154, R85.reuse, R154 ;  /* 0x0000009a559a723e */ /* 0x040fe200000010ff */
[----:B------:R-:W0:Y:S01]  /*3ce0*/  MUFU.EX2 R30, R39 ;  /* 0x00000027001e7308 */ /* 0x000e220000000800 */
[C---:B--2---:R-:W-:Y:S01]  /*3cf0*/  FADD.FTZ R4, R28.reuse, R3 ;  /* 0x000000031c047221 */ /* 0x044fe20000010000 */
[----:B------:R-:W-:Y:S01]  /*3d00*/  FADD.FTZ R13, R85, R42 ;  /* 0x0000002a550d7221 */ /* 0x000fe20000010000 */
[----:B------:R-:W-:-:S03]  /*3d10*/  F2FP.BF16.F32.PACK_AB R175, R28, R33 ;  /* 0x000000211caf723e */ /* 0x000fc600000010ff */
[----:B------:R-:W-:Y:S01]  /*3d20*/  FADD.FTZ R42, R156, R13 ;  /* 0x0000000d9c2a7221 */ /* 0x000fe20000010000 */
[----:B------:R-:W-:Y:S01]  /*3d30*/  F2FP.BF16.F32.PACK_AB R156, R127, R156 ;  /* 0x0000009c7f9c723e */ /* 0x000fe200000010ff */
[----:B------:R-:W2:Y:S01]  /*3d40*/  MUFU.EX2 R41, R41 ;  /* 0x0000002900297308 */ /* 0x000ea20000000800 */
[----:B-1----:R-:W-:Y:S01]  /*3d50*/  FADD.FTZ R3, R37, R4 ;  /* 0x0000000425037221 */ /* 0x002fe20000010000 */
[----:B------:R-:W-:Y:S01]  /*3d60*/  FADD.FTZ R42, R127, R42 ;  /* 0x0000002a7f2a7221 */ /* 0x000fe20000010000 */
[----:B------:R-:W-:-:S03]  /*3d70*/  IMAD.MOV.U32 R127, RZ, RZ, R151 ;  /* 0x000000ffff7f7224 */ /* 0x000fc600078e0097 */
[----:B------:R-:W-:Y:S02]  /*3d80*/  FADD.FTZ R13, R129, R42 ;  /* 0x0000002a810d7221 */ /* 0x000fe40000010000 */
[----:B------:R-:W1:Y:S01]  /*3d90*/  MUFU.EX2 R32, R43 ;  /* 0x0000002b00207308 */ /* 0x000e620000000800 */
[C---:B0-----:R-:W-:Y:S01]  /*3da0*/  FADD.FTZ R4, R30.reuse, R3 ;  /* 0x000000031e047221 */ /* 0x041fe20000010000 */
[----:B------:R-:W-:-:S06]  /*3db0*/  F2FP.BF16.F32.PACK_AB R169, R30, R37 ;  /* 0x000000251ea9723e */ /* 0x000fcc00000010ff */
[----:B------:R-:W0:Y:S01]  /*3dc0*/  MUFU.EX2 R45, R45 ;  /* 0x0000002d002d7308 */ /* 0x000e220000000800 */
[----:B--2---:R-:W-:-:S07]  /*3dd0*/  FADD.FTZ R3, R41, R4 ;  /* 0x0000000429037221 */ /* 0x004fce0000010000 */
[----:B------:R-:W2:Y:S01]  /*3de0*/  MUFU.EX2 R34, R47 ;  /* 0x0000002f00227308 */ /* 0x000ea20000000800 */
[C---:B-1----:R-:W-:Y:S01]  /*3df0*/  FADD.FTZ R4, R32.reuse, R3 ;  /* 0x0000000320047221 */ /* 0x042fe20000010000 */
[----:B------:R-:W-:-:S06]  /*3e00*/  F2FP.BF16.F32.PACK_AB R171, R32, R41 ;  /* 0x0000002920ab723e */ /* 0x000fcc00000010ff */
[----:B------:R1:W3:Y:S01]  /*3e10*/  MUFU.EX2 R158, R131 ;  /* 0x00000083009e7308 */ /* 0x0002e20000000800 */
[----:B0-----:R-:W-:-:S07]  /*3e20*/  FADD.FTZ R3, R45, R4 ;  /* 0x000000042d037221 */ /* 0x001fce0000010000 */
[----:B------:R-:W0:Y:S01]  /*3e30*/  MUFU.EX2 R49, R49 ;  /* 0x0000003100317308 */ /* 0x000e220000000800 */
[C---:B--2---:R-:W-:Y:S01]  /*3e40*/  FADD.FTZ R4, R34.reuse, R3 ;  /* 0x0000000322047221 */ /* 0x044fe20000010000 */
[----:B------:R-:W-:Y:S01]  /*3e50*/  F2FP.BF16.F32.PACK_AB R153, R34, R45 ;  /* 0x0000002d2299723e */ /* 0x000fe200000010ff */
[----:B-1----:R-:W-:-:S05]  /*3e60*/  IMAD.MOV.U32 R131, RZ, RZ, R151 ;  /* 0x000000ffff837224 */ /* 0x002fca00078e0097 */
[----:B------:R-:W1:Y:S01]  /*3e70*/  MUFU.EX2 R133, R133 ;  /* 0x0000008500857308 */ /* 0x000e620000000800 */
[C---:B---3--:R-:W-:Y:S01]  /*3e80*/  FADD.FTZ R42, R158.reuse, R13 ;  /* 0x0000000d9e2a7221 */ /* 0x048fe20000010000 */
[----:B------:R-:W-:Y:S02]  /*3e90*/  F2FP.BF16.F32.PACK_AB R158, R158, R129 ;  /* 0x000000819e9e723e */ /* 0x000fe400000010ff */
[----:B------:R-:W-:-:S04]  /*3ea0*/  MOV R129, R151 ;  /* 0x0000009700817202 */ /* 0x000fc80000000f00 */
[----:B------:R-:W2:Y:S01]  /*3eb0*/  MUFU.EX2 R36, R51 ;  /* 0x0000003300247308 */ /* 0x000ea20000000800 */
[----:B0-----:R-:W-:-:S07]  /*3ec0*/  FADD.FTZ R3, R49, R4 ;  /* 0x0000000431037221 */ /* 0x001fce0000010000 */
[----:B------:R0:W3:Y:S01]  /*3ed0*/  MUFU.EX2 R160, R135 ;  /* 0x0000008700a07308 */ /* 0x0000e20000000800 */
[----:B-1----:R-:W-:-:S07]  /*3ee0*/  FADD.FTZ R13, R133, R42 ;  /* 0x0000002a850d7221 */ /* 0x002fce0000010000 */
[----:B------:R-:W1:Y:S01]  /*3ef0*/  MUFU.EX2 R53, R53 ;  /* 0x0000003500357308 */ /* 0x000e620000000800 */
[C---:B--2---:R-:W-:Y:S01]  /*3f00*/  FADD.FTZ R4, R36.reuse, R3 ;  /* 0x0000000324047221 */ /* 0x044fe20000010000 */
[----:B------:R-:W-:Y:S01]  /*3f10*/  F2FP.BF16.F32.PACK_AB R155, R36, R49 ;  /* 0x00000031249b723e */ /* 0x000fe200000010ff */
[----:B0-----:R-:W-:-:S05]  /*3f20*/  IMAD.MOV.U32 R135, RZ, RZ, R151 ;  /* 0x000000ffff877224 */ /* 0x001fca00078e0097 */
[----:B------:R-:W0:Y:S01]  /*3f30*/  MUFU.EX2 R137, R137 ;  /* 0x0000008900897308 */ /* 0x000e220000000800 */
[C---:B---3--:R-:W-:Y:S01]  /*3f40*/  FADD.FTZ R44, R160.reuse, R13 ;  /* 0x0000000da02c7221 */ /* 0x048fe20000010000 */
[----:B------:R-:W-:Y:S01]  /*3f50*/  F2FP.BF16.F32.PACK_AB R160, R160, R133 ;  /* 0x00000085a0a0723e */ /* 0x000fe200000010ff */
[----:B------:R-:W-:-:S05]  /*3f60*/  IMAD.MOV.U32 R133, RZ, RZ, R151 ;  /* 0x000000ffff857224 */ /* 0x000fca00078e0097 */
[----:B------:R-:W2:Y:S01]  /*3f70*/  MUFU.EX2 R38, R55 ;  /* 0x0000003700267308 */ /* 0x000ea20000000800 */
[----:B-1----:R-:W-:-:S07]  /*3f80*/  FADD.FTZ R3, R53, R4 ;  /* 0x0000000435037221 */ /* 0x002fce0000010000 */
        /* <DEDUP_REMOVED lines=24> */
[----:B------:R-:W1:Y:S01]  /*4110*/  MUFU.EX2 R65, R65 ;  /* 0x0000004100417308 */ /* 0x000e620000000800 */
[----:B0-----:R-:W-:-:S07]  /*4120*/  FADD.FTZ R13, R145, R46 ;  /* 0x0000002e910d7221 */ /* 0x001fce0000010000 */
[----:B------:R0:W3:Y:S01]  /*4130*/  MUFU.EX2 R42, R89 ;  /* 0x00000059002a7308 */ /* 0x0000e20000000800 */
[C---:B--2---:R-:W-:Y:S01]  /*4140*/  FADD.FTZ R46, R8.reuse, R3 ;  /* 0x00000003082e7221 */ /* 0x044fe20000010000 */
[----:B------:R-:W-:-:S06]  /*4150*/  F2FP.BF16.F32.PACK_AB R161, R8, R61 ;  /* 0x0000003d08a1723e */ /* 0x000fcc00000010ff */
[----:B------:R-:W2:Y:S01]  /*4160*/  MUFU.EX2 R91, R91 ;  /* 0x0000005b005b7308 */ /* 0x000ea20000000800 */
[----:B-1----:R-:W-:Y:S01]  /*4170*/  FADD.FTZ R3, R65, R46 ;  /* 0x0000002e41037221 */ /* 0x002fe20000010000 */
[----:B0-----:R-:W-:-:S06]  /*4180*/  IMAD.MOV.U32 R89, RZ, RZ, R151 ;  /* 0x000000ffff597224 */ /* 0x001fcc00078e0097 */
[----:B------:R0:W1:Y:S01]  /*4190*/  MUFU.EX2 R44, R93 ;  /* 0x0000005d002c7308 */ /* 0x0000620000000800 */
[C---:B---3--:R-:W-:Y:S01]  /*41a0*/  FADD.FTZ R12, R42.reuse, R3 ;  /* 0x000000032a0c7221 */ /* 0x048fe20000010000 */
[----:B------:R-:W-:-:S06]  /*41b0*/  F2FP.BF16.F32.PACK_AB R163, R42, R65 ;  /* 0x000000412aa3723e */ /* 0x000fcc00000010ff */
[----:B------:R-:W3:Y:S01]  /*41c0*/  MUFU.EX2 R95, R95 ;  /* 0x0000005f005f7308 */ /* 0x000ee20000000800 */
[----:B--2---:R-:W-:Y:S01]  /*41d0*/  FADD.FTZ R3, R91, R12 ;  /* 0x0000000c5b037221 */ /* 0x004fe20000010000 */
[----:B0-----:R-:W-:-:S06]  /*41e0*/  IMAD.MOV.U32 R93, RZ, RZ, R151 ;  /* 0x000000ffff5d7224 */ /* 0x001fcc00078e0097 */
[----:B------:R-:W0:Y:S01]  /*41f0*/  MUFU.EX2 R20, R20 ;  /* 0x0000001400147308 */ /* 0x000e220000000800 */
[C---:B-1----:R-:W-:Y:S01]  /*4200*/  FADD.FTZ R12, R44.reuse, R3 ;  /* 0x000000032c0c7221 */ /* 0x042fe20000010000 */
[----:B------:R-:W-:Y:S02]  /*4210*/  F2FP.BF16.F32.PACK_AB R165, R44, R91 ;  /* 0x0000005b2ca5723e */ /* 0x000fe400000010ff */
[----:B------:R-:W-:-:S04]  /*4220*/  MOV R91, R151 ;  /* 0x00000097005b7202 */ /* 0x000fc80000000f00 */
[----:B------:R-:W1:Y:S01]  /*4230*/  MUFU.EX2 R10, R87 ;  /* 0x00000057000a7308 */ /* 0x000e620000000800 */
[----:B---3--:R-:W-:Y:S01]  /*4240*/  FADD.FTZ R3, R95, R12 ;  /* 0x0000000c5f037221 */ /* 0x008fe20000010000 */
[C---:B0-----:R-:W-:Y:S01]  /*4250*/  F2FP.BF16.F32.PACK_AB R166, R20.reuse, R145 ;  /* 0x0000009114a6723e */ /* 0x041fe200000010ff */
[----:B------:R-:W-:Y:S01]  /*4260*/  FADD.FTZ R4, R20, R13 ;  /* 0x0000000d14047221 */ /* 0x000fe20000010000 */
[----:B------:R-:W-:Y:S02]  /*4270*/  MOV R145, R151 ;  /* 0x0000009700917202 */ /* 0x000fe40000000f00 */
[C---:B-1----:R-:W-:Y:S01]  /*4280*/  F2FP.BF16.F32.PACK_AB R167, R10.reuse, R95 ;  /* 0x0000005f0aa7723e */ /* 0x042fe200000010ff */
[----:B------:R-:W-:Y:S01]  /*4290*/  FADD.FTZ R3, R10, R3 ;  /* 0x000000030a037221 */ /* 0x000fe20000010000 */
[----:B------:R-:W-:Y:S01]  /*42a0*/  IMAD.MOV.U32 R95, RZ, RZ, R151 ;  /* 0x000000ffff5f7224 */ /* 0x000fe200078e0097 */
[----:B------:R-:W-:Y:S06]  /*42b0*/  @!P2 BRA `(.L_x_266) ;  /* 0x0000002800eca947 */ /* 0x000fec0003800000 */
[----:B------:R-:W-:Y:S01]  /*42c0*/  R2UR UR4, R2 ;  /* 0x00000000020472ca */ /* 0x000fe200000e0000 */
[----:B------:R-:W-:Y:S01]  /*42d0*/  IMAD.MOV.U32 R8, RZ, RZ, R11 ;  /* 0x000000ffff087224 */ /* 0x000fe200078e000b */
[----:B------:R-:W-:Y:S01]  /*42e0*/  MOV R5, 0x3f800000 ;  /* 0x3f80000000057802 */ /* 0x000fe20000000f00 */
[----:B------:R-:W-:Y:S01]  /*42f0*/  IMAD.MOV.U32 R12, RZ, RZ, R9 ;  /* 0x000000ffff0c7224 */ /* 0x000fe200078e0009 */
[----:B------:R-:W-:Y:S01]  /*4300*/  CS2R R150, SRZ ;  /* 0x0000000000967805 */ /* 0x000fe2000001ff00 */
[----:B------:R-:W-:Y:S01]  /*4310*/  IMAD.MOV.U32 R10, RZ, RZ, R16 ;  /* 0x000000ffff0a7224 */ /* 0x000fe200078e0010 */
        /* <DEDUP_REMOVED lines=31> */
[----:B------:R-:W-:Y:S01]  /*4510*/  UIADD3 UR5, UR45, -0x2, URZ ;  /* 0xfffffffe2d057890 */ /* 0x000fe2000fffe03f */
[----:B------:R-:W-:-:S11]  /*4520*/  ULDC UR6, c[0x0][0x9d8] ;  /* 0x0002760000067ab9 */ /* 0x000fd60000000800 */
.L_x_275:
[----:B------:R-:W-:-:S04]  /*4530*/  UIADD3 UR7, UR4, 0x1, URZ ;  /* 0x0000000104077890 */ /* 0x000fc8000fffe03f */
[----:B------:R-:W-:-:S04]  /*4540*/  UISETP.NE.AND UP0, UPT, UR7, 0x2, UPT ;  /* 0x000000020700788c */ /* 0x000fc8000bf05270 */
[----:B------:R-:W-:Y:S02]  /*4550*/  USEL UR10, URZ, 0x1, UP0 ;  /* 0x000000013f0a7887 */ /* 0x000fe40008000000 */
[----:B------:R-:W-:-:S04]  /*4560*/  USEL UR7, UR7, URZ, UP0 ;  /* 0x0000003f07077287 */ /* 0x000fc80008000000 */
[----:B------:R-:W-:Y:S02]  /*4570*/  LOP3.LUT R16, R10, UR10, RZ, 0x3c, !PT ;  /* 0x0000000a0a107c12 */ /* 0x000fe4000f8e3cff */
[----:B------:R-:W-:Y:S01]  /*4580*/  IMAD.U32 R2, RZ, RZ, UR7 ;  /* 0x00000007ff027e24 */ /* 0x000fe2000f8e00ff */
[----:B------:R-:W-:Y:S06]  /*4590*/  @!P0 BRA `(.L_x_267) ;  /* 0x0000000000048947 */ /* 0x000fec0003800000 */
[----:B------:R-:W-:Y:S01]  /*45a0*/  BPT.TRAP 0x1 ;  /* 0x000000040000795c */ /* 0x000fe20000300000 */
.L_x_267:
[----:B------:R-:W0:Y:S01]  /*45b0*/  S2UR UR11, SR_CgaCtaId ;  /* 0x00000000000b79c3 */ /* 0x000e220000008800 */
[----:B------:R-:W-:Y:S01]  /*45c0*/  UMOV UR10, 0x400 ;  /* 0x00000400000a7882 */ /* 0x000fe20000000000 */
[----:B------:R-:W-:Y:S01]  /*45d0*/  SHF.L.U32 R6, R16, 0x1f, RZ ;  /* 0x0000001f10067819 */ /* 0x000fe200000006ff */
[----:B0-----:R-:W-:-:S06]  /*45e0*/  ULEA UR10, UR11, UR10, 0x18 ;  /* 0x0000000a0b0a7291 */ /* 0x001fcc000f8ec03f */
[----:B------:R-:W-:-:S05]  /*45f0*/  IMAD.U32 R0, RZ, RZ, UR10 ;  /* 0x0000000aff007e24 */ /* 0x000fca000f8e00ff */
[----:B------:R-:W-:-:S13]  /*4600*/  R2UR UR10, R0 ;  /* 0x00000000000a72ca */ /* 0x000fda00000e0000 */
[----:B------:R-:W-:-:S09]  /*4610*/  ULEA UR7, UR7, UR10, 0x3 ;  /* 0x0000000a07077291 */ /* 0x000fd2000f8e183f */
[----:B------:R0:W1:Y:S01]  /*4620*/  SYNCS.PHASECHK.TRANS64.TRYWAIT P2, [UR7+0x34830], R6 ;  /* 0x03483006ff0075a7 */ /* 0x0000620008040147 */
[----:B------:R-:W-:Y:S05]  /*4630*/  @!P0 BRA `(.L_x_268) ;  /* 0x0000000000048947 */ /* 0x000fea0003800000 */
[----:B------:R-:W-:Y:S01]  /*4640*/  BPT.TRAP 0x1 ;  /* 0x000000040000795c */ /* 0x000fe20000300000 */
.L_x_268:
[----:B-1----:R-:W-:Y:S05]  /*4650*/  @P2 BRA `(.L_x_269) ;  /* 0x0000000000082947 */ /* 0x002fea0003800000 */
[----:B------:R-:W1:Y:S02]  /*4660*/  SYNCS.PHASECHK.TRANS64.TRYWAIT P2, [UR7+0x34830], R6 ;  /* 0x03483006ff0075a7 */ /* 0x000e640008040147 */
[----:B-1----:R-:W-:Y:S05]  /*4670*/  @!P2 BRA `(.L_x_270) ;  /* 0x000000a40058a947 */ /* 0x002fea0003800000 */
.L_x_269:
[----:B------:R-:W-:Y:S01]  /*4680*/  R2UR UR10, R2 ;  /* 0x00000000020a72ca */ /* 0x000fe200000e0000 */
[----:B------:R-:W-:Y:S01]  /*4690*/  WARPGROUP.ARRIVE ;  /* 0x00000000000079c5 */ /* 0x000fe20000000000 */
[----:B------:R-:W-:Y:S01]  /*46a0*/  UMOV UR44, UR56 ;  /* 0x00000038002c7c82 */ /* 0x000fe20008000000 */
[----:B------:R-:W-:Y:S01]  /*46b0*/  UMOV UR45, UR57 ;  /* 0x00000039002d7c82 */ /* 0x000fe20008000000 */
[----:B------:R-:W-:Y:S01]  /*46c0*/  UMOV UR47, 0x40000040 ;  /* 0x40000040002f7882 */ /* 0x000fe20000000000 */
        /* <DEDUP_REMOVED lines=8> */
[----:B------:R-:W-:Y:S01]  /*4750*/  UIMAD UR10, UR10, 0xc00, UR60 ;  /* 0x00000c000a0a78a4 */ /* 0x000fe2000f8e023c */
[-C--:B------:R-:W-:Y:S01]  /*4760*/  FMUL.FTZ R88, R88, R7.reuse ;  /* 0x0000000758587220 */ /* 0x080fe20000410000 */
[-C--:B------:R-:W-:Y:S01]  /*4770*/  FMUL.FTZ R89, R89, R7.reuse ;  /* 0x0000000759597220 */ /* 0x080fe20000410000 */
[-C--:B------:R-:W-:Y:S01]  /*4780*/  FMUL.FTZ R92, R92, R7.reuse ;  /* 0x000000075c5c7220 */ /* 0x080fe20000410000 */
[----:B------:R-:W-:Y:S01]  /*4790*/  UIADD3 UR14, UR10, 0x6, URZ ;  /* 0x000000060a0e7890 */ /* 0x000fe2000fffe03f */
[-C--:B------:R-:W-:Y:S01]  /*47a0*/  FMUL.FTZ R93, R93, R7.reuse ;  /* 0x000000075d5d7220 */ /* 0x080fe20000410000 */
[----:B------:R-:W-:Y:S01]  /*47b0*/  UIADD3 UR18, UR10, 0x400, URZ ;  /* 0x000004000a127890 */ /* 0x000fe2000fffe03f */
[-C--:B------:R-:W-:Y:S01]  /*47c0*/  FMUL.FTZ R96, R96, R7.reuse ;  /* 0x0000000760607220 */ /* 0x080fe20000410000 */
[----:B------:R-:W-:Y:S01]  /*47d0*/  UMOV UR46, UR10 ;  /* 0x0000000a002e7c82 */ /* 0x000fe20008000000 */
[----:B------:R-:W-:Y:S01]  /*47e0*/  UIADD3 UR22, UR10, 0x402, URZ ;  /* 0x000004020a167890 */ /* 0x000fe2000fffe03f */
        /* <DEDUP_REMOVED lines=113> */
.L_x_271:
[----:B------:R-:W-:Y:S01]  /*4f00*/  IMAD.U32 R7, RZ, RZ, UR4 ;  /* 0x00000004ff077e24 */ /* 0x000fe2000f8e00ff */
[----:B------:R-:W-:-:S03]  /*4f10*/  SHF.L.U32 R5, R10, 0x1f, RZ ;  /* 0x0000001f0a057819 */ /* 0x000fc600000006ff */
[----:B------:R-:W-:-:S04]  /*4f20*/  IMAD R10, R7, 0x8, R0 ;  /* 0x00000008070a7824 */ /* 0x000fc800078e0200 */
[----:B------:R2:W3:Y:S01]  /*4f30*/  SYNCS.PHASECHK.TRANS64.TRYWAIT P2, [R10+URZ+0x34850], R5 ;  /* 0x034850050a0075a7 */ /* 0x0004e2000804017f */
[----:B------:R-:W-:Y:S05]  /*4f40*/  @!P0 BRA `(.L_x_272) ;  /* 0x0000000000048947 */ /* 0x000fea0003800000 */
[----:B------:R-:W-:Y:S01]  /*4f50*/  BPT.TRAP 0x1 ;  /* 0x000000040000795c */ /* 0x000fe20000300000 */
.L_x_272:
[----:B---3--:R-:W-:Y:S05]  /*4f60*/  @P2 BRA `(.L_x_273) ;  /* 0x0000000000082947 */ /* 0x008fea0003800000 */
[----:B------:R-:W3:Y:S02]  /*4f70*/  SYNCS.PHASECHK.TRANS64.TRYWAIT P2, [R10+URZ+0x34850], R5 ;  /* 0x034850050a0075a7 */ /* 0x000ee4000804017f */
[----:B---3--:R-:W-:Y:S05]  /*4f80*/  @!P2 BRA `(.L_x_274) ;  /* 0x0000009c002ca947 */ /* 0x008fea0003800000 */
.L_x_273:
[----:B------:R-:W-:Y:S01]  /*4f90*/  R2UR UR10, R0 ;  /* 0x00000000000a72ca */ /* 0x000fe200000e0000 */
[----:B------:R-:W-:Y:S01]  /*4fa0*/  WARPGROUP.ARRIVE ;  /* 0x00000000000079c5 */ /* 0x000fe20000000000 */
[----:B------:R-:W-:Y:S01]  /*4fb0*/  UMOV UR11, 0x40000040 ;  /* 0x40000040000b7882 */ /* 0x000fe20000000000 */
[----:B--23--:R-:W-:Y:S01]  /*4fc0*/  FMUL.FTZ R5, R24, UR6 ;  /* 0x0000000618057c20 */ /* 0x00cfe20008410000 */
        /* <DEDUP_REMOVED lines=9> */
[----:B------:R-:W-:Y:S01]  /*5060*/  UIADD3 UR10, UR10, 0x400, URZ ;  /* 0x000004000a0a7890 */ /* 0x000fe2000fffe03f */
[----:B------:R-:W-:Y:S01]  /*5070*/  FMUL.FTZ R201, R45, UR6 ;  /* 0x000000062dc97c20 */ /* 0x000fe20008410000 */
[----:B------:R-:W-:Y:S01]  /*5080*/  FMUL.FTZ R203, R52, UR6 ;  /* 0x0000000634cb7c20 */ /* 0x000fe20008410000 */
[----:B------:R-:W-:Y:S01]  /*5090*/  FMUL.FTZ R205, R53, UR6 ;  /* 0x0000000635cd7c20 */ /* 0x000fe20008410000 */
[----:B------:R-:W-:Y:S01]  /*50a0*/  USHF.R.U32.HI UR10, URZ, 0x4, UR10 ;  /* 0x000000043f0a7899 */ /* 0x000fe2000801160a */
[----:B------:R-:W2:Y:S01]  /*50b0*/  MUFU.TANH R11, R11 ;  /* 0x0000000b000b7308 */ /* 0x000ea20000002400 */
[----:B------:R-:W-:Y:S01]  /*50c0*/  FMUL.FTZ R207, R56, UR6 ;  /* 0x0000000638cf7c20 */ /* 0x000fe20008410000 */
[----:B------:R-:W-:Y:S01]  /*50d0*/  FMUL.FTZ R209, R57, UR6 ;  /* 0x0000000639d17c20 */ /* 0x000fe20008410000 */
[----:B------:R-:W-:Y:S01]  /*50e0*/  ULOP3.LUT UR10, UR10, 0x3fff, URZ, 0xc0, !UPT ;  /* 0x00003fff0a0a7892 */ /* 0x000fe2000f8ec03f */
[----:B------:R-:W-:Y:S01]  /*50f0*/  FMUL.FTZ R211, R60, UR6 ;  /* 0x000000063cd37c20 */ /* 0x000fe20008410000 */
[----:B------:R-:W-:Y:S01]  /*5100*/  FMUL.FTZ R213, R61, UR6 ;  /* 0x000000063dd57c20 */ /* 0x000fe20008410000 */
[----:B------:R-:W-:Y:S01]  /*5110*/  FMUL.FTZ R215, R64, UR6 ;  /* 0x0000000640d77c20 */ /* 0x000fe20008410000 */
[----:B------:R-:W-:Y:S01]  /*5120*/  ULOP3.LUT UR10, UR10, 0x4000000, URZ, 0xfc, !UPT ;  /* 0x040000000a0a7892 */ /* 0x000fe2000f8efc3f */
[----:B------:R-:W3:Y:S01]  /*5130*/  MUFU.TANH R21, R21 ;  /* 0x0000001500157308 */ /* 0x000ee20000002400 */
[----:B01----:R-:W-:Y:S01]  /*5140*/  FMNMX.FTZ R6, R5, R12, !PT ;  /* 0x0000000c05067209 */ /* 0x003fe20007810000 */
[----:B------:R-:W-:Y:S01]  /*5150*/  FMUL.FTZ R217, R69, UR6 ;  /* 0x0000000645d97c20 */ /* 0x000fe20008410000 */
[----:B------:R-:W-:Y:S01]  /*5160*/  ULEA UR4, UR4, UR10, 0xb ;  /* 0x0000000a04047291 */ /* 0x000fe2000f8e583f */
[----:B------:R-:W-:Y:S01]  /*5170*/  FMUL.FTZ R219, R72, UR6 ;  /* 0x0000000648db7c20 */ /* 0x000fe20008410000 */
[----:B------:R-:W-:Y:S01]  /*5180*/  FMUL.FTZ R221, R73, UR6 ;  /* 0x0000000649dd7c20 */ /* 0x000fe20008410000 */
[----:B------:R-:W-:Y:S01]  /*5190*/  FMUL.FTZ R223, R76, UR6 ;  /* 0x000000064cdf7c20 */ /* 0x000fe20008410000 */
[----:B------:R-:W-:Y:S01]  /*51a0*/  FMUL.FTZ R225, R77, UR6 ;  /* 0x000000064de17c20 */ /* 0x000fe20008410000 */
[----:B------:R-:W0:Y:S01]  /*51b0*/  MUFU.TANH R29, R29 ;  /* 0x0000001d001d7308 */ /* 0x000e220000002400 */
[----:B--2---:R-:W-:Y:S01]  /*51c0*/  FMNMX.FTZ R6, R11, R6, !PT ;  /* 0x000000060b067209 */ /* 0x004fe20007810000 */
[----:B------:R-:W-:Y:S01]  /*51d0*/  UMOV UR10, UR4 ;  /* 0x00000004000a7c82 */ /* 0x000fe20008000000 */
[----:B------:R-:W-:Y:S01]  /*51e0*/  FMUL.FTZ R227, R80, UR6 ;  /* 0x0000000650e37c20 */ /* 0x000fe20008410000 */
[----:B------:R-:W-:Y:S01]  /*51f0*/  HGMMA.64x128x16.F32.BF16 R88, R180, gdesc[UR8].tnspB, R88, gsb0 ;  /* 0x41e00008b4587df0 */ /* 0x000fe20008001858 */
[----:B------:R-:W-:Y:S01]  /*5200*/  UIADD3 UR10, UR4, 0x80, URZ ;  /* 0x00000080040a7890 */ /* 0x000fe2000fffe03f */
[----:B------:R-:W-:Y:S01]  /*5210*/  FMUL.FTZ R81, R81, UR6 ;  /* 0x0000000651517c20 */ /* 0x000fe20008410000 */
[----:B------:R-:W-:Y:S01]  /*5220*/  UMOV UR11, 0x40000040 ;  /* 0x40000040000b7882 */ /* 0x000fe20000000000 */
        /* <DEDUP_REMOVED lines=9> */
[----:B0-----:R-:W-:Y:S01]  /*52c0*/  FMNMX.FTZ R6, R29, R6, !PT ;  /* 0x000000061d067209 */ /* 0x001fe20007810000 */
        /* <DEDUP_REMOVED lines=28> */
[----:B------:R-:W-:Y:S01]  /*5490*/  ISETP.LT.AND P2, PT, RZ, UR5, PT ;  /* 0x00000005ff007c0c */ /* 0x000fe2000bf41270 */
[----:B------:R-:W-:Y:S01]  /*54a0*/  UIADD3 UR5, UR5, -0x1, URZ ;  /* 0xffffffff05057890 */ /* 0x000fe2000fffe03f */
[----:B------:R-:W-:Y:S08]  /*54b0*/  MUFU.TANH R201, R201 ;  /* 0x000000c900c97308 */ /* 0x000ff00000002400 */
        /* <DEDUP_REMOVED lines=11> */
[----:B------:R-:W-:Y:S01]  /*5570*/  MUFU.TANH R225, R225 ;  /* 0x000000e100e17308 */ /* 0x000fe20000002400 */
[----:B------:R-:W-:-:S02]  /*5580*/  WARPGROUP.DEPBAR.LE gsb0, 0x0 ;  /* 0x00008000000079c5 */ /* 0x000fc40000010000 */
[----:B------:R-:W-:Y:S01]  /*5590*/  WARPGROUP.ARRIVE ;  /* 0x00000000000079c5 */ /* 0x000fe20000000000 */
[----:B------:R-:W-:Y:S01]  /*55a0*/  FMUL.FTZ R181, R32, UR6 ;  /* 0x0000000620b57c20 */ /* 0x000fe20008410000 */
[----:B------:R-:W-:-:S03]  /*55b0*/  FMUL.FTZ R183, R36, UR6 ;  /* 0x0000000624b77c20 */ /* 0x000fc60008410000 */
[----:B------:R-:W-:Y:S01]  /*55c0*/  MUFU.TANH R227, R227 ;  /* 0x000000e300e37308 */ /* 0x000fe20000002400 */
[----:B------:R-:W-:Y:S01]  /*55d0*/  HGMMA.64x128x16.F32.BF16 R88, R176, gdesc[UR8].tnspB, R88, gsb0 ;  /* 0x41e00008b0587df0 */ /* 0x000fe20008001858 */
[----:B------:R-:W-:Y:S01]  /*55e0*/  UIADD3 UR10, UR4, 0x100, URZ ;  /* 0x00000100040a7890 */ /* 0x000fe2000fffe03f */
[----:B------:R-:W-:-:S05]  /*55f0*/  UMOV UR11, 0x40000040 ;  /* 0x40000040000b7882 */ /* 0x000fca0000000000 */
[----:B------:R-:W0:Y:S08]  /*5600*/  MUFU.TANH R181, R181 ;  /* 0x000000b500b57308 */ /* 0x000e300000002400 */
[----:B------:R-:W1:Y:S08]  /*5610*/  MUFU.TANH R183, R183 ;  /* 0x000000b700b77308 */ /* 0x000e700000002400 */
[----:B------:R-:W-:Y:S01]  /*5620*/  MUFU.TANH R81, R81 ;  /* 0x0000005100517308 */ /* 0x000fe20000002400 */
[----:B0-----:R-:W-:-:S04]  /*5630*/  FMNMX.FTZ R6, R181, R6, !PT ;  /* 0x00000006b5067209 */ /* 0x001fc80007810000 */
[----:B------:R-:W-:-:S03]  /*5640*/  FMNMX.FTZ R6, R33, R6, !PT ;  /* 0x0000000621067209 */ /* 0x000fc60007810000 */
[----:B------:R-:W-:Y:S01]  /*5650*/  MUFU.TANH R231, R231 ;  /* 0x000000e700e77308 */ /* 0x000fe20000002400 */
[----:B-1----:R-:W-:-:S04]  /*5660*/  FMNMX.FTZ R6, R183, R6, !PT ;  /* 0x00000006b7067209 */ /* 0x002fc80007810000 */
[----:B------:R-:W-:-:S03]  /*5670*/  FMNMX.FTZ R6, R193, R6, !PT ;  /* 0x00000006c1067209 */ /* 0x000fc60007810000 */
[----:B------:R-:W-:Y:S01]  /*5680*/  MUFU.TANH R229, R229 ;  /* 0x000000e500e57308 */ /* 0x000fe20000002400 */
[----:B------:R-:W-:-:S04]  /*5690*/  FMNMX.FTZ R6, R195, R6, !PT ;  /* 0x00000006c3067209 */ /* 0x000fc80007810000 */
[----:B------:R-:W-:-:S03]  /*56a0*/  FMNMX.FTZ R6, R197, R6, !PT ;  /* 0x00000006c5067209 */ /* 0x000fc60007810000 */
[----:B------:R-:W-:Y:S01]  /*56b0*/  MUFU.TANH R13, R13 ;  /* 0x0000000d000d7308 */ /* 0x000fe20000002400 */
[----:B------:R-:W-:-:S04]  /*56c0*/  FMNMX.FTZ R6, R199, R6, !PT ;  /* 0x00000006c7067209 */ /* 0x000fc80007810000 */
[----:B------:R-:W-:-:S03]  /*56d0*/  FMNMX.FTZ R6, R201, R6, !PT ;  /* 0x00000006c9067209 */ /* 0x000fc60007810000 */
        /* <DEDUP_REMOVED lines=14> */
[----:B------:R-:W-:Y:S01]  /*57c0*/  FMUL.FTZ R179, R49, UR6 ;  /* 0x0000000631b37c20 */ /* 0x000fe20008410000 */
[----:B------:R-:W-:Y:S02]  /*57d0*/  FMUL.FTZ R49, R50, UR6 ;  /* 0x0000000632317c20 */ /* 0x000fe40008410000 */
[----:B------:R-:W-:Y:S01]  /*57e0*/  MUFU.TANH R51, R51 ;  /* 0x0000003300337308 */ /* 0x000fe20000002400 */
[----:B------:R-:W-:Y:S01]  /*57f0*/  HGMMA.64x128x16.F32.BF16 R88, R172, gdesc[UR8].tnspB, R88, gsb0 ;  /* 0x41e00008ac587df0 */ /* 0x000fe20008001858 */
[----:B------:R-:W-:Y:S01]  /*5800*/  UIADD3 UR10, UR4, 0x180, URZ ;  /* 0x00000180040a7890 */ /* 0x000fe2000fffe03f */
[----:B------:R-:W-:-:S05]  /*5810*/  UMOV UR11, 0x40000040 ;  /* 0x40000040000b7882 */ /* 0x000fca0000000000 */
[----:B------:R-:W0:Y:S08]  /*5820*/  MUFU.TANH R177, R177 ;  /* 0x000000b100b17308 */ /* 0x000e300000002400 */
[----:B------:R-:W1:Y:S08]  /*5830*/  MUFU.TANH R179, R179 ;  /* 0x000000b300b37308 */ /* 0x000e700000002400 */
[----:B------:R-:W-:Y:S01]  /*5840*/  MUFU.TANH R49, R49 ;  /* 0x0000003100317308 */ /* 0x000fe20000002400 */
[----:B0-----:R-:W-:-:S07]  /*5850*/  FMNMX.FTZ R6, R177, R6, !PT ;  /* 0x00000006b1067209 */ /* 0x001fce0007810000 */
        /* <DEDUP_REMOVED lines=37> */
[----:B------:R-:W-:-:S04]  /*5ab0*/  FMNMX.FTZ R6, R217, R6, !PT ;  /* 0x00000006d9067209 */ /* 0x000fc80007810000 */
[----:B------:R-:W-:-:S04]  /*5ac0*/  FMNMX.FTZ R6, R219, R6, !PT ;  /* 0x00000006db067209 */ /* 0x000fc80007810000 */
[----:B------:R-:W-:-:S04]  /*5ad0*/  FMNMX.FTZ R6, R221, R6, !PT ;  /* 0x00000006dd067209 */ /* 0x000fc80007810000 */
[----:B------:R-:W-:-:S04]  /*5ae0*/  FMNMX.FTZ R6, R223, R6, !PT ;  /* 0x00000006df067209 */ /* 0x000fc80007810000 */
[----:B------:R-:W-:-:S04]  /*5af0*/  FMNMX.FTZ R6, R225, R6, !PT ;  /* 0x00000006e1067209 */ /* 0x000fc80007810000 */
[----:B------:R-:W-:-:S04]  /*5b00*/  FMNMX.FTZ R6, R227, R6, !PT ;  /* 0x00000006e3067209 */ /* 0x000fc80007810000 */
[----:B------:R-:W-:-:S04]  /*5b10*/  FMNMX.FTZ R6, R81, R6, !PT ;  /* 0x0000000651067209 */ /* 0x000fc80007810000 */
[----:B------:R-:W-:-:S04]  /*5b20*/  FMNMX.FTZ R6, R231, R6, !PT ;  /* 0x00000006e7067209 */ /* 0x000fc80007810000 */
[----:B------:R-:W-:-:S05]  /*5b30*/  FMNMX.FTZ R6, R229, R6, !PT ;  /* 0x00000006e5067209 */ /* 0x000fca0007810000 */
[----:B------:R-:W0:Y:S02]  /*5b40*/  SHFL.BFLY PT, R7, R6, 0x2, 0x1f ;  /* 0x0c401f0006077f89 */ /* 0x000e2400000e0000 */
[----:B0-----:R-:W-:Y:S02]  /*5b50*/  FMNMX.FTZ R7, R6, R7, !PT ;  /* 0x0000000706077209 */ /* 0x001fe40007810000 */
[----:B------:R-:W0:Y:S03]  /*5b60*/  LDC R6, c[0x0][0x988] ;  /* 0x00026200ff067b82 */ /* 0x000e260000000800 */
[----:B------:R-:W1:Y:S02]  /*5b70*/  SHFL.BFLY PT, R14, R7, 0x1, 0x1f ;  /* 0x0c201f00070e7f89 */ /* 0x000e6400000e0000 */
[----:B-1----:R-:W-:Y:S02]  /*5b80*/  FMNMX.FTZ R9, R7, R14, !PT ;  /* 0x0000000e07097209 */ /* 0x002fe40007810000 */
[----:B------:R-:W-:-:S03]  /*5b90*/  FMNMX.FTZ R14, R13, R8, !PT ;  /* 0x000000080d0e7209 */ /* 0x000fc60007810000 */
[----:B------:R-:W-:Y:S01]  /*5ba0*/  FADD.FTZ R7, -R9, R12 ;  /* 0x0000000c09077221 */ /* 0x000fe20000010100 */
[----:B------:R-:W-:Y:S01]  /*5bb0*/  FMNMX.FTZ R14, R15, R14, !PT ;  /* 0x0000000e0f0e7209 */ /* 0x000fe20007810000 */
[-C--:B0-----:R-:W-:Y:S02]  /*5bc0*/  FMUL.FTZ R12, R9, R6.reuse ;  /* 0x00000006090c7220 */ /* 0x081fe40000410000 */
[----:B------:R-:W-:Y:S01]  /*5bd0*/  FMUL.FTZ R7, R7, R6 ;  /* 0x0000000607077220 */ /* 0x000fe20000410000 */
[----:B------:R-:W-:Y:S01]  /*5be0*/  FMNMX.FTZ R14, R25, R14, !PT ;  /* 0x0000000e190e7209 */ /* 0x000fe20007810000 */
[-CC-:B------:R-:W-:Y:S01]  /*5bf0*/  FFMA.FTZ R180, R5, R6.reuse, -R12.reuse ;  /* 0x0000000605b47223 */ /* 0x180fe2000001080c */
[-CC-:B------:R-:W-:Y:S01]  /*5c00*/  FFMA.FTZ R176, R181, R6.reuse, -R12.reuse ;  /* 0x00000006b5b07223 */ /* 0x180fe2000001080c */
[--C-:B------:R-:W-:Y:S01]  /*5c10*/  FFMA.FTZ R182, R21, R6, -R12.reuse ;  /* 0x0000000615b67223 */ /* 0x100fe2000001080c */
[----:B------:R-:W-:Y:S01]  /*5c20*/  FMNMX.FTZ R14, R27, R14, !PT ;  /* 0x0000000e1b0e7209 */ /* 0x000fe20007810000 */
[----:B------:R-:W-:Y:S01]  /*5c30*/  MUFU.EX2 R7, R7 ;  /* 0x0000000700077308 */ /* 0x000fe20000000800 */
[----:B------:R-:W-:Y:S01]  /*5c40*/  FFMA.FTZ R21, R29, R6, -R12 ;  /* 0x000000061d157223 */ /* 0x000fe2000001080c */
[----:B------:R-:W-:-:S02]  /*5c50*/  WARPGROUP.DEPBAR.LE gsb0, 0x0 ;  /* 0x00008000000079c5 */ /* 0x000fc40000010000 */
[----:B------:R-:W-:Y:S01]  /*5c60*/  WARPGROUP.ARRIVE ;  /* 0x00000000000079c5 */ /* 0x000fe20000000000 */
[----:B------:R-:W-:Y:S01]  /*5c70*/  FMNMX.FTZ R14, R31, R14, !PT ;  /* 0x0000000e1f0e7209 */ /* 0x000fe20007810000 */
[----:B------:R-:W-:Y:S01]  /*5c80*/  FMUL.FTZ R169, R86, UR6 ;  /* 0x0000000656a97c20 */ /* 0x000fe20008410000 */
[--C-:B------:R-:W-:Y:S01]  /*5c90*/  FFMA.FTZ R171, R11, R6, -R12.reuse ;  /* 0x000000060bab7223 */ /* 0x100fe2000001080c */
[----:B------:R-:W0:Y:S01]  /*5ca0*/  MUFU.EX2 R180, R180 ;  /* 0x000000b400b47308 */ /* 0x000e220000000800 */
[----:B------:R-:W-:Y:S01]  /*5cb0*/  FMNMX.FTZ R14, R35, R14, !PT ;  /* 0x0000000e230e7209 */ /* 0x000fe20007810000 */
[----:B------:R-:W-:Y:S01]  /*5cc0*/  HGMMA.64x128x16.F32.BF16 R88, R152, gdesc[UR8].tnspB, R88, gsb0 ;  /* 0x41e0000898587df0 */ /* 0x000fe20008001858 */
[----:B------:R-:W-:Y:S01]  /*5cd0*/  UIADD3 UR10, UR4, 0x280, URZ ;  /* 0x00000280040a7890 */ /* 0x000fe2000fffe03f */
[--C-:B------:R-:W-:Y:S01]  /*5ce0*/  FFMA.FTZ R178, R183, R6, -R12.reuse ;  /* 0x00000006b7b27223 */ /* 0x100fe2000001080c */
[----:B------:R-:W-:Y:S01]  /*5cf0*/  UMOV UR11, 0x40000040 ;  /* 0x40000040000b7882 */ /* 0x000fe20000000000 */
[----:B------:R-:W-:Y:S01]  /*5d00*/  FMNMX.FTZ R14, R37, R14, !PT ;  /* 0x0000000e250e7209 */ /* 0x000fe20007810000 */
[-CC-:B------:R-:W-:Y:S01]  /*5d10*/  FFMA.FTZ R29, R33, R6.reuse, -R12.reuse ;  /* 0x00000006211d7223 */ /* 0x180fe2000001080c */
[----:B------:R-:W-:Y:S01]  /*5d20*/  MUFU.TANH R169, R169 ;  /* 0x000000a900a97308 */ /* 0x000fe20000002400 */
[--C-:B------:R-:W-:Y:S01]  /*5d30*/  FFMA.FTZ R172, R195, R6, -R12.reuse ;  /* 0x00000006c3ac7223 */ /* 0x100fe2000001080c */
[----:B------:R-:W-:Y:S01]  /*5d40*/  FMNMX.FTZ R14, R39, R14, !PT ;  /* 0x0000000e270e7209 */ /* 0x000fe20007810000 */
[-CC-:B------:R-:W-:Y:S01]  /*5d50*/  FFMA.FTZ R33, R193, R6.reuse, -R12.reuse ;  /* 0x00000006c1217223 */ /* 0x180fe2000001080c */
[-CC-:B------:R-:W-:Y:S01]  /*5d60*/  FFMA.FTZ R174, R199, R6.reuse, -R12.reuse ;  /* 0x00000006c7ae7223 */ /* 0x180fe2000001080c */
[--C-:B------:R-:W-:Y:S01]  /*5d70*/  FFMA.FTZ R170, R203, R6, -R12.reuse ;  /* 0x00000006cbaa7223 */ /* 0x100fe2000001080c */
[----:B------:R-:W-:Y:S01]  /*5d80*/  FMNMX.FTZ R14, R41, R14, !PT ;  /* 0x0000000e290e7209 */ /* 0x000fe20007810000 */
[-CC-:B------:R-:W-:Y:S01]  /*5d90*/  FFMA.FTZ R195, R205, R6.reuse, -R12.reuse ;  /* 0x00000006cdc37223 */ /* 0x180fe2000001080c */
[----:B------:R-:W1:Y:S01]  /*5da0*/  MUFU.EX2 R171, R171 ;  /* 0x000000ab00ab7308 */ /* 0x000e620000000800 */
[--C-:B------:R-:W-:Y:S01]  /*5db0*/  FFMA.FTZ R168, R177, R6, -R12.reuse ;  /* 0x00000006b1a87223 */ /* 0x100fe2000001080c */
[----:B------:R-:W-:Y:S01]  /*5dc0*/  FMNMX.FTZ R14, R43, R14, !PT ;  /* 0x0000000e2b0e7209 */ /* 0x000fe20007810000 */
[-CC-:B------:R-:W-:Y:S01]  /*5dd0*/  FFMA.FTZ R193, R179, R6.reuse, -R12.reuse ;  /* 0x00000006b3c17223 */ /* 0x180fe2000001080c */
[-CC-:B------:R-:W-:Y:S01]  /*5de0*/  FFMA.FTZ R199, R217, R6.reuse, -R12.reuse ;  /* 0x00000006d9c77223 */ /* 0x180fe2000001080c */
[--C-:B------:R-:W-:Y:S01]  /*5df0*/  FFMA.FTZ R203, R225, R6, -R12.reuse ;  /* 0x00000006e1cb7223 */ /* 0x100fe2000001080c */
[----:B------:R-:W-:Y:S01]  /*5e00*/  FMNMX.FTZ R14, R45, R14, !PT ;  /* 0x0000000e2d0e7209 */ /* 0x000fe20007810000 */
[-CC-:B------:R-:W-:Y:S01]  /*5e10*/  FFMA.FTZ R24, R227, R6.reuse, -R12.reuse ;  /* 0x00000006e3187223 */ /* 0x180fe2000001080c */
[-CC-:B------:R-:W-:Y:S01]  /*5e20*/  FFMA.FTZ R81, R81, R6.reuse, -R12.reuse ;  /* 0x0000000651517223 */ /* 0x180fe2000001080c */
[--C-:B------:R-:W-:Y:S01]  /*5e30*/  FFMA.FTZ R26, R231, R6, -R12.reuse ;  /* 0x00000006e71a7223 */ /* 0x100fe2000001080c */
[----:B------:R-:W-:Y:S01]  /*5e40*/  FMNMX.FTZ R14, R47, R14, !PT ;  /* 0x0000000e2f0e7209 */ /* 0x000fe20007810000 */
[----:B------:R-:W-:Y:S01]  /*5e50*/  FFMA.FTZ R205, R229, R6, -R12 ;  /* 0x00000006e5cd7223 */ /* 0x000fe2000001080c */
[----:B------:R-:W-:Y:S01]  /*5e60*/  MUFU.EX2 R182, R182 ;  /* 0x000000b600b67308 */ /* 0x000fe20000000800 */
[----:B0-----:R-:W-:Y:S01]  /*5e70*/  FFMA.FTZ R4, R7, R4, R180 ;  /* 0x0000000407047223 */ /* 0x001fe200000100b4 */
[----:B------:R-:W-:-:S02]  /*5e80*/  FMNMX.FTZ R14, R49, R14, !PT ;  /* 0x0000000e310e7209 */ /* 0x000fc40007810000 */
[----:B-1----:R-:W-:Y:S02]  /*5e90*/  F2FP.BF16.F32.PACK_AB R180, R171, R180 ;  /* 0x000000b4abb4723e */ /* 0x002fe400000010ff */
[----:B------:R-:W-:Y:S02]  /*5ea0*/  FMNMX.FTZ R14, R51, R14, !PT ;  /* 0x0000000e330e7209 */ /* 0x000fe40007810000 */
[----:B------:R-:W-:Y:S02]  /*5eb0*/  MUFU.EX2 R21, R21 ;  /* 0x0000001500157308 */ /* 0x000fe40000000800 */
[----:B------:R-:W-:-:S04]  /*5ec0*/  FMNMX.FTZ R14, R53, R14, !PT ;  /* 0x0000000e350e7209 */ /* 0x000fc80007810000 */
        /* <DEDUP_REMOVED lines=24> */
[----:B------:R-:W-:Y:S01]  /*6050*/  FMNMX.FTZ R5, R87, R14, !PT ;  /* 0x0000000e57057209 */ /* 0x000fe20007810000 */
[--C-:B------:R-:W-:Y:S01]  /*6060*/  FFMA.FTZ R14, R219, R6, -R12.reuse ;  /* 0x00000006db0e7223 */ /* 0x100fe2000001080c */
[----:B------:R-:W-:Y:S03]  /*6070*/  MUFU.EX2 R170, R170 ;  /* 0x000000aa00aa7308 */ /* 0x000fe60000000800 */
[----:B------:R-:W0:Y:S05]  /*6080*/  SHFL.BFLY PT, R20, R5, 0x2, 0x1f ;  /* 0x0c401f0005147f89 */ /* 0x000e2a00000e0000 */
[----:B------:R-:W-:Y:S08]  /*6090*/  MUFU.EX2 R195, R195 ;  /* 0x000000c300c37308 */ /* 0x000ff00000000800 */
[----:B------:R-:W-:Y:S08]  /*60a0*/  MUFU.EX2 R199, R199 ;  /* 0x000000c700c77308 */ /* 0x000ff00000000800 */
[----:B------:R-:W-:Y:S01]  /*60b0*/  MUFU.EX2 R14, R14 ;  /* 0x0000000e000e7308 */ /* 0x000fe20000000800 */
[----:B0-----:R-:W-:Y:S01]  /*60c0*/  FMNMX.FTZ R28, R5, R20, !PT ;  /* 0x00000014051c7209 */ /* 0x001fe20007810000 */
[----:B------:R-:W-:-:S04]  /*60d0*/  FFMA.FTZ R20, R223, R6, -R12 ;  /* 0x00000006df147223 */ /* 0x000fc8000001080c */
[----:B------:R-:W0:Y:S02]  /*60e0*/  SHFL.BFLY PT, R11, R28, 0x1, 0x1f ;  /* 0x0c201f001c0b7f89 */ /* 0x000e2400000e0000 */
[----:B------:R-:W-:Y:S01]  /*60f0*/  MUFU.EX2 R203, R203 ;  /* 0x000000cb00cb7308 */ /* 0x000fe20000000800 */
[----:B------:R-:W-:Y:S02]  /*6100*/  WARPGROUP.DEPBAR.LE gsb0, 0x0 ;  /* 0x00008000000079c5 */ /* 0x000fe40000010000 */
[----:B------:R-:W-:Y:S01]  /*6110*/  WARPGROUP.ARRIVE ;  /* 0x00000000000079c5 */ /* 0x000fe20000000000 */
[-CC-:B------:R-:W-:Y:S01]  /*6120*/  FFMA.FTZ R153, R197, R6.reuse, -R12.reuse ;  /* 0x00000006c5997223 */ /* 0x180fe2000001080c */
[-CC-:B------:R-:W-:Y:S01]  /*6130*/  FFMA.FTZ R155, R201, R6.reuse, -R12.reuse ;  /* 0x00000006c99b7223 */ /* 0x180fe2000001080c */
[-CC-:B------:R-:W-:Y:S01]  /*6140*/  FFMA.FTZ R152, R207, R6.reuse, -R12.reuse ;  /* 0x00000006cf987223 */ /* 0x180fe2000001080c */
[-CC-:B------:R-:W-:Y:S01]  /*6150*/  FFMA.FTZ R154, R211, R6.reuse, -R12.reuse ;  /* 0x00000006d39a7223 */ /* 0x180fe2000001080c */
[-CC-:B------:R-:W-:Y:S01]  /*6160*/  FFMA.FTZ R197, R173, R6.reuse, -R12.reuse ;  /* 0x00000006adc57223 */ /* 0x180fe2000001080c */
[----:B------:R-:W-:Y:S01]  /*6170*/  HGMMA.64x128x16.F32.BF16 R88, R156, gdesc[UR8].tnspB, R88, gsb0 ;  /* 0x41e000089c587df0 */ /* 0x000fe20008001858 */
[----:B------:R-:W-:Y:S01]  /*6180*/  UIADD3 UR10, UR4, 0x300, URZ ;  /* 0x00000300040a7890 */ /* 0x000fe2000fffe03f */
[----:B------:R-:W-:Y:S01]  /*6190*/  FFMA.FTZ R201, R221, R6, -R12 ;  /* 0x00000006ddc97223 */ /* 0x000fe2000001080c */
[----:B------:R-:W-:Y:S01]  /*61a0*/  UMOV UR11, 0x40000040 ;  /* 0x40000040000b7882 */ /* 0x000fe20000000000 */
[----:B------:R-:W-:Y:S01]  /*61b0*/  UIADD3 UR4, UR4, 0x380, URZ ;  /* 0x0000038004047890 */ /* 0x000fe2000fffe03f */
[----:B------:R-:W-:Y:S01]  /*61c0*/  MUFU.EX2 R153, R153 ;  /* 0x0000009900997308 */ /* 0x000fe20000000800 */
[----:B0-----:R-:W-:-:S07]  /*61d0*/  FMNMX.FTZ R11, R28, R11, !PT ;  /* 0x0000000b1c0b7209 */ /* 0x001fce0007810000 */
[----:B------:R-:W-:Y:S01]  /*61e0*/  MUFU.EX2 R155, R155 ;  /* 0x0000009b009b7308 */ /* 0x000fe20000000800 */
[C---:B------:R-:W-:Y:S01]  /*61f0*/  FADD.FTZ R5, -R11.reuse, R8 ;  /* 0x000000080b057221 */ /* 0x040fe20000010100 */
[----:B------:R-:W-:-:S03]  /*6200*/  FMUL.FTZ R42, R11, R6 ;  /* 0x000000060b2a7220 */ /* 0x000fc60000410000 */
[-C--:B------:R-:W-:Y:S01]  /*6210*/  FMUL.FTZ R5, R5, R6.reuse ;  /* 0x0000000605057220 */ /* 0x080fe20000410000 */
[-CC-:B------:R-:W-:Y:S01]  /*6220*/  FFMA.FTZ R8, R13, R6.reuse, -R42.reuse ;  /* 0x000000060d087223 */ /* 0x180fe2000001082a */
[-CC-:B------:R-:W-:Y:S01]  /*6230*/  FFMA.FTZ R181, R15, R6.reuse, -R42.reuse ;  /* 0x000000060fb57223 */ /* 0x180fe2000001082a */
[-CC-:B------:R-:W-:Y:S01]  /*6240*/  FFMA.FTZ R183, R25, R6.reuse, -R42.reuse ;  /* 0x0000000619b77223 */ /* 0x180fe2000001082a */
[-CC-:B------:R-:W-:Y:S01]  /*6250*/  FFMA.FTZ R177, R31, R6.reuse, -R42.reuse ;  /* 0x000000061fb17223 */ /* 0x180fe2000001082a */
[-CC-:B------:R-:W-:Y:S01]  /*6260*/  FFMA.FTZ R38, R35, R6.reuse, -R42.reuse ;  /* 0x0000000623267223 */ /* 0x180fe2000001082a */
[----:B------:R-:W-:Y:S01]  /*6270*/  MUFU.EX2 R5, R5 ;  /* 0x0000000500057308 */ /* 0x000fe20000000800 */
[----:B------:R-:W-:Y:S01]  /*6280*/  @!P1 IADD3 R31, R10, 0x34860, RZ ;  /* 0x000348600a1f9810 */ /* 0x000fe20007ffe0ff */
[-CC-:B------:R-:W-:Y:S01]  /*6290*/  FFMA.FTZ R179, R37, R6.reuse, -R42.reuse ;  /* 0x0000000625b37223 */ /* 0x180fe2000001082a */
[-CC-:B------:R-:W-:Y:S01]  /*62a0*/  FFMA.FTZ R36, R39, R6.reuse, -R42.reuse ;  /* 0x0000000627247223 */ /* 0x180fe2000001082a */
[-CC-:B------:R-:W-:Y:S01]  /*62b0*/  FFMA.FTZ R173, R41, R6.reuse, -R42.reuse ;  /* 0x0000000629ad7223 */ /* 0x180fe2000001082a */
[----:B------:R-:W-:Y:S01]  /*62c0*/  @!P1 PRMT R31, RZ, 0x654, R31 ;  /* 0x00000654ff1f9816 */ /* 0x000fe2000000001f */
[-CC-:B------:R-:W-:Y:S01]  /*62d0*/  FFMA.FTZ R34, R43, R6.reuse, -R42.reuse ;  /* 0x000000062b227223 */ /* 0x180fe2000001082a */
[-CC-:B------:R-:W-:Y:S01]  /*62e0*/  FFMA.FTZ R32, R47, R6.reuse, -R42.reuse ;  /* 0x000000062f207223 */ /* 0x180fe2000001082a */
[----:B------:R-:W0:Y:S01]  /*62f0*/  MUFU.EX2 R8, R8 ;  /* 0x0000000800087308 */ /* 0x000e220000000800 */
[-CC-:B------:R-:W-:Y:S01]  /*6300*/  FFMA.FTZ R13, R49, R6.reuse, -R42.reuse ;  /* 0x00000006310d7223 */ /* 0x180fe2000001082a */
        /* <DEDUP_REMOVED lines=13> */
[-C--:B------:R-:W-:Y:S01]  /*63e0*/  FFMA.FTZ R75, R75, R6.reuse, -R42 ;  /* 0x000000064b4b7223 */ /* 0x080fe2000001082a */
[----:B------:R-:W-:Y:S01]  /*63f0*/  MUFU.EX2 R183, R183 ;  /* 0x000000b700b77308 */ /* 0x000fe20000000800 */
[----:B0-----:R-:W-:Y:S01]  /*6400*/  FFMA.FTZ R10, R5, R3, R8 ;  /* 0x00000003050a7223 */ /* 0x001fe20000010008 */
[-CC-:B------:R-:W-:Y:S01]  /*6410*/  FFMA.FTZ R77, R77, R6.reuse, -R42.reuse ;  /* 0x000000064d4d7223 */ /* 0x180fe2000001082a */
[-CC-:B------:R-:W-:Y:S01]  /*6420*/  FFMA.FTZ R79, R79, R6.reuse, -R42.reuse ;  /* 0x000000064f4f7223 */ /* 0x180fe2000001082a */
[-CC-:B------:R-:W-:Y:S01]  /*6430*/  FFMA.FTZ R85, R85, R6.reuse, -R42.reuse ;  /* 0x0000000655557223 */ /* 0x180fe2000001082a */
[----:B------:R-:W-:-:S03]  /*6440*/  FFMA.FTZ R83, R83, R6, -R42 ;  /* 0x0000000653537223 */ /* 0x000fc6000001082a */
[----:B------:R-:W-:Y:S01]  /*6450*/  MUFU.EX2 R177, R177 ;  /* 0x000000b100b17308 */ /* 0x000fe20000000800 */
[C---:B-1----:R-:W-:Y:S01]  /*6460*/  FADD.FTZ R10, R181.reuse, R10 ;  /* 0x0000000ab50a7221 */ /* 0x042fe20000010000 */
[----:B------:R-:W-:-:S06]  /*6470*/  F2FP.BF16.F32.PACK_AB R181, R181, R8 ;  /* 0x00000008b5b5723e */ /* 0x000fcc00000010ff */
        /* <DEDUP_REMOVED lines=15> */
[-C--:B------:R-:W-:Y:S01]  /*6570*/  FFMA.FTZ R158, R175, R6.reuse, -R12 ;  /* 0x00000006af9e7223 */ /* 0x080fe2000001080c */
[-CC-:B------:R-:W-:Y:S01]  /*6580*/  FFMA.FTZ R12, R27, R6.reuse, -R42.reuse ;  /* 0x000000061b0c7223 */ /* 0x180fe2000001082a */
[----:B------:R-:W-:Y:S01]  /*6590*/  HGMMA.64x128x16.F32.BF16 R88, R160, gdesc[UR8].tnspB, R88, gsb0 ;  /* 0x41e00008a0587df0 */ /* 0x000fe20008001858 */
[----:B------:R-:W-:Y:S01]  /*65a0*/  UMOV UR10, UR4 ;  /* 0x00000004000a7c82 */ /* 0x000fe20008000000 */
[----:B------:R-:W-:Y:S01]  /*65b0*/  UMOV UR11, 0x40000040 ;  /* 0x40000040000b7882 */ /* 0x000fe20000000000 */
[----:B------:R-:W-:Y:S02]  /*65c0*/  IMAD.U32 R27, RZ, RZ, UR7 ;  /* 0x00000007ff1b7e24 */ /* 0x000fe4000f8e00ff */
[----:B------:R-:W-:Y:S01]  /*65d0*/  FFMA.FTZ R175, R45, R6, -R42 ;  /* 0x000000062daf7223 */ /* 0x000fe2000001082a */
[----:B------:R-:W-:Y:S01]  /*65e0*/  MUFU.EX2 R12, R12 ;  /* 0x0000000c000c7308 */ /* 0x000fe20000000800 */
[----:B------:R-:W-:Y:S01]  /*65f0*/  R2UR UR4, R2 ;  /* 0x00000000020472ca */ /* 0x000fe200000e0000 */
[----:B------:R-:W-:-:S05]  /*6600*/  @!P1 VIADD R27, R27, 0x34840 ;  /* 0x000348401b1b9836 */ /* 0x000fca0000000000 */
[----:B------:R-:W-:Y:S01]  /*6610*/  @!P1 PRMT R27, RZ, 0x654, R27 ;  /* 0x00000654ff1b9816 */ /* 0x000fe2000000001b */
        /* <DEDUP_REMOVED lines=18> */
[----:B------:R-:W-:-:S05]  /*6740*/  WARPGROUP.ARRIVE ;  /* 0x00000000000079c5 */ /* 0x000fca0000000000 */
[----:B------:R-:W0:Y:S01]  /*6750*/  MUFU.EX2 R75, R75 ;  /* 0x0000004b004b7308 */ /* 0x000e220000000800 */
[----:B------:R-:W-:Y:S07]  /*6760*/  HGMMA.64x128x16.F32.BF16 R88, R164, gdesc[UR8].tnspB, R88, gsb0 ;  /* 0x41e00008a4587df0 */ /* 0x000fee0008001858 */
[----:B------:R-:W1:Y:S08]  /*6770*/  MUFU.EX2 R201, R201 ;  /* 0x000000c900c97308 */ /* 0x000e700000000800 */
[----:B------:R-:W-:Y:S01]  /*6780*/  MUFU.EX2 R77, R77 ;  /* 0x0000004d004d7308 */ /* 0x000fe20000000800 */
[----:B0-----:R-:W-:-:S07]  /*6790*/  F2FP.BF16.F32.PACK_AB R161, R75, R73 ;  /* 0x000000494ba1723e */ /* 0x001fce00000010ff */
[----:B------:R-:W0:Y:S01]  /*67a0*/  MUFU.EX2 R20, R20 ;  /* 0x0000001400147308 */ /* 0x000e220000000800 */
[----:B-1----:R-:W-:-:S07]  /*67b0*/  F2FP.BF16.F32.PACK_AB R160, R201, R14 ;  /* 0x0000000ec9a0723e */ /* 0x002fce00000010ff */
[----:B------:R-:W1:Y:S08]  /*67c0*/  MUFU.EX2 R79, R79 ;  /* 0x0000004f004f7308 */ /* 0x000e700000000800 */
[----:B------:R-:W-:Y:S01]  /*67d0*/  MUFU.EX2 R85, R85 ;  /* 0x0000005500557308 */ /* 0x000fe20000000800 */
[----:B0-----:R-:W-:-:S07]  /*67e0*/  F2FP.BF16.F32.PACK_AB R162, R203, R20 ;  /* 0x00000014cba2723e */ /* 0x001fce00000010ff */
[----:B------:R-:W-:Y:S01]  /*67f0*/  MUFU.EX2 R24, R24 ;  /* 0x0000001800187308 */ /* 0x000fe20000000800 */
[----:B-1----:R-:W-:-:S07]  /*6800*/  F2FP.BF16.F32.PACK_AB R163, R79, R77 ;  /* 0x0000004d4fa3723e */ /* 0x002fce00000010ff */
[----:B------:R-:W-:Y:S08]  /*6810*/  MUFU.EX2 R83, R83 ;  /* 0x0000005300537308 */ /* 0x000ff00000000800 */
[----:B------:R-:W0:Y:S08]  /*6820*/  MUFU.EX2 R81, R81 ;  /* 0x0000005100517308 */ /* 0x000e300000000800 */
[----:B------:R-:W-:Y:S08]  /*6830*/  MUFU.EX2 R26, R26 ;  /* 0x0000001a001a7308 */ /* 0x000ff00000000800 */
[----:B------:R-:W1:Y:S01]  /*6840*/  MUFU.EX2 R205, R205 ;  /* 0x000000cd00cd7308 */ /* 0x000e620000000800 */
[----:B------:R-:W-:-:S02]  /*6850*/  WARPGROUP.DEPBAR.LE gsb0, 0x0 ;  /* 0x00008000000079c5 */ /* 0x000fc40000010000 */
[----:B------:R2:W-:Y:S01]  /*6860*/  @!P1 SYNCS.ARRIVE.TRANS64.RED.A1T0 RZ, [R27+URZ], RZ ;  /* 0x000000ff1bff99a7 */ /* 0x0005e2000810043f */
[----:B0-----:R-:W-:Y:S02]  /*6870*/  F2FP.BF16.F32.PACK_AB R164, R81, R24 ;  /* 0x0000001851a4723e */ /* 0x001fe400000010ff */
[----:B------:R-:W-:Y:S02]  /*6880*/  F2FP.BF16.F32.PACK_AB R165, R83, R85 ;  /* 0x0000005553a5723e */ /* 0x000fe400000010ff */
[----:B-1----:R-:W-:Y:S01]  /*6890*/  F2FP.BF16.F32.PACK_AB R166, R205, R26 ;  /* 0x0000001acda6723e */ /* 0x002fe200000010ff */
[----:B--2---:R-:W-:Y:S01]  /*68a0*/  FADD.FTZ R27, R171, R4 ;  /* 0x00000004ab1b7221 */ /* 0x004fe20000010000 */
[----:B------:R0:W-:Y:S01]  /*68b0*/  @!P1 SYNCS.ARRIVE.TRANS64.RED.A1T0 RZ, [R31+URZ], RZ ;  /* 0x000000ff1fff99a7 */ /* 0x0001e2000810043f */
[----:B------:R-:W-:Y:S02]  /*68c0*/  F2FP.BF16.F32.PACK_AB R171, R30, R15 ;  /* 0x0000000f1eab723e */ /* 0x000fe400000010ff */
[----:B------:R-:W-:Y:S01]  /*68d0*/  FADD.FTZ R4, R182, R27 ;  /* 0x0000001bb6047221 */ /* 0x000fe20000010000 */
[----:B------:R-:W-:Y:S01]  /*68e0*/  FADD.FTZ R27, R183, R10 ;  /* 0x0000000ab71b7221 */ /* 0x000fe20000010000 */
[----:B------:R-:W-:-:S02]  /*68f0*/  F2FP.BF16.F32.PACK_AB R182, R21, R182 ;  /* 0x000000b615b6723e */ /* 0x000fc400000010ff */
[C---:B------:R-:W-:Y:S01]  /*6900*/  F2FP.BF16.F32.PACK_AB R183, R12.reuse, R183 ;  /* 0x000000b70cb7723e */ /* 0x040fe200000010ff */
[----:B0-----:R-:W-:Y:S01]  /*6910*/  FADD.FTZ R31, R21, R4 ;  /* 0x00000004151f7221 */ /* 0x001fe20000010000 */
[----:B------:R-:W-:Y:S01]  /*6920*/  FADD.FTZ R4, R12, R27 ;  /* 0x0000001b0c047221 */ /* 0x000fe20000010000 */
[----:B------:R-:W-:Y:S02]  /*6930*/  IMAD.MOV.U32 R12, RZ, RZ, R9 ;  /* 0x000000ffff0c7224 */ /* 0x000fe400078e0009 */
[----:B------:R-:W-:Y:S01]  /*6940*/  FADD.FTZ R10, R176, R31 ;  /* 0x0000001fb00a7221 */ /* 0x000fe20000010000 */
[----:B------:R-:W-:Y:S01]  /*6950*/  FADD.FTZ R27, R177, R4 ;  /* 0x00000004b11b7221 */ /* 0x000fe20000010000 */
[C---:B------:R-:W-:Y:S02]  /*6960*/  F2FP.BF16.F32.PACK_AB R176, R29.reuse, R176 ;  /* 0x000000b01db0723e */ /* 0x040fe400000010ff */
[----:B------:R-:W-:Y:S01]  /*6970*/  FADD.FTZ R31, R29, R10 ;  /* 0x0000000a1d1f7221 */ /* 0x000fe20000010000 */
[C---:B------:R-:W-:Y:S01]  /*6980*/  FADD.FTZ R4, R38.reuse, R27 ;  /* 0x0000001b26047221 */ /* 0x040fe20000010000 */
[----:B------:R-:W-:-:S02]  /*6990*/  F2FP.BF16.F32.PACK_AB R177, R38, R177 ;  /* 0x000000b126b1723e */ /* 0x000fc400000010ff */
[----:B------:R-:W-:Y:S01]  /*69a0*/  FADD.FTZ R10, R178, R31 ;  /* 0x0000001fb20a7221 */ /* 0x000fe20000010000 */
[----:B------:R-:W-:Y:S01]  /*69b0*/  FADD.FTZ R27, R179, R4 ;  /* 0x00000004b31b7221 */ /* 0x000fe20000010000 */
[C---:B------:R-:W-:Y:S02]  /*69c0*/  F2FP.BF16.F32.PACK_AB R178, R33.reuse, R178 ;  /* 0x000000b221b2723e */ /* 0x040fe400000010ff */
[----:B------:R-:W-:Y:S01]  /*69d0*/  FADD.FTZ R31, R33, R10 ;  /* 0x0000000a211f7221 */ /* 0x000fe20000010000 */
[C---:B------:R-:W-:Y:S01]  /*69e0*/  FADD.FTZ R4, R36.reuse, R27 ;  /* 0x0000001b24047221 */ /* 0x040fe20000010000 */
[----:B------:R-:W-:Y:S02]  /*69f0*/  F2FP.BF16.F32.PACK_AB R179, R36, R179 ;  /* 0x000000b324b3723e */ /* 0x000fe400000010ff */
[----:B------:R-:W-:Y:S01]  /*6a00*/  FADD.FTZ R10, R172, R31 ;  /* 0x0000001fac0a7221 */ /* 0x000fe20000010000 */
[----:B------:R-:W-:Y:S01]  /*6a10*/  FADD.FTZ R27, R173, R4 ;  /* 0x00000004ad1b7221 */ /* 0x000fe20000010000 */
[-C--:B------:R-:W-:Y:S01]  /*6a20*/  FFMA.FTZ R4, R169, R6.reuse, -R42 ;  /* 0x00000006a9047223 */ /* 0x080fe2000001082a */
[----:B------:R-:W-:Y:S01]  /*6a30*/  F2FP.BF16.F32.PACK_AB R169, R28, R13 ;  /* 0x0000000d1ca9723e */ /* 0x000fe200000010ff */
[----:B------:R-:W-:Y:S01]  /*6a40*/  FADD.FTZ R31, R153, R10 ;  /* 0x0000000a991f7221 */ /* 0x000fe20000010000 */
[----:B------:R-:W-:Y:S01]  /*6a50*/  FADD.FTZ R10, R34, R27 ;  /* 0x0000001b220a7221 */ /* 0x000fe20000010000 */
[----:B------:R-:W-:Y:S01]  /*6a60*/  FFMA.FTZ R42, R87, R6, -R42 ;  /* 0x00000006572a7223 */ /* 0x000fe2000001082a */
[----:B------:R0:W1:Y:S01]  /*6a70*/  MUFU.EX2 R167, R4 ;  /* 0x0000000400a77308 */ /* 0x0000620000000800 */
[----:B------:R-:W-:Y:S01]  /*6a80*/  FADD.FTZ R44, R174, R31 ;  /* 0x0000001fae2c7221 */ /* 0x000fe20000010000 */
[----:B------:R-:W-:Y:S01]  /*6a90*/  FADD.FTZ R27, R175, R10 ;  /* 0x0000000aaf1b7221 */ /* 0x000fe20000010000 */
[----:B------:R-:W-:-:S02]  /*6aa0*/  F2FP.BF16.F32.PACK_AB R174, R155, R174 ;  /* 0x000000ae9bae723e */ /* 0x000fc400000010ff */
[----:B------:R-:W-:Y:S01]  /*6ab0*/  FADD.FTZ R31, R155, R44 ;  /* 0x0000002c9b1f7221 */ /* 0x000fe20000010000 */
[----:B------:R-:W-:Y:S01]  /*6ac0*/  FADD.FTZ R10, R32, R27 ;  /* 0x0000001b200a7221 */ /* 0x000fe20000010000 */
[----:B------:R-:W-:Y:S01]  /*6ad0*/  F2FP.BF16.F32.PACK_AB R155, R63, R3 ;  /* 0x000000033f9b723e */ /* 0x000fe200000010ff */
[----:B------:R-:W2:Y:S01]  /*6ae0*/  MUFU.EX2 R42, R42 ;  /* 0x0000002a002a7308 */ /* 0x000ea20000000800 */
[----:B------:R-:W-:Y:S01]  /*6af0*/  FADD.FTZ R44, R168, R31 ;  /* 0x0000001fa82c7221 */ /* 0x000fe20000010000 */
[----:B------:R-:W-:Y:S01]  /*6b00*/  FADD.FTZ R21, R13, R10 ;  /* 0x0000000a0d157221 */ /* 0x000fe20000010000 */
[----:B------:R-:W-:Y:S02]  /*6b10*/  F2FP.BF16.F32.PACK_AB R172, R153, R172 ;  /* 0x000000ac99ac723e */ /* 0x000fe400000010ff */
        /* <DEDUP_REMOVED lines=29> */
[----:B------:R-:W-:-:S02]  /*6cf0*/  F2FP.BF16.F32.PACK_AB R158, R199, R158 ;  /* 0x0000009ec79e723e */ /* 0x000fc400000010ff */
[----:B------:R-:W-:Y:S01]  /*6d00*/  FADD.FTZ R13, R199, R10 ;  /* 0x0000000ac70d7221 */ /* 0x000fe20000010000 */
[C---:B------:R-:W-:Y:S01]  /*6d10*/  FADD.FTZ R8, R71.reuse, R8 ;  /* 0x0000000847087221 */ /* 0x040fe20000010000 */
[----:B------:R-:W-:Y:S02]  /*6d20*/  F2FP.BF16.F32.PACK_AB R159, R71, R69 ;  /* 0x00000045479f723e */ /* 0x000fe400000010ff */
[----:B------:R-:W-:Y:S01]  /*6d30*/  FADD.FTZ R10, R14, R13 ;  /* 0x0000000d0e0a7221 */ /* 0x000fe20000010000 */
[----:B------:R-:W-:-:S03]  /*6d40*/  FADD.FTZ R8, R73, R8 ;  /* 0x0000000849087221 */ /* 0x000fc60000010000 */
        /* <DEDUP_REMOVED lines=9> */
[----:B------:R-:W-:Y:S01]  /*6de0*/  FADD.FTZ R8, R83, R8 ;  /* 0x0000000853087221 */ /* 0x000fe20000010000 */
[----:B------:R-:W-:Y:S02]  /*6df0*/  IMAD.MOV.U32 R10, RZ, RZ, R16 ;  /* 0x000000ffff0a7224 */ /* 0x000fe400078e0010 */
[----:B0-----:R-:W-:Y:S01]  /*6e00*/  FADD.FTZ R4, R26, R3 ;  /* 0x000000031a047221 */ /* 0x001fe20000010000 */
[----:B-1----:R-:W-:Y:S01]  /*6e10*/  FADD.FTZ R8, R167, R8 ;  /* 0x00000008a7087221 */ /* 0x002fe20000010000 */
[C---:B--2---:R-:W-:Y:S02]  /*6e20*/  F2FP.BF16.F32.PACK_AB R167, R42.reuse, R167 ;  /* 0x000000a72aa7723e */ /* 0x044fe400000010ff */
[----:B------:R-:W-:Y:S01]  /*6e30*/  FADD.FTZ R4, R205, R4 ;  /* 0x00000004cd047221 */ /* 0x000fe20000010000 */
[----:B------:R-:W-:Y:S01]  /*6e40*/  FADD.FTZ R3, R42, R8 ;  /* 0x000000082a037221 */ /* 0x000fe20000010000 */
[----:B------:R-:W-:Y:S01]  /*6e50*/  IMAD.MOV.U32 R8, RZ, RZ, R11 ;  /* 0x000000ffff087224 */ /* 0x000fe200078e000b */
[----:B------:R-:W-:Y:S06]  /*6e60*/  @P2 BRA `(.L_x_275) ;  /* 0xffffffd400b02947 */ /* 0x000fec000383ffff */
.L_x_266:
        /* <DEDUP_REMOVED lines=67> */
.L_x_276:
[----:B------:R-:W-:Y:S01]  /*72a0*/  IMAD R20, R2, 0x8, R0 ;  /* 0x0000000802147824 */ /* 0x000fe200078e0200 */
[----:B------:R-:W-:-:S04]  /*72b0*/  SHF.L.U32 R5, R16, 0x1f, RZ ;  /* 0x0000001f10057819 */ /* 0x000fc800000006ff */
[----:B------:R0:W1:Y:S01]  /*72c0*/  SYNCS.PHASECHK.TRANS64.TRYWAIT P2, [R20+URZ+0x34850], R5 ;  /* 0x03485005140075a7 */ /* 0x000062000804017f */
[----:B------:R-:W-:Y:S05]  /*72d0*/  @!P0 BRA `(.L_x_277) ;  /* 0x0000000000048947 */ /* 0x000fea0003800000 */
[----:B------:R-:W-:Y:S01]  /*72e0*/  BPT.TRAP 0x1 ;  /* 0x000000040000795c */ /* 0x000fe20000300000 */
.L_x_277:
[----:B-1----:R-:W-:Y:S05]  /*72f0*/  @P2 BRA `(.L_x_278) ;  /* 0x0000000000082947 */ /* 0x002fea0003800000 */
[----:B------:R-:W1:Y:S02]  /*7300*/  SYNCS.PHASECHK.TRANS64.TRYWAIT P0, [R20+URZ+0x34850], R5 ;  /* 0x03485005140075a7 */ /* 0x000e64000800017f */
[----:B-1----:R-:W-:Y:S05]  /*7310*/  @!P0 BRA `(.L_x_279) ;  /* 0x00000078005c8947 */ /* 0x002fea0003800000 */
.L_x_278:
[----:B------:R-:W-:Y:S05]  /*7320*/  WARPSYNC.ALL ;  /* 0x0000000000007948 */ /* 0x000fea0003800000 */
[----:B------:R-:W-:Y:S01]  /*7330*/  VIADD R0, R0, 0x400 ;  /* 0x0000040000007836 */ /* 0x000fe20000000000 */
[----:B------:R-:W-:Y:S01]  /*7340*/  WARPGROUP.ARRIVE ;  /* 0x00000000000079c5 */ /* 0x000fe20000000000 */
[----:B------:R-:W-:Y:S01]  /*7350*/  IMAD.MOV.U32 R15, RZ, RZ, 0x40000040 ;  /* 0x40000040ff0f7424 */ /* 0x000fe200078e00ff */
[----:B01----:R-:W0:Y:S01]  /*7360*/  SHFL.BFLY PT, R5, R4, 0x2, 0x1f ;  /* 0x0c401f0004057f89 */ /* 0x003e2200000e0000 */
[----:B------:R-:W-:Y:S02]  /*7370*/  IADD3 R185, R185, 0x1, RZ ;  /* 0x00000001b9b97810 */ /* 0x000fe40007ffe0ff */
[----:B------:R-:W-:-:S04]  /*7380*/  SHF.R.U32.HI R0, RZ, 0x4, R0 ;  /* 0x00000004ff007819 */ /* 0x000fc80000011600 */
[----:B------:R-:W-:-:S04]  /*7390*/  LOP3.LUT R0, R0, 0x3fff, RZ, 0xc0, !PT ;  /* 0x00003fff00007812 */ /* 0x000fc800078ec0ff */
[----:B------:R-:W-:Y:S02]  /*73a0*/  LOP3.LUT R13, R0, 0x4000000, RZ, 0xfc, !PT ;  /* 0x04000000000d7812 */ /* 0x000fe400078efcff */
[----:B------:R-:W1:Y:S03]  /*73b0*/  SHFL.BFLY PT, R0, R3, 0x2, 0x1f ;  /* 0x0c401f0003007f89 */ /* 0x000e6600000e0000 */
[----:B------:R-:W-:Y:S01]  /*73c0*/  IMAD R12, R2, 0x800, R13 ;  /* 0x00000800020c7824 */ /* 0x000fe200078e020d */
[----:B------:R-:W-:-:S03]  /*73d0*/  MOV R13, 0x40000040 ;  /* 0x40000040000d7802 */ /* 0x000fc60000000f00 */
[C---:B------:R-:W-:Y:S01]  /*73e0*/  VIADD R14, R12.reuse, 0x80 ;  /* 0x000000800c0e7836 */ /* 0x040fe20000000000 */
[----:B------:R-:W-:Y:S02]  /*73f0*/  R2UR UR6, R12 ;  /* 0x000000000c0672ca */ /* 0x000fe400000e0000 */
[----:B------:R-:W-:Y:S01]  /*7400*/  R2UR UR7, R13 ;  /* 0x000000000d0772ca */ /* 0x000fe200000e0000 */
[----:B0-----:R-:W-:Y:S01]  /*7410*/  FADD.FTZ R5, R5, R4 ;  /* 0x0000000405057221 */ /* 0x001fe20000010000 */
[----:B------:R-:W-:-:S11]  /*7420*/  MOV R13, 0x40000040 ;  /* 0x40000040000d7802 */ /* 0x000fd60000000f00 */
[----:B------:R-:W-:Y:S01]  /*7430*/  HGMMA.64x128x16.F32.BF16 R24, R180, gdesc[UR4].tnspB, R24, gsb0 ;  /* 0x41e00004b4187df0 */ /* 0x000fe20008001818 */
[----:B------:R-:W-:Y:S01]  /*7440*/  R2UR UR6, R14 ;  /* 0x000000000e0672ca */ /* 0x000fe200000e0000 */
[----:B------:R-:W-:Y:S01]  /*7450*/  VIADD R14, R12, 0x100 ;  /* 0x000001000c0e7836 */ /* 0x000fe20000000000 */
[----:B------:R-:W-:Y:S01]  /*7460*/  R2UR UR7, R15 ;  /* 0x000000000f0772ca */ /* 0x000fe200000e0000 */
[----:B------:R-:W-:Y:S02]  /*7470*/  IMAD.MOV.U32 R15, RZ, RZ, 0x40000040 ;  /* 0x40000040ff0f7424 */ /* 0x000fe400078e00ff */
[----:B-1----:R-:W-:Y:S02]  /*7480*/  FADD.FTZ R7, R0, R3 ;  /* 0x0000000300077221 */ /* 0x002fe40000010000 */
[----:B------:R-:W-:Y:S04]  /*7490*/  SHFL.BFLY PT, R0, R5, 0x1, 0x1f ;  /* 0x0c201f0005007f89 */ /* 0x000fe800000e0000 */
[----:B------:R-:W0:Y:S01]  /*74a0*/  SHFL.BFLY PT, R8, R7, 0x1, 0x1f ;  /* 0x0c201f0007087f89 */ /* 0x000e2200000e0000 */
[----:B------:R-:W-:-:S02]  /*74b0*/  WARPGROUP.DEPBAR.LE gsb0, 0x0 ;  /* 0x00008000000079c5 */ /* 0x000fc40000010000 */
[----:B------:R-:W-:-:S06]  /*74c0*/  WARPGROUP.ARRIVE ;  /* 0x00000000000079c5 */ /* 0x000fcc0000000000 */
[----:B------:R-:W-:Y:S01]  /*74d0*/  HGMMA.64x128x16.F32.BF16 R24, R176, gdesc[UR4].tnspB, R24, gsb0 ;  /* 0x41e00004b0187df0 */ /* 0x000fe20008001818 */
[----:B------:R-:W-:Y:S01]  /*74e0*/  R2UR UR6, R14 ;  /* 0x000000000e0672ca */ /* 0x000fe200000e0000 */
[----:B------:R-:W-:Y:S01]  /*74f0*/  VIADD R14, R12, 0x180 ;  /* 0x000001800c0e7836 */ /* 0x000fe20000000000 */
[----:B------:R-:W-:Y:S01]  /*7500*/  R2UR UR7, R15 ;  /* 0x000000000f0772ca */ /* 0x000fe200000e0000 */
[----:B------:R-:W-:Y:S01]  /*7510*/  IMAD.MOV.U32 R15, RZ, RZ, 0x40000040 ;  /* 0x40000040ff0f7424 */ /* 0x000fe200078e00ff */
[----:B------:R-:W-:Y:S02]  /*7520*/  WARPGROUP.DEPBAR.LE gsb0, 0x0 ;  /* 0x00008000000079c5 */ /* 0x000fe40000010000 */
[----:B------:R-:W-:-:S09]  /*7530*/  WARPGROUP.ARRIVE ;  /* 0x00000000000079c5 */ /* 0x000fd20000000000 */
[----:B------:R-:W-:Y:S01]  /*7540*/  HGMMA.64x128x16.F32.BF16 R24, R172, gdesc[UR4].tnspB, R24, gsb0 ;  /* 0x41e00004ac187df0 */ /* 0x000fe20008001818 */
[----:B------:R-:W-:Y:S02]  /*7550*/  R2UR UR6, R14 ;  /* 0x000000000e0672ca */ /* 0x000fe400000e0000 */
[----:B------:R-:W-:Y:S01]  /*7560*/  R2UR UR7, R15 ;  /* 0x000000000f0772ca */ /* 0x000fe200000e0000 */
[----:B------:R-:W-:Y:S01]  /*7570*/  IMAD.MOV.U32 R15, RZ, RZ, 0x40000040 ;  /* 0x40000040ff0f7424 */ /* 0x000fe200078e00ff */
[----:B------:R-:W-:Y:S01]  /*7580*/  IADD3 R14, R12, 0x200, RZ ;  /* 0x000002000c0e7810 */ /* 0x000fe20007ffe0ff */
[----:B------:R-:W-:Y:S02]  /*7590*/  WARPGROUP.DEPBAR.LE gsb0, 0x0 ;  /* 0x00008000000079c5 */ /* 0x000fe40000010000 */
[----:B------:R-:W-:-:S08]  /*75a0*/  WARPGROUP.ARRIVE ;  /* 0x00000000000079c5 */ /* 0x000fd00000000000 */
        /* <DEDUP_REMOVED lines=8> */
[----:B------:R-:W-:Y:S01]  /*7630*/  R2UR UR6, R14 ;  /* 0x000000000e0672ca */ /* 0x000fe200000e0000 */
[C---:B------:R-:W-:Y:S01]  /*7640*/  VIADD R14, R12.reuse, 0x300 ;  /* 0x000003000c0e7836 */ /* 0x040fe20000000000 */
[----:B------:R-:W-:Y:S01]  /*7650*/  R2UR UR7, R15 ;  /* 0x000000000f0772ca */ /* 0x000fe200000e0000 */
[----:B------:R-:W-:Y:S02]  /*7660*/  IMAD.MOV.U32 R15, RZ, RZ, 0x40000040 ;  /* 0x40000040ff0f7424 */ /* 0x000fe400078e00ff */
[----:B------:R-:W-:Y:S01]  /*7670*/  VIADD R12, R12, 0x380 ;  /* 0x000003800c0c7836 */ /* 0x000fe20000000000 */
[----:B------:R-:W-:Y:S02]  /*7680*/  WARPGROUP.DEPBAR.LE gsb0, 0x0 ;  /* 0x00008000000079c5 */ /* 0x000fe40000010000 */
[----:B------:R-:W-:-:S07]  /*7690*/  WARPGROUP.ARRIVE ;  /* 0x00000000000079c5 */ /* 0x000fce0000000000 */
[----:B------:R-:W-:Y:S01]  /*76a0*/  HGMMA.64x128x16.F32.BF16 R24, R156, gdesc[UR4].tnspB, R24, gsb0 ;  /* 0x41e000049c187df0 */ /* 0x000fe20008001818 */
[----:B------:R-:W-:Y:S01]  /*76b0*/  R2UR UR6, R14 ;  /* 0x000000000e0672ca */ /* 0x000fe200000e0000 */
[----:B------:R-:W-:Y:S01]  /*76c0*/  VIADD R14, R2, 0x1 ;  /* 0x00000001020e7836 */ /* 0x000fe20000000000 */
[----:B------:R-:W-:Y:S01]  /*76d0*/  R2UR UR7, R15 ;  /* 0x000000000f0772ca */ /* 0x000fe200000e0000 */
[----:B0-----:R-:W-:Y:S01]  /*76e0*/  FADD.FTZ R15, R7, R8 ;  /* 0x00000008070f7221 */ /* 0x001fe20000010000 */
[----:B------:R-:W-:Y:S02]  /*76f0*/  IMAD.MOV.U32 R2, RZ, RZ, RZ ;  /* 0x000000ffff027224 */ /* 0x000fe400078e00ff */
[----:B------:R-:W-:Y:S01]  /*7700*/  ISETP.NE.AND P2, PT, R14, 0x2, PT ;  /* 0x000000020e00780c */ /* 0x000fe20003f45270 */
[----:B------:R-:W-:Y:S01]  /*7710*/  @!P1 VIADD R7, R20, 0x34860 ;  /* 0x0003486014079836 */ /* 0x000fe20000000000 */
[----:B------:R-:W-:Y:S02]  /*7720*/  FSETP.NE.FTZ.AND P3, PT, R15, RZ, PT ;  /* 0x000000ff0f00720b */ /* 0x000fe40003f75000 */
[----:B------:R-:W-:-:S02]  /*7730*/  SEL R3, RZ, 0x1, P2 ;  /* 0x00000001ff037807 */ /* 0x000fc40001000000 */
[----:B------:R-:W-:Y:S02]  /*7740*/  @!P1 PRMT R7, RZ, 0x654, R7 ;  /* 0x00000654ff079816 */ /* 0x000fe40000000007 */
[----:B------:R-:W-:Y:S01]  /*7750*/  LOP3.LUT R16, R16, R3, RZ, 0x3c, !PT ;  /* 0x0000000310107212 */ /* 0x000fe200078e3cff */
[----:B------:R-:W-:-:S06]  /*7760*/  IMAD.MOV.U32 R3, RZ, RZ, -0x800000 ;  /* 0xff800000ff037424 */ /* 0x000fcc00078e00ff */
[----:B------:R-:W0:Y:S01]  /*7770*/  @P3 MUFU.LG2 R10, R15 ;  /* 0x0000000f000a3308 */ /* 0x000e220000000c00 */
[----:B------:R-:W-:Y:S01]  /*7780*/  @P3 FMUL.FTZ R21, R6, 0.69314718246459960938 ;  /* 0x3f31721806153820 */ /* 0x000fe20000410000 */
[----:B0-----:R-:W-:Y:S01]  /*7790*/  @P3 FMUL.FTZ R10, R10, 0.69314718246459960938 ;  /* 0x3f3172180a0a3820 */ /* 0x001fe20000410000 */
[----:B------:R-:W-:Y:S02]  /*77a0*/  WARPGROUP.DEPBAR.LE gsb0, 0x0 ;  /* 0x00008000000079c5 */ /* 0x000fe40000010000 */
[----:B------:R-:W-:-:S06]  /*77b0*/  WARPGROUP.ARRIVE ;  /* 0x00000000000079c5 */ /* 0x000fcc0000000000 */
[----:B------:R-:W-:Y:S01]  /*77c0*/  HGMMA.64x128x16.F32.BF16 R24, R160, gdesc[UR4].tnspB, R24, gsb0 ;  /* 0x41e00004a0187df0 */ /* 0x000fe20008001818 */
[----:B------:R-:W-:Y:S01]  /*77d0*/  R2UR UR6, R12 ;  /* 0x000000000c0672ca */ /* 0x000fe200000e0000 */
[----:B------:R-:W-:Y:S01]  /*77e0*/  FADD.FTZ R12, R5, R0 ;  /* 0x00000000050c7221 */ /* 0x000fe20000010000 */
[----:B------:R-:W-:Y:S01]  /*77f0*/  R2UR UR7, R13 ;  /* 0x000000000d0772ca */ /* 0x000fe200000e0000 */
[----:B------:R-:W-:Y:S02]  /*7800*/  IMAD.MOV.U32 R13, RZ, RZ, RZ ;  /* 0x000000ffff0d7224 */ /* 0x000fe400078e00ff */
[----:B------:R-:W-:Y:S01]  /*7810*/  IMAD.MOV.U32 R0, RZ, RZ, -0x800000 ;  /* 0xff800000ff007424 */ /* 0x000fe200078e00ff */
[----:B------:R-:W-:Y:S01]  /*7820*/  FSETP.NE.FTZ.AND P0, PT, R12, RZ, PT ;  /* 0x000000ff0c00720b */ /* 0x000fe20003f15000 */
[----:B------:R-:W-:Y:S02]  /*7830*/  @P3 FFMA.FTZ R0, R21, R11, R10 ;  /* 0x0000000b15003223 */ /* 0x000fe4000001000a */
[----:B------:R-:W-:Y:S10]  /*7840*/  @P3 MUFU.RCP R13, R15 ;  /* 0x0000000f000d3308 */ /* 0x000ff40000001000 */
[----:B------:R-:W0:Y:S01]  /*7850*/  @P0 MUFU.LG2 R8, R12 ;  /* 0x0000000c00080308 */ /* 0x000e220000000c00 */
[----:B------:R-:W-:-:S07]  /*7860*/  @P0 FMUL.FTZ R4, R6, 0.69314718246459960938 ;  /* 0x3f31721806040820 */ /* 0x000fce0000410000 */
[----:B------:R-:W1:Y:S01]  /*7870*/  @P0 MUFU.RCP R2, R12 ;  /* 0x0000000c00020308 */ /* 0x000e620000001000 */
[----:B0-----:R-:W-:-:S04]  /*7880*/  @P0 FMUL.FTZ R5, R8, 0.69314718246459960938 ;  /* 0x3f31721808050820 */ /* 0x001fc80000410000 */
[----:B------:R-:W-:Y:S01]  /*7890*/  @P0 FFMA.FTZ R3, R4, R9, R5 ;  /* 0x0000000904030223 */ /* 0x000fe20000010005 */
[----:B------:R-:W-:Y:S01]  /*78a0*/  PLOP3.LUT P0, PT, PT, PT, PT, 0x8, 0x0 ;  /* 0x000000000000781c */ /* 0x000fe20003f0e170 */
[----:B------:R-:W-:Y:S02]  /*78b0*/  WARPGROUP.DEPBAR.LE gsb0, 0x0 ;  /* 0x00008000000079c5 */ /* 0x000fe40000010000 */
[----:B------:R-:W-:-:S06]  /*78c0*/  WARPGROUP.ARRIVE ;  /* 0x00000000000079c5 */ /* 0x000fcc0000000000 */
[----:B------:R-:W-:Y:S03]  /*78d0*/  HGMMA.64x128x16.F32.BF16 R24, R164, gdesc[UR4].tnspB, R24, gsb0 ;  /* 0x41e00004a4187df0 */ /* 0x000fe60008001818 */
[----:B------:R-:W-:Y:S02]  /*78e0*/  WARPGROUP.DEPBAR.LE gsb0, 0x0 ;  /* 0x00008000000079c5 */ /* 0x000fe40000010000 */
[-C--:B-1----:R-:W-:Y:S01]  /*78f0*/  FMUL.FTZ R89, R33, R2.reuse ;  /* 0x0000000221597220 */ /* 0x082fe20000410000 */
[-C--:B------:R-:W-:Y:S01]  /*7900*/  FMUL.FTZ R88, R36, R2.reuse ;  /* 0x0000000224587220 */ /* 0x080fe20000410000 */
[----:B------:R0:W-:Y:S01]  /*7910*/  @!P1 SYNCS.ARRIVE.TRANS64.RED.A1T0 RZ, [R7+URZ], RZ ;  /* 0x000000ff07ff99a7 */ /* 0x0001e2000810043f */
        /* <DEDUP_REMOVED lines=33> */
[-C--:B0-----:R-:W-:Y:S01]  /*7b30*/  FMUL.FTZ R7, R31, R13.reuse ;  /* 0x0000000d1f077220 */ /* 0x081fe20000410000 */
        /* <DEDUP_REMOVED lines=28> */
[----:B------:R-:W-:-:S07]  /*7d00*/  SEL R2, R14, RZ, P2 ;  /* 0x000000ff0e027207 */ /* 0x000fce0001000000 */
.L_x_258:
[----:B------:R-:W0:Y:S01]  /*7d10*/  S2R R5, SR_CgaCtaId ;  /* 0x0000000000057919 */ /* 0x000e220000008800 */
[----:B------:R-:W-:Y:S01]  /*7d20*/  MOV R28, 0x400 ;  /* 0x00000400001c7802 */ /* 0x000fe20000000f00 */
[----:B------:R-:W-:Y:S01]  /*7d30*/  BSSY B0, `(.L_x_280) ;  /* 0x0000205000007945 */ /* 0x000fe20003800000 */
[----:B------:R-:W-:Y:S02]  /*7d40*/  BAR.SYNC.DEFER_BLOCKING 0x5, 0x120 ;  /* 0x0144800000007b1d */ /* 0x000fe40000010000 */
[----:B0-----:R-:W-:-:S05]  /*7d50*/  LEA R28, R5, R28, 0x18 ;  /* 0x0000001c051c7211 */ /* 0x001fca00078ec0ff */
[----:B------:R-:W0:Y:S02]  /*7d60*/  LDS.128 R48, [R28+0x348d0] ;  /* 0x0348d0001c307984 */ /* 0x000e240000000c00 */
[----:B0-----:R-:W-:Y:S01]  /*7d70*/  R2UR UR5, R50 ;  /* 0x00000000320572ca */ /* 0x001fe200000e0000 */
[----:B------:R-:W-:Y:S06]  /*7d80*/  BAR.ARV 0x4, 0x120 ;  /* 0x0104800000007b1d */ /* 0x000fec0000002000 */
[----:B------:R-:W-:Y:S08]  /*7d90*/  @P0 BRA `(.L_x_281) ;  /* 0x0000001400200947 */ /* 0x000ff00003800000 */
[----:B------:R-:W0:Y:S01]  /*7da0*/  S2R R5, SR_SWINHI ;  /* 0x0000000000057919 */ /* 0x000e220000002f00 */
[----:B------:R-:W-:Y:S01]  /*7db0*/  F2FP.BF16.F32.PACK_AB R7, R7, R8 ;  /* 0x000000080707723e */ /* 0x000fe200000010ff */
[----:B------:R-:W-:Y:S01]  /*7dc0*/  ULDC.64 UR6, c[0x0][0xbd8] ;  /* 0x0002f60000067ab9 */ /* 0x000fe20000000a00 */
[----:B------:R-:W-:Y:S01]  /*7dd0*/  F2FP.BF16.F32.PACK_AB R6, R6, R91 ;  /* 0x0000005b0606723e */ /* 0x000fe200000010ff */
[----:B------:R-:W-:Y:S01]  /*7de0*/  UISETP.NE.U32.AND UP0, UPT, UR6, URZ, UPT ;  /* 0x0000003f0600728c */ /* 0x000fe2000bf05070 */
[----:B------:R-:W-:Y:S01]  /*7df0*/  F2FP.BF16.F32.PACK_AB R64, R65, R64 ;  /* 0x000000404140723e */ /* 0x000fe200000010ff */
[----:B------:R-:W-:Y:S01]  /*7e00*/  USHF.L.U32 UR8, UR61, 0x2, URZ ;  /* 0x000000023d087899 */ /* 0x000fe2000800063f */
[----:B------:R-:W-:Y:S01]  /*7e10*/  F2FP.BF16.F32.PACK_AB R65, R67, R66 ;  /* 0x000000424341723e */ /* 0x000fe200000010ff */
[----:B------:R-:W-:Y:S01]  /*7e20*/  UISETP.NE.AND.EX UP0, UPT, UR7, URZ, UPT, UP0 ;  /* 0x0000003f0700728c */ /* 0x000fe2000bf05300 */
[----:B------:R-:W-:Y:S01]  /*7e30*/  F2FP.BF16.F32.PACK_AB R72, R73, R72 ;  /* 0x000000484948723e */ /* 0x000fe200000010ff */
[----:B------:R-:W-:Y:S01]  /*7e40*/  ULDC.64 UR10, c[0x0][0x208] ;  /* 0x00008200000a7ab9 */ /* 0x000fe20000000a00 */
        /* <DEDUP_REMOVED lines=9> */
[----:B------:R-:W-:Y:S02]  /*7ee0*/  R2UR UR4, R184 ;  /* 0x00000000b80472ca */ /* 0x000fe400000e0000 */
[----:B------:R-:W-:Y:S02]  /*7ef0*/  MOV R20, R28 ;  /* 0x0000001c00147202 */ /* 0x000fe40000000f00 */
[----:B0-----:R-:W-:-:S03]  /*7f00*/  MOV R21, R5 ;  /* 0x0000000500157202 */ /* 0x001fc60000000f00 */
[----:B------:R-:W-:-:S03]  /*7f10*/  IMAD.WIDE R4, R190, 0x2, R20 ;  /* 0x00000002be047825 */ /* 0x000fc600078e0214 */
[----:B------:R-:W-:-:S03]  /*7f20*/  LOP3.LUT R9, R4, 0x380, RZ, 0xc0, !PT ;  /* 0x0000038004097812 */ /* 0x000fc600078ec0ff */
[----:B------:R-:W-:Y:S01]  /*7f30*/  USHF.L.U64.HI UR9, UR61, 0x2, UR4 ;  /* 0x000000023d097899 */ /* 0x000fe20008010204 */
[C---:B------:R-:W-:Y:S01]  /*7f40*/  IADD3 R97, P6, R4.reuse, 0x20, RZ ;  /* 0x0000002004617810 */ /* 0x040fe20007fde0ff */
[----:B------:R-:W-:Y:S01]  /*7f50*/  UIADD3 UR4, UP1, UR8, UR6, URZ ;  /* 0x0000000608047290 */ /* 0x000fe2000ff3e03f */
[C---:B------:R-:W-:Y:S02]  /*7f60*/  IADD3 R99, P5, R4.reuse, 0x40, RZ ;  /* 0x0000004004637810 */ /* 0x040fe40007fbe0ff */
[C---:B------:R-:W-:Y:S01]  /*7f70*/  IADD3 R101, P4, R4.reuse, 0x60, RZ ;  /* 0x0000006004657810 */ /* 0x040fe20007f9e0ff */
[--C-:B------:R-:W-:Y:S01]  /*7f80*/  IMAD.X R31, RZ, RZ, R5.reuse, P6 ;  /* 0x000000ffff1f7224 */ /* 0x100fe200030e0605 */
[----:B------:R-:W-:Y:S01]  /*7f90*/  IADD3 R103, P3, R4, 0x4000, RZ ;  /* 0x0000400004677810 */ /* 0x000fe20007f7e0ff */
[--C-:B------:R-:W-:Y:S01]  /*7fa0*/  IMAD.X R27, RZ, RZ, R5.reuse, P5 ;  /* 0x000000ffff1b7224 */ /* 0x100fe200028e0605 */
[----:B------:R-:W-:Y:S01]  /*7fb0*/  SHF.R.U64 R9, R9, 0x3, RZ ;  /* 0x0000000309097819 */ /* 0x000fe200000012ff */
[--C-:B------:R-:W-:Y:S01]  /*7fc0*/  IMAD.X R25, RZ, RZ, R5.reuse, P4 ;  /* 0x000000ffff197224 */ /* 0x100fe200020e0605 */
[----:B------:R-:W-:Y:S01]  /*7fd0*/  LOP3.LUT R14, R97, 0x380, RZ, 0xc0, !PT ;  /* 0x00000380610e7812 */ /* 0x000fe200078ec0ff */
[----:B------:R-:W-:Y:S01]  /*7fe0*/  IMAD.X R15, RZ, RZ, R5, P3 ;  /* 0x000000ffff0f7224 */ /* 0x000fe200018e0605 */
[----:B------:R-:W-:Y:S01]  /*7ff0*/  LOP3.LUT R24, R99, 0x380, RZ, 0xc0, !PT ;  /* 0x0000038063187812 */ /* 0x000fe200078ec0ff */
[----:B------:R-:W-:Y:S01]  /*8000*/  UIADD3.X UR6, UR9, UR7, URZ, UP1, !UPT ;  /* 0x0000000709067290 */ /* 0x000fe20008ffe43f */
[----:B------:R-:W-:-:S02]  /*8010*/  LOP3.LUT R48, R101, 0x380, RZ, 0xc0, !PT ;  /* 0x0000038065307812 */ /* 0x000fc400078ec0ff */
[----:B------:R-:W-:Y:S01]  /*8020*/  LOP3.LUT R50, R103, 0x380, RZ, 0xc0, !PT ;  /* 0x0000038067327812 */ /* 0x000fe200078ec0ff */
[----:B------:R-:W-:Y:S01]  /*8030*/  BAR.SYNC.DEFER_BLOCKING 0x1, 0x100 ;  /* 0x0044000000007b1d */ /* 0x000fe20000010000 */
[C---:B------:R-:W-:Y:S02]  /*8040*/  IADD3 R105, P2, R4.reuse, 0x4020, RZ ;  /* 0x0000402004697810 */ /* 0x040fe40007f5e0ff */
[C---:B------:R-:W-:Y:S02]  /*8050*/  IADD3 R107, P1, R4.reuse, 0x4040, RZ ;  /* 0x00004040046b7810 */ /* 0x040fe40007f3e0ff */
[----:B------:R-:W-:Y:S01]  /*8060*/  IADD3 R109, P0, R4, 0x4060, RZ ;  /* 0x00004060046d7810 */ /* 0x000fe20007f1e0ff */
[--C-:B------:R-:W-:Y:S01]  /*8070*/  IMAD.X R13, RZ, RZ, R5.reuse, P2 ;  /* 0x000000ffff0d7224 */ /* 0x100fe200010e0605 */
[----:B------:R-:W-:Y:S01]  /*8080*/  LOP3.LUT R4, R9, R4, RZ, 0x3c, !PT ;  /* 0x0000000409047212 */ /* 0x000fe200078e3cff */
[----:B------:R-:W-:Y:S01]  /*8090*/  IMAD.X R11, RZ, RZ, R5, P1 ;  /* 0x000000ffff0b7224 */ /* 0x000fe200008e0605 */
[----:B------:R-:W-:-:S02]  /*80a0*/  SHF.R.U64 R14, R14, 0x3, RZ ;  /* 0x000000030e0e7819 */ /* 0x000fc400000012ff */
[----:B------:R-:W-:Y:S02]  /*80b0*/  SHF.R.U64 R24, R24, 0x3, RZ ;  /* 0x0000000318187819 */ /* 0x000fe400000012ff */
[----:B------:R-:W-:Y:S02]  /*80c0*/  SHF.R.U64 R48, R48, 0x3, RZ ;  /* 0x0000000330307819 */ /* 0x000fe400000012ff */
[----:B------:R-:W-:Y:S02]  /*80d0*/  SHF.R.U64 R50, R50, 0x3, RZ ;  /* 0x0000000332327819 */ /* 0x000fe400000012ff */
[-C--:B------:R-:W-:Y:S02]  /*80e0*/  IADD3.X R9, RZ, R5.reuse, RZ, P0, !PT ;  /* 0x00000005ff097210 */ /* 0x080fe400007fe4ff */
[----:B------:R-:W-:Y:S02]  /*80f0*/  MOV R94, R4 ;  /* 0x00000004005e7202 */ /* 0x000fe40000000f00 */
[----:B------:R-:W-:-:S02]  /*8100*/  LOP3.LUT R30, R14, R97, RZ, 0x3c, !PT ;  /* 0x000000610e1e7212 */ /* 0x000fc400078e3cff */
[----:B------:R-:W-:Y:S02]  /*8110*/  LOP3.LUT R26, R24, R99, RZ, 0x3c, !PT ;  /* 0x00000063181a7212 */ /* 0x000fe400078e3cff */
[----:B------:R-:W-:Y:S02]  /*8120*/  F2FP.BF16.F32.PACK_AB R5, R10, R93 ;  /* 0x0000005d0a05723e */ /* 0x000fe400000010ff */
[----:B------:R-:W-:Y:S02]  /*8130*/  LOP3.LUT R24, R48, R101, RZ, 0x3c, !PT ;  /* 0x0000006530187212 */ /* 0x000fe400078e3cff */
[----:B------:R-:W-:Y:S02]  /*8140*/  LOP3.LUT R14, R50, R103, RZ, 0x3c, !PT ;  /* 0x00000067320e7212 */ /* 0x000fe400078e3cff */
[----:B------:R-:W-:Y:S02]  /*8150*/  LOP3.LUT R10, R105, 0x380, RZ, 0xc0, !PT ;  /* 0x00000380690a7812 */ /* 0x000fe400078ec0ff */
[----:B------:R-:W-:-:S02]  /*8160*/  LOP3.LUT R48, R107, 0x380, RZ, 0xc0, !PT ;  /* 0x000003806b307812 */ /* 0x000fc400078ec0ff */
[----:B------:R-:W-:Y:S02]  /*8170*/  LOP3.LUT R50, R109, 0x380, RZ, 0xc0, !PT ;  /* 0x000003806d327812 */ /* 0x000fe400078ec0ff */
[----:B------:R-:W-:Y:S02]  /*8180*/  SHF.R.U64 R10, R10, 0x3, RZ ;  /* 0x000000030a0a7819 */ /* 0x000fe400000012ff */
[----:B------:R-:W-:Y:S02]  /*8190*/  SHF.R.U64 R48, R48, 0x3, RZ ;  /* 0x0000000330307819 */ /* 0x000fe400000012ff */
[----:B------:R-:W-:Y:S02]  /*81a0*/  SHF.R.U64 R50, R50, 0x3, RZ ;  /* 0x0000000332327819 */ /* 0x000fe400000012ff */
[----:B------:R-:W-:Y:S02]  /*81b0*/  F2FP.BF16.F32.PACK_AB R4, R12, R95 ;  /* 0x0000005f0c04723e */ /* 0x000fe400000010ff */
[----:B------:R-:W-:-:S02]  /*81c0*/  LOP3.LUT R12, R10, R105, RZ, 0x3c, !PT ;  /* 0x000000690a0c7212 */ /* 0x000fc400078e3cff */
[----:B------:R-:W-:Y:S01]  /*81d0*/  LOP3.LUT R10, R48, R107, RZ, 0x3c, !PT ;  /* 0x0000006b300a7212 */ /* 0x000fe200078e3cff */
[----:B------:R0:W-:Y:S01]  /*81e0*/  STSM.16.M88.4 [R94], R4 ;  /* 0x000000045e007844 */ /* 0x0001e20000000200 */
[----:B------:R-:W-:Y:S02]  /*81f0*/  LOP3.LUT R8, R50, R109, RZ, 0x3c, !PT ;  /* 0x0000006d32087212 */ /* 0x000fe400078e3cff */
[----:B------:R-:W-:Y:S02]  /*8200*/  MOV R93, R30 ;  /* 0x0000001e005d7202 */ /* 0x000fe40000000f00 */
[----:B------:R-:W-:Y:S02]  /*8210*/  MOV R31, R10 ;  /* 0x0000000a001f7202 */ /* 0x000fe40000000f00 */
[----:B------:R-:W-:Y:S02]  /*8220*/  MOV R30, R8 ;  /* 0x00000008001e7202 */ /* 0x000fe40000000f00 */
[----:B------:R-:W-:-:S02]  /*8230*/  F2FP.BF16.F32.PACK_AB R8, R89, R90 ;  /* 0x0000005a5908723e */ /* 0x000fc400000010ff */
[----:B------:R-:W-:Y:S02]  /*8240*/  F2FP.BF16.F32.PACK_AB R9, R35, R34 ;  /* 0x000000222309723e */ /* 0x000fe400000010ff */
[----:B------:R-:W-:Y:S02]  /*8250*/  F2FP.BF16.F32.PACK_AB R10, R37, R88 ;  /* 0x00000058250a723e */ /* 0x000fe400000010ff */
[----:B------:R-:W-:Y:S02]  /*8260*/  F2FP.BF16.F32.PACK_AB R11, R39, R38 ;  /* 0x00000026270b723e */ /* 0x000fe400000010ff */
[----:B------:R-:W-:Y:S02]  /*8270*/  MOV R92, R26 ;  /* 0x0000001a005c7202 */ /* 0x000fe40000000f00 */
[----:B------:R-:W-:Y:S01]  /*8280*/  MOV R50, R14 ;  /* 0x0000000e00327202 */ /* 0x000fe20000000f00 */
[----:B------:R-:W-:Y:S01]  /*8290*/  STSM.16.M88.4 [R93], R8 ;  /* 0x000000085d007844 */ /* 0x000fe20000000200 */
[----:B------:R-:W-:-:S02]  /*82a0*/  MOV R48, R12 ;  /* 0x0000000c00307202 */ /* 0x000fc40000000f00 */
[----:B0-----:R-:W-:Y:S02]  /*82b0*/  F2FP.BF16.F32.PACK_AB R4, R41, R40 ;  /* 0x000000282904723e */ /* 0x001fe400000010ff */
[----:B------:R-:W-:Y:S02]  /*82c0*/  F2FP.BF16.F32.PACK_AB R5, R43, R42 ;  /* 0x0000002a2b05723e */ /* 0x000fe400000010ff */
[----:B------:R-:W-:Y:S02]  /*82d0*/  F2FP.BF16.F32.PACK_AB R6, R45, R44 ;  /* 0x0000002c2d06723e */ /* 0x000fe400000010ff */
[----:B------:R-:W-:Y:S02]  /*82e0*/  F2FP.BF16.F32.PACK_AB R7, R47, R46 ;  /* 0x0000002e2f07723e */ /* 0x000fe400000010ff */
[----:B------:R-:W-:Y:S02]  /*82f0*/  MOV R91, R24 ;  /* 0x00000018005b7202 */ /* 0x000fe40000000f00 */
[----:B------:R-:W-:Y:S01]  /*8300*/  F2FP.BF16.F32.PACK_AB R12, R33, R36 ;  /* 0x00000024210c723e */ /* 0x000fe200000010ff */
[----:B------:R0:W-:Y:S01]  /*8310*/  STSM.16.M88.4 [R92], R4 ;  /* 0x000000045c007844 */ /* 0x0001e20000000200 */
[----:B------:R-:W-:-:S02]  /*8320*/  F2FP.BF16.F32.PACK_AB R13, R29, R32 ;  /* 0x000000201d0d723e */ /* 0x000fc400000010ff */
[----:B------:R-:W-:Y:S02]  /*8330*/  F2FP.BF16.F32.PACK_AB R14, R53, R52 ;  /* 0x00000034350e723e */ /* 0x000fe400000010ff */
[----:B------:R-:W-:Y:S02]  /*8340*/  F2FP.BF16.F32.PACK_AB R15, R55, R54 ;  /* 0x00000036370f723e */ /* 0x000fe400000010ff */
[----:B------:R-:W-:Y:S02]  /*8350*/  F2FP.BF16.F32.PACK_AB R24, R57, R56 ;  /* 0x000000383918723e */ /* 0x000fe400000010ff */
[----:B------:R-:W-:Y:S01]  /*8360*/  F2FP.BF16.F32.PACK_AB R25, R59, R58 ;  /* 0x0000003a3b19723e */ /* 0x000fe200000010ff */
[----:B------:R1:W-:Y:S01]  /*8370*/  STSM.16.M88.4 [R91], R12 ;  /* 0x0000000c5b007844 */ /* 0x0003e20000000200 */
[----:B------:R-:W-:Y:S02]  /*8380*/  F2FP.BF16.F32.PACK_AB R26, R61, R60 ;  /* 0x0000003c3d1a723e */ /* 0x000fe400000010ff */
[----:B------:R-:W-:-:S02]  /*8390*/  F2FP.BF16.F32.PACK_AB R27, R63, R62 ;  /* 0x0000003e3f1b723e */ /* 0x000fc400000010ff */
[----:B------:R-:W-:Y:S01]  /*83a0*/  PLOP3.LUT P0, PT, PT, PT, UP0, 0x80, 0x0 ;  /* 0x000000000000781c */ /* 0x000fe20003f0f008 */
[----:B0-----:R-:W-:Y:S02]  /*83b0*/  IMAD.U32 R4, RZ, RZ, UR4 ;  /* 0x00000004ff047e24 */ /* 0x001fe4000f8e00ff */
[----:B------:R1:W-:Y:S01]  /*83c0*/  STSM.16.M88.4 [R50], R24 ;  /* 0x0000001832007844 */ /* 0x0003e20000000200 */
[----:B------:R-:W-:Y:S01]  /*83d0*/  IMAD.U32 R5, RZ, RZ, UR6 ;  /* 0x00000006ff057e24 */ /* 0x000fe2000f8e00ff */
[----:B------:R-:W-:Y:S02]  /*83e0*/  ULDC.64 UR6, c[0x0][0xbe0] ;  /* 0x0002f80000067ab9 */ /* 0x000fe40000000a00 */
[----:B------:R1:W-:Y:S04]  /*83f0*/  STSM.16.M88.4 [R48], R64 ;  /* 0x0000004030007844 */ /* 0x0003e80000000200 */
[----:B------:R1:W-:Y:S04]  /*8400*/  STSM.16.M88.4 [R31], R72 ;  /* 0x000000481f007844 */ /* 0x0003e80000000200 */
[----:B------:R1:W-:Y:S01]  /*8410*/  STSM.16.M88.4 [R30], R80 ;  /* 0x000000501e007844 */ /* 0x0003e20000000200 */
[----:B------:R-:W-:Y:S06]  /*8420*/  BAR.SYNC.DEFER_BLOCKING 0x1, 0x100 ;  /* 0x0044000000007b1d */ /* 0x000fec0000010000 */
[----:B------:R-:W2:Y:S01]  /*8430*/  @P0 LDG.E R6, desc[UR10][R4.64] ;  /* 0x0000000a04060981 */ /* 0x000ea2000c1e1900 */
[----:B------:R-:W-:Y:S01]  /*8440*/  UISETP.NE.U32.AND UP1, UPT, UR6, URZ, UPT ;  /* 0x0000003f0600728c */ /* 0x000fe2000bf25070 */
[----:B------:R-:W0:Y:S01]  /*8450*/  LDC R29, c[0x0][0xa88] ;  /* 0x0002a200ff1d7b82 */ /* 0x000e220000000800 */
[----:B------:R-:W-:Y:S01]  /*8460*/  IMAD R7, R18, 0x40, R17 ;  /* 0x0000004012077824 */ /* 0x000fe200078e0211 */
[----:B------:R-:W-:Y:S01]  /*8470*/  UMOV UR4, URZ ;  /* 0x0000003f00047c82 */ /* 0x000fe20008000000 */
[----:B------:R-:W-:-:S02]  /*8480*/  UISETP.NE.AND.EX UP1, UPT, UR7, URZ, UPT, UP1 ;  /* 0x0000003f0700728c */ /* 0x000fc4000bf25310 */
[----:B------:R-:W-:-:S04]  /*8490*/  IMAD.WIDE R20, R7, 0x2, R20 ;  /* 0x0000000207147825 */ /* 0x000fc800078e0214 */
[----:B------:R-:W-:Y:S02]  /*84a0*/  PLOP3.LUT P2, PT, PT, PT, UP1, 0x80, 0x0 ;  /* 0x000000000000781c */ /* 0x000fe40003f4f018 */
[----:B------:R-:W-:-:S03]  /*84b0*/  IADD3 R33, P1, R20, 0x1000, RZ ;  /* 0x0000100014217810 */ /* 0x000fc60007f3e0ff */
[----:B------:R-:W-:-:S04]  /*84c0*/  @UP1 UIADD3 UR6, UP2, UR8, UR6, URZ ;  /* 0x0000000608061290 */ /* 0x000fc8000ff5e03f */
[----:B------:R-:W-:-:S06]  /*84d0*/  @UP1 UIADD3.X UR7, UR9, UR7, URZ, UP2, !UPT ;  /* 0x0000000709071290 */ /* 0x000fcc00097fe43f */
[----:B------:R-:W-:Y:S01]  /*84e0*/  IMAD.U32 R7, RZ, RZ, UR7 ;  /* 0x00000007ff077e24 */ /* 0x000fe2000f8e00ff */
[----:B--2---:R-:W-:Y:S01]  /*84f0*/  @P0 R2UR UR4, R6 ;  /* 0x00000000060402ca */ /* 0x004fe200000e0000 */
[----:B------:R-:W-:-:S05]  /*8500*/  IMAD.U32 R6, RZ, RZ, UR6 ;  /* 0x00000006ff067e24 */ /* 0x000fca000f8e00ff */
[----:B0-----:R1:W5:Y:S01]  /*8510*/  @P2 LDG.E R29, desc[UR10][R6.64] ;  /* 0x0000000a061d2981 */ /* 0x001362000c1e1900 */
[----:B------:R-:W-:Y:S08]  /*8520*/  @P2 BRA `(.L_x_282) ;  /* 0x0000000000142947 */ /* 0x000ff00003800000 */
[----:B------:R-:W-:Y:S05]  /*8530*/  @!P0 BRA `(.L_x_282) ;  /* 0x0000000000108947 */ /* 0x000fea0003800000 */
[----:B------:R-:W-:Y:S02]  /*8540*/  ULDC.64 UR6, c[0x0][0x208] ;  /* 0x0000820000067ab9 */ /* 0x000fe40000000a00 */
[----:B-1----:R-:W2:Y:S04]  /*8550*/  LDG.E R6, desc[UR6][R4.64] ;  /* 0x0000000604067981 */ /* 0x002ea8000c1e1900 */
[----:B-----5:R-:W2:Y:S02]  /*8560*/  LDG.E R29, desc[UR6][R4.64+0x4] ;  /* 0x00000406041d7981 */ /* 0x020ea4000c1e1900 */
[----:B--2---:R-:W-:-:S07]  /*8570*/  IMAD.IADD R29, R29, 0x1, -R6 ;  /* 0x000000011d1d7824 */ /* 0x004fce00078e0a06 */
.L_x_282:
[----:B------:R-:W-:Y:S01]  /*8580*/  R2UR UR15, R23 ;  /* 0x00000000170f72ca */ /* 0x000fe200000e0000 */
[----:B------:R-:W-:Y:S01]  /*8590*/  ULDC.64 UR12, c[0x0][0xb70] ;  /* 0x0002dc00000c7ab9 */ /* 0x000fe20000000a00 */
[----:B------:R-:W-:Y:S01]  /*85a0*/  R2UR UR14, R184 ;  /* 0x00000000b80e72ca */ /* 0x000fe200000e0000 */
[----:B------:R-:W-:Y:S01]  /*85b0*/  USHF.R.S32.HI UR9, URZ, 0x1f, UR4 ;  /* 0x0000001f3f097899 */ /* 0x000fe20008011404 */
[----:B------:R-:W-:Y:S01]  /*85c0*/  LEA R8, R22, R189, 0x7 ;  /* 0x000000bd16087211 */ /* 0x000fe200078e38ff */
[----:B------:R-:W-:Y:S01]  /*85d0*/  UMOV UR8, UR4 ;  /* 0x0000000400087c82 */ /* 0x000fe20008000000 */
[----:B------:R-:W-:Y:S01]  /*85e0*/  USEL UR61, UR61, URZ, !UP0 ;  /* 0x0000003f3d3d7287 */ /* 0x000fe2000c000000 */
[----:B------:R-:W-:Y:S01]  /*85f0*/  LOP3.LUT R32, R33, 0x380, RZ, 0xc0, !PT ;  /* 0x0000038021207812 */ /* 0x000fe200078ec0ff */
[----:B------:R-:W-:Y:S01]  /*8600*/  ULDC.64 UR16, c[0x0][0x208] ;  /* 0x0000820000107ab9 */ /* 0x000fe20000000a00 */
[----:B------:R-:W-:Y:S02]  /*8610*/  SHF.R.S32.HI R5, RZ, 0x1f, R8 ;  /* 0x0000001fff057819 */ /* 0x000fe40000011408 */
[----:B-1----:R-:W-:-:S02]  /*8620*/  IADD3 R13, P2, R20, 0x2000, RZ ;  /* 0x00002000140d7810 */ /* 0x002fc40007f5e0ff */
[----:B------:R-:W-:Y:S01]  /*8630*/  USHF.R.S32.HI UR11, URZ, 0x1f, UR15 ;  /* 0x0000001f3f0b7899 */ /* 0x000fe2000801140f */
[----:B------:R-:W-:Y:S01]  /*8640*/  IADD3 R7, P6, R20, 0x3000, RZ ;  /* 0x0000300014077810 */ /* 0x000fe20007fde0ff */
[----:B------:R-:W-:Y:S01]  /*8650*/  USEL UR14, UR14, URZ, !UP0 ;  /* 0x0000003f0e0e7287 */ /* 0x000fe2000c000000 */
[----:B------:R-:W-:Y:S01]  /*8660*/  SHF.R.U64 R32, R32, 0x3, RZ ;  /* 0x0000000320207819 */ /* 0x000fe200000012ff */
[----:B------:R-:W-:Y:S01]  /*8670*/  UIMAD UR10, UR11, UR12, URZ ;  /* 0x0000000c0b0a72a4 */ /* 0x000fe2000f8e023f */
[----:B------:R-:W-:Y:S01]  /*8680*/  LOP3.LUT R12, R13, 0x380, RZ, 0xc0, !PT ;  /* 0x000003800d0c7812 */ /* 0x000fe200078ec0ff */
[----:B------:R-:W-:Y:S01]  /*8690*/  UIMAD.WIDE.U32 UR6, UR15, UR12, UR8 ;  /* 0x0000000c0f0672a5 */ /* 0x000fe2000f8e0008 */
[----:B------:R-:W-:Y:S01]  /*86a0*/  LOP3.LUT R4, R7, 0x380, RZ, 0xc0, !PT ;  /* 0x0000038007047812 */ /* 0x000fe200078ec0ff */
[----:B------:R-:W-:Y:S01]  /*86b0*/  UIMAD UR10, UR15, UR13, UR10 ;  /* 0x0000000d0f0a72a4 */ /* 0x000fe2000f8e020a */
[----:B------:R-:W-:Y:S01]  /*86c0*/  LOP3.LUT R32, R32, R33, RZ, 0x3c, !PT ;  /* 0x0000002120207212 */ /* 0x000fe200078e3cff */
[----:B------:R-:W-:Y:S01]  /*86d0*/  IMAD.X R33, RZ, RZ, R21, P1 ;  /* 0x000000ffff217224 */ /* 0x000fe200008e0615 */
[----:B------:R-:W-:Y:S01]  /*86e0*/  ULDC.64 UR12, c[0x0][0xb78] ;  /* 0x0002de00000c7ab9 */ /* 0x000fe20000000a00 */
[----:B------:R-:W-:Y:S01]  /*86f0*/  UIADD3 UR7, UR7, UR10, URZ ;  /* 0x0000000a07077290 */ /* 0x000fe2000fffe03f */
[----:B------:R-:W-:Y:S01]  /*8700*/  SHF.R.U64 R12, R12, 0x3, RZ ;  /* 0x000000030c0c7819 */ /* 0x000fe200000012ff */
[----:B------:R-:W-:Y:S01]  /*8710*/  UIMAD UR8, UR14, UR12, URZ ;  /* 0x0000000c0e0872a4 */ /* 0x000fe2000f8e023f */
[----:B------:R-:W-:Y:S01]  /*8720*/  SHF.R.U64 R4, R4, 0x3, RZ ;  /* 0x0000000304047819 */ /* 0x000fe200000012ff */
[----:B------:R-:W-:Y:S01]  /*8730*/  UIMAD.WIDE.U32 UR6, UR61, UR12, UR6 ;  /* 0x0000000c3d0672a5 */ /* 0x000fe2000f8e0006 */
[C---:B------:R-:W-:Y:S01]  /*8740*/  IADD3 R45, P5, R20.reuse, 0x4000, RZ ;  /* 0x00004000142d7810 */ /* 0x040fe20007fbe0ff */
[----:B------:R-:W-:Y:S01]  /*8750*/  UIMAD UR8, UR61, UR13, UR8 ;  /* 0x0000000d3d0872a4 */ /* 0x000fe2000f8e0208 */
[----:B------:R-:W-:-:S02]  /*8760*/  IADD3 R37, P4, R20, 0x5000, RZ ;  /* 0x0000500014257810 */ /* 0x000fc40007f9e0ff */
[----:B------:R-:W-:Y:S01]  /*8770*/  IADD3 R25, P3, R20, 0x6000, RZ ;  /* 0x0000600014197810 */ /* 0x000fe20007f7e0ff */
[----:B------:R-:W-:Y:S01]  /*8780*/  ULDC.64 UR12, c[0x0][0xaa0] ;  /* 0x0002a800000c7ab9 */ /* 0x000fe20000000a00 */
[----:B------:R-:W-:Y:S01]  /*8790*/  IADD3 R6, P0, R8, UR6, RZ ;  /* 0x0000000608067c10 */ /* 0x000fe2000ff1e0ff */
[----:B------:R-:W-:Y:S01]  /*87a0*/  IMAD.U32 R10, RZ, RZ, UR8 ;  /* 0x00000008ff0a7e24 */ /* 0x000fe2000f8e00ff */
[----:B------:R-:W-:Y:S02]  /*87b0*/  LOP3.LUT R9, R20, 0x380, RZ, 0xc0, !PT ;  /* 0x0000038014097812 */ /* 0x000fe400078ec0ff */
[----:B------:R-:W-:Y:S01]  /*87c0*/  LOP3.LUT R12, R12, R13, RZ, 0x3c, !PT ;  /* 0x0000000d0c0c7212 */ /* 0x000fe200078e3cff */
[----:B------:R-:W-:Y:S01]  /*87d0*/  IMAD.X R13, RZ, RZ, R21, P2 ;  /* 0x000000ffff0d7224 */ /* 0x000fe200010e0615 */
[----:B------:R-:W-:Y:S01]  /*87e0*/  IADD3.X R5, R5, UR7, R10, P0, !PT ;  /* 0x0000000705057c10 */ /* 0x000fe200087fe40a */
[----:B------:R-:W-:Y:S01]  /*87f0*/  ULDC.64 UR6, c[0x0][0xb40] ;  /* 0x0002d00000067ab9 */ /* 0x000fe20000000a00 */
[----:B------:R-:W-:-:S02]  /*8800*/  LOP3.LUT R4, R4, R7, RZ, 0x3c, !PT ;  /* 0x0000000704047212 */ /* 0x000fc400078e3cff */
[----:B------:R-:W-:Y:S02]  /*8810*/  LEA R52, P0, R6, UR6, 0x2 ;  /* 0x0000000606347c11 */ /* 0x000fe4000f8010ff */
[----:B------:R-:W-:Y:S02]  /*8820*/  IADD3 R7, P2, R20, 0x7000, RZ ;  /* 0x0000700014077810 */ /* 0x000fe40007f5e0ff */
[----:B------:R-:W-:Y:S01]  /*8830*/  LEA.HI.X R53, R6, UR7, R5, 0x2, P0 ;  /* 0x0000000706357c11 */ /* 0x000fe200080f1405 */
[----:B------:R-:W-:Y:S01]  /*8840*/  VIADD R6, R8, 0x8 ;  /* 0x0000000808067836 */ /* 0x000fe20000000000 */
[----:B------:R-:W-:Y:S02]  /*8850*/  LOP3.LUT P0, RZ, R186, 0x3, RZ, 0xc0, !PT ;  /* 0x00000003baff7812 */ /* 0x000fe4000780c0ff */
[----:B------:R-:W-:Y:S02]  /*8860*/  LOP3.LUT R44, R45, 0x380, RZ, 0xc0, !PT ;  /* 0x000003802d2c7812 */ /* 0x000fe400078ec0ff */
[----:B------:R-:W-:-:S02]  /*8870*/  LOP3.LUT R36, R37, 0x380, RZ, 0xc0, !PT ;  /* 0x0000038025247812 */ /* 0x000fc400078ec0ff */
[----:B------:R-:W-:Y:S02]  /*8880*/  LOP3.LUT R24, R25, 0x380, RZ, 0xc0, !PT ;  /* 0x0000038019187812 */ /* 0x000fe400078ec0ff */
[----:B------:R-:W-:Y:S01]  /*8890*/  SHF.R.U64 R9, R9, 0x3, RZ ;  /* 0x0000000309097819 */ /* 0x000fe200000012ff */
[----:B------:R-:W-:Y:S01]  /*88a0*/  UIMAD UR6, UR9, UR12, URZ ;  /* 0x0000000c090672a4 */ /* 0x000fe2000f8e023f */
[-C--:B-----5:R-:W-:Y:S01]  /*88b0*/  ISETP.GE.OR P1, PT, R8, R29.reuse, P0 ;  /* 0x0000001d0800720c */ /* 0x0a0fe20000726670 */
[----:B------:R-:W-:Y:S01]  /*88c0*/  IMAD.X R5, RZ, RZ, R21, P6 ;  /* 0x000000ffff057224 */ /* 0x000fe200030e0615 */
[----:B------:R-:W-:Y:S02]  /*88d0*/  ISETP.GE.OR P0, PT, R6, R29, P0 ;  /* 0x0000001d0600720c */ /* 0x000fe40000706670 */
[----:B------:R-:W-:Y:S02]  /*88e0*/  LOP3.LUT R6, R7, 0x380, RZ, 0xc0, !PT ;  /* 0x0000038007067812 */ /* 0x000fe400078ec0ff */
[----:B------:R-:W-:-:S02]  /*88f0*/  SHF.R.U64 R44, R44, 0x3, RZ ;  /* 0x000000032c2c7819 */ /* 0x000fc400000012ff */
[----:B------:R-:W-:Y:S02]  /*8900*/  SHF.R.U64 R36, R36, 0x3, RZ ;  /* 0x0000000324247819 */ /* 0x000fe400000012ff */
[----:B------:R-:W-:Y:S02]  /*8910*/  SHF.R.U64 R24, R24, 0x3, RZ ;  /* 0x0000000318187819 */ /* 0x000fe400000012ff */
[----:B------:R-:W-:Y:S01]  /*8920*/  LOP3.LUT R20, R9, R20, RZ, 0x3c, !PT ;  /* 0x0000001409147212 */ /* 0x000fe200078e3cff */
[----:B------:R-:W-:Y:S01]  /*8930*/  @!P1 STG.E desc[UR16][R52.64], R3 ;  /* 0x0000000334009986 */ /* 0x000fe2000c101910 */
[----:B------:R-:W-:Y:S01]  /*8940*/  SHF.R.U64 R6, R6, 0x3, RZ ;  /* 0x0000000306067819 */ /* 0x000fe200000012ff */
[--C-:B------:R-:W-:Y:S01]  /*8950*/  IMAD.X R9, RZ, RZ, R21.reuse, P2 ;  /* 0x000000ffff097224 */ /* 0x100fe200010e0615 */
[----:B------:R-:W-:Y:S01]  /*8960*/  LOP3.LUT R44, R44, R45, RZ, 0x3c, !PT ;  /* 0x0000002d2c2c7212 */ /* 0x000fe200078e3cff */
[----:B------:R0:W-:Y:S01]  /*8970*/  @!P0 STG.E desc[UR16][R52.64+0x20], R0 ;  /* 0x0000200034008986 */ /* 0x0001e2000c101910 */
[----:B------:R-:W-:Y:S01]  /*8980*/  LOP3.LUT R36, R36, R37, RZ, 0x3c, !PT ;  /* 0x0000002524247212 */ /* 0x000fe200078e3cff */
[--C-:B------:R-:W-:Y:S01]  /*8990*/  IMAD.X R45, RZ, RZ, R21.reuse, P5 ;  /* 0x000000ffff2d7224 */ /* 0x100fe200028e0615 */
[----:B------:R-:W-:Y:S01]  /*89a0*/  LOP3.LUT R24, R24, R25, RZ, 0x3c, !PT ;  /* 0x0000001918187212 */ /* 0x000fe200078e3cff */
[----:B------:R-:W-:Y:S01]  /*89b0*/  IMAD.X R25, RZ, RZ, R21, P3 ;  /* 0x000000ffff197224 */ /* 0x000fe200018e0615 */
[----:B------:R-:W-:Y:S01]  /*89c0*/  IADD3.X R37, RZ, R21, RZ, P4, !PT ;  /* 0x00000015ff257210 */ /* 0x000fe200027fe4ff */
[----:B------:R1:W5:Y:S01]  /*89d0*/  LD.E.128 R40, desc[UR16][R20.64] ;  /* 0x0000001014287980 */ /* 0x000362000c101d00 */
[--C-:B------:R-:W-:Y:S01]  /*89e0*/  SHF.R.S32.HI R31, RZ, 0x1f, R17.reuse ;  /* 0x0000001fff1f7819 */ /* 0x100fe20000011411 */
[----:B------:R-:W-:Y:S01]  /*89f0*/  IMAD.MOV.U32 R30, RZ, RZ, R17 ;  /* 0x000000ffff1e7224 */ /* 0x000fe200078e0011 */
[----:B------:R-:W-:Y:S01]  /*8a00*/  LOP3.LUT R8, R6, R7, RZ, 0x3c, !PT ;  /* 0x0000000706087212 */ /* 0x000fe200078e3cff */
[----:B------:R-:W-:Y:S01]  /*8a10*/  UIMAD UR6, UR4, UR13, UR6 ;  /* 0x0000000d040672a4 */ /* 0x000fe2000f8e0206 */
[----:B------:R-:W5:Y:S04]  /*8a20*/  LD.E.128 R32, desc[UR16][R32.64] ;  /* 0x0000001020207980 */ /* 0x000f68000c101d00 */
[----:B------:R-:W5:Y:S01]  /*8a30*/  LD.E.128 R12, desc[UR16][R12.64] ;  /* 0x000000100c0c7980 */ /* 0x000f62000c101d00 */
[----:B-1----:R-:W-:-:S03]  /*8a40*/  IMAD.U32 R21, RZ, RZ, UR12 ;  /* 0x0000000cff157e24 */ /* 0x002fc6000f8e00ff */
[----:B------:R-:W5:Y:S01]  /*8a50*/  LD.E.128 R4, desc[UR16][R4.64] ;  /* 0x0000001004047980 */ /* 0x000f62000c101d00 */
[----:B------:R-:W-:-:S03]  /*8a60*/  IMAD.WIDE.U32 R20, R21, UR4, R30 ;  /* 0x0000000415147c25 */ /* 0x000fc6000f8e001e */
[----:B------:R-:W5:Y:S01]  /*8a70*/  LD.E.128 R44, desc[UR16][R44.64] ;  /* 0x000000102c2c7980 */ /* 0x000f62000c101d00 */
[----:B------:R-:W-:Y:S01]  /*8a80*/  VIADD R21, R21, UR6 ;  /* 0x0000000615157c36 */ /* 0x000fe20008000000 */
[----:B------:R-:W-:Y:S02]  /*8a90*/  ULDC.64 UR6, c[0x0][0xae0] ;  /* 0x0002b80000067ab9 */ /* 0x000fe40000000a00 */
[----:B------:R-:W5:Y:S04]  /*8aa0*/  LD.E.128 R36, desc[UR16][R36.64] ;  /* 0x0000001024247980 */ /* 0x000f68000c101d00 */
[----:B------:R-:W5:Y:S04]  /*8ab0*/  LD.E.128 R24, desc[UR16][R24.64] ;  /* 0x0000001018187980 */ /* 0x000f68000c101d00 */
[----:B------:R-:W5:Y:S01]  /*8ac0*/  LD.E.128 R8, desc[UR16][R8.64] ;  /* 0x0000001008087980 */ /* 0x000f62000c101d00 */
[----:B------:R-:W-:Y:S01]  /*8ad0*/  IMAD R29, R22, -0x80, R29 ;  /* 0xffffff80161d7824 */ /* 0x000fe200078e021d */
[----:B------:R-:W-:Y:S01]  /*8ae0*/  @!PT LDS RZ, [RZ] ;  /* 0x00000000fffff984 */ /* 0x000fe20000000800 */
[----:B------:R-:W-:Y:S01]  /*8af0*/  @!PT LDS RZ, [RZ] ;  /* 0x00000000fffff984 */ /* 0x000fe20000000800 */
[----:B------:R-:W-:Y:S01]  /*8b00*/  @!PT LDS RZ, [RZ] ;  /* 0x00000000fffff984 */ /* 0x000fe20000000800 */
[----:B------:R-:W-:Y:S01]  /*8b10*/  @!PT LDS RZ, [RZ] ;  /* 0x00000000fffff984 */ /* 0x000fe20000000800 */
[----:B------:R1:W-:Y:S06]  /*8b20*/  MEMBAR.ALL.CTA ;  /* 0x0000000000007992 */ /* 0x0003ec0000008000 */
[----:B-1----:R-:W1:Y:S01]  /*8b30*/  FENCE.VIEW.ASYNC.S ;  /* 0x00000000000073c6 */ /* 0x002e620000000000 */
[----:B0-----:R-:W-:Y:S01]  /*8b40*/  VIADD R0, R18, 0x20 ;  /* 0x0000002012007836 */ /* 0x001fe20000000000 */
[----:B------:R-:W-:-:S02]  /*8b50*/  UIMAD UR4, UR11, UR6, URZ ;  /* 0x000000060b0472a4 */ /* 0x000fc4000f8e023f */
[----:B------:R-:W-:Y:S02]  /*8b60*/  MOV R19, UR6 ;  /* 0x0000000600137c02 */ /* 0x000fe40008000f00 */
[----:B------:R-:W-:Y:S01]  /*8b70*/  UIMAD UR4, UR15, UR7, UR4 ;  /* 0x000000070f0472a4 */ /* 0x000fe2000f8e0204 */
[-C--:B------:R-:W-:Y:S01]  /*8b80*/  ISETP.GE.AND P4, PT, R0, R29.reuse, PT ;  /* 0x0000001d0000720c */ /* 0x080fe20003f86270 */
[C---:B------:R-:W-:Y:S02]  /*8b90*/  VIADD R0, R18.reuse, 0x40 ;  /* 0x0000004012007836 */ /* 0x040fe40000000000 */
[C---:B------:R-:W-:Y:S01]  /*8ba0*/  VIADD R3, R18.reuse, 0x60 ;  /* 0x0000006012037836 */ /* 0x040fe20000000000 */
[-C--:B------:R-:W-:Y:S01]  /*8bb0*/  ISETP.GE.AND P2, PT, R18, R29.reuse, PT ;  /* 0x0000001d1200720c */ /* 0x080fe20003f46270 */
[----:B------:R-:W-:Y:S01]  /*8bc0*/  IMAD.WIDE.U32 R20, R19, UR15, R20 ;  /* 0x0000000f13147c25 */ /* 0x000fe2000f8e0014 */
[----:B------:R-:W-:Y:S01]  /*8bd0*/  ULDC.64 UR6, c[0x0][0xae8] ;  /* 0x0002ba0000067ab9 */ /* 0x000fe20000000a00 */
[----:B------:R-:W-:-:S02]  /*8be0*/  ISETP.GE.AND P0, PT, R0, R29, PT ;  /* 0x0000001d0000720c */ /* 0x000fc40003f06270 */
[----:B------:R-:W-:Y:S01]  /*8bf0*/  VIADD R21, R21, UR4 ;  /* 0x0000000415157c36 */ /* 0x000fe20008000000 */
[----:B------:R-:W-:Y:S01]  /*8c00*/  UIMAD UR4, UR14, UR6, URZ ;  /* 0x000000060e0472a4 */ /* 0x000fe2000f8e023f */
[----:B------:R-:W-:Y:S01]  /*8c10*/  ISETP.GE.AND P1, PT, R3, R29, PT ;  /* 0x0000001d0300720c */ /* 0x000fe20003f26270 */
[----:B------:R-:W-:Y:S02]  /*8c20*/  VIADD R0, R28, 0x34820 ;  /* 0x000348201c007836 */ /* 0x000fe40000000000 */
[----:B------:R-:W-:Y:S01]  /*8c30*/  IMAD.U32 R29, RZ, RZ, UR6 ;  /* 0x00000006ff1d7e24 */ /* 0x000fe2000f8e00ff */
[----:B------:R-:W-:Y:S02]  /*8c40*/  UIMAD UR4, UR61, UR7, UR4 ;  /* 0x000000073d0472a4 */ /* 0x000fe4000f8e0204 */
[----:B------:R-:W-:Y:S01]  /*8c50*/  PRMT R0, RZ, 0x654, R0 ;  /* 0x00000654ff007816 */ /* 0x000fe20000000000 */
[----:B------:R-:W-:Y:S01]  /*8c60*/  IMAD.WIDE.U32 R28, R29, UR61, R20 ;  /* 0x0000003d1d1c7c25 */ /* 0x000fe2000f8e0014 */
[----:B------:R-:W-:Y:S01]  /*8c70*/  SHF.R.S32.HI R19, RZ, 0x1f, R18 ;  /* 0x0000001fff137819 */ /* 0x000fe20000011412 */
[----:B------:R-:W-:Y:S01]  /*8c80*/  BSSY B1, `(.L_x_283) ;  /* 0x0000016000017945 */ /* 0x000fe20003800000 */
[----:B-1----:R0:W-:Y:S01]  /*8c90*/  SYNCS.ARRIVE.TRANS64.RED.A1T0 RZ, [R0+URZ], RZ ;  /* 0x000000ff00ff79a7 */ /* 0x0021e2000810043f */
[----:B------:R-:W-:-:S02]  /*8ca0*/  VIADD R53, R29, UR4 ;  /* 0x000000041d357c36 */ /* 0x000fc40008000000 */
[----:B------:R-:W-:Y:S01]  /*8cb0*/  IMAD.WIDE R22, R22, 0x80, R18 ;  /* 0x0000008016167825 */ /* 0x000fe200078e0212 */
[----:B------:R-:W-:Y:S06]  /*8cc0*/  @P2 BRA `(.L_x_284) ;  /* 0x0000000000442947 */ /* 0x000fec0003800000 */
[----:B------:R-:W-:Y:S01]  /*8cd0*/  ULDC.64 UR6, c[0x0][0xad8] ;  /* 0x0002b60000067ab9 */ /* 0x000fe20000000a00 */
[----:B------:R-:W-:Y:S01]  /*8ce0*/  IMAD.MOV.U32 R20, RZ, RZ, R28 ;  /* 0x000000ffff147224 */ /* 0x000fe200078e001c */
[----:B0-----:R-:W-:Y:S01]  /*8cf0*/  IADD3 R0, R17, 0x40, RZ ;  /* 0x0000004011007810 */ /* 0x001fe20007ffe0ff */
[----:B------:R-:W-:Y:S01]  /*8d00*/  IMAD R3, R23, UR6, RZ ;  /* 0x0000000617037c24 */ /* 0x000fe2000f8e02ff */
[----:B------:R-:W-:Y:S01]  /*8d10*/  ULDC UR4, c[0x0][0xa8c] ;  /* 0x0002a30000047ab9 */ /* 0x000fe20000000800 */
[----:B------:R-:W-:Y:S01]  /*8d20*/  IMAD.MOV.U32 R21, RZ, RZ, R53 ;  /* 0x000000ffff157224 */ /* 0x000fe200078e0035 */
[----:B------:R-:W-:Y:S01]  /*8d30*/  ISETP.GE.AND P2, PT, R17, UR4, PT ;  /* 0x0000000411007c0c */ /* 0x000fe2000bf46270 */
[----:B------:R-:W-:Y:S01]  /*8d40*/  IMAD R3, R22, UR7, R3 ;  /* 0x0000000716037c24 */ /* 0x000fe2000f8e0203 */
[----:B------:R-:W-:Y:S01]  /*8d50*/  ISETP.GE.AND P3, PT, R0, UR4, PT ;  /* 0x0000000400007c0c */ /* 0x000fe2000bf66270 */
[----:B------:R-:W-:Y:S01]  /*8d60*/  IMAD.WIDE.U32 R20, R22, UR6, R20 ;  /* 0x0000000616147c25 */ /* 0x000fe2000f8e0014 */
[----:B------:R-:W-:Y:S01]  /*8d70*/  ULDC.64 UR6, c[0x0][0xa80] ;  /* 0x0002a00000067ab9 */ /* 0x000fe20000000a00 */
[----:B------:R-:W-:-:S02]  /*8d80*/  ULDC.64 UR8, c[0x0][0x208] ;  /* 0x0000820000087ab9 */ /* 0x000fc40000000a00 */
[----:B------:R-:W-:Y:S01]  /*8d90*/  IMAD.IADD R3, R21, 0x1, R3 ;  /* 0x0000000115037824 */ /* 0x000fe200078e0203 */
[----:B------:R-:W-:-:S04]  /*8da0*/  LEA R30, P5, R20, UR6, 0x1 ;  /* 0x00000006141e7c11 */ /* 0x000fc8000f8a08ff */
[----:B------:R-:W-:-:S05]  /*8db0*/  LEA.HI.X R31, R20, UR7, R3, 0x1, P5 ;  /* 0x00000007141f7c11 */ /* 0x000fca000a8f0c03 */
[----:B-----5:R1:W-:Y:S04]  /*8dc0*/  @!P2 STG.E.128 desc[UR8][R30.64], R40 ;  /* 0x000000281e00a986 */ /* 0x0203e8000c101d08 */
[----:B------:R1:W-:Y:S02]  /*8dd0*/  @!P3 STG.E.128 desc[UR8][R30.64+0x80], R44 ;  /* 0x0000802c1e00b986 */ /* 0x0003e4000c101d08 */
.L_x_284:
[----:B------:R-:W-:Y:S05]  /*8de0*/  BSYNC B1 ;  /* 0x0000000000017941 */ /* 0x000fea0003800000 */
.L_x_283:
[----:B------:R-:W-:Y:S04]  /*8df0*/  BSSY B1, `(.L_x_285) ;  /* 0x0000015000017945 */ /* 0x000fe80003800000 */
[----:B------:R-:W-:Y:S05]  /*8e00*/  @P4 BRA `(.L_x_286) ;  /* 0x00000000004c4947 */ /* 0x000fea0003800000 */
[----:B------:R-:W-:Y:S01]  /*8e10*/  IADD3 R3, P2, R22, 0x20, RZ ;  /* 0x0000002016037810 */ /* 0x000fe20007f5e0ff */
[----:B------:R-:W-:Y:S01]  /*8e20*/  ULDC.64 UR6, c[0x0][0xad8] ;  /* 0x0002b60000067ab9 */ /* 0x000fe20000000a00 */
[----:B------:R-:W-:Y:S01]  /*8e30*/  MOV R21, R53 ;  /* 0x0000003500157202 */ /* 0x000fe20000000f00 */
[----:B------:R-:W-:Y:S01]  /*8e40*/  IMAD.MOV.U32 R20, RZ, RZ, R28 ;  /* 0x000000ffff147224 */ /* 0x000fe200078e001c */
[----:B------:R-:W-:Y:S01]  /*8e50*/  ULDC UR4, c[0x0][0xa8c] ;  /* 0x0002a30000047ab9 */ /* 0x000fe20000000800 */
[----:B0-----:R-:W-:Y:S01]  /*8e60*/  IMAD.X R0, RZ, RZ, R23, P2 ;  /* 0x000000ffff007224 */ /* 0x001fe200010e0617 */
[C---:B------:R-:W-:Y:S01]  /*8e70*/  ISETP.GE.AND P3, PT, R17.reuse, UR4, PT ;  /* 0x0000000411007c0c */ /* 0x040fe2000bf66270 */
[----:B-1----:R-:W-:Y:S01]  /*8e80*/  VIADD R30, R17, 0x40 ;  /* 0x00000040111e7836 */ /* 0x002fe20000000000 */
[----:B------:R-:W-:Y:S01]  /*8e90*/  ULDC.64 UR8, c[0x0][0x208] ;  /* 0x0000820000087ab9 */ /* 0x000fe20000000a00 */
[----:B------:R-:W-:Y:S02]  /*8ea0*/  IMAD R0, R0, UR6, RZ ;  /* 0x0000000600007c24 */ /* 0x000fe4000f8e02ff */
[----:B------:R-:W-:Y:S01]  /*8eb0*/  IMAD.WIDE.U32 R20, R3, UR6, R20 ;  /* 0x0000000603147c25 */ /* 0x000fe2000f8e0014 */
[----:B------:R-:W-:-:S03]  /*8ec0*/  ISETP.GE.AND P4, PT, R30, UR4, PT ;  /* 0x000000041e007c0c */ /* 0x000fc6000bf86270 */
[----:B------:R-:W-:Y:S01]  /*8ed0*/  IMAD R3, R3, UR7, R0 ;  /* 0x0000000703037c24 */ /* 0x000fe2000f8e0200 */
[----:B------:R-:W-:Y:S02]  /*8ee0*/  ULDC.64 UR6, c[0x0][0xa80] ;  /* 0x0002a00000067ab9 */ /* 0x000fe40000000a00 */
[----:B------:R-:W-:Y:S01]  /*8ef0*/  LEA R30, P2, R20, UR6, 0x1 ;  /* 0x00000006141e7c11 */ /* 0x000fe2000f8408ff */
[----:B------:R-:W-:-:S05]  /*8f00*/  IMAD.IADD R3, R21, 0x1, R3 ;  /* 0x0000000115037824 */ /* 0x000fca00078e0203 */
[----:B------:R-:W-:-:S05]  /*8f10*/  LEA.HI.X R31, R20, UR7, R3, 0x1, P2 ;  /* 0x00000007141f7c11 */ /* 0x000fca00090f0c03 */
[----:B-----5:R2:W-:Y:S04]  /*8f20*/  @!P3 STG.E.128 desc[UR8][R30.64], R32 ;  /* 0x000000201e00b986 */ /* 0x0205e8000c101d08 */
[----:B------:R2:W-:Y:S02]  /*8f30*/  @!P4 STG.E.128 desc[UR8][R30.64+0x80], R36 ;  /* 0x000080241e00c986 */ /* 0x0005e4000c101d08 */
.L_x_286:
[----:B------:R-:W-:Y:S05]  /*8f40*/  BSYNC B1 ;  /* 0x0000000000017941 */ /* 0x000fea0003800000 */
.L_x_285:
[----:B------:R-:W-:Y:S04]  /*8f50*/  BSSY B1, `(.L_x_287) ;  /* 0x0000015000017945 */ /* 0x000fe80003800000 */
[----:B------:R-:W-:Y:S05]  /*8f60*/  @P0 BRA `(.L_x_288) ;  /* 0x00000000004c0947 */ /* 0x000fea0003800000 */
[----:B------:R-:W-:Y:S01]  /*8f70*/  IADD3 R3, P0, R22, 0x40, RZ ;  /* 0x0000004016037810 */ /* 0x000fe20007f1e0ff */
[----:B------:R-:W-:Y:S01]  /*8f80*/  ULDC.64 UR6, c[0x0][0xad8] ;  /* 0x0002b60000067ab9 */ /* 0x000fe20000000a00 */
[----:B------:R-:W-:Y:S01]  /*8f90*/  IMAD.MOV.U32 R20, RZ, RZ, R28 ;  /* 0x000000ffff147224 */ /* 0x000fe200078e001c */
[----:B------:R-:W-:Y:S01]  /*8fa0*/  ULDC UR4, c[0x0][0xa8c] ;  /* 0x0002a30000047ab9 */ /* 0x000fe20000000800 */
[----:B------:R-:W-:Y:S01]  /*8fb0*/  IMAD.MOV.U32 R21, RZ, RZ, R53 ;  /* 0x000000ffff157224 */ /* 0x000fe200078e0035 */
[C---:B------:R-:W-:Y:S01]  /*8fc0*/  ISETP.GE.AND P2, PT, R17.reuse, UR4, PT ;  /* 0x0000000411007c0c */ /* 0x040fe2000bf46270 */
[----:B0-----:R-:W-:Y:S01]  /*8fd0*/  IMAD.X R0, RZ, RZ, R23, P0 ;  /* 0x000000ffff007224 */ /* 0x001fe200000e0617 */
[----:B------:R-:W-:Y:S01]  /*8fe0*/  ULDC.64 UR8, c[0x0][0x208] ;  /* 0x0000820000087ab9 */ /* 0x000fe20000000a00 */
[----:B-12---:R-:W-:Y:S02]  /*8ff0*/  VIADD R30, R17, 0x40 ;  /* 0x00000040111e7836 */ /* 0x006fe40000000000 */
[----:B------:R-:W-:-:S02]  /*9000*/  IMAD R0, R0, UR6, RZ ;  /* 0x0000000600007c24 */ /* 0x000fc4000f8e02ff */
        /* <DEDUP_REMOVED lines=9> */
.L_x_288:
[----:B------:R-:W-:Y:S05]  /*90a0*/  BSYNC B1 ;  /* 0x0000000000017941 */ /* 0x000fea0003800000 */
.L_x_287:
[----:B------:R-:W-:Y:S05]  /*90b0*/  @P1 BRA `(.L_x_289) ;  /* 0x0000000c00301947 */ /* 0x000fea0003800000 */
[----:B------:R-:W-:Y:S01]  /*90c0*/  IADD3 R3, P0, R22, 0x60, RZ ;  /* 0x0000006016037810 */ /* 0x000fe20007f1e0ff */
[----:B------:R-:W-:Y:S01]  /*90d0*/  ULDC.64 UR6, c[0x0][0xad8] ;  /* 0x0002b60000067ab9 */ /* 0x000fe20000000a00 */
[----:B---3-5:R-:W-:Y:S01]  /*90e0*/  IMAD.MOV.U32 R12, RZ, RZ, R28 ;  /* 0x000000ffff0c7224 */ /* 0x028fe200078e001c */
[----:B------:R-:W-:Y:S01]  /*90f0*/  ULDC UR4, c[0x0][0xa8c] ;  /* 0x0002a30000047ab9 */ /* 0x000fe20000000800 */
[----:B------:R-:W-:Y:S01]  /*9100*/  IADD3.X R22, RZ, R23, RZ, P0, !PT ;  /* 0x00000017ff167210 */ /* 0x000fe200007fe4ff */
[----:B------:R-:W-:Y:S01]  /*9110*/  IMAD.MOV.U32 R13, RZ, RZ, R53 ;  /* 0x000000ffff0d7224 */ /* 0x000fe200078e0035 */
[C---:B------:R-:W-:Y:S01]  /*9120*/  ISETP.GE.AND P1, PT, R17.reuse, UR4, PT ;  /* 0x0000000411007c0c */ /* 0x040fe2000bf26270 */
[----:B0-----:R-:W-:Y:S01]  /*9130*/  VIADD R0, R17, 0x40 ;  /* 0x0000004011007836 */ /* 0x001fe20000000000 */
[----:B------:R-:W-:Y:S01]  /*9140*/  ULDC.64 UR8, c[0x0][0x208] ;  /* 0x0000820000087ab9 */ /* 0x000fe20000000a00 */
[----:B------:R-:W-:Y:S02]  /*9150*/  IMAD R22, R22, UR6, RZ ;  /* 0x0000000616167c24 */ /* 0x000fe4000f8e02ff */
[----:B------:R-:W-:-:S04]  /*9160*/  IMAD.WIDE.U32 R12, R3, UR6, R12 ;  /* 0x00000006030c7c25 */ /* 0x000fc8000f8e000c */
[----:B------:R-:W-:Y:S01]  /*9170*/  IMAD R3, R3, UR7, R22 ;  /* 0x0000000703037c24 */ /* 0x000fe2000f8e0216 */
[----:B------:R-:W-:Y:S02]  /*9180*/  ULDC.64 UR6, c[0x0][0xa80] ;  /* 0x0002a00000067ab9 */ /* 0x000fe40000000a00 */
[----:B------:R-:W-:Y:S01]  /*9190*/  LEA R14, P0, R12, UR6, 0x1 ;  /* 0x000000060c0e7c11 */ /* 0x000fe2000f8008ff */
[----:B------:R-:W-:-:S05]  /*91a0*/  IMAD.IADD R3, R13, 0x1, R3 ;  /* 0x000000010d037824 */ /* 0x000fca00078e0203 */
[----:B------:R-:W-:Y:S02]  /*91b0*/  LEA.HI.X R15, R12, UR7, R3, 0x1, P0 ;  /* 0x000000070c0f7c11 */ /* 0x000fe400080f0c03 */
[----:B------:R-:W-:-:S03]  /*91c0*/  ISETP.GE.AND P0, PT, R0, UR4, PT ;  /* 0x0000000400007c0c */ /* 0x000fc6000bf06270 */
[----:B------:R4:W-:Y:S10]  /*91d0*/  @!P1 STG.E.128 desc[UR8][R14.64], R4 ;  /* 0x000000040e009986 */ /* 0x0009f4000c101d08 */
[----:B------:R-:W-:Y:S05]  /*91e0*/  @P0 BRA `(.L_x_289) ;  /* 0x0000000800e40947 */ /* 0x000fea0003800000 */
[----:B------:R-:W-:Y:S02]  /*91f0*/  ULDC.64 UR6, c[0x0][0x208] ;  /* 0x0000820000067ab9 */ /* 0x000fe40000000a00 */
[----:B------:R0:W-:Y:S01]  /*9200*/  STG.E.128 desc[UR6][R14.64+0x80], R8 ;  /* 0x000080080e007986 */ /* 0x0001e2000c101d06 */
[----:B------:R-:W-:Y:S05]  /*9210*/  BRA `(.L_x_289) ;  /* 0x0000000800d87947 */ /* 0x000fea0003800000 */
.L_x_281:
[----:B------:R-:W-:Y:S01]  /*9220*/  R2UR UR4, R184 ;  /* 0x00000000b80472ca */ /* 0x000fe200000e0000 */
[----:B------:R-:W-:Y:S01]  /*9230*/  USHF.L.U32 UR8, UR61, 0x2, URZ ;  /* 0x000000023d087899 */ /* 0x000fe2000800063f */
[----:B------:R-:W-:Y:S01]  /*9240*/  MOV R9, RZ ;  /* 0x000000ff00097202 */ /* 0x000fe20000000f00 */
[----:B------:R-:W-:Y:S01]  /*9250*/  ULDC.64 UR6, c[0x0][0xbd8] ;  /* 0x0002f60000067ab9 */ /* 0x000fe20000000a00 */
[----:B------:R-:W-:Y:S01]  /*9260*/  ULDC.64 UR10, c[0x0][0x208] ;  /* 0x00008200000a7ab9 */ /* 0x000fe20000000a00 */
[----:B------:R-:W-:-:S04]  /*9270*/  UISETP.NE.U32.AND UP0, UPT, UR6, URZ, UPT ;  /* 0x0000003f0600728c */ /* 0x000fc8000bf05070 */
[----:B------:R-:W-:-:S04]  /*9280*/  UISETP.NE.AND.EX UP0, UPT, UR7, URZ, UPT, UP0 ;  /* 0x0000003f0700728c */ /* 0x000fc8000bf05300 */
[----:B------:R-:W-:Y:S02]  /*9290*/  USHF.L.U64.HI UR9, UR61, 0x2, UR4 ;  /* 0x000000023d097899 */ /* 0x000fe40008010204 */
[----:B------:R-:W-:Y:S01]  /*92a0*/  UIADD3 UR4, UP1, UR8, UR6, URZ ;  /* 0x0000000608047290 */ /* 0x000fe2000ff3e03f */
[----:B------:R-:W0:Y:S01]  /*92b0*/  LDC R3, c[0x0][0xa88] ;  /* 0x0002a200ff037b82 */ /* 0x000e220000000800 */
[----:B------:R-:W-:Y:S02]  /*92c0*/  PLOP3.LUT P1, PT, PT, PT, UP0, 0x80, 0x0 ;  /* 0x000000000000781c */ /* 0x000fe40003f2f008 */
[----:B------:R-:W-:Y:S02]  /*92d0*/  UIADD3.X UR6, UR9, UR7, URZ, UP1, !UPT ;  /* 0x0000000709067290 */ /* 0x000fe40008ffe43f */
[----:B------:R-:W-:-:S04]  /*92e0*/  IMAD.U32 R4, RZ, RZ, UR4 ;  /* 0x00000004ff047e24 */ /* 0x000fc8000f8e00ff */
[----:B------:R-:W-:Y:S01]  /*92f0*/  IMAD.U32 R5, RZ, RZ, UR6 ;  /* 0x00000006ff057e24 */ /* 0x000fe2000f8e00ff */
[----:B------:R-:W-:Y:S02]  /*9300*/  ULDC.64 UR6, c[0x0][0xbe0] ;  /* 0x0002f80000067ab9 */ /* 0x000fe40000000a00 */
[----:B------:R-:W-:Y:S02]  /*9310*/  UISETP.NE.U32.AND UP1, UPT, UR6, URZ, UPT ;  /* 0x0000003f0600728c */ /* 0x000fe4000bf25070 */
[----:B------:R1:W5:Y:S02]  /*9320*/  @P1 LDG.E R9, desc[UR10][R4.64] ;  /* 0x0000000a04091981 */ /* 0x000364000c1e1900 */
[----:B------:R-:W-:-:S06]  /*9330*/  UISETP.NE.AND.EX UP1, UPT, UR7, URZ, UPT, UP1 ;  /* 0x0000003f0700728c */ /* 0x000fcc000bf25310 */
[----:B------:R-:W-:-:S05]  /*9340*/  PLOP3.LUT P2, PT, PT, PT, UP1, 0x80, 0x0 ;  /* 0x000000000000781c */ /* 0x000fca0003f4f018 */
[----:B------:R-:W-:-:S04]  /*9350*/  @UP1 UIADD3 UR6, UP2, UR8, UR6, URZ ;  /* 0x0000000608061290 */ /* 0x000fc8000ff5e03f */
[----:B------:R-:W-:Y:S02]  /*9360*/  @UP1 UIADD3.X UR7, UR9, UR7, URZ, UP2, !UPT ;  /* 0x0000000709071290 */ /* 0x000fe400097fe43f */
[----:B------:R-:W-:-:S04]  /*9370*/  IMAD.U32 R6, RZ, RZ, UR6 ;  /* 0x00000006ff067e24 */ /* 0x000fc8000f8e00ff */
[----:B------:R-:W-:Y:S01]  /*9380*/  IMAD.U32 R7, RZ, RZ, UR7 ;  /* 0x00000007ff077e24 */ /* 0x000fe2000f8e00ff */
[----:B------:R-:W-:-:S04]  /*9390*/  ISETP.GE.AND P0, PT, R192, 0x80, PT ;  /* 0x00000080c000780c */ /* 0x000fc80003f06270 */
[----:B0-----:R1:W5:Y:S01]  /*93a0*/  @P2 LDG.E R3, desc[UR10][R6.64] ;  /* 0x0000000a06032981 */ /* 0x001362000c1e1900 */
[----:B------:R-:W-:Y:S08]  /*93b0*/  @P2 BRA `(.L_x_290) ;  /* 0x0000000000142947 */ /* 0x000ff00003800000 */
[----:B------:R-:W-:Y:S05]  /*93c0*/  @!P1 BRA `(.L_x_290) ;  /* 0x0000000000109947 */ /* 0x000fea0003800000 */
[----:B------:R-:W-:Y:S02]  /*93d0*/  ULDC.64 UR6, c[0x0][0x208] ;  /* 0x0000820000067ab9 */ /* 0x000fe40000000a00 */
[----:B------:R-:W2:Y:S04]  /*93e0*/  LDG.E R0, desc[UR6][R4.64] ;  /* 0x0000000604007981 */ /* 0x000ea8000c1e1900 */
[----:B-----5:R-:W2:Y:S02]  /*93f0*/  LDG.E R3, desc[UR6][R4.64+0x4] ;  /* 0x0000040604037981 */ /* 0x020ea4000c1e1900 */
[----:B--2---:R-:W-:-:S07]  /*9400*/  IMAD.IADD R3, R3, 0x1, -R0 ;  /* 0x0000000103037824 */ /* 0x004fce00078e0a00 */
.L_x_290:
[----:B------:R-:W-:Y:S01]  /*9410*/  R2UR UR6, R23 ;  /* 0x00000000170672ca */ /* 0x000fe200000e0000 */
[----:B------:R-:W-:Y:S01]  /*9420*/  USEL UR61, UR61, URZ, !UP0 ;  /* 0x0000003f3d3d7287 */ /* 0x000fe2000c000000 */
[----:B------:R-:W-:Y:S01]  /*9430*/  R2UR UR4, R184 ;  /* 0x00000000b80472ca */ /* 0x000fe200000e0000 */
[----:B------:R-:W-:Y:S01]  /*9440*/  BSSY B1, `(.L_x_291) ;  /* 0x0000020000017945 */ /* 0x000fe20003800000 */
[----:B------:R-:W-:Y:S02]  /*9450*/  SHF.R.S32.HI R10, RZ, 0x1f, R17 ;  /* 0x0000001fff0a7819 */ /* 0x000fe40000011411 */
[----:B-----5:R-:W-:-:S07]  /*9460*/  SHF.R.S32.HI R8, RZ, 0x1f, R9 ;  /* 0x0000001fff087819 */ /* 0x020fce0000011409 */
[----:B------:R-:W-:Y:S02]  /*9470*/  USHF.R.S32.HI UR7, URZ, 0x1f, UR6 ;  /* 0x0000001f3f077899 */ /* 0x000fe40008011406 */
[----:B------:R-:W-:Y:S01]  /*9480*/  USEL UR8, UR4, URZ, !UP0 ;  /* 0x0000003f04087287 */ /* 0x000fe2000c000000 */
[----:B------:R-:W-:Y:S11]  /*9490*/  @P0 BRA `(.L_x_292) ;  /* 0x0000000000680947 */ /* 0x000ff60003800000 */
[----:B------:R-:W0:Y:S02]  /*94a0*/  S2R R0, SR_TID.X ;  /* 0x0000000000007919 */ /* 0x000e240000002100 */
[----:B0-----:R-:W-:-:S04]  /*94b0*/  IMAD R0, R22, 0x80, R0 ;  /* 0x0000008016007824 */ /* 0x001fc800078e0200 */
[----:B------:R-:W-:-:S05]  /*94c0*/  VIADD R0, R0, 0xffffff80 ;  /* 0xffffff8000007836 */ /* 0x000fca0000000000 */
[----:B------:R-:W-:-:S13]  /*94d0*/  ISETP.GE.AND P0, PT, R0, R3, PT ;  /* 0x000000030000720c */ /* 0x000fda0003f06270 */
[----:B------:R-:W-:Y:S05]  /*94e0*/  @P0 BRA `(.L_x_292) ;  /* 0x0000000000540947 */ /* 0x000fea0003800000 */
[----:B------:R-:W-:Y:S01]  /*94f0*/  R2UR UR6, R23 ;  /* 0x00000000170672ca */ /* 0x000fe200000e0000 */
[----:B------:R-:W-:Y:S01]  /*9500*/  ULDC.64 UR10, c[0x0][0xb70] ;  /* 0x0002dc00000a7ab9 */ /* 0x000fe20000000a00 */
[C---:B-1----:R-:W-:Y:S01]  /*9510*/  IADD3 R4, P0, R0.reuse, R9, RZ ;  /* 0x0000000900047210 */ /* 0x042fe20007f1e0ff */
[----:B------:R-:W-:Y:S02]  /*9520*/  UIMAD UR4, UR7, UR10, URZ ;  /* 0x0000000a070472a4 */ /* 0x000fe4000f8e023f */
[----:B------:R-:W-:Y:S01]  /*9530*/  IMAD.U32 R7, RZ, RZ, UR10 ;  /* 0x0000000aff077e24 */ /* 0x000fe2000f8e00ff */
[----:B------:R-:W-:Y:S01]  /*9540*/  ULDC.64 UR12, c[0x0][0x208] ;  /* 0x00008200000c7ab9 */ /* 0x000fe20000000a00 */
[----:B------:R-:W-:-:S06]  /*9550*/  LEA.HI.X.SX32 R5, R0, R8, 0x1, P0 ;  /* 0x0000000800057211 */ /* 0x000fcc00000f0eff */
[----:B------:R-:W-:Y:S02]  /*9560*/  UIMAD UR4, UR6, UR11, UR4 ;  /* 0x0000000b060472a4 */ /* 0x000fe4000f8e0204 */
[----:B------:R-:W-:Y:S01]  /*9570*/  IMAD.WIDE.U32 R4, R7, UR6, R4 ;  /* 0x0000000607047c25 */ /* 0x000fe2000f8e0004 */
[----:B------:R-:W-:Y:S02]  /*9580*/  ULDC.64 UR10, c[0x0][0xb78] ;  /* 0x0002de00000a7ab9 */ /* 0x000fe40000000a00 */
[----:B------:R-:W-:Y:S02]  /*9590*/  UIMAD UR6, UR8, UR10, URZ ;  /* 0x0000000a080672a4 */ /* 0x000fe4000f8e023f */
[----:B------:R-:W-:Y:S01]  /*95a0*/  IADD3 R5, R5, UR4, RZ ;  /* 0x0000000405057c10 */ /* 0x000fe2000fffe0ff */
[----:B------:R-:W-:Y:S01]  /*95b0*/  IMAD.U32 R7, RZ, RZ, UR10 ;  /* 0x0000000aff077e24 */ /* 0x000fe2000f8e00ff */
[----:B------:R-:W-:-:S03]  /*95c0*/  UIMAD UR6, UR61, UR11, UR6 ;  /* 0x0000000b3d0672a4 */ /* 0x000fc6000f8e0206 */
[----:B------:R-:W-:Y:S01]  /*95d0*/  IMAD.WIDE.U32 R4, R7, UR61, R4 ;  /* 0x0000003d07047c25 */ /* 0x000fe2000f8e0004 */
[----:B------:R-:W-:-:S03]  /*95e0*/  ULDC.64 UR10, c[0x0][0xb40] ;  /* 0x0002d000000a7ab9 */ /* 0x000fc60000000a00 */
[----:B------:R-:W-:Y:S01]  /*95f0*/  VIADD R5, R5, UR6 ;  /* 0x0000000605057c36 */ /* 0x000fe20008000000 */
[----:B------:R-:W-:-:S04]  /*9600*/  LEA R6, P0, R4, UR10, 0x2 ;  /* 0x0000000a04067c11 */ /* 0x000fc8000f8010ff */
[----:B------:R-:W-:Y:S01]  /*9610*/  LEA.HI.X R7, R4, UR11, R5, 0x2, P0 ;  /* 0x0000000b04077c11 */ /* 0x000fe200080f1405 */
[----:B------:R-:W-:-:S05]  /*9620*/  IMAD.MOV.U32 R5, RZ, RZ, -0x800000 ;  /* 0xff800000ff057424 */ /* 0x000fca00078e00ff */
[----:B------:R0:W-:Y:S03]  /*9630*/  STG.E desc[UR12][R6.64], R5 ;  /* 0x0000000506007986 */ /* 0x0001e6000c10190c */
.L_x_292:
[----:B------:R-:W-:Y:S05]  /*9640*/  BSYNC B1 ;  /* 0x0000000000017941 */ /* 0x000fea0003800000 */
.L_x_291:
[----:B------:R-:W-:Y:S01]  /*9650*/  R2UR UR6, R23 ;  /* 0x00000000170672ca */ /* 0x000fe200000e0000 */
[----:B------:R-:W-:Y:S01]  /*9660*/  ULDC.64 UR10, c[0x0][0xaa0] ;  /* 0x0002a800000a7ab9 */ /* 0x000fe20000000a00 */
[----:B-1----:R-:W-:Y:S01]  /*9670*/  IMAD.MOV.U32 R4, RZ, RZ, R17 ;  /* 0x000000ffff047224 */ /* 0x002fe200078e0011 */
[----:B------:R-:W-:Y:S01]  /*9680*/  BSSY B1, `(.L_x_293) ;  /* 0x000002f000017945 */ /* 0x000fe20003800000 */
[----:B0-----:R-:W-:Y:S02]  /*9690*/  IMAD.MOV.U32 R5, RZ, RZ, R10 ;  /* 0x000000ffff057224 */ /* 0x001fe400078e000a */
[----:B------:R-:W-:Y:S02]  /*96a0*/  IMAD R0, R8, UR10, RZ ;  /* 0x0000000a08007c24 */ /* 0x000fe4000f8e02ff */
[----:B------:R-:W-:-:S04]  /*96b0*/  IMAD.WIDE.U32 R4, R9, UR10, R4 ;  /* 0x0000000a09047c25 */ /* 0x000fc8000f8e0004 */
[----:B------:R-:W-:Y:S01]  /*96c0*/  IMAD R9, R9, UR11, R0 ;  /* 0x0000000b09097c24 */ /* 0x000fe2000f8e0200 */
[----:B------:R-:W-:Y:S01]  /*96d0*/  ULDC.64 UR10, c[0x0][0xae0] ;  /* 0x0002b800000a7ab9 */ /* 0x000fe20000000a00 */
[----:B------:R-:W-:Y:S01]  /*96e0*/  IMAD R3, R22, -0x80, R3 ;  /* 0xffffff8016037824 */ /* 0x000fe200078e0203 */
[----:B------:R-:W-:Y:S02]  /*96f0*/  UIMAD UR4, UR7, UR10, URZ ;  /* 0x0000000a070472a4 */ /* 0x000fe4000f8e023f */
[----:B------:R-:W-:Y:S01]  /*9700*/  MOV R7, UR10 ;  /* 0x0000000a00077c02 */ /* 0x000fe20008000f00 */
[----:B------:R-:W-:Y:S01]  /*9710*/  IMAD.IADD R5, R5, 0x1, R9 ;  /* 0x0000000105057824 */ /* 0x000fe200078e0209 */
[----:B------:R-:W-:Y:S01]  /*9720*/  SHF.R.S32.HI R9, RZ, 0x1f, R18 ;  /* 0x0000001fff097819 */ /* 0x000fe20000011412 */
[----:B------:R-:W-:Y:S01]  /*9730*/  UIMAD UR4, UR6, UR11, UR4 ;  /* 0x0000000b060472a4 */ /* 0x000fe2000f8e0204 */
[----:B------:R-:W-:Y:S01]  /*9740*/  ISETP.GE.AND P2, PT, R18, R3, PT ;  /* 0x000000031200720c */ /* 0x000fe20003f46270 */
[----:B------:R-:W-:Y:S01]  /*9750*/  IMAD.WIDE.U32 R4, R7, UR6, R4 ;  /* 0x0000000607047c25 */ /* 0x000fe2000f8e0004 */
[----:B------:R-:W-:-:S03]  /*9760*/  ULDC.64 UR6, c[0x0][0xae8] ;  /* 0x0002ba0000067ab9 */ /* 0x000fc60000000a00 */
[----:B------:R-:W-:Y:S02]  /*9770*/  VIADD R6, R18, 0x40 ;  /* 0x0000004012067836 */ /* 0x000fe40000000000 */
[----:B------:R-:W-:Y:S01]  /*9780*/  VIADD R5, R5, UR4 ;  /* 0x0000000405057c36 */ /* 0x000fe20008000000 */
[----:B------:R-:W-:Y:S02]  /*9790*/  UIMAD UR4, UR8, UR6, URZ ;  /* 0x00000006080472a4 */ /* 0x000fe4000f8e023f */
[----:B------:R-:W-:Y:S01]  /*97a0*/  IMAD.U32 R7, RZ, RZ, UR6 ;  /* 0x00000006ff077e24 */ /* 0x000fe2000f8e00ff */
[----:B------:R-:W-:Y:S01]  /*97b0*/  ISETP.GE.AND P1, PT, R6, R3, PT ;  /* 0x000000030600720c */ /* 0x000fe20003f26270 */
[----:B------:R-:W-:Y:S01]  /*97c0*/  VIADD R0, R18, 0x20 ;  /* 0x0000002012007836 */ /* 0x000fe20000000000 */
[----:B------:R-:W-:Y:S02]  /*97d0*/  UIMAD UR4, UR61, UR7, UR4 ;  /* 0x000000073d0472a4 */ /* 0x000fe4000f8e0204 */
[----:B------:R-:W-:-:S02]  /*97e0*/  IMAD.WIDE.U32 R6, R7, UR61, R4 ;  /* 0x0000003d07067c25 */ /* 0x000fc4000f8e0004 */
[----:B------:R-:W-:Y:S02]  /*97f0*/  ISETP.GE.AND P3, PT, R0, R3, PT ;  /* 0x000000030000720c */ /* 0x000fe40003f66270 */
[----:B------:R-:W-:Y:S01]  /*9800*/  VIADD R0, R18, 0x60 ;  /* 0x0000006012007836 */ /* 0x000fe20000000000 */
[----:B------:R-:W-:Y:S01]  /*9810*/  IADD3 R11, R7, UR4, RZ ;  /* 0x00000004070b7c10 */ /* 0x000fe2000fffe0ff */
[----:B------:R-:W-:-:S03]  /*9820*/  IMAD.MOV.U32 R8, RZ, RZ, R18 ;  /* 0x000000ffff087224 */ /* 0x000fc600078e0012 */
[----:B------:R-:W-:Y:S01]  /*9830*/  ISETP.GE.AND P0, PT, R0, R3, PT ;  /* 0x000000030000720c */ /* 0x000fe20003f06270 */
[----:B------:R-:W-:Y:S01]  /*9840*/  IMAD.WIDE R8, R22, 0x80, R8 ;  /* 0x0000008016087825 */ /* 0x000fe200078e0208 */
[----:B------:R-:W-:Y:S11]  /*9850*/  @P2 BRA `(.L_x_294) ;  /* 0x0000000000442947 */ /* 0x000ff60003800000 */
[----:B------:R-:W-:Y:S01]  /*9860*/  ULDC.64 UR6, c[0x0][0xad8] ;  /* 0x0002b60000067ab9 */ /* 0x000fe20000000a00 */
[----:B------:R-:W-:Y:S01]  /*9870*/  VIADD R0, R17, 0x40 ;  /* 0x0000004011007836 */ /* 0x000fe20000000000 */
[----:B------:R-:W-:Y:S01]  /*9880*/  ULDC UR4, c[0x0][0xa8c] ;  /* 0x0002a30000047ab9 */ /* 0x000fe20000000800 */
[----:B------:R-:W-:Y:S01]  /*9890*/  IMAD R3, R9, UR6, RZ ;  /* 0x0000000609037c24 */ /* 0x000fe2000f8e02ff */
[----:B------:R-:W-:Y:S01]  /*98a0*/  ISETP.GE.AND P4, PT, R17, UR4, PT ;  /* 0x0000000411007c0c */ /* 0x000fe2000bf86270 */
[----:B------:R-:W-:Y:S01]  /*98b0*/  IMAD.MOV.U32 R4, RZ, RZ, R6 ;  /* 0x000000ffff047224 */ /* 0x000fe200078e0006 */
[----:B------:R-:W-:Y:S01]  /*98c0*/  ISETP.GE.AND P5, PT, R0, UR4, PT ;  /* 0x0000000400007c0c */ /* 0x000fe2000bfa6270 */
[----:B------:R-:W-:Y:S01]  /*98d0*/  IMAD.MOV.U32 R5, RZ, RZ, R11 ;  /* 0x000000ffff057224 */ /* 0x000fe200078e000b */
[----:B------:R-:W-:Y:S01]  /*98e0*/  ULDC.64 UR8, c[0x0][0x208] ;  /* 0x0000820000087ab9 */ /* 0x000fe20000000a00 */
[C---:B------:R-:W-:Y:S02]  /*98f0*/  IMAD R3, R8.reuse, UR7, R3 ;  /* 0x0000000708037c24 */ /* 0x040fe4000f8e0203 */
[----:B------:R-:W-:Y:S01]  /*9900*/  IMAD.WIDE.U32 R4, R8, UR6, R4 ;  /* 0x0000000608047c25 */ /* 0x000fe2000f8e0004 */
[----:B------:R-:W-:-:S03]  /*9910*/  ULDC.64 UR6, c[0x0][0xa80] ;  /* 0x0002a00000067ab9 */ /* 0x000fc60000000a00 */
[----:B------:R-:W-:Y:S01]  /*9920*/  IMAD.IADD R3, R5, 0x1, R3 ;  /* 0x0000000105037824 */ /* 0x000fe200078e0203 */
[----:B------:R-:W-:-:S04]  /*9930*/  LEA R12, P2, R4, UR6, 0x1 ;  /* 0x00000006040c7c11 */ /* 0x000fc8000f8408ff */
[----:B------:R-:W-:-:S05]  /*9940*/  LEA.HI.X R13, R4, UR7, R3, 0x1, P2 ;  /* 0x00000007040d7c11 */ /* 0x000fca00090f0c03 */
[----:B------:R0:W-:Y:S04]  /*9950*/  @!P4 STG.E.128 desc[UR8][R12.64], RZ ;  /* 0x000000ff0c00c986 */ /* 0x0001e8000c101d08 */
[----:B------:R0:W-:Y:S02]  /*9960*/  @!P5 STG.E.128 desc[UR8][R12.64+0x80], RZ ;  /* 0x000080ff0c00d986 */ /* 0x0001e4000c101d08 */
.L_x_294:
[----:B------:R-:W-:Y:S05]  /*9970*/  BSYNC B1 ;  /* 0x0000000000017941 */ /* 0x000fea0003800000 */
.L_x_293:
[----:B------:R-:W-:Y:S04]  /*9980*/  BSSY B1, `(.L_x_295) ;  /* 0x0000015000017945 */ /* 0x000fe80003800000 */
[----:B------:R-:W-:Y:S05]  /*9990*/  @P3 BRA `(.L_x_296) ;  /* 0x00000000004c3947 */ /* 0x000fea0003800000 */
[----:B------:R-:W-:Y:S01]  /*99a0*/  IADD3 R3, P2, R8, 0x20, RZ ;  /* 0x0000002008037810 */ /* 0x000fe20007f5e0ff */
[----:B------:R-:W-:Y:S01]  /*99b0*/  ULDC.64 UR6, c[0x0][0xad8] ;  /* 0x0002b60000067ab9 */ /* 0x000fe20000000a00 */
[----:B------:R-:W-:Y:S01]  /*99c0*/  MOV R4, R6 ;  /* 0x0000000600047202 */ /* 0x000fe20000000f00 */
[----:B------:R-:W-:Y:S01]  /*99d0*/  IMAD.MOV.U32 R5, RZ, RZ, R11 ;  /* 0x000000ffff057224 */ /* 0x000fe200078e000b */
[----:B------:R-:W-:Y:S01]  /*99e0*/  ULDC UR4, c[0x0][0xa8c] ;  /* 0x0002a30000047ab9 */ /* 0x000fe20000000800 */
[----:B------:R-:W-:Y:S01]  /*99f0*/  IMAD.X R0, RZ, RZ, R9, P2 ;  /* 0x000000ffff007224 */ /* 0x000fe200010e0609 */
[C---:B------:R-:W-:Y:S01]  /*9a00*/  ISETP.GE.AND P3, PT, R17.reuse, UR4, PT ;  /* 0x0000000411007c0c */ /* 0x040fe2000bf66270 */
[----:B------:R-:W-:Y:S01]  /*9a10*/  VIADD R10, R17, 0x40 ;  /* 0x00000040110a7836 */ /* 0x000fe20000000000 */
[----:B------:R-:W-:Y:S01]  /*9a20*/  ULDC.64 UR8, c[0x0][0x208] ;  /* 0x0000820000087ab9 */ /* 0x000fe20000000a00 */
[----:B------:R-:W-:Y:S02]  /*9a30*/  IMAD R0, R0, UR6, RZ ;  /* 0x0000000600007c24 */ /* 0x000fe4000f8e02ff */
[----:B------:R-:W-:Y:S01]  /*9a40*/  IMAD.WIDE.U32 R4, R3, UR6, R4 ;  /* 0x0000000603047c25 */ /* 0x000fe2000f8e0004 */
[----:B------:R-:W-:-:S03]  /*9a50*/  ISETP.GE.AND P4, PT, R10, UR4, PT ;  /* 0x000000040a007c0c */ /* 0x000fc6000bf86270 */
[----:B------:R-:W-:Y:S01]  /*9a60*/  IMAD R3, R3, UR7, R0 ;  /* 0x0000000703037c24 */ /* 0x000fe2000f8e0200 */
[----:B------:R-:W-:Y:S02]  /*9a70*/  ULDC.64 UR6, c[0x0][0xa80] ;  /* 0x0002a00000067ab9 */ /* 0x000fe40000000a00 */
[----:B0-----:R-:W-:Y:S01]  /*9a80*/  LEA R12, P2, R4, UR6, 0x1 ;  /* 0x00000006040c7c11 */ /* 0x001fe2000f8408ff */
[----:B------:R-:W-:-:S05]  /*9a90*/  IMAD.IADD R3, R5, 0x1, R3 ;  /* 0x0000000105037824 */ /* 0x000fca00078e0203 */
[----:B------:R-:W-:-:S05]  /*9aa0*/  LEA.HI.X R13, R4, UR7, R3, 0x1, P2 ;  /* 0x00000007040d7c11 */ /* 0x000fca00090f0c03 */
[----:B------:R1:W-:Y:S04]  /*9ab0*/  @!P3 STG.E.128 desc[UR8][R12.64], RZ ;  /* 0x000000ff0c00b986 */ /* 0x0003e8000c101d08 */
[----:B------:R1:W-:Y:S02]  /*9ac0*/  @!P4 STG.E.128 desc[UR8][R12.64+0x80], RZ ;  /* 0x000080ff0c00c986 */ /* 0x0003e4000c101d08 */
.L_x_296:
[----:B------:R-:W-:Y:S05]  /*9ad0*/  BSYNC B1 ;  /* 0x0000000000017941 */ /* 0x000fea0003800000 */
.L_x_295:
        /* <DEDUP_REMOVED lines=8> */
[----:B------:R-:W-:Y:S01]  /*9b60*/  IMAD.X R0, RZ, RZ, R9, P1 ;  /* 0x000000ffff007224 */ /* 0x000fe200008e0609 */
[----:B------:R-:W-:Y:S01]  /*9b70*/  ULDC.64 UR8, c[0x0][0x208] ;  /* 0x0000820000087ab9 */ /* 0x000fe20000000a00 */
[----:B------:R-:W-:Y:S02]  /*9b80*/  VIADD R10, R17, 0x40 ;  /* 0x00000040110a7836 */ /* 0x000fe40000000000 */
[----:B------:R-:W-:-:S02]  /*9b90*/  IMAD R0, R0, UR6, RZ ;  /* 0x0000000600007c24 */ /* 0x000fc4000f8e02ff */
[----:B------:R-:W-:Y:S01]  /*9ba0*/  IMAD.WIDE.U32 R4, R3, UR6, R4 ;  /* 0x0000000603047c25 */ /* 0x000fe2000f8e0004 */
[----:B------:R-:W-:-:S03]  /*9bb0*/  ISETP.GE.AND P3, PT, R10, UR4, PT ;  /* 0x000000040a007c0c */ /* 0x000fc6000bf66270 */
[----:B------:R-:W-:Y:S01]  /*9bc0*/  IMAD R3, R3, UR7, R0 ;  /* 0x0000000703037c24 */ /* 0x000fe2000f8e0200 */
[----:B------:R-:W-:Y:S02]  /*9bd0*/  ULDC.64 UR6, c[0x0][0xa80] ;  /* 0x0002a00000067ab9 */ /* 0x000fe40000000a00 */
[----:B01----:R-:W-:Y:S02]  /*9be0*/  LEA R12, P1, R4, UR6, 0x1 ;  /* 0x00000006040c7c11 */ /* 0x003fe4000f8208ff */
[----:B------:R-:W-:-:S04]  /*9bf0*/  IADD3 R3, R5, R3, RZ ;  /* 0x0000000305037210 */ /* 0x000fc80007ffe0ff */
[----:B------:R-:W-:-:S05]  /*9c00*/  LEA.HI.X R13, R4, UR7, R3, 0x1, P1 ;  /* 0x00000007040d7c11 */ /* 0x000fca00088f0c03 */
[----:B------:R2:W-:Y:S04]  /*9c10*/  @!P2 STG.E.128 desc[UR8][R12.64], RZ ;  /* 0x000000ff0c00a986 */ /* 0x0005e8000c101d08 */
[----:B------:R2:W-:Y:S02]  /*9c20*/  @!P3 STG.E.128 desc[UR8][R12.64+0x80], RZ ;  /* 0x000080ff0c00b986 */ /* 0x0005e4000c101d08 */
.L_x_298:
[----:B------:R-:W-:Y:S05]  /*9c30*/  BSYNC B1 ;  /* 0x0000000000017941 */ /* 0x000fea0003800000 */
.L_x_297:
        /* <DEDUP_REMOVED lines=18> */
[----:B------:R3:W-:Y:S04]  /*9d60*/  @!P1 STG.E.128 desc[UR8][R6.64], RZ ;  /* 0x000000ff06009986 */ /* 0x0007e8000c101d08 */
[----:B------:R3:W-:Y:S02]  /*9d70*/  @!P2 STG.E.128 desc[UR8][R6.64+0x80], RZ ;  /* 0x000080ff0600a986 */ /* 0x0007e4000c101d08 */
.L_x_289:
[----:B------:R-:W-:Y:S05]  /*9d80*/  BSYNC B0 ;  /* 0x0000000000007941 */ /* 0x000fea0003800000 */
.L_x_280:
[----:B------:R-:W-:Y:S02]  /*9d90*/  ULDC UR4, c[0x0][0xc14] ;  /* 0x0003050000047ab9 */ /* 0x000fe40000000800 */
[----:B------:R-:W-:-:S13]  /*9da0*/  ISETP.GE.AND P0, PT, R51, UR4, PT ;  /* 0x0000000433007c0c */ /* 0x000fda000bf06270 */
[----:B------:R-:W-:Y:S05]  /*9db0*/  @!P0 BRA `(.L_x_299) ;  /* 0xffffff6c00fc8947 */ /* 0x000fea000383ffff */
[----:B------:R-:W-:Y:S05]  /*9dc0*/  EXIT ;  /* 0x000000000000794d */ /* 0x000fea0003800000 */
.L_x_255:
[----:B------:R-:W-:-:S08]  /*9dd0*/  NOP ;  /* 0x0000000000007918 */ /* 0x000fd00000000000 */
[----:B0-----:R-:W0:-:S00]  /*9de0*/  USETMAXREG.DEALLOC.CTAPOOL 0x18 ;  /* 0x00000018000079c8 */ /* 0x001e0000080e0500 */
[----:B0-----:R-:W-:-:S06]  /*9df0*/  LOP3.LUT R0, R0, 0x3, RZ, 0xc0, !PT ;  /* 0x0000000300007812 */ /* 0x001fcc00078ec0ff */
[----:B------:R-:W0:Y:S02]  /*9e00*/  SHFL.IDX PT, R0, R0, RZ, 0x1f ;  /* 0x00001fff00007589 */ /* 0x000e2400000e0000 */
[----:B0-----:R-:W-:-:S13]  /*9e10*/  ISETP.NE.AND P0, PT, R0, RZ, PT ;  /* 0x000000ff0000720c */ /* 0x001fda0003f05270 */
[----:B------:R-:W-:Y:S05]  /*9e20*/  @P0 EXIT ;  /* 0x000000000000094d */ /* 0x000fea0003800000 */
[----:B------:R-:W0:Y:S01]  /*9e30*/  S2R R2, SR_TID.X ;  /* 0x0000000000027919 */ /* 0x000e220000002100 */
[----:B------:R-:W-:Y:S01]  /*9e40*/  LOP3.LUT R4, R4, 0xffffffdf, RZ, 0xc0, !PT ;  /* 0xffffffdf04047812 */ /* 0x000fe200078ec0ff */
[----:B------:R-:W-:Y:S01]  /*9e50*/  ULDC UR5, c[0x0][0xc14] ;  /* 0x0003050000057ab9 */ /* 0x000fe20000000800 */
[----:B------:R-:W-:Y:S01]  /*9e60*/  IMAD.MOV.U32 R0, RZ, RZ, RZ ;  /* 0x000000ffff007224 */ /* 0x000fe200078e00ff */
[----:B------:R-:W-:Y:S01]  /*9e70*/  ULDC.64 UR6, c[0x0][0x208] ;  /* 0x0000820000067ab9 */ /* 0x000fe20000000a00 */
[----:B------:R-:W-:Y:S01]  /*9e80*/  ULDC UR4, c[0x0][0xc10] ;  /* 0x0003040000047ab9 */ /* 0x000fe20000000800 */
[----:B0-----:R-:W-:-:S04]  /*9e90*/  LOP3.LUT R8, R2, 0x1f, RZ, 0xc0, !PT ;  /* 0x0000001f02087812 */ /* 0x001fc800078ec0ff */
[----:B------:R-:W-:-:S13]  /*9ea0*/  ISETP.NE.AND P0, PT, R8, 0x1f, PT ;  /* 0x0000001f0800780c */ /* 0x000fda0003f05270 */
[----:B------:R-:W-:Y:S02]  /*9eb0*/  @P0 LOP3.LUT R4, R4, 0x20, RZ, 0xfc, !PT ;  /* 0x0000002004040812 */ /* 0x000fe400078efcff */
[----:B------:R-:W-:-:S13]  /*9ec0*/  ISETP.GE.OR P0, PT, R8, UR5, !P0 ;  /* 0x0000000508007c0c */ /* 0x000fda000c706670 */
[----:B------:R-:W0:Y:S02]  /*9ed0*/  @!P0 LDC.64 R2, c[0x0][0xc58] ;  /* 0x00031600ff028b82 */ /* 0x000e240000000a00 */
[----:B0-----:R-:W-:-:S05]  /*9ee0*/  @!P0 IMAD.WIDE.U32 R2, R8, 0x4, R2 ;  /* 0x0000000408028825 */ /* 0x001fca00078e0002 */
[----:B------:R-:W2:Y:S01]  /*9ef0*/  @!P0 LDG.E R0, desc[UR6][R2.64] ;  /* 0x0000000602008981 */ /* 0x000ea2000c1e1900 */
[C---:B------:R-:W-:Y:S01]  /*9f00*/  ISETP.NE.AND P1, PT, R8.reuse, RZ, PT ;  /* 0x000000ff0800720c */ /* 0x040fe20003f25270 */
[----:B------:R-:W0:Y:S01]  /*9f10*/  S2UR UR6, SR_CTAID.X ;  /* 0x00000000000679c3 */ /* 0x000e220000002500 */
[----:B------:R-:W-:Y:S01]  /*9f20*/  ISETP.GE.U32.AND P0, PT, R8, 0x2, PT ;  /* 0x000000020800780c */ /* 0x000fe20003f06070 */
[----:B------:R-:W-:Y:S01]  /*9f30*/  IMAD.MOV.U32 R16, RZ, RZ, RZ ;  /* 0x000000ffff107224 */ /* 0x000fe200078e00ff */
[----:B------:R-:W-:Y:S01]  /*9f40*/  LOP3.LUT R4, R4, 0xfffffffe, RZ, 0xc0, !PT ;  /* 0xfffffffe04047812 */ /* 0x000fe200078ec0ff */
[----:B------:R-:W-:-:S08]  /*9f50*/  IMAD.MOV.U32 R19, RZ, RZ, RZ ;  /* 0x000000ffff137224 */ /* 0x000fd000078e00ff */
[----:B------:R-:W-:-:S04]  /*9f60*/  @P1 LOP3.LUT R4, R4, 0x1, RZ, 0xfc, !PT ;  /* 0x0000000104041812 */ /* 0x000fc800078efcff */
[----:B------:R-:W-:-:S04]  /*9f70*/  LOP3.LUT R4, R4, 0xffffffef, RZ, 0xc0, !PT ;  /* 0xffffffef04047812 */ /* 0x000fc800078ec0ff */
[----:B------:R-:W-:-:S04]  /*9f80*/  @P0 LOP3.LUT R4, R4, 0x10, RZ, 0xfc, !PT ;  /* 0x0000001004040812 */ /* 0x000fc800078efcff */
[----:B------:R-:W-:Y:S01]  /*9f90*/  LOP3.LUT R4, R4, 0xfffffff7, RZ, 0xc0, !PT ;  /* 0xfffffff704047812 */ /* 0x000fe200078ec0ff */
[----:B--2---:R-:W1:Y:S02]  /*9fa0*/  SHFL.UP PT, R5, R0, 0x1, RZ ;  /* 0x0420000000057989 */ /* 0x004e6400000e00ff */
[----:B-1----:R-:W-:-:S04]  /*9fb0*/  SEL R5, R5, RZ, P1 ;  /* 0x000000ff05057207 */ /* 0x002fc80000800000 */
[----:B------:R-:W-:-:S05]  /*9fc0*/  IADD3 R5, R0, R5, RZ ;  /* 0x0000000500057210 */ /* 0x000fca0007ffe0ff */
[----:B------:R-:W1:Y:S02]  /*9fd0*/  SHFL.UP PT, R6, R5, 0x2, RZ ;  /* 0x0440000005067989 */ /* 0x000e6400000e00ff */
[----:B-1----:R-:W-:Y:S02]  /*9fe0*/  SEL R6, R6, RZ, P0 ;  /* 0x000000ff06067207 */ /* 0x002fe40000000000 */
[----:B------:R-:W-:-:S03]  /*9ff0*/  ISETP.GE.U32.AND P0, PT, R8, 0x4, PT ;  /* 0x000000040800780c */ /* 0x000fc60003f06070 */
[----:B------:R-:W-:-:S05]  /*a000*/  IMAD.IADD R6, R5, 0x1, R6 ;  /* 0x0000000105067824 */ /* 0x000fca00078e0206 */
[----:B------:R-:W1:Y:S05]  /*a010*/  SHFL.UP PT, R7, R6, 0x4, RZ ;  /* 0x0480000006077989 */ /* 0x000e6a00000e00ff */
[----:B------:R-:W-:-:S04]  /*a020*/  @P0 LOP3.LUT R4, R4, 0x8, RZ, 0xfc, !PT ;  /* 0x0000000804040812 */ /* 0x000fc800078efcff */
[----:B------:R-:W-:Y:S02]  /*a030*/  LOP3.LUT R4, R4, 0xfffffffb, RZ, 0xc0, !PT ;  /* 0xfffffffb04047812 */ /* 0x000fe400078ec0ff */
        /* <DEDUP_REMOVED lines=10> */
[----:B------:R-:W-:Y:S02]  /*a0e0*/  @P0 LOP3.LUT R4, R4, 0x2, RZ, 0xfc, !PT ;  /* 0x0000000204040812 */ /* 0x000fe400078efcff */
[----:B-1----:R-:W-:-:S05]  /*a0f0*/  SEL R2, R2, RZ, P0 ;  /* 0x000000ff02027207 */ /* 0x002fca0000000000 */
[----:B------:R-:W-:-:S05]  /*a100*/  IMAD.IADD R2, R3, 0x1, R2 ;  /* 0x0000000103027824 */ /* 0x000fca00078e0202 */
[----:B------:R-:W1:Y:S02]  /*a110*/  SHFL.IDX PT, R5, R2, 0x1f, 0x1f ;  /* 0x03e01f0002057f89 */ /* 0x000e6400000e0000 */
[----:B-1----:R-:W-:-:S05]  /*a120*/  IMAD R5, R5, UR4, RZ ;  /* 0x0000000405057c24 */ /* 0x002fca000f8e02ff */
[----:B0-----:R-:W-:Y:S02]  /*a130*/  ISETP.GT.AND P0, PT, R5, UR6, PT ;  /* 0x0000000605007c0c */ /* 0x001fe4000bf04270 */
[----:B------:R-:W-:-:S11]  /*a140*/  MOV R6, R5 ;  /* 0x0000000500067202 */ /* 0x000fd60000000f00 */
[----:B------:R-:W-:Y:S05]  /*a150*/  @P0 BRA `(.L_x_300) ;  /* 0x0000000000c40947 */ /* 0x000fea0003800000 */
[----:B------:R-:W-:Y:S01]  /*a160*/  IMAD.MOV.U32 R5, RZ, RZ, R6 ;  /* 0x000000ffff057224 */ /* 0x000fe200078e0006 */
[----:B------:R-:W-:Y:S01]  /*a170*/  ULDC UR5, c[0x0][0xc14] ;  /* 0x0003050000057ab9 */ /* 0x000fe20000000800 */
[----:B------:R-:W-:Y:S01]  /*a180*/  IMAD.MOV.U32 R19, RZ, RZ, RZ ;  /* 0x000000ffff137224 */ /* 0x000fe200078e00ff */
[----:B------:R-:W-:Y:S01]  /*a190*/  ULDC UR7, c[0x0][0xc14] ;  /* 0x0003050000077ab9 */ /* 0x000fe20000000800 */
[----:B------:R-:W-:-:S05]  /*a1a0*/  ULDC UR4, c[0x0][0xc10] ;  /* 0x0003040000047ab9 */ /* 0x000fca0000000800 */
.L_x_304:
[----:B------:R-:W-:Y:S02]  /*a1b0*/  VIADD R0, R19, 0x1f ;  /* 0x0000001f13007836 */ /* 0x000fe40000000000 */
[----:B------:R-:W-:-:S03]  /*a1c0*/  IMAD.U32 R19, RZ, RZ, UR7 ;  /* 0x00000007ff137e24 */ /* 0x000fc6000f8e00ff */
[----:B------:R-:W-:-:S13]  /*a1d0*/  ISETP.GE.AND P0, PT, R0, UR5, PT ;  /* 0x0000000500007c0c */ /* 0x000fda000bf06270 */
[----:B------:R-:W-:Y:S05]  /*a1e0*/  @P0 BRA `(.L_x_301) ;  /* 0x0000000400440947 */ /* 0x000fea0003800000 */
[----:B------:R-:W0:Y:S01]  /*a1f0*/  S2R R2, SR_TID.X ;  /* 0x0000000000027919 */ /* 0x000e220000002100 */
[----:B------:R-:W-:Y:S01]  /*a200*/  IMAD.MOV.U32 R19, RZ, RZ, R0 ;  /* 0x000000ffff137224 */ /* 0x000fe200078e0000 */
[----:B------:R-:W-:Y:S01]  /*a210*/  BSSY B0, `(.L_x_302) ;  /* 0x000000b000007945 */ /* 0x000fe20003800000 */
[----:B------:R-:W-:Y:S02]  /*a220*/  MOV R0, RZ ;  /* 0x000000ff00007202 */ /* 0x000fe40000000f00 */
[----:B0-----:R-:W-:-:S04]  /*a230*/  LOP3.LUT R8, R2, 0x1f, RZ, 0xc0, !PT ;  /* 0x0000001f02087812 */ /* 0x001fc800078ec0ff */
[C---:B------:R-:W-:Y:S01]  /*a240*/  ISETP.NE.AND P1, PT, R8.reuse, 0x1f, PT ;  /* 0x0000001f0800780c */ /* 0x040fe20003f25270 */
[----:B------:R-:W-:-:S05]  /*a250*/  IMAD.IADD R7, R8, 0x1, R19 ;  /* 0x0000000108077824 */ /* 0x000fca00078e0213 */
[----:B------:R-:W-:-:S13]  /*a260*/  ISETP.GE.OR P0, PT, R7, UR5, !P1 ;  /* 0x0000000507007c0c */ /* 0x000fda000cf06670 */
[----:B------:R-:W-:Y:S05]  /*a270*/  @P0 BRA `(.L_x_303) ;  /* 0x0000000000100947 */ /* 0x000fea0003800000 */
[----:B------:R-:W0:Y:S01]  /*a280*/  LDC.64 R2, c[0x0][0xc58] ;  /* 0x00031600ff027b82 */ /* 0x000e220000000a00 */
[----:B------:R-:W-:Y:S01]  /*a290*/  ULDC.64 UR8, c[0x0][0x208] ;  /* 0x0000820000087ab9 */ /* 0x000fe20000000a00 */
[----:B0-----:R-:W-:-:S05]  /*a2a0*/  IMAD.WIDE R2, R7, 0x4, R2 ;  /* 0x0000000407027825 */ /* 0x001fca00078e0202 */
[----:B------:R0:W5:Y:S02]  /*a2b0*/  LDG.E R0, desc[UR8][R2.64] ;  /* 0x0000000802007981 */ /* 0x000164000c1e1900 */
.L_x_303:
[----:B------:R-:W-:Y:S05]  /*a2c0*/  BSYNC B0 ;  /* 0x0000000000007941 */ /* 0x000fea0003800000 */
.L_x_302:
[----:B0----5:R-:W0:Y:S01]  /*a2d0*/  SHFL.UP PT, R2, R0, 0x1, RZ ;  /* 0x0420000000027989 */ /* 0x021e2200000e00ff */
[C---:B------:R-:W-:Y:S02]  /*a2e0*/  ISETP.NE.AND P0, PT, R8.reuse, RZ, PT ;  /* 0x000000ff0800720c */ /* 0x040fe40003f05270 */
[----:B------:R-:W-:Y:S02]  /*a2f0*/  ISETP.GE.U32.AND P1, PT, R8, 0x2, PT ;  /* 0x000000020800780c */ /* 0x000fe40003f26070 */
[----:B0-----:R-:W-:Y:S02]  /*a300*/  SEL R3, R2, RZ, P0 ;  /* 0x000000ff02037207 */ /* 0x001fe40000000000 */
[----:B------:R-:W-:-:S03]  /*a310*/  ISETP.GE.U32.AND P0, PT, R8, 0x4, PT ;  /* 0x000000040800780c */ /* 0x000fc60003f06070 */
[----:B------:R-:W-:-:S05]  /*a320*/  IMAD.IADD R3, R0, 0x1, R3 ;  /* 0x0000000100037824 */ /* 0x000fca00078e0203 */
[----:B------:R-:W0:Y:S02]  /*a330*/  SHFL.UP PT, R2, R3, 0x2, RZ ;  /* 0x0440000003027989 */ /* 0x000e2400000e00ff */
        /* <DEDUP_REMOVED lines=8> */
[----:B0-----:R-:W-:-:S05]  /*a3c0*/  SEL R6, R6, RZ, P1 ;  /* 0x000000ff06067207 */ /* 0x001fca0000800000 */
[----:B------:R-:W-:-:S05]  /*a3d0*/  IMAD.IADD R6, R7, 0x1, R6 ;  /* 0x0000000107067824 */ /* 0x000fca00078e0206 */
[----:B------:R-:W0:Y:S02]  /*a3e0*/  SHFL.UP PT, R8, R6, 0x10, RZ ;  /* 0x0600000006087989 */ /* 0x000e2400000e00ff */
[----:B0-----:R-:W-:-:S05]  /*a3f0*/  SEL R9, R8, RZ, P0 ;  /* 0x000000ff08097207 */ /* 0x001fca0000000000 */
[----:B------:R-:W-:-:S05]  /*a400*/  IMAD.IADD R9, R6, 0x1, R9 ;  /* 0x0000000106097824 */ /* 0x000fca00078e0209 */
[----:B------:R-:W0:Y:S02]  /*a410*/  SHFL.IDX PT, R3, R9, 0x1f, 0x1f ;  /* 0x03e01f0009037f89 */ /* 0x000e2400000e0000 */
[----:B0-----:R-:W-:-:S04]  /*a420*/  IMAD R6, R3, UR4, RZ ;  /* 0x0000000403067c24 */ /* 0x001fc8000f8e02ff */
[----:B------:R-:W-:-:S05]  /*a430*/  IMAD.IADD R5, R6, 0x1, R5 ;  /* 0x0000000106057824 */ /* 0x000fca00078e0205 */
[----:B------:R-:W-:-:S13]  /*a440*/  ISETP.GT.AND P0, PT, R5, UR6, PT ;  /* 0x0000000605007c0c */ /* 0x000fda000bf04270 */
[----:B------:R-:W-:Y:S05]  /*a450*/  @!P0 BRA `(.L_x_304) ;  /* 0xfffffffc00548947 */ /* 0x000fea000383ffff */
[----:B------:R-:W-:-:S07]  /*a460*/  MOV R2, R9 ;  /* 0x0000000900027202 */ /* 0x000fce0000000f00 */
.L_x_300:
[----:B------:R-:W-:-:S04]  /*a470*/  IMAD.IADD R7, R5, 0x1, -R6 ;  /* 0x0000000105077824 */ /* 0x000fc800078e0a06 */
[----:B------:R-:W-:-:S05]  /*a480*/  IMAD R3, R2, UR4, R7 ;  /* 0x0000000402037c24 */ /* 0x000fca000f8e0207 */
[----:B------:R-:W-:-:S13]  /*a490*/  ISETP.GT.AND P0, PT, R3, UR6, PT ;  /* 0x0000000603007c0c */ /* 0x000fda000bf04270 */
[----:B------:R-:W-:-:S04]  /*a4a0*/  VOTE.ANY R8, PT, !P0 ;  /* 0x0000000000087806 */ /* 0x000fc800040e0100 */
[----:B------:R-:W0:Y:S01]  /*a4b0*/  POPC R5, R8 ;  /* 0x0000000800057309 */ /* 0x000e220000000000 */
[----:B------:R-:W-:Y:S01]  /*a4c0*/  ISETP.NE.AND P0, PT, R8, RZ, PT ;  /* 0x000000ff0800720c */ /* 0x000fe20003f05270 */
[----:B0-----:R-:W0:Y:S02]  /*a4d0*/  SHFL.IDX PT, R0, R0, R5, 0x1f ;  /* 0x00001f0500007589 */ /* 0x001e2400000e0000 */
[----:B0-----:R-:W-:-:S04]  /*a4e0*/  IABS R6, R0 ;  /* 0x0000000000067213 */ /* 0x001fc80000000000 */
[----:B------:R-:W0:Y:S08]  /*a4f0*/  I2F.RP R9, R6 ;  /* 0x0000000600097306 */ /* 0x000e300000209400 */
[----:B0-----:R-:W0:Y:S02]  /*a500*/  MUFU.RCP R9, R9 ;  /* 0x0000000900097308 */ /* 0x001e240000001000 */
[----:B0-----:R-:W-:-:S06]  /*a510*/  VIADD R3, R9, 0xffffffe ;  /* 0x0ffffffe09037836 */ /* 0x001fcc0000000000 */
[----:B------:R-:W0:Y:S02]  /*a520*/  F2I.FTZ.U32.TRUNC.NTZ R3, R3 ;  /* 0x0000000300037305 */ /* 0x000e24000021f000 */
[----:B0-----:R-:W-:Y:S01]  /*a530*/  IMAD.MOV R11, RZ, RZ, -R3 ;  /* 0x000000ffff0b7224 */ /* 0x001fe200078e0a03 */
[----:B------:R-:W-:Y:S06]  /*a540*/  @!P0 BRA `(.L_x_305) ;  /* 0x0000000000088947 */ /* 0x000fec0003800000 */
[----:B------:R-:W-:-:S05]  /*a550*/  VIADD R9, R5, 0xffffffff ;  /* 0xffffffff05097836 */ /* 0x000fca0000000000 */
[----:B------:R0:W1:Y:S02]  /*a560*/  SHFL.IDX PT, R16, R2, R9, 0x1f ;  /* 0x00001f0902107589 */ /* 0x00006400000e0000 */
.L_x_305:
[----:B-1----:R-:W-:Y:S02]  /*a570*/  IMAD R16, R16, UR4, R7 ;  /* 0x0000000410107c24 */ /* 0x002fe4000f8e0207 */
[----:B------:R-:W-:Y:S02]  /*a580*/  IMAD R7, R11, R6, RZ ;  /* 0x000000060b077224 */ /* 0x000fe400078e02ff */
[----:B0-----:R-:W-:Y:S01]  /*a590*/  IMAD.MOV.U32 R2, RZ, RZ, RZ ;  /* 0x000000ffff027224 */ /* 0x001fe200078e00ff */
[----:B------:R-:W-:Y:S01]  /*a5a0*/  IADD3 R17, -R16, UR6, RZ ;  /* 0x0000000610117c10 */ /* 0x000fe2000fffe1ff */
[----:B------:R-:W-:Y:S02]  /*a5b0*/  IMAD.IADD R19, R5, 0x1, R19 ;  /* 0x0000000105137824 */ /* 0x000fe400078e0213 */
[----:B------:R-:W-:Y:S01]  /*a5c0*/  IMAD.HI.U32 R2, R3, R7, R2 ;  /* 0x0000000703027227 */ /* 0x000fe200078e0002 */
[----:B------:R-:W-:Y:S02]  /*a5d0*/  IABS R7, R0 ;  /* 0x0000000000077213 */ /* 0x000fe40000000000 */
[----:B------:R-:W-:-:S03]  /*a5e0*/  IABS R3, R17 ;  /* 0x0000001100037213 */ /* 0x000fc60000000000 */
[----:B------:R-:W-:Y:S02]  /*a5f0*/  IMAD.MOV R7, RZ, RZ, -R7 ;  /* 0x000000ffff077224 */ /* 0x000fe400078e0a07 */
[----:B------:R-:W-:-:S04]  /*a600*/  IMAD.HI.U32 R2, R2, R3, RZ ;  /* 0x0000000302027227 */ /* 0x000fc800078e00ff */
[----:B------:R-:W-:-:S05]  /*a610*/  IMAD R3, R2, R7, R3 ;  /* 0x0000000702037224 */ /* 0x000fca00078e0203 */
[----:B------:R-:W-:-:S13]  /*a620*/  ISETP.GT.U32.AND P0, PT, R6, R3, PT ;  /* 0x000000030600720c */ /* 0x000fda0003f04070 */
[----:B------:R-:W-:Y:S01]  /*a630*/  @!P0 IMAD.IADD R3, R3, 0x1, -R6 ;  /* 0x0000000103038824 */ /* 0x000fe200078e0a06 */
[----:B------:R-:W-:-:S04]  /*a640*/  @!P0 IADD3 R2, R2, 0x1, RZ ;  /* 0x0000000102028810 */ /* 0x000fc80007ffe0ff */
[----:B------:R-:W-:Y:S02]  /*a650*/  ISETP.GE.U32.AND P0, PT, R3, R6, PT ;  /* 0x000000060300720c */ /* 0x000fe40003f06070 */
[----:B------:R-:W-:-:S11]  /*a660*/  LOP3.LUT R3, R17, R0, RZ, 0x3c, !PT ;  /* 0x0000000011037212 */ /* 0x000fd600078e3cff */
[----:B------:R-:W-:Y:S01]  /*a670*/  @P0 VIADD R2, R2, 0x1 ;  /* 0x0000000102020836 */ /* 0x000fe20000000000 */
[----:B------:R-:W-:-:S13]  /*a680*/  ISETP.GE.AND P0, PT, R3, RZ, PT ;  /* 0x000000ff0300720c */ /* 0x000fda0003f06270 */
[----:B------:R-:W-:Y:S01]  /*a690*/  @!P0 IMAD.MOV R2, RZ, RZ, -R2 ;  /* 0x000000ffff028224 */ /* 0x000fe200078e0a02 */
[----:B------:R-:W-:-:S13]  /*a6a0*/  ISETP.NE.AND P0, PT, R0, RZ, PT ;  /* 0x000000ff0000720c */ /* 0x000fda0003f05270 */
[----:B------:R-:W-:-:S05]  /*a6b0*/  @!P0 LOP3.LUT R2, RZ, R0, RZ, 0x33, !PT ;  /* 0x00000000ff028212 */ /* 0x000fca00078e33ff */
[--C-:B------:R-:W-:Y:S02]  /*a6c0*/  IMAD.MOV R3, RZ, RZ, -R2.reuse ;  /* 0x000000ffff037224 */ /* 0x100fe400078e0a02 */
[----:B------:R-:W-:Y:S02]  /*a6d0*/  IMAD.MOV.U32 R18, RZ, RZ, R2 ;  /* 0x000000ffff127224 */ /* 0x000fe400078e0002 */
[----:B------:R-:W-:Y:S01]  /*a6e0*/  IMAD R17, R0, R3, R17 ;  /* 0x0000000300117224 */ /* 0x000fe200078e0211 */
[----:B------:R-:W-:Y:S06]  /*a6f0*/  BRA `(.L_x_306) ;  /* 0x00000000000c7947 */ /* 0x000fec0003800000 */
.L_x_301:
[----:B------:R-:W-:Y:S01]  /*a700*/  MOV R17, RZ ;  /* 0x000000ff00117202 */ /* 0x000fe20000000f00 */
[----:B------:R-:W-:Y:S02]  /*a710*/  IMAD.U32 R16, RZ, RZ, UR6 ;  /* 0x00000006ff107e24 */ /* 0x000fe4000f8e00ff */
[----:B------:R-:W-:-:S07]  /*a720*/  IMAD.MOV.U32 R18, RZ, RZ, RZ ;  /* 0x000000ffff127224 */ /* 0x000fce00078e00ff */
.L_x_306:
[----:B------:R-:W0:Y:S01]  /*a730*/  S2R R0, SR_TID.X ;  /* 0x0000000000007919 */ /* 0x000e220000002100 */
[----:B------:R-:W-:Y:S01]  /*a740*/  STL [R1+0x28], RZ ;  /* 0x000028ff01007387 */ /* 0x000fe20000100800 */
[----:B0-----:R-:W-:-:S04]  /*a750*/  LOP3.LUT R0, R0, 0x1f, RZ, 0xc0, !PT ;  /* 0x0000001f00007812 */ /* 0x001fc800078ec0ff */
[----:B------:R-:W-:-:S13]  /*a760*/  ISETP.NE.AND P0, PT, R0, RZ, PT ;  /* 0x000000ff0000720c */ /* 0x000fda0003f05270 */
[----:B------:R-:W0:Y:S01]  /*a770*/  @!P0 S2R R3, SR_CgaCtaId ;  /* 0x0000000000038919 */ /* 0x000e220000008800 */
[----:B------:R-:W-:-:S04]  /*a780*/  @!P0 MOV R0, 0x400 ;  /* 0x0000040000008802 */ /* 0x000fc80000000f00 */
[----:B0-----:R-:W-:-:S05]  /*a790*/  @!P0 LEA R0, R3, R0, 0x18 ;  /* 0x0000000003008211 */ /* 0x001fca00078ec0ff */
[----:B------:R0:W-:Y:S01]  /*a7a0*/  @!P0 STS.128 [R0+0x348d0], R16 ;  /* 0x0348d01000008388 */ /* 0x0001e20000000c00 */
[----:B------:R-:W-:Y:S06]  /*a7b0*/  BAR.ARV 0x5, 0x120 ;  /* 0x0144800000007b1d */ /* 0x000fec0000002000 */
[----:B------:R-:W-:Y:S01]  /*a7c0*/  ISETP.GE.AND P0, PT, R19, UR5, PT ;  /* 0x0000000513007c0c */ /* 0x000fe2000bf06270 */
[----:B0-----:R-:W-:-:S05]  /*a7d0*/  IMAD.MOV.U32 R0, RZ, RZ, 0x1 ;  /* 0x00000001ff007424 */ /* 0x001fca00078e00ff */
[----:B------:R0:W-:Y:S04]  /*a7e0*/  STL [R1+0x8], R0 ;  /* 0x0000080001007387 */ /* 0x0001e80000100800 */
[----:B------:R0:W-:Y:S03]  /*a7f0*/  STL [R1], RZ ;  /* 0x000000ff01007387 */ /* 0x0001e60000100800 */
[----:B------:R-:W-:Y:S05]  /*a800*/  @P0 BRA `(.L_x_307) ;  /* 0x0000003c00d00947 */ /* 0x000fea0003800000 */
[----:B0-----:R-:W-:Y:S01]  /*a810*/  IMAD.MOV.U32 R0, RZ, RZ, 0x1 ;  /* 0x00000001ff007424 */ /* 0x001fe200078e00ff */
[----:B------:R0:W-:Y:S01]  /*a820*/  STL [R1], RZ ;  /* 0x000000ff01007387 */ /* 0x0001e20000100800 */
[----:B------:R-:W-:Y:S01]  /*a830*/  ULDC UR38, c[0x0][0xc] ;  /* 0x0000030000267ab9 */ /* 0x000fe20000000800 */
[----:B------:R-:W-:Y:S02]  /*a840*/  ULDC.64 UR36, c[0x0][0x198] ;  /* 0x0000660000247ab9 */ /* 0x000fe40000000a00 */
[----:B------:R0:W-:Y:S04]  /*a850*/  STL [R1+0x8], R0 ;  /* 0x0000080001007387 */ /* 0x0001e80000100800 */
[----:B------:R0:W-:Y:S02]  /*a860*/  STL [R1+0x28], RZ ;  /* 0x000028ff01007387 */ /* 0x0001e40000100800 */
.L_x_372:
[----:B-1----:R-:W1:Y:S01]  /*a870*/  LDC.64 R2, c[0x0][0xc60] ;  /* 0x00031800ff027b82 */ /* 0x002e620000000a00 */
[----:B------:R-:W-:Y:S01]  /*a880*/  ULDC.64 UR4, c[0x0][0x208] ;  /* 0x0000820000047ab9 */ /* 0x000fe20000000a00 */
[----:B-1----:R-:W-:-:S05]  /*a890*/  IMAD.WIDE R2, R19, 0x4, R2 ;  /* 0x0000000413027825 */ /* 0x002fca00078e0202 */
[----:B------:R-:W2:Y:S01]  /*a8a0*/  LDG.E R5, desc[UR4][R2.64] ;  /* 0x0000000402057981 */ /* 0x000ea2000c1e1900 */
[----:B------:R-:W-:Y:S05]  /*a8b0*/  YIELD ;  /* 0x0000000000007946 */ /* 0x000fea0003800000 */
[----:B------:R-:W-:Y:S01]  /*a8c0*/  ULDC.64 UR4, c[0x0][0xa28] ;  /* 0x00028a0000047ab9 */ /* 0x000fe20000000a00 */
[----:B0-----:R-:W-:Y:S01]  /*a8d0*/  IMAD.MOV.U32 R0, RZ, RZ, RZ ;  /* 0x000000ffff007224 */ /* 0x001fe200078e00ff */
[----:B------:R-:W-:Y:S01]  /*a8e0*/  ISETP.NE.U32.AND P0, PT, RZ, UR4, PT ;  /* 0x00000004ff007c0c */ /* 0x000fe2000bf05070 */
[----:B------:R-:W-:-:S03]  /*a8f0*/  ULDC.64 UR6, c[0x0][0x208] ;  /* 0x0000820000067ab9 */ /* 0x000fc60000000a00 */
[----:B------:R-:W-:Y:S01]  /*a900*/  ISETP.NE.AND.EX P0, PT, RZ, UR5, PT, P0 ;  /* 0x00000005ff007c0c */ /* 0x000fe2000bf05300 */
[----:B------:R-:W-:Y:S01]  /*a910*/  IMAD.MOV.U32 R6, RZ, RZ, RZ ;  /* 0x000000ffff067224 */ /* 0x000fe200078e00ff */
[----:B--2---:R-:W-:Y:S01]  /*a920*/  SHF.R.S32.HI R4, RZ, 0x1f, R5 ;  /* 0x0000001fff047819 */ /* 0x004fe20000011405 */
[----:B------:R-:W-:Y:S10]  /*a930*/  STL [R1+0x14], R5 ;  /* 0x0000140501007387 */ /* 0x000ff40000100800 */
[----:B------:R-:W-:-:S04]  /*a940*/  @P0 LEA R2, P1, R5, UR4, 0x2 ;  /* 0x0000000405020c11 */ /* 0x000fc8000f8210ff */
[----:B------:R-:W-:Y:S01]  /*a950*/  @P0 LEA.HI.X R3, R5, UR5, R4, 0x2, P1 ;  /* 0x0000000505030c11 */ /* 0x000fe200088f1404 */
[----:B------:R-:W-:-:S04]  /*a960*/  ULDC.64 UR4, c[0x0][0xa00] ;  /* 0x0002800000047ab9 */ /* 0x000fc80000000a00 */
[----:B------:R0:W5:Y:S01]  /*a970*/  @P0 LDG.E R0, desc[UR6][R2.64] ;  /* 0x0000000602000981 */ /* 0x000162000c1e1900 */
[----:B------:R-:W-:-:S04]  /*a980*/  ISETP.NE.U32.AND P0, PT, RZ, UR4, PT ;  /* 0x00000004ff007c0c */ /* 0x000fc8000bf05070 */
[----:B------:R-:W-:-:S13]  /*a990*/  ISETP.NE.AND.EX P0, PT, RZ, UR5, PT, P0 ;  /* 0x00000005ff007c0c */ /* 0x000fda000bf05300 */
[----:B0-----:R-:W-:-:S04]  /*a9a0*/  @P0 LEA R2, P1, R5, UR4, 0x2 ;  /* 0x0000000405020c11 */ /* 0x001fc8000f8210ff */
[----:B------:R-:W-:Y:S01]  /*a9b0*/  @P0 LEA.HI.X R3, R5, UR5, R4, 0x2, P1 ;  /* 0x0000000505030c11 */ /* 0x000fe200088f1404 */
[----:B------:R-:W-:-:S04]  /*a9c0*/  ULDC.64 UR4, c[0x0][0xa20] ;  /* 0x0002880000047ab9 */ /* 0x000fc80000000a00 */
[----:B------:R-:W2:Y:S01]  /*a9d0*/  @P0 LDG.E R6, desc[UR6][R2.64] ;  /* 0x0000000602060981 */ /* 0x000ea2000c1e1900 */
[----:B------:R-:W-:Y:S02]  /*a9e0*/  ISETP.NE.U32.AND P0, PT, RZ, UR4, PT ;  /* 0x00000004ff007c0c */ /* 0x000fe4000bf05070 */
[C---:B------:R-:W-:Y:S02]  /*a9f0*/  SHF.L.U32 R7, R5.reuse, 0x2, RZ ;  /* 0x0000000205077819 */ /* 0x040fe400000006ff */
[----:B------:R-:W-:Y:S01]  /*aa00*/  ISETP.NE.AND.EX P0, PT, RZ, UR5, PT, P0 ;  /* 0x00000005ff007c0c */ /* 0x000fe2000bf05300 */
[----:B--2---:R0:W-:Y:S04]  /*aa10*/  STL [R1+0x2c], R6 ;  /* 0x00002c0601007387 */ /* 0x0041e80000100800 */
[----:B------:R1:W-:Y:S01]  /*aa20*/  STL [R1+0x1c], R7 ;  /* 0x00001c0701007387 */ /* 0x0003e20000100800 */
[----:B0-----:R-:W-:-:S07]  /*aa30*/  SHF.L.U64.HI R6, R5, 0x2, R4 ;  /* 0x0000000205067819 */ /* 0x001fce0000010204 */
[C---:B------:R-:W-:Y:S01]  /*aa40*/  @P0 IADD3 R4, P1, R7.reuse, UR4, RZ ;  /* 0x0000000407040c10 */ /* 0x040fe2000ff3e0ff */
[----:B------:R0:W-:Y:S03]  /*aa50*/  STL [R1+0x20], R6 ;  /* 0x0000200601007387 */ /* 0x0001e60000100800 */
[----:B------:R-:W-:Y:S01]  /*aa60*/  @P0 IADD3.X R5, R6, UR5, RZ, P1, !PT ;  /* 0x0000000506050c10 */ /* 0x000fe20008ffe4ff */
[----:B------:R-:W-:Y:S02]  /*aa70*/  ULDC.64 UR4, c[0x0][0xa08] ;  /* 0x0002820000047ab9 */ /* 0x000fe40000000a00 */
[----:B------:R-:W-:Y:S01]  /*aa80*/  IADD3 R2, P1, R7, UR4, RZ ;  /* 0x0000000407027c10 */ /* 0x000fe2000ff3e0ff */
[----:B-1----:R-:W-:-:S03]  /*aa90*/  IMAD.MOV.U32 R7, RZ, RZ, RZ ;  /* 0x000000ffff077224 */ /* 0x002fc600078e00ff */
[----:B------:R-:W-:Y:S02]  /*aaa0*/  IADD3.X R3, R6, UR5, RZ, P1, !PT ;  /* 0x0000000506037c10 */ /* 0x000fe40008ffe4ff */
[----:B------:R-:W-:-:S04]  /*aab0*/  ISETP.NE.U32.AND P1, PT, RZ, UR4, PT ;  /* 0x00000004ff007c0c */ /* 0x000fc8000bf25070 */
[----:B------:R-:W-:Y:S01]  /*aac0*/  ISETP.NE.AND.EX P1, PT, RZ, UR5, PT, P1 ;  /* 0x00000005ff007c0c */ /* 0x000fe2000bf25310 */
[----:B------:R-:W-:Y:S02]  /*aad0*/  ULDC.64 UR4, c[0x0][0x3f8] ;  /* 0x0000fe0000047ab9 */ /* 0x000fe40000000a00 */
[----:B------:R-:W-:-:S03]  /*aae0*/  UISETP.NE.U32.AND UP0, UPT, UR4, URZ, UPT ;  /* 0x0000003f0400728c */ /* 0x000fc6000bf05070 */
[----:B------:R-:W-:Y:S01]  /*aaf0*/  ULDC UR4, c[0x0][0x404] ;  /* 0x0001010000047ab9 */ /* 0x000fe20000000800 */
[----:B------:R-:W-:-:S03]  /*ab00*/  UISETP.NE.AND.EX UP0, UPT, UR5, URZ, UPT, UP0 ;  /* 0x0000003f0500728c */ /* 0x000fc6000bf05300 */
[----:B------:R-:W-:Y:S01]  /*ab10*/  ULDC UR5, c[0x0][0x2e0] ;  /* 0x0000b80000057ab9 */ /* 0x000fe20000000800 */
[----:B------:R-:W-:Y:S02]  /*ab20*/  USEL UR4, UR4, 0x1, UP0 ;  /* 0x0000000104047887 */ /* 0x000fe40008000000 */
[----:B------:R1:W5:Y:S02]  /*ab30*/  @P1 LDG.E R7, desc[UR6][R2.64] ;  /* 0x0000000602071981 */ /* 0x000364000c1e1900 */
[----:B------:R-:W-:-:S06]  /*ab40*/  UIMAD UR4, UR4, UR5, URZ ;  /* 0x00000005040472a4 */ /* 0x000fcc000f8e023f */
[----:B0-----:R-:W-:-:S06]  /*ab50*/  IMAD.U32 R6, RZ, RZ, UR4 ;  /* 0x00000004ff067e24 */ /* 0x001fcc000f8e00ff */
[----:B------:R1:W5:Y:S01]  /*ab60*/  @P0 LDG.E R6, desc[UR6][R4.64] ;  /* 0x0000000604060981 */ /* 0x000362000c1e1900 */
[----:B------:R-:W-:Y:S05]  /*ab70*/  @P0 BRA `(.L_x_308) ;  /* 0x0000000000140947 */ /* 0x000fea0003800000 */
[----:B------:R-:W-:Y:S05]  /*ab80*/  @!P1 BRA `(.L_x_308) ;  /* 0x0000000000109947 */ /* 0x000fea0003800000 */
[----:B------:R-:W-:Y:S02]  /*ab90*/  ULDC.64 UR4, c[0x0][0x208] ;  /* 0x0000820000047ab9 */ /* 0x000fe40000000a00 */
[----:B-----5:R-:W2:Y:S04]  /*aba0*/  LDG.E R6, desc[UR4][R2.64] ;  /* 0x0000000402067981 */ /* 0x020ea8000c1e1900 */
[----:B-1----:R-:W2:Y:S02]  /*abb0*/  LDG.E R5, desc[UR4][R2.64+0x4] ;  /* 0x0000040402057981 */ /* 0x002ea4000c1e1900 */
[----:B--2---:R-:W-:-:S07]  /*abc0*/  IMAD.IADD R6, R5, 0x1, -R6 ;  /* 0x0000000105067824 */ /* 0x004fce00078e0a06 */
.L_x_308:
[--C-:B-1---5:R-:W-:Y:S01]  /*abd0*/  IMAD.IADD R2, R6, 0x1, -R0.reuse ;  /* 0x0000000106027824 */ /* 0x122fe200078e0a00 */
[----:B------:R-:W-:Y:S01]  /*abe0*/  BSSY B6, `(.L_x_309) ;  /* 0x0000317000067945 */ /* 0x000fe20003800000 */
[----:B------:R-:W-:Y:S02]  /*abf0*/  IMAD.IADD R3, R7, 0x1, R0 ;  /* 0x0000000107037824 */ /* 0x000fe400078e0200 */
[C---:B------:R-:W-:Y:S01]  /*ac00*/  VIADD R0, R2.reuse, 0x7f ;  /* 0x0000007f02007836 */ /* 0x040fe20000000000 */
[----:B------:R-:W-:Y:S01]  /*ac10*/  STL [R1+0x24], R2 ;  /* 0x0000240201007387 */ /* 0x000fe20000100800 */
[----:B------:R-:W-:-:S03]  /*ac20*/  ISETP.GT.AND P0, PT, R2, RZ, PT ;  /* 0x000000ff0200720c */ /* 0x000fc60003f04270 */
[----:B------:R0:W-:Y:S02]  /*ac30*/  STL [R1+0x4], R3 ;  /* 0x0000040301007387 */ /* 0x0001e40000100800 */
[----:B0-----:R-:W-:-:S04]  /*ac40*/  SHF.R.S32.HI R3, RZ, 0x1f, R0 ;  /* 0x0000001fff037819 */ /* 0x001fc80000011400 */
[----:B------:R-:W-:-:S04]  /*ac50*/  LEA.HI R3, R3, R0, RZ, 0x7 ;  /* 0x0000000003037211 */ /* 0x000fc800078f38ff */
[----:B------:R-:W-:-:S05]  /*ac60*/  SHF.R.S32.HI R0, RZ, 0x7, R3 ;  /* 0x00000007ff007819 */ /* 0x000fca0000011403 */
[----:B------:R0:W-:Y:S01]  /*ac70*/  STL [R1+0x18], R0 ;  /* 0x0000180001007387 */ /* 0x0001e20000100800 */
[----:B------:R-:W-:Y:S05]  /*ac80*/  @P0 BRA `(.L_x_310) ;  /* 0x0000000000480947 */ /* 0x000fea0003800000 */
[----:B------:R-:W1:Y:S02]  /*ac90*/  S2R R2, SR_TID.X ;  /* 0x0000000000027919 */ /* 0x000e640000002100 */
[----:B-1----:R-:W-:-:S04]  /*aca0*/  LOP3.LUT R2, R2, 0x1f, RZ, 0xc0, !PT ;  /* 0x0000001f02027812 */ /* 0x002fc800078ec0ff */
[----:B------:R-:W-:-:S13]  /*acb0*/  ISETP.NE.AND P1, PT, R2, RZ, PT ;  /* 0x000000ff0200720c */ /* 0x000fda0003f25270 */
[----:B------:R-:W-:Y:S05]  /*acc0*/  @P1 BRA `(.L_x_311) ;  /* 0x0000003000201947 */ /* 0x000fea0003800000 */
[----:B------:R-:W1:Y:S01]  /*acd0*/  S2R R7, SR_LANEID ;  /* 0x0000000000077919 */ /* 0x000e620000000000 */
[----:B------:R-:W-:Y:S01]  /*ace0*/  VOTEU.ANY UR4, UPT, PT ;  /* 0x0000000000047886 */ /* 0x000fe200038e0100 */
[----:B------:R-:W2:Y:S01]  /*acf0*/  LDC.64 R2, c[0x0][0xc38] ;  /* 0x00030e00ff027b82 */ /* 0x000ea20000000a00 */
[----:B0-----:R-:W1:Y:S01]  /*ad00*/  FLO.U32 R0, UR4 ;  /* 0x0000000400007d00 */ /* 0x001e6200080e0000 */
[----:B------:R-:W-:-:S07]  /*ad10*/  ULDC.64 UR6, c[0x0][0x208] ;  /* 0x0000820000067ab9 */ /* 0x000fce0000000a00 */
[----:B------:R-:W2:Y:S01]  /*ad20*/  POPC R5, UR4 ;  /* 0x0000000400057d09 */ /* 0x000ea20008000000 */
[----:B-1----:R-:W-:-:S13]  /*ad30*/  ISETP.EQ.U32.AND P0, PT, R0, R7, PT ;  /* 0x000000070000720c */ /* 0x002fda0003f02070 */
[----:B--2---:R-:W2:Y:S01]  /*ad40*/  @P0 ATOMG.E.ADD.STRONG.GPU PT, R3, desc[UR6][R2.64], R5 ;  /* 0x00000005020309a8 */ /* 0x004ea200081ee1c6 */
[----:B------:R-:W0:Y:S02]  /*ad50*/  S2R R4, SR_LTMASK ;  /* 0x0000000000047919 */ /* 0x000e240000003900 */
[----:B0-----:R-:W-:-:S04]  /*ad60*/  LOP3.LUT R4, R4, UR4, RZ, 0xc0, !PT ;  /* 0x0000000404047c12 */ /* 0x001fc8000f8ec0ff */
[----:B------:R-:W0:Y:S01]  /*ad70*/  POPC R7, R4 ;  /* 0x0000000400077309 */ /* 0x000e220000000000 */
[----:B--2---:R-:W0:Y:S02]  /*ad80*/  SHFL.IDX PT, R0, R3, R0, 0x1f ;  /* 0x00001f0003007589 */ /* 0x004e2400000e0000 */
[----:B0-----:R-:W-:Y:S01]  /*ad90*/  IADD3 R16, R0, UR38, R7 ;  /* 0x0000002600107c10 */ /* 0x001fe2000fffe007 */
[----:B------:R-:W-:Y:S06]  /*ada0*/  BRA `(.L_x_311) ;  /* 0x0000002c00e87947 */ /* 0x000fec0003800000 */
.L_x_310:
[----:B------:R-:W1:Y:S01]  /*adb0*/  S2R R3, SR_CgaCtaId ;  /* 0x0000000000037919 */ /* 0x000e620000008800 */
[----:B0-----:R-:W-:-:S04]  /*adc0*/  MOV R0, 0x400 ;  /* 0x0000040000007802 */ /* 0x001fc80000000f00 */
[----:B-1----:R-:W-:-:S04]  /*add0*/  LEA R2, R3, R0, 0x18 ;  /* 0x0000000003027211 */ /* 0x002fc800078ec0ff */
[----:B------:R-:W-:Y:S01]  /*ade0*/  IADD3 R0, R2, 0x1c400, RZ ;  /* 0x0001c40002007810 */ /* 0x000fe20007ffe0ff */
[----:B------:R0:W-:Y:S03]  /*adf0*/  STL [R1+0x10], R2 ;  /* 0x0000100201007387 */ /* 0x0001e60000100800 */
[----:B------:R-:W-:-:S13]  /*ae00*/  LOP3.LUT P0, RZ, R0, 0x3ff, RZ, 0xc0, !PT ;  /* 0x000003ff00ff7812 */ /* 0x000fda000780c0ff */
[----:B0-----:R-:W-:Y:S05]  /*ae10*/  @!P0 BRA `(.L_x_312) ;  /* 0x0000000000408947 */ /* 0x001fea0003800000 */
[----:B------:R-:W-:Y:S01]  /*ae20*/  MOV R2, 0x0 ;  /* 0x0000000000027802 */ /* 0x000fe20000000f00 */
[----:B------:R-:W-:Y:S01]  /*ae30*/  ULDC.64 UR6, c[0x4][0x108] ;  /* 0x0100420000067ab9 */ /* 0x000fe20000000a00 */
[----:B------:R-:W-:Y:S01]  /*ae40*/  ULDC.64 UR8, c[0x4][0x110] ;  /* 0x0100440000087ab9 */ /* 0x000fe20000000a00 */
[----:B------:R-:W-:Y:S01]  /*ae50*/  ULDC.64 UR4, c[0x4][0x60] ;  /* 0x0100180000047ab9 */ /* 0x000fe20000000a00 */
[----:B------:R-:W-:Y:S01]  /*ae60*/  IMAD.U32 R4, RZ, RZ, UR6 ;  /* 0x00000006ff047e24 */ /* 0x000fe2000f8e00ff */
[----:B------:R-:W-:Y:S01]  /*ae70*/  MOV R8, 0x70 ;  /* 0x0000007000087802 */ /* 0x000fe20000000f00 */
[----:B------:R-:W0:Y:S01]  /*ae80*/  LDC.64 R2, c[0x4][R2] ;  /* 0x0100000002027b82 */ /* 0x000e220000000a00 */
[----:B------:R-:W-:Y:S02]  /*ae90*/  IMAD.U32 R5, RZ, RZ, UR7 ;  /* 0x00000007ff057e24 */ /* 0x000fe4000f8e00ff */
[----:B------:R-:W-:Y:S02]  /*aea0*/  IMAD.U32 R6, RZ, RZ, UR8 ;  /* 0x00000008ff067e24 */ /* 0x000fe4000f8e00ff */
[----:B------:R-:W-:-:S02]  /*aeb0*/  IMAD.U32 R7, RZ, RZ, UR9 ;  /* 0x00000009ff077e24 */ /* 0x000fc4000f8e00ff */
[----:B------:R-:W-:Y:S02]  /*aec0*/  IMAD.U32 R10, RZ, RZ, UR4 ;  /* 0x00000004ff0a7e24 */ /* 0x000fe4000f8e00ff */
[----:B------:R-:W-:Y:S02]  /*aed0*/  IMAD.U32 R11, RZ, RZ, UR5 ;  /* 0x00000005ff0b7e24 */ /* 0x000fe4000f8e00ff */
[----:B------:R-:W-:Y:S02]  /*aee0*/  IMAD.MOV.U32 R12, RZ, RZ, 0x1 ;  /* 0x00000001ff0c7424 */ /* 0x000fe400078e00ff */
[----:B------:R-:W-:-:S07]  /*aef0*/  IMAD.MOV.U32 R13, RZ, RZ, RZ ;  /* 0x000000ffff0d7224 */ /* 0x000fce00078e00ff */
[----:B------:R-:W-:-:S07]  /*af00*/  LEPC R20, `(.L_x_312) ;  /* 0x000000001014794e */ /* 0x000fce0000000000 */
[----:B0-----:R-:W-:Y:S05]  /*af10*/  CALL.ABS.NOINC R2 ;  /* 0x0000000002007343 */ /* 0x001fea0003c00000 */
.L_x_312:
        /* <DEDUP_REMOVED lines=8> */
[----:B------:R0:W1:Y:S01]  /*afa0*/  LDC.64 R2, c[0x4][R0] ;  /* 0x0100000000027b82 */ /* 0x0000620000000a00 */
[----:B------:R-:W-:Y:S01]  /*afb0*/  IMAD.U32 R4, RZ, RZ, UR6 ;  /* 0x00000006ff047e24 */ /* 0x000fe2000f8e00ff */
[----:B------:R-:W-:Y:S01]  /*afc0*/  MOV R7, UR9 ;  /* 0x0000000900077c02 */ /* 0x000fe20008000f00 */
        /* <DEDUP_REMOVED lines=9> */
.L_x_314:
[----:B------:R-:W-:Y:S01]  /*b060*/  MOV R2, 0x0 ;  /* 0x0000000000027802 */ /* 0x000fe20000000f00 */
[----:B------:R-:W-:Y:S01]  /*b070*/  ULDC.64 UR6, c[0x4][0x108] ;  /* 0x0100420000067ab9 */ /* 0x000fe20000000a00 */
[----:B------:R-:W-:Y:S01]  /*b080*/  ULDC.64 UR8, c[0x4][0x110] ;  /* 0x0100440000087ab9 */ /* 0x000fe20000000a00 */
[----:B------:R-:W-:Y:S01]  /*b090*/  ULDC.64 UR4, c[0x4][0x70] ;  /* 0x01001c0000047ab9 */ /* 0x000fe20000000a00 */
[----:B------:R-:W-:Y:S01]  /*b0a0*/  IMAD.U32 R4, RZ, RZ, UR6 ;  /* 0x00000006ff047e24 */ /* 0x000fe2000f8e00ff */
[----:B------:R-:W-:Y:S01]  /*b0b0*/  MOV R5, UR7 ;  /* 0x0000000700057c02 */ /* 0x000fe20008000f00 */
[----:B------:R-:W0:Y:S01]  /*b0c0*/  LDC.64 R2, c[0x4][R2] ;  /* 0x0100000002027b82 */ /* 0x000e220000000a00 */
        /* <DEDUP_REMOVED lines=8> */
[----:B0-----:R-:W-:Y:S05]  /*b150*/  CALL.ABS.NOINC R2 ;  /* 0x0000000002007343 */ /* 0x001fea0003c00000 */
.L_x_313:
[----:B------:R-:W2:Y:S01]  /*b160*/  LDL.LU R2, [R1+0x1c] ;  /* 0x00001c0001027983 */ /* 0x000ea20000300800 */
[----:B------:R-:W-:-:S03]  /*b170*/  ULDC.64 UR4, c[0x0][0x9f8] ;  /* 0x00027e0000047ab9 */ /* 0x000fc60000000a00 */
[----:B------:R-:W3:Y:S04]  /*b180*/  LDL.LU R0, [R1+0x20] ;  /* 0x0000200001007983 */ /* 0x000ee80000300800 */
[----:B------:R-:W4:Y:S04]  /*b190*/  LDL.LU R4, [R1+0x2c] ;  /* 0x00002c0001047983 */ /* 0x000f280000300800 */
[----:B------:R-:W4:Y:S01]  /*b1a0*/  LDL.LU R8, [R1+0x14] ;  /* 0x0000140001087983 */ /* 0x000f220000300800 */
[----:B------:R-:W-:Y:S01]  /*b1b0*/  ISETP.NE.U32.AND P0, PT, RZ, UR4, PT ;  /* 0x00000004ff007c0c */ /* 0x000fe2000bf05070 */
[----:B------:R-:W-:-:S03]  /*b1c0*/  ULDC.64 UR6, c[0x0][0x208] ;  /* 0x0000820000067ab9 */ /* 0x000fc60000000a00 */
[----:B------:R-:W-:Y:S01]  /*b1d0*/  ISETP.NE.AND.EX P0, PT, RZ, UR5, PT, P0 ;  /* 0x00000005ff007c0c */ /* 0x000fe2000bf05300 */
[----:B------:R-:W0:Y:S02]  /*b1e0*/  S2R R9, SR_TID.X ;  /* 0x0000000000097919 */ /* 0x000e240000002100 */
[----:B0-----:R-:W-:-:S04]  /*b1f0*/  LOP3.LUT R9, R9, 0x1f, RZ, 0xc0, !PT ;  /* 0x0000001f09097812 */ /* 0x001fc800078ec0ff */
[----:B------:R-:W-:-:S13]  /*b200*/  ISETP.NE.AND P6, PT, R9, RZ, PT ;  /* 0x000000ff0900720c */ /* 0x000fda0003fc5270 */
[----:B------:R-:W-:-:S05]  /*b210*/  VOTEU.ALL UP1, P6 ;  /* 0x00000000003f7886 */ /* 0x000fca0003020000 */
[----:B------:R-:W-:-:S04]  /*b220*/  @!UP1 UIADD3 UR8, UP0, UR36, 0x270, URZ ;  /* 0x0000027024089890 */ /* 0x000fc8000ff1e03f */
[----:B------:R-:W-:-:S03]  /*b230*/  @!UP1 UIADD3.X UR9, URZ, UR37, URZ, UP0, !UPT ;  /* 0x000000253f099290 */ /* 0x000fc600087fe43f */
[----:B------:R-:W-:Y:S01]  /*b240*/  VOTEU.ALL UP0, P6 ;  /* 0x00000000003f7886 */ /* 0x000fe20003000000 */
[----:B--2---:R-:W-:-:S04]  /*b250*/  @P0 IADD3 R2, P1, R2, UR4, RZ ;  /* 0x0000000402020c10 */ /* 0x004fc8000ff3e0ff */
[----:B---3--:R-:W-:Y:S01]  /*b260*/  @P0 IADD3.X R3, R0, UR5, RZ, P1, !PT ;  /* 0x0000000500030c10 */ /* 0x008fe20008ffe4ff */
[----:B------:R-:W-:Y:S01]  /*b270*/  ULDC.64 UR4, c[0x0][0xa00] ;  /* 0x0002800000047ab9 */ /* 0x000fe20000000a00 */
[----:B----4-:R-:W-:Y:S02]  /*b280*/  IMAD R17, R17, 0x80, R4 ;  /* 0x0000008011117824 */ /* 0x010fe400078e0204 */
[----:B------:R-:W0:Y:S01]  /*b290*/  LDC R4, c[0x0][0x428] ;  /* 0x00010a00ff047b82 */ /* 0x000e220000000800 */
[----:B------:R-:W-:-:S06]  /*b2a0*/  IMAD.MOV.U32 R0, RZ, RZ, R8 ;  /* 0x000000ffff007224 */ /* 0x000fcc00078e0008 */
[----:B------:R1:W5:Y:S01]  /*b2b0*/  @P0 LDG.E R0, desc[UR6][R2.64] ;  /* 0x0000000602000981 */ /* 0x000362000c1e1900 */
[----:B------:R-:W-:Y:S02]  /*b2c0*/  PLOP3.LUT P1, PT, P6, PT, PT, 0x8, 0x0 ;  /* 0x000000000000781c */ /* 0x000fe4000372e170 */
[----:B0-----:R-:W-:Y:S01]  /*b2d0*/  ISETP.NE.AND P0, PT, R4, 0x1, PT ;  /* 0x000000010400780c */ /* 0x001fe20003f05270 */
[----:B------:R-:W-:-:S12]  /*b2e0*/  IMAD.MOV.U32 R4, RZ, RZ, R18 ;  /* 0x000000ffff047224 */ /* 0x000fd800078e0012 */
[----:B------:R-:W0:Y:S08]  /*b2f0*/  @P0 LDC R7, c[0x0][0x42c] ;  /* 0x00010b00ff070b82 */ /* 0x000e300000000800 */
[----:B------:R-:W2:Y:S01]  /*b300*/  @P0 LDC R5, c[0x0][0x430] ;  /* 0x00010c00ff050b82 */ /* 0x000ea20000000800 */
[----:B0-----:R-:W-:-:S05]  /*b310*/  @P0 IMAD.HI.U32 R6, R18, R7, RZ ;  /* 0x0000000712060227 */ /* 0x001fca00078e00ff */
[----:B--2---:R-:W-:Y:S02]  /*b320*/  @P0 SHF.R.U32.HI R4, RZ, R5, R6 ;  /* 0x00000005ff040219 */ /* 0x004fe40000011606 */
[----:B------:R-:W-:-:S04]  /*b330*/  ISETP.NE.U32.AND P0, PT, RZ, UR4, PT ;  /* 0x00000004ff007c0c */ /* 0x000fc8000bf05070 */
[----:B------:R-:W-:-:S04]  /*b340*/  ISETP.NE.AND.EX P0, PT, RZ, UR5, PT, P0 ;  /* 0x00000005ff007c0c */ /* 0x000fc8000bf05300 */
[----:B-1----:R-:W-:-:S09]  /*b350*/  SEL R6, R8, RZ, !P0 ;  /* 0x000000ff08067207 */ /* 0x002fd20004000000 */
.L_x_315:
[----:B------:R-:W-:Y:S02]  /*b360*/  PLOP3.LUT P0, PT, P0, P1, PT, 0xa2, 0x0 ;  /* 0x000000000000781c */ /* 0x000fe40000703472 */
[----:B------:R-:W-:Y:S01]  /*b370*/  @P1 R2UR P0, UR7, R6 ;  /* 0x00000000060712ca */ /* 0x000fe20000000000 */
[----:B------:R-:W-:-:S07]  /*b380*/  UMOV UR4, URZ ;  /* 0x0000003f00047c82 */ /* 0x000fce0008000000 */
[----:B------:R-:W-:Y:S02]  /*b390*/  PLOP3.LUT P0, PT, P0, P1, PT, 0xa2, 0x0 ;  /* 0x000000000000781c */ /* 0x000fe40000703472 */
[----:B------:R-:W-:-:S08]  /*b3a0*/  @P1 R2UR.OR P0, UR6, R18 ;  /* 0x00000000120612ca */ /* 0x000fd00000100000 */
[----:B------:R-:W-:Y:S02]  /*b3b0*/  PLOP3.LUT P0, PT, P0, P1, PT, 0xa2, 0x0 ;  /* 0x000000000000781c */ /* 0x000fe40000703472 */
[----:B------:R-:W-:-:S08]  /*b3c0*/  @P1 R2UR.OR P0, UR5, R17 ;  /* 0x00000000110512ca */ /* 0x000fd00000100000 */
[----:B------:R-:W-:-:S05]  /*b3d0*/  @P1 PLOP3.LUT P1, PT, P0, PT, PT, 0x80, 0x0 ;  /* 0x000000000000181c */ /* 0x000fca000072f070 */
[----:B------:R0:W-:Y:S08]  /*b3e0*/  @!UP0 UTMAPF.L2.4D [UR4], [UR8] ;  /* 0x00000004080085b8 */ /* 0x0001f00008018000 */
[----:B0-----:R-:W-:Y:S05]  /*b3f0*/  @P1 BRA.U.ANY `(.L_x_315) ;  /* 0xfffffffd00d81947 */ /* 0x001fea000393ffff */
[----:B------:R-:W0:Y:S01]  /*b400*/  S2R R2, SR_TID.X ;  /* 0x0000000000027919 */ /* 0x000e220000002100 */
[----:B------:R-:W-:Y:S01]  /*b410*/  UMOV UR4, 0x40 ;  /* 0x0000004000047882 */ /* 0x000fe20000000000 */
[----:B0-----:R-:W-:-:S04]  /*b420*/  LOP3.LUT R2, R2, 0x1f, RZ, 0xc0, !PT ;  /* 0x0000001f02027812 */ /* 0x001fc800078ec0ff */
[----:B------:R-:W-:-:S04]  /*b430*/  ISETP.NE.AND P2, PT, R2, RZ, PT ;  /* 0x000000ff0200720c */ /* 0x000fc80003f45270 */
[----:B------:R-:W-:-:S09]  /*b440*/  PLOP3.LUT P1, PT, P2, PT, PT, 0x8, 0x0 ;  /* 0x000000000000781c */ /* 0x000fd2000172e170 */
[----:B------:R-:W-:-:S05]  /*b450*/  VOTEU.ALL UP0, P2 ;  /* 0x00000000003f7886 */ /* 0x000fca0001000000 */
.L_x_316:
[----:B------:R-:W-:Y:S02]  /*b460*/  PLOP3.LUT P0, PT, P0, P1, PT, 0xa2, 0x0 ;  /* 0x000000000000781c */ /* 0x000fe40000703472 */
[----:B------:R-:W-:-:S08]  /*b470*/  @P1 R2UR P0, UR7, R6 ;  /* 0x00000000060712ca */ /* 0x000fd00000000000 */
        /* <DEDUP_REMOVED lines=13> */
.L_x_317:
        /* <DEDUP_REMOVED lines=9> */
[----:B------:R-:W0:Y:S01]  /*b5e0*/  LDC.64 R2, c[0x0][0x3f8] ;  /* 0x0000fe00ff027b82 */ /* 0x000e220000000a00 */
[----:B------:R-:W-:Y:S02]  /*b5f0*/  ULDC.64 UR4, c[0x0][0xa08] ;  /* 0x0002820000047ab9 */ /* 0x000fe40000000a00 */
[----:B0-----:R-:W-:Y:S01]  /*b600*/  LOP3.LUT P0, RZ, R2, UR4, RZ, 0xfc, !PT ;  /* 0x0000000402ff7c12 */ /* 0x001fe2000f80fcff */
[----:B------:R-:W-:-:S03]  /*b610*/  UMOV UR4, 0xffffffff ;  /* 0xffffffff00047882 */ /* 0x000fc60000000000 */
[----:B------:R-:W-:-:S04]  /*b620*/  LOP3.LUT P0, RZ, R3, UR5, RZ, 0xfc, P0 ;  /* 0x0000000503ff7c12 */ /* 0x000fc8000800fcff */
[----:B-----5:R-:W-:Y:S01]  /*b630*/  SEL R5, R0, RZ, !P0 ;  /* 0x000000ff00057207 */ /* 0x020fe20004000000 */
[----:B------:R-:W-:Y:S08]  /*b640*/  BRA.DIV UR4, `(.L_x_318) ;  /* 0x0000003604a47947 */ /* 0x000ff0000b800000 */
.L_x_388:
[----:B------:R-:W2:Y:S01]  /*b650*/  LDL R7, [R1+0x18] ;  /* 0x0000180001077983 */ /* 0x000ea20000100800 */
[----:B------:R-:W-:Y:S01]  /*b660*/  UMOV UR4, 0xffffffff ;  /* 0xffffffff00047882 */ /* 0x000fe20000000000 */
[----:B------:R-:W-:Y:S01]  /*b670*/  SHF.R.S32.HI R12, RZ, 0x1f, R0 ;  /* 0x0000001fff0c7819 */ /* 0x000fe20000011400 */
[----:B--2---:R-:W-:Y:S01]  /*b680*/  VIADD R7, R7, 0xffffffff ;  /* 0xffffffff07077836 */ /* 0x004fe20000000000 */
[----:B------:R-:W-:Y:S06]  /*b690*/  BRA.DIV UR4, `(.L_x_319) ;  /* 0x0000003604c47947 */ /* 0x000fec000b800000 */
[----:B------:R-:W-:-:S13]  /*b6a0*/  ELECT P6, URZ, PT ;  /* 0x00000000003f782f */ /* 0x000fda00038c0000 */
.L_x_391:
[----:B------:R-:W-:Y:S05]  /*b6b0*/  @!P6 BRA `(.L_x_320) ;  /* 0x000000040038e947 */ /* 0x000fea0003800000 */
[----:B------:R0:W-:Y:S01]  /*b6c0*/  STL [R1+0xc], R7 ;  /* 0x00000c0701007387 */ /* 0x0001e20000100800 */
[----:B------:R-:W-:-:S04]  /*b6d0*/  ISETP.NE.U32.AND P0, PT, R2, RZ, PT ;  /* 0x000000ff0200720c */ /* 0x000fc80003f05070 */
[----:B------:R-:W-:-:S13]  /*b6e0*/  ISETP.NE.AND.EX P0, PT, R3, RZ, PT, P0 ;  /* 0x000000ff0300720c */ /* 0x000fda0003f05300 */
[----:B0-----:R-:W-:Y:S05]  /*b6f0*/  @!P0 BRA `(.L_x_321) ;  /* 0x0000000000508947 */ /* 0x001fea0003800000 */
[----:B------:R-:W0:Y:S01]  /*b700*/  LDC R10, c[0x0][0x41c] ;  /* 0x00010700ff0a7b82 */ /* 0x000e220000000800 */
[----:B------:R-:W-:Y:S01]  /*b710*/  IMAD.MOV.U32 R5, RZ, RZ, R7 ;  /* 0x000000ffff057224 */ /* 0x000fe200078e0007 */
[----:B------:R-:W-:Y:S01]  /*b720*/  ULDC.64 UR4, c[0x0][0x408] ;  /* 0x0001020000047ab9 */ /* 0x000fe20000000a00 */
[----:B------:R-:W-:Y:S01]  /*b730*/  ULDC.64 UR6, c[0x0][0x208] ;  /* 0x0000820000067ab9 */ /* 0x000fe20000000a00 */
[----:B0-----:R-:W-:-:S13]  /*b740*/  ISETP.NE.AND P0, PT, R10, 0x1, PT ;  /* 0x000000010a00780c */ /* 0x001fda0003f05270 */
[----:B------:R-:W0:Y:S02]  /*b750*/  @P0 LDC.64 R8, c[0x0][0x420] ;  /* 0x00010800ff080b82 */ /* 0x000e240000000a00 */
[----:B0-----:R-:W-:-:S05]  /*b760*/  @P0 IMAD.HI.U32 R8, R7, R8, RZ ;  /* 0x0000000807080227 */ /* 0x001fca00078e00ff */
[----:B------:R-:W-:-:S05]  /*b770*/  @P0 SHF.R.U32.HI R5, RZ, R9, R8 ;  /* 0x00000009ff050219 */ /* 0x000fca0000011608 */
[----:B------:R-:W-:-:S04]  /*b780*/  IMAD.MOV R8, RZ, RZ, -R5 ;  /* 0x000000ffff087224 */ /* 0x000fc800078e0a05 */
[----:B------:R-:W-:Y:S02]  /*b790*/  IMAD R9, R10, R8, R7 ;  /* 0x000000080a097224 */ /* 0x000fe400078e0207 */
[----:B------:R-:W-:-:S03]  /*b7a0*/  IMAD R8, R12, UR4, RZ ;  /* 0x000000040c087c24 */ /* 0x000fc6000f8e02ff */
[----:B------:R0:W-:Y:S01]  /*b7b0*/  STL [R1+0xc], R9 ;  /* 0x00000c0901007387 */ /* 0x0001e20000100800 */
[----:B------:R-:W-:Y:S01]  /*b7c0*/  IMAD R10, R0, UR5, R8 ;  /* 0x00000005000a7c24 */ /* 0x000fe2000f8e0208 */
[----:B------:R-:W-:Y:S02]  /*b7d0*/  MOV R8, R5 ;  /* 0x0000000500087202 */ /* 0x000fe40000000f00 */
[----:B0-----:R-:W-:-:S03]  /*b7e0*/  SHF.R.S32.HI R9, RZ, 0x1f, R5 ;  /* 0x0000001fff097819 */ /* 0x001fc60000011405 */
[----:B------:R-:W-:-:S04]  /*b7f0*/  IMAD.WIDE.U32 R8, R0, UR4, R8 ;  /* 0x0000000400087c25 */ /* 0x000fc8000f8e0008 */
[----:B------:R-:W-:Y:S01]  /*b800*/  IMAD.IADD R5, R9, 0x1, R10 ;  /* 0x0000000109057824 */ /* 0x000fe200078e020a */
[----:B------:R-:W-:-:S04]  /*b810*/  LEA R10, P0, R8, R2, 0x2 ;  /* 0x00000002080a7211 */ /* 0x000fc800078010ff */
[----:B------:R-:W-:-:S05]  /*b820*/  LEA.HI.X R11, R8, R3, R5, 0x2, P0 ;  /* 0x00000003080b7211 */ /* 0x000fca00000f1405 */
[----:B------:R0:W5:Y:S04]  /*b830*/  LDG.E R5, desc[UR6][R10.64] ;  /* 0x000000060a057981 */ /* 0x000168000c1e1900 */
.L_x_321:
[----:B------:R-:W2:Y:S01]  /*b840*/  LDL R8, [R1] ;  /* 0x0000000001087983 */ /* 0x000ea20000100800 */
[----:B0-----:R-:W-:-:S03]  /*b850*/  MOV R10, 0x400 ;  /* 0x00000400000a7802 */ /* 0x001fc60000000f00 */
[----:B------:R-:W3:Y:S01]  /*b860*/  LDL R9, [R1+0x8] ;  /* 0x0000080001097983 */ /* 0x000ee20000100800 */
[----:B------:R-:W0:Y:S02]  /*b870*/  S2R R11, SR_CgaCtaId ;  /* 0x00000000000b7919 */ /* 0x000e240000008800 */
[----:B0-----:R-:W-:-:S05]  /*b880*/  LEA R10, R11, R10, 0x18 ;  /* 0x0000000a0b0a7211 */ /* 0x001fca00078ec0ff */
[----:B--2---:R-:W-:Y:S01]  /*b890*/  IMAD R8, R8, 0x8, R10 ;  /* 0x0000000808087824 */ /* 0x004fe200078e020a */
[----:B---3--:R-:W-:-:S04]  /*b8a0*/  SHF.L.U32 R9, R9, 0x1f, RZ ;  /* 0x0000001f09097819 */ /* 0x008fc800000006ff */
[----:B------:R-:W0:Y:S02]  /*b8b0*/  SYNCS.PHASECHK.TRANS64.TRYWAIT P0, [R8+URZ+0x34840], R9 ;  /* 0x03484009080075a7 */ /* 0x000e24000800017f */
[----:B0-----:R-:W-:Y:S05]  /*b8c0*/  @!P0 BRA `(.L_x_322) ;  /* 0x0000003400588947 */ /* 0x001fea0003800000 */
.L_x_392:
[----:B------:R-:W1:Y:S02]  /*b8d0*/  S2R R10, SR_TID.X ;  /* 0x00000000000a7919 */ /* 0x000e640000002100 */
[----:B-1----:R-:W-:-:S04]  /*b8e0*/  LOP3.LUT R10, R10, 0x7f, RZ, 0xc0, !PT ;  /* 0x0000007f0a0a7812 */ /* 0x002fc800078ec0ff */
[----:B------:R-:W-:-:S13]  /*b8f0*/  ISETP.NE.AND P0, PT, R10, RZ, PT ;  /* 0x000000ff0a00720c */ /* 0x000fda0003f05270 */
[----:B------:R-:W-:Y:S05]  /*b900*/  @P0 BRA `(.L_x_323) ;  /* 0x00000000001c0947 */ /* 0x000fea0003800000 */
[----:B------:R-:W1:Y:S01]  /*b910*/  S2R R10, SR_TID.X ;  /* 0x00000000000a7919 */ /* 0x000e620000002100 */
[----:B0-----:R-:W-:-:S04]  /*b920*/  IMAD.MOV.U32 R9, RZ, RZ, 0xc000 ;  /* 0x0000c000ff097424 */ /* 0x001fc800078e00ff */
[----:B------:R2:W-:Y:S01]  /*b930*/  SYNCS.ARRIVE.TRANS64 RZ, [R8+URZ+0x34830], R9 ;  /* 0x0348300908ff79a7 */ /* 0x0005e2000800003f */
[----:B-1----:R-:W-:-:S04]  /*b940*/  LOP3.LUT R10, R10, 0x1f, RZ, 0xc0, !PT ;  /* 0x0000001f0a0a7812 */ /* 0x002fc800078ec0ff */
[----:B------:R-:W-:-:S13]  /*b950*/  ISETP.NE.AND P1, PT, R10, RZ, PT ;  /* 0x000000ff0a00720c */ /* 0x000fda0003f25270 */
[----:B--2---:R-:W-:Y:S05]  /*b960*/  @!P1 BRA `(.L_x_323) ;  /* 0x0000000000049947 */ /* 0x004fea0003800000 */
[----:B------:R-:W-:Y:S01]  /*b970*/  BPT.TRAP 0x1 ;  /* 0x000000040000795c */ /* 0x000fe20000300000 */
.L_x_323:
[----:B------:R-:W2:Y:S01]  /*b980*/  LDL R11, [R1] ;  /* 0x00000000010b7983 */ /* 0x000ea20000100800 */
[----:B------:R-:W-:-:S03]  /*b990*/  MOV R13, 0x400 ;  /* 0x00000400000d7802 */ /* 0x000fc60000000f00 */
[----:B------:R-:W3:Y:S04]  /*b9a0*/  LDL R10, [R1+0xc] ;  /* 0x00000c00010a7983 */ /* 0x000ee80000100800 */
[----:B0-----:R-:W4:Y:S01]  /*b9b0*/  LDL R9, [R1+0x4] ;  /* 0x0000040001097983 */ /* 0x001f220000100800 */
[----:B------:R-:W0:Y:S01]  /*b9c0*/  S2R R14, SR_CgaCtaId ;  /* 0x00000000000e7919 */ /* 0x000e220000008800 */
[----:B------:R-:W-:Y:S01]  /*b9d0*/  R2UR UR9, R8 ;  /* 0x00000000080972ca */ /* 0x000fe200000e0000 */
[----:B------:R-:W-:Y:S01]  /*b9e0*/  UIADD3 UR4, UP0, UR36, 0x370, URZ ;  /* 0x0000037024047890 */ /* 0x000fe2000ff1e03f */
[----:B------:R-:W-:Y:S02]  /*b9f0*/  R2UR UR12, R4 ;  /* 0x00000000040c72ca */ /* 0x000fe400000e0000 */
[----:B-----5:R-:W-:-:S02]  /*ba00*/  R2UR UR13, R5 ;  /* 0x00000000050d72ca */ /* 0x020fc400000e0000 */
[----:B0-----:R-:W-:-:S07]  /*ba10*/  LEA R13, R14, R13, 0x18 ;  /* 0x0000000d0e0d7211 */ /* 0x001fce00078ec0ff */
[----:B------:R-:W-:Y:S01]  /*ba20*/  UIADD3 UR9, UR9, 0x34830, URZ ;  /* 0x0003483009097890 */ /* 0x000fe2000fffe03f */
[----:B------:R-:W-:Y:S01]  /*ba30*/  UMOV UR10, URZ ;  /* 0x0000003f000a7c82 */ /* 0x000fe20008000000 */
[----:B------:R-:W-:Y:S01]  /*ba40*/  UMOV UR6, 0x0 ;  /* 0x0000000000067882 */ /* 0x000fe20000000000 */
[----:B------:R-:W-:Y:S01]  /*ba50*/  UMOV UR7, 0x14f00000 ;  /* 0x14f0000000077882 */ /* 0x000fe20000000000 */
[----:B------:R-:W-:Y:S01]  /*ba60*/  UMOV UR16, 0x40 ;  /* 0x0000004000107882 */ /* 0x000fe20000000000 */
[----:B--2---:R-:W-:Y:S01]  /*ba70*/  IMAD R8, R11, 0xc000, R13 ;  /* 0x0000c0000b087824 */ /* 0x004fe200078e020d */
[----:B---3--:R-:W-:-:S04]  /*ba80*/  R2UR UR11, R10 ;  /* 0x000000000a0b72ca */ /* 0x008fc800000e0000 */
[----:B------:R-:W-:Y:S02]  /*ba90*/  R2UR UR8, R8 ;  /* 0x00000000080872ca */ /* 0x000fe400000e0000 */
[----:B----4-:R-:W-:-:S11]  /*baa0*/  R2UR UR5, R9 ;  /* 0x00000000090572ca */ /* 0x010fd600000e0000 */
[----:B------:R-:W-:Y:S02]  /*bab0*/  UIADD3 UR14, UR8, 0x1c400, URZ ;  /* 0x0001c400080e7890 */ /* 0x000fe4000fffe03f */
[----:B------:R-:W-:Y:S02]  /*bac0*/  ULEA UR11, UR11, UR5, 0x7 ;  /* 0x000000050b0b7291 */ /* 0x000fe4000f8e383f */
[----:B------:R-:W-:Y:S02]  /*bad0*/  UIADD3.X UR5, URZ, UR37, URZ, UP0, !UPT ;  /* 0x000000253f057290 */ /* 0x000fe400087fe43f */
[----:B------:R-:W-:Y:S02]  /*bae0*/  UIADD3 UR15, UR8, 0x20400, URZ ;  /* 0x00020400080f7890 */ /* 0x000fe4000fffe03f */
[----:B------:R-:W-:-:S03]  /*baf0*/  UIADD3 UR17, UR8, 0x24400, URZ ;  /* 0x0002440008117890 */ /* 0x000fc6000fffe03f */
[----:B------:R-:W-:Y:S02]  /*bb00*/  UMOV UR8, UR14 ;  /* 0x0000000e00087c82 */ /* 0x000fe40008000000 */
[----:B------:R0:W-:Y:S01]  /*bb10*/  UTMALDG.4D [UR8], [UR4], desc[UR6] ;  /* 0x00000608040075b4 */ /* 0x0001e20008019000 */
[----:B------:R-:W-:Y:S01]  /*bb20*/  UMOV UR14, 0x80 ;  /* 0x00000080000e7882 */ /* 0x000fe20000000000 */
[----:B0-----:R-:W-:Y:S01]  /*bb30*/  UMOV UR8, UR15 ;  /* 0x0000000f00087c82 */ /* 0x001fe20008000000 */
[----:B------:R-:W-:Y:S02]  /*bb40*/  UMOV UR10, UR16 ;  /* 0x00000010000a7c82 */ /* 0x000fe40008000000 */
[----:B------:R0:W-:Y:S02]  /*bb50*/  UTMALDG.4D [UR8], [UR4], desc[UR6] ;  /* 0x00000608040075b4 */ /* 0x0001e40008019000 */
[----:B0-----:R-:W-:Y:S01]  /*bb60*/  UMOV UR8, UR17 ;  /* 0x0000001100087c82 */ /* 0x001fe20008000000 */
[----:B------:R-:W-:-:S02]  /*bb70*/  UMOV UR10, UR14 ;  /* 0x0000000e000a7c82 */ /* 0x000fc40008000000 */
[----:B------:R0:W-:Y:S02]  /*bb80*/  UTMALDG.4D [UR8], [UR4], desc[UR6] ;  /* 0x00000608040075b4 */ /* 0x0001e40008019000 */
[----:B0-----:R-:W-:Y:S01]  /*bb90*/  NOP ;  /* 0x0000000000007918 */ /* 0x001fe20000000000 */
.L_x_320:
[----:B------:R-:W2:Y:S01]  /*bba0*/  LDL.LU R11, [R1+0x28] ;  /* 0x00002800010b7983 */ /* 0x000ea20000300800 */
[----:B------:R-:W-:Y:S01]  /*bbb0*/  MOV R9, 0x400 ;  /* 0x0000040000097802 */ /* 0x000fe20000000f00 */
[----:B------:R-:W-:Y:S05]  /*bbc0*/  WARPSYNC.ALL ;  /* 0x0000000000007948 */ /* 0x000fea0003800000 */
[----:B------:R-:W0:Y:S01]  /*bbd0*/  S2R R10, SR_CgaCtaId ;  /* 0x00000000000a7919 */ /* 0x000e220000008800 */
[----:B------:R-:W-:-:S13]  /*bbe0*/  ELECT P0, URZ, PT ;  /* 0x00000000003f782f */ /* 0x000fda0003800000 */
[----:B------:R-:W-:Y:S01]  /*bbf0*/  @P0 R2UR UR13, R6 ;  /* 0x00000000060d02ca */ /* 0x000fe200000e0000 */
[----:B------:R-:W-:Y:S01]  /*bc00*/  UIADD3 UR4, UP0, UR36, 0x270, URZ ;  /* 0x0000027024047890 */ /* 0x000fe2000ff1e03f */
[----:B------:R-:W-:Y:S01]  /*bc10*/  @P0 R2UR UR12, R18 ;  /* 0x00000000120c02ca */ /* 0x000fe200000e0000 */
[----:B------:R-:W-:Y:S01]  /*bc20*/  UMOV UR6, 0x0 ;  /* 0x0000000000067882 */ /* 0x000fe20000000000 */
[C---:B------:R-:W-:Y:S01]  /*bc30*/  @P0 R2UR UR11, R17.reuse ;  /* 0x00000000110b02ca */ /* 0x040fe200000e0000 */
[----:B------:R-:W-:Y:S01]  /*bc40*/  UIADD3.X UR5, URZ, UR37, URZ, UP0, !UPT ;  /* 0x000000253f057290 */ /* 0x000fe200087fe43f */
[----:B------:R-:W-:Y:S01]  /*bc50*/  @P0 R2UR UR21, R6 ;  /* 0x00000000061502ca */ /* 0x000fe200000e0000 */
[----:B------:R-:W-:Y:S01]  /*bc60*/  UMOV UR7, 0x12f00000 ;  /* 0x12f0000000077882 */ /* 0x000fe20000000000 */
[----:B------:R-:W-:Y:S01]  /*bc70*/  UMOV UR10, URZ ;  /* 0x0000003f000a7c82 */ /* 0x000fe20008000000 */
[----:B------:R-:W-:Y:S01]  /*bc80*/  @P0 R2UR UR20, R18 ;  /* 0x00000000121402ca */ /* 0x000fe200000e0000 */
[----:B------:R-:W-:Y:S01]  /*bc90*/  UMOV UR14, 0x0 ;  /* 0x00000000000e7882 */ /* 0x000fe20000000000 */
[----:B------:R-:W-:Y:S01]  /*bca0*/  @P0 R2UR UR19, R17 ;  /* 0x00000000111302ca */ /* 0x000fe200000e0000 */
[----:B------:R-:W-:Y:S01]  /*bcb0*/  @P0 IMAD.MOV.U32 R8, RZ, RZ, 0xc000 ;  /* 0x0000c000ff080424 */ /* 0x000fe200078e00ff */
[----:B------:R-:W-:Y:S01]  /*bcc0*/  UMOV UR15, 0x12f00000 ;  /* 0x12f00000000f7882 */ /* 0x000fe20000000000 */
[----:B------:R-:W-:Y:S01]  /*bcd0*/  UMOV UR18, 0x40 ;  /* 0x0000004000127882 */ /* 0x000fe20000000000 */
[----:B------:R-:W-:Y:S01]  /*bce0*/  UMOV UR22, 0x0 ;  /* 0x0000000000167882 */ /* 0x000fe20000000000 */
[----:B------:R-:W-:Y:S01]  /*bcf0*/  UMOV UR23, 0x12f00000 ;  /* 0x12f0000000177882 */ /* 0x000fe20000000000 */
[----:B------:R-:W-:Y:S01]  /*bd00*/  BSSY B0, `(.L_x_324) ;  /* 0x0000019000007945 */ /* 0x000fe20003800000 */
[----:B0-----:R-:W-:Y:S01]  /*bd10*/  LEA R9, R10, R9, 0x18 ;  /* 0x000000090a097211 */ /* 0x001fe200078ec0ff */
[----:B------:R-:W-:Y:S03]  /*bd20*/  BAR.SYNC.DEFER_BLOCKING 0x8, 0x120 ;  /* 0x0204800000007b1d */ /* 0x000fe60000010000 */
[----:B------:R-:W-:-:S13]  /*bd30*/  R2UR UR24, R9 ;  /* 0x00000000091872ca */ /* 0x000fda00000e0000 */
[----:B------:R-:W-:Y:S02]  /*bd40*/  UIADD3 UR8, UR24, 0x10400, URZ ;  /* 0x0001040018087890 */ /* 0x000fe4000fffe03f */
[----:B------:R-:W-:Y:S02]  /*bd50*/  UIADD3 UR9, UR24, 0x34800, URZ ;  /* 0x0003480018097890 */ /* 0x000fe4000fffe03f */
[----:B------:R-:W-:Y:S01]  /*bd60*/  UIADD3 UR16, UR24, 0x14400, URZ ;  /* 0x0001440018107890 */ /* 0x000fe2000fffe03f */
[----:B------:R0:W-:Y:S04]  /*bd70*/  @P0 SYNCS.ARRIVE.TRANS64 RZ, [R9+URZ+0x34800], R8 ;  /* 0x0348000809ff09a7 */ /* 0x0001e8000800003f */
[----:B------:R-:W-:Y:S02]  /*bd80*/  UMOV UR17, UR9 ;  /* 0x0000000900117c82 */ /* 0x000fe40008000000 */
[----:B------:R1:W-:Y:S02]  /*bd90*/  UTMALDG.4D [UR8], [UR4], desc[UR6] ;  /* 0x00000608040075b4 */ /* 0x0003e40008019000 */
[----:B------:R0:W-:Y:S01]  /*bda0*/  UTMALDG.4D [UR16], [UR4], desc[UR14] ;  /* 0x00000e10040075b4 */ /* 0x0001e20008019000 */
[----:B-1----:R-:W-:Y:S01]  /*bdb0*/  @P0 R2UR UR13, R6 ;  /* 0x00000000060d02ca */ /* 0x002fe200000e0000 */
[----:B------:R-:W-:Y:S01]  /*bdc0*/  UIADD3 UR8, UR24, 0x18400, URZ ;  /* 0x0001840018087890 */ /* 0x000fe2000fffe03f */
[----:B------:R-:W-:Y:S01]  /*bdd0*/  @P0 R2UR UR12, R18 ;  /* 0x00000000120c02ca */ /* 0x000fe200000e0000 */
[----:B------:R-:W-:Y:S01]  /*bde0*/  UMOV UR10, 0x80 ;  /* 0x00000080000a7882 */ /* 0x000fe20000000000 */
[----:B------:R-:W-:-:S13]  /*bdf0*/  @P0 R2UR UR11, R17 ;  /* 0x00000000110b02ca */ /* 0x000fda00000e0000 */
[----:B------:R0:W-:Y:S01]  /*be00*/  UTMALDG.4D [UR8], [UR4], desc[UR22] ;  /* 0x00001608040075b4 */ /* 0x0001e20008019000 */
[----:B--2---:R-:W-:-:S05]  /*be10*/  VIADD R11, R11, 0x1 ;  /* 0x000000010b0b7836 */ /* 0x004fca0000000000 */
[----:B------:R-:W-:Y:S01]  /*be20*/  LEA.HI R6, R11, R11, RZ, 0x1 ;  /* 0x0000000b0b067211 */ /* 0x000fe200078f08ff */
[----:B------:R0:W-:Y:S03]  /*be30*/  STL [R1+0x28], R11 ;  /* 0x0000280b01007387 */ /* 0x0001e60000100800 */
[----:B------:R-:W-:-:S05]  /*be40*/  LOP3.LUT R6, R6, 0xfffffffe, RZ, 0xc0, !PT ;  /* 0xfffffffe06067812 */ /* 0x000fca00078ec0ff */
[----:B------:R-:W-:-:S05]  /*be50*/  IMAD.IADD R6, R11, 0x1, -R6 ;  /* 0x000000010b067824 */ /* 0x000fca00078e0a06 */
[----:B------:R-:W-:-:S04]  /*be60*/  SHF.L.U32 R6, R6, 0x1f, RZ ;  /* 0x0000001f06067819 */ /* 0x000fc800000006ff */
[----:B------:R-:W1:Y:S02]  /*be70*/  SYNCS.PHASECHK.TRANS64.TRYWAIT P0, [R9+URZ+0x34820], R6 ;  /* 0x03482006090075a7 */ /* 0x000e64000800017f */
[----:B01----:R-:W-:Y:S05]  /*be80*/  @!P0 BRA `(.L_x_325) ;  /* 0x0000002c00fc8947 */ /* 0x003fea0003800000 */
.L_x_393:
[----:B------:R-:W-:Y:S05]  /*be90*/  BSYNC B0 ;  /* 0x0000000000007941 */ /* 0x000fea0003800000 */
.L_x_324:
[----:B0-----:R-:W2:Y:S01]  /*bea0*/  LDL.LU R8, [R1+0x24] ;  /* 0x0000240001087983 */ /* 0x001ea20000300800 */
[----:B------:R-:W-:Y:S01]  /*beb0*/  BSSY B0, `(.L_x_326) ;  /* 0x000019a000007945 */ /* 0x000fe20003800000 */
[----:B--2---:R-:W-:-:S13]  /*bec0*/  ISETP.GE.AND P0, PT, R8, 0x81, PT ;  /* 0x000000810800780c */ /* 0x004fda0003f06270 */
[----:B------:R-:W-:Y:S05]  /*bed0*/  @!P0 BRA `(.L_x_327) ;  /* 0x00000018005c8947 */ /* 0x000fea0003800000 */
[----:B------:R-:W2:Y:S01]  /*bee0*/  LDL R8, [R1+0x18] ;  /* 0x0000180001087983 */ /* 0x000ea20000100800 */
[----:B------:R-:W-:Y:S01]  /*bef0*/  IMAD.MOV.U32 R6, RZ, RZ, 0x1 ;  /* 0x00000001ff067424 */ /* 0x000fe200078e00ff */
[----:B------:R-:W-:Y:S01]  /*bf00*/  BSSY B1, `(.L_x_328) ;  /* 0x000008f000017945 */ /* 0x000fe20003800000 */
[----:B--2---:R-:W-:-:S04]  /*bf10*/  IADD3 R14, -R8, RZ, RZ ;  /* 0x000000ff080e7210 */ /* 0x004fc80007ffe1ff */
[----:B------:R-:W-:-:S05]  /*bf20*/  VIADDMNMX R14, R14, R6, 0xffffffff, !PT ;  /* 0xffffffff0e0e7446 */ /* 0x000fca0007800106 */
[----:B------:R-:W-:-:S05]  /*bf30*/  IMAD.IADD R6, R8, 0x1, R14 ;  /* 0x0000000108067824 */ /* 0x000fca00078e020e */
[----:B------:R-:W-:-:S04]  /*bf40*/  LOP3.LUT R6, R6, 0x1, RZ, 0xc0, !PT ;  /* 0x0000000106067812 */ /* 0x000fc800078ec0ff */
[----:B------:R-:W-:Y:S01]  /*bf50*/  ISETP.NE.U32.AND P0, PT, R6, 0x1, PT ;  /* 0x000000010600780c */ /* 0x000fe20003f05070 */
[----:B------:R-:W-:-:S12]  /*bf60*/  VIADD R6, R8, 0xfffffffe ;  /* 0xfffffffe08067836 */ /* 0x000fd80000000000 */
[----:B------:R-:W-:Y:S05]  /*bf70*/  @P0 BRA `(.L_x_329) ;  /* 0x00000008001c0947 */ /* 0x000fea0003800000 */
[----:B------:R-:W2:Y:S04]  /*bf80*/  LDL R9, [R1] ;  /* 0x0000000001097983 */ /* 0x000ea80000100800 */
[----:B------:R-:W3:Y:S01]  /*bf90*/  LDL R8, [R1+0x8] ;  /* 0x0000080001087983 */ /* 0x000ee20000100800 */
[----:B------:R-:W-:Y:S01]  /*bfa0*/  BSSY B2, `(.L_x_330) ;  /* 0x0000080000027945 */ /* 0x000fe20003800000 */
[----:B--2---:R-:W-:-:S05]  /*bfb0*/  VIADD R13, R9, 0x1 ;  /* 0x00000001090d7836 */ /* 0x004fca0000000000 */
[----:B------:R-:W-:-:S04]  /*bfc0*/  ISETP.NE.AND P0, PT, R13, 0x2, PT ;  /* 0x000000020d00780c */ /* 0x000fc80003f05270 */
[----:B------:R-:W-:Y:S02]  /*bfd0*/  SEL R15, RZ, 0x1, P0 ;  /* 0x00000001ff0f7807 */ /* 0x000fe40000000000 */
[----:B------:R-:W-:Y:S02]  /*bfe0*/  SEL R13, R13, RZ, P0 ;  /* 0x000000ff0d0d7207 */ /* 0x000fe40000000000 */
[----:B---3--:R-:W-:Y:S01]  /*bff0*/  LOP3.LUT R15, R8, R15, RZ, 0x3c, !PT ;  /* 0x0000000f080f7212 */ /* 0x008fe200078e3cff */
[----:B------:R-:W-:Y:S06]  /*c000*/  @!P6 BRA `(.L_x_331) ;  /* 0x0000000400e4e947 */ /* 0x000fec0003800000 */
[----:B------:R-:W-:Y:S01]  /*c010*/  ISETP.NE.U32.AND P0, PT, R2, RZ, PT ;  /* 0x000000ff0200720c */ /* 0x000fe20003f05070 */
[----:B------:R-:W-:-:S03]  /*c020*/  IMAD.MOV.U32 R8, RZ, RZ, R5 ;  /* 0x000000ffff087224 */ /* 0x000fc600078e0005 */
[----:B------:R-:W-:-:S13]  /*c030*/  ISETP.NE.AND.EX P0, PT, R3, RZ, PT, P0 ;  /* 0x000000ff0300720c */ /* 0x000fda0003f05300 */
[----:B------:R-:W-:Y:S05]  /*c040*/  @!P0 BRA `(.L_x_332) ;  /* 0x0000000000488947 */ /* 0x000fea0003800000 */
[----:B------:R-:W0:Y:S01]  /*c050*/  LDC R18, c[0x0][0x41c] ;  /* 0x00010700ff127b82 */ /* 0x000e220000000800 */
[----:B------:R-:W-:Y:S01]  /*c060*/  ULDC.64 UR4, c[0x0][0x408] ;  /* 0x0001020000047ab9 */ /* 0x000fe20000000a00 */
[----:B------:R-:W-:Y:S01]  /*c070*/  ULDC.64 UR6, c[0x0][0x208] ;  /* 0x0000820000067ab9 */ /* 0x000fe20000000a00 */
[----:B0-----:R-:W-:-:S13]  /*c080*/  ISETP.NE.AND P0, PT, R18, 0x1, PT ;  /* 0x000000011200780c */ /* 0x001fda0003f05270 */
[----:B------:R-:W0:Y:S02]  /*c090*/  @P0 LDC.64 R8, c[0x0][0x420] ;  /* 0x00010800ff080b82 */ /* 0x000e240000000a00 */
[----:B0-----:R-:W-:-:S04]  /*c0a0*/  @P0 IMAD.HI.U32 R10, R6, R8, RZ ;  /* 0x00000008060a0227 */ /* 0x001fc800078e00ff */
[----:B------:R-:W-:Y:S01]  /*c0b0*/  IMAD.MOV.U32 R8, RZ, RZ, R6 ;  /* 0x000000ffff087224 */ /* 0x000fe200078e0006 */
[----:B------:R-:W-:Y:S01]  /*c0c0*/  @P0 SHF.R.U32.HI R8, RZ, R9, R10 ;  /* 0x00000009ff080219 */ /* 0x000fe2000001160a */
[----:B------:R-:W-:-:S03]  /*c0d0*/  IMAD R10, R12, UR4, RZ ;  /* 0x000000040c0a7c24 */ /* 0x000fc6000f8e02ff */
[----:B------:R-:W-:Y:S01]  /*c0e0*/  SHF.R.S32.HI R9, RZ, 0x1f, R8 ;  /* 0x0000001fff097819 */ /* 0x000fe20000011408 */
[C---:B------:R-:W-:Y:S02]  /*c0f0*/  IMAD R17, R0.reuse, UR5, R10 ;  /* 0x0000000500117c24 */ /* 0x040fe4000f8e020a */
[----:B------:R-:W-:-:S04]  /*c100*/  IMAD.WIDE.U32 R10, R0, UR4, R8 ;  /* 0x00000004000a7c25 */ /* 0x000fc8000f8e0008 */
[----:B------:R-:W-:Y:S01]  /*c110*/  IMAD.MOV R8, RZ, RZ, -R8 ;  /* 0x000000ffff087224 */ /* 0x000fe200078e0a08 */
[----:B------:R-:W-:Y:S02]  /*c120*/  IADD3 R17, R17, R11, RZ ;  /* 0x0000000b11117210 */ /* 0x000fe40007ffe0ff */
[----:B------:R-:W-:Y:S01]  /*c130*/  LEA R2, P0, R10, R2, 0x2 ;  /* 0x000000020a027211 */ /* 0x000fe200078010ff */
[----:B------:R-:W-:-:S03]  /*c140*/  IMAD R6, R18, R8, R6 ;  /* 0x0000000812067224 */ /* 0x000fc600078e0206 */
[----:B------:R-:W-:-:S05]  /*c150*/  LEA.HI.X R3, R10, R3, R17, 0x2, P0 ;  /* 0x000000030a037211 */ /* 0x000fca00000f1411 */
[----:B------:R0:W5:Y:S04]  /*c160*/  LDG.E R8, desc[UR6][R2.64] ;  /* 0x0000000602087981 */ /* 0x000168000c1e1900 */
.L_x_332:
[----:B0-----:R-:W0:Y:S01]  /*c170*/  S2R R3, SR_CgaCtaId ;  /* 0x0000000000037919 */ /* 0x001e220000008800 */
[----:B------:R-:W-:-:S04]  /*c180*/  MOV R2, 0x400 ;  /* 0x0000040000027802 */ /* 0x000fc80000000f00 */
[----:B0-----:R-:W-:Y:S02]  /*c190*/  LEA R2, R3, R2, 0x18 ;  /* 0x0000000203027211 */ /* 0x001fe400078ec0ff */
[----:B------:R-:W-:-:S03]  /*c1a0*/  SHF.L.U32 R3, R15, 0x1f, RZ ;  /* 0x0000001f0f037819 */ /* 0x000fc600000006ff */
[----:B------:R-:W-:-:S04]  /*c1b0*/  IMAD R2, R13, 0x8, R2 ;  /* 0x000000080d027824 */ /* 0x000fc800078e0202 */
[----:B------:R-:W0:Y:S02]  /*c1c0*/  SYNCS.PHASECHK.TRANS64.TRYWAIT P0, [R2+URZ+0x34840], R3 ;  /* 0x03484003020075a7 */ /* 0x000e24000800017f */
[----:B0-----:R-:W-:Y:S05]  /*c1d0*/  @!P0 BRA `(.L_x_333) ;  /* 0x0000002c00488947 */ /* 0x001fea0003800000 */
.L_x_394:
        /* <DEDUP_REMOVED lines=11> */
.L_x_334:
[----:B------:R-:W2:Y:S04]  /*c290*/  LDL R17, [R1+0x4] ;  /* 0x0000040001117983 */ /* 0x000ea80000100800 */
[----:B------:R-:W3:Y:S01]  /*c2a0*/  LDL.LU R11, [R1+0x8] ;  /* 0x00000800010b7983 */ /* 0x000ee20000300800 */
[----:B0-----:R-:W-:-:S03]  /*c2b0*/  MOV R3, 0x400 ;  /* 0x0000040000037802 */ /* 0x001fc60000000f00 */
[----:B------:R-:W4:Y:S01]  /*c2c0*/  LDL R9, [R1] ;  /* 0x0000000001097983 */ /* 0x000f220000100800 */
[----:B------:R-:W0:Y:S01]  /*c2d0*/  S2R R10, SR_CgaCtaId ;  /* 0x00000000000a7919 */ /* 0x000e220000008800 */
[----:B------:R-:W-:Y:S02]  /*c2e0*/  R2UR UR9, R2 ;  /* 0x00000000020972ca */ /* 0x000fe400000e0000 */
[----:B------:R-:W-:Y:S01]  /*c2f0*/  R2UR UR11, R6 ;  /* 0x00000000060b72ca */ /* 0x000fe200000e0000 */
[----:B------:R-:W-:Y:S01]  /*c300*/  UIADD3 UR4, UP0, UR36, 0x370, URZ ;  /* 0x0000037024047890 */ /* 0x000fe2000ff1e03f */
[----:B------:R-:W-:Y:S02]  /*c310*/  R2UR UR12, R4 ;  /* 0x00000000040c72ca */ /* 0x000fe400000e0000 */
[----:B-----5:R-:W-:Y:S02]  /*c320*/  R2UR UR13, R8 ;  /* 0x00000000080d72ca */ /* 0x020fe400000e0000 */
[----:B0-----:R-:W-:-:S05]  /*c330*/  LEA R3, R10, R3, 0x18 ;  /* 0x000000030a037211 */ /* 0x001fca00078ec0ff */
[----:B------:R-:W-:-:S05]  /*c340*/  IMAD R2, R13, 0xc000, R3 ;  /* 0x0000c0000d027824 */ /* 0x000fca00078e0203 */
[----:B------:R-:W-:Y:S01]  /*c350*/  R2UR UR14, R2 ;  /* 0x00000000020e72ca */ /* 0x000fe200000e0000 */
[----:B------:R-:W-:Y:S01]  /*c360*/  UIADD3 UR9, UR9, 0x34830, URZ ;  /* 0x0003483009097890 */ /* 0x000fe2000fffe03f */
[----:B------:R-:W-:Y:S01]  /*c370*/  VIADD R3, R3, 0x34800 ;  /* 0x0003480003037836 */ /* 0x000fe20000000000 */
[----:B------:R-:W-:Y:S01]  /*c380*/  UMOV UR10, URZ ;  /* 0x0000003f000a7c82 */ /* 0x000fe20008000000 */
[----:B------:R-:W-:Y:S01]  /*c390*/  UMOV UR6, 0x0 ;  /* 0x0000000000067882 */ /* 0x000fe20000000000 */
[----:B------:R-:W-:-:S08]  /*c3a0*/  UMOV UR7, 0x14f00000 ;  /* 0x14f0000000077882 */ /* 0x000fd00000000000 */
[----:B------:R-:W-:Y:S02]  /*c3b0*/  UIADD3 UR8, UR14, 0x1c400, URZ ;  /* 0x0001c4000e087890 */ /* 0x000fe4000fffe03f */
[----:B------:R-:W-:Y:S02]  /*c3c0*/  UIADD3 UR15, UR14, 0x20400, URZ ;  /* 0x000204000e0f7890 */ /* 0x000fe4000fffe03f */
[----:B------:R-:W-:Y:S01]  /*c3d0*/  UIADD3 UR14, UR14, 0x24400, URZ ;  /* 0x000244000e0e7890 */ /* 0x000fe2000fffe03f */
[----:B------:R-:W-:Y:S01]  /*c3e0*/  UMOV UR17, 0x40 ;  /* 0x0000004000117882 */ /* 0x000fe20000000000 */
[----:B------:R-:W-:Y:S01]  /*c3f0*/  UMOV UR16, 0x80 ;  /* 0x0000008000107882 */ /* 0x000fe20000000000 */
[----:B--2---:R-:W-:-:S13]  /*c400*/  R2UR UR5, R17 ;  /* 0x00000000110572ca */ /* 0x004fda00000e0000 */
[----:B------:R-:W-:Y:S02]  /*c410*/  ULEA UR11, UR11, UR5, 0x7 ;  /* 0x000000050b0b7291 */ /* 0x000fe4000f8e383f */
[----:B------:R-:W-:Y:S01]  /*c420*/  UIADD3.X UR5, URZ, UR37, URZ, UP0, !UPT ;  /* 0x000000253f057290 */ /* 0x000fe200087fe43f */
[----:B---3--:R-:W-:Y:S01]  /*c430*/  SHF.L.U32 R2, R11, 0x1f, RZ ;  /* 0x0000001f0b027819 */ /* 0x008fe200000006ff */
[----:B----4-:R-:W-:-:S07]  /*c440*/  IMAD R3, R9, 0x8, R3 ;  /* 0x0000000809037824 */ /* 0x010fce00078e0203 */
[----:B------:R0:W-:Y:S02]  /*c450*/  UTMALDG.4D [UR8], [UR4], desc[UR6] ;  /* 0x00000608040075b4 */ /* 0x0001e40008019000 */
[----:B0-----:R-:W-:Y:S01]  /*c460*/  UMOV UR8, UR15 ;  /* 0x0000000f00087c82 */ /* 0x001fe20008000000 */
[----:B------:R-:W-:Y:S02]  /*c470*/  UMOV UR10, UR17 ;  /* 0x00000011000a7c82 */ /* 0x000fe40008000000 */
[----:B------:R0:W-:Y:S02]  /*c480*/  UTMALDG.4D [UR8], [UR4], desc[UR6] ;  /* 0x00000608040075b4 */ /* 0x0001e40008019000 */
[----:B0-----:R-:W-:Y:S01]  /*c490*/  UMOV UR8, UR14 ;  /* 0x0000000e00087c82 */ /* 0x001fe20008000000 */
[----:B------:R-:W-:Y:S02]  /*c4a0*/  UMOV UR10, UR16 ;  /* 0x00000010000a7c82 */ /* 0x000fe40008000000 */
[----:B------:R0:W-:Y:S01]  /*c4b0*/  UTMALDG.4D [UR8], [UR4], desc[UR6] ;  /* 0x00000608040075b4 */ /* 0x0001e20008019000 */
[----:B------:R-:W1:Y:S02]  /*c4c0*/  SYNCS.PHASECHK.TRANS64.TRYWAIT P0, [R3+URZ+0x60], R2 ;  /* 0x00006002030075a7 */ /* 0x000e64000800017f */
[----:B01----:R-:W-:Y:S05]  /*c4d0*/  @!P0 BRA `(.L_x_335) ;  /* 0x00000028009c8947 */ /* 0x003fea0003800000 */
.L_x_395:
[----:B------:R-:W-:Y:S05]  /*c4e0*/  @P1 BRA `(.L_x_336) ;  /* 0x0000000000301947 */ /* 0x000fea0003800000 */
[----:B------:R-:W1:Y:S01]  /*c4f0*/  S2R R9, SR_TID.X ;  /* 0x0000000000097919 */ /* 0x000e620000002100 */
[----:B------:R-:W-:Y:S01]  /*c500*/  MOV R10, 0x400 ;  /* 0x00000400000a7802 */ /* 0x000fe20000000f00 */
[----:B------:R-:W2:Y:S01]  /*c510*/  S2R R11, SR_CgaCtaId ;  /* 0x00000000000b7919 */ /* 0x000ea20000008800 */
[----:B-1----:R-:W-:Y:S02]  /*c520*/  LOP3.LUT R17, R9, 0x1f, RZ, 0xc0, !PT ;  /* 0x0000001f09117812 */ /* 0x002fe400078ec0ff */
[----:B------:R-:W3:Y:S02]  /*c530*/  LDL R9, [R1] ;  /* 0x0000000001097983 */ /* 0x000ee40000100800 */
[----:B------:R-:W-:Y:S02]  /*c540*/  ISETP.NE.AND P0, PT, R17, RZ, PT ;  /* 0x000000ff1100720c */ /* 0x000fe40003f05270 */
[----:B--2---:R-:W-:Y:S02]  /*c550*/  LEA R10, R11, R10, 0x18 ;  /* 0x0000000a0b0a7211 */ /* 0x004fe400078ec0ff */
[----:B0-----:R-:W-:-:S03]  /*c560*/  MOV R3, 0x8000 ;  /* 0x0000800000037802 */ /* 0x001fc60000000f00 */
[----:B---3--:R-:W-:-:S04]  /*c570*/  IMAD R2, R9, 0x8, R10 ;  /* 0x0000000809027824 */ /* 0x008fc800078e020a */
[----:B------:R1:W-:Y:S02]  /*c580*/  SYNCS.ARRIVE.TRANS64 RZ, [R2+URZ+0x34850], R3 ;  /* 0x0348500302ff79a7 */ /* 0x0003e4000800003f */
[----:B------:R-:W-:Y:S05]  /*c590*/  @!P0 BRA `(.L_x_336) ;  /* 0x0000000000048947 */ /* 0x000fea0003800000 */
[----:B------:R-:W-:Y:S01]  /*c5a0*/  BPT.TRAP 0x1 ;  /* 0x000000040000795c */ /* 0x000fe20000300000 */
.L_x_336:
[----:B01----:R-:W2:Y:S01]  /*c5b0*/  LDL.LU R2, [R1+0xc] ;  /* 0x00000c0001027983 */ /* 0x003ea20000300800 */
[----:B------:R-:W-:-:S03]  /*c5c0*/  MOV R10, 0x400 ;  /* 0x00000400000a7802 */ /* 0x000fc60000000f00 */
[----:B------:R-:W3:Y:S04]  /*c5d0*/  LDL.LU R9, [R1] ;  /* 0x0000000001097983 */ /* 0x000ee80000300800 */
[----:B------:R-:W4:Y:S01]  /*c5e0*/  LDL R3, [R1+0x4] ;  /* 0x0000040001037983 */ /* 0x000f220000100800 */
[----:B------:R-:W0:Y:S01]  /*c5f0*/  S2R R11, SR_CgaCtaId ;  /* 0x00000000000b7919 */ /* 0x000e220000008800 */
[----:B------:R-:W-:Y:S01]  /*c600*/  R2UR UR13, R5 ;  /* 0x00000000050d72ca */ /* 0x000fe200000e0000 */
[----:B------:R-:W-:Y:S01]  /*c610*/  UIADD3 UR4, UP0, UR36, 0x470, URZ ;  /* 0x0000047024047890 */ /* 0x000fe2000ff1e03f */
[----:B------:R-:W-:Y:S02]  /*c620*/  R2UR UR12, R4 ;  /* 0x00000000040c72ca */ /* 0x000fe400000e0000 */
[----:B0-----:R-:W-:Y:S01]  /*c630*/  LEA R10, R11, R10, 0x18 ;  /* 0x0000000a0b0a7211 */ /* 0x001fe200078ec0ff */
[----:B------:R-:W-:Y:S01]  /*c640*/  UMOV UR10, URZ ;  /* 0x0000003f000a7c82 */ /* 0x000fe20008000000 */
[----:B------:R-:W-:Y:S01]  /*c650*/  UMOV UR7, 0x14f00000 ;  /* 0x14f0000000077882 */ /* 0x000fe20000000000 */
[----:B------:R-:W-:Y:S01]  /*c660*/  UMOV UR15, 0x40 ;  /* 0x00000040000f7882 */ /* 0x000fe20000000000 */
[----:B------:R0:W-:Y:S01]  /*c670*/  STL [R1+0xc], R6 ;  /* 0x00000c0601007387 */ /* 0x0001e20000100800 */
[----:B------:R-:W-:Y:S01]  /*c680*/  IMAD.MOV.U32 R5, RZ, RZ, R8 ;  /* 0x000000ffff057224 */ /* 0x000fe200078e0008 */
[----:B--2---:R-:W-:Y:S01]  /*c690*/  R2UR UR11, R2 ;  /* 0x00000000020b72ca */ /* 0x004fe200000e0000 */
[----:B---3--:R-:W-:-:S05]  /*c6a0*/  IMAD R2, R9, 0x8, R10 ;  /* 0x0000000809027824 */ /* 0x008fca00078e020a */
[----:B------:R-:W-:Y:S01]  /*c6b0*/  R2UR UR9, R2 ;  /* 0x00000000020972ca */ /* 0x000fe200000e0000 */
[----:B------:R-:W-:Y:S01]  /*c6c0*/  IMAD R2, R9, 0x8000, R10 ;  /* 0x0000800009027824 */ /* 0x000fe200078e020a */
[----:B----4-:R-:W-:-:S04]  /*c6d0*/  R2UR UR5, R3 ;  /* 0x00000000030572ca */ /* 0x010fc800000e0000 */
[----:B------:R-:W-:-:S07]  /*c6e0*/  R2UR UR6, R2 ;  /* 0x00000000020672ca */ /* 0x000fce00000e0000 */
[----:B------:R-:W-:Y:S02]  /*c6f0*/  UIADD3 UR9, UR9, 0x34850, URZ ;  /* 0x0003485009097890 */ /* 0x000fe4000fffe03f */
[----:B------:R-:W-:Y:S02]  /*c700*/  ULEA UR11, UR11, UR5, 0x7 ;  /* 0x000000050b0b7291 */ /* 0x000fe4000f8e383f */
[----:B------:R-:W-:Y:S02]  /*c710*/  UIADD3.X UR5, URZ, UR37, URZ, UP0, !UPT ;  /* 0x000000253f057290 */ /* 0x000fe400087fe43f */
[----:B------:R-:W-:Y:S02]  /*c720*/  UIADD3 UR8, UR6, 0x400, URZ ;  /* 0x0000040006087890 */ /* 0x000fe4000fffe03f */
[----:B------:R-:W-:-:S03]  /*c730*/  UIADD3 UR14, UR6, 0x4400, URZ ;  /* 0x00004400060e7890 */ /* 0x000fc6000fffe03f */
[----:B------:R-:W-:-:S04]  /*c740*/  UMOV UR6, 0x0 ;  /* 0x0000000000067882 */ /* 0x000fc80000000000 */
[----:B------:R1:W-:Y:S02]  /*c750*/  UTMALDG.4D [UR8], [UR4], desc[UR6] ;  /* 0x00000608040075b4 */ /* 0x0003e40008019000 */
[----:B-1----:R-:W-:Y:S01]  /*c760*/  UMOV UR8, UR14 ;  /* 0x0000000e00087c82 */ /* 0x002fe20008000000 */
[----:B------:R-:W-:Y:S02]  /*c770*/  UMOV UR10, UR15 ;  /* 0x0000000f000a7c82 */ /* 0x000fe40008000000 */
[----:B------:R0:W-:Y:S02]  /*c780*/  UTMALDG.4D [UR8], [UR4], desc[UR6] ;  /* 0x00000608040075b4 */ /* 0x0001e40008019000 */
[----:B0-----:R-:W-:Y:S01]  /*c790*/  NOP ;  /* 0x0000000000007918 */ /* 0x001fe20000000000 */
.L_x_331:
[----:B------:R-:W-:Y:S05]  /*c7a0*/  BSYNC B2 ;  /* 0x0000000000027941 */ /* 0x000fea0003800000 */
.L_x_330:
[----:B------:R-:W2:Y:S04]  /*c7b0*/  LDL.LU R2, [R1+0x18] ;  /* 0x0000180001027983 */ /* 0x000ea80000300800 */
[----:B------:R0:W-:Y:S04]  /*c7c0*/  STL [R1], R13 ;  /* 0x0000000d01007387 */ /* 0x0001e80000100800 */
[----:B------:R0:W-:Y:S02]  /*c7d0*/  STL [R1+0x8], R15 ;  /* 0x0000080f01007387 */ /* 0x0001e40000100800 */
[----:B0-2---:R-:W-:-:S07]  /*c7e0*/  VIADD R6, R2, 0xfffffffd ;  /* 0xfffffffd02067836 */ /* 0x005fce0000000000 */
.L_x_329:
[----:B------:R-:W-:Y:S05]  /*c7f0*/  BSYNC B1 ;  /* 0x0000000000017941 */ /* 0x000fea0003800000 */
.L_x_328:
[----:B------:R-:W-:-:S05]  /*c800*/  IMAD.MOV R14, RZ, RZ, -R14 ;  /* 0x000000ffff0e7224 */ /* 0x000fca00078e0a0e */
[----:B------:R-:W-:-:S13]  /*c810*/  ISETP.NE.AND P0, PT, R7, R14, PT ;  /* 0x0000000e0700720c */ /* 0x000fda0003f05270 */
[----:B------:R-:W-:Y:S05]  /*c820*/  @!P0 BRA `(.L_x_327) ;  /* 0x0000001000088947 */ /* 0x000fea0003800000 */
[----:B------:R-:W-:-:S07]  /*c830*/  IMAD.MOV.U32 R10, RZ, RZ, R5 ;  /* 0x000000ffff0a7224 */ /* 0x000fce00078e0005 */
.L_x_351:
[----:B------:R-:W2:Y:S04]  /*c840*/  LDL R3, [R1] ;  /* 0x0000000001037983 */ /* 0x000ea80000100800 */
[----:B------:R-:W3:Y:S01]  /*c850*/  LDL R2, [R1+0x8] ;  /* 0x0000080001027983 */ /* 0x000ee20000100800 */
[----:B------:R-:W-:Y:S05]  /*c860*/  YIELD ;  /* 0x0000000000007946 */ /* 0x000fea0003800000 */
[----:B------:R-:W-:Y:S01]  /*c870*/  BSSY B1, `(.L_x_337) ;  /* 0x000007b000017945 */ /* 0x000fe20003800000 */
[----:B--2---:R-:W-:-:S04]  /*c880*/  IADD3 R7, R3, 0x1, RZ ;  /* 0x0000000103077810 */ /* 0x004fc80007ffe0ff */
[----:B------:R-:W-:-:S04]  /*c890*/  ISETP.NE.AND P0, PT, R7, 0x2, PT ;  /* 0x000000020700780c */ /* 0x000fc80003f05270 */
[----:B------:R-:W-:Y:S02]  /*c8a0*/  SEL R8, RZ, 0x1, P0 ;  /* 0x00000001ff087807 */ /* 0x000fe40000000000 */
[----:B------:R-:W-:Y:S02]  /*c8b0*/  SEL R7, R7, RZ, P0 ;  /* 0x000000ff07077207 */ /* 0x000fe40000000000 */
[----:B---3--:R-:W-:Y:S01]  /*c8c0*/  LOP3.LUT R8, R2, R8, RZ, 0x3c, !PT ;  /* 0x0000000802087212 */ /* 0x008fe200078e3cff */
[----:B0-----:R-:W-:Y:S06]  /*c8d0*/  @!P6 BRA `(.L_x_338) ;  /* 0x0000000400d0e947 */ /* 0x001fec0003800000 */
[----:B------:R-:W-:Y:S01]  /*c8e0*/  ULDC.64 UR4, c[0x0][0x3f8] ;  /* 0x0000fe0000047ab9 */ /* 0x000fe20000000a00 */
[----:B------:R-:W-:Y:S01]  /*c8f0*/  IMAD.MOV.U32 R9, RZ, RZ, R6 ;  /* 0x000000ffff097224 */ /* 0x000fe200078e0006 */
[----:B------:R-:W-:-:S04]  /*c900*/  ISETP.NE.U32.AND P0, PT, RZ, UR4, PT ;  /* 0x00000004ff007c0c */ /* 0x000fc8000bf05070 */
[----:B------:R-:W-:-:S13]  /*c910*/  ISETP.NE.AND.EX P0, PT, RZ, UR5, PT, P0 ;  /* 0x00000005ff007c0c */ /* 0x000fda000bf05300 */
        /* <DEDUP_REMOVED lines=16> */
[----:B------:R-:W-:-:S04]  /*ca20*/  LEA R10, P0, R2, UR4, 0x2 ;  /* 0x00000004020a7c11 */ /* 0x000fc8000f8010ff */
[----:B------:R-:W-:-:S05]  /*ca30*/  LEA.HI.X R11, R2, UR5, R3, 0x2, P0 ;  /* 0x00000005020b7c11 */ /* 0x000fca00080f1403 */
[----:B------:R0:W5:Y:S04]  /*ca40*/  LDG.E R10, desc[UR8][R10.64] ;  /* 0x000000080a0a7981 */ /* 0x000168000c1e1900 */
.L_x_339:
[----:B------:R-:W1:Y:S01]  /*ca50*/  S2R R3, SR_CgaCtaId ;  /* 0x0000000000037919 */ /* 0x000e620000008800 */
[----:B------:R-:W-:-:S04]  /*ca60*/  MOV R2, 0x400 ;  /* 0x0000040000027802 */ /* 0x000fc80000000f00 */
[----:B-1----:R-:W-:Y:S02]  /*ca70*/  LEA R2, R3, R2, 0x18 ;  /* 0x0000000203027211 */ /* 0x002fe400078ec0ff */
[----:B------:R-:W-:-:S03]  /*ca80*/  SHF.L.U32 R3, R8, 0x1f, RZ ;  /* 0x0000001f08037819 */ /* 0x000fc600000006ff */
[----:B------:R-:W-:-:S04]  /*ca90*/  IMAD R2, R7, 0x8, R2 ;  /* 0x0000000807027824 */ /* 0x000fc800078e0202 */
[----:B------:R-:W1:Y:S02]  /*caa0*/  SYNCS.PHASECHK.TRANS64.TRYWAIT P0, [R2+URZ+0x34840], R3 ;  /* 0x03484003020075a7 */ /* 0x000e64000800017f */
[----:B-1----:R-:W-:Y:S05]  /*cab0*/  @!P0 BRA `(.L_x_340) ;  /* 0x0000002400388947 */ /* 0x002fea0003800000 */
.L_x_396:
[----:B0-----:R-:W0:Y:S02]  /*cac0*/  S2R R11, SR_TID.X ;  /* 0x00000000000b7919 */ /* 0x001e240000002100 */
[----:B0-----:R-:W-:-:S04]  /*cad0*/  LOP3.LUT R11, R11, 0x7f, RZ, 0xc0, !PT ;  /* 0x0000007f0b0b7812 */ /* 0x001fc800078ec0ff */
[----:B------:R-:W-:-:S13]  /*cae0*/  ISETP.NE.AND P0, PT, R11, RZ, PT ;  /* 0x000000ff0b00720c */ /* 0x000fda0003f05270 */
[----:B------:R-:W-:Y:S05]  /*caf0*/  @P0 BRA `(.L_x_341) ;  /* 0x00000000001c0947 */ /* 0x000fea0003800000 */
[----:B------:R-:W0:Y:S01]  /*cb00*/  S2R R11, SR_TID.X ;  /* 0x00000000000b7919 */ /* 0x000e220000002100 */
[----:B-1----:R-:W-:-:S04]  /*cb10*/  IMAD.MOV.U32 R3, RZ, RZ, 0xc000 ;  /* 0x0000c000ff037424 */ /* 0x002fc800078e00ff */
[----:B------:R2:W-:Y:S01]  /*cb20*/  SYNCS.ARRIVE.TRANS64 RZ, [R2+URZ+0x34830], R3 ;  /* 0x0348300302ff79a7 */ /* 0x0005e2000800003f */
[----:B0-----:R-:W-:-:S04]  /*cb30*/  LOP3.LUT R11, R11, 0x1f, RZ, 0xc0, !PT ;  /* 0x0000001f0b0b7812 */ /* 0x001fc800078ec0ff */
[----:B------:R-:W-:-:S13]  /*cb40*/  ISETP.NE.AND P1, PT, R11, RZ, PT ;  /* 0x000000ff0b00720c */ /* 0x000fda0003f25270 */
[----:B--2---:R-:W-:Y:S05]  /*cb50*/  @!P1 BRA `(.L_x_341) ;  /* 0x0000000000049947 */ /* 0x004fea0003800000 */
[----:B------:R-:W-:Y:S01]  /*cb60*/  BPT.TRAP 0x1 ;  /* 0x000000040000795c */ /* 0x000fe20000300000 */
.L_x_341:
[----:B------:R-:W2:Y:S04]  /*cb70*/  LDL R15, [R1+0x4] ;  /* 0x00000400010f7983 */ /* 0x000ea80000100800 */
[----:B-1----:R-:W3:Y:S01]  /*cb80*/  LDL.LU R3, [R1+0x8] ;  /* 0x0000080001037983 */ /* 0x002ee20000300800 */
[----:B------:R-:W-:-:S03]  /*cb90*/  MOV R13, 0x400 ;  /* 0x00000400000d7802 */ /* 0x000fc60000000f00 */
        /* <DEDUP_REMOVED lines=11> */
[----:B------:R-:W-:Y:S01]  /*cc50*/  IADD3 R2, R13, 0x34800, RZ ;  /* 0x000348000d027810 */ /* 0x000fe20007ffe0ff */
        /* <DEDUP_REMOVED lines=22> */
.L_x_397:
        /* <DEDUP_REMOVED lines=8> */
.L_x_343:
[----:B------:R-:W2:Y:S01]  /*ce40*/  LDL.LU R15, [R1+0xc] ;  /* 0x00000c00010f7983 */ /* 0x000ea20000300800 */
[----:B------:R-:W-:-:S03]  /*ce50*/  MOV R13, 0x400 ;  /* 0x00000400000d7802 */ /* 0x000fc60000000f00 */
[----:B0-----:R-:W3:Y:S04]  /*ce60*/  LDL.LU R3, [R1] ;  /* 0x0000000001037983 */ /* 0x001ee80000300800 */
[----:B------:R-:W4:Y:S01]  /*ce70*/  LDL R11, [R1+0x4] ;  /* 0x00000400010b7983 */ /* 0x000f220000100800 */
[----:B------:R-:W0:Y:S01]  /*ce80*/  S2R R14, SR_CgaCtaId ;  /* 0x00000000000e7919 */ /* 0x000e220000008800 */
[----:B------:R-:W-:Y:S01]  /*ce90*/  R2UR UR9, R2 ;  /* 0x00000000020972ca */ /* 0x000fe200000e0000 */
[----:B------:R-:W-:Y:S01]  /*cea0*/  UIADD3 UR4, UP0, UR36, 0x470, URZ ;  /* 0x0000047024047890 */ /* 0x000fe2000ff1e03f */
[----:B------:R-:W-:Y:S02]  /*ceb0*/  R2UR UR13, R5 ;  /* 0x00000000050d72ca */ /* 0x000fe400000e0000 */
[----:B------:R-:W-:-:S02]  /*cec0*/  R2UR UR12, R4 ;  /* 0x00000000040c72ca */ /* 0x000fc400000e0000 */
[----:B0-----:R-:W-:-:S07]  /*ced0*/  LEA R13, R14, R13, 0x18 ;  /* 0x0000000d0e0d7211 */ /* 0x001fce00078ec0ff */
[----:B------:R-:W-:Y:S01]  /*cee0*/  UIADD3 UR9, UR9, 0x50, URZ ;  /* 0x0000005009097890 */ /* 0x000fe2000fffe03f */
[----:B------:R-:W-:Y:S01]  /*cef0*/  UMOV UR10, URZ ;  /* 0x0000003f000a7c82 */ /* 0x000fe20008000000 */
[----:B------:R-:W-:Y:S01]  /*cf00*/  UMOV UR7, 0x14f00000 ;  /* 0x14f0000000077882 */ /* 0x000fe20000000000 */
[----:B------:R-:W-:Y:S01]  /*cf10*/  UMOV UR15, 0x40 ;  /* 0x00000040000f7882 */ /* 0x000fe20000000000 */
[----:B------:R0:W-:Y:S01]  /*cf20*/  STL [R1+0xc], R9 ;  /* 0x00000c0901007387 */ /* 0x0001e20000100800 */
[----:B------:R-:W-:Y:S01]  /*cf30*/  IMAD.MOV.U32 R5, RZ, RZ, R10 ;  /* 0x000000ffff057224 */ /* 0x000fe200078e000a */
[----:B--2---:R-:W-:Y:S01]  /*cf40*/  R2UR UR11, R15 ;  /* 0x000000000f0b72ca */ /* 0x004fe200000e0000 */
[----:B---3--:R-:W-:Y:S01]  /*cf50*/  IMAD R3, R3, 0x8000, R13 ;  /* 0x0000800003037824 */ /* 0x008fe200078e020d */
[----:B----4-:R-:W-:-:S04]  /*cf60*/  R2UR UR5, R11 ;  /* 0x000000000b0572ca */ /* 0x010fc800000e0000 */
[----:B------:R-:W-:-:S09]  /*cf70*/  R2UR UR6, R3 ;  /* 0x00000000030672ca */ /* 0x000fd200000e0000 */
[----:B------:R-:W-:-:S04]  /*cf80*/  ULEA UR11, UR11, UR5, 0x7 ;  /* 0x000000050b0b7291 */ /* 0x000fc8000f8e383f */
[----:B------:R-:W-:Y:S02]  /*cf90*/  UIADD3 UR8, UR6, 0x400, URZ ;  /* 0x0000040006087890 */ /* 0x000fe4000fffe03f */
[----:B------:R-:W-:Y:S02]  /*cfa0*/  UIADD3.X UR5, URZ, UR37, URZ, UP0, !UPT ;  /* 0x000000253f057290 */ /* 0x000fe400087fe43f */
[----:B------:R-:W-:-:S03]  /*cfb0*/  UIADD3 UR14, UR6, 0x4400, URZ ;  /* 0x00004400060e7890 */ /* 0x000fc6000fffe03f */
[----:B------:R-:W-:-:S04]  /*cfc0*/  UMOV UR6, 0x0 ;  /* 0x0000000000067882 */ /* 0x000fc80000000000 */
[----:B------:R1:W-:Y:S02]  /*cfd0*/  UTMALDG.4D [UR8], [UR4], desc[UR6] ;  /* 0x00000608040075b4 */ /* 0x0003e40008019000 */
[----:B-1----:R-:W-:Y:S01]  /*cfe0*/  UMOV UR8, UR14 ;  /* 0x0000000e00087c82 */ /* 0x002fe20008000000 */
[----:B------:R-:W-:Y:S02]  /*cff0*/  UMOV UR10, UR15 ;  /* 0x0000000f000a7c82 */ /* 0x000fe40008000000 */
[----:B------:R0:W-:Y:S02]  /*d000*/  UTMALDG.4D [UR8], [UR4], desc[UR6] ;  /* 0x00000608040075b4 */ /* 0x0001e40008019000 */
[----:B0-----:R-:W-:Y:S01]  /*d010*/  NOP ;  /* 0x0000000000007918 */ /* 0x001fe20000000000 */
.L_x_338:
[----:B------:R-:W-:Y:S05]  /*d020*/  BSYNC B1 ;  /* 0x0000000000017941 */ /* 0x000fea0003800000 */
.L_x_337:
[----:B------:R-:W-:Y:S01]  /*d030*/  VIADD R2, R7, 0x1 ;  /* 0x0000000107027836 */ /* 0x000fe20000000000 */
[----:B------:R-:W-:Y:S04]  /*d040*/  BSSY B1, `(.L_x_344) ;  /* 0x000007c000017945 */ /* 0x000fe80003800000 */
[----:B------:R-:W-:-:S04]  /*d050*/  ISETP.NE.AND P0, PT, R2, 0x2, PT ;  /* 0x000000020200780c */ /* 0x000fc80003f05270 */
[----:B------:R-:W-:Y:S02]  /*d060*/  SEL R3, RZ, 0x1, P0 ;  /* 0x00000001ff037807 */ /* 0x000fe40000000000 */
[----:B------:R-:W-:Y:S02]  /*d070*/  SEL R14, R2, RZ, P0 ;  /* 0x000000ff020e7207 */ /* 0x000fe40000000000 */
[----:B------:R-:W-:-:S05]  /*d080*/  LOP3.LUT R13, R8, R3, RZ, 0x3c, !PT ;  /* 0x00000003080d7212 */ /* 0x000fca00078e3cff */
[----:B------:R0:W-:Y:S04]  /*d090*/  STL [R1+0x8], R13 ;  /* 0x0000080d01007387 */ /* 0x0001e80000100800 */
[----:B------:R0:W-:Y:S01]  /*d0a0*/  STL [R1], R14 ;  /* 0x0000000e01007387 */ /* 0x0001e20000100800 */
[----:B------:R-:W-:Y:S05]  /*d0b0*/  @!P6 BRA `(.L_x_345) ;  /* 0x0000000400d0e947 */ /* 0x000fea0003800000 */
[----:B------:R-:W-:Y:S01]  /*d0c0*/  ULDC.64 UR4, c[0x0][0x3f8] ;  /* 0x0000fe0000047ab9 */ /* 0x000fe20000000a00 */
[----:B------:R-:W-:Y:S01]  /*d0d0*/  VIADD R9, R6, 0xffffffff ;  /* 0xffffffff06097836 */ /* 0x000fe20000000000 */
[----:B------:R-:W-:-:S04]  /*d0e0*/  ISETP.NE.U32.AND P0, PT, RZ, UR4, PT ;  /* 0x00000004ff007c0c */ /* 0x000fc8000bf05070 */
[----:B------:R-:W-:-:S13]  /*d0f0*/  ISETP.NE.AND.EX P0, PT, RZ, UR5, PT, P0 ;  /* 0x00000005ff007c0c */ /* 0x000fda000bf05300 */
[----:B------:R-:W-:Y:S05]  /*d100*/  @!P0 BRA `(.L_x_346) ;  /* 0x0000000000488947 */ /* 0x000fea0003800000 */
        /* <DEDUP_REMOVED lines=18> */
.L_x_346:
[----:B------:R-:W2:Y:S01]  /*d230*/  S2R R3, SR_CgaCtaId ;  /* 0x0000000000037919 */ /* 0x000ea20000008800 */
[----:B------:R-:W-:-:S04]  /*d240*/  MOV R2, 0x400 ;  /* 0x0000040000027802 */ /* 0x000fc80000000f00 */
[----:B--2---:R-:W-:Y:S02]  /*d250*/  LEA R2, R3, R2, 0x18 ;  /* 0x0000000203027211 */ /* 0x004fe400078ec0ff */
[----:B------:R-:W-:-:S03]  /*d260*/  SHF.L.U32 R3, R13, 0x1f, RZ ;  /* 0x0000001f0d037819 */ /* 0x000fc600000006ff */
[----:B------:R-:W-:-:S04]  /*d270*/  IMAD R2, R14, 0x8, R2 ;  /* 0x000000080e027824 */ /* 0x000fc800078e0202 */
[----:B------:R-:W2:Y:S02]  /*d280*/  SYNCS.PHASECHK.TRANS64.TRYWAIT P0, [R2+URZ+0x34840], R3 ;  /* 0x03484003020075a7 */ /* 0x000ea4000800017f */
[----:B--2---:R-:W-:Y:S05]  /*d290*/  @!P0 BRA `(.L_x_347) ;  /* 0x0000001c00688947 */ /* 0x004fea0003800000 */
.L_x_398:
        /* <DEDUP_REMOVED lines=11> */
.L_x_348:
[----:B0-----:R-:W3:Y:S01]  /*d350*/  LDL R13, [R1] ;  /* 0x00000000010d7983 */ /* 0x001ee20000100800 */
[----:B------:R-:W-:-:S03]  /*d360*/  MOV R14, 0x400 ;  /* 0x00000400000e7802 */ /* 0x000fc60000000f00 */
[----:B------:R-:W4:Y:S01]  /*d370*/  LDL R11, [R1+0x4] ;  /* 0x00000400010b7983 */ /* 0x000f220000100800 */
[----:B------:R-:W0:Y:S01]  /*d380*/  S2R R15, SR_CgaCtaId ;  /* 0x00000000000f7919 */ /* 0x000e220000008800 */
[----:B------:R-:W-:Y:S01]  /*d390*/  R2UR UR11, R9 ;  /* 0x00000000090b72ca */ /* 0x000fe200000e0000 */
[----:B------:R-:W-:Y:S01]  /*d3a0*/  UIADD3 UR4, UP0, UR36, 0x370, URZ ;  /* 0x0000037024047890 */ /* 0x000fe2000ff1e03f */
[----:B------:R-:W-:Y:S02]  /*d3b0*/  R2UR UR12, R4 ;  /* 0x00000000040c72ca */ /* 0x000fe400000e0000 */
[----:B0-----:R-:W-:-:S05]  /*d3c0*/  LEA R14, R15, R14, 0x18 ;  /* 0x0000000e0f0e7211 */ /* 0x001fca00078ec0ff */
[----:B--2---:R-:W-:Y:S01]  /*d3d0*/  VIADD R2, R14, 0x34800 ;  /* 0x000348000e027836 */ /* 0x004fe20000000000 */
[----:B-----5:R-:W-:Y:S01]  /*d3e0*/  R2UR UR13, R10 ;  /* 0x000000000a0d72ca */ /* 0x020fe200000e0000 */
[----:B------:R-:W-:Y:S01]  /*d3f0*/  UMOV UR10, URZ ;  /* 0x0000003f000a7c82 */ /* 0x000fe20008000000 */
[----:B------:R-:W-:Y:S01]  /*d400*/  UMOV UR6, 0x0 ;  /* 0x0000000000067882 */ /* 0x000fe20000000000 */
[----:B------:R-:W-:Y:S01]  /*d410*/  UMOV UR7, 0x14f00000 ;  /* 0x14f0000000077882 */ /* 0x000fe20000000000 */
[----:B------:R-:W-:Y:S01]  /*d420*/  UMOV UR18, 0x40 ;  /* 0x0000004000127882 */ /* 0x000fe20000000000 */
[----:B------:R-:W-:Y:S01]  /*d430*/  UMOV UR17, 0x80 ;  /* 0x0000008000117882 */ /* 0x000fe20000000000 */
[----:B------:R-:W-:Y:S01]  /*d440*/  SHF.L.U32 R8, R8, 0x1f, RZ ;  /* 0x0000001f08087819 */ /* 0x000fe200000006ff */
        /* <DEDUP_REMOVED lines=9> */
[----:B------:R-:W-:Y:S02]  /*d4e0*/  UIADD3 UR15, UR8, 0x20400, URZ ;  /* 0x00020400080f7890 */ /* 0x000fe4000fffe03f */
[----:B------:R-:W-:-:S03]  /*d4f0*/  UIADD3 UR16, UR8, 0x24400, URZ ;  /* 0x0002440008107890 */ /* 0x000fc6000fffe03f */
[----:B------:R-:W-:Y:S02]  /*d500*/  UMOV UR8, UR14 ;  /* 0x0000000e00087c82 */ /* 0x000fe40008000000 */
[----:B------:R0:W-:Y:S01]  /*d510*/  UTMALDG.4D [UR8], [UR4], desc[UR6] ;  /* 0x00000608040075b4 */ /* 0x0001e20008019000 */
[----:B------:R-:W-:Y:S01]  /*d520*/  LEA R2, R7, R2, 0x3 ;  /* 0x0000000207027211 */ /* 0x000fe200078e18ff */
[----:B0-----:R-:W-:Y:S01]  /*d530*/  UMOV UR8, UR15 ;  /* 0x0000000f00087c82 */ /* 0x001fe20008000000 */
[----:B------:R-:W-:Y:S02]  /*d540*/  UMOV UR10, UR18 ;  /* 0x00000012000a7c82 */ /* 0x000fe40008000000 */
[----:B------:R0:W-:Y:S02]  /*d550*/  UTMALDG.4D [UR8], [UR4], desc[UR6] ;  /* 0x00000608040075b4 */ /* 0x0001e40008019000 */
[----:B0-----:R-:W-:Y:S01]  /*d560*/  UMOV UR8, UR16 ;  /* 0x0000001000087c82 */ /* 0x001fe20008000000 */
[----:B------:R-:W-:-:S02]  /*d570*/  UMOV UR10, UR17 ;  /* 0x00000011000a7c82 */ /* 0x000fc40008000000 */
[----:B------:R0:W-:Y:S01]  /*d580*/  UTMALDG.4D [UR8], [UR4], desc[UR6] ;  /* 0x00000608040075b4 */ /* 0x0001e20008019000 */
[----:B------:R-:W1:Y:S02]  /*d590*/  SYNCS.PHASECHK.TRANS64.TRYWAIT P1, [R2+URZ+0x60], R8 ;  /* 0x00006008020075a7 */ /* 0x000e64000802017f */
[----:B01----:R-:W-:Y:S05]  /*d5a0*/  @!P1 BRA `(.L_x_349) ;  /* 0x0000001800b89947 */ /* 0x003fea0003800000 */
.L_x_399:
[----:B------:R-:W-:Y:S05]  /*d5b0*/  @P0 BRA `(.L_x_350) ;  /* 0x00000000001c0947 */ /* 0x000fea0003800000 */
[----:B------:R-:W1:Y:S02]  /*d5c0*/  S2R R3, SR_TID.X ;  /* 0x0000000000037919 */ /* 0x000e640000002100 */
[----:B-1----:R-:W-:-:S04]  /*d5d0*/  LOP3.LUT R3, R3, 0x1f, RZ, 0xc0, !PT ;  /* 0x0000001f03037812 */ /* 0x002fc800078ec0ff */
[----:B------:R-:W-:Y:S01]  /*d5e0*/  ISETP.NE.AND P1, PT, R3, RZ, PT ;  /* 0x000000ff0300720c */ /* 0x000fe20003f25270 */
[----:B------:R-:W-:-:S04]  /*d5f0*/  IMAD.MOV.U32 R3, RZ, RZ, 0x8000 ;  /* 0x00008000ff037424 */ /* 0x000fc800078e00ff */
[----:B------:R1:W-:Y:S08]  /*d600*/  SYNCS.ARRIVE.TRANS64 RZ, [R2+URZ+0x50], R3 ;  /* 0x0000500302ff79a7 */ /* 0x0003f0000800003f */
[----:B------:R-:W-:Y:S05]  /*d610*/  @!P1 BRA `(.L_x_350) ;  /* 0x0000000000049947 */ /* 0x000fea0003800000 */
[----:B------:R-:W-:Y:S01]  /*d620*/  BPT.TRAP 0x1 ;  /* 0x000000040000795c */ /* 0x000fe20000300000 */
.L_x_350:
[----:B------:R-:W2:Y:S01]  /*d630*/  LDL.LU R13, [R1+0xc] ;  /* 0x00000c00010d7983 */ /* 0x000ea20000300800 */
[----:B0-----:R-:W-:-:S03]  /*d640*/  MOV R8, 0x400 ;  /* 0x0000040000087802 */ /* 0x001fc60000000f00 */
[----:B-1----:R-:W3:Y:S01]  /*d650*/  LDL R3, [R1+0x4] ;  /* 0x0000040001037983 */ /* 0x002ee20000100800 */
[----:B------:R-:W0:Y:S01]  /*d660*/  S2R R11, SR_CgaCtaId ;  /* 0x00000000000b7919 */ /* 0x000e220000008800 */
[----:B------:R-:W-:Y:S01]  /*d670*/  R2UR UR9, R2 ;  /* 0x00000000020972ca */ /* 0x000fe200000e0000 */
[----:B------:R-:W-:Y:S01]  /*d680*/  UIADD3 UR4, UP0, UR36, 0x470, URZ ;  /* 0x0000047024047890 */ /* 0x000fe2000ff1e03f */
[----:B------:R-:W-:Y:S02]  /*d690*/  R2UR UR13, R5 ;  /* 0x00000000050d72ca */ /* 0x000fe400000e0000 */
[----:B------:R-:W-:Y:S02]  /*d6a0*/  R2UR UR12, R4 ;  /* 0x00000000040c72ca */ /* 0x000fe400000e0000 */
[----:B0-----:R-:W-:-:S05]  /*d6b0*/  LEA R8, R11, R8, 0x18 ;  /* 0x000000080b087211 */ /* 0x001fca00078ec0ff */
[----:B------:R-:W-:-:S05]  /*d6c0*/  IMAD R7, R7, 0x8000, R8 ;  /* 0x0000800007077824 */ /* 0x000fca00078e0208 */
[----:B------:R-:W-:Y:S01]  /*d6d0*/  R2UR UR6, R7 ;  /* 0x00000000070672ca */ /* 0x000fe200000e0000 */
[----:B------:R-:W-:Y:S01]  /*d6e0*/  UIADD3 UR9, UR9, 0x50, URZ ;  /* 0x0000005009097890 */ /* 0x000fe2000fffe03f */
[----:B------:R-:W-:Y:S01]  /*d6f0*/  UMOV UR10, URZ ;  /* 0x0000003f000a7c82 */ /* 0x000fe20008000000 */
[----:B------:R-:W-:Y:S01]  /*d700*/  UMOV UR7, 0x14f00000 ;  /* 0x14f0000000077882 */ /* 0x000fe20000000000 */
[----:B------:R-:W-:-:S09]  /*d710*/  UMOV UR15, 0x40 ;  /* 0x00000040000f7882 */ /* 0x000fd20000000000 */
[----:B------:R-:W-:Y:S02]  /*d720*/  UIADD3 UR8, UR6, 0x400, URZ ;  /* 0x0000040006087890 */ /* 0x000fe4000fffe03f */
[----:B------:R-:W-:-:S03]  /*d730*/  UIADD3 UR14, UR6, 0x4400, URZ ;  /* 0x00004400060e7890 */ /* 0x000fc6000fffe03f */
[----:B------:R-:W-:Y:S01]  /*d740*/  UMOV UR6, 0x0 ;  /* 0x0000000000067882 */ /* 0x000fe20000000000 */
[----:B------:R1:W-:Y:S01]  /*d750*/  STL [R1+0xc], R9 ;  /* 0x00000c0901007387 */ /* 0x0003e20000100800 */
[----:B------:R-:W-:Y:S01]  /*d760*/  IMAD.MOV.U32 R5, RZ, RZ, R10 ;  /* 0x000000ffff057224 */ /* 0x000fe200078e000a */
[----:B--2---:R-:W-:Y:S02]  /*d770*/  R2UR UR11, R13 ;  /* 0x000000000d0b72ca */ /* 0x004fe400000e0000 */
[----:B---3--:R-:W-:-:S13]  /*d780*/  R2UR UR5, R3 ;  /* 0x00000000030572ca */ /* 0x008fda00000e0000 */
[----:B------:R-:W-:Y:S02]  /*d790*/  ULEA UR11, UR11, UR5, 0x7 ;  /* 0x000000050b0b7291 */ /* 0x000fe4000f8e383f */
[----:B------:R-:W-:-:S09]  /*d7a0*/  UIADD3.X UR5, URZ, UR37, URZ, UP0, !UPT ;  /* 0x000000253f057290 */ /* 0x000fd200087fe43f */
[----:B------:R0:W-:Y:S02]  /*d7b0*/  UTMALDG.4D [UR8], [UR4], desc[UR6] ;  /* 0x00000608040075b4 */ /* 0x0001e40008019000 */
[----:B0-----:R-:W-:Y:S01]  /*d7c0*/  UMOV UR8, UR14 ;  /* 0x0000000e00087c82 */ /* 0x001fe20008000000 */
[----:B------:R-:W-:Y:S02]  /*d7d0*/  UMOV UR10, UR15 ;  /* 0x0000000f000a7c82 */ /* 0x000fe40008000000 */
[----:B------:R1:W-:Y:S02]  /*d7e0*/  UTMALDG.4D [UR8], [UR4], desc[UR6] ;  /* 0x00000608040075b4 */ /* 0x0003e40008019000 */
[----:B-1----:R-:W-:Y:S01]  /*d7f0*/  NOP ;  /* 0x0000000000007918 */ /* 0x002fe20000000000 */
.L_x_345:
[----:B------:R-:W-:Y:S05]  /*d800*/  BSYNC B1 ;  /* 0x0000000000017941 */ /* 0x000fea0003800000 */
.L_x_344:
[C---:B------:R-:W-:Y:S01]  /*d810*/  ISETP.GT.AND P0, PT, R6.reuse, 0x1, PT ;  /* 0x000000010600780c */ /* 0x040fe20003f04270 */
[----:B------:R-:W-:-:S04]  /*d820*/  VIADD R2, R6, 0xfffffffe ;  /* 0xfffffffe06027836 */ /* 0x000fc80000000000 */
[----:B------:R-:W-:-:S08]  /*d830*/  IMAD.MOV.U32 R6, RZ, RZ, R2 ;  /* 0x000000ffff067224 */ /* 0x000fd000078e0002 */
[----:B------:R-:W-:Y:S05]  /*d840*/  @P0 BRA `(.L_x_351) ;  /* 0xffffffec00fc0947 */ /* 0x000fea000383ffff */
.L_x_327:
[----:B------:R-:W-:Y:S05]  /*d850*/  BSYNC B0 ;  /* 0x0000000000007941 */ /* 0x000fea0003800000 */
.L_x_326:
[----:B------:R-:W1:Y:S01]  /*d860*/  S2R R2, SR_TID.X ;  /* 0x0000000000027919 */ /* 0x000e620000002100 */
[----:B------:R-:W-:Y:S01]  /*d870*/  BSSY B0, `(.L_x_352) ;  /* 0x0000011000007945 */ /* 0x000fe20003800000 */
[----:B-1----:R-:W-:-:S04]  /*d880*/  LOP3.LUT R2, R2, 0x1f, RZ, 0xc0, !PT ;  /* 0x0000001f02027812 */ /* 0x002fc800078ec0ff */
[----:B------:R-:W-:-:S13]  /*d890*/  ISETP.NE.AND P0, PT, R2, RZ, PT ;  /* 0x000000ff0200720c */ /* 0x000fda0003f05270 */
[----:B------:R-:W-:Y:S05]  /*d8a0*/  @P0 BRA `(.L_x_353) ;  /* 0x0000000000340947 */ /* 0x000fea0003800000 */
[----:B------:R-:W1:Y:S01]  /*d8b0*/  S2R R9, SR_LANEID ;  /* 0x0000000000097919 */ /* 0x000e620000000000 */
[----:B------:R-:W-:Y:S01]  /*d8c0*/  VOTEU.ANY UR4, UPT, PT ;  /* 0x0000000000047886 */ /* 0x000fe200038e0100 */
[----:B------:R-:W2:Y:S01]  /*d8d0*/  LDC.64 R2, c[0x0][0xc38] ;  /* 0x00030e00ff027b82 */ /* 0x000ea20000000a00 */
[----:B------:R-:W1:Y:S01]  /*d8e0*/  FLO.U32 R0, UR4 ;  /* 0x0000000400007d00 */ /* 0x000e6200080e0000 */
[----:B------:R-:W-:-:S07]  /*d8f0*/  ULDC.64 UR6, c[0x0][0x208] ;  /* 0x0000820000067ab9 */ /* 0x000fce0000000a00 */
[----:B------:R-:W2:Y:S01]  /*d900*/  POPC R7, UR4 ;  /* 0x0000000400077d09 */ /* 0x000ea20008000000 */
[----:B-1----:R-:W-:-:S13]  /*d910*/  ISETP.EQ.U32.AND P0, PT, R0, R9, PT ;  /* 0x000000090000720c */ /* 0x002fda0003f02070 */
[----:B--2---:R-:W2:Y:S01]  /*d920*/  @P0 ATOMG.E.ADD.STRONG.GPU PT, R3, desc[UR6][R2.64], R7 ;  /* 0x00000007020309a8 */ /* 0x004ea200081ee1c6 */
[----:B------:R-:W1:Y:S02]  /*d930*/  S2R R6, SR_LTMASK ;  /* 0x0000000000067919 */ /* 0x000e640000003900 */
[----:B-1----:R-:W-:-:S04]  /*d940*/  LOP3.LUT R6, R6, UR4, RZ, 0xc0, !PT ;  /* 0x0000000406067c12 */ /* 0x002fc8000f8ec0ff */
[----:B------:R-:W1:Y:S01]  /*d950*/  POPC R9, R6 ;  /* 0x0000000600097309 */ /* 0x000e620000000000 */
[----:B--2---:R-:W1:Y:S02]  /*d960*/  SHFL.IDX PT, R0, R3, R0, 0x1f ;  /* 0x00001f0003007589 */ /* 0x004e6400000e0000 */
[----:B-1----:R-:W-:-:S07]  /*d970*/  IADD3 R16, R0, UR38, R9 ;  /* 0x0000002600107c10 */ /* 0x002fce000fffe009 */
.L_x_353:
[----:B------:R-:W-:Y:S05]  /*d980*/  BSYNC B0 ;  /* 0x0000000000007941 */ /* 0x000fea0003800000 */
.L_x_352:
[----:B------:R-:W-:Y:S04]  /*d990*/  BSSY B0, `(.L_x_354) ;  /* 0x0000032000007945 */ /* 0x000fe80003800000 */
[----:B------:R-:W-:Y:S05]  /*d9a0*/  @!P6 BRA `(.L_x_355) ;  /* 0x0000000000c0e947 */ /* 0x000fea0003800000 */
[----:B------:R-:W2:Y:S01]  /*d9b0*/  LDL R2, [R1] ;  /* 0x0000000001027983 */ /* 0x000ea20000100800 */
[----:B------:R-:W-:-:S03]  /*d9c0*/  MOV R3, 0x400 ;  /* 0x0000040000037802 */ /* 0x000fc60000000f00 */
[----:B------:R-:W3:Y:S01]  /*d9d0*/  LDL R0, [R1+0x8] ;  /* 0x0000080001007983 */ /* 0x000ee20000100800 */
[----:B------:R-:W1:Y:S02]  /*d9e0*/  S2R R6, SR_CgaCtaId ;  /* 0x0000000000067919 */ /* 0x000e640000008800 */
[----:B-1----:R-:W-:-:S05]  /*d9f0*/  LEA R3, R6, R3, 0x18 ;  /* 0x0000000306037211 */ /* 0x002fca00078ec0ff */
[----:B--2---:R-:W-:Y:S01]  /*da00*/  IMAD R3, R2, 0x8, R3 ;  /* 0x0000000802037824 */ /* 0x004fe200078e0203 */
[----:B---3--:R-:W-:-:S04]  /*da10*/  SHF.L.U32 R0, R0, 0x1f, RZ ;  /* 0x0000001f00007819 */ /* 0x008fc800000006ff */
[----:B------:R-:W1:Y:S02]  /*da20*/  SYNCS.PHASECHK.TRANS64.TRYWAIT P0, [R3+URZ+0x34860], R0 ;  /* 0x03486000030075a7 */ /* 0x000e64000800017f */
[----:B-1----:R-:W-:Y:S05]  /*da30*/  @!P0 BRA `(.L_x_356) ;  /* 0x0000001400a88947 */ /* 0x002fea0003800000 */
.L_x_400:
[----:B------:R-:W2:Y:S02]  /*da40*/  S2R R2, SR_TID.X ;  /* 0x0000000000027919 */ /* 0x000ea40000002100 */
[----:B--2---:R-:W-:-:S04]  /*da50*/  LOP3.LUT R2, R2, 0x7f, RZ, 0xc0, !PT ;  /* 0x0000007f02027812 */ /* 0x004fc800078ec0ff */
[----:B------:R-:W-:-:S13]  /*da60*/  ISETP.NE.AND P0, PT, R2, RZ, PT ;  /* 0x000000ff0200720c */ /* 0x000fda0003f05270 */
[----:B------:R-:W-:Y:S05]  /*da70*/  @P0 BRA `(.L_x_357) ;  /* 0x00000000001c0947 */ /* 0x000fea0003800000 */
[----:B------:R-:W2:Y:S01]  /*da80*/  S2R R2, SR_TID.X ;  /* 0x0000000000027919 */ /* 0x000ea20000002100 */
[----:B-1----:R-:W-:-:S04]  /*da90*/  MOV R0, 0x8000 ;  /* 0x0000800000007802 */ /* 0x002fc80000000f00 */
[----:B------:R3:W-:Y:S01]  /*daa0*/  SYNCS.ARRIVE.TRANS64 RZ, [R3+URZ+0x34850], R0 ;  /* 0x0348500003ff79a7 */ /* 0x0007e2000800003f */
[----:B--2---:R-:W-:-:S04]  /*dab0*/  LOP3.LUT R2, R2, 0x1f, RZ, 0xc0, !PT ;  /* 0x0000001f02027812 */ /* 0x004fc800078ec0ff */
[----:B------:R-:W-:-:S13]  /*dac0*/  ISETP.NE.AND P1, PT, R2, RZ, PT ;  /* 0x000000ff0200720c */ /* 0x000fda0003f25270 */
[----:B---3--:R-:W-:Y:S05]  /*dad0*/  @!P1 BRA `(.L_x_357) ;  /* 0x0000000000049947 */ /* 0x008fea0003800000 */
[----:B------:R-:W-:Y:S01]  /*dae0*/  BPT.TRAP 0x1 ;  /* 0x000000040000795c */ /* 0x000fe20000300000 */
.L_x_357:
[----:B------:R-:W2:Y:S01]  /*daf0*/  LDL.LU R8, [R1+0x4] ;  /* 0x0000040001087983 */ /* 0x000ea20000300800 */
[----:B------:R-:W-:-:S03]  /*db00*/  MOV R6, 0x400 ;  /* 0x0000040000067802 */ /* 0x000fc60000000f00 */
[----:B-1----:R-:W3:Y:S04]  /*db10*/  LDL R0, [R1] ;  /* 0x0000000001007983 */ /* 0x002ee80000100800 */
[----:B------:R-:W4:Y:S01]  /*db20*/  LDL R2, [R1+0xc] ;  /* 0x00000c0001027983 */ /* 0x000f220000100800 */
[----:B------:R-:W1:Y:S01]  /*db30*/  S2R R7, SR_CgaCtaId ;  /* 0x0000000000077919 */ /* 0x000e620000008800 */
[----:B------:R-:W-:Y:S01]  /*db40*/  R2UR UR9, R3 ;  /* 0x00000000030972ca */ /* 0x000fe200000e0000 */
[----:B------:R-:W-:Y:S01]  /*db50*/  UIADD3 UR4, UP0, UR36, 0x470, URZ ;  /* 0x0000047024047890 */ /* 0x000fe2000ff1e03f */
[----:B------:R-:W-:Y:S02]  /*db60*/  R2UR UR12, R4 ;  /* 0x00000000040c72ca */ /* 0x000fe400000e0000 */
[----:B------:R-:W-:-:S02]  /*db70*/  R2UR UR13, R5 ;  /* 0x00000000050d72ca */ /* 0x000fc400000e0000 */
[----:B-1----:R-:W-:-:S07]  /*db80*/  LEA R6, R7, R6, 0x18 ;  /* 0x0000000607067211 */ /* 0x002fce00078ec0ff */
[----:B------:R-:W-:Y:S01]  /*db90*/  UIADD3 UR9, UR9, 0x34850, URZ ;  /* 0x0003485009097890 */ /* 0x000fe2000fffe03f */
[----:B------:R-:W-:Y:S01]  /*dba0*/  UMOV UR10, URZ ;  /* 0x0000003f000a7c82 */ /* 0x000fe20008000000 */
[----:B------:R-:W-:Y:S01]  /*dbb0*/  UMOV UR7, 0x14f00000 ;  /* 0x14f0000000077882 */ /* 0x000fe20000000000 */
[----:B------:R-:W-:Y:S01]  /*dbc0*/  UMOV UR15, 0x40 ;  /* 0x00000040000f7882 */ /* 0x000fe20000000000 */
        /* <DEDUP_REMOVED lines=13> */
[----:B-1----:R-:W-:Y:S01]  /*dca0*/  NOP ;  /* 0x0000000000007918 */ /* 0x002fe20000000000 */
.L_x_355:
[----:B------:R-:W-:Y:S05]  /*dcb0*/  BSYNC B0 ;  /* 0x0000000000007941 */ /* 0x000fea0003800000 */
.L_x_354:
[----:B------:R-:W2:Y:S04]  /*dcc0*/  LDL.LU R0, [R1] ;  /* 0x0000000001007983 */ /* 0x000ea80000300800 */
[----:B------:R-:W3:Y:S01]  /*dcd0*/  LDL.LU R3, [R1+0x8] ;  /* 0x0000080001037983 */ /* 0x000ee20000300800 */
[----:B--2---:R-:W-:-:S05]  /*dce0*/  VIADD R0, R0, 0x1 ;  /* 0x0000000100007836 */ /* 0x004fca0000000000 */
[----:B------:R-:W-:-:S04]  /*dcf0*/  ISETP.NE.AND P0, PT, R0, 0x2, PT ;  /* 0x000000020000780c */ /* 0x000fc80003f05270 */
[----:B------:R-:W-:Y:S02]  /*dd00*/  SEL R2, RZ, 0x1, P0 ;  /* 0x00000001ff027807 */ /* 0x000fe40000000000 */
[----:B------:R-:W-:Y:S02]  /*dd10*/  SEL R0, R0, RZ, P0 ;  /* 0x000000ff00007207 */ /* 0x000fe40000000000 */
[----:B---3--:R-:W-:-:S05]  /*dd20*/  LOP3.LUT R3, R3, R2, RZ, 0x3c, !PT ;  /* 0x0000000203037212 */ /* 0x008fca00078e3cff */
[----:B------:R1:W-:Y:S04]  /*dd30*/  STL [R1+0x8], R3 ;  /* 0x0000080301007387 */ /* 0x0003e80000100800 */
[----:B------:R1:W-:Y:S02]  /*dd40*/  STL [R1], R0 ;  /* 0x0000000001007387 */ /* 0x0003e40000100800 */
.L_x_311:
[----:B------:R-:W-:Y:S05]  /*dd50*/  BSYNC B6 ;  /* 0x0000000000067941 */ /* 0x000fea0003800000 */
.L_x_309:
[----:B------:R-:W-:-:S03]  /*dd60*/  UMOV UR4, 0xffffffff ;  /* 0xffffffff00047882 */ /* 0x000fc60000000000 */
[----:B------:R-:W-:Y:S05]  /*dd70*/  BRA.DIV UR4, `(.L_x_358) ;  /* 0x0000001204ec7947 */ /* 0x000fea000b800000 */
[----:B------:R2:W3:Y:S04]  /*dd80*/  SHFL.IDX PT, R4, R16, RZ, 0x1f ;  /* 0x00001fff10047589 */ /* 0x0004e800000e0000 */
[----:B------:R2:W4:Y:S02]  /*dd90*/  SHFL.IDX PT, R5, R16, 0x1, 0x1f ;  /* 0x00201f0010057f89 */ /* 0x00052400000e0000 */
.L_x_404:
[----:B01----:R-:W0:Y:S01]  /*dda0*/  S2R R0, SR_TID.X ;  /* 0x0000000000007919 */ /* 0x003e220000002100 */
[----:B------:R-:W-:Y:S01]  /*ddb0*/  ULDC UR4, c[0x0][0xc14] ;  /* 0x0003050000047ab9 */ /* 0x000fe20000000800 */
[----:B------:R-:W-:Y:S01]  /*ddc0*/  BSSY B0, `(.L_x_359) ;  /* 0x000000c000007945 */ /* 0x000fe20003800000 */
[----:B------:R-:W-:Y:S01]  /*ddd0*/  IMAD.MOV.U32 R3, RZ, RZ, RZ ;  /* 0x000000ffff037224 */ /* 0x000fe200078e00ff */
[----:B0-----:R-:W-:Y:S01]  /*dde0*/  LOP3.LUT R9, R0, 0x1f, RZ, 0xc0, !PT ;  /* 0x0000001f00097812 */ /* 0x001fe200078ec0ff */
[----:B------:R-:W-:-:S03]  /*ddf0*/  IMAD.U32 R0, RZ, RZ, UR4 ;  /* 0x00000004ff007e24 */ /* 0x000fc6000f8e00ff */
[C---:B------:R-:W-:Y:S01]  /*de00*/  ISETP.NE.AND P0, PT, R9.reuse, 0x1f, PT ;  /* 0x0000001f0900780c */ /* 0x040fe20003f05270 */
[----:B------:R-:W-:-:S05]  /*de10*/  IMAD.IADD R7, R9, 0x1, R19 ;  /* 0x0000000109077824 */ /* 0x000fca00078e0213 */
[----:B------:R-:W-:-:S13]  /*de20*/  ISETP.GE.OR P0, PT, R7, R0, !P0 ;  /* 0x000000000700720c */ /* 0x000fda0004706670 */
[----:B------:R-:W-:Y:S05]  /*de30*/  @P0 BRA `(.L_x_360) ;  /* 0x0000000000100947 */ /* 0x000fea0003800000 */
[----:B------:R-:W0:Y:S01]  /*de40*/  LDC.64 R2, c[0x0][0xc58] ;  /* 0x00031600ff027b82 */ /* 0x000e220000000a00 */
[----:B------:R-:W-:Y:S01]  /*de50*/  ULDC.64 UR4, c[0x0][0x208] ;  /* 0x0000820000047ab9 */ /* 0x000fe20000000a00 */
[----:B0-----:R-:W-:-:S06]  /*de60*/  IMAD.WIDE R2, R7, 0x4, R2 ;  /* 0x0000000407027825 */ /* 0x001fcc00078e0202 */
[----:B------:R0:W5:Y:S02]  /*de70*/  LDG.E R3, desc[UR4][R2.64] ;  /* 0x0000000402037981 */ /* 0x000164000c1e1900 */
.L_x_360:
[----:B------:R-:W-:Y:S05]  /*de80*/  BSYNC B0 ;  /* 0x0000000000007941 */ /* 0x000fea0003800000 */
.L_x_359:
[----:B------:R-:W-:-:S03]  /*de90*/  UMOV UR4, 0xffffffff ;  /* 0xffffffff00047882 */ /* 0x000fc60000000000 */
[----:B------:R-:W-:Y:S05]  /*dea0*/  BRA.DIV UR4, `(.L_x_361) ;  /* 0x0000001204ec7947 */ /* 0x000fea000b800000 */
[----:B-----5:R-:W1:Y:S01]  /*deb0*/  SHFL.UP PT, R14, R3, 0x1, RZ ;  /* 0x04200000030e7989 */ /* 0x020e6200000e00ff */
[C---:B------:R-:W-:Y:S02]  /*dec0*/  ISETP.NE.AND P0, PT, R9.reuse, RZ, PT ;  /* 0x000000ff0900720c */ /* 0x040fe40003f05270 */
[C---:B------:R-:W-:Y:S02]  /*ded0*/  ISETP.GE.U32.AND P1, PT, R9.reuse, 0x2, PT ;  /* 0x000000020900780c */ /* 0x040fe40003f26070 */
[----:B-1----:R-:W-:Y:S02]  /*dee0*/  SEL R14, R14, RZ, P0 ;  /* 0x000000ff0e0e7207 */ /* 0x002fe40000000000 */
[----:B------:R-:W-:-:S03]  /*def0*/  ISETP.GE.U32.AND P0, PT, R9, 0x4, PT ;  /* 0x000000040900780c */ /* 0x000fc60003f06070 */
[----:B------:R-:W-:-:S05]  /*df00*/  IMAD.IADD R13, R3, 0x1, R14 ;  /* 0x00000001030d7824 */ /* 0x000fca00078e020e */
[----:B------:R-:W1:Y:S02]  /*df10*/  SHFL.UP PT, R14, R13, 0x2, RZ ;  /* 0x044000000d0e7989 */ /* 0x000e6400000e00ff */
[----:B-1----:R-:W-:Y:S02]  /*df20*/  SEL R6, R14, RZ, P1 ;  /* 0x000000ff0e067207 */ /* 0x002fe40000800000 */
[----:B------:R-:W-:Y:S02]  /*df30*/  ISETP.GE.U32.AND P1, PT, R9, 0x8, PT ;  /* 0x000000080900780c */ /* 0x000fe40003f26070 */
[----:B------:R-:W-:-:S05]  /*df40*/  IADD3 R6, R13, R6, RZ ;  /* 0x000000060d067210 */ /* 0x000fca0007ffe0ff */
[----:B------:R-:W1:Y:S02]  /*df50*/  SHFL.UP PT, R14, R6, 0x4, RZ ;  /* 0x04800000060e7989 */ /* 0x000e6400000e00ff */
[----:B-1----:R-:W-:Y:S02]  /*df60*/  SEL R7, R14, RZ, P0 ;  /* 0x000000ff0e077207 */ /* 0x002fe40000000000 */
[----:B------:R-:W-:-:S03]  /*df70*/  ISETP.GE.U32.AND P0, PT, R9, 0x10, PT ;  /* 0x000000100900780c */ /* 0x000fc60003f06070 */
[----:B------:R-:W-:-:S05]  /*df80*/  IMAD.IADD R7, R6, 0x1, R7 ;  /* 0x0000000106077824 */ /* 0x000fca00078e0207 */
[----:B------:R-:W1:Y:S02]  /*df90*/  SHFL.UP PT, R14, R7, 0x8, RZ ;  /* 0x05000000070e7989 */ /* 0x000e6400000e00ff */
[----:B-1----:R-:W-:-:S05]  /*dfa0*/  SEL R8, R14, RZ, P1 ;  /* 0x000000ff0e087207 */ /* 0x002fca0000800000 */
[----:B------:R-:W-:-:S05]  /*dfb0*/  IMAD.IADD R8, R7, 0x1, R8 ;  /* 0x0000000107087824 */ /* 0x000fca00078e0208 */
[----:B------:R-:W1:Y:S02]  /*dfc0*/  SHFL.UP PT, R14, R8, 0x10, RZ ;  /* 0x06000000080e7989 */ /* 0x000e6400000e00ff */
[----:B-1----:R-:W-:-:S05]  /*dfd0*/  SEL R9, R14, RZ, P0 ;  /* 0x000000ff0e097207 */ /* 0x002fca0000000000 */
[----:B0-----:R-:W-:-:S05]  /*dfe0*/  IMAD.IADD R2, R8, 0x1, R9 ;  /* 0x0000000108027824 */ /* 0x001fca00078e0209 */
[----:B------:R0:W1:Y:S02]  /*dff0*/  SHFL.IDX PT, R14, R2, 0x1f, 0x1f ;  /* 0x03e01f00020e7f89 */ /* 0x00006400000e0000 */
.L_x_412:
[----:B------:R-:W-:Y:S02]  /*e000*/  ULDC UR4, c[0x0][0xc10] ;  /* 0x0003040000047ab9 */ /* 0x000fe40000000800 */
[----:B--2---:R-:W-:-:S04]  /*e010*/  IMAD.U32 R16, RZ, RZ, UR4 ;  /* 0x00000004ff107e24 */ /* 0x004fc8000f8e00ff */
[----:B-1----:R-:W-:-:S04]  /*e020*/  IMAD R6, R14, R16, RZ ;  /* 0x000000100e067224 */ /* 0x002fc800078e02ff */
[----:B----4-:R-:W-:-:S05]  /*e030*/  IMAD.IADD R5, R5, 0x1, R6 ;  /* 0x0000000105057824 */ /* 0x010fca00078e0206 */
[----:B---3--:R-:W-:-:S13]  /*e040*/  ISETP.GT.AND P0, PT, R5, R4, PT ;  /* 0x000000040500720c */ /* 0x008fda0003f04270 */
[----:B------:R-:W-:Y:S05]  /*e050*/  @P0 BRA `(.L_x_362) ;  /* 0x0000000000b80947 */ /* 0x000fea0003800000 */
[----:B------:R-:W1:Y:S02]  /*e060*/  LDC R0, c[0x0][0xc14] ;  /* 0x00030500ff007b82 */ /* 0x000e640000000800 */
.L_x_367:
[----:B------:R-:W-:-:S05]  /*e070*/  VIADD R19, R19, 0x1f ;  /* 0x0000001f13137836 */ /* 0x000fca0000000000 */
[----:B-1----:R-:W-:-:S13]  /*e080*/  ISETP.GE.AND P0, PT, R19, R0, PT ;  /* 0x000000001300720c */ /* 0x002fda0003f06270 */
[----:B------:R-:W-:Y:S05]  /*e090*/  @P0 BRA `(.L_x_363) ;  /* 0x0000000400600947 */ /* 0x000fea0003800000 */
[----:B0-----:R-:W0:Y:S01]  /*e0a0*/  S2R R2, SR_TID.X ;  /* 0x0000000000027919 */ /* 0x001e220000002100 */
[----:B------:R-:W-:Y:S01]  /*e0b0*/  BSSY B0, `(.L_x_364) ;  /* 0x000000b000007945 */ /* 0x000fe20003800000 */
[----:B------:R-:W-:Y:S01]  /*e0c0*/  IMAD.MOV.U32 R3, RZ, RZ, RZ ;  /* 0x000000ffff037224 */ /* 0x000fe200078e00ff */
[----:B0-----:R-:W-:-:S04]  /*e0d0*/  LOP3.LUT R8, R2, 0x1f, RZ, 0xc0, !PT ;  /* 0x0000001f02087812 */ /* 0x001fc800078ec0ff */
[C---:B------:R-:W-:Y:S02]  /*e0e0*/  ISETP.NE.AND P1, PT, R8.reuse, 0x1f, PT ;  /* 0x0000001f0800780c */ /* 0x040fe40003f25270 */
[----:B------:R-:W-:-:S04]  /*e0f0*/  IADD3 R7, R8, R19, RZ ;  /* 0x0000001308077210 */ /* 0x000fc80007ffe0ff */
[----:B------:R-:W-:-:S13]  /*e100*/  ISETP.GE.OR P0, PT, R7, R0, !P1 ;  /* 0x000000000700720c */ /* 0x000fda0004f06670 */
[----:B------:R-:W-:Y:S05]  /*e110*/  @P0 BRA `(.L_x_365) ;  /* 0x0000000000100947 */ /* 0x000fea0003800000 */
[----:B------:R-:W0:Y:S01]  /*e120*/  LDC.64 R2, c[0x0][0xc58] ;  /* 0x00031600ff027b82 */ /* 0x000e220000000a00 */
[----:B------:R-:W-:Y:S01]  /*e130*/  ULDC.64 UR4, c[0x0][0x208] ;  /* 0x0000820000047ab9 */ /* 0x000fe20000000a00 */
[----:B0-----:R-:W-:-:S06]  /*e140*/  IMAD.WIDE R2, R7, 0x4, R2 ;  /* 0x0000000407027825 */ /* 0x001fcc00078e0202 */
[----:B------:R0:W5:Y:S02]  /*e150*/  LDG.E R3, desc[UR4][R2.64] ;  /* 0x0000000402037981 */ /* 0x000164000c1e1900 */
.L_x_365:
[----:B------:R-:W-:Y:S05]  /*e160*/  BSYNC B0 ;  /* 0x0000000000007941 */ /* 0x000fea0003800000 */
.L_x_364:
[----:B------:R-:W-:-:S03]  /*e170*/  UMOV UR4, 0xffffffff ;  /* 0xffffffff00047882 */ /* 0x000fc60000000000 */
[----:B------:R-:W-:Y:S05]  /*e180*/  BRA.DIV UR4, `(.L_x_366) ;  /* 0x0000001604047947 */ /* 0x000fea000b800000 */
[----:B-----5:R-:W1:Y:S01]  /*e190*/  SHFL.UP PT, R14, R3, 0x1, RZ ;  /* 0x04200000030e7989 */ /* 0x020e6200000e00ff */
[C---:B------:R-:W-:Y:S02]  /*e1a0*/  ISETP.NE.AND P0, PT, R8.reuse, RZ, PT ;  /* 0x000000ff0800720c */ /* 0x040fe40003f05270 */
[----:B------:R-:W-:Y:S02]  /*e1b0*/  ISETP.GE.U32.AND P1, PT, R8, 0x2, PT ;  /* 0x000000020800780c */ /* 0x000fe40003f26070 */
[----:B-1----:R-:W-:Y:S02]  /*e1c0*/  SEL R14, R14, RZ, P0 ;  /* 0x000000ff0e0e7207 */ /* 0x002fe40000000000 */
        /* <DEDUP_REMOVED lines=16> */
[----:B------:R0:W1:Y:S02]  /*e2d0*/  SHFL.IDX PT, R14, R2, 0x1f, 0x1f ;  /* 0x03e01f00020e7f89 */ /* 0x00006400000e0000 */
.L_x_420:
[----:B------:R-:W-:Y:S02]  /*e2e0*/  ULDC UR4, c[0x0][0xc10] ;  /* 0x0003040000047ab9 */ /* 0x000fe40000000800 */
[----:B------:R-:W-:-:S05]  /*e2f0*/  MOV R16, UR4 ;  /* 0x0000000400107c02 */ /* 0x000fca0008000f00 */
[----:B-1----:R-:W-:-:S04]  /*e300*/  IMAD R6, R14, R16, RZ ;  /* 0x000000100e067224 */ /* 0x002fc800078e02ff */
[----:B------:R-:W-:-:S05]  /*e310*/  IMAD.IADD R5, R6, 0x1, R5 ;  /* 0x0000000106057824 */ /* 0x000fca00078e0205 */
[----:B------:R-:W-:-:S13]  /*e320*/  ISETP.GT.AND P0, PT, R5, R4, PT ;  /* 0x000000040500720c */ /* 0x000fda0003f04270 */
[----:B------:R-:W-:Y:S05]  /*e330*/  @!P0 BRA `(.L_x_367) ;  /* 0xfffffffc004c8947 */ /* 0x000fea000383ffff */
.L_x_362:
[----:B------:R-:W-:Y:S01]  /*e340*/  IMAD.IADD R6, R5, 0x1, -R6 ;  /* 0x0000000105067824 */ /* 0x000fe200078e0a06 */
[----:B------:R-:W-:-:S03]  /*e350*/  UMOV UR4, 0xffffffff ;  /* 0xffffffff00047882 */ /* 0x000fc60000000000 */
[----:B------:R-:W-:-:S05]  /*e360*/  IMAD R5, R2, R16, R6 ;  /* 0x0000001002057224 */ /* 0x000fca00078e0206 */
[----:B------:R-:W-:Y:S01]  /*e370*/  ISETP.GT.AND P6, PT, R5, R4, PT ;  /* 0x000000040500720c */ /* 0x000fe20003fc4270 */
[----:B------:R-:W-:-:S12]  /*e380*/  BRA.DIV UR4, `(.L_x_368) ;  /* 0x0000001604547947 */ /* 0x000fd8000b800000 */
[----:B------:R-:W-:-:S04]  /*e390*/  VOTE.ANY R7, PT, !P6 ;  /* 0x0000000000077806 */ /* 0x000fc800070e0100 */
[----:B------:R-:W1:Y:S02]  /*e3a0*/  POPC R5, R7 ;  /* 0x0000000700057309 */ /* 0x000e640000000000 */
[----:B-1----:R1:W2:Y:S02]  /*e3b0*/  SHFL.IDX PT, R17, R3, R5, 0x1f ;  /* 0x00001f0503117589 */ /* 0x0022a400000e0000 */
.L_x_424:
[----:B------:R-:W-:Y:S01]  /*e3c0*/  ISETP.NE.AND P0, PT, R7, RZ, PT ;  /* 0x000000ff0700720c */ /* 0x000fe20003f05270 */
[----:B------:R-:W-:-:S12]  /*e3d0*/  IMAD.MOV.U32 R14, RZ, RZ, RZ ;  /* 0x000000ffff0e7224 */ /* 0x000fd800078e00ff */
[----:B------:R-:W-:Y:S05]  /*e3e0*/  @!P0 BRA `(.L_x_369) ;  /* 0x0000000000108947 */ /* 0x000fea0003800000 */
[----:B------:R-:W-:Y:S01]  /*e3f0*/  UMOV UR4, 0xffffffff ;  /* 0xffffffff00047882 */ /* 0x000fe20000000000 */
[----:B------:R-:W-:Y:S02]  /*e400*/  VIADD R12, R5, 0xffffffff ;  /* 0xffffffff050c7836 */ /* 0x000fe40000000000 */
[----:B------:R-:W-:Y:S05]  /*e410*/  BRA.DIV UR4, `(.L_x_370) ;  /* 0x0000001604787947 */ /* 0x000fea000b800000 */
[----:B------:R3:W4:Y:S02]  /*e420*/  SHFL.IDX PT, R14, R2, R12, 0x1f ;  /* 0x00001f0c020e7589 */ /* 0x00072400000e0000 */
.L_x_369:
[-C--:B--2---:R-:W-:Y:S01]  /*e430*/  IABS R7, R17.reuse ;  /* 0x0000001100077213 */ /* 0x084fe20000000000 */
[----:B----4-:R-:W-:Y:S01]  /*e440*/  IMAD R16, R14, R16, R6 ;  /* 0x000000100e107224 */ /* 0x010fe200078e0206 */
[----:B------:R-:W-:Y:S01]  /*e450*/  IABS R6, R17 ;  /* 0x0000001100067213 */ /* 0x000fe20000000000 */
[----:B------:R-:W-:Y:S01]  /*e460*/  IMAD.IADD R19, R5, 0x1, R19 ;  /* 0x0000000105137824 */ /* 0x000fe200078e0213 */
[----:B------:R-:W2:Y:S03]  /*e470*/  I2F.RP R8, R7 ;  /* 0x0000000700087306 */ /* 0x000ea60000209400 */
[----:B------:R-:W-:-:S05]  /*e480*/  IMAD.MOV R6, RZ, RZ, -R6 ;  /* 0x000000ffff067224 */ /* 0x000fca00078e0a06 */
[----:B--2---:R-:W2:Y:S02]  /*e490*/  MUFU.RCP R8, R8 ;  /* 0x0000000800087308 */ /* 0x004ea40000001000 */
[----:B--2---:R-:W-:-:S06]  /*e4a0*/  VIADD R9, R8, 0xffffffe ;  /* 0x0ffffffe08097836 */ /* 0x004fcc0000000000 */
[----:B-1----:R-:W0:Y:S02]  /*e4b0*/  F2I.FTZ.U32.TRUNC.NTZ R3, R9 ;  /* 0x0000000900037305 */ /* 0x002e24000021f000 */
[----:B0--3--:R-:W-:-:S04]  /*e4c0*/  IMAD.MOV R2, RZ, RZ, -R3 ;  /* 0x000000ffff027224 */ /* 0x009fc800078e0a03 */
[----:B------:R-:W-:Y:S01]  /*e4d0*/  IMAD R11, R2, R7, RZ ;  /* 0x00000007020b7224 */ /* 0x000fe200078e02ff */
[----:B------:R-:W-:-:S05]  /*e4e0*/  MOV R2, RZ ;  /* 0x000000ff00027202 */ /* 0x000fca0000000f00 */
[----:B------:R-:W-:-:S04]  /*e4f0*/  IMAD.HI.U32 R3, R3, R11, R2 ;  /* 0x0000000b03037227 */ /* 0x000fc800078e0002 */
[----:B------:R-:W-:-:S05]  /*e500*/  IMAD.IADD R2, R4, 0x1, -R16 ;  /* 0x0000000104027824 */ /* 0x000fca00078e0a10 */
[----:B------:R-:W-:-:S05]  /*e510*/  IABS R4, R2 ;  /* 0x0000000200047213 */ /* 0x000fca0000000000 */
[----:B------:R-:W-:-:S04]  /*e520*/  IMAD.HI.U32 R3, R3, R4, RZ ;  /* 0x0000000403037227 */ /* 0x000fc800078e00ff */
[----:B------:R-:W-:-:S05]  /*e530*/  IMAD R4, R3, R6, R4 ;  /* 0x0000000603047224 */ /* 0x000fca00078e0204 */
[----:B------:R-:W-:-:S13]  /*e540*/  ISETP.GT.U32.AND P0, PT, R7, R4, PT ;  /* 0x000000040700720c */ /* 0x000fda0003f04070 */
[----:B------:R-:W-:Y:S02]  /*e550*/  @!P0 IMAD.IADD R4, R4, 0x1, -R7 ;  /* 0x0000000104048824 */ /* 0x000fe400078e0a07 */
[----:B------:R-:W-:-:S03]  /*e560*/  @!P0 VIADD R3, R3, 0x1 ;  /* 0x0000000103038836 */ /* 0x000fc60000000000 */
[----:B------:R-:W-:Y:S02]  /*e570*/  ISETP.GE.U32.AND P0, PT, R4, R7, PT ;  /* 0x000000070400720c */ /* 0x000fe40003f06070 */
[----:B------:R-:W-:-:S11]  /*e580*/  LOP3.LUT R4, R2, R17, RZ, 0x3c, !PT ;  /* 0x0000001102047212 */ /* 0x000fd600078e3cff */
[----:B------:R-:W-:Y:S01]  /*e590*/  @P0 VIADD R3, R3, 0x1 ;  /* 0x0000000103030836 */ /* 0x000fe20000000000 */
[----:B------:R-:W-:-:S13]  /*e5a0*/  ISETP.GE.AND P0, PT, R4, RZ, PT ;  /* 0x000000ff0400720c */ /* 0x000fda0003f06270 */
[----:B------:R-:W-:Y:S01]  /*e5b0*/  @!P0 IMAD.MOV R3, RZ, RZ, -R3 ;  /* 0x000000ffff038224 */ /* 0x000fe200078e0a03 */
[----:B------:R-:W-:-:S13]  /*e5c0*/  ISETP.NE.AND P0, PT, R17, RZ, PT ;  /* 0x000000ff1100720c */ /* 0x000fda0003f05270 */
[----:B------:R-:W-:-:S04]  /*e5d0*/  @!P0 LOP3.LUT R3, RZ, R17, RZ, 0x33, !PT ;  /* 0x00000011ff038212 */ /* 0x000fc800078e33ff */
[----:B------:R-:W-:Y:S01]  /*e5e0*/  IADD3 R4, -R3, RZ, RZ ;  /* 0x000000ff03047210 */ /* 0x000fe20007ffe1ff */
[----:B------:R-:W-:-:S04]  /*e5f0*/  IMAD.MOV.U32 R18, RZ, RZ, R3 ;  /* 0x000000ffff127224 */ /* 0x000fc800078e0003 */
[----:B------:R-:W-:Y:S01]  /*e600*/  IMAD R17, R17, R4, R2 ;  /* 0x0000000411117224 */ /* 0x000fe200078e0202 */
[----:B------:R-:W-:Y:S06]  /*e610*/  BRA `(.L_x_371) ;  /* 0x00000000001c7947 */ /* 0x000fec0003800000 */
.L_x_363:
[----:B------:R-:W-:Y:S01]  /*e620*/  UMOV UR4, URZ ;  /* 0x0000003f00047c82 */ /* 0x000fe20008000000 */
[----:B------:R-:W-:Y:S01]  /*e630*/  UMOV UR5, URZ ;  /* 0x0000003f00057c82 */ /* 0x000fe20008000000 */
[----:B------:R-:W-:Y:S01]  /*e640*/  ULDC UR6, c[0x0][0xc14] ;  /* 0x0003050000067ab9 */ /* 0x000fe20000000800 */
[----:B------:R-:W-:Y:S02]  /*e650*/  IMAD.MOV.U32 R16, RZ, RZ, R4 ;  /* 0x000000ffff107224 */ /* 0x000fe400078e0004 */
[----:B------:R-:W-:Y:S02]  /*e660*/  IMAD.U32 R17, RZ, RZ, UR4 ;  /* 0x00000004ff117e24 */ /* 0x000fe4000f8e00ff */
[----:B------:R-:W-:Y:S02]  /*e670*/  IMAD.U32 R18, RZ, RZ, UR5 ;  /* 0x00000005ff127e24 */ /* 0x000fe4000f8e00ff */
[----:B------:R-:W-:-:S07]  /*e680*/  IMAD.U32 R19, RZ, RZ, UR6 ;  /* 0x00000006ff137e24 */ /* 0x000fce000f8e00ff */
.L_x_371:
[----:B0-----:R-:W0:Y:S01]  /*e690*/  S2R R2, SR_TID.X ;  /* 0x0000000000027919 */ /* 0x001e220000002100 */
[----:B------:R-:W-:Y:S05]  /*e6a0*/  WARPSYNC.ALL ;  /* 0x0000000000007948 */ /* 0x000fea0003800000 */
[----:B------:R-:W-:Y:S01]  /*e6b0*/  BAR.SYNC.DEFER_BLOCKING 0x4, 0x120 ;  /* 0x0104800000007b1d */ /* 0x000fe20000010000 */
[----:B0-----:R-:W-:-:S04]  /*e6c0*/  LOP3.LUT R2, R2, 0x1f, RZ, 0xc0, !PT ;  /* 0x0000001f02027812 */ /* 0x001fc800078ec0ff */
[----:B------:R-:W-:-:S13]  /*e6d0*/  ISETP.NE.AND P0, PT, R2, RZ, PT ;  /* 0x000000ff0200720c */ /* 0x000fda0003f05270 */
[----:B------:R-:W0:Y:S01]  /*e6e0*/  @!P0 S2R R3, SR_CgaCtaId ;  /* 0x0000000000038919 */ /* 0x000e220000008800 */
[----:B------:R-:W-:-:S04]  /*e6f0*/  @!P0 MOV R2, 0x400 ;  /* 0x0000040000028802 */ /* 0x000fc80000000f00 */
[----:B0-----:R-:W-:-:S05]  /*e700*/  @!P0 LEA R2, R3, R2, 0x18 ;  /* 0x0000000203028211 */ /* 0x001fca00078ec0ff */
[----:B------:R1:W-:Y:S01]  /*e710*/  @!P0 STS.128 [R2+0x348d0], R16 ;  /* 0x0348d01002008388 */ /* 0x0003e20000000c00 */
[----:B------:R-:W-:Y:S06]  /*e720*/  BAR.ARV 0x5, 0x120 ;  /* 0x0144800000007b1d */ /* 0x000fec0000002000 */
[----:B------:R-:W-:-:S13]  /*e730*/  ISETP.GE.AND P0, PT, R19, R0, PT ;  /* 0x000000001300720c */ /* 0x000fda0003f06270 */
[----:B------:R-:W-:Y:S05]  /*e740*/  @!P0 BRA `(.L_x_372) ;  /* 0xffffffc000488947 */ /* 0x000fea000383ffff */
.L_x_307:
[----:B0-----:R-:W2:Y:S01]  /*e750*/  LDL.LU R0, [R1+0x28] ;  /* 0x0000280001007983 */ /* 0x001ea20000300800 */
[----:B------:R-:W-:Y:S01]  /*e760*/  BSSY B0, `(.L_x_373) ;  /* 0x000000b000007945 */ /* 0x000fe20003800000 */
[----:B------:R-:W0:Y:S01]  /*e770*/  S2R R5, SR_CgaCtaId ;  /* 0x0000000000057919 */ /* 0x000e220000008800 */
[----:B--2---:R-:W-:-:S04]  /*e780*/  IADD3 R0, R0, 0x1, RZ ;  /* 0x0000000100007810 */ /* 0x004fc80007ffe0ff */
[----:B-1----:R-:W-:-:S04]  /*e790*/  LEA.HI R2, R0, R0, RZ, 0x1 ;  /* 0x0000000000027211 */ /* 0x002fc800078f08ff */
[----:B------:R-:W-:-:S05]  /*e7a0*/  LOP3.LUT R3, R2, 0xfffffffe, RZ, 0xc0, !PT ;  /* 0xfffffffe02037812 */ /* 0x000fca00078ec0ff */
[----:B------:R-:W-:Y:S01]  /*e7b0*/  IMAD.IADD R3, R0, 0x1, -R3 ;  /* 0x0000000100037824 */ /* 0x000fe200078e0a03 */
[----:B------:R-:W-:-:S04]  /*e7c0*/  MOV R0, 0x400 ;  /* 0x0000040000007802 */ /* 0x000fc80000000f00 */
[----:B0-----:R-:W-:Y:S02]  /*e7d0*/  LEA R0, R5, R0, 0x18 ;  /* 0x0000000005007211 */ /* 0x001fe400078ec0ff */
[----:B------:R-:W-:-:S04]  /*e7e0*/  SHF.L.U32 R3, R3, 0x1f, RZ ;  /* 0x0000001f03037819 */ /* 0x000fc800000006ff */
[----:B------:R-:W0:Y:S02]  /*e7f0*/  SYNCS.PHASECHK.TRANS64.TRYWAIT P0, [R0+URZ+0x34820], R3 ;  /* 0x03482003000075a7 */ /* 0x000e24000800017f */
[----:B0-----:R-:W-:Y:S05]  /*e800*/  @!P0 BRA `(.L_x_374) ;  /* 0x0000001000a08947 */ /* 0x001fea0003800000 */
.L_x_427:
[----:B------:R-:W-:Y:S05]  /*e810*/  BSYNC B0 ;  /* 0x0000000000007941 */ /* 0x000fea0003800000 */
.L_x_373:
[----:B------:R-:W-:-:S03]  /*e820*/  UMOV UR4, 0xffffffff ;  /* 0xffffffff00047882 */ /* 0x000fc60000000000 */
[----:B------:R-:W-:Y:S05]  /*e830*/  BRA.DIV UR4, `(.L_x_375) ;  /* 0x0000001204a87947 */ /* 0x000fea000b800000 */
[----:B------:R-:W1:Y:S02]  /*e840*/  S2R R2, SR_TID.X ;  /* 0x0000000000027919 */ /* 0x000e640000002100 */
[----:B-1----:R-:W-:-:S04]  /*e850*/  SHF.R.U32.HI R2, RZ, 0x5, R2 ;  /* 0x00000005ff027819 */ /* 0x002fc80000011602 */
[----:B------:R-:W-:-:S05]  /*e860*/  LOP3.LUT R2, R2, 0x3, RZ, 0xc0, !PT ;  /* 0x0000000302027812 */ /* 0x000fca00078ec0ff */
[----:B------:R1:W2:Y:S02]  /*e870*/  SHFL.IDX PT, R14, R2, RZ, 0x1f ;  /* 0x00001fff020e7589 */ /* 0x0002a400000e0000 */
.L_x_430:
[----:B--2---:R-:W-:Y:S01]  /*e880*/  ISETP.NE.AND P0, PT, R14, RZ, PT ;  /* 0x000000ff0e00720c */ /* 0x004fe20003f05270 */
[----:B------:R-:W-:-:S12]  /*e890*/  BSSY B0, `(.L_x_376) ;  /* 0x0000029000007945 */ /* 0x000fd80003800000 */
[----:B------:R-:W-:Y:S05]  /*e8a0*/  @P0 BRA `(.L_x_377) ;  /* 0x00000000009c0947 */ /* 0x000fea0003800000 */
[----:B------:R-:W-:-:S03]  /*e8b0*/  UMOV UR4, 0xffffffff ;  /* 0xffffffff00047882 */ /* 0x000fc60000000000 */
[----:B------:R-:W-:Y:S05]  /*e8c0*/  BRA.DIV UR4, `(.L_x_378) ;  /* 0x0000001204b87947 */ /* 0x000fea000b800000 */
[----:B------:R-:W-:-:S13]  /*e8d0*/  ELECT P6, URZ, PT ;  /* 0x00000000003f782f */ /* 0x000fda00038c0000 */
.L_x_433:
[----:B------:R-:W-:Y:S05]  /*e8e0*/  @!P6 BRA `(.L_x_377) ;  /* 0x00000000008ce947 */ /* 0x000fea0003800000 */
[----:B-1----:R-:W2:Y:S02]  /*e8f0*/  LDL R2, [R1+0x30] ;  /* 0x0000300001027983 */ /* 0x002ea40000100800 */
[----:B--2---:R-:W-:-:S13]  /*e900*/  R2UR UR4, R2 ;  /* 0x00000000020472ca */ /* 0x004fda00000e0000 */
[----:B------:R-:W-:-:S06]  /*e910*/  ULOP3.LUT UR4, UR4, 0x2, URZ, 0xfc, !UPT ;  /* 0x0000000204047892 */ /* 0x000fcc000f8efc3f */
[----:B------:R-:W-:-:S05]  /*e920*/  IMAD.U32 R2, RZ, RZ, UR4 ;  /* 0x00000004ff027e24 */ /* 0x000fca000f8e00ff */
[----:B------:R-:W-:-:S13]  /*e930*/  ISETP.NE.AND P2, PT, R2, 0x3, PT ;  /* 0x000000030200780c */ /* 0x000fda0003f45270 */
[----:B------:R-:W-:Y:S05]  /*e940*/  @!P2 BRA `(.L_x_379) ;  /* 0x000000000004a947 */ /* 0x000fea0003800000 */
[----:B------:R-:W-:Y:S01]  /*e950*/  BPT.TRAP 0x1 ;  /* 0x000000040000795c */ /* 0x000fe20000300000 */
.L_x_379:
[----:B0-----:R-:W2:Y:S04]  /*e960*/  LDL R3, [R1] ;  /* 0x0000000001037983 */ /* 0x001ea80000100800 */
[----:B------:R-:W3:Y:S01]  /*e970*/  LDL.LU R7, [R1+0x8] ;  /* 0x0000080001077983 */ /* 0x000ee20000300800 */
[----:B------:R-:W-:-:S04]  /*e980*/  VIADD R2, R0, 0x34840 ;  /* 0x0003484000027836 */ /* 0x000fc80000000000 */
[C---:B--2---:R-:W-:Y:S02]  /*e990*/  IMAD R6, R3.reuse, 0x8, R2 ;  /* 0x0000000803067824 */ /* 0x044fe400078e0202 */
[----:B------:R-:W-:Y:S01]  /*e9a0*/  VIADD R3, R3, 0x1 ;  /* 0x0000000103037836 */ /* 0x000fe20000000000 */
[----:B---3--:R-:W-:-:S04]  /*e9b0*/  SHF.L.U32 R5, R7, 0x1f, RZ ;  /* 0x0000001f07057819 */ /* 0x008fc800000006ff */
[C---:B------:R-:W-:Y:S01]  /*e9c0*/  ISETP.NE.AND P1, PT, R3.reuse, 0x2, PT ;  /* 0x000000020300780c */ /* 0x040fe20003f25270 */
[----:B------:R-:W0:Y:S03]  /*e9d0*/  SYNCS.PHASECHK.TRANS64.TRYWAIT P0, [R6+URZ], R5 ;  /* 0x00000005060075a7 */ /* 0x000e26000800017f */
[----:B------:R-:W-:Y:S02]  /*e9e0*/  SEL R4, RZ, 0x1, P1 ;  /* 0x00000001ff047807 */ /* 0x000fe40000800000 */
[----:B------:R-:W-:Y:S02]  /*e9f0*/  SEL R3, R3, RZ, P1 ;  /* 0x000000ff03037207 */ /* 0x000fe40000800000 */
[----:B------:R-:W-:-:S03]  /*ea00*/  LOP3.LUT R4, R7, R4, RZ, 0x3c, !PT ;  /* 0x0000000407047212 */ /* 0x000fc600078e3cff */
[----:B------:R-:W-:Y:S01]  /*ea10*/  IMAD R7, R3, 0x8, R2 ;  /* 0x0000000803077824 */ /* 0x000fe200078e0202 */
[----:B------:R-:W-:Y:S01]  /*ea20*/  SHF.L.U32 R2, R4, 0x1f, RZ ;  /* 0x0000001f04027819 */ /* 0x000fe200000006ff */
[----:B0-----:R-:W-:Y:S06]  /*ea30*/  @!P0 BRA `(.L_x_380) ;  /* 0x00000010007c8947 */ /* 0x001fec0003800000 */
.L_x_434:
[----:B------:R-:W1:Y:S02]  /*ea40*/  SYNCS.PHASECHK.TRANS64.TRYWAIT P0, [R7+URZ], R2 ;  /* 0x00000002070075a7 */ /* 0x000e64000800017f */
[----:B-1----:R-:W-:Y:S05]  /*ea50*/  @!P0 BRA `(.L_x_381) ;  /* 0x0000001000888947 */ /* 0x002fea0003800000 */
.L_x_435:
[----:B------:R-:W-:Y:S05]  /*ea60*/  @!P2 BRA `(.L_x_382) ;  /* 0x000000000004a947 */ /* 0x000fea0003800000 */
[----:B------:R-:W-:Y:S01]  /*ea70*/  BPT.TRAP 0x1 ;  /* 0x000000040000795c */ /* 0x000fe20000300000 */
.L_x_382:
[----:B------:R-:W2:Y:S01]  /*ea80*/  LDL.LU R4, [R1] ;  /* 0x0000000001047983 */ /* 0x000ea20000300800 */
[----:B------:R-:W-:-:S05]  /*ea90*/  IADD3 R0, R0, 0x34860, RZ ;  /* 0x0003486000007810 */ /* 0x000fca0007ffe0ff */
[----:B--2---:R-:W-:-:S04]  /*eaa0*/  IMAD R4, R4, 0x8, R0 ;  /* 0x0000000804047824 */ /* 0x004fc800078e0200 */
[----:B------:R-:W2:Y:S02]  /*eab0*/  SYNCS.PHASECHK.TRANS64.TRYWAIT P0, [R4+URZ], R5 ;  /* 0x00000005040075a7 */ /* 0x000ea4000800017f */
[----:B--2---:R-:W-:Y:S05]  /*eac0*/  @!P0 BRA `(.L_x_383) ;  /* 0x0000001000808947 */ /* 0x004fea0003800000 */
.L_x_436:
[----:B------:R-:W-:-:S07]  /*ead0*/  IMAD R3, R3, 0x8, R0 ;  /* 0x0000000803037824 */ /* 0x000fce00078e0200 */
.L_x_384:
[----:B---3--:R3:W4:Y:S02]  /*eae0*/  SYNCS.PHASECHK.TRANS64.TRYWAIT P0, [R3+URZ], R2 ;  /* 0x00000002030075a7 */ /* 0x008724000800017f */
[----:B----4-:R-:W-:Y:S05]  /*eaf0*/  @!P0 NANOSLEEP.SYNCS 0x989680 ;  /* 0x009896800000895d */ /* 0x010fea0003900000 */
[----:B------:R-:W4:Y:S02]  /*eb00*/  @!P0 SYNCS.PHASECHK.TRANS64 P0, [R3+URZ], R2 ;  /* 0x00000002030085a7 */ /* 0x000f24000800007f */
[----:B----4-:R-:W-:Y:S05]  /*eb10*/  @!P0 BRA `(.L_x_384) ;  /* 0xfffffffc00f08947 */ /* 0x010fea000383ffff */
.L_x_377:
[----:B------:R-:W-:Y:S05]  /*eb20*/  BSYNC B0 ;  /* 0x0000000000007941 */ /* 0x000fea0003800000 */
.L_x_376:
[----:B------:R-:W-:Y:S05]  /*eb30*/  EXIT ;  /* 0x000000000000794d */ /* 0x000fea0003800000 */
.L_x_261:
[----:B0-----:R0:W1:Y:S02]  /*eb40*/  SYNCS.PHASECHK.TRANS64.TRYWAIT P1, [R0+URZ+0x34800], R3 ;  /* 0x03480003000075a7 */ /* 0x001064000802017f */
[----:B-1----:R-:W-:Y:S05]  /*eb50*/  @!P1 NANOSLEEP.SYNCS 0x989680 ;  /* 0x009896800000995d */ /* 0x002fea0003900000 */
[----:B------:R-:W1:Y:S02]  /*eb60*/  @!P1 SYNCS.PHASECHK.TRANS64 P1, [R0+URZ+0x34800], R3 ;  /* 0x03480003000095a7 */ /* 0x000e64000802007f */
[----:B-1----:R-:W-:Y:S05]  /*eb70*/  @!P1 BRA `(.L_x_261) ;  /* 0xfffffffc00f09947 */ /* 0x002fea000383ffff */
[----:B------:R-:W-:Y:S05]  /*eb80*/  BRA `(.L_x_385) ;  /* 0xffffff2800c47947 */ /* 0x000fea000383ffff */
.L_x_265:
[----:B-1----:R1:W2:Y:S02]  /*eb90*/  SYNCS.PHASECHK.TRANS64.TRYWAIT P2, [R3+URZ+0x34830], R4 ;  /* 0x03483004030075a7 */ /* 0x0022a4000804017f */
[----:B--2---:R-:W-:Y:S05]  /*eba0*/  @!P2 NANOSLEEP.SYNCS 0x989680 ;  /* 0x009896800000a95d */ /* 0x004fea0003900000 */
[----:B------:R-:W2:Y:S02]  /*ebb0*/  @!P2 SYNCS.PHASECHK.TRANS64 P2, [R3+URZ+0x34830], R4 ;  /* 0x034830040300a5a7 */ /* 0x000ea4000804007f */
[----:B--2---:R-:W-:Y:S05]  /*ebc0*/  @!P2 BRA `(.L_x_265) ;  /* 0xfffffffc00f0a947 */ /* 0x004fea000383ffff */
[----:B------:R-:W-:Y:S05]  /*ebd0*/  BRA `(.L_x_264) ;  /* 0xffffff2800e87947 */ /* 0x000fea000383ffff */
.L_x_270:
[----:B-1----:R-:W-:-:S04]  /*ebe0*/  IMAD.U32 R9, RZ, RZ, UR7 ;  /* 0x00000007ff097e24 */ /* 0x002fc8000f8e00ff */
[----:B------:R1:W2:Y:S03]  /*ebf0*/  SYNCS.PHASECHK.TRANS64.TRYWAIT P2, [R9+URZ+0x34830], R6 ;  /* 0x03483006090075a7 */ /* 0x0002a6000804017f */
[----:B--2---:R-:W-:Y:S05]  /*ec00*/  @!P2 NANOSLEEP.SYNCS 0x989680 ;  /* 0x009896800000a95d */ /* 0x004fea0003900000 */
[----:B------:R-:W2:Y:S02]  /*ec10*/  @!P2 SYNCS.PHASECHK.TRANS64 P2, [R9+URZ+0x34830], R6 ;  /* 0x034830060900a5a7 */ /* 0x000ea4000804007f */
[----:B--2---:R-:W-:Y:S05]  /*ec20*/  @!P2 BRA `(.L_x_270) ;  /* 0xfffffffc00eca947 */ /* 0x004fea000383ffff */
[----:B------:R-:W-:Y:S05]  /*ec30*/  BRA `(.L_x_269) ;  /* 0xffffff5800907947 */ /* 0x000fea000383ffff */
.L_x_274:
[----:B---3--:R3:W4:Y:S02]  /*ec40*/  SYNCS.PHASECHK.TRANS64.TRYWAIT P2, [R10+URZ+0x34850], R5 ;  /* 0x034850050a0075a7 */ /* 0x008724000804017f */
[----:B----4-:R-:W-:Y:S05]  /*ec50*/  @!P2 NANOSLEEP.SYNCS 0x989680 ;  /* 0x009896800000a95d */ /* 0x010fea0003900000 */
[----:B------:R-:W4:Y:S02]  /*ec60*/  @!P2 SYNCS.PHASECHK.TRANS64 P2, [R10+URZ+0x34850], R5 ;  /* 0x034850050a00a5a7 */ /* 0x000f24000804007f */
[----:B----4-:R-:W-:Y:S05]  /*ec70*/  @!P2 BRA `(.L_x_274) ;  /* 0xfffffffc00f0a947 */ /* 0x010fea000383ffff */
[----:B------:R-:W-:Y:S05]  /*ec80*/  BRA `(.L_x_273) ;  /* 0xffffff6000c07947 */ /* 0x000fea000383ffff */
.L_x_279:
[----:B-1----:R1:W2:Y:S02]  /*ec90*/  SYNCS.PHASECHK.TRANS64.TRYWAIT P0, [R20+URZ+0x34850], R5 ;  /* 0x03485005140075a7 */ /* 0x0022a4000800017f */
[----:B--2---:R-:W-:Y:S05]  /*eca0*/  @!P0 NANOSLEEP.SYNCS 0x989680 ;  /* 0x009896800000895d */ /* 0x004fea0003900000 */
[----:B------:R-:W2:Y:S02]  /*ecb0*/  @!P0 SYNCS.PHASECHK.TRANS64 P0, [R20+URZ+0x34850], R5 ;  /* 0x03485005140085a7 */ /* 0x000ea4000800007f */
[----:B--2---:R-:W-:Y:S05]  /*ecc0*/  @!P0 BRA `(.L_x_279) ;  /* 0xfffffffc00f08947 */ /* 0x004fea000383ffff */
[----:B------:R-:W-:Y:S05]  /*ecd0*/  BRA `(.L_x_278) ;  /* 0xffffff8400907947 */ /* 0x000fea000383ffff */
.L_x_318:
[----:B------:R-:W0:Y:S01]  /*ece0*/  S2R R7, SR_TID.X ;  /* 0x0000000000077919 */ /* 0x000e220000002100 */
[----:B------:R-:W-:Y:S01]  /*ecf0*/  BSSY B0, `(.L_x_386) ;  /* 0x000000a000007945 */ /* 0x000fe20003800000 */
[----:B------:R-:W-:Y:S01]  /*ed00*/  IMAD.MOV.U32 R12, RZ, RZ, RZ ;  /* 0x000000ffff0c7224 */ /* 0x000fe200078e00ff */
[----:B------:R-:W-:Y:S01]  /*ed10*/  MOV R15, 0xffffffff ;  /* 0xffffffff000f7802 */ /* 0x000fe20000000f00 */
[----:B------:R-:W-:Y:S01]  /*ed20*/  IMAD.MOV.U32 R11, RZ, RZ, 0x1f ;  /* 0x0000001fff0b7424 */ /* 0x000fe200078e00ff */
[----:B0-----:R-:W-:-:S04]  /*ed30*/  SHF.R.U32.HI R7, RZ, 0x5, R7 ;  /* 0x00000005ff077819 */ /* 0x001fc80000011607 */
[----:B------:R-:W-:-:S05]  /*ed40*/  LOP3.LUT R7, R7, 0x3, RZ, 0xc0, !PT ;  /* 0x0000000307077812 */ /* 0x000fca00078ec0ff */
[----:B------:R-:W-:-:S07]  /*ed50*/  IMAD.MOV.U32 R13, RZ, RZ, R7 ;  /* 0x000000ffff0d7224 */ /* 0x000fce00078e0007 */
[----:B------:R-:W-:Y:S05]  /*ed60*/  WARPSYNC.COLLECTIVE R15, `(.L_x_387) ;  /* 0x000000000f087348 */ /* 0x000fea0003c00000 */
[----:B------:R0:W1:Y:S02]  /*ed70*/  SHFL.IDX P6, R14, R13, R12, R11 ;  /* 0x0000000c0d0e7389 */ /* 0x00006400000c000b */
[----:B01----:R-:W-:Y:S01]  /*ed80*/  ENDCOLLECTIVE ;  /* 0x000000000000791b */ /* 0x003fe20003800000 */
.L_x_387:
[----:B------:R-:W-:Y:S05]  /*ed90*/  BSYNC B0 ;  /* 0x0000000000007941 */ /* 0x000fea0003800000 */
.L_x_386:
[----:B------:R-:W-:Y:S05]  /*eda0*/  BRA `(.L_x_388) ;  /* 0xffffffc800287947 */ /* 0x000fea000383ffff */
.L_x_319:
[----:B------:R-:W-:Y:S01]  /*edb0*/  BSSY B0, `(.L_x_389) ;  /* 0x0000006000007945 */ /* 0x000fe20003800000 */
[----:B------:R-:W-:-:S07]  /*edc0*/  IMAD.MOV.U32 R15, RZ, RZ, -0x1 ;  /* 0xffffffffff0f7424 */ /* 0x000fce00078e00ff */
[----:B------:R-:W-:Y:S05]  /*edd0*/  WARPSYNC.COLLECTIVE R15, `(.L_x_390) ;  /* 0x000000000f0c7348 */ /* 0x000fea0003c00000 */
[----:B------:R-:W-:Y:S02]  /*ede0*/  ELECT P6, UR62, PT ;  /* 0x00000000003e782f */ /* 0x000fe400038c0000 */
[----:B------:R-:W-:Y:S01]  /*edf0*/  MOV R14, UR62 ;  /* 0x0000003e000e7c02 */ /* 0x000fe20008000f00 */
[----:B------:R-:W-:Y:S10]  /*ee00*/  ENDCOLLECTIVE ;  /* 0x000000000000791b */ /* 0x000ff40003800000 */
.L_x_390:
[----:B------:R-:W-:Y:S05]  /*ee10*/  BSYNC B0 ;  /* 0x0000000000007941 */ /* 0x000fea0003800000 */
.L_x_389:
[----:B------:R-:W-:Y:S05]  /*ee20*/  BRA `(.L_x_391) ;  /* 0xffffffc800207947 */ /* 0x000fea000383ffff */
.L_x_322:
[----:B0-----:R0:W1:Y:S02]  /*ee30*/  SYNCS.PHASECHK.TRANS64.TRYWAIT P0, [R8+URZ+0x34840], R9 ;  /* 0x03484009080075a7 */ /* 0x001064000800017f */
[----:B-1----:R-:W-:Y:S05]  /*ee40*/  @!P0 NANOSLEEP.SYNCS 0x989680 ;  /* 0x009896800000895d */ /* 0x002fea0003900000 */
[----:B------:R-:W1:Y:S02]  /*ee50*/  @!P0 SYNCS.PHASECHK.TRANS64 P0, [R8+URZ+0x34840], R9 ;  /* 0x03484009080085a7 */ /* 0x000e64000800007f */
[----:B-1----:R-:W-:Y:S05]  /*ee60*/  @!P0 BRA `(.L_x_322) ;  /* 0xfffffffc00f08947 */ /* 0x002fea000383ffff */
[----:B------:R-:W-:Y:S05]  /*ee70*/  BRA `(.L_x_392) ;  /* 0xffffffc800947947 */ /* 0x000fea000383ffff */
.L_x_325:
[----:B0-----:R-:W0:Y:S01]  /*ee80*/  S2R R9, SR_CgaCtaId ;  /* 0x0000000000097919 */ /* 0x001e220000008800 */
[----:B------:R-:W-:-:S04]  /*ee90*/  MOV R8, 0x400 ;  /* 0x0000040000087802 */ /* 0x000fc80000000f00 */
[----:B0-----:R-:W-:-:S04]  /*eea0*/  LEA R8, R9, R8, 0x18 ;  /* 0x0000000809087211 */ /* 0x001fc800078ec0ff */
[----:B------:R0:W1:Y:S03]  /*eeb0*/  SYNCS.PHASECHK.TRANS64.TRYWAIT P0, [R8+URZ+0x34820], R6 ;  /* 0x03482006080075a7 */ /* 0x000066000800017f */
[----:B-1----:R-:W-:Y:S05]  /*eec0*/  @!P0 NANOSLEEP.SYNCS 0x989680 ;  /* 0x009896800000895d */ /* 0x002fea0003900000 */
[----:B------:R-:W1:Y:S02]  /*eed0*/  @!P0 SYNCS.PHASECHK.TRANS64 P0, [R8+URZ+0x34820], R6 ;  /* 0x03482006080085a7 */ /* 0x000e64000800007f */
[----:B-1----:R-:W-:Y:S05]  /*eee0*/  @!P0 BRA `(.L_x_325) ;  /* 0xfffffffc00e48947 */ /* 0x002fea000383ffff */
[----:B------:R-:W-:Y:S05]  /*eef0*/  BRA `(.L_x_393) ;  /* 0xffffffcc00e47947 */ /* 0x000fea000383ffff */
.L_x_333:
[----:B0-----:R0:W1:Y:S02]  /*ef00*/  SYNCS.PHASECHK.TRANS64.TRYWAIT P0, [R2+URZ+0x34840], R3 ;  /* 0x03484003020075a7 */ /* 0x001064000800017f */
[----:B-1----:R-:W-:Y:S05]  /*ef10*/  @!P0 NANOSLEEP.SYNCS 0x989680 ;  /* 0x009896800000895d */ /* 0x002fea0003900000 */
[----:B------:R-:W1:Y:S02]  /*ef20*/  @!P0 SYNCS.PHASECHK.TRANS64 P0, [R2+URZ+0x34840], R3 ;  /* 0x03484003020085a7 */ /* 0x000e64000800007f */
[----:B-1----:R-:W-:Y:S05]  /*ef30*/  @!P0 BRA `(.L_x_333) ;  /* 0xfffffffc00f08947 */ /* 0x002fea000383ffff */
[----:B------:R-:W-:Y:S05]  /*ef40*/  BRA `(.L_x_394) ;  /* 0xffffffd000a47947 */ /* 0x000fea000383ffff */
.L_x_335:
[----:B0-----:R0:W1:Y:S02]  /*ef50*/  SYNCS.PHASECHK.TRANS64.TRYWAIT P0, [R3+URZ+0x60], R2 ;  /* 0x00006002030075a7 */ /* 0x001064000800017f */
[----:B-1----:R-:W-:Y:S05]  /*ef60*/  @!P0 NANOSLEEP.SYNCS 0x989680 ;  /* 0x009896800000895d */ /* 0x002fea0003900000 */
[----:B------:R-:W1:Y:S02]  /*ef70*/  @!P0 SYNCS.PHASECHK.TRANS64 P0, [R3+URZ+0x60], R2 ;  /* 0x00006002030085a7 */ /* 0x000e64000800007f */
[----:B-1----:R-:W-:Y:S05]  /*ef80*/  @!P0 BRA `(.L_x_335) ;  /* 0xfffffffc00f08947 */ /* 0x002fea000383ffff */
[----:B------:R-:W-:Y:S05]  /*ef90*/  BRA `(.L_x_395) ;  /* 0xffffffd400507947 */ /* 0x000fea000383ffff */
.L_x_340:
[----:B-1----:R1:W2:Y:S02]  /*efa0*/  SYNCS.PHASECHK.TRANS64.TRYWAIT P0, [R2+URZ+0x34840], R3 ;  /* 0x03484003020075a7 */ /* 0x0022a4000800017f */
[----:B--2---:R-:W-:Y:S05]  /*efb0*/  @!P0 NANOSLEEP.SYNCS 0x989680 ;  /* 0x009896800000895d */ /* 0x004fea0003900000 */
[----:B------:R-:W2:Y:S02]  /*efc0*/  @!P0 SYNCS.PHASECHK.TRANS64 P0, [R2+URZ+0x34840], R3 ;  /* 0x03484003020085a7 */ /* 0x000ea4000800007f */
[----:B--2---:R-:W-:Y:S05]  /*efd0*/  @!P0 BRA `(.L_x_340) ;  /* 0xfffffffc00f08947 */ /* 0x004fea000383ffff */
[----:B------:R-:W-:Y:S05]  /*efe0*/  BRA `(.L_x_396) ;  /* 0xffffffd800b47947 */ /* 0x000fea000383ffff */
.L_x_342:
[----:B0-----:R0:W1:Y:S02]  /*eff0*/  SYNCS.PHASECHK.TRANS64.TRYWAIT P1, [R2+URZ+0x60], R3 ;  /* 0x00006003020075a7 */ /* 0x001064000802017f */
[----:B-1----:R-:W-:Y:S05]  /*f000*/  @!P1 NANOSLEEP.SYNCS 0x989680 ;  /* 0x009896800000995d */ /* 0x002fea0003900000 */
[----:B------:R-:W1:Y:S02]  /*f010*/  @!P1 SYNCS.PHASECHK.TRANS64 P1, [R2+URZ+0x60], R3 ;  /* 0x00006003020095a7 */ /* 0x000e64000802007f */
[----:B-1----:R-:W-:Y:S05]  /*f020*/  @!P1 BRA `(.L_x_342) ;  /* 0xfffffffc00f09947 */ /* 0x002fea000383ffff */
[----:B------:R-:W-:Y:S05]  /*f030*/  BRA `(.L_x_397) ;  /* 0xffffffdc00607947 */ /* 0x000fea000383ffff */
.L_x_347:
[----:B--2---:R2:W3:Y:S02]  /*f040*/  SYNCS.PHASECHK.TRANS64.TRYWAIT P0, [R2+URZ+0x34840], R3 ;  /* 0x03484003020075a7 */ /* 0x0044e4000800017f */
[----:B---3--:R-:W-:Y:S05]  /*f050*/  @!P0 NANOSLEEP.SYNCS 0x989680 ;  /* 0x009896800000895d */ /* 0x008fea0003900000 */
[----:B------:R-:W3:Y:S02]  /*f060*/  @!P0 SYNCS.PHASECHK.TRANS64 P0, [R2+URZ+0x34840], R3 ;  /* 0x03484003020085a7 */ /* 0x000ee4000800007f */
[----:B---3--:R-:W-:Y:S05]  /*f070*/  @!P0 BRA `(.L_x_347) ;  /* 0xfffffffc00f08947 */ /* 0x008fea000383ffff */
[----:B------:R-:W-:Y:S05]  /*f080*/  BRA `(.L_x_398) ;  /* 0xffffffe000847947 */ /* 0x000fea000383ffff */
.L_x_349:
[----:B0-----:R0:W1:Y:S02]  /*f090*/  SYNCS.PHASECHK.TRANS64.TRYWAIT P1, [R2+URZ+0x60], R8 ;  /* 0x00006008020075a7 */ /* 0x001064000802017f */
[----:B-1----:R-:W-:Y:S05]  /*f0a0*/  @!P1 NANOSLEEP.SYNCS 0x989680 ;  /* 0x009896800000995d */ /* 0x002fea0003900000 */
[----:B------:R-:W1:Y:S02]  /*f0b0*/  @!P1 SYNCS.PHASECHK.TRANS64 P1, [R2+URZ+0x60], R8 ;  /* 0x00006008020095a7 */ /* 0x000e64000802007f */
[----:B-1----:R-:W-:Y:S05]  /*f0c0*/  @!P1 BRA `(.L_x_349) ;  /* 0xfffffffc00f09947 */ /* 0x002fea000383ffff */
[----:B------:R-:W-:Y:S05]  /*f0d0*/  BRA `(.L_x_399) ;  /* 0xffffffe400347947 */ /* 0x000fea000383ffff */
.L_x_356:
[----:B-1----:R1:W2:Y:S02]  /*f0e0*/  SYNCS.PHASECHK.TRANS64.TRYWAIT P0, [R3+URZ+0x34860], R0 ;  /* 0x03486000030075a7 */ /* 0x0022a4000800017f */
[----:B--2---:R-:W-:Y:S05]  /*f0f0*/  @!P0 NANOSLEEP.SYNCS 0x989680 ;  /* 0x009896800000895d */ /* 0x004fea0003900000 */
[----:B------:R-:W2:Y:S02]  /*f100*/  @!P0 SYNCS.PHASECHK.TRANS64 P0, [R3+URZ+0x34860], R0 ;  /* 0x03486000030085a7 */ /* 0x000ea4000800007f */
[----:B--2---:R-:W-:Y:S05]  /*f110*/  @!P0 BRA `(.L_x_356) ;  /* 0xfffffffc00f08947 */ /* 0x004fea000383ffff */
[----:B------:R-:W-:Y:S05]  /*f120*/  BRA `(.L_x_400) ;  /* 0xffffffe800447947 */ /* 0x000fea000383ffff */
.L_x_358:
[----:B------:R-:W-:Y:S01]  /*f130*/  BSSY B0, `(.L_x_401) ;  /* 0x0000008000007945 */ /* 0x000fe20003800000 */
[----:B0-----:R-:W-:Y:S02]  /*f140*/  IMAD.MOV.U32 R13, RZ, RZ, R16 ;  /* 0x000000ffff0d7224 */ /* 0x001fe400078e0010 */
[----:B------:R-:W-:Y:S02]  /*f150*/  IMAD.MOV.U32 R12, RZ, RZ, RZ ;  /* 0x000000ffff0c7224 */ /* 0x000fe400078e00ff */
[----:B------:R-:W-:Y:S02]  /*f160*/  IMAD.MOV.U32 R11, RZ, RZ, 0x1f ;  /* 0x0000001fff0b7424 */ /* 0x000fe400078e00ff */
[----:B------:R-:W-:-:S07]  /*f170*/  IMAD.MOV.U32 R15, RZ, RZ, -0x1 ;  /* 0xffffffffff0f7424 */ /* 0x000fce00078e00ff */
[----:B-1----:R-:W-:Y:S05]  /*f180*/  WARPSYNC.COLLECTIVE R15, `(.L_x_402) ;  /* 0x000000000f087348 */ /* 0x002fea0003c00000 */
[----:B------:R0:W2:Y:S02]  /*f190*/  SHFL.IDX P6, R14, R13, R12, R11 ;  /* 0x0000000c0d0e7389 */ /* 0x0000a400000c000b */
[----:B012---:R-:W-:Y:S01]  /*f1a0*/  ENDCOLLECTIVE ;  /* 0x000000000000791b */ /* 0x007fe20003800000 */
.L_x_402:
[----:B------:R-:W-:Y:S05]  /*f1b0*/  BSYNC B0 ;  /* 0x0000000000007941 */ /* 0x000fea0003800000 */
.L_x_401:
[----:B------:R-:W-:Y:S01]  /*f1c0*/  MOV R13, R16 ;  /* 0x00000010000d7202 */ /* 0x000fe20000000f00 */
[----:B------:R-:W-:Y:S02]  /*f1d0*/  IMAD.MOV.U32 R12, RZ, RZ, 0x1 ;  /* 0x00000001ff0c7424 */ /* 0x000fe400078e00ff */
[----:B------:R-:W-:Y:S02]  /*f1e0*/  IMAD.MOV.U32 R11, RZ, RZ, 0x1f ;  /* 0x0000001fff0b7424 */ /* 0x000fe400078e00ff */
[----:B------:R-:W-:Y:S02]  /*f1f0*/  IMAD.MOV.U32 R15, RZ, RZ, -0x1 ;  /* 0xffffffffff0f7424 */ /* 0x000fe400078e00ff */
[----:B------:R-:W-:-:S07]  /*f200*/  IMAD.MOV.U32 R4, RZ, RZ, R14 ;  /* 0x000000ffff047224 */ /* 0x000fce00078e000e */
[----:B------:R-:W-:Y:S05]  /*f210*/  WARPSYNC.COLLECTIVE R15, `(.L_x_403) ;  /* 0x000000000f087348 */ /* 0x000fea0003c00000 */
[----:B------:R0:W1:Y:S02]  /*f220*/  SHFL.IDX P6, R14, R13, R12, R11 ;  /* 0x0000000c0d0e7389 */ /* 0x00006400000c000b */
[----:B01----:R-:W-:Y:S01]  /*f230*/  ENDCOLLECTIVE ;  /* 0x000000000000791b */ /* 0x003fe20003800000 */
.L_x_403:
[----:B------:R-:W-:Y:S01]  /*f240*/  IMAD.MOV.U32 R5, RZ, RZ, R14 ;  /* 0x000000ffff057224 */ /* 0x000fe200078e000e */
[----:B------:R-:W-:Y:S06]  /*f250*/  BRA `(.L_x_404) ;  /* 0xffffffe800d07947 */ /* 0x000fec000383ffff */
.L_x_361:
[----:B------:R-:W-:Y:S01]  /*f260*/  BSSY B0, `(.L_x_405) ;  /* 0x0000008000007945 */ /* 0x000fe20003800000 */
[----:B-----5:R-:W-:Y:S01]  /*f270*/  IMAD.MOV.U32 R13, RZ, RZ, R3 ;  /* 0x000000ffff0d7224 */ /* 0x020fe200078e0003 */
[----:B------:R-:W-:Y:S01]  /*f280*/  MOV R11, RZ ;  /* 0x000000ff000b7202 */ /* 0x000fe20000000f00 */
[----:B------:R-:W-:Y:S02]  /*f290*/  IMAD.MOV.U32 R12, RZ, RZ, 0x1 ;  /* 0x00000001ff0c7424 */ /* 0x000fe400078e00ff */
[----:B------:R-:W-:-:S07]  /*f2a0*/  IMAD.MOV.U32 R15, RZ, RZ, -0x1 ;  /* 0xffffffffff0f7424 */ /* 0x000fce00078e00ff */
[----:B0-234-:R-:W-:Y:S05]  /*f2b0*/  WARPSYNC.COLLECTIVE R15, `(.L_x_406) ;  /* 0x000000000f087348 */ /* 0x01dfea0003c00000 */
[----:B------:R1:W0:Y:S02]  /*f2c0*/  SHFL.UP P6, R14, R13, R12, R11 ;  /* 0x0400000c0d0e7389 */ /* 0x00022400000c000b */
[----:B01234-:R-:W-:Y:S01]  /*f2d0*/  ENDCOLLECTIVE ;  /* 0x000000000000791b */ /* 0x01ffe20003800000 */
.L_x_406:
[----:B------:R-:W-:Y:S05]  /*f2e0*/  BSYNC B0 ;  /* 0x0000000000007941 */ /* 0x000fea0003800000 */
.L_x_405:
[C---:B------:R-:W-:Y:S01]  /*f2f0*/  ISETP.NE.AND P0, PT, R9.reuse, RZ, PT ;  /* 0x000000ff0900720c */ /* 0x040fe20003f05270 */
[----:B------:R-:W-:Y:S02]  /*f300*/  IMAD.MOV.U32 R12, RZ, RZ, 0x2 ;  /* 0x00000002ff0c7424 */ /* 0x000fe400078e00ff */
[----:B------:R-:W-:Y:S01]  /*f310*/  IMAD.MOV.U32 R11, RZ, RZ, RZ ;  /* 0x000000ffff0b7224 */ /* 0x000fe200078e00ff */
[----:B------:R-:W-:Y:S01]  /*f320*/  SEL R14, R14, RZ, P0 ;  /* 0x000000ff0e0e7207 */ /* 0x000fe20000000000 */
[----:B------:R-:W-:Y:S01]  /*f330*/  IMAD.MOV.U32 R15, RZ, RZ, -0x1 ;  /* 0xffffffffff0f7424 */ /* 0x000fe200078e00ff */
[----:B------:R-:W-:-:S03]  /*f340*/  ISETP.GE.U32.AND P0, PT, R9, 0x2, PT ;  /* 0x000000020900780c */ /* 0x000fc60003f06070 */
[----:B------:R-:W-:-:S10]  /*f350*/  IMAD.IADD R13, R3, 0x1, R14 ;  /* 0x00000001030d7824 */ /* 0x000fd400078e020e */
[----:B------:R-:W-:Y:S05]  /*f360*/  WARPSYNC.COLLECTIVE R15, `(.L_x_407) ;  /* 0x000000000f087348 */ /* 0x000fea0003c00000 */
[----:B------:R0:W1:Y:S02]  /*f370*/  SHFL.UP P6, R14, R13, R12, R11 ;  /* 0x0400000c0d0e7389 */ /* 0x00006400000c000b */
[----:B01----:R-:W-:Y:S01]  /*f380*/  ENDCOLLECTIVE ;  /* 0x000000000000791b */ /* 0x003fe20003800000 */
.L_x_407:
[----:B------:R-:W-:Y:S01]  /*f390*/  IMAD.MOV.U32 R12, RZ, RZ, 0x4 ;  /* 0x00000004ff0c7424 */ /* 0x000fe200078e00ff */
[----:B------:R-:W-:Y:S02]  /*f3a0*/  SEL R6, R14, RZ, P0 ;  /* 0x000000ff0e067207 */ /* 0x000fe40000000000 */
[----:B------:R-:W-:-:S03]  /*f3b0*/  ISETP.GE.U32.AND P0, PT, R9, 0x4, PT ;  /* 0x000000040900780c */ /* 0x000fc60003f06070 */
[----:B------:R-:W-:-:S05]  /*f3c0*/  IMAD.IADD R6, R13, 0x1, R6 ;  /* 0x000000010d067824 */ /* 0x000fca00078e0206 */
[----:B------:R-:W-:-:S07]  /*f3d0*/  MOV R13, R6 ;  /* 0x00000006000d7202 */ /* 0x000fce0000000f00 */
[----:B------:R-:W-:Y:S05]  /*f3e0*/  WARPSYNC.COLLECTIVE R15, `(.L_x_408) ;  /* 0x000000000f087348 */ /* 0x000fea0003c00000 */
[----:B------:R0:W1:Y:S02]  /*f3f0*/  SHFL.UP P6, R14, R13, R12, R11 ;  /* 0x0400000c0d0e7389 */ /* 0x00006400000c000b */
[----:B01----:R-:W-:Y:S01]  /*f400*/  ENDCOLLECTIVE ;  /* 0x000000000000791b */ /* 0x003fe20003800000 */
.L_x_408:
[----:B------:R-:W-:Y:S01]  /*f410*/  IMAD.MOV.U32 R12, RZ, RZ, 0x8 ;  /* 0x00000008ff0c7424 */ /* 0x000fe200078e00ff */
[----:B------:R-:W-:Y:S02]  /*f420*/  SEL R7, R14, RZ, P0 ;  /* 0x000000ff0e077207 */ /* 0x000fe40000000000 */
[----:B------:R-:W-:-:S03]  /*f430*/  ISETP.GE.U32.AND P0, PT, R9, 0x8, PT ;  /* 0x000000080900780c */ /* 0x000fc60003f06070 */
[----:B------:R-:W-:-:S04]  /*f440*/  IMAD.IADD R7, R6, 0x1, R7 ;  /* 0x0000000106077824 */ /* 0x000fc800078e0207 */
[----:B------:R-:W-:-:S07]  /*f450*/  IMAD.MOV.U32 R13, RZ, RZ, R7 ;  /* 0x000000ffff0d7224 */ /* 0x000fce00078e0007 */
[----:B------:R-:W-:Y:S05]  /*f460*/  WARPSYNC.COLLECTIVE R15, `(.L_x_409) ;  /* 0x000000000f087348 */ /* 0x000fea0003c00000 */
[----:B------:R0:W1:Y:S02]  /*f470*/  SHFL.UP P6, R14, R13, R12, R11 ;  /* 0x0400000c0d0e7389 */ /* 0x00006400000c000b */
[----:B01----:R-:W-:Y:S01]  /*f480*/  ENDCOLLECTIVE ;  /* 0x000000000000791b */ /* 0x003fe20003800000 */
.L_x_409:
[----:B------:R-:W-:Y:S02]  /*f490*/  MOV R12, 0x10 ;  /* 0x00000010000c7802 */ /* 0x000fe40000000f00 */
[----:B------:R-:W-:Y:S02]  /*f4a0*/  SEL R8, R14, RZ, P0 ;  /* 0x000000ff0e087207 */ /* 0x000fe40000000000 */
[----:B------:R-:W-:-:S03]  /*f4b0*/  ISETP.GE.U32.AND P0, PT, R9, 0x10, PT ;  /* 0x000000100900780c */ /* 0x000fc60003f06070 */
[----:B------:R-:W-:-:S04]  /*f4c0*/  IMAD.IADD R8, R7, 0x1, R8 ;  /* 0x0000000107087824 */ /* 0x000fc800078e0208 */
[----:B------:R-:W-:-:S07]  /*f4d0*/  IMAD.MOV.U32 R13, RZ, RZ, R8 ;  /* 0x000000ffff0d7224 */ /* 0x000fce00078e0008 */
[----:B------:R-:W-:Y:S05]  /*f4e0*/  WARPSYNC.COLLECTIVE R15, `(.L_x_410) ;  /* 0x000000000f087348 */ /* 0x000fea0003c00000 */
[----:B------:R0:W1:Y:S02]  /*f4f0*/  SHFL.UP P6, R14, R13, R12, R11 ;  /* 0x0400000c0d0e7389 */ /* 0x00006400000c000b */
[----:B01----:R-:W-:Y:S01]  /*f500*/  ENDCOLLECTIVE ;  /* 0x000000000000791b */ /* 0x003fe20003800000 */
.L_x_410:
[----:B------:R-:W-:Y:S02]  /*f510*/  IMAD.MOV.U32 R12, RZ, RZ, 0x1f ;  /* 0x0000001fff0c7424 */ /* 0x000fe400078e00ff */
[----:B------:R-:W-:Y:S01]  /*f520*/  IMAD.MOV.U32 R11, RZ, RZ, 0x1f ;  /* 0x0000001fff0b7424 */ /* 0x000fe200078e00ff */
[----:B------:R-:W-:-:S05]  /*f530*/  SEL R7, R14, RZ, P0 ;  /* 0x000000ff0e077207 */ /* 0x000fca0000000000 */
[----:B------:R-:W-:-:S04]  /*f540*/  IMAD.IADD R2, R8, 0x1, R7 ;  /* 0x0000000108027824 */ /* 0x000fc800078e0207 */
[----:B------:R-:W-:-:S07]  /*f550*/  IMAD.MOV.U32 R13, RZ, RZ, R2 ;  /* 0x000000ffff0d7224 */ /* 0x000fce00078e0002 */
[----:B------:R-:W-:Y:S05]  /*f560*/  WARPSYNC.COLLECTIVE R15, `(.L_x_411) ;  /* 0x000000000f087348 */ /* 0x000fea0003c00000 */
[----:B------:R0:W1:Y:S02]  /*f570*/  SHFL.IDX P6, R14, R13, R12, R11 ;  /* 0x0000000c0d0e7389 */ /* 0x00006400000c000b */
[----:B01----:R-:W-:Y:S01]  /*f580*/  ENDCOLLECTIVE ;  /* 0x000000000000791b */ /* 0x003fe20003800000 */
.L_x_411:
[----:B------:R-:W-:Y:S05]  /*f590*/  BRA `(.L_x_412) ;  /* 0xffffffe800987947 */ /* 0x000fea000383ffff */
.L_x_366:
[----:B------:R-:W-:Y:S01]  /*f5a0*/  BSSY B0, `(.L_x_413) ;  /* 0x0000008000007945 */ /* 0x000fe20003800000 */
[----:B-----5:R-:W-:Y:S01]  /*f5b0*/  IMAD.MOV.U32 R13, RZ, RZ, R3 ;  /* 0x000000ffff0d7224 */ /* 0x020fe200078e0003 */
[----:B------:R-:W-:Y:S01]  /*f5c0*/  MOV R11, RZ ;  /* 0x000000ff000b7202 */ /* 0x000fe20000000f00 */
[----:B------:R-:W-:Y:S02]  /*f5d0*/  IMAD.MOV.U32 R12, RZ, RZ, 0x1 ;  /* 0x00000001ff0c7424 */ /* 0x000fe400078e00ff */
[----:B------:R-:W-:-:S07]  /*f5e0*/  IMAD.MOV.U32 R15, RZ, RZ, -0x1 ;  /* 0xffffffffff0f7424 */ /* 0x000fce00078e00ff */
[----:B0-----:R-:W-:Y:S05]  /*f5f0*/  WARPSYNC.COLLECTIVE R15, `(.L_x_414) ;  /* 0x000000000f087348 */ /* 0x001fea0003c00000 */
[----:B------:R1:W2:Y:S02]  /*f600*/  SHFL.UP P6, R14, R13, R12, R11 ;  /* 0x0400000c0d0e7389 */ /* 0x0002a400000c000b */
[----:B012---:R-:W-:Y:S01]  /*f610*/  ENDCOLLECTIVE ;  /* 0x000000000000791b */ /* 0x007fe20003800000 */
.L_x_414:
[----:B------:R-:W-:Y:S05]  /*f620*/  BSYNC B0 ;  /* 0x0000000000007941 */ /* 0x000fea0003800000 */
.L_x_413:
[----:B------:R-:W-:Y:S01]  /*f630*/  ISETP.NE.AND P0, PT, R8, RZ, PT ;  /* 0x000000ff0800720c */ /* 0x000fe20003f05270 */
        /* <DEDUP_REMOVED lines=9> */
.L_x_415:
        /* <DEDUP_REMOVED lines=8> */
.L_x_416:
        /* <DEDUP_REMOVED lines=8> */
.L_x_417:
        /* <DEDUP_REMOVED lines=8> */
.L_x_418:
        /* <DEDUP_REMOVED lines=8> */
.L_x_419:
[----:B------:R-:W-:Y:S05]  /*f8d0*/  BRA `(.L_x_420) ;  /* 0xffffffe800807947 */ /* 0x000fea000383ffff */
.L_x_368:
[----:B------:R-:W-:Y:S01]  /*f8e0*/  BSSY B0, `(.L_x_421) ;  /* 0x0000006000007945 */ /* 0x000fe20003800000 */
[----:B------:R-:W-:Y:S01]  /*f8f0*/  PLOP3.LUT P6, PT, P6, PT, PT, 0x8, 0x0 ;  /* 0x000000000000781c */ /* 0x000fe200037ce170 */
[----:B------:R-:W-:-:S12]  /*f900*/  IMAD.MOV.U32 R15, RZ, RZ, -0x1 ;  /* 0xffffffffff0f7424 */ /* 0x000fd800078e00ff */
[----:B0-----:R-:W-:Y:S05]  /*f910*/  WARPSYNC.COLLECTIVE R15, `(.L_x_422) ;  /* 0x000000000f087348 */ /* 0x001fea0003c00000 */
[----:B------:R-:W-:Y:S01]  /*f920*/  VOTE.ANY R14, PT, P6 ;  /* 0x00000000000e7806 */ /* 0x000fe200030e0100 */
[----:B0-----:R-:W-:Y:S06]  /*f930*/  ENDCOLLECTIVE ;  /* 0x000000000000791b */ /* 0x001fec0003800000 */
.L_x_422:
[----:B------:R-:W-:Y:S05]  /*f940*/  BSYNC B0 ;  /* 0x0000000000007941 */ /* 0x000fea0003800000 */
.L_x_421:
[----:B------:R-:W-:Y:S01]  /*f950*/  IMAD.MOV.U32 R7, RZ, RZ, R14 ;  /* 0x000000ffff077224 */ /* 0x000fe200078e000e */
[----:B------:R-:W-:Y:S01]  /*f960*/  MOV R13, R3 ;  /* 0x00000003000d7202 */ /* 0x000fe20000000f00 */
[----:B------:R-:W-:Y:S02]  /*f970*/  IMAD.MOV.U32 R11, RZ, RZ, 0x1f ;  /* 0x0000001fff0b7424 */ /* 0x000fe400078e00ff */
[----:B------:R-:W0:Y:S01]  /*f980*/  POPC R5, R7 ;  /* 0x0000000700057309 */ /* 0x000e220000000000 */
[----:B------:R-:W-:Y:S02]  /*f990*/  IMAD.MOV.U32 R15, RZ, RZ, -0x1 ;  /* 0xffffffffff0f7424 */ /* 0x000fe400078e00ff */
[----:B0-----:R-:W-:-:S07]  /*f9a0*/  IMAD.MOV.U32 R12, RZ, RZ, R5 ;  /* 0x000000ffff0c7224 */ /* 0x001fce00078e0005 */
[----:B------:R-:W-:Y:S05]  /*f9b0*/  WARPSYNC.COLLECTIVE R15, `(.L_x_423) ;  /* 0x000000000f087348 */ /* 0x000fea0003c00000 */
[----:B------:R0:W1:Y:S02]  /*f9c0*/  SHFL.IDX P6, R14, R13, R12, R11 ;  /* 0x0000000c0d0e7389 */ /* 0x00006400000c000b */
[----:B01----:R-:W-:Y:S01]  /*f9d0*/  ENDCOLLECTIVE ;  /* 0x000000000000791b */ /* 0x003fe20003800000 */
.L_x_423:
[----:B------:R-:W-:Y:S01]  /*f9e0*/  IMAD.MOV.U32 R17, RZ, RZ, R14 ;  /* 0x000000ffff117224 */ /* 0x000fe200078e000e */
[----:B------:R-:W-:Y:S06]  /*f9f0*/  BRA `(.L_x_424) ;  /* 0xffffffe800707947 */ /* 0x000fec000383ffff */
.L_x_370:
[----:B------:R-:W-:Y:S01]  /*fa00*/  BSSY B0, `(.L_x_425) ;  /* 0x0000007000007945 */ /* 0x000fe20003800000 */
[----:B------:R-:W-:Y:S01]  /*fa10*/  IMAD.MOV.U32 R13, RZ, RZ, R2 ;  /* 0x000000ffff0d7224 */ /* 0x000fe200078e0002 */
[----:B------:R-:W-:Y:S01]  /*fa20*/  MOV R15, 0xffffffff ;  /* 0xffffffff000f7802 */ /* 0x000fe20000000f00 */
[----:B------:R-:W-:-:S07]  /*fa30*/  IMAD.MOV.U32 R11, RZ, RZ, 0x1f ;  /* 0x0000001fff0b7424 */ /* 0x000fce00078e00ff */
[----:B012---:R-:W-:Y:S05]  /*fa40*/  WARPSYNC.COLLECTIVE R15, `(.L_x_426) ;  /* 0x000000000f087348 */ /* 0x007fea0003c00000 */
[----:B------:R3:W4:Y:S02]  /*fa50*/  SHFL.IDX P6, R14, R13, R12, R11 ;  /* 0x0000000c0d0e7389 */ /* 0x00072400000c000b */
[----:B01234-:R-:W-:Y:S01]  /*fa60*/  ENDCOLLECTIVE ;  /* 0x000000000000791b */ /* 0x01ffe20003800000 */
.L_x_426:
[----:B------:R-:W-:Y:S05]  /*fa70*/  BSYNC B0 ;  /* 0x0000000000007941 */ /* 0x000fea0003800000 */
.L_x_425:
[----:B------:R-:W-:Y:S05]  /*fa80*/  BRA `(.L_x_369) ;  /* 0xffffffe800687947 */ /* 0x000fea000383ffff */
.L_x_374:
[----:B0-----:R0:W1:Y:S02]  /*fa90*/  SYNCS.PHASECHK.TRANS64.TRYWAIT P0, [R0+URZ+0x34820], R3 ;  /* 0x03482003000075a7 */ /* 0x001064000800017f */
[----:B-1----:R-:W-:Y:S05]  /*faa0*/  @!P0 NANOSLEEP.SYNCS 0x989680 ;  /* 0x009896800000895d */ /* 0x002fea0003900000 */
[----:B------:R-:W1:Y:S02]  /*fab0*/  @!P0 SYNCS.PHASECHK.TRANS64 P0, [R0+URZ+0x34820], R3 ;  /* 0x03482003000085a7 */ /* 0x000e64000800007f */
[----:B-1----:R-:W-:Y:S05]  /*fac0*/  @!P0 BRA `(.L_x_374) ;  /* 0xfffffffc00f08947 */ /* 0x002fea000383ffff */
[----:B------:R-:W-:Y:S05]  /*fad0*/  BRA `(.L_x_427) ;  /* 0xffffffec004c7947 */ /* 0x000fea000383ffff */
.L_x_375:
[----:B------:R-:W1:Y:S01]  /*fae0*/  S2R R2, SR_TID.X ;  /* 0x0000000000027919 */ /* 0x000e620000002100 */
[----:B------:R-:W-:Y:S01]  /*faf0*/  BSSY B0, `(.L_x_428) ;  /* 0x000000a000007945 */ /* 0x000fe20003800000 */
[----:B------:R-:W-:Y:S02]  /*fb00*/  IMAD.MOV.U32 R12, RZ, RZ, RZ ;  /* 0x000000ffff0c7224 */ /* 0x000fe400078e00ff */
[----:B------:R-:W-:Y:S02]  /*fb10*/  IMAD.MOV.U32 R11, RZ, RZ, 0x1f ;  /* 0x0000001fff0b7424 */ /* 0x000fe400078e00ff */
[----:B------:R-:W-:Y:S01]  /*fb20*/  IMAD.MOV.U32 R15, RZ, RZ, -0x1 ;  /* 0xffffffffff0f7424 */ /* 0x000fe200078e00ff */
[----:B-1----:R-:W-:-:S04]  /*fb30*/  SHF.R.U32.HI R2, RZ, 0x5, R2 ;  /* 0x00000005ff027819 */ /* 0x002fc80000011602 */
[----:B------:R-:W-:-:S05]  /*fb40*/  LOP3.LUT R2, R2, 0x3, RZ, 0xc0, !PT ;  /* 0x0000000302027812 */ /* 0x000fca00078ec0ff */
[----:B------:R-:W-:-:S07]  /*fb50*/  IMAD.MOV.U32 R13, RZ, RZ, R2 ;  /* 0x000000ffff0d7224 */ /* 0x000fce00078e0002 */
[----:B0-----:R-:W-:Y:S05]  /*fb60*/  WARPSYNC.COLLECTIVE R15, `(.L_x_429) ;  /* 0x000000000f087348 */ /* 0x001fea0003c00000 */
[----:B------:R1:W2:Y:S02]  /*fb70*/  SHFL.IDX P6, R14, R13, R12, R11 ;  /* 0x0000000c0d0e7389 */ /* 0x0002a400000c000b */
[----:B012---:R-:W-:Y:S01]  /*fb80*/  ENDCOLLECTIVE ;  /* 0x000000000000791b */ /* 0x007fe20003800000 */
.L_x_429:
[----:B------:R-:W-:Y:S05]  /*fb90*/  BSYNC B0 ;  /* 0x0000000000007941 */ /* 0x000fea0003800000 */
.L_x_428:
[----:B------:R-:W-:Y:S05]  /*fba0*/  BRA `(.L_x_430) ;  /* 0xffffffec00347947 */ /* 0x000fea000383ffff */
.L_x_378:
[----:B------:R-:W-:Y:S01]  /*fbb0*/  BSSY B1, `(.L_x_431) ;  /* 0x0000006000017945 */ /* 0x000fe20003800000 */
[----:B------:R-:W-:-:S07]  /*fbc0*/  IMAD.MOV.U32 R15, RZ, RZ, -0x1 ;  /* 0xffffffffff0f7424 */ /* 0x000fce00078e00ff */
[----:B01----:R-:W-:Y:S05]  /*fbd0*/  WARPSYNC.COLLECTIVE R15, `(.L_x_432) ;  /* 0x000000000f0c7348 */ /* 0x003fea0003c00000 */
[----:B------:R-:W-:Y:S02]  /*fbe0*/  ELECT P6, UR62, PT ;  /* 0x00000000003e782f */ /* 0x000fe400038c0000 */
[----:B------:R-:W-:Y:S01]  /*fbf0*/  MOV R14, UR62 ;  /* 0x0000003e000e7c02 */ /* 0x000fe20008000f00 */
[----:B01----:R-:W-:Y:S10]  /*fc00*/  ENDCOLLECTIVE ;  /* 0x000000000000791b */ /* 0x003ff40003800000 */
.L_x_432:
[----:B------:R-:W-:Y:S05]  /*fc10*/  BSYNC B1 ;  /* 0x0000000000017941 */ /* 0x000fea0003800000 */
.L_x_431:
[----:B------:R-:W-:Y:S05]  /*fc20*/  BRA `(.L_x_433) ;  /* 0xffffffec002c7947 */ /* 0x000fea000383ffff */
.L_x_380:
[----:B0-----:R0:W1:Y:S02]  /*fc30*/  SYNCS.PHASECHK.TRANS64.TRYWAIT P0, [R6+URZ], R5 ;  /* 0x00000005060075a7 */ /* 0x001064000800017f */
[----:B-1----:R-:W-:Y:S05]  /*fc40*/  @!P0 NANOSLEEP.SYNCS 0x989680 ;  /* 0x009896800000895d */ /* 0x002fea0003900000 */
[----:B------:R-:W1:Y:S02]  /*fc50*/  @!P0 SYNCS.PHASECHK.TRANS64 P0, [R6+URZ], R5 ;  /* 0x00000005060085a7 */ /* 0x000e64000800007f */
[----:B-1----:R-:W-:Y:S05]  /*fc60*/  @!P0 BRA `(.L_x_380) ;  /* 0xfffffffc00f08947 */ /* 0x002fea000383ffff */
[----:B------:R-:W-:Y:S05]  /*fc70*/  BRA `(.L_x_434) ;  /* 0xffffffec00707947 */ /* 0x000fea000383ffff */
.L_x_381:
[----:B-1----:R1:W2:Y:S02]  /*fc80*/  SYNCS.PHASECHK.TRANS64.TRYWAIT P0, [R7+URZ], R2 ;  /* 0x00000002070075a7 */ /* 0x0022a4000800017f */
[----:B--2---:R-:W-:Y:S05]  /*fc90*/  @!P0 NANOSLEEP.SYNCS 0x989680 ;  /* 0x009896800000895d */ /* 0x004fea0003900000 */
[----:B------:R-:W2:Y:S02]  /*fca0*/  @!P0 SYNCS.PHASECHK.TRANS64 P0, [R7+URZ], R2 ;  /* 0x00000002070085a7 */ /* 0x000ea4000800007f */
[----:B--2---:R-:W-:Y:S05]  /*fcb0*/  @!P0 BRA `(.L_x_381) ;  /* 0xfffffffc00f08947 */ /* 0x004fea000383ffff */
[----:B------:R-:W-:Y:S05]  /*fcc0*/  BRA `(.L_x_435) ;  /* 0xffffffec00647947 */ /* 0x000fea000383ffff */
.L_x_383:
[----:B--2---:R2:W3:Y:S02]  /*fcd0*/  SYNCS.PHASECHK.TRANS64.TRYWAIT P0, [R4+URZ], R5 ;  /* 0x00000005040075a7 */ /* 0x0044e4000800017f */
[----:B---3--:R-:W-:Y:S05]  /*fce0*/  @!P0 NANOSLEEP.SYNCS 0x989680 ;  /* 0x009896800000895d */ /* 0x008fea0003900000 */
[----:B------:R-:W3:Y:S02]  /*fcf0*/  @!P0 SYNCS.PHASECHK.TRANS64 P0, [R4+URZ], R5 ;  /* 0x00000005040085a7 */ /* 0x000ee4000800007f */
[----:B---3--:R-:W-:Y:S05]  /*fd00*/  @!P0 BRA `(.L_x_383) ;  /* 0xfffffffc00f08947 */ /* 0x008fea000383ffff */
[----:B------:R-:W-:Y:S05]  /*fd10*/  BRA `(.L_x_436) ;  /* 0xffffffec006c7947 */ /* 0x000fea000383ffff */
.L_x_437:
        /* <DEDUP_REMOVED lines=14> */
.L_x_11933:


//--------------------- .text._ZN7cutlass13device_kernelIN5flash11enable_sm90INS1_16FlashAttnFwdSm90INS1_25CollectiveMainloopFwdSm90ILi2EN4cute5tupleIJNS5_1CILi1EEES8_S8_EEENS6_IJNS7_ILi128EEESA_NS7_ILi192EEEEEELi128ENS_10bfloat16_tEfNS_4arch4Sm90ELb0ELb0ELb1ELb1ELb0ELb1ELb0ELb1ELb1ELb0ELb0ELb0EEENS1_21CollectiveEpilogueFwdINS6_IJSA_SA_SA_EEES9_SD_SF_Li256ELb1ELb0ELb0ELb0EEENS1_36VarlenDynamicPersistentTileSchedulerILi128ELi128ELi256ELi32ELb0ELb0ELb1ELb0ELb1ELb1EEEEEEEEEvNT_6ParamsE --------------------------
	.section	.text._ZN7cutlass13device_kernelIN5flash11enable_sm90INS1_16FlashAttnFwdSm90INS1_25CollectiveMainloopFwdSm90ILi2EN4cute5tupleIJNS5_1CILi1EEES8_S8_EEENS6_IJNS7_ILi128EEESA_NS7_ILi192EEEEEELi128ENS_10bfloat16_tEfNS_4arch4Sm90ELb0ELb0ELb1ELb1ELb0ELb1ELb0ELb1ELb1ELb0ELb0ELb0EEENS1_21CollectiveEpilogueFwdINS6_IJSA_SA_SA_EEES9_SD_SF_Li256ELb1ELb0ELb0ELb0EEENS1_36VarlenDynamicPersistentTileSchedulerILi128ELi128ELi256ELi32ELb0ELb0ELb1ELb0ELb1ELb1EEEEEEEEEvNT_6ParamsE,"ax",@progbits
	.align	128
.text._ZN7cutlass13device_kernelIN5flash11enable_sm90INS1_16FlashAttnFwdSm90INS1_25CollectiveMainloopFwdSm90ILi2EN4cute5tupleIJNS5_1CILi1EEES8_S8_EEENS6_IJNS7_ILi128EEESA_NS7_ILi192EEEEEELi128ENS_10bfloat16_tEfNS_4arch4Sm90ELb0ELb0ELb1ELb1ELb0ELb1ELb0ELb1ELb1ELb0ELb0ELb0EEENS1_21CollectiveEpilogueFwdINS6_IJSA_SA_SA_EEES9_SD_SF_Li256ELb1ELb0ELb0ELb0EEENS1_36VarlenDynamicPersistentTileSchedulerILi128ELi128ELi256ELi32ELb0ELb0ELb1ELb0ELb1ELb1EEEEEEEEEvNT_6ParamsE:
        .type           _ZN7cutlass13device_kernelIN5flash11enable_sm90INS1_16FlashAttnFwdSm90INS1_25CollectiveMainloopFwdSm90ILi2EN4cute5tupleIJNS5_1CILi1EEES8_S8_EEENS6_IJNS7_ILi128EEESA_NS7_ILi192EEEEEELi128ENS_10bfloat16_tEfNS_4arch4Sm90ELb0ELb0ELb1ELb1ELb0ELb1ELb0ELb1ELb1ELb0ELb0ELb0EEENS1_21CollectiveEpilogueFwdINS6_IJSA_SA_SA_EEES9_SD_SF_Li256ELb1ELb0ELb0ELb0EEENS1_36VarlenDynamicPersistentTileSchedulerILi128ELi128ELi256ELi32ELb0ELb0ELb1ELb0ELb1ELb1EEEEEEEEEvNT_6ParamsE,@function
        .size           _ZN7cutlass13device_kernelIN5flash11enable_sm90INS1_16FlashAttnFwdSm90INS1_25CollectiveMainloopFwdSm90ILi2EN4cute5tupleIJNS5_1CILi1EEES8_S8_EEENS6_IJNS7_ILi128EEESA_NS7_ILi192EEEEEELi128ENS_10bfloat16_tEfNS_4arch4Sm90ELb0ELb0ELb1ELb1ELb0ELb1ELb0ELb1ELb1ELb0ELb0ELb0EEENS1_21CollectiveEpilogueFwdINS6_IJSA_SA_SA_EEES9_SD_SF_Li256ELb1ELb0ELb0ELb0EEENS1_36VarlenDynamicPersistentTileSchedulerILi128ELi128ELi256ELi32ELb0ELb0ELb1ELb0ELb1ELb1EEEEEEEEEvNT_6ParamsE,(.L_x_11934 - _ZN7cutlass13device_kernelIN5flash11enable_sm90INS1_16FlashAttnFwdSm90INS1_25CollectiveMainloopFwdSm90ILi2EN4cute5tupleIJNS5_1CILi1EEES8_S8_EEENS6_IJNS7_ILi128EEESA_NS7_ILi192EEEEEELi128ENS_10bfloat16_tEfNS_4arch4Sm90ELb0ELb0ELb1ELb1ELb0ELb1ELb0ELb1ELb1ELb0ELb0ELb0EEENS1_21CollectiveEpilogueFwdINS6_IJSA_SA_SA_EEES9_SD_SF_Li256ELb1ELb0ELb0ELb0EEENS1_36VarlenDynamicPersistentTileSchedulerILi128ELi128ELi256ELi32ELb0ELb0ELb1ELb0ELb1ELb1EEEEEEEEEvNT_6ParamsE)
        .other          _ZN7cutlass13device_kernelIN5flash11enable_sm90INS1_16FlashAttnFwdSm90INS1_25CollectiveMainloopFwdSm90ILi2EN4cute5tupleIJNS5_1CILi1EEES8_S8_EEENS6_IJNS7_ILi128EEESA_NS7_ILi192EEEEEELi128ENS_10bfloat16_tEfNS_4arch4Sm90ELb0ELb0ELb1ELb1ELb0ELb1ELb0ELb1ELb1ELb0ELb0ELb0EEENS1_21CollectiveEpilogueFwdINS6_IJSA_SA_SA_EEES9_SD_SF_Li256ELb1ELb0ELb0ELb0EEENS1_36VarlenDynamicPersistentTileSchedulerILi128ELi128ELi256ELi32ELb0ELb0ELb1ELb0ELb1ELb1EEEEEEEEEvNT_6ParamsE,@"STO_CUDA_ENTRY STV_DEFAULT"
_ZN7cutlass13device_kernelIN5flash11enable_sm90INS1_16FlashAttnFwdSm90INS1_25CollectiveMainloopFwdSm90ILi2EN4cute5tupleIJNS5_1CILi1EEES8_S8_EEENS6_IJNS7_ILi128EEESA_NS7_ILi192EEEEEELi128ENS_10bfloat16_tEfNS_4arch4Sm90ELb0ELb0ELb1ELb1ELb0ELb1ELb0ELb1ELb1ELb0ELb0ELb0EEENS1_21CollectiveEpilogueFwdINS6_IJSA_SA_SA_EEES9_SD_SF_Li256ELb1ELb0ELb0ELb0EEENS1_36VarlenDynamicPersistentTileSchedulerILi128ELi128ELi256ELi32ELb0ELb0ELb1ELb0ELb1ELb1EEEEEEEEEvNT_6ParamsE:
[----:B------:R-:W0:Y:S02]  /*0000*/  LDC R1, c[0x0][0x28] ;  /* 0x00000a00ff017b82 */ /* 0x000e240000000800 */
[----:B0-----:R-:W-:Y:S01]  /*0010*/  VIADD R1, R1, 0xffffffb8 ;  /* 0xffffffb801017836 */ /* 0x001fe20000000000 */
[----:B------:R-:W0:Y:S01]  /*0020*/  S2R R3, SR_TID.X ;  /* 0x0000000000037919 */ /* 0x000e220000002100 */
[----:B------:R-:W-:Y:S01]  /*0030*/  ELECT P0, URZ, PT ;  /* 0x00000000003f782f */ /* 0x000fe20003800000 */
[----:B------:R-:W-:Y:S01]  /*0040*/  BSSY B0, `(.L_x_438) ;  /* 0x0000016000007945 */ /* 0x000fe20003800000 */
[----:B0-----:R-:W-:-:S05]  /*0050*/  SHF.R.U32.HI R0, RZ, 0x5, R3 ;  /* 0x00000005ff007819 */ /* 0x001fca0000011603 */
[----:B------:R-:W0:Y:S02]  /*0060*/  SHFL.IDX PT, R2, R0, RZ, 0x1f ;  /* 0x00001fff00027589 */ /* 0x000e2400000e0000 */
[----:B0-----:R-:W-:-:S13]  /*0070*/  ISETP.EQ.AND P0, PT, R2, RZ, P0 ;  /* 0x000000ff0200720c */ /* 0x001fda0000702270 */
[----:B------:R-:W-:Y:S05]  /*0080*/  @!P0 BRA `(.L_x_439) ;  /* 0x0000000000448947 */ /* 0x000fea0003800000 */
[----:B------:R-:W-:Y:S02]  /*0090*/  ULDC.64 UR4, c[0x0][0x198] ;  /* 0x0000660000047ab9 */ /* 0x000fe40000000a00 */
[----:B------:R-:W-:Y:S02]  /*00a0*/  UIADD3 UR6, UP0, UR4, 0x270, URZ ;  /* 0x0000027004067890 */ /* 0x000fe4000ff1e03f */
[----:B------:R-:W-:Y:S02]  /*00b0*/  UIADD3 UR8, UP1, UR4, 0x370, URZ ;  /* 0x0000037004087890 */ /* 0x000fe4000ff3e03f */
[----:B------:R-:W-:Y:S02]  /*00c0*/  UIADD3 UR10, UP2, UR4, 0x470, URZ ;  /* 0x00000470040a7890 */ /* 0x000fe4000ff5e03f */
[----:B------:R-:W-:Y:S02]  /*00d0*/  UIADD3 UR12, UP3, UR4, 0x570, URZ ;  /* 0x00000570040c7890 */ /* 0x000fe4000ff7e03f */
[----:B------:R-:W-:-:S02]  /*00e0*/  UIADD3 UR4, UP4, UR4, 0x670, URZ ;  /* 0x0000067004047890 */ /* 0x000fc4000ff9e03f */
[----:B------:R-:W-:Y:S02]  /*00f0*/  UIADD3.X UR7, URZ, UR5, URZ, UP0, !UPT ;  /* 0x000000053f077290 */ /* 0x000fe400087fe43f */
[----:B------:R-:W-:Y:S02]  /*0100*/  UIADD3.X UR9, URZ, UR5, URZ, UP1, !UPT ;  /* 0x000000053f097290 */ /* 0x000fe40008ffe43f */
[----:B------:R-:W-:Y:S02]  /*0110*/  UIADD3.X UR11, URZ, UR5, URZ, UP2, !UPT ;  /* 0x000000053f0b7290 */ /* 0x000fe400097fe43f */
[----:B------:R-:W-:Y:S02]  /*0120*/  UIADD3.X UR13, URZ, UR5, URZ, UP3, !UPT ;  /* 0x000000053f0d7290 */ /* 0x000fe40009ffe43f */
[----:B------:R-:W-:Y:S01]  /*0130*/  UIADD3.X UR5, URZ, UR5, URZ, UP4, !UPT ;  /* 0x000000053f057290 */ /* 0x000fe2000a7fe43f */
[----:B------:R0:W-:Y:S02]  /*0140*/  UTMACCTL.PF [UR6] ;  /* 0x00000000060079b9 */ /* 0x0001e40008040000 */
[----:B------:R0:W-:Y:S02]  /*0150*/  UTMACCTL.PF [UR8] ;  /* 0x00000000080079b9 */ /* 0x0001e40008040000 */
[----:B------:R0:W-:Y:S02]  /*0160*/  UTMACCTL.PF [UR10] ;  /* 0x000000000a0079b9 */ /* 0x0001e40008040000 */
[----:B------:R0:W-:Y:S02]  /*0170*/  UTMACCTL.PF [UR12] ;  /* 0x000000000c0079b9 */ /* 0x0001e40008040000 */
[----:B------:R0:W-:Y:S02]  /*0180*/  UTMACCTL.PF [UR4] ;  /* 0x00000000040079b9 */ /* 0x0001e40008040000 */
[----:B0-----:R-:W-:Y:S01]  /*0190*/  NOP ;  /* 0x0000000000007918 */ /* 0x001fe20000000000 */
.L_x_439:
[----:B------:R-:W-:Y:S05]  /*01a0*/  BSYNC B0 ;  /* 0x0000000000007941 */ /* 0x000fea0003800000 */
.L_x_438:
[----:B------:R-:W-:Y:S01]  /*01b0*/  VOTEU.ANY UP0, P0 ;  /* 0x00000000003f7886 */ /* 0x000fe20000000100 */
[----:B------:R-:W0:Y:S01]  /*01c0*/  SHFL.IDX PT, R2, R0, RZ, 0x1f ;  /* 0x00001fff00027589 */ /* 0x000e2200000e0000 */
[----:B------:R-:W-:Y:S01]  /*01d0*/  UMOV UR4, 0x1 ;  /* 0x0000000100047882 */ /* 0x000fe20000000000 */
[----:B------:R-:W-:Y:S01]  /*01e0*/  UMOV UR7, 0x100 ;  /* 0x0000010000077882 */ /* 0x000fe20000000000 */
[----:B------:R-:W-:Y:S01]  /*01f0*/  VOTEU.ANY UP1, P0 ;  /* 0x00000000003f7886 */ /* 0x000fe20000020100 */
[----:B------:R-:W1:Y:S01]  /*0200*/  @UP0 S2UR UR8, SR_CgaCtaId ;  /* 0x00000000000809c3 */ /* 0x000e620000008800 */
[----:B------:R-:W-:Y:S01]  /*0210*/  @UP0 UMOV UR6, 0x400 ;  /* 0x0000040000060882 */ /* 0x000fe20000000000 */
[----:B------:R-:W-:-:S04]  /*0220*/  @UP0 UIADD3 UR4, -UR4, 0x100000, URZ ;  /* 0x0010000004040890 */ /* 0x000fc8000fffe13f */
[----:B------:R-:W-:Y:S02]  /*0230*/  @UP0 USHF.L.U32 UR5, UR4, 0xb, URZ ;  /* 0x0000000b04050899 */ /* 0x000fe4000800063f */
[----:B------:R-:W-:Y:S01]  /*0240*/  @UP0 USHF.L.U32 UR4, UR4, 0x1, URZ ;  /* 0x0000000104040899 */ /* 0x000fe2000800063f */
[----:B0-----:R-:W-:Y:S02]  /*0250*/  ISETP.NE.AND P1, PT, R2, RZ, PT ;  /* 0x000000ff0200720c */ /* 0x001fe40003f25270 */
[----:B------:R-:W-:Y:S01]  /*0260*/  SHF.R.U32.HI R2, RZ, 0x7, R3 ;  /* 0x00000007ff027819 */ /* 0x000fe20000011603 */
[----:B-1----:R-:W-:Y:S02]  /*0270*/  @UP0 ULEA UR8, UR8, UR6, 0x18 ;  /* 0x0000000608080291 */ /* 0x002fe4000f8ec03f */
[----:B------:R-:W-:-:S04]  /*0280*/  @UP0 UIADD3 UR6, -UR7, 0x100000, URZ ;  /* 0x0010000007060890 */ /* 0x000fc8000fffe13f */
[----:B------:R-:W-:Y:S02]  /*0290*/  @UP0 USHF.L.U32 UR7, UR6, 0xb, URZ ;  /* 0x0000000b06070899 */ /* 0x000fe4000800063f */
[----:B------:R-:W-:Y:S01]  /*02a0*/  @UP0 USHF.L.U32 UR6, UR6, 0x1, URZ ;  /* 0x0000000106060899 */ /* 0x000fe2000800063f */
[----:B------:R-:W-:Y:S01]  /*02b0*/  VOTEU.ANY UP0, P0 ;  /* 0x00000000003f7886 */ /* 0x000fe20000000100 */
[----:B------:R-:W0:Y:S04]  /*02c0*/  SHFL.IDX PT, R2, R2, RZ, 0x1f ;  /* 0x00001fff02027589 */ /* 0x000e2800000e0000 */
[----:B------:R-:W1:Y:S02]  /*02d0*/  FENCE.VIEW.ASYNC.S ;  /* 0x00000000000073c6 */ /* 0x000e640000000000 */
[----:B-1----:R1:W2:Y:S04]  /*02e0*/  @UP0 SYNCS.EXCH.64 URZ, [UR8+0x34800], UR4 ;  /* 0x03480004083f05b2 */ /* 0x0022a80008000100 */
        /* <DEDUP_REMOVED lines=16> */
[----:B------:R4:W0:Y:S01]  /*03f0*/  SYNCS.EXCH.64 URZ, [UR8+0x34840], UR4 ;  /* 0x03484004083f75b2 */ /* 0x0008220008000100 */
[----:B------:R4:W0:Y:S01]  /*0400*/  SYNCS.EXCH.64 URZ, [UR8+0x34838], UR6 ;  /* 0x03483806083f75b2 */ /* 0x0008220008000100 */
[----:B------:R4:W0:Y:S02]  /*0410*/  SYNCS.EXCH.64 URZ, [UR8+0x34848], UR4 ;  /* 0x03484804083f75b2 */ /* 0x0008240008000100 */
[----:B----4-:R-:W-:Y:S01]  /*0420*/  NOP ;  /* 0x0000000000007918 */ /* 0x010fe20000000000 */
.L_x_440:
[----:B------:R-:W4:Y:S01]  /*0430*/  SHFL.IDX PT, R4, R0, RZ, 0x1f ;  /* 0x00001fff00047589 */ /* 0x000f2200000e0000 */
[----:B------:R-:W-:Y:S01]  /*0440*/  NOP ;  /* 0x0000000000007918 */ /* 0x000fe20000000000 */
[----:B----4-:R-:W-:-:S13]  /*0450*/  ISETP.NE.AND P0, PT, R4, RZ, PT ;  /* 0x000000ff0400720c */ /* 0x010fda0003f05270 */
        /* <DEDUP_REMOVED lines=19> */
.L_x_441:
[----:B------:R-:W4:Y:S01]  /*0590*/  SHFL.IDX PT, R4, R0, RZ, 0x1f ;  /* 0x00001fff00047589 */ /* 0x000f2200000e0000 */
[----:B------:R-:W-:Y:S01]  /*05a0*/  NOP ;  /* 0x0000000000007918 */ /* 0x000fe20000000000 */
[----:B----4-:R-:W-:-:S13]  /*05b0*/  ISETP.NE.AND P0, PT, R4, RZ, PT ;  /* 0x000000ff0400720c */ /* 0x010fda0003f05270 */
[----:B------:R-:W-:Y:S05]  /*05c0*/  @P0 BRA `(.L_x_442) ;  /* 0x0000000000380947 */ /* 0x000fea0003800000 */
[----:B-1----:R-:W1:Y:S01]  /*05d0*/  S2UR UR5, SR_CgaCtaId ;  /* 0x00000000000579c3 */ /* 0x002e620000008800 */
[----:B------:R-:W-:Y:S01]  /*05e0*/  UMOV UR4, 0x400 ;  /* 0x0000040000047882 */ /* 0x000fe20000000000 */
[----:B------:R-:W-:Y:S01]  /*05f0*/  UMOV UR7, 0x1 ;  /* 0x0000000100077882 */ /* 0x000fe20000000000 */
[----:B------:R-:W-:Y:S01]  /*0600*/  ELECT P0, URZ, PT ;  /* 0x00000000003f782f */ /* 0x000fe20003800000 */
[----:B-1----:R-:W-:Y:S02]  /*0610*/  ULEA UR6, UR5, UR4, 0x18 ;  /* 0x0000000405067291 */ /* 0x002fe4000f8ec03f */
[----:B------:R-:W-:-:S04]  /*0620*/  UIADD3 UR4, -UR7, 0x100000, URZ ;  /* 0x0010000007047890 */ /* 0x000fc8000fffe13f */
[----:B------:R-:W-:Y:S02]  /*0630*/  USHF.L.U32 UR5, UR4, 0xb, URZ ;  /* 0x0000000b04057899 */ /* 0x000fe4000800063f */
[----:B------:R-:W-:Y:S01]  /*0640*/  USHF.L.U32 UR4, UR4, 0x1, URZ ;  /* 0x0000000104047899 */ /* 0x000fe2000800063f */
[----:B------:R-:W1:Y:S11]  /*0650*/  FENCE.VIEW.ASYNC.S ;  /* 0x00000000000073c6 */ /* 0x000e760000000000 */
[----:B-1----:R4:W1:Y:S01]  /*0660*/  SYNCS.EXCH.64 URZ, [UR6+0x34870], UR4 ;  /* 0x03487004063f75b2 */ /* 0x0028620008000100 */
[----:B------:R4:W0:Y:S01]  /*0670*/  SYNCS.EXCH.64 URZ, [UR6+0x34880], UR4 ;  /* 0x03488004063f75b2 */ /* 0x0008220008000100 */
[----:B------:R4:W0:Y:S01]  /*0680*/  SYNCS.EXCH.64 URZ, [UR6+0x34878], UR4 ;  /* 0x03487804063f75b2 */ /* 0x0008220008000100 */
[----:B------:R4:W0:Y:S02]  /*0690*/  SYNCS.EXCH.64 URZ, [UR6+0x34888], UR4 ;  /* 0x03488804063f75b2 */ /* 0x0008240008000100 */
[----:B----4-:R-:W-:Y:S01]  /*06a0*/  NOP ;  /* 0x0000000000007918 */ /* 0x010fe20000000000 */
.L_x_442:
        /* <DEDUP_REMOVED lines=22> */
.L_x_443:
        /* <DEDUP_REMOVED lines=22> */
.L_x_444:
[----:B0-----:R-:W-:Y:S01]  /*0970*/  ISETP.NE.AND P0, PT, R2, RZ, PT ;  /* 0x000000ff0200720c */ /* 0x001fe20003f05270 */
[----:B------:R-:W-:Y:S01]  /*0980*/  IMAD.MOV.U32 R2, RZ, RZ, 0x1 ;  /* 0x00000001ff027424 */ /* 0x000fe200078e00ff */
[----:B------:R-:W-:Y:S01]  /*0990*/  NOP ;  /* 0x0000000000007918 */ /* 0x000fe20000000000 */
[----:B------:R-:W-:Y:S01]  /*09a0*/  ULDC.64 UR36, c[0x0][0x208] ;  /* 0x0000820000247ab9 */ /* 0x000fe20000000a00 */
[----:B------:R-:W-:Y:S02]  /*09b0*/  BSSY B7, `(.L_x_445) ;  /* 0x0001e63000077945 */ /* 0x000fe40003800000 */
[----:B------:R-:W-:-:S05]  /*09c0*/  SEL R2, R2, 0x2, !P0 ;  /* 0x0000000202027807 */ /* 0x000fca0004000000 */
[----:B------:R0:W-:Y:S01]  /*09d0*/  STL [R1+0x38], R2 ;  /* 0x0000380201007387 */ /* 0x0001e20000100800 */
[----:B-123--:R-:W-:Y:S06]  /*09e0*/  BAR.SYNC.DEFER_BLOCKING 0x0 ;  /* 0x0000000000007b1d */ /* 0x00efec0000010000 */
[----:B------:R-:W-:Y:S05]  /*09f0*/  @!P0 BRA `(.L_x_446) ;  /* 0x0000018400fc8947 */ /* 0x000fea0003800000 */
.L_x_447:
        /* <DEDUP_REMOVED lines=8> */
[----:B-1----:R-:W-:-:S06]  /*0a80*/  ULEA UR4, UR5, UR4, 0x18 ;  /* 0x0000000405047291 */ /* 0x002fcc000f8ec03f */
[----:B0-----:R-:W-:Y:S01]  /*0a90*/  IMAD.U32 R2, RZ, RZ, UR4 ;  /* 0x00000004ff027e24 */ /* 0x001fe2000f8e00ff */
[----:B------:R-:W-:-:S04]  /*0aa0*/  ULDC UR4, c[0x0][0xc14] ;  /* 0x0003050000047ab9 */ /* 0x000fc80000000800 */
[----:B------:R-:W0:Y:S01]  /*0ab0*/  LDS.128 R148, [R2+0x348d0] ;  /* 0x0348d00002947984 */ /* 0x000e220000000c00 */
[----:B------:R-:W-:Y:S06]  /*0ac0*/  BAR.ARV 0x4, 0x120 ;  /* 0x0104800000007b1d */ /* 0x000fec0000002000 */
[----:B0-----:R-:W-:-:S13]  /*0ad0*/  ISETP.GE.AND P0, PT, R151, UR4, PT ;  /* 0x0000000497007c0c */ /* 0x001fda000bf06270 */
[----:B------:R-:W-:Y:S05]  /*0ae0*/  @P0 BRA `(.L_x_448) ;  /* 0x000001e4003c0947 */ /* 0x000fea0003800000 */
[----:B------:R-:W2:Y:S01]  /*0af0*/  LDL.LU R13, [R1+0x38] ;  /* 0x00003800010d7983 */ /* 0x000ea20000300800 */
[----:B------:R-:W-:Y:S02]  /*0b00*/  VIADD R223, R3, 0xffffff80 ;  /* 0xffffff8003df7836 */ /* 0x000fe40000000000 */
[----:B------:R-:W-:Y:S02]  /*0b10*/  IMAD.MOV.U32 R221, RZ, RZ, -0x2 ;  /* 0xfffffffeffdd7424 */ /* 0x000fe400078e00ff */
[----:B------:R-:W-:Y:S01]  /*0b20*/  VIADD R208, R2, 0x10400 ;  /* 0x0001040002d07836 */ /* 0x000fe20000000000 */
[----:B------:R-:W-:Y:S01]  /*0b30*/  SHF.R.S32.HI R0, RZ, 0x1f, R223 ;  /* 0x0000001fff007819 */ /* 0x000fe200000114df */
[----:B------:R-:W-:Y:S02]  /*0b40*/  IMAD.MOV.U32 R203, RZ, RZ, RZ ;  /* 0x000000ffffcb7224 */ /* 0x000fe400078e00ff */
[----:B------:R-:W-:Y:S01]  /*0b50*/  IMAD.MOV.U32 R18, RZ, RZ, RZ ;  /* 0x000000ffff127224 */ /* 0x000fe200078e00ff */
[CC--:B------:R-:W-:Y:S01]  /*0b60*/  LEA.HI R4, R0.reuse, R223.reuse, RZ, 0x7 ;  /* 0x000000df00047211 */ /* 0x0c0fe200078f38ff */
[----:B------:R-:W-:Y:S01]  /*0b70*/  IMAD.MOV.U32 R186, RZ, RZ, RZ ;  /* 0x000000ffffba7224 */ /* 0x000fe200078e00ff */
[----:B------:R-:W-:Y:S01]  /*0b80*/  LEA.HI R3, R0, R223, RZ, 0x4 ;  /* 0x000000df00037211 */ /* 0x000fe200078f20ff */
[----:B------:R-:W-:Y:S01]  /*0b90*/  IMAD.MOV.U32 R194, RZ, RZ, RZ ;  /* 0x000000ffffc27224 */ /* 0x000fe200078e00ff */
[----:B------:R-:W-:Y:S01]  /*0ba0*/  LOP3.LUT R6, R4, 0xffffff80, RZ, 0xc0, !PT ;  /* 0xffffff8004067812 */ /* 0x000fe200078ec0ff */
[----:B------:R-:W-:Y:S01]  /*0bb0*/  IMAD.MOV.U32 R192, RZ, RZ, RZ ;  /* 0x000000ffffc07224 */ /* 0x000fe200078e00ff */
[----:B------:R-:W-:-:S02]  /*0bc0*/  SHF.R.S32.HI R8, RZ, 0x4, R3 ;  /* 0x00000004ff087819 */ /* 0x000fc40000011403 */
[----:B------:R-:W-:Y:S01]  /*0bd0*/  LEA.HI R190, R0, R223, RZ, 0x5 ;  /* 0x000000df00be7211 */ /* 0x000fe200078f28ff */
[----:B------:R-:W-:Y:S01]  /*0be0*/  IMAD.IADD R211, R223, 0x1, -R6 ;  /* 0x00000001dfd37824 */ /* 0x000fe200078e0a06 */
[C---:B------:R-:W-:Y:S02]  /*0bf0*/  LOP3.LUT R6, R3.reuse, 0x3fffff0, RZ, 0xc0, !PT ;  /* 0x03fffff003067812 */ /* 0x040fe400078ec0ff */
[----:B------:R-:W-:Y:S02]  /*0c00*/  LEA.HI R5, R3, R8, RZ, 0x1 ;  /* 0x0000000803057211 */ /* 0x000fe400078f08ff */
[----:B------:R-:W-:Y:S01]  /*0c10*/  SHF.R.S32.HI R10, RZ, 0x1f, R211 ;  /* 0x0000001fff0a7819 */ /* 0x000fe200000114d3 */
[----:B------:R-:W-:Y:S01]  /*0c20*/  IMAD.IADD R3, R223, 0x1, -R6 ;  /* 0x00000001df037824 */ /* 0x000fe200078e0a06 */
[----:B------:R-:W-:Y:S02]  /*0c30*/  SHF.R.S32.HI R190, RZ, 0x5, R190 ;  /* 0x00000005ffbe7819 */ /* 0x000fe400000114be */
[----:B------:R-:W-:-:S02]  /*0c40*/  LEA.HI R7, R10, R211, RZ, 0x2 ;  /* 0x000000d30a077211 */ /* 0x000fc400078f10ff */
[----:B------:R-:W-:Y:S01]  /*0c50*/  LOP3.LUT R5, R5, 0x1ffffffe, RZ, 0xc0, !PT ;  /* 0x1ffffffe05057812 */ /* 0x000fe200078ec0ff */
[----:B------:R-:W-:Y:S01]  /*0c60*/  IMAD R12, R190, 0x10, R3 ;  /* 0x00000010be0c7824 */ /* 0x000fe200078e0203 */
[--C-:B------:R-:W-:Y:S02]  /*0c70*/  SHF.R.S32.HI R6, RZ, 0x2, R7.reuse ;  /* 0x00000002ff067819 */ /* 0x100fe40000011407 */
[----:B------:R-:W-:Y:S01]  /*0c80*/  SHF.R.S32.HI R9, RZ, 0x1f, R7 ;  /* 0x0000001fff097819 */ /* 0x000fe20000011407 */
[----:B------:R-:W-:Y:S01]  /*0c90*/  IMAD.IADD R5, R8, 0x1, -R5 ;  /* 0x0000000108057824 */ /* 0x000fe200078e0a05 */
[----:B------:R-:W-:Y:S02]  /*0ca0*/  LEA.HI R3, R0, R223, RZ, 0x2 ;  /* 0x000000df00037211 */ /* 0x000fe400078f10ff */
[----:B------:R-:W-:Y:S01]  /*0cb0*/  LEA.HI R9, R9, R6, RZ, 0x3 ;  /* 0x0000000609097211 */ /* 0x000fe200078f18ff */
[----:B------:R-:W-:Y:S01]  /*0cc0*/  IMAD R220, R12, 0x8, R5 ;  /* 0x000000080cdc7824 */ /* 0x000fe200078e0205 */
[----:B------:R-:W-:-:S02]  /*0cd0*/  LOP3.LUT R206, R3, 0xfffffffc, RZ, 0xc0, !PT ;  /* 0xfffffffc03ce7812 */ /* 0x000fc400078ec0ff */
[----:B------:R-:W-:Y:S01]  /*0ce0*/  LOP3.LUT R9, R9, 0xfffffff8, RZ, 0xc0, !PT ;  /* 0xfffffff809097812 */ /* 0x000fe200078ec0ff */
[----:B------:R-:W-:Y:S01]  /*0cf0*/  IMAD.SHL.U32 R220, R220, 0x8, RZ ;  /* 0x00000008dcdc7824 */ /* 0x000fe200078e00ff */
[----:B------:R-:W-:Y:S01]  /*0d00*/  SHF.R.S32.HI R19, RZ, 0x2, R3 ;  /* 0x00000002ff137819 */ /* 0x000fe20000011403 */
[----:B------:R-:W-:Y:S01]  /*0d10*/  IMAD.IADD R206, R223, 0x1, -R206 ;  /* 0x00000001dfce7824 */ /* 0x000fe200078e0ace */
[----:B------:R-:W-:Y:S01]  /*0d20*/  LOP3.LUT R8, R7, 0x7ffffffc, RZ, 0xc0, !PT ;  /* 0x7ffffffc07087812 */ /* 0x000fe200078ec0ff */
[----:B------:R-:W-:Y:S01]  /*0d30*/  IMAD.IADD R9, R6, 0x1, -R9 ;  /* 0x0000000106097824 */ /* 0x000fe200078e0a09 */
[----:B------:R-:W-:Y:S01]  /*0d40*/  SHF.R.S32.HI R6, RZ, 0x1f, R3 ;  /* 0x0000001fff067819 */ /* 0x000fe20000011403 */
[----:B------:R-:W-:Y:S01]  /*0d50*/  IMAD.SHL.U32 R22, R206, 0x8, RZ ;  /* 0x00000008ce167824 */ /* 0x000fe200078e00ff */
[----:B------:R-:W-:Y:S01]  /*0d60*/  LEA.HI R10, R10, R211, RZ, 0x5 ;  /* 0x000000d30a0a7211 */ /* 0x000fe200078f28ff */
[----:B------:R-:W-:Y:S01]  /*0d70*/  VIADD R202, R19, 0x40 ;  /* 0x0000004013ca7836 */ /* 0x000fe20000000000 */
[----:B------:R-:W-:Y:S01]  /*0d80*/  LEA.HI R6, R6, R19, RZ, 0x3 ;  /* 0x0000001306067211 */ /* 0x000fe200078f18ff */
[----:B------:R-:W-:Y:S01]  /*0d90*/  IMAD.IADD R8, R211, 0x1, -R8 ;  /* 0x00000001d3087824 */ /* 0x000fe200078e0a08 */
[----:B------:R-:W-:Y:S01]  /*0da0*/  SHF.R.S32.HI R10, RZ, 0x5, R10 ;  /* 0x00000005ff0a7819 */ /* 0x000fe2000001140a */
[----:B------:R-:W-:Y:S01]  /*0db0*/  VIADD R185, R22, 0x40 ;  /* 0x0000004016b97836 */ /* 0x000fe20000000000 */
[----:B------:R-:W-:Y:S01]  /*0dc0*/  LOP3.LUT R6, R6, 0xfffffff8, RZ, 0xc0, !PT ;  /* 0xfffffff806067812 */ /* 0x000fe200078ec0ff */
[----:B------:R-:W-:Y:S01]  /*0dd0*/  IMAD R221, R8, R221, 0x80 ;  /* 0x0000008008dd7424 */ /* 0x000fe200078e02dd */
[----:B------:R-:W-:Y:S01]  /*0de0*/  SHF.R.S32.HI R3, RZ, 0x1f, R202 ;  /* 0x0000001fff037819 */ /* 0x000fe200000114ca */
[----:B------:R-:W-:Y:S01]  /*0df0*/  VIADD R184, R22, 0x20 ;  /* 0x0000002016b87836 */ /* 0x000fe20000000000 */
[----:B------:R-:W-:Y:S01]  /*0e00*/  SHF.R.S32.HI R8, RZ, 0x1f, R185 ;  /* 0x0000001fff087819 */ /* 0x000fe200000114b9 */
[----:B------:R-:W-:Y:S01]  /*0e10*/  IMAD.IADD R210, R19, 0x1, -R6 ;  /* 0x0000000113d27824 */ /* 0x000fe200078e0a06 */
[----:B------:R-:W-:Y:S01]  /*0e20*/  LEA.HI R3, R3, R202, RZ, 0x3 ;  /* 0x000000ca03037211 */ /* 0x000fe200078f18ff */
[----:B------:R-:W-:Y:S01]  /*0e30*/  IMAD.SHL.U32 R187, R202, 0x40, RZ ;  /* 0x00000040cabb7824 */ /* 0x000fe200078e00ff */
[----:B------:R-:W-:Y:S01]  /*0e40*/  LEA.HI R7, R8, R185, RZ, 0x6 ;  /* 0x000000b908077211 */ /* 0x000fe200078f30ff */
[----:B------:R-:W-:Y:S01]  /*0e50*/  IMAD R9, R10, 0x10, R9 ;  /* 0x000000100a097824 */ /* 0x000fe200078e0209 */
[----:B------:R-:W-:Y:S01]  /*0e60*/  SHF.R.S32.HI R5, RZ, 0x1f, R184 ;  /* 0x0000001fff057819 */ /* 0x000fe200000114b8 */
[----:B------:R-:W-:Y:S01]  /*0e70*/  IMAD.SHL.U32 R3, R3, 0x40, RZ ;  /* 0x0000004003037824 */ /* 0x000fe200078e00ff */
[----:B------:R-:W-:Y:S01]  /*0e80*/  SHF.R.S32.HI R219, RZ, 0x7, R4 ;  /* 0x00000007ffdb7819 */ /* 0x000fe20000011404 */
[----:B------:R-:W-:Y:S01]  /*0e90*/  IMAD.SHL.U32 R7, R7, 0x80, RZ ;  /* 0x0000008007077824 */ /* 0x000fe200078e00ff */
[----:B------:R-:W-:-:S02]  /*0ea0*/  SHF.L.U32 R189, R210, 0x6, RZ ;  /* 0x00000006d2bd7819 */ /* 0x000fc400000006ff */
[-C--:B------:R-:W-:Y:S02]  /*0eb0*/  LEA.HI R6, R5, R184.reuse, RZ, 0x3 ;  /* 0x000000b805067211 */ /* 0x080fe400078f18ff */
[----:B------:R-:W-:Y:S02]  /*0ec0*/  LEA.HI R4, R4, R219, RZ, 0x1 ;  /* 0x000000db04047211 */ /* 0x000fe400078f08ff */
[----:B------:R-:W-:Y:S02]  /*0ed0*/  LOP3.LUT R187, R187, 0x1c0, RZ, 0xc0, !PT ;  /* 0x000001c0bbbb7812 */ /* 0x000fe400078ec0ff */
[----:B------:R-:W-:Y:S02]  /*0ee0*/  LEA.HI R5, R5, R184, RZ, 0x6 ;  /* 0x000000b805057211 */ /* 0x000fe400078f30ff */
[----:B------:R-:W-:Y:S02]  /*0ef0*/  LOP3.LUT R189, R189, 0x1c0, RZ, 0xc0, !PT ;  /* 0x000001c0bdbd7812 */ /* 0x000fe400078ec0ff */
[----:B------:R-:W-:Y:S01]  /*0f00*/  LEA.HI R10, R8, R185, RZ, 0x3 ;  /* 0x000000b9080a7211 */ /* 0x000fe200078f18ff */
[----:B------:R-:W-:Y:S01]  /*0f10*/  IMAD.SHL.U32 R5, R5, 0x80, RZ ;  /* 0x0000008005057824 */ /* 0x000fe200078e00ff */
[----:B------:R-:W-:-:S02]  /*0f20*/  LOP3.LUT R193, R3, 0xfffffe00, RZ, 0xc0, !PT ;  /* 0xfffffe0003c17812 */ /* 0x000fc400078ec0ff */
[----:B------:R-:W-:Y:S02]  /*0f30*/  LOP3.LUT R4, R4, 0x3fffffe, RZ, 0xc0, !PT ;  /* 0x03fffffe04047812 */ /* 0x000fe400078ec0ff */
[----:B------:R-:W-:Y:S02]  /*0f40*/  SHF.R.U32.HI R218, RZ, 0x3, R187 ;  /* 0x00000003ffda7819 */ /* 0x000fe400000116bb */
[----:B------:R-:W-:Y:S01]  /*0f50*/  SHF.R.U32.HI R191, RZ, 0x3, R189 ;  /* 0x00000003ffbf7819 */ /* 0x000fe200000116bd */
[----:B------:R-:W-:Y:S01]  /*0f60*/  IMAD.IADD R4, R219, 0x1, -R4 ;  /* 0x00000001db047824 */ /* 0x000fe200078e0a04 */
[----:B------:R-:W-:Y:S02]  /*0f70*/  LOP3.LUT R3, R187, 0x38, R6, 0xf8, !PT ;  /* 0x00000038bb037812 */ /* 0x000fe400078ef806 */
[--C-:B------:R-:W-:Y:S01]  /*0f80*/  LOP3.LUT R12, R189, 0x38, R10.reuse, 0xf8, !PT ;  /* 0x00000038bd0c7812 */ /* 0x100fe200078ef80a */
[----:B------:R-:W-:Y:S01]  /*0f90*/  IMAD R222, R4, 0x40, R9 ;  /* 0x0000004004de7824 */ /* 0x000fe200078e0209 */
[----:B------:R-:W-:-:S02]  /*0fa0*/  LOP3.LUT R11, R187, 0x38, R10, 0xf8, !PT ;  /* 0x00000038bb0b7812 */ /* 0x000fc400078ef80a */
[----:B------:R-:W-:Y:S02]  /*0fb0*/  LOP3.LUT R7, R7, 0xffffe000, RZ, 0xc0, !PT ;  /* 0xffffe00007077812 */ /* 0x000fe400078ec0ff */
[-C--:B------:R-:W-:Y:S02]  /*0fc0*/  LOP3.LUT R14, R3, R218.reuse, RZ, 0x3c, !PT ;  /* 0x000000da030e7212 */ /* 0x080fe400078e3cff */
[----:B------:R-:W-:Y:S01]  /*0fd0*/  LOP3.LUT R12, R12, R191, RZ, 0x3c, !PT ;  /* 0x000000bf0c0c7212 */ /* 0x000fe200078e3cff */
[----:B------:R-:W-:Y:S01]  /*0fe0*/  IMAD R3, R190, 0x200, R7 ;  /* 0x00000200be037824 */ /* 0x000fe200078e0207 */
[----:B------:R-:W-:Y:S02]  /*0ff0*/  LOP3.LUT R16, R11, R218, RZ, 0x3c, !PT ;  /* 0x000000da0b107212 */ /* 0x000fe400078e3cff */
[----:B------:R-:W-:Y:S02]  /*1000*/  LOP3.LUT R8, R189, 0x38, R6, 0xf8, !PT ;  /* 0x00000038bd087812 */ /* 0x000fe400078ef806 */
[----:B------:R-:W-:-:S02]  /*1010*/  LOP3.LUT R5, R5, 0xffffe000, RZ, 0xc0, !PT ;  /* 0xffffe00005057812 */ /* 0x000fc400078ec0ff */
[----:B------:R-:W-:Y:S02]  /*1020*/  LEA.HI R0, R0, R223, RZ, 0x3 ;  /* 0x000000df00007211 */ /* 0x000fe400078f18ff */
[--C-:B------:R-:W-:Y:S01]  /*1030*/  IADD3 R11, R16, R7, R193.reuse ;  /* 0x00000007100b7210 */ /* 0x100fe20007ffe0c1 */
[----:B------:R-:W-:Y:S01]  /*1040*/  IMAD.IADD R7, R3, 0x1, R12 ;  /* 0x0000000103077824 */ /* 0x000fe200078e020c */
[----:B------:R-:W-:Y:S01]  /*1050*/  LOP3.LUT R8, R8, R191, RZ, 0x3c, !PT ;  /* 0x000000bf08087212 */ /* 0x000fe200078e3cff */
[----:B------:R-:W-:Y:S01]  /*1060*/  IMAD.SHL.U32 R16, R206, 0x4, RZ ;  /* 0x00000004ce107824 */ /* 0x000fe200078e00ff */
[----:B------:R-:W-:Y:S01]  /*1070*/  IADD3 R213, R14, R5, R193 ;  /* 0x000000050ed57210 */ /* 0x000fe20007ffe0c1 */
[----:B------:R-:W-:Y:S01]  /*1080*/  IMAD R5, R190, 0x200, R5 ;  /* 0x00000200be057824 */ /* 0x000fe200078e0205 */
[----:B------:R-:W-:Y:S01]  /*1090*/  LOP3.LUT R4, R0, 0x1ffffff8, RZ, 0xc0, !PT ;  /* 0x1ffffff800047812 */ /* 0x000fe200078ec0ff */
[----:B------:R-:W-:Y:S01]  /*10a0*/  IMAD R212, R11, 0x2, R208 ;  /* 0x000000020bd47824 */ /* 0x000fe200078e02d0 */
[----:B------:R-:W-:Y:S01]  /*10b0*/  LOP3.LUT R3, R187, 0x38, R22, 0xf8, !PT ;  /* 0x00000038bb037812 */ /* 0x000fe200078ef816 */
[----:B------:R-:W-:Y:S01]  /*10c0*/  IMAD.IADD R5, R5, 0x1, R8 ;  /* 0x0000000105057824 */ /* 0x000fe200078e0208 */
[----:B------:R-:W-:Y:S01]  /*10d0*/  SHF.R.S32.HI R196, RZ, 0x3, R0 ;  /* 0x00000003ffc47819 */ /* 0x000fe20000011400 */
[----:B------:R-:W-:Y:S01]  /*10e0*/  IMAD.IADD R4, R223, 0x1, -R4 ;  /* 0x00000001df047824 */ /* 0x000fe200078e0a04 */
[----:B------:R-:W-:Y:S01]  /*10f0*/  LOP3.LUT R3, R193, R3, R218, 0xf6, !PT ;  /* 0x00000003c1037212 */ /* 0x000fe200078ef6da */
[----:B------:R-:W-:Y:S01]  /*1100*/  IMAD R213, R213, 0x2, R208 ;  /* 0x00000002d5d57824 */ /* 0x000fe200078e02d0 */
[----:B------:R-:W-:Y:S01]  /*1110*/  SHF.R.S32.HI R209, RZ, 0x3, R6 ;  /* 0x00000003ffd17819 */ /* 0x000fe20000011406 */
[----:B------:R-:W-:Y:S01]  /*1120*/  IMAD.SHL.U32 R195, R4, 0x8, RZ ;  /* 0x0000000804c37824 */ /* 0x000fe200078e00ff */
[----:B------:R-:W-:Y:S01]  /*1130*/  SHF.R.S32.HI R215, RZ, 0x3, R10 ;  /* 0x00000003ffd77819 */ /* 0x000fe2000001140a */
[----:B------:R-:W-:-:S02]  /*1140*/  IMAD R216, R3, 0x2, R208 ;  /* 0x0000000203d87824 */ /* 0x000fc400078e02d0 */
[--C-:B------:R-:W-:Y:S02]  /*1150*/  IMAD R217, R5, 0x2, R208.reuse ;  /* 0x0000000205d97824 */ /* 0x100fe400078e02d0 */
[----:B------:R-:W-:Y:S01]  /*1160*/  IMAD R214, R7, 0x2, R208 ;  /* 0x0000000207d67824 */ /* 0x000fe200078e02d0 */
[----:B--2---:R-:W-:-:S07]  /*1170*/  LOP3.LUT R188, R13, 0x1, RZ, 0xfc, !PT ;  /* 0x000000010dbc7812 */ /* 0x004fce00078efcff */
.L_x_659:
[----:B0-2--5:R-:W0:Y:S01]  /*1180*/  LDC.64 R4, c[0x0][0xc60] ;  /* 0x00031800ff047b82 */ /* 0x025e220000000a00 */
[----:B------:R-:W-:Y:S01]  /*1190*/  ULDC.64 UR4, c[0x0][0xa28] ;  /* 0x00028a0000047ab9 */ /* 0x000fe20000000a00 */
[----:B------:R-:W-:Y:S01]  /*11a0*/  ULDC.64 UR8, c[0x0][0xa18] ;  /* 0x0002860000087ab9 */ /* 0x000fe20000000a00 */
[----:B------:R-:W-:Y:S01]  /*11b0*/  ULDC.64 UR6, c[0x0][0xa08] ;  /* 0x0002820000067ab9 */ /* 0x000fe20000000a00 */
[----:B0-----:R-:W-:-:S05]  /*11c0*/  IMAD.WIDE R4, R151, 0x4, R4 ;  /* 0x0000000497047825 */ /* 0x001fca00078e0204 */
[----:B------:R-:W2:Y:S01]  /*11d0*/  LDG.E R201, desc[UR36][R4.64] ;  /* 0x0000002404c97981 */ /* 0x000ea2000c1e1900 */
[----:B------:R-:W-:Y:S01]  /*11e0*/  ISETP.NE.U32.AND P2, PT, RZ, UR4, PT ;  /* 0x00000004ff007c0c */ /* 0x000fe2000bf45070 */
[----:B------:R-:W-:Y:S01]  /*11f0*/  IMAD.MOV.U32 R3, RZ, RZ, RZ ;  /* 0x000000ffff037224 */ /* 0x000fe200078e00ff */
[----:B------:R-:W-:Y:S01]  /*1200*/  ISETP.NE.U32.AND P1, PT, RZ, UR8, PT ;  /* 0x00000008ff007c0c */ /* 0x000fe2000bf25070 */
[----:B------:R-:W-:Y:S01]  /*1210*/  IMAD.MOV.U32 R31, RZ, RZ, RZ ;  /* 0x000000ffff1f7224 */ /* 0x000fe200078e00ff */
[----:B------:R-:W-:Y:S02]  /*1220*/  ISETP.NE.AND.EX P2, PT, RZ, UR5, PT, P2 ;  /* 0x00000005ff007c0c */ /* 0x000fe4000bf45320 */
[----:B------:R-:W-:Y:S02]  /*1230*/  ISETP.NE.AND.EX P1, PT, RZ, UR9, PT, P1 ;  /* 0x00000009ff007c0c */ /* 0x000fe4000bf25310 */
[----:B------:R-:W-:-:S04]  /*1240*/  ISETP.NE.U32.AND P0, PT, RZ, UR6, PT ;  /* 0x00000006ff007c0c */ /* 0x000fc8000bf05070 */
[----:B------:R-:W-:Y:S02]  /*1250*/  ISETP.NE.AND.EX P0, PT, RZ, UR7, PT, P0 ;  /* 0x00000007ff007c0c */ /* 0x000fe4000bf05300 */
[----:B--2---:R-:W-:-:S03]  /*1260*/  SHF.R.S32.HI R205, RZ, 0x1f, R201 ;  /* 0x0000001fffcd7819 */ /* 0x004fc600000114c9 */
[C---:B------:R-:W-:Y:S02]  /*1270*/  @P2 LEA R4, P3, R201.reuse, UR4, 0x2 ;  /* 0x00000004c9042c11 */ /* 0x040fe4000f8610ff */
[C---:B------:R-:W-:Y:S02]  /*1280*/  SHF.L.U32 R199, R201.reuse, 0x2, RZ ;  /* 0x00000002c9c77819 */ /* 0x040fe400000006ff */
[C-C-:B------:R-:W-:Y:S01]  /*1290*/  @P2 LEA.HI.X R5, R201.reuse, UR5, R205.reuse, 0x2, P3 ;  /* 0x00000005c9052c11 */ /* 0x140fe200098f14cd */
[----:B------:R-:W-:Y:S01]  /*12a0*/  ULDC UR4, c[0x0][0x288] ;  /* 0x0000a20000047ab9 */ /* 0x000fe20000000800 */
[----:B------:R-:W-:Y:S02]  /*12b0*/  SHF.L.U64.HI R200, R201, 0x2, R205 ;  /* 0x00000002c9c87819 */ /* 0x000fe400000102cd */
[C---:B---3--:R-:W-:Y:S01]  /*12c0*/  IADD3 R8, P4, R199.reuse, UR6, RZ ;  /* 0x00000006c7087c10 */ /* 0x048fe2000ff9e0ff */
[----:B------:R0:W5:Y:S01]  /*12d0*/  @P2 LDG.E R3, desc[UR36][R4.64] ;  /* 0x0000002404032981 */ /* 0x000162000c1e1900 */
[----:B----4-:R-:W-:Y:S01]  /*12e0*/  @P1 IADD3 R6, P2, R199, UR8, RZ ;  /* 0x00000008c7061c10 */ /* 0x010fe2000ff5e0ff */
[----:B------:R-:W-:Y:S01]  /*12f0*/  IMAD.U32 R154, RZ, RZ, UR4 ;  /* 0x00000004ff9a7e24 */ /* 0x000fe2000f8e00ff */
[C---:B------:R-:W-:Y:S01]  /*1300*/  IADD3.X R9, R200.reuse, UR7, RZ, P4, !PT ;  /* 0x00000007c8097c10 */ /* 0x040fe2000a7fe4ff */
[----:B------:R-:W-:Y:S01]  /*1310*/  ULDC.64 UR4, c[0x0][0x3f8] ;  /* 0x0000fe0000047ab9 */ /* 0x000fe20000000a00 */
[----:B------:R-:W-:-:S03]  /*1320*/  @P1 IADD3.X R7, R200, UR9, RZ, P2, !PT ;  /* 0x00000009c8071c10 */ /* 0x000fc600097fe4ff */
[----:B------:R0:W5:Y:S01]  /*1330*/  @P0 LDG.E R31, desc[UR36][R8.64] ;  /* 0x00000024081f0981 */ /* 0x000162000c1e1900 */
[----:B------:R-:W-:Y:S01]  /*1340*/  UISETP.NE.U32.AND UP0, UPT, UR4, URZ, UPT ;  /* 0x0000003f0400728c */ /* 0x000fe2000bf05070 */
[----:B------:R-:W-:Y:S02]  /*1350*/  ULDC.64 UR8, c[0x0][0xa20] ;  /* 0x0002880000087ab9 */ /* 0x000fe40000000a00 */
[----:B------:R0:W5:Y:S01]  /*1360*/  @P1 LDG.E R154, desc[UR36][R6.64] ;  /* 0x00000024069a1981 */ /* 0x000162000c1e1900 */
[----:B------:R-:W-:Y:S01]  /*1370*/  UISETP.NE.AND.EX UP0, UPT, UR5, URZ, UPT, UP0 ;  /* 0x0000003f0500728c */ /* 0x000fe2000bf05300 */
[----:B------:R-:W-:Y:S01]  /*1380*/  ULDC UR4, c[0x0][0x404] ;  /* 0x0001010000047ab9 */ /* 0x000fe20000000800 */
[----:B------:R-:W-:Y:S02]  /*1390*/  ISETP.NE.U32.AND P2, PT, RZ, UR8, PT ;  /* 0x00000008ff007c0c */ /* 0x000fe4000bf45070 */
[----:B------:R-:W-:Y:S01]  /*13a0*/  USEL UR4, UR4, 0x1, UP0 ;  /* 0x0000000104047887 */ /* 0x000fe20008000000 */
[----:B------:R-:W-:Y:S01]  /*13b0*/  ULDC UR5, c[0x0][0x2e0] ;  /* 0x0000b80000057ab9 */ /* 0x000fe20000000800 */
[----:B------:R-:W-:-:S02]  /*13c0*/  ISETP.NE.AND.EX P2, PT, RZ, UR9, PT, P2 ;  /* 0x00000009ff007c0c */ /* 0x000fc4000bf45320 */
[----:B------:R-:W-:-:S03]  /*13d0*/  UIMAD UR4, UR4, UR5, URZ ;  /* 0x00000005040472a4 */ /* 0x000fc6000f8e023f */
[----:B------:R-:W-:Y:S01]  /*13e0*/  ULDC UR5, c[0x0][0x338] ;  /* 0x0000ce0000057ab9 */ /* 0x000fe20000000800 */
[----:B------:R-:W-:Y:S02]  /*13f0*/  IMAD.MOV.U32 R204, RZ, RZ, R149 ;  /* 0x000000ffffcc7224 */ /* 0x000fe400078e0095 */
[----:B------:R-:W-:Y:S02]  /*1400*/  IMAD.MOV.U32 R198, RZ, RZ, R150 ;  /* 0x000000ffffc67224 */ /* 0x000fe400078e0096 */
[----:B------:R-:W-:Y:S01]  /*1410*/  IMAD.MOV.U32 R29, RZ, RZ, R201 ;  /* 0x000000ffff1d7224 */ /* 0x000fe200078e00c9 */
[----:B0-----:R-:W-:Y:S06]  /*1420*/  @P1 BRA `(.L_x_449) ;  /* 0x0000000000241947 */ /* 0x001fec0003800000 */
[----:B------:R-:W-:Y:S02]  /*1430*/  ULDC.64 UR6, c[0x0][0xa00] ;  /* 0x0002800000067ab9 */ /* 0x000fe40000000a00 */
[----:B------:R-:W-:-:S04]  /*1440*/  ISETP.NE.U32.AND P1, PT, RZ, UR6, PT ;  /* 0x00000006ff007c0c */ /* 0x000fc8000bf25070 */
[----:B------:R-:W-:-:S13]  /*1450*/  ISETP.NE.AND.EX P1, PT, RZ, UR7, PT, P1 ;  /* 0x00000007ff007c0c */ /* 0x000fda000bf25310 */
[----:B------:R-:W-:Y:S05]  /*1460*/  @!P1 BRA `(.L_x_449) ;  /* 0x0000000000149947 */ /* 0x000fea0003800000 */
[----:B------:R-:W0:Y:S02]  /*1470*/  LDC.64 R4, c[0x0][0xa00] ;  /* 0x00028000ff047b82 */ /* 0x000e240000000a00 */
[----:B0-----:R-:W-:-:S05]  /*1480*/  IMAD.WIDE R4, R29, 0x4, R4 ;  /* 0x000000041d047825 */ /* 0x001fca00078e0204 */
[----:B-----5:R-:W2:Y:S04]  /*1490*/  LDG.E R154, desc[UR36][R4.64] ;  /* 0x00000024049a7981 */ /* 0x020ea8000c1e1900 */
[----:B------:R-:W2:Y:S02]  /*14a0*/  LDG.E R7, desc[UR36][R4.64+0x4] ;  /* 0x0000042404077981 */ /* 0x000ea4000c1e1900 */
[----:B--2---:R-:W-:-:S07]  /*14b0*/  IMAD.IADD R154, R7, 0x1, -R154 ;  /* 0x00000001079a7824 */ /* 0x004fce00078e0a9a */
.L_x_449:
[----:B------:R-:W-:Y:S02]  /*14c0*/  IMAD.U32 R27, RZ, RZ, UR5 ;  /* 0x00000005ff1b7e24 */ /* 0x000fe4000f8e00ff */
[----:B------:R-:W-:Y:S01]  /*14d0*/  IMAD.U32 R28, RZ, RZ, UR4 ;  /* 0x00000004ff1c7e24 */ /* 0x000fe2000f8e00ff */
[----:B------:R-:W-:Y:S06]  /*14e0*/  @!P2 BRA `(.L_x_450) ;  /* 0x000000000010a947 */ /* 0x000fec0003800000 */
[----:B------:R-:W-:-:S04]  /*14f0*/  IADD3 R4, P0, R199, UR8, RZ ;  /* 0x00000008c7047c10 */ /* 0x000fc8000ff1e0ff */
[----:B------:R-:W-:-:S05]  /*1500*/  IADD3.X R5, R200, UR9, RZ, P0, !PT ;  /* 0x00000009c8057c10 */ /* 0x000fca00087fe4ff */
[----:B------:R0:W5:Y:S01]  /*1510*/  LDG.E R28, desc[UR36][R4.64] ;  /* 0x00000024041c7981 */ /* 0x000162000c1e1900 */
[----:B------:R-:W-:Y:S05]  /*1520*/  BRA `(.L_x_451) ;  /* 0x0000000000107947 */ /* 0x000fea0003800000 */
.L_x_450:
[----:B------:R-:W-:Y:S05]  /*1530*/  @!P0 BRA `(.L_x_451) ;  /* 0x00000000000c8947 */ /* 0x000fea0003800000 */
[----:B------:R-:W2:Y:S04]  /*1540*/  LDG.E R5, desc[UR36][R8.64] ;  /* 0x0000002408057981 */ /* 0x000ea8000c1e1900 */
[----:B------:R-:W2:Y:S02]  /*1550*/  LDG.E R28, desc[UR36][R8.64+0x4] ;  /* 0x00000424081c7981 */ /* 0x000ea4000c1e1900 */
[----:B--2---:R-:W-:-:S07]  /*1560*/  IMAD.IADD R28, R28, 0x1, -R5 ;  /* 0x000000011c1c7824 */ /* 0x004fce00078e0a05 */
.L_x_451:
[----:B------:R-:W-:Y:S02]  /*1570*/  ULDC.64 UR4, c[0x0][0xa10] ;  /* 0x0002840000047ab9 */ /* 0x000fe40000000a00 */
[----:B------:R-:W-:-:S04]  /*1580*/  ISETP.NE.U32.AND P0, PT, RZ, UR4, PT ;  /* 0x00000004ff007c0c */ /* 0x000fc8000bf05070 */
[----:B------:R-:W-:Y:S01]  /*1590*/  ISETP.NE.AND.EX P0, PT, RZ, UR5, PT, P0 ;  /* 0x00000005ff007c0c */ /* 0x000fe2000bf05300 */
[----:B-----5:R-:W-:Y:S01]  /*15a0*/  IMAD.IADD R8, R28, 0x1, -R3 ;  /* 0x000000011c087824 */ /* 0x020fe200078e0a03 */
[----:B------:R-:W-:-:S11]  /*15b0*/  ULDC.64 UR4, c[0x0][0xa30] ;  /* 0x00028c0000047ab9 */ /* 0x000fd60000000a00 */
[----:B0-----:R-:W0:Y:S02]  /*15c0*/  @P0 LDC.64 R4, c[0x0][0xa10] ;  /* 0x00028400ff040b82 */ /* 0x001e240000000a00 */
[----:B0-----:R-:W-:-:S05]  /*15d0*/  @P0 IMAD.WIDE R4, R29, 0x4, R4 ;  /* 0x000000041d040825 */ /* 0x001fca00078e0204 */
[----:B------:R-:W2:Y:S04]  /*15e0*/  @P0 LDG.E R0, desc[UR36][R4.64] ;  /* 0x0000002404000981 */ /* 0x000ea8000c1e1900 */
[----:B------:R-:W2:Y:S01]  /*15f0*/  @P0 LDG.E R9, desc[UR36][R4.64+0x4] ;  /* 0x0000042404090981 */ /* 0x000ea2000c1e1900 */
[----:B------:R-:W-:Y:S01]  /*1600*/  IMAD.MOV R123, RZ, RZ, -R8 ;  /* 0x000000ffff7b7224 */ /* 0x000fe200078e0a08 */
[----:B------:R-:W-:Y:S01]  /*1610*/  ISETP.NE.U32.AND P1, PT, RZ, UR4, PT ;  /* 0x00000004ff007c0c */ /* 0x000fe2000bf25070 */
[----:B------:R-:W-:-:S03]  /*1620*/  IMAD.MOV.U32 R147, RZ, RZ, R28 ;  /* 0x000000ffff937224 */ /* 0x000fc600078e001c */
[----:B------:R-:W-:Y:S02]  /*1630*/  VIMNMX R123, RZ, R123, !PT ;  /* 0x0000007bff7b7248 */ /* 0x000fe40007fe0100 */
[----:B------:R-:W-:-:S13]  /*1640*/  ISETP.NE.AND.EX P1, PT, RZ, UR5, PT, P1 ;  /* 0x00000005ff007c0c */ /* 0x000fda000bf25310 */
[----:B------:R-:W-:-:S04]  /*1650*/  @P1 IADD3 R6, P2, R199, UR4, RZ ;  /* 0x00000004c7061c10 */ /* 0x000fc8000ff5e0ff */
[----:B------:R-:W-:-:S05]  /*1660*/  @P1 IADD3.X R7, R200, UR5, RZ, P2, !PT ;  /* 0x00000005c8071c10 */ /* 0x000fca00097fe4ff */
[----:B------:R0:W5:Y:S01]  /*1670*/  @P1 LDG.E R147, desc[UR36][R6.64] ;  /* 0x0000002406931981 */ /* 0x000162000c1e1900 */
[----:B--2---:R-:W-:-:S04]  /*1680*/  @P0 IMAD.IADD R27, R9, 0x1, -R0 ;  /* 0x00000001091b0824 */ /* 0x004fc800078e0a00 */
[----:B------:R-:W-:-:S04]  /*1690*/  IMAD.IADD R152, R8, 0x1, R27 ;  /* 0x0000000108987824 */ /* 0x000fc800078e021b */
[----:B------:R-:W-:-:S05]  /*16a0*/  VIADD R0, R152, 0x7f ;  /* 0x0000007f98007836 */ /* 0x000fca0000000000 */
[----:B------:R-:W-:-:S04]  /*16b0*/  SHF.R.S32.HI R3, RZ, 0x1f, R0 ;  /* 0x0000001fff037819 */ /* 0x000fc80000011400 */
[----:B------:R-:W-:-:S04]  /*16c0*/  LEA.HI R3, R3, R0, RZ, 0x7 ;  /* 0x0000000003037211 */ /* 0x000fc800078f38ff */
[----:B------:R-:W-:Y:S02]  /*16d0*/  LOP3.LUT R0, R3, 0xffffff80, RZ, 0xc0, !PT ;  /* 0xffffff8003007812 */ /* 0x000fe400078ec0ff */
[----:B------:R-:W-:Y:S02]  /*16e0*/  SHF.R.S32.HI R207, RZ, 0x7, R3 ;  /* 0x00000007ffcf7819 */ /* 0x000fe40000011403 */
[----:B------:R-:W-:-:S04]  /*16f0*/  VIADDMNMX R0, R0, -R8, R27, PT ;  /* 0x8000000800007246 */ /* 0x000fc8000380011b */
[----:B------:R-:W-:Y:S02]  /*1700*/  ISETP.GT.AND P0, PT, R0, R123, PT ;  /* 0x0000007b0000720c */ /* 0x000fe40003f04270 */
[----:B------:R-:W-:-:S05]  /*1710*/  SHF.R.U32.HI R123, RZ, 0x7, R123 ;  /* 0x00000007ff7b7819 */ /* 0x000fca000001167b */
[----:B------:R-:W-:-:S06]  /*1720*/  IMAD.MOV.U32 R26, RZ, RZ, R123 ;  /* 0x000000ffff1a7224 */ /* 0x000fcc00078e007b */
[----:B------:R-:W-:-:S05]  /*1730*/  @P0 VIADD R0, R0, 0x7f ;  /* 0x0000007f00000836 */ /* 0x000fca0000000000 */
[----:B------:R-:W-:-:S04]  /*1740*/  @P0 SHF.R.S32.HI R5, RZ, 0x1f, R0 ;  /* 0x0000001fff050819 */ /* 0x000fc80000011400 */
[----:B------:R-:W-:-:S04]  /*1750*/  @P0 LEA.HI R5, R5, R0, RZ, 0x7 ;  /* 0x0000000005050211 */ /* 0x000fc800078f38ff */
[----:B------:R-:W-:Y:S02]  /*1760*/  @P0 SHF.R.S32.HI R26, RZ, 0x7, R5 ;  /* 0x00000007ff1a0819 */ /* 0x000fe40000011405 */
[----:B------:R-:W-:Y:S02]  /*1770*/  PLOP3.LUT P0, PT, PT, PT, PT, 0x80, 0x0 ;  /* 0x000000000000781c */ /* 0x000fe40003f0f070 */
[----:B------:R-:W-:-:S13]  /*1780*/  ISETP.GT.AND P1, PT, R26, R123, PT ;  /* 0x0000007b1a00720c */ /* 0x000fda0003f24270 */
[----:B0-----:R-:W-:Y:S05]  /*1790*/  @!P1 BRA `(.L_x_452) ;  /* 0x0000009000389947 */ /* 0x001fea0003800000 */
[----:B------:R-:W-:Y:S01]  /*17a0*/  VIADD R25, R2, 0x1c400 ;  /* 0x0001c40002197836 */ /* 0x000fe20000000000 */
[----:B------:R-:W-:Y:S04]  /*17b0*/  BSSY B6, `(.L_x_453) ;  /* 0x0000013000067945 */ /* 0x000fe80003800000 */
[----:B------:R-:W-:-:S13]  /*17c0*/  LOP3.LUT P0, RZ, R25, 0x3ff, RZ, 0xc0, !PT ;  /* 0x000003ff19ff7812 */ /* 0x000fda000780c0ff */
[----:B------:R-:W-:Y:S05]  /*17d0*/  @!P0 BRA `(.L_x_454) ;  /* 0x0000000000408947 */ /* 0x000fea0003800000 */
[----:B------:R-:W-:Y:S01]  /*17e0*/  MOV R0, 0x0 ;  /* 0x0000000000007802 */ /* 0x000fe20000000f00 */
[----:B------:R-:W-:Y:S01]  /*17f0*/  ULDC.64 UR4, c[0x4][0x108] ;  /* 0x0100420000047ab9 */ /* 0x000fe20000000a00 */
[----:B------:R-:W-:Y:S01]  /*1800*/  ULDC.64 UR6, c[0x4][0x78] ;  /* 0x01001e0000067ab9 */ /* 0x000fe20000000a00 */
[----:B------:R-:W-:Y:S01]  /*1810*/  IMAD.U32 R4, RZ, RZ, UR4 ;  /* 0x00000004ff047e24 */ /* 0x000fe2000f8e00ff */
[----:B------:R0:W1:Y:S01]  /*1820*/  LDC.64 R14, c[0x4][R0] ;  /* 0x01000000000e7b82 */ /* 0x0000620000000a00 */
[----:B------:R-:W-:Y:S01]  /*1830*/  IMAD.U32 R5, RZ, RZ, UR5 ;  /* 0x00000005ff057e24 */ /* 0x000fe2000f8e00ff */
[----:B------:R-:W-:Y:S01]  /*1840*/  ULDC.64 UR4, c[0x4][0x110] ;  /* 0x0100440000047ab9 */ /* 0x000fe20000000a00 */
[----:B------:R-:W-:Y:S01]  /*1850*/  IMAD.U32 R10, RZ, RZ, UR6 ;  /* 0x00000006ff0a7e24 */ /* 0x000fe2000f8e00ff */
[----:B------:R-:W-:Y:S01]  /*1860*/  MOV R7, UR5 ;  /* 0x0000000500077c02 */ /* 0x000fe20008000f00 */
[----:B------:R-:W-:Y:S02]  /*1870*/  IMAD.U32 R6, RZ, RZ, UR4 ;  /* 0x00000004ff067e24 */ /* 0x000fe4000f8e00ff */
[----:B------:R-:W-:-:S02]  /*1880*/  IMAD.U32 R11, RZ, RZ, UR7 ;  /* 0x00000007ff0b7e24 */ /* 0x000fc4000f8e00ff */
[----:B------:R-:W-:Y:S02]  /*1890*/  IMAD.MOV.U32 R8, RZ, RZ, 0x70 ;  /* 0x00000070ff087424 */ /* 0x000fe400078e00ff */
[----:B------:R-:W-:Y:S02]  /*18a0*/  IMAD.MOV.U32 R12, RZ, RZ, 0x1 ;  /* 0x00000001ff0c7424 */ /* 0x000fe400078e00ff */
[----:B0-----:R-:W-:-:S07]  /*18b0*/  IMAD.MOV.U32 R13, RZ, RZ, RZ ;  /* 0x000000ffff0d7224 */ /* 0x001fce00078e00ff */
[----:B------:R-:W-:-:S07]  /*18c0*/  LEPC R20, `(.L_x_454) ;  /* 0x000000001014794e */ /* 0x000fce0000000000 */
[----:B-1---5:R-:W-:Y:S05]  /*18d0*/  CALL.ABS.NOINC R14 ;  /* 0x000000000e007343 */ /* 0x022fea0003c00000 */
.L_x_454:
[----:B------:R-:W-:Y:S05]  /*18e0*/  BSYNC B6 ;  /* 0x0000000000067941 */ /* 0x000fea0003800000 */
.L_x_453:
        /* <DEDUP_REMOVED lines=19> */
[----:B-1---5:R-:W-:Y:S05]  /*1a20*/  CALL.ABS.NOINC R14 ;  /* 0x000000000e007343 */ /* 0x022fea0003c00000 */
.L_x_456:
[----:B------:R-:W-:Y:S05]  /*1a30*/  BSYNC B6 ;  /* 0x0000000000067941 */ /* 0x000fea0003800000 */
.L_x_455:
[----:B------:R-:W-:Y:S01]  /*1a40*/  ULDC.64 UR4, c[0x0][0x9f8] ;  /* 0x00027e0000047ab9 */ /* 0x000fe20000000a00 */
[----:B------:R-:W0:Y:S01]  /*1a50*/  LDC R0, c[0x0][0x428] ;  /* 0x00010a00ff007b82 */ /* 0x000e220000000800 */
[----:B------:R-:W-:-:S07]  /*1a60*/  ISETP.NE.U32.AND P0, PT, RZ, UR4, PT ;  /* 0x00000004ff007c0c */ /* 0x000fce000bf05070 */
[----:B------:R-:W1:Y:S01]  /*1a70*/  LDC.64 R4, c[0x0][0x2f0] ;  /* 0x0000bc00ff047b82 */ /* 0x000e620000000a00 */
[----:B------:R-:W-:Y:S01]  /*1a80*/  ISETP.NE.AND.EX P0, PT, RZ, UR5, PT, P0 ;  /* 0x00000005ff007c0c */ /* 0x000fe2000bf05300 */
[C---:B------:R-:W-:Y:S02]  /*1a90*/  VIADD R3, R22.reuse, 0xa0 ;  /* 0x000000a016037836 */ /* 0x040fe40000000000 */
[----:B------:R-:W-:Y:S02]  /*1aa0*/  VIADD R102, R22, 0x60 ;  /* 0x0000006016667836 */ /* 0x000fe40000000000 */
[----:B------:R-:W-:Y:S01]  /*1ab0*/  IMAD.IADD R116, R31, 0x1, R28 ;  /* 0x000000011f747824 */ /* 0x000fe200078e021c */
[----:B------:R-:W-:Y:S01]  /*1ac0*/  SHF.R.S32.HI R23, RZ, 0x1f, R22 ;  /* 0x0000001fff177819 */ /* 0x000fe20000011416 */
[----:B------:R-:W-:Y:S01]  /*1ad0*/  ULDC.64 UR6, c[0x0][0xa08] ;  /* 0x0002820000067ab9 */ /* 0x000fe20000000a00 */
[----:B------:R-:W2:Y:S05]  /*1ae0*/  LDC R119, c[0x0][0x3d4] ;  /* 0x0000f500ff777b82 */ /* 0x000eaa0000000800 */
[----:B------:R-:W-:Y:S01]  /*1af0*/  @P0 IADD3 R6, P1, R199, UR4, RZ ;  /* 0x00000004c7060c10 */ /* 0x000fe2000ff3e0ff */
[----:B------:R-:W-:-:S02]  /*1b00*/  ULDC UR4, c[0x0][0x2e4] ;  /* 0x0000b90000047ab9 */ /* 0x000fc40000000800 */
[----:B------:R-:W3:Y:S01]  /*1b10*/  LDC.64 R36, c[0x0][0x3d8] ;  /* 0x0000f600ff247b82 */ /* 0x000ee20000000a00 */
[----:B------:R-:W-:-:S05]  /*1b20*/  @P0 IADD3.X R7, R200, UR5, RZ, P1, !PT ;  /* 0x00000005c8070c10 */ /* 0x000fca0008ffe4ff */
[----:B------:R4:W2:Y:S01]  /*1b30*/  @P0 LDG.E R29, desc[UR36][R6.64] ;  /* 0x00000024061d0981 */ /* 0x0008a2000c1e1900 */
[----:B0-----:R-:W-:Y:S01]  /*1b40*/  ISETP.NE.AND P0, PT, R0, 0x1, PT ;  /* 0x000000010000780c */ /* 0x001fe20003f05270 */
[----:B------:R-:W-:Y:S01]  /*1b50*/  VIADD R0, R22, 0x80 ;  /* 0x0000008016007836 */ /* 0x000fe20000000000 */
[----:B------:R-:W-:Y:S01]  /*1b60*/  ISETP.GE.AND P3, PT, R184, UR4, PT ;  /* 0x00000004b8007c0c */ /* 0x000fe2000bf66270 */
[----:B------:R-:W0:Y:S01]  /*1b70*/  S2R R155, SR_TID.X ;  /* 0x00000000009b7919 */ /* 0x000e220000002100 */
[----:B------:R-:W-:Y:S01]  /*1b80*/  ISETP.GE.AND P2, PT, R22, UR4, PT ;  /* 0x0000000416007c0c */ /* 0x000fe2000bf46270 */
[----:B------:R-:W-:Y:S01]  /*1b90*/  IMAD.MOV.U32 R124, RZ, RZ, 0x20 ;  /* 0x00000020ff7c7424 */ /* 0x000fe200078e00ff */
[----:B------:R-:W-:Y:S01]  /*1ba0*/  ISETP.GE.AND P4, PT, R0, UR4, PT ;  /* 0x0000000400007c0c */ /* 0x000fe2000bf86270 */
[C---:B-1----:R-:W-:Y:S01]  /*1bb0*/  IMAD.SHL.U32 R42, R4.reuse, 0x80, RZ ;  /* 0x00000080042a7824 */ /* 0x042fe200078e00ff */
[----:B------:R-:W-:Y:S01]  /*1bc0*/  ISETP.GE.AND P1, PT, R3, UR4, PT ;  /* 0x0000000403007c0c */ /* 0x000fe2000bf26270 */
[----:B------:R-:W-:Y:S01]  /*1bd0*/  IMAD.SHL.U32 R129, R4, 0x40, RZ ;  /* 0x0000004004817824 */ /* 0x000fe200078e00ff */
[----:B----4-:R-:W-:-:S02]  /*1be0*/  SEL R6, RZ, 0xffffffff, P3 ;  /* 0xffffffffff067807 */ /* 0x010fc40001800000 */
[----:B------:R-:W-:Y:S01]  /*1bf0*/  SEL R3, RZ, 0x1, P2 ;  /* 0x00000001ff037807 */ /* 0x000fe20001000000 */
[----:B------:R-:W1:Y:S01]  /*1c00*/  @P0 LDC R9, c[0x0][0x42c] ;  /* 0x00010b00ff090b82 */ /* 0x000e620000000800 */
[----:B------:R-:W-:Y:S01]  /*1c10*/  ISETP.GE.AND P2, PT, R185, UR4, PT ;  /* 0x00000004b9007c0c */ /* 0x000fe2000bf46270 */
[----:B------:R-:W-:Y:S01]  /*1c20*/  IMAD.SHL.U32 R6, R6, 0x2, RZ ;  /* 0x0000000206067824 */ /* 0x000fe200078e00ff */
[----:B------:R-:W-:Y:S01]  /*1c30*/  ISETP.GE.AND P3, PT, R102, UR4, PT ;  /* 0x0000000466007c0c */ /* 0x000fe2000bf66270 */
[----:B------:R-:W-:Y:S01]  /*1c40*/  ULDC.64 UR4, c[0x0][0x320] ;  /* 0x0000c80000047ab9 */ /* 0x000fe20000000a00 */
[----:B------:R-:W-:Y:S01]  /*1c50*/  SHF.R.S32.HI R31, RZ, 0x1f, R116 ;  /* 0x0000001fff1f7819 */ /* 0x000fe20000011474 */
[----:B---3--:R-:W-:Y:S01]  /*1c60*/  IMAD.WIDE.U32 R114, R19, R36, R22 ;  /* 0x0000002413727225 */ /* 0x008fe200078e0016 */
[----:B------:R-:W-:Y:S01]  /*1c70*/  LOP3.LUT R3, R6, 0x2, R3, 0xe2, !PT ;  /* 0x0000000206037812 */ /* 0x000fe200078ee203 */
[----:B------:R-:W3:Y:S01]  /*1c80*/  @P0 LDC R11, c[0x0][0x430] ;  /* 0x00010c00ff0b0b82 */ /* 0x000ee20000000800 */
[----:B------:R-:W-:-:S02]  /*1c90*/  SEL R6, RZ, 0x8, P3 ;  /* 0x00000008ff067807 */ /* 0x000fc40001800000 */
[----:B------:R-:W-:Y:S02]  /*1ca0*/  SHF.R.S32.HI R148, RZ, 0x1f, R19 ;  /* 0x0000001fff947819 */ /* 0x000fe40000011413 */
[-C--:B--2---:R-:W-:Y:S02]  /*1cb0*/  ISETP.GE.AND P3, PT, R22, R119.reuse, PT ;  /* 0x000000771600720c */ /* 0x084fe40003f66270 */
[--C-:B------:R-:W-:Y:S02]  /*1cc0*/  SHF.R.S32.HI R17, RZ, 0x1f, R16.reuse ;  /* 0x0000001fff117819 */ /* 0x100fe40000011410 */
[----:B------:R-:W-:Y:S02]  /*1cd0*/  ISETP.GE.AND P5, PT, R185, R119, PT ;  /* 0x00000077b900720c */ /* 0x000fe40003fa6270 */
[C---:B------:R-:W-:Y:S01]  /*1ce0*/  SHF.L.U64.HI R125, R4.reuse, 0x7, R5 ;  /* 0x00000007047d7819 */ /* 0x040fe20000010205 */
[----:B------:R-:W-:Y:S01]  /*1cf0*/  IMAD.WIDE.U32 R112, R19, R36, R16 ;  /* 0x0000002413707225 */ /* 0x000fe200078e0010 */
[----:B------:R-:W-:-:S02]  /*1d00*/  SHF.L.U64.HI R128, R4, 0x6, R5 ;  /* 0x0000000604807819 */ /* 0x000fc40000010205 */
[--C-:B------:R-:W-:Y:S01]  /*1d10*/  SHF.L.U64.HI R126, R36, 0x7, R37.reuse ;  /* 0x00000007247e7819 */ /* 0x100fe20000010225 */
[----:B-1----:R-:W-:Y:S01]  /*1d20*/  @P0 IMAD.HI.U32 R0, R150, R9, RZ ;  /* 0x0000000996000227 */ /* 0x002fe200078e00ff */
[----:B------:R-:W-:Y:S02]  /*1d30*/  SHF.L.U64.HI R38, R36, 0x6, R37 ;  /* 0x0000000624267819 */ /* 0x000fe40000010225 */
[----:B------:R-:W-:Y:S01]  /*1d40*/  P2R R103, PR, RZ, 0x20 ;  /* 0x00000020ff677803 */ /* 0x000fe20000000000 */
[----:B------:R-:W-:Y:S01]  /*1d50*/  IMAD.WIDE.U32 R8, R116, R4, RZ ;  /* 0x0000000474087225 */ /* 0x000fe200078e00ff */
[----:B0-----:R-:W-:Y:S02]  /*1d60*/  LEA.HI R155, R155, 0x8, RZ, 0x19 ;  /* 0x000000089b9b7811 */ /* 0x001fe400078fc8ff */
[----:B---3--:R-:W-:Y:S02]  /*1d70*/  @P0 SHF.R.U32.HI R150, RZ, R11, R0 ;  /* 0x0000000bff960219 */ /* 0x008fe40000011600 */
[----:B------:R-:W-:-:S02]  /*1d80*/  SEL R0, RZ, 0x4, P2 ;  /* 0x00000004ff007807 */ /* 0x000fc40001000000 */
[----:B------:R-:W-:Y:S01]  /*1d90*/  SHF.R.S32.HI R12, RZ, 0x1f, R150 ;  /* 0x0000001fff0c7819 */ /* 0x000fe20000011496 */
[----:B------:R-:W-:Y:S01]  /*1da0*/  IMAD.WIDE.U32 R10, R150, UR4, R22 ;  /* 0x00000004960a7c25 */ /* 0x000fe2000f8e0016 */
[----:B------:R-:W-:Y:S02]  /*1db0*/  LOP3.LUT R0, R6, R3, R0, 0xfe, !PT ;  /* 0x0000000306007212 */ /* 0x000fe400078efe00 */
[----:B------:R-:W-:Y:S01]  /*1dc0*/  ISETP.NE.U32.AND P0, PT, RZ, UR6, PT ;  /* 0x00000006ff007c0c */ /* 0x000fe2000bf05070 */
[----:B------:R-:W-:Y:S01]  /*1dd0*/  IMAD R6, R31, R4, RZ ;  /* 0x000000041f067224 */ /* 0x000fe200078e02ff */
[----:B------:R-:W-:Y:S01]  /*1de0*/  ISETP.GE.AND P2, PT, R184, R119, PT ;  /* 0x00000077b800720c */ /* 0x000fe20003f46270 */
[----:B------:R-:W-:Y:S01]  /*1df0*/  IMAD R3, R12, UR4, RZ ;  /* 0x000000040c037c24 */ /* 0x000fe2000f8e02ff */
[----:B------:R-:W-:Y:S01]  /*1e00*/  ISETP.NE.AND.EX P0, PT, RZ, UR7, PT, P0 ;  /* 0x00000007ff007c0c */ /* 0x000fe2000bf05300 */
[----:B------:R-:W-:Y:S02]  /*1e10*/  IMAD R13, R116, R5, R6 ;  /* 0x00000005740d7224 */ /* 0x000fe400078e0206 */
[----:B------:R-:W-:Y:S01]  /*1e20*/  IMAD R15, R150, UR5, R3 ;  /* 0x00000005960f7c24 */ /* 0x000fe2000f8e0203 */
[----:B------:R-:W-:Y:S01]  /*1e30*/  ULDC.64 UR4, c[0x0][0x2f8] ;  /* 0x0000be0000047ab9 */ /* 0x000fe20000000a00 */
[----:B------:R-:W-:Y:S01]  /*1e40*/  IMAD.IADD R9, R9, 0x1, R13 ;  /* 0x0000000109097824 */ /* 0x000fe200078e020d */
[----:B------:R-:W-:Y:S01]  /*1e50*/  SEL R3, RZ, 0x10, P4 ;  /* 0x00000010ff037807 */ /* 0x000fe20002000000 */
[----:B------:R-:W-:Y:S01]  /*1e60*/  IMAD R13, R12, UR4, RZ ;  /* 0x000000040c0d7c24 */ /* 0x000fe2000f8e02ff */
[----:B------:R-:W0:Y:S01]  /*1e70*/  LDC.64 R6, c[0x0][0x3e8] ;  /* 0x0000fa00ff067b82 */ /* 0x000e220000000a00 */
[----:B------:R-:W-:Y:S01]  /*1e80*/  IMAD.WIDE.U32 R8, R150, UR4, R8 ;  /* 0x0000000496087c25 */ /* 0x000fe2000f8e0008 */
[----:B------:R-:W-:-:S02]  /*1e90*/  LOP3.LUT R3, R0, R3, RZ, 0xfc, !PT ;  /* 0x0000000300037212 */ /* 0x000fc400078efcff */
[----:B------:R-:W-:Y:S01]  /*1ea0*/  IADD3 R116, P4, R19, R116, RZ ;  /* 0x0000007413747210 */ /* 0x000fe20007f9e0ff */
[----:B------:R-:W-:Y:S01]  /*1eb0*/  IMAD R13, R150, UR5, R13 ;  /* 0x00000005960d7c24 */ /* 0x000fe2000f8e020d */
[----:B------:R-:W-:Y:S01]  /*1ec0*/  ULDC.64 UR4, c[0x0][0x300] ;  /* 0x0000c00000047ab9 */ /* 0x000fe20000000a00 */
[----:B------:R-:W-:Y:S01]  /*1ed0*/  IMAD.IADD R11, R11, 0x1, R15 ;  /* 0x000000010b0b7824 */ /* 0x000fe200078e020f */
[----:B------:R-:W-:Y:S01]  /*1ee0*/  SHF.R.S32.HI R150, RZ, 0x1f, R202 ;  /* 0x0000001fff967819 */ /* 0x000fe200000114ca */
[----:B------:R-:W-:Y:S01]  /*1ef0*/  IMAD.X R117, R31, 0x1, R148, P4 ;  /* 0x000000011f757824 */ /* 0x000fe200020e0694 */
[----:B------:R-:W-:Y:S01]  /*1f00*/  IADD3 R9, R9, R13, RZ ;  /* 0x0000000d09097210 */ /* 0x000fe20007ffe0ff */
[-C--:B0-----:R-:W-:Y:S01]  /*1f10*/  IMAD R12, R148, R6.reuse, RZ ;  /* 0x00000006940c7224 */ /* 0x081fe200078e02ff */
[C---:B------:R-:W-:Y:S01]  /*1f20*/  SHF.L.U64.HI R127, R6.reuse, 0x7, R7 ;  /* 0x00000007067f7819 */ /* 0x040fe20000010207 */
[----:B------:R-:W-:Y:S01]  /*1f30*/  IMAD.WIDE.U32 R108, R19, R6, R16 ;  /* 0x00000006136c7225 */ /* 0x000fe200078e0010 */
[----:B------:R-:W-:-:S03]  /*1f40*/  SHF.L.U64.HI R41, R6, 0x6, R7 ;  /* 0x0000000606297819 */ /* 0x000fc60000010207 */
[C---:B------:R-:W-:Y:S02]  /*1f50*/  IMAD R15, R19.reuse, R7, R12 ;  /* 0x00000007130f7224 */ /* 0x040fe400078e020c */
[----:B------:R-:W-:-:S04]  /*1f60*/  IMAD.WIDE.U32 R110, R19, R6, R22 ;  /* 0x00000006136e7225 */ /* 0x000fc800078e0016 */
[----:B------:R-:W-:Y:S02]  /*1f70*/  IMAD.IADD R109, R109, 0x1, R15 ;  /* 0x000000016d6d7824 */ /* 0x000fe400078e020f */
[----:B------:R-:W-:Y:S02]  /*1f80*/  IMAD.IADD R111, R15, 0x1, R111 ;  /* 0x000000010f6f7824 */ /* 0x000fe400078e026f */
[----:B-----5:R-:W-:-:S04]  /*1f90*/  IMAD.WIDE.U32 R108, R147, R6, R108 ;  /* 0x00000006936c7225 */ /* 0x020fc800078e006c */
[----:B------:R-:W-:-:S04]  /*1fa0*/  IMAD.WIDE.U32 R110, R147, R6, R110 ;  /* 0x00000006936e7225 */ /* 0x000fc800078e006e */
[C---:B------:R-:W-:Y:S02]  /*1fb0*/  IMAD.SHL.U32 R40, R6.reuse, 0x80, RZ ;  /* 0x0000008006287824 */ /* 0x040fe400078e00ff */
[----:B------:R-:W-:Y:S01]  /*1fc0*/  IMAD.SHL.U32 R39, R6, 0x40, RZ ;  /* 0x0000004006277824 */ /* 0x000fe200078e00ff */
[----:B------:R-:W-:Y:S02]  /*1fd0*/  SHF.R.S32.HI R0, RZ, 0x1f, R29 ;  /* 0x0000001fff007819 */ /* 0x000fe4000001141d */
[----:B------:R-:W-:Y:S02]  /*1fe0*/  SEL R13, R29, RZ, !P0 ;  /* 0x000000ff1d0d7207 */ /* 0x000fe40004000000 */
[----:B------:R-:W-:-:S03]  /*1ff0*/  SEL R0, R0, RZ, !P0 ;  /* 0x000000ff00007207 */ /* 0x000fc60004000000 */
[----:B------:R-:W-:-:S04]  /*2000*/  IMAD.WIDE.U32 R104, R13, UR4, R8 ;  /* 0x000000040d687c25 */ /* 0x000fc8000f8e0008 */
[-C--:B------:R-:W-:Y:S02]  /*2010*/  IMAD R8, R148, R4.reuse, RZ ;  /* 0x0000000494087224 */ /* 0x080fe400078e02ff */
[----:B------:R-:W-:Y:S02]  /*2020*/  IMAD R14, R0, UR4, RZ ;  /* 0x00000004000e7c24 */ /* 0x000fe4000f8e02ff */
[----:B------:R-:W-:Y:S02]  /*2030*/  IMAD R43, R19, R5, R8 ;  /* 0x00000005132b7224 */ /* 0x000fe400078e0208 */
[----:B------:R-:W-:Y:S01]  /*2040*/  IMAD R101, R13, UR5, R14 ;  /* 0x000000050d657c24 */ /* 0x000fe2000f8e020e */
[----:B------:R-:W-:Y:S01]  /*2050*/  ULDC.64 UR4, c[0x0][0x328] ;  /* 0x0000ca0000047ab9 */ /* 0x000fe20000000a00 */
[----:B------:R-:W-:-:S04]  /*2060*/  IMAD.WIDE.U32 R8, R19, R4, R22 ;  /* 0x0000000413087225 */ /* 0x000fc800078e0016 */
[----:B------:R-:W-:Y:S01]  /*2070*/  IMAD R0, R0, UR4, RZ ;  /* 0x0000000400007c24 */ /* 0x000fe2000f8e02ff */
[----:B------:R-:W-:Y:S01]  /*2080*/  IADD3 R100, P0, R104, R8, RZ ;  /* 0x0000000868647210 */ /* 0x000fe20007f1e0ff */
[----:B------:R-:W-:Y:S02]  /*2090*/  IMAD.IADD R101, R105, 0x1, R101 ;  /* 0x0000000169657824 */ /* 0x000fe400078e0265 */
[----:B------:R-:W-:Y:S02]  /*20a0*/  IMAD R45, R13, UR5, R0 ;  /* 0x000000050d2d7c24 */ /* 0x000fe4000f8e0200 */
[----:B------:R-:W-:Y:S01]  /*20b0*/  IMAD R0, R148, R36, RZ ;  /* 0x0000002494007224 */ /* 0x000fe200078e02ff */
[----:B------:R-:W-:Y:S01]  /*20c0*/  IADD3.X R43, R101, R9, R43, P0, !PT ;  /* 0x00000009652b7210 */ /* 0x000fe200007fe42b */
[----:B------:R-:W-:Y:S01]  /*20d0*/  IMAD.WIDE.U32 R106, R13, UR4, R10 ;  /* 0x000000040d6a7c25 */ /* 0x000fe2000f8e000a */
[C---:B------:R-:W-:Y:S02]  /*20e0*/  SEL R9, R119.reuse, RZ, P3 ;  /* 0x000000ff77097207 */ /* 0x040fe40001800000 */
[----:B------:R-:W-:Y:S01]  /*20f0*/  SEL R11, R119, RZ, P2 ;  /* 0x000000ff770b7207 */ /* 0x000fe20001000000 */
[----:B------:R-:W-:Y:S01]  /*2100*/  IMAD R13, R19, R37, R0 ;  /* 0x00000025130d7224 */ /* 0x000fe200078e0200 */
[----:B------:R-:W-:Y:S01]  /*2110*/  SEL R0, R119, RZ, P5 ;  /* 0x000000ff77007207 */ /* 0x000fe20002800000 */
[----:B------:R-:W-:Y:S01]  /*2120*/  IMAD.IADD R9, R22, 0x1, R9 ;  /* 0x0000000116097824 */ /* 0x000fe200078e0209 */
[----:B------:R-:W-:Y:S01]  /*2130*/  LOP3.LUT P0, RZ, R210, 0x4, RZ, 0xc0, !PT ;  /* 0x00000004d2ff7812 */ /* 0x000fe2000780c0ff */
[----:B------:R-:W-:-:S02]  /*2140*/  IMAD.IADD R113, R113, 0x1, R13 ;  /* 0x0000000171717824 */ /* 0x000fc400078e020d */
[----:B------:R-:W-:Y:S01]  /*2150*/  IMAD.IADD R115, R13, 0x1, R115 ;  /* 0x000000010d737824 */ /* 0x000fe200078e0273 */
[----:B------:R-:W-:Y:S01]  /*2160*/  SEL R124, R124, 0xffffffe0, !P0 ;  /* 0xffffffe07c7c7807 */ /* 0x000fe20004000000 */
[----:B------:R-:W-:Y:S01]  /*2170*/  IMAD.IADD R13, R185, 0x1, R0 ;  /* 0x00000001b90d7824 */ /* 0x000fe200078e0200 */
[----:B------:R-:W-:Y:S01]  /*2180*/  SHF.R.S32.HI R0, RZ, 0x1f, R9 ;  /* 0x0000001fff007819 */ /* 0x000fe20000011409 */
[----:B------:R-:W-:Y:S02]  /*2190*/  IMAD.IADD R11, R184, 0x1, R11 ;  /* 0x00000001b80b7824 */ /* 0x000fe400078e020b */
[CC--:B------:R-:W-:Y:S01]  /*21a0*/  IMAD.WIDE.U32 R112, R147.reuse, R36.reuse, R112 ;  /* 0x0000002493707225 */ /* 0x0c0fe200078e0070 */
[CC--:B------:R-:W-:Y:S02]  /*21b0*/  LEA.HI R8, R0.reuse, R9.reuse, RZ, 0x3 ;  /* 0x0000000900087211 */ /* 0x0c0fe400078f18ff */
[----:B------:R-:W-:Y:S01]  /*21c0*/  LEA.HI R0, R0, R9, RZ, 0x6 ;  /* 0x0000000900007211 */ /* 0x000fe200078f30ff */
[----:B------:R-:W-:Y:S01]  /*21d0*/  IMAD.WIDE.U32 R114, R147, R36, R114 ;  /* 0x0000002493727225 */ /* 0x000fe200078e0072 */
[----:B------:R-:W-:-:S02]  /*21e0*/  LOP3.LUT R15, R187, 0x38, R8, 0xf8, !PT ;  /* 0x00000038bb0f7812 */ /* 0x000fc400078ef808 */
[----:B------:R-:W-:Y:S01]  /*21f0*/  SHF.R.S32.HI R10, RZ, 0x1f, R11 ;  /* 0x0000001fff0a7819 */ /* 0x000fe2000001140b */
[----:B------:R-:W-:Y:S01]  /*2200*/  IMAD.SHL.U32 R9, R0, 0x80, RZ ;  /* 0x0000008000097824 */ /* 0x000fe200078e00ff */
[----:B------:R-:W-:Y:S01]  /*2210*/  LOP3.LUT R144, R15, R218, RZ, 0x3c, !PT ;  /* 0x000000da0f907212 */ /* 0x000fe200078e3cff */
[----:B------:R-:W-:Y:S01]  /*2220*/  IMAD.SHL.U32 R119, R119, 0x2, RZ ;  /* 0x0000000277777824 */ /* 0x000fe200078e00ff */
[----:B------:R-:W-:Y:S02]  /*2230*/  LOP3.LUT R0, R189, 0x38, R8, 0xf8, !PT ;  /* 0x00000038bd007812 */ /* 0x000fe400078ef808 */
[----:B------:R-:W-:Y:S02]  /*2240*/  LOP3.LUT R9, R9, 0xffffe000, RZ, 0xc0, !PT ;  /* 0xffffe00009097812 */ /* 0x000fe400078ec0ff */
[----:B------:R-:W-:Y:S02]  /*2250*/  LEA.HI R12, R10, R11, RZ, 0x3 ;  /* 0x0000000b0a0c7211 */ /* 0x000fe400078f18ff */
[----:B------:R-:W-:Y:S01]  /*2260*/  IADD3 R144, R144, R9, R193 ;  /* 0x0000000990907210 */ /* 0x000fe20007ffe0c1 */
[----:B------:R-:W-:Y:S01]  /*2270*/  IMAD R146, R190, 0x200, R9 ;  /* 0x00000200be927824 */ /* 0x000fe200078e0209 */
[----:B------:R-:W-:-:S02]  /*2280*/  SHF.R.S32.HI R9, RZ, 0x1f, R147 ;  /* 0x0000001fff097819 */ /* 0x000fc40000011493 */
[----:B------:R-:W-:Y:S02]  /*2290*/  SHF.R.S32.HI R14, RZ, 0x1f, R13 ;  /* 0x0000001fff0e7819 */ /* 0x000fe4000001140d */
[----:B------:R-:W-:Y:S02]  /*22a0*/  LEA.HI R10, R10, R11, RZ, 0x6 ;  /* 0x0000000b0a0a7211 */ /* 0x000fe400078f30ff */
[----:B------:R-:W-:Y:S01]  /*22b0*/  LOP3.LUT R11, R0, R191, RZ, 0x3c, !PT ;  /* 0x000000bf000b7212 */ /* 0x000fe200078e3cff */
[----:B------:R-:W-:Y:S01]  /*22c0*/  IMAD R0, R9, R6, RZ ;  /* 0x0000000609007224 */ /* 0x000fe200078e02ff */
[CC--:B------:R-:W-:Y:S02]  /*22d0*/  LEA.HI R44, R14.reuse, R13.reuse, RZ, 0x3 ;  /* 0x0000000d0e2c7211 */ /* 0x0c0fe400078f18ff */
[----:B------:R-:W-:Y:S01]  /*22e0*/  LEA.HI R14, R14, R13, RZ, 0x6 ;  /* 0x0000000d0e0e7211 */ /* 0x000fe200078f30ff */
[----:B------:R-:W-:Y:S01]  /*22f0*/  IMAD R33, R147, R7, R0 ;  /* 0x0000000793217224 */ /* 0x000fe200078e0200 */
[----:B------:R-:W-:Y:S01]  /*2300*/  LOP3.LUT R29, R187, 0x38, R44, 0xf8, !PT ;  /* 0x00000038bb1d7812 */ /* 0x000fe200078ef82c */
[----:B------:R-:W-:Y:S01]  /*2310*/  IMAD R0, R9, R36, RZ ;  /* 0x0000002409007224 */ /* 0x000fe200078e02ff */
[--C-:B------:R-:W-:Y:S01]  /*2320*/  LOP3.LUT R21, R187, 0x38, R12.reuse, 0xf8, !PT ;  /* 0x00000038bb157812 */ /* 0x100fe200078ef80c */
[----:B------:R-:W-:Y:S01]  /*2330*/  IMAD.SHL.U32 R13, R10, 0x80, RZ ;  /* 0x000000800a0d7824 */ /* 0x000fe200078e00ff */
[C---:B------:R-:W-:Y:S01]  /*2340*/  LOP3.LUT R10, R189.reuse, 0x38, R12, 0xf8, !PT ;  /* 0x00000038bd0a7812 */ /* 0x040fe200078ef80c */
[----:B------:R-:W-:Y:S01]  /*2350*/  IMAD.SHL.U32 R20, R14, 0x80, RZ ;  /* 0x000000800e147824 */ /* 0x000fe200078e00ff */
[----:B------:R-:W-:Y:S01]  /*2360*/  LOP3.LUT R14, R189, 0x38, R44, 0xf8, !PT ;  /* 0x00000038bd0e7812 */ /* 0x000fe200078ef82c */
[----:B------:R-:W-:Y:S01]  /*2370*/  IMAD R5, R147, R37, R0 ;  /* 0x0000002593057224 */ /* 0x000fe200078e0200 */
[----:B------:R-:W-:Y:S01]  /*2380*/  LOP3.LUT R0, R189, 0x18, R22, 0xf8, !PT ;  /* 0x00000018bd007812 */ /* 0x000fe200078ef816 */
[----:B------:R-:W-:Y:S01]  /*2390*/  IMAD.IADD R146, R146, 0x1, R11 ;  /* 0x0000000192927824 */ /* 0x000fe200078e020b */
[----:B------:R-:W-:Y:S01]  /*23a0*/  LOP3.LUT R13, R13, 0xffffe000, RZ, 0xc0, !PT ;  /* 0xffffe0000d0d7812 */ /* 0x000fe200078ec0ff */
[----:B------:R-:W-:Y:S01]  /*23b0*/  IMAD.SHL.U32 R37, R36, 0x80, RZ ;  /* 0x0000008024257824 */ /* 0x000fe200078e00ff */
[----:B------:R-:W-:Y:S01]  /*23c0*/  LOP3.LUT R20, R20, 0xffffe000, RZ, 0xc0, !PT ;  /* 0xffffe00014147812 */ /* 0x000fe200078ec0ff */
[----:B------:R-:W-:Y:S01]  /*23d0*/  IMAD.IADD R34, R109, 0x1, R33 ;  /* 0x000000016d227824 */ /* 0x000fe200078e0221 */
[-C--:B------:R-:W-:Y:S01]  /*23e0*/  LOP3.LUT R29, R29, R218.reuse, RZ, 0x3c, !PT ;  /* 0x000000da1d1d7212 */ /* 0x080fe200078e3cff */
[----:B------:R-:W-:Y:S01]  /*23f0*/  IMAD R145, R190, 0x200, R13 ;  /* 0x00000200be917824 */ /* 0x000fe200078e020d */
[-C--:B------:R-:W-:Y:S01]  /*2400*/  LOP3.LUT R35, R0, R191.reuse, RZ, 0x3c, !PT ;  /* 0x000000bf00237212 */ /* 0x080fe200078e3cff */
[----:B------:R-:W-:Y:S01]  /*2410*/  IMAD R139, R190, 0x200, R20 ;  /* 0x00000200be8b7824 */ /* 0x000fe200078e0214 */
[----:B------:R-:W-:Y:S01]  /*2420*/  SEL R0, RZ, 0x20, P1 ;  /* 0x00000020ff007807 */ /* 0x000fe20000800000 */
[----:B------:R-:W-:Y:S01]  /*2430*/  IMAD.IADD R32, R113, 0x1, R5 ;  /* 0x0000000171207824 */ /* 0x000fe200078e0205 */
[-C--:B------:R-:W-:Y:S01]  /*2440*/  LOP3.LUT R10, R10, R191.reuse, RZ, 0x3c, !PT ;  /* 0x000000bf0a0a7212 */ /* 0x080fe200078e3cff */
[----:B------:R-:W-:Y:S01]  /*2450*/  IMAD R35, R190, 0x200, R35 ;  /* 0x00000200be237824 */ /* 0x000fe200078e0223 */
[----:B------:R-:W-:Y:S01]  /*2460*/  LOP3.LUT R14, R14, R191, RZ, 0x3c, !PT ;  /* 0x000000bf0e0e7212 */ /* 0x000fe200078e3cff */
[----:B------:R-:W-:Y:S01]  /*2470*/  IMAD.IADD R31, R5, 0x1, R115 ;  /* 0x00000001051f7824 */ /* 0x000fe200078e0273 */
[----:B------:R-:W-:Y:S01]  /*2480*/  LOP3.LUT R138, R21, R218, RZ, 0x3c, !PT ;  /* 0x000000da158a7212 */ /* 0x000fe200078e3cff */
[----:B------:R-:W-:Y:S01]  /*2490*/  IMAD.IADD R145, R145, 0x1, R10 ;  /* 0x0000000191917824 */ /* 0x000fe200078e020a */
[----:B------:R-:W-:Y:S01]  /*24a0*/  IADD3 R135, R29, R20, R193 ;  /* 0x000000141d877210 */ /* 0x000fe20007ffe0c1 */
[----:B------:R-:W-:Y:S01]  /*24b0*/  IMAD.IADD R139, R139, 0x1, R14 ;  /* 0x000000018b8b7824 */ /* 0x000fe200078e020e */
[----:B------:R-:W-:Y:S01]  /*24c0*/  LOP3.LUT R29, R8, 0xfffffff8, RZ, 0xc0, !PT ;  /* 0xfffffff8081d7812 */ /* 0x000fe200078ec0ff */
[----:B------:R-:W-:Y:S01]  /*24d0*/  IMAD.IADD R134, R124, 0x1, R35 ;  /* 0x000000017c867824 */ /* 0x000fe200078e0223 */
[----:B------:R-:W-:Y:S01]  /*24e0*/  LOP3.LUT R21, R12, 0xfffffff8, RZ, 0xc0, !PT ;  /* 0xfffffff80c157812 */ /* 0x000fe200078ec0ff */
[----:B------:R-:W-:Y:S01]  /*24f0*/  IMAD.IADD R33, R33, 0x1, R111 ;  /* 0x0000000121217824 */ /* 0x000fe200078e026f */
[----:B------:R-:W-:Y:S01]  /*2500*/  LOP3.LUT R15, R44, 0xfffffff8, RZ, 0xc0, !PT ;  /* 0xfffffff82c0f7812 */ /* 0x000fe200078ec0ff */
[----:B------:R-:W-:Y:S01]  /*2510*/  IMAD.IADD R5, R107, 0x1, R45 ;  /* 0x000000016b057824 */ /* 0x000fe200078e022d */
[----:B------:R-:W-:-:S02]  /*2520*/  LOP3.LUT R0, R3, R0, RZ, 0xfc, !PT ;  /* 0x0000000003007212 */ /* 0x000fc400078efcff */
[----:B------:R-:W-:Y:S02]  /*2530*/  IADD3 R138, R138, R13, R193 ;  /* 0x0000000d8a8a7210 */ /* 0x000fe40007ffe0c1 */
[----:B------:R-:W-:Y:S02]  /*2540*/  SHF.R.S32.HI R30, RZ, 0x3, R8 ;  /* 0x00000003ff1e7819 */ /* 0x000fe40000011408 */
[----:B------:R-:W-:Y:S02]  /*2550*/  SHF.R.S32.HI R28, RZ, 0x3, R12 ;  /* 0x00000003ff1c7819 */ /* 0x000fe4000001140c */
[----:B------:R-:W-:Y:S02]  /*2560*/  SHF.L.U32 R36, R36, 0x6, RZ ;  /* 0x0000000624247819 */ /* 0x000fe400000006ff */
[----:B------:R-:W-:Y:S02]  /*2570*/  SHF.R.S32.HI R20, RZ, 0x3, R44 ;  /* 0x00000003ff147819 */ /* 0x000fe4000001142c */
[----:B------:R-:W-:-:S02]  /*2580*/  LOP3.LUT R14, R3, 0x1, RZ, 0xc0, !PT ;  /* 0x00000001030e7812 */ /* 0x000fc400078ec0ff */
[----:B------:R-:W-:Y:S02]  /*2590*/  SHF.R.S32.HI R13, RZ, 0x1f, R29 ;  /* 0x0000001fff0d7819 */ /* 0x000fe4000001141d */
[----:B------:R-:W-:Y:S02]  /*25a0*/  SHF.R.S32.HI R12, RZ, 0x1f, R21 ;  /* 0x0000001fff0c7819 */ /* 0x000fe40000011415 */
[----:B------:R-:W-:Y:S02]  /*25b0*/  SHF.R.S32.HI R11, RZ, 0x1f, R15 ;  /* 0x0000001fff0b7819 */ /* 0x000fe4000001140f */
[C---:B------:R-:W-:Y:S02]  /*25c0*/  LOP3.LUT R10, R0.reuse, 0x2, RZ, 0xc0, !PT ;  /* 0x00000002000a7812 */ /* 0x040fe400078ec0ff */
[C---:B------:R-:W-:Y:S02]  /*25d0*/  LOP3.LUT R9, R0.reuse, 0x4, RZ, 0xc0, !PT ;  /* 0x0000000400097812 */ /* 0x040fe400078ec0ff */
[----:B------:R-:W-:-:S02]  /*25e0*/  LOP3.LUT R8, R0, 0x8, RZ, 0xc0, !PT ;  /* 0x0000000800087812 */ /* 0x000fc400078ec0ff */
[C---:B------:R-:W-:Y:S02]  /*25f0*/  LOP3.LUT R7, R0.reuse, 0x10, RZ, 0xc0, !PT ;  /* 0x0000001000077812 */ /* 0x040fe400078ec0ff */
[----:B------:R-:W-:-:S07]  /*2600*/  LOP3.LUT R6, R0, 0x20, RZ, 0xc0, !PT ;  /* 0x0000002000067812 */ /* 0x000fce00078ec0ff */
.L_x_556:
[----:B0-----:R-:W0:Y:S01]  /*2610*/  LDC.64 R120, c[0x0][0x2d8] ;  /* 0x0000b600ff787b82 */ /* 0x001e220000000a00 */
[----:B-12---:R-:W-:Y:S01]  /*2620*/  VIADD R44, R26, 0xffffffff ;  /* 0xffffffff1a2c7836 */ /* 0x006fe20000000000 */
[----:B------:R-:W-:Y:S05]  /*2630*/  YIELD ;  /* 0x0000000000007946 */ /* 0x000fea0003800000 */
[----:B------:R-:W-:Y:S01]  /*2640*/  SHF.R.S32.HI R46, RZ, 0x1f, R44 ;  /* 0x0000001fff2e7819 */ /* 0x000fe2000001142c */
[----:B------:R-:W1:Y:S01]  /*2650*/  LDC R122, c[0x0][0x3d4] ;  /* 0x0000f500ff7a7b82 */ /* 0x000e620000000800 */
[-C--:B------:R-:W-:Y:S01]  /*2660*/  IMAD R3, R125, R44.reuse, RZ ;  /* 0x0000002c7d037224 */ /* 0x080fe200078e02ff */
[----:B------:R-:W-:Y:S01]  /*2670*/  BSSY B0, `(.L_x_457) ;  /* 0x00007be000007945 */ /* 0x000fe20003800000 */
[----:B------:R-:W-:-:S04]  /*2680*/  IMAD.WIDE.U32 R132, R42, R44, RZ ;  /* 0x0000002c2a847225 */ /* 0x000fc800078e00ff */
[----:B------:R-:W-:Y:S01]  /*2690*/  IMAD R3, R46, R42, R3 ;  /* 0x0000002a2e037224 */ /* 0x000fe200078e0203 */
[-C--:B------:R-:W-:Y:S01]  /*26a0*/  IADD3 R4, P5, R100, R132.reuse, RZ ;  /* 0x0000008464047210 */ /* 0x080fe20007fbe0ff */
[----:B------:R-:W-:Y:S01]  /*26b0*/  IMAD R54, R18, 0x6000, R134 ;  /* 0x0000600012367824 */ /* 0x000fe200078e0286 */
[----:B------:R-:W-:Y:S01]  /*26c0*/  IADD3 R0, P1, P4, R100, R132, R129 ;  /* 0x0000008464007210 */ /* 0x000fe20007c3e081 */
[----:B------:R-:W-:Y:S02]  /*26d0*/  IMAD.IADD R96, R133, 0x1, R3 ;  /* 0x0000000185607824 */ /* 0x000fe400078e0203 */
[----:B------:R-:W-:Y:S02]  /*26e0*/  IMAD R54, R54, 0x2, R25 ;  /* 0x0000000236367824 */ /* 0x000fe400078e0219 */
[----:B------:R-:W-:Y:S01]  /*26f0*/  IMAD.X R26, R96, 0x1, R43, P5 ;  /* 0x00000001601a7824 */ /* 0x000fe200028e062b */
[-C--:B0-----:R-:W-:Y:S02]  /*2700*/  LEA R56, P0, R4, R120.reuse, 0x1 ;  /* 0x0000007804387211 */ /* 0x081fe400078008ff */
[----:B------:R-:W-:-:S02]  /*2710*/  LEA R52, P5, R0, R120, 0x1 ;  /* 0x0000007800347211 */ /* 0x000fc400078a08ff */
[-C--:B------:R-:W-:Y:S01]  /*2720*/  LEA.HI.X R57, R4, R121.reuse, R26, 0x1, P0 ;  /* 0x0000007904397211 */ /* 0x080fe200000f0c1a */
[----:B------:R-:W-:Y:S01]  /*2730*/  IMAD.MOV.U32 R26, RZ, RZ, R44 ;  /* 0x000000ffff1a7224 */ /* 0x000fe200078e002c */
[----:B------:R-:W-:Y:S02]  /*2740*/  IADD3.X R3, R43, R96, R128, P1, P4 ;  /* 0x000000602b037210 */ /* 0x000fe40000fe8480 */
[----:B-1----:R-:W-:Y:S02]  /*2750*/  ISETP.GE.AND P0, PT, R122, 0x1, PT ;  /* 0x000000017a00780c */ /* 0x002fe40003f06270 */
[----:B------:R-:W-:Y:S01]  /*2760*/  LEA.HI.X R53, R0, R121, R3, 0x1, P5 ;  /* 0x0000007900357211 */ /* 0x000fe200028f0c03 */
[----:B------:R-:W-:Y:S01]  /*2770*/  IMAD R0, R18, 0x6000, R35 ;  /* 0x0000600012007824 */ /* 0x000fe200078e0223 */
[----:B------:R-:W-:-:S03]  /*2780*/  ISETP.GT.AND P1, PT, R44, R123, PT ;  /* 0x0000007b2c00720c */ /* 0x000fc60003f24270 */
[----:B------:R-:W-:Y:S01]  /*2790*/  IMAD R55, R0, 0x2, R25 ;  /* 0x0000000200377824 */ /* 0x000fe200078e0219 */
[----:B------:R-:W-:-:S05]  /*27a0*/  P2R R118, PR, RZ, 0x2 ;  /* 0x00000002ff767803 */ /* 0x000fca0000000000 */
[----:B------:R-:W-:Y:S05]  /*27b0*/  @!P0 BRA `(.L_x_458) ;  /* 0x0000007400d08947 */ /* 0x000fea0003800000 */
[----:B------:R-:W-:Y:S01]  /*27c0*/  ULDC.U8 UR4, c[0x0][0x3f0] ;  /* 0x0000fc0000047ab9 */ /* 0x000fe20000000000 */
[-C--:B------:R-:W-:Y:S01]  /*27d0*/  IMAD R0, R126, R44.reuse, RZ ;  /* 0x0000002c7e007224 */ /* 0x080fe200078e02ff */
[----:B------:R-:W-:Y:S01]  /*27e0*/  ISETP.NE.AND P0, PT, RZ, UR4, PT ;  /* 0x00000004ff007c0c */ /* 0x000fe2000bf05270 */
[-C--:B------:R-:W-:Y:S02]  /*27f0*/  IMAD R45, R127, R44.reuse, RZ ;  /* 0x0000002c7f2d7224 */ /* 0x080fe400078e02ff */
[----:B------:R-:W-:Y:S02]  /*2800*/  IMAD R3, R46, R37, R0 ;  /* 0x000000252e037224 */ /* 0x000fe400078e0200 */
[----:B------:R-:W-:Y:S02]  /*2810*/  IMAD R4, R26, -0x80, R27 ;  /* 0xffffff801a047824 */ /* 0x000fe400078e021b */
[----:B------:R-:W-:-:S03]  /*2820*/  IMAD.WIDE.U32 R94, R37, R44, RZ ;  /* 0x0000002c255e7225 */ /* 0x000fc600078e00ff */
[----:B------:R-:W-:Y:S01]  /*2830*/  VIMNMX R4, R4, 0x80, PT ;  /* 0x0000008004047848 */ /* 0x000fe20003fe0100 */
[----:B------:R-:W-:Y:S02]  /*2840*/  IMAD R45, R46, R40, R45 ;  /* 0x000000282e2d7224 */ /* 0x000fe400078e022d */
[----:B------:R-:W-:-:S04]  /*2850*/  IMAD.WIDE.U32 R92, R40, R44, RZ ;  /* 0x0000002c285c7225 */ /* 0x000fc800078e00ff */
[----:B------:R-:W-:Y:S02]  /*2860*/  IMAD.IADD R0, R95, 0x1, R3 ;  /* 0x000000015f007824 */ /* 0x000fe400078e0203 */
[----:B------:R-:W-:Y:S01]  /*2870*/  IMAD.IADD R3, R93, 0x1, R45 ;  /* 0x000000015d037824 */ /* 0x000fe200078e022d */
[----:B------:R-:W-:Y:S06]  /*2880*/  @!P0 BRA `(.L_x_459) ;  /* 0x0000003800208947 */ /* 0x000fec0003800000 */
[----:B------:R-:W-:Y:S01]  /*2890*/  ISETP.GE.AND P0, PT, R19, R4, PT ;  /* 0x000000041300720c */ /* 0x000fe20003f06270 */
[----:B------:R-:W-:Y:S01]  /*28a0*/  BSSY B1, `(.L_x_460) ;  /* 0x000003c000017945 */ /* 0x000fe20003800000 */
        /* <DEDUP_REMOVED lines=12> */
[----:B------:R-:W-:Y:S01]  /*2970*/  CS2R R132, SRZ ;  /* 0x0000000000847805 */ /* 0x000fe2000001ff00 */
[----:B------:R-:W-:Y:S06]  /*2980*/  @P0 BRA `(.L_x_461) ;  /* 0x0000000000b40947 */ /* 0x000fec0003800000 */
[----:B------:R-:W-:Y:S01]  /*2990*/  IADD3 R45, P4, R112, R94, RZ ;  /* 0x0000005e702d7210 */ /* 0x000fe20007f9e0ff */
[----:B------:R-:W-:Y:S01]  /*29a0*/  ULDC.64 UR4, c[0x0][0x3c8] ;  /* 0x0000f20000047ab9 */ /* 0x000fe20000000a00 */
[----:B------:R-:W-:Y:S01]  /*29b0*/  IADD3 R47, P1, R108, R92, RZ ;  /* 0x0000005c6c2f7210 */ /* 0x000fe20007f3e0ff */
[----:B------:R-:W-:Y:S01]  /*29c0*/  ULDC.64 UR6, c[0x0][0x3e0] ;  /* 0x0000f80000067ab9 */ /* 0x000fe20000000a00 */
[----:B------:R-:W-:Y:S01]  /*29d0*/  VIADD R51, R16, 0x10 ;  /* 0x0000001010337836 */ /* 0x000fe20000000000 */
[----:B------:R-:W-:Y:S01]  /*29e0*/  CS2R R130, SRZ ;  /* 0x0000000000827805 */ /* 0x000fe2000001ff00 */
[----:B------:R-:W-:Y:S01]  /*29f0*/  IMAD.X R46, R0, 0x1, R32, P4 ;  /* 0x00000001002e7824 */ /* 0x000fe200020e0620 */
[----:B------:R-:W-:Y:S01]  /*2a00*/  LEA R44, P4, R45, UR4, 0x1 ;  /* 0x000000042d2c7c11 */ /* 0x000fe2000f8808ff */
[----:B------:R-:W-:Y:S01]  /*2a10*/  IMAD.X R50, R3, 0x1, R34, P1 ;  /* 0x0000000103327824 */ /* 0x000fe200008e0622 */
[----:B------:R-:W-:Y:S02]  /*2a20*/  ISETP.GE.AND P1, PT, R16, R122, PT ;  /* 0x0000007a1000720c */ /* 0x000fe40003f26270 */
[----:B------:R-:W-:-:S02]  /*2a30*/  CS2R R98, SRZ ;  /* 0x0000000000627805 */ /* 0x000fc4000001ff00 */
[----:B------:R-:W-:Y:S02]  /*2a40*/  LEA.HI.X R45, R45, UR5, R46, 0x1, P4 ;  /* 0x000000052d2d7c11 */ /* 0x000fe4000a0f0c2e */
[----:B------:R-:W-:Y:S02]  /*2a50*/  CS2R R132, SRZ ;  /* 0x0000000000847805 */ /* 0x000fe4000001ff00 */
[C---:B------:R-:W-:Y:S02]  /*2a60*/  LEA R46, P4, R47.reuse, UR6, 0x1 ;  /* 0x000000062f2e7c11 */ /* 0x040fe4000f8808ff */
[----:B------:R-:W-:Y:S02]  /*2a70*/  CS2R R120, SRZ ;  /* 0x0000000000787805 */ /* 0x000fe4000001ff00 */
[----:B------:R-:W-:Y:S02]  /*2a80*/  IADD3 R59, R16, 0x30, RZ ;  /* 0x00000030103b7810 */ /* 0x000fe40007ffe0ff */
[----:B------:R-:W-:-:S02]  /*2a90*/  LEA.HI.X R47, R47, UR7, R50, 0x1, P4 ;  /* 0x000000072f2f7c11 */ /* 0x000fc4000a0f0c32 */
[-C--:B------:R-:W-:Y:S01]  /*2aa0*/  ISETP.GE.AND P4, PT, R51, R122.reuse, PT ;  /* 0x0000007a3300720c */ /* 0x080fe20003f86270 */
[----:B------:R-:W-:Y:S01]  /*2ab0*/  VIADD R51, R16, 0x20 ;  /* 0x0000002010337836 */ /* 0x000fe20000000000 */
[----:B------:R0:W5:Y:S04]  /*2ac0*/  @!P1 LDG.E.64 R130, desc[UR36][R44.64] ;  /* 0x000000242c829981 */ /* 0x000168000c1e1b00 */
[----:B------:R0:W5:Y:S01]  /*2ad0*/  @!P1 LDG.E.64 R132, desc[UR36][R46.64] ;  /* 0x000000242e849981 */ /* 0x000162000c1e1b00 */
[----:B------:R-:W-:-:S06]  /*2ae0*/  ISETP.GE.AND P1, PT, R51, R122, PT ;  /* 0x0000007a3300720c */ /* 0x000fcc0003f26270 */
[----:B------:R0:W5:Y:S04]  /*2af0*/  @!P4 LDG.E.64 R98, desc[UR36][R44.64+0x20] ;  /* 0x000020242c62c981 */ /* 0x000168000c1e1b00 */
[----:B------:R0:W5:Y:S01]  /*2b00*/  @!P4 LDG.E.64 R120, desc[UR36][R46.64+0x20] ;  /* 0x000020242e78c981 */ /* 0x000162000c1e1b00 */
[----:B------:R-:W-:Y:S02]  /*2b10*/  ISETP.GE.AND P4, PT, R59, R122, PT ;  /* 0x0000007a3b00720c */ /* 0x000fe40003f86270 */
[----:B------:R-:W-:Y:S02]  /*2b20*/  CS2R R90, SRZ ;  /* 0x00000000005a7805 */ /* 0x000fe4000001ff00 */
[----:B------:R-:W-:Y:S02]  /*2b30*/  CS2R R96, SRZ ;  /* 0x0000000000607805 */ /* 0x000fe4000001ff00 */
[----:B------:R-:W-:-:S02]  /*2b40*/  CS2R R86, SRZ ;  /* 0x0000000000567805 */ /* 0x000fc4000001ff00 */
[----:B------:R-:W-:Y:S01]  /*2b50*/  CS2R R88, SRZ ;  /* 0x0000000000587805 */ /* 0x000fe2000001ff00 */
[C---:B------:R-:W-:Y:S02]  /*2b60*/  VIADD R51, R16.reuse, 0x40 ;  /* 0x0000004010337836 */ /* 0x040fe40000000000 */
[----:B------:R-:W-:Y:S01]  /*2b70*/  VIADD R59, R16, 0x50 ;  /* 0x00000050103b7836 */ /* 0x000fe20000000000 */
[----:B------:R0:W5:Y:S04]  /*2b80*/  @!P1 LDG.E.64 R90, desc[UR36][R44.64+0x40] ;  /* 0x000040242c5a9981 */ /* 0x000168000c1e1b00 */
[----:B------:R0:W5:Y:S01]  /*2b90*/  @!P1 LDG.E.64 R96, desc[UR36][R46.64+0x40] ;  /* 0x000040242e609981 */ /* 0x000162000c1e1b00 */
[----:B------:R-:W-:-:S03]  /*2ba0*/  ISETP.GE.AND P1, PT, R51, R122, PT ;  /* 0x0000007a3300720c */ /* 0x000fc60003f26270 */
[----:B------:R0:W5:Y:S04]  /*2bb0*/  @!P4 LDG.E.64 R86, desc[UR36][R44.64+0x60] ;  /* 0x000060242c56c981 */ /* 0x000168000c1e1b00 */
[----:B------:R0:W5:Y:S01]  /*2bc0*/  @!P4 LDG.E.64 R88, desc[UR36][R46.64+0x60] ;  /* 0x000060242e58c981 */ /* 0x000162000c1e1b00 */
[----:B------:R-:W-:Y:S02]  /*2bd0*/  ISETP.GE.AND P4, PT, R59, R122, PT ;  /* 0x0000007a3b00720c */ /* 0x000fe40003f86270 */
[----:B------:R-:W-:Y:S02]  /*2be0*/  CS2R R82, SRZ ;  /* 0x0000000000527805 */ /* 0x000fe4000001ff00 */
[----:B------:R-:W-:Y:S02]  /*2bf0*/  CS2R R78, SRZ ;  /* 0x00000000004e7805 */ /* 0x000fe4000001ff00 */
[----:B------:R-:W-:-:S02]  /*2c00*/  CS2R R84, SRZ ;  /* 0x0000000000547805 */ /* 0x000fc4000001ff00 */
[----:B------:R-:W-:Y:S01]  /*2c10*/  CS2R R80, SRZ ;  /* 0x0000000000507805 */ /* 0x000fe2000001ff00 */
[----:B------:R0:W5:Y:S04]  /*2c20*/  @!P1 LDG.E.64 R82, desc[UR36][R44.64+0x80] ;  /* 0x000080242c529981 */ /* 0x000168000c1e1b00 */
[----:B------:R0:W5:Y:S04]  /*2c30*/  @!P1 LDG.E.64 R84, desc[UR36][R46.64+0x80] ;  /* 0x000080242e549981 */ /* 0x000168000c1e1b00 */
[----:B------:R0:W5:Y:S04]  /*2c40*/  @!P4 LDG.E.64 R78, desc[UR36][R44.64+0xa0] ;  /* 0x0000a0242c4ec981 */ /* 0x000168000c1e1b00 */
[----:B------:R0:W5:Y:S02]  /*2c50*/  @!P4 LDG.E.64 R80, desc[UR36][R46.64+0xa0] ;  /* 0x0000a0242e50c981 */ /* 0x000164000c1e1b00 */
.L_x_461:
[----:B------:R-:W-:Y:S05]  /*2c60*/  BSYNC B1 ;  /* 0x0000000000017941 */ /* 0x000fea0003800000 */
.L_x_460:
        /* <DEDUP_REMOVED lines=11> */
[----:B------:R-:W-:Y:S01]  /*2d20*/  CS2R R72, SRZ ;  /* 0x0000000000487805 */ /* 0x000fe2000001ff00 */
[----:B-----5:R-:W-:Y:S01]  /*2d30*/  IMAD.MOV.U32 R136, RZ, RZ, R78 ;  /* 0x000000ffff887224 */ /* 0x020fe200078e004e */
[----:B------:R-:W-:Y:S01]  /*2d40*/  CS2R R76, SRZ ;  /* 0x00000000004c7805 */ /* 0x000fe2000001ff00 */
[----:B------:R-:W-:Y:S01]  /*2d50*/  IMAD.MOV.U32 R137, RZ, RZ, R79 ;  /* 0x000000ffff897224 */ /* 0x000fe200078e004f */
[----:B------:R-:W-:Y:S06]  /*2d60*/  @P4 BRA `(.L_x_463) ;  /* 0x0000000000b44947 */ /* 0x000fec0003800000 */
[----:B------:R-:W-:Y:S01]  /*2d70*/  IADD3 R94, P1, P5, R112, R94, R36 ;  /* 0x0000005e705e7210 */ /* 0x000fe20007d3e024 */
[----:B------:R-:W-:Y:S01]  /*2d80*/  ULDC.64 UR4, c[0x0][0x3c8] ;  /* 0x0000f20000047ab9 */ /* 0x000fe20000000a00 */
[----:B------:R-:W-:Y:S01]  /*2d90*/  ULDC.64 UR6, c[0x0][0x3e0] ;  /* 0x0000f80000067ab9 */ /* 0x000fe20000000a00 */
[----:B------:R-:W-:Y:S02]  /*2da0*/  CS2R R74, SRZ ;  /* 0x00000000004a7805 */ /* 0x000fe4000001ff00 */
[----:B0-----:R-:W-:Y:S02]  /*2db0*/  IADD3.X R45, R32, R0, R38, P1, P5 ;  /* 0x00000000202d7210 */ /* 0x001fe40000fea426 */
[----:B------:R-:W-:Y:S02]  /*2dc0*/  CS2R R76, SRZ ;  /* 0x00000000004c7805 */ /* 0x000fe4000001ff00 */
[----:B------:R-:W-:-:S04]  /*2dd0*/  IADD3 R92, P1, P5, R108, R92, R39 ;  /* 0x0000005c6c5c7210 */ /* 0x000fc80007d3e027 */
[----:B------:R-:W-:Y:S02]  /*2de0*/  IADD3.X R3, R34, R3, R41, P1, P5 ;  /* 0x0000000322037210 */ /* 0x000fe40000fea429 */
[----:B------:R-:W-:-:S04]  /*2df0*/  LEA R44, P1, R94, UR4, 0x1 ;  /* 0x000000045e2c7c11 */ /* 0x000fc8000f8208ff */
[----:B------:R-:W-:Y:S02]  /*2e00*/  LEA.HI.X R45, R94, UR5, R45, 0x1, P1 ;  /* 0x000000055e2d7c11 */ /* 0x000fe400088f0c2d */
[----:B------:R-:W-:-:S04]  /*2e10*/  LEA R46, P1, R92, UR6, 0x1 ;  /* 0x000000065c2e7c11 */ /* 0x000fc8000f8208ff */
[----:B------:R-:W-:Y:S01]  /*2e20*/  LEA.HI.X R47, R92, UR7, R3, 0x1, P1 ;  /* 0x000000075c2f7c11 */ /* 0x000fe200088f0c03 */
[C---:B------:R-:W-:Y:S01]  /*2e30*/  VIADD R3, R16.reuse, 0x10 ;  /* 0x0000001010037836 */ /* 0x040fe20000000000 */
[----:B------:R-:W-:Y:S02]  /*2e40*/  ISETP.GE.AND P1, PT, R16, R122, PT ;  /* 0x0000007a1000720c */ /* 0x000fe40003f26270 */
[----:B------:R-:W-:Y:S02]  /*2e50*/  CS2R R70, SRZ ;  /* 0x0000000000467805 */ /* 0x000fe4000001ff00 */
[----:B------:R-:W-:-:S09]  /*2e60*/  CS2R R72, SRZ ;  /* 0x0000000000487805 */ /* 0x000fd2000001ff00 */
[----:B------:R1:W5:Y:S04]  /*2e70*/  @!P1 LDG.E.64 R74, desc[UR36][R44.64] ;  /* 0x000000242c4a9981 */ /* 0x000368000c1e1b00 */
[----:B------:R1:W5:Y:S01]  /*2e80*/  @!P1 LDG.E.64 R76, desc[UR36][R46.64] ;  /* 0x000000242e4c9981 */ /* 0x000362000c1e1b00 */
[----:B------:R-:W-:Y:S01]  /*2e90*/  ISETP.GE.AND P1, PT, R3, R122, PT ;  /* 0x0000007a0300720c */ /* 0x000fe20003f26270 */
[----:B------:R-:W-:Y:S01]  /*2ea0*/  VIADD R3, R16, 0x20 ;  /* 0x0000002010037836 */ /* 0x000fe20000000000 */
        /* <DEDUP_REMOVED lines=22> */
[----:B------:R-:W-:-:S13]  /*3010*/  ISETP.GE.AND P1, PT, R3, R122, PT ;  /* 0x0000007a0300720c */ /* 0x000fda0003f26270 */
[----:B------:R1:W5:Y:S04]  /*3020*/  @!P1 LDG.E.64 R48, desc[UR36][R44.64+0xa0] ;  /* 0x0000a0242c309981 */ /* 0x000368000c1e1b00 */
[----:B------:R1:W5:Y:S02]  /*3030*/  @!P1 LDG.E.64 R50, desc[UR36][R46.64+0xa0] ;  /* 0x0000a0242e329981 */ /* 0x000364000c1e1b00 */
.L_x_463:
[----:B------:R-:W-:Y:S05]  /*3040*/  BSYNC B1 ;  /* 0x0000000000017941 */ /* 0x000fea0003800000 */
.L_x_462:
[----:B------:R-:W-:Y:S01]  /*3050*/  IMAD.MOV.U32 R0, RZ, RZ, R82 ;  /* 0x000000ffff007224 */ /* 0x000fe200078e0052 */
[----:B------:R-:W-:Y:S01]  /*3060*/  PRMT R168, R136, 0x7610, R168 ;  /* 0x0000761088a87816 */ /* 0x000fe200000000a8 */
[----:B------:R-:W-:Y:S01]  /*3070*/  IMAD.MOV.U32 R3, RZ, RZ, R83 ;  /* 0x000000ffff037224 */ /* 0x000fe200078e0053 */
[----:B------:R-:W-:Y:S01]  /*3080*/  PRMT R169, R137, 0x7610, R169 ;  /* 0x0000761089a97816 */ /* 0x000fe200000000a9 */
[----:B01----:R-:W-:Y:S01]  /*3090*/  IMAD.MOV.U32 R44, RZ, RZ, R90 ;  /* 0x000000ffff2c7224 */ /* 0x003fe200078e005a */
[----:B------:R-:W-:Y:S01]  /*30a0*/  PRMT R172, R0, 0x7610, R172 ;  /* 0x0000761000ac7816 */ /* 0x000fe200000000ac */
[----:B------:R-:W-:Y:S01]  /*30b0*/  IMAD.MOV.U32 R0, RZ, RZ, R86 ;  /* 0x000000ffff007224 */ /* 0x000fe200078e0056 */
        /* <DEDUP_REMOVED lines=18> */
[----:B------:R-:W-:-:S02]  /*31e0*/  MOV R45, R85 ;  /* 0x00000055002d7202 */ /* 0x000fc40000000f00 */
        /* <DEDUP_REMOVED lines=17> */
[----:B-----5:R-:W-:Y:S01]  /*3300*/  IMAD.MOV.U32 R0, RZ, RZ, R48 ;  /* 0x000000ffff007224 */ /* 0x020fe200078e0030 */
        /* <DEDUP_REMOVED lines=28> */
[----:B------:R-:W-:-:S02]  /*34d0*/  PRMT R164, R44, 0x7610, R164 ;  /* 0x000076102ca47816 */ /* 0x000fc400000000a4 */
[----:B------:R-:W-:Y:S02]  /*34e0*/  MOV R44, R60 ;  /* 0x0000003c002c7202 */ /* 0x000fe40000000f00 */
[----:B------:R-:W-:Y:S02]  /*34f0*/  ISETP.NE.AND P1, PT, R188, 0x3, PT ;  /* 0x00000003bc00780c */ /* 0x000fe40003f25270 */
        /* <DEDUP_REMOVED lines=17> */
[----:B------:R-:W-:Y:S02]  /*3610*/  PRMT R162, R45, 0x7610, R162 ;  /* 0x000076102da27816 */ /* 0x000fe400000000a2 */
[----:B------:R-:W-:Y:S02]  /*3620*/  PRMT R166, R3, 0x7610, R166 ;  /* 0x0000761003a67816 */ /* 0x000fe400000000a6 */
[----:B------:R-:W-:Y:S01]  /*3630*/  PRMT R167, R0, 0x7610, R167 ;  /* 0x0000761000a77816 */ /* 0x000fe200000000a7 */
[----:B------:R-:W-:Y:S06]  /*3640*/  @!P1 BRA `(.L_x_464) ;  /* 0x0000000000049947 */ /* 0x000fec0003800000 */
[----:B------:R-:W-:Y:S01]  /*3650*/  BPT.TRAP 0x1 ;  /* 0x000000040000795c */ /* 0x000fe20000300000 */
.L_x_464:
[----:B------:R-:W-:Y:S01]  /*3660*/  IMAD R3, R18, 0x8, R2 ;  /* 0x0000000812037824 */ /* 0x000fe200078e0202 */
[----:B------:R-:W-:Y:S01]  /*3670*/  SHF.L.U32 R0, R186, 0x1f, RZ ;  /* 0x0000001fba007819 */ /* 0x000fe200000006ff */
[----:B------:R-:W-:Y:S03]  /*3680*/  BSSY B1, `(.L_x_465) ;  /* 0x0000003000017945 */ /* 0x000fe60003800000 */
[----:B------:R-:W0:Y:S02]  /*3690*/  SYNCS.PHASECHK.TRANS64.TRYWAIT P5, [R3+URZ+0x34890], R0 ;  /* 0x03489000030075a7 */ /* 0x000e2400080a017f */
[----:B0-----:R-:W-:Y:S05]  /*36a0*/  @!P5 BRA `(.L_x_466) ;  /* 0x000001b80054d947 */ /* 0x001fea0003800000 */
.L_x_766:
[----:B------:R-:W-:Y:S05]  /*36b0*/  BSYNC B1 ;  /* 0x0000000000017941 */ /* 0x000fea0003800000 */
.L_x_465:
[----:B------:R-:W-:Y:S04]  /*36c0*/  BSSY B1, `(.L_x_467) ;  /* 0x000014f000017945 */ /* 0x000fe80003800000 */
[----:B------:R-:W-:Y:S05]  /*36d0*/  @P0 BRA `(.L_x_468) ;  /* 0x0000001400340947 */ /* 0x000fea0003800000 */
[----:B------:R-:W-:Y:S01]  /*36e0*/  ISETP.NE.AND P0, PT, R14, RZ, PT ;  /* 0x000000ff0e00720c */ /* 0x000fe20003f05270 */
[----:B------:R-:W-:-:S12]  /*36f0*/  BSSY B2, `(.L_x_469) ;  /* 0x0000035000027945 */ /* 0x000fd80003800000 */
[----:B------:R-:W-:Y:S05]  /*3700*/  @!P0 BRA `(.L_x_470) ;  /* 0x0000000000cc8947 */ /* 0x000fea0003800000 */
[----:B------:R1:W2:Y:S01]  /*3710*/  LDS.128 R44, [R55] ;  /* 0x00000000372c7984 */ /* 0x0002a20000000c00 */
[----:B------:R-:W-:Y:S01]  /*3720*/  ISETP.GE.AND P0, PT, R16, R122, PT ;  /* 0x0000007a1000720c */ /* 0x000fe20003f06270 */
[----:B------:R-:W-:-:S12]  /*3730*/  BSSY B3, `(.L_x_471) ;  /* 0x000002f000037945 */ /* 0x000fd80003800000 */
[----:B-1----:R-:W-:Y:S05]  /*3740*/  @P0 BRA `(.L_x_472) ;  /* 0x0000000000b40947 */ /* 0x002fea0003800000 */
[--C-:B------:R-:W-:Y:S01]  /*3750*/  SHF.R.U64 R173, R132, 0x10, R133.reuse ;  /* 0x0000001084ad7819 */ /* 0x100fe20000001285 */
[----:B--2---:R-:W-:Y:S01]  /*3760*/  IMAD.U32 R175, R47, 0x10000, RZ ;  /* 0x000100002faf7824 */ /* 0x004fe200078e00ff */
[----:B------:R-:W-:Y:S02]  /*3770*/  SHF.R.U32.HI R133, RZ, 0x10, R133 ;  /* 0x00000010ff857819 */ /* 0x000fe40000011685 */
[--C-:B------:R-:W-:Y:S02]  /*3780*/  SHF.R.U64 R174, R130, 0x10, R131.reuse ;  /* 0x0000001082ae7819 */ /* 0x100fe40000001283 */
[----:B------:R-:W-:Y:S01]  /*3790*/  SHF.R.U32.HI R176, RZ, 0x10, R131 ;  /* 0x00000010ffb07819 */ /* 0x000fe20000011683 */
[----:B------:R-:W-:Y:S01]  /*37a0*/  IMAD.U32 R131, R46, 0x10000, RZ ;  /* 0x000100002e837824 */ /* 0x000fe200078e00ff */
[----:B------:R-:W-:Y:S02]  /*37b0*/  PRMT R173, R177, 0x5410, R173 ;  /* 0x00005410b1ad7816 */ /* 0x000fe400000000ad */
[----:B------:R-:W-:-:S02]  /*37c0*/  PRMT R133, R178, 0x5410, R133 ;  /* 0x00005410b2857816 */ /* 0x000fc40000000085 */
[----:B------:R-:W-:Y:S02]  /*37d0*/  PRMT R174, R94, 0x5432, R174 ;  /* 0x000054325eae7816 */ /* 0x000fe400000000ae */
[----:B------:R-:W-:Y:S01]  /*37e0*/  PRMT R132, R93, 0x5432, R176 ;  /* 0x000054325d847816 */ /* 0x000fe200000000b0 */
[----:B------:R-:W-:Y:S01]  /*37f0*/  IMAD.U32 R177, R133, 0x10000, RZ ;  /* 0x0001000085b17824 */ /* 0x000fe200078e00ff */
[----:B------:R-:W-:Y:S02]  /*3800*/  LOP3.LUT R46, R46, 0xffff0000, RZ, 0xc0, !PT ;  /* 0xffff00002e2e7812 */ /* 0x000fe400078ec0ff */
[----:B------:R-:W-:Y:S01]  /*3810*/  LOP3.LUT R181, R45, 0xffff0000, RZ, 0xc0, !PT ;  /* 0xffff00002db57812 */ /* 0x000fe200078ec0ff */
[----:B------:R-:W-:Y:S01]  /*3820*/  IMAD.U32 R179, R132, 0x10000, RZ ;  /* 0x0001000084b37824 */ /* 0x000fe200078e00ff */
[----:B------:R-:W-:Y:S01]  /*3830*/  LOP3.LUT R176, R173, 0xffff0000, RZ, 0xc0, !PT ;  /* 0xffff0000adb07812 */ /* 0x000fe200078ec0ff */
[----:B------:R-:W-:Y:S01]  /*3840*/  FMUL.FTZ R182, R46, R177 ;  /* 0x000000b12eb67220 */ /* 0x000fe20000410000 */
[----:B------:R-:W-:Y:S01]  /*3850*/  LOP3.LUT R178, R174, 0xffff0000, RZ, 0xc0, !PT ;  /* 0xffff0000aeb27812 */ /* 0x000fe200078ec0ff */
[----:B------:R-:W-:Y:S01]  /*3860*/  FMUL.FTZ R46, R46, R179 ;  /* 0x000000b32e2e7220 */ /* 0x000fe20000410000 */
[----:B------:R-:W-:Y:S01]  /*3870*/  LOP3.LUT R130, R47, 0xffff0000, RZ, 0xc0, !PT ;  /* 0xffff00002f827812 */ /* 0x000fe200078ec0ff */
[----:B------:R-:W-:-:S02]  /*3880*/  IMAD.U32 R47, R45, 0x10000, RZ ;  /* 0x000100002d2f7824 */ /* 0x000fc400078e00ff */
[C---:B------:R-:W-:Y:S01]  /*3890*/  FMUL.FTZ R180, R181.reuse, R176 ;  /* 0x000000b0b5b47220 */ /* 0x040fe20000410000 */
[----:B------:R-:W-:Y:S02]  /*38a0*/  IMAD.U32 R45, R44, 0x10000, RZ ;  /* 0x000100002c2d7824 */ /* 0x000fe400078e00ff */
[----:B------:R-:W-:Y:S01]  /*38b0*/  FMUL.FTZ R181, R181, R178 ;  /* 0x000000b2b5b57220 */ /* 0x000fe20000410000 */
[----:B------:R-:W-:Y:S01]  /*38c0*/  LOP3.LUT R133, R133, 0xffff0000, RZ, 0xc0, !PT ;  /* 0xffff000085857812 */ /* 0x000fe200078ec0ff */
[----:B------:R-:W-:Y:S01]  /*38d0*/  IMAD.U32 R173, R173, 0x10000, RZ ;  /* 0x00010000adad7824 */ /* 0x000fe200078e00ff */
[----:B------:R-:W-:Y:S01]  /*38e0*/  LOP3.LUT R132, R132, 0xffff0000, RZ, 0xc0, !PT ;  /* 0xffff000084847812 */ /* 0x000fe200078ec0ff */
[----:B------:R-:W-:Y:S01]  /*38f0*/  FFMA.FTZ R182, R131, R179, -R182 ;  /* 0x000000b383b67223 */ /* 0x000fe200000108b6 */
[----:B------:R-:W-:Y:S01]  /*3900*/  LOP3.LUT R44, R44, 0xffff0000, RZ, 0xc0, !PT ;  /* 0xffff00002c2c7812 */ /* 0x000fe200078ec0ff */
[----:B------:R-:W-:Y:S02]  /*3910*/  IMAD.U32 R174, R174, 0x10000, RZ ;  /* 0x00010000aeae7824 */ /* 0x000fe400078e00ff */
[----:B------:R-:W-:Y:S01]  /*3920*/  FFMA.FTZ R181, R47, R176, R181 ;  /* 0x000000b02fb57223 */ /* 0x000fe200000100b5 */
[----:B------:R-:W-:Y:S01]  /*3930*/  FFMA.FTZ R131, R131, R177, R46 ;  /* 0x000000b183837223 */ /* 0x000fe2000001002e */
[C---:B------:R-:W-:Y:S01]  /*3940*/  FMUL.FTZ R46, R130.reuse, R133 ;  /* 0x00000085822e7220 */ /* 0x040fe20000410000 */
[----:B------:R-:W-:Y:S01]  /*3950*/  FMUL.FTZ R176, R130, R132 ;  /* 0x0000008482b07220 */ /* 0x000fe20000410000 */
[C---:B------:R-:W-:Y:S01]  /*3960*/  FMUL.FTZ R130, R44.reuse, R173 ;  /* 0x000000ad2c827220 */ /* 0x040fe20000410000 */
[----:B------:R-:W-:Y:S01]  /*3970*/  FFMA.FTZ R180, R47, R178, -R180 ;  /* 0x000000b22fb47223 */ /* 0x000fe200000108b4 */
[----:B------:R-:W-:Y:S01]  /*3980*/  FMUL.FTZ R44, R44, R174 ;  /* 0x000000ae2c2c7220 */ /* 0x000fe20000410000 */
[----:B------:R-:W-:Y:S01]  /*3990*/  FFMA.FTZ R46, R175, R132, -R46 ;  /* 0x00000084af2e7223 */ /* 0x000fe2000001082e */
[----:B------:R-:W-:Y:S01]  /*39a0*/  FFMA.FTZ R130, R45, R174, -R130 ;  /* 0x000000ae2d827223 */ /* 0x000fe20000010882 */
[----:B------:R-:W-:Y:S01]  /*39b0*/  FFMA.FTZ R133, R175, R133, R176 ;  /* 0x00000085af857223 */ /* 0x000fe200000100b0 */
[----:B------:R-:W-:Y:S01]  /*39c0*/  FFMA.FTZ R45, R45, R173, R44 ;  /* 0x000000ad2d2d7223 */ /* 0x000fe2000001002c */
[----:B------:R-:W-:-:S03]  /*39d0*/  F2FP.BF16.F32.PACK_AB R180, R181, R180 ;  /* 0x000000b4b5b4723e */ /* 0x000fc600000010ff */
[----:B------:R-:W-:Y:S02]  /*39e0*/  F2FP.BF16.F32.PACK_AB R47, R133, R46 ;  /* 0x0000002e852f723e */ /* 0x000fe400000010ff */
[----:B------:R-:W-:Y:S01]  /*39f0*/  F2FP.BF16.F32.PACK_AB R44, R45, R130 ;  /* 0x000000822d2c723e */ /* 0x000fe200000010ff */
[----:B------:R-:W-:Y:S01]  /*3a00*/  IMAD.MOV.U32 R45, RZ, RZ, R180 ;  /* 0x000000ffff2d7224 */ /* 0x000fe200078e00b4 */
[----:B------:R-:W-:-:S07]  /*3a10*/  F2FP.BF16.F32.PACK_AB R46, R131, R182 ;  /* 0x000000b6832e723e */ /* 0x000fce00000010ff */
.L_x_472:
[----:B------:R-:W-:Y:S05]  /*3a20*/  BSYNC B3 ;  /* 0x0000000000037941 */ /* 0x000fea0003800000 */
.L_x_471:
[----:B--2---:R1:W-:Y:S02]  /*3a30*/  STG.E.128 desc[UR36][R56.64], R44 ;  /* 0x0000002c38007986 */ /* 0x0043e4000c101d24 */
.L_x_470:
[----:B------:R-:W-:Y:S05]  /*3a40*/  BSYNC B2 ;  /* 0x0000000000027941 */ /* 0x000fea0003800000 */
.L_x_469:
[----:B------:R-:W-:Y:S01]  /*3a50*/  ISETP.NE.AND P0, PT, R10, RZ, PT ;  /* 0x000000ff0a00720c */ /* 0x000fe20003f05270 */
[----:B------:R-:W-:-:S12]  /*3a60*/  BSSY B2, `(.L_x_473) ;  /* 0x0000036000027945 */ /* 0x000fd80003800000 */
[----:B------:R-:W-:Y:S05]  /*3a70*/  @!P0 BRA `(.L_x_474) ;  /* 0x0000000000d08947 */ /* 0x000fea0003800000 */
[----:B-1----:R1:W2:Y:S01]  /*3a80*/  LDS.128 R44, [R54] ;  /* 0x00000000362c7984 */ /* 0x0022a20000000c00 */
[----:B------:R-:W-:Y:S01]  /*3a90*/  VIADD R131, R16, 0x10 ;  /* 0x0000001010837836 */ /* 0x000fe20000000000 */
[----:B------:R-:W-:Y:S04]  /*3aa0*/  BSSY B3, `(.L_x_475) ;  /* 0x0000030000037945 */ /* 0x000fe80003800000 */
[----:B------:R-:W-:-:S13]  /*3ab0*/  ISETP.GE.AND P0, PT, R131, R122, PT ;  /* 0x0000007a8300720c */ /* 0x000fda0003f06270 */
[----:B-1----:R-:W-:Y:S05]  /*3ac0*/  @P0 BRA `(.L_x_476) ;  /* 0x0000000000b40947 */ /* 0x002fea0003800000 */
[----:B------:R-:W-:Y:S01]  /*3ad0*/  SHF.R.U64 R130, R120, 0x10, R121 ;  /* 0x0000001078827819 */ /* 0x000fe20000001279 */
[----:B--2---:R-:W-:Y:S01]  /*3ae0*/  IMAD.U32 R132, R47, 0x10000, RZ ;  /* 0x000100002f847824 */ /* 0x004fe200078e00ff */
[----:B------:R-:W-:Y:S02]  /*3af0*/  SHF.R.U64 R131, R98, 0x10, R99 ;  /* 0x0000001062837819 */ /* 0x000fe40000001263 */
[----:B------:R-:W-:Y:S02]  /*3b00*/  SHF.R.U32.HI R121, RZ, 0x10, R121 ;  /* 0x00000010ff797819 */ /* 0x000fe40000011679 */
[----:B------:R-:W-:Y:S02]  /*3b10*/  PRMT R130, R92, 0x5432, R130 ;  /* 0x000054325c827816 */ /* 0x000fe40000000082 */
[----:B------:R-:W-:Y:S01]  /*3b20*/  SHF.R.U32.HI R133, RZ, 0x10, R99 ;  /* 0x00000010ff857819 */ /* 0x000fe20000011663 */
[----:B------:R-:W-:Y:S01]  /*3b30*/  IMAD.U32 R99, R46, 0x10000, RZ ;  /* 0x000100002e637824 */ /* 0x000fe200078e00ff */
[----:B------:R-:W-:-:S02]  /*3b40*/  PRMT R131, R230, 0x5410, R131 ;  /* 0x00005410e6837816 */ /* 0x000fc40000000083 */
[----:B------:R-:W-:Y:S02]  /*3b50*/  PRMT R121, R236, 0x5410, R121 ;  /* 0x00005410ec797816 */ /* 0x000fe40000000079 */
[----:B------:R-:W-:Y:S02]  /*3b60*/  LOP3.LUT R175, R45, 0xffff0000, RZ, 0xc0, !PT ;  /* 0xffff00002daf7812 */ /* 0x000fe400078ec0ff */
[C---:B------:R-:W-:Y:S01]  /*3b70*/  LOP3.LUT R174, R130.reuse, 0xffff0000, RZ, 0xc0, !PT ;  /* 0xffff000082ae7812 */ /* 0x040fe200078ec0ff */
[----:B------:R-:W-:Y:S01]  /*3b80*/  IMAD.U32 R130, R130, 0x10000, RZ ;  /* 0x0001000082827824 */ /* 0x000fe200078e00ff */
[----:B------:R-:W-:Y:S01]  /*3b90*/  PRMT R120, R231, 0x5410, R133 ;  /* 0x00005410e7787816 */ /* 0x000fe20000000085 */
[----:B------:R-:W-:Y:S01]  /*3ba0*/  IMAD.U32 R133, R121, 0x10000, RZ ;  /* 0x0001000079857824 */ /* 0x000fe200078e00ff */
[----:B------:R-:W-:Y:S01]  /*3bb0*/  LOP3.LUT R176, R131, 0xffff0000, RZ, 0xc0, !PT ;  /* 0xffff000083b07812 */ /* 0x000fe200078ec0ff */
[----:B------:R-:W-:Y:S01]  /*3bc0*/  FMUL.FTZ R178, R175, R174 ;  /* 0x000000aeafb27220 */ /* 0x000fe20000410000 */
[----:B------:R-:W-:Y:S01]  /*3bd0*/  LOP3.LUT R46, R46, 0xffff0000, RZ, 0xc0, !PT ;  /* 0xffff00002e2e7812 */ /* 0x000fe200078ec0ff */
[----:B------:R-:W-:Y:S01]  /*3be0*/  IMAD.U32 R173, R120, 0x10000, RZ ;  /* 0x0001000078ad7824 */ /* 0x000fe200078e00ff */
[----:B------:R-:W-:Y:S01]  /*3bf0*/  LOP3.LUT R98, R47, 0xffff0000, RZ, 0xc0, !PT ;  /* 0xffff00002f627812 */ /* 0x000fe200078ec0ff */
[----:B------:R-:W-:Y:S01]  /*3c00*/  FMUL.FTZ R175, R175, R176 ;  /* 0x000000b0afaf7220 */ /* 0x000fe20000410000 */
[----:B------:R-:W-:Y:S01]  /*3c10*/  SHF.L.U32 R47, R45, 0x10, RZ ;  /* 0x000000102d2f7819 */ /* 0x000fe200000006ff */
[----:B------:R-:W-:-:S02]  /*3c20*/  IMAD.U32 R45, R44, 0x10000, RZ ;  /* 0x000100002c2d7824 */ /* 0x000fc400078e00ff */
[----:B------:R-:W-:Y:S01]  /*3c30*/  FMUL.FTZ R180, R46, R133 ;  /* 0x000000852eb47220 */ /* 0x000fe20000410000 */
[----:B------:R-:W-:Y:S01]  /*3c40*/  LOP3.LUT R44, R44, 0xffff0000, RZ, 0xc0, !PT ;  /* 0xffff00002c2c7812 */ /* 0x000fe200078ec0ff */
[-C--:B------:R-:W-:Y:S01]  /*3c50*/  FMUL.FTZ R46, R46, R173.reuse ;  /* 0x000000ad2e2e7220 */ /* 0x080fe20000410000 */
[C---:B------:R-:W-:Y:S01]  /*3c60*/  FFMA.FTZ R178, R47.reuse, R176, -R178 ;  /* 0x000000b02fb27223 */ /* 0x040fe200000108b2 */
[----:B------:R-:W-:Y:S01]  /*3c70*/  FFMA.FTZ R175, R47, R174, R175 ;  /* 0x000000ae2faf7223 */ /* 0x000fe200000100af */
[----:B------:R-:W-:Y:S01]  /*3c80*/  LOP3.LUT R121, R121, 0xffff0000, RZ, 0xc0, !PT ;  /* 0xffff000079797812 */ /* 0x000fe200078ec0ff */
[----:B------:R-:W-:Y:S01]  /*3c90*/  IMAD.U32 R131, R131, 0x10000, RZ ;  /* 0x0001000083837824 */ /* 0x000fe200078e00ff */
[----:B------:R-:W-:Y:S01]  /*3ca0*/  LOP3.LUT R47, R120, 0xffff0000, RZ, 0xc0, !PT ;  /* 0xffff0000782f7812 */ /* 0x000fe200078ec0ff */
[C---:B------:R-:W-:Y:S01]  /*3cb0*/  FFMA.FTZ R180, R99.reuse, R173, -R180 ;  /* 0x000000ad63b47223 */ /* 0x040fe200000108b4 */
[----:B------:R-:W-:Y:S01]  /*3cc0*/  FFMA.FTZ R99, R99, R133, R46 ;  /* 0x0000008563637223 */ /* 0x000fe2000001002e */
[----:B------:R-:W-:Y:S01]  /*3cd0*/  FMUL.FTZ R133, R98, R121 ;  /* 0x0000007962857220 */ /* 0x000fe20000410000 */
[CC--:B------:R-:W-:Y:S01]  /*3ce0*/  FMUL.FTZ R46, R44.reuse, R130.reuse ;  /* 0x000000822c2e7220 */ /* 0x0c0fe20000410000 */
[----:B------:R-:W-:Y:S01]  /*3cf0*/  FMUL.FTZ R173, R44, R131 ;  /* 0x000000832cad7220 */ /* 0x000fe20000410000 */
[-C--:B------:R-:W-:Y:S01]  /*3d00*/  FMUL.FTZ R98, R98, R47.reuse ;  /* 0x0000002f62627220 */ /* 0x080fe20000410000 */
[C---:B------:R-:W-:Y:S01]  /*3d10*/  FFMA.FTZ R133, R132.reuse, R47, -R133 ;  /* 0x0000002f84857223 */ /* 0x040fe20000010885 */
[C---:B------:R-:W-:Y:S01]  /*3d20*/  FFMA.FTZ R46, R45.reuse, R131, -R46 ;  /* 0x000000832d2e7223 */ /* 0x040fe2000001082e */
[----:B------:R-:W-:Y:S01]  /*3d30*/  FFMA.FTZ R173, R45, R130, R173 ;  /* 0x000000822dad7223 */ /* 0x000fe200000100ad */
[----:B------:R-:W-:Y:S01]  /*3d40*/  FFMA.FTZ R98, R132, R121, R98 ;  /* 0x0000007984627223 */ /* 0x000fe20000010062 */
[----:B------:R-:W-:-:S02]  /*3d50*/  F2FP.BF16.F32.PACK_AB R180, R99, R180 ;  /* 0x000000b463b4723e */ /* 0x000fc400000010ff */
[----:B------:R-:W-:Y:S02]  /*3d60*/  F2FP.BF16.F32.PACK_AB R45, R175, R178 ;  /* 0x000000b2af2d723e */ /* 0x000fe400000010ff */
[----:B------:R-:W-:Y:S01]  /*3d70*/  F2FP.BF16.F32.PACK_AB R44, R173, R46 ;  /* 0x0000002ead2c723e */ /* 0x000fe200000010ff */
[----:B------:R-:W-:Y:S01]  /*3d80*/  IMAD.MOV.U32 R46, RZ, RZ, R180 ;  /* 0x000000ffff2e7224 */ /* 0x000fe200078e00b4 */
[----:B------:R-:W-:-:S07]  /*3d90*/  F2FP.BF16.F32.PACK_AB R47, R98, R133 ;  /* 0x00000085622f723e */ /* 0x000fce00000010ff */
.L_x_476:
[----:B------:R-:W-:Y:S05]  /*3da0*/  BSYNC B3 ;  /* 0x0000000000037941 */ /* 0x000fea0003800000 */
.L_x_475:
[----:B--2---:R2:W-:Y:S02]  /*3db0*/  STG.E.128 desc[UR36][R56.64+0x40], R44 ;  /* 0x0000402c38007986 */ /* 0x0045e4000c101d24 */
.L_x_474:
[----:B------:R-:W-:Y:S05]  /*3dc0*/  BSYNC B2 ;  /* 0x0000000000027941 */ /* 0x000fea0003800000 */
.L_x_473:
[----:B------:R-:W-:Y:S01]  /*3dd0*/  ISETP.NE.AND P0, PT, R9, RZ, PT ;  /* 0x000000ff0900720c */ /* 0x000fe20003f05270 */
[----:B------:R-:W-:-:S12]  /*3de0*/  BSSY B2, `(.L_x_477) ;  /* 0x0000035000027945 */ /* 0x000fd80003800000 */
[----:B------:R-:W-:Y:S05]  /*3df0*/  @!P0 BRA `(.L_x_478) ;  /* 0x0000000000cc8947 */ /* 0x000fea0003800000 */
[----:B-12---:R1:W2:Y:S01]  /*3e00*/  LDS.128 R44, [R55+0x4000] ;  /* 0x00400000372c7984 */ /* 0x0062a20000000c00 */
        /* <DEDUP_REMOVED lines=8> */
[----:B------:R-:W-:Y:S01]  /*3e90*/  SHF.R.U32.HI R98, RZ, 0x10, R91 ;  /* 0x00000010ff627819 */ /* 0x000fe2000001165b */
[----:B------:R-:W-:Y:S01]  /*3ea0*/  IMAD.U32 R91, R46, 0x10000, RZ ;  /* 0x000100002e5b7824 */ /* 0x000fe200078e00ff */
[----:B------:R-:W-:Y:S02]  /*3eb0*/  PRMT R234, R234, 0x5410, R121 ;  /* 0x00005410eaea7816 */ /* 0x000fe40000000079 */
[----:B------:R-:W-:-:S02]  /*3ec0*/  PRMT R228, R228, 0x5410, R99 ;  /* 0x00005410e4e47816 */ /* 0x000fc40000000063 */
[----:B------:R-:W-:Y:S01]  /*3ed0*/  PRMT R235, R235, 0x5410, R96 ;  /* 0x00005410ebeb7816 */ /* 0x000fe20000000060 */
[----:B------:R-:W-:Y:S01]  /*3ee0*/  IMAD.U32 R96, R44, 0x10000, RZ ;  /* 0x000100002c607824 */ /* 0x000fe200078e00ff */
[----:B------:R-:W-:Y:S02]  /*3ef0*/  PRMT R229, R229, 0x5410, R98 ;  /* 0x00005410e5e57816 */ /* 0x000fe40000000062 */
[----:B------:R-:W-:Y:S01]  /*3f00*/  LOP3.LUT R45, R45, 0xffff0000, RZ, 0xc0, !PT ;  /* 0xffff00002d2d7812 */ /* 0x000fe200078ec0ff */
[----:B------:R-:W-:Y:S01]  /*3f10*/  IMAD.U32 R97, R235, 0x10000, RZ ;  /* 0x00010000eb617824 */ /* 0x000fe200078e00ff */
[----:B------:R-:W-:Y:S01]  /*3f20*/  LOP3.LUT R130, R234, 0xffff0000, RZ, 0xc0, !PT ;  /* 0xffff0000ea827812 */ /* 0x000fe200078ec0ff */
[----:B------:R-:W-:Y:S01]  /*3f30*/  IMAD.U32 R98, R229, 0x10000, RZ ;  /* 0x00010000e5627824 */ /* 0x000fe200078e00ff */
[----:B------:R-:W-:Y:S02]  /*3f40*/  LOP3.LUT R99, R228, 0xffff0000, RZ, 0xc0, !PT ;  /* 0xffff0000e4637812 */ /* 0x000fe400078ec0ff */
[----:B------:R-:W-:Y:S01]  /*3f50*/  LOP3.LUT R46, R46, 0xffff0000, RZ, 0xc0, !PT ;  /* 0xffff00002e2e7812 */ /* 0x000fe200078ec0ff */
[----:B------:R-:W-:Y:S01]  /*3f60*/  FMUL.FTZ R121, R45, R130 ;  /* 0x000000822d797220 */ /* 0x000fe20000410000 */
[----:B------:R-:W-:Y:S01]  /*3f70*/  LOP3.LUT R90, R47, 0xffff0000, RZ, 0xc0, !PT ;  /* 0xffff00002f5a7812 */ /* 0x000fe200078ec0ff */
[----:B------:R-:W-:Y:S01]  /*3f80*/  FMUL.FTZ R45, R45, R99 ;  /* 0x000000632d2d7220 */ /* 0x000fe20000410000 */
[----:B------:R-:W-:Y:S01]  /*3f90*/  LOP3.LUT R235, R235, 0xffff0000, RZ, 0xc0, !PT ;  /* 0xffff0000ebeb7812 */ /* 0x000fe200078ec0ff */
[----:B------:R-:W-:Y:S01]  /*3fa0*/  FMUL.FTZ R132, R46, R97 ;  /* 0x000000612e847220 */ /* 0x000fe20000410000 */
[----:B------:R-:W-:Y:S01]  /*3fb0*/  FFMA.FTZ R121, R120, R99, -R121 ;  /* 0x0000006378797223 */ /* 0x000fe20000010879 */
[----:B------:R-:W-:Y:S01]  /*3fc0*/  FMUL.FTZ R46, R46, R98 ;  /* 0x000000622e2e7220 */ /* 0x000fe20000410000 */
[----:B------:R-:W-:Y:S01]  /*3fd0*/  LOP3.LUT R44, R44, 0xffff0000, RZ, 0xc0, !PT ;  /* 0xffff00002c2c7812 */ /* 0x000fe200078ec0ff */
[----:B------:R-:W-:Y:S01]  /*3fe0*/  FFMA.FTZ R120, R120, R130, R45 ;  /* 0x0000008278787223 */ /* 0x000fe2000001002d */
[----:B------:R-:W-:Y:S01]  /*3ff0*/  LOP3.LUT R229, R229, 0xffff0000, RZ, 0xc0, !PT ;  /* 0xffff0000e5e57812 */ /* 0x000fe200078ec0ff */
[----:B------:R-:W-:-:S02]  /*4000*/  IMAD.U32 R45, R234, 0x10000, RZ ;  /* 0x00010000ea2d7824 */ /* 0x000fc400078e00ff */
[C---:B------:R-:W-:Y:S01]  /*4010*/  FFMA.FTZ R132, R91.reuse, R98, -R132 ;  /* 0x000000625b847223 */ /* 0x040fe20000010884 */
[----:B------:R-:W-:Y:S02]  /*4020*/  IMAD.U32 R99, R228, 0x10000, RZ ;  /* 0x00010000e4637824 */ /* 0x000fe400078e00ff */
[----:B------:R-:W-:Y:S01]  /*4030*/  FFMA.FTZ R91, R91, R97, R46 ;  /* 0x000000615b5b7223 */ /* 0x000fe2000001002e */
[----:B------:R-:W-:Y:S02]  /*4040*/  IMAD.U32 R47, R47, 0x10000, RZ ;  /* 0x000100002f2f7824 */ /* 0x000fe400078e00ff */
[C---:B------:R-:W-:Y:S01]  /*4050*/  FMUL.FTZ R46, R90.reuse, R235 ;  /* 0x000000eb5a2e7220 */ /* 0x040fe20000410000 */
[----:B------:R-:W-:Y:S01]  /*4060*/  FMUL.FTZ R90, R90, R229 ;  /* 0x000000e55a5a7220 */ /* 0x000fe20000410000 */
[C---:B------:R-:W-:Y:S01]  /*4070*/  FMUL.FTZ R97, R44.reuse, R45 ;  /* 0x0000002d2c617220 */ /* 0x040fe20000410000 */
[----:B------:R-:W-:Y:S01]  /*4080*/  FMUL.FTZ R44, R44, R99 ;  /* 0x000000632c2c7220 */ /* 0x000fe20000410000 */
[C---:B------:R-:W-:Y:S01]  /*4090*/  FFMA.FTZ R46, R47.reuse, R229, -R46 ;  /* 0x000000e52f2e7223 */ /* 0x040fe2000001082e */
[----:B------:R-:W-:Y:S01]  /*40a0*/  FFMA.FTZ R47, R47, R235, R90 ;  /* 0x000000eb2f2f7223 */ /* 0x000fe2000001005a */
[C---:B------:R-:W-:Y:S01]  /*40b0*/  FFMA.FTZ R97, R96.reuse, R99, -R97 ;  /* 0x0000006360617223 */ /* 0x040fe20000010861 */
[----:B------:R-:W-:Y:S01]  /*40c0*/  FFMA.FTZ R44, R96, R45, R44 ;  /* 0x0000002d602c7223 */ /* 0x000fe2000001002c */
[----:B------:R-:W-:-:S02]  /*40d0*/  F2FP.BF16.F32.PACK_AB R45, R120, R121 ;  /* 0x00000079782d723e */ /* 0x000fc400000010ff */
[----:B------:R-:W-:Y:S02]  /*40e0*/  F2FP.BF16.F32.PACK_AB R47, R47, R46 ;  /* 0x0000002e2f2f723e */ /* 0x000fe400000010ff */
[----:B------:R-:W-:Y:S02]  /*40f0*/  F2FP.BF16.F32.PACK_AB R46, R91, R132 ;  /* 0x000000845b2e723e */ /* 0x000fe400000010ff */
[----:B------:R-:W-:-:S07]  /*4100*/  F2FP.BF16.F32.PACK_AB R44, R44, R97 ;  /* 0x000000612c2c723e */ /* 0x000fce00000010ff */
.L_x_480:
[----:B------:R-:W-:Y:S05]  /*4110*/  BSYNC B3 ;  /* 0x0000000000037941 */ /* 0x000fea0003800000 */
.L_x_479:
[----:B--2---:R3:W-:Y:S02]  /*4120*/  STG.E.128 desc[UR36][R56.64+0x80], R44 ;  /* 0x0000802c38007986 */ /* 0x0047e4000c101d24 */
.L_x_478:
[----:B------:R-:W-:Y:S05]  /*4130*/  BSYNC B2 ;  /* 0x0000000000027941 */ /* 0x000fea0003800000 */
.L_x_477:
[----:B------:R-:W-:Y:S01]  /*4140*/  ISETP.NE.AND P0, PT, R8, RZ, PT ;  /* 0x000000ff0800720c */ /* 0x000fe20003f05270 */
[----:B------:R-:W-:-:S12]  /*4150*/  BSSY B2, `(.L_x_481) ;  /* 0x0000036000027945 */ /* 0x000fd80003800000 */
[----:B------:R-:W-:Y:S05]  /*4160*/  @!P0 BRA `(.L_x_482) ;  /* 0x0000000000d08947 */ /* 0x000fea0003800000 */
[----:B-123--:R1:W2:Y:S01]  /*4170*/  LDS.128 R44, [R54+0x4000] ;  /* 0x00400000362c7984 */ /* 0x00e2a20000000c00 */
[----:B------:R-:W-:Y:S01]  /*4180*/  VIADD R91, R16, 0x30 ;  /* 0x00000030105b7836 */ /* 0x000fe20000000000 */
[----:B------:R-:W-:Y:S04]  /*4190*/  BSSY B3, `(.L_x_483) ;  /* 0x0000030000037945 */ /* 0x000fe80003800000 */
[----:B------:R-:W-:-:S13]  /*41a0*/  ISETP.GE.AND P0, PT, R91, R122, PT ;  /* 0x0000007a5b00720c */ /* 0x000fda0003f06270 */
[----:B-1----:R-:W-:Y:S05]  /*41b0*/  @P0 BRA `(.L_x_484) ;  /* 0x0000000000b40947 */ /* 0x002fea0003800000 */
[----:B------:R-:W-:Y:S02]  /*41c0*/  SHF.R.U64 R91, R88, 0x10, R89 ;  /* 0x00000010585b7819 */ /* 0x000fe40000001259 */
[--C-:B------:R-:W-:Y:S01]  /*41d0*/  SHF.R.U64 R97, R86, 0x10, R87.reuse ;  /* 0x0000001056617819 */ /* 0x100fe20000001257 */
[----:B--2---:R-:W-:Y:S01]  /*41e0*/  IMAD.U32 R86, R46, 0x10000, RZ ;  /* 0x000100002e567824 */ /* 0x004fe200078e00ff */
[----:B------:R-:W-:Y:S02]  /*41f0*/  SHF.R.U32.HI R90, RZ, 0x10, R87 ;  /* 0x00000010ff5a7819 */ /* 0x000fe40000011657 */
[----:B------:R-:W-:Y:S01]  /*4200*/  PRMT R232, R232, 0x5410, R91 ;  /* 0x00005410e8e87816 */ /* 0x000fe2000000005b */
[----:B------:R-:W-:Y:S01]  /*4210*/  IMAD.U32 R91, R45, 0x10000, RZ ;  /* 0x000100002d5b7824 */ /* 0x000fe200078e00ff */
[----:B------:R-:W-:Y:S02]  /*4220*/  SHF.R.U32.HI R88, RZ, 0x10, R89 ;  /* 0x00000010ff587819 */ /* 0x000fe40000011659 */
[----:B------:R-:W-:-:S02]  /*4230*/  PRMT R226, R226, 0x5410, R97 ;  /* 0x00005410e2e27816 */ /* 0x000fc40000000061 */
[----:B------:R-:W-:Y:S02]  /*4240*/  PRMT R227, R227, 0x5410, R90 ;  /* 0x00005410e3e37816 */ /* 0x000fe4000000005a */
[----:B------:R-:W-:Y:S01]  /*4250*/  LOP3.LUT R89, R45, 0xffff0000, RZ, 0xc0, !PT ;  /* 0xffff00002d597812 */ /* 0x000fe200078ec0ff */
[----:B------:R-:W-:Y:S01]  /*4260*/  IMAD.U32 R45, R44, 0x10000, RZ ;  /* 0x000100002c2d7824 */ /* 0x000fe200078e00ff */
[----:B------:R-:W-:Y:S01]  /*4270*/  LOP3.LUT R98, R232, 0xffff0000, RZ, 0xc0, !PT ;  /* 0xffff0000e8627812 */ /* 0x000fe200078ec0ff */
[----:B------:R-:W-:Y:S01]  /*4280*/  IMAD.U32 R96, R227, 0x10000, RZ ;  /* 0x00010000e3607824 */ /* 0x000fe200078e00ff */
[----:B------:R-:W-:Y:S02]  /*4290*/  PRMT R233, R233, 0x5410, R88 ;  /* 0x00005410e9e97816 */ /* 0x000fe40000000058 */
[----:B------:R-:W-:Y:S01]  /*42a0*/  LOP3.LUT R90, R226, 0xffff0000, RZ, 0xc0, !PT ;  /* 0xffff0000e25a7812 */ /* 0x000fe200078ec0ff */
[----:B------:R-:W-:Y:S01]  /*42b0*/  FMUL.FTZ R120, R89, R98 ;  /* 0x0000006259787220 */ /* 0x000fe20000410000 */
[----:B------:R-:W-:Y:S01]  /*42c0*/  LOP3.LUT R87, R46, 0xffff0000, RZ, 0xc0, !PT ;  /* 0xffff00002e577812 */ /* 0x000fe200078ec0ff */
[----:B------:R-:W-:Y:S01]  /*42d0*/  IMAD.U32 R88, R233, 0x10000, RZ ;  /* 0x00010000e9587824 */ /* 0x000fe200078e00ff */
[----:B------:R-:W-:Y:S01]  /*42e0*/  LOP3.LUT R46, R47, 0xffff0000, RZ, 0xc0, !PT ;  /* 0xffff00002f2e7812 */ /* 0x000fe200078ec0ff */
[-C--:B------:R-:W-:Y:S01]  /*42f0*/  FMUL.FTZ R97, R89, R90.reuse ;  /* 0x0000005a59617220 */ /* 0x080fe20000410000 */
[----:B------:R-:W-:Y:S01]  /*4300*/  LOP3.LUT R89, R44, 0xffff0000, RZ, 0xc0, !PT ;  /* 0xffff00002c597812 */ /* 0x000fe200078ec0ff */
[----:B------:R-:W-:Y:S01]  /*4310*/  FFMA.FTZ R44, R91, R90, -R120 ;  /* 0x0000005a5b2c7223 */ /* 0x000fe20000010878 */
[----:B------:R-:W-:Y:S01]  /*4320*/  FMUL.FTZ R99, R87, R88 ;  /* 0x0000005857637220 */ /* 0x000fe20000410000 */
[----:B------:R-:W-:Y:S01]  /*4330*/  FFMA.FTZ R91, R91, R98, R97 ;  /* 0x000000625b5b7223 */ /* 0x000fe20000010061 */
[-C--:B------:R-:W-:Y:S01]  /*4340*/  FMUL.FTZ R97, R87, R96.reuse ;  /* 0x0000006057617220 */ /* 0x080fe20000410000 */
[----:B------:R-:W-:Y:S01]  /*4350*/  LOP3.LUT R233, R233, 0xffff0000, RZ, 0xc0, !PT ;  /* 0xffff0000e9e97812 */ /* 0x000fe200078ec0ff */
[----:B------:R-:W-:Y:S01]  /*4360*/  FFMA.FTZ R87, R86, R96, -R99 ;  /* 0x0000006056577223 */ /* 0x000fe20000010863 */
[----:B------:R-:W-:Y:S01]  /*4370*/  LOP3.LUT R227, R227, 0xffff0000, RZ, 0xc0, !PT ;  /* 0xffff0000e3e37812 */ /* 0x000fe200078ec0ff */
[----:B------:R-:W-:Y:S01]  /*4380*/  IMAD.U32 R226, R226, 0x10000, RZ ;  /* 0x00010000e2e27824 */ /* 0x000fe200078e00ff */
[----:B------:R-:W-:Y:S01]  /*4390*/  SHF.L.U32 R232, R232, 0x10, RZ ;  /* 0x00000010e8e87819 */ /* 0x000fe200000006ff */
[----:B------:R-:W-:Y:S01]  /*43a0*/  FFMA.FTZ R86, R86, R88, R97 ;  /* 0x0000005856567223 */ /* 0x000fe20000010061 */
[C---:B------:R-:W-:Y:S01]  /*43b0*/  FMUL.FTZ R88, R46.reuse, R233 ;  /* 0x000000e92e587220 */ /* 0x040fe20000410000 */
[----:B------:R-:W-:Y:S01]  /*43c0*/  FMUL.FTZ R90, R46, R227 ;  /* 0x000000e32e5a7220 */ /* 0x000fe20000410000 */
[----:B------:R-:W-:-:S02]  /*43d0*/  IMAD.U32 R47, R47, 0x10000, RZ ;  /* 0x000100002f2f7824 */ /* 0x000fc400078e00ff */
[C---:B------:R-:W-:Y:S01]  /*43e0*/  FMUL.FTZ R46, R89.reuse, R232 ;  /* 0x000000e8592e7220 */ /* 0x040fe20000410000 */
[-C--:B------:R-:W-:Y:S01]  /*43f0*/  FMUL.FTZ R89, R89, R226.reuse ;  /* 0x000000e259597220 */ /* 0x080fe20000410000 */
[----:B------:R-:W-:Y:S01]  /*4400*/  F2FP.BF16.F32.PACK_AB R86, R86, R87 ;  /* 0x000000575656723e */ /* 0x000fe200000010ff */
[----:B------:R-:W-:Y:S01]  /*4410*/  FFMA.FTZ R88, R47, R227, -R88 ;  /* 0x000000e32f587223 */ /* 0x000fe20000010858 */
[C---:B------:R-:W-:Y:S01]  /*4420*/  FFMA.FTZ R46, R45.reuse, R226, -R46 ;  /* 0x000000e22d2e7223 */ /* 0x040fe2000001082e */
[----:B------:R-:W-:Y:S01]  /*4430*/  FFMA.FTZ R89, R45, R232, R89 ;  /* 0x000000e82d597223 */ /* 0x000fe20000010059 */
[----:B------:R-:W-:Y:S01]  /*4440*/  FFMA.FTZ R47, R47, R233, R90 ;  /* 0x000000e92f2f7223 */ /* 0x000fe2000001005a */
[----:B------:R-:W-:-:S03]  /*4450*/  F2FP.BF16.F32.PACK_AB R45, R91, R44 ;  /* 0x0000002c5b2d723e */ /* 0x000fc600000010ff */
[----:B------:R-:W-:Y:S01]  /*4460*/  F2FP.BF16.F32.PACK_AB R44, R89, R46 ;  /* 0x0000002e592c723e */ /* 0x000fe200000010ff */
[----:B------:R-:W-:Y:S01]  /*4470*/  IMAD.MOV.U32 R46, RZ, RZ, R86 ;  /* 0x000000ffff2e7224 */ /* 0x000fe200078e0056 */
[----:B------:R-:W-:-:S07]  /*4480*/  F2FP.BF16.F32.PACK_AB R47, R47, R88 ;  /* 0x000000582f2f723e */ /* 0x000fce00000010ff */
.L_x_484:
[----:B------:R-:W-:Y:S05]  /*4490*/  BSYNC B3 ;  /* 0x0000000000037941 */ /* 0x000fea0003800000 */
.L_x_483:
[----:B--2---:R4:W-:Y:S02]  /*44a0*/  STG.E.128 desc[UR36][R56.64+0xc0], R44 ;  /* 0x0000c02c38007986 */ /* 0x0049e4000c101d24 */
.L_x_482:
[----:B------:R-:W-:Y:S05]  /*44b0*/  BSYNC B2 ;  /* 0x0000000000027941 */ /* 0x000fea0003800000 */
.L_x_481:
[----:B------:R-:W-:Y:S01]  /*44c0*/  ISETP.NE.AND P0, PT, R7, RZ, PT ;  /* 0x000000ff0700720c */ /* 0x000fe20003f05270 */
[----:B------:R-:W-:-:S12]  /*44d0*/  BSSY B2, `(.L_x_485) ;  /* 0x0000036000027945 */ /* 0x000fd80003800000 */
[----:B------:R-:W-:Y:S05]  /*44e0*/  @!P0 BRA `(.L_x_486) ;  /* 0x0000000000d08947 */ /* 0x000fea0003800000 */
[----:B-1234-:R1:W2:Y:S01]  /*44f0*/  LDS.128 R44, [R55+0x8000] ;  /* 0x00800000372c7984 */ /* 0x01e2a20000000c00 */
[----:B------:R-:W-:Y:S01]  /*4500*/  VIADD R87, R16, 0x40 ;  /* 0x0000004010577836 */ /* 0x000fe20000000000 */
[----:B------:R-:W-:Y:S04]  /*4510*/  BSSY B3, `(.L_x_487) ;  /* 0x0000030000037945 */ /* 0x000fe80003800000 */
[----:B------:R-:W-:-:S13]  /*4520*/  ISETP.GE.AND P0, PT, R87, R122, PT ;  /* 0x0000007a5700720c */ /* 0x000fda0003f06270 */
[----:B-1----:R-:W-:Y:S05]  /*4530*/  @P0 BRA `(.L_x_488) ;  /* 0x0000000000b40947 */ /* 0x002fea0003800000 */
[--C-:B------:R-:W-:Y:S01]  /*4540*/  SHF.R.U64 R87, R82, 0x10, R83.reuse ;  /* 0x0000001052577819 */ /* 0x100fe20000001253 */
[----:B--2---:R-:W-:Y:S01]  /*4550*/  IMAD.U32 R82, R46, 0x10000, RZ ;  /* 0x000100002e527824 */ /* 0x004fe200078e00ff */
[----:B------:R-:W-:Y:S02]  /*4560*/  SHF.R.U32.HI R86, RZ, 0x10, R83 ;  /* 0x00000010ff567819 */ /* 0x000fe40000011653 */
[--C-:B------:R-:W-:Y:S02]  /*4570*/  SHF.R.U64 R83, R84, 0x10, R85.reuse ;  /* 0x0000001054537819 */ /* 0x100fe40000001255 */
[----:B------:R-:W-:Y:S02]  /*4580*/  SHF.R.U32.HI R84, RZ, 0x10, R85 ;  /* 0x00000010ff547819 */ /* 0x000fe40000011655 */
[----:B------:R-:W-:Y:S01]  /*4590*/  PRMT R224, R224, 0x5410, R83 ;  /* 0x00005410e0e07816 */ /* 0x000fe20000000053 */
[----:B------:R-:W-:Y:S01]  /*45a0*/  IMAD.U32 R83, R45, 0x10000, RZ ;  /* 0x000100002d537824 */ /* 0x000fe200078e00ff */
[----:B------:R-:W-:-:S02]  /*45b0*/  PRMT R172, R172, 0x5410, R87 ;  /* 0x00005410acac7816 */ /* 0x000fc40000000057 */
[----:B------:R-:W-:Y:S02]  /*45c0*/  PRMT R225, R225, 0x5410, R84 ;  /* 0x00005410e1e17816 */ /* 0x000fe40000000054 */
[----:B------:R-:W-:Y:S02]  /*45d0*/  PRMT R183, R183, 0x5410, R86 ;  /* 0x00005410b7b77816 */ /* 0x000fe40000000056 */
[----:B------:R-:W-:Y:S01]  /*45e0*/  LOP3.LUT R84, R45, 0xffff0000, RZ, 0xc0, !PT ;  /* 0xffff00002d547812 */ /* 0x000fe200078ec0ff */
[----:B------:R-:W-:Y:S01]  /*45f0*/  IMAD.U32 R89, R225, 0x10000, RZ ;  /* 0x00010000e1597824 */ /* 0x000fe200078e00ff */
[----:B------:R-:W-:Y:S01]  /*4600*/  LOP3.LUT R88, R224, 0xffff0000, RZ, 0xc0, !PT ;  /* 0xffff0000e0587812 */ /* 0x000fe200078ec0ff */
[----:B------:R-:W-:Y:S01]  /*4610*/  IMAD.U32 R87, R183, 0x10000, RZ ;  /* 0x00010000b7577824 */ /* 0x000fe200078e00ff */
[----:B------:R-:W-:Y:S01]  /*4620*/  LOP3.LUT R85, R46, 0xffff0000, RZ, 0xc0, !PT ;  /* 0xffff00002e557812 */ /* 0x000fe200078ec0ff */
[----:B------:R-:W-:Y:S01]  /*4630*/  IMAD.U32 R45, R44, 0x10000, RZ ;  /* 0x000100002c2d7824 */ /* 0x000fe200078e00ff */
[----:B------:R-:W-:Y:S01]  /*4640*/  LOP3.LUT R86, R172, 0xffff0000, RZ, 0xc0, !PT ;  /* 0xffff0000ac567812 */ /* 0x000fe200078ec0ff */
[C---:B------:R-:W-:Y:S01]  /*4650*/  FMUL.FTZ R90, R84.reuse, R88 ;  /* 0x00000058545a7220 */ /* 0x040fe20000410000 */
[----:B------:R-:W-:Y:S01]  /*4660*/  LOP3.LUT R46, R47, 0xffff0000, RZ, 0xc0, !PT ;  /* 0xffff00002f2e7812 */ /* 0x000fe200078ec0ff */
[----:B------:R-:W-:Y:S01]  /*4670*/  FMUL.FTZ R97, R85, R89 ;  /* 0x0000005955617220 */ /* 0x000fe20000410000 */
[----:B------:R-:W-:Y:S01]  /*4680*/  LOP3.LUT R225, R225, 0xffff0000, RZ, 0xc0, !PT ;  /* 0xffff0000e1e17812 */ /* 0x000fe200078ec0ff */
[----:B------:R-:W-:Y:S01]  /*4690*/  FMUL.FTZ R91, R84, R86 ;  /* 0x00000056545b7220 */ /* 0x000fe20000410000 */
[----:B------:R-:W-:Y:S01]  /*46a0*/  LOP3.LUT R183, R183, 0xffff0000, RZ, 0xc0, !PT ;  /* 0xffff0000b7b77812 */ /* 0x000fe200078ec0ff */
[----:B------:R-:W-:Y:S01]  /*46b0*/  FMUL.FTZ R85, R85, R87 ;  /* 0x0000005755557220 */ /* 0x000fe20000410000 */
[----:B------:R-:W-:Y:S01]  /*46c0*/  LOP3.LUT R44, R44, 0xffff0000, RZ, 0xc0, !PT ;  /* 0xffff00002c2c7812 */ /* 0x000fe200078ec0ff */
[----:B------:R-:W-:-:S02]  /*46d0*/  IMAD.U32 R224, R224, 0x10000, RZ ;  /* 0x00010000e0e07824 */ /* 0x000fc400078e00ff */
[C---:B------:R-:W-:Y:S01]  /*46e0*/  FFMA.FTZ R90, R83.reuse, R86, -R90 ;  /* 0x00000056535a7223 */ /* 0x040fe2000001085a */
[----:B------:R-:W-:Y:S02]  /*46f0*/  IMAD.U32 R172, R172, 0x10000, RZ ;  /* 0x00010000acac7824 */ /* 0x000fe400078e00ff */
[----:B------:R-:W-:Y:S01]  /*4700*/  FFMA.FTZ R91, R83, R88, R91 ;  /* 0x00000058535b7223 */ /* 0x000fe2000001005b */
[----:B------:R-:W-:Y:S01]  /*4710*/  FFMA.FTZ R97, R82, R87, -R97 ;  /* 0x0000005752617223 */ /* 0x000fe20000010861 */
[C---:B------:R-:W-:Y:S01]  /*4720*/  FMUL.FTZ R84, R46.reuse, R225 ;  /* 0x000000e12e547220 */ /* 0x040fe20000410000 */
[----:B------:R-:W-:Y:S01]  /*4730*/  FMUL.FTZ R86, R46, R183 ;  /* 0x000000b72e567220 */ /* 0x000fe20000410000 */
[----:B------:R-:W-:Y:S02]  /*4740*/  IMAD.U32 R47, R47, 0x10000, RZ ;  /* 0x000100002f2f7824 */ /* 0x000fe400078e00ff */
[----:B------:R-:W-:Y:S01]  /*4750*/  FFMA.FTZ R82, R82, R89, R85 ;  /* 0x0000005952527223 */ /* 0x000fe20000010055 */
[C---:B------:R-:W-:Y:S01]  /*4760*/  FMUL.FTZ R46, R44.reuse, R224 ;  /* 0x000000e02c2e7220 */ /* 0x040fe20000410000 */
[-C--:B------:R-:W-:Y:S01]  /*4770*/  FMUL.FTZ R83, R44, R172.reuse ;  /* 0x000000ac2c537220 */ /* 0x080fe20000410000 */
[C---:B------:R-:W-:Y:S01]  /*4780*/  FFMA.FTZ R84, R47.reuse, R183, -R84 ;  /* 0x000000b72f547223 */ /* 0x040fe20000010854 */
[----:B------:R-:W-:Y:S01]  /*4790*/  FFMA.FTZ R47, R47, R225, R86 ;  /* 0x000000e12f2f7223 */ /* 0x000fe20000010056 */
[C---:B------:R-:W-:Y:S01]  /*47a0*/  FFMA.FTZ R46, R45.reuse, R172, -R46 ;  /* 0x000000ac2d2e7223 */ /* 0x040fe2000001082e */
[----:B------:R-:W-:Y:S01]  /*47b0*/  FFMA.FTZ R83, R45, R224, R83 ;  /* 0x000000e02d537223 */ /* 0x000fe20000010053 */
[----:B------:R-:W-:-:S02]  /*47c0*/  F2FP.BF16.F32.PACK_AB R82, R82, R97 ;  /* 0x000000615252723e */ /* 0x000fc400000010ff */
[----:B------:R-:W-:Y:S02]  /*47d0*/  F2FP.BF16.F32.PACK_AB R45, R91, R90 ;  /* 0x0000005a5b2d723e */ /* 0x000fe400000010ff */
[----:B------:R-:W-:Y:S01]  /*47e0*/  F2FP.BF16.F32.PACK_AB R44, R83, R46 ;  /* 0x0000002e532c723e */ /* 0x000fe200000010ff */
[----:B------:R-:W-:Y:S01]  /*47f0*/  IMAD.MOV.U32 R46, RZ, RZ, R82 ;  /* 0x000000ffff2e7224 */ /* 0x000fe200078e0052 */
[----:B------:R-:W-:-:S07]  /*4800*/  F2FP.BF16.F32.PACK_AB R47, R47, R84 ;  /* 0x000000542f2f723e */ /* 0x000fce00000010ff */
.L_x_488:
[----:B------:R-:W-:Y:S05]  /*4810*/  BSYNC B3 ;  /* 0x0000000000037941 */ /* 0x000fea0003800000 */
.L_x_487:
[----:B--2---:R1:W-:Y:S02]  /*4820*/  STG.E.128 desc[UR36][R56.64+0x100], R44 ;  /* 0x0001002c38007986 */ /* 0x0043e4000c101d24 */
.L_x_486:
[----:B------:R-:W-:Y:S05]  /*4830*/  BSYNC B2 ;  /* 0x0000000000027941 */ /* 0x000fea0003800000 */
.L_x_485:
[----:B------:R-:W-:-:S13]  /*4840*/  ISETP.NE.AND P0, PT, R6, RZ, PT ;  /* 0x000000ff0600720c */ /* 0x000fda0003f05270 */
[----:B------:R-:W-:Y:S05]  /*4850*/  @!P0 BRA `(.L_x_468) ;  /* 0x0000000000d48947 */ /* 0x000fea0003800000 */
[----:B-1234-:R1:W2:Y:S01]  /*4860*/  LDS.128 R44, [R54+0x8000] ;  /* 0x00800000362c7984 */ /* 0x01e2a20000000c00 */
[----:B------:R-:W-:Y:S01]  /*4870*/  VIADD R83, R16, 0x50 ;  /* 0x0000005010537836 */ /* 0x000fe20000000000 */
[----:B------:R-:W-:Y:S04]  /*4880*/  BSSY B2, `(.L_x_489) ;  /* 0x0000031000027945 */ /* 0x000fe80003800000 */
[----:B------:R-:W-:-:S13]  /*4890*/  ISETP.GE.AND P0, PT, R83, R122, PT ;  /* 0x0000007a5300720c */ /* 0x000fda0003f06270 */
[----:B-1----:R-:W-:Y:S05]  /*48a0*/  @P0 BRA `(.L_x_490) ;  /* 0x0000000000b80947 */ /* 0x002fea0003800000 */
[----:B------:R-:W-:Y:S02]  /*48b0*/  SHF.R.U32.HI R82, RZ, 0x10, R81 ;  /* 0x00000010ff527819 */ /* 0x000fe40000011651 */
[----:B------:R-:W-:Y:S02]  /*48c0*/  SHF.R.U32.HI R84, RZ, 0x10, R79 ;  /* 0x00000010ff547819 */ /* 0x000fe4000001164f */
[----:B------:R-:W-:Y:S01]  /*48d0*/  SHF.R.U64 R83, R80, 0x10, R81 ;  /* 0x0000001050537819 */ /* 0x000fe20000001251 */
[----:B--2---:R-:W-:Y:S01]  /*48e0*/  IMAD.U32 R80, R47, 0x10000, RZ ;  /* 0x000100002f507824 */ /* 0x004fe200078e00ff */
[----:B------:R-:W-:Y:S01]  /*48f0*/  SHF.R.U64 R85, R78, 0x10, R79 ;  /* 0x000000104e557819 */ /* 0x000fe2000000124f */
[----:B------:R-:W-:Y:S01]  /*4900*/  IMAD.U32 R78, R46, 0x10000, RZ ;  /* 0x000100002e4e7824 */ /* 0x000fe200078e00ff */
[----:B------:R-:W-:Y:S02]  /*4910*/  PRMT R171, R171, 0x5410, R82 ;  /* 0x00005410abab7816 */ /* 0x000fe40000000052 */
[----:B------:R-:W-:-:S02]  /*4920*/  PRMT R169, R169, 0x5410, R84 ;  /* 0x00005410a9a97816 */ /* 0x000fc40000000054 */
[----:B------:R-:W-:Y:S02]  /*4930*/  PRMT R170, R170, 0x5410, R83 ;  /* 0x00005410aaaa7816 */ /* 0x000fe40000000053 */
[----:B------:R-:W-:Y:S01]  /*4940*/  LOP3.LUT R79, R46, 0xffff0000, RZ, 0xc0, !PT ;  /* 0xffff00002e4f7812 */ /* 0x000fe200078ec0ff */
[----:B------:R-:W-:Y:S01]  /*4950*/  IMAD.U32 R83, R169, 0x10000, RZ ;  /* 0x00010000a9537824 */ /* 0x000fe200078e00ff */
[----:B------:R-:W-:Y:S01]  /*4960*/  LOP3.LUT R81, R47, 0xffff0000, RZ, 0xc0, !PT ;  /* 0xffff00002f517812 */ /* 0x000fe200078ec0ff */
[----:B------:R-:W-:Y:S01]  /*4970*/  IMAD.U32 R46, R45, 0x10000, RZ ;  /* 0x000100002d2e7824 */ /* 0x000fe200078e00ff */
[----:B------:R-:W-:Y:S01]  /*4980*/  PRMT R168, R168, 0x5410, R85 ;  /* 0x00005410a8a87816 */ /* 0x000fe20000000055 */
[----:B------:R-:W-:Y:S01]  /*4990*/  IMAD.U32 R85, R171, 0x10000, RZ ;  /* 0x00010000ab557824 */ /* 0x000fe200078e00ff */
[----:B------:R-:W-:Y:S01]  /*49a0*/  LOP3.LUT R47, R45, 0xffff0000, RZ, 0xc0, !PT ;  /* 0xffff00002d2f7812 */ /* 0x000fe200078ec0ff */
[----:B------:R-:W-:Y:S01]  /*49b0*/  IMAD.U32 R45, R44, 0x10000, RZ ;  /* 0x000100002c2d7824 */ /* 0x000fe200078e00ff */
[----:B------:R-:W-:Y:S01]  /*49c0*/  LOP3.LUT R84, R170, 0xffff0000, RZ, 0xc0, !PT ;  /* 0xffff0000aa547812 */ /* 0x000fe200078ec0ff */
[C---:B------:R-:W-:Y:S01]  /*49d0*/  FMUL.FTZ R89, R79.reuse, R85 ;  /* 0x000000554f597220 */ /* 0x040fe20000410000 */
[----:B------:R-:W-:Y:S01]  /*49e0*/  LOP3.LUT R82, R168, 0xffff0000, RZ, 0xc0, !PT ;  /* 0xffff0000a8527812 */ /* 0x000fe200078ec0ff */
[-C--:B------:R-:W-:Y:S01]  /*49f0*/  FMUL.FTZ R79, R79, R83.reuse ;  /* 0x000000534f4f7220 */ /* 0x080fe20000410000 */
[----:B------:R-:W-:Y:S01]  /*4a00*/  LOP3.LUT R171, R171, 0xffff0000, RZ, 0xc0, !PT ;  /* 0xffff0000abab7812 */ /* 0x000fe200078ec0ff */
[----:B------:R-:W-:Y:S01]  /*4a10*/  FMUL.FTZ R87, R47, R84 ;  /* 0x000000542f577220 */ /* 0x000fe20000410000 */
[----:B------:R-:W-:Y:S01]  /*4a20*/  LOP3.LUT R169, R169, 0xffff0000, RZ, 0xc0, !PT ;  /* 0xffff0000a9a97812 */ /* 0x000fe200078ec0ff */
[-C--:B------:R-:W-:Y:S01]  /*4a30*/  FMUL.FTZ R47, R47, R82.reuse ;  /* 0x000000522f2f7220 */ /* 0x080fe20000410000 */
[----:B------:R-:W-:Y:S01]  /*4a40*/  LOP3.LUT R44, R44, 0xffff0000, RZ, 0xc0, !PT ;  /* 0xffff00002c2c7812 */ /* 0x000fe200078ec0ff */
[----:B------:R-:W-:Y:S01]  /*4a50*/  FFMA.FTZ R89, R78, R83, -R89 ;  /* 0x000000534e597223 */ /* 0x000fe20000010859 */
[----:B------:R-:W-:Y:S01]  /*4a60*/  FFMA.FTZ R87, R46, R82, -R87 ;  /* 0x000000522e577223 */ /* 0x000fe20000010857 */
[----:B------:R-:W-:-:S02]  /*4a70*/  IMAD.U32 R170, R170, 0x10000, RZ ;  /* 0x00010000aaaa7824 */ /* 0x000fc400078e00ff */
[----:B------:R-:W-:Y:S01]  /*4a80*/  FFMA.FTZ R78, R78, R85, R79 ;  /* 0x000000554e4e7223 */ /* 0x000fe2000001004f */
[----:B------:R-:W-:Y:S02]  /*4a90*/  IMAD.U32 R168, R168, 0x10000, RZ ;  /* 0x00010000a8a87824 */ /* 0x000fe400078e00ff */
[C---:B------:R-:W-:Y:S01]  /*4aa0*/  FMUL.FTZ R79, R81.reuse, R171 ;  /* 0x000000ab514f7220 */ /* 0x040fe20000410000 */
[-C--:B------:R-:W-:Y:S01]  /*4ab0*/  FMUL.FTZ R82, R81, R169.reuse ;  /* 0x000000a951527220 */ /* 0x080fe20000410000 */
        /* <DEDUP_REMOVED lines=11> */
[----:B------:R-:W-:Y:S02]  /*4b70*/  F2FP.BF16.F32.PACK_AB R45, R84, R87 ;  /* 0x00000057542d723e */ /* 0x000fe400000010ff */
[----:B------:R-:W-:-:S07]  /*4b80*/  MOV R47, R79 ;  /* 0x0000004f002f7202 */ /* 0x000fce0000000f00 */
.L_x_490:
[----:B------:R-:W-:Y:S05]  /*4b90*/  BSYNC B2 ;  /* 0x0000000000027941 */ /* 0x000fea0003800000 */
.L_x_489:
[----:B--2---:R1:W-:Y:S02]  /*4ba0*/  STG.E.128 desc[UR36][R56.64+0x140], R44 ;  /* 0x0001402c38007986 */ /* 0x0043e4000c101d24 */
.L_x_468:
[----:B------:R-:W-:Y:S05]  /*4bb0*/  BSYNC B1 ;  /* 0x0000000000017941 */ /* 0x000fea0003800000 */
.L_x_467:
[----:B------:R-:W-:Y:S05]  /*4bc0*/  @P4 BRA `(.L_x_491) ;  /* 0x0000005400a04947 */ /* 0x000fea0003800000 */
[----:B------:R-:W-:Y:S01]  /*4bd0*/  ISETP.NE.AND P0, PT, R14, RZ, PT ;  /* 0x000000ff0e00720c */ /* 0x000fe20003f05270 */
[----:B------:R-:W-:-:S12]  /*4be0*/  BSSY B1, `(.L_x_492) ;  /* 0x0000036000017945 */ /* 0x000fd80003800000 */
[----:B------:R-:W-:Y:S05]  /*4bf0*/  @!P0 BRA `(.L_x_493) ;  /* 0x0000000000d08947 */ /* 0x000fea0003800000 */
[----:B-1234-:R1:W2:Y:S01]  /*4c00*/  LDS.128 R44, [R55+0x2000] ;  /* 0x00200000372c7984 */ /* 0x01e2a20000000c00 */
[----:B------:R-:W-:Y:S01]  /*4c10*/  ISETP.GE.AND P0, PT, R16, R122, PT ;  /* 0x0000007a1000720c */ /* 0x000fe20003f06270 */
[----:B------:R-:W-:-:S12]  /*4c20*/  BSSY B2, `(.L_x_494) ;  /* 0x0000030000027945 */ /* 0x000fd80003800000 */
[----:B-1----:R-:W-:Y:S05]  /*4c30*/  @P0 BRA `(.L_x_495) ;  /* 0x0000000000b80947 */ /* 0x002fea0003800000 */
[--C-:B------:R-:W-:Y:S01]  /*4c40*/  SHF.R.U64 R79, R76, 0x10, R77.reuse ;  /* 0x000000104c4f7819 */ /* 0x100fe2000000124d */
[----:B--2---:R-:W-:Y:S01]  /*4c50*/  IMAD.U32 R56, R46, 0x10000, RZ ;  /* 0x000100002e387824 */ /* 0x004fe200078e00ff */
[----:B------:R-:W-:Y:S02]  /*4c60*/  SHF.R.U32.HI R76, RZ, 0x10, R77 ;  /* 0x00000010ff4c7819 */ /* 0x000fe4000001164d */
[--C-:B------:R-:W-:Y:S02]  /*4c70*/  SHF.R.U32.HI R78, RZ, 0x10, R75.reuse ;  /* 0x00000010ff4e7819 */ /* 0x100fe4000001164b */
[----:B------:R-:W-:Y:S02]  /*4c80*/  PRMT R167, R167, 0x5410, R76 ;  /* 0x00005410a7a77816 */ /* 0x000fe4000000004c */
[----:B------:R-:W-:Y:S01]  /*4c90*/  SHF.R.U64 R81, R74, 0x10, R75 ;  /* 0x000000104a517819 */ /* 0x000fe2000000124b */
[----:B------:R-:W-:Y:S01]  /*4ca0*/  IMAD.U32 R74, R47, 0x10000, RZ ;  /* 0x000100002f4a7824 */ /* 0x000fe200078e00ff */
[----:B------:R-:W-:-:S02]  /*4cb0*/  PRMT R165, R165, 0x5410, R78 ;  /* 0x00005410a5a57816 */ /* 0x000fc4000000004e */
[----:B------:R-:W-:Y:S01]  /*4cc0*/  PRMT R166, R166, 0x5410, R79 ;  /* 0x00005410a6a67816 */ /* 0x000fe2000000004f */
[----:B------:R-:W-:Y:S01]  /*4cd0*/  IMAD.U32 R79, R167, 0x10000, RZ ;  /* 0x00010000a74f7824 */ /* 0x000fe200078e00ff */
[----:B------:R-:W-:Y:S01]  /*4ce0*/  LOP3.LUT R57, R46, 0xffff0000, RZ, 0xc0, !PT ;  /* 0xffff00002e397812 */ /* 0x000fe200078ec0ff */
[----:B------:R-:W-:Y:S01]  /*4cf0*/  IMAD.U32 R77, R165, 0x10000, RZ ;  /* 0x00010000a54d7824 */ /* 0x000fe200078e00ff */
[----:B------:R-:W-:Y:S01]  /*4d00*/  LOP3.LUT R75, R47, 0xffff0000, RZ, 0xc0, !PT ;  /* 0xffff00002f4b7812 */ /* 0x000fe200078ec0ff */
[----:B------:R-:W-:Y:S01]  /*4d10*/  IMAD.U32 R46, R45, 0x10000, RZ ;  /* 0x000100002d2e7824 */ /* 0x000fe200078e00ff */
[----:B------:R-:W-:Y:S01]  /*4d20*/  PRMT R164, R164, 0x5410, R81 ;  /* 0x00005410a4a47816 */ /* 0x000fe20000000051 */
[----:B------:R-:W-:Y:S01]  /*4d30*/  FMUL.FTZ R83, R57, R79 ;  /* 0x0000004f39537220 */ /* 0x000fe20000410000 */
[----:B------:R-:W-:Y:S01]  /*4d40*/  LOP3.LUT R47, R45, 0xffff0000, RZ, 0xc0, !PT ;  /* 0xffff00002d2f7812 */ /* 0x000fe200078ec0ff */
[-C--:B------:R-:W-:Y:S01]  /*4d50*/  FMUL.FTZ R57, R57, R77.reuse ;  /* 0x0000004d39397220 */ /* 0x080fe20000410000 */
[----:B------:R-:W-:Y:S01]  /*4d60*/  LOP3.LUT R78, R166, 0xffff0000, RZ, 0xc0, !PT ;  /* 0xffff0000a64e7812 */ /* 0x000fe200078ec0ff */
[----:B------:R-:W-:Y:S01]  /*4d70*/  IMAD.U32 R45, R44, 0x10000, RZ ;  /* 0x000100002c2d7824 */ /* 0x000fe200078e00ff */
[----:B------:R-:W-:Y:S01]  /*4d80*/  LOP3.LUT R76, R164, 0xffff0000, RZ, 0xc0, !PT ;  /* 0xffff0000a44c7812 */ /* 0x000fe200078ec0ff */
[----:B------:R-:W-:Y:S01]  /*4d90*/  FFMA.FTZ R83, R56, R77, -R83 ;  /* 0x0000004d38537223 */ /* 0x000fe20000010853 */
[----:B------:R-:W-:Y:S01]  /*4da0*/  LOP3.LUT R167, R167, 0xffff0000, RZ, 0xc0, !PT ;  /* 0xffff0000a7a77812 */ /* 0x000fe200078ec0ff */
[----:B------:R-:W-:Y:S01]  /*4db0*/  FMUL.FTZ R81, R47, R78 ;  /* 0x0000004e2f517220 */ /* 0x000fe20000410000 */
[----:B------:R-:W-:Y:S01]  /*4dc0*/  LOP3.LUT R165, R165, 0xffff0000, RZ, 0xc0, !PT ;  /* 0xffff0000a5a57812 */ /* 0x000fe200078ec0ff */
[-C--:B------:R-:W-:Y:S01]  /*4dd0*/  FMUL.FTZ R47, R47, R76.reuse ;  /* 0x0000004c2f2f7220 */ /* 0x080fe20000410000 */
[----:B------:R-:W-:Y:S01]  /*4de0*/  LOP3.LUT R44, R44, 0xffff0000, RZ, 0xc0, !PT ;  /* 0xffff00002c2c7812 */ /* 0x000fe200078ec0ff */
[----:B------:R-:W-:Y:S01]  /*4df0*/  FFMA.FTZ R81, R46, R76, -R81 ;  /* 0x0000004c2e517223 */ /* 0x000fe20000010851 */
[----:B------:R-:W-:Y:S01]  /*4e00*/  FFMA.FTZ R56, R56, R79, R57 ;  /* 0x0000004f38387223 */ /* 0x000fe20000010039 */
[----:B------:R-:W-:-:S02]  /*4e10*/  IMAD.U32 R166, R166, 0x10000, RZ ;  /* 0x00010000a6a67824 */ /* 0x000fc400078e00ff */
[C---:B------:R-:W-:Y:S01]  /*4e20*/  FMUL.FTZ R57, R75.reuse, R167 ;  /* 0x000000a74b397220 */ /* 0x040fe20000410000 */
[----:B------:R-:W-:Y:S02]  /*4e30*/  IMAD.U32 R164, R164, 0x10000, RZ ;  /* 0x00010000a4a47824 */ /* 0x000fe400078e00ff */
        /* <DEDUP_REMOVED lines=12> */
[----:B------:R-:W-:Y:S01]  /*4f00*/  F2FP.BF16.F32.PACK_AB R45, R78, R81 ;  /* 0x000000514e2d723e */ /* 0x000fe200000010ff */
[----:B------:R-:W-:-:S07]  /*4f10*/  IMAD.MOV.U32 R47, RZ, RZ, R57 ;  /* 0x000000ffff2f7224 */ /* 0x000fce00078e0039 */
.L_x_495:
[----:B------:R-:W-:Y:S05]  /*4f20*/  BSYNC B2 ;  /* 0x0000000000027941 */ /* 0x000fea0003800000 */
.L_x_494:
[----:B--2---:R1:W-:Y:S02]  /*4f30*/  STG.E.128 desc[UR36][R52.64], R44 ;  /* 0x0000002c34007986 */ /* 0x0043e4000c101d24 */
.L_x_493:
[----:B------:R-:W-:Y:S05]  /*4f40*/  BSYNC B1 ;  /* 0x0000000000017941 */ /* 0x000fea0003800000 */
.L_x_492:
        /* <DEDUP_REMOVED lines=54> */
.L_x_499:
[----:B------:R-:W-:Y:S05]  /*52b0*/  BSYNC B2 ;  /* 0x0000000000027941 */ /* 0x000fea0003800000 */
.L_x_498:
[----:B--2---:R1:W-:Y:S02]  /*52c0*/  STG.E.128 desc[UR36][R52.64+0x40], R44 ;  /* 0x0000402c34007986 */ /* 0x0043e4000c101d24 */
.L_x_497:
[----:B------:R-:W-:Y:S05]  /*52d0*/  BSYNC B1 ;  /* 0x0000000000017941 */ /* 0x000fea0003800000 */
.L_x_496:
        /* <DEDUP_REMOVED lines=8> */
[--C-:B------:R-:W-:Y:S02]  /*5360*/  SHF.R.U64 R71, R68, 0x10, R69.reuse ;  /* 0x0000001044477819 */ /* 0x100fe40000001245 */
[----:B------:R-:W-:Y:S02]  /*5370*/  SHF.R.U32.HI R68, RZ, 0x10, R69 ;  /* 0x00000010ff447819 */ /* 0x000fe40000011645 */
[--C-:B------:R-:W-:Y:S02]  /*5380*/  SHF.R.U32.HI R70, RZ, 0x10, R67.reuse ;  /* 0x00000010ff467819 */ /* 0x100fe40000011643 */
[----:B------:R-:W-:Y:S02]  /*5390*/  PRMT R159, R159, 0x5410, R68 ;  /* 0x000054109f9f7816 */ /* 0x000fe40000000044 */
[----:B------:R-:W-:Y:S01]  /*53a0*/  SHF.R.U64 R73, R66, 0x10, R67 ;  /* 0x0000001042497819 */ /* 0x000fe20000001243 */
[----:B--2---:R-:W-:Y:S01]  /*53b0*/  IMAD.U32 R66, R47, 0x10000, RZ ;  /* 0x000100002f427824 */ /* 0x004fe200078e00ff */
[----:B------:R-:W-:-:S02]  /*53c0*/  PRMT R157, R157, 0x5410, R70 ;  /* 0x000054109d9d7816 */ /* 0x000fc40000000046 */
[----:B------:R-:W-:Y:S01]  /*53d0*/  PRMT R158, R158, 0x5410, R71 ;  /* 0x000054109e9e7816 */ /* 0x000fe20000000047 */
[----:B------:R-:W-:Y:S01]  /*53e0*/  IMAD.U32 R71, R159, 0x10000, RZ ;  /* 0x000100009f477824 */ /* 0x000fe200078e00ff */
[----:B------:R-:W-:Y:S01]  /*53f0*/  LOP3.LUT R57, R46, 0xffff0000, RZ, 0xc0, !PT ;  /* 0xffff00002e397812 */ /* 0x000fe200078ec0ff */
[----:B------:R-:W-:Y:S01]  /*5400*/  IMAD.U32 R69, R157, 0x10000, RZ ;  /* 0x000100009d457824 */ /* 0x000fe200078e00ff */
[----:B------:R-:W-:Y:S02]  /*5410*/  LOP3.LUT R67, R47, 0xffff0000, RZ, 0xc0, !PT ;  /* 0xffff00002f437812 */ /* 0x000fe400078ec0ff */
[----:B------:R-:W-:Y:S01]  /*5420*/  PRMT R156, R156, 0x5410, R73 ;  /* 0x000054109c9c7816 */ /* 0x000fe20000000049 */
[----:B------:R-:W-:Y:S01]  /*5430*/  FMUL.FTZ R75, R57, R71 ;  /* 0x00000047394b7220 */ /* 0x000fe20000410000 */
[----:B------:R-:W-:Y:S01]  /*5440*/  LOP3.LUT R47, R45, 0xffff0000, RZ, 0xc0, !PT ;  /* 0xffff00002d2f7812 */ /* 0x000fe200078ec0ff */
[-C--:B------:R-:W-:Y:S01]  /*5450*/  FMUL.FTZ R57, R57, R69.reuse ;  /* 0x0000004539397220 */ /* 0x080fe20000410000 */
[C---:B------:R-:W-:Y:S01]  /*5460*/  LOP3.LUT R70, R158.reuse, 0xffff0000, RZ, 0xc0, !PT ;  /* 0xffff00009e467812 */ /* 0x040fe200078ec0ff */
[----:B------:R-:W-:Y:S01]  /*5470*/  IMAD.U32 R158, R158, 0x10000, RZ ;  /* 0x000100009e9e7824 */ /* 0x000fe200078e00ff */
[----:B------:R-:W-:Y:S01]  /*5480*/  SHF.L.U32 R56, R46, 0x10, RZ ;  /* 0x000000102e387819 */ /* 0x000fe200000006ff */
[----:B------:R-:W-:Y:S01]  /*5490*/  IMAD.U32 R46, R45, 0x10000, RZ ;  /* 0x000100002d2e7824 */ /* 0x000fe200078e00ff */
[----:B------:R-:W-:Y:S01]  /*54a0*/  LOP3.LUT R68, R156, 0xffff0000, RZ, 0xc0, !PT ;  /* 0xffff00009c447812 */ /* 0x000fe200078ec0ff */
[----:B------:R-:W-:Y:S01]  /*54b0*/  FMUL.FTZ R73, R47, R70 ;  /* 0x000000462f497220 */ /* 0x000fe20000410000 */
[----:B------:R-:W-:Y:S01]  /*54c0*/  LOP3.LUT R159, R159, 0xffff0000, RZ, 0xc0, !PT ;  /* 0xffff00009f9f7812 */ /* 0x000fe200078ec0ff */
[----:B------:R-:W-:Y:S01]  /*54d0*/  IMAD.U32 R45, R44, 0x10000, RZ ;  /* 0x000100002c2d7824 */ /* 0x000fe200078e00ff */
[----:B------:R-:W-:Y:S01]  /*54e0*/  LOP3.LUT R157, R157, 0xffff0000, RZ, 0xc0, !PT ;  /* 0xffff00009d9d7812 */ /* 0x000fe200078ec0ff */
[----:B------:R-:W-:Y:S01]  /*54f0*/  FFMA.FTZ R75, R56, R69, -R75 ;  /* 0x00000045384b7223 */ /* 0x000fe2000001084b */
[-C--:B------:R-:W-:Y:S01]  /*5500*/  FMUL.FTZ R47, R47, R68.reuse ;  /* 0x000000442f2f7220 */ /* 0x080fe20000410000 */
[----:B------:R-:W-:Y:S01]  /*5510*/  LOP3.LUT R44, R44, 0xffff0000, RZ, 0xc0, !PT ;  /* 0xffff00002c2c7812 */ /* 0x000fe200078ec0ff */
[----:B------:R-:W-:Y:S01]  /*5520*/  FFMA.FTZ R73, R46, R68, -R73 ;  /* 0x000000442e497223 */ /* 0x000fe20000010849 */
[----:B------:R-:W-:Y:S01]  /*5530*/  FFMA.FTZ R56, R56, R71, R57 ;  /* 0x0000004738387223 */ /* 0x000fe20000010039 */
[----:B------:R-:W-:-:S02]  /*5540*/  IMAD.U32 R156, R156, 0x10000, RZ ;  /* 0x000100009c9c7824 */ /* 0x000fc400078e00ff */
        /* <DEDUP_REMOVED lines=9> */
[----:B------:R-:W-:Y:S02]  /*55e0*/  F2FP.BF16.F32.PACK_AB R56, R56, R75 ;  /* 0x0000004b3838723e */ /* 0x000fe400000010ff */
[----:B------:R-:W-:-:S02]  /*55f0*/  F2FP.BF16.F32.PACK_AB R57, R68, R57 ;  /* 0x000000394439723e */ /* 0x000fc400000010ff */
[----:B------:R-:W-:Y:S01]  /*5600*/  F2FP.BF16.F32.PACK_AB R44, R47, R46 ;  /* 0x0000002e2f2c723e */ /* 0x000fe200000010ff */
[----:B------:R-:W-:Y:S01]  /*5610*/  IMAD.MOV.U32 R46, RZ, RZ, R56 ;  /* 0x000000ffff2e7224 */ /* 0x000fe200078e0038 */
[----:B------:R-:W-:Y:S01]  /*5620*/  F2FP.BF16.F32.PACK_AB R45, R70, R73 ;  /* 0x00000049462d723e */ /* 0x000fe200000010ff */
[----:B------:R-:W-:-:S07]  /*5630*/  IMAD.MOV.U32 R47, RZ, RZ, R57 ;  /* 0x000000ffff2f7224 */ /* 0x000fce00078e0039 */
.L_x_503:
[----:B------:R-:W-:Y:S05]  /*5640*/  BSYNC B2 ;  /* 0x0000000000027941 */ /* 0x000fea0003800000 */
.L_x_502:
[----:B--2---:R1:W-:Y:S02]  /*5650*/  STG.E.128 desc[UR36][R52.64+0x80], R44 ;  /* 0x0000802c34007986 */ /* 0x0043e4000c101d24 */
.L_x_501:
[----:B------:R-:W-:Y:S05]  /*5660*/  BSYNC B1 ;  /* 0x0000000000017941 */ /* 0x000fea0003800000 */
.L_x_500:
        /* <DEDUP_REMOVED lines=8> */
[----:B------:R-:W-:Y:S01]  /*56f0*/  SHF.R.U64 R66, R64, 0x10, R65 ;  /* 0x0000001040427819 */ /* 0x000fe20000001241 */
[----:B--2---:R-:W-:Y:S01]  /*5700*/  IMAD.U32 R56, R46, 0x10000, RZ ;  /* 0x000100002e387824 */ /* 0x004fe200078e00ff */
[----:B------:R-:W-:Y:S01]  /*5710*/  SHF.R.U64 R68, R62, 0x10, R63 ;  /* 0x000000103e447819 */ /* 0x000fe2000000123f */
[----:B------:R-:W-:Y:S01]  /*5720*/  IMAD.U32 R62, R47, 0x10000, RZ ;  /* 0x000100002f3e7824 */ /* 0x000fe200078e00ff */
[----:B------:R-:W-:Y:S02]  /*5730*/  SHF.R.U32.HI R64, RZ, 0x10, R65 ;  /* 0x00000010ff407819 */ /* 0x000fe40000011641 */
[----:B------:R-:W-:Y:S02]  /*5740*/  SHF.R.U32.HI R67, RZ, 0x10, R63 ;  /* 0x00000010ff437819 */ /* 0x000fe4000001163f */
[----:B------:R-:W-:Y:S02]  /*5750*/  PRMT R151, R151, 0x5410, R66 ;  /* 0x0000541097977816 */ /* 0x000fe40000000042 */
[----:B------:R-:W-:-:S02]  /*5760*/  PRMT R143, R143, 0x5410, R68 ;  /* 0x000054108f8f7816 */ /* 0x000fc40000000044 */
[----:B------:R-:W-:Y:S02]  /*5770*/  PRMT R153, R153, 0x5410, R64 ;  /* 0x0000541099997816 */ /* 0x000fe40000000040 */
[----:B------:R-:W-:Y:S02]  /*5780*/  LOP3.LUT R63, R47, 0xffff0000, RZ, 0xc0, !PT ;  /* 0xffff00002f3f7812 */ /* 0x000fe400078ec0ff */
[----:B------:R-:W-:Y:S01]  /*5790*/  PRMT R142, R142, 0x5410, R67 ;  /* 0x000054108e8e7816 */ /* 0x000fe20000000043 */
[----:B------:R-:W-:Y:S01]  /*57a0*/  IMAD.U32 R67, R153, 0x10000, RZ ;  /* 0x0001000099437824 */ /* 0x000fe200078e00ff */
[----:B------:R-:W-:Y:S02]  /*57b0*/  LOP3.LUT R47, R45, 0xffff0000, RZ, 0xc0, !PT ;  /* 0xffff00002d2f7812 */ /* 0x000fe400078ec0ff */
[----:B------:R-:W-:Y:S01]  /*57c0*/  LOP3.LUT R66, R151, 0xffff0000, RZ, 0xc0, !PT ;  /* 0xffff000097427812 */ /* 0x000fe200078ec0ff */
[----:B------:R-:W-:Y:S01]  /*57d0*/  IMAD.U32 R65, R142, 0x10000, RZ ;  /* 0x000100008e417824 */ /* 0x000fe200078e00ff */
[----:B------:R-:W-:Y:S01]  /*57e0*/  LOP3.LUT R64, R143, 0xffff0000, RZ, 0xc0, !PT ;  /* 0xffff00008f407812 */ /* 0x000fe200078ec0ff */
[----:B------:R-:W-:Y:S01]  /*57f0*/  IMAD.U32 R151, R151, 0x10000, RZ ;  /* 0x0001000097977824 */ /* 0x000fe200078e00ff */
[----:B------:R-:W-:Y:S01]  /*5800*/  LOP3.LUT R57, R46, 0xffff0000, RZ, 0xc0, !PT ;  /* 0xffff00002e397812 */ /* 0x000fe200078ec0ff */
[----:B------:R-:W-:-:S02]  /*5810*/  IMAD.U32 R46, R45, 0x10000, RZ ;  /* 0x000100002d2e7824 */ /* 0x000fc400078e00ff */
[C---:B------:R-:W-:Y:S01]  /*5820*/  FMUL.FTZ R69, R47.reuse, R66 ;  /* 0x000000422f457220 */ /* 0x040fe20000410000 */
[C---:B------:R-:W-:Y:S02]  /*5830*/  IMAD.U32 R45, R44.reuse, 0x10000, RZ ;  /* 0x000100002c2d7824 */ /* 0x040fe400078e00ff */
[-C--:B------:R-:W-:Y:S01]  /*5840*/  FMUL.FTZ R47, R47, R64.reuse ;  /* 0x000000402f2f7220 */ /* 0x080fe20000410000 */
[----:B------:R-:W-:Y:S01]  /*5850*/  LOP3.LUT R44, R44, 0xffff0000, RZ, 0xc0, !PT ;  /* 0xffff00002c2c7812 */ /* 0x000fe200078ec0ff */
[C---:B------:R-:W-:Y:S01]  /*5860*/  FMUL.FTZ R71, R57.reuse, R67 ;  /* 0x0000004339477220 */ /* 0x040fe20000410000 */
[-C--:B------:R-:W-:Y:S01]  /*5870*/  FMUL.FTZ R57, R57, R65.reuse ;  /* 0x0000004139397220 */ /* 0x080fe20000410000 */
[----:B------:R-:W-:Y:S01]  /*5880*/  LOP3.LUT R153, R153, 0xffff0000, RZ, 0xc0, !PT ;  /* 0xffff000099997812 */ /* 0x000fe200078ec0ff */
[----:B------:R-:W-:Y:S01]  /*5890*/  IMAD.U32 R143, R143, 0x10000, RZ ;  /* 0x000100008f8f7824 */ /* 0x000fe200078e00ff */
[----:B------:R-:W-:Y:S01]  /*58a0*/  LOP3.LUT R142, R142, 0xffff0000, RZ, 0xc0, !PT ;  /* 0xffff00008e8e7812 */ /* 0x000fe200078ec0ff */
[C---:B------:R-:W-:Y:S01]  /*58b0*/  FFMA.FTZ R69, R46.reuse, R64, -R69 ;  /* 0x000000402e457223 */ /* 0x040fe20000010845 */
[----:B------:R-:W-:Y:S01]  /*58c0*/  FFMA.FTZ R66, R46, R66, R47 ;  /* 0x000000422e427223 */ /* 0x000fe2000001002f */
[----:B------:R-:W-:Y:S01]  /*58d0*/  FFMA.FTZ R71, R56, R65, -R71 ;  /* 0x0000004138477223 */ /* 0x000fe20000010847 */
[----:B------:R-:W-:Y:S01]  /*58e0*/  FMUL.FTZ R46, R44, R151 ;  /* 0x000000972c2e7220 */ /* 0x000fe20000410000 */
[----:B------:R-:W-:Y:S01]  /*58f0*/  FFMA.FTZ R56, R56, R67, R57 ;  /* 0x0000004338387223 */ /* 0x000fe20000010039 */
[----:B------:R-:W-:Y:S01]  /*5900*/  FMUL.FTZ R44, R44, R143 ;  /* 0x0000008f2c2c7220 */ /* 0x000fe20000410000 */
        /* <DEDUP_REMOVED lines=12> */
.L_x_507:
[----:B------:R-:W-:Y:S05]  /*59d0*/  BSYNC B2 ;  /* 0x0000000000027941 */ /* 0x000fea0003800000 */
.L_x_506:
[----:B--2---:R1:W-:Y:S02]  /*59e0*/  STG.E.128 desc[UR36][R52.64+0xc0], R44 ;  /* 0x0000c02c34007986 */ /* 0x0043e4000c101d24 */
.L_x_505:
[----:B------:R-:W-:Y:S05]  /*59f0*/  BSYNC B1 ;  /* 0x0000000000017941 */ /* 0x000fea0003800000 */
.L_x_504:
        /* <DEDUP_REMOVED lines=13> */
[----:B------:R-:W-:Y:S02]  /*5ad0*/  PRMT R136, R136, 0x5410, R63 ;  /* 0x0000541088887816 */ /* 0x000fe4000000003f */
[----:B------:R-:W-:-:S02]  /*5ae0*/  PRMT R141, R141, 0x5410, R60 ;  /* 0x000054108d8d7816 */ /* 0x000fc4000000003c */
[----:B------:R-:W-:Y:S01]  /*5af0*/  LOP3.LUT R56, R46, 0xffff0000, RZ, 0xc0, !PT ;  /* 0xffff00002e387812 */ /* 0x000fe200078ec0ff */
[----:B------:R-:W-:Y:S01]  /*5b00*/  IMAD.U32 R60, R136, 0x10000, RZ ;  /* 0x00010000883c7824 */ /* 0x000fe200078e00ff */
[----:B------:R-:W-:Y:S01]  /*5b10*/  PRMT R137, R137, 0x5410, R62 ;  /* 0x0000541089897816 */ /* 0x000fe2000000003e */
[----:B------:R-:W-:Y:S01]  /*5b20*/  IMAD.U32 R62, R141, 0x10000, RZ ;  /* 0x000100008d3e7824 */ /* 0x000fe200078e00ff */
[----:B------:R-:W-:Y:S01]  /*5b30*/  PRMT R140, R140, 0x5410, R59 ;  /* 0x000054108c8c7816 */ /* 0x000fe2000000003b */
[----:B------:R-:W-:Y:S01]  /*5b40*/  IMAD.U32 R46, R45, 0x10000, RZ ;  /* 0x000100002d2e7824 */ /* 0x000fe200078e00ff */
[C---:B------:R-:W-:Y:S01]  /*5b50*/  LOP3.LUT R58, R47.reuse, 0xffff0000, RZ, 0xc0, !PT ;  /* 0xffff00002f3a7812 */ /* 0x040fe200078ec0ff */
[C---:B------:R-:W-:Y:S01]  /*5b60*/  FMUL.FTZ R66, R56.reuse, R62 ;  /* 0x0000003e38427220 */ /* 0x040fe20000410000 */
[----:B------:R-:W-:Y:S01]  /*5b70*/  SHF.L.U32 R57, R47, 0x10, RZ ;  /* 0x000000102f397819 */ /* 0x000fe200000006ff */
[-C--:B------:R-:W-:Y:S01]  /*5b80*/  FMUL.FTZ R56, R56, R60.reuse ;  /* 0x0000003c38387220 */ /* 0x080fe20000410000 */
[----:B------:R-:W-:Y:S01]  /*5b90*/  LOP3.LUT R47, R45, 0xffff0000, RZ, 0xc0, !PT ;  /* 0xffff00002d2f7812 */ /* 0x000fe200078ec0ff */
[----:B------:R-:W-:Y:S01]  /*5ba0*/  FFMA.FTZ R66, R55, R60, -R66 ;  /* 0x0000003c37427223 */ /* 0x000fe20000010842 */
[----:B------:R-:W-:Y:S01]  /*5bb0*/  LOP3.LUT R61, R140, 0xffff0000, RZ, 0xc0, !PT ;  /* 0xffff00008c3d7812 */ /* 0x000fe200078ec0ff */
[----:B------:R-:W-:Y:S01]  /*5bc0*/  IMAD.U32 R45, R44, 0x10000, RZ ;  /* 0x000100002c2d7824 */ /* 0x000fe200078e00ff */
[----:B------:R-:W-:Y:S01]  /*5bd0*/  LOP3.LUT R59, R137, 0xffff0000, RZ, 0xc0, !PT ;  /* 0xffff0000893b7812 */ /* 0x000fe200078ec0ff */
[----:B------:R-:W-:Y:S01]  /*5be0*/  FFMA.FTZ R55, R55, R62, R56 ;  /* 0x0000003e37377223 */ /* 0x000fe20000010038 */
[----:B------:R-:W-:Y:S01]  /*5bf0*/  LOP3.LUT R141, R141, 0xffff0000, RZ, 0xc0, !PT ;  /* 0xffff00008d8d7812 */ /* 0x000fe200078ec0ff */
[C---:B------:R-:W-:Y:S01]  /*5c00*/  FMUL.FTZ R63, R47.reuse, R61 ;  /* 0x0000003d2f3f7220 */ /* 0x040fe20000410000 */
[----:B------:R-:W-:Y:S01]  /*5c10*/  LOP3.LUT R136, R136, 0xffff0000, RZ, 0xc0, !PT ;  /* 0xffff000088887812 */ /* 0x000fe200078ec0ff */
[----:B------:R-:W-:Y:S01]  /*5c20*/  FMUL.FTZ R64, R47, R59 ;  /* 0x0000003b2f407220 */ /* 0x000fe20000410000 */
[----:B------:R-:W-:Y:S01]  /*5c30*/  LOP3.LUT R44, R44, 0xffff0000, RZ, 0xc0, !PT ;  /* 0xffff00002c2c7812 */ /* 0x000fe200078ec0ff */
[----:B------:R-:W-:Y:S01]  /*5c40*/  FMUL.FTZ R56, R58, R141 ;  /* 0x0000008d3a387220 */ /* 0x000fe20000410000 */
[----:B------:R-:W-:-:S02]  /*5c50*/  IMAD.U32 R140, R140, 0x10000, RZ ;  /* 0x000100008c8c7824 */ /* 0x000fc400078e00ff */
[-C--:B------:R-:W-:Y:S01]  /*5c60*/  FMUL.FTZ R58, R58, R136.reuse ;  /* 0x000000883a3a7220 */ /* 0x080fe20000410000 */
[----:B------:R-:W-:Y:S02]  /*5c70*/  IMAD.U32 R137, R137, 0x10000, RZ ;  /* 0x0001000089897824 */ /* 0x000fe400078e00ff */
[C---:B------:R-:W-:Y:S01]  /*5c80*/  FFMA.FTZ R63, R46.reuse, R59, -R63 ;  /* 0x0000003b2e3f7223 */ /* 0x040fe2000001083f */
[----:B------:R-:W-:Y:S01]  /*5c90*/  FFMA.FTZ R64, R46, R61, R64 ;  /* 0x0000003d2e407223 */ /* 0x000fe20000010040 */
[C---:B------:R-:W-:Y:S01]  /*5ca0*/  FFMA.FTZ R56, R57.reuse, R136, -R56 ;  /* 0x0000008839387223 */ /* 0x040fe20000010838 */
[C---:B------:R-:W-:Y:S01]  /*5cb0*/  FMUL.FTZ R46, R44.reuse, R140 ;  /* 0x0000008c2c2e7220 */ /* 0x040fe20000410000 */
[----:B------:R-:W-:Y:S01]  /*5cc0*/  FMUL.FTZ R47, R44, R137 ;  /* 0x000000892c2f7220 */ /* 0x000fe20000410000 */
[----:B------:R-:W-:Y:S01]  /*5cd0*/  FFMA.FTZ R57, R57, R141, R58 ;  /* 0x0000008d39397223 */ /* 0x000fe2000001003a */
[----:B------:R-:W-:Y:S01]  /*5ce0*/  F2FP.BF16.F32.PACK_AB R55, R55, R66 ;  /* 0x000000423737723e */ /* 0x000fe200000010ff */
[C---:B------:R-:W-:Y:S01]  /*5cf0*/  FFMA.FTZ R46, R45.reuse, R137, -R46 ;  /* 0x000000892d2e7223 */ /* 0x040fe2000001082e */
[----:B------:R-:W-:Y:S01]  /*5d00*/  FFMA.FTZ R47, R45, R140, R47 ;  /* 0x0000008c2d2f7223 */ /* 0x000fe2000001002f */
[----:B------:R-:W-:-:S02]  /*5d10*/  F2FP.BF16.F32.PACK_AB R45, R64, R63 ;  /* 0x0000003f402d723e */ /* 0x000fc400000010ff */
[----:B------:R-:W-:Y:S02]  /*5d20*/  F2FP.BF16.F32.PACK_AB R56, R57, R56 ;  /* 0x000000383938723e */ /* 0x000fe400000010ff */
[----:B------:R-:W-:Y:S01]  /*5d30*/  F2FP.BF16.F32.PACK_AB R44, R47, R46 ;  /* 0x0000002e2f2c723e */ /* 0x000fe200000010ff */
[----:B------:R-:W-:Y:S02]  /*5d40*/  IMAD.MOV.U32 R46, RZ, RZ, R55 ;  /* 0x000000ffff2e7224 */ /* 0x000fe400078e0037 */
[----:B------:R-:W-:-:S07]  /*5d50*/  IMAD.MOV.U32 R47, RZ, RZ, R56 ;  /* 0x000000ffff2f7224 */ /* 0x000fce00078e0038 */
.L_x_511:
[----:B------:R-:W-:Y:S05]  /*5d60*/  BSYNC B2 ;  /* 0x0000000000027941 */ /* 0x000fea0003800000 */
.L_x_510:
[----:B--2---:R1:W-:Y:S02]  /*5d70*/  STG.E.128 desc[UR36][R52.64+0x100], R44 ;  /* 0x0001002c34007986 */ /* 0x0043e4000c101d24 */
.L_x_509:
[----:B------:R-:W-:Y:S05]  /*5d80*/  BSYNC B1 ;  /* 0x0000000000017941 */ /* 0x000fea0003800000 */
.L_x_508:
        /* <DEDUP_REMOVED lines=30> */
[C---:B------:R-:W-:Y:S01]  /*5f70*/  FMUL.FTZ R59, R47.reuse, R56 ;  /* 0x000000382f3b7220 */ /* 0x040fe20000410000 */
[----:B------:R-:W-:Y:S01]  /*5f80*/  LOP3.LUT R92, R92, 0xffff0000, RZ, 0xc0, !PT ;  /* 0xffff00005c5c7812 */ /* 0x000fe200078ec0ff */
[-C--:B------:R-:W-:Y:S01]  /*5f90*/  FMUL.FTZ R47, R47, R54.reuse ;  /* 0x000000362f2f7220 */ /* 0x080fe20000410000 */
[----:B------:R-:W-:Y:S01]  /*5fa0*/  LOP3.LUT R44, R44, 0xffff0000, RZ, 0xc0, !PT ;  /* 0xffff00002c2c7812 */ /* 0x000fe200078ec0ff */
[----:B------:R-:W-:Y:S01]  /*5fb0*/  FFMA.FTZ R59, R46, R54, -R59 ;  /* 0x000000362e3b7223 */ /* 0x000fe2000001083b */
[----:B------:R-:W-:Y:S01]  /*5fc0*/  FFMA.FTZ R48, R48, R57, R49 ;  /* 0x0000003930307223 */ /* 0x000fe20000010031 */
[----:B------:R-:W-:-:S02]  /*5fd0*/  IMAD.U32 R94, R94, 0x10000, RZ ;  /* 0x000100005e5e7824 */ /* 0x000fc400078e00ff */
[----:B------:R-:W-:Y:S01]  /*5fe0*/  FMUL.FTZ R49, R51, R95 ;  /* 0x0000005f33317220 */ /* 0x000fe20000410000 */
[----:B------:R-:W-:Y:S02]  /*5ff0*/  IMAD.U32 R93, R93, 0x10000, RZ ;  /* 0x000100005d5d7824 */ /* 0x000fe400078e00ff */
[----:B------:R-:W-:Y:S01]  /*6000*/  FMUL.FTZ R54, R51, R92 ;  /* 0x0000005c33367220 */ /* 0x000fe20000410000 */
[----:B------:R-:W-:Y:S01]  /*6010*/  FFMA.FTZ R56, R46, R56, R47 ;  /* 0x000000382e387223 */ /* 0x000fe2000001002f */
        /* <DEDUP_REMOVED lines=12> */
.L_x_513:
[----:B------:R-:W-:Y:S05]  /*60e0*/  BSYNC B1 ;  /* 0x0000000000017941 */ /* 0x000fea0003800000 */
.L_x_512:
[----:B--2---:R1:W-:Y:S01]  /*60f0*/  STG.E.128 desc[UR36][R52.64+0x140], R44 ;  /* 0x0001402c34007986 */ /* 0x0043e2000c101d24 */
[----:B------:R-:W-:Y:S05]  /*6100*/  BRA `(.L_x_491) ;  /* 0x0000004000507947 */ /* 0x000fea0003800000 */
.L_x_459:
        /* <DEDUP_REMOVED lines=18> */
[----:B------:R-:W-:Y:S02]  /*6230*/  IADD3 R44, P1, R110, R92, RZ ;  /* 0x0000005c6e2c7210 */ /* 0x000fe40007f3e0ff */
[----:B------:R-:W-:Y:S02]  /*6240*/  CS2R R54, SRZ ;  /* 0x0000000000367805 */ /* 0x000fe4000001ff00 */
[----:B------:R-:W-:Y:S01]  /*6250*/  CS2R R52, SRZ ;  /* 0x0000000000347805 */ /* 0x000fe2000001ff00 */
[----:B------:R-:W-:Y:S01]  /*6260*/  IMAD.X R46, R0, 0x1, R31, P0 ;  /* 0x00000001002e7824 */ /* 0x000fe200000e061f */
[----:B------:R-:W-:Y:S02]  /*6270*/  LEA R68, P0, R45, UR4, 0x1 ;  /* 0x000000042d447c11 */ /* 0x000fe4000f8008ff */
[----:B------:R-:W-:-:S02]  /*6280*/  CS2R R66, SRZ ;  /* 0x0000000000427805 */ /* 0x000fc4000001ff00 */
[----:B------:R-:W-:Y:S02]  /*6290*/  CS2R R64, SRZ ;  /* 0x0000000000407805 */ /* 0x000fe4000001ff00 */
[----:B------:R-:W-:Y:S01]  /*62a0*/  LEA.HI.X R69, R45, UR5, R46, 0x1, P0 ;  /* 0x000000052d457c11 */ /* 0x000fe200080f0c2e */
[----:B------:R-:W-:Y:S01]  /*62b0*/  ULDC.64 UR4, c[0x0][0x3e0] ;  /* 0x0000f80000047ab9 */ /* 0x000fe20000000a00 */
[----:B------:R-:W-:Y:S01]  /*62c0*/  ISETP.GE.AND P0, PT, R22, R122, PT ;  /* 0x0000007a1600720c */ /* 0x000fe20003f06270 */
[----:B------:R-:W-:Y:S01]  /*62d0*/  IMAD.X R45, R3, 0x1, R33, P1 ;  /* 0x00000001032d7824 */ /* 0x000fe200008e0621 */
[----:B------:R-:W-:-:S04]  /*62e0*/  LEA R72, P1, R44, UR4, 0x1 ;  /* 0x000000042c487c11 */ /* 0x000fc8000f8208ff */
[----:B------:R-:W-:Y:S02]  /*62f0*/  LEA.HI.X R73, R44, UR5, R45, 0x1, P1 ;  /* 0x000000052c497c11 */ /* 0x000fe400088f0c2d */
[----:B------:R-:W-:-:S05]  /*6300*/  ISETP.GE.AND P1, PT, R184, R122, PT ;  /* 0x0000007ab800720c */ /* 0x000fca0003f26270 */
[----:B------:R0:W5:Y:S04]  /*6310*/  @!P0 LDG.E.128 R52, desc[UR36][R68.64] ;  /* 0x0000002444348981 */ /* 0x000168000c1e1d00 */
[----:B------:R0:W5:Y:S01]  /*6320*/  @!P0 LDG.E.128 R64, desc[UR36][R72.64] ;  /* 0x0000002448408981 */ /* 0x000162000c1e1d00 */
[----:B------:R-:W-:Y:S02]  /*6330*/  ISETP.GE.AND P0, PT, R185, R122, PT ;  /* 0x0000007ab900720c */ /* 0x000fe40003f06270 */
        /* <DEDUP_REMOVED lines=8> */
[----:B------:R0:W5:Y:S04]  /*63c0*/  @!P1 LDG.E.128 R48, desc[UR36][R68.64+0x40] ;  /* 0x0000402444309981 */ /* 0x000168000c1e1d00 */
[----:B------:R0:W5:Y:S04]  /*63d0*/  @!P0 LDG.E.128 R44, desc[UR36][R68.64+0x80] ;  /* 0x00008024442c8981 */ /* 0x000168000c1e1d00 */
[----:B------:R0:W5:Y:S04]  /*63e0*/  @!P1 LDG.E.128 R60, desc[UR36][R72.64+0x40] ;  /* 0x00004024483c9981 */ /* 0x000168000c1e1d00 */
[----:B------:R0:W5:Y:S02]  /*63f0*/  @!P0 LDG.E.128 R56, desc[UR36][R72.64+0x80] ;  /* 0x0000802448388981 */ /* 0x000164000c1e1d00 */
.L_x_515:
[----:B------:R-:W-:Y:S05]  /*6400*/  BSYNC B1 ;  /* 0x0000000000017941 */ /* 0x000fea0003800000 */
.L_x_514:
[----:B------:R-:W-:Y:S01]  /*6410*/  ISETP.GE.AND P0, PT, R202, R4, PT ;  /* 0x00000004ca00720c */ /* 0x000fe20003f06270 */
[----:B------:R-:W-:Y:S01]  /*6420*/  BSSY B1, `(.L_x_516) ;  /* 0x000002e000017945 */ /* 0x000fe20003800000 */
[----:B0-----:R-:W-:Y:S02]  /*6430*/  CS2R R68, SRZ ;  /* 0x0000000000447805 */ /* 0x001fe4000001ff00 */
        /* <DEDUP_REMOVED lines=10> */
[----:B------:R-:W-:-:S02]  /*64e0*/  MOV R98, R47 ;  /* 0x0000002f00627202 */ /* 0x000fc40000000f00 */
[----:B------:R-:W-:Y:S01]  /*64f0*/  CS2R R88, SRZ ;  /* 0x0000000000587805 */ /* 0x000fe2000001ff00 */
[----:B------:R-:W-:Y:S06]  /*6500*/  @P0 BRA `(.L_x_517) ;  /* 0x00000000007c0947 */ /* 0x000fec0003800000 */
[----:B------:R-:W-:Y:S01]  /*6510*/  IADD3 R94, P1, P5, R114, R94, R36 ;  /* 0x0000005e725e7210 */ /* 0x000fe20007d3e024 */
[----:B------:R-:W-:Y:S01]  /*6520*/  ULDC.64 UR4, c[0x0][0x3c8] ;  /* 0x0000f20000047ab9 */ /* 0x000fe20000000a00 */
[----:B------:R-:W-:Y:S01]  /*6530*/  ULDC.64 UR6, c[0x0][0x3e0] ;  /* 0x0000f80000067ab9 */ /* 0x000fe20000000a00 */
[----:B------:R-:W-:Y:S02]  /*6540*/  CS2R R78, SRZ ;  /* 0x00000000004e7805 */ /* 0x000fe4000001ff00 */
[----:B------:R-:W-:Y:S02]  /*6550*/  IADD3.X R69, R31, R0, R38, P1, P5 ;  /* 0x000000001f457210 */ /* 0x000fe40000fea426 */
[----:B------:R-:W-:Y:S02]  /*6560*/  CS2R R76, SRZ ;  /* 0x00000000004c7805 */ /* 0x000fe4000001ff00 */
[----:B------:R-:W-:Y:S02]  /*6570*/  IADD3 R0, P1, P5, R110, R92, R39 ;  /* 0x0000005c6e007210 */ /* 0x000fe40007d3e027 */
[----:B------:R-:W-:-:S02]  /*6580*/  CS2R R90, SRZ ;  /* 0x00000000005a7805 */ /* 0x000fc4000001ff00 */
[----:B------:R-:W-:Y:S02]  /*6590*/  CS2R R88, SRZ ;  /* 0x0000000000587805 */ /* 0x000fe4000001ff00 */
[----:B------:R-:W-:Y:S02]  /*65a0*/  IADD3.X R3, R33, R3, R41, P1, P5 ;  /* 0x0000000321037210 */ /* 0x000fe40000fea429 */
[----:B------:R-:W-:-:S04]  /*65b0*/  LEA R92, P1, R94, UR4, 0x1 ;  /* 0x000000045e5c7c11 */ /* 0x000fc8000f8208ff */
[----:B------:R-:W-:Y:S02]  /*65c0*/  LEA.HI.X R93, R94, UR5, R69, 0x1, P1 ;  /* 0x000000055e5d7c11 */ /* 0x000fe400088f0c45 */
[----:B------:R-:W-:-:S04]  /*65d0*/  LEA R94, P1, R0, UR6, 0x1 ;  /* 0x00000006005e7c11 */ /* 0x000fc8000f8208ff */
[----:B------:R-:W-:Y:S02]  /*65e0*/  LEA.HI.X R95, R0, UR7, R3, 0x1, P1 ;  /* 0x00000007005f7c11 */ /* 0x000fe400088f0c03 */
[----:B------:R-:W-:Y:S02]  /*65f0*/  ISETP.GE.AND P1, PT, R22, R122, PT ;  /* 0x0000007a1600720c */ /* 0x000fe40003f26270 */
[----:B------:R-:W-:Y:S02]  /*6600*/  CS2R R74, SRZ ;  /* 0x00000000004a7805 */ /* 0x000fe4000001ff00 */
[----:B------:R-:W-:Y:S02]  /*6610*/  CS2R R72, SRZ ;  /* 0x0000000000487805 */ /* 0x000fe4000001ff00 */
[----:B------:R-:W-:Y:S02]  /*6620*/  CS2R R86, SRZ ;  /* 0x0000000000567805 */ /* 0x000fe4000001ff00 */
[----:B------:R-:W-:-:S05]  /*6630*/  CS2R R84, SRZ ;  /* 0x0000000000547805 */ /* 0x000fca000001ff00 */
[----:B------:R0:W5:Y:S04]  /*6640*/  @!P1 LDG.E.128 R76, desc[UR36][R92.64] ;  /* 0x000000245c4c9981 */ /* 0x000168000c1e1d00 */
[----:B------:R0:W5:Y:S01]  /*6650*/  @!P1 LDG.E.128 R88, desc[UR36][R94.64] ;  /* 0x000000245e589981 */ /* 0x000162000c1e1d00 */
[----:B------:R-:W-:Y:S02]  /*6660*/  ISETP.GE.AND P1, PT, R184, R122, PT ;  /* 0x0000007ab800720c */ /* 0x000fe40003f26270 */
[----:B------:R-:W-:Y:S02]  /*6670*/  CS2R R70, SRZ ;  /* 0x0000000000467805 */ /* 0x000fe4000001ff00 */
[----:B------:R-:W-:Y:S02]  /*6680*/  CS2R R68, SRZ ;  /* 0x0000000000447805 */ /* 0x000fe4000001ff00 */
[----:B------:R-:W-:-:S02]  /*6690*/  CS2R R82, SRZ ;  /* 0x0000000000527805 */ /* 0x000fc4000001ff00 */
[----:B------:R-:W-:-:S05]  /*66a0*/  CS2R R80, SRZ ;  /* 0x0000000000507805 */ /* 0x000fca000001ff00 */
[----:B------:R0:W5:Y:S04]  /*66b0*/  @!P1 LDG.E.128 R72, desc[UR36][R92.64+0x40] ;  /* 0x000040245c489981 */ /* 0x000168000c1e1d00 */
[----:B------:R0:W5:Y:S01]  /*66c0*/  @!P1 LDG.E.128 R84, desc[UR36][R94.64+0x40] ;  /* 0x000040245e549981 */ /* 0x000162000c1e1d00 */
[----:B------:R-:W-:-:S13]  /*66d0*/  ISETP.GE.AND P1, PT, R185, R122, PT ;  /* 0x0000007ab900720c */ /* 0x000fda0003f26270 */
[----:B------:R0:W5:Y:S04]  /*66e0*/  @!P1 LDG.E.128 R68, desc[UR36][R92.64+0x80] ;  /* 0x000080245c449981 */ /* 0x000168000c1e1d00 */
[----:B------:R0:W5:Y:S02]  /*66f0*/  @!P1 LDG.E.128 R80, desc[UR36][R94.64+0x80] ;  /* 0x000080245e509981 */ /* 0x000164000c1e1d00 */
.L_x_517:
[----:B------:R-:W-:Y:S05]  /*6700*/  BSYNC B1 ;  /* 0x0000000000017941 */ /* 0x000fea0003800000 */
.L_x_516:
[----:B------:R-:W-:Y:S01]  /*6710*/  IMAD.MOV.U32 R3, RZ, RZ, R45 ;  /* 0x000000ffff037224 */ /* 0x000fe200078e002d */
[----:B------:R-:W-:Y:S01]  /*6720*/  ISETP.NE.AND P1, PT, R188, 0x3, PT ;  /* 0x00000003bc00780c */ /* 0x000fe20003f25270 */
[----:B------:R-:W-:Y:S01]  /*6730*/  IMAD.MOV.U32 R0, RZ, RZ, R44 ;  /* 0x000000ffff007224 */ /* 0x000fe200078e002c */
[----:B------:R-:W-:Y:S01]  /*6740*/  PRMT R230, R97, 0x7610, R230 ;  /* 0x0000761061e67816 */ /* 0x000fe200000000e6 */
[----:B0-----:R-:W-:Y:S01]  /*6750*/  IMAD.MOV.U32 R92, RZ, RZ, R48 ;  /* 0x000000ffff5c7224 */ /* 0x001fe200078e0030 */
        /* <DEDUP_REMOVED lines=85> */
[----:B------:R-:W-:Y:S02]  /*6cb0*/  PRMT R231, R98, 0x7610, R231 ;  /* 0x0000761062e77816 */ /* 0x000fe400000000e7 */
[----:B------:R-:W-:Y:S02]  /*6cc0*/  PRMT R226, R93, 0x7610, R226 ;  /* 0x000076105de27816 */ /* 0x000fe400000000e2 */
[----:B------:R-:W-:Y:S02]  /*6cd0*/  PRMT R227, R92, 0x7610, R227 ;  /* 0x000076105ce37816 */ /* 0x000fe400000000e3 */
[----:B------:R-:W-:Y:S02]  /*6ce0*/  PRMT R228, R3, 0x7610, R228 ;  /* 0x0000761003e47816 */ /* 0x000fe400000000e4 */
[----:B------:R-:W-:Y:S01]  /*6cf0*/  PRMT R229, R0, 0x7610, R229 ;  /* 0x0000761000e57816 */ /* 0x000fe200000000e5 */
[----:B------:R-:W-:Y:S06]  /*6d00*/  @!P1 BRA `(.L_x_518) ;  /* 0x0000000000049947 */ /* 0x000fec0003800000 */
[----:B------:R-:W-:Y:S01]  /*6d10*/  BPT.TRAP 0x1 ;  /* 0x000000040000795c */ /* 0x000fe20000300000 */
.L_x_518:
[----:B------:R-:W-:Y:S01]  /*6d20*/  IMAD R3, R18, 0x8, R2 ;  /* 0x0000000812037824 */ /* 0x000fe200078e0202 */
[----:B------:R-:W-:Y:S01]  /*6d30*/  SHF.L.U32 R0, R186, 0x1f, RZ ;  /* 0x0000001fba007819 */ /* 0x000fe200000006ff */
[----:B------:R-:W0:Y:S01]  /*6d40*/  LDC R151, c[0x0][0x2e4] ;  /* 0x0000b900ff977b82 */ /* 0x000e220000000800 */
[----:B------:R-:W-:Y:S02]  /*6d50*/  BSSY B1, `(.L_x_519) ;  /* 0x0000004000017945 */ /* 0x000fe40003800000 */
[----:B------:R-:W1:Y:S05]  /*6d60*/  SYNCS.PHASECHK.TRANS64.TRYWAIT P5, [R3+URZ+0x34890], R0 ;  /* 0x03489000030075a7 */ /* 0x000e6a00080a017f */
[----:B------:R-:W2:Y:S01]  /*6d70*/  LDC.64 R130, c[0x0][0x2f0] ;  /* 0x0000bc00ff827b82 */ /* 0x000ea20000000a00 */
[----:B-1----:R-:W-:Y:S05]  /*6d80*/  @!P5 BRA `(.L_x_520) ;  /* 0x0000018000b0d947 */ /* 0x002fea0003800000 */
.L_x_767:
[----:B------:R-:W-:Y:S05]  /*6d90*/  BSYNC B1 ;  /* 0x0000000000017941 */ /* 0x000fea0003800000 */
.L_x_519:
[----:B------:R-:W-:Y:S01]  /*6da0*/  BSSY B1, `(.L_x_521) ;  /* 0x000018f000017945 */ /* 0x000fe20003800000 */
[----:B0-----:R-:W-:Y:S02]  /*6db0*/  IMAD.IADD R153, R151, 0x1, -R119 ;  /* 0x0000000197997824 */ /* 0x001fe400078e0a77 */
[----:B------:R-:W-:Y:S01]  /*6dc0*/  IMAD.MOV.U32 R133, RZ, RZ, R96 ;  /* 0x000000ffff857224 */ /* 0x000fe200078e0060 */
[----:B------:R-:W-:Y:S06]  /*6dd0*/  @P4 BRA `(.L_x_522) ;  /* 0x00000018002c4947 */ /* 0x000fec0003800000 */
[----:B------:R-:W-:Y:S01]  /*6de0*/  ISETP.NE.AND P4, PT, R14, RZ, PT ;  /* 0x000000ff0e00720c */ /* 0x000fe20003f85270 */
[-C--:B--2---:R-:W-:Y:S01]  /*6df0*/  IMAD R92, R148, R130.reuse, RZ ;  /* 0x00000082945c7224 */ /* 0x084fe200078e02ff */
[----:B------:R-:W-:Y:S01]  /*6e00*/  BSSY B2, `(.L_x_523) ;  /* 0x0000083000027945 */ /* 0x000fe20003800000 */
[----:B------:R-:W-:-:S04]  /*6e10*/  IMAD.WIDE.U32 R136, R19, R130, R132 ;  /* 0x0000008213887225 */ /* 0x000fc800078e0084 */
[----:B------:R-:W-:-:S04]  /*6e20*/  IMAD R93, R19, R131, R92 ;  /* 0x00000083135d7224 */ /* 0x000fc800078e025c */
[----:B------:R-:W-:Y:S02]  /*6e30*/  IMAD.IADD R170, R93, 0x1, R137 ;  /* 0x000000015daa7824 */ /* 0x000fe400078e0289 */
[----:B------:R-:W-:Y:S05]  /*6e40*/  @!P4 BRA `(.L_x_524) ;  /* 0x0000000400f8c947 */ /* 0x000fea0003800000 */
[----:B------:R-:W-:Y:S01]  /*6e50*/  SEL R92, R119, R153, !P3 ;  /* 0x00000099775c7207 */ /* 0x000fe20005800000 */
[----:B------:R-:W-:Y:S01]  /*6e60*/  BSSY B3, `(.L_x_525) ;  /* 0x000007a000037945 */ /* 0x000fe20003800000 */
[----:B------:R-:W-:Y:S02]  /*6e70*/  IADD3 R96, P4, P5, R104, R136, R29 ;  /* 0x0000008868607210 */ /* 0x000fe40007d9e01d */
[----:B------:R-:W-:Y:S02]  /*6e80*/  SHF.R.S32.HI R93, RZ, 0x1f, R92 ;  /* 0x0000001fff5d7819 */ /* 0x000fe4000001145c */
[----:B------:R-:W-:Y:S02]  /*6e90*/  IADD3.X R97, R101, R170, R13, P4, P5 ;  /* 0x000000aa65617210 */ /* 0x000fe400027ea40d */
[----:B------:R-:W-:-:S04]  /*6ea0*/  LEA.HI R93, R93, R92, RZ, 0x4 ;  /* 0x0000005c5d5d7211 */ /* 0x000fc800078f20ff */
[----:B------:R-:W-:-:S05]  /*6eb0*/  LEA.HI.SX32 R92, R93, R30, 0x1c ;  /* 0x0000001e5d5c7211 */ /* 0x000fca00078fe2ff */
[----:B------:R-:W-:-:S05]  /*6ec0*/  IMAD.SHL.U32 R93, R92, 0x8, RZ ;  /* 0x000000085c5d7824 */ /* 0x000fca00078e00ff */
[----:B------:R-:W-:-:S13]  /*6ed0*/  ISETP.GE.AND P4, PT, R93, R151, PT ;  /* 0x000000975d00720c */ /* 0x000fda0003f86270 */
[--C-:B------:R-:W-:Y:S02]  /*6ee0*/  @!P4 SHF.R.S32.HI R95, RZ, 0x1f, R93.reuse ;  /* 0x0000001fff5fc819 */ /* 0x100fe4000001145d */
[----:B------:R-:W-:-:S04]  /*6ef0*/  @!P4 IADD3 R94, P5, P6, R104, R136, R93 ;  /* 0x00000088685ec210 */ /* 0x000fc80007ebe05d */
[----:B------:R-:W-:Y:S02]  /*6f00*/  @!P4 IADD3.X R95, R101, R170, R95, P5, P6 ;  /* 0x000000aa655fc210 */ /* 0x000fe40002fec45f */
[----:B------:R-:W-:-:S04]  /*6f10*/  LEA R140, P5, R96, R120, 0x1 ;  /* 0x00000078608c7211 */ /* 0x000fc800078a08ff */
[----:B------:R-:W-:Y:S02]  /*6f20*/  LEA.HI.X R141, R96, R121, R97, 0x1, P5 ;  /* 0x00000079608d7211 */ /* 0x000fe400028f0c61 */
[----:B------:R-:W-:-:S04]  /*6f30*/  @!P4 LEA R142, P5, R94, R120, 0x1 ;  /* 0x000000785e8ec211 */ /* 0x000fc800078a08ff */
[----:B------:R-:W-:Y:S02]  /*6f40*/  @!P4 LEA.HI.X R143, R94, R121, R95, 0x1, P5 ;  /* 0x000000795e8fc211 */ /* 0x000fe400028f0c5f */
[----:B------:R-:W-:Y:S02]  /*6f50*/  SHF.R.S32.HI R95, RZ, 0x1f, R92 ;  /* 0x0000001fff5f7819 */ /* 0x000fe4000001145c */
[----:B------:R-:W-:Y:S02]  /*6f60*/  LOP3.LUT R94, R189, 0x38, R93, 0xf8, !PT ;  /* 0x00000038bd5e7812 */ /* 0x000fe400078ef85d */
[----:B------:R-:W-:Y:S01]  /*6f70*/  LEA.HI R92, R95, R92, RZ, 0x3 ;  /* 0x0000005c5f5c7211 */ /* 0x000fe200078f18ff */
[----:B------:R-:W-:Y:S01]  /*6f80*/  IMAD R95, R18, 0x6000, R146 ;  /* 0x00006000125f7824 */ /* 0x000fe200078e0292 */
[----:B------:R-:W-:Y:S02]  /*6f90*/  LOP3.LUT R94, R94, R191, RZ, 0x3c, !PT ;  /* 0x000000bf5e5e7212 */ /* 0x000fe400078e3cff */
[----:B------:R-:W-:Y:S01]  /*6fa0*/  ISETP.GE.AND P5, PT, R22, R122, PT ;  /* 0x0000007a1600720c */ /* 0x000fe20003fa6270 */
[----:B------:R-:W-:-:S05]  /*6fb0*/  IMAD.SHL.U32 R92, R92, 0x400, RZ ;  /* 0x000004005c5c7824 */ /* 0x000fca00078e00ff */
[----:B------:R-:W-:Y:S01]  /*6fc0*/  LOP3.LUT R93, R92, 0x7fffe000, RZ, 0xc0, !PT ;  /* 0x7fffe0005c5d7812 */ /* 0x000fe200078ec0ff */
[----:B------:R-:W-:-:S04]  /*6fd0*/  IMAD R92, R95, 0x2, R2 ;  /* 0x000000025f5c7824 */ /* 0x000fc800078e0202 */
[----:B------:R-:W-:-:S04]  /*6fe0*/  IMAD R93, R190, 0x200, R93 ;  /* 0x00000200be5d7824 */ /* 0x000fc800078e025d */
[----:B------:R-:W-:-:S04]  /*6ff0*/  IMAD.IADD R93, R93, 0x1, R94 ;  /* 0x000000015d5d7824 */ /* 0x000fc800078e025e */
[----:B------:R-:W-:-:S04]  /*7000*/  IMAD R93, R18, 0x6000, R93 ;  /* 0x00006000125d7824 */ /* 0x000fc800078e025d */
[----:B------:R-:W-:Y:S02]  /*7010*/  IMAD R96, R93, 0x2, R2 ;  /* 0x000000025d607824 */ /* 0x000fe400078e0202 */
[----:B------:R-:W0:Y:S04]  /*7020*/  LDS.128 R92, [R92+0x1c400] ;  /* 0x01c400005c5c7984 */ /* 0x000e280000000c00 */
[----:B------:R-:W2:Y:S01]  /*7030*/  LDS.128 R96, [R96+0x1c400] ;  /* 0x01c4000060607984 */ /* 0x000ea20000000c00 */
[----:B------:R-:W-:Y:S05]  /*7040*/  @P5 BRA `(.L_x_526) ;  /* 0x00000004006c5947 */ /* 0x000fea0003800000 */
[----:B------:R-:W-:Y:S01]  /*7050*/  SHF.R.U32.HI R172, RZ, 0x10, R65 ;  /* 0x00000010ffac7819 */ /* 0x000fe20000011641 */
[----:B--2---:R-:W-:Y:S01]  /*7060*/  IMAD.U32 R180, R97, 0x10000, RZ ;  /* 0x0001000061b47824 */ /* 0x004fe200078e00ff */
[----:B------:R-:W-:Y:S01]  /*7070*/  SHF.R.U32.HI R178, RZ, 0x10, R53 ;  /* 0x00000010ffb27819 */ /* 0x000fe20000011635 */
[----:B0-----:R-:W-:Y:S01]  /*7080*/  IMAD.U32 R174, R93, 0x10000, RZ ;  /* 0x000100005dae7824 */ /* 0x001fe200078e00ff */
[----:B------:R-:W-:Y:S02]  /*7090*/  PRMT R172, R171, 0x5432, R172 ;  /* 0x00005432abac7816 */ /* 0x000fe400000000ac */
[----:B------:R-:W-:Y:S02]  /*70a0*/  PRMT R178, R162, 0x5432, R178 ;  /* 0x00005432a2b27816 */ /* 0x000fe400000000b2 */
[----:B------:R-:W-:Y:S01]  /*70b0*/  LOP3.LUT R93, R93, 0xffff0000, RZ, 0xc0, !PT ;  /* 0xffff00005d5d7812 */ /* 0x000fe200078ec0ff */
[C---:B------:R-:W-:Y:S01]  /*70c0*/  IMAD.U32 R173, R172.reuse, 0x10000, RZ ;  /* 0x00010000acad7824 */ /* 0x040fe200078e00ff */
[----:B------:R-:W-:Y:S01]  /*70d0*/  LOP3.LUT R172, R172, 0xffff0000, RZ, 0xc0, !PT ;  /* 0xffff0000acac7812 */ /* 0x000fe200078ec0ff */
[C---:B------:R-:W-:Y:S01]  /*70e0*/  IMAD.U32 R175, R178.reuse, 0x10000, RZ ;  /* 0x00010000b2af7824 */ /* 0x040fe200078e00ff */
[----:B------:R-:W-:Y:S01]  /*70f0*/  LOP3.LUT R178, R178, 0xffff0000, RZ, 0xc0, !PT ;  /* 0xffff0000b2b27812 */ /* 0x000fe200078ec0ff */
[----:B------:R-:W-:Y:S01]  /*7100*/  FMUL.FTZ R177, R180, R173 ;  /* 0x000000adb4b17220 */ /* 0x000fe20000410000 */
[----:B------:R-:W-:Y:S01]  /*7110*/  SHF.R.U64 R66, R66, 0x10, R67 ;  /* 0x0000001042427819 */ /* 0x000fe20000001243 */
[-C--:B------:R-:W-:Y:S01]  /*7120*/  FMUL.FTZ R180, R180, R175.reuse ;  /* 0x000000afb4b47220 */ /* 0x080fe20000410000 */
[----:B------:R-:W-:Y:S01]  /*7130*/  SHF.R.U64 R64, R64, 0x10, R65 ;  /* 0x0000001040407819 */ /* 0x000fe20000001241 */
[----:B------:R-:W-:Y:S01]  /*7140*/  FFMA.FTZ R176, R174, R175, -R177 ;  /* 0x000000afaeb07223 */ /* 0x000fe200000108b1 */
[----:B------:R-:W-:-:S02]  /*7150*/  IMAD.U32 R177, R99, 0x10000, RZ ;  /* 0x0001000063b17824 */ /* 0x000fc400078e00ff */
[----:B------:R-:W-:Y:S01]  /*7160*/  FFMA.FTZ R174, R174, R173, R180 ;  /* 0x000000adaeae7223 */ /* 0x000fe200000100b4 */
[----:B------:R-:W-:Y:S01]  /*7170*/  LOP3.LUT R173, R97, 0xffff0000, RZ, 0xc0, !PT ;  /* 0xffff000061ad7812 */ /* 0x000fe200078ec0ff */
[----:B------:R-:W-:Y:S01]  /*7180*/  IMAD.U32 R175, R95, 0x10000, RZ ;  /* 0x000100005faf7824 */ /* 0x000fe200078e00ff */
[----:B------:R-:W-:Y:S01]  /*7190*/  SHF.R.U64 R52, R52, 0x10, R53 ;  /* 0x0000001034347819 */ /* 0x000fe20000001235 */
[----:B------:R-:W-:Y:S01]  /*71a0*/  IMAD.U32 R53, R92, 0x10000, RZ ;  /* 0x000100005c357824 */ /* 0x000fe200078e00ff */
[----:B------:R-:W-:Y:S01]  /*71b0*/  PRMT R64, R169, 0x5432, R64 ;  /* 0x00005432a9407816 */ /* 0x000fe20000000040 */
[C---:B------:R-:W-:Y:S01]  /*71c0*/  FMUL.FTZ R180, R173.reuse, R172 ;  /* 0x000000acadb47220 */ /* 0x040fe20000410000 */
[-C--:B------:R-:W-:Y:S01]  /*71d0*/  FMUL.FTZ R173, R173, R178.reuse ;  /* 0x000000b2adad7220 */ /* 0x080fe20000410000 */
[----:B------:R-:W-:Y:S01]  /*71e0*/  PRMT R52, R161, 0x5432, R52 ;  /* 0x00005432a1347816 */ /* 0x000fe20000000034 */
[----:B------:R-:W-:Y:S02]  /*71f0*/  IMAD.U32 R65, R94, 0x10000, RZ ;  /* 0x000100005e417824 */ /* 0x000fe400078e00ff */
[C---:B------:R-:W-:Y:S01]  /*7200*/  FFMA.FTZ R97, R93.reuse, R178, -R180 ;  /* 0x000000b25d617223 */ /* 0x040fe200000108b4 */
[----:B------:R-:W-:Y:S01]  /*7210*/  FFMA.FTZ R93, R93, R172, R173 ;  /* 0x000000ac5d5d7223 */ /* 0x000fe200000100ad */
[----:B------:R-:W-:-:S02]  /*7220*/  SHF.R.U32.HI R172, RZ, 0x10, R67 ;  /* 0x00000010ffac7819 */ /* 0x000fc40000011643 */
[----:B------:R-:W-:Y:S02]  /*7230*/  SHF.R.U32.HI R173, RZ, 0x10, R55 ;  /* 0x00000010ffad7819 */ /* 0x000fe40000011637 */
[----:B------:R-:W-:Y:S02]  /*7240*/  PRMT R172, R168, 0x5432, R172 ;  /* 0x00005432a8ac7816 */ /* 0x000fe400000000ac */
[----:B------:R-:W-:Y:S02]  /*7250*/  PRMT R173, R182, 0x5410, R173 ;  /* 0x00005410b6ad7816 */ /* 0x000fe400000000ad */
[----:B------:R-:W-:Y:S01]  /*7260*/  LOP3.LUT R67, R95, 0xffff0000, RZ, 0xc0, !PT ;  /* 0xffff00005f437812 */ /* 0x000fe200078ec0ff */
[C---:B------:R-:W-:Y:S01]  /*7270*/  IMAD.U32 R178, R172.reuse, 0x10000, RZ ;  /* 0x00010000acb27824 */ /* 0x040fe200078e00ff */
[----:B------:R-:W-:Y:S01]  /*7280*/  LOP3.LUT R95, R99, 0xffff0000, RZ, 0xc0, !PT ;  /* 0xffff0000635f7812 */ /* 0x000fe200078ec0ff */
[----:B------:R-:W-:Y:S01]  /*7290*/  IMAD.U32 R180, R173, 0x10000, RZ ;  /* 0x00010000adb47824 */ /* 0x000fe200078e00ff */
[----:B------:R-:W-:Y:S01]  /*72a0*/  LOP3.LUT R172, R172, 0xffff0000, RZ, 0xc0, !PT ;  /* 0xffff0000acac7812 */ /* 0x000fe200078ec0ff */
[C---:B------:R-:W-:Y:S01]  /*72b0*/  FMUL.FTZ R182, R177.reuse, R178 ;  /* 0x000000b2b1b67220 */ /* 0x040fe20000410000 */
[----:B------:R-:W-:Y:S01]  /*72c0*/  SHF.R.U64 R54, R54, 0x10, R55 ;  /* 0x0000001036367819 */ /* 0x000fe20000001237 */
[----:B------:R-:W-:Y:S01]  /*72d0*/  FMUL.FTZ R177, R177, R180 ;  /* 0x000000b4b1b17220 */ /* 0x000fe20000410000 */
[----:B------:R-:W-:-:S02]  /*72e0*/  IMAD.U32 R55, R96, 0x10000, RZ ;  /* 0x0001000060377824 */ /* 0x000fc400078e00ff */
[----:B------:R-:W-:Y:S01]  /*72f0*/  FFMA.FTZ R182, R175, R180, -R182 ;  /* 0x000000b4afb67223 */ /* 0x000fe200000108b6 */
[----:B------:R-:W-:Y:S01]  /*7300*/  FMUL.FTZ R180, R95, R172 ;  /* 0x000000ac5fb47220 */ /* 0x000fe20000410000 */
[----:B------:R-:W-:Y:S01]  /*7310*/  FFMA.FTZ R177, R175, R178, R177 ;  /* 0x000000b2afb17223 */ /* 0x000fe200000100b1 */
[----:B------:R-:W-:Y:S02]  /*7320*/  LOP3.LUT R178, R173, 0xffff0000, RZ, 0xc0, !PT ;  /* 0xffff0000adb27812 */ /* 0x000fe400078ec0ff */
[----:B------:R-:W-:Y:S02]  /*7330*/  LOP3.LUT R96, R96, 0xffff0000, RZ, 0xc0, !PT ;  /* 0xffff000060607812 */ /* 0x000fe400078ec0ff */
[----:B------:R-:W-:Y:S01]  /*7340*/  LOP3.LUT R92, R92, 0xffff0000, RZ, 0xc0, !PT ;  /* 0xffff00005c5c7812 */ /* 0x000fe200078ec0ff */
[-C--:B------:R-:W-:Y:S01]  /*7350*/  FMUL.FTZ R95, R95, R178.reuse ;  /* 0x000000b25f5f7220 */ /* 0x080fe20000410000 */
[----:B------:R-:W-:Y:S01]  /*7360*/  FFMA.FTZ R99, R67, R178, -R180 ;  /* 0x000000b243637223 */ /* 0x000fe200000108b4 */
[----:B------:R-:W-:Y:S01]  /*7370*/  SHF.L.U32 R178, R64, 0x10, RZ ;  /* 0x0000001040b27819 */ /* 0x000fe200000006ff */
[----:B------:R-:W-:-:S02]  /*7380*/  IMAD.U32 R180, R52, 0x10000, RZ ;  /* 0x0001000034b47824 */ /* 0x000fc400078e00ff */
[----:B------:R-:W-:Y:S01]  /*7390*/  FFMA.FTZ R172, R67, R172, R95 ;  /* 0x000000ac43ac7223 */ /* 0x000fe2000001005f */
[----:B------:R-:W-:Y:S01]  /*73a0*/  LOP3.LUT R67, R64, 0xffff0000, RZ, 0xc0, !PT ;  /* 0xffff000040437812 */ /* 0x000fe200078ec0ff */
[----:B------:R-:W-:Y:S01]  /*73b0*/  FMUL.FTZ R64, R55, R178 ;  /* 0x000000b237407220 */ /* 0x000fe20000410000 */
[----:B------:R-:W-:Y:S01]  /*73c0*/  PRMT R66, R167, 0x5432, R66 ;  /* 0x00005432a7427816 */ /* 0x000fe20000000042 */
[-C--:B------:R-:W-:Y:S01]  /*73d0*/  FMUL.FTZ R55, R55, R180.reuse ;  /* 0x000000b437377220 */ /* 0x080fe20000410000 */
[----:B------:R-:W-:Y:S01]  /*73e0*/  LOP3.LUT R95, R52, 0xffff0000, RZ, 0xc0, !PT ;  /* 0xffff0000345f7812 */ /* 0x000fe200078ec0ff */
[----:B------:R-:W-:Y:S01]  /*73f0*/  FMUL.FTZ R173, R96, R67 ;  /* 0x0000004360ad7220 */ /* 0x000fe20000410000 */
[----:B------:R-:W-:Y:S01]  /*7400*/  PRMT R54, R160, 0x5432, R54 ;  /* 0x00005432a0367816 */ /* 0x000fe20000000036 */
[C---:B------:R-:W-:Y:S01]  /*7410*/  FFMA.FTZ R64, R53.reuse, R180, -R64 ;  /* 0x000000b435407223 */ /* 0x040fe20000010840 */
[----:B------:R-:W-:Y:S01]  /*7420*/  LOP3.LUT R175, R94, 0xffff0000, RZ, 0xc0, !PT ;  /* 0xffff00005eaf7812 */ /* 0x000fe200078ec0ff */
[----:B------:R-:W-:Y:S01]  /*7430*/  FFMA.FTZ R55, R53, R178, R55 ;  /* 0x000000b235377223 */ /* 0x000fe20000010037 */
[----:B------:R-:W-:-:S02]  /*7440*/  IMAD.U32 R94, R98, 0x10000, RZ ;  /* 0x00010000625e7824 */ /* 0x000fc400078e00ff */
[-C--:B------:R-:W-:Y:S01]  /*7450*/  FMUL.FTZ R53, R96, R95.reuse ;  /* 0x0000005f60357220 */ /* 0x080fe20000410000 */
[----:B------:R-:W-:Y:S01]  /*7460*/  FFMA.FTZ R173, R92, R95, -R173 ;  /* 0x0000005f5cad7223 */ /* 0x000fe200000108ad */
[----:B------:R-:W-:Y:S01]  /*7470*/  IMAD.U32 R52, R66, 0x10000, RZ ;  /* 0x0001000042347824 */ /* 0x000fe200078e00ff */
[----:B------:R-:W-:Y:S01]  /*7480*/  LOP3.LUT R98, R98, 0xffff0000, RZ, 0xc0, !PT ;  /* 0xffff000062627812 */ /* 0x000fe200078ec0ff */
[----:B------:R-:W-:Y:S01]  /*7490*/  IMAD.U32 R95, R54, 0x10000, RZ ;  /* 0x00010000365f7824 */ /* 0x000fe200078e00ff */
[----:B------:R-:W-:Y:S01]  /*74a0*/  LOP3.LUT R66, R66, 0xffff0000, RZ, 0xc0, !PT ;  /* 0xffff000042427812 */ /* 0x000fe200078ec0ff */
[----:B------:R-:W-:Y:S01]  /*74b0*/  FFMA.FTZ R96, R92, R67, R53 ;  /* 0x000000435c607223 */ /* 0x000fe20000010035 */
[----:B------:R-:W-:Y:S01]  /*74c0*/  LOP3.LUT R54, R54, 0xffff0000, RZ, 0xc0, !PT ;  /* 0xffff000036367812 */ /* 0x000fe200078ec0ff */
[C---:B------:R-:W-:Y:S01]  /*74d0*/  FMUL.FTZ R92, R94.reuse, R52 ;  /* 0x000000345e5c7220 */ /* 0x040fe20000410000 */
[-C--:B------:R-:W-:Y:S01]  /*74e0*/  FMUL.FTZ R53, R94, R95.reuse ;  /* 0x0000005f5e357220 */ /* 0x080fe20000410000 */
[C---:B------:R-:W-:Y:S01]  /*74f0*/  FMUL.FTZ R94, R98.reuse, R66 ;  /* 0x00000042625e7220 */ /* 0x040fe20000410000 */
[----:B------:R-:W-:Y:S01]  /*7500*/  F2FP.BF16.F32.PACK_AB R97, R97, R176 ;  /* 0x000000b06161723e */ /* 0x000fe200000010ff */
[----:B------:R-:W-:Y:S01]  /*7510*/  FMUL.FTZ R67, R98, R54 ;  /* 0x0000003662437220 */ /* 0x000fe20000410000 */
[C---:B------:R-:W-:Y:S01]  /*7520*/  FFMA.FTZ R92, R65.reuse, R95, -R92 ;  /* 0x0000005f415c7223 */ /* 0x040fe2000001085c */
[----:B------:R-:W-:Y:S01]  /*7530*/  FFMA.FTZ R53, R65, R52, R53 ;  /* 0x0000003441357223 */ /* 0x000fe20000010035 */
[C---:B------:R-:W-:Y:S01]  /*7540*/  FFMA.FTZ R65, R175.reuse, R54, -R94 ;  /* 0x00000036af417223 */ /* 0x040fe2000001085e */
[----:B------:R-:W-:Y:S01]  /*7550*/  FFMA.FTZ R66, R175, R66, R67 ;  /* 0x00000042af427223 */ /* 0x000fe20000010043 */
[----:B------:R-:W-:Y:S01]  /*7560*/  F2FP.BF16.F32.PACK_AB R174, R93, R174 ;  /* 0x000000ae5dae723e */ /* 0x000fe200000010ff */
[----:B------:R-:W-:Y:S01]  /*7570*/  IMAD.MOV.U32 R93, RZ, RZ, R97 ;  /* 0x000000ffff5d7224 */ /* 0x000fe200078e0061 */
[----:B------:R-:W-:-:S02]  /*7580*/  F2FP.BF16.F32.PACK_AB R64, R173, R64 ;  /* 0x00000040ad40723e */ /* 0x000fc400000010ff */
[----:B------:R-:W-:Y:S01]  /*7590*/  F2FP.BF16.F32.PACK_AB R95, R99, R182 ;  /* 0x000000b6635f723e */ /* 0x000fe200000010ff */
[----:B------:R-:W-:Y:S01]  /*75a0*/  IMAD.MOV.U32 R97, RZ, RZ, R174 ;  /* 0x000000ffff617224 */ /* 0x000fe200078e00ae */
[----:B------:R-:W-:Y:S01]  /*75b0*/  F2FP.BF16.F32.PACK_AB R94, R65, R92 ;  /* 0x0000005c415e723e */ /* 0x000fe200000010ff */
[----:B------:R-:W-:Y:S01]  /*75c0*/  IMAD.MOV.U32 R92, RZ, RZ, R64 ;  /* 0x000000ffff5c7224 */ /* 0x000fe200078e0040 */
[----:B------:R-:W-:Y:S02]  /*75d0*/  F2FP.BF16.F32.PACK_AB R99, R172, R177 ;  /* 0x000000b1ac63723e */ /* 0x000fe400000010ff */
[----:B------:R-:W-:Y:S02]  /*75e0*/  F2FP.BF16.F32.PACK_AB R96, R96, R55 ;  /* 0x000000376060723e */ /* 0x000fe400000010ff */
[----:B------:R-:W-:-:S07]  /*75f0*/  F2FP.BF16.F32.PACK_AB R98, R66, R53 ;  /* 0x000000354262723e */ /* 0x000fce00000010ff */
.L_x_526:
[----:B------:R-:W-:Y:S05]  /*7600*/  BSYNC B3 ;  /* 0x0000000000037941 */ /* 0x000fea0003800000 */
.L_x_525:
[----:B0-----:R0:W-:Y:S04]  /*7610*/  STG.E.128 desc[UR36][R140.64], R92 ;  /* 0x0000005c8c007986 */ /* 0x0011e8000c101d24 */
[----:B--2---:R0:W-:Y:S02]  /*7620*/  @!P4 STG.E.128 desc[UR36][R142.64], R96 ;  /* 0x000000608e00c986 */ /* 0x0041e4000c101d24 */
.L_x_524:
[----:B------:R-:W-:Y:S05]  /*7630*/  BSYNC B2 ;  /* 0x0000000000027941 */ /* 0x000fea0003800000 */
.L_x_523:
[----:B------:R-:W-:Y:S01]  /*7640*/  ISETP.NE.AND P4, PT, R10, RZ, PT ;  /* 0x000000ff0a00720c */ /* 0x000fe20003f85270 */
[----:B------:R-:W-:-:S12]  /*7650*/  BSSY B2, `(.L_x_527) ;  /* 0x0000081000027945 */ /* 0x000fd80003800000 */
        /* <DEDUP_REMOVED lines=13> */
[----:B0-----:R-:W-:-:S04]  /*7730*/  LEA R92, P5, R64, R120, 0x1 ;  /* 0x00000078405c7211 */ /* 0x001fc800078a08ff */
        /* <DEDUP_REMOVED lines=19> */
[--C-:B------:R-:W-:Y:S01]  /*7870*/  SHF.R.U64 R50, R50, 0x10, R51.reuse ;  /* 0x0000001032327819 */ /* 0x100fe20000001233 */
[----:B--2---:R-:W-:Y:S01]  /*7880*/  IMAD.U32 R98, R65, 0x10000, RZ ;  /* 0x0001000041627824 */ /* 0x004fe200078e00ff */
[----:B------:R-:W-:Y:S01]  /*7890*/  SHF.R.U32.HI R96, RZ, 0x10, R51 ;  /* 0x00000010ff607819 */ /* 0x000fe20000011633 */
[----:B------:R-:W-:Y:S01]  /*78a0*/  IMAD.U32 R143, R67, 0x10000, RZ ;  /* 0x00010000438f7824 */ /* 0x000fe200078e00ff */
[----:B------:R-:W-:Y:S01]  /*78b0*/  SHF.R.U64 R51, R60, 0x10, R61 ;  /* 0x000000103c337819 */ /* 0x000fe2000000123d */
[----:B0-----:R-:W-:Y:S01]  /*78c0*/  IMAD.U32 R141, R55, 0x10000, RZ ;  /* 0x00010000378d7824 */ /* 0x001fe200078e00ff */
[----:B------:R-:W-:Y:S01]  /*78d0*/  SHF.R.U64 R48, R48, 0x10, R49 ;  /* 0x0000001030307819 */ /* 0x000fe20000001231 */
[----:B------:R-:W-:Y:S01]  /*78e0*/  IMAD.U32 R140, R54, 0x10000, RZ ;  /* 0x00010000368c7824 */ /* 0x000fe200078e00ff */
[----:B------:R-:W-:Y:S02]  /*78f0*/  SHF.R.U32.HI R60, RZ, 0x10, R61 ;  /* 0x00000010ff3c7819 */ /* 0x000fe4000001163d */
[----:B------:R-:W-:-:S02]  /*7900*/  SHF.R.U32.HI R49, RZ, 0x10, R49 ;  /* 0x00000010ff317819 */ /* 0x000fc40000011631 */
[----:B------:R-:W-:Y:S02]  /*7910*/  PRMT R60, R166, 0x5432, R60 ;  /* 0x00005432a63c7816 */ /* 0x000fe4000000003c */
[----:B------:R-:W-:Y:S02]  /*7920*/  PRMT R49, R159, 0x5432, R49 ;  /* 0x000054329f317816 */ /* 0x000fe40000000031 */
[--C-:B------:R-:W-:Y:S01]  /*7930*/  SHF.R.U64 R61, R62, 0x10, R63.reuse ;  /* 0x000000103e3d7819 */ /* 0x100fe2000000123f */
[----:B------:R-:W-:Y:S01]  /*7940*/  IMAD.U32 R172, R60, 0x10000, RZ ;  /* 0x000100003cac7824 */ /* 0x000fe200078e00ff */
[----:B------:R-:W-:Y:S01]  /*7950*/  SHF.R.U32.HI R62, RZ, 0x10, R63 ;  /* 0x00000010ff3e7819 */ /* 0x000fe2000001163f */
[----:B------:R-:W-:Y:S01]  /*7960*/  IMAD.U32 R173, R49, 0x10000, RZ ;  /* 0x0001000031ad7824 */ /* 0x000fe200078e00ff */
[----:B------:R-:W-:Y:S01]  /*7970*/  LOP3.LUT R99, R65, 0xffff0000, RZ, 0xc0, !PT ;  /* 0xffff000041637812 */ /* 0x000fe200078ec0ff */
[----:B------:R-:W-:Y:S01]  /*7980*/  FMUL.FTZ R174, R98, R172 ;  /* 0x000000ac62ae7220 */ /* 0x000fe20000410000 */
[----:B------:R-:W-:Y:S01]  /*7990*/  LOP3.LUT R60, R60, 0xffff0000, RZ, 0xc0, !PT ;  /* 0xffff00003c3c7812 */ /* 0x000fe200078ec0ff */
[----:B------:R-:W-:Y:S01]  /*79a0*/  IMAD.U32 R63, R53, 0x10000, RZ ;  /* 0x00010000353f7824 */ /* 0x000fe200078e00ff */
[----:B------:R-:W-:Y:S01]  /*79b0*/  PRMT R62, R164, 0x5432, R62 ;  /* 0x00005432a43e7816 */ /* 0x000fe2000000003e */
[----:B------:R-:W-:Y:S01]  /*79c0*/  FMUL.FTZ R98, R98, R173 ;  /* 0x000000ad62627220 */ /* 0x000fe20000410000 */
[----:B------:R-:W-:Y:S01]  /*79d0*/  PRMT R96, R156, 0x5432, R96 ;  /* 0x000054329c607816 */ /* 0x000fe20000000060 */
[----:B------:R-:W-:Y:S01]  /*79e0*/  FMUL.FTZ R180, R99, R60 ;  /* 0x0000003c63b47220 */ /* 0x000fe20000410000 */
[----:B------:R-:W-:Y:S01]  /*79f0*/  LOP3.LUT R97, R53, 0xffff0000, RZ, 0xc0, !PT ;  /* 0xffff000035617812 */ /* 0x000fe200078ec0ff */
[----:B------:R-:W-:Y:S01]  /*7a00*/  FFMA.FTZ R98, R63, R172, R98 ;  /* 0x000000ac3f627223 */ /* 0x000fe20000010062 */
[----:B------:R-:W-:Y:S01]  /*7a10*/  LOP3.LUT R176, R49, 0xffff0000, RZ, 0xc0, !PT ;  /* 0xffff000031b07812 */ /* 0x000fe200078ec0ff */
[----:B------:R-:W-:Y:S01]  /*7a20*/  IMAD.U32 R172, R96, 0x10000, RZ ;  /* 0x0001000060ac7824 */ /* 0x000fe200078e00ff */
[----:B------:R-:W-:Y:S01]  /*7a30*/  SHF.L.U32 R178, R62, 0x10, RZ ;  /* 0x000000103eb27819 */ /* 0x000fe200000006ff */
[----:B------:R-:W-:Y:S01]  /*7a40*/  IMAD.U32 R65, R64, 0x10000, RZ ;  /* 0x0001000040417824 */ /* 0x000fe200078e00ff */
[----:B------:R-:W-:Y:S01]  /*7a50*/  PRMT R51, R165, 0x5432, R51 ;  /* 0x00005432a5337816 */ /* 0x000fe20000000033 */
[-C--:B------:R-:W-:Y:S01]  /*7a60*/  FMUL.FTZ R182, R99, R176.reuse ;  /* 0x000000b063b67220 */ /* 0x080fe20000410000 */
[----:B------:R-:W-:Y:S01]  /*7a70*/  FFMA.FTZ R49, R97, R176, -R180 ;  /* 0x000000b061317223 */ /* 0x000fe200000108b4 */
[----:B------:R-:W-:Y:S01]  /*7a80*/  FMUL.FTZ R176, R143, R178 ;  /* 0x000000b28fb07220 */ /* 0x000fe20000410000 */
[----:B------:R-:W-:Y:S01]  /*7a90*/  LOP3.LUT R67, R67, 0xffff0000, RZ, 0xc0, !PT ;  /* 0xffff000043437812 */ /* 0x000fe200078ec0ff */
[-C--:B------:R-:W-:Y:S01]  /*7aa0*/  FMUL.FTZ R143, R143, R172.reuse ;  /* 0x000000ac8f8f7220 */ /* 0x080fe20000410000 */
[----:B------:R-:W-:Y:S01]  /*7ab0*/  PRMT R48, R158, 0x5432, R48 ;  /* 0x000054329e307816 */ /* 0x000fe20000000030 */
[----:B------:R-:W-:Y:S01]  /*7ac0*/  FFMA.FTZ R176, R141, R172, -R176 ;  /* 0x000000ac8db07223 */ /* 0x000fe200000108b0 */
[----:B------:R-:W-:Y:S01]  /*7ad0*/  LOP3.LUT R62, R62, 0xffff0000, RZ, 0xc0, !PT ;  /* 0xffff00003e3e7812 */ /* 0x000fe200078ec0ff */
[----:B------:R-:W-:Y:S01]  /*7ae0*/  FFMA.FTZ R97, R97, R60, R182 ;  /* 0x0000003c61617223 */ /* 0x000fe200000100b6 */
[----:B------:R-:W-:Y:S01]  /*7af0*/  LOP3.LUT R96, R96, 0xffff0000, RZ, 0xc0, !PT ;  /* 0xffff000060607812 */ /* 0x000fe200078ec0ff */
[----:B------:R-:W-:Y:S01]  /*7b00*/  FFMA.FTZ R143, R141, R178, R143 ;  /* 0x000000b28d8f7223 */ /* 0x000fe2000001008f */
[----:B------:R-:W-:Y:S01]  /*7b10*/  LOP3.LUT R55, R55, 0xffff0000, RZ, 0xc0, !PT ;  /* 0xffff000037377812 */ /* 0x000fe200078ec0ff */
[----:B------:R-:W-:Y:S01]  /*7b20*/  IMAD.U32 R172, R51, 0x10000, RZ ;  /* 0x0001000033ac7824 */ /* 0x000fe200078e00ff */
[----:B------:R-:W-:Y:S01]  /*7b30*/  LOP3.LUT R64, R64, 0xffff0000, RZ, 0xc0, !PT ;  /* 0xffff000040407812 */ /* 0x000fe200078ec0ff */
[----:B------:R-:W-:Y:S01]  /*7b40*/  FMUL.FTZ R178, R67, R62 ;  /* 0x0000003e43b27220 */ /* 0x000fe20000410000 */
[----:B------:R-:W-:-:S02]  /*7b50*/  IMAD.U32 R60, R48, 0x10000, RZ ;  /* 0x00010000303c7824 */ /* 0x000fc400078e00ff */
[----:B------:R-:W-:Y:S01]  /*7b60*/  FMUL.FTZ R180, R67, R96 ;  /* 0x0000006043b47220 */ /* 0x000fe20000410000 */
[----:B------:R-:W-:Y:S01]  /*7b70*/  LOP3.LUT R51, R51, 0xffff0000, RZ, 0xc0, !PT ;  /* 0xffff000033337812 */ /* 0x000fe200078ec0ff */
[----:B------:R-:W-:Y:S01]  /*7b80*/  IMAD.U32 R53, R52, 0x10000, RZ ;  /* 0x0001000034357824 */ /* 0x000fe200078e00ff */
[----:B------:R-:W-:Y:S01]  /*7b90*/  LOP3.LUT R67, R48, 0xffff0000, RZ, 0xc0, !PT ;  /* 0xffff000030437812 */ /* 0x000fe200078ec0ff */
[----:B------:R-:W-:Y:S01]  /*7ba0*/  FFMA.FTZ R174, R63, R173, -R174 ;  /* 0x000000ad3fae7223 */ /* 0x000fe200000108ae */
[----:B------:R-:W-:Y:S01]  /*7bb0*/  FMUL.FTZ R48, R65, R172 ;  /* 0x000000ac41307220 */ /* 0x000fe20000410000 */
[----:B------:R-:W-:Y:S01]  /*7bc0*/  LOP3.LUT R52, R52, 0xffff0000, RZ, 0xc0, !PT ;  /* 0xffff000034347812 */ /* 0x000fe200078ec0ff */
[----:B------:R-:W-:Y:S01]  /*7bd0*/  FFMA.FTZ R63, R55, R96, -R178 ;  /* 0x00000060373f7223 */ /* 0x000fe200000108b2 */
[----:B------:R-:W-:Y:S01]  /*7be0*/  FMUL.FTZ R65, R65, R60 ;  /* 0x0000003c41417220 */ /* 0x000fe20000410000 */
[----:B------:R-:W-:Y:S01]  /*7bf0*/  FFMA.FTZ R180, R55, R62, R180 ;  /* 0x0000003e37b47223 */ /* 0x000fe200000100b4 */
[----:B------:R-:W-:Y:S01]  /*7c00*/  PRMT R61, R163, 0x5432, R61 ;  /* 0x00005432a33d7816 */ /* 0x000fe2000000003d */
[----:B------:R-:W-:Y:S01]  /*7c10*/  FMUL.FTZ R55, R64, R51 ;  /* 0x0000003340377220 */ /* 0x000fe20000410000 */
[C---:B------:R-:W-:Y:S01]  /*7c20*/  FFMA.FTZ R48, R53.reuse, R60, -R48 ;  /* 0x0000003c35307223 */ /* 0x040fe20000010830 */
[----:B------:R-:W-:Y:S01]  /*7c30*/  FFMA.FTZ R65, R53, R172, R65 ;  /* 0x000000ac35417223 */ /* 0x000fe20000010041 */
[----:B------:R-:W-:Y:S01]  /*7c40*/  LOP3.LUT R142, R54, 0xffff0000, RZ, 0xc0, !PT ;  /* 0xffff0000368e7812 */ /* 0x000fe200078ec0ff */
[-C--:B------:R-:W-:Y:S01]  /*7c50*/  FMUL.FTZ R53, R64, R67.reuse ;  /* 0x0000004340357220 */ /* 0x080fe20000410000 */
[----:B------:R-:W-:Y:S01]  /*7c60*/  FFMA.FTZ R55, R52, R67, -R55 ;  /* 0x0000004334377223 */ /* 0x000fe20000010837 */
[C---:B------:R-:W-:Y:S01]  /*7c70*/  IMAD.U32 R54, R66.reuse, 0x10000, RZ ;  /* 0x0001000042367824 */ /* 0x040fe200078e00ff */
[----:B------:R-:W-:Y:S01]  /*7c80*/  LOP3.LUT R66, R66, 0xffff0000, RZ, 0xc0, !PT ;  /* 0xffff000042427812 */ /* 0x000fe200078ec0ff */
[----:B------:R-:W-:Y:S01]  /*7c90*/  IMAD.U32 R67, R61, 0x10000, RZ ;  /* 0x000100003d437824 */ /* 0x000fe200078e00ff */
[----:B------:R-:W-:Y:S01]  /*7ca0*/  PRMT R50, R157, 0x5432, R50 ;  /* 0x000054329d327816 */ /* 0x000fe20000000032 */
[----:B------:R-:W-:Y:S01]  /*7cb0*/  FFMA.FTZ R52, R52, R51, R53 ;  /* 0x0000003334347223 */ /* 0x000fe20000010035 */
[----:B------:R-:W-:Y:S01]  /*7cc0*/  LOP3.LUT R61, R61, 0xffff0000, RZ, 0xc0, !PT ;  /* 0xffff00003d3d7812 */ /* 0x000fe200078ec0ff */
[----:B------:R-:W-:Y:S01]  /*7cd0*/  FMUL.FTZ R51, R54, R67 ;  /* 0x0000004336337220 */ /* 0x000fe20000410000 */
[C---:B------:R-:W-:Y:S01]  /*7ce0*/  LOP3.LUT R141, R50.reuse, 0xffff0000, RZ, 0xc0, !PT ;  /* 0xffff0000328d7812 */ /* 0x040fe200078ec0ff */
[----:B------:R-:W-:Y:S01]  /*7cf0*/  IMAD.U32 R99, R50, 0x10000, RZ ;  /* 0x0001000032637824 */ /* 0x000fe200078e00ff */
[----:B------:R-:W-:Y:S01]  /*7d00*/  F2FP.BF16.F32.PACK_AB R63, R63, R176 ;  /* 0x000000b03f3f723e */ /* 0x000fe200000010ff */
[----:B------:R-:W-:Y:S01]  /*7d10*/  FMUL.FTZ R53, R66, R61 ;  /* 0x0000003d42357220 */ /* 0x000fe20000410000 */
[----:B------:R-:W-:Y:S01]  /*7d20*/  F2FP.BF16.F32.PACK_AB R97, R97, R98 ;  /* 0x000000626161723e */ /* 0x000fe200000010ff */
[----:B------:R-:W-:Y:S01]  /*7d30*/  FMUL.FTZ R54, R54, R99 ;  /* 0x0000006336367220 */ /* 0x000fe20000410000 */
[----:B------:R-:W-:Y:S01]  /*7d40*/  FMUL.FTZ R66, R66, R141 ;  /* 0x0000008d42427220 */ /* 0x000fe20000410000 */
[----:B------:R-:W-:Y:S01]  /*7d50*/  FFMA.FTZ R51, R140, R99, -R51 ;  /* 0x000000638c337223 */ /* 0x000fe20000010833 */
[----:B------:R-:W-:Y:S01]  /*7d60*/  FFMA.FTZ R50, R142, R141, -R53 ;  /* 0x0000008d8e327223 */ /* 0x000fe20000010835 */
[----:B------:R-:W-:Y:S01]  /*7d70*/  FFMA.FTZ R54, R140, R67, R54 ;  /* 0x000000438c367223 */ /* 0x000fe20000010036 */
        /* <DEDUP_REMOVED lines=8> */
[----:B------:R-:W-:Y:S01]  /*7e00*/  F2FP.BF16.F32.PACK_AB R53, R49, R174 ;  /* 0x000000ae3135723e */ /* 0x000fe200000010ff */
[----:B------:R-:W-:Y:S01]  /*7e10*/  IMAD.MOV.U32 R54, RZ, RZ, R62 ;  /* 0x000000ffff367224 */ /* 0x000fe200078e003e */
[----:B------:R-:W-:-:S07]  /*7e20*/  F2FP.BF16.F32.PACK_AB R67, R180, R143 ;  /* 0x0000008fb443723e */ /* 0x000fce00000010ff */
.L_x_530:
[----:B------:R-:W-:Y:S05]  /*7e30*/  BSYNC B3 ;  /* 0x0000000000037941 */ /* 0x000fea0003800000 */
.L_x_529:
[----:B0-----:R3:W-:Y:S04]  /*7e40*/  STG.E.128 desc[UR36][R92.64], R52 ;  /* 0x000000345c007986 */ /* 0x0017e8000c101d24 */
[----:B--2---:R3:W-:Y:S02]  /*7e50*/  @!P4 STG.E.128 desc[UR36][R94.64], R64 ;  /* 0x000000405e00c986 */ /* 0x0047e4000c101d24 */
.L_x_528:
[----:B------:R-:W-:Y:S05]  /*7e60*/  BSYNC B2 ;  /* 0x0000000000027941 */ /* 0x000fea0003800000 */
.L_x_527:
[----:B------:R-:W-:-:S13]  /*7e70*/  ISETP.NE.AND P4, PT, R9, RZ, PT ;  /* 0x000000ff0900720c */ /* 0x000fda0003f85270 */
[----:B------:R-:W-:Y:S05]  /*7e80*/  @!P4 BRA `(.L_x_522) ;  /* 0x000000080000c947 */ /* 0x000fea0003800000 */
[----:B------:R-:W-:Y:S01]  /*7e90*/  ISETP.NE.AND P6, PT, R103, RZ, PT ;  /* 0x000000ff6700720c */ /* 0x000fe20003fc5270 */
[----:B------:R-:W-:Y:S01]  /*7ea0*/  BSSY B2, `(.L_x_531) ;  /* 0x000007c000027945 */ /* 0x000fe20003800000 */
[----:B------:R-:W-:Y:S02]  /*7eb0*/  IADD3 R51, P4, P5, R104, R136, R15 ;  /* 0x0000008868337210 */ /* 0x000fe40007d9e00f */
[----:B------:R-:W-:Y:S02]  /*7ec0*/  SEL R48, R119, R153, !P6 ;  /* 0x0000009977307207 */ /* 0x000fe40007000000 */
[----:B---3--:R-:W-:Y:S02]  /*7ed0*/  IADD3.X R52, R101, R170, R11, P4, P5 ;  /* 0x000000aa65347210 */ /* 0x008fe400027ea40b */
[----:B------:R-:W-:-:S04]  /*7ee0*/  SHF.R.S32.HI R49, RZ, 0x1f, R48 ;  /* 0x0000001fff317819 */ /* 0x000fc80000011430 */
[----:B------:R-:W-:-:S04]  /*7ef0*/  LEA.HI R49, R49, R48, RZ, 0x4 ;  /* 0x0000003031317211 */ /* 0x000fc800078f20ff */
[----:B------:R-:W-:-:S05]  /*7f00*/  LEA.HI.SX32 R49, R49, R20, 0x1c ;  /* 0x0000001431317211 */ /* 0x000fca00078fe2ff */
[----:B------:R-:W-:-:S05]  /*7f10*/  IMAD.SHL.U32 R48, R49, 0x8, RZ ;  /* 0x0000000831307824 */ /* 0x000fca00078e00ff */
[----:B------:R-:W-:-:S13]  /*7f20*/  ISETP.GE.AND P4, PT, R48, R151, PT ;  /* 0x000000973000720c */ /* 0x000fda0003f86270 */
[--C-:B------:R-:W-:Y:S02]  /*7f30*/  @!P4 SHF.R.S32.HI R50, RZ, 0x1f, R48.reuse ;  /* 0x0000001fff32c819 */ /* 0x100fe40000011430 */
[--C-:B------:R-:W-:Y:S02]  /*7f40*/  @!P4 IADD3 R136, P5, P6, R104, R136, R48.reuse ;  /* 0x000000886888c210 */ /* 0x100fe40007ebe030 */
[----:B------:R-:W-:Y:S02]  /*7f50*/  LOP3.LUT R48, R189, 0x38, R48, 0xf8, !PT ;  /* 0x00000038bd307812 */ /* 0x000fe400078ef830 */
[----:B------:R-:W-:Y:S02]  /*7f60*/  @!P4 IADD3.X R50, R101, R170, R50, P5, P6 ;  /* 0x000000aa6532c210 */ /* 0x000fe40002fec432 */
[----:B------:R-:W-:Y:S02]  /*7f70*/  LEA R60, P5, R51, R120, 0x1 ;  /* 0x00000078333c7211 */ /* 0x000fe400078a08ff */
[----:B------:R-:W-:-:S02]  /*7f80*/  LOP3.LUT R48, R48, R191, RZ, 0x3c, !PT ;  /* 0x000000bf30307212 */ /* 0x000fc400078e3cff */
[----:B------:R-:W-:Y:S02]  /*7f90*/  LEA.HI.X R61, R51, R121, R52, 0x1, P5 ;  /* 0x00000079333d7211 */ /* 0x000fe400028f0c34 */
[----:B------:R-:W-:-:S04]  /*7fa0*/  @!P4 LEA R62, P5, R136, R120, 0x1 ;  /* 0x00000078883ec211 */ /* 0x000fc800078a08ff */
[----:B------:R-:W-:Y:S02]  /*7fb0*/  @!P4 LEA.HI.X R63, R136, R121, R50, 0x1, P5 ;  /* 0x00000079883fc211 */ /* 0x000fe400028f0c32 */
[----:B------:R-:W-:Y:S02]  /*7fc0*/  SHF.R.S32.HI R50, RZ, 0x1f, R49 ;  /* 0x0000001fff327819 */ /* 0x000fe40000011431 */
[----:B------:R-:W-:Y:S02]  /*7fd0*/  ISETP.GE.AND P5, PT, R185, R122, PT ;  /* 0x0000007ab900720c */ /* 0x000fe40003fa6270 */
[----:B------:R-:W-:-:S05]  /*7fe0*/  LEA.HI R50, R50, R49, RZ, 0x3 ;  /* 0x0000003132327211 */ /* 0x000fca00078f18ff */
[----:B------:R-:W-:-:S05]  /*7ff0*/  IMAD.SHL.U32 R50, R50, 0x400, RZ ;  /* 0x0000040032327824 */ /* 0x000fca00078e00ff */
[----:B------:R-:W-:-:S05]  /*8000*/  LOP3.LUT R49, R50, 0x7fffe000, RZ, 0xc0, !PT ;  /* 0x7fffe00032317812 */ /* 0x000fca00078ec0ff */
[----:B------:R-:W-:-:S04]  /*8010*/  IMAD R49, R190, 0x200, R49 ;  /* 0x00000200be317824 */ /* 0x000fc800078e0231 */
[----:B------:R-:W-:Y:S02]  /*8020*/  IMAD.IADD R51, R49, 0x1, R48 ;  /* 0x0000000131337824 */ /* 0x000fe400078e0230 */
[C---:B------:R-:W-:Y:S02]  /*8030*/  IMAD R49, R18.reuse, 0x6000, R139 ;  /* 0x0000600012317824 */ /* 0x040fe400078e028b */
[----:B------:R-:W-:Y:S02]  /*8040*/  IMAD R51, R18, 0x6000, R51 ;  /* 0x0000600012337824 */ /* 0x000fe400078e0233 */
[--C-:B------:R-:W-:Y:S02]  /*8050*/  IMAD R49, R49, 0x2, R2.reuse ;  /* 0x0000000231317824 */ /* 0x100fe400078e0202 */
[----:B------:R-:W-:-:S04]  /*8060*/  IMAD R52, R51, 0x2, R2 ;  /* 0x0000000233347824 */ /* 0x000fc800078e0202 */
[----:B------:R-:W2:Y:S04]  /*8070*/  LDS.128 R48, [R49+0x1c400] ;  /* 0x01c4000031307984 */ /* 0x000ea80000000c00 */
[----:B------:R-:W3:Y:S01]  /*8080*/  LDS.128 R52, [R52+0x1c400] ;  /* 0x01c4000034347984 */ /* 0x000ee20000000c00 */
[----:B------:R-:W-:Y:S05]  /*8090*/  @P5 BRA `(.L_x_532) ;  /* 0x0000000400705947 */ /* 0x000fea0003800000 */
[--C-:B------:R-:W-:Y:S01]  /*80a0*/  SHF.R.U64 R65, R44, 0x10, R45.reuse ;  /* 0x000000102c417819 */ /* 0x100fe2000000122d */
[----:B---3--:R-:W-:Y:S01]  /*80b0*/  IMAD.U32 R66, R53, 0x10000, RZ ;  /* 0x0001000035427824 */ /* 0x008fe200078e00ff */
[----:B------:R-:W-:Y:S01]  /*80c0*/  SHF.R.U32.HI R44, RZ, 0x10, R45 ;  /* 0x00000010ff2c7819 */ /* 0x000fe2000001162d */
[----:B0-----:R-:W-:Y:S01]  /*80d0*/  IMAD.U32 R95, R55, 0x10000, RZ ;  /* 0x00010000375f7824 */ /* 0x001fe200078e00ff */
[--C-:B------:R-:W-:Y:S01]  /*80e0*/  SHF.R.U64 R45, R46, 0x10, R47.reuse ;  /* 0x000000102e2d7819 */ /* 0x100fe2000000122f */
[----:B--2---:R-:W-:Y:S01]  /*80f0*/  IMAD.U32 R93, R51, 0x10000, RZ ;  /* 0x00010000335d7824 */ /* 0x004fe200078e00ff */
[----:B------:R-:W-:Y:S01]  /*8100*/  SHF.R.U32.HI R46, RZ, 0x10, R47 ;  /* 0x00000010ff2e7819 */ /* 0x000fe2000001162f */
[----:B------:R-:W-:Y:S01]  /*8110*/  IMAD.U32 R92, R50, 0x10000, RZ ;  /* 0x00010000325c7824 */ /* 0x000fe200078e00ff */
[--C-:B------:R-:W-:Y:S02]  /*8120*/  SHF.R.U64 R47, R56, 0x10, R57.reuse ;  /* 0x00000010382f7819 */ /* 0x100fe40000001239 */
[----:B------:R-:W-:-:S02]  /*8130*/  SHF.R.U32.HI R56, RZ, 0x10, R57 ;  /* 0x00000010ff387819 */ /* 0x000fc40000011639 */
[--C-:B------:R-:W-:Y:S02]  /*8140*/  SHF.R.U64 R57, R58, 0x10, R59.reuse ;  /* 0x000000103a397819 */ /* 0x100fe4000000123b */
[----:B------:R-:W-:Y:S02]  /*8150*/  PRMT R237, R237, 0x5410, R56 ;  /* 0x00005410eded7816 */ /* 0x000fe40000000038 */
[----:B------:R-:W-:Y:S02]  /*8160*/  PRMT R233, R233, 0x5410, R44 ;  /* 0x00005410e9e97816 */ /* 0x000fe4000000002c */
[----:B------:R-:W-:Y:S01]  /*8170*/  SHF.R.U32.HI R58, RZ, 0x10, R59 ;  /* 0x00000010ff3a7819 */ /* 0x000fe2000001163b */
[----:B------:R-:W-:Y:S01]  /*8180*/  IMAD.U32 R59, R49, 0x10000, RZ ;  /* 0x00010000313b7824 */ /* 0x000fe200078e00ff */
[----:B------:R-:W-:Y:S01]  /*8190*/  PRMT R230, R230, 0x5410, R45 ;  /* 0x00005410e6e67816 */ /* 0x000fe2000000002d */
[----:B------:R-:W-:Y:S01]  /*81a0*/  IMAD.U32 R45, R237, 0x10000, RZ ;  /* 0x00010000ed2d7824 */ /* 0x000fe200078e00ff */
[----:B------:R-:W-:Y:S01]  /*81b0*/  PRMT R235, R235, 0x5410, R58 ;  /* 0x00005410ebeb7816 */ /* 0x000fe2000000003a */
[----:B------:R-:W-:Y:S01]  /*81c0*/  IMAD.U32 R44, R233, 0x10000, RZ ;  /* 0x00010000e92c7824 */ /* 0x000fe200078e00ff */
[----:B------:R-:W-:Y:S01]  /*81d0*/  PRMT R231, R231, 0x5410, R46 ;  /* 0x00005410e7e77816 */ /* 0x000fe2000000002e */
[CC--:B------:R-:W-:Y:S01]  /*81e0*/  FMUL.FTZ R56, R66.reuse, R45.reuse ;  /* 0x0000002d42387220 */ /* 0x0c0fe20000410000 */
[----:B------:R-:W-:Y:S01]  /*81f0*/  LOP3.LUT R67, R53, 0xffff0000, RZ, 0xc0, !PT ;  /* 0xffff000035437812 */ /* 0x000fe200078ec0ff */
[-C--:B------:R-:W-:Y:S01]  /*8200*/  FMUL.FTZ R66, R66, R44.reuse ;  /* 0x0000002c42427220 */ /* 0x080fe20000410000 */
[----:B------:R-:W-:Y:S01]  /*8210*/  LOP3.LUT R46, R237, 0xffff0000, RZ, 0xc0, !PT ;  /* 0xffff0000ed2e7812 */ /* 0x000fe200078ec0ff */
[----:B------:R-:W-:Y:S01]  /*8220*/  IMAD.U32 R58, R235, 0x10000, RZ ;  /* 0x00010000eb3a7824 */ /* 0x000fe200078e00ff */
[----:B------:R-:W-:Y:S01]  /*8230*/  LOP3.LUT R233, R233, 0xffff0000, RZ, 0xc0, !PT ;  /* 0xffff0000e9e97812 */ /* 0x000fe200078ec0ff */
[----:B------:R-:W-:Y:S01]  /*8240*/  FFMA.FTZ R44, R59, R44, -R56 ;  /* 0x0000002c3b2c7223 */ /* 0x000fe20000010838 */
[----:B------:R-:W-:Y:S01]  /*8250*/  LOP3.LUT R64, R49, 0xffff0000, RZ, 0xc0, !PT ;  /* 0xffff000031407812 */ /* 0x000fe200078ec0ff */
[----:B------:R-:W-:Y:S01]  /*8260*/  FFMA.FTZ R59, R59, R45, R66 ;  /* 0x0000002d3b3b7223 */ /* 0x000fe20000010042 */
[----:B------:R-:W-:Y:S01]  /*8270*/  PRMT R236, R236, 0x5410, R47 ;  /* 0x00005410ecec7816 */ /* 0x000fe2000000002f */
[C---:B------:R-:W-:Y:S01]  /*8280*/  FMUL.FTZ R47, R67.reuse, R46 ;  /* 0x0000002e432f7220 */ /* 0x040fe20000410000 */
[----:B------:R-:W-:Y:S01]  /*8290*/  FMUL.FTZ R67, R67, R233 ;  /* 0x000000e943437220 */ /* 0x000fe20000410000 */
[----:B------:R-:W-:-:S02]  /*82a0*/  IMAD.U32 R66, R231, 0x10000, RZ ;  /* 0x00010000e7427824 */ /* 0x000fc400078e00ff */
[C---:B------:R-:W-:Y:S01]  /*82b0*/  FMUL.FTZ R96, R95.reuse, R58 ;  /* 0x0000003a5f607220 */ /* 0x040fe20000410000 */
[C---:B------:R-:W-:Y:S01]  /*82c0*/  FFMA.FTZ R45, R64.reuse, R233, -R47 ;  /* 0x000000e9402d7223 */ /* 0x040fe2000001082f */
[----:B------:R-:W-:Y:S01]  /*82d0*/  FFMA.FTZ R64, R64, R46, R67 ;  /* 0x0000002e40407223 */ /* 0x000fe20000010043 */
[-C--:B------:R-:W-:Y:S01]  /*82e0*/  FMUL.FTZ R95, R95, R66.reuse ;  /* 0x000000425f5f7220 */ /* 0x080fe20000410000 */
[----:B------:R-:W-:Y:S01]  /*82f0*/  FFMA.FTZ R46, R93, R66, -R96 ;  /* 0x000000425d2e7223 */ /* 0x000fe20000010860 */
[----:B------:R-:W-:Y:S01]  /*8300*/  LOP3.LUT R55, R55, 0xffff0000, RZ, 0xc0, !PT ;  /* 0xffff000037377812 */ /* 0x000fe200078ec0ff */
[----:B------:R-:W-:Y:S01]  /*8310*/  IMAD.U32 R53, R52, 0x10000, RZ ;  /* 0x0001000034357824 */ /* 0x000fe200078e00ff */
[----:B------:R-:W-:Y:S01]  /*8320*/  LOP3.LUT R56, R235, 0xffff0000, RZ, 0xc0, !PT ;  /* 0xffff0000eb387812 */ /* 0x000fe200078ec0ff */
[----:B------:R-:W-:Y:S01]  /*8330*/  IMAD.U32 R49, R48, 0x10000, RZ ;  /* 0x0001000030317824 */ /* 0x000fe200078e00ff */
[----:B------:R-:W-:Y:S01]  /*8340*/  LOP3.LUT R66, R231, 0xffff0000, RZ, 0xc0, !PT ;  /* 0xffff0000e7427812 */ /* 0x000fe200078ec0ff */
[----:B------:R-:W-:Y:S01]  /*8350*/  FFMA.FTZ R93, R93, R58, R95 ;  /* 0x0000003a5d5d7223 */ /* 0x000fe2000001005f */
[----:B------:R-:W-:Y:S01]  /*8360*/  PRMT R232, R232, 0x5410, R65 ;  /* 0x00005410e8e87816 */ /* 0x000fe20000000041 */
[C---:B------:R-:W-:Y:S01]  /*8370*/  FMUL.FTZ R98, R55.reuse, R56 ;  /* 0x0000003837627220 */ /* 0x040fe20000410000 */
[----:B------:R-:W-:Y:S01]  /*8380*/  PRMT R234, R234, 0x5410, R57 ;  /* 0x00005410eaea7816 */ /* 0x000fe20000000039 */
[----:B------:R-:W-:Y:S01]  /*8390*/  FMUL.FTZ R136, R55, R66 ;  /* 0x0000004237887220 */ /* 0x000fe20000410000 */
[----:B------:R-:W-:Y:S01]  /*83a0*/  LOP3.LUT R52, R52, 0xffff0000, RZ, 0xc0, !PT ;  /* 0xffff000034347812 */ /* 0x000fe200078ec0ff */
[C---:B------:R-:W-:Y:S01]  /*83b0*/  IMAD.U32 R96, R236.reuse, 0x10000, RZ ;  /* 0x00010000ec607824 */ /* 0x040fe200078e00ff */
[----:B------:R-:W-:Y:S01]  /*83c0*/  LOP3.LUT R57, R236, 0xffff0000, RZ, 0xc0, !PT ;  /* 0xffff0000ec397812 */ /* 0x000fe200078ec0ff */
[----:B------:R-:W-:Y:S01]  /*83d0*/  IMAD.U32 R58, R232, 0x10000, RZ ;  /* 0x00010000e83a7824 */ /* 0x000fe200078e00ff */
[----:B------:R-:W-:-:S02]  /*83e0*/  LOP3.LUT R51, R51, 0xffff0000, RZ, 0xc0, !PT ;  /* 0xffff000033337812 */ /* 0x000fc400078ec0ff */
[----:B------:R-:W-:Y:S01]  /*83f0*/  LOP3.LUT R55, R232, 0xffff0000, RZ, 0xc0, !PT ;  /* 0xffff0000e8377812 */ /* 0x000fe200078ec0ff */
[----:B------:R-:W-:Y:S01]  /*8400*/  FMUL.FTZ R65, R52, R57 ;  /* 0x0000003934417220 */ /* 0x000fe20000410000 */
[----:B------:R-:W-:Y:S01]  /*8410*/  LOP3.LUT R48, R48, 0xffff0000, RZ, 0xc0, !PT ;  /* 0xffff000030307812 */ /* 0x000fe200078ec0ff */
[----:B------:R-:W-:Y:S01]  /*8420*/  FFMA.FTZ R47, R51, R66, -R98 ;  /* 0x00000042332f7223 */ /* 0x000fe20000010862 */
[----:B------:R-:W-:Y:S01]  /*8430*/  LOP3.LUT R94, R50, 0xffff0000, RZ, 0xc0, !PT ;  /* 0xffff0000325e7812 */ /* 0x000fe200078ec0ff */
[C---:B------:R-:W-:Y:S01]  /*8440*/  FMUL.FTZ R66, R53.reuse, R96 ;  /* 0x0000006035427220 */ /* 0x040fe20000410000 */
[----:B------:R-:W-:Y:S01]  /*8450*/  SHF.L.U32 R50, R54, 0x10, RZ ;  /* 0x0000001036327819 */ /* 0x000fe200000006ff */
[-C--:B------:R-:W-:Y:S01]  /*8460*/  FMUL.FTZ R95, R52, R55.reuse ;  /* 0x00000037345f7220 */ /* 0x080fe20000410000 */
[----:B------:R-:W-:Y:S01]  /*8470*/  LOP3.LUT R54, R54, 0xffff0000, RZ, 0xc0, !PT ;  /* 0xffff000036367812 */ /* 0x000fe200078ec0ff */
[----:B------:R-:W-:Y:S01]  /*8480*/  FMUL.FTZ R53, R53, R58 ;  /* 0x0000003a35357220 */ /* 0x000fe20000410000 */
[----:B------:R-:W-:Y:S01]  /*8490*/  FFMA.FTZ R52, R48, R55, -R65 ;  /* 0x0000003730347223 */ /* 0x000fe20000010841 */
[C---:B------:R-:W-:Y:S01]  /*84a0*/  LOP3.LUT R67, R234.reuse, 0xffff0000, RZ, 0xc0, !PT ;  /* 0xffff0000ea437812 */ /* 0x040fe200078ec0ff */
[----:B------:R-:W-:-:S02]  /*84b0*/  IMAD.U32 R65, R234, 0x10000, RZ ;  /* 0x00010000ea417824 */ /* 0x000fc400078e00ff */
[----:B------:R-:W-:Y:S01]  /*84c0*/  FFMA.FTZ R56, R51, R56, R136 ;  /* 0x0000003833387223 */ /* 0x000fe20000010088 */
[C---:B------:R-:W-:Y:S01]  /*84d0*/  FFMA.FTZ R51, R49.reuse, R58, -R66 ;  /* 0x0000003a31337223 */ /* 0x040fe20000010842 */
[----:B------:R-:W-:Y:S01]  /*84e0*/  LOP3.LUT R55, R230, 0xffff0000, RZ, 0xc0, !PT ;  /* 0xffff0000e6377812 */ /* 0x000fe200078ec0ff */
[----:B------:R-:W-:Y:S01]  /*84f0*/  FFMA.FTZ R49, R49, R96, R53 ;  /* 0x0000006031317223 */ /* 0x000fe20000010035 */
[----:B------:R-:W-:Y:S01]  /*8500*/  FFMA.FTZ R48, R48, R57, R95 ;  /* 0x0000003930307223 */ /* 0x000fe2000001005f */
[----:B------:R-:W-:Y:S02]  /*8510*/  IMAD.U32 R53, R230, 0x10000, RZ ;  /* 0x00010000e6357824 */ /* 0x000fe400078e00ff */
[----:B------:R-:W-:Y:S01]  /*8520*/  FMUL.FTZ R57, R50, R65 ;  /* 0x0000004132397220 */ /* 0x000fe20000410000 */
[C---:B------:R-:W-:Y:S01]  /*8530*/  FMUL.FTZ R95, R54.reuse, R67 ;  /* 0x00000043365f7220 */ /* 0x040fe20000410000 */
[----:B------:R-:W-:Y:S01]  /*8540*/  FMUL.FTZ R58, R54, R55 ;  /* 0x00000037363a7220 */ /* 0x000fe20000410000 */
[-C--:B------:R-:W-:Y:S01]  /*8550*/  FMUL.FTZ R50, R50, R53.reuse ;  /* 0x0000003532327220 */ /* 0x080fe20000410000 */
[----:B------:R-:W-:Y:S01]  /*8560*/  FFMA.FTZ R57, R92, R53, -R57 ;  /* 0x000000355c397223 */ /* 0x000fe20000010839 */
[C---:B------:R-:W-:Y:S01]  /*8570*/  FFMA.FTZ R54, R94.reuse, R55, -R95 ;  /* 0x000000375e367223 */ /* 0x040fe2000001085f */
[----:B------:R-:W-:Y:S01]  /*8580*/  FFMA.FTZ R67, R94, R67, R58 ;  /* 0x000000435e437223 */ /* 0x000fe2000001003a */
[----:B------:R-:W-:Y:S01]  /*8590*/  FFMA.FTZ R50, R92, R65, R50 ;  /* 0x000000415c327223 */ /* 0x000fe20000010032 */
[----:B------:R-:W-:-:S02]  /*85a0*/  F2FP.BF16.F32.PACK_AB R51, R52, R51 ;  /* 0x000000333433723e */ /* 0x000fc400000010ff */
[----:B------:R-:W-:Y:S02]  /*85b0*/  F2FP.BF16.F32.PACK_AB R44, R45, R44 ;  /* 0x0000002c2d2c723e */ /* 0x000fe400000010ff */
[----:B------:R-:W-:Y:S02]  /*85c0*/  F2FP.BF16.F32.PACK_AB R46, R47, R46 ;  /* 0x0000002e2f2e723e */ /* 0x000fe400000010ff */
[----:B------:R-:W-:Y:S02]  /*85d0*/  F2FP.BF16.F32.PACK_AB R57, R54, R57 ;  /* 0x000000393639723e */ /* 0x000fe400000010ff */
[----:B------:R-:W-:Y:S01]  /*85e0*/  F2FP.BF16.F32.PACK_AB R52, R48, R49 ;  /* 0x000000313034723e */ /* 0x000fe200000010ff */
[----:B------:R-:W-:Y:S01]  /*85f0*/  IMAD.MOV.U32 R48, RZ, RZ, R51 ;  /* 0x000000ffff307224 */ /* 0x000fe200078e0033 */
[----:B------:R-:W-:Y:S01]  /*8600*/  F2FP.BF16.F32.PACK_AB R54, R67, R50 ;  /* 0x000000324336723e */ /* 0x000fe200000010ff */
[----:B------:R-:W-:Y:S01]  /*8610*/  IMAD.MOV.U32 R49, RZ, RZ, R44 ;  /* 0x000000ffff317224 */ /* 0x000fe200078e002c */
[----:B------:R-:W-:Y:S01]  /*8620*/  F2FP.BF16.F32.PACK_AB R53, R64, R59 ;  /* 0x0000003b4035723e */ /* 0x000fe200000010ff */
[----:B------:R-:W-:Y:S01]  /*8630*/  IMAD.MOV.U32 R50, RZ, RZ, R57 ;  /* 0x000000ffff327224 */ /* 0x000fe200078e0039 */
[----:B------:R-:W-:Y:S01]  /*8640*/  F2FP.BF16.F32.PACK_AB R55, R56, R93 ;  /* 0x0000005d3837723e */ /* 0x000fe200000010ff */
[----:B------:R-:W-:-:S07]  /*8650*/  IMAD.MOV.U32 R51, RZ, RZ, R46 ;  /* 0x000000ffff337224 */ /* 0x000fce00078e002e */
.L_x_532:
[----:B------:R-:W-:Y:S05]  /*8660*/  BSYNC B2 ;  /* 0x0000000000027941 */ /* 0x000fea0003800000 */
.L_x_531:
[----:B--2---:R4:W-:Y:S04]  /*8670*/  STG.E.128 desc[UR36][R60.64], R48 ;  /* 0x000000303c007986 */ /* 0x0049e8000c101d24 */
[----:B---3--:R4:W-:Y:S02]  /*8680*/  @!P4 STG.E.128 desc[UR36][R62.64], R52 ;  /* 0x000000343e00c986 */ /* 0x0089e4000c101d24 */
.L_x_522:
[----:B------:R-:W-:Y:S05]  /*8690*/  BSYNC B1 ;  /* 0x0000000000017941 */ /* 0x000fea0003800000 */
.L_x_521:
[-C--:B--2---:R-:W-:Y:S02]  /*86a0*/  IMAD R44, R150, R130.reuse, RZ ;  /* 0x00000082962c7224 */ /* 0x084fe400078e02ff */
[----:B------:R-:W-:-:S04]  /*86b0*/  IMAD.WIDE.U32 R132, R202, R130, R132 ;  /* 0x00000082ca847225 */ /* 0x000fc800078e0084 */
[----:B------:R-:W-:Y:S01]  /*86c0*/  IMAD R131, R202, R131, R44 ;  /* 0x00000083ca837224 */ /* 0x000fe200078e022c */
[----:B------:R-:W-:Y:S06]  /*86d0*/  @P0 BRA `(.L_x_491) ;  /* 0x0000001800dc0947 */ /* 0x000fec0003800000 */
[----:B------:R-:W-:Y:S01]  /*86e0*/  ISETP.NE.AND P0, PT, R14, RZ, PT ;  /* 0x000000ff0e00720c */ /* 0x000fe20003f05270 */
[----:B------:R-:W-:Y:S01]  /*86f0*/  BSSY B1, `(.L_x_533) ;  /* 0x000007f000017945 */ /* 0x000fe20003800000 */
[----:B------:R-:W-:-:S11]  /*8700*/  IMAD.IADD R56, R133, 0x1, R131 ;  /* 0x0000000185387824 */ /* 0x000fd600078e0283 */
[----:B------:R-:W-:Y:S05]  /*8710*/  @!P0 BRA `(.L_x_534) ;  /* 0x0000000400f08947 */ /* 0x000fea0003800000 */
[----:B------:R-:W-:Y:S01]  /*8720*/  SEL R44, R119, R153, !P3 ;  /* 0x00000099772c7207 */ /* 0x000fe20005800000 */
[----:B------:R-:W-:Y:S01]  /*8730*/  BSSY B2, `(.L_x_535) ;  /* 0x0000078000027945 */ /* 0x000fe20003800000 */
[----:B----4-:R-:W-:Y:S02]  /*8740*/  IADD3 R48, P0, P4, R104, R132, R29 ;  /* 0x0000008468307210 */ /* 0x010fe40007c1e01d */
[----:B------:R-:W-:Y:S02]  /*8750*/  SHF.R.S32.HI R45, RZ, 0x1f, R44 ;  /* 0x0000001fff2d7819 */ /* 0x000fe4000001142c */
[----:B------:R-:W-:Y:S02]  /*8760*/  IADD3.X R50, R101, R56, R13, P0, P4 ;  /* 0x0000003865327210 */ /* 0x000fe400007e840d */
[----:B------:R-:W-:-:S04]  /*8770*/  LEA.HI R45, R45, R44, RZ, 0x4 ;  /* 0x0000002c2d2d7211 */ /* 0x000fc800078f20ff */
[----:B------:R-:W-:-:S04]  /*8780*/  LEA.HI.SX32 R45, R45, R30, 0x1c ;  /* 0x0000001e2d2d7211 */ /* 0x000fc800078fe2ff */
[----:B---3--:R-:W-:Y:S01]  /*8790*/  SHF.R.S32.HI R52, RZ, 0x1f, R45 ;  /* 0x0000001fff347819 */ /* 0x008fe2000001142d */
[----:B------:R-:W-:-:S03]  /*87a0*/  IMAD.SHL.U32 R44, R45, 0x8, RZ ;  /* 0x000000082d2c7824 */ /* 0x000fc600078e00ff */
[----:B------:R-:W-:Y:S02]  /*87b0*/  LEA.HI R52, R52, R45, RZ, 0x3 ;  /* 0x0000002d34347211 */ /* 0x000fe400078f18ff */
[----:B------:R-:W-:Y:S02]  /*87c0*/  ISETP.GE.AND P0, PT, R44, R151, PT ;  /* 0x000000972c00720c */ /* 0x000fe40003f06270 */
[----:B------:R-:W-:Y:S01]  /*87d0*/  LOP3.LUT R45, R187, 0x38, R44, 0xf8, !PT ;  /* 0x00000038bb2d7812 */ /* 0x000fe200078ef82c */
[----:B------:R-:W-:-:S05]  /*87e0*/  IMAD.SHL.U32 R52, R52, 0x400, RZ ;  /* 0x0000040034347824 */ /* 0x000fca00078e00ff */
[----:B------:R-:W-:-:S05]  /*87f0*/  LOP3.LUT R47, R52, 0x7fffe000, RZ, 0xc0, !PT ;  /* 0x7fffe000342f7812 */ /* 0x000fca00078ec0ff */
[--C-:B------:R-:W-:Y:S02]  /*8800*/  @!P0 SHF.R.S32.HI R49, RZ, 0x1f, R44.reuse ;  /* 0x0000001fff318819 */ /* 0x100fe4000001142c */
[----:B------:R-:W-:Y:S02]  /*8810*/  @!P0 IADD3 R46, P4, P5, R104, R132, R44 ;  /* 0x00000084682e8210 */ /* 0x000fe40007d9e02c */
[----:B------:R-:W-:Y:S01]  /*8820*/  LOP3.LUT R44, R45, R218, RZ, 0x3c, !PT ;  /* 0x000000da2d2c7212 */ /* 0x000fe200078e3cff */
[----:B------:R-:W-:Y:S01]  /*8830*/  IMAD R45, R18, 0x6000, R144 ;  /* 0x00006000122d7824 */ /* 0x000fe200078e0290 */
[----:B------:R-:W-:Y:S02]  /*8840*/  @!P0 IADD3.X R49, R101, R56, R49, P4, P5 ;  /* 0x0000003865318210 */ /* 0x000fe400027ea431 */
[----:B------:R-:W-:Y:S01]  /*8850*/  IADD3 R47, R44, R47, R193 ;  /* 0x0000002f2c2f7210 */ /* 0x000fe20007ffe0c1 */
[----:B------:R-:W-:Y:S01]  /*8860*/  IMAD R45, R45, 0x2, R2 ;  /* 0x000000022d2d7824 */ /* 0x000fe200078e0202 */
[----:B------:R-:W-:-:S03]  /*8870*/  LEA R52, P4, R48, R120, 0x1 ;  /* 0x0000007830347211 */ /* 0x000fc600078808ff */
[----:B------:R-:W-:Y:S01]  /*8880*/  IMAD R47, R18, 0x6000, R47 ;  /* 0x00006000122f7824 */ /* 0x000fe200078e022f */
[----:B------:R-:W-:Y:S02]  /*8890*/  LEA.HI.X R53, R48, R121, R50, 0x1, P4 ;  /* 0x0000007930357211 */ /* 0x000fe400020f0c32 */
[----:B------:R-:W-:Y:S01]  /*88a0*/  @!P0 LEA R54, P4, R46, R120, 0x1 ;  /* 0x000000782e368211 */ /* 0x000fe200078808ff */
[----:B------:R-:W-:-:S03]  /*88b0*/  IMAD R48, R47, 0x2, R2 ;  /* 0x000000022f307824 */ /* 0x000fc600078e0202 */
[----:B------:R-:W-:Y:S02]  /*88c0*/  @!P0 LEA.HI.X R55, R46, R121, R49, 0x1, P4 ;  /* 0x000000792e378211 */ /* 0x000fe400020f0c31 */
[----:B------:R-:W2:Y:S01]  /*88d0*/  LDS.128 R44, [R45+0x1c400] ;  /* 0x01c400002d2c7984 */ /* 0x000ea20000000c00 */
[----:B------:R-:W-:-:S03]  /*88e0*/  ISETP.GE.AND P4, PT, R22, R122, PT ;  /* 0x0000007a1600720c */ /* 0x000fc60003f86270 */
[----:B------:R-:W3:Y:S10]  /*88f0*/  LDS.128 R48, [R48+0x1c400] ;  /* 0x01c4000030307984 */ /* 0x000ef40000000c00 */
[----:B------:R-:W-:Y:S05]  /*8900*/  @P4 BRA `(.L_x_536) ;  /* 0x0000000400684947 */ /* 0x000fea0003800000 */
[--C-:B0-----:R-:W-:Y:S01]  /*8910*/  SHF.R.U64 R93, R76, 0x10, R77.reuse ;  /* 0x000000104c5d7819 */ /* 0x101fe2000000124d */
[----:B---3--:R-:W-:Y:S01]  /*8920*/  IMAD.U32 R65, R49, 0x10000, RZ ;  /* 0x0001000031417824 */ /* 0x008fe200078e00ff */
[----:B------:R-:W-:Y:S01]  /*8930*/  SHF.R.U32.HI R76, RZ, 0x10, R77 ;  /* 0x00000010ff4c7819 */ /* 0x000fe2000001164d */
[----:B--2---:R-:W-:Y:S01]  /*8940*/  IMAD.U32 R59, R45, 0x10000, RZ ;  /* 0x000100002d3b7824 */ /* 0x004fe200078e00ff */
[--C-:B------:R-:W-:Y:S01]  /*8950*/  SHF.R.U64 R77, R88, 0x10, R89.reuse ;  /* 0x00000010584d7819 */ /* 0x100fe20000001259 */
[----:B------:R-:W-:Y:S01]  /*8960*/  IMAD.U32 R64, R51, 0x10000, RZ ;  /* 0x0001000033407824 */ /* 0x000fe200078e00ff */
[----:B------:R-:W-:Y:S01]  /*8970*/  SHF.R.U32.HI R88, RZ, 0x10, R89 ;  /* 0x00000010ff587819 */ /* 0x000fe20000011659 */
[----:B------:R-:W-:Y:S01]  /*8980*/  IMAD.U32 R63, R47, 0x10000, RZ ;  /* 0x000100002f3f7824 */ /* 0x000fe200078e00ff */
[----:B------:R-:W-:Y:S01]  /*8990*/  SHF.R.U64 R66, R78, 0x10, R79 ;  /* 0x000000104e427819 */ /* 0x000fe2000000124f */
[----:B------:R-:W-:Y:S01]  /*89a0*/  IMAD.U32 R57, R44, 0x10000, RZ ;  /* 0x000100002c397824 */ /* 0x000fe200078e00ff */
[----:B------:R-:W-:-:S02]  /*89b0*/  PRMT R229, R229, 0x5410, R88 ;  /* 0x00005410e5e57816 */ /* 0x000fc40000000058 */
[----:B------:R-:W-:Y:S02]  /*89c0*/  PRMT R225, R225, 0x5410, R76 ;  /* 0x00005410e1e17816 */ /* 0x000fe4000000004c */
[----:B------:R-:W-:Y:S01]  /*89d0*/  SHF.R.U32.HI R78, RZ, 0x10, R79 ;  /* 0x00000010ff4e7819 */ /* 0x000fe2000001164f */
[----:B------:R-:W-:Y:S01]  /*89e0*/  IMAD.U32 R76, R229, 0x10000, RZ ;  /* 0x00010000e54c7824 */ /* 0x000fe200078e00ff */
[--C-:B------:R-:W-:Y:S02]  /*89f0*/  SHF.R.U64 R67, R90, 0x10, R91.reuse ;  /* 0x000000105a437819 */ /* 0x100fe4000000125b */
[----:B------:R-:W-:Y:S02]  /*8a00*/  SHF.R.U32.HI R90, RZ, 0x10, R91 ;  /* 0x00000010ff5a7819 */ /* 0x000fe4000001165b */
[----:B------:R-:W-:Y:S01]  /*8a10*/  PRMT R181, R181, 0x5410, R66 ;  /* 0x00005410b5b57816 */ /* 0x000fe20000000042 */
[----:B------:R-:W-:Y:S01]  /*8a20*/  IMAD.U32 R66, R225, 0x10000, RZ ;  /* 0x00010000e1427824 */ /* 0x000fe200078e00ff */
[----:B------:R-:W-:Y:S01]  /*8a30*/  PRMT R183, R183, 0x5410, R78 ;  /* 0x00005410b7b77816 */ /* 0x000fe2000000004e */
[----:B------:R-:W-:Y:S01]  /*8a40*/  FMUL.FTZ R78, R65, R76 ;  /* 0x0000004c414e7220 */ /* 0x000fe20000410000 */
[----:B------:R-:W-:Y:S01]  /*8a50*/  LOP3.LUT R60, R49, 0xffff0000, RZ, 0xc0, !PT ;  /* 0xffff0000313c7812 */ /* 0x000fe200078ec0ff */
[-C--:B------:R-:W-:Y:S01]  /*8a60*/  FMUL.FTZ R88, R65, R66.reuse ;  /* 0x0000004241587220 */ /* 0x080fe20000410000 */
[----:B------:R-:W-:Y:S01]  /*8a70*/  LOP3.LUT R229, R229, 0xffff0000, RZ, 0xc0, !PT ;  /* 0xffff0000e5e57812 */ /* 0x000fe200078ec0ff */
[----:B------:R-:W-:Y:S01]  /*8a80*/  IMAD.U32 R65, R183, 0x10000, RZ ;  /* 0x00010000b7417824 */ /* 0x000fe200078e00ff */
[----:B------:R-:W-:Y:S01]  /*8a90*/  PRMT R227, R227, 0x5410, R90 ;  /* 0x00005410e3e37816 */ /* 0x000fe2000000005a */
[----:B------:R-:W-:Y:S01]  /*8aa0*/  IMAD.U32 R49, R48, 0x10000, RZ ;  /* 0x0001000030317824 */ /* 0x000fe200078e00ff */
[----:B------:R-:W-:Y:S01]  /*8ab0*/  LOP3.LUT R62, R51, 0xffff0000, RZ, 0xc0, !PT ;  /* 0xffff0000333e7812 */ /* 0x000fe200078ec0ff */
[----:B------:R-:W-:Y:S01]  /*8ac0*/  FFMA.FTZ R51, R59, R66, -R78 ;  /* 0x000000423b337223 */ /* 0x000fe2000001084e */
[----:B------:R-:W-:Y:S01]  /*8ad0*/  LOP3.LUT R225, R225, 0xffff0000, RZ, 0xc0, !PT ;  /* 0xffff0000e1e17812 */ /* 0x000fe200078ec0ff */
[----:B------:R-:W-:Y:S01]  /*8ae0*/  FMUL.FTZ R78, R60, R229 ;  /* 0x000000e53c4e7220 */ /* 0x000fe20000410000 */
[----:B------:R-:W-:Y:S01]  /*8af0*/  LOP3.LUT R61, R45, 0xffff0000, RZ, 0xc0, !PT ;  /* 0xffff00002d3d7812 */ /* 0x000fe200078ec0ff */
[----:B------:R-:W-:-:S02]  /*8b00*/  IMAD.U32 R66, R227, 0x10000, RZ ;  /* 0x00010000e3427824 */ /* 0x000fc400078e00ff */
[----:B------:R-:W-:Y:S01]  /*8b10*/  FFMA.FTZ R59, R59, R76, R88 ;  /* 0x0000004c3b3b7223 */ /* 0x000fe20000010058 */
[-C--:B------:R-:W-:Y:S01]  /*8b20*/  FMUL.FTZ R76, R60, R225.reuse ;  /* 0x000000e13c4c7220 */ /* 0x080fe20000410000 */
[----:B------:R-:W-:Y:S01]  /*8b30*/  PRMT R228, R228, 0x5410, R77 ;  /* 0x00005410e4e47816 */ /* 0x000fe2000000004d */
[----:B------:R-:W-:Y:S01]  /*8b40*/  FFMA.FTZ R60, R61, R225, -R78 ;  /* 0x000000e13d3c7223 */ /* 0x000fe2000001084e */
[----:B------:R-:W-:Y:S01]  /*8b50*/  PRMT R226, R226, 0x5410, R67 ;  /* 0x00005410e2e27816 */ /* 0x000fe20000000043 */
[-C--:B------:R-:W-:Y:S01]  /*8b60*/  FMUL.FTZ R78, R64, R66.reuse ;  /* 0x00000042404e7220 */ /* 0x080fe20000410000 */
[----:B------:R-:W-:Y:S01]  /*8b70*/  PRMT R224, R224, 0x5410, R93 ;  /* 0x00005410e0e07816 */ /* 0x000fe2000000005d */
[----:B------:R-:W-:Y:S01]  /*8b80*/  FMUL.FTZ R67, R64, R65 ;  /* 0x0000004140437220 */ /* 0x000fe20000410000 */
[----:B------:R-:W-:Y:S01]  /*8b90*/  LOP3.LUT R227, R227, 0xffff0000, RZ, 0xc0, !PT ;  /* 0xffff0000e3e37812 */ /* 0x000fe200078ec0ff */
[----:B------:R-:W-:Y:S01]  /*8ba0*/  FFMA.FTZ R64, R61, R229, R76 ;  /* 0x000000e53d407223 */ /* 0x000fe2000001004c */
[----:B------:R-:W-:Y:S01]  /*8bb0*/  LOP3.LUT R183, R183, 0xffff0000, RZ, 0xc0, !PT ;  /* 0xffff0000b7b77812 */ /* 0x000fe200078ec0ff */
[C---:B------:R-:W-:Y:S01]  /*8bc0*/  FFMA.FTZ R61, R63.reuse, R65, -R78 ;  /* 0x000000413f3d7223 */ /* 0x040fe2000001084e */
[----:B------:R-:W-:Y:S01]  /*8bd0*/  FFMA.FTZ R78, R63, R66, R67 ;  /* 0x000000423f4e7223 */ /* 0x000fe20000010043 */
[----:B------:R-:W-:Y:S01]  /*8be0*/  IMAD.U32 R76, R228, 0x10000, RZ ;  /* 0x00010000e44c7824 */ /* 0x000fe200078e00ff */
[----:B------:R-:W-:Y:S01]  /*8bf0*/  LOP3.LUT R58, R47, 0xffff0000, RZ, 0xc0, !PT ;  /* 0xffff00002f3a7812 */ /* 0x000fe200078ec0ff */
[----:B------:R-:W-:-:S02]  /*8c00*/  IMAD.U32 R66, R224, 0x10000, RZ ;  /* 0x00010000e0427824 */ /* 0x000fc400078e00ff */
[C---:B------:R-:W-:Y:S01]  /*8c10*/  FMUL.FTZ R63, R62.reuse, R227 ;  /* 0x000000e33e3f7220 */ /* 0x040fe20000410000 */
[-C--:B------:R-:W-:Y:S01]  /*8c20*/  FMUL.FTZ R67, R62, R183.reuse ;  /* 0x000000b73e437220 */ /* 0x080fe20000410000 */
[C---:B------:R-:W-:Y:S01]  /*8c30*/  FMUL.FTZ R62, R49.reuse, R76 ;  /* 0x0000004c313e7220 */ /* 0x040fe20000410000 */
[-C--:B------:R-:W-:Y:S01]  /*8c40*/  FMUL.FTZ R49, R49, R66.reuse ;  /* 0x0000004231317220 */ /* 0x080fe20000410000 */
[----:B------:R-:W-:Y:S01]  /*8c50*/  FFMA.FTZ R88, R58, R183, -R63 ;  /* 0x000000b73a587223 */ /* 0x000fe2000001083f */
[----:B------:R-:W-:Y:S01]  /*8c60*/  LOP3.LUT R48, R48, 0xffff0000, RZ, 0xc0, !PT ;  /* 0xffff000030307812 */ /* 0x000fe200078ec0ff */
[C---:B------:R-:W-:Y:S01]  /*8c70*/  FFMA.FTZ R62, R57.reuse, R66, -R62 ;  /* 0x00000042393e7223 */ /* 0x040fe2000001083e */
[----:B------:R-:W-:Y:S01]  /*8c80*/  LOP3.LUT R65, R228, 0xffff0000, RZ, 0xc0, !PT ;  /* 0xffff0000e4417812 */ /* 0x000fe200078ec0ff */
[----:B------:R-:W-:Y:S01]  /*8c90*/  FFMA.FTZ R57, R57, R76, R49 ;  /* 0x0000004c39397223 */ /* 0x000fe20000010031 */
[----:B------:R-:W-:Y:S01]  /*8ca0*/  LOP3.LUT R63, R224, 0xffff0000, RZ, 0xc0, !PT ;  /* 0xffff0000e03f7812 */ /* 0x000fe200078ec0ff */
[----:B------:R-:W-:Y:S01]  /*8cb0*/  IMAD.U32 R49, R226, 0x10000, RZ ;  /* 0x00010000e2317824 */ /* 0x000fe200078e00ff */
[----:B------:R-:W-:Y:S01]  /*8cc0*/  SHF.L.U32 R45, R46, 0x10, RZ ;  /* 0x000000102e2d7819 */ /* 0x000fe200000006ff */
[----:B------:R-:W-:Y:S01]  /*8cd0*/  FFMA.FTZ R227, R58, R227, R67 ;  /* 0x000000e33ae37223 */ /* 0x000fe20000010043 */
[----:B------:R-:W-:Y:S01]  /*8ce0*/  LOP3.LUT R47, R46, 0xffff0000, RZ, 0xc0, !PT ;  /* 0xffff00002e2f7812 */ /* 0x000fe200078ec0ff */
[C---:B------:R-:W-:Y:S01]  /*8cf0*/  IMAD.U32 R46, R50.reuse, 0x10000, RZ ;  /* 0x00010000322e7824 */ /* 0x040fe200078e00ff */
[----:B------:R-:W-:Y:S01]  /*8d00*/  LOP3.LUT R50, R50, 0xffff0000, RZ, 0xc0, !PT ;  /* 0xffff000032327812 */ /* 0x000fe200078ec0ff */
[----:B------:R-:W-:Y:S01]  /*8d10*/  FMUL.FTZ R67, R48, R65 ;  /* 0x0000004130437220 */ /* 0x000fe20000410000 */
[----:B------:R-:W-:Y:S01]  /*8d20*/  LOP3.LUT R226, R226, 0xffff0000, RZ, 0xc0, !PT ;  /* 0xffff0000e2e27812 */ /* 0x000fe200078ec0ff */
[----:B------:R-:W-:Y:S01]  /*8d30*/  FMUL.FTZ R77, R48, R63 ;  /* 0x0000003f304d7220 */ /* 0x000fe20000410000 */
[----:B------:R-:W-:Y:S01]  /*8d40*/  LOP3.LUT R44, R44, 0xffff0000, RZ, 0xc0, !PT ;  /* 0xffff00002c2c7812 */ /* 0x000fe200078ec0ff */
[C---:B------:R-:W-:Y:S01]  /*8d50*/  IMAD.U32 R48, R181.reuse, 0x10000, RZ ;  /* 0x00010000b5307824 */ /* 0x040fe200078e00ff */
[----:B------:R-:W-:Y:S01]  /*8d60*/  LOP3.LUT R181, R181, 0xffff0000, RZ, 0xc0, !PT ;  /* 0xffff0000b5b57812 */ /* 0x000fe200078ec0ff */
[----:B------:R-:W-:Y:S01]  /*8d70*/  FMUL.FTZ R58, R46, R49 ;  /* 0x000000312e3a7220 */ /* 0x000fe20000410000 */
[----:B------:R-:W-:Y:S01]  /*8d80*/  FMUL.FTZ R66, R50, R226 ;  /* 0x000000e232427220 */ /* 0x000fe20000410000 */
[----:B------:R-:W-:Y:S01]  /*8d90*/  FFMA.FTZ R67, R44, R63, -R67 ;  /* 0x0000003f2c437223 */ /* 0x000fe20000010843 */
[-C--:B------:R-:W-:Y:S01]  /*8da0*/  FMUL.FTZ R46, R46, R48.reuse ;  /* 0x000000302e2e7220 */ /* 0x080fe20000410000 */
[-C--:B------:R-:W-:Y:S01]  /*8db0*/  FMUL.FTZ R63, R50, R181.reuse ;  /* 0x000000b5323f7220 */ /* 0x080fe20000410000 */
[----:B------:R-:W-:Y:S01]  /*8dc0*/  FFMA.FTZ R58, R45, R48, -R58 ;  /* 0x000000302d3a7223 */ /* 0x000fe2000001083a */
[----:B------:R-:W-:Y:S01]  /*8dd0*/  FFMA.FTZ R181, R47, R181, -R66 ;  /* 0x000000b52fb57223 */ /* 0x000fe20000010842 */
[----:B------:R-:W-:Y:S01]  /*8de0*/  FFMA.FTZ R44, R44, R65, R77 ;  /* 0x000000412c2c7223 */ /* 0x000fe2000001004d */
[----:B------:R-:W-:Y:S01]  /*8df0*/  FFMA.FTZ R46, R45, R49, R46 ;  /* 0x000000312d2e7223 */ /* 0x000fe2000001002e */
[----:B------:R-:W-:Y:S01]  /*8e00*/  FFMA.FTZ R63, R47, R226, R63 ;  /* 0x000000e22f3f7223 */ /* 0x000fe2000001003f */
[----:B------:R-:W-:-:S02]  /*8e10*/  F2FP.BF16.F32.PACK_AB R62, R67, R62 ;  /* 0x0000003e433e723e */ /* 0x000fc400000010ff */
[----:B------:R-:W-:Y:S02]  /*8e20*/  F2FP.BF16.F32.PACK_AB R58, R181, R58 ;  /* 0x0000003ab53a723e */ /* 0x000fe400000010ff */
[----:B------:R-:W-:Y:S02]  /*8e30*/  F2FP.BF16.F32.PACK_AB R45, R60, R51 ;  /* 0x000000333c2d723e */ /* 0x000fe400000010ff */
[----:B------:R-:W-:Y:S01]  /*8e40*/  F2FP.BF16.F32.PACK_AB R48, R44, R57 ;  /* 0x000000392c30723e */ /* 0x000fe200000010ff */
[----:B------:R-:W-:Y:S01]  /*8e50*/  IMAD.MOV.U32 R44, RZ, RZ, R62 ;  /* 0x000000ffff2c7224 */ /* 0x000fe200078e003e */
[----:B------:R-:W-:Y:S01]  /*8e60*/  F2FP.BF16.F32.PACK_AB R50, R63, R46 ;  /* 0x0000002e3f32723e */ /* 0x000fe200000010ff */
[----:B------:R-:W-:Y:S01]  /*8e70*/  IMAD.MOV.U32 R46, RZ, RZ, R58 ;  /* 0x000000ffff2e7224 */ /* 0x000fe200078e003a */
[----:B------:R-:W-:Y:S02]  /*8e80*/  F2FP.BF16.F32.PACK_AB R47, R88, R61 ;  /* 0x0000003d582f723e */ /* 0x000fe400000010ff */
[----:B------:R-:W-:-:S02]  /*8e90*/  F2FP.BF16.F32.PACK_AB R49, R64, R59 ;  /* 0x0000003b4031723e */ /* 0x000fc400000010ff */
[----:B------:R-:W-:-:S07]  /*8ea0*/  F2FP.BF16.F32.PACK_AB R51, R227, R78 ;  /* 0x0000004ee333723e */ /* 0x000fce00000010ff */
.L_x_536:
[----:B------:R-:W-:Y:S05]  /*8eb0*/  BSYNC B2 ;  /* 0x0000000000027941 */ /* 0x000fea0003800000 */
.L_x_535:
[----:B--2---:R2:W-:Y:S04]  /*8ec0*/  STG.E.128 desc[UR36][R52.64], R44 ;  /* 0x0000002c34007986 */ /* 0x0045e8000c101d24 */
[----:B---3--:R2:W-:Y:S02]  /*8ed0*/  @!P0 STG.E.128 desc[UR36][R54.64], R48 ;  /* 0x0000003036008986 */ /* 0x0085e4000c101d24 */
.L_x_534:
[----:B------:R-:W-:Y:S05]  /*8ee0*/  BSYNC B1 ;  /* 0x0000000000017941 */ /* 0x000fea0003800000 */
.L_x_533:
[----:B------:R-:W-:Y:S01]  /*8ef0*/  ISETP.NE.AND P0, PT, R10, RZ, PT ;  /* 0x000000ff0a00720c */ /* 0x000fe20003f05270 */
[----:B------:R-:W-:-:S12]  /*8f00*/  BSSY B1, `(.L_x_537) ;  /* 0x000007e000017945 */ /* 0x000fd80003800000 */
[----:B------:R-:W-:Y:S05]  /*8f10*/  @!P0 BRA `(.L_x_538) ;  /* 0x0000000400f08947 */ /* 0x000fea0003800000 */
[----:B--2---:R-:W-:Y:S01]  /*8f20*/  SEL R44, R119, R153, !P2 ;  /* 0x00000099772c7207 */ /* 0x004fe20005000000 */
        /* <DEDUP_REMOVED lines=30> */
[----:B------:R-:W-:Y:S01]  /*9110*/  SHF.R.U64 R77, R72, 0x10, R73 ;  /* 0x00000010484d7819 */ /* 0x000fe20000001249 */
[----:B---3--:R-:W-:Y:S01]  /*9120*/  IMAD.U32 R62, R49, 0x10000, RZ ;  /* 0x00010000313e7824 */ /* 0x008fe200078e00ff */
[----:B------:R-:W-:Y:S01]  /*9130*/  SHF.R.U64 R72, R84, 0x10, R85 ;  /* 0x0000001054487819 */ /* 0x000fe20000001255 */
[----:B--2---:R-:W-:Y:S01]  /*9140*/  IMAD.U32 R59, R45, 0x10000, RZ ;  /* 0x000100002d3b7824 */ /* 0x004fe200078e00ff */
[----:B------:R-:W-:Y:S01]  /*9150*/  SHF.R.U32.HI R66, RZ, 0x10, R73 ;  /* 0x00000010ff427819 */ /* 0x000fe20000011649 */
[----:B------:R-:W-:Y:S01]  /*9160*/  IMAD.U32 R61, R47, 0x10000, RZ ;  /* 0x000100002f3d7824 */ /* 0x000fe200078e00ff */
[----:B------:R-:W-:Y:S01]  /*9170*/  SHF.R.U32.HI R84, RZ, 0x10, R85 ;  /* 0x00000010ff547819 */ /* 0x000fe20000011655 */
[----:B------:R-:W-:Y:S01]  /*9180*/  IMAD.U32 R57, R44, 0x10000, RZ ;  /* 0x000100002c397824 */ /* 0x000fe200078e00ff */
[----:B------:R-:W-:Y:S02]  /*9190*/  SHF.R.U64 R65, R74, 0x10, R75 ;  /* 0x000000104a417819 */ /* 0x000fe4000000124b */
[----:B------:R-:W-:-:S02]  /*91a0*/  PRMT R167, R167, 0x5410, R66 ;  /* 0x00005410a7a77816 */ /* 0x000fc40000000042 */
[----:B------:R-:W-:Y:S02]  /*91b0*/  PRMT R179, R179, 0x5410, R84 ;  /* 0x00005410b3b37816 */ /* 0x000fe40000000054 */
[----:B------:R-:W-:Y:S02]  /*91c0*/  SHF.R.U32.HI R74, RZ, 0x10, R75 ;  /* 0x00000010ff4a7819 */ /* 0x000fe4000001164b */
[----:B------:R-:W-:Y:S01]  /*91d0*/  PRMT R164, R164, 0x5410, R65 ;  /* 0x00005410a4a47816 */ /* 0x000fe20000000041 */
[----:B------:R-:W-:Y:S01]  /*91e0*/  IMAD.U32 R66, R179, 0x10000, RZ ;  /* 0x00010000b3427824 */ /* 0x000fe200078e00ff */
[--C-:B------:R-:W-:Y:S01]  /*91f0*/  SHF.R.U64 R67, R86, 0x10, R87.reuse ;  /* 0x0000001056437819 */ /* 0x100fe20000001257 */
[----:B------:R-:W-:Y:S01]  /*9200*/  IMAD.U32 R65, R167, 0x10000, RZ ;  /* 0x00010000a7417824 */ /* 0x000fe200078e00ff */
[----:B------:R-:W-:Y:S02]  /*9210*/  SHF.R.U32.HI R86, RZ, 0x10, R87 ;  /* 0x00000010ff567819 */ /* 0x000fe40000011657 */
[----:B------:R-:W-:Y:S01]  /*9220*/  PRMT R165, R165, 0x5410, R74 ;  /* 0x00005410a5a57816 */ /* 0x000fe2000000004a */
[CC--:B------:R-:W-:Y:S01]  /*9230*/  FMUL.FTZ R74, R62.reuse, R65.reuse ;  /* 0x000000413e4a7220 */ /* 0x0c0fe20000410000 */
[----:B------:R-:W-:Y:S01]  /*9240*/  PRMT R171, R171, 0x5410, R72 ;  /* 0x00005410abab7816 */ /* 0x000fe20000000048 */
[-C--:B------:R-:W-:Y:S01]  /*9250*/  FMUL.FTZ R72, R62, R66.reuse ;  /* 0x000000423e487220 */ /* 0x080fe20000410000 */
[----:B------:R-:W-:Y:S01]  /*9260*/  PRMT R169, R169, 0x5410, R86 ;  /* 0x00005410a9a97816 */ /* 0x000fe20000000056 */
[----:B------:R-:W-:Y:S01]  /*9270*/  FFMA.FTZ R74, R59, R66, R74 ;  /* 0x000000423b4a7223 */ /* 0x000fe2000001004a */
[----:B------:R-:W-:Y:S01]  /*9280*/  LOP3.LUT R63, R49, 0xffff0000, RZ, 0xc0, !PT ;  /* 0xffff0000313f7812 */ /* 0x000fe200078ec0ff */
[----:B------:R-:W-:Y:S01]  /*9290*/  FFMA.FTZ R72, R59, R65, -R72 ;  /* 0x000000413b487223 */ /* 0x000fe20000010848 */
[----:B------:R-:W-:Y:S01]  /*92a0*/  SHF.L.U32 R64, R51, 0x10, RZ ;  /* 0x0000001033407819 */ /* 0x000fe200000006ff */
        /* <DEDUP_REMOVED lines=8> */
[----:B------:R-:W-:Y:S01]  /*9330*/  FMUL.FTZ R67, R64, R59 ;  /* 0x0000003b40437220 */ /* 0x000fe20000410000 */
[----:B------:R-:W-:Y:S01]  /*9340*/  PRMT R166, R166, 0x5410, R77 ;  /* 0x00005410a6a67816 */ /* 0x000fe2000000004d */
[-C--:B------:R-:W-:Y:S01]  /*9350*/  FMUL.FTZ R63, R63, R167.reuse ;  /* 0x000000a73f3f7220 */ /* 0x080fe20000410000 */
[----:B------:R-:W-:Y:S01]  /*9360*/  LOP3.LUT R51, R51, 0xffff0000, RZ, 0xc0, !PT ;  /* 0xffff000033337812 */ /* 0x000fe200078ec0ff */
[-C--:B------:R-:W-:Y:S01]  /*9370*/  FMUL.FTZ R66, R64, R62.reuse ;  /* 0x0000003e40427220 */ /* 0x080fe20000410000 */
[----:B------:R-:W-:Y:S01]  /*9380*/  LOP3.LUT R169, R169, 0xffff0000, RZ, 0xc0, !PT ;  /* 0xffff0000a9a97812 */ /* 0x000fe200078ec0ff */
[----:B------:R-:W-:Y:S01]  /*9390*/  FFMA.FTZ R67, R61, R62, R67 ;  /* 0x0000003e3d437223 */ /* 0x000fe20000010043 */
[----:B------:R-:W-:Y:S01]  /*93a0*/  LOP3.LUT R165, R165, 0xffff0000, RZ, 0xc0, !PT ;  /* 0xffff0000a5a57812 */ /* 0x000fe200078ec0ff */
[C---:B------:R-:W-:Y:S01]  /*93b0*/  FFMA.FTZ R65, R60.reuse, R167, -R65 ;  /* 0x000000a73c417223 */ /* 0x040fe20000010841 */
[----:B------:R-:W-:Y:S01]  /*93c0*/  FFMA.FTZ R63, R60, R179, R63 ;  /* 0x000000b33c3f7223 */ /* 0x000fe2000001003f */
[----:B------:R-:W-:-:S02]  /*93d0*/  IMAD.U32 R62, R171, 0x10000, RZ ;  /* 0x00010000ab3e7824 */ /* 0x000fc400078e00ff */
[----:B------:R-:W-:Y:S01]  /*93e0*/  FFMA.FTZ R66, R61, R59, -R66 ;  /* 0x0000003b3d427223 */ /* 0x000fe20000010842 */
[----:B------:R-:W-:Y:S01]  /*93f0*/  IMAD.U32 R60, R166, 0x10000, RZ ;  /* 0x00010000a63c7824 */ /* 0x000fe200078e00ff */
[----:B------:R-:W-:Y:S01]  /*9400*/  LOP3.LUT R58, R47, 0xffff0000, RZ, 0xc0, !PT ;  /* 0xffff00002f3a7812 */ /* 0x000fe200078ec0ff */
[C---:B------:R-:W-:Y:S01]  /*9410*/  FMUL.FTZ R59, R51.reuse, R169 ;  /* 0x000000a9333b7220 */ /* 0x040fe20000410000 */
[----:B------:R-:W-:Y:S01]  /*9420*/  LOP3.LUT R48, R48, 0xffff0000, RZ, 0xc0, !PT ;  /* 0xffff000030307812 */ /* 0x000fe200078ec0ff */
[-C--:B------:R-:W-:Y:S01]  /*9430*/  FMUL.FTZ R51, R51, R165.reuse ;  /* 0x000000a533337220 */ /* 0x080fe20000410000 */
[----:B------:R-:W-:Y:S01]  /*9440*/  LOP3.LUT R171, R171, 0xffff0000, RZ, 0xc0, !PT ;  /* 0xffff0000abab7812 */ /* 0x000fe200078ec0ff */
[C---:B------:R-:W-:Y:S01]  /*9450*/  FMUL.FTZ R64, R49.reuse, R62 ;  /* 0x0000003e31407220 */ /* 0x040fe20000410000 */
[----:B------:R-:W-:Y:S01]  /*9460*/  LOP3.LUT R166, R166, 0xffff0000, RZ, 0xc0, !PT ;  /* 0xffff0000a6a67812 */ /* 0x000fe200078ec0ff */
[-C--:B------:R-:W-:Y:S01]  /*9470*/  FMUL.FTZ R49, R49, R60.reuse ;  /* 0x0000003c31317220 */ /* 0x080fe20000410000 */
[----:B------:R-:W-:Y:S01]  /*9480*/  LOP3.LUT R45, R44, 0xffff0000, RZ, 0xc0, !PT ;  /* 0xffff00002c2d7812 */ /* 0x000fe200078ec0ff */
[C---:B------:R-:W-:Y:S01]  /*9490*/  FFMA.FTZ R165, R58.reuse, R165, -R59 ;  /* 0x000000a53aa57223 */ /* 0x040fe2000001083b */
[----:B------:R-:W-:Y:S01]  /*94a0*/  FFMA.FTZ R76, R58, R169, R51 ;  /* 0x000000a93a4c7223 */ /* 0x000fe20000010033 */
[----:B------:R-:W-:Y:S01]  /*94b0*/  FFMA.FTZ R64, R57, R60, -R64 ;  /* 0x0000003c39407223 */ /* 0x000fe20000010840 */
[----:B------:R-:W-:-:S02]  /*94c0*/  IMAD.U32 R47, R50, 0x10000, RZ ;  /* 0x00010000322f7824 */ /* 0x000fc400078e00ff */
[C---:B------:R-:W-:Y:S01]  /*94d0*/  FMUL.FTZ R58, R48.reuse, R171 ;  /* 0x000000ab303a7220 */ /* 0x040fe20000410000 */
[----:B------:R-:W-:Y:S01]  /*94e0*/  FFMA.FTZ R62, R57, R62, R49 ;  /* 0x0000003e393e7223 */ /* 0x000fe20000010031 */
[-C--:B------:R-:W-:Y:S01]  /*94f0*/  FMUL.FTZ R60, R48, R166.reuse ;  /* 0x000000a6303c7220 */ /* 0x080fe20000410000 */
[----:B------:R-:W-:Y:S01]  /*9500*/  LOP3.LUT R50, R50, 0xffff0000, RZ, 0xc0, !PT ;  /* 0xffff000032327812 */ /* 0x000fe200078ec0ff */
[C---:B------:R-:W-:Y:S01]  /*9510*/  IMAD.U32 R51, R168.reuse, 0x10000, RZ ;  /* 0x00010000a8337824 */ /* 0x040fe200078e00ff */
[----:B------:R-:W-:Y:S01]  /*9520*/  LOP3.LUT R57, R168, 0xffff0000, RZ, 0xc0, !PT ;  /* 0xffff0000a8397812 */ /* 0x000fe200078ec0ff */
[C---:B------:R-:W-:Y:S01]  /*9530*/  IMAD.U32 R48, R164.reuse, 0x10000, RZ ;  /* 0x00010000a4307824 */ /* 0x040fe200078e00ff */
[----:B------:R-:W-:Y:S01]  /*9540*/  LOP3.LUT R49, R164, 0xffff0000, RZ, 0xc0, !PT ;  /* 0xffff0000a4317812 */ /* 0x000fe200078ec0ff */
[C---:B------:R-:W-:Y:S02]  /*9550*/  IMAD.U32 R44, R46.reuse, 0x10000, RZ ;  /* 0x000100002e2c7824 */ /* 0x040fe400078e00ff */
[----:B------:R-:W-:Y:S01]  /*9560*/  FFMA.FTZ R59, R45, R166, -R58 ;  /* 0x000000a62d3b7223 */ /* 0x000fe2000001083a */
[----:B------:R-:W-:Y:S01]  /*9570*/  LOP3.LUT R46, R46, 0xffff0000, RZ, 0xc0, !PT ;  /* 0xffff00002e2e7812 */ /* 0x000fe200078ec0ff */
[C---:B------:R-:W-:Y:S01]  /*9580*/  FMUL.FTZ R61, R47.reuse, R51 ;  /* 0x000000332f3d7220 */ /* 0x040fe20000410000 */
[-C--:B------:R-:W-:Y:S01]  /*9590*/  FMUL.FTZ R58, R47, R48.reuse ;  /* 0x000000302f3a7220 */ /* 0x080fe20000410000 */
[C---:B------:R-:W-:Y:S01]  /*95a0*/  FMUL.FTZ R47, R50.reuse, R57 ;  /* 0x00000039322f7220 */ /* 0x040fe20000410000 */
[----:B------:R-:W-:Y:S01]  /*95b0*/  FMUL.FTZ R50, R50, R49 ;  /* 0x0000003132327220 */ /* 0x000fe20000410000 */
[C---:B------:R-:W-:Y:S01]  /*95c0*/  FFMA.FTZ R61, R44.reuse, R48, -R61 ;  /* 0x000000302c3d7223 */ /* 0x040fe2000001083d */
[----:B------:R-:W-:Y:S01]  /*95d0*/  FFMA.FTZ R58, R44, R51, R58 ;  /* 0x000000332c3a7223 */ /* 0x000fe2000001003a */
        /* <DEDUP_REMOVED lines=8> */
[----:B------:R-:W-:Y:S01]  /*9660*/  IMAD.MOV.U32 R44, RZ, RZ, R64 ;  /* 0x000000ffff2c7224 */ /* 0x000fe200078e0040 */
[----:B------:R-:W-:Y:S02]  /*9670*/  F2FP.BF16.F32.PACK_AB R47, R165, R66 ;  /* 0x00000042a52f723e */ /* 0x000fe400000010ff */
[----:B------:R-:W-:Y:S02]  /*9680*/  F2FP.BF16.F32.PACK_AB R49, R63, R74 ;  /* 0x0000004a3f31723e */ /* 0x000fe400000010ff */
[----:B------:R-:W-:-:S02]  /*9690*/  F2FP.BF16.F32.PACK_AB R51, R76, R67 ;  /* 0x000000434c33723e */ /* 0x000fc400000010ff */
[----:B------:R-:W-:-:S07]  /*96a0*/  F2FP.BF16.F32.PACK_AB R50, R57, R58 ;  /* 0x0000003a3932723e */ /* 0x000fce00000010ff */
.L_x_540:
[----:B------:R-:W-:Y:S05]  /*96b0*/  BSYNC B2 ;  /* 0x0000000000027941 */ /* 0x000fea0003800000 */
.L_x_539:
[----:B--2---:R2:W-:Y:S04]  /*96c0*/  STG.E.128 desc[UR36][R52.64], R44 ;  /* 0x0000002c34007986 */ /* 0x0045e8000c101d24 */
[----:B---3--:R2:W-:Y:S02]  /*96d0*/  @!P0 STG.E.128 desc[UR36][R54.64], R48 ;  /* 0x0000003036008986 */ /* 0x0085e4000c101d24 */
.L_x_538:
[----:B------:R-:W-:Y:S05]  /*96e0*/  BSYNC B1 ;  /* 0x0000000000017941 */ /* 0x000fea0003800000 */
.L_x_537:
[----:B------:R-:W-:-:S13]  /*96f0*/  ISETP.NE.AND P0, PT, R9, RZ, PT ;  /* 0x000000ff0900720c */ /* 0x000fda0003f05270 */
[----:B------:R-:W-:Y:S05]  /*9700*/  @!P0 BRA `(.L_x_491) ;  /* 0x0000000800d08947 */ /* 0x000fea0003800000 */
[----:B------:R-:W-:Y:S01]  /*9710*/  ISETP.NE.AND P4, PT, R103, RZ, PT ;  /* 0x000000ff6700720c */ /* 0x000fe20003f85270 */
[----:B------:R-:W-:Y:S03]  /*9720*/  BSSY B1, `(.L_x_541) ;  /* 0x0000073000017945 */ /* 0x000fe60003800000 */
[----:B------:R-:W-:Y:S02]  /*9730*/  SEL R153, R119, R153, !P4 ;  /* 0x0000009977997207 */ /* 0x000fe40006000000 */
[----:B--234-:R-:W-:Y:S02]  /*9740*/  IADD3 R53, P0, P4, R104, R132, R15 ;  /* 0x0000008468357210 */ /* 0x01cfe40007c1e00f */
[----:B------:R-:W-:Y:S02]  /*9750*/  SHF.R.S32.HI R44, RZ, 0x1f, R153 ;  /* 0x0000001fff2c7819 */ /* 0x000fe40000011499 */
[----:B------:R-:W-:-:S02]  /*9760*/  IADD3.X R58, R101, R56, R11, P0, P4 ;  /* 0x00000038653a7210 */ /* 0x000fc400007e840b */
[----:B------:R-:W-:Y:S02]  /*9770*/  LEA.HI R153, R44, R153, RZ, 0x4 ;  /* 0x000000992c997211 */ /* 0x000fe400078f20ff */
[----:B------:R-:W-:Y:S02]  /*9780*/  ISETP.GE.AND P4, PT, R185, R122, PT ;  /* 0x0000007ab900720c */ /* 0x000fe40003f86270 */
[----:B------:R-:W-:Y:S02]  /*9790*/  LEA.HI.SX32 R153, R153, R20, 0x1c ;  /* 0x0000001499997211 */ /* 0x000fe400078fe2ff */
[----:B------:R-:W-:Y:S02]  /*97a0*/  LEA R52, P0, R53, R120, 0x1 ;  /* 0x0000007835347211 */ /* 0x000fe400078008ff */
[----:B------:R-:W-:Y:S01]  /*97b0*/  SHF.R.S32.HI R44, RZ, 0x1f, R153 ;  /* 0x0000001fff2c7819 */ /* 0x000fe20000011499 */
[----:B------:R-:W-:Y:S01]  /*97c0*/  IMAD.SHL.U32 R54, R153, 0x8, RZ ;  /* 0x0000000899367824 */ /* 0x000fe200078e00ff */
[----:B------:R-:W-:-:S02]  /*97d0*/  LEA.HI.X R53, R53, R121, R58, 0x1, P0 ;  /* 0x0000007935357211 */ /* 0x000fc400000f0c3a */
[----:B------:R-:W-:Y:S02]  /*97e0*/  LEA.HI R44, R44, R153, RZ, 0x3 ;  /* 0x000000992c2c7211 */ /* 0x000fe400078f18ff */
[----:B------:R-:W-:-:S03]  /*97f0*/  LOP3.LUT R45, R187, 0x38, R54, 0xf8, !PT ;  /* 0x00000038bb2d7812 */ /* 0x000fc600078ef836 */
[----:B------:R-:W-:Y:S01]  /*9800*/  IMAD.SHL.U32 R46, R44, 0x400, RZ ;  /* 0x000004002c2e7824 */ /* 0x000fe200078e00ff */
[----:B------:R-:W-:Y:S01]  /*9810*/  LOP3.LUT R44, R45, R218, RZ, 0x3c, !PT ;  /* 0x000000da2d2c7212 */ /* 0x000fe200078e3cff */
[----:B------:R-:W-:-:S03]  /*9820*/  IMAD R45, R18, 0x6000, R135 ;  /* 0x00006000122d7824 */ /* 0x000fc600078e0287 */
[----:B------:R-:W-:Y:S01]  /*9830*/  LOP3.LUT R46, R46, 0x7fffe000, RZ, 0xc0, !PT ;  /* 0x7fffe0002e2e7812 */ /* 0x000fe200078ec0ff */
[----:B------:R-:W-:-:S03]  /*9840*/  IMAD R45, R45, 0x2, R2 ;  /* 0x000000022d2d7824 */ /* 0x000fc600078e0202 */
[----:B------:R-:W-:-:S05]  /*9850*/  IADD3 R47, R44, R46, R193 ;  /* 0x0000002e2c2f7210 */ /* 0x000fca0007ffe0c1 */
[----:B------:R-:W-:-:S04]  /*9860*/  IMAD R47, R18, 0x6000, R47 ;  /* 0x00006000122f7824 */ /* 0x000fc800078e022f */
[----:B------:R-:W-:Y:S02]  /*9870*/  IMAD R48, R47, 0x2, R2 ;  /* 0x000000022f307824 */ /* 0x000fe400078e0202 */
[----:B------:R-:W2:Y:S04]  /*9880*/  LDS.128 R44, [R45+0x1c400] ;  /* 0x01c400002d2c7984 */ /* 0x000ea80000000c00 */
[----:B------:R-:W3:Y:S01]  /*9890*/  LDS.128 R48, [R48+0x1c400] ;  /* 0x01c4000030307984 */ /* 0x000ee20000000c00 */
[----:B------:R-:W-:Y:S05]  /*98a0*/  @P4 BRA `(.L_x_542) ;  /* 0x0000000400684947 */ /* 0x000fea0003800000 */
[--C-:B------:R-:W-:Y:S01]  /*98b0*/  SHF.R.U64 R73, R68, 0x10, R69.reuse ;  /* 0x0000001044497819 */ /* 0x100fe20000001245 */
[----:B---3--:R-:W-:Y:S01]  /*98c0*/  IMAD.U32 R60, R49, 0x10000, RZ ;  /* 0x00010000313c7824 */ /* 0x008fe200078e00ff */
[----:B------:R-:W-:Y:S01]  /*98d0*/  SHF.R.U32.HI R68, RZ, 0x10, R69 ;  /* 0x00000010ff447819 */ /* 0x000fe20000011645 */
[----:B--2---:R-:W-:Y:S01]  /*98e0*/  IMAD.U32 R55, R45, 0x10000, RZ ;  /* 0x000100002d377824 */ /* 0x004fe200078e00ff */
[--C-:B------:R-:W-:Y:S01]  /*98f0*/  SHF.R.U64 R69, R80, 0x10, R81.reuse ;  /* 0x0000001050457819 */ /* 0x100fe20000001251 */
[----:B------:R-:W-:Y:S01]  /*9900*/  IMAD.U32 R62, R51, 0x10000, RZ ;  /* 0x00010000333e7824 */ /* 0x000fe200078e00ff */
[----:B------:R-:W-:Y:S01]  /*9910*/  SHF.R.U32.HI R80, RZ, 0x10, R81 ;  /* 0x00000010ff507819 */ /* 0x000fe20000011651 */
[----:B------:R-:W-:Y:S01]  /*9920*/  IMAD.U32 R58, R48, 0x10000, RZ ;  /* 0x00010000303a7824 */ /* 0x000fe200078e00ff */
[----:B------:R-:W-:Y:S02]  /*9930*/  SHF.R.U64 R65, R70, 0x10, R71 ;  /* 0x0000001046417819 */ /* 0x000fe40000001247 */
[----:B------:R-:W-:-:S02]  /*9940*/  PRMT R163, R163, 0x5410, R80 ;  /* 0x00005410a3a37816 */ /* 0x000fc40000000050 */
[----:B------:R-:W-:Y:S02]  /*9950*/  PRMT R159, R159, 0x5410, R68 ;  /* 0x000054109f9f7816 */ /* 0x000fe40000000044 */
[----:B------:R-:W-:Y:S02]  /*9960*/  SHF.R.U64 R67, R82, 0x10, R83 ;  /* 0x0000001052437819 */ /* 0x000fe40000001253 */
[----:B------:R-:W-:Y:S01]  /*9970*/  PRMT R156, R156, 0x5410, R65 ;  /* 0x000054109c9c7816 */ /* 0x000fe20000000041 */
[----:B------:R-:W-:Y:S01]  /*9980*/  IMAD.U32 R65, R163, 0x10000, RZ ;  /* 0x00010000a3417824 */ /* 0x000fe200078e00ff */
[----:B------:R-:W-:Y:S01]  /*9990*/  SHF.R.U32.HI R70, RZ, 0x10, R71 ;  /* 0x00000010ff467819 */ /* 0x000fe20000011647 */
[----:B------:R-:W-:Y:S01]  /*99a0*/  IMAD.U32 R64, R159, 0x10000, RZ ;  /* 0x000100009f407824 */ /* 0x000fe200078e00ff */
[----:B------:R-:W-:Y:S01]  /*99b0*/  SHF.R.U32.HI R82, RZ, 0x10, R83 ;  /* 0x00000010ff527819 */ /* 0x000fe20000011653 */
[----:B------:R-:W-:Y:S01]  /*99c0*/  FMUL.FTZ R68, R60, R65 ;  /* 0x000000413c447220 */ /* 0x000fe20000410000 */
[----:B------:R-:W-:-:S02]  /*99d0*/  LOP3.LUT R61, R49, 0xffff0000, RZ, 0xc0, !PT ;  /* 0xffff0000313d7812 */ /* 0x000fc400078ec0ff */
[----:B------:R-:W-:Y:S01]  /*99e0*/  PRMT R157, R157, 0x5410, R70 ;  /* 0x000054109d9d7816 */ /* 0x000fe20000000046 */
[-C--:B------:R-:W-:Y:S01]  /*99f0*/  FMUL.FTZ R70, R60, R64.reuse ;  /* 0x000000403c467220 */ /* 0x080fe20000410000 */
[----:B------:R-:W-:Y:S01]  /*9a00*/  PRMT R161, R161, 0x5410, R82 ;  /* 0x00005410a1a17816 */ /* 0x000fe20000000052 */
[----:B------:R-:W-:Y:S01]  /*9a10*/  FFMA.FTZ R68, R55, R64, -R68 ;  /* 0x0000004037447223 */ /* 0x000fe20000010844 */
[----:B------:R-:W-:Y:S01]  /*9a20*/  LOP3.LUT R66, R163, 0xffff0000, RZ, 0xc0, !PT ;  /* 0xffff0000a3427812 */ /* 0x000fe200078ec0ff */
[----:B------:R-:W-:Y:S01]  /*9a30*/  FFMA.FTZ R70, R55, R65, R70 ;  /* 0x0000004137467223 */ /* 0x000fe20000010046 */
[----:B------:R-:W-:Y:S01]  /*9a40*/  LOP3.LUT R60, R159, 0xffff0000, RZ, 0xc0, !PT ;  /* 0xffff00009f3c7812 */ /* 0x000fe200078ec0ff */
[----:B------:R-:W-:Y:S01]  /*9a50*/  IMAD.U32 R55, R157, 0x10000, RZ ;  /* 0x000100009d377824 */ /* 0x000fe200078e00ff */
[----:B------:R-:W-:Y:S01]  /*9a60*/  LOP3.LUT R57, R45, 0xffff0000, RZ, 0xc0, !PT ;  /* 0xffff00002d397812 */ /* 0x000fe200078ec0ff */
[----:B------:R-:W-:Y:S01]  /*9a70*/  FMUL.FTZ R64, R61, R66 ;  /* 0x000000423d407220 */ /* 0x000fe20000410000 */
[----:B------:R-:W-:Y:S01]  /*9a80*/  PRMT R160, R160, 0x5410, R67 ;  /* 0x00005410a0a07816 */ /* 0x000fe20000000043 */
[----:B------:R-:W-:Y:S01]  /*9a90*/  IMAD.U32 R67, R161, 0x10000, RZ ;  /* 0x00010000a1437824 */ /* 0x000fe200078e00ff */
[----:B------:R-:W-:Y:S01]  /*9aa0*/  LOP3.LUT R59, R48, 0xffff0000, RZ, 0xc0, !PT ;  /* 0xffff0000303b7812 */ /* 0x000fe200078ec0ff */
[----:B------:R-:W-:Y:S01]  /*9ab0*/  FMUL.FTZ R72, R61, R60 ;  /* 0x0000003c3d487220 */ /* 0x000fe20000410000 */
[----:B------:R-:W-:Y:S01]  /*9ac0*/  PRMT R162, R162, 0x5410, R69 ;  /* 0x00005410a2a27816 */ /* 0x000fe20000000045 */
[----:B------:R-:W-:-:S02]  /*9ad0*/  IMAD.U32 R48, R47, 0x10000, RZ ;  /* 0x000100002f307824 */ /* 0x000fc400078e00ff */
[----:B------:R-:W-:Y:S01]  /*9ae0*/  FFMA.FTZ R61, R57, R60, -R64 ;  /* 0x0000003c393d7223 */ /* 0x000fe20000010840 */
[C---:B------:R-:W-:Y:S01]  /*9af0*/  FMUL.FTZ R69, R62.reuse, R67 ;  /* 0x000000433e457220 */ /* 0x040fe20000410000 */
[----:B------:R-:W-:Y:S01]  /*9b00*/  LOP3.LUT R63, R51, 0xffff0000, RZ, 0xc0, !PT ;  /* 0xffff0000333f7812 */ /* 0x000fe200078ec0ff */
[-C--:B------:R-:W-:Y:S01]  /*9b10*/  FMUL.FTZ R62, R62, R55.reuse ;  /* 0x000000373e3e7220 */ /* 0x080fe20000410000 */
[----:B------:R-:W-:Y:S01]  /*9b20*/  LOP3.LUT R64, R161, 0xffff0000, RZ, 0xc0, !PT ;  /* 0xffff0000a1407812 */ /* 0x000fe200078ec0ff */
[----:B------:R-:W-:Y:S01]  /*9b30*/  FFMA.FTZ R69, R48, R55, -R69 ;  /* 0x0000003730457223 */ /* 0x000fe20000010845 */
[----:B------:R-:W-:Y:S01]  /*9b40*/  LOP3.LUT R60, R157, 0xffff0000, RZ, 0xc0, !PT ;  /* 0xffff00009d3c7812 */ /* 0x000fe200078ec0ff */
[----:B------:R-:W-:Y:S01]  /*9b50*/  FFMA.FTZ R65, R57, R66, R72 ;  /* 0x0000004239417223 */ /* 0x000fe20000010048 */
[----:B------:R-:W-:Y:S01]  /*9b60*/  PRMT R158, R158, 0x5410, R73 ;  /* 0x000054109e9e7816 */ /* 0x000fe20000000049 */
[----:B------:R-:W-:Y:S01]  /*9b70*/  FFMA.FTZ R67, R48, R67, R62 ;  /* 0x0000004330437223 */ /* 0x000fe2000001003e */
[----:B------:R-:W-:Y:S01]  /*9b80*/  LOP3.LUT R49, R47, 0xffff0000, RZ, 0xc0, !PT ;  /* 0xffff00002f317812 */ /* 0x000fe200078ec0ff */
[----:B------:R-:W-:-:S02]  /*9b90*/  IMAD.U32 R55, R162, 0x10000, RZ ;  /* 0x00010000a2377824 */ /* 0x000fc400078e00ff */
[C---:B------:R-:W-:Y:S01]  /*9ba0*/  FMUL.FTZ R62, R63.reuse, R64 ;  /* 0x000000403f3e7220 */ /* 0x040fe20000410000 */
[-C--:B------:R-:W-:Y:S01]  /*9bb0*/  FMUL.FTZ R72, R63, R60.reuse ;  /* 0x0000003c3f487220 */ /* 0x080fe20000410000 */
[----:B------:R-:W-:Y:S01]  /*9bc0*/  LOP3.LUT R162, R162, 0xffff0000, RZ, 0xc0, !PT ;  /* 0xffff0000a2a27812 */ /* 0x000fe200078ec0ff */
[----:B------:R-:W-:Y:S02]  /*9bd0*/  IMAD.U32 R48, R158, 0x10000, RZ ;  /* 0x000100009e307824 */ /* 0x000fe400078e00ff */
[C---:B------:R-:W-:Y:S01]  /*9be0*/  FFMA.FTZ R66, R49.reuse, R60, -R62 ;  /* 0x0000003c31427223 */ /* 0x040fe2000001083e */
[C---:B------:R-:W-:Y:S01]  /*9bf0*/  IMAD.U32 R45, R44.reuse, 0x10000, RZ ;  /* 0x000100002c2d7824 */ /* 0x040fe200078e00ff */
[----:B------:R-:W-:Y:S01]  /*9c00*/  LOP3.LUT R44, R44, 0xffff0000, RZ, 0xc0, !PT ;  /* 0xffff00002c2c7812 */ /* 0x000fe200078ec0ff */
[----:B------:R-:W-:Y:S01]  /*9c10*/  FFMA.FTZ R72, R49, R64, R72 ;  /* 0x0000004031487223 */ /* 0x000fe20000010048 */
[----:B------:R-:W-:Y:S01]  /*9c20*/  LOP3.LUT R158, R158, 0xffff0000, RZ, 0xc0, !PT ;  /* 0xffff00009e9e7812 */ /* 0x000fe200078ec0ff */
[CC--:B------:R-:W-:Y:S01]  /*9c30*/  FMUL.FTZ R60, R58.reuse, R55.reuse ;  /* 0x000000373a3c7220 */ /* 0x0c0fe20000410000 */
[----:B------:R-:W-:Y:S01]  /*9c40*/  FMUL.FTZ R49, R59, R162 ;  /* 0x000000a23b317220 */ /* 0x000fe20000410000 */
[-C--:B------:R-:W-:Y:S01]  /*9c50*/  FMUL.FTZ R58, R58, R48.reuse ;  /* 0x000000303a3a7220 */ /* 0x080fe20000410000 */
[----:B------:R-:W-:Y:S01]  /*9c60*/  SHF.L.U32 R51, R50, 0x10, RZ ;  /* 0x0000001032337819 */ /* 0x000fe200000006ff */
[C---:B------:R-:W-:Y:S01]  /*9c70*/  FFMA.FTZ R60, R45.reuse, R48, -R60 ;  /* 0x000000302d3c7223 */ /* 0x040fe2000001083c */
[-C--:B------:R-:W-:Y:S01]  /*9c80*/  FFMA.FTZ R57, R44, R158.reuse, -R49 ;  /* 0x0000009e2c397223 */ /* 0x080fe20000010831 */
[----:B------:R-:W-:Y:S01]  /*9c90*/  LOP3.LUT R50, R50, 0xffff0000, RZ, 0xc0, !PT ;  /* 0xffff000032327812 */ /* 0x000fe200078ec0ff */
[----:B------:R-:W-:Y:S01]  /*9ca0*/  FFMA.FTZ R55, R45, R55, R58 ;  /* 0x000000372d377223 */ /* 0x000fe2000001003a */
[----:B------:R-:W-:Y:S01]  /*9cb0*/  FMUL.FTZ R59, R59, R158 ;  /* 0x0000009e3b3b7220 */ /* 0x000fe20000410000 */
[C---:B------:R-:W-:Y:S01]  /*9cc0*/  LOP3.LUT R49, R160.reuse, 0xffff0000, RZ, 0xc0, !PT ;  /* 0xffff0000a0317812 */ /* 0x040fe200078ec0ff */
[----:B------:R-:W-:Y:S01]  /*9cd0*/  IMAD.U32 R58, R160, 0x10000, RZ ;  /* 0x00010000a03a7824 */ /* 0x000fe200078e00ff */
[C---:B------:R-:W-:Y:S01]  /*9ce0*/  LOP3.LUT R45, R156.reuse, 0xffff0000, RZ, 0xc0, !PT ;  /* 0xffff00009c2d7812 */ /* 0x040fe200078ec0ff */
[----:B------:R-:W-:-:S02]  /*9cf0*/  IMAD.U32 R48, R156, 0x10000, RZ ;  /* 0x000100009c307824 */ /* 0x000fc400078e00ff */
[----:B------:R-:W-:Y:S01]  /*9d00*/  FFMA.FTZ R44, R44, R162, R59 ;  /* 0x000000a22c2c7223 */ /* 0x000fe2000001003b */
[C---:B------:R-:W-:Y:S01]  /*9d10*/  IMAD.U32 R47, R46.reuse, 0x10000, RZ ;  /* 0x000100002e2f7824 */ /* 0x040fe200078e00ff */
[----:B------:R-:W-:Y:S01]  /*9d20*/  LOP3.LUT R46, R46, 0xffff0000, RZ, 0xc0, !PT ;  /* 0xffff00002e2e7812 */ /* 0x000fe200078ec0ff */
[C---:B------:R-:W-:Y:S01]  /*9d30*/  FMUL.FTZ R62, R51.reuse, R58 ;  /* 0x0000003a333e7220 */ /* 0x040fe20000410000 */
[C---:B------:R-:W-:Y:S01]  /*9d40*/  FMUL.FTZ R59, R50.reuse, R49 ;  /* 0x00000031323b7220 */ /* 0x040fe20000410000 */
[-C--:B------:R-:W-:Y:S01]  /*9d50*/  FMUL.FTZ R51, R51, R48.reuse ;  /* 0x0000003033337220 */ /* 0x080fe20000410000 */
[-C--:B------:R-:W-:Y:S01]  /*9d60*/  FMUL.FTZ R50, R50, R45.reuse ;  /* 0x0000002d32327220 */ /* 0x080fe20000410000 */
[C---:B------:R-:W-:Y:S01]  /*9d70*/  FFMA.FTZ R62, R47.reuse, R48, -R62 ;  /* 0x000000302f3e7223 */ /* 0x040fe2000001083e */
[C---:B------:R-:W-:Y:S01]  /*9d80*/  FFMA.FTZ R59, R46.reuse, R45, -R59 ;  /* 0x0000002d2e3b7223 */ /* 0x040fe2000001083b */
        /* <DEDUP_REMOVED lines=12> */
.L_x_542:
[----:B------:R-:W-:Y:S05]  /*9e50*/  BSYNC B1 ;  /* 0x0000000000017941 */ /* 0x000fea0003800000 */
.L_x_541:
[----:B--2---:R2:W-:Y:S01]  /*9e60*/  STG.E.128 desc[UR36][R52.64], R44 ;  /* 0x0000002c34007986 */ /* 0x0045e2000c101d24 */
[----:B------:R-:W-:-:S13]  /*9e70*/  ISETP.GE.AND P0, PT, R54, R151, PT ;  /* 0x000000973600720c */ /* 0x000fda0003f06270 */
[----:B------:R-:W-:Y:S05]  /*9e80*/  @P0 BRA `(.L_x_491) ;  /* 0x0000000000f00947 */ /* 0x000fea0003800000 */
[--C-:B------:R-:W-:Y:S02]  /*9e90*/  IADD3 R132, P0, P4, R104, R132, R54.reuse ;  /* 0x0000008468847210 */ /* 0x100fe40007c1e036 */
[----:B------:R-:W-:-:S04]  /*9ea0*/  SHF.R.S32.HI R54, RZ, 0x1f, R54 ;  /* 0x0000001fff367819 */ /* 0x000fc80000011436 */
[----:B------:R-:W-:Y:S02]  /*9eb0*/  IADD3.X R56, R101, R56, R54, P0, P4 ;  /* 0x0000003865387210 */ /* 0x000fe400007e8436 */
[----:B------:R-:W-:-:S04]  /*9ec0*/  LEA R120, P0, R132, R120, 0x1 ;  /* 0x0000007884787211 */ /* 0x000fc800078008ff */
[----:B------:R-:W-:-:S05]  /*9ed0*/  LEA.HI.X R121, R132, R121, R56, 0x1, P0 ;  /* 0x0000007984797211 */ /* 0x000fca00000f0c38 */
[----:B---3--:R3:W-:Y:S01]  /*9ee0*/  STG.E.128 desc[UR36][R120.64], R48 ;  /* 0x0000003078007986 */ /* 0x0087e2000c101d24 */
[----:B------:R-:W-:Y:S05]  /*9ef0*/  BRA `(.L_x_491) ;  /* 0x0000000000d47947 */ /* 0x000fea0003800000 */
.L_x_458:
[----:B------:R-:W-:-:S13]  /*9f00*/  ISETP.NE.AND P1, PT, R188, 0x3, PT ;  /* 0x00000003bc00780c */ /* 0x000fda0003f25270 */
[----:B------:R-:W-:Y:S05]  /*9f10*/  @!P1 BRA `(.L_x_543) ;  /* 0x0000000000049947 */ /* 0x000fea0003800000 */
[----:B------:R-:W-:Y:S01]  /*9f20*/  BPT.TRAP 0x1 ;  /* 0x000000040000795c */ /* 0x000fe20000300000 */
.L_x_543:
[----:B------:R-:W-:Y:S01]  /*9f30*/  IMAD R3, R18, 0x8, R2 ;  /* 0x0000000812037824 */ /* 0x000fe200078e0202 */
[----:B------:R-:W-:Y:S01]  /*9f40*/  SHF.L.U32 R0, R186, 0x1f, RZ ;  /* 0x0000001fba007819 */ /* 0x000fe200000006ff */
[----:B------:R-:W-:Y:S01]  /*9f50*/  IMAD R4, R26, -0x80, R27 ;  /* 0xffffff801a047824 */ /* 0x000fe200078e021b */
[----:B------:R-:W-:Y:S02]  /*9f60*/  BSSY B1, `(.L_x_544) ;  /* 0x0000005000017945 */ /* 0x000fe40003800000 */
[----:B------:R-:W0:Y:S02]  /*9f70*/  SYNCS.PHASECHK.TRANS64.TRYWAIT P4, [R3+URZ+0x34890], R0 ;  /* 0x03489000030075a7 */ /* 0x000e24000808017f */
[----:B------:R-:W-:-:S04]  /*9f80*/  VIMNMX R4, R4, 0x80, PT ;  /* 0x0000008004047848 */ /* 0x000fc80003fe0100 */
[----:B------:R-:W-:Y:S01]  /*9f90*/  ISETP.GE.AND P0, PT, R19, R4, PT ;  /* 0x000000041300720c */ /* 0x000fe20003f06270 */
[----:B0-----:R-:W-:-:S12]  /*9fa0*/  @!P4 BRA `(.L_x_545) ;  /* 0x00000150003cc947 */ /* 0x001fd80003800000 */
.L_x_768:
[----:B------:R-:W-:Y:S05]  /*9fb0*/  BSYNC B1 ;  /* 0x0000000000017941 */ /* 0x000fea0003800000 */
.L_x_544:
[----:B------:R-:W-:Y:S04]  /*9fc0*/  BSSY B1, `(.L_x_546) ;  /* 0x0000014000017945 */ /* 0x000fe80003800000 */
[----:B------:R-:W-:Y:S05]  /*9fd0*/  @P0 BRA `(.L_x_547) ;  /* 0x0000000000480947 */ /* 0x000fea0003800000 */
[----:B------:R-:W-:Y:S02]  /*9fe0*/  ISETP.NE.AND P4, PT, R14, RZ, PT ;  /* 0x000000ff0e00720c */ /* 0x000fe40003f85270 */
[----:B------:R-:W-:-:S11]  /*9ff0*/  ISETP.NE.AND P0, PT, R10, RZ, PT ;  /* 0x000000ff0a00720c */ /* 0x000fd60003f05270 */
[----:B------:R-:W1:Y:S04]  /*a000*/  @P4 LDS.128 R44, [R55] ;  /* 0x00000000372c4984 */ /* 0x000e680000000c00 */
[----:B------:R-:W2:Y:S04]  /*a010*/  @P0 LDS.128 R48, [R54] ;  /* 0x0000000036300984 */ /* 0x000ea80000000c00 */
[----:B-1----:R-:W-:Y:S01]  /*a020*/  @P4 STG.E.128 desc[UR36][R56.64], R44 ;  /* 0x0000002c38004986 */ /* 0x002fe2000c101d24 */
[----:B------:R-:W-:-:S03]  /*a030*/  ISETP.NE.AND P4, PT, R9, RZ, PT ;  /* 0x000000ff0900720c */ /* 0x000fc60003f85270 */
[----:B--2---:R-:W-:Y:S01]  /*a040*/  @P0 STG.E.128 desc[UR36][R56.64+0x40], R48 ;  /* 0x0000403038000986 */ /* 0x004fe2000c101d24 */
[----:B------:R-:W-:-:S09]  /*a050*/  ISETP.NE.AND P0, PT, R8, RZ, PT ;  /* 0x000000ff0800720c */ /* 0x000fd20003f05270 */
[----:B------:R-:W1:Y:S04]  /*a060*/  @P4 LDS.128 R44, [R55+0x4000] ;  /* 0x00400000372c4984 */ /* 0x000e680000000c00 */
[----:B------:R-:W2:Y:S04]  /*a070*/  @P0 LDS.128 R48, [R54+0x4000] ;  /* 0x0040000036300984 */ /* 0x000ea80000000c00 */
[----:B-1----:R-:W-:Y:S01]  /*a080*/  @P4 STG.E.128 desc[UR36][R56.64+0x80], R44 ;  /* 0x0000802c38004986 */ /* 0x002fe2000c101d24 */
[----:B------:R-:W-:-:S03]  /*a090*/  ISETP.NE.AND P4, PT, R6, RZ, PT ;  /* 0x000000ff0600720c */ /* 0x000fc60003f85270 */
[----:B--2---:R-:W-:Y:S01]  /*a0a0*/  @P0 STG.E.128 desc[UR36][R56.64+0xc0], R48 ;  /* 0x0000c03038000986 */ /* 0x004fe2000c101d24 */
[----:B------:R-:W-:-:S09]  /*a0b0*/  ISETP.NE.AND P0, PT, R7, RZ, PT ;  /* 0x000000ff0700720c */ /* 0x000fd20003f05270 */
[----:B------:R-:W1:Y:S04]  /*a0c0*/  @P4 LDS.128 R48, [R54+0x8000] ;  /* 0x0080000036304984 */ /* 0x000e680000000c00 */
[----:B------:R-:W2:Y:S04]  /*a0d0*/  @P0 LDS.128 R44, [R55+0x8000] ;  /* 0x00800000372c0984 */ /* 0x000ea80000000c00 */
[----:B-1----:R1:W-:Y:S04]  /*a0e0*/  @P4 STG.E.128 desc[UR36][R56.64+0x140], R48 ;  /* 0x0001403038004986 */ /* 0x0023e8000c101d24 */
[----:B--2---:R1:W-:Y:S02]  /*a0f0*/  @P0 STG.E.128 desc[UR36][R56.64+0x100], R44 ;  /* 0x0001002c38000986 */ /* 0x0043e4000c101d24 */
.L_x_547:
[----:B------:R-:W-:Y:S05]  /*a100*/  BSYNC B1 ;  /* 0x0000000000017941 */ /* 0x000fea0003800000 */
.L_x_546:
[----:B------:R-:W-:-:S13]  /*a110*/  ISETP.GE.AND P0, PT, R202, R4, PT ;  /* 0x00000004ca00720c */ /* 0x000fda0003f06270 */
[----:B------:R-:W-:Y:S05]  /*a120*/  @P0 BRA `(.L_x_491) ;  /* 0x0000000000480947 */ /* 0x000fea0003800000 */
[----:B------:R-:W-:Y:S02]  /*a130*/  ISETP.NE.AND P4, PT, R14, RZ, PT ;  /* 0x000000ff0e00720c */ /* 0x000fe40003f85270 */
[----:B------:R-:W-:-:S11]  /*a140*/  ISETP.NE.AND P0, PT, R9, RZ, PT ;  /* 0x000000ff0900720c */ /* 0x000fd60003f05270 */
[----:B-1----:R-:W1:Y:S04]  /*a150*/  @P4 LDS.128 R44, [R55+0x2000] ;  /* 0x00200000372c4984 */ /* 0x002e680000000c00 */
[----:B------:R-:W2:Y:S04]  /*a160*/  @P0 LDS.128 R48, [R55+0x6000] ;  /* 0x0060000037300984 */ /* 0x000ea80000000c00 */
        /* <DEDUP_REMOVED lines=14> */
.L_x_491:
[----:B------:R-:W-:Y:S05]  /*a250*/  BSYNC B0 ;  /* 0x0000000000007941 */ /* 0x000fea0003800000 */
.L_x_457:
[----:B-1234-:R-:W1:Y:S01]  /*a260*/  S2R R44, SR_TID.X ;  /* 0x00000000002c7919 */ /* 0x01ee620000002100 */
[----:B------:R-:W-:Y:S01]  /*a270*/  @!PT LDS RZ, [RZ] ;  /* 0x00000000fffff984 */ /* 0x000fe20000000800 */
[----:B------:R-:W-:Y:S01]  /*a280*/  @!PT LDS RZ, [RZ] ;  /* 0x00000000fffff984 */ /* 0x000fe20000000800 */
[----:B------:R-:W-:Y:S01]  /*a290*/  @!PT LDS RZ, [RZ] ;  /* 0x00000000fffff984 */ /* 0x000fe20000000800 */
[----:B------:R-:W-:Y:S01]  /*a2a0*/  @!PT LDS RZ, [RZ] ;  /* 0x00000000fffff984 */ /* 0x000fe20000000800 */
[----:B------:R2:W-:Y:S06]  /*a2b0*/  MEMBAR.ALL.CTA ;  /* 0x0000000000007992 */ /* 0x0005ec0000008000 */
[----:B--2---:R-:W2:Y:S01]  /*a2c0*/  FENCE.VIEW.ASYNC.S ;  /* 0x00000000000073c6 */ /* 0x004ea20000000000 */
[----:B------:R-:W-:Y:S05]  /*a2d0*/  WARPSYNC.ALL ;  /* 0x0000000000007948 */ /* 0x000fea0003800000 */
[----:B------:R-:W-:Y:S01]  /*a2e0*/  BSSY B0, `(.L_x_548) ;  /* 0x0000009000007945 */ /* 0x000fe20003800000 */
[----:B-1----:R-:W-:Y:S01]  /*a2f0*/  LOP3.LUT R44, R44, 0x7f, RZ, 0xc0, !PT ;  /* 0x0000007f2c2c7812 */ /* 0x002fe200078ec0ff */
[----:B--2---:R1:W-:Y:S03]  /*a300*/  BAR.SYNC.DEFER_BLOCKING R155, 0x80 ;  /* 0x0002009b0000751d */ /* 0x0043e60000010000 */
[----:B------:R-:W-:-:S13]  /*a310*/  ISETP.NE.AND P0, PT, R44, RZ, PT ;  /* 0x000000ff2c00720c */ /* 0x000fda0003f05270 */
[----:B------:R-:W-:-:S05]  /*a320*/  @!P0 VIADD R44, R3, 0x348a0 ;  /* 0x000348a0032c8836 */ /* 0x000fca0000000000 */
[----:B------:R-:W-:-:S04]  /*a330*/  @!P0 PRMT R44, RZ, 0x654, R44 ;  /* 0x00000654ff2c8816 */ /* 0x000fc8000000002c */
[----:B------:R1:W-:Y:S01]  /*a340*/  @!P0 SYNCS.ARRIVE.TRANS64.RED.A1T0 RZ, [R44+URZ], RZ ;  /* 0x000000ff2cff89a7 */ /* 0x0003e2000810043f */
[----:B------:R-:W-:Y:S05]  /*a350*/  @!P1 BRA `(.L_x_549) ;  /* 0x0000000000049947 */ /* 0x000fea0003800000 */
[----:B------:R-:W-:Y:S01]  /*a360*/  BPT.TRAP 0x1 ;  /* 0x000000040000795c */ /* 0x000fe20000300000 */
.L_x_549:
[----:B------:R-:W-:Y:S05]  /*a370*/  BSYNC B0 ;  /* 0x0000000000007941 */ /* 0x000fea0003800000 */
.L_x_548:
[----:B------:R-:W2:Y:S01]  /*a380*/  SYNCS.PHASECHK.TRANS64.TRYWAIT P4, [R3+URZ+0x348b0], R0 ;  /* 0x0348b000030075a7 */ /* 0x000ea2000808017f */
[----:B------:R-:W-:Y:S01]  /*a390*/  IMAD R45, R18, 0x4000, R35 ;  /* 0x00004000122d7824 */ /* 0x000fe200078e0223 */
[----:B------:R-:W-:Y:S01]  /*a3a0*/  ULDC.64 UR60, c[0x0][0x318] ;  /* 0x0000c600003c7ab9 */ /* 0x000fe20000000a00 */
[----:B------:R-:W-:Y:S01]  /*a3b0*/  ULDC.64 UR38, c[0x0][0x308] ;  /* 0x0000c20000267ab9 */ /* 0x000fe20000000a00 */
[----:B------:R-:W-:Y:S01]  /*a3c0*/  BSSY B0, `(.L_x_550) ;  /* 0x0000004000007945 */ /* 0x000fe20003800000 */
[----:B------:R-:W-:Y:S01]  /*a3d0*/  ISETP.GE.AND P1, PT, R19, R4, PT ;  /* 0x000000041300720c */ /* 0x000fe20003f26270 */
[----:B------:R-:W-:Y:S02]  /*a3e0*/  IMAD.IADD R47, R124, 0x1, R45 ;  /* 0x000000017c2f7824 */ /* 0x000fe400078e022d */
[----:B--2---:R-:W-:Y:S10]  /*a3f0*/  @!P4 BRA `(.L_x_551) ;  /* 0x0000014c003cc947 */ /* 0x004ff40003800000 */
.L_x_769:
[----:B------:R-:W-:Y:S05]  /*a400*/  BSYNC B0 ;  /* 0x0000000000007941 */ /* 0x000fea0003800000 */
.L_x_550:
[----:B------:R-:W-:Y:S01]  /*a410*/  BSSY B0, `(.L_x_552) ;  /* 0x000001a000007945 */ /* 0x000fe20003800000 */
[----:B0-2---:R-:W-:Y:S02]  /*a420*/  IMAD R0, R45, 0x2, R24 ;  /* 0x000000022d007824 */ /* 0x005fe400078e0218 */
[----:B------:R-:W-:-:S04]  /*a430*/  IMAD.WIDE R52, R26, 0x80, R116 ;  /* 0x000000801a347825 */ /* 0x000fc800078e0274 */
[----:B------:R-:W-:Y:S01]  /*a440*/  IMAD R56, R47, 0x2, R24 ;  /* 0x000000022f387824 */ /* 0x000fe200078e0218 */
[----:B------:R-:W-:Y:S06]  /*a450*/  @P1 BRA `(.L_x_553) ;  /* 0x0000000000541947 */ /* 0x000fec0003800000 */
[----:B------:R-:W-:Y:S01]  /*a460*/  IMAD R47, R53, UR60, RZ ;  /* 0x0000003c352f7c24 */ /* 0x000fe2000f8e02ff */
[----:B------:R-:W-:Y:S01]  /*a470*/  ULDC UR4, c[0x0][0x310] ;  /* 0x0000c40000047ab9 */ /* 0x000fe20000000800 */
[----:B-1----:R-:W-:Y:S01]  /*a480*/  IMAD.MOV.U32 R44, RZ, RZ, R106 ;  /* 0x000000ffff2c7224 */ /* 0x002fe200078e006a */
[----:B------:R-:W-:Y:S01]  /*a490*/  ISETP.GE.AND P4, PT, R22, UR4, PT ;  /* 0x0000000416007c0c */ /* 0x000fe2000bf86270 */
[----:B------:R-:W-:Y:S02]  /*a4a0*/  IMAD.MOV.U32 R45, RZ, RZ, R5 ;  /* 0x000000ffff2d7224 */ /* 0x000fe400078e0005 */
[C---:B------:R-:W-:Y:S02]  /*a4b0*/  IMAD R47, R52.reuse, UR61, R47 ;  /* 0x0000003d342f7c24 */ /* 0x040fe4000f8e022f */
[----:B------:R-:W-:-:S04]  /*a4c0*/  IMAD.WIDE.U32 R44, R52, UR60, R44 ;  /* 0x0000003c342c7c25 */ /* 0x000fc8000f8e002c */
[----:B------:R-:W-:Y:S01]  /*a4d0*/  IMAD.IADD R45, R45, 0x1, R47 ;  /* 0x000000012d2d7824 */ /* 0x000fe200078e022f */
[----:B------:R-:W-:-:S04]  /*a4e0*/  LEA R54, P1, R44, UR38, 0x1 ;  /* 0x000000262c367c11 */ /* 0x000fc8000f8208ff */
[----:B------:R-:W-:Y:S02]  /*a4f0*/  LEA.HI.X R55, R44, UR39, R45, 0x1, P1 ;  /* 0x000000272c377c11 */ /* 0x000fe400088f0c2d */
[----:B------:R-:W-:Y:S01]  /*a500*/  ISETP.GE.AND P1, PT, R184, UR4, PT ;  /* 0x00000004b8007c0c */ /* 0x000fe2000bf26270 */
[----:B------:R-:W0:-:S12]  /*a510*/  @!P4 LDS.128 R44, [R0] ;  /* 0x00000000002cc984 */ /* 0x000e180000000c00 */
[----:B------:R-:W1:Y:S04]  /*a520*/  @!P1 LDS.128 R48, [R56] ;  /* 0x0000000038309984 */ /* 0x000e680000000c00 */
[----:B0-----:R-:W-:Y:S01]  /*a530*/  @!P4 STG.E.128 desc[UR36][R54.64], R44 ;  /* 0x0000002c3600c986 */ /* 0x001fe2000c101d24 */
[----:B------:R-:W-:-:S03]  /*a540*/  ISETP.GE.AND P4, PT, R185, UR4, PT ;  /* 0x00000004b9007c0c */ /* 0x000fc6000bf86270 */
[----:B-1----:R-:W-:Y:S01]  /*a550*/  @!P1 STG.E.128 desc[UR36][R54.64+0x40], R48 ;  /* 0x0000403036009986 */ /* 0x002fe2000c101d24 */
[----:B------:R-:W-:-:S09]  /*a560*/  ISETP.GE.AND P1, PT, R102, UR4, PT ;  /* 0x0000000466007c0c */ /* 0x000fd2000bf26270 */
[----:B------:R-:W0:Y:S04]  /*a570*/  @!P4 LDS.128 R44, [R0+0x4000] ;  /* 0x00400000002cc984 */ /* 0x000e280000000c00 */
[----:B------:R-:W1:Y:S04]  /*a580*/  @!P1 LDS.128 R48, [R56+0x4000] ;  /* 0x0040000038309984 */ /* 0x000e680000000c00 */
[----:B0-----:R0:W-:Y:S04]  /*a590*/  @!P4 STG.E.128 desc[UR36][R54.64+0x80], R44 ;  /* 0x0000802c3600c986 */ /* 0x0011e8000c101d24 */
[----:B-1----:R0:W-:Y:S02]  /*a5a0*/  @!P1 STG.E.128 desc[UR36][R54.64+0xc0], R48 ;  /* 0x0000c03036009986 */ /* 0x0021e4000c101d24 */
.L_x_553:
[----:B------:R-:W-:Y:S05]  /*a5b0*/  BSYNC B0 ;  /* 0x0000000000007941 */ /* 0x000fea0003800000 */
.L_x_552:
[----:B------:R-:W-:Y:S01]  /*a5c0*/  ISETP.GE.AND P1, PT, R202, R4, PT ;  /* 0x00000004ca00720c */ /* 0x000fe20003f26270 */
[----:B------:R-:W-:-:S12]  /*a5d0*/  BSSY B0, `(.L_x_554) ;  /* 0x0000018000007945 */ /* 0x000fd80003800000 */
[----:B------:R-:W-:Y:S05]  /*a5e0*/  @P1 BRA `(.L_x_555) ;  /* 0x0000000000581947 */ /* 0x000fea0003800000 */
[----:B0-----:R-:W-:Y:S01]  /*a5f0*/  IADD3 R47, P1, R52, 0x40, RZ ;  /* 0x00000040342f7810 */ /* 0x001fe20007f3e0ff */
[----:B------:R-:W-:Y:S01]  /*a600*/  IMAD.MOV.U32 R4, RZ, RZ, R106 ;  /* 0x000000ffff047224 */ /* 0x000fe200078e006a */
[----:B------:R-:W-:Y:S02]  /*a610*/  ULDC UR4, c[0x0][0x310] ;  /* 0x0000c40000047ab9 */ /* 0x000fe40000000800 */
[----:B------:R-:W-:Y:S01]  /*a620*/  ISETP.GE.AND P4, PT, R22, UR4, PT ;  /* 0x0000000416007c0c */ /* 0x000fe2000bf86270 */
[----:B------:R-:W-:Y:S02]  /*a630*/  IMAD.X R52, RZ, RZ, R53, P1 ;  /* 0x000000ffff347224 */ /* 0x000fe400008e0635 */
[----:B-1----:R-:W-:-:S04]  /*a640*/  IMAD.WIDE.U32 R44, R47, UR60, R4 ;  /* 0x0000003c2f2c7c25 */ /* 0x002fc8000f8e0004 */
[----:B------:R-:W-:-:S04]  /*a650*/  IMAD R52, R52, UR60, RZ ;  /* 0x0000003c34347c24 */ /* 0x000fc8000f8e02ff */
[----:B------:R-:W-:Y:S01]  /*a660*/  IMAD R47, R47, UR61, R52 ;  /* 0x0000003d2f2f7c24 */ /* 0x000fe2000f8e0234 */
[----:B------:R-:W-:-:S03]  /*a670*/  LEA R52, P1, R44, UR38, 0x1 ;  /* 0x000000262c347c11 */ /* 0x000fc6000f8208ff */
[----:B------:R-:W-:-:S05]  /*a680*/  IMAD.IADD R45, R45, 0x1, R47 ;  /* 0x000000012d2d7824 */ /* 0x000fca00078e022f */
[----:B------:R-:W-:Y:S02]  /*a690*/  LEA.HI.X R53, R44, UR39, R45, 0x1, P1 ;  /* 0x000000272c357c11 */ /* 0x000fe400088f0c2d */
[----:B------:R-:W-:Y:S01]  /*a6a0*/  ISETP.GE.AND P1, PT, R185, UR4, PT ;  /* 0x00000004b9007c0c */ /* 0x000fe2000bf26270 */
[----:B------:R-:W0:-:S12]  /*a6b0*/  @!P4 LDS.128 R44, [R0+0x2000] ;  /* 0x00200000002cc984 */ /* 0x000e180000000c00 */
[----:B------:R-:W1:Y:S04]  /*a6c0*/  @!P1 LDS.128 R48, [R0+0x6000] ;  /* 0x0060000000309984 */ /* 0x000e680000000c00 */
        /* <DEDUP_REMOVED lines=8> */
.L_x_555:
[----:B------:R-:W-:Y:S05]  /*a750*/  BSYNC B0 ;  /* 0x0000000000007941 */ /* 0x000fea0003800000 */
.L_x_554:
[----:B------:R-:W-:Y:S01]  /*a760*/  @!PT LDS RZ, [RZ] ;  /* 0x00000000fffff984 */ /* 0x000fe20000000800 */
[----:B------:R-:W-:Y:S01]  /*a770*/  @!PT LDS RZ, [RZ] ;  /* 0x00000000fffff984 */ /* 0x000fe20000000800 */
[----:B------:R-:W-:Y:S01]  /*a780*/  @!PT LDS RZ, [RZ] ;  /* 0x00000000fffff984 */ /* 0x000fe20000000800 */
[----:B------:R-:W-:Y:S01]  /*a790*/  @!PT LDS RZ, [RZ] ;  /* 0x00000000fffff984 */ /* 0x000fe20000000800 */
[----:B------:R3:W-:Y:S06]  /*a7a0*/  MEMBAR.ALL.CTA ;  /* 0x0000000000007992 */ /* 0x0007ec0000008000 */
[----:B---3--:R-:W3:Y:S02]  /*a7b0*/  FENCE.VIEW.ASYNC.S ;  /* 0x00000000000073c6 */ /* 0x008ee40000000000 */
[----:B---3--:R3:W-:Y:S01]  /*a7c0*/  BAR.SYNC.DEFER_BLOCKING R155, 0x80 ;  /* 0x0002009b0000751d */ /* 0x0087e20000010000 */
[----:B------:R-:W-:Y:S01]  /*a7d0*/  ISETP.NE.AND P4, PT, R118, RZ, PT ;  /* 0x000000ff7600720c */ /* 0x000fe20003f85270 */
[----:B------:R-:W-:Y:S01]  /*a7e0*/  VIADD R18, R18, 0x1 ;  /* 0x0000000112127836 */ /* 0x000fe20000000000 */
[----:B------:R-:W-:-:S04]  /*a7f0*/  @!P0 IADD3 R3, R3, 0x348c0, RZ ;  /* 0x000348c003038810 */ /* 0x000fc80007ffe0ff */
[----:B------:R-:W-:Y:S02]  /*a800*/  @!P0 PRMT R3, RZ, 0x654, R3 ;  /* 0x00000654ff038816 */ /* 0x000fe40000000003 */
[----:B------:R-:W-:-:S04]  /*a810*/  ISETP.NE.AND P1, PT, R18, 0x2, PT ;  /* 0x000000021200780c */ /* 0x000fc80003f25270 */
[----:B------:R-:W-:Y:S01]  /*a820*/  SEL R18, R18, RZ, P1 ;  /* 0x000000ff12127207 */ /* 0x000fe20000800000 */
[----:B------:R4:W-:Y:S01]  /*a830*/  @!P0 SYNCS.ARRIVE.TRANS64.RED.A1T0 RZ, [R3+URZ], RZ ;  /* 0x000000ff03ff89a7 */ /* 0x0009e2000810043f */
[----:B------:R-:W-:Y:S02]  /*a840*/  PLOP3.LUT P0, PT, PT, PT, PT, 0x8, 0x0 ;  /* 0x000000000000781c */ /* 0x000fe40003f0e170 */
[----:B----4-:R-:W-:-:S04]  /*a850*/  SEL R3, RZ, 0x1, P1 ;  /* 0x00000001ff037807 */ /* 0x010fc80000800000 */
[----:B------:R-:W-:Y:S01]  /*a860*/  LOP3.LUT R186, R186, R3, RZ, 0x3c, !PT ;  /* 0x00000003baba7212 */ /* 0x000fe200078e3cff */
[----:B---3--:R-:W-:Y:S06]  /*a870*/  @P4 BRA `(.L_x_556) ;  /* 0xffffff7c00644947 */ /* 0x008fec000383ffff */
.L_x_452:
[----:B------:R-:W-:Y:S01]  /*a880*/  BSSY B0, `(.L_x_557) ;  /* 0x000002c000007945 */ /* 0x000fe20003800000 */
[----:B------:R-:W-:Y:S01]  /*a890*/  ISETP.GE.AND P2, PT, R152, 0x1, PT ;  /* 0x000000019800780c */ /* 0x000fe20003f46270 */
[----:B------:R-:W-:Y:S01]  /*a8a0*/  IMAD.MOV.U32 R3, RZ, RZ, RZ ;  /* 0x000000ffff037224 */ /* 0x000fe200078e00ff */
[----:B------:R-:W-:Y:S01]  /*a8b0*/  PLOP3.LUT P1, PT, PT, PT, PT, 0x80, 0x0 ;  /* 0x000000000000781c */ /* 0x000fe20003f2f070 */
[----:B------:R-:W-:Y:S01]  /*a8c0*/  IMAD.MOV.U32 R0, RZ, RZ, RZ ;  /* 0x000000ffff007224 */ /* 0x000fe200078e00ff */
[----:B------:R-:W-:Y:S02]  /*a8d0*/  CS2R R86, SRZ ;  /* 0x0000000000567805 */ /* 0x000fe4000001ff00 */
[----:B------:R-:W-:Y:S02]  /*a8e0*/  CS2R R84, SRZ ;  /* 0x0000000000547805 */ /* 0x000fe4000001ff00 */
[----:B------:R-:W-:Y:S02]  /*a8f0*/  CS2R R82, SRZ ;  /* 0x0000000000527805 */ /* 0x000fe4000001ff00 */
[----:B------:R-:W-:Y:S01]  /*a900*/  CS2R R80, SRZ ;  /* 0x0000000000507805 */ /* 0x000fe2000001ff00 */
[----:B------:R-:W-:Y:S01]  /*a910*/  IMAD.MOV.U32 R35, RZ, RZ, RZ ;  /* 0x000000ffff237224 */ /* 0x000fe200078e00ff */
[----:B------:R-:W-:Y:S01]  /*a920*/  CS2R R76, SRZ ;  /* 0x00000000004c7805 */ /* 0x000fe2000001ff00 */
[----:B------:R-:W-:Y:S01]  /*a930*/  IMAD.MOV.U32 R78, RZ, RZ, RZ ;  /* 0x000000ffff4e7224 */ /* 0x000fe200078e00ff */
[----:B------:R-:W-:Y:S01]  /*a940*/  CS2R R74, SRZ ;  /* 0x00000000004a7805 */ /* 0x000fe2000001ff00 */
[----:B------:R-:W-:Y:S01]  /*a950*/  IMAD.MOV.U32 R73, RZ, RZ, RZ ;  /* 0x000000ffff497224 */ /* 0x000fe200078e00ff */
[----:B------:R-:W-:-:S02]  /*a960*/  CS2R R32, SRZ ;  /* 0x0000000000207805 */ /* 0x000fc4000001ff00 */
[----:B------:R-:W-:Y:S01]  /*a970*/  CS2R R30, SRZ ;  /* 0x00000000001e7805 */ /* 0x000fe2000001ff00 */
[----:B------:R-:W-:Y:S01]  /*a980*/  IMAD.MOV.U32 R70, RZ, RZ, RZ ;  /* 0x000000ffff467224 */ /* 0x000fe200078e00ff */
[----:B------:R-:W-:Y:S02]  /*a990*/  CS2R R68, SRZ ;  /* 0x0000000000447805 */ /* 0x000fe4000001ff00 */
[----:B------:R-:W-:Y:S02]  /*a9a0*/  CS2R R66, SRZ ;  /* 0x0000000000427805 */ /* 0x000fe4000001ff00 */
[----:B------:R-:W-:Y:S02]  /*a9b0*/  CS2R R64, SRZ ;  /* 0x0000000000407805 */ /* 0x000fe4000001ff00 */
[----:B------:R-:W-:Y:S02]  /*a9c0*/  CS2R R62, SRZ ;  /* 0x00000000003e7805 */ /* 0x000fe4000001ff00 */
[----:B------:R-:W-:-:S02]  /*a9d0*/  CS2R R60, SRZ ;  /* 0x00000000003c7805 */ /* 0x000fc4000001ff00 */
[----:B------:R-:W-:Y:S02]  /*a9e0*/  CS2R R58, SRZ ;  /* 0x00000000003a7805 */ /* 0x000fe4000001ff00 */
[----:B------:R-:W-:Y:S02]  /*a9f0*/  CS2R R56, SRZ ;  /* 0x0000000000387805 */ /* 0x000fe4000001ff00 */
[----:B0-----:R-:W-:Y:S02]  /*aa00*/  CS2R R54, SRZ ;  /* 0x0000000000367805 */ /* 0x001fe4000001ff00 */
[----:B--2---:R-:W-:Y:S02]  /*aa10*/  CS2R R52, SRZ ;  /* 0x0000000000347805 */ /* 0x004fe4000001ff00 */
[----:B------:R-:W-:Y:S02]  /*aa20*/  CS2R R50, SRZ ;  /* 0x0000000000327805 */ /* 0x000fe4000001ff00 */
[----:B------:R-:W-:-:S02]  /*aa30*/  CS2R R48, SRZ ;  /* 0x0000000000307805 */ /* 0x000fc4000001ff00 */
[----:B------:R-:W-:Y:S02]  /*aa40*/  CS2R R46, SRZ ;  /* 0x00000000002e7805 */ /* 0x000fe4000001ff00 */
[----:B-1----:R-:W-:Y:S02]  /*aa50*/  CS2R R44, SRZ ;  /* 0x00000000002c7805 */ /* 0x002fe4000001ff00 */
[----:B------:R-:W-:Y:S02]  /*aa60*/  CS2R R42, SRZ ;  /* 0x00000000002a7805 */ /* 0x000fe4000001ff00 */
[----:B------:R-:W-:Y:S02]  /*aa70*/  CS2R R40, SRZ ;  /* 0x0000000000287805 */ /* 0x000fe4000001ff00 */
[----:B------:R-:W-:Y:S02]  /*aa80*/  CS2R R38, SRZ ;  /* 0x0000000000267805 */ /* 0x000fe4000001ff00 */
[----:B------:R-:W-:Y:S01]  /*aa90*/  CS2R R36, SRZ ;  /* 0x0000000000247805 */ /* 0x000fe2000001ff00 */
[----:B------:R-:W-:Y:S01]  /*aaa0*/  IMAD.MOV.U32 R91, RZ, RZ, RZ ;  /* 0x000000ffff5b7224 */ /* 0x000fe200078e00ff */
[----:B------:R-:W-:Y:S01]  /*aab0*/  CS2R R10, SRZ ;  /* 0x00000000000a7805 */ /* 0x000fe2000001ff00 */
[----:B------:R-:W-:-:S02]  /*aac0*/  IMAD.MOV.U32 R88, RZ, RZ, RZ ;  /* 0x000000ffff587224 */ /* 0x000fc400078e00ff */
[----:B------:R-:W-:Y:S02]  /*aad0*/  IMAD.MOV.U32 R26, RZ, RZ, RZ ;  /* 0x000000ffff1a7224 */ /* 0x000fe400078e00ff */
[----:B------:R-:W-:Y:S02]  /*aae0*/  IMAD.MOV.U32 R93, RZ, RZ, RZ ;  /* 0x000000ffff5d7224 */ /* 0x000fe400078e00ff */
[----:B------:R-:W-:Y:S02]  /*aaf0*/  IMAD.MOV.U32 R28, RZ, RZ, RZ ;  /* 0x000000ffff1c7224 */ /* 0x000fe400078e00ff */
[----:B------:R-:W-:Y:S01]  /*ab00*/  IMAD.MOV.U32 R95, RZ, RZ, RZ ;  /* 0x000000ffff5f7224 */ /* 0x000fe200078e00ff */
[----:B------:R-:W-:Y:S06]  /*ab10*/  @P0 BRA `(.L_x_558) ;  /* 0x0000000000080947 */ /* 0x000fec0003800000 */
[----:B------:R-:W0:Y:S02]  /*ab20*/  FENCE.VIEW.ASYNC.G ;  /* 0x00000000000073c6 */ /* 0x000e240000000100 */
[----:B0-----:R-:W-:Y:S06]  /*ab30*/  BAR.ARV 0xc, 0x120 ;  /* 0x0304800000007b1d */ /* 0x001fec0000002000 */
.L_x_558:
[----:B------:R-:W-:Y:S05]  /*ab40*/  BSYNC B0 ;  /* 0x0000000000007941 */ /* 0x000fea0003800000 */
.L_x_557:
[----:B------:R-:W-:Y:S02]  /*ab50*/  IMAD.MOV.U32 R89, RZ, RZ, RZ ;  /* 0x000000ffff597224 */ /* 0x000fe400078e00ff */
[----:B------:R-:W-:Y:S01]  /*ab60*/  IMAD.MOV.U32 R24, RZ, RZ, RZ ;  /* 0x000000ffff187224 */ /* 0x000fe200078e00ff */
[----:B------:R-:W-:Y:S06]  /*ab70*/  @!P2 BRA `(.L_x_559) ;  /* 0x000000c80024a947 */ /* 0x000fec0003800000 */
[----:B------:R-:W0:Y:S01]  /*ab80*/  SHFL.IDX PT, R0, R219, RZ, 0x1f ;  /* 0x00001fffdb007589 */ /* 0x000e2200000e0000 */
[----:B------:R-:W-:-:S04]  /*ab90*/  LOP3.LUT P0, RZ, R208, 0x3ff, RZ, 0xc0, !PT ;  /* 0x000003ffd0ff7812 */ /* 0x000fc8000780c0ff */
[----:B------:R-:W-:Y:S02]  /*aba0*/  P2R R24, PR, RZ, 0x1 ;  /* 0x00000001ff187803 */ /* 0x000fe40000000000 */
[----:B0-----:R-:W-:-:S04]  /*abb0*/  LEA.HI R3, R0, R0, RZ, 0x1 ;  /* 0x0000000000037211 */ /* 0x001fc800078f08ff */
[----:B------:R-:W-:-:S05]  /*abc0*/  LOP3.LUT R3, R3, 0x1e, RZ, 0xc0, !PT ;  /* 0x0000001e03037812 */ /* 0x000fca00078ec0ff */
[----:B------:R-:W-:-:S04]  /*abd0*/  IMAD.IADD R3, R0, 0x1, -R3 ;  /* 0x0000000100037824 */ /* 0x000fc800078e0a03 */
[----:B------:R-:W-:-:S05]  /*abe0*/  IMAD R3, R3, 0x2000, R208 ;  /* 0x0000200003037824 */ /* 0x000fca00078e02d0 */
[----:B------:R-:W-:-:S04]  /*abf0*/  SHF.R.U32.HI R3, RZ, 0x4, R3 ;  /* 0x00000004ff037819 */ /* 0x000fc80000011603 */
[----:B------:R-:W-:Y:S01]  /*ac00*/  LOP3.LUT R40, R3, 0x3fff, RZ, 0xc0, !PT ;  /* 0x00003fff03287812 */ /* 0x000fe200078ec0ff */
[----:B------:R-:W-:Y:S06]  /*ac10*/  @!P0 BRA `(.L_x_560) ;  /* 0x0000000000408947 */ /* 0x000fec0003800000 */
        /* <DEDUP_REMOVED lines=16> */
.L_x_560:
[----:B------:R-:W-:Y:S02]  /*ad20*/  ULDC UR4, c[0x0][0x3d4] ;  /* 0x0000f50000047ab9 */ /* 0x000fe40000000800 */
[----:B------:R-:W-:-:S13]  /*ad30*/  ISETP.LT.AND P0, PT, RZ, UR4, PT ;  /* 0x00000004ff007c0c */ /* 0x000fda000bf01270 */
[----:B------:R-:W-:Y:S05]  /*ad40*/  @P0 BRA `(.L_x_561) ;  /* 0x00000000003c0947 */ /* 0x000fea0003800000 */
[----:B------:R-:W-:-:S04]  /*ad50*/  LEA.HI R0, R203, R203, RZ, 0x1 ;  /* 0x000000cbcb007211 */ /* 0x000fc800078f08ff */
[----:B------:R-:W-:-:S05]  /*ad60*/  LOP3.LUT R0, R0, 0xfffffffe, RZ, 0xc0, !PT ;  /* 0xfffffffe00007812 */ /* 0x000fca00078ec0ff */
[----:B------:R-:W-:-:S05]  /*ad70*/  IMAD.IADD R0, R203, 0x1, -R0 ;  /* 0x00000001cb007824 */ /* 0x000fca00078e0a00 */
[----:B------:R-:W-:-:S04]  /*ad80*/  SHF.L.U32 R3, R0, 0x1f, RZ ;  /* 0x0000001f00037819 */ /* 0x000fc800000006ff */
[----:B------:R0:W1:Y:S03]  /*ad90*/  SYNCS.PHASECHK.TRANS64.TRYWAIT P0, [R2+URZ+0x34800], R3 ;  /* 0x03480003020075a7 */ /* 0x000066000800017f */
[----:B-1----:R-:W-:Y:S05]  /*ada0*/  @!P0 NANOSLEEP.SYNCS 0x989680 ;  /* 0x009896800000895d */ /* 0x002fea0003900000 */
[----:B------:R-:W1:Y:S01]  /*adb0*/  @!P0 SYNCS.PHASECHK.TRANS64 P0, [R2+URZ+0x34800], R3 ;  /* 0x03480003020085a7 */ /* 0x000e62000800007f */
[----:B------:R-:W-:Y:S04]  /*adc0*/  BSSY B0, `(.L_x_562) ;  /* 0x0000006000007945 */ /* 0x000fe80003800000 */
[----:B-1----:R-:W-:Y:S05]  /*add0*/  @P0 BRA `(.L_x_563) ;  /* 0x0000000000100947 */ /* 0x002fea0003800000 */
.L_x_564:
[----:B-1----:R1:W2:Y:S02]  /*ade0*/  SYNCS.PHASECHK.TRANS64.TRYWAIT P0, [R2+URZ+0x34800], R3 ;  /* 0x03480003020075a7 */ /* 0x0022a4000800017f */
[----:B--2---:R-:W-:Y:S05]  /*adf0*/  @!P0 NANOSLEEP.SYNCS 0x989680 ;  /* 0x009896800000895d */ /* 0x004fea0003900000 */
[----:B------:R-:W2:Y:S02]  /*ae00*/  @!P0 SYNCS.PHASECHK.TRANS64 P0, [R2+URZ+0x34800], R3 ;  /* 0x03480003020085a7 */ /* 0x000ea4000800007f */
[----:B--2---:R-:W-:Y:S05]  /*ae10*/  @!P0 BRA `(.L_x_564) ;  /* 0xfffffffc00f08947 */ /* 0x004fea000383ffff */
.L_x_563:
[----:B------:R-:W-:Y:S05]  /*ae20*/  BSYNC B0 ;  /* 0x0000000000007941 */ /* 0x000fea0003800000 */
.L_x_562:
[----:B------:R-:W-:Y:S05]  /*ae30*/  BRA `(.L_x_565) ;  /* 0x00000058002c7947 */ /* 0x000fea0003800000 */
.L_x_561:
[----:B-----5:R-:W-:Y:S01]  /*ae40*/  SHF.R.S32.HI R0, RZ, 0x1f, R147 ;  /* 0x0000001fff007819 */ /* 0x020fe20000011493 */
[----:B------:R-:W-:Y:S01]  /*ae50*/  ULDC.64 UR4, c[0x0][0x3d8] ;  /* 0x0000f60000047ab9 */ /* 0x000fe20000000a00 */
[----:B------:R-:W-:Y:S01]  /*ae60*/  ULDC.64 UR6, c[0x0][0x3e8] ;  /* 0x0000fa0000067ab9 */ /* 0x000fe20000000a00 */
[----:B------:R-:W-:Y:S01]  /*ae70*/  IMAD.WIDE.U32 R38, R147, UR4, RZ ;  /* 0x0000000493267c25 */ /* 0x000fe2000f8e00ff */
[----:B------:R-:W-:Y:S02]  /*ae80*/  SHF.R.S32.HI R8, RZ, 0x1f, R16 ;  /* 0x0000001fff087819 */ /* 0x000fe40000011410 */
[----:B------:R-:W-:Y:S01]  /*ae90*/  ISETP.NE.AND P5, PT, R24, RZ, PT ;  /* 0x000000ff1800720c */ /* 0x000fe20003fa5270 */
[----:B------:R-:W-:Y:S01]  /*aea0*/  IMAD R4, R0, UR4, RZ ;  /* 0x0000000400047c24 */ /* 0x000fe2000f8e02ff */
[----:B------:R-:W-:-:S03]  /*aeb0*/  SHF.R.S32.HI R10, RZ, 0x1f, R22 ;  /* 0x0000001fff0a7819 */ /* 0x000fc60000011416 */
[----:B------:R-:W-:Y:S01]  /*aec0*/  IMAD R9, R147, UR5, R4 ;  /* 0x0000000593097c24 */ /* 0x000fe2000f8e0204 */
[----:B------:R-:W-:Y:S01]  /*aed0*/  ULDC.64 UR4, c[0x0][0x3c8] ;  /* 0x0000f20000047ab9 */ /* 0x000fe20000000a00 */
[----:B------:R-:W-:Y:S01]  /*aee0*/  IMAD R4, R0, UR6, RZ ;  /* 0x0000000600047c24 */ /* 0x000fe2000f8e02ff */
[-C--:B------:R-:W-:Y:S01]  /*aef0*/  IADD3 R0, P0, R16, R38.reuse, RZ ;  /* 0x0000002610007210 */ /* 0x080fe20007f1e0ff */
[----:B------:R-:W-:Y:S01]  /*af00*/  IMAD.IADD R9, R9, 0x1, R39 ;  /* 0x0000000109097824 */ /* 0x000fe200078e0227 */
[----:B------:R-:W-:Y:S01]  /*af10*/  LEA R36, P1, R38, UR4, 0x1 ;  /* 0x0000000426247c11 */ /* 0x000fe2000f8208ff */
[C---:B------:R-:W-:Y:S01]  /*af20*/  IMAD R39, R147.reuse, UR7, R4 ;  /* 0x0000000793277c24 */ /* 0x040fe2000f8e0204 */
[----:B------:R-:W-:Y:S01]  /*af30*/  LEA R34, P2, R0, UR4, 0x1 ;  /* 0x0000000400227c11 */ /* 0x000fe2000f8408ff */
[--C-:B------:R-:W-:Y:S01]  /*af40*/  IMAD.X R3, R8, 0x1, R9.reuse, P0 ;  /* 0x0000000108037824 */ /* 0x100fe200000e0609 */
[----:B------:R-:W-:Y:S01]  /*af50*/  IADD3 R6, P0, R22, R38, RZ ;  /* 0x0000002616067210 */ /* 0x000fe20007f1e0ff */
[----:B------:R-:W-:Y:S01]  /*af60*/  IMAD.WIDE.U32 R4, R147, UR6, RZ ;  /* 0x0000000693047c25 */ /* 0x000fe2000f8e00ff */
[----:B------:R-:W-:Y:S01]  /*af70*/  ULDC.64 UR6, c[0x0][0x3e0] ;  /* 0x0000f80000067ab9 */ /* 0x000fe20000000a00 */
[----:B------:R-:W-:-:S02]  /*af80*/  LEA.HI.X R38, R38, UR5, R9, 0x1, P1 ;  /* 0x0000000526267c11 */ /* 0x000fc400088f0c09 */
[----:B------:R-:W-:Y:S01]  /*af90*/  LEA.HI.X R35, R0, UR5, R3, 0x1, P2 ;  /* 0x0000000500237c11 */ /* 0x000fe200090f0c03 */
[----:B------:R-:W-:Y:S01]  /*afa0*/  IMAD.IADD R39, R39, 0x1, R5 ;  /* 0x0000000127277824 */ /* 0x000fe200078e0205 */
[-C--:B------:R-:W-:Y:S01]  /*afb0*/  IADD3 R7, P3, R16, R4.reuse, RZ ;  /* 0x0000000410077210 */ /* 0x080fe20007f7e0ff */
[----:B------:R-:W-:Y:S01]  /*afc0*/  IMAD.X R5, R10, 0x1, R9, P0 ;  /* 0x000000010a057824 */ /* 0x000fe200000e0609 */
[----:B------:R-:W-:Y:S02]  /*afd0*/  IADD3 R0, P4, R22, R4, RZ ;  /* 0x0000000416007210 */ /* 0x000fe40007f9e0ff */
[----:B------:R-:W-:Y:S01]  /*afe0*/  LEA R42, P1, R7, UR6, 0x1 ;  /* 0x00000006072a7c11 */ /* 0x000fe2000f8208ff */
[--C-:B------:R-:W-:Y:S01]  /*aff0*/  IMAD.X R8, R8, 0x1, R39.reuse, P3 ;  /* 0x0000000108087824 */ /* 0x100fe200018e0627 */
[----:B------:R-:W-:Y:S01]  /*b000*/  LEA R44, P2, R6, UR4, 0x1 ;  /* 0x00000004062c7c11 */ /* 0x000fe2000f8408ff */
[----:B------:R-:W-:Y:S01]  /*b010*/  IMAD.X R3, R10, 0x1, R39, P4 ;  /* 0x000000010a037824 */ /* 0x000fe200020e0627 */
[----:B------:R-:W-:-:S02]  /*b020*/  LEA R46, P3, R0, UR6, 0x1 ;  /* 0x00000006002e7c11 */ /* 0x000fc4000f8608ff */
[----:B------:R-:W-:Y:S02]  /*b030*/  LEA R37, P0, R4, UR6, 0x1 ;  /* 0x0000000604257c11 */ /* 0x000fe4000f8008ff */
[----:B------:R-:W-:Y:S02]  /*b040*/  LEA.HI.X R43, R7, UR7, R8, 0x1, P1 ;  /* 0x00000007072b7c11 */ /* 0x000fe400088f0c08 */
[----:B------:R-:W-:Y:S02]  /*b050*/  LEA.HI.X R45, R6, UR5, R5, 0x1, P2 ;  /* 0x00000005062d7c11 */ /* 0x000fe400090f0c05 */
[----:B------:R-:W-:Y:S02]  /*b060*/  LEA.HI.X R47, R0, UR7, R3, 0x1, P3 ;  /* 0x00000007002f7c11 */ /* 0x000fe400098f0c03 */
[----:B------:R-:W-:Y:S01]  /*b070*/  LEA.HI.X R39, R4, UR7, R39, 0x1, P0 ;  /* 0x0000000704277c11 */ /* 0x000fe200080f0c27 */
        /* <DEDUP_REMOVED lines=17> */
.L_x_566:
[----:B------:R-:W-:Y:S01]  /*b190*/  ULDC.U8 UR4, c[0x0][0x3f0] ;  /* 0x0000fc0000047ab9 */ /* 0x000fe20000000000 */
[----:B------:R-:W-:Y:S01]  /*b1a0*/  IMAD R0, R149, -0x80, R154 ;  /* 0xffffff8095007824 */ /* 0x000fe200078e029a */
[----:B------:R-:W-:Y:S01]  /*b1b0*/  ISETP.NE.AND P0, PT, RZ, UR4, PT ;  /* 0x00000004ff007c0c */ /* 0x000fe2000bf05270 */
[----:B------:R-:W-:Y:S03]  /*b1c0*/  BSSY B0, `(.L_x_567) ;  /* 0x000054a000007945 */ /* 0x000fe60003800000 */
[----:B------:R-:W-:-:S09]  /*b1d0*/  VIMNMX R0, R0, 0x80, PT ;  /* 0x0000008000007848 */ /* 0x000fd20003fe0100 */
[----:B------:R-:W-:Y:S05]  /*b1e0*/  @!P0 BRA `(.L_x_568) ;  /* 0x0000002800788947 */ /* 0x000fea0003800000 */
        /* <DEDUP_REMOVED lines=13> */
[----:B------:R-:W-:Y:S01]  /*b2c0*/  CS2R R32, SRZ ;  /* 0x0000000000207805 */ /* 0x000fe2000001ff00 */
[----:B------:R-:W-:Y:S06]  /*b2d0*/  @P0 BRA `(.L_x_570) ;  /* 0x0000000000900947 */ /* 0x000fec0003800000 */
[C---:B------:R-:W-:Y:S01]  /*b2e0*/  VIADD R3, R16.reuse, 0x10 ;  /* 0x0000001010037836 */ /* 0x040fe20000000000 */
[----:B------:R-:W-:Y:S01]  /*b2f0*/  ULDC UR4, c[0x0][0x3d4] ;  /* 0x0000f50000047ab9 */ /* 0x000fe20000000800 */
[C---:B------:R-:W-:Y:S01]  /*b300*/  VIADD R4, R16.reuse, 0x20 ;  /* 0x0000002010047836 */ /* 0x040fe20000000000 */
[C---:B------:R-:W-:Y:S01]  /*b310*/  ISETP.GE.AND P1, PT, R16.reuse, UR4, PT ;  /* 0x0000000410007c0c */ /* 0x040fe2000bf26270 */
[C---:B------:R-:W-:Y:S01]  /*b320*/  VIADD R5, R16.reuse, 0x30 ;  /* 0x0000003010057836 */ /* 0x040fe20000000000 */
[----:B------:R-:W-:Y:S01]  /*b330*/  ISETP.GE.AND P2, PT, R3, UR4, PT ;  /* 0x0000000403007c0c */ /* 0x000fe2000bf46270 */
[C---:B------:R-:W-:Y:S01]  /*b340*/  VIADD R6, R16.reuse, 0x50 ;  /* 0x0000005010067836 */ /* 0x040fe20000000000 */
[----:B------:R-:W-:Y:S02]  /*b350*/  IADD3 R3, R16, 0x40, RZ ;  /* 0x0000004010037810 */ /* 0x000fe40007ffe0ff */
[----:B------:R-:W-:Y:S02]  /*b360*/  CS2R R20, SRZ ;  /* 0x0000000000147805 */ /* 0x000fe4000001ff00 */
[----:B------:R-:W-:-:S02]  /*b370*/  ISETP.GE.AND P3, PT, R4, UR4, PT ;  /* 0x0000000404007c0c */ /* 0x000fc4000bf66270 */
[----:B------:R-:W-:Y:S02]  /*b380*/  CS2R R24, SRZ ;  /* 0x0000000000187805 */ /* 0x000fe4000001ff00 */
[----:B------:R-:W-:Y:S02]  /*b390*/  ISETP.GE.AND P4, PT, R5, UR4, PT ;  /* 0x0000000405007c0c */ /* 0x000fe4000bf86270 */
[----:B------:R-:W-:Y:S02]  /*b3a0*/  CS2R R26, SRZ ;  /* 0x00000000001a7805 */ /* 0x000fe4000001ff00 */
[----:B------:R-:W-:Y:S02]  /*b3b0*/  ISETP.GE.AND P5, PT, R3, UR4, PT ;  /* 0x0000000403007c0c */ /* 0x000fe4000bfa6270 */
[----:B------:R-:W-:Y:S02]  /*b3c0*/  CS2R R28, SRZ ;  /* 0x00000000001c7805 */ /* 0x000fe4000001ff00 */
[----:B------:R-:W-:-:S02]  /*b3d0*/  ISETP.GE.AND P6, PT, R6, UR4, PT ;  /* 0x0000000406007c0c */ /* 0x000fc4000bfc6270 */
        /* <DEDUP_REMOVED lines=8> */
[----:B------:R0:W5:Y:S04]  /*b460*/  @!P1 LDG.E.64 R20, desc[UR36][R34.64] ;  /* 0x0000002422149981 */ /* 0x000168000c1e1b00 */
        /* <DEDUP_REMOVED lines=10> */
[----:B------:R0:W5:Y:S02]  /*b510*/  @!P6 LDG.E.64 R4, desc[UR36][R42.64+0xa0] ;  /* 0x0000a0242a04e981 */ /* 0x000164000c1e1b00 */
.L_x_570:
[----:B------:R-:W-:Y:S05]  /*b520*/  BSYNC B1 ;  /* 0x0000000000017941 */ /* 0x000fea0003800000 */
.L_x_569:
[----:B0----5:R-:W-:Y:S01]  /*b530*/  IMAD.MOV.U32 R35, RZ, RZ, R20 ;  /* 0x000000ffff237224 */ /* 0x021fe200078e0014 */
[----:B------:R-:W-:Y:S01]  /*b540*/  SHF.R.U64 R54, R20, 0x10, R21 ;  /* 0x0000001014367819 */ /* 0x000fe20000001215 */
[----:B------:R-:W-:Y:S01]  /*b550*/  IMAD.MOV.U32 R20, RZ, RZ, R8 ;  /* 0x000000ffff147224 */ /* 0x000fe200078e0008 */
[----:B------:R-:W-:Y:S01]  /*b560*/  SHF.R.U64 R66, R8, 0x10, R9 ;  /* 0x0000001008427819 */ /* 0x000fe20000001209 */
[----:B------:R-:W-:Y:S01]  /*b570*/  IMAD.MOV.U32 R45, RZ, RZ, R21 ;  /* 0x000000ffff2d7224 */ /* 0x000fe200078e0015 */
[----:B------:R-:W-:Y:S01]  /*b580*/  LOP3.LUT R8, R189, 0x18, R22, 0xf8, !PT ;  /* 0x00000018bd087812 */ /* 0x000fe200078ef816 */
[----:B------:R-:W-:Y:S01]  /*b590*/  IMAD.MOV.U32 R42, RZ, RZ, R6 ;  /* 0x000000ffff2a7224 */ /* 0x000fe200078e0006 */
[----:B------:R-:W-:Y:S01]  /*b5a0*/  LOP3.LUT P1, RZ, R210, 0x4, RZ, 0xc0, !PT ;  /* 0x00000004d2ff7812 */ /* 0x000fe2000782c0ff */
[----:B------:R-:W-:Y:S01]  /*b5b0*/  IMAD.MOV.U32 R46, RZ, RZ, R25 ;  /* 0x000000ffff2e7224 */ /* 0x000fe200078e0019 */
[----:B------:R-:W-:Y:S01]  /*b5c0*/  LOP3.LUT R3, R8, R191, RZ, 0x3c, !PT ;  /* 0x000000bf08037212 */ /* 0x000fe200078e3cff */
[----:B------:R-:W-:Y:S01]  /*b5d0*/  IMAD.MOV.U32 R47, RZ, RZ, R27 ;  /* 0x000000ffff2f7224 */ /* 0x000fe200078e001b */
[----:B------:R-:W-:Y:S01]  /*b5e0*/  SHF.R.U32.HI R55, RZ, 0x10, R21 ;  /* 0x00000010ff377819 */ /* 0x000fe20000011615 */
[----:B------:R-:W-:Y:S01]  /*b5f0*/  IMAD.MOV.U32 R21, RZ, RZ, R24 ;  /* 0x000000ffff157224 */ /* 0x000fe200078e0018 */
[----:B------:R-:W-:Y:S01]  /*b600*/  SHF.R.U64 R56, R24, 0x10, R25 ;  /* 0x0000001018387819 */ /* 0x000fe20000001219 */
[----:B------:R-:W-:Y:S01]  /*b610*/  IMAD R3, R190, 0x200, R3 ;  /* 0x00000200be037824 */ /* 0x000fe200078e0203 */
[----:B------:R-:W-:Y:S01]  /*b620*/  SHF.R.U64 R74, R6, 0x10, R7 ;  /* 0x00000010064a7819 */ /* 0x000fe20000001207 */
[----:B------:R-:W-:Y:S01]  /*b630*/  IMAD.MOV.U32 R24, RZ, RZ, R26 ;  /* 0x000000ffff187224 */ /* 0x000fe200078e001a */
[----:B------:R-:W-:Y:S01]  /*b640*/  SHF.R.U64 R58, R26, 0x10, R27 ;  /* 0x000000101a3a7819 */ /* 0x000fe2000000121b */
[----:B------:R-:W-:Y:S01]  /*b650*/  IMAD.MOV.U32 R48, RZ, RZ, R28 ;  /* 0x000000ffff307224 */ /* 0x000fe200078e001c */
[----:B------:R-:W-:Y:S01]  /*b660*/  LEA R8, R3, R2, 0x1 ;  /* 0x0000000203087211 */ /* 0x000fe200078e08ff */
[----:B------:R-:W-:Y:S01]  /*b670*/  IMAD.MOV.U32 R49, RZ, RZ, R29 ;  /* 0x000000ffff317224 */ /* 0x000fe200078e001d */
[----:B------:R-:W-:Y:S01]  /*b680*/  UMOV UR4, 0xffffffff ;  /* 0xffffffff00047882 */ /* 0x000fe20000000000 */
[----:B------:R-:W-:Y:S01]  /*b690*/  SHF.R.U32.HI R57, RZ, 0x10, R25 ;  /* 0x00000010ff397819 */ /* 0x000fe20000011619 */
[----:B------:R-:W-:Y:S01]  /*b6a0*/  IMAD.MOV.U32 R51, RZ, RZ, R31 ;  /* 0x000000ffff337224 */ /* 0x000fe200078e001f */
[----:B------:R-:W-:Y:S01]  /*b6b0*/  SHF.R.U32.HI R59, RZ, 0x10, R27 ;  /* 0x00000010ff3b7819 */ /* 0x000fe2000001161b */
[----:B------:R-:W-:Y:S01]  /*b6c0*/  VIADD R6, R8, 0x10400 ;  /* 0x0001040008067836 */ /* 0x000fe20000000000 */
[----:B------:R-:W-:Y:S01]  /*b6d0*/  SHF.R.U64 R62, R30, 0x10, R31 ;  /* 0x000000101e3e7819 */ /* 0x000fe2000000121f */
[----:B------:R-:W-:Y:S01]  /*b6e0*/  IMAD.MOV.U32 R43, RZ, RZ, R7 ;  /* 0x000000ffff2b7224 */ /* 0x000fe200078e0007 */
[----:B------:R-:W-:Y:S01]  /*b6f0*/  SHF.R.U32.HI R63, RZ, 0x10, R31 ;  /* 0x00000010ff3f7819 */ /* 0x000fe2000001161f */
[----:B------:R-:W-:Y:S01]  /*b700*/  VIADD R3, R8, 0x10440 ;  /* 0x0001044008037836 */ /* 0x000fe20000000000 */
[----:B------:R-:W-:Y:S01]  /*b710*/  SHF.R.U32.HI R75, RZ, 0x10, R7 ;  /* 0x00000010ff4b7819 */ /* 0x000fe20000011607 */
[----:B------:R-:W-:Y:S01]  /*b720*/  IMAD.MOV.U32 R50, RZ, RZ, R30 ;  /* 0x000000ffff327224 */ /* 0x000fe200078e001e */
[--C-:B------:R-:W-:Y:S01]  /*b730*/  SHF.R.U64 R60, R28, 0x10, R29.reuse ;  /* 0x000000101c3c7819 */ /* 0x100fe2000000121d */
[----:B------:R-:W-:Y:S01]  /*b740*/  IMAD.MOV.U32 R52, RZ, RZ, R32 ;  /* 0x000000ffff347224 */ /* 0x000fe200078e0020 */
[----:B------:R-:W-:Y:S01]  /*b750*/  SHF.R.U32.HI R61, RZ, 0x10, R29 ;  /* 0x00000010ff3d7819 */ /* 0x000fe2000001161d */
[--C-:B------:R-:W-:Y:S01]  /*b760*/  IMAD.MOV.U32 R53, RZ, RZ, R33.reuse ;  /* 0x000000ffff357224 */ /* 0x100fe200078e0021 */
[--C-:B------:R-:W-:Y:S01]  /*b770*/  SHF.R.U64 R64, R32, 0x10, R33.reuse ;  /* 0x0000001020407819 */ /* 0x100fe20000001221 */
[----:B------:R-:W-:Y:S01]  /*b780*/  IMAD.MOV.U32 R7, RZ, RZ, R4 ;  /* 0x000000ffff077224 */ /* 0x000fe200078e0004 */
[----:B------:R-:W-:Y:S01]  /*b790*/  SHF.R.U32.HI R65, RZ, 0x10, R33 ;  /* 0x00000010ff417819 */ /* 0x000fe20000011621 */
[----:B------:R-:W-:Y:S01]  /*b7a0*/  @P1 VIADD R3, R6, 0xffffffc0 ;  /* 0xffffffc006031836 */ /* 0x000fe20000000000 */
[----:B------:R-:W-:Y:S01]  /*b7b0*/  SHF.R.U64 R76, R4, 0x10, R5 ;  /* 0x00000010044c7819 */ /* 0x000fe20000001205 */
[----:B------:R-:W-:Y:S01]  /*b7c0*/  IMAD.MOV.U32 R25, RZ, RZ, R9 ;  /* 0x000000ffff197224 */ /* 0x000fe200078e0009 */
[----:B------:R-:W-:Y:S01]  /*b7d0*/  PRMT R31, R21, 0x5410, R56 ;  /* 0x00005410151f7816 */ /* 0x000fe20000000038 */
[----:B------:R-:W-:Y:S01]  /*b7e0*/  IMAD.MOV.U32 R33, RZ, RZ, R10 ;  /* 0x000000ffff217224 */ /* 0x000fe200078e000a */
[----:B------:R-:W-:Y:S01]  /*b7f0*/  PRMT R27, R24, 0x5410, R58 ;  /* 0x00005410181b7816 */ /* 0x000fe2000000003a */
[----:B------:R-:W-:Y:S01]  /*b800*/  IMAD.MOV.U32 R34, RZ, RZ, R11 ;  /* 0x000000ffff227224 */ /* 0x000fe200078e000b */
[----:B------:R-:W-:Y:S01]  /*b810*/  SHF.R.U32.HI R67, RZ, 0x10, R9 ;  /* 0x00000010ff437819 */ /* 0x000fe20000011609 */
[----:B------:R-:W-:Y:S01]  /*b820*/  IMAD.MOV.U32 R29, RZ, RZ, R12 ;  /* 0x000000ffff1d7224 */ /* 0x000fe200078e000c */
[----:B------:R-:W-:Y:S01]  /*b830*/  SHF.R.U64 R68, R10, 0x10, R11 ;  /* 0x000000100a447819 */ /* 0x000fe2000000120b */
[----:B------:R-:W-:Y:S01]  /*b840*/  IMAD.MOV.U32 R30, RZ, RZ, R13 ;  /* 0x000000ffff1e7224 */ /* 0x000fe200078e000d */
[----:B------:R-:W-:Y:S01]  /*b850*/  SHF.R.U32.HI R69, RZ, 0x10, R11 ;  /* 0x00000010ff457819 */ /* 0x000fe2000001160b */
[----:B------:R-:W-:Y:S01]  /*b860*/  IMAD.MOV.U32 R26, RZ, RZ, R14 ;  /* 0x000000ffff1a7224 */ /* 0x000fe200078e000e */
[----:B------:R-:W-:Y:S01]  /*b870*/  SHF.R.U64 R70, R12, 0x10, R13 ;  /* 0x000000100c467819 */ /* 0x000fe2000000120d */
[----:B------:R-:W-:Y:S01]  /*b880*/  IMAD.MOV.U32 R41, RZ, RZ, R15 ;  /* 0x000000ffff297224 */ /* 0x000fe200078e000f */
[----:B------:R-:W-:Y:S01]  /*b890*/  SHF.R.U32.HI R71, RZ, 0x10, R13 ;  /* 0x00000010ff477819 */ /* 0x000fe2000001160d */
[----:B------:R-:W-:Y:S01]  /*b8a0*/  IMAD.MOV.U32 R44, RZ, RZ, R5 ;  /* 0x000000ffff2c7224 */ /* 0x000fe200078e0005 */
[----:B------:R-:W-:-:S02]  /*b8b0*/  SHF.R.U64 R72, R14, 0x10, R15 ;  /* 0x000000100e487819 */ /* 0x000fc4000000120f */
[----:B------:R-:W-:Y:S02]  /*b8c0*/  SHF.R.U32.HI R73, RZ, 0x10, R15 ;  /* 0x00000010ff497819 */ /* 0x000fe4000001160f */
[----:B------:R-:W-:Y:S02]  /*b8d0*/  SHF.R.U32.HI R77, RZ, 0x10, R5 ;  /* 0x00000010ff4d7819 */ /* 0x000fe40000011605 */
[----:B------:R-:W-:Y:S02]  /*b8e0*/  PRMT R6, R45, 0x5410, R55 ;  /* 0x000054102d067816 */ /* 0x000fe40000000037 */
[----:B------:R-:W-:Y:S02]  /*b8f0*/  PRMT R35, R35, 0x5410, R54 ;  /* 0x0000541023237816 */ /* 0x000fe40000000036 */
[----:B------:R-:W-:Y:S02]  /*b900*/  PRMT R32, R46, 0x5410, R57 ;  /* 0x000054102e207816 */ /* 0x000fe40000000039 */
[----:B------:R-:W-:-:S02]  /*b910*/  PRMT R28, R47, 0x5410, R59 ;  /* 0x000054102f1c7816 */ /* 0x000fc4000000003b */
[----:B------:R-:W-:Y:S02]  /*b920*/  PRMT R21, R48, 0x7610, R21 ;  /* 0x0000761030157816 */ /* 0x000fe40000000015 */
[----:B------:R-:W-:Y:S02]  /*b930*/  PRMT R24, R49, 0x7610, R24 ;  /* 0x0000761031187816 */ /* 0x000fe40000000018 */
[----:B------:R-:W-:Y:S01]  /*b940*/  LEA.HI R4, R203, R203, RZ, 0x1 ;  /* 0x000000cbcb047211 */ /* 0x000fe200078f08ff */
[----:B------:R-:W-:Y:S06]  /*b950*/  BRA.DIV UR4, `(.L_x_571) ;  /* 0x0000013604f87947 */ /* 0x000fec000b800000 */
.L_x_772:
[----:B------:R-:W-:Y:S01]  /*b960*/  UMOV UR4, 0xffffffff ;  /* 0xffffffff00047882 */ /* 0x000fe20000000000 */
[----:B------:R-:W-:Y:S02]  /*b970*/  LOP3.LUT R4, R4, 0xfffffffe, RZ, 0xc0, !PT ;  /* 0xfffffffe04047812 */ /* 0x000fe400078ec0ff */
[----:B------:R-:W-:Y:S05]  /*b980*/  BRA.DIV UR4, `(.L_x_572) ;  /* 0x0000013a04147947 */ /* 0x000fea000b800000 */
.L_x_775:
[----:B------:R-:W-:Y:S01]  /*b990*/  UMOV UR4, 0xffffffff ;  /* 0xffffffff00047882 */ /* 0x000fe20000000000 */
[----:B------:R-:W-:Y:S02]  /*b9a0*/  IMAD.IADD R4, R203, 0x1, -R4 ;  /* 0x00000001cb047824 */ /* 0x000fe400078e0a04 */
[----:B------:R-:W-:Y:S05]  /*b9b0*/  BRA.DIV UR4, `(.L_x_573) ;  /* 0x0000013a04307947 */ /* 0x000fea000b800000 */
.L_x_778:
[----:B------:R-:W-:Y:S01]  /*b9c0*/  UMOV UR4, 0xffffffff ;  /* 0xffffffff00047882 */ /* 0x000fe20000000000 */
[----:B------:R-:W-:Y:S02]  /*b9d0*/  SHF.L.U32 R5, R4, 0x1f, RZ ;  /* 0x0000001f04057819 */ /* 0x000fe400000006ff */
[----:B------:R-:W-:Y:S05]  /*b9e0*/  BRA.DIV UR4, `(.L_x_574) ;  /* 0x0000013a044c7947 */ /* 0x000fea000b800000 */
.L_x_781:
[----:B------:R-:W0:Y:S01]  /*b9f0*/  SYNCS.PHASECHK.TRANS64.TRYWAIT P1, [R2+URZ+0x34800], R5 ;  /* 0x03480005020075a7 */ /* 0x000e22000802017f */
[----:B------:R-:W-:Y:S01]  /*ba00*/  PRMT R38, R25, 0x5410, R67 ;  /* 0x0000541019267816 */ /* 0x000fe20000000043 */
[----:B------:R-:W-:Y:S01]  /*ba10*/  BSSY B1, `(.L_x_575) ;  /* 0x0000014000017945 */ /* 0x000fe20003800000 */
[----:B------:R-:W-:Y:S02]  /*ba20*/  PRMT R25, R26, 0x5410, R72 ;  /* 0x000054101a197816 */ /* 0x000fe40000000048 */
[----:B------:R-:W-:Y:S02]  /*ba30*/  PRMT R26, R41, 0x7610, R26 ;  /* 0x00007610291a7816 */ /* 0x000fe4000000001a */
[----:B------:R-:W-:Y:S02]  /*ba40*/  PRMT R37, R20, 0x5410, R66 ;  /* 0x0000541014257816 */ /* 0x000fe40000000042 */
[----:B------:R-:W-:Y:S02]  /*ba50*/  PRMT R21, R21, 0x5410, R60 ;  /* 0x0000541015157816 */ /* 0x000fe4000000003c */
[----:B------:R-:W-:-:S02]  /*ba60*/  PRMT R24, R24, 0x5410, R61 ;  /* 0x0000541018187816 */ /* 0x000fc4000000003d */
[----:B------:R-:W-:Y:S02]  /*ba70*/  PRMT R13, R50, 0x5410, R62 ;  /* 0x00005410320d7816 */ /* 0x000fe4000000003e */
        /* <DEDUP_REMOVED lines=11> */
[----:B------:R-:W-:Y:S01]  /*bb30*/  PRMT R12, R44, 0x5410, R77 ;  /* 0x000054102c0c7816 */ /* 0x000fe2000000004d */
[----:B0-----:R-:W-:Y:S06]  /*bb40*/  @!P1 BRA `(.L_x_576) ;  /* 0x00000138001c9947 */ /* 0x001fec0003800000 */
.L_x_782:
[----:B------:R-:W-:Y:S05]  /*bb50*/  BSYNC B1 ;  /* 0x0000000000017941 */ /* 0x000fea0003800000 */
.L_x_575:
[----:B------:R-:W-:Y:S01]  /*bb60*/  BSSY B1, `(.L_x_577) ;  /* 0x0000103000017945 */ /* 0x000fe20003800000 */
[----:B------:R-:W-:-:S03]  /*bb70*/  IMAD.MOV.U32 R36, RZ, RZ, R6 ;  /* 0x000000ffff247224 */ /* 0x000fc600078e0006 */
[----:B------:R-:W-:Y:S05]  /*bb80*/  @P0 BRA `(.L_x_578) ;  /* 0x0000001000000947 */ /* 0x000fea0003800000 */
[----:B0-----:R-:W0:Y:S01]  /*bb90*/  LDC R5, c[0x0][0x3d4] ;  /* 0x0000f500ff057b82 */ /* 0x001e220000000800 */
[C---:B------:R-:W-:Y:S01]  /*bba0*/  VIADD R4, R16.reuse, 0x10 ;  /* 0x0000001010047836 */ /* 0x040fe20000000000 */
[----:B------:R-:W-:Y:S01]  /*bbb0*/  BSSY B2, `(.L_x_579) ;  /* 0x0000032000027945 */ /* 0x000fe20003800000 */
[C---:B------:R-:W-:Y:S02]  /*bbc0*/  VIADD R6, R16.reuse, 0x20 ;  /* 0x0000002010067836 */ /* 0x040fe40000000000 */
[C---:B------:R-:W-:Y:S01]  /*bbd0*/  VIADD R42, R16.reuse, 0x30 ;  /* 0x00000030102a7836 */ /* 0x040fe20000000000 */
[-C--:B0-----:R-:W-:Y:S02]  /*bbe0*/  ISETP.GE.AND P0, PT, R16, R5.reuse, PT ;  /* 0x000000051000720c */ /* 0x081fe40003f06270 */
[-C--:B------:R-:W-:Y:S01]  /*bbf0*/  ISETP.GE.AND P1, PT, R4, R5.reuse, PT ;  /* 0x000000050400720c */ /* 0x080fe20003f26270 */
[----:B------:R-:W-:Y:S01]  /*bc00*/  VIADD R4, R16, 0x40 ;  /* 0x0000004010047836 */ /* 0x000fe20000000000 */
[-C--:B------:R-:W-:Y:S01]  /*bc10*/  ISETP.GE.AND P2, PT, R6, R5.reuse, PT ;  /* 0x000000050600720c */ /* 0x080fe20003f46270 */
[----:B------:R-:W-:Y:S01]  /*bc20*/  VIADD R6, R16, 0x50 ;  /* 0x0000005010067836 */ /* 0x000fe20000000000 */
[----:B------:R-:W-:-:S02]  /*bc30*/  ISETP.GE.AND P3, PT, R42, R5, PT ;  /* 0x000000052a00720c */ /* 0x000fc40003f66270 */
[-C--:B------:R-:W-:Y:S02]  /*bc40*/  ISETP.GE.AND P4, PT, R4, R5.reuse, PT ;  /* 0x000000050400720c */ /* 0x080fe40003f86270 */
[----:B------:R-:W-:-:S03]  /*bc50*/  ISETP.GE.AND P5, PT, R6, R5, PT ;  /* 0x000000050600720c */ /* 0x000fc60003fa6270 */
[----:B------:R-:W-:Y:S10]  /*bc60*/  @P0 BRA `(.L_x_580) ;  /* 0x0000000000980947 */ /* 0x000ff40003800000 */
[----:B------:R-:W0:Y:S01]  /*bc70*/  LDS.128 R4, [R8+0x10400] ;  /* 0x0104000008047984 */ /* 0x000e220000000c00 */
[C---:B------:R-:W-:Y:S01]  /*bc80*/  IMAD.U32 R45, R37.reuse, 0x10000, RZ ;  /* 0x00010000252d7824 */ /* 0x040fe200078e00ff */
[----:B------:R-:W-:Y:S01]  /*bc90*/  LOP3.LUT R48, R37, 0xffff0000, RZ, 0xc0, !PT ;  /* 0xffff000025307812 */ /* 0x000fe200078ec0ff */
[C---:B------:R-:W-:Y:S01]  /*bca0*/  IMAD.U32 R44, R35.reuse, 0x10000, RZ ;  /* 0x00010000232c7824 */ /* 0x040fe200078e00ff */
[----:B------:R-:W-:Y:S01]  /*bcb0*/  LOP3.LUT R46, R35, 0xffff0000, RZ, 0xc0, !PT ;  /* 0xffff0000232e7812 */ /* 0x000fe200078ec0ff */
[C---:B0-----:R-:W-:Y:S01]  /*bcc0*/  IMAD.U32 R39, R4.reuse, 0x10000, RZ ;  /* 0x0001000004277824 */ /* 0x041fe200078e00ff */
[----:B------:R-:W-:Y:S01]  /*bcd0*/  LOP3.LUT R4, R4, 0xffff0000, RZ, 0xc0, !PT ;  /* 0xffff000004047812 */ /* 0x000fe200078ec0ff */
[C---:B------:R-:W-:Y:S01]  /*bce0*/  IMAD.U32 R41, R5.reuse, 0x10000, RZ ;  /* 0x0001000005297824 */ /* 0x040fe200078e00ff */
[----:B------:R-:W-:Y:S01]  /*bcf0*/  LOP3.LUT R5, R5, 0xffff0000, RZ, 0xc0, !PT ;  /* 0xffff000005057812 */ /* 0x000fe200078ec0ff */
[C---:B------:R-:W-:Y:S01]  /*bd00*/  IMAD.U32 R42, R6.reuse, 0x10000, RZ ;  /* 0x00010000062a7824 */ /* 0x040fe200078e00ff */
[----:B------:R-:W-:Y:S01]  /*bd10*/  LOP3.LUT R6, R6, 0xffff0000, RZ, 0xc0, !PT ;  /* 0xffff000006067812 */ /* 0x000fe200078ec0ff */
[C---:B------:R-:W-:Y:S01]  /*bd20*/  FMUL.FTZ R50, R4.reuse, R45 ;  /* 0x0000002d04327220 */ /* 0x040fe20000410000 */
[----:B------:R-:W-:Y:S01]  /*bd30*/  FMUL.FTZ R4, R4, R44 ;  /* 0x0000002c04047220 */ /* 0x000fe20000410000 */
[----:B------:R-:W-:-:S02]  /*bd40*/  IMAD.U32 R43, R7, 0x10000, RZ ;  /* 0x00010000072b7824 */ /* 0x000fc400078e00ff */
[----:B------:R-:W-:Y:S01]  /*bd50*/  FMUL.FTZ R52, R5, R48 ;  /* 0x0000003005347220 */ /* 0x000fe20000410000 */
[C---:B------:R-:W-:Y:S01]  /*bd60*/  FFMA.FTZ R50, R39.reuse, R44, -R50 ;  /* 0x0000002c27327223 */ /* 0x040fe20000010832 */
[----:B------:R-:W-:Y:S01]  /*bd70*/  FFMA.FTZ R45, R39, R45, R4 ;  /* 0x0000002d272d7223 */ /* 0x000fe20000010004 */
[----:B------:R-:W-:Y:S01]  /*bd80*/  LOP3.LUT R7, R7, 0xffff0000, RZ, 0xc0, !PT ;  /* 0xffff000007077812 */ /* 0x000fe200078ec0ff */
[-C--:B------:R-:W-:Y:S01]  /*bd90*/  FMUL.FTZ R54, R5, R46.reuse ;  /* 0x0000002e05367220 */ /* 0x080fe20000410000 */
[C---:B------:R-:W-:Y:S01]  /*bda0*/  LOP3.LUT R44, R38.reuse, 0xffff0000, RZ, 0xc0, !PT ;  /* 0xffff0000262c7812 */ /* 0x040fe200078ec0ff */
[----:B------:R-:W-:Y:S01]  /*bdb0*/  IMAD.U32 R39, R38, 0x10000, RZ ;  /* 0x0001000026277824 */ /* 0x000fe200078e00ff */
[C---:B------:R-:W-:Y:S01]  /*bdc0*/  LOP3.LUT R4, R36.reuse, 0xffff0000, RZ, 0xc0, !PT ;  /* 0xffff000024047812 */ /* 0x040fe200078ec0ff */
[----:B------:R-:W-:Y:S02]  /*bdd0*/  IMAD.U32 R5, R36, 0x10000, RZ ;  /* 0x0001000024057824 */ /* 0x000fe400078e00ff */
[C---:B------:R-:W-:Y:S01]  /*bde0*/  FFMA.FTZ R52, R41.reuse, R46, -R52 ;  /* 0x0000002e29347223 */ /* 0x040fe20000010834 */
[----:B------:R-:W-:Y:S01]  /*bdf0*/  FFMA.FTZ R41, R41, R48, R54 ;  /* 0x0000003029297223 */ /* 0x000fe20000010036 */
[C---:B------:R-:W-:Y:S01]  /*be00*/  FMUL.FTZ R47, R6.reuse, R39 ;  /* 0x00000027062f7220 */ /* 0x040fe20000410000 */
[-C--:B------:R-:W-:Y:S01]  /*be10*/  FMUL.FTZ R46, R6, R5.reuse ;  /* 0x00000005062e7220 */ /* 0x080fe20000410000 */
        /* <DEDUP_REMOVED lines=8> */
[----:B------:R-:W-:Y:S02]  /*bea0*/  F2FP.BF16.F32.PACK_AB R6, R39, R6 ;  /* 0x000000062706723e */ /* 0x000fe400000010ff */
[----:B------:R-:W-:-:S05]  /*beb0*/  F2FP.BF16.F32.PACK_AB R7, R44, R7 ;  /* 0x000000072c07723e */ /* 0x000fca00000010ff */
[----:B------:R0:W-:Y:S02]  /*bec0*/  STS.128 [R8+0x10400], R4 ;  /* 0x0104000408007388 */ /* 0x0001e40000000c00 */
.L_x_580:
[----:B------:R-:W-:Y:S05]  /*bed0*/  BSYNC B2 ;  /* 0x0000000000027941 */ /* 0x000fea0003800000 */
.L_x_579:
[----:B------:R-:W-:Y:S04]  /*bee0*/  BSSY B2, `(.L_x_581) ;  /* 0x0000028000027945 */ /* 0x000fe80003800000 */
[----:B------:R-:W-:Y:S05]  /*bef0*/  @P1 BRA `(.L_x_582) ;  /* 0x0000000000981947 */ /* 0x000fea0003800000 */
[----:B0-----:R-:W0:Y:S01]  /*bf00*/  LDS.128 R4, [R3] ;  /* 0x0000000003047984 */ /* 0x001e220000000c00 */
[C---:B------:R-:W-:Y:S01]  /*bf10*/  IMAD.U32 R45, R33.reuse, 0x10000, RZ ;  /* 0x00010000212d7824 */ /* 0x040fe200078e00ff */
[----:B------:R-:W-:Y:S01]  /*bf20*/  LOP3.LUT R48, R33, 0xffff0000, RZ, 0xc0, !PT ;  /* 0xffff000021307812 */ /* 0x000fe200078ec0ff */
[C---:B------:R-:W-:Y:S01]  /*bf30*/  IMAD.U32 R44, R31.reuse, 0x10000, RZ ;  /* 0x000100001f2c7824 */ /* 0x040fe200078e00ff */
[----:B------:R-:W-:Y:S02]  /*bf40*/  LOP3.LUT R46, R31, 0xffff0000, RZ, 0xc0, !PT ;  /* 0xffff00001f2e7812 */ /* 0x000fe400078ec0ff */
[C---:B0-----:R-:W-:Y:S01]  /*bf50*/  SHF.L.U32 R39, R4.reuse, 0x10, RZ ;  /* 0x0000001004277819 */ /* 0x041fe200000006ff */
[C---:B------:R-:W-:Y:S01]  /*bf60*/  IMAD.U32 R41, R5.reuse, 0x10000, RZ ;  /* 0x0001000005297824 */ /* 0x040fe200078e00ff */
[----:B------:R-:W-:Y:S01]  /*bf70*/  LOP3.LUT R4, R4, 0xffff0000, RZ, 0xc0, !PT ;  /* 0xffff000004047812 */ /* 0x000fe200078ec0ff */
[C---:B------:R-:W-:Y:S01]  /*bf80*/  IMAD.U32 R42, R6.reuse, 0x10000, RZ ;  /* 0x00010000062a7824 */ /* 0x040fe200078e00ff */
[----:B------:R-:W-:Y:S01]  /*bf90*/  LOP3.LUT R5, R5, 0xffff0000, RZ, 0xc0, !PT ;  /* 0xffff000005057812 */ /* 0x000fe200078ec0ff */
[----:B------:R-:W-:Y:S01]  /*bfa0*/  IMAD.U32 R43, R7, 0x10000, RZ ;  /* 0x00010000072b7824 */ /* 0x000fe200078e00ff */
[----:B------:R-:W-:Y:S01]  /*bfb0*/  LOP3.LUT R6, R6, 0xffff0000, RZ, 0xc0, !PT ;  /* 0xffff000006067812 */ /* 0x000fe200078ec0ff */
[CC--:B------:R-:W-:Y:S01]  /*bfc0*/  FMUL.FTZ R50, R4.reuse, R45.reuse ;  /* 0x0000002d04327220 */ /* 0x0c0fe20000410000 */
[----:B------:R-:W-:Y:S01]  /*bfd0*/  FMUL.FTZ R4, R4, R44 ;  /* 0x0000002c04047220 */ /* 0x000fe20000410000 */
[----:B------:R-:W-:Y:S01]  /*bfe0*/  FMUL.FTZ R52, R5, R48 ;  /* 0x0000003005347220 */ /* 0x000fe20000410000 */
[----:B------:R-:W-:Y:S01]  /*bff0*/  LOP3.LUT R7, R7, 0xffff0000, RZ, 0xc0, !PT ;  /* 0xffff000007077812 */ /* 0x000fe200078ec0ff */
[C---:B------:R-:W-:Y:S01]  /*c000*/  FFMA.FTZ R50, R39.reuse, R44, -R50 ;  /* 0x0000002c27327223 */ /* 0x040fe20000010832 */
[----:B------:R-:W-:Y:S01]  /*c010*/  FFMA.FTZ R45, R39, R45, R4 ;  /* 0x0000002d272d7223 */ /* 0x000fe20000010004 */
[----:B------:R-:W-:Y:S01]  /*c020*/  FMUL.FTZ R54, R5, R46 ;  /* 0x0000002e05367220 */ /* 0x000fe20000410000 */
[C---:B------:R-:W-:Y:S01]  /*c030*/  LOP3.LUT R44, R34.reuse, 0xffff0000, RZ, 0xc0, !PT ;  /* 0xffff0000222c7812 */ /* 0x040fe200078ec0ff */
[----:B------:R-:W-:Y:S01]  /*c040*/  IMAD.U32 R39, R34, 0x10000, RZ ;  /* 0x0001000022277824 */ /* 0x000fe200078e00ff */
[C---:B------:R-:W-:Y:S01]  /*c050*/  LOP3.LUT R4, R32.reuse, 0xffff0000, RZ, 0xc0, !PT ;  /* 0xffff000020047812 */ /* 0x040fe200078ec0ff */
[----:B------:R-:W-:-:S02]  /*c060*/  IMAD.U32 R5, R32, 0x10000, RZ ;  /* 0x0001000020057824 */ /* 0x000fc400078e00ff */
        /* <DEDUP_REMOVED lines=14> */
[----:B------:R1:W-:Y:S02]  /*c150*/  STS.128 [R3], R4 ;  /* 0x0000000403007388 */ /* 0x0003e40000000c00 */
.L_x_582:
[----:B------:R-:W-:Y:S05]  /*c160*/  BSYNC B2 ;  /* 0x0000000000027941 */ /* 0x000fea0003800000 */
.L_x_581:
[----:B------:R-:W-:Y:S04]  /*c170*/  BSSY B2, `(.L_x_583) ;  /* 0x0000028000027945 */ /* 0x000fe80003800000 */
[----:B------:R-:W-:Y:S05]  /*c180*/  @P2 BRA `(.L_x_584) ;  /* 0x0000000000982947 */ /* 0x000fea0003800000 */
[----:B01----:R-:W0:Y:S01]  /*c190*/  LDS.128 R4, [R8+0x14400] ;  /* 0x0144000008047984 */ /* 0x003e220000000c00 */
        /* <DEDUP_REMOVED lines=37> */
.L_x_584:
[----:B------:R-:W-:Y:S05]  /*c3f0*/  BSYNC B2 ;  /* 0x0000000000027941 */ /* 0x000fea0003800000 */
.L_x_583:
[----:B------:R-:W-:Y:S04]  /*c400*/  BSSY B2, `(.L_x_585) ;  /* 0x0000028000027945 */ /* 0x000fe80003800000 */
[----:B------:R-:W-:Y:S05]  /*c410*/  @P3 BRA `(.L_x_586) ;  /* 0x0000000000983947 */ /* 0x000fea0003800000 */
[----:B012---:R-:W0:Y:S01]  /*c420*/  LDS.128 R4, [R3+0x4000] ;  /* 0x0040000003047984 */ /* 0x007e220000000c00 */
[----:B------:R-:W-:Y:S01]  /*c430*/  IMAD.U32 R45, R25, 0x10000, RZ ;  /* 0x00010000192d7824 */ /* 0x000fe200078e00ff */
[C---:B------:R-:W-:Y:S01]  /*c440*/  LOP3.LUT R46, R21.reuse, 0xffff0000, RZ, 0xc0, !PT ;  /* 0xffff0000152e7812 */ /* 0x040fe200078ec0ff */
[----:B------:R-:W-:Y:S01]  /*c450*/  IMAD.U32 R44, R21, 0x10000, RZ ;  /* 0x00010000152c7824 */ /* 0x000fe200078e00ff */
        /* <DEDUP_REMOVED lines=13> */
[-C--:B------:R-:W-:Y:S01]  /*c530*/  FMUL.FTZ R54, R5, R46.reuse ;  /* 0x0000002e05367220 */ /* 0x080fe20000410000 */
[----:B------:R-:W-:Y:S01]  /*c540*/  LOP3.LUT R7, R7, 0xffff0000, RZ, 0xc0, !PT ;  /* 0xffff000007077812 */ /* 0x000fe200078ec0ff */
[----:B------:R-:W-:Y:S01]  /*c550*/  IMAD.U32 R39, R26, 0x10000, RZ ;  /* 0x000100001a277824 */ /* 0x000fe200078e00ff */
[----:B------:R-:W-:Y:S01]  /*c560*/  SHF.L.U32 R5, R24, 0x10, RZ ;  /* 0x0000001018057819 */ /* 0x000fe200000006ff */
[C---:B------:R-:W-:Y:S01]  /*c570*/  FFMA.FTZ R52, R41.reuse, R46, -R52 ;  /* 0x0000002e29347223 */ /* 0x040fe20000010834 */
[----:B------:R-:W-:Y:S01]  /*c580*/  LOP3.LUT R44, R26, 0xffff0000, RZ, 0xc0, !PT ;  /* 0xffff00001a2c7812 */ /* 0x000fe200078ec0ff */
[----:B------:R-:W-:Y:S01]  /*c590*/  FFMA.FTZ R41, R41, R48, R54 ;  /* 0x0000003029297223 */ /* 0x000fe20000010036 */
[----:B------:R-:W-:Y:S01]  /*c5a0*/  LOP3.LUT R4, R24, 0xffff0000, RZ, 0xc0, !PT ;  /* 0xffff000018047812 */ /* 0x000fe200078ec0ff */
[C---:B------:R-:W-:Y:S01]  /*c5b0*/  FMUL.FTZ R47, R6.reuse, R39 ;  /* 0x00000027062f7220 */ /* 0x040fe20000410000 */
[----:B------:R-:W-:Y:S01]  /*c5c0*/  FMUL.FTZ R46, R6, R5 ;  /* 0x00000005062e7220 */ /* 0x000fe20000410000 */
[----:B------:R-:W-:-:S02]  /*c5d0*/  FMUL.FTZ R48, R7, R44 ;  /* 0x0000002c07307220 */ /* 0x000fc40000410000 */
[-C--:B------:R-:W-:Y:S01]  /*c5e0*/  FMUL.FTZ R49, R7, R4.reuse ;  /* 0x0000000407317220 */ /* 0x080fe20000410000 */
[C---:B------:R-:W-:Y:S01]  /*c5f0*/  FFMA.FTZ R6, R42.reuse, R5, -R47 ;  /* 0x000000052a067223 */ /* 0x040fe2000001082f */
[----:B------:R-:W-:Y:S01]  /*c600*/  FFMA.FTZ R39, R42, R39, R46 ;  /* 0x000000272a277223 */ /* 0x000fe2000001002e */
[C---:B------:R-:W-:Y:S01]  /*c610*/  FFMA.FTZ R7, R43.reuse, R4, -R48 ;  /* 0x000000042b077223 */ /* 0x040fe20000010830 */
[----:B------:R-:W-:Y:S01]  /*c620*/  FFMA.FTZ R44, R43, R44, R49 ;  /* 0x0000002c2b2c7223 */ /* 0x000fe20000010031 */
[----:B------:R-:W-:Y:S02]  /*c630*/  F2FP.BF16.F32.PACK_AB R4, R45, R50 ;  /* 0x000000322d04723e */ /* 0x000fe400000010ff */
[----:B------:R-:W-:Y:S02]  /*c640*/  F2FP.BF16.F32.PACK_AB R5, R41, R52 ;  /* 0x000000342905723e */ /* 0x000fe400000010ff */
[----:B------:R-:W-:Y:S02]  /*c650*/  F2FP.BF16.F32.PACK_AB R6, R39, R6 ;  /* 0x000000062706723e */ /* 0x000fe400000010ff */
[----:B------:R-:W-:-:S05]  /*c660*/  F2FP.BF16.F32.PACK_AB R7, R44, R7 ;  /* 0x000000072c07723e */ /* 0x000fca00000010ff */
[----:B------:R3:W-:Y:S02]  /*c670*/  STS.128 [R3+0x4000], R4 ;  /* 0x0040000403007388 */ /* 0x0007e40000000c00 */
.L_x_586:
[----:B------:R-:W-:Y:S05]  /*c680*/  BSYNC B2 ;  /* 0x0000000000027941 */ /* 0x000fea0003800000 */
.L_x_585:
[----:B------:R-:W-:Y:S04]  /*c690*/  BSSY B2, `(.L_x_587) ;  /* 0x0000028000027945 */ /* 0x000fe80003800000 */
[----:B------:R-:W-:Y:S05]  /*c6a0*/  @P4 BRA `(.L_x_588) ;  /* 0x0000000000984947 */ /* 0x000fea0003800000 */
[----:B0123--:R-:W0:Y:S01]  /*c6b0*/  LDS.128 R4, [R8+0x18400] ;  /* 0x0184000008047984 */ /* 0x00fe220000000c00 */
        /* <DEDUP_REMOVED lines=37> */
.L_x_588:
[----:B------:R-:W-:Y:S05]  /*c910*/  BSYNC B2 ;  /* 0x0000000000027941 */ /* 0x000fea0003800000 */
.L_x_587:
[----:B------:R-:W-:Y:S05]  /*c920*/  @P5 BRA `(.L_x_578) ;  /* 0x0000000000985947 */ /* 0x000fea0003800000 */
[----:B01234-:R-:W0:Y:S01]  /*c930*/  LDS.128 R4, [R3+0x8000] ;  /* 0x0080000003047984 */ /* 0x01fe220000000c00 */
        /* <DEDUP_REMOVED lines=37> */
.L_x_578:
[----:B------:R-:W-:Y:S05]  /*cb90*/  BSYNC B1 ;  /* 0x0000000000017941 */ /* 0x000fea0003800000 */
.L_x_577:
[----:B------:R-:W-:-:S13]  /*cba0*/  ISETP.GE.AND P0, PT, R202, R0, PT ;  /* 0x00000000ca00720c */ /* 0x000fda0003f06270 */
[----:B------:R-:W-:Y:S05]  /*cbb0*/  @P0 BRA `(.L_x_589) ;  /* 0x0000003800a80947 */ /* 0x000fea0003800000 */
[----:B01234-:R-:W0:Y:S01]  /*cbc0*/  LDC R5, c[0x0][0x3d4] ;  /* 0x0000f500ff057b82 */ /* 0x01fe220000000800 */
        /* <DEDUP_REMOVED lines=14> */
[----:B------:R-:W-:Y:S01]  /*ccb0*/  IMAD.U32 R44, R35, 0x10000, RZ ;  /* 0x00010000232c7824 */ /* 0x000fe200078e00ff */
[C---:B------:R-:W-:Y:S01]  /*ccc0*/  LOP3.LUT R47, R37.reuse, 0xffff0000, RZ, 0xc0, !PT ;  /* 0xffff0000252f7812 */ /* 0x040fe200078ec0ff */
[----:B------:R-:W-:Y:S01]  /*ccd0*/  IMAD.U32 R46, R37, 0x10000, RZ ;  /* 0x00010000252e7824 */ /* 0x000fe200078e00ff */
[----:B------:R-:W-:Y:S01]  /*cce0*/  LOP3.LUT R45, R35, 0xffff0000, RZ, 0xc0, !PT ;  /* 0xffff0000232d7812 */ /* 0x000fe200078ec0ff */
[C---:B------:R-:W-:Y:S01]  /*ccf0*/  IMAD.U32 R49, R38.reuse, 0x10000, RZ ;  /* 0x0001000026317824 */ /* 0x040fe200078e00ff */
[----:B------:R-:W-:Y:S01]  /*cd00*/  LOP3.LUT R51, R38, 0xffff0000, RZ, 0xc0, !PT ;  /* 0xffff000026337812 */ /* 0x000fe200078ec0ff */
[C---:B0-----:R-:W-:Y:S01]  /*cd10*/  IMAD.U32 R0, R4.reuse, 0x10000, RZ ;  /* 0x0001000004007824 */ /* 0x041fe200078e00ff */
[----:B------:R-:W-:Y:S01]  /*cd20*/  LOP3.LUT R4, R4, 0xffff0000, RZ, 0xc0, !PT ;  /* 0xffff000004047812 */ /* 0x000fe200078ec0ff */
[----:B------:R-:W-:Y:S01]  /*cd30*/  IMAD.U32 R35, R6, 0x10000, RZ ;  /* 0x0001000006237824 */ /* 0x000fe200078e00ff */
[----:B------:R-:W-:Y:S01]  /*cd40*/  SHF.L.U32 R39, R5, 0x10, RZ ;  /* 0x0000001005277819 */ /* 0x000fe200000006ff */
[----:B------:R-:W-:Y:S01]  /*cd50*/  IMAD.U32 R37, R7, 0x10000, RZ ;  /* 0x0001000007257824 */ /* 0x000fe200078e00ff */
[----:B------:R-:W-:Y:S01]  /*cd60*/  LOP3.LUT R5, R5, 0xffff0000, RZ, 0xc0, !PT ;  /* 0xffff000005057812 */ /* 0x000fe200078ec0ff */
[-C--:B------:R-:W-:Y:S01]  /*cd70*/  FMUL.FTZ R41, R46, R4.reuse ;  /* 0x000000042e297220 */ /* 0x080fe20000410000 */
[----:B------:R-:W-:Y:S01]  /*cd80*/  FMUL.FTZ R43, R44, R4 ;  /* 0x000000042c2b7220 */ /* 0x000fe20000410000 */
[----:B------:R-:W-:-:S02]  /*cd90*/  LOP3.LUT R6, R6, 0xffff0000, RZ, 0xc0, !PT ;  /* 0xffff000006067812 */ /* 0x000fc400078ec0ff */
[-C--:B------:R-:W-:Y:S01]  /*cda0*/  FMUL.FTZ R42, R47, R5.reuse ;  /* 0x000000052f2a7220 */ /* 0x080fe20000410000 */
[-C--:B------:R-:W-:Y:S01]  /*cdb0*/  FFMA.FTZ R4, R44, R0.reuse, -R41 ;  /* 0x000000002c047223 */ /* 0x080fe20000010829 */
[----:B------:R-:W-:Y:S01]  /*cdc0*/  FFMA.FTZ R43, R46, R0, R43 ;  /* 0x000000002e2b7223 */ /* 0x000fe2000001002b */
[C---:B------:R-:W-:Y:S01]  /*cdd0*/  FMUL.FTZ R0, R45.reuse, R5 ;  /* 0x000000052d007220 */ /* 0x040fe20000410000 */
[-C--:B------:R-:W-:Y:S01]  /*cde0*/  FFMA.FTZ R5, R45, R39.reuse, -R42 ;  /* 0x000000272d057223 */ /* 0x080fe2000001082a */
[----:B------:R-:W-:Y:S01]  /*cdf0*/  LOP3.LUT R7, R7, 0xffff0000, RZ, 0xc0, !PT ;  /* 0xffff000007077812 */ /* 0x000fe200078ec0ff */
[C---:B------:R-:W-:Y:S01]  /*ce00*/  IMAD.U32 R41, R36.reuse, 0x10000, RZ ;  /* 0x0001000024297824 */ /* 0x040fe200078e00ff */
[----:B------:R-:W-:Y:S01]  /*ce10*/  LOP3.LUT R45, R36, 0xffff0000, RZ, 0xc0, !PT ;  /* 0xffff0000242d7812 */ /* 0x000fe200078ec0ff */
[-C--:B------:R-:W-:Y:S01]  /*ce20*/  FMUL.FTZ R36, R49, R6.reuse ;  /* 0x0000000631247220 */ /* 0x080fe20000410000 */
[----:B------:R-:W-:Y:S01]  /*ce30*/  FFMA.FTZ R0, R47, R39, R0 ;  /* 0x000000272f007223 */ /* 0x000fe20000010000 */
[----:B------:R-:W-:Y:S01]  /*ce40*/  FMUL.FTZ R38, R41, R6 ;  /* 0x0000000629267220 */ /* 0x000fe20000410000 */
[-C--:B------:R-:W-:Y:S01]  /*ce50*/  FMUL.FTZ R42, R51, R7.reuse ;  /* 0x00000007332a7220 */ /* 0x080fe20000410000 */
[----:B------:R-:W-:Y:S01]  /*ce60*/  FMUL.FTZ R44, R45, R7 ;  /* 0x000000072d2c7220 */ /* 0x000fe20000410000 */
[-C--:B------:R-:W-:Y:S01]  /*ce70*/  FFMA.FTZ R6, R41, R35.reuse, -R36 ;  /* 0x0000002329067223 */ /* 0x080fe20000010824 */
[----:B------:R-:W-:Y:S01]  /*ce80*/  FFMA.FTZ R35, R49, R35, R38 ;  /* 0x0000002331237223 */ /* 0x000fe20000010026 */
[-C--:B------:R-:W-:Y:S01]  /*ce90*/  FFMA.FTZ R7, R45, R37.reuse, -R42 ;  /* 0x000000252d077223 */ /* 0x080fe2000001082a */
[----:B------:R-:W-:Y:S01]  /*cea0*/  FFMA.FTZ R44, R51, R37, R44 ;  /* 0x00000025332c7223 */ /* 0x000fe2000001002c */
[----:B------:R-:W-:-:S02]  /*ceb0*/  F2FP.BF16.F32.PACK_AB R4, R43, R4 ;  /* 0x000000042b04723e */ /* 0x000fc400000010ff */
[----:B------:R-:W-:Y:S02]  /*cec0*/  F2FP.BF16.F32.PACK_AB R5, R0, R5 ;  /* 0x000000050005723e */ /* 0x000fe400000010ff */
[----:B------:R-:W-:Y:S02]  /*ced0*/  F2FP.BF16.F32.PACK_AB R6, R35, R6 ;  /* 0x000000062306723e */ /* 0x000fe400000010ff */
[----:B------:R-:W-:-:S05]  /*cee0*/  F2FP.BF16.F32.PACK_AB R7, R44, R7 ;  /* 0x000000072c07723e */ /* 0x000fca00000010ff */
[----:B------:R0:W-:Y:S02]  /*cef0*/  STS.128 [R8+0x12400], R4 ;  /* 0x0124000408007388 */ /* 0x0001e40000000c00 */
.L_x_591:
[----:B------:R-:W-:Y:S05]  /*cf00*/  BSYNC B1 ;  /* 0x0000000000017941 */ /* 0x000fea0003800000 */
.L_x_590:
[----:B------:R-:W-:Y:S04]  /*cf10*/  BSSY B1, `(.L_x_592) ;  /* 0x0000028000017945 */ /* 0x000fe80003800000 */
[----:B------:R-:W-:Y:S05]  /*cf20*/  @P1 BRA `(.L_x_593) ;  /* 0x0000000000981947 */ /* 0x000fea0003800000 */
[----:B0-----:R-:W0:Y:S01]  /*cf30*/  LDS.128 R4, [R3+0x2000] ;  /* 0x0020000003047984 */ /* 0x001e220000000c00 */
        /* <DEDUP_REMOVED lines=12> */
[-C--:B------:R-:W-:Y:S01]  /*d000*/  FMUL.FTZ R37, R42, R4.reuse ;  /* 0x000000042a257220 */ /* 0x080fe20000410000 */
[----:B------:R-:W-:Y:S01]  /*d010*/  FMUL.FTZ R39, R38, R4 ;  /* 0x0000000426277220 */ /* 0x000fe20000410000 */
[----:B------:R-:W-:Y:S01]  /*d020*/  FMUL.FTZ R36, R43, R5 ;  /* 0x000000052b247220 */ /* 0x000fe20000410000 */
[----:B------:R-:W-:-:S02]  /*d030*/  IMAD.U32 R33, R7, 0x10000, RZ ;  /* 0x0001000007217824 */ /* 0x000fc400078e00ff */
        /* <DEDUP_REMOVED lines=21> */
.L_x_593:
[----:B------:R-:W-:Y:S05]  /*d190*/  BSYNC B1 ;  /* 0x0000000000017941 */ /* 0x000fea0003800000 */
.L_x_592:
[----:B------:R-:W-:Y:S04]  /*d1a0*/  BSSY B1, `(.L_x_594) ;  /* 0x0000028000017945 */ /* 0x000fe80003800000 */
[----:B------:R-:W-:Y:S05]  /*d1b0*/  @P2 BRA `(.L_x_595) ;  /* 0x0000000000982947 */ /* 0x000fea0003800000 */
[----:B01----:R-:W0:Y:S01]  /*d1c0*/  LDS.128 R4, [R8+0x16400] ;  /* 0x0164000008047984 */ /* 0x003e220000000c00 */
        /* <DEDUP_REMOVED lines=37> */
.L_x_595:
[----:B------:R-:W-:Y:S05]  /*d420*/  BSYNC B1 ;  /* 0x0000000000017941 */ /* 0x000fea0003800000 */
.L_x_594:
[----:B------:R-:W-:Y:S04]  /*d430*/  BSSY B1, `(.L_x_596) ;  /* 0x0000028000017945 */ /* 0x000fe80003800000 */
[----:B------:R-:W-:Y:S05]  /*d440*/  @P3 BRA `(.L_x_597) ;  /* 0x0000000000983947 */ /* 0x000fea0003800000 */
[----:B012---:R-:W0:Y:S01]  /*d450*/  LDS.128 R4, [R3+0x6000] ;  /* 0x0060000003047984 */ /* 0x007e220000000c00 */
[----:B------:R-:W-:Y:S01]  /*d460*/  IMAD.U32 R30, R21, 0x10000, RZ ;  /* 0x00010000151e7824 */ /* 0x000fe200078e00ff */
[C---:B------:R-:W-:Y:S01]  /*d470*/  LOP3.LUT R35, R25.reuse, 0xffff0000, RZ, 0xc0, !PT ;  /* 0xffff000019237812 */ /* 0x040fe200078ec0ff */
[----:B------:R-:W-:Y:S01]  /*d480*/  IMAD.U32 R32, R25, 0x10000, RZ ;  /* 0x0001000019207824 */ /* 0x000fe200078e00ff */
        /* <DEDUP_REMOVED lines=10> */
[-C--:B------:R-:W-:Y:S01]  /*d530*/  FMUL.FTZ R29, R32, R4.reuse ;  /* 0x00000004201d7220 */ /* 0x080fe20000410000 */
[C---:B------:R-:W-:Y:S01]  /*d540*/  FMUL.FTZ R31, R30.reuse, R4 ;  /* 0x000000041e1f7220 */ /* 0x040fe20000410000 */
[-C--:B------:R-:W-:Y:S01]  /*d550*/  FMUL.FTZ R28, R35, R5.reuse ;  /* 0x00000005231c7220 */ /* 0x080fe20000410000 */
[----:B------:R-:W-:Y:S01]  /*d560*/  LOP3.LUT R7, R7, 0xffff0000, RZ, 0xc0, !PT ;  /* 0xffff000007077812 */ /* 0x000fe200078ec0ff */
[-C--:B------:R-:W-:Y:S01]  /*d570*/  FFMA.FTZ R4, R30, R0.reuse, -R29 ;  /* 0x000000001e047223 */ /* 0x080fe2000001081d */
[----:B------:R-:W-:Y:S01]  /*d580*/  FFMA.FTZ R31, R32, R0, R31 ;  /* 0x00000000201f7223 */ /* 0x000fe2000001001f */
[C---:B------:R-:W-:Y:S01]  /*d590*/  FMUL.FTZ R0, R33.reuse, R5 ;  /* 0x0000000521007220 */ /* 0x040fe20000410000 */
[----:B------:R-:W-:Y:S01]  /*d5a0*/  FFMA.FTZ R5, R33, R27, -R28 ;  /* 0x0000001b21057223 */ /* 0x000fe2000001081c */
[C---:B------:R-:W-:Y:S01]  /*d5b0*/  LOP3.LUT R33, R24.reuse, 0xffff0000, RZ, 0xc0, !PT ;  /* 0xffff000018217812 */ /* 0x040fe200078ec0ff */
[----:B------:R-:W-:-:S02]  /*d5c0*/  IMAD.U32 R29, R24, 0x10000, RZ ;  /* 0x00010000181d7824 */ /* 0x000fc400078e00ff */
[-C--:B------:R-:W-:Y:S01]  /*d5d0*/  FMUL.FTZ R24, R37, R6.reuse ;  /* 0x0000000625187220 */ /* 0x080fe20000410000 */
[----:B------:R-:W-:Y:S01]  /*d5e0*/  FMUL.FTZ R28, R39, R7 ;  /* 0x00000007271c7220 */ /* 0x000fe20000410000 */
[----:B------:R-:W-:Y:S01]  /*d5f0*/  FFMA.FTZ R0, R35, R27, R0 ;  /* 0x0000001b23007223 */ /* 0x000fe20000010000 */
[----:B------:R-:W-:Y:S01]  /*d600*/  FMUL.FTZ R26, R29, R6 ;  /* 0x000000061d1a7220 */ /* 0x000fe20000410000 */
[----:B------:R-:W-:Y:S01]  /*d610*/  FMUL.FTZ R30, R33, R7 ;  /* 0x00000007211e7220 */ /* 0x000fe20000410000 */
[----:B------:R-:W-:Y:S01]  /*d620*/  FFMA.FTZ R6, R29, R21, -R24 ;  /* 0x000000151d067223 */ /* 0x000fe20000010818 */
[----:B------:R-:W-:Y:S01]  /*d630*/  FFMA.FTZ R7, R33, R25, -R28 ;  /* 0x0000001921077223 */ /* 0x000fe2000001081c */
[----:B------:R-:W-:Y:S01]  /*d640*/  FFMA.FTZ R21, R37, R21, R26 ;  /* 0x0000001525157223 */ /* 0x000fe2000001001a */
[----:B------:R-:W-:Y:S01]  /*d650*/  FFMA.FTZ R30, R39, R25, R30 ;  /* 0x00000019271e7223 */ /* 0x000fe2000001001e */
[----:B------:R-:W-:Y:S02]  /*d660*/  F2FP.BF16.F32.PACK_AB R4, R31, R4 ;  /* 0x000000041f04723e */ /* 0x000fe400000010ff */
[----:B------:R-:W-:-:S02]  /*d670*/  F2FP.BF16.F32.PACK_AB R5, R0, R5 ;  /* 0x000000050005723e */ /* 0x000fc400000010ff */
[----:B------:R-:W-:Y:S02]  /*d680*/  F2FP.BF16.F32.PACK_AB R6, R21, R6 ;  /* 0x000000061506723e */ /* 0x000fe400000010ff */
[----:B------:R-:W-:-:S05]  /*d690*/  F2FP.BF16.F32.PACK_AB R7, R30, R7 ;  /* 0x000000071e07723e */ /* 0x000fca00000010ff */
[----:B------:R3:W-:Y:S02]  /*d6a0*/  STS.128 [R3+0x6000], R4 ;  /* 0x0060000403007388 */ /* 0x0007e40000000c00 */
.L_x_597:
[----:B------:R-:W-:Y:S05]  /*d6b0*/  BSYNC B1 ;  /* 0x0000000000017941 */ /* 0x000fea0003800000 */
.L_x_596:
[----:B------:R-:W-:Y:S04]  /*d6c0*/  BSSY B1, `(.L_x_598) ;  /* 0x0000028000017945 */ /* 0x000fe80003800000 */
[----:B------:R-:W-:Y:S05]  /*d6d0*/  @P4 BRA `(.L_x_599) ;  /* 0x0000000000984947 */ /* 0x000fea0003800000 */
[----:B0123--:R-:W0:Y:S01]  /*d6e0*/  LDS.128 R4, [R8+0x1a400] ;  /* 0x01a4000008047984 */ /* 0x00fe220000000c00 */
        /* <DEDUP_REMOVED lines=37> */
.L_x_599:
[----:B------:R-:W-:Y:S05]  /*d940*/  BSYNC B1 ;  /* 0x0000000000017941 */ /* 0x000fea0003800000 */
.L_x_598:
[----:B------:R-:W-:Y:S05]  /*d950*/  @P5 BRA `(.L_x_589) ;  /* 0x0000002c00405947 */ /* 0x000fea0003800000 */
[----:B01234-:R-:W0:Y:S01]  /*d960*/  LDS.128 R4, [R3+0xa000] ;  /* 0x00a0000003047984 */ /* 0x01fe220000000c00 */
[C---:B------:R-:W-:Y:S01]  /*d970*/  IMAD.U32 R24, R11.reuse, 0x10000, RZ ;  /* 0x000100000b187824 */ /* 0x040fe200078e00ff */
[----:B------:R-:W-:Y:S01]  /*d980*/  LOP3.LUT R26, R11, 0xffff0000, RZ, 0xc0, !PT ;  /* 0xffff00000b1a7812 */ /* 0x000fe200078ec0ff */
[C---:B------:R-:W-:Y:S01]  /*d990*/  IMAD.U32 R14, R9.reuse, 0x10000, RZ ;  /* 0x00010000090e7824 */ /* 0x040fe200078e00ff */
[----:B------:R-:W-:Y:S01]  /*d9a0*/  LOP3.LUT R20, R9, 0xffff0000, RZ, 0xc0, !PT ;  /* 0xffff000009147812 */ /* 0x000fe200078ec0ff */
[C---:B------:R-:W-:Y:S01]  /*d9b0*/  IMAD.U32 R27, R12.reuse, 0x10000, RZ ;  /* 0x000100000c1b7824 */ /* 0x040fe200078e00ff */
[----:B------:R-:W-:Y:S02]  /*d9c0*/  LOP3.LUT R29, R12, 0xffff0000, RZ, 0xc0, !PT ;  /* 0xffff00000c1d7812 */ /* 0x000fe400078ec0ff */
        /* <DEDUP_REMOVED lines=11> */
[----:B------:R-:W-:Y:S01]  /*da80*/  FFMA.FTZ R4, R14, R0, -R13 ;  /* 0x000000000e047223 */ /* 0x000fe2000001080d */
[C---:B------:R-:W-:Y:S01]  /*da90*/  FMUL.FTZ R13, R20.reuse, R5 ;  /* 0x00000005140d7220 */ /* 0x040fe20000410000 */
[----:B------:R-:W-:Y:S01]  /*daa0*/  FFMA.FTZ R5, R20, R8, -R21 ;  /* 0x0000000814057223 */ /* 0x000fe20000010815 */
[----:B------:R-:W-:Y:S01]  /*dab0*/  LOP3.LUT R7, R7, 0xffff0000, RZ, 0xc0, !PT ;  /* 0xffff000007077812 */ /* 0x000fe200078ec0ff */
[----:B------:R-:W-:Y:S01]  /*dac0*/  FFMA.FTZ R15, R24, R0, R15 ;  /* 0x00000000180f7223 */ /* 0x000fe2000001000f */
[----:B------:R-:W-:Y:S01]  /*dad0*/  SHF.L.U32 R21, R10, 0x10, RZ ;  /* 0x000000100a157819 */ /* 0x000fe200000006ff */
[----:B------:R-:W-:Y:S01]  /*dae0*/  FMUL.FTZ R0, R27, R6 ;  /* 0x000000061b007220 */ /* 0x000fe20000410000 */
[----:B------:R-:W-:Y:S01]  /*daf0*/  FFMA.FTZ R8, R26, R8, R13 ;  /* 0x000000081a087223 */ /* 0x000fe2000001000d */
[-C--:B------:R-:W-:Y:S01]  /*db00*/  FMUL.FTZ R10, R29, R7.reuse ;  /* 0x000000071d0a7220 */ /* 0x080fe20000410000 */
[----:B------:R-:W-:Y:S01]  /*db10*/  FMUL.FTZ R12, R25, R7 ;  /* 0x00000007190c7220 */ /* 0x000fe20000410000 */
[C---:B------:R-:W-:Y:S01]  /*db20*/  FMUL.FTZ R6, R21.reuse, R6 ;  /* 0x0000000615067220 */ /* 0x040fe20000410000 */
[----:B------:R-:W-:Y:S01]  /*db30*/  FFMA.FTZ R0, R21, R9, -R0 ;  /* 0x0000000915007223 */ /* 0x000fe20000010800 */
[-C--:B------:R-:W-:Y:S01]  /*db40*/  FFMA.FTZ R7, R25, R11.reuse, -R10 ;  /* 0x0000000b19077223 */ /* 0x080fe2000001080a */
[----:B------:R-:W-:Y:S01]  /*db50*/  FFMA.FTZ R12, R29, R11, R12 ;  /* 0x0000000b1d0c7223 */ /* 0x000fe2000001000c */
[----:B------:R-:W-:Y:S01]  /*db60*/  FFMA.FTZ R9, R27, R9, R6 ;  /* 0x000000091b097223 */ /* 0x000fe20000010006 */
[----:B------:R-:W-:-:S02]  /*db70*/  F2FP.BF16.F32.PACK_AB R4, R15, R4 ;  /* 0x000000040f04723e */ /* 0x000fc400000010ff */
[----:B------:R-:W-:Y:S02]  /*db80*/  F2FP.BF16.F32.PACK_AB R5, R8, R5 ;  /* 0x000000050805723e */ /* 0x000fe400000010ff */
[----:B------:R-:W-:Y:S02]  /*db90*/  F2FP.BF16.F32.PACK_AB R6, R9, R0 ;  /* 0x000000000906723e */ /* 0x000fe400000010ff */
[----:B------:R-:W-:-:S05]  /*dba0*/  F2FP.BF16.F32.PACK_AB R7, R12, R7 ;  /* 0x000000070c07723e */ /* 0x000fca00000010ff */
[----:B------:R0:W-:Y:S01]  /*dbb0*/  STS.128 [R3+0xa000], R4 ;  /* 0x00a0000403007388 */ /* 0x0001e20000000c00 */
[----:B------:R-:W-:Y:S05]  /*dbc0*/  BRA `(.L_x_589) ;  /* 0x0000002800a47947 */ /* 0x000fea0003800000 */
.L_x_568:
        /* <DEDUP_REMOVED lines=15> */
[----:B------:R-:W-:Y:S01]  /*dcc0*/  ULDC UR4, c[0x0][0x3d4] ;  /* 0x0000f50000047ab9 */ /* 0x000fe20000000800 */
        /* <DEDUP_REMOVED lines=15> */
[----:B------:R0:W5:Y:S04]  /*ddc0*/  @!P0 LDG.E.128 R24, desc[UR36][R44.64] ;  /* 0x000000242c188981 */ /* 0x000168000c1e1d00 */
[----:B------:R0:W5:Y:S04]  /*ddd0*/  @!P2 LDG.E.128 R28, desc[UR36][R44.64+0x40] ;  /* 0x000040242c1ca981 */ /* 0x000168000c1e1d00 */
[----:B------:R0:W5:Y:S04]  /*dde0*/  @!P3 LDG.E.128 R32, desc[UR36][R44.64+0x80] ;  /* 0x000080242c20b981 */ /* 0x000168000c1e1d00 */
[----:B------:R0:W5:Y:S04]  /*ddf0*/  @!P0 LDG.E.128 R4, desc[UR36][R46.64] ;  /* 0x000000242e048981 */ /* 0x000168000c1e1d00 */
[----:B------:R0:W5:Y:S04]  /*de00*/  @!P2 LDG.E.128 R8, desc[UR36][R46.64+0x40] ;  /* 0x000040242e08a981 */ /* 0x000168000c1e1d00 */
[----:B------:R0:W5:Y:S02]  /*de10*/  @!P3 LDG.E.128 R12, desc[UR36][R46.64+0x80] ;  /* 0x000080242e0cb981 */ /* 0x000164000c1e1d00 */
.L_x_601:
[----:B------:R-:W-:Y:S05]  /*de20*/  BSYNC B1 ;  /* 0x0000000000017941 */ /* 0x000fea0003800000 */
.L_x_600:
[--C-:B-----5:R-:W-:Y:S01]  /*de30*/  IMAD.MOV.U32 R42, RZ, RZ, R25.reuse ;  /* 0x000000ffff2a7224 */ /* 0x120fe200078e0019 */
[----:B------:R-:W-:Y:S01]  /*de40*/  SHF.R.U64 R49, R24, 0x10, R25 ;  /* 0x0000001018317819 */ /* 0x000fe20000001219 */
[----:B------:R-:W-:Y:S01]  /*de50*/  IMAD.MOV.U32 R43, RZ, RZ, R27 ;  /* 0x000000ffff2b7224 */ /* 0x000fe200078e001b */
[----:B------:R-:W-:Y:S01]  /*de60*/  SHF.R.U32.HI R50, RZ, 0x10, R25 ;  /* 0x00000010ff327819 */ /* 0x000fe20000011619 */
[----:B------:R-:W-:Y:S01]  /*de70*/  IMAD.MOV.U32 R25, RZ, RZ, R26 ;  /* 0x000000ffff197224 */ /* 0x000fe200078e001a */
[--C-:B------:R-:W-:Y:S01]  /*de80*/  SHF.R.U64 R51, R26, 0x10, R27.reuse ;  /* 0x000000101a337819 */ /* 0x100fe2000000121b */
[----:B------:R-:W-:Y:S01]  /*de90*/  IMAD.MOV.U32 R26, RZ, RZ, R28 ;  /* 0x000000ffff1a7224 */ /* 0x000fe200078e001c */
[----:B------:R-:W-:Y:S01]  /*dea0*/  SHF.R.U32.HI R52, RZ, 0x10, R27 ;  /* 0x00000010ff347819 */ /* 0x000fe2000001161b */
[--C-:B------:R-:W-:Y:S01]  /*deb0*/  IMAD.MOV.U32 R27, RZ, RZ, R29.reuse ;  /* 0x000000ffff1b7224 */ /* 0x100fe200078e001d */
[----:B------:R-:W-:Y:S01]  /*dec0*/  SHF.R.U64 R53, R28, 0x10, R29 ;  /* 0x000000101c357819 */ /* 0x000fe2000000121d */
[--C-:B------:R-:W-:Y:S01]  /*ded0*/  IMAD.MOV.U32 R48, RZ, RZ, R35.reuse ;  /* 0x000000ffff307224 */ /* 0x100fe200078e0023 */
[--C-:B------:R-:W-:Y:S01]  /*dee0*/  SHF.R.U64 R59, R34, 0x10, R35.reuse ;  /* 0x00000010223b7819 */ /* 0x100fe20000001223 */
[----:B------:R-:W-:Y:S01]  /*def0*/  IMAD.MOV.U32 R3, RZ, RZ, R24 ;  /* 0x000000ffff037224 */ /* 0x000fe200078e0018 */
[----:B------:R-:W-:Y:S01]  /*df00*/  SHF.R.U32.HI R60, RZ, 0x10, R35 ;  /* 0x00000010ff3c7819 */ /* 0x000fe20000011623 */
[----:B------:R-:W-:Y:S01]  /*df10*/  IMAD.MOV.U32 R28, RZ, RZ, R30 ;  /* 0x000000ffff1c7224 */ /* 0x000fe200078e001e */
[----:B------:R-:W-:Y:S01]  /*df20*/  PRMT R35, R25, 0x5410, R51 ;  /* 0x0000541019237816 */ /* 0x000fe20000000033 */
[----:B0-----:R-:W-:Y:S01]  /*df30*/  IMAD.MOV.U32 R44, RZ, RZ, R31 ;  /* 0x000000ffff2c7224 */ /* 0x001fe200078e001f */
[----:B------:R-:W-:Y:S01]  /*df40*/  PRMT R25, R26, 0x5410, R53 ;  /* 0x000054101a197816 */ /* 0x000fe20000000035 */
[----:B------:R-:W-:Y:S01]  /*df50*/  UMOV UR4, 0xffffffff ;  /* 0xffffffff00047882 */ /* 0x000fe20000000000 */
[----:B------:R-:W-:Y:S01]  /*df60*/  SHF.R.U32.HI R54, RZ, 0x10, R29 ;  /* 0x00000010ff367819 */ /* 0x000fe2000001161d */
[----:B------:R-:W-:Y:S01]  /*df70*/  IMAD.MOV.U32 R46, RZ, RZ, R33 ;  /* 0x000000ffff2e7224 */ /* 0x000fe200078e0021 */
[----:B------:R-:W-:Y:S01]  /*df80*/  PRMT R26, R27, 0x7610, R26 ;  /* 0x000076101b1a7816 */ /* 0x000fe2000000001a */
[----:B------:R-:W-:Y:S01]  /*df90*/  IMAD.MOV.U32 R45, RZ, RZ, R32 ;  /* 0x000000ffff2d7224 */ /* 0x000fe200078e0020 */
[--C-:B------:R-:W-:Y:S01]  /*dfa0*/  SHF.R.U64 R55, R30, 0x10, R31.reuse ;  /* 0x000000101e377819 */ /* 0x100fe2000000121f */
[----:B------:R-:W-:Y:S01]  /*dfb0*/  IMAD.MOV.U32 R47, RZ, RZ, R34 ;  /* 0x000000ffff2f7224 */ /* 0x000fe200078e0022 */
[----:B------:R-:W-:Y:S01]  /*dfc0*/  SHF.R.U32.HI R56, RZ, 0x10, R31 ;  /* 0x00000010ff387819 */ /* 0x000fe2000001161f */
        /* <DEDUP_REMOVED lines=13> */
[----:B------:R-:W-:Y:S01]  /*e0a0*/  SHF.R.U64 R65, R8, 0x10, R9 ;  /* 0x0000001008417819 */ /* 0x000fe20000001209 */
[----:B------:R-:W-:Y:S01]  /*e0b0*/  IMAD.MOV.U32 R32, RZ, RZ, R11 ;  /* 0x000000ffff207224 */ /* 0x000fe200078e000b */
[----:B------:R-:W-:Y:S01]  /*e0c0*/  SHF.R.U32.HI R66, RZ, 0x10, R9 ;  /* 0x00000010ff427819 */ /* 0x000fe20000011609 */
[----:B------:R-:W-:Y:S01]  /*e0d0*/  IMAD.MOV.U32 R6, RZ, RZ, R12 ;  /* 0x000000ffff067224 */ /* 0x000fe200078e000c */
[----:B------:R-:W-:Y:S01]  /*e0e0*/  PRMT R33, R3, 0x5410, R49 ;  /* 0x0000541003217816 */ /* 0x000fe20000000031 */
[----:B------:R-:W-:Y:S01]  /*e0f0*/  IMAD.MOV.U32 R7, RZ, RZ, R13 ;  /* 0x000000ffff077224 */ /* 0x000fe200078e000d */
[----:B------:R-:W-:Y:S01]  /*e100*/  PRMT R27, R28, 0x7610, R27 ;  /* 0x000076101c1b7816 */ /* 0x000fe2000000001b */
[----:B------:R-:W-:Y:S01]  /*e110*/  IMAD.MOV.U32 R9, RZ, RZ, R15 ;  /* 0x000000ffff097224 */ /* 0x000fe200078e000f */
[----:B------:R-:W-:-:S02]  /*e120*/  SHF.R.U64 R10, R10, 0x10, R11 ;  /* 0x000000100a0a7819 */ /* 0x000fc4000000120b */
[----:B------:R-:W-:Y:S02]  /*e130*/  SHF.R.U32.HI R67, RZ, 0x10, R11 ;  /* 0x00000010ff437819 */ /* 0x000fe4000001160b */
[--C-:B------:R-:W-:Y:S02]  /*e140*/  SHF.R.U64 R68, R12, 0x10, R13.reuse ;  /* 0x000000100c447819 */ /* 0x100fe4000000120d */
[----:B------:R-:W-:Y:S02]  /*e150*/  SHF.R.U32.HI R69, RZ, 0x10, R13 ;  /* 0x00000010ff457819 */ /* 0x000fe4000001160d */
[----:B------:R-:W-:Y:S02]  /*e160*/  MOV R8, R14 ;  /* 0x0000000e00087202 */ /* 0x000fe40000000f00 */
[--C-:B------:R-:W-:Y:S02]  /*e170*/  SHF.R.U64 R70, R14, 0x10, R15.reuse ;  /* 0x000000100e467819 */ /* 0x100fe4000000120f */
[----:B------:R-:W-:-:S02]  /*e180*/  SHF.R.U32.HI R71, RZ, 0x10, R15 ;  /* 0x00000010ff477819 */ /* 0x000fc4000001160f */
[----:B------:R-:W-:Y:S02]  /*e190*/  PRMT R34, R42, 0x5410, R50 ;  /* 0x000054102a227816 */ /* 0x000fe40000000032 */
[----:B------:R-:W-:Y:S02]  /*e1a0*/  PRMT R5, R43, 0x5410, R52 ;  /* 0x000054102b057816 */ /* 0x000fe40000000034 */
[----:B------:R-:W-:Y:S02]  /*e1b0*/  PRMT R26, R26, 0x5410, R54 ;  /* 0x000054101a1a7816 */ /* 0x000fe40000000036 */
[----:B------:R-:W-:Y:S02]  /*e1c0*/  PRMT R28, R44, 0x7610, R28 ;  /* 0x000076102c1c7816 */ /* 0x000fe4000000001c */
[----:B------:R-:W-:Y:S01]  /*e1d0*/  LEA.HI R3, R203, R203, RZ, 0x1 ;  /* 0x000000cbcb037211 */ /* 0x000fe200078f08ff */
[----:B------:R-:W-:Y:S06]  /*e1e0*/  BRA.DIV UR4, `(.L_x_602) ;  /* 0x0000011204887947 */ /* 0x000fec000b800000 */
.L_x_785:
[----:B------:R-:W-:Y:S01]  /*e1f0*/  UMOV UR4, 0xffffffff ;  /* 0xffffffff00047882 */ /* 0x000fe20000000000 */
[----:B------:R-:W-:Y:S02]  /*e200*/  LOP3.LUT R4, R3, 0xfffffffe, RZ, 0xc0, !PT ;  /* 0xfffffffe03047812 */ /* 0x000fe400078ec0ff */
[----:B------:R-:W-:Y:S05]  /*e210*/  BRA.DIV UR4, `(.L_x_603) ;  /* 0x0000011204a47947 */ /* 0x000fea000b800000 */
.L_x_788:
[----:B------:R-:W-:Y:S01]  /*e220*/  UMOV UR4, 0xffffffff ;  /* 0xffffffff00047882 */ /* 0x000fe20000000000 */
[----:B------:R-:W-:Y:S02]  /*e230*/  IMAD.IADD R3, R203, 0x1, -R4 ;  /* 0x00000001cb037824 */ /* 0x000fe400078e0a04 */
[----:B------:R-:W-:Y:S05]  /*e240*/  BRA.DIV UR4, `(.L_x_604) ;  /* 0x0000011204c07947 */ /* 0x000fea000b800000 */
.L_x_791:
[----:B------:R-:W-:Y:S01]  /*e250*/  UMOV UR4, 0xffffffff ;  /* 0xffffffff00047882 */ /* 0x000fe20000000000 */
[----:B------:R-:W-:Y:S02]  /*e260*/  SHF.L.U32 R3, R3, 0x1f, RZ ;  /* 0x0000001f03037819 */ /* 0x000fe400000006ff */
[----:B------:R-:W-:Y:S05]  /*e270*/  BRA.DIV UR4, `(.L_x_605) ;  /* 0x0000011204dc7947 */ /* 0x000fea000b800000 */
.L_x_794:
[----:B------:R-:W0:Y:S01]  /*e280*/  SYNCS.PHASECHK.TRANS64.TRYWAIT P0, [R2+URZ+0x34800], R3 ;  /* 0x03480003020075a7 */ /* 0x000e22000800017f */
        /* <DEDUP_REMOVED lines=20> */
.L_x_795:
[----:B------:R-:W-:Y:S05]  /*e3d0*/  BSYNC B1 ;  /* 0x0000000000017941 */ /* 0x000fea0003800000 */
.L_x_606:
[----:B------:R-:W-:Y:S01]  /*e3e0*/  BSSY B1, `(.L_x_608) ;  /* 0x0000118000017945 */ /* 0x000fe20003800000 */
[----:B------:R-:W-:Y:S02]  /*e3f0*/  IMAD.MOV.U32 R36, RZ, RZ, R5 ;  /* 0x000000ffff247224 */ /* 0x000fe400078e0005 */
[----:B0-----:R-:W-:Y:S01]  /*e400*/  IMAD.MOV.U32 R3, RZ, RZ, R4 ;  /* 0x000000ffff037224 */ /* 0x001fe200078e0004 */
[----:B------:R-:W-:Y:S06]  /*e410*/  @P1 BRA `(.L_x_609) ;  /* 0x0000001000501947 */ /* 0x000fec0003800000 */
[----:B------:R-:W0:Y:S01]  /*e420*/  LDC R42, c[0x0][0x3d4] ;  /* 0x0000f500ff2a7b82 */ /* 0x000e220000000800 */
[----:B------:R-:W-:Y:S01]  /*e430*/  BSSY B2, `(.L_x_610) ;  /* 0x0000060000027945 */ /* 0x000fe20003800000 */
[-C--:B0-----:R-:W-:Y:S02]  /*e440*/  ISETP.GE.AND P0, PT, R22, R42.reuse, PT ;  /* 0x0000002a1600720c */ /* 0x081fe40003f06270 */
[-C--:B------:R-:W-:Y:S02]  /*e450*/  ISETP.GE.AND P1, PT, R184, R42.reuse, PT ;  /* 0x0000002ab800720c */ /* 0x080fe40003f26270 */
[----:B------:R-:W-:-:S09]  /*e460*/  ISETP.GE.AND P2, PT, R185, R42, PT ;  /* 0x0000002ab900720c */ /* 0x000fd20003f46270 */
[----:B------:R-:W-:Y:S05]  /*e470*/  @P0 BRA `(.L_x_611) ;  /* 0x00000004006c0947 */ /* 0x000fea0003800000 */
[----:B------:R-:W-:Y:S01]  /*e480*/  LEA.HI R5, R42, R206, RZ, 0x1d ;  /* 0x000000ce2a057211 */ /* 0x000fe200078fe8ff */
[----:B------:R-:W-:Y:S01]  /*e490*/  IMAD.U32 R54, R37, 0x10000, RZ ;  /* 0x0001000025367824 */ /* 0x000fe200078e00ff */
[----:B------:R-:W-:Y:S01]  /*e4a0*/  LOP3.LUT R4, R189, 0x38, R22, 0xf8, !PT ;  /* 0x00000038bd047812 */ /* 0x000fe200078ef816 */
[----:B------:R-:W-:Y:S01]  /*e4b0*/  IMAD.U32 R52, R33, 0x10000, RZ ;  /* 0x0001000021347824 */ /* 0x000fe200078e00ff */
[----:B------:R-:W-:Y:S01]  /*e4c0*/  SHF.R.S32.HI R6, RZ, 0x1f, R5 ;  /* 0x0000001fff067819 */ /* 0x000fe20000011405 */
[----:B------:R-:W-:Y:S01]  /*e4d0*/  IMAD.U32 R53, R38, 0x10000, RZ ;  /* 0x0001000026357824 */ /* 0x000fe200078e00ff */
[----:B------:R-:W-:Y:S02]  /*e4e0*/  LOP3.LUT R51, R37, 0xffff0000, RZ, 0xc0, !PT ;  /* 0xffff000025337812 */ /* 0x000fe400078ec0ff */
[----:B------:R-:W-:Y:S01]  /*e4f0*/  LEA.HI R7, R6, R5, RZ, 0x3 ;  /* 0x0000000506077211 */ /* 0x000fe200078f18ff */
[----:B------:R-:W-:Y:S01]  /*e500*/  IMAD.SHL.U32 R6, R5, 0x8, RZ ;  /* 0x0000000805067824 */ /* 0x000fe200078e00ff */
[----:B------:R-:W-:-:S03]  /*e510*/  LOP3.LUT R5, R4, R191, RZ, 0x3c, !PT ;  /* 0x000000bf04057212 */ /* 0x000fc600078e3cff */
[----:B------:R-:W-:Y:S01]  /*e520*/  IMAD.SHL.U32 R7, R7, 0x400, RZ ;  /* 0x0000040007077824 */ /* 0x000fe200078e00ff */
[----:B------:R-:W-:Y:S01]  /*e530*/  LOP3.LUT R6, R189, 0x38, R6, 0xf8, !PT ;  /* 0x00000038bd067812 */ /* 0x000fe200078ef806 */
[----:B------:R-:W-:-:S03]  /*e540*/  IMAD R5, R190, 0x200, R5 ;  /* 0x00000200be057824 */ /* 0x000fc600078e0205 */
[----:B------:R-:W-:Y:S01]  /*e550*/  LOP3.LUT R7, R7, 0x7fffe000, RZ, 0xc0, !PT ;  /* 0x7fffe00007077812 */ /* 0x000fe200078ec0ff */
[----:B------:R-:W-:Y:S01]  /*e560*/  IMAD R61, R5, 0x2, R2 ;  /* 0x00000002053d7824 */ /* 0x000fe200078e0202 */
[----:B------:R-:W-:-:S03]  /*e570*/  LOP3.LUT R6, R6, R191, RZ, 0x3c, !PT ;  /* 0x000000bf06067212 */ /* 0x000fc600078e3cff */
[----:B------:R-:W-:-:S04]  /*e580*/  IMAD R7, R190, 0x200, R7 ;  /* 0x00000200be077824 */ /* 0x000fc800078e0207 */
[----:B------:R-:W-:Y:S02]  /*e590*/  IMAD.IADD R9, R7, 0x1, R6 ;  /* 0x0000000107097824 */ /* 0x000fe400078e0206 */
[----:B------:R-:W0:Y:S02]  /*e5a0*/  LDS.128 R4, [R61+0x10400] ;  /* 0x010400003d047984 */ /* 0x000e240000000c00 */
[----:B------:R-:W-:-:S05]  /*e5b0*/  IMAD R62, R9, 0x2, R2 ;  /* 0x00000002093e7824 */ /* 0x000fca00078e0202 */
[----:B------:R-:W1:Y:S01]  /*e5c0*/  LDS.128 R8, [R62+0x10400] ;  /* 0x010400003e087984 */ /* 0x000e620000000c00 */
[C---:B0-----:R-:W-:Y:S01]  /*e5d0*/  IMAD.U32 R43, R4.reuse, 0x10000, RZ ;  /* 0x00010000042b7824 */ /* 0x041fe200078e00ff */
[----:B------:R-:W-:Y:S01]  /*e5e0*/  LOP3.LUT R4, R4, 0xffff0000, RZ, 0xc0, !PT ;  /* 0xffff000004047812 */ /* 0x000fe200078ec0ff */
[C---:B------:R-:W-:Y:S01]  /*e5f0*/  IMAD.U32 R44, R5.reuse, 0x10000, RZ ;  /* 0x00010000052c7824 */ /* 0x040fe200078e00ff */
[----:B------:R-:W-:Y:S01]  /*e600*/  LOP3.LUT R5, R5, 0xffff0000, RZ, 0xc0, !PT ;  /* 0xffff000005057812 */ /* 0x000fe200078ec0ff */
[C---:B------:R-:W-:Y:S01]  /*e610*/  IMAD.U32 R45, R6.reuse, 0x10000, RZ ;  /* 0x00010000062d7824 */ /* 0x040fe200078e00ff */
[----:B------:R-:W-:Y:S01]  /*e620*/  LOP3.LUT R6, R6, 0xffff0000, RZ, 0xc0, !PT ;  /* 0xffff000006067812 */ /* 0x000fe200078ec0ff */
[C---:B------:R-:W-:Y:S01]  /*e630*/  IMAD.U32 R46, R7.reuse, 0x10000, RZ ;  /* 0x00010000072e7824 */ /* 0x040fe200078e00ff */
[----:B------:R-:W-:Y:S01]  /*e640*/  LOP3.LUT R7, R7, 0xffff0000, RZ, 0xc0, !PT ;  /* 0xffff000007077812 */ /* 0x000fe200078ec0ff */
[C---:B-1----:R-:W-:Y:S01]  /*e650*/  IMAD.U32 R47, R8.reuse, 0x10000, RZ ;  /* 0x00010000082f7824 */ /* 0x042fe200078e00ff */
[----:B------:R-:W-:Y:S01]  /*e660*/  LOP3.LUT R8, R8, 0xffff0000, RZ, 0xc0, !PT ;  /* 0xffff000008087812 */ /* 0x000fe200078ec0ff */
[C---:B------:R-:W-:Y:S01]  /*e670*/  IMAD.U32 R48, R9.reuse, 0x10000, RZ ;  /* 0x0001000009307824 */ /* 0x040fe200078e00ff */
[----:B------:R-:W-:Y:S01]  /*e680*/  LOP3.LUT R9, R9, 0xffff0000, RZ, 0xc0, !PT ;  /* 0xffff000009097812 */ /* 0x000fe200078ec0ff */
[C---:B------:R-:W-:Y:S01]  /*e690*/  FMUL.FTZ R56, R47.reuse, R54 ;  /* 0x000000362f387220 */ /* 0x040fe20000410000 */
[-C--:B------:R-:W-:Y:S01]  /*e6a0*/  FMUL.FTZ R58, R47, R52.reuse ;  /* 0x000000342f3a7220 */ /* 0x080fe20000410000 */
[----:B------:R-:W-:Y:S01]  /*e6b0*/  LOP3.LUT R47, R33, 0xffff0000, RZ, 0xc0, !PT ;  /* 0xffff0000212f7812 */ /* 0x000fe200078ec0ff */
[----:B------:R-:W-:Y:S01]  /*e6c0*/  FMUL.FTZ R55, R8, R51 ;  /* 0x0000003308377220 */ /* 0x000fe20000410000 */
[C---:B------:R-:W-:Y:S01]  /*e6d0*/  FFMA.FTZ R56, R43.reuse, R52, -R56 ;  /* 0x000000342b387223 */ /* 0x040fe20000010838 */
[----:B------:R-:W-:Y:S01]  /*e6e0*/  FFMA.FTZ R58, R43, R54, R58 ;  /* 0x000000362b3a7223 */ /* 0x000fe2000001003a */
[----:B------:R-:W-:Y:S01]  /*e6f0*/  SHF.L.U32 R43, R34, 0x10, RZ ;  /* 0x00000010222b7819 */ /* 0x000fe200000006ff */
[-C--:B------:R-:W-:Y:S01]  /*e700*/  FMUL.FTZ R57, R8, R47.reuse ;  /* 0x0000002f08397220 */ /* 0x080fe20000410000 */
[----:B------:R-:W-:Y:S01]  /*e710*/  FFMA.FTZ R55, R4, R47, -R55 ;  /* 0x0000002f04377223 */ /* 0x000fe20000010837 */
[----:B------:R-:W-:Y:S01]  /*e720*/  FMUL.FTZ R47, R48, R53 ;  /* 0x00000035302f7220 */ /* 0x000fe20000410000 */
[----:B------:R-:W-:-:S02]  /*e730*/  IMAD.U32 R49, R10, 0x10000, RZ ;  /* 0x000100000a317824 */ /* 0x000fc400078e00ff */
[----:B------:R-:W-:Y:S01]  /*e740*/  FMUL.FTZ R52, R48, R43 ;  /* 0x0000002b30347220 */ /* 0x000fe20000410000 */
[----:B------:R-:W-:Y:S01]  /*e750*/  FFMA.FTZ R57, R4, R51, R57 ;  /* 0x0000003304397223 */ /* 0x000fe20000010039 */
[----:B------:R-:W-:Y:S01]  /*e760*/  LOP3.LUT R10, R10, 0xffff0000, RZ, 0xc0, !PT ;  /* 0xffff00000a0a7812 */ /* 0x000fe200078ec0ff */
[C---:B------:R-:W-:Y:S01]  /*e770*/  FFMA.FTZ R48, R44.reuse, R43, -R47 ;  /* 0x0000002b2c307223 */ /* 0x040fe2000001082f */
[C---:B------:R-:W-:Y:S01]  /*e780*/  LOP3.LUT R51, R39.reuse, 0xffff0000, RZ, 0xc0, !PT ;  /* 0xffff000027337812 */ /* 0x040fe200078ec0ff */
[----:B------:R-:W-:Y:S01]  /*e790*/  IMAD.U32 R8, R39, 0x10000, RZ ;  /* 0x0001000027087824 */ /* 0x000fe200078e00ff */
[C---:B------:R-:W-:Y:S01]  /*e7a0*/  LOP3.LUT R43, R35.reuse, 0xffff0000, RZ, 0xc0, !PT ;  /* 0xffff0000232b7812 */ /* 0x040fe200078ec0ff */
[----:B------:R-:W-:Y:S02]  /*e7b0*/  IMAD.U32 R4, R35, 0x10000, RZ ;  /* 0x0001000023047824 */ /* 0x000fe400078e00ff */
[----:B------:R-:W-:Y:S01]  /*e7c0*/  FFMA.FTZ R52, R44, R53, R52 ;  /* 0x000000352c347223 */ /* 0x000fe20000010034 */
[C---:B------:R-:W-:Y:S01]  /*e7d0*/  FMUL.FTZ R59, R10.reuse, R51 ;  /* 0x000000330a3b7220 */ /* 0x040fe20000410000 */
[C---:B------:R-:W-:Y:S01]  /*e7e0*/  FMUL.FTZ R44, R49.reuse, R8 ;  /* 0x00000008312c7220 */ /* 0x040fe20000410000 */
[----:B------:R-:W-:Y:S01]  /*e7f0*/  FMUL.FTZ R54, R49, R4 ;  /* 0x0000000431367220 */ /* 0x000fe20000410000 */
[----:B------:R-:W-:Y:S01]  /*e800*/  FMUL.FTZ R10, R10, R43 ;  /* 0x0000002b0a0a7220 */ /* 0x000fe20000410000 */
[----:B------:R-:W-:-:S02]  /*e810*/  IMAD.U32 R50, R11, 0x10000, RZ ;  /* 0x000100000b327824 */ /* 0x000fc400078e00ff */
[----:B------:R-:W-:Y:S01]  /*e820*/  FFMA.FTZ R53, R45, R4, -R44 ;  /* 0x000000042d357223 */ /* 0x000fe2000001082c */
[----:B------:R-:W-:Y:S02]  /*e830*/  IMAD.U32 R49, R41, 0x10000, RZ ;  /* 0x0001000029317824 */ /* 0x000fe400078e00ff */
[----:B------:R-:W-:Y:S01]  /*e840*/  FFMA.FTZ R54, R45, R8, R54 ;  /* 0x000000082d367223 */ /* 0x000fe20000010036 */
[----:B------:R-:W-:Y:S02]  /*e850*/  IMAD.U32 R47, R36, 0x10000, RZ ;  /* 0x00010000242f7824 */ /* 0x000fe400078e00ff */
[----:B------:R-:W-:Y:S01]  /*e860*/  FFMA.FTZ R51, R6, R51, R10 ;  /* 0x0000003306337223 */ /* 0x000fe2000001000a */
[----:B------:R-:W-:Y:S01]  /*e870*/  LOP3.LUT R11, R11, 0xffff0000, RZ, 0xc0, !PT ;  /* 0xffff00000b0b7812 */ /* 0x000fe200078ec0ff */
[----:B------:R-:W-:Y:S01]  /*e880*/  FMUL.FTZ R45, R50, R49 ;  /* 0x00000031322d7220 */ /* 0x000fe20000410000 */
[----:B------:R-:W-:Y:S01]  /*e890*/  FFMA.FTZ R60, R6, R43, -R59 ;  /* 0x0000002b063c7223 */ /* 0x000fe2000001083b */
[----:B------:R-:W-:Y:S01]  /*e8a0*/  LOP3.LUT R8, R38, 0xffff0000, RZ, 0xc0, !PT ;  /* 0xffff000026087812 */ /* 0x000fe200078ec0ff */
[-C--:B------:R-:W-:Y:S01]  /*e8b0*/  FMUL.FTZ R43, R50, R47.reuse ;  /* 0x0000002f322b7220 */ /* 0x080fe20000410000 */
[----:B------:R-:W-:Y:S01]  /*e8c0*/  LOP3.LUT R10, R41, 0xffff0000, RZ, 0xc0, !PT ;  /* 0xffff0000290a7812 */ /* 0x000fe200078ec0ff */
[----:B------:R-:W-:Y:S01]  /*e8d0*/  FFMA.FTZ R45, R46, R47, -R45 ;  /* 0x0000002f2e2d7223 */ /* 0x000fe2000001082d */
[----:B------:R-:W-:Y:S01]  /*e8e0*/  LOP3.LUT R4, R34, 0xffff0000, RZ, 0xc0, !PT ;  /* 0xffff000022047812 */ /* 0x000fe200078ec0ff */
[----:B------:R-:W-:Y:S01]  /*e8f0*/  FFMA.FTZ R46, R46, R49, R43 ;  /* 0x000000312e2e7223 */ /* 0x000fe2000001002b */
[----:B------:R-:W-:Y:S01]  /*e900*/  LOP3.LUT R6, R36, 0xffff0000, RZ, 0xc0, !PT ;  /* 0xffff000024067812 */ /* 0x000fe200078ec0ff */
[----:B------:R-:W-:Y:S01]  /*e910*/  FMUL.FTZ R44, R9, R8 ;  /* 0x00000008092c7220 */ /* 0x000fe20000410000 */
[----:B------:R-:W-:Y:S01]  /*e920*/  FMUL.FTZ R50, R11, R10 ;  /* 0x0000000a0b327220 */ /* 0x000fe20000410000 */
[----:B------:R-:W-:-:S02]  /*e930*/  FMUL.FTZ R43, R9, R4 ;  /* 0x00000004092b7220 */ /* 0x000fc40000410000 */
[----:B------:R-:W-:Y:S01]  /*e940*/  FMUL.FTZ R11, R11, R6 ;  /* 0x000000060b0b7220 */ /* 0x000fe20000410000 */
[----:B------:R-:W-:Y:S01]  /*e950*/  FFMA.FTZ R9, R5, R4, -R44 ;  /* 0x0000000405097223 */ /* 0x000fe2000001082c */
[----:B------:R-:W-:Y:S01]  /*e960*/  FFMA.FTZ R50, R7, R6, -R50 ;  /* 0x0000000607327223 */ /* 0x000fe20000010832 */
[----:B------:R-:W-:Y:S01]  /*e970*/  FFMA.FTZ R43, R5, R8, R43 ;  /* 0x00000008052b7223 */ /* 0x000fe2000001002b */
[----:B------:R-:W-:Y:S01]  /*e980*/  FFMA.FTZ R11, R7, R10, R11 ;  /* 0x0000000a070b7223 */ /* 0x000fe2000001000b */
[----:B------:R-:W-:Y:S02]  /*e990*/  F2FP.BF16.F32.PACK_AB R6, R60, R53 ;  /* 0x000000353c06723e */ /* 0x000fe400000010ff */
[----:B------:R-:W-:Y:S02]  /*e9a0*/  F2FP.BF16.F32.PACK_AB R4, R55, R56 ;  /* 0x000000383704723e */ /* 0x000fe400000010ff */
[----:B------:R-:W-:Y:S02]  /*e9b0*/  F2FP.BF16.F32.PACK_AB R5, R9, R48 ;  /* 0x000000300905723e */ /* 0x000fe400000010ff */
[----:B------:R-:W-:-:S02]  /*e9c0*/  F2FP.BF16.F32.PACK_AB R7, R50, R45 ;  /* 0x0000002d3207723e */ /* 0x000fc400000010ff */
[----:B------:R-:W-:Y:S02]  /*e9d0*/  F2FP.BF16.F32.PACK_AB R10, R51, R54 ;  /* 0x00000036330a723e */ /* 0x000fe400000010ff */
[----:B------:R-:W-:Y:S01]  /*e9e0*/  F2FP.BF16.F32.PACK_AB R8, R57, R58 ;  /* 0x0000003a3908723e */ /* 0x000fe200000010ff */
[----:B------:R0:W-:Y:S01]  /*e9f0*/  STS.128 [R61+0x10400], R4 ;  /* 0x010400043d007388 */ /* 0x0001e20000000c00 */
[----:B------:R-:W-:Y:S02]  /*ea00*/  F2FP.BF16.F32.PACK_AB R9, R43, R52 ;  /* 0x000000342b09723e */ /* 0x000fe400000010ff */
[----:B------:R-:W-:-:S05]  /*ea10*/  F2FP.BF16.F32.PACK_AB R11, R11, R46 ;  /* 0x0000002e0b0b723e */ /* 0x000fca00000010ff */
[----:B------:R0:W-:Y:S02]  /*ea20*/  STS.128 [R62+0x10400], R8 ;  /* 0x010400083e007388 */ /* 0x0001e40000000c00 */
.L_x_611:
[----:B------:R-:W-:Y:S05]  /*ea30*/  BSYNC B2 ;  /* 0x0000000000027941 */ /* 0x000fea0003800000 */
.L_x_610:
[----:B------:R-:W-:Y:S04]  /*ea40*/  BSSY B2, `(.L_x_612) ;  /* 0x0000059000027945 */ /* 0x000fe80003800000 */
[----:B------:R-:W-:Y:S05]  /*ea50*/  @P1 BRA `(.L_x_613) ;  /* 0x00000004005c1947 */ /* 0x000fea0003800000 */
[----:B0-----:R-:W-:Y:S01]  /*ea60*/  LEA.HI R4, R42, R209, RZ, 0x1d ;  /* 0x000000d12a047211 */ /* 0x001fe200078fe8ff */
[C---:B------:R-:W-:Y:S01]  /*ea70*/  IMAD.U32 R55, R29.reuse, 0x10000, RZ ;  /* 0x000100001d377824 */ /* 0x040fe200078e00ff */
[----:B------:R-:W-:Y:S01]  /*ea80*/  LOP3.LUT R57, R29, 0xffff0000, RZ, 0xc0, !PT ;  /* 0xffff00001d397812 */ /* 0x000fe200078ec0ff */
[----:B------:R-:W-:Y:S01]  /*ea90*/  IMAD.U32 R53, R25, 0x10000, RZ ;  /* 0x0001000019357824 */ /* 0x000fe200078e00ff */
[----:B------:R-:W-:-:S04]  /*eaa0*/  SHF.R.S32.HI R5, RZ, 0x1f, R4 ;  /* 0x0000001fff057819 */ /* 0x000fc80000011404 */
[----:B------:R-:W-:Y:S01]  /*eab0*/  LEA.HI R5, R5, R4, RZ, 0x3 ;  /* 0x0000000405057211 */ /* 0x000fe200078f18ff */
[----:B------:R-:W-:-:S04]  /*eac0*/  IMAD.SHL.U32 R4, R4, 0x8, RZ ;  /* 0x0000000804047824 */ /* 0x000fc800078e00ff */
[----:B------:R-:W-:Y:S01]  /*ead0*/  IMAD.SHL.U32 R5, R5, 0x400, RZ ;  /* 0x0000040005057824 */ /* 0x000fe200078e00ff */
[----:B------:R-:W-:-:S04]  /*eae0*/  LOP3.LUT R4, R189, 0x38, R4, 0xf8, !PT ;  /* 0x00000038bd047812 */ /* 0x000fc800078ef804 */
[----:B------:R-:W-:Y:S02]  /*eaf0*/  LOP3.LUT R5, R5, 0x7fffe000, RZ, 0xc0, !PT ;  /* 0x7fffe00005057812 */ /* 0x000fe400078ec0ff */
[----:B------:R-:W-:-:S03]  /*eb00*/  LOP3.LUT R4, R4, R191, RZ, 0x3c, !PT ;  /* 0x000000bf04047212 */ /* 0x000fc600078e3cff */
[----:B------:R-:W-:-:S04]  /*eb10*/  IMAD R5, R190, 0x200, R5 ;  /* 0x00000200be057824 */ /* 0x000fc800078e0205 */
[----:B------:R-:W-:Y:S02]  /*eb20*/  IMAD.IADD R9, R5, 0x1, R4 ;  /* 0x0000000105097824 */ /* 0x000fe400078e0204 */
[----:B------:R-:W0:Y:S02]  /*eb30*/  LDS.128 R4, [R217] ;  /* 0x00000000d9047984 */ /* 0x000e240000000c00 */
        /* <DEDUP_REMOVED lines=15> */
[----:B------:R-:W-:Y:S01]  /*ec30*/  FMUL.FTZ R61, R48, R53 ;  /* 0x00000035303d7220 */ /* 0x000fe20000410000 */
[----:B------:R-:W-:Y:S01]  /*ec40*/  FMUL.FTZ R63, R8, R57 ;  /* 0x00000039083f7220 */ /* 0x000fe20000410000 */
[----:B------:R-:W-:-:S02]  /*ec50*/  IMAD.U32 R48, R30, 0x10000, RZ ;  /* 0x000100001e307824 */ /* 0x000fc400078e00ff */
[C---:B------:R-:W-:Y:S01]  /*ec60*/  FFMA.FTZ R59, R44.reuse, R53, -R59 ;  /* 0x000000352c3b7223 */ /* 0x040fe2000001083b */
[----:B------:R-:W-:Y:S01]  /*ec70*/  LOP3.LUT R53, R25, 0xffff0000, RZ, 0xc0, !PT ;  /* 0xffff000019357812 */ /* 0x000fe200078ec0ff */
[----:B------:R-:W-:Y:S01]  /*ec80*/  FFMA.FTZ R61, R44, R55, R61 ;  /* 0x000000372c3d7223 */ /* 0x000fe2000001003d */
[----:B------:R-:W-:Y:S02]  /*ec90*/  IMAD.U32 R44, R26, 0x10000, RZ ;  /* 0x000100001a2c7824 */ /* 0x000fe400078e00ff */
[----:B------:R-:W-:Y:S02]  /*eca0*/  IMAD.U32 R50, R10, 0x10000, RZ ;  /* 0x000100000a327824 */ /* 0x000fe400078e00ff */
[-C--:B------:R-:W-:Y:S01]  /*ecb0*/  FMUL.FTZ R55, R8, R53.reuse ;  /* 0x0000003508377220 */ /* 0x080fe20000410000 */
[C---:B------:R-:W-:Y:S01]  /*ecc0*/  FFMA.FTZ R52, R4.reuse, R53, -R63 ;  /* 0x0000003504347223 */ /* 0x040fe2000001083f */
[----:B------:R-:W-:Y:S01]  /*ecd0*/  SHF.L.U32 R53, R31, 0x10, RZ ;  /* 0x000000101f357819 */ /* 0x000fe200000006ff */
[C---:B------:R-:W-:Y:S01]  /*ece0*/  FMUL.FTZ R8, R49.reuse, R48 ;  /* 0x0000003031087220 */ /* 0x040fe20000410000 */
[-C--:B------:R-:W-:Y:S01]  /*ecf0*/  FMUL.FTZ R63, R49, R44.reuse ;  /* 0x0000002c313f7220 */ /* 0x080fe20000410000 */
[----:B------:R-:W-:Y:S01]  /*ed00*/  FFMA.FTZ R54, R4, R57, R55 ;  /* 0x0000003904367223 */ /* 0x000fe20000010037 */
[----:B------:R-:W-:Y:S01]  /*ed10*/  LOP3.LUT R10, R10, 0xffff0000, RZ, 0xc0, !PT ;  /* 0xffff00000a0a7812 */ /* 0x000fe200078ec0ff */
[----:B------:R-:W-:Y:S01]  /*ed20*/  FFMA.FTZ R56, R45, R44, -R8 ;  /* 0x0000002c2d387223 */ /* 0x000fe20000010808 */
[----:B------:R-:W-:-:S02]  /*ed30*/  IMAD.U32 R49, R27, 0x10000, RZ ;  /* 0x000100001b317824 */ /* 0x000fc400078e00ff */
[----:B------:R-:W-:Y:S01]  /*ed40*/  FFMA.FTZ R63, R45, R48, R63 ;  /* 0x000000302d3f7223 */ /* 0x000fe2000001003f */
[----:B------:R-:W-:Y:S01]  /*ed50*/  FMUL.FTZ R57, R50, R53 ;  /* 0x0000003532397220 */ /* 0x000fe20000410000 */
[----:B------:R-:W-:Y:S01]  /*ed60*/  LOP3.LUT R55, R31, 0xffff0000, RZ, 0xc0, !PT ;  /* 0xffff00001f377812 */ /* 0x000fe200078ec0ff */
[----:B------:R-:W-:Y:S01]  /*ed70*/  IMAD.U32 R51, R11, 0x10000, RZ ;  /* 0x000100000b337824 */ /* 0x000fe200078e00ff */
[----:B------:R-:W-:Y:S01]  /*ed80*/  LOP3.LUT R45, R27, 0xffff0000, RZ, 0xc0, !PT ;  /* 0xffff00001b2d7812 */ /* 0x000fe200078ec0ff */
[----:B------:R-:W-:Y:S02]  /*ed90*/  IMAD.U32 R44, R32, 0x10000, RZ ;  /* 0x00010000202c7824 */ /* 0x000fe400078e00ff */
[-C--:B------:R-:W-:Y:S01]  /*eda0*/  FMUL.FTZ R65, R50, R49.reuse ;  /* 0x0000003132417220 */ /* 0x080fe20000410000 */
[----:B------:R-:W-:Y:S01]  /*edb0*/  FFMA.FTZ R57, R46, R49, -R57 ;  /* 0x000000312e397223 */ /* 0x000fe20000010839 */
[----:B------:R-:W-:Y:S01]  /*edc0*/  FMUL.FTZ R49, R10, R55 ;  /* 0x000000370a317220 */ /* 0x000fe20000410000 */
[----:B------:R-:W-:-:S02]  /*edd0*/  IMAD.U32 R4, R28, 0x10000, RZ ;  /* 0x000100001c047824 */ /* 0x000fc400078e00ff */
[----:B------:R-:W-:Y:S01]  /*ede0*/  FMUL.FTZ R10, R10, R45 ;  /* 0x0000002d0a0a7220 */ /* 0x000fe20000410000 */
[----:B------:R-:W-:Y:S01]  /*edf0*/  FMUL.FTZ R8, R51, R44 ;  /* 0x0000002c33087220 */ /* 0x000fe20000410000 */
[----:B------:R-:W-:Y:S01]  /*ee00*/  FFMA.FTZ R65, R46, R53, R65 ;  /* 0x000000352e417223 */ /* 0x000fe20000010041 */
[C---:B------:R-:W-:Y:S01]  /*ee10*/  FFMA.FTZ R46, R6.reuse, R45, -R49 ;  /* 0x0000002d062e7223 */ /* 0x040fe20000010831 */
[----:B------:R-:W-:Y:S01]  /*ee20*/  FFMA.FTZ R48, R6, R55, R10 ;  /* 0x0000003706307223 */ /* 0x000fe2000001000a */
[-C--:B------:R-:W-:Y:S01]  /*ee30*/  FFMA.FTZ R49, R47, R4.reuse, -R8 ;  /* 0x000000042f317223 */ /* 0x080fe20000010808 */
[----:B------:R-:W-:Y:S01]  /*ee40*/  LOP3.LUT R11, R11, 0xffff0000, RZ, 0xc0, !PT ;  /* 0xffff00000b0b7812 */ /* 0x000fe200078ec0ff */
[----:B------:R-:W-:Y:S01]  /*ee50*/  FMUL.FTZ R50, R51, R4 ;  /* 0x0000000433327220 */ /* 0x000fe20000410000 */
[----:B------:R-:W-:Y:S02]  /*ee60*/  LOP3.LUT R8, R30, 0xffff0000, RZ, 0xc0, !PT ;  /* 0xffff00001e087812 */ /* 0x000fe400078ec0ff */
[----:B------:R-:W-:Y:S01]  /*ee70*/  LOP3.LUT R10, R32, 0xffff0000, RZ, 0xc0, !PT ;  /* 0xffff0000200a7812 */ /* 0x000fe200078ec0ff */
[----:B------:R-:W-:Y:S01]  /*ee80*/  FFMA.FTZ R50, R47, R44, R50 ;  /* 0x0000002c2f327223 */ /* 0x000fe20000010032 */
[----:B------:R-:W-:Y:S01]  /*ee90*/  LOP3.LUT R4, R26, 0xffff0000, RZ, 0xc0, !PT ;  /* 0xffff00001a047812 */ /* 0x000fe200078ec0ff */
[----:B------:R-:W-:Y:S01]  /*eea0*/  FMUL.FTZ R44, R9, R8 ;  /* 0x00000008092c7220 */ /* 0x000fe20000410000 */
[----:B------:R-:W-:Y:S01]  /*eeb0*/  LOP3.LUT R6, R28, 0xffff0000, RZ, 0xc0, !PT ;  /* 0xffff00001c067812 */ /* 0x000fe200078ec0ff */
[----:B------:R-:W-:-:S02]  /*eec0*/  FMUL.FTZ R58, R11, R10 ;  /* 0x0000000a0b3a7220 */ /* 0x000fc40000410000 */
[-C--:B------:R-:W-:Y:S01]  /*eed0*/  FMUL.FTZ R45, R9, R4.reuse ;  /* 0x00000004092d7220 */ /* 0x080fe20000410000 */
[----:B------:R-:W-:Y:S01]  /*eee0*/  FFMA.FTZ R9, R5, R4, -R44 ;  /* 0x0000000405097223 */ /* 0x000fe2000001082c */
[-C--:B------:R-:W-:Y:S01]  /*eef0*/  FMUL.FTZ R11, R11, R6.reuse ;  /* 0x000000060b0b7220 */ /* 0x080fe20000410000 */
[----:B------:R-:W-:Y:S01]  /*ef00*/  FFMA.FTZ R58, R7, R6, -R58 ;  /* 0x00000006073a7223 */ /* 0x000fe2000001083a */
[----:B------:R-:W-:Y:S01]  /*ef10*/  FFMA.FTZ R44, R5, R8, R45 ;  /* 0x00000008052c7223 */ /* 0x000fe2000001002d */
[----:B------:R-:W-:Y:S01]  /*ef20*/  F2FP.BF16.F32.PACK_AB R6, R46, R57 ;  /* 0x000000392e06723e */ /* 0x000fe200000010ff */
[----:B------:R-:W-:Y:S01]  /*ef30*/  FFMA.FTZ R11, R7, R10, R11 ;  /* 0x0000000a070b7223 */ /* 0x000fe2000001000b */
[----:B------:R-:W-:Y:S02]  /*ef40*/  F2FP.BF16.F32.PACK_AB R4, R52, R59 ;  /* 0x0000003b3404723e */ /* 0x000fe400000010ff */
[----:B------:R-:W-:Y:S02]  /*ef50*/  F2FP.BF16.F32.PACK_AB R5, R9, R56 ;  /* 0x000000380905723e */ /* 0x000fe400000010ff */
[----:B------:R-:W-:-:S02]  /*ef60*/  F2FP.BF16.F32.PACK_AB R7, R58, R49 ;  /* 0x000000313a07723e */ /* 0x000fc400000010ff */
[----:B------:R-:W-:Y:S02]  /*ef70*/  F2FP.BF16.F32.PACK_AB R10, R48, R65 ;  /* 0x00000041300a723e */ /* 0x000fe400000010ff */
[----:B------:R-:W-:Y:S01]  /*ef80*/  F2FP.BF16.F32.PACK_AB R8, R54, R61 ;  /* 0x0000003d3608723e */ /* 0x000fe200000010ff */
[----:B------:R1:W-:Y:S01]  /*ef90*/  STS.128 [R217], R4 ;  /* 0x00000004d9007388 */ /* 0x0003e20000000c00 */
[----:B------:R-:W-:Y:S02]  /*efa0*/  F2FP.BF16.F32.PACK_AB R9, R44, R63 ;  /* 0x0000003f2c09723e */ /* 0x000fe400000010ff */
[----:B------:R-:W-:-:S05]  /*efb0*/  F2FP.BF16.F32.PACK_AB R11, R11, R50 ;  /* 0x000000320b0b723e */ /* 0x000fca00000010ff */
[----:B------:R1:W-:Y:S02]  /*efc0*/  STS.128 [R43+0x10400], R8 ;  /* 0x010400082b007388 */ /* 0x0003e40000000c00 */
.L_x_613:
[----:B------:R-:W-:Y:S05]  /*efd0*/  BSYNC B2 ;  /* 0x0000000000027941 */ /* 0x000fea0003800000 */
.L_x_612:
[----:B------:R-:W-:Y:S05]  /*efe0*/  @P2 BRA `(.L_x_609) ;  /* 0x00000004005c2947 */ /* 0x000fea0003800000 */
[----:B------:R-:W-:Y:S01]  /*eff0*/  LEA.HI R42, R42, R215, RZ, 0x1d ;  /* 0x000000d72a2a7211 */ /* 0x000fe200078fe8ff */
[C---:B------:R-:W-:Y:S01]  /*f000*/  IMAD.U32 R54, R15.reuse, 0x10000, RZ ;  /* 0x000100000f367824 */ /* 0x040fe200078e00ff */
[----:B------:R-:W-:Y:S01]  /*f010*/  LOP3.LUT R51, R15, 0xffff0000, RZ, 0xc0, !PT ;  /* 0xffff00000f337812 */ /* 0x000fe200078ec0ff */
[----:B------:R-:W-:Y:S01]  /*f020*/  IMAD.U32 R52, R3, 0x10000, RZ ;  /* 0x0001000003347824 */ /* 0x000fe200078e00ff */
[----:B01----:R-:W-:Y:S01]  /*f030*/  SHF.R.S32.HI R5, RZ, 0x1f, R42 ;  /* 0x0000001fff057819 */ /* 0x003fe2000001142a */
[----:B------:R-:W-:-:S03]  /*f040*/  IMAD.U32 R53, R20, 0x10000, RZ ;  /* 0x0001000014357824 */ /* 0x000fc600078e00ff */
        /* <DEDUP_REMOVED lines=29> */
[----:B------:R-:W-:-:S02]  /*f220*/  IMAD.U32 R43, R12, 0x10000, RZ ;  /* 0x000100000c2b7824 */ /* 0x000fc400078e00ff */
[-C--:B------:R-:W-:Y:S01]  /*f230*/  FMUL.FTZ R57, R8, R47.reuse ;  /* 0x0000002f08397220 */ /* 0x080fe20000410000 */
[----:B------:R-:W-:Y:S01]  /*f240*/  FFMA.FTZ R55, R4, R47, -R55 ;  /* 0x0000002f04377223 */ /* 0x000fe20000010837 */
[----:B------:R-:W-:Y:S01]  /*f250*/  FMUL.FTZ R47, R48, R53 ;  /* 0x00000035302f7220 */ /* 0x000fe20000410000 */
[----:B------:R-:W-:Y:S02]  /*f260*/  IMAD.U32 R49, R10, 0x10000, RZ ;  /* 0x000100000a317824 */ /* 0x000fe400078e00ff */
[----:B------:R-:W-:Y:S01]  /*f270*/  FMUL.FTZ R52, R48, R43 ;  /* 0x0000002b30347220 */ /* 0x000fe20000410000 */
[----:B------:R-:W-:Y:S01]  /*f280*/  FFMA.FTZ R57, R4, R51, R57 ;  /* 0x0000003304397223 */ /* 0x000fe20000010039 */
[----:B------:R-:W-:Y:S01]  /*f290*/  LOP3.LUT R10, R10, 0xffff0000, RZ, 0xc0, !PT ;  /* 0xffff00000a0a7812 */ /* 0x000fe200078ec0ff */
[C---:B------:R-:W-:Y:S01]  /*f2a0*/  FFMA.FTZ R48, R44.reuse, R43, -R47 ;  /* 0x0000002b2c307223 */ /* 0x040fe2000001082f */
[C---:B------:R-:W-:Y:S01]  /*f2b0*/  LOP3.LUT R51, R21.reuse, 0xffff0000, RZ, 0xc0, !PT ;  /* 0xffff000015337812 */ /* 0x040fe200078ec0ff */
[----:B------:R-:W-:Y:S01]  /*f2c0*/  IMAD.U32 R8, R21, 0x10000, RZ ;  /* 0x0001000015087824 */ /* 0x000fe200078e00ff */
[C---:B------:R-:W-:Y:S01]  /*f2d0*/  SHF.L.U32 R4, R13.reuse, 0x10, RZ ;  /* 0x000000100d047819 */ /* 0x040fe200000006ff */
[----:B------:R-:W-:Y:S01]  /*f2e0*/  FFMA.FTZ R52, R44, R53, R52 ;  /* 0x000000352c347223 */ /* 0x000fe20000010034 */
[----:B------:R-:W-:Y:S01]  /*f2f0*/  LOP3.LUT R43, R13, 0xffff0000, RZ, 0xc0, !PT ;  /* 0xffff00000d2b7812 */ /* 0x000fe200078ec0ff */
[----:B------:R-:W-:Y:S01]  /*f300*/  FMUL.FTZ R59, R10, R51 ;  /* 0x000000330a3b7220 */ /* 0x000fe20000410000 */
[C---:B------:R-:W-:Y:S01]  /*f310*/  FMUL.FTZ R44, R49.reuse, R8 ;  /* 0x00000008312c7220 */ /* 0x040fe20000410000 */
[----:B------:R-:W-:Y:S01]  /*f320*/  FMUL.FTZ R54, R49, R4 ;  /* 0x0000000431367220 */ /* 0x000fe20000410000 */
[----:B------:R-:W-:-:S02]  /*f330*/  IMAD.U32 R50, R11, 0x10000, RZ ;  /* 0x000100000b327824 */ /* 0x000fc400078e00ff */
[----:B------:R-:W-:Y:S01]  /*f340*/  FMUL.FTZ R10, R10, R43 ;  /* 0x0000002b0a0a7220 */ /* 0x000fe20000410000 */
[----:B------:R-:W-:Y:S02]  /*f350*/  IMAD.U32 R49, R24, 0x10000, RZ ;  /* 0x0001000018317824 */ /* 0x000fe400078e00ff */
[C---:B------:R-:W-:Y:S01]  /*f360*/  FFMA.FTZ R53, R45.reuse, R4, -R44 ;  /* 0x000000042d357223 */ /* 0x040fe2000001082c */
[----:B------:R-:W-:Y:S02]  /*f370*/  IMAD.U32 R47, R14, 0x10000, RZ ;  /* 0x000100000e2f7824 */ /* 0x000fe400078e00ff */
[----:B------:R-:W-:Y:S01]  /*f380*/  FFMA.FTZ R54, R45, R8, R54 ;  /* 0x000000082d367223 */ /* 0x000fe20000010036 */
        /* <DEDUP_REMOVED lines=29> */
.L_x_609:
[----:B------:R-:W-:Y:S05]  /*f560*/  BSYNC B1 ;  /* 0x0000000000017941 */ /* 0x000fea0003800000 */
.L_x_608:
[----:B------:R-:W-:-:S13]  /*f570*/  ISETP.GE.AND P0, PT, R202, R0, PT ;  /* 0x00000000ca00720c */ /* 0x000fda0003f06270 */
[----:B------:R-:W-:Y:S05]  /*f580*/  @P0 BRA `(.L_x_589) ;  /* 0x0000001000340947 */ /* 0x000fea0003800000 */
[----:B------:R-:W3:Y:S01]  /*f590*/  LDC R0, c[0x0][0x3d4] ;  /* 0x0000f500ff007b82 */ /* 0x000ee20000000800 */
[----:B------:R-:W-:Y:S01]  /*f5a0*/  BSSY B1, `(.L_x_614) ;  /* 0x000005b000017945 */ /* 0x000fe20003800000 */
[-C--:B---3--:R-:W-:Y:S02]  /*f5b0*/  ISETP.GE.AND P0, PT, R22, R0.reuse, PT ;  /* 0x000000001600720c */ /* 0x088fe40003f06270 */
[-C--:B------:R-:W-:Y:S02]  /*f5c0*/  ISETP.GE.AND P1, PT, R184, R0.reuse, PT ;  /* 0x00000000b800720c */ /* 0x080fe40003f26270 */
[----:B------:R-:W-:-:S09]  /*f5d0*/  ISETP.GE.AND P2, PT, R185, R0, PT ;  /* 0x00000000b900720c */ /* 0x000fd20003f46270 */
[----:B------:R-:W-:Y:S05]  /*f5e0*/  @P0 BRA `(.L_x_615) ;  /* 0x0000000400580947 */ /* 0x000fea0003800000 */
[----:B012---:R-:W-:Y:S01]  /*f5f0*/  LEA.HI R4, R0, R206, RZ, 0x1d ;  /* 0x000000ce00047211 */ /* 0x007fe200078fe8ff */
[C---:B------:R-:W-:Y:S01]  /*f600*/  IMAD.U32 R53, R37.reuse, 0x10000, RZ ;  /* 0x0001000025357824 */ /* 0x040fe200078e00ff */
[----:B------:R-:W-:Y:S01]  /*f610*/  LOP3.LUT R60, R37, 0xffff0000, RZ, 0xc0, !PT ;  /* 0xffff0000253c7812 */ /* 0x000fe200078ec0ff */
[C---:B------:R-:W-:Y:S01]  /*f620*/  IMAD.U32 R51, R33.reuse, 0x10000, RZ ;  /* 0x0001000021337824 */ /* 0x040fe200078e00ff */
[----:B------:R-:W-:Y:S01]  /*f630*/  SHF.R.S32.HI R5, RZ, 0x1f, R4 ;  /* 0x0000001fff057819 */ /* 0x000fe20000011404 */
[----:B------:R-:W-:Y:S01]  /*f640*/  IMAD.SHL.U32 R6, R4, 0x8, RZ ;  /* 0x0000000804067824 */ /* 0x000fe200078e00ff */
[----:B------:R-:W-:Y:S01]  /*f650*/  LOP3.LUT R56, R33, 0xffff0000, RZ, 0xc0, !PT ;  /* 0xffff000021387812 */ /* 0x000fe200078ec0ff */
[----:B------:R-:W-:Y:S01]  /*f660*/  IMAD.U32 R62, R38, 0x10000, RZ ;  /* 0x00010000263e7824 */ /* 0x000fe200078e00ff */
[----:B------:R-:W-:Y:S01]  /*f670*/  LEA.HI R4, R5, R4, RZ, 0x3 ;  /* 0x0000000405047211 */ /* 0x000fe200078f18ff */
[----:B------:R-:W-:Y:S01]  /*f680*/  IMAD.U32 R58, R34, 0x10000, RZ ;  /* 0x00010000223a7824 */ /* 0x000fe200078e00ff */
[----:B------:R-:W-:-:S02]  /*f690*/  LOP3.LUT R5, R187, 0x38, R6, 0xf8, !PT ;  /* 0x00000038bb057812 */ /* 0x000fc400078ef806 */
[----:B------:R-:W-:Y:S01]  /*f6a0*/  LOP3.LUT R55, R41, 0xffff0000, RZ, 0xc0, !PT ;  /* 0xffff000029377812 */ /* 0x000fe200078ec0ff */
[----:B------:R-:W-:Y:S01]  /*f6b0*/  IMAD.SHL.U32 R6, R4, 0x400, RZ ;  /* 0x0000040004067824 */ /* 0x000fe200078e00ff */
[----:B------:R-:W-:-:S04]  /*f6c0*/  LOP3.LUT R4, R5, R218, RZ, 0x3c, !PT ;  /* 0x000000da05047212 */ /* 0x000fc800078e3cff */
[----:B------:R-:W-:-:S04]  /*f6d0*/  LOP3.LUT R6, R6, 0x7fffe000, RZ, 0xc0, !PT ;  /* 0x7fffe00006067812 */ /* 0x000fc800078ec0ff */
[----:B------:R-:W-:Y:S02]  /*f6e0*/  IADD3 R9, R4, R6, R193 ;  /* 0x0000000604097210 */ /* 0x000fe40007ffe0c1 */
[----:B------:R-:W0:Y:S03]  /*f6f0*/  LDS.128 R4, [R216] ;  /* 0x00000000d8047984 */ /* 0x000e260000000c00 */
        /* <DEDUP_REMOVED lines=14> */
[-C--:B------:R-:W-:Y:S01]  /*f7e0*/  FMUL.FTZ R52, R53, R47.reuse ;  /* 0x0000002f35347220 */ /* 0x080fe20000410000 */
[C---:B------:R-:W-:Y:S01]  /*f7f0*/  FMUL.FTZ R54, R51.reuse, R47 ;  /* 0x0000002f33367220 */ /* 0x040fe20000410000 */
[-C--:B------:R-:W-:Y:S01]  /*f800*/  FMUL.FTZ R33, R60, R8.reuse ;  /* 0x000000083c217220 */ /* 0x080fe20000410000 */
[----:B------:R-:W-:Y:S01]  /*f810*/  FMUL.FTZ R37, R56, R8 ;  /* 0x0000000838257220 */ /* 0x000fe20000410000 */
[-C--:B------:R-:W-:Y:S01]  /*f820*/  FFMA.FTZ R52, R51, R43.reuse, -R52 ;  /* 0x0000002b33347223 */ /* 0x080fe20000010834 */
[----:B------:R-:W-:Y:S01]  /*f830*/  FFMA.FTZ R54, R53, R43, R54 ;  /* 0x0000002b35367223 */ /* 0x000fe20000010036 */
[-C--:B------:R-:W-:Y:S01]  /*f840*/  FMUL.FTZ R43, R62, R48.reuse ;  /* 0x000000303e2b7220 */ /* 0x080fe20000410000 */
[----:B------:R-:W-:Y:S01]  /*f850*/  FMUL.FTZ R47, R58, R48 ;  /* 0x000000303a2f7220 */ /* 0x000fe20000410000 */
[----:B------:R-:W-:-:S02]  /*f860*/  IMAD.U32 R49, R10, 0x10000, RZ ;  /* 0x000100000a317824 */ /* 0x000fc400078e00ff */
[-C--:B------:R-:W-:Y:S01]  /*f870*/  FFMA.FTZ R33, R56, R4.reuse, -R33 ;  /* 0x0000000438217223 */ /* 0x080fe20000010821 */
[----:B------:R-:W-:Y:S01]  /*f880*/  IMAD.U32 R53, R39, 0x10000, RZ ;  /* 0x0001000027357824 */ /* 0x000fe200078e00ff */
[----:B------:R-:W-:Y:S01]  /*f890*/  LOP3.LUT R10, R10, 0xffff0000, RZ, 0xc0, !PT ;  /* 0xffff00000a0a7812 */ /* 0x000fe200078ec0ff */
[C---:B------:R-:W-:Y:S01]  /*f8a0*/  IMAD.U32 R51, R35.reuse, 0x10000, RZ ;  /* 0x0001000023337824 */ /* 0x040fe200078e00ff */
[----:B------:R-:W-:Y:S01]  /*f8b0*/  LOP3.LUT R48, R35, 0xffff0000, RZ, 0xc0, !PT ;  /* 0xffff000023307812 */ /* 0x000fe200078ec0ff */
[----:B------:R-:W-:Y:S01]  /*f8c0*/  FFMA.FTZ R37, R60, R4, R37 ;  /* 0x000000043c257223 */ /* 0x000fe20000010025 */
[----:B------:R-:W-:Y:S01]  /*f8d0*/  LOP3.LUT R56, R39, 0xffff0000, RZ, 0xc0, !PT ;  /* 0xffff000027387812 */ /* 0x000fe200078ec0ff */
[-C--:B------:R-:W-:Y:S01]  /*f8e0*/  FFMA.FTZ R43, R58, R44.reuse, -R43 ;  /* 0x0000002c3a2b7223 */ /* 0x080fe2000001082b */
[----:B------:R-:W-:Y:S01]  /*f8f0*/  FFMA.FTZ R47, R62, R44, R47 ;  /* 0x0000002c3e2f7223 */ /* 0x000fe2000001002f */
[-C--:B------:R-:W-:Y:S01]  /*f900*/  FMUL.FTZ R4, R53, R49.reuse ;  /* 0x0000003135047220 */ /* 0x080fe20000410000 */
[----:B------:R-:W-:Y:S01]  /*f910*/  FMUL.FTZ R44, R51, R49 ;  /* 0x00000031332c7220 */ /* 0x000fe20000410000 */
[----:B------:R-:W-:-:S02]  /*f920*/  IMAD.U32 R50, R11, 0x10000, RZ ;  /* 0x000100000b327824 */ /* 0x000fc400078e00ff */
[-C--:B------:R-:W-:Y:S01]  /*f930*/  FMUL.FTZ R35, R56, R10.reuse ;  /* 0x0000000a38237220 */ /* 0x080fe20000410000 */
[----:B------:R-:W-:Y:S02]  /*f940*/  IMAD.U32 R58, R41, 0x10000, RZ ;  /* 0x00010000293a7824 */ /* 0x000fe400078e00ff */
[----:B------:R-:W-:Y:S01]  /*f950*/  FMUL.FTZ R39, R48, R10 ;  /* 0x0000000a30277220 */ /* 0x000fe20000410000 */
[-C--:B------:R-:W-:Y:S01]  /*f960*/  FFMA.FTZ R8, R51, R45.reuse, -R4 ;  /* 0x0000002d33087223 */ /* 0x080fe20000010804 */
[----:B------:R-:W-:Y:S01]  /*f970*/  FFMA.FTZ R10, R53, R45, R44 ;  /* 0x0000002d350a7223 */ /* 0x000fe2000001002c */
[----:B------:R-:W-:Y:S01]  /*f980*/  LOP3.LUT R11, R11, 0xffff0000, RZ, 0xc0, !PT ;  /* 0xffff00000b0b7812 */ /* 0x000fe200078ec0ff */
[----:B------:R-:W-:Y:S02]  /*f990*/  IMAD.U32 R4, R36, 0x10000, RZ ;  /* 0x0001000024047824 */ /* 0x000fe400078e00ff */
[----:B------:R-:W-:Y:S01]  /*f9a0*/  FMUL.FTZ R45, R58, R50 ;  /* 0x000000323a2d7220 */ /* 0x000fe20000410000 */
[----:B------:R-:W-:Y:S01]  /*f9b0*/  LOP3.LUT R53, R38, 0xffff0000, RZ, 0xc0, !PT ;  /* 0xffff000026357812 */ /* 0x000fe200078ec0ff */
[----:B------:R-:W-:Y:S01]  /*f9c0*/  FFMA.FTZ R35, R48, R6, -R35 ;  /* 0x0000000630237223 */ /* 0x000fe20000010823 */
[----:B------:R-:W-:Y:S01]  /*f9d0*/  LOP3.LUT R51, R34, 0xffff0000, RZ, 0xc0, !PT ;  /* 0xffff000022337812 */ /* 0x000fe200078ec0ff */
[----:B------:R-:W-:Y:S01]  /*f9e0*/  FMUL.FTZ R49, R4, R50 ;  /* 0x0000003204317220 */ /* 0x000fe20000410000 */
[----:B------:R-:W-:Y:S01]  /*f9f0*/  LOP3.LUT R41, R36, 0xffff0000, RZ, 0xc0, !PT ;  /* 0xffff000024297812 */ /* 0x000fe200078ec0ff */
[----:B------:R-:W-:Y:S01]  /*fa00*/  FFMA.FTZ R45, R4, R46, -R45 ;  /* 0x0000002e042d7223 */ /* 0x000fe2000001082d */
[----:B------:R-:W-:Y:S01]  /*fa10*/  FFMA.FTZ R39, R56, R6, R39 ;  /* 0x0000000638277223 */ /* 0x000fe20000010027 */
[----:B------:R-:W-:Y:S01]  /*fa20*/  FMUL.FTZ R4, R53, R9 ;  /* 0x0000000935047220 */ /* 0x000fe20000410000 */
[----:B------:R-:W-:Y:S01]  /*fa30*/  FMUL.FTZ R38, R55, R11 ;  /* 0x0000000b37267220 */ /* 0x000fe20000410000 */
[----:B------:R-:W-:Y:S01]  /*fa40*/  FMUL.FTZ R6, R51, R9 ;  /* 0x0000000933067220 */ /* 0x000fe20000410000 */
[----:B------:R-:W-:Y:S01]  /*fa50*/  FMUL.FTZ R44, R41, R11 ;  /* 0x0000000b292c7220 */ /* 0x000fe20000410000 */
        /* <DEDUP_REMOVED lines=8> */
[----:B------:R-:W-:Y:S02]  /*fae0*/  F2FP.BF16.F32.PACK_AB R7, R38, R45 ;  /* 0x0000002d2607723e */ /* 0x000fe400000010ff */
[----:B------:R-:W-:Y:S02]  /*faf0*/  F2FP.BF16.F32.PACK_AB R10, R39, R10 ;  /* 0x0000000a270a723e */ /* 0x000fe400000010ff */
[----:B------:R-:W-:Y:S01]  /*fb00*/  F2FP.BF16.F32.PACK_AB R8, R37, R54 ;  /* 0x000000362508723e */ /* 0x000fe200000010ff */
[----:B------:R3:W-:Y:S01]  /*fb10*/  STS.128 [R216], R4 ;  /* 0x00000004d8007388 */ /* 0x0007e20000000c00 */
[----:B------:R-:W-:-:S02]  /*fb20*/  F2FP.BF16.F32.PACK_AB R9, R36, R47 ;  /* 0x0000002f2409723e */ /* 0x000fc400000010ff */
[----:B------:R-:W-:-:S05]  /*fb30*/  F2FP.BF16.F32.PACK_AB R11, R44, R49 ;  /* 0x000000312c0b723e */ /* 0x000fca00000010ff */
[----:B------:R3:W-:Y:S02]  /*fb40*/  STS.128 [R42+0x10400], R8 ;  /* 0x010400082a007388 */ /* 0x0007e40000000c00 */
.L_x_615:
[----:B------:R-:W-:Y:S05]  /*fb50*/  BSYNC B1 ;  /* 0x0000000000017941 */ /* 0x000fea0003800000 */
.L_x_614:
[----:B------:R-:W-:Y:S04]  /*fb60*/  BSSY B1, `(.L_x_616) ;  /* 0x0000058000017945 */ /* 0x000fe80003800000 */
[----:B------:R-:W-:Y:S05]  /*fb70*/  @P1 BRA `(.L_x_617) ;  /* 0x0000000400581947 */ /* 0x000fea0003800000 */
[----:B0123--:R-:W-:Y:S01]  /*fb80*/  LEA.HI R4, R0, R209, RZ, 0x1d ;  /* 0x000000d100047211 */ /* 0x00ffe200078fe8ff */
[C---:B------:R-:W-:Y:S01]  /*fb90*/  IMAD.U32 R46, R29.reuse, 0x10000, RZ ;  /* 0x000100001d2e7824 */ /* 0x040fe200078e00ff */
[----:B------:R-:W-:Y:S01]  /*fba0*/  LOP3.LUT R48, R29, 0xffff0000, RZ, 0xc0, !PT ;  /* 0xffff00001d307812 */ /* 0x000fe200078ec0ff */
[----:B------:R-:W-:Y:S01]  /*fbb0*/  IMAD.U32 R44, R25, 0x10000, RZ ;  /* 0x00010000192c7824 */ /* 0x000fe200078e00ff */
[----:B------:R-:W-:Y:S01]  /*fbc0*/  SHF.R.S32.HI R5, RZ, 0x1f, R4 ;  /* 0x0000001fff057819 */ /* 0x000fe20000011404 */
[----:B------:R-:W-:Y:S01]  /*fbd0*/  IMAD.U32 R49, R30, 0x10000, RZ ;  /* 0x000100001e317824 */ /* 0x000fe200078e00ff */
[----:B------:R-:W-:Y:S01]  /*fbe0*/  SHF.L.U32 R6, R4, 0x3, RZ ;  /* 0x0000000304067819 */ /* 0x000fe200000006ff */
[----:B------:R-:W-:Y:S01]  /*fbf0*/  IMAD.U32 R47, R26, 0x10000, RZ ;  /* 0x000100001a2f7824 */ /* 0x000fe200078e00ff */
[----:B------:R-:W-:Y:S01]  /*fc00*/  LEA.HI R4, R5, R4, RZ, 0x3 ;  /* 0x0000000405047211 */ /* 0x000fe200078f18ff */
[----:B------:R-:W-:Y:S01]  /*fc10*/  IMAD.U32 R50, R31, 0x10000, RZ ;  /* 0x000100001f327824 */ /* 0x000fe200078e00ff */
[----:B------:R-:W-:-:S03]  /*fc20*/  LOP3.LUT R5, R187, 0x38, R6, 0xf8, !PT ;  /* 0x00000038bb057812 */ /* 0x000fc600078ef806 */
        /* <DEDUP_REMOVED lines=20> */
[----:B------:R-:W-:Y:S01]  /*fd70*/  FMUL.FTZ R29, R44, R38 ;  /* 0x000000262c1d7220 */ /* 0x000fe20000410000 */
[----:B------:R-:W-:Y:S01]  /*fd80*/  LOP3.LUT R38, R25, 0xffff0000, RZ, 0xc0, !PT ;  /* 0xffff000019267812 */ /* 0x000fe200078ec0ff */
[----:B------:R-:W-:Y:S01]  /*fd90*/  FMUL.FTZ R25, R48, R8 ;  /* 0x0000000830197220 */ /* 0x000fe20000410000 */
[----:B------:R-:W-:-:S02]  /*fda0*/  IMAD.U32 R41, R10, 0x10000, RZ ;  /* 0x000100000a297824 */ /* 0x000fc400078e00ff */
[-C--:B------:R-:W-:Y:S01]  /*fdb0*/  FFMA.FTZ R43, R44, R34.reuse, -R43 ;  /* 0x000000222c2b7223 */ /* 0x080fe2000001082b */
[----:B------:R-:W-:Y:S01]  /*fdc0*/  FFMA.FTZ R29, R46, R34, R29 ;  /* 0x000000222e1d7223 */ /* 0x000fe2000001001d */
[C---:B------:R-:W-:Y:S01]  /*fdd0*/  FMUL.FTZ R45, R38.reuse, R8 ;  /* 0x00000008262d7220 */ /* 0x040fe20000410000 */
[-C--:B------:R-:W-:Y:S01]  /*fde0*/  FFMA.FTZ R8, R38, R4.reuse, -R25 ;  /* 0x0000000426087223 */ /* 0x080fe20000010819 */
[----:B------:R-:W-:Y:S01]  /*fdf0*/  LOP3.LUT R10, R10, 0xffff0000, RZ, 0xc0, !PT ;  /* 0xffff00000a0a7812 */ /* 0x000fe200078ec0ff */
[-C--:B------:R-:W-:Y:S01]  /*fe00*/  FMUL.FTZ R38, R49, R39.reuse ;  /* 0x0000002731267220 */ /* 0x080fe20000410000 */
[----:B------:R-:W-:Y:S01]  /*fe10*/  FFMA.FTZ R34, R48, R4, R45 ;  /* 0x0000000430227223 */ /* 0x000fe2000001002d */
[----:B------:R-:W-:Y:S01]  /*fe20*/  IMAD.U32 R4, R27, 0x10000, RZ ;  /* 0x000100001b047824 */ /* 0x000fe200078e00ff */
[----:B------:R-:W-:Y:S01]  /*fe30*/  LOP3.LUT R48, R31, 0xffff0000, RZ, 0xc0, !PT ;  /* 0xffff00001f307812 */ /* 0x000fe200078ec0ff */
[----:B------:R-:W-:Y:S01]  /*fe40*/  FMUL.FTZ R44, R47, R39 ;  /* 0x000000272f2c7220 */ /* 0x000fe20000410000 */
[----:B------:R-:W-:Y:S01]  /*fe50*/  FMUL.FTZ R25, R50, R41 ;  /* 0x0000002932197220 */ /* 0x000fe20000410000 */
[----:B------:R-:W-:Y:S01]  /*fe60*/  IMAD.U32 R42, R11, 0x10000, RZ ;  /* 0x000100000b2a7824 */ /* 0x000fe200078e00ff */
[----:B------:R-:W-:Y:S01]  /*fe70*/  LOP3.LUT R46, R27, 0xffff0000, RZ, 0xc0, !PT ;  /* 0xffff00001b2e7812 */ /* 0x000fe200078ec0ff */
[----:B------:R-:W-:-:S02]  /*fe80*/  IMAD.U32 R45, R32, 0x10000, RZ ;  /* 0x00010000202d7824 */ /* 0x000fc400078e00ff */
[C---:B------:R-:W-:Y:S01]  /*fe90*/  FMUL.FTZ R41, R4.reuse, R41 ;  /* 0x0000002904297220 */ /* 0x040fe20000410000 */
[-C--:B------:R-:W-:Y:S01]  /*fea0*/  FFMA.FTZ R38, R47, R35.reuse, -R38 ;  /* 0x000000232f267223 */ /* 0x080fe20000010826 */
[----:B------:R-:W-:Y:S01]  /*feb0*/  FFMA.FTZ R44, R49, R35, R44 ;  /* 0x00000023312c7223 */ /* 0x000fe2000001002c */
[----:B------:R-:W-:Y:S01]  /*fec0*/  FFMA.FTZ R25, R4, R36, -R25 ;  /* 0x0000002404197223 */ /* 0x000fe20000010819 */
[----:B------:R-:W-:Y:S01]  /*fed0*/  FMUL.FTZ R27, R48, R10 ;  /* 0x0000000a301b7220 */ /* 0x000fe20000410000 */
[----:B------:R-:W-:Y:S02]  /*fee0*/  IMAD.U32 R35, R28, 0x10000, RZ ;  /* 0x000100001c237824 */ /* 0x000fe400078e00ff */
[----:B------:R-:W-:Y:S01]  /*fef0*/  FMUL.FTZ R4, R45, R42 ;  /* 0x0000002a2d047220 */ /* 0x000fe20000410000 */
[----:B------:R-:W-:Y:S01]  /*ff00*/  FMUL.FTZ R31, R46, R10 ;  /* 0x0000000a2e1f7220 */ /* 0x000fe20000410000 */
[----:B------:R-:W-:Y:S01]  /*ff10*/  FFMA.FTZ R10, R50, R36, R41 ;  /* 0x00000024320a7223 */ /* 0x000fe20000010029 */
[----:B------:R-:W-:Y:S01]  /*ff20*/  FFMA.FTZ R36, R46, R6, -R27 ;  /* 0x000000062e247223 */ /* 0x000fe2000001081b */
[C---:B------:R-:W-:Y:S01]  /*ff30*/  FMUL.FTZ R42, R35.reuse, R42 ;  /* 0x0000002a232a7220 */ /* 0x040fe20000410000 */
[-C--:B------:R-:W-:Y:S01]  /*ff40*/  FFMA.FTZ R27, R35, R37.reuse, -R4 ;  /* 0x00000025231b7223 */ /* 0x080fe20000010804 */
[----:B------:R-:W-:Y:S01]  /*ff50*/  LOP3.LUT R41, R30, 0xffff0000, RZ, 0xc0, !PT ;  /* 0xffff00001e297812 */ /* 0x000fe200078ec0ff */
[----:B------:R-:W-:Y:S01]  /*ff60*/  FFMA.FTZ R31, R48, R6, R31 ;  /* 0x00000006301f7223 */ /* 0x000fe2000001001f */
[----:B------:R-:W-:Y:S01]  /*ff70*/  LOP3.LUT R11, R11, 0xffff0000, RZ, 0xc0, !PT ;  /* 0xffff00000b0b7812 */ /* 0x000fe200078ec0ff */
[----:B------:R-:W-:Y:S01]  /*ff80*/  FFMA.FTZ R42, R45, R37, R42 ;  /* 0x000000252d2a7223 */ /* 0x000fe2000001002a */
[----:B------:R-:W-:Y:S01]  /*ff90*/  LOP3.LUT R35, R26, 0xffff0000, RZ, 0xc0, !PT ;  /* 0xffff00001a237812 */ /* 0x000fe200078ec0ff */
[----:B------:R-:W-:Y:S01]  /*ffa0*/  FMUL.FTZ R4, R41, R9 ;  /* 0x0000000929047220 */ /* 0x000fe20000410000 */
[----:B------:R-:W-:-:S02]  /*ffb0*/  LOP3.LUT R47, R32, 0xffff0000, RZ, 0xc0, !PT ;  /* 0xffff0000202f7812 */ /* 0x000fc400078ec0ff */
[----:B------:R-:W-:Y:S01]  /*ffc0*/  LOP3.LUT R39, R28, 0xffff0000, RZ, 0xc0, !PT ;  /* 0xffff00001c277812 */ /* 0x000fe200078ec0ff */
[C---:B------:R-:W-:Y:S01]  /*ffd0*/  FMUL.FTZ R6, R35.reuse, R9 ;  /* 0x0000000923067220 */ /* 0x040fe20000410000 */
[----:B------:R-:W-:Y:S01]  /*ffe0*/  FFMA.FTZ R9, R35, R5, -R4 ;  /* 0x0000000523097223 */ /* 0x000fe20000010804 */
[----:B------:R-:W-:Y:S01]  /*fff0*/  FMUL.FTZ R26, R47, R11 ;  /* 0x0000000b2f1a7220 */ /* 0x000fe20000410000 */
[----:B------:R-:W-:Y:S01]  /*10000*/  F2FP.BF16.F32.PACK_AB R4, R8, R43 ;  /* 0x0000002b0804723e */ /* 0x000fe200000010ff */
[----:B------:R-:W-:Y:S01]  /*10010*/  FMUL.FTZ R28, R39, R11 ;  /* 0x0000000b271c7220 */ /* 0x000fe20000410000 */
[----:B------:R-:W-:Y:S01]  /*10020*/  FFMA.FTZ R11, R41, R5, R6 ;  /* 0x00000005290b7223 */ /* 0x000fe20000010006 */
[-C--:B------:R-:W-:Y:S01]  /*10030*/  FFMA.FTZ R26, R39, R7.reuse, -R26 ;  /* 0x00000007271a7223 */ /* 0x080fe2000001081a */
[----:B------:R-:W-:Y:S01]  /*10040*/  F2FP.BF16.F32.PACK_AB R5, R9, R38 ;  /* 0x000000260905723e */ /* 0x000fe200000010ff */
[----:B------:R-:W-:Y:S01]  /*10050*/  FFMA.FTZ R35, R47, R7, R28 ;  /* 0x000000072f237223 */ /* 0x000fe2000001001c */
[----:B------:R-:W-:-:S02]  /*10060*/  F2FP.BF16.F32.PACK_AB R6, R36, R25 ;  /* 0x000000192406723e */ /* 0x000fc400000010ff */
[----:B------:R-:W-:Y:S02]  /*10070*/  F2FP.BF16.F32.PACK_AB R9, R11, R44 ;  /* 0x0000002c0b09723e */ /* 0x000fe400000010ff */
[----:B------:R-:W-:Y:S02]  /*10080*/  F2FP.BF16.F32.PACK_AB R7, R26, R27 ;  /* 0x0000001b1a07723e */ /* 0x000fe400000010ff */
[----:B------:R-:W-:Y:S02]  /*10090*/  F2FP.BF16.F32.PACK_AB R10, R31, R10 ;  /* 0x0000000a1f0a723e */ /* 0x000fe400000010ff */
[----:B------:R-:W-:Y:S01]  /*100a0*/  F2FP.BF16.F32.PACK_AB R8, R34, R29 ;  /* 0x0000001d2208723e */ /* 0x000fe200000010ff */
[----:B------:R4:W-:Y:S01]  /*100b0*/  STS.128 [R213], R4 ;  /* 0x00000004d5007388 */ /* 0x0009e20000000c00 */
[----:B------:R-:W-:-:S05]  /*100c0*/  F2FP.BF16.F32.PACK_AB R11, R35, R42 ;  /* 0x0000002a230b723e */ /* 0x000fca00000010ff */
[----:B------:R4:W-:Y:S02]  /*100d0*/  STS.128 [R33+0x10400], R8 ;  /* 0x0104000821007388 */ /* 0x0009e40000000c00 */
.L_x_617:
[----:B------:R-:W-:Y:S05]  /*100e0*/  BSYNC B1 ;  /* 0x0000000000017941 */ /* 0x000fea0003800000 */
.L_x_616:
[----:B------:R-:W-:Y:S05]  /*100f0*/  @P2 BRA `(.L_x_589) ;  /* 0x0000000400582947 */ /* 0x000fea0003800000 */
[----:B------:R-:W-:Y:S01]  /*10100*/  LEA.HI R0, R0, R215, RZ, 0x1d ;  /* 0x000000d700007211 */ /* 0x000fe200078fe8ff */
[C---:B------:R-:W-:Y:S01]  /*10110*/  IMAD.U32 R35, R15.reuse, 0x10000, RZ ;  /* 0x000100000f237824 */ /* 0x040fe200078e00ff */
[----:B------:R-:W-:Y:S01]  /*10120*/  LOP3.LUT R44, R15, 0xffff0000, RZ, 0xc0, !PT ;  /* 0xffff00000f2c7812 */ /* 0x000fe200078ec0ff */
[C---:B----4-:R-:W-:Y:S01]  /*10130*/  IMAD.U32 R33, R3.reuse, 0x10000, RZ ;  /* 0x0001000003217824 */ /* 0x050fe200078e00ff */
[----:B0123--:R-:W-:Y:S01]  /*10140*/  SHF.R.S32.HI R5, RZ, 0x1f, R0 ;  /* 0x0000001fff057819 */ /* 0x00ffe20000011400 */
        /* <DEDUP_REMOVED lines=8> */
[----:B------:R-:W-:Y:S02]  /*101d0*/  LOP3.LUT R0, R5, R218, RZ, 0x3c, !PT ;  /* 0x000000da05007212 */ /* 0x000fe400078e3cff */
[----:B------:R-:W-:Y:S02]  /*101e0*/  LOP3.LUT R39, R24, 0xffff0000, RZ, 0xc0, !PT ;  /* 0xffff000018277812 */ /* 0x000fe400078ec0ff */
[----:B------:R-:W-:-:S04]  /*101f0*/  LOP3.LUT R4, R4, 0x7fffe000, RZ, 0xc0, !PT ;  /* 0x7fffe00004047812 */ /* 0x000fc800078ec0ff */
[----:B------:R-:W-:Y:S02]  /*10200*/  IADD3 R9, R0, R4, R193 ;  /* 0x0000000400097210 */ /* 0x000fe40007ffe0c1 */
[----:B------:R-:W0:Y:S03]  /*10210*/  LDS.128 R4, [R212] ;  /* 0x00000000d4047984 */ /* 0x000e260000000c00 */
[----:B------:R-:W-:-:S05]  /*10220*/  IMAD R0, R9, 0x2, R2 ;  /* 0x0000000209007824 */ /* 0x000fca00078e0202 */
[----:B------:R-:W1:Y:S01]  /*10230*/  LDS.128 R8, [R0+0x10400] ;  /* 0x0104000000087984 */ /* 0x000e620000000c00 */
[C---:B0-----:R-:W-:Y:S01]  /*10240*/  SHF.L.U32 R25, R4.reuse, 0x10, RZ ;  /* 0x0000001004197819 */ /* 0x041fe200000006ff */
[----:B------:R-:W-:Y:S01]  /*10250*/  IMAD.U32 R26, R5, 0x10000, RZ ;  /* 0x00010000051a7824 */ /* 0x000fe200078e00ff */
[----:B------:R-:W-:Y:S01]  /*10260*/  LOP3.LUT R4, R4, 0xffff0000, RZ, 0xc0, !PT ;  /* 0xffff000004047812 */ /* 0x000fe200078ec0ff */
[C---:B------:R-:W-:Y:S01]  /*10270*/  IMAD.U32 R27, R6.reuse, 0x10000, RZ ;  /* 0x00010000061b7824 */ /* 0x040fe200078e00ff */
[----:B------:R-:W-:Y:S01]  /*10280*/  LOP3.LUT R6, R6, 0xffff0000, RZ, 0xc0, !PT ;  /* 0xffff000006067812 */ /* 0x000fe200078ec0ff */
[----:B------:R-:W-:Y:S01]  /*10290*/  IMAD.U32 R28, R7, 0x10000, RZ ;  /* 0x00010000071c7824 */ /* 0x000fe200078e00ff */
        /* <DEDUP_REMOVED lines=37> */
[C---:B------:R-:W-:Y:S01]  /*104f0*/  FMUL.FTZ R31, R4.reuse, R32 ;  /* 0x00000020041f7220 */ /* 0x040fe20000410000 */
        /* <DEDUP_REMOVED lines=22> */
.L_x_589:
[----:B------:R-:W-:Y:S05]  /*10660*/  BSYNC B0 ;  /* 0x0000000000007941 */ /* 0x000fea0003800000 */
.L_x_567:
[----:B------:R-:W-:Y:S01]  /*10670*/  @!PT LDS RZ, [RZ] ;  /* 0x00000000fffff984 */ /* 0x000fe20000000800 */
[----:B------:R-:W-:Y:S01]  /*10680*/  @!PT LDS RZ, [RZ] ;  /* 0x00000000fffff984 */ /* 0x000fe20000000800 */
[----:B------:R-:W-:Y:S01]  /*10690*/  @!PT LDS RZ, [RZ] ;  /* 0x00000000fffff984 */ /* 0x000fe20000000800 */
[----:B------:R-:W-:Y:S01]  /*106a0*/  @!PT LDS RZ, [RZ] ;  /* 0x00000000fffff984 */ /* 0x000fe20000000800 */
[----:B------:R5:W-:Y:S06]  /*106b0*/  MEMBAR.ALL.CTA ;  /* 0x0000000000007992 */ /* 0x000bec0000008000 */
[----:B-----5:R-:W5:Y:S01]  /*106c0*/  FENCE.VIEW.ASYNC.S ;  /* 0x00000000000073c6 */ /* 0x020f620000000000 */
[----:B------:R-:W-:Y:S05]  /*106d0*/  WARPSYNC.ALL ;  /* 0x0000000000007948 */ /* 0x000fea0003800000 */
[----:B-----5:R-:W-:Y:S06]  /*106e0*/  BAR.SYNC.DEFER_BLOCKING 0xd, 0x100 ;  /* 0x0344000000007b1d */ /* 0x020fec0000010000 */
.L_x_565:
[----:B------:R-:W-:-:S13]  /*106f0*/  ISETP.NE.AND P0, PT, R188, 0x3, PT ;  /* 0x00000003bc00780c */ /* 0x000fda0003f05270 */
[----:B------:R-:W-:Y:S05]  /*10700*/  @!P0 BRA `(.L_x_618) ;  /* 0x0000000000048947 */ /* 0x000fea0003800000 */
[----:B------:R-:W-:Y:S01]  /*10710*/  BPT.TRAP 0x1 ;  /* 0x000000040000795c */ /* 0x000fe20000300000 */
.L_x_618:
[----:B0-----:R-:W-:Y:S01]  /*10720*/  IMAD R0, R192, 0x8, R2 ;  /* 0x00000008c0007824 */ /* 0x001fe200078e0202 */
[----:B-1-3--:R-:W-:-:S04]  /*10730*/  SHF.L.U32 R3, R194, 0x1f, RZ ;  /* 0x0000001fc2037819 */ /* 0x00afc800000006ff */
[----:B------:R0:W1:Y:S01]  /*10740*/  SYNCS.PHASECHK.TRANS64.TRYWAIT P2, [R0+URZ+0x34830], R3 ;  /* 0x03483003000075a7 */ /* 0x000062000804017f */
[----:B------:R-:W-:Y:S05]  /*10750*/  @!P0 BRA `(.L_x_619) ;  /* 0x0000000000048947 */ /* 0x000fea0003800000 */
[----:B------:R-:W-:Y:S01]  /*10760*/  BPT.TRAP 0x1 ;  /* 0x000000040000795c */ /* 0x000fe20000300000 */
.L_x_619:
[----:B--2-4-:R-:W2:Y:S01]  /*10770*/  S2R R4, SR_TID.X ;  /* 0x0000000000047919 */ /* 0x014ea20000002100 */
[----:B------:R-:W-:Y:S01]  /*10780*/  IMAD.MOV.U32 R151, RZ, RZ, RZ ;  /* 0x000000ffff977224 */ /* 0x000fe200078e00ff */
[----:B--2---:R-:W-:-:S04]  /*10790*/  LOP3.LUT R4, R4, 0x7f, RZ, 0xc0, !PT ;  /* 0x0000007f04047812 */ /* 0x004fc800078ec0ff */
[----:B------:R-:W-:Y:S01]  /*107a0*/  ISETP.NE.AND P1, PT, R4, RZ, PT ;  /* 0x000000ff0400720c */ /* 0x000fe20003f25270 */
[----:B-1----:R-:W-:-:S12]  /*107b0*/  @P2 BRA `(.L_x_620) ;  /* 0x0000000000082947 */ /* 0x002fd80003800000 */
[----:B------:R-:W1:Y:S02]  /*107c0*/  SYNCS.PHASECHK.TRANS64.TRYWAIT P2, [R0+URZ+0x34830], R3 ;  /* 0x03483003000075a7 */ /* 0x000e64000804017f */
[----:B-1----:R-:W-:Y:S05]  /*107d0*/  @!P2 BRA `(.L_x_621) ;  /* 0x000000ec00c0a947 */ /* 0x002fea0003800000 */
.L_x_620:
[----:B------:R-:W-:Y:S05]  /*107e0*/  WARPSYNC.ALL ;  /* 0x0000000000007948 */ /* 0x000fea0003800000 */
[----:B01----:R-:W-:Y:S01]  /*107f0*/  VIADD R3, R2, 0x1c400 ;  /* 0x0001c40002037836 */ /* 0x003fe20000000000 */
[----:B------:R-:W-:Y:S01]  /*10800*/  R2UR UR4, R40 ;  /* 0x00000000280472ca */ /* 0x000fe200000e0000 */
[----:B------:R-:W-:Y:S01]  /*10810*/  IMAD.MOV.U32 R7, RZ, RZ, 0x40000040 ;  /* 0x40000040ff077424 */ /* 0x000fe200078e00ff */
[----:B------:R-:W-:Y:S01]  /*10820*/  WARPGROUP.ARRIVE ;  /* 0x00000000000079c5 */ /* 0x000fe20000000000 */
[----:B------:R-:W-:Y:S01]  /*10830*/  UMOV UR9, 0x40000040 ;  /* 0x4000004000097882 */ /* 0x000fe20000000000 */
[----:B------:R-:W-:Y:S01]  /*10840*/  SHF.R.U32.HI R3, RZ, 0x4, R3 ;  /* 0x00000004ff037819 */ /* 0x000fe20000011603 */
[----:B------:R-:W-:Y:S01]  /*10850*/  IMAD.MOV.U32 R9, RZ, RZ, 0x40000040 ;  /* 0x40000040ff097424 */ /* 0x000fe200078e00ff */
[----:B------:R-:W-:Y:S01]  /*10860*/  R2UR UR11, R7 ;  /* 0x00000000070b72ca */ /* 0x000fe200000e0000 */
[----:B------:R-:W-:Y:S01]  /*10870*/  IMAD.U32 R11, RZ, RZ, UR9 ;  /* 0x00000009ff0b7e24 */ /* 0x000fe2000f8e00ff */
[----:B------:R-:W-:Y:S01]  /*10880*/  LOP3.LUT R3, R3, 0x3fff, RZ, 0xc0, !PT ;  /* 0x00003fff03037812 */ /* 0x000fe200078ec0ff */
[----:B------:R-:W-:Y:S01]  /*10890*/  UMOV UR57, 0x40000040 ;  /* 0x4000004000397882 */ /* 0x000fe20000000000 */
[----:B------:R-:W-:Y:S01]  /*108a0*/  UMOV UR53, 0x40000040 ;  /* 0x4000004000357882 */ /* 0x000fe20000000000 */
[----:B------:R-:W-:Y:S01]  /*108b0*/  UMOV UR49, 0x40000040 ;  /* 0x4000004000317882 */ /* 0x000fe20000000000 */
[----:B------:R-:W-:Y:S01]  /*108c0*/  LOP3.LUT R5, R3, 0x10000, RZ, 0xfc, !PT ;  /* 0x0001000003057812 */ /* 0x000fe200078efcff */
[----:B------:R-:W-:Y:S01]  /*108d0*/  ULOP3.LUT UR4, UR4, 0x10000, URZ, 0xfc, !UPT ;  /* 0x0001000004047892 */ /* 0x000fe2000f8efc3f */
[----:B------:R-:W-:Y:S01]  /*108e0*/  IMAD.MOV.U32 R7, RZ, RZ, 0x40000040 ;  /* 0x40000040ff077424 */ /* 0x000fe200078e00ff */
[----:B------:R-:W-:Y:S01]  /*108f0*/  UMOV UR45, 0x40000040 ;  /* 0x40000040002d7882 */ /* 0x000fe20000000000 */
[----:B------:R-:W-:Y:S01]  /*10900*/  UMOV UR41, 0x40000040 ;  /* 0x4000004000297882 */ /* 0x000fe20000000000 */
[----:B------:R-:W-:Y:S01]  /*10910*/  IMAD R6, R192, 0xc00, R5 ;  /* 0x00000c00c0067824 */ /* 0x000fe200078e0205 */
[----:B------:R-:W-:Y:S01]  /*10920*/  UIADD3 UR5, UR4, 0x2, URZ ;  /* 0x0000000204057890 */ /* 0x000fe2000fffe03f */
[----:B------:R-:W-:Y:S01]  /*10930*/  R2UR UR43, R7 ;  /* 0x00000000072b72ca */ /* 0x000fe200000e0000 */
[----:B------:R-:W-:Y:S01]  /*10940*/  UMOV UR8, UR4 ;  /* 0x0000000400087c82 */ /* 0x000fe20008000000 */
[----:B------:R-:W-:Y:S01]  /*10950*/  UIADD3 UR56, UR4, 0x406, URZ ;  /* 0x0000040604387890 */ /* 0x000fe2000fffe03f */
[C---:B------:R-:W-:Y:S01]  /*10960*/  R2UR UR10, R6.reuse ;  /* 0x00000000060a72ca */ /* 0x040fe200000e0000 */
[----:B------:R-:W-:Y:S01]  /*10970*/  IMAD.U32 R10, RZ, RZ, UR8 ;  /* 0x00000008ff0a7e24 */ /* 0x000fe2000f8e00ff */
[----:B------:R-:W-:Y:S01]  /*10980*/  IADD3 R8, R6, 0x2, RZ ;  /* 0x0000000206087810 */ /* 0x000fe20007ffe0ff */
[----:B------:R-:W-:Y:S01]  /*10990*/  UIADD3 UR52, UR4, 0x800, URZ ;  /* 0x0000080004347890 */ /* 0x000fe2000fffe03f */
[----:B------:R-:W-:Y:S01]  /*109a0*/  P2R R12, PR, RZ, 0x1 ;  /* 0x00000001ff0c7803 */ /* 0x000fe20000000000 */
[----:B------:R-:W-:Y:S01]  /*109b0*/  UIADD3 UR48, UR4, 0x802, URZ ;  /* 0x0000080204307890 */ /* 0x000fe2000fffe03f */
[----:B------:R0:W-:Y:S01]  /*109c0*/  STL.64 [R1+0x30], R10 ;  /* 0x0000300a01007387 */ /* 0x0001e20000100a00 */
[----:B------:R-:W-:Y:S01]  /*109d0*/  UIADD3 UR44, UR4, 0x804, URZ ;  /* 0x00000804042c7890 */ /* 0x000fe2000fffe03f */
[----:B------:R-:W-:Y:S01]  /*109e0*/  @!P1 VIADD R0, R0, 0x34840 ;  /* 0x0003484000009836 */ /* 0x000fe20000000000 */
[----:B------:R-:W-:Y:S01]  /*109f0*/  UIADD3 UR40, UR4, 0x806, URZ ;  /* 0x0000080604287890 */ /* 0x000fe2000fffe03f */
[----:B------:R-:W-:Y:S01]  /*10a00*/  BSSY B0, `(.L_x_622) ;  /* 0x00005b6000007945 */ /* 0x000fe20003800000 */
[----:B------:R-:W-:Y:S01]  /*10a10*/  IMAD.MOV.U32 R150, RZ, RZ, R151 ;  /* 0x000000ffff967224 */ /* 0x000fe200078e0097 */
[----:B------:R-:W-:Y:S01]  /*10a20*/  MOV R145, R151 ;  /* 0x0000009700917202 */ /* 0x000fe20000000f00 */
[----:B------:R-:W-:Y:S01]  /*10a30*/  HGMMA.64x128x16.F32.BF16 R24, gdesc[UR8], RZ, !UPT, gsb0 ;  /* 0x01e00000081879f0 */ /* 0x000fe2000c0018ff */
[----:B------:R-:W-:Y:S01]  /*10a40*/  R2UR UR10, R8 ;  /* 0x00000000080a72ca */ /* 0x000fe200000e0000 */
[----:B------:R-:W-:Y:S01]  /*10a50*/  UMOV UR8, UR5 ;  /* 0x0000000500087c82 */ /* 0x000fe20008000000 */
[----:B------:R-:W-:Y:S01]  /*10a60*/  R2UR UR11, R9 ;  /* 0x00000000090b72ca */ /* 0x000fe200000e0000 */
[----:B------:R-:W-:Y:S01]  /*10a70*/  UMOV UR9, 0x40000040 ;  /* 0x4000004000097882 */ /* 0x000fe20000000000 */
[----:B------:R-:W-:Y:S01]  /*10a80*/  VIADD R8, R6, 0x4 ;  /* 0x0000000406087836 */ /* 0x000fe20000000000 */
[----:B------:R-:W-:Y:S01]  /*10a90*/  UIADD3 UR5, UR4, 0x4, URZ ;  /* 0x0000000404057890 */ /* 0x000fe2000fffe03f */
[----:B------:R-:W-:Y:S01]  /*10aa0*/  IMAD.MOV.U32 R9, RZ, RZ, 0x40000040 ;  /* 0x40000040ff097424 */ /* 0x000fe200078e00ff */
[----:B------:R-:W-:Y:S01]  /*10ab0*/  @!P1 PRMT R0, RZ, 0x654, R0 ;  /* 0x00000654ff009816 */ /* 0x000fe20000000000 */
[----:B0-----:R-:W-:-:S02]  /*10ac0*/  IMAD.U32 R10, RZ, RZ, UR8 ;  /* 0x00000008ff0a7e24 */ /* 0x001fc4000f8e00ff */
[----:B------:R-:W-:Y:S02]  /*10ad0*/  IMAD.U32 R11, RZ, RZ, UR9 ;  /* 0x00000009ff0b7e24 */ /* 0x000fe4000f8e00ff */
[--C-:B------:R-:W-:Y:S02]  /*10ae0*/  IMAD.MOV.U32 R149, RZ, RZ, R151.reuse ;  /* 0x000000ffff957224 */ /* 0x100fe400078e0097 */
[--C-:B------:R-:W-:Y:S01]  /*10af0*/  IMAD.MOV.U32 R148, RZ, RZ, R151.reuse ;  /* 0x000000ffff947224 */ /* 0x100fe200078e0097 */
[----:B------:R0:W-:Y:S01]  /*10b00*/  STL.64 [R1+0x28], R10 ;  /* 0x0000280a01007387 */ /* 0x0001e20000100a00 */
[--C-:B-----5:R-:W-:Y:S02]  /*10b10*/  IMAD.MOV.U32 R147, RZ, RZ, R151.reuse ;  /* 0x000000ffff937224 */ /* 0x120fe400078e0097 */
        /* <DEDUP_REMOVED lines=35> */
[----:B------:R-:W-:Y:S01]  /*10d50*/  IMAD.MOV.U32 R88, RZ, RZ, R151 ;  /* 0x000000ffff587224 */ /* 0x000fe200078e0097 */
[----:B------:R-:W-:Y:S02]  /*10d60*/  WARPGROUP.DEPBAR.LE gsb0, 0x0 ;  /* 0x00008000000079c5 */ /* 0x000fe40000010000 */
[----:B------:R-:W-:-:S06]  /*10d70*/  WARPGROUP.ARRIVE ;  /* 0x00000000000079c5 */ /* 0x000fcc0000000000 */
[----:B------:R-:W-:Y:S01]  /*10d80*/  HGMMA.64x128x16.F32.BF16 R24, gdesc[UR8], R24, gsb0 ;  /* 0x01e00000081879f0 */ /* 0x000fe20008001818 */
[----:B------:R-:W-:Y:S01]  /*10d90*/  R2UR UR10, R8 ;  /* 0x00000000080a72ca */ /* 0x000fe200000e0000 */
[----:B------:R-:W-:Y:S01]  /*10da0*/  UMOV UR8, UR5 ;  /* 0x0000000500087c82 */ /* 0x000fe20008000000 */
[----:B------:R-:W-:Y:S01]  /*10db0*/  R2UR UR11, R9 ;  /* 0x00000000090b72ca */ /* 0x000fe200000e0000 */
[----:B------:R-:W-:Y:S01]  /*10dc0*/  UMOV UR9, 0x40000040 ;  /* 0x4000004000097882 */ /* 0x000fe20000000000 */
[----:B------:R-:W-:Y:S01]  /*10dd0*/  VIADD R8, R6, 0x6 ;  /* 0x0000000606087836 */ /* 0x000fe20000000000 */
[----:B------:R-:W-:Y:S01]  /*10de0*/  UIADD3 UR5, UR4, 0x6, URZ ;  /* 0x0000000604057890 */ /* 0x000fe2000fffe03f */
[----:B------:R-:W-:Y:S02]  /*10df0*/  IMAD.MOV.U32 R9, RZ, RZ, 0x40000040 ;  /* 0x40000040ff097424 */ /* 0x000fe400078e00ff */
[----:B0-----:R-:W-:Y:S02]  /*10e00*/  IMAD.U32 R10, RZ, RZ, UR8 ;  /* 0x00000008ff0a7e24 */ /* 0x001fe4000f8e00ff */
[----:B------:R-:W-:-:S05]  /*10e10*/  IMAD.U32 R11, RZ, RZ, UR9 ;  /* 0x00000009ff0b7e24 */ /* 0x000fca000f8e00ff */
[----:B------:R0:W-:Y:S01]  /*10e20*/  STL.64 [R1+0x20], R10 ;  /* 0x0000200a01007387 */ /* 0x0001e20000100a00 */
        /* <DEDUP_REMOVED lines=36> */
[----:B0-----:R-:W-:Y:S01]  /*11070*/  IMAD.U32 R10, RZ, RZ, UR8 ;  /* 0x00000008ff0a7e24 */ /* 0x001fe2000f8e00ff */
[----:B------:R-:W-:Y:S01]  /*11080*/  ULDC UR4, c[0x0][0x9d8] ;  /* 0x0002760000047ab9 */ /* 0x000fe20000000800 */
        /* <DEDUP_REMOVED lines=10> */
[----:B0-----:R-:W-:Y:S01]  /*11130*/  MOV R10, UR8 ;  /* 0x00000008000a7c02 */ /* 0x001fe20008000f00 */
[----:B------:R-:W-:Y:S01]  /*11140*/  IMAD.MOV.U32 R9, RZ, RZ, 0x40000040 ;  /* 0x40000040ff097424 */ /* 0x000fe200078e00ff */
[----:B------:R-:W-:Y:S01]  /*11150*/  ULDC UR5, c[0x0][0x988] ;  /* 0x0002620000057ab9 */ /* 0x000fe20000000800 */
[----:B------:R-:W-:Y:S01]  /*11160*/  IMAD.U32 R11, RZ, RZ, UR9 ;  /* 0x00000009ff0b7e24 */ /* 0x000fe2000f8e00ff */
[----:B------:R-:W-:Y:S01]  /*11170*/  R2UR UR58, R8 ;  /* 0x00000000083a72ca */ /* 0x000fe200000e0000 */
[----:B------:R-:W-:Y:S01]  /*11180*/  VIADD R8, R6, 0x800 ;  /* 0x0000080006087836 */ /* 0x000fe20000000000 */
[----:B------:R-:W-:Y:S01]  /*11190*/  R2UR UR59, R9 ;  /* 0x00000000093b72ca */ /* 0x000fe200000e0000 */
[----:B------:R-:W-:Y:S01]  /*111a0*/  IMAD.MOV.U32 R9, RZ, RZ, 0x40000040 ;  /* 0x40000040ff097424 */ /* 0x000fe200078e00ff */
[----:B------:R0:W-:Y:S02]  /*111b0*/  STL.64 [R1], R10 ;  /* 0x0000000a01007387 */ /* 0x0001e40000100a00 */
[----:B------:R-:W-:Y:S01]  /*111c0*/  R2UR UR54, R8 ;  /* 0x00000000083672ca */ /* 0x000fe200000e0000 */
[----:B------:R-:W-:Y:S01]  /*111d0*/  VIADD R8, R6, 0x802 ;  /* 0x0000080206087836 */ /* 0x000fe20000000000 */
[----:B------:R-:W-:Y:S01]  /*111e0*/  R2UR UR55, R9 ;  /* 0x00000000093772ca */ /* 0x000fe200000e0000 */
[----:B------:R-:W-:-:S03]  /*111f0*/  IMAD.MOV.U32 R9, RZ, RZ, 0x40000040 ;  /* 0x40000040ff097424 */ /* 0x000fc600078e00ff */
[----:B------:R-:W-:Y:S01]  /*11200*/  R2UR UR50, R8 ;  /* 0x00000000083272ca */ /* 0x000fe200000e0000 */
[C---:B------:R-:W-:Y:S01]  /*11210*/  VIADD R8, R6.reuse, 0x804 ;  /* 0x0000080406087836 */ /* 0x040fe20000000000 */
[----:B------:R-:W-:Y:S01]  /*11220*/  R2UR UR51, R9 ;  /* 0x00000000093372ca */ /* 0x000fe200000e0000 */
[----:B------:R-:W-:Y:S02]  /*11230*/  IMAD.MOV.U32 R9, RZ, RZ, 0x40000040 ;  /* 0x40000040ff097424 */ /* 0x000fe400078e00ff */
[----:B------:R-:W-:Y:S01]  /*11240*/  VIADD R6, R6, 0x806 ;  /* 0x0000080606067836 */ /* 0x000fe20000000000 */
[----:B------:R-:W-:Y:S01]  /*11250*/  R2UR UR46, R8 ;  /* 0x00000000082e72ca */ /* 0x000fe200000e0000 */
[----:B------:R-:W-:Y:S01]  /*11260*/  IMAD.IADD R8, R221, 0x1, R152 ;  /* 0x00000001dd087824 */ /* 0x000fe200078e0298 */
[----:B------:R-:W-:Y:S02]  /*11270*/  R2UR UR47, R9 ;  /* 0x00000000092f72ca */ /* 0x000fe400000e0000 */
[----:B------:R-:W-:Y:S01]  /*11280*/  R2UR UR42, R6 ;  /* 0x00000000062a72ca */ /* 0x000fe200000e0000 */
[----:B------:R-:W-:-:S05]  /*11290*/  IMAD R8, R207, -0x80, R8 ;  /* 0xffffff80cf087824 */ /* 0x000fca00078e0208 */
[C---:B------:R-:W-:Y:S02]  /*112a0*/  ISETP.GT.AND P2, PT, R8.reuse, RZ, PT ;  /* 0x000000ff0800720c */ /* 0x040fe40003f44270 */
[C---:B------:R-:W-:Y:S02]  /*112b0*/  ISETP.GT.AND P3, PT, R8.reuse, 0x1, PT ;  /* 0x000000010800780c */ /* 0x040fe40003f64270 */
[C---:B------:R-:W-:Y:S02]  /*112c0*/  ISETP.GT.AND P6, PT, R8.reuse, 0x8, PT ;  /* 0x000000080800780c */ /* 0x040fe40003fc4270 */
[C---:B------:R-:W-:Y:S02]  /*112d0*/  ISETP.GT.AND P5, PT, R8.reuse, 0x9, PT ;  /* 0x000000090800780c */ /* 0x040fe40003fa4270 */
[----:B------:R-:W-:Y:S01]  /*112e0*/  ISETP.GT.AND P4, PT, R8, 0x10, PT ;  /* 0x000000100800780c */ /* 0x000fe20003f84270 */
        /* <DEDUP_REMOVED lines=17> */
[----:B------:R-:W-:Y:S01]  /*11400*/  HGMMA.64x128x16.F32.BF16 R24, gdesc[UR40], R24, gsb0 ;  /* 0x01e00000281879f0 */ /* 0x000fe20008001818 */
[----:B------:R-:W-:Y:S01]  /*11410*/  ULDC UR42, c[0x0][0x9d8] ;  /* 0x00027600002a7ab9 */ /* 0x000fe20000000800 */
[----:B------:R-:W-:Y:S01]  /*11420*/  ULDC UR43, c[0x0][0x988] ;  /* 0x00026200002b7ab9 */ /* 0x000fe20000000800 */
[----:B------:R-:W-:Y:S02]  /*11430*/  WARPGROUP.DEPBAR.LE gsb0, 0x0 ;  /* 0x00008000000079c5 */ /* 0x000fe40000010000 */
[----:B------:R-:W-:Y:S01]  /*11440*/  FMUL.FTZ R24, R24, UR4 ;  /* 0x0000000418187c20 */ /* 0x000fe20008410000 */
[----:B------:R-:W-:Y:S01]  /*11450*/  FMUL.FTZ R25, R25, UR4 ;  /* 0x0000000419197c20 */ /* 0x000fe20008410000 */
[----:B------:R-:W-:Y:S01]  /*11460*/  FMUL.FTZ R28, R28, UR4 ;  /* 0x000000041c1c7c20 */ /* 0x000fe20008410000 */
[----:B------:R-:W-:Y:S01]  /*11470*/  FMUL.FTZ R29, R29, UR4 ;  /* 0x000000041d1d7c20 */ /* 0x000fe20008410000 */
[----:B0-----:R-:W0:Y:S01]  /*11480*/  MUFU.TANH R11, R24 ;  /* 0x00000018000b7308 */ /* 0x001e220000002400 */
        /* <DEDUP_REMOVED lines=16> */
[----:B0-----:R-:W-:Y:S01]  /*11590*/  FSEL R11, R11, -INF , P2 ;  /* 0xff8000000b0b7808 */ /* 0x001fe20001000000 */
[----:B------:R-:W-:Y:S01]  /*115a0*/  FMUL.FTZ R35, R35, UR4 ;  /* 0x0000000423237c20 */ /* 0x000fe20008410000 */
[----:B------:R-:W-:Y:S01]  /*115b0*/  FMUL.FTZ R41, R41, UR4 ;  /* 0x0000000429297c20 */ /* 0x000fe20008410000 */
[----:B------:R-:W-:Y:S01]  /*115c0*/  FMUL.FTZ R47, R47, UR4 ;  /* 0x000000042f2f7c20 */ /* 0x000fe20008410000 */
[----:B------:R-:W-:Y:S01]  /*115d0*/  FMUL.FTZ R59, R59, UR4 ;  /* 0x000000043b3b7c20 */ /* 0x000fe20008410000 */
[----:B------:R-:W-:Y:S01]  /*115e0*/  FMUL.FTZ R39, R39, UR4 ;  /* 0x0000000427277c20 */ /* 0x000fe20008410000 */
[----:B------:R-:W-:Y:S01]  /*115f0*/  FMUL.FTZ R44, R44, UR4 ;  /* 0x000000042c2c7c20 */ /* 0x000fe20008410000 */
[----:B------:R-:W-:Y:S01]  /*11600*/  MUFU.TANH R29, R29 ;  /* 0x0000001d001d7308 */ /* 0x000fe20000002400 */
[----:B-1----:R-:W-:Y:S01]  /*11610*/  FSEL R6, R6, -INF , P3 ;  /* 0xff80000006067808 */ /* 0x002fe20001800000 */
[----:B------:R-:W-:Y:S01]  /*11620*/  FMUL.FTZ R51, R51, UR4 ;  /* 0x0000000433337c20 */ /* 0x000fe20008410000 */
[----:B------:R-:W-:Y:S01]  /*11630*/  FMUL.FTZ R38, R38, UR4 ;  /* 0x0000000426267c20 */ /* 0x000fe20008410000 */
[----:B------:R-:W-:Y:S01]  /*11640*/  FMUL.FTZ R63, R63, UR4 ;  /* 0x000000043f3f7c20 */ /* 0x000fe20008410000 */
[----:B------:R-:W-:Y:S01]  /*11650*/  FMNMX.FTZ R14, R11, R6, !PT ;  /* 0x000000060b0e7209 */ /* 0x000fe20007810000 */
        /* <DEDUP_REMOVED lines=19> */
[----:B0-----:R-:W-:Y:S01]  /*11790*/  FSEL R3, R3, -INF , P2 ;  /* 0xff80000003037808 */ /* 0x001fe20001000000 */
[----:B------:R-:W-:Y:S01]  /*117a0*/  FMUL.FTZ R64, R64, UR4 ;  /* 0x0000000440407c20 */ /* 0x000fe20008410000 */
[----:B------:R-:W-:Y:S01]  /*117b0*/  ISETP.GT.AND P2, PT, R8, 0x11, PT ;  /* 0x000000110800780c */ /* 0x000fe20003f44270 */
        /* <DEDUP_REMOVED lines=21> */
[----:B------:R-:W-:Y:S01]  /*11910*/  FMUL.FTZ R86, R86, UR4 ;  /* 0x0000000456567c20 */ /* 0x000fe20008410000 */
[----:B------:R-:W-:Y:S01]  /*11920*/  FMUL.FTZ R87, R87, UR4 ;  /* 0x0000000457577c20 */ /* 0x000fe20008410000 */
[----:B------:R2:W-:Y:S05]  /*11930*/  @!P1 SYNCS.ARRIVE.TRANS64.RED.A1T0 RZ, [R0+URZ], RZ ;  /* 0x000000ff00ff99a7 */ /* 0x0005ea000810043f */
[----:B------:R-:W-:Y:S01]  /*11940*/  MUFU.TANH R31, R43 ;  /* 0x0000002b001f7308 */ /* 0x000fe20000002400 */
[----:B0-----:R-:W-:-:S07]  /*11950*/  FSEL R13, R13, -INF , P5 ;  /* 0xff8000000d0d7808 */ /* 0x001fce0002800000 */
[----:B------:R-:W-:Y:S01]  /*11960*/  MUFU.TANH R36, R36 ;  /* 0x0000002400247308 */ /* 0x000fe20000002400 */
[----:B-1----:R-:W-:-:S07]  /*11970*/  FSEL R7, R7, -INF , P6 ;  /* 0xff80000007077808 */ /* 0x002fce0003000000 */
[----:B------:R0:W-:Y:S08]  /*11980*/  MUFU.TANH R43, R55 ;  /* 0x00000037002b7308 */ /* 0x0001f00000002400 */
[----:B------:R-:W-:Y:S01]  /*11990*/  MUFU.TANH R37, R37 ;  /* 0x0000002500257308 */ /* 0x000fe20000002400 */
[----:B0-----:R-:W-:Y:S02]  /*119a0*/  FSEL R55, R28, -INF , P6 ;  /* 0xff8000001c377808 */ /* 0x001fe40003000000 */
[----:B------:R-:W-:-:S02]  /*119b0*/  ISETP.GT.AND P6, PT, R8, 0x19, PT ;  /* 0x000000190800780c */ /* 0x000fc40003fc4270 */
[----:B------:R-:W-:Y:S01]  /*119c0*/  FMNMX.FTZ R20, R55, R14, !PT ;  /* 0x0000000e37147209 */ /* 0x000fe20007810000 */
[----:B------:R-:W-:Y:S02]  /*119d0*/  FMUL.FTZ R14, R73, UR4 ;  /* 0x00000004490e7c20 */ /* 0x000fe40008410000 */
[----:B------:R0:W-:Y:S08]  /*119e0*/  MUFU.TANH R9, R67 ;  /* 0x0000004300097308 */ /* 0x0001f00000002400 */
[----:B------:R-:W1:Y:S01]  /*119f0*/  MUFU.TANH R15, R34 ;  /* 0x00000022000f7308 */ /* 0x000e620000002400 */
[----:B0-----:R-:W-:-:S02]  /*11a00*/  FSEL R67, R29, -INF , P5 ;  /* 0xff8000001d437808 */ /* 0x001fc40002800000 */
[----:B------:R-:W-:Y:S02]  /*11a10*/  ISETP.GT.AND P5, PT, R8, 0x20, PT ;  /* 0x000000200800780c */ /* 0x000fe40003fa4270 */
[----:B------:R-:W-:-:S03]  /*11a20*/  FMNMX.FTZ R20, R67, R20, !PT ;  /* 0x0000001443147209 */ /* 0x000fc60007810000 */
[----:B------:R-:W-:Y:S08]  /*11a30*/  MUFU.TANH R40, R40 ;  /* 0x0000002800287308 */ /* 0x000ff00000002400 */
[----:B------:R0:W-:Y:S01]  /*11a40*/  MUFU.TANH R111, R65 ;  /* 0x00000041006f7308 */ /* 0x0001e20000002400 */
[----:B-1----:R-:W-:-:S07]  /*11a50*/  FSEL R15, R15, -INF , P4 ;  /* 0xff8000000f0f7808 */ /* 0x002fce0002000000 */
[----:B------:R-:W1:Y:S01]  /*11a60*/  MUFU.TANH R21, R35 ;  /* 0x0000002300157308 */ /* 0x000e620000002400 */
[----:B0-----:R-:W-:Y:S02]  /*11a70*/  FSEL R65, R32, -INF , P4 ;  /* 0xff80000020417808 */ /* 0x001fe40002000000 */
[----:B------:R-:W-:Y:S02]  /*11a80*/  ISETP.GT.AND P4, PT, R8, 0x21, PT ;  /* 0x000000210800780c */ /* 0x000fe40003f84270 */
[----:B------:R-:W-:Y:S02]  /*11a90*/  FMNMX.FTZ R20, R65, R20, !PT ;  /* 0x0000001441147209 */ /* 0x000fe40007810000 */
[----:B------:R-:W-:Y:S01]  /*11aa0*/  FSEL R31, R31, -INF , P4 ;  /* 0xff8000001f1f7808 */ /* 0x000fe20002000000 */
[----:B------:R-:W-:Y:S08]  /*11ab0*/  MUFU.TANH R35, R47 ;  /* 0x0000002f00237308 */ /* 0x000ff00000002400 */
[----:B------:R-:W-:Y:S01]  /*11ac0*/  MUFU.TANH R41, R41 ;  /* 0x0000002900297308 */ /* 0x000fe20000002400 */
[----:B-1----:R-:W-:-:S07]  /*11ad0*/  FSEL R21, R21, -INF , P2 ;  /* 0xff80000015157808 */ /* 0x002fce0001000000 */
[----:B------:R0:W-:Y:S08]  /*11ae0*/  MUFU.TANH R47, R59 ;  /* 0x0000003b002f7308 */ /* 0x0001f00000002400 */
[----:B------:R-:W1:Y:S01]  /*11af0*/  MUFU.TANH R27, R39 ;  /* 0x00000027001b7308 */ /* 0x000e620000002400 */
[----:B0-----:R-:W-:Y:S02]  /*11b00*/  FSEL R59, R33, -INF , P2 ;  /* 0xff800000213b7808 */ /* 0x001fe40001000000 */
[----:B------:R-:W-:-:S02]  /*11b10*/  ISETP.GT.AND P2, PT, R8, 0x28, PT ;  /* 0x000000280800780c */ /* 0x000fc40003f44270 */
[----:B------:R-:W-:-:S03]  /*11b20*/  FMNMX.FTZ R20, R59, R20, !PT ;  /* 0x000000143b147209 */ /* 0x000fc60007810000 */
[----:B------:R-:W0:Y:S08]  /*11b30*/  MUFU.TANH R25, R38 ;  /* 0x0000002600197308 */ /* 0x000e300000002400 */
[----:B------:R-:W-:Y:S01]  /*11b40*/  MUFU.TANH R39, R51 ;  /* 0x0000003300277308 */ /* 0x000fe20000002400 */
[----:B-1----:R-:W-:-:S07]  /*11b50*/  FSEL R27, R27, -INF , P6 ;  /* 0xff8000001b1b7808 */ /* 0x002fce0003000000 */
[----:B------:R-:W1:Y:S01]  /*11b60*/  MUFU.TANH R44, R44 ;  /* 0x0000002c002c7308 */ /* 0x000e620000002400 */
[----:B0-----:R-:W-:-:S07]  /*11b70*/  FSEL R25, R25, -INF , P3 ;  /* 0xff80000019197808 */ /* 0x001fce0001800000 */
[----:B------:R0:W-:Y:S08]  /*11b80*/  MUFU.TANH R51, R63 ;  /* 0x0000003f00337308 */ /* 0x0001f00000002400 */
[----:B------:R-:W3:Y:S01]  /*11b90*/  MUFU.TANH R45, R45 ;  /* 0x0000002d002d7308 */ /* 0x000ee20000002400 */
[----:B0-----:R-:W-:Y:S02]  /*11ba0*/  FSEL R63, R36, -INF , P3 ;  /* 0xff800000243f7808 */ /* 0x001fe40001800000 */
[----:B------:R-:W-:-:S02]  /*11bb0*/  ISETP.GT.AND P3, PT, R8, 0x29, PT ;  /* 0x000000290800780c */ /* 0x000fc40003f64270 */
[----:B------:R-:W-:Y:S02]  /*11bc0*/  FMNMX.FTZ R20, R63, R20, !PT ;  /* 0x000000143f147209 */ /* 0x000fe40007810000 */
[----:B-1----:R-:W-:Y:S01]  /*11bd0*/  FSEL R73, R44, -INF , P2 ;  /* 0xff8000002c497808 */ /* 0x002fe20001000000 */
[----:B------:R0:W-:Y:S01]  /*11be0*/  MUFU.TANH R105, R61 ;  /* 0x0000003d00697308 */ /* 0x0001e20000002400 */
[----:B------:R-:W-:-:S07]  /*11bf0*/  FSEL R35, R35, -INF , P3 ;  /* 0xff80000023237808 */ /* 0x000fce0001800000 */
[----:B------:R-:W1:Y:S01]  /*11c00*/  MUFU.TANH R42, R42 ;  /* 0x0000002a002a7308 */ /* 0x000e620000002400 */
[----:B0-----:R-:W-:Y:S02]  /*11c10*/  FSEL R61, R37, -INF , P6 ;  /* 0xff800000253d7808 */ /* 0x001fe40003000000 */
[C---:B------:R-:W-:Y:S02]  /*11c20*/  ISETP.GT.AND P6, PT, R8.reuse, 0x30, PT ;  /* 0x000000300800780c */ /* 0x040fe40003fc4270 */
[----:B------:R-:W-:Y:S02]  /*11c30*/  FMNMX.FTZ R20, R61, R20, !PT ;  /* 0x000000143d147209 */ /* 0x000fe40007810000 */
[----:B---3--:R-:W-:Y:S01]  /*11c40*/  FSEL R89, R45, -INF , P3 ;  /* 0xff8000002d597808 */ /* 0x008fe20001800000 */
[----:B------:R-:W0:Y:S01]  /*11c50*/  MUFU.TANH R48, R48 ;  /* 0x0000003000307308 */ /* 0x000e220000002400 */
[----:B------:R-:W-:-:S07]  /*11c60*/  ISETP.GT.AND P3, PT, R8, 0x40, PT ;  /* 0x000000400800780c */ /* 0x000fce0003f64270 */
[----:B------:R3:W-:Y:S01]  /*11c70*/  MUFU.TANH R115, R69 ;  /* 0x0000004500737308 */ /* 0x0007e20000002400 */
[----:B-1----:R-:W-:-:S07]  /*11c80*/  FSEL R29, R42, -INF , P5 ;  /* 0xff8000002a1d7808 */ /* 0x002fce0002800000 */
[----:B------:R-:W1:Y:S01]  /*11c90*/  MUFU.TANH R49, R49 ;  /* 0x0000003100317308 */ /* 0x000e620000002400 */
[----:B---3--:R-:W-:Y:S02]  /*11ca0*/  FSEL R69, R40, -INF , P5 ;  /* 0xff80000028457808 */ /* 0x008fe40002800000 */
[----:B------:R-:W-:Y:S02]  /*11cb0*/  ISETP.GT.AND P5, PT, R8, 0x31, PT ;  /* 0x000000310800780c */ /* 0x000fe40003fa4270 */
[----:B------:R-:W-:Y:S02]  /*11cc0*/  FMNMX.FTZ R24, R69, R20, !PT ;  /* 0x0000001445187209 */ /* 0x000fe40007810000 */
[----:B0-----:R-:W-:Y:S01]  /*11cd0*/  FSEL R91, R48, -INF , P6 ;  /* 0xff800000305b7808 */ /* 0x001fe20003000000 */
[----:B------:R0:W-:Y:S01]  /*11ce0*/  MUFU.TANH R10, R71 ;  /* 0x00000047000a7308 */ /* 0x0001e20000002400 */
[----:B------:R-:W-:-:S07]  /*11cf0*/  FSEL R39, R39, -INF , P5 ;  /* 0xff80000027277808 */ /* 0x000fce0002800000 */
[----:B------:R-:W3:Y:S01]  /*11d00*/  MUFU.TANH R46, R46 ;  /* 0x0000002e002e7308 */ /* 0x000ee20000002400 */
[----:B0-----:R-:W-:Y:S02]  /*11d10*/  FSEL R71, R41, -INF , P4 ;  /* 0xff80000029477808 */ /* 0x001fe40002000000 */
[C---:B------:R-:W-:Y:S02]  /*11d20*/  ISETP.GT.AND P4, PT, R8.reuse, 0x38, PT ;  /* 0x000000380800780c */ /* 0x040fe40003f84270 */
[----:B------:R-:W-:Y:S02]  /*11d30*/  FMNMX.FTZ R24, R71, R24, !PT ;  /* 0x0000001847187209 */ /* 0x000fe40007810000 */
[----:B-1----:R-:W-:Y:S01]  /*11d40*/  FSEL R93, R49, -INF , P5 ;  /* 0xff800000315d7808 */ /* 0x002fe20002800000 */
[----:B------:R-:W0:Y:S01]  /*11d50*/  MUFU.TANH R52, R52 ;  /* 0x0000003400347308 */ /* 0x000e220000002400 */
[----:B------:R-:W-:Y:S02]  /*11d60*/  FMNMX.FTZ R24, R73, R24, !PT ;  /* 0x0000001849187209 */ /* 0x000fe40007810000 */
[----:B------:R-:W-:-:S02]  /*11d70*/  ISETP.GT.AND P5, PT, R8, 0x48, PT ;  /* 0x000000480800780c */ /* 0x000fc40003fa4270 */
[----:B------:R-:W-:-:S03]  /*11d80*/  FMNMX.FTZ R24, R89, R24, !PT ;  /* 0x0000001859187209 */ /* 0x000fc60007810000 */
[----:B------:R-:W1:Y:S01]  /*11d90*/  MUFU.TANH R53, R53 ;  /* 0x0000003500357308 */ /* 0x000e620000002400 */
[----:B------:R-:W-:Y:S02]  /*11da0*/  FMNMX.FTZ R24, R91, R24, !PT ;  /* 0x000000185b187209 */ /* 0x000fe40007810000 */
[----:B---3--:R-:W-:Y:S02]  /*11db0*/  FSEL R33, R46, -INF , P2 ;  /* 0xff8000002e217808 */ /* 0x008fe40001000000 */
[----:B------:R-:W-:Y:S02]  /*11dc0*/  ISETP.GT.AND P2, PT, R8, 0x39, PT ;  /* 0x000000390800780c */ /* 0x000fe40003f44270 */
[----:B------:R-:W-:Y:S01]  /*11dd0*/  FMNMX.FTZ R24, R93, R24, !PT ;  /* 0x000000185d187209 */ /* 0x000fe20007810000 */
[----:B------:R-:W3:Y:S01]  /*11de0*/  MUFU.TANH R50, R50 ;  /* 0x0000003200327308 */ /* 0x000ee20000002400 */
[----:B0-----:R-:W-:Y:S02]  /*11df0*/  FSEL R95, R52, -INF , P4 ;  /* 0xff800000345f7808 */ /* 0x001fe40002000000 */
[----:B------:R-:W-:-:S02]  /*11e00*/  FSEL R43, R43, -INF , P2 ;  /* 0xff8000002b2b7808 */ /* 0x000fc40001000000 */
[----:B------:R-:W-:-:S03]  /*11e10*/  FMNMX.FTZ R24, R95, R24, !PT ;  /* 0x000000185f187209 */ /* 0x000fc60007810000 */
[----:B------:R-:W0:Y:S01]  /*11e20*/  MUFU.TANH R56, R56 ;  /* 0x0000003800387308 */ /* 0x000e220000002400 */
[----:B-1----:R-:W-:Y:S02]  /*11e30*/  FSEL R97, R53, -INF , P2 ;  /* 0xff80000035617808 */ /* 0x002fe40001000000 */
[----:B------:R-:W-:Y:S02]  /*11e40*/  ISETP.GT.AND P2, PT, R8, 0x50, PT ;  /* 0x000000500800780c */ /* 0x000fe40003f44270 */
[----:B------:R-:W-:-:S03]  /*11e50*/  FMNMX.FTZ R24, R97, R24, !PT ;  /* 0x0000001861187209 */ /* 0x000fc60007810000 */
[----:B------:R-:W1:Y:S01]  /*11e60*/  MUFU.TANH R57, R57 ;  /* 0x0000003900397308 */ /* 0x000e620000002400 */
[----:B---3--:R-:W-:Y:S02]  /*11e70*/  FSEL R37, R50, -INF , P6 ;  /* 0xff80000032257808 */ /* 0x008fe40003000000 */
[----:B------:R-:W-:-:S04]  /*11e80*/  ISETP.GT.AND P6, PT, R8, 0x41, PT ;  /* 0x000000410800780c */ /* 0x000fc80003fc4270 */
[----:B------:R-:W-:Y:S01]  /*11e90*/  FSEL R47, R47, -INF , P6 ;  /* 0xff8000002f2f7808 */ /* 0x000fe20003000000 */
[----:B------:R-:W3:Y:S01]  /*11ea0*/  MUFU.TANH R54, R54 ;  /* 0x0000003600367308 */ /* 0x000ee20000002400 */
[----:B0-----:R-:W-:-:S04]  /*11eb0*/  FSEL R99, R56, -INF , P3 ;  /* 0xff80000038637808 */ /* 0x001fc80001800000 */
        /* <DEDUP_REMOVED lines=10> */
[----:B0-----:R-:W-:Y:S02]  /*11f60*/  FSEL R103, R60, -INF , P5 ;  /* 0xff8000003c677808 */ /* 0x001fe40002800000 */
[----:B------:R-:W-:Y:S02]  /*11f70*/  FSEL R51, R51, -INF , P4 ;  /* 0xff80000033337808 */ /* 0x000fe40002000000 */
[----:B------:R-:W-:Y:S02]  /*11f80*/  FMNMX.FTZ R24, R103, R24, !PT ;  /* 0x0000001867187209 */ /* 0x000fe40007810000 */
[----:B------:R-:W-:Y:S01]  /*11f90*/  ISETP.GT.AND P4, PT, R8, 0x60, PT ;  /* 0x000000600800780c */ /* 0x000fe20003f84270 */
[----:B------:R-:W0:Y:S01]  /*11fa0*/  MUFU.TANH R62, R62 ;  /* 0x0000003e003e7308 */ /* 0x000e220000002400 */
[----:B-1----:R-:W-:-:S02]  /*11fb0*/  FSEL R45, R58, -INF , P3 ;  /* 0xff8000003a2d7808 */ /* 0x002fc40001800000 */
[----:B------:R-:W-:Y:S02]  /*11fc0*/  ISETP.GT.AND P3, PT, R8, 0x51, PT ;  /* 0x000000510800780c */ /* 0x000fe40003f64270 */
[----:B------:R-:W-:Y:S02]  /*11fd0*/  FMNMX.FTZ R24, R105, R24, !PT ;  /* 0x0000001869187209 */ /* 0x000fe40007810000 */
[----:B------:R-:W-:Y:S01]  /*11fe0*/  FSEL R111, R111, -INF , P3 ;  /* 0xff8000006f6f7808 */ /* 0x000fe20001800000 */
[----:B------:R-:W1:Y:S01]  /*11ff0*/  MUFU.TANH R68, R68 ;  /* 0x0000004400447308 */ /* 0x000e620000002400 */
[----:B---3--:R-:W-:Y:S02]  /*12000*/  FSEL R109, R64, -INF , P2 ;  /* 0xff800000406d7808 */ /* 0x008fe40001000000 */
[----:B------:R-:W-:Y:S01]  /*12010*/  FSEL R57, R9, -INF , P3 ;  /* 0xff80000009397808 */ /* 0x000fe20001800000 */
[----:B------:R-:W-:Y:S01]  /*12020*/  FMUL.FTZ R9, R85, UR4 ;  /* 0x0000000455097c20 */ /* 0x000fe20008410000 */
[----:B------:R-:W-:-:S02]  /*12030*/  FMNMX.FTZ R24, R109, R24, !PT ;  /* 0x000000186d187209 */ /* 0x000fc40007810000 */
[----:B------:R-:W-:Y:S01]  /*12040*/  ISETP.GT.AND P3, PT, R8, 0x61, PT ;  /* 0x000000610800780c */ /* 0x000fe20003f64270 */
[----:B------:R-:W3:Y:S01]  /*12050*/  MUFU.TANH R72, R72 ;  /* 0x0000004800487308 */ /* 0x000ee20000002400 */
[----:B0-----:R-:W-:Y:S02]  /*12060*/  FSEL R49, R62, -INF , P5 ;  /* 0xff8000003e317808 */ /* 0x001fe40002800000 */
[----:B------:R-:W-:Y:S02]  /*12070*/  ISETP.GT.AND P5, PT, R8, 0x59, PT ;  /* 0x000000590800780c */ /* 0x000fe40003fa4270 */
[----:B------:R-:W-:Y:S02]  /*12080*/  FMNMX.FTZ R24, R111, R24, !PT ;  /* 0x000000186f187209 */ /* 0x000fe40007810000 */
[----:B------:R-:W-:Y:S01]  /*12090*/  FSEL R115, R115, -INF , P5 ;  /* 0xff80000073737808 */ /* 0x000fe20002800000 */
[----:B------:R-:W0:Y:S01]  /*120a0*/  MUFU.TANH R66, R66 ;  /* 0x0000004200427308 */ /* 0x000e220000002400 */
[----:B-1----:R-:W-:-:S04]  /*120b0*/  FSEL R113, R68, -INF , P6 ;  /* 0xff80000044717808 */ /* 0x002fc80003000000 */
[----:B------:R-:W-:-:S03]  /*120c0*/  FMNMX.FTZ R24, R113, R24, !PT ;  /* 0x0000001871187209 */ /* 0x000fc60007810000 */
[----:B------:R-:W1:Y:S01]  /*120d0*/  MUFU.TANH R14, R14 ;  /* 0x0000000e000e7308 */ /* 0x000e620000002400 */
[----:B---3--:R-:W-:Y:S02]  /*120e0*/  FSEL R117, R72, -INF , P4 ;  /* 0xff80000048757808 */ /* 0x008fe40002000000 */
[----:B------:R-:W-:-:S04]  /*120f0*/  FMNMX.FTZ R24, R115, R24, !PT ;  /* 0x0000001873187209 */ /* 0x000fc80007810000 */
[----:B------:R-:W-:Y:S01]  /*12100*/  FMNMX.FTZ R24, R117, R24, !PT ;  /* 0x0000001875187209 */ /* 0x000fe20007810000 */
[----:B------:R-:W-:Y:S01]  /*12110*/  MUFU.TANH R70, R70 ;  /* 0x0000004600467308 */ /* 0x000fe20000002400 */
[----:B0-----:R-:W-:Y:S02]  /*12120*/  FSEL R53, R66, -INF , P2 ;  /* 0xff80000042357808 */ /* 0x001fe40001000000 */
[----:B------:R-:W-:-:S05]  /*12130*/  ISETP.GT.AND P2, PT, R8, 0x68, PT ;  /* 0x000000680800780c */ /* 0x000fca0003f44270 */
[----:B------:R-:W0:Y:S01]  /*12140*/  MUFU.TANH R76, R76 ;  /* 0x0000004c004c7308 */ /* 0x000e220000002400 */
[----:B-1----:R-:W-:-:S04]  /*12150*/  FSEL R119, R14, -INF , P3 ;  /* 0xff8000000e777808 */ /* 0x002fc80001800000 */
[----:B------:R-:W-:-:S03]  /*12160*/  FMNMX.FTZ R24, R119, R24, !PT ;  /* 0x0000001877187209 */ /* 0x000fc60007810000 */
[----:B------:R1:W-:Y:S08]  /*12170*/  MUFU.TANH R123, R77 ;  /* 0x0000004d007b7308 */ /* 0x0003f00000002400 */
[----:B------:R-:W-:Y:S01]  /*12180*/  MUFU.TANH R74, R74 ;  /* 0x0000004a004a7308 */ /* 0x000fe20000002400 */
[----:B0-----:R-:W-:Y:S02]  /*12190*/  FSEL R121, R76, -INF , P2 ;  /* 0xff8000004c797808 */ /* 0x001fe40001000000 */
[----:B-1----:R-:W-:Y:S01]  /*121a0*/  FSEL R77, R10, -INF , P5 ;  /* 0xff8000000a4d7808 */ /* 0x002fe20002800000 */
[----:B------:R-:W-:Y:S01]  /*121b0*/  IMAD.U32 R10, RZ, RZ, UR5 ;  /* 0x00000005ff0a7e24 */ /* 0x000fe2000f8e00ff */
[----:B------:R-:W-:-:S02]  /*121c0*/  ISETP.GT.AND P5, PT, R8, 0x70, PT ;  /* 0x000000700800780c */ /* 0x000fc40003fa4270 */
[----:B------:R-:W-:Y:S01]  /*121d0*/  FMNMX.FTZ R24, R121, R24, !PT ;  /* 0x0000001879187209 */ /* 0x000fe20007810000 */
[----:B------:R-:W0:Y:S08]  /*121e0*/  MUFU.TANH R80, R80 ;  /* 0x0000005000507308 */ /* 0x000e300000002400 */
[----:B------:R1:W3:Y:S08]  /*121f0*/  MUFU.TANH R20, R75 ;  /* 0x0000004b00147308 */ /* 0x0002f00000002400 */
[----:B------:R4:W2:Y:S01]  /*12200*/  MUFU.TANH R127, R81 ;  /* 0x00000051007f7308 */ /* 0x0008a20000002400 */
[----:B-1----:R-:W-:-:S02]  /*12210*/  FSEL R75, R70, -INF , P6 ;  /* 0xff800000464b7808 */ /* 0x002fc40003000000 */
[----:B------:R-:W-:Y:S02]  /*12220*/  ISETP.GT.AND P6, PT, R8, 0x69, PT ;  /* 0x000000690800780c */ /* 0x000fe40003fc4270 */
[----:B0-----:R-:W-:Y:S02]  /*12230*/  FSEL R125, R80, -INF , P5 ;  /* 0xff800000507d7808 */ /* 0x001fe40002800000 */
[----:B------:R-:W-:Y:S01]  /*12240*/  FSEL R123, R123, -INF , P6 ;  /* 0xff8000007b7b7808 */ /* 0x000fe20003000000 */
[----:B------:R-:W0:Y:S01]  /*12250*/  MUFU.TANH R78, R78 ;  /* 0x0000004e004e7308 */ /* 0x000e220000002400 */
[----:B----4-:R-:W-:Y:S02]  /*12260*/  FSEL R81, R74, -INF , P4 ;  /* 0xff8000004a517808 */ /* 0x010fe40002000000 */
[----:B------:R-:W-:Y:S02]  /*12270*/  ISETP.GT.AND P4, PT, R8, 0x71, PT ;  /* 0x000000710800780c */ /* 0x000fe40003f84270 */
[----:B------:R-:W-:-:S02]  /*12280*/  FMNMX.FTZ R24, R123, R24, !PT ;  /* 0x000000187b187209 */ /* 0x000fc40007810000 */
[----:B---3--:R-:W-:Y:S01]  /*12290*/  FSEL R85, R20, -INF , P3 ;  /* 0xff80000014557808 */ /* 0x008fe20001800000 */
[----:B------:R-:W1:Y:S01]  /*122a0*/  MUFU.TANH R84, R84 ;  /* 0x0000005400547308 */ /* 0x000e620000002400 */
[----:B------:R-:W-:Y:S02]  /*122b0*/  ISETP.GT.AND P3, PT, R8, 0x78, PT ;  /* 0x000000780800780c */ /* 0x000fe40003f64270 */
[----:B--2---:R-:W-:Y:S02]  /*122c0*/  FSEL R127, R127, -INF , P4 ;  /* 0xff8000007f7f7808 */ /* 0x004fe40002000000 */
[----:B------:R-:W-:-:S03]  /*122d0*/  FMNMX.FTZ R24, R125, R24, !PT ;  /* 0x000000187d187209 */ /* 0x000fc60007810000 */
[----:B------:R-:W2:Y:S01]  /*122e0*/  MUFU.TANH R9, R9 ;  /* 0x0000000900097308 */ /* 0x000ea20000002400 */
[----:B0-----:R-:W-:Y:S02]  /*122f0*/  FSEL R107, R78, -INF , P2 ;  /* 0xff8000004e6b7808 */ /* 0x001fe40001000000 */
[----:B------:R-:W-:Y:S02]  /*12300*/  ISETP.GT.AND P2, PT, R8, 0x79, PT ;  /* 0x000000790800780c */ /* 0x000fe40003f44270 */
[----:B------:R-:W-:-:S03]  /*12310*/  FMNMX.FTZ R24, R127, R24, !PT ;  /* 0x000000187f187209 */ /* 0x000fc60007810000 */
[----:B------:R-:W0:Y:S01]  /*12320*/  MUFU.TANH R82, R82 ;  /* 0x0000005200527308 */ /* 0x000e220000002400 */
[----:B-1----:R-:W-:-:S04]  /*12330*/  FSEL R129, R84, -INF , P3 ;  /* 0xff80000054817808 */ /* 0x002fc80001800000 */
[----:B------:R-:W-:-:S03]  /*12340*/  FMNMX.FTZ R24, R129, R24, !PT ;  /* 0x0000001881187209 */ /* 0x000fc60007810000 */
[----:B------:R-:W1:Y:S01]  /*12350*/  MUFU.TANH R83, R83 ;  /* 0x0000005300537308 */ /* 0x000e620000002400 */
[----:B--2---:R-:W-:-:S04]  /*12360*/  FSEL R131, R9, -INF , P2 ;  /* 0xff80000009837808 */ /* 0x004fc80001000000 */
[----:B------:R-:W-:-:S03]  /*12370*/  FMNMX.FTZ R24, R131, R24, !PT ;  /* 0x0000001883187209 */ /* 0x000fc60007810000 */
[----:B------:R-:W2:Y:S02]  /*12380*/  MUFU.TANH R86, R86 ;  /* 0x0000005600567308 */ /* 0x000ea40000002400 */
[----:B------:R-:W3:Y:S02]  /*12390*/  SHFL.BFLY PT, R9, R24, 0x2, 0x1f ;  /* 0x0c401f0018097f89 */ /* 0x000ee400000e0000 */
[----:B---3--:R-:W-:-:S05]  /*123a0*/  FMNMX.FTZ R14, R24, R9, !PT ;  /* 0x00000009180e7209 */ /* 0x008fca0007810000 */
[----:B------:R-:W3:Y:S02]  /*123b0*/  SHFL.BFLY PT, R9, R14, 0x1, 0x1f ;  /* 0x0c201f000e097f89 */ /* 0x000ee400000e0000 */
[----:B---3--:R-:W-:Y:S02]  /*123c0*/  FMNMX.FTZ R9, R14, R9, !PT ;  /* 0x000000090e097209 */ /* 0x008fe40007810000 */
[----:B------:R0:W3:Y:S02]  /*123d0*/  MUFU.TANH R14, R87 ;  /* 0x00000057000e7308 */ /* 0x0000e40000002400 */
[C---:B------:R-:W-:Y:S01]  /*123e0*/  FSETP.NEU.FTZ.AND P0, PT, R9.reuse, -INF , PT ;  /* 0xff8000000900780b */ /* 0x040fe20003f1d000 */
[----:B------:R-:W-:-:S05]  /*123f0*/  FMUL.FTZ R8, R9, R10 ;  /* 0x0000000a09087220 */ /* 0x000fca0000410000 */
[----:B------:R-:W-:Y:S02]  /*12400*/  FSEL R8, R8, RZ, P0 ;  /* 0x000000ff08087208 */ /* 0x000fe40000000000 */
[----:B------:R-:W-:Y:S02]  /*12410*/  ISETP.NE.AND P0, PT, R12, RZ, PT ;  /* 0x000000ff0c00720c */ /* 0x000fe40003f05270 */
[----:B------:R4:W3:Y:S01]  /*12420*/  MUFU.TANH R12, R79 ;  /* 0x0000004f000c7308 */ /* 0x0008e20000002400 */
[-CC-:B------:R-:W-:Y:S01]  /*12430*/  FFMA.FTZ R174, R73, R10.reuse, -R8.reuse ;  /* 0x0000000a49ae7223 */ /* 0x180fe20000010808 */
[----:B0-----:R-:W-:Y:S01]  /*12440*/  FSEL R87, R82, -INF , P5 ;  /* 0xff80000052577808 */ /* 0x001fe20002800000 */
[-CC-:B------:R-:W-:Y:S01]  /*12450*/  FFMA.FTZ R168, R91, R10.reuse, -R8.reuse ;  /* 0x0000000a5ba87223 */ /* 0x180fe20000010808 */
[----:B-1----:R-:W-:Y:S01]  /*12460*/  FSEL R91, R83, -INF , P4 ;  /* 0xff800000535b7808 */ /* 0x002fe20002000000 */
[-CC-:B------:R-:W-:Y:S01]  /*12470*/  FFMA.FTZ R182, R55, R10.reuse, -R8.reuse ;  /* 0x0000000a37b67223 */ /* 0x180fe20000010808 */
[-CC-:B------:R-:W-:Y:S01]  /*12480*/  FFMA.FTZ R55, R67, R10.reuse, -R8.reuse ;  /* 0x0000000a43377223 */ /* 0x180fe20000010808 */
[-CC-:B------:R-:W-:Y:S01]  /*12490*/  FFMA.FTZ R67, R93, R10.reuse, -R8.reuse ;  /* 0x0000000a5d437223 */ /* 0x180fe20000010808 */
[----:B--2---:R-:W-:Y:S01]  /*124a0*/  FSEL R93, R86, -INF , P3 ;  /* 0xff800000565d7808 */ /* 0x004fe20001800000 */
[--C-:B----4-:R-:W-:Y:S01]  /*124b0*/  FFMA.FTZ R79, R6, R10, -R8.reuse ;  /* 0x0000000a064f7223 */ /* 0x110fe20000010808 */
[----:B------:R-:W-:Y:S01]  /*124c0*/  FMNMX.FTZ R6, R3, R4, !PT ;  /* 0x0000000403067209 */ /* 0x000fe20007810000 */
[-CC-:B------:R-:W-:Y:S01]  /*124d0*/  FFMA.FTZ R172, R69, R10.reuse, -R8.reuse ;  /* 0x0000000a45ac7223 */ /* 0x180fe20000010808 */
[-CC-:B------:R-:W-:Y:S01]  /*124e0*/  FFMA.FTZ R69, R97, R10.reuse, -R8.reuse ;  /* 0x0000000a61457223 */ /* 0x180fe20000010808 */
[----:B---3--:R-:W-:Y:S01]  /*124f0*/  FSEL R97, R14, -INF , P2 ;  /* 0xff8000000e617808 */ /* 0x008fe20001000000 */
[--C-:B------:R-:W-:Y:S01]  /*12500*/  FFMA.FTZ R180, R11, R10, -R8.reuse ;  /* 0x0000000a0bb47223 */ /* 0x100fe20000010808 */
[----:B------:R-:W-:Y:S01]  /*12510*/  FMNMX.FTZ R6, R7, R6, !PT ;  /* 0x0000000607067209 */ /* 0x000fe20007810000 */
[----:B------:R-:W-:Y:S01]  /*12520*/  MUFU.EX2 R79, R79 ;  /* 0x0000004f004f7308 */ /* 0x000fe20000000800 */
[----:B------:R-:W-:Y:S01]  /*12530*/  FSEL R73, R12, -INF , P6 ;  /* 0xff8000000c497808 */ /* 0x000fe20003000000 */
[--C-:B------:R-:W-:Y:S01]  /*12540*/  FFMA.FTZ R176, R65, R10, -R8.reuse ;  /* 0x0000000a41b07223 */ /* 0x100fe20000010808 */
[----:B------:R-:W-:Y:S01]  /*12550*/  FMNMX.FTZ R6, R13, R6, !PT ;  /* 0x000000060d067209 */ /* 0x000fe20007810000 */
[-CC-:B------:R-:W-:Y:S01]  /*12560*/  FFMA.FTZ R59, R59, R10.reuse, -R8.reuse ;  /* 0x0000000a3b3b7223 */ /* 0x180fe20000010808 */
[-CC-:B------:R-:W-:Y:S01]  /*12570*/  FFMA.FTZ R178, R63, R10.reuse, -R8.reuse ;  /* 0x0000000a3fb27223 */ /* 0x180fe20000010808 */
        /* <DEDUP_REMOVED lines=18> */
[----:B------:R-:W2:Y:S01]  /*126a0*/  MUFU.EX2 R55, R55 ;  /* 0x0000003700377308 */ /* 0x000ea20000000800 */
        /* <DEDUP_REMOVED lines=11> */
[----:B------:R-:W-:Y:S01]  /*12760*/  FFMA.FTZ R105, R131, R10, -R8 ;  /* 0x0000000a83697223 */ /* 0x000fe20000010808 */
[--C-:B------:R-:W-:Y:S01]  /*12770*/  IMAD.MOV.U32 R131, RZ, RZ, R151.reuse ;  /* 0x000000ffff837224 */ /* 0x100fe200078e0097 */
[----:B------:R-:W-:Y:S01]  /*12780*/  MOV R123, R151 ;  /* 0x00000097007b7202 */ /* 0x000fe20000000f00 */
[--C-:B------:R-:W-:Y:S01]  /*12790*/  IMAD.MOV.U32 R129, RZ, RZ, R151.reuse ;  /* 0x000000ffff817224 */ /* 0x100fe200078e0097 */
[----:B------:R-:W-:Y:S01]  /*127a0*/  FMNMX.FTZ R6, R37, R6, !PT ;  /* 0x0000000625067209 */ /* 0x000fe20007810000 */
[----:B------:R-:W4:Y:S01]  /*127b0*/  MUFU.EX2 R59, R59 ;  /* 0x0000003b003b7308 */ /* 0x000f220000000800 */
[----:B------:R-:W-:-:S02]  /*127c0*/  IMAD.MOV.U32 R127, RZ, RZ, R151 ;  /* 0x000000ffff7f7224 */ /* 0x000fc400078e0097 */
[----:B------:R-:W-:Y:S01]  /*127d0*/  FMNMX.FTZ R6, R39, R6, !PT ;  /* 0x0000000627067209 */ /* 0x000fe20007810000 */
[--C-:B------:R-:W-:Y:S02]  /*127e0*/  IMAD.MOV.U32 R125, RZ, RZ, R151.reuse ;  /* 0x000000ffff7d7224 */ /* 0x100fe400078e0097 */
[--C-:B------:R-:W-:Y:S01]  /*127f0*/  IMAD.MOV.U32 R121, RZ, RZ, R151.reuse ;  /* 0x000000ffff797224 */ /* 0x100fe200078e0097 */
[----:B------:R-:W-:Y:S01]  /*12800*/  FMNMX.FTZ R6, R41, R6, !PT ;  /* 0x0000000629067209 */ /* 0x000fe20007810000 */
[----:B------:R-:W4:Y:S01]  /*12810*/  MUFU.EX2 R178, R178 ;  /* 0x000000b200b27308 */ /* 0x000f220000000800 */
[--C-:B------:R-:W-:Y:S02]  /*12820*/  IMAD.MOV.U32 R119, RZ, RZ, R151.reuse ;  /* 0x000000ffff777224 */ /* 0x100fe400078e0097 */
[----:B------:R-:W-:Y:S01]  /*12830*/  FMNMX.FTZ R6, R43, R6, !PT ;  /* 0x000000062b067209 */ /* 0x000fe20007810000 */
[--C-:B------:R-:W-:Y:S02]  /*12840*/  IMAD.MOV.U32 R117, RZ, RZ, R151.reuse ;  /* 0x000000ffff757224 */ /* 0x100fe400078e0097 */
[--C-:B------:R-:W-:Y:S01]  /*12850*/  IMAD.MOV.U32 R115, RZ, RZ, R151.reuse ;  /* 0x000000ffff737224 */ /* 0x100fe200078e0097 */
[----:B------:R-:W-:Y:S01]  /*12860*/  FMNMX.FTZ R6, R45, R6, !PT ;  /* 0x000000062d067209 */ /* 0x000fe20007810000 */
[----:B------:R-:W4:Y:S01]  /*12870*/  MUFU.EX2 R61, R61 ;  /* 0x0000003d003d7308 */ /* 0x000f220000000800 */
[----:B------:R-:W-:-:S02]  /*12880*/  IMAD.MOV.U32 R113, RZ, RZ, R151 ;  /* 0x000000ffff717224 */ /* 0x000fc400078e0097 */
[----:B------:R-:W-:Y:S01]  /*12890*/  FMNMX.FTZ R6, R47, R6, !PT ;  /* 0x000000062f067209 */ /* 0x000fe20007810000 */
[----:B------:R-:W-:-:S03]  /*128a0*/  IMAD.MOV.U32 R111, RZ, RZ, R151 ;  /* 0x000000ffff6f7224 */ /* 0x000fc600078e0097 */
        /* <DEDUP_REMOVED lines=20> */
[----:B------:R-:W-:Y:S01]  /*129f0*/  FMNMX.FTZ R11, R97, R6, !PT ;  /* 0x00000006610b7209 */ /* 0x000fe20007810000 */
[----:B------:R-:W-:Y:S01]  /*12a00*/  FFMA.FTZ R6, R109, R10, -R8 ;  /* 0x0000000a6d067223 */ /* 0x000fe20000010808 */
[----:B------:R-:W-:-:S03]  /*12a10*/  IMAD.MOV.U32 R109, RZ, RZ, R151 ;  /* 0x000000ffff6d7224 */ /* 0x000fc600078e0097 */
[----:B------:R-:W0:Y:S01]  /*12a20*/  SHFL.BFLY PT, R12, R11, 0x2, 0x1f ;  /* 0x0c401f000b0c7f89 */ /* 0x000e2200000e0000 */
        /* <DEDUP_REMOVED lines=14> */
[----:B------:R-:W-:-:S03]  /*12b10*/  ISETP.GE.AND P2, PT, R152, 0x81, PT ;  /* 0x000000819800780c */ /* 0x000fc60003f46270 */
[----:B------:R-:W-:Y:S01]  /*12b20*/  MUFU.EX2 R95, R95 ;  /* 0x0000005f005f7308 */ /* 0x000fe20000000800 */
[-CC-:B------:R-:W-:Y:S01]  /*12b30*/  FFMA.FTZ R181, R3, R10.reuse, -R32.reuse ;  /* 0x0000000a03b57223 */ /* 0x180fe20000010820 */
[-CC-:B------:R-:W-:Y:S01]  /*12b40*/  FFMA.FTZ R4, R4, R10.reuse, -R32.reuse ;  /* 0x0000000a04047223 */ /* 0x180fe20000010820 */
[-CC-:B------:R-:W-:Y:S01]  /*12b50*/  FFMA.FTZ R183, R7, R10.reuse, -R32.reuse ;  /* 0x0000000a07b77223 */ /* 0x180fe20000010820 */
[----:B------:R-:W-:Y:S01]  /*12b60*/  FADD.FTZ R3, R180, R79 ;  /* 0x0000004fb4037221 */ /* 0x000fe20000010000 */
[-CC-:B------:R-:W-:Y:S01]  /*12b70*/  FFMA.FTZ R8, R13, R10.reuse, -R32.reuse ;  /* 0x0000000a0d087223 */ /* 0x180fe20000010820 */
[-CC-:B------:R-:W-:Y:S01]  /*12b80*/  FFMA.FTZ R177, R15, R10.reuse, -R32.reuse ;  /* 0x0000000a0fb17223 */ /* 0x180fe20000010820 */
[-CC-:B------:R-:W-:Y:S01]  /*12b90*/  FFMA.FTZ R12, R21, R10.reuse, -R32.reuse ;  /* 0x0000000a150c7223 */ /* 0x180fe20000010820 */
[----:B------:R-:W-:Y:S01]  /*12ba0*/  MUFU.EX2 R181, R181 ;  /* 0x000000b500b57308 */ /* 0x000fe20000000800 */
[----:B-1----:R-:W-:Y:S01]  /*12bb0*/  FADD.FTZ R30, R182, R3 ;  /* 0x00000003b61e7221 */ /* 0x002fe20000010000 */
[-CC-:B------:R-:W-:Y:S01]  /*12bc0*/  FFMA.FTZ R179, R25, R10.reuse, -R32.reuse ;  /* 0x0000000a19b37223 */ /* 0x180fe20000010820 */
[-CC-:B------:R-:W-:Y:S01]  /*12bd0*/  FFMA.FTZ R14, R27, R10.reuse, -R32.reuse ;  /* 0x0000000a1b0e7223 */ /* 0x180fe20000010820 */
[-C--:B------:R-:W-:Y:S01]  /*12be0*/  FFMA.FTZ R173, R29, R10.reuse, -R32 ;  /* 0x0000000a1dad7223 */ /* 0x080fe20000010820 */
[----:B--2---:R-:W-:Y:S01]  /*12bf0*/  FADD.FTZ R3, R55, R30 ;  /* 0x0000001e37037221 */ /* 0x004fe20000010000 */
[-CC-:B------:R-:W-:Y:S01]  /*12c00*/  FFMA.FTZ R20, R31, R10.reuse, -R32.reuse ;  /* 0x0000000a1f147223 */ /* 0x180fe20000010820 */
[-CC-:B------:R-:W-:Y:S01]  /*12c10*/  FFMA.FTZ R175, R33, R10.reuse, -R32.reuse ;  /* 0x0000000a21af7223 */ /* 0x180fe20000010820 */
[----:B------:R-:W0:Y:S01]  /*12c20*/  MUFU.EX2 R4, R4 ;  /* 0x0000000400047308 */ /* 0x000e220000000800 */
[----:B---3--:R-:W-:Y:S01]  /*12c30*/  FADD.FTZ R34, R176, R3 ;  /* 0x00000003b0227221 */ /* 0x008fe20000010000 */
[-CC-:B------:R-:W-:Y:S01]  /*12c40*/  FFMA.FTZ R24, R35, R10.reuse, -R32.reuse ;  /* 0x0000000a23187223 */ /* 0x180fe20000010820 */
[-CC-:B------:R-:W-:Y:S01]  /*12c50*/  FFMA.FTZ R169, R37, R10.reuse, -R32.reuse ;  /* 0x0000000a25a97223 */ /* 0x180fe20000010820 */
[-C--:B------:R-:W-:Y:S01]  /*12c60*/  FFMA.FTZ R26, R39, R10.reuse, -R32 ;  /* 0x0000000a271a7223 */ /* 0x080fe20000010820 */
[----:B----4-:R-:W-:Y:S01]  /*12c70*/  FADD.FTZ R3, R59, R34 ;  /* 0x000000223b037221 */ /* 0x010fe20000010000 */
[-CC-:B------:R-:W-:Y:S01]  /*12c80*/  FFMA.FTZ R171, R41, R10.reuse, -R32.reuse ;  /* 0x0000000a29ab7223 */ /* 0x180fe20000010820 */
[-CC-:B------:R-:W-:Y:S01]  /*12c90*/  FFMA.FTZ R28, R43, R10.reuse, -R32.reuse ;  /* 0x0000000a2b1c7223 */ /* 0x180fe20000010820 */
[----:B------:R-:W1:Y:S01]  /*12ca0*/  MUFU.EX2 R183, R183 ;  /* 0x000000b700b77308 */ /* 0x000e620000000800 */
[----:B------:R-:W-:Y:S01]  /*12cb0*/  FADD.FTZ R36, R178, R3 ;  /* 0x00000003b2247221 */ /* 0x000fe20000010000 */
[-CC-:B------:R-:W-:Y:S01]  /*12cc0*/  FFMA.FTZ R165, R45, R10.reuse, -R32.reuse ;  /* 0x0000000a2da57223 */ /* 0x180fe20000010820 */
[-CC-:B------:R-:W-:Y:S01]  /*12cd0*/  FFMA.FTZ R30, R47, R10.reuse, -R32.reuse ;  /* 0x0000000a2f1e7223 */ /* 0x180fe20000010820 */
[-C--:B------:R-:W-:Y:S01]  /*12ce0*/  FFMA.FTZ R167, R49, R10.reuse, -R32 ;  /* 0x0000000a31a77223 */ /* 0x080fe20000010820 */
[----:B------:R-:W-:Y:S01]  /*12cf0*/  FADD.FTZ R7, R61, R36 ;  /* 0x000000243d077221 */ /* 0x000fe20000010000 */
[-CC-:B------:R-:W-:Y:S01]  /*12d00*/  FFMA.FTZ R51, R51, R10.reuse, -R32.reuse ;  /* 0x0000000a33337223 */ /* 0x180fe20000010820 */
[-C--:B------:R-:W-:Y:S01]  /*12d10*/  FFMA.FTZ R53, R53, R10.reuse, -R32 ;  /* 0x0000000a35357223 */ /* 0x080fe20000010820 */
[----:B------:R-:W2:Y:S01]  /*12d20*/  MUFU.EX2 R8, R8 ;  /* 0x0000000800087308 */ /* 0x000ea20000000800 */
[----:B0-----:R-:W-:Y:S01]  /*12d30*/  FADD.FTZ R34, R181, R4 ;  /* 0x00000004b5227221 */ /* 0x001fe20000010000 */
[----:B------:R-:W-:Y:S01]  /*12d40*/  FADD.FTZ R38, R172, R7 ;  /* 0x00000007ac267221 */ /* 0x000fe20000010000 */
[-CC-:B------:R-:W-:Y:S01]  /*12d50*/  FFMA.FTZ R57, R57, R10.reuse, -R32.reuse ;  /* 0x0000000a39397223 */ /* 0x180fe20000010820 */
[-CC-:B------:R-:W-:Y:S01]  /*12d60*/  FFMA.FTZ R75, R75, R10.reuse, -R32.reuse ;  /* 0x0000000a4b4b7223 */ /* 0x180fe20000010820 */
[-C--:B------:R-:W-:Y:S01]  /*12d70*/  FFMA.FTZ R77, R77, R10.reuse, -R32 ;  /* 0x0000000a4d4d7223 */ /* 0x080fe20000010820 */
[----:B------:R-:W-:Y:S01]  /*12d80*/  FADD.FTZ R7, R63, R38 ;  /* 0x000000263f077221 */ /* 0x000fe20000010000 */
[-C--:B------:R-:W-:Y:S01]  /*12d90*/  FFMA.FTZ R81, R81, R10.reuse, -R32 ;  /* 0x0000000a51517223 */ /* 0x080fe20000010820 */
[----:B------:R-:W0:Y:S01]  /*12da0*/  MUFU.EX2 R177, R177 ;  /* 0x000000b100b17308 */ /* 0x000e220000000800 */
[----:B-1----:R-:W-:Y:S01]  /*12db0*/  FADD.FTZ R3, R183, R34 ;  /* 0x00000022b7037221 */ /* 0x002fe20000010000 */
[----:B------:R-:W-:Y:S01]  /*12dc0*/  FADD.FTZ R38, R174, R7 ;  /* 0x00000007ae267221 */ /* 0x000fe20000010000 */
[-CC-:B------:R-:W-:Y:S01]  /*12dd0*/  FFMA.FTZ R85, R85, R10.reuse, -R32.reuse ;  /* 0x0000000a55557223 */ /* 0x180fe20000010820 */
[-CC-:B------:R-:W-:Y:S01]  /*12de0*/  FFMA.FTZ R107, R107, R10.reuse, -R32.reuse ;  /* 0x0000000a6b6b7223 */ /* 0x180fe20000010820 */
[-C--:B------:R-:W-:Y:S01]  /*12df0*/  FFMA.FTZ R73, R73, R10.reuse, -R32 ;  /* 0x0000000a49497223 */ /* 0x080fe20000010820 */
[----:B------:R-:W-:Y:S01]  /*12e00*/  FADD.FTZ R7, R65, R38 ;  /* 0x0000002641077221 */ /* 0x000fe20000010000 */
[-CC-:B------:R-:W-:Y:S01]  /*12e10*/  FFMA.FTZ R87, R87, R10.reuse, -R32.reuse ;  /* 0x0000000a57577223 */ /* 0x180fe20000010820 */
[----:B------:R-:W1:Y:S01]  /*12e20*/  MUFU.EX2 R12, R12 ;  /* 0x0000000c000c7308 */ /* 0x000e620000000800 */
[----:B--2---:R-:W-:Y:S01]  /*12e30*/  FADD.FTZ R36, R8, R3 ;  /* 0x0000000308247221 */ /* 0x004fe20000010000 */
[----:B------:R-:W-:Y:S01]  /*12e40*/  FADD.FTZ R40, R168, R7 ;  /* 0x00000007a8287221 */ /* 0x000fe20000010000 */
[-CC-:B------:R-:W-:Y:S01]  /*12e50*/  FFMA.FTZ R91, R91, R10.reuse, -R32.reuse ;  /* 0x0000000a5b5b7223 */ /* 0x180fe20000010820 */
[-CC-:B------:R-:W-:Y:S01]  /*12e60*/  FFMA.FTZ R93, R93, R10.reuse, -R32.reuse ;  /* 0x0000000a5d5d7223 */ /* 0x180fe20000010820 */
[----:B------:R-:W-:Y:S01]  /*12e70*/  FFMA.FTZ R97, R97, R10, -R32 ;  /* 0x0000000a61617223 */ /* 0x000fe20000010820 */
[----:B------:R-:W-:Y:S01]  /*12e80*/  FADD.FTZ R7, R67, R40 ;  /* 0x0000002843077221 */ /* 0x000fe20000010000 */
[----:B------:R-:W-:Y:S01]  /*12e90*/  F2FP.BF16.F32.PACK_AB R152, R89, R6 ;  /* 0x000000065998723e */ /* 0x000fe200000010ff */
[----:B------:R-:W2:Y:S01]  /*12ea0*/  MUFU.EX2 R179, R179 ;  /* 0x000000b300b37308 */ /* 0x000ea20000000800 */
[----:B0-----:R-:W-:Y:S01]  /*12eb0*/  FADD.FTZ R3, R177, R36 ;  /* 0x00000024b1037221 */ /* 0x001fe20000010000 */
[----:B------:R-:W-:-:S02]  /*12ec0*/  F2FP.BF16.F32.PACK_AB R181, R4, R181 ;  /* 0x000000b504b5723e */ /* 0x000fc400000010ff */
[----:B------:R-:W-:Y:S02]  /*12ed0*/  F2FP.BF16.F32.PACK_AB R183, R8, R183 ;  /* 0x000000b708b7723e */ /* 0x000fe400000010ff */
[----:B------:R-:W-:Y:S02]  /*12ee0*/  F2FP.BF16.F32.PACK_AB R180, R79, R180 ;  /* 0x000000b44fb4723e */ /* 0x000fe400000010ff */
[----:B------:R-:W0:Y:S01]  /*12ef0*/  MUFU.EX2 R14, R14 ;  /* 0x0000000e000e7308 */ /* 0x000e220000000800 */
[----:B-1----:R-:W-:Y:S01]  /*12f00*/  FADD.FTZ R36, R12, R3 ;  /* 0x000000030c247221 */ /* 0x002fe20000010000 */
[----:B------:R-:W-:Y:S02]  /*12f10*/  F2FP.BF16.F32.PACK_AB R182, R55, R182 ;  /* 0x000000b637b6723e */ /* 0x000fe400000010ff */
[----:B------:R-:W-:Y:S02]  /*12f20*/  F2FP.BF16.F32.PACK_AB R176, R59, R176 ;  /* 0x000000b03bb0723e */ /* 0x000fe400000010ff */
[----:B------:R-:W-:-:S02]  /*12f30*/  F2FP.BF16.F32.PACK_AB R178, R61, R178 ;  /* 0x000000b23db2723e */ /* 0x000fc400000010ff */
[----:B------:R-:W1:Y:S01]  /*12f40*/  MUFU.EX2 R173, R173 ;  /* 0x000000ad00ad7308 */ /* 0x000e620000000800 */
[----:B--2---:R-:W-:Y:S01]  /*12f50*/  FADD.FTZ R3, R179, R36 ;  /* 0x00000024b3037221 */ /* 0x004fe20000010000 */
[----:B------:R-:W-:Y:S02]  /*12f60*/  F2FP.BF16.F32.PACK_AB R172, R63, R172 ;  /* 0x000000ac3fac723e */ /* 0x000fe400000010ff */
[----:B------:R-:W-:Y:S02]  /*12f70*/  F2FP.BF16.F32.PACK_AB R174, R65, R174 ;  /* 0x000000ae41ae723e */ /* 0x000fe400000010ff */
[----:B------:R-:W-:Y:S02]  /*12f80*/  F2FP.BF16.F32.PACK_AB R168, R67, R168 ;  /* 0x000000a843a8723e */ /* 0x000fe400000010ff */
[----:B------:R-:W2:Y:S01]  /*12f90*/  MUFU.EX2 R20, R20 ;  /* 0x0000001400147308 */ /* 0x000ea20000000800 */
[----:B0-----:R-:W-:Y:S01]  /*12fa0*/  FADD.FTZ R38, R14, R3 ;  /* 0x000000030e267221 */ /* 0x001fe20000010000 */
[----:B------:R-:W-:-:S02]  /*12fb0*/  F2FP.BF16.F32.PACK_AB R177, R12, R177 ;  /* 0x000000b10cb1723e */ /* 0x000fc400000010ff */
[----:B------:R-:W-:-:S04]  /*12fc0*/  F2FP.BF16.F32.PACK_AB R179, R14, R179 ;  /* 0x000000b30eb3723e */ /* 0x000fc800000010ff */
[----:B------:R-:W0:Y:S01]  /*12fd0*/  MUFU.EX2 R175, R175 ;  /* 0x000000af00af7308 */ /* 0x000e220000000800 */
[----:B-1----:R-:W-:Y:S01]  /*12fe0*/  FADD.FTZ R3, R173, R38 ;  /* 0x00000026ad037221 */ /* 0x002fe20000010000 */
[----:B------:R-:W-:Y:S01]  /*12ff0*/  FADD.FTZ R38, R170, R7 ;  /* 0x00000007aa267221 */ /* 0x000fe20000010000 */
[----:B------:R-:W-:-:S03]  /*13000*/  F2FP.BF16.F32.PACK_AB R170, R69, R170 ;  /* 0x000000aa45aa723e */ /* 0x000fc600000010ff */
[----:B------:R-:W-:Y:S02]  /*13010*/  FADD.FTZ R7, R69, R38 ;  /* 0x0000002645077221 */ /* 0x000fe40000010000 */
[----:B------:R-:W1:Y:S01]  /*13020*/  MUFU.EX2 R24, R24 ;  /* 0x0000001800187308 */ /* 0x000e620000000800 */
[----:B--2---:R-:W-:Y:S01]  /*13030*/  FADD.FTZ R0, R20, R3 ;  /* 0x0000000314007221 */ /* 0x004fe20000010000 */
[----:B------:R-:W-:Y:S01]  /*13040*/  FADD.FTZ R40, R164, R7 ;  /* 0x00000007a4287221 */ /* 0x000fe20000010000 */
[C---:B------:R-:W-:Y:S02]  /*13050*/  F2FP.BF16.F32.PACK_AB R164, R71.reuse, R164 ;  /* 0x000000a447a4723e */ /* 0x040fe400000010ff */
[----:B------:R-:W-:Y:S01]  /*13060*/  F2FP.BF16.F32.PACK_AB R173, R20, R173 ;  /* 0x000000ad14ad723e */ /* 0x000fe200000010ff */
[----:B------:R-:W-:Y:S02]  /*13070*/  FADD.FTZ R7, R71, R40 ;  /* 0x0000002847077221 */ /* 0x000fe40000010000 */
[----:B------:R-:W2:Y:S01]  /*13080*/  MUFU.EX2 R169, R169 ;  /* 0x000000a900a97308 */ /* 0x000ea20000000800 */
[----:B0-----:R-:W-:Y:S01]  /*13090*/  FADD.FTZ R3, R175, R0 ;  /* 0x00000000af037221 */ /* 0x001fe20000010000 */
[----:B------:R-:W-:Y:S01]  /*130a0*/  FADD.FTZ R40, R166, R7 ;  /* 0x00000007a6287221 */ /* 0x000fe20000010000 */
[----:B------:R-:W-:-:S03]  /*130b0*/  F2FP.BF16.F32.PACK_AB R166, R83, R166 ;  /* 0x000000a653a6723e */ /* 0x000fc600000010ff */
[----:B------:R-:W-:Y:S02]  /*130c0*/  FADD.FTZ R7, R83, R40 ;  /* 0x0000002853077221 */ /* 0x000fe40000010000 */
[----:B------:R-:W0:Y:S01]  /*130d0*/  MUFU.EX2 R26, R26 ;  /* 0x0000001a001a7308 */ /* 0x000e220000000800 */
[----:B-1----:R-:W-:Y:S01]  /*130e0*/  FADD.FTZ R38, R24, R3 ;  /* 0x0000000318267221 */ /* 0x002fe20000010000 */
[----:B------:R-:W-:Y:S01]  /*130f0*/  FADD.FTZ R40, R6, R7 ;  /* 0x0000000706287221 */ /* 0x000fe20000010000 */
[----:B------:R-:W-:-:S03]  /*13100*/  F2FP.BF16.F32.PACK_AB R175, R24, R175 ;  /* 0x000000af18af723e */ /* 0x000fc600000010ff */
[----:B------:R-:W-:Y:S01]  /*13110*/  FADD.FTZ R7, R89, R40 ;  /* 0x0000002859077221 */ /* 0x000fe20000010000 */
[----:B------:R-:W-:Y:S01]  /*13120*/  IMAD.MOV.U32 R89, RZ, RZ, R151 ;  /* 0x000000ffff597224 */ /* 0x000fe200078e0097 */
[----:B------:R-:W1:Y:S01]  /*13130*/  MUFU.EX2 R171, R171 ;  /* 0x000000ab00ab7308 */ /* 0x000e620000000800 */
[----:B--2---:R-:W-:Y:S01]  /*13140*/  FADD.FTZ R3, R169, R38 ;  /* 0x00000026a9037221 */ /* 0x004fe20000010000 */
[----:B------:R-:W-:Y:S01]  /*13150*/  FADD.FTZ R40, R154, R7 ;  /* 0x000000079a287221 */ /* 0x000fe20000010000 */
[----:B------:R-:W-:-:S03]  /*13160*/  F2FP.BF16.F32.PACK_AB R154, R95, R154 ;  /* 0x0000009a5f9a723e */ /* 0x000fc600000010ff */
[----:B------:R-:W-:Y:S01]  /*13170*/  FADD.FTZ R7, R95, R40 ;  /* 0x000000285f077221 */ /* 0x000fe20000010000 */
[----:B------:R-:W-:Y:S01]  /*13180*/  IMAD.MOV.U32 R95, RZ, RZ, R151 ;  /* 0x000000ffff5f7224 */ /* 0x000fe200078e0097 */
[----:B------:R-:W2:Y:S01]  /*13190*/  MUFU.EX2 R28, R28 ;  /* 0x0000001c001c7308 */ /* 0x000ea20000000800 */
[C---:B0-----:R-:W-:Y:S01]  /*131a0*/  FADD.FTZ R38, R26.reuse, R3 ;  /* 0x000000031a267221 */ /* 0x041fe20000010000 */
[----:B------:R-:W-:-:S06]  /*131b0*/  F2FP.BF16.F32.PACK_AB R169, R26, R169 ;  /* 0x000000a91aa9723e */ /* 0x000fcc00000010ff */
[----:B------:R-:W0:Y:S01]  /*131c0*/  MUFU.EX2 R165, R165 ;  /* 0x000000a500a57308 */ /* 0x000e220000000800 */
[----:B-1----:R-:W-:-:S07]  /*131d0*/  FADD.FTZ R3, R171, R38 ;  /* 0x00000026ab037221 */ /* 0x002fce0000010000 */
[----:B------:R-:W1:Y:S01]  /*131e0*/  MUFU.EX2 R30, R30 ;  /* 0x0000001e001e7308 */ /* 0x000e620000000800 */
[C---:B--2---:R-:W-:Y:S01]  /*131f0*/  FADD.FTZ R38, R28.reuse, R3 ;  /* 0x000000031c267221 */ /* 0x044fe20000010000 */
[----:B------:R-:W-:-:S06]  /*13200*/  F2FP.BF16.F32.PACK_AB R171, R28, R171 ;  /* 0x000000ab1cab723e */ /* 0x000fcc00000010ff */
[----:B------:R-:W2:Y:S01]  /*13210*/  MUFU.EX2 R167, R167 ;  /* 0x000000a700a77308 */ /* 0x000ea20000000800 */
[----:B0-----:R-:W-:-:S07]  /*13220*/  FADD.FTZ R3, R165, R38 ;  /* 0x00000026a5037221 */ /* 0x001fce0000010000 */
[----:B------:R-:W0:Y:S01]  /*13230*/  MUFU.EX2 R34, R51 ;  /* 0x0000003300227308 */ /* 0x000e220000000800 */
[C---:B-1----:R-:W-:Y:S01]  /*13240*/  FADD.FTZ R38, R30.reuse, R3 ;  /* 0x000000031e267221 */ /* 0x042fe20000010000 */
[----:B------:R-:W-:-:S06]  /*13250*/  F2FP.BF16.F32.PACK_AB R165, R30, R165 ;  /* 0x000000a51ea5723e */ /* 0x000fcc00000010ff */
[----:B------:R-:W1:Y:S01]  /*13260*/  MUFU.EX2 R156, R156 ;  /* 0x0000009c009c7308 */ /* 0x000e620000000800 */
[----:B--2---:R-:W-:-:S07]  /*13270*/  FADD.FTZ R3, R167, R38 ;  /* 0x00000026a7037221 */ /* 0x004fce0000010000 */
[----:B------:R-:W2:Y:S01]  /*13280*/  MUFU.EX2 R53, R53 ;  /* 0x0000003500357308 */ /* 0x000ea20000000800 */
[C---:B0-----:R-:W-:Y:S01]  /*13290*/  FADD.FTZ R40, R34.reuse, R3 ;  /* 0x0000000322287221 */ /* 0x041fe20000010000 */
[----:B------:R-:W-:-:S06]  /*132a0*/  F2FP.BF16.F32.PACK_AB R167, R34, R167 ;  /* 0x000000a722a7723e */ /* 0x000fcc00000010ff */
[----:B------:R-:W0:Y:S01]  /*132b0*/  MUFU.EX2 R99, R99 ;  /* 0x0000006300637308 */ /* 0x000e220000000800 */
[----:B-1----:R-:W-:-:S07]  /*132c0*/  FADD.FTZ R42, R156, R7 ;  /* 0x000000079c2a7221 */ /* 0x002fce0000010000 */
[----:B------:R-:W1:Y:S01]  /*132d0*/  MUFU.EX2 R36, R57 ;  /* 0x0000003900247308 */ /* 0x000e620000000800 */
[----:B--2---:R-:W-:-:S07]  /*132e0*/  FADD.FTZ R3, R53, R40 ;  /* 0x0000002835037221 */ /* 0x004fce0000010000 */
[----:B------:R-:W2:Y:S01]  /*132f0*/  MUFU.EX2 R158, R158 ;  /* 0x0000009e009e7308 */ /* 0x000ea20000000800 */
[C---:B0-----:R-:W-:Y:S01]  /*13300*/  FADD.FTZ R7, R99.reuse, R42 ;  /* 0x0000002a63077221 */ /* 0x041fe20000010000 */
[----:B------:R-:W-:Y:S01]  /*13310*/  F2FP.BF16.F32.PACK_AB R156, R99, R156 ;  /* 0x0000009c639c723e */ /* 0x000fe200000010ff */
[----:B------:R-:W-:-:S05]  /*13320*/  IMAD.MOV.U32 R99, RZ, RZ, R151 ;  /* 0x000000ffff637224 */ /* 0x000fca00078e0097 */
[----:B------:R-:W0:Y:S01]  /*13330*/  MUFU.EX2 R75, R75 ;  /* 0x0000004b004b7308 */ /* 0x000e220000000800 */
[C---:B-1----:R-:W-:Y:S01]  /*13340*/  FADD.FTZ R40, R36.reuse, R3 ;  /* 0x0000000324287221 */ /* 0x042fe20000010000 */
[----:B------:R-:W-:-:S06]  /*13350*/  F2FP.BF16.F32.PACK_AB R153, R36, R53 ;  /* 0x000000352499723e */ /* 0x000fcc00000010ff */
[----:B------:R-:W1:Y:S01]  /*13360*/  MUFU.EX2 R101, R101 ;  /* 0x0000006500657308 */ /* 0x000e620000000800 */
[----:B--2---:R-:W-:-:S07]  /*13370*/  FADD.FTZ R42, R158, R7 ;  /* 0x000000079e2a7221 */ /* 0x004fce0000010000 */
[----:B------:R-:W2:Y:S01]  /*13380*/  MUFU.EX2 R0, R77 ;  /* 0x0000004d00007308 */ /* 0x000ea20000000800 */
[----:B0-----:R-:W-:-:S07]  /*13390*/  FADD.FTZ R3, R75, R40 ;  /* 0x000000284b037221 */ /* 0x001fce0000010000 */
[----:B------:R-:W0:Y:S01]  /*133a0*/  MUFU.EX2 R160, R160 ;  /* 0x000000a000a07308 */ /* 0x000e220000000800 */
[C---:B-1----:R-:W-:Y:S01]  /*133b0*/  FADD.FTZ R7, R101.reuse, R42 ;  /* 0x0000002a65077221 */ /* 0x042fe20000010000 */
[----:B------:R-:W-:Y:S02]  /*133c0*/  F2FP.BF16.F32.PACK_AB R158, R101, R158 ;  /* 0x0000009e659e723e */ /* 0x000fe400000010ff */
[----:B------:R-:W-:-:S04]  /*133d0*/  MOV R101, R151 ;  /* 0x0000009700657202 */ /* 0x000fc80000000f00 */
[----:B------:R-:W1:Y:S01]  /*133e0*/  MUFU.EX2 R81, R81 ;  /* 0x0000005100517308 */ /* 0x000e620000000800 */
[C---:B--2---:R-:W-:Y:S01]  /*133f0*/  FADD.FTZ R40, R0.reuse, R3 ;  /* 0x0000000300287221 */ /* 0x044fe20000010000 */
[----:B------:R-:W-:-:S06]  /*13400*/  F2FP.BF16.F32.PACK_AB R155, R0, R75 ;  /* 0x0000004b009b723e */ /* 0x000fcc00000010ff */
[----:B------:R-:W2:Y:S01]  /*13410*/  MUFU.EX2 R103, R103 ;  /* 0x0000006700677308 */ /* 0x000ea20000000800 */
[----:B0-----:R-:W-:-:S07]  /*13420*/  FADD.FTZ R42, R160, R7 ;  /* 0x00000007a02a7221 */ /* 0x001fce0000010000 */
[----:B------:R-:W0:Y:S01]  /*13430*/  MUFU.EX2 R32, R85 ;  /* 0x0000005500207308 */ /* 0x000e220000000800 */
[----:B-1----:R-:W-:-:S07]  /*13440*/  FADD.FTZ R3, R81, R40 ;  /* 0x0000002851037221 */ /* 0x002fce0000010000 */
[----:B------:R-:W1:Y:S01]  /*13450*/  MUFU.EX2 R162, R162 ;  /* 0x000000a200a27308 */ /* 0x000e620000000800 */
[C---:B--2---:R-:W-:Y:S01]  /*13460*/  FADD.FTZ R7, R103.reuse, R42 ;  /* 0x0000002a67077221 */ /* 0x044fe20000010000 */
[----:B------:R-:W-:Y:S01]  /*13470*/  F2FP.BF16.F32.PACK_AB R160, R103, R160 ;  /* 0x000000a067a0723e */ /* 0x000fe200000010ff */
[----:B------:R-:W-:-:S05]  /*13480*/  IMAD.MOV.U32 R103, RZ, RZ, R151 ;  /* 0x000000ffff677224 */ /* 0x000fca00078e0097 */
[----:B------:R-:W2:Y:S01]  /*13490*/  MUFU.EX2 R107, R107 ;  /* 0x0000006b006b7308 */ /* 0x000ea20000000800 */
[C---:B0-----:R-:W-:Y:S01]  /*134a0*/  FADD.FTZ R40, R32.reuse, R3 ;  /* 0x0000000320287221 */ /* 0x041fe20000010000 */
[----:B------:R-:W-:-:S06]  /*134b0*/  F2FP.BF16.F32.PACK_AB R157, R32, R81 ;  /* 0x00000051209d723e */ /* 0x000fcc00000010ff */
[----:B------:R-:W0:Y:S01]  /*134c0*/  MUFU.EX2 R38, R73 ;  /* 0x0000004900267308 */ /* 0x000e220000000800 */
[----:B-1----:R-:W-:-:S07]  /*134d0*/  FADD.FTZ R42, R162, R7 ;  /* 0x00000007a22a7221 */ /* 0x002fce0000010000 */
[----:B------:R-:W1:Y:S01]  /*134e0*/  MUFU.EX2 R87, R87 ;  /* 0x0000005700577308 */ /* 0x000e620000000800 */
[----:B--2---:R-:W-:-:S07]  /*134f0*/  FADD.FTZ R7, R107, R40 ;  /* 0x000000286b077221 */ /* 0x004fce0000010000 */
[----:B------:R2:W3:Y:S01]  /*13500*/  MUFU.EX2 R6, R91 ;  /* 0x0000005b00067308 */ /* 0x0004e20000000800 */
[C---:B0-----:R-:W-:Y:S01]  /*13510*/  FADD.FTZ R8, R38.reuse, R7 ;  /* 0x0000000726087221 */ /* 0x041fe20000010000 */
[----:B------:R-:W-:Y:S01]  /*13520*/  F2FP.BF16.F32.PACK_AB R159, R38, R107 ;  /* 0x0000006b269f723e */ /* 0x000fe200000010ff */
[----:B------:R-:W-:-:S05]  /*13530*/  IMAD.MOV.U32 R107, RZ, RZ, R151 ;  /* 0x000000ffff6b7224 */ /* 0x000fca00078e0097 */
[----:B------:R-:W0:Y:S01]  /*13540*/  MUFU.EX2 R93, R93 ;  /* 0x0000005d005d7308 */ /* 0x000e220000000800 */
[----:B-1----:R-:W-:Y:S01]  /*13550*/  FADD.FTZ R7, R87, R8 ;  /* 0x0000000857077221 */ /* 0x002fe20000010000 */
[----:B--2---:R-:W-:-:S06]  /*13560*/  IMAD.MOV.U32 R91, RZ, RZ, R151 ;  /* 0x000000ffff5b7224 */ /* 0x004fcc00078e0097 */
[----:B------:R-:W1:Y:S01]  /*13570*/  MUFU.EX2 R105, R105 ;  /* 0x0000006900697308 */ /* 0x000e620000000800 */
[C---:B---3--:R-:W-:Y:S01]  /*13580*/  FADD.FTZ R8, R6.reuse, R7 ;  /* 0x0000000706087221 */ /* 0x048fe20000010000 */
[----:B------:R-:W-:Y:S01]  /*13590*/  F2FP.BF16.F32.PACK_AB R161, R6, R87 ;  /* 0x0000005706a1723e */ /* 0x000fe200000010ff */
[----:B------:R-:W-:-:S05]  /*135a0*/  IMAD.MOV.U32 R6, RZ, RZ, 0x3f800000 ;  /* 0x3f800000ff067424 */ /* 0x000fca00078e00ff */
[----:B------:R2:W3:Y:S01]  /*135b0*/  MUFU.EX2 R4, R97 ;  /* 0x0000006100047308 */ /* 0x0004e20000000800 */
[----:B0-----:R-:W-:Y:S01]  /*135c0*/  FADD.FTZ R7, R93, R8 ;  /* 0x000000085d077221 */ /* 0x001fe20000010000 */
[C---:B-1----:R-:W-:Y:S01]  /*135d0*/  FADD.FTZ R3, R105.reuse, R42 ;  /* 0x0000002a69037221 */ /* 0x042fe20000010000 */
[----:B------:R-:W-:Y:S01]  /*135e0*/  F2FP.BF16.F32.PACK_AB R162, R105, R162 ;  /* 0x000000a269a2723e */ /* 0x000fe200000010ff */
[--C-:B------:R-:W-:Y:S02]  /*135f0*/  IMAD.MOV.U32 R105, RZ, RZ, R151.reuse ;  /* 0x000000ffff697224 */ /* 0x100fe400078e0097 */
[----:B--2---:R-:W-:Y:S02]  /*13600*/  IMAD.MOV.U32 R97, RZ, RZ, R151 ;  /* 0x000000ffff617224 */ /* 0x004fe400078e0097 */
[C---:B---3--:R-:W-:Y:S01]  /*13610*/  FADD.FTZ R0, R4.reuse, R7 ;  /* 0x0000000704007221 */ /* 0x048fe20000010000 */
[----:B------:R-:W-:Y:S01]  /*13620*/  F2FP.BF16.F32.PACK_AB R163, R4, R93 ;  /* 0x0000005d04a3723e */ /* 0x000fe200000010ff */
[----:B------:R-:W-:-:S02]  /*13630*/  IMAD.MOV.U32 R4, RZ, RZ, 0x3f800000 ;  /* 0x3f800000ff047424 */ /* 0x000fc400078e00ff */
[----:B------:R-:W-:Y:S01]  /*13640*/  IMAD.MOV.U32 R93, RZ, RZ, R151 ;  /* 0x000000ffff5d7224 */ /* 0x000fe200078e0097 */
[----:B------:R-:W-:Y:S06]  /*13650*/  @!P2 BRA `(.L_x_623) ;  /* 0x0000002c00c0a947 */ /* 0x000fec0003800000 */
[----:B------:R-:W-:Y:S01]  /*13660*/  VIADD R13, R207, 0xfffffffe ;  /* 0xfffffffecf0d7836 */ /* 0x000fe20000000000 */
[----:B------:R-:W-:Y:S01]  /*13670*/  CS2R R150, SRZ ;  /* 0x0000000000967805 */ /* 0x000fe2000001ff00 */
[----:B------:R-:W-:Y:S01]  /*13680*/  IMAD.MOV.U32 R12, RZ, RZ, R11 ;  /* 0x000000ffff0c7224 */ /* 0x000fe200078e000b */
[----:B------:R-:W-:Y:S01]  /*13690*/  CS2R R146, SRZ ;  /* 0x0000000000927805 */ /* 0x000fe2000001ff00 */
[----:B------:R-:W-:Y:S01]  /*136a0*/  IMAD.MOV.U32 R7, RZ, RZ, R9 ;  /* 0x000000ffff077224 */ /* 0x000fe200078e0009 */
[----:B------:R-:W-:Y:S01]  /*136b0*/  CS2R R142, SRZ ;  /* 0x00000000008e7805 */ /* 0x000fe2000001ff00 */
[----:B------:R-:W-:Y:S01]  /*136c0*/  IMAD.MOV.U32 R15, RZ, RZ, R194 ;  /* 0x000000ffff0f7224 */ /* 0x000fe200078e00c2 */
[----:B------:R-:W-:Y:S01]  /*136d0*/  CS2R R138, SRZ ;  /* 0x00000000008a7805 */ /* 0x000fe2000001ff00 */
[----:B------:R-:W-:Y:S01]  /*136e0*/  IMAD.MOV.U32 R20, RZ, RZ, R192 ;  /* 0x000000ffff147224 */ /* 0x000fe200078e00c0 */
[----:B------:R-:W-:Y:S01]  /*136f0*/  CS2R R134, SRZ ;  /* 0x0000000000867805 */ /* 0x000fe2000001ff00 */
[----:B------:R-:W-:Y:S01]  /*13700*/  IMAD.MOV.U32 R4, RZ, RZ, 0x3f800000 ;  /* 0x3f800000ff047424 */ /* 0x000fe200078e00ff */
        /* <DEDUP_REMOVED lines=26> */
[----:B------:R-:W-:-:S07]  /*138b0*/  CS2R R88, SRZ ;  /* 0x0000000000587805 */ /* 0x000fce000001ff00 */
.L_x_634:
[----:B------:R-:W-:-:S05]  /*138c0*/  VIADD R8, R20, 0x1 ;  /* 0x0000000114087836 */ /* 0x000fca0000000000 */
[----:B------:R-:W-:-:S04]  /*138d0*/  ISETP.NE.AND P2, PT, R8, 0x2, PT ;  /* 0x000000020800780c */ /* 0x000fc80003f45270 */
[----:B------:R-:W-:Y:S02]  /*138e0*/  SEL R194, RZ, 0x1, P2 ;  /* 0x00000001ffc27807 */ /* 0x000fe40001000000 */
[----:B------:R-:W-:Y:S02]  /*138f0*/  SEL R192, R8, RZ, P2 ;  /* 0x000000ff08c07207 */ /* 0x000fe40001000000 */
[----:B------:R-:W-:Y:S01]  /*13900*/  LOP3.LUT R194, R15, R194, RZ, 0x3c, !PT ;  /* 0x000000c20fc27212 */ /* 0x000fe200078e3cff */
[----:B------:R-:W-:Y:S06]  /*13910*/  @!P0 BRA `(.L_x_624) ;  /* 0x0000000000048947 */ /* 0x000fec0003800000 */
[----:B------:R-:W-:Y:S01]  /*13920*/  BPT.TRAP 0x1 ;  /* 0x000000040000795c */ /* 0x000fe20000300000 */
.L_x_624:
[----:B------:R-:W-:Y:S01]  /*13930*/  IMAD R14, R192, 0x8, R2 ;  /* 0x00000008c00e7824 */ /* 0x000fe200078e0202 */
[----:B------:R-:W-:-:S04]  /*13940*/  SHF.L.U32 R11, R194, 0x1f, RZ ;  /* 0x0000001fc20b7819 */ /* 0x000fc800000006ff */
[----:B------:R0:W1:Y:S01]  /*13950*/  SYNCS.PHASECHK.TRANS64.TRYWAIT P2, [R14+URZ+0x34830], R11 ;  /* 0x0348300b0e0075a7 */ /* 0x000062000804017f */
[----:B------:R-:W-:Y:S05]  /*13960*/  @!P0 BRA `(.L_x_625) ;  /* 0x0000000000048947 */ /* 0x000fea0003800000 */
[----:B------:R-:W-:Y:S01]  /*13970*/  BPT.TRAP 0x1 ;  /* 0x000000040000795c */ /* 0x000fe20000300000 */
.L_x_625:
[----:B------:R-:W-:Y:S01]  /*13980*/  BSSY B1, `(.L_x_626) ;  /* 0x0000006000017945 */ /* 0x000fe20003800000 */
[----:B------:R-:W-:Y:S01]  /*13990*/  IMAD R8, R192, 0xc00, R5 ;  /* 0x00000c00c0087824 */ /* 0x000fe200078e0205 */
[----:B------:R-:W-:Y:S02]  /*139a0*/  MOV R9, 0x40000040 ;  /* 0x4000004000097802 */ /* 0x000fe40000000f00 */
[----:B-1----:R-:W-:Y:S05]  /*139b0*/  @P2 BRA `(.L_x_627) ;  /* 0x0000000000082947 */ /* 0x002fea0003800000 */
[----:B------:R-:W1:Y:S02]  /*139c0*/  SYNCS.PHASECHK.TRANS64.TRYWAIT P2, [R14+URZ+0x34830], R11 ;  /* 0x0348300b0e0075a7 */ /* 0x000e64000804017f */
[----:B-1----:R-:W-:Y:S05]  /*139d0*/  @!P2 BRA `(.L_x_628) ;  /* 0x000000bc0054a947 */ /* 0x002fea0003800000 */
.L_x_627:
[----:B------:R-:W-:Y:S05]  /*139e0*/  BSYNC B1 ;  /* 0x0000000000017941 */ /* 0x000fea0003800000 */
.L_x_626:
[----:B------:R-:W2:Y:S04]  /*139f0*/  LDL.64 R24, [R1+0x30] ;  /* 0x0000300001187983 */ /* 0x000ea80000100a00 */
[----:B------:R-:W3:Y:S04]  /*13a00*/  LDL.64 R234, [R1+0x28] ;  /* 0x0000280001ea7983 */ /* 0x000ee80000100a00 */
[----:B------:R-:W4:Y:S01]  /*13a10*/  LDL.64 R232, [R1+0x20] ;  /* 0x0000200001e87983 */ /* 0x000f220000100a00 */
[C---:B------:R-:W-:Y:S02]  /*13a20*/  R2UR UR6, R8.reuse ;  /* 0x00000000080672ca */ /* 0x040fe400000e0000 */
[----:B------:R-:W-:Y:S01]  /*13a30*/  R2UR UR7, R9 ;  /* 0x00000000090772ca */ /* 0x000fe200000e0000 */
[----:B------:R-:W5:Y:S01]  /*13a40*/  LDL.64 R230, [R1+0x18] ;  /* 0x0000180001e67983 */ /* 0x000f620000100a00 */
[----:B------:R-:W-:-:S02]  /*13a50*/  VIADD R10, R8, 0x2 ;  /* 0x00000002080a7836 */ /* 0x000fc40000000000 */
[----:B01----:R-:W-:Y:S01]  /*13a60*/  IMAD.MOV.U32 R11, RZ, RZ, 0x40000040 ;  /* 0x40000040ff0b7424 */ /* 0x003fe200078e00ff */
[----:B------:R-:W5:Y:S04]  /*13a70*/  LDL.64 R228, [R1+0x10] ;  /* 0x0000100001e47983 */ /* 0x000f680000100a00 */
[----:B------:R-:W5:Y:S04]  /*13a80*/  LDL.64 R226, [R1+0x8] ;  /* 0x0000080001e27983 */ /* 0x000f680000100a00 */
[----:B------:R-:W5:Y:S01]  /*13a90*/  LDL.64 R224, [R1] ;  /* 0x0000000001e07983 */ /* 0x000f620000100a00 */
[----:B--2---:R-:W-:-:S02]  /*13aa0*/  R2UR UR4, R24 ;  /* 0x00000000180472ca */ /* 0x004fc400000e0000 */
[----:B------:R-:W-:Y:S02]  /*13ab0*/  R2UR UR5, R25 ;  /* 0x00000000190572ca */ /* 0x000fe400000e0000 */
[----:B------:R-:W-:-:S11]  /*13ac0*/  WARPGROUP.ARRIVE ;  /* 0x00000000000079c5 */ /* 0x000fd60000000000 */
[----:B------:R-:W-:Y:S01]  /*13ad0*/  HGMMA.64x128x16.F32.BF16 R24, gdesc[UR4], RZ, !UPT, gsb0 ;  /* 0x01e00000041879f0 */ /* 0x000fe2000c0018ff */
[----:B------:R-:W-:Y:S02]  /*13ae0*/  R2UR UR6, R10 ;  /* 0x000000000a0672ca */ /* 0x000fe400000e0000 */
[----:B------:R-:W-:Y:S02]  /*13af0*/  R2UR UR7, R11 ;  /* 0x000000000b0772ca */ /* 0x000fe400000e0000 */
[----:B---3--:R-:W-:Y:S02]  /*13b00*/  R2UR UR4, R234 ;  /* 0x00000000ea0472ca */ /* 0x008fe400000e0000 */
[----:B------:R-:W-:Y:S01]  /*13b10*/  R2UR UR5, R235 ;  /* 0x00000000eb0572ca */ /* 0x000fe200000e0000 */
[----:B------:R-:W-:Y:S02]  /*13b20*/  VIADD R10, R8, 0x4 ;  /* 0x00000004080a7836 */ /* 0x000fe40000000000 */
[----:B------:R-:W-:Y:S01]  /*13b30*/  IMAD.MOV.U32 R11, RZ, RZ, 0x40000040 ;  /* 0x40000040ff0b7424 */ /* 0x000fe200078e00ff */
[----:B------:R-:W-:-:S02]  /*13b40*/  WARPGROUP.DEPBAR.LE gsb0, 0x0 ;  /* 0x00008000000079c5 */ /* 0x000fc40000010000 */
[----:B------:R-:W-:-:S07]  /*13b50*/  WARPGROUP.ARRIVE ;  /* 0x00000000000079c5 */ /* 0x000fce0000000000 */
[----:B------:R-:W-:Y:S01]  /*13b60*/  HGMMA.64x128x16.F32.BF16 R24, gdesc[UR4], R24, gsb0 ;  /* 0x01e00000041879f0 */ /* 0x000fe20008001818 */
[----:B------:R-:W-:Y:S02]  /*13b70*/  R2UR UR6, R10 ;  /* 0x000000000a0672ca */ /* 0x000fe400000e0000 */
[----:B------:R-:W-:Y:S02]  /*13b80*/  R2UR UR7, R11 ;  /* 0x000000000b0772ca */ /* 0x000fe400000e0000 */
[----:B----4-:R-:W-:Y:S02]  /*13b90*/  R2UR UR4, R232 ;  /* 0x00000000e80472ca */ /* 0x010fe400000e0000 */
        /* <DEDUP_REMOVED lines=8> */
[----:B-----5:R-:W-:Y:S02]  /*13c20*/  R2UR UR4, R230 ;  /* 0x00000000e60472ca */ /* 0x020fe400000e0000 */
        /* <DEDUP_REMOVED lines=8> */
[----:B------:R-:W-:Y:S02]  /*13cb0*/  R2UR UR4, R228 ;  /* 0x00000000e40472ca */ /* 0x000fe400000e0000 */
        /* <DEDUP_REMOVED lines=25> */
[----:B------:R-:W-:Y:S01]  /*13e50*/  R2UR UR7, R11 ;  /* 0x000000000b0772ca */ /* 0x000fe200000e0000 */
[----:B------:R-:W-:Y:S01]  /*13e60*/  UMOV UR4, UR56 ;  /* 0x0000003800047c82 */ /* 0x000fe20008000000 */
[----:B------:R-:W-:Y:S01]  /*13e70*/  UMOV UR5, UR57 ;  /* 0x0000003900057c82 */ /* 0x000fe20008000000 */
[----:B------:R-:W-:Y:S02]  /*13e80*/  VIADD R10, R8, 0x800 ;  /* 0x00000800080a7836 */ /* 0x000fe40000000000 */
[----:B------:R-:W-:Y:S01]  /*13e90*/  IMAD.MOV.U32 R11, RZ, RZ, 0x40000040 ;  /* 0x40000040ff0b7424 */ /* 0x000fe200078e00ff */
[----:B------:R-:W-:Y:S02]  /*13ea0*/  WARPGROUP.DEPBAR.LE gsb0, 0x0 ;  /* 0x00008000000079c5 */ /* 0x000fe40000010000 */
[----:B------:R-:W-:-:S06]  /*13eb0*/  WARPGROUP.ARRIVE ;  /* 0x00000000000079c5 */ /* 0x000fcc0000000000 */
        /* <DEDUP_REMOVED lines=23> */
[----:B------:R-:W-:Y:S01]  /*14030*/  VIADD R8, R8, 0x806 ;  /* 0x0000080608087836 */ /* 0x000fe20000000000 */
[----:B------:R-:W-:Y:S01]  /*14040*/  MOV R9, 0x40000040 ;  /* 0x4000004000097802 */ /* 0x000fe20000000f00 */
[----:B------:R-:W-:Y:S02]  /*14050*/  WARPGROUP.DEPBAR.LE gsb0, 0x0 ;  /* 0x00008000000079c5 */ /* 0x000fe40000010000 */
[----:B------:R-:W-:-:S06]  /*14060*/  WARPGROUP.ARRIVE ;  /* 0x00000000000079c5 */ /* 0x000fcc0000000000 */
[----:B------:R-:W-:Y:S01]  /*14070*/  HGMMA.64x128x16.F32.BF16 R24, gdesc[UR4], R24, gsb0 ;  /* 0x01e00000041879f0 */ /* 0x000fe20008001818 */
[----:B------:R-:W-:Y:S02]  /*14080*/  R2UR UR6, R8 ;  /* 0x00000000080672ca */ /* 0x000fe400000e0000 */
[----:B------:R-:W-:Y:S01]  /*14090*/  R2UR UR7, R9 ;  /* 0x00000000090772ca */ /* 0x000fe200000e0000 */
[----:B------:R-:W-:Y:S01]  /*140a0*/  UMOV UR4, UR40 ;  /* 0x0000002800047c82 */ /* 0x000fe20008000000 */
[----:B------:R-:W-:Y:S01]  /*140b0*/  UMOV UR5, UR41 ;  /* 0x0000002900057c82 */ /* 0x000fe20008000000 */
        /* <DEDUP_REMOVED lines=68> */
[----:B------:R-:W-:Y:S05]  /*14500*/  @!P0 BRA `(.L_x_629) ;  /* 0x0000000000048947 */ /* 0x000fea0003800000 */
[----:B------:R-:W-:Y:S01]  /*14510*/  BPT.TRAP 0x1 ;  /* 0x000000040000795c */ /* 0x000fe20000300000 */
.L_x_629:
[----:B------:R-:W-:Y:S01]  /*14520*/  SHF.L.U32 R4, R15, 0x1f, RZ ;  /* 0x0000001f0f047819 */ /* 0x000fe200000006ff */
[----:B------:R-:W-:-:S04]  /*14530*/  IMAD R15, R20, 0x8, R2 ;  /* 0x00000008140f7824 */ /* 0x000fc800078e0202 */
[----:B------:R0:W1:Y:S01]  /*14540*/  SYNCS.PHASECHK.TRANS64.TRYWAIT P2, [R15+URZ+0x34850], R4 ;  /* 0x034850040f0075a7 */ /* 0x000062000804017f */
[----:B------:R-:W-:Y:S05]  /*14550*/  @!P0 BRA `(.L_x_630) ;  /* 0x0000000000048947 */ /* 0x000fea0003800000 */
[----:B------:R-:W-:Y:S01]  /*14560*/  BPT.TRAP 0x1 ;  /* 0x000000040000795c */ /* 0x000fe20000300000 */
.L_x_630:
[----:B------:R-:W-:Y:S04]  /*14570*/  BSSY B1, `(.L_x_631) ;  /* 0x0000004000017945 */ /* 0x000fe80003800000 */
[----:B-1----:R-:W-:Y:S05]  /*14580*/  @P2 BRA `(.L_x_632) ;  /* 0x0000000000082947 */ /* 0x002fea0003800000 */
[----:B------:R-:W1:Y:S02]  /*14590*/  SYNCS.PHASECHK.TRANS64.TRYWAIT P2, [R15+URZ+0x34850], R4 ;  /* 0x034850040f0075a7 */ /* 0x000e64000804017f */
[----:B-1----:R-:W-:Y:S05]  /*145a0*/  @!P2 BRA `(.L_x_633) ;  /* 0x000000b00074a947 */ /* 0x002fea0003800000 */
.L_x_632:
[----:B------:R-:W-:Y:S05]  /*145b0*/  BSYNC B1 ;  /* 0x0000000000017941 */ /* 0x000fea0003800000 */
.L_x_631:
[----:B------:R-:W-:Y:S01]  /*145c0*/  VIADD R6, R2, 0x400 ;  /* 0x0000040002067836 */ /* 0x000fe20000000000 */
[----:B------:R-:W-:Y:S01]  /*145d0*/  WARPGROUP.ARRIVE ;  /* 0x00000000000079c5 */ /* 0x000fe20000000000 */
[----:B------:R-:W-:Y:S02]  /*145e0*/  IMAD.MOV.U32 R11, RZ, RZ, 0x40000040 ;  /* 0x40000040ff0b7424 */ /* 0x000fe400078e00ff */
[----:B01----:R-:W-:Y:S01]  /*145f0*/  FMUL.FTZ R4, R24, UR42 ;  /* 0x0000002a18047c20 */ /* 0x003fe20008410000 */
[----:B------:R-:W-:Y:S01]  /*14600*/  FMUL.FTZ R21, R25, UR42 ;  /* 0x0000002a19157c20 */ /* 0x000fe20008410000 */
[----:B------:R-:W-:Y:S01]  /*14610*/  SHF.R.U32.HI R6, RZ, 0x4, R6 ;  /* 0x00000004ff067819 */ /* 0x000fe20000011606 */
[----:B------:R-:W-:Y:S01]  /*14620*/  FMUL.FTZ R25, R28, UR42 ;  /* 0x0000002a1c197c20 */ /* 0x000fe20008410000 */
[----:B------:R-:W-:Y:S01]  /*14630*/  FMUL.FTZ R28, R29, UR42 ;  /* 0x0000002a1d1c7c20 */ /* 0x000fe20008410000 */
[----:B------:R-:W-:Y:S01]  /*14640*/  FMUL.FTZ R24, R27, UR42 ;  /* 0x0000002a1b187c20 */ /* 0x000fe20008410000 */
[----:B------:R-:W-:Y:S01]  /*14650*/  LOP3.LUT R6, R6, 0x3fff, RZ, 0xc0, !PT ;  /* 0x00003fff06067812 */ /* 0x000fe200078ec0ff */
[----:B------:R-:W0:Y:S01]  /*14660*/  MUFU.TANH R4, R4 ;  /* 0x0000000400047308 */ /* 0x000e220000002400 */
[----:B------:R-:W-:Y:S01]  /*14670*/  FMUL.FTZ R27, R31, UR42 ;  /* 0x0000002a1f1b7c20 */ /* 0x000fe20008410000 */
[----:B------:R-:W-:Y:S01]  /*14680*/  FMUL.FTZ R31, R33, UR42 ;  /* 0x0000002a211f7c20 */ /* 0x000fe20008410000 */
[----:B------:R-:W-:Y:S01]  /*14690*/  LOP3.LUT R9, R6, 0x4000000, RZ, 0xfc, !PT ;  /* 0x0400000006097812 */ /* 0x000fe200078efcff */
[----:B------:R-:W-:Y:S01]  /*146a0*/  FMUL.FTZ R29, R34, UR42 ;  /* 0x0000002a221d7c20 */ /* 0x000fe20008410000 */
[----:B------:R-:W-:Y:S01]  /*146b0*/  FMUL.FTZ R34, R36, UR42 ;  /* 0x0000002a24227c20 */ /* 0x000fe20008410000 */
[----:B------:R-:W-:Y:S01]  /*146c0*/  FMUL.FTZ R36, R37, UR42 ;  /* 0x0000002a25247c20 */ /* 0x000fe20008410000 */
[----:B------:R-:W-:Y:S01]  /*146d0*/  FMUL.FTZ R33, R38, UR42 ;  /* 0x0000002a26217c20 */ /* 0x000fe20008410000 */
[----:B------:R-:W-:Y:S01]  /*146e0*/  IMAD R8, R20, 0x800, R9 ;  /* 0x0000080014087824 */ /* 0x000fe200078e0209 */
[----:B------:R-:W1:Y:S01]  /*146f0*/  MUFU.TANH R21, R21 ;  /* 0x0000001500157308 */ /* 0x000e620000002400 */
[----:B------:R-:W-:-:S02]  /*14700*/  IMAD.MOV.U32 R9, RZ, RZ, 0x40000040 ;  /* 0x40000040ff097424 */ /* 0x000fc400078e00ff */
[----:B------:R-:W-:Y:S01]  /*14710*/  FMUL.FTZ R20, R26, UR42 ;  /* 0x0000002a1a147c20 */ /* 0x000fe20008410000 */
[C---:B------:R-:W-:Y:S01]  /*14720*/  VIADD R10, R8.reuse, 0x80 ;  /* 0x00000080080a7836 */ /* 0x040fe20000000000 */
[----:B------:R-:W-:Y:S01]  /*14730*/  R2UR UR6, R8 ;  /* 0x00000000080672ca */ /* 0x000fe200000e0000 */
[----:B------:R-:W-:Y:S01]  /*14740*/  FMUL.FTZ R26, R30, UR42 ;  /* 0x0000002a1e1a7c20 */ /* 0x000fe20008410000 */
[----:B------:R-:W-:Y:S01]  /*14750*/  R2UR UR7, R9 ;  /* 0x00000000090772ca */ /* 0x000fe200000e0000 */
[----:B------:R-:W-:Y:S01]  /*14760*/  FMUL.FTZ R30, R32, UR42 ;  /* 0x0000002a201e7c20 */ /* 0x000fe20008410000 */
[----:B------:R-:W2:Y:S01]  /*14770*/  MUFU.TANH R25, R25 ;  /* 0x0000001900197308 */ /* 0x000ea20000002400 */
[----:B0-----:R-:W-:Y:S01]  /*14780*/  FMNMX.FTZ R6, R4, R7, !PT ;  /* 0x0000000704067209 */ /* 0x001fe20007810000 */
[----:B------:R-:W-:Y:S01]  /*14790*/  FMUL.FTZ R38, R40, UR42 ;  /* 0x0000002a28267c20 */ /* 0x000fe20008410000 */
[----:B------:R-:W-:Y:S01]  /*147a0*/  FMUL.FTZ R32, R35, UR42 ;  /* 0x0000002a23207c20 */ /* 0x000fe20008410000 */
[----:B------:R-:W-:Y:S01]  /*147b0*/  FMUL.FTZ R35, R39, UR42 ;  /* 0x0000002a27237c20 */ /* 0x000fe20008410000 */
[----:B------:R-:W-:Y:S01]  /*147c0*/  FMUL.FTZ R39, R41, UR42 ;  /* 0x0000002a29277c20 */ /* 0x000fe20008410000 */
[----:B------:R-:W-:Y:S01]  /*147d0*/  FMUL.FTZ R37, R42, UR42 ;  /* 0x0000002a2a257c20 */ /* 0x000fe20008410000 */
[----:B------:R-:W-:Y:S01]  /*147e0*/  FMUL.FTZ R42, R43, UR42 ;  /* 0x0000002a2b2a7c20 */ /* 0x000fe20008410000 */
[----:B------:R-:W0:Y:S01]  /*147f0*/  MUFU.TANH R28, R28 ;  /* 0x0000001c001c7308 */ /* 0x000e220000002400 */
[----:B-1----:R-:W-:Y:S01]  /*14800*/  FMNMX.FTZ R6, R21, R6, !PT ;  /* 0x0000000615067209 */ /* 0x002fe20007810000 */
[----:B------:R-:W-:Y:S01]  /*14810*/  FMUL.FTZ R43, R44, UR42 ;  /* 0x0000002a2c2b7c20 */ /* 0x000fe20008410000 */
[----:B------:R-:W-:Y:S01]  /*14820*/  HGMMA.64x128x16.F32.BF16 R88, R180, gdesc[UR4].tnspB, R88, gsb0 ;  /* 0x41e00004b4587df0 */ /* 0x000fe20008001858 */
[----:B------:R-:W-:Y:S01]  /*14830*/  R2UR UR6, R10 ;  /* 0x000000000a0672ca */ /* 0x000fe200000e0000 */
[----:B------:R-:W-:Y:S01]  /*14840*/  VIADD R10, R8, 0x100 ;  /* 0x00000100080a7836 */ /* 0x000fe20000000000 */
[----:B------:R-:W-:Y:S01]  /*14850*/  R2UR UR7, R11 ;  /* 0x000000000b0772ca */ /* 0x000fe200000e0000 */
[----:B------:R-:W-:Y:S01]  /*14860*/  IMAD.MOV.U32 R11, RZ, RZ, 0x40000040 ;  /* 0x40000040ff0b7424 */ /* 0x000fe200078e00ff */
[----:B------:R-:W1:Y:S01]  /*14870*/  MUFU.TANH R30, R30 ;  /* 0x0000001e001e7308 */ /* 0x000e620000002400 */
        /* <DEDUP_REMOVED lines=18> */
[----:B------:R-:W-:Y:S01]  /*149a0*/  FMUL.FTZ R76, R80, UR42 ;  /* 0x0000002a504c7c20 */ /* 0x000fe20008410000 */
[----:B------:R-:W-:-:S02]  /*149b0*/  VIADD R40, R8, 0x200 ;  /* 0x0000020008287836 */ /* 0x000fc40000000000 */
[----:B------:R-:W-:Y:S01]  /*149c0*/  FMUL.FTZ R80, R84, UR42 ;  /* 0x0000002a54507c20 */ /* 0x000fe20008410000 */
[----:B------:R-:W-:Y:S02]  /*149d0*/  IMAD.MOV.U32 R41, RZ, RZ, 0x40000040 ;  /* 0x40000040ff297424 */ /* 0x000fe400078e00ff */
[----:B------:R-:W-:Y:S01]  /*149e0*/  FMUL.FTZ R63, R63, UR42 ;  /* 0x0000002a3f3f7c20 */ /* 0x000fe20008410000 */
        /* <DEDUP_REMOVED lines=15> */
[----:B------:R-:W-:Y:S01]  /*14ae0*/  @!P1 VIADD R14, R14, 0x34840 ;  /* 0x000348400e0e9836 */ /* 0x000fe20000000000 */
[----:B------:R-:W0:Y:S01]  /*14af0*/  MUFU.TANH R39, R39 ;  /* 0x0000002700277308 */ /* 0x000e220000002400 */
[----:B-1----:R-:W-:Y:S01]  /*14b00*/  FMNMX.FTZ R9, R36, R9, !PT ;  /* 0x0000000924097209 */ /* 0x002fe20007810000 */
[----:B------:R-:W-:Y:S01]  /*14b10*/  @!P1 VIADD R15, R15, 0x34860 ;  /* 0x000348600f0f9836 */ /* 0x000fe20000000000 */
[----:B------:R-:W-:-:S02]  /*14b20*/  ISETP.GT.AND P2, PT, R13, RZ, PT ;  /* 0x000000ff0d00720c */ /* 0x000fc40003f44270 */
[----:B------:R-:W-:-:S03]  /*14b30*/  IADD3 R13, R13, -0x1, RZ ;  /* 0xffffffff0d0d7810 */ /* 0x000fc60007ffe0ff */
[----:B------:R-:W1:Y:S01]  /*14b40*/  MUFU.TANH R43, R43 ;  /* 0x0000002b002b7308 */ /* 0x000e620000002400 */
[----:B--2---:R-:W-:-:S07]  /*14b50*/  FMNMX.FTZ R6, R38, R9, !PT ;  /* 0x0000000926067209 */ /* 0x004fce0007810000 */
[----:B------:R-:W2:Y:S01]  /*14b60*/  MUFU.TANH R45, R45 ;  /* 0x0000002d002d7308 */ /* 0x000ea20000002400 */
[----:B0-----:R-:W-:-:S07]  /*14b70*/  FMNMX.FTZ R6, R39, R6, !PT ;  /* 0x0000000627067209 */ /* 0x001fce0007810000 */
[----:B------:R-:W0:Y:S01]  /*14b80*/  MUFU.TANH R48, R48 ;  /* 0x0000003000307308 */ /* 0x000e220000002400 */
[----:B-1----:R-:W-:-:S07]  /*14b90*/  FMNMX.FTZ R6, R43, R6, !PT ;  /* 0x000000062b067209 */ /* 0x002fce0007810000 */
[----:B------:R-:W-:Y:S01]  /*14ba0*/  MUFU.TANH R58, R58 ;  /* 0x0000003a003a7308 */ /* 0x000fe20000002400 */
[----:B--2---:R-:W-:-:S07]  /*14bb0*/  FMNMX.FTZ R9, R45, R6, !PT ;  /* 0x000000062d097209 */ /* 0x004fce0007810000 */
[----:B------:R-:W-:Y:S01]  /*14bc0*/  MUFU.TANH R60, R60 ;  /* 0x0000003c003c7308 */ /* 0x000fe20000002400 */
[----:B0-----:R-:W-:-:S07]  /*14bd0*/  FMNMX.FTZ R9, R48, R9, !PT ;  /* 0x0000000930097209 */ /* 0x001fce0007810000 */
[----:B------:R-:W-:Y:S08]  /*14be0*/  MUFU.TANH R61, R61 ;  /* 0x0000003d003d7308 */ /* 0x000ff00000002400 */
[----:B------:R-:W-:Y:S08]  /*14bf0*/  MUFU.TANH R64, R64 ;  /* 0x0000004000407308 */ /* 0x000ff00000002400 */
[----:B------:R-:W-:Y:S08]  /*14c00*/  MUFU.TANH R68, R68 ;  /* 0x0000004400447308 */ /* 0x000ff00000002400 */
[----:B------:R-:W-:Y:S08]  /*14c10*/  MUFU.TANH R72, R72 ;  /* 0x0000004800487308 */ /* 0x000ff00000002400 */
[----:B------:R-:W-:Y:S08]  /*14c20*/  MUFU.TANH R76, R76 ;  /* 0x0000004c004c7308 */ /* 0x000ff00000002400 */
[----:B------:R-:W-:Y:S08]  /*14c30*/  MUFU.TANH R80, R80 ;  /* 0x0000005000507308 */ /* 0x000ff00000002400 */
[----:B------:R-:W0:Y:S01]  /*14c40*/  MUFU.TANH R20, R20 ;  /* 0x0000001400147308 */ /* 0x000e220000002400 */
[----:B------:R-:W-:-:S02]  /*14c50*/  WARPGROUP.DEPBAR.LE gsb0, 0x0 ;  /* 0x00008000000079c5 */ /* 0x000fc40000010000 */
[----:B------:R-:W-:-:S05]  /*14c60*/  WARPGROUP.ARRIVE ;  /* 0x00000000000079c5 */ /* 0x000fca0000000000 */
[----:B------:R-:W-:Y:S01]  /*14c70*/  MUFU.TANH R24, R24 ;  /* 0x0000001800187308 */ /* 0x000fe20000002400 */
[----:B------:R-:W-:Y:S01]  /*14c80*/  HGMMA.64x128x16.F32.BF16 R88, R176, gdesc[UR4].tnspB, R88, gsb0 ;  /* 0x41e00004b0587df0 */ /* 0x000fe20008001858 */
[----:B------:R-:W-:Y:S01]  /*14c90*/  R2UR UR6, R10 ;  /* 0x000000000a0672ca */ /* 0x000fe200000e0000 */
[----:B------:R-:W-:Y:S01]  /*14ca0*/  VIADD R10, R8, 0x180 ;  /* 0x00000180080a7836 */ /* 0x000fe20000000000 */
[----:B------:R-:W-:Y:S01]  /*14cb0*/  R2UR UR7, R11 ;  /* 0x000000000b0772ca */ /* 0x000fe200000e0000 */
[----:B------:R-:W-:-:S03]  /*14cc0*/  IMAD.MOV.U32 R11, RZ, RZ, 0x40000040 ;  /* 0x40000040ff0b7424 */ /* 0x000fc600078e00ff */
        /* <DEDUP_REMOVED lines=21> */
[----:B------:R-:W-:Y:S01]  /*14e20*/  FMUL.FTZ R51, R52, UR42 ;  /* 0x0000002a34337c20 */ /* 0x000fe20008410000 */
[----:B------:R-:W-:Y:S01]  /*14e30*/  FMUL.FTZ R52, R53, UR42 ;  /* 0x0000002a35347c20 */ /* 0x000fe20008410000 */
[----:B------:R-:W-:Y:S01]  /*14e40*/  FMUL.FTZ R53, R55, UR42 ;  /* 0x0000002a37357c20 */ /* 0x000fe20008410000 */
[----:B------:R-:W-:Y:S01]  /*14e50*/  HGMMA.64x128x16.F32.BF16 R88, R172, gdesc[UR4].tnspB, R88, gsb0 ;  /* 0x41e00004ac587df0 */ /* 0x000fe20008001858 */
[----:B------:R-:W-:Y:S01]  /*14e60*/  R2UR UR6, R10 ;  /* 0x000000000a0672ca */ /* 0x000fe200000e0000 */
[----:B------:R-:W1:Y:S01]  /*14e70*/  MUFU.TANH R176, R176 ;  /* 0x000000b000b07308 */ /* 0x000e620000002400 */
[----:B------:R-:W-:Y:S01]  /*14e80*/  R2UR UR7, R11 ;  /* 0x000000000b0772ca */ /* 0x000fe200000e0000 */
        /* <DEDUP_REMOVED lines=11> */
[----:B0-----:R-:W-:Y:S01]  /*14f40*/  FMNMX.FTZ R11, R20, R12, !PT ;  /* 0x0000000c140b7209 */ /* 0x001fe20007810000 */
[----:B------:R-:W-:-:S02]  /*14f50*/  FMUL.FTZ R85, R87, UR42 ;  /* 0x0000002a57557c20 */ /* 0x000fc40008410000 */
[----:B------:R-:W0:Y:S01]  /*14f60*/  MUFU.TANH R52, R52 ;  /* 0x0000003400347308 */ /* 0x000e220000002400 */
[----:B-1----:R-:W-:Y:S02]  /*14f70*/  FMNMX.FTZ R6, R176, R9, !PT ;  /* 0x00000009b0067209 */ /* 0x002fe40007810000 */
[----:B------:R-:W-:-:S05]  /*14f80*/  FMNMX.FTZ R11, R24, R11, !PT ;  /* 0x0000000b180b7209 */ /* 0x000fca0007810000 */
[----:B------:R-:W1:Y:S01]  /*14f90*/  MUFU.TANH R55, R55 ;  /* 0x0000003700377308 */ /* 0x000e620000002400 */
[----:B--2---:R-:W-:-:S07]  /*14fa0*/  FMNMX.FTZ R9, R51, R6, !PT ;  /* 0x0000000633097209 */ /* 0x004fce0007810000 */
[----:B------:R-:W2:Y:S01]  /*14fb0*/  MUFU.TANH R56, R56 ;  /* 0x0000003800387308 */ /* 0x000ea20000002400 */
[----:B0-----:R-:W-:-:S07]  /*14fc0*/  FMNMX.FTZ R6, R52, R9, !PT ;  /* 0x0000000934067209 */ /* 0x001fce0007810000 */
[----:B------:R-:W0:Y:S01]  /*14fd0*/  MUFU.TANH R62, R62 ;  /* 0x0000003e003e7308 */ /* 0x000e220000002400 */
[----:B-1----:R-:W-:-:S07]  /*14fe0*/  FMNMX.FTZ R9, R55, R6, !PT ;  /* 0x0000000637097209 */ /* 0x002fce0007810000 */
[----:B------:R-:W1:Y:S01]  /*14ff0*/  MUFU.TANH R65, R65 ;  /* 0x0000004100417308 */ /* 0x000e620000002400 */
[----:B--2---:R-:W-:-:S04]  /*15000*/  FMNMX.FTZ R9, R56, R9, !PT ;  /* 0x0000000938097209 */ /* 0x004fc80007810000 */
[----:B------:R-:W-:-:S03]  /*15010*/  FMNMX.FTZ R9, R58, R9, !PT ;  /* 0x000000093a097209 */ /* 0x000fc60007810000 */
[----:B------:R-:W2:Y:S01]  /*15020*/  MUFU.TANH R69, R69 ;  /* 0x0000004500457308 */ /* 0x000ea20000002400 */
[----:B------:R-:W-:-:S04]  /*15030*/  FMNMX.FTZ R6, R60, R9, !PT ;  /* 0x000000093c067209 */ /* 0x000fc80007810000 */
[----:B------:R-:W-:-:S03]  /*15040*/  FMNMX.FTZ R9, R61, R6, !PT ;  /* 0x000000063d097209 */ /* 0x000fc60007810000 */
[----:B------:R-:W3:Y:S01]  /*15050*/  MUFU.TANH R73, R73 ;  /* 0x0000004900497308 */ /* 0x000ee20000002400 */
[----:B0-----:R-:W-:-:S04]  /*15060*/  FMNMX.FTZ R9, R62, R9, !PT ;  /* 0x000000093e097209 */ /* 0x001fc80007810000 */
[----:B------:R-:W-:-:S03]  /*15070*/  FMNMX.FTZ R6, R64, R9, !PT ;  /* 0x0000000940067209 */ /* 0x000fc60007810000 */
[----:B------:R-:W0:Y:S01]  /*15080*/  MUFU.TANH R77, R77 ;  /* 0x0000004d004d7308 */ /* 0x000e220000002400 */
[----:B-1----:R-:W-:-:S04]  /*15090*/  FMNMX.FTZ R9, R65, R6, !PT ;  /* 0x0000000641097209 */ /* 0x002fc80007810000 */
[----:B------:R-:W-:-:S03]  /*150a0*/  FMNMX.FTZ R6, R68, R9, !PT ;  /* 0x0000000944067209 */ /* 0x000fc60007810000 */
[----:B------:R-:W1:Y:S01]  /*150b0*/  MUFU.TANH R81, R81 ;  /* 0x0000005100517308 */ /* 0x000e620000002400 */
[----:B--2---:R-:W-:-:S04]  /*150c0*/  FMNMX.FTZ R9, R69, R6, !PT ;  /* 0x0000000645097209 */ /* 0x004fc80007810000 */
[----:B------:R-:W-:-:S03]  /*150d0*/  FMNMX.FTZ R6, R72, R9, !PT ;  /* 0x0000000948067209 */ /* 0x000fc60007810000 */
[----:B------:R-:W2:Y:S01]  /*150e0*/  MUFU.TANH R49, R49 ;  /* 0x0000003100317308 */ /* 0x000ea20000002400 */
[----:B---3--:R-:W-:-:S04]  /*150f0*/  FMNMX.FTZ R9, R73, R6, !PT ;  /* 0x0000000649097209 */ /* 0x008fc80007810000 */
[----:B------:R-:W-:-:S03]  /*15100*/  FMNMX.FTZ R6, R76, R9, !PT ;  /* 0x000000094c067209 */ /* 0x000fc60007810000 */
[----:B------:R-:W3:Y:S01]  /*15110*/  MUFU.TANH R53, R53 ;  /* 0x0000003500357308 */ /* 0x000ee20000002400 */
[----:B0-----:R-:W-:-:S04]  /*15120*/  FMNMX.FTZ R9, R77, R6, !PT ;  /* 0x000000064d097209 */ /* 0x001fc80007810000 */
[----:B------:R-:W-:-:S03]  /*15130*/  FMNMX.FTZ R6, R80, R9, !PT ;  /* 0x0000000950067209 */ /* 0x000fc60007810000 */
[----:B------:R-:W0:Y:S01]  /*15140*/  MUFU.TANH R57, R57 ;  /* 0x0000003900397308 */ /* 0x000e220000002400 */
[----:B-1----:R-:W-:-:S05]  /*15150*/  FMNMX.FTZ R6, R81, R6, !PT ;  /* 0x0000000651067209 */ /* 0x002fca0007810000 */
[----:B------:R-:W1:Y:S02]  /*15160*/  SHFL.BFLY PT, R9, R6, 0x2, 0x1f ;  /* 0x0c401f0006097f89 */ /* 0x000e6400000e0000 */
[----:B------:R-:W4:Y:S08]  /*15170*/  MUFU.TANH R59, R59 ;  /* 0x0000003b003b7308 */ /* 0x000f300000002400 */
[----:B------:R-:W-:Y:S08]  /*15180*/  MUFU.TANH R71, R71 ;  /* 0x0000004700477308 */ /* 0x000ff00000002400 */
[----:B------:R-:W-:Y:S01]  /*15190*/  MUFU.TANH R74, R74 ;  /* 0x0000004a004a7308 */ /* 0x000fe20000002400 */
[----:B-1----:R-:W-:-:S07]  /*151a0*/  FMNMX.FTZ R10, R6, R9, !PT ;  /* 0x00000009060a7209 */ /* 0x002fce0007810000 */
[----:B------:R-:W-:Y:S01]  /*151b0*/  MUFU.TANH R75, R75 ;  /* 0x0000004b004b7308 */ /* 0x000fe20000002400 */
[----:B------:R-:W1:Y:S01]  /*151c0*/  SHFL.BFLY PT, R9, R10, 0x1, 0x1f ;  /* 0x0c201f000a097f89 */ /* 0x000e6200000e0000 */
[----:B------:R-:W-:Y:S02]  /*151d0*/  WARPGROUP.DEPBAR.LE gsb0, 0x0 ;  /* 0x00008000000079c5 */ /* 0x000fe40000010000 */
[----:B------:R-:W-:-:S04]  /*151e0*/  WARPGROUP.ARRIVE ;  /* 0x00000000000079c5 */ /* 0x000fc80000000000 */
[----:B------:R-:W-:Y:S02]  /*151f0*/  MUFU.TANH R78, R78 ;  /* 0x0000004e004e7308 */ /* 0x000fe40000002400 */
[----:B------:R-:W-:Y:S01]  /*15200*/  HGMMA.64x128x16.F32.BF16 R88, R168, gdesc[UR4].tnspB, R88, gsb0 ;  /* 0x41e00004a8587df0 */ /* 0x000fe20008001858 */
[----:B------:R-:W-:Y:S02]  /*15210*/  R2UR UR6, R40 ;  /* 0x00000000280672ca */ /* 0x000fe400000e0000 */
[----:B------:R-:W-:-:S03]  /*15220*/  R2UR UR7, R41 ;  /* 0x00000000290772ca */ /* 0x000fc600000e0000 */
[----:B------:R-:W-:Y:S08]  /*15230*/  MUFU.TANH R79, R79 ;  /* 0x0000004f004f7308 */ /* 0x000ff00000002400 */
[----:B------:R-:W-:Y:S01]  /*15240*/  MUFU.TANH R82, R82 ;  /* 0x0000005200527308 */ /* 0x000fe20000002400 */
[----:B-1----:R-:W-:Y:S01]  /*15250*/  FMNMX.FTZ R9, R10, R9, !PT ;  /* 0x000000090a097209 */ /* 0x002fe20007810000 */
[----:B------:R-:W-:-:S04]  /*15260*/  IMAD.U32 R10, RZ, RZ, UR43 ;  /* 0x0000002bff0a7e24 */ /* 0x000fc8000f8e00ff */
[----:B------:R-:W-:Y:S02]  /*15270*/  FADD.FTZ R7, -R9, R7 ;  /* 0x0000000709077221 */ /* 0x000fe40000010100 */
[----:B------:R-:W-:Y:S02]  /*15280*/  MUFU.TANH R83, R83 ;  /* 0x0000005300537308 */ /* 0x000fe40000002400 */
[-C--:B------:R-:W-:Y:S01]  /*15290*/  FMUL.FTZ R6, R7, R10.reuse ;  /* 0x0000000a07067220 */ /* 0x080fe20000410000 */
[----:B------:R-:W-:-:S04]  /*152a0*/  FMUL.FTZ R7, R9, R10 ;  /* 0x0000000a09077220 */ /* 0x000fc80000410000 */
[-CC-:B------:R-:W-:Y:S01]  /*152b0*/  FFMA.FTZ R182, R25, R10.reuse, -R7.reuse ;  /* 0x0000000a19b67223 */ /* 0x180fe20000010807 */
[-CC-:B------:R-:W-:Y:S01]  /*152c0*/  FFMA.FTZ R25, R28, R10.reuse, -R7.reuse ;  /* 0x0000000a1c197223 */ /* 0x180fe20000010807 */
[-CC-:B------:R-:W-:Y:S01]  /*152d0*/  FFMA.FTZ R28, R30, R10.reuse, -R7.reuse ;  /* 0x0000000a1e1c7223 */ /* 0x180fe20000010807 */
[-CC-:B------:R-:W-:Y:S01]  /*152e0*/  FFMA.FTZ R40, R31, R10.reuse, -R7.reuse ;  /* 0x0000000a1f287223 */ /* 0x180fe20000010807 */
[----:B------:R-:W-:Y:S02]  /*152f0*/  VIADD R30, R8, 0x280 ;  /* 0x00000280081e7836 */ /* 0x000fe40000000000 */
[-CC-:B------:R-:W-:Y:S01]  /*15300*/  FFMA.FTZ R180, R4, R10.reuse, -R7.reuse ;  /* 0x0000000a04b47223 */ /* 0x180fe20000010807 */
[----:B------:R-:W-:Y:S01]  /*15310*/  IMAD.MOV.U32 R31, RZ, RZ, 0x40000040 ;  /* 0x40000040ff1f7424 */ /* 0x000fe200078e00ff */
[----:B------:R-:W-:Y:S01]  /*15320*/  FMNMX.FTZ R4, R26, R11, !PT ;  /* 0x0000000b1a047209 */ /* 0x000fe20007810000 */
[----:B------:R-:W-:Y:S01]  /*15330*/  MUFU.TANH R84, R84 ;  /* 0x0000005400547308 */ /* 0x000fe20000002400 */
[-CC-:B------:R-:W-:Y:S01]  /*15340*/  FFMA.FTZ R21, R21, R10.reuse, -R7.reuse ;  /* 0x0000000a15157223 */ /* 0x180fe20000010807 */
[--C-:B------:R-:W-:Y:S01]  /*15350*/  FFMA.FTZ R178, R34, R10, -R7.reuse ;  /* 0x0000000a22b27223 */ /* 0x100fe20000010807 */
[----:B------:R-:W-:Y:S01]  /*15360*/  FMNMX.FTZ R4, R27, R4, !PT ;  /* 0x000000041b047209 */ /* 0x000fe20007810000 */
[-CC-:B------:R-:W-:Y:S01]  /*15370*/  FFMA.FTZ R41, R36, R10.reuse, -R7.reuse ;  /* 0x0000000a24297223 */ /* 0x180fe20000010807 */
[-CC-:B------:R-:W-:Y:S01]  /*15380*/  FFMA.FTZ R172, R38, R10.reuse, -R7.reuse ;  /* 0x0000000a26ac7223 */ /* 0x180fe20000010807 */
[--C-:B------:R-:W-:Y:S01]  /*15390*/  FFMA.FTZ R34, R39, R10, -R7.reuse ;  /* 0x0000000a27227223 */ /* 0x100fe20000010807 */
[----:B------:R-:W-:Y:S01]  /*153a0*/  FMNMX.FTZ R11, R29, R4, !PT ;  /* 0x000000041d0b7209 */ /* 0x000fe20007810000 */
[----:B------:R-:W-:Y:S01]  /*153b0*/  MUFU.TANH R85, R85 ;  /* 0x0000005500557308 */ /* 0x000fe20000002400 */
[-CC-:B------:R-:W-:Y:S01]  /*153c0*/  FFMA.FTZ R174, R43, R10.reuse, -R7.reuse ;  /* 0x0000000a2bae7223 */ /* 0x180fe20000010807 */
[-CC-:B------:R-:W-:Y:S01]  /*153d0*/  FFMA.FTZ R36, R45, R10.reuse, -R7.reuse ;  /* 0x0000000a2d247223 */ /* 0x180fe20000010807 */
[----:B------:R-:W-:Y:S01]  /*153e0*/  FMNMX.FTZ R4, R32, R11, !PT ;  /* 0x0000000b20047209 */ /* 0x000fe20007810000 */
[-CC-:B------:R-:W-:Y:S01]  /*153f0*/  FFMA.FTZ R38, R176, R10.reuse, -R7.reuse ;  /* 0x0000000ab0267223 */ /* 0x180fe20000010807 */
[-CC-:B------:R-:W-:Y:S01]  /*15400*/  FFMA.FTZ R39, R52, R10.reuse, -R7.reuse ;  /* 0x0000000a34277223 */ /* 0x180fe20000010807 */
[--C-:B------:R-:W-:Y:S01]  /*15410*/  FFMA.FTZ R45, R62, R10, -R7.reuse ;  /* 0x0000000a3e2d7223 */ /* 0x100fe20000010807 */
[----:B------:R-:W-:Y:S01]  /*15420*/  FMNMX.FTZ R4, R33, R4, !PT ;  /* 0x0000000421047209 */ /* 0x000fe20007810000 */
[----:B------:R-:W-:Y:S01]  /*15430*/  MUFU.EX2 R6, R6 ;  /* 0x0000000600067308 */ /* 0x000fe20000000800 */
[-CC-:B------:R-:W-:Y:S01]  /*15440*/  FFMA.FTZ R43, R68, R10.reuse, -R7.reuse ;  /* 0x0000000a442b7223 */ /* 0x180fe20000010807 */
[--C-:B------:R-:W-:Y:S01]  /*15450*/  FFMA.FTZ R52, R69, R10, -R7.reuse ;  /* 0x0000000a45347223 */ /* 0x100fe20000010807 */
[----:B------:R-:W-:Y:S01]  /*15460*/  FMNMX.FTZ R4, R35, R4, !PT ;  /* 0x0000000423047209 */ /* 0x000fe20007810000 */
[----:B------:R-:W-:-:S03]  /*15470*/  FFMA.FTZ R62, R80, R10, -R7 ;  /* 0x0000000a503e7223 */ /* 0x000fc60000010807 */
        /* <DEDUP_REMOVED lines=8> */
[----:B--2---:R-:W-:-:S04]  /*15500*/  FMNMX.FTZ R11, R49, R4, !PT ;  /* 0x00000004310b7209 */ /* 0x004fc80007810000 */
[----:B------:R-:W-:Y:S01]  /*15510*/  FMNMX.FTZ R4, R50, R11, !PT ;  /* 0x0000000b32047209 */ /* 0x000fe20007810000 */
[----:B------:R-:W-:Y:S03]  /*15520*/  MUFU.EX2 R25, R25 ;  /* 0x0000001900197308 */ /* 0x000fe60000000800 */
[----:B---3--:R-:W-:-:S04]  /*15530*/  FMNMX.FTZ R11, R53, R4, !PT ;  /* 0x00000004350b7209 */ /* 0x008fc80007810000 */
[----:B------:R-:W-:Y:S01]  /*15540*/  FMNMX.FTZ R4, R54, R11, !PT ;  /* 0x0000000b36047209 */ /* 0x000fe20007810000 */
[----:B------:R-:W-:Y:S03]  /*15550*/  MUFU.EX2 R28, R28 ;  /* 0x0000001c001c7308 */ /* 0x000fe60000000800 */
[----:B0-----:R-:W-:-:S04]  /*15560*/  FMNMX.FTZ R4, R57, R4, !PT ;  /* 0x0000000439047209 */ /* 0x001fc80007810000 */
[----:B----4-:R-:W-:Y:S01]  /*15570*/  FMNMX.FTZ R4, R59, R4, !PT ;  /* 0x000000043b047209 */ /* 0x010fe20007810000 */
[----:B------:R-:W0:Y:S03]  /*15580*/  MUFU.EX2 R40, R40 ;  /* 0x0000002800287308 */ /* 0x000e260000000800 */
[----:B------:R-:W-:-:S04]  /*15590*/  FMNMX.FTZ R11, R63, R4, !PT ;  /* 0x000000043f0b7209 */ /* 0x000fc80007810000 */
[----:B------:R-:W-:Y:S01]  /*155a0*/  FMNMX.FTZ R4, R66, R11, !PT ;  /* 0x0000000b42047209 */ /* 0x000fe20007810000 */
[----:B------:R-:W-:Y:S03]  /*155b0*/  MUFU.EX2 R178, R178 ;  /* 0x000000b200b27308 */ /* 0x000fe60000000800 */
[----:B------:R-:W-:-:S04]  /*155c0*/  FMNMX.FTZ R11, R67, R4, !PT ;  /* 0x00000004430b7209 */ /* 0x000fc80007810000 */
[----:B------:R-:W-:Y:S01]  /*155d0*/  FMNMX.FTZ R4, R70, R11, !PT ;  /* 0x0000000b46047209 */ /* 0x000fe20007810000 */
[----:B------:R-:W-:Y:S01]  /*155e0*/  MUFU.EX2 R41, R41 ;  /* 0x0000002900297308 */ /* 0x000fe20000000800 */
[----:B0-----:R-:W-:Y:S02]  /*155f0*/  F2FP.BF16.F32.PACK_AB R176, R40, R28 ;  /* 0x0000001c28b0723e */ /* 0x001fe400000010ff */
        /* <DEDUP_REMOVED lines=8> */
[----:B------:R-:W-:Y:S01]  /*15680*/  MUFU.EX2 R174, R174 ;  /* 0x000000ae00ae7308 */ /* 0x000fe20000000800 */
[----:B------:R-:W-:Y:S02]  /*15690*/  WARPGROUP.DEPBAR.LE gsb0, 0x0 ;  /* 0x00008000000079c5 */ /* 0x000fe40000010000 */
[----:B------:R-:W-:Y:S01]  /*156a0*/  WARPGROUP.ARRIVE ;  /* 0x00000000000079c5 */ /* 0x000fe20000000000 */
[----:B------:R-:W-:Y:S01]  /*156b0*/  FMNMX.FTZ R11, R83, R4, !PT ;  /* 0x00000004530b7209 */ /* 0x000fe20007810000 */
[-CC-:B------:R-:W-:Y:S01]  /*156c0*/  FFMA.FTZ R168, R48, R10.reuse, -R7.reuse ;  /* 0x0000000a30a87223 */ /* 0x180fe20000010807 */
[-CC-:B------:R-:W-:Y:S01]  /*156d0*/  FFMA.FTZ R170, R51, R10.reuse, -R7.reuse ;  /* 0x0000000a33aa7223 */ /* 0x180fe20000010807 */
[--C-:B------:R-:W-:Y:S01]  /*156e0*/  FFMA.FTZ R48, R56, R10, -R7.reuse ;  /* 0x0000000a38307223 */ /* 0x100fe20000010807 */
[----:B------:R-:W-:Y:S01]  /*156f0*/  FMNMX.FTZ R4, R84, R11, !PT ;  /* 0x0000000b54047209 */ /* 0x000fe20007810000 */
[----:B------:R-:W-:Y:S01]  /*15700*/  HGMMA.64x128x16.F32.BF16 R88, R164, gdesc[UR4].tnspB, R88, gsb0 ;  /* 0x41e00004a4587df0 */ /* 0x000fe20008001858 */
[----:B------:R-:W-:Y:S01]  /*15710*/  R2UR UR6, R30 ;  /* 0x000000001e0672ca */ /* 0x000fe200000e0000 */
[----:B------:R-:W-:Y:S01]  /*15720*/  VIADD R30, R8, 0x300 ;  /* 0x00000300081e7836 */ /* 0x000fe20000000000 */
[----:B------:R-:W-:Y:S01]  /*15730*/  R2UR UR7, R31 ;  /* 0x000000001f0772ca */ /* 0x000fe200000e0000 */
[----:B------:R-:W-:Y:S01]  /*15740*/  IMAD.MOV.U32 R31, RZ, RZ, 0x40000040 ;  /* 0x40000040ff1f7424 */ /* 0x000fe200078e00ff */
[----:B------:R-:W-:Y:S01]  /*15750*/  FMNMX.FTZ R4, R85, R4, !PT ;  /* 0x0000000455047209 */ /* 0x000fe20007810000 */
[----:B------:R-:W-:Y:S01]  /*15760*/  MUFU.EX2 R36, R36 ;  /* 0x0000002400247308 */ /* 0x000fe20000000800 */
[-CC-:B------:R-:W-:Y:S01]  /*15770*/  FFMA.FTZ R51, R65, R10.reuse, -R7.reuse ;  /* 0x0000000a41337223 */ /* 0x180fe20000010807 */
[----:B------:R-:W-:-:S02]  /*15780*/  FFMA.FTZ R56, R72, R10, -R7 ;  /* 0x0000000a48387223 */ /* 0x000fc40000010807 */
        /* <DEDUP_REMOVED lines=10> */
[----:B0-----:R-:W-:-:S07]  /*15830*/  FMNMX.FTZ R11, R11, R4, !PT ;  /* 0x000000040b0b7209 */ /* 0x001fce0007810000 */
        /* <DEDUP_REMOVED lines=12> */
[----:B------:R-:W-:Y:S01]  /*15900*/  R2UR UR6, R30 ;  /* 0x000000001e0672ca */ /* 0x000fe200000e0000 */
[----:B------:R-:W-:Y:S01]  /*15910*/  MUFU.EX2 R164, R164 ;  /* 0x000000a400a47308 */ /* 0x000fe20000000800 */
[----:B------:R-:W-:Y:S01]  /*15920*/  R2UR UR7, R31 ;  /* 0x000000001f0772ca */ /* 0x000fe200000e0000 */
[----:B------:R-:W-:-:S04]  /*15930*/  FADD.FTZ R31, -R11, R12 ;  /* 0x0000000c0b1f7221 */ /* 0x000fc80000010100 */
[-C--:B------:R-:W-:Y:S01]  /*15940*/  FMUL.FTZ R4, R31, R10.reuse ;  /* 0x0000000a1f047220 */ /* 0x080fe20000410000 */
[-C--:B------:R-:W-:Y:S01]  /*15950*/  FMUL.FTZ R31, R11, R10.reuse ;  /* 0x0000000a0b1f7220 */ /* 0x080fe20000410000 */
[----:B------:R-:W-:Y:S03]  /*15960*/  MUFU.EX2 R166, R166 ;  /* 0x000000a600a67308 */ /* 0x000fe60000000800 */
[-CC-:B------:R-:W-:Y:S01]  /*15970*/  FFMA.FTZ R183, R26, R10.reuse, -R31.reuse ;  /* 0x0000000a1ab77223 */ /* 0x180fe2000001081f */
[-CC-:B------:R-:W-:Y:S01]  /*15980*/  FFMA.FTZ R30, R27, R10.reuse, -R31.reuse ;  /* 0x0000000a1b1e7223 */ /* 0x180fe2000001081f */
[----:B------:R-:W-:Y:S02]  /*15990*/  VIADD R26, R8, 0x380 ;  /* 0x00000380081a7836 */ /* 0x000fe40000000000 */
[----:B------:R-:W-:Y:S01]  /*159a0*/  FFMA.FTZ R181, R20, R10, -R31 ;  /* 0x0000000a14b57223 */ /* 0x000fe2000001081f */
[----:B------:R-:W-:-:S02]  /*159b0*/  IMAD.MOV.U32 R27, RZ, RZ, 0x40000040 ;  /* 0x40000040ff1b7424 */ /* 0x000fc400078e00ff */
[-CC-:B------:R-:W-:Y:S01]  /*159c0*/  FFMA.FTZ R12, R24, R10.reuse, -R31.reuse ;  /* 0x0000000a180c7223 */ /* 0x180fe2000001081f */
[----:B------:R-:W-:Y:S01]  /*159d0*/  MUFU.EX2 R4, R4 ;  /* 0x0000000400047308 */ /* 0x000fe20000000800 */
[-CC-:B------:R-:W-:Y:S01]  /*159e0*/  FFMA.FTZ R177, R29, R10.reuse, -R31.reuse ;  /* 0x0000000a1db17223 */ /* 0x180fe2000001081f */
[-CC-:B------:R-:W-:Y:S01]  /*159f0*/  FFMA.FTZ R175, R44, R10.reuse, -R31.reuse ;  /* 0x0000000a2caf7223 */ /* 0x180fe2000001081f */
[----:B------:R-:W-:Y:S01]  /*15a00*/  FFMA.FTZ R44, R6, R3, R180 ;  /* 0x00000003062c7223 */ /* 0x000fe200000100b4 */
[-CC-:B------:R-:W-:Y:S01]  /*15a10*/  FFMA.FTZ R179, R33, R10.reuse, -R31.reuse ;  /* 0x0000000a21b37223 */ /* 0x180fe2000001081f */
[-CC-:B------:R-:W-:Y:S01]  /*15a20*/  FFMA.FTZ R20, R35, R10.reuse, -R31.reuse ;  /* 0x0000000a23147223 */ /* 0x180fe2000001081f */
        /* <DEDUP_REMOVED lines=15> */
[----:B------:R-:W-:Y:S01]  /*15b20*/  FFMA.FTZ R84, R84, R10, -R31 ;  /* 0x0000000a54547223 */ /* 0x000fe2000001081f */
[----:B------:R-:W-:-:S02]  /*15b30*/  F2FP.BF16.F32.PACK_AB R180, R21, R180 ;  /* 0x000000b415b4723e */ /* 0x000fc400000010ff */
[----:B------:R-:W-:Y:S01]  /*15b40*/  MUFU.EX2 R183, R183 ;  /* 0x000000b700b77308 */ /* 0x000fe20000000800 */
[----:B0-----:R-:W-:Y:S01]  /*15b50*/  FFMA.FTZ R3, R4, R0, R181 ;  /* 0x0000000004037223 */ /* 0x001fe200000100b5 */
[----:B------:R-:W-:-:S06]  /*15b60*/  FFMA.FTZ R0, R63, R10, -R31 ;  /* 0x0000000a3f007223 */ /* 0x000fcc000001081f */
[----:B------:R-:W-:Y:S01]  /*15b70*/  MUFU.EX2 R30, R30 ;  /* 0x0000001e001e7308 */ /* 0x000fe20000000800 */
[----:B-1----:R-:W-:-:S07]  /*15b80*/  F2FP.BF16.F32.PACK_AB R181, R12, R181 ;  /* 0x000000b50cb5723e */ /* 0x002fce00000010ff */
        /* <DEDUP_REMOVED lines=13> */
[-C--:B------:R-:W-:Y:S01]  /*15c60*/  FFMA.FTZ R154, R64, R10.reuse, -R7 ;  /* 0x0000000a409a7223 */ /* 0x080fe20000010807 */
[-CC-:B------:R-:W-:Y:S01]  /*15c70*/  FFMA.FTZ R64, R32, R10.reuse, -R31.reuse ;  /* 0x0000000a20407223 */ /* 0x180fe2000001081f */
[-CC-:B------:R-:W-:Y:S01]  /*15c80*/  FFMA.FTZ R32, R42, R10.reuse, -R31.reuse ;  /* 0x0000000a2a207223 */ /* 0x180fe2000001081f */
[-C--:B------:R-:W-:Y:S01]  /*15c90*/  FFMA.FTZ R42, R46, R10.reuse, -R31 ;  /* 0x0000000a2e2a7223 */ /* 0x080fe2000001081f */
[-C--:B------:R-:W-:Y:S01]  /*15ca0*/  FFMA.FTZ R152, R61, R10.reuse, -R7 ;  /* 0x0000000a3d987223 */ /* 0x080fe20000010807 */
[----:B------:R-:W-:Y:S01]  /*15cb0*/  HGMMA.64x128x16.F32.BF16 R88, R156, gdesc[UR4].tnspB, R88, gsb0 ;  /* 0x41e000049c587df0 */ /* 0x000fe20008001858 */
[----:B------:R-:W-:Y:S01]  /*15cc0*/  R2UR UR6, R26 ;  /* 0x000000001a0672ca */ /* 0x000fe200000e0000 */
[----:B------:R-:W-:Y:S01]  /*15cd0*/  MUFU.EX2 R64, R64 ;  /* 0x0000004000407308 */ /* 0x000fe20000000800 */
[----:B------:R-:W-:Y:S01]  /*15ce0*/  R2UR UR7, R27 ;  /* 0x000000001b0772ca */ /* 0x000fe200000e0000 */
[----:B------:R-:W-:Y:S01]  /*15cf0*/  FADD.FTZ R27, R21, R44 ;  /* 0x0000002c151b7221 */ /* 0x000fe20000010000 */
[----:B------:R-:W-:Y:S01]  /*15d00*/  @!P1 PRMT R26, RZ, 0x654, R14 ;  /* 0x00000654ff1a9816 */ /* 0x000fe2000000000e */
[-CC-:B------:R-:W-:Y:S01]  /*15d10*/  FFMA.FTZ R153, R66, R10.reuse, -R31.reuse ;  /* 0x0000000a42997223 */ /* 0x180fe2000001081f */
[-C--:B------:R-:W-:Y:S01]  /*15d20*/  FFMA.FTZ R155, R70, R10.reuse, -R31 ;  /* 0x0000000a469b7223 */ /* 0x080fe2000001081f */
[----:B------:R-:W-:Y:S01]  /*15d30*/  FADD.FTZ R44, R182, R27 ;  /* 0x0000001bb62c7221 */ /* 0x000fe20000010000 */
[----:B------:R-:W-:Y:S01]  /*15d40*/  @!P1 PRMT R27, RZ, 0x654, R15 ;  /* 0x00000654ff1b9816 */ /* 0x000fe2000000000f */
[----:B------:R-:W-:Y:S01]  /*15d50*/  MUFU.EX2 R32, R32 ;  /* 0x0000002000207308 */ /* 0x000fe20000000800 */
[-CC-:B------:R-:W-:Y:S01]  /*15d60*/  FFMA.FTZ R61, R77, R10.reuse, -R7.reuse ;  /* 0x0000000a4d3d7223 */ /* 0x180fe20000010807 */
[----:B------:R-:W-:Y:S01]  /*15d70*/  FADD.FTZ R15, R25, R44 ;  /* 0x0000002c190f7221 */ /* 0x000fe20000010000 */
[----:B------:R-:W-:Y:S01]  /*15d80*/  FFMA.FTZ R7, R81, R10, -R7 ;  /* 0x0000000a51077223 */ /* 0x000fe20000010807 */
[----:B------:R-:W-:-:S02]  /*15d90*/  F2FP.BF16.F32.PACK_AB R182, R25, R182 ;  /* 0x000000b619b6723e */ /* 0x000fc400000010ff */
[----:B------:R-:W-:Y:S02]  /*15da0*/  FADD.FTZ R15, R28, R15 ;  /* 0x0000000f1c0f7221 */ /* 0x000fe40000010000 */
[----:B------:R-:W-:Y:S02]  /*15db0*/  MUFU.EX2 R42, R42 ;  /* 0x0000002a002a7308 */ /* 0x000fe40000000800 */
[----:B------:R-:W-:-:S04]  /*15dc0*/  FADD.FTZ R15, R40, R15 ;  /* 0x0000000f280f7221 */ /* 0x000fc80000010000 */
[----:B------:R-:W-:Y:S01]  /*15dd0*/  FADD.FTZ R50, R178, R15 ;  /* 0x0000000fb2327221 */ /* 0x000fe20000010000 */
[C---:B------:R-:W-:Y:S01]  /*15de0*/  F2FP.BF16.F32.PACK_AB R178, R41.reuse, R178 ;  /* 0x000000b229b2723e */ /* 0x040fe200000010ff */
        /* <DEDUP_REMOVED lines=13> */
[----:B------:R-:W-:-:S06]  /*15ec0*/  FADD.FTZ R15, R38, R15 ;  /* 0x0000000f260f7221 */ /* 0x000fcc0000010000 */
[----:B------:R-:W-:Y:S08]  /*15ed0*/  MUFU.EX2 R153, R153 ;  /* 0x0000009900997308 */ /* 0x000ff00000000800 */
[----:B------:R-:W-:Y:S08]  /*15ee0*/  MUFU.EX2 R154, R154 ;  /* 0x0000009a009a7308 */ /* 0x000ff00000000800 */
[----:B------:R-:W-:Y:S08]  /*15ef0*/  MUFU.EX2 R155, R155 ;  /* 0x0000009b009b7308 */ /* 0x000ff00000000800 */
[----:B------:R-:W-:Y:S08]  /*15f00*/  MUFU.EX2 R78, R78 ;  /* 0x0000004e004e7308 */ /* 0x000ff00000000800 */
[----:B------:R-:W0:Y:S08]  /*15f10*/  MUFU.EX2 R58, R58 ;  /* 0x0000003a003a7308 */ /* 0x000e300000000800 */
[----:B------:R-:W1:Y:S08]  /*15f20*/  MUFU.EX2 R79, R79 ;  /* 0x0000004f004f7308 */ /* 0x000e700000000800 */
[----:B------:R-:W-:Y:S08]  /*15f30*/  MUFU.EX2 R60, R60 ;  /* 0x0000003c003c7308 */ /* 0x000ff00000000800 */
[----:B------:R-:W-:Y:S08]  /*15f40*/  MUFU.EX2 R82, R82 ;  /* 0x0000005200527308 */ /* 0x000ff00000000800 */
[----:B------:R-:W-:Y:S08]  /*15f50*/  MUFU.EX2 R61, R61 ;  /* 0x0000003d003d7308 */ /* 0x000ff00000000800 */
[----:B------:R-:W-:Y:S08]  /*15f60*/  MUFU.EX2 R83, R83 ;  /* 0x0000005300537308 */ /* 0x000ff00000000800 */
[----:B------:R-:W-:Y:S01]  /*15f70*/  MUFU.EX2 R84, R84 ;  /* 0x0000005400547308 */ /* 0x000fe20000000800 */
[----:B------:R-:W-:-:S02]  /*15f80*/  WARPGROUP.DEPBAR.LE gsb0, 0x0 ;  /* 0x00008000000079c5 */ /* 0x000fc40000010000 */
[----:B------:R-:W-:Y:S01]  /*15f90*/  WARPGROUP.ARRIVE ;  /* 0x00000000000079c5 */ /* 0x000fe20000000000 */
[----:B------:R-:W-:-:S04]  /*15fa0*/  FFMA.FTZ R157, R74, R10, -R31 ;  /* 0x0000000a4a9d7223 */ /* 0x000fc8000001081f */
[----:B------:R-:W2:Y:S01]  /*15fb0*/  MUFU.EX2 R7, R7 ;  /* 0x0000000700077308 */ /* 0x000ea20000000800 */
[----:B------:R-:W-:Y:S02]  /*15fc0*/  F2FP.BF16.F32.PACK_AB R156, R52, R43 ;  /* 0x0000002b349c723e */ /* 0x000fe400000010ff */
[----:B0-----:R-:W-:Y:S01]  /*15fd0*/  F2FP.BF16.F32.PACK_AB R158, R58, R56 ;  /* 0x000000383a9e723e */ /* 0x001fe200000010ff */
[----:B------:R-:W-:Y:S01]  /*15fe0*/  HGMMA.64x128x16.F32.BF16 R88, R160, gdesc[UR4].tnspB, R88, gsb0 ;  /* 0x41e00004a0587df0 */ /* 0x000fe20008001858 */
[----:B-1----:R-:W-:-:S03]  /*15ff0*/  F2FP.BF16.F32.PACK_AB R159, R79, R78 ;  /* 0x0000004e4f9f723e */ /* 0x002fc600000010ff */
[----:B------:R-:W-:Y:S01]  /*16000*/  MUFU.EX2 R157, R157 ;  /* 0x0000009d009d7308 */ /* 0x000fe20000000800 */
[----:B------:R-:W-:Y:S02]  /*16010*/  WARPGROUP.DEPBAR.LE gsb0, 0x0 ;  /* 0x00008000000079c5 */ /* 0x000fe40000010000 */
[----:B------:R0:W-:Y:S01]  /*16020*/  @!P1 SYNCS.ARRIVE.TRANS64.RED.A1T0 RZ, [R26+URZ], RZ ;  /* 0x000000ff1aff99a7 */ /* 0x0001e2000810043f */
[----:B--2---:R-:W-:Y:S02]  /*16030*/  F2FP.BF16.F32.PACK_AB R162, R7, R62 ;  /* 0x0000003e07a2723e */ /* 0x004fe400000010ff */
[----:B------:R-:W-:Y:S02]  /*16040*/  F2FP.BF16.F32.PACK_AB R160, R61, R60 ;  /* 0x0000003c3da0723e */ /* 0x000fe400000010ff */
[----:B------:R-:W-:Y:S01]  /*16050*/  F2FP.BF16.F32.PACK_AB R161, R83, R82 ;  /* 0x0000005253a1723e */ /* 0x000fe200000010ff */
[----:B0-----:R-:W-:Y:S01]  /*16060*/  FADD.FTZ R26, R12, R3 ;  /* 0x000000030c1a7221 */ /* 0x001fe20000010000 */
[----:B------:R0:W-:Y:S03]  /*16070*/  @!P1 SYNCS.ARRIVE.TRANS64.RED.A1T0 RZ, [R27+URZ], RZ ;  /* 0x000000ff1bff99a7 */ /* 0x0001e6000810043f */
[----:B------:R-:W-:Y:S01]  /*16080*/  FADD.FTZ R3, R183, R26 ;  /* 0x0000001ab7037221 */ /* 0x000fe20000010000 */
[----:B------:R-:W-:Y:S01]  /*16090*/  FFMA.FTZ R26, R67, R10, -R31 ;  /* 0x0000000a431a7223 */ /* 0x000fe2000001081f */
[----:B------:R-:W-:-:S02]  /*160a0*/  F2FP.BF16.F32.PACK_AB R183, R30, R183 ;  /* 0x000000b71eb7723e */ /* 0x000fc400000010ff */
[----:B------:R-:W-:-:S03]  /*160b0*/  FADD.FTZ R44, R30, R3 ;  /* 0x000000031e2c7221 */ /* 0x000fc60000010000 */
[----:B------:R-:W1:Y:S01]  /*160c0*/  MUFU.EX2 R26, R26 ;  /* 0x0000001a001a7308 */ /* 0x000e620000000800 */
[----:B------:R-:W-:Y:S01]  /*160d0*/  FADD.FTZ R3, R177, R44 ;  /* 0x0000002cb1037221 */ /* 0x000fe20000010000 */
[-CC-:B------:R-:W-:Y:S01]  /*160e0*/  FFMA.FTZ R44, R71, R10.reuse, -R31.reuse ;  /* 0x0000000a472c7223 */ /* 0x180fe2000001081f */
[----:B------:R-:W-:Y:S01]  /*160f0*/  FFMA.FTZ R31, R85, R10, -R31 ;  /* 0x0000000a551f7223 */ /* 0x000fe2000001081f */
[C---:B------:R-:W-:Y:S01]  /*16100*/  F2FP.BF16.F32.PACK_AB R177, R64.reuse, R177 ;  /* 0x000000b140b1723e */ /* 0x040fe200000010ff */
[----:B------:R-:W-:-:S03]  /*16110*/  FADD.FTZ R46, R64, R3 ;  /* 0x00000003402e7221 */ /* 0x000fc60000010000 */
[----:B------:R-:W2:Y:S01]  /*16120*/  MUFU.EX2 R44, R44 ;  /* 0x0000002c002c7308 */ /* 0x000ea20000000800 */
[----:B------:R-:W-:Y:S01]  /*16130*/  FADD.FTZ R3, R179, R46 ;  /* 0x0000002eb3037221 */ /* 0x000fe20000010000 */
[----:B------:R-:W-:-:S03]  /*16140*/  F2FP.BF16.F32.PACK_AB R179, R20, R179 ;  /* 0x000000b314b3723e */ /* 0x000fc600000010ff */
[----:B------:R-:W-:-:S03]  /*16150*/  FADD.FTZ R46, R20, R3 ;  /* 0x00000003142e7221 */ /* 0x000fc60000010000 */
[----:B------:R-:W3:Y:S01]  /*16160*/  MUFU.EX2 R31, R31 ;  /* 0x0000001f001f7308 */ /* 0x000ee20000000800 */
[----:B------:R-:W-:Y:S01]  /*16170*/  FADD.FTZ R3, R173, R46 ;  /* 0x0000002ead037221 */ /* 0x000fe20000010000 */
[----:B------:R-:W-:-:S03]  /*16180*/  F2FP.BF16.F32.PACK_AB R173, R32, R173 ;  /* 0x000000ad20ad723e */ /* 0x000fc600000010ff */
[----:B------:R-:W-:-:S04]  /*16190*/  FADD.FTZ R46, R32, R3 ;  /* 0x00000003202e7221 */ /* 0x000fc80000010000 */
[----:B------:R-:W-:Y:S01]  /*161a0*/  FADD.FTZ R3, R175, R46 ;  /* 0x0000002eaf037221 */ /* 0x000fe20000010000 */
[----:B------:R-:W-:-:S03]  /*161b0*/  F2FP.BF16.F32.PACK_AB R175, R42, R175 ;  /* 0x000000af2aaf723e */ /* 0x000fc600000010ff */
[----:B------:R-:W-:-:S04]  /*161c0*/  FADD.FTZ R46, R42, R3 ;  /* 0x000000032a2e7221 */ /* 0x000fc80000010000 */
        /* <DEDUP_REMOVED lines=8> */
[----:B------:R-:W4:Y:S01]  /*16250*/  MUFU.EX2 R12, R75 ;  /* 0x0000004b000c7308 */ /* 0x000f220000000800 */
[C---:B------:R-:W-:Y:S01]  /*16260*/  F2FP.BF16.F32.PACK_AB R171, R8.reuse, R171 ;  /* 0x000000ab08ab723e */ /* 0x040fe200000010ff */
        /* <DEDUP_REMOVED lines=16> */
[----:B------:R-:W-:Y:S01]  /*16370*/  FADD.FTZ R24, R154, R15 ;  /* 0x0000000f9a187221 */ /* 0x000fe20000010000 */
[C---:B-1----:R-:W-:Y:S02]  /*16380*/  F2FP.BF16.F32.PACK_AB R153, R26.reuse, R153 ;  /* 0x000000991a99723e */ /* 0x042fe400000010ff */
[----:B------:R-:W-:Y:S01]  /*16390*/  FADD.FTZ R20, R26, R3 ;  /* 0x000000031a147221 */ /* 0x000fe20000010000 */
[C---:B------:R-:W-:Y:S01]  /*163a0*/  FADD.FTZ R24, R51.reuse, R24 ;  /* 0x0000001833187221 */ /* 0x040fe20000010000 */
[----:B------:R-:W-:-:S02]  /*163b0*/  F2FP.BF16.F32.PACK_AB R154, R51, R154 ;  /* 0x0000009a339a723e */ /* 0x000fc400000010ff */
[----:B------:R-:W-:Y:S01]  /*163c0*/  FADD.FTZ R3, R155, R20 ;  /* 0x000000149b037221 */ /* 0x000fe20000010000 */
[C---:B--2---:R-:W-:Y:S01]  /*163d0*/  F2FP.BF16.F32.PACK_AB R155, R44.reuse, R155 ;  /* 0x0000009b2c9b723e */ /* 0x044fe200000010ff */
[----:B------:R-:W-:Y:S01]  /*163e0*/  IMAD.MOV.U32 R20, RZ, RZ, R192 ;  /* 0x000000ffff147224 */ /* 0x000fe200078e00c0 */
[----:B---3--:R-:W-:Y:S01]  /*163f0*/  F2FP.BF16.F32.PACK_AB R163, R31, R84 ;  /* 0x000000541fa3723e */ /* 0x008fe200000010ff */
[----:B------:R-:W-:Y:S01]  /*16400*/  FADD.FTZ R8, R44, R3 ;  /* 0x000000032c087221 */ /* 0x000fe20000010000 */
[----:B------:R-:W-:-:S03]  /*16410*/  FADD.FTZ R3, R43, R24 ;  /* 0x000000182b037221 */ /* 0x000fc60000010000 */
[----:B------:R-:W-:Y:S01]  /*16420*/  FADD.FTZ R15, R157, R8 ;  /* 0x000000089d0f7221 */ /* 0x000fe20000010000 */
[----:B------:R-:W-:Y:S01]  /*16430*/  FADD.FTZ R3, R52, R3 ;  /* 0x0000000334037221 */ /* 0x000fe20000010000 */
[C---:B----4-:R-:W-:Y:S02]  /*16440*/  F2FP.BF16.F32.PACK_AB R157, R12.reuse, R157 ;  /* 0x0000009d0c9d723e */ /* 0x050fe400000010ff */
[----:B------:R-:W-:Y:S01]  /*16450*/  FADD.FTZ R15, R12, R15 ;  /* 0x0000000f0c0f7221 */ /* 0x000fe20000010000 */
[----:B------:R-:W-:Y:S01]  /*16460*/  FADD.FTZ R3, R56, R3 ;  /* 0x0000000338037221 */ /* 0x000fe20000010000 */
[----:B------:R-:W-:Y:S02]  /*16470*/  IMAD.MOV.U32 R12, RZ, RZ, R11 ;  /* 0x000000ffff0c7224 */ /* 0x000fe400078e000b */
        /* <DEDUP_REMOVED lines=11> */
[----:B------:R-:W-:Y:S01]  /*16530*/  FADD.FTZ R0, R31, R15 ;  /* 0x0000000f1f007221 */ /* 0x000fe20000010000 */
[----:B------:R-:W-:Y:S01]  /*16540*/  IMAD.MOV.U32 R15, RZ, RZ, R194 ;  /* 0x000000ffff0f7224 */ /* 0x000fe200078e00c2 */
[----:B0-----:R-:W-:Y:S06]  /*16550*/  @P2 BRA `(.L_x_634) ;  /* 0xffffffd000d82947 */ /* 0x001fec000383ffff */
.L_x_623:
[----:B------:R-:W-:Y:S05]  /*16560*/  BSYNC B0 ;  /* 0x0000000000007941 */ /* 0x000fea0003800000 */
.L_x_622:
        /* <DEDUP_REMOVED lines=67> */
.L_x_635:
[----:B------:R-:W-:Y:S01]  /*169a0*/  IMAD R12, R192, 0x8, R2 ;  /* 0x00000008c00c7824 */ /* 0x000fe200078e0202 */
[----:B------:R-:W-:-:S04]  /*169b0*/  SHF.L.U32 R5, R194, 0x1f, RZ ;  /* 0x0000001fc2057819 */ /* 0x000fc800000006ff */
[----:B------:R0:W1:Y:S01]  /*169c0*/  SYNCS.PHASECHK.TRANS64.TRYWAIT P2, [R12+URZ+0x34850], R5 ;  /* 0x034850050c0075a7 */ /* 0x000062000804017f */
[----:B------:R-:W-:Y:S05]  /*169d0*/  @!P0 BRA `(.L_x_636) ;  /* 0x0000000000048947 */ /* 0x000fea0003800000 */
[----:B------:R-:W-:Y:S01]  /*169e0*/  BPT.TRAP 0x1 ;  /* 0x000000040000795c */ /* 0x000fe20000300000 */
.L_x_636:
[----:B------:R-:W-:Y:S01]  /*169f0*/  VIADD R2, R2, 0x400 ;  /* 0x0000040002027836 */ /* 0x000fe20000000000 */
[----:B------:R-:W-:Y:S04]  /*16a00*/  BSSY B0, `(.L_x_637) ;  /* 0x0000008000007945 */ /* 0x000fe80003800000 */
[----:B------:R-:W-:-:S04]  /*16a10*/  SHF.R.U32.HI R2, RZ, 0x4, R2 ;  /* 0x00000004ff027819 */ /* 0x000fc80000011602 */
[----:B------:R-:W-:-:S04]  /*16a20*/  LOP3.LUT R2, R2, 0x3fff, RZ, 0xc0, !PT ;  /* 0x00003fff02027812 */ /* 0x000fc800078ec0ff */
[----:B------:R-:W-:-:S05]  /*16a30*/  LOP3.LUT R7, R2, 0x4000000, RZ, 0xfc, !PT ;  /* 0x0400000002077812 */ /* 0x000fca00078efcff */
[----:B------:R-:W-:Y:S01]  /*16a40*/  IMAD R4, R192, 0x800, R7 ;  /* 0x00000800c0047824 */ /* 0x000fe200078e0207 */
[----:B-1----:R-:W-:Y:S06]  /*16a50*/  @P2 BRA `(.L_x_638) ;  /* 0x0000000000082947 */ /* 0x002fec0003800000 */
[----:B------:R-:W1:Y:S02]  /*16a60*/  SYNCS.PHASECHK.TRANS64.TRYWAIT P0, [R12+URZ+0x34850], R5 ;  /* 0x034850050c0075a7 */ /* 0x000e64000800017f */
[----:B-1----:R-:W-:Y:S05]  /*16a70*/  @!P0 BRA `(.L_x_639) ;  /* 0x0000008c00548947 */ /* 0x002fea0003800000 */
.L_x_638:
[----:B------:R-:W-:Y:S05]  /*16a80*/  BSYNC B0 ;  /* 0x0000000000007941 */ /* 0x000fea0003800000 */
.L_x_637:
[----:B01----:R-:W-:Y:S01]  /*16a90*/  IMAD.MOV.U32 R5, RZ, RZ, 0x40000040 ;  /* 0x40000040ff057424 */ /* 0x003fe200078e00ff */
[C---:B------:R-:W-:Y:S01]  /*16aa0*/  R2UR UR6, R4.reuse ;  /* 0x00000000040672ca */ /* 0x040fe200000e0000 */
[----:B------:R-:W-:Y:S01]  /*16ab0*/  WARPGROUP.ARRIVE ;  /* 0x00000000000079c5 */ /* 0x000fe20000000000 */
[----:B------:R-:W-:Y:S01]  /*16ac0*/  VIADD R6, R4, 0x80 ;  /* 0x0000008004067836 */ /* 0x000fe20000000000 */
[----:B------:R-:W0:Y:S01]  /*16ad0*/  SHFL.BFLY PT, R2, R3, 0x2, 0x1f ;  /* 0x0c401f0003027f89 */ /* 0x000e2200000e0000 */
[----:B------:R-:W-:Y:S01]  /*16ae0*/  R2UR UR7, R5 ;  /* 0x00000000050772ca */ /* 0x000fe200000e0000 */
[----:B------:R-:W-:Y:S01]  /*16af0*/  IMAD.MOV.U32 R7, RZ, RZ, 0x40000040 ;  /* 0x40000040ff077424 */ /* 0x000fe200078e00ff */
[----:B------:R-:W-:Y:S01]  /*16b00*/  MOV R5, 0x40000040 ;  /* 0x4000004000057802 */ /* 0x000fe20000000f00 */
[----:B------:R-:W-:Y:S02]  /*16b10*/  VIADD R192, R192, 0x1 ;  /* 0x00000001c0c07836 */ /* 0x000fe40000000000 */
[----:B------:R-:W-:-:S02]  /*16b20*/  @!P1 VIADD R12, R12, 0x34860 ;  /* 0x000348600c0c9836 */ /* 0x000fc40000000000 */
[----:B------:R-:W-:Y:S01]  /*16b30*/  VIADD R203, R203, 0x1 ;  /* 0x00000001cbcb7836 */ /* 0x000fe20000000000 */
[C---:B------:R-:W-:Y:S02]  /*16b40*/  ISETP.NE.AND P0, PT, R192.reuse, 0x2, PT ;  /* 0x00000002c000780c */ /* 0x040fe40003f05270 */
[----:B------:R-:W-:Y:S02]  /*16b50*/  @!P1 PRMT R12, RZ, 0x654, R12 ;  /* 0x00000654ff0c9816 */ /* 0x000fe4000000000c */
[----:B------:R-:W-:Y:S01]  /*16b60*/  SEL R192, R192, RZ, P0 ;  /* 0x000000ffc0c07207 */ /* 0x000fe20000000000 */
[----:B------:R-:W-:Y:S01]  /*16b70*/  HGMMA.64x128x16.F32.BF16 R24, R180, gdesc[UR4].tnspB, R24, gsb0 ;  /* 0x41e00004b4187df0 */ /* 0x000fe20008001818 */
[----:B------:R-:W-:Y:S01]  /*16b80*/  R2UR UR6, R6 ;  /* 0x00000000060672ca */ /* 0x000fe200000e0000 */
[----:B------:R-:W-:Y:S01]  /*16b90*/  VIADD R6, R4, 0x100 ;  /* 0x0000010004067836 */ /* 0x000fe20000000000 */
[----:B------:R-:W-:Y:S01]  /*16ba0*/  R2UR UR7, R7 ;  /* 0x00000000070772ca */ /* 0x000fe200000e0000 */
[----:B------:R-:W-:-:S02]  /*16bb0*/  IMAD.MOV.U32 R7, RZ, RZ, 0x40000040 ;  /* 0x40000040ff077424 */ /* 0x000fc400078e00ff */
[----:B0-----:R-:W-:Y:S01]  /*16bc0*/  FADD.FTZ R2, R2, R3 ;  /* 0x0000000302027221 */ /* 0x001fe20000010000 */
[----:B------:R-:W-:-:S04]  /*16bd0*/  SEL R3, RZ, 0x1, P0 ;  /* 0x00000001ff037807 */ /* 0x000fc80000000000 */
[----:B------:R-:W-:Y:S01]  /*16be0*/  LOP3.LUT R194, R194, R3, RZ, 0x3c, !PT ;  /* 0x00000003c2c27212 */ /* 0x000fe200078e3cff */
[----:B------:R-:W-:Y:S01]  /*16bf0*/  IMAD.MOV.U32 R3, RZ, RZ, -0x800000 ;  /* 0xff800000ff037424 */ /* 0x000fe200078e00ff */
[----:B------:R-:W-:Y:S02]  /*16c00*/  WARPGROUP.DEPBAR.LE gsb0, 0x0 ;  /* 0x00008000000079c5 */ /* 0x000fe40000010000 */
        /* <DEDUP_REMOVED lines=31> */
[----:B------:R-:W-:Y:S02]  /*16e00*/  R2UR UR6, R6 ;  /* 0x00000000060672ca */ /* 0x000fe400000e0000 */
[----:B------:R-:W-:Y:S01]  /*16e10*/  R2UR UR7, R7 ;  /* 0x00000000070772ca */ /* 0x000fe200000e0000 */
[----:B------:R-:W-:Y:S02]  /*16e20*/  WARPGROUP.DEPBAR.LE gsb0, 0x0 ;  /* 0x00008000000079c5 */ /* 0x000fe40000010000 */
[----:B------:R-:W-:-:S10]  /*16e30*/  WARPGROUP.ARRIVE ;  /* 0x00000000000079c5 */ /* 0x000fd40000000000 */
[----:B------:R-:W-:Y:S01]  /*16e40*/  HGMMA.64x128x16.F32.BF16 R24, R156, gdesc[UR4].tnspB, R24, gsb0 ;  /* 0x41e000049c187df0 */ /* 0x000fe20008001818 */
[----:B------:R-:W-:Y:S02]  /*16e50*/  R2UR UR6, R4 ;  /* 0x00000000040672ca */ /* 0x000fe400000e0000 */
[----:B------:R-:W-:Y:S02]  /*16e60*/  R2UR UR7, R5 ;  /* 0x00000000050772ca */ /* 0x000fe400000e0000 */
[----:B------:R-:W0:Y:S02]  /*16e70*/  SHFL.BFLY PT, R5, R0, 0x2, 0x1f ;  /* 0x0c401f0000057f89 */ /* 0x000e2400000e0000 */
[----:B0-----:R-:W-:Y:S01]  /*16e80*/  FADD.FTZ R4, R5, R0 ;  /* 0x0000000005047221 */ /* 0x001fe20000010000 */
[----:B------:R-:W-:Y:S01]  /*16e90*/  IMAD.MOV.U32 R0, RZ, RZ, -0x800000 ;  /* 0xff800000ff007424 */ /* 0x000fe200078e00ff */
[----:B------:R-:W0:Y:S04]  /*16ea0*/  SHFL.BFLY PT, R5, R2, 0x1, 0x1f ;  /* 0x0c201f0002057f89 */ /* 0x000e2800000e0000 */
[----:B------:R-:W1:Y:S01]  /*16eb0*/  SHFL.BFLY PT, R7, R4, 0x1, 0x1f ;  /* 0x0c201f0004077f89 */ /* 0x000e6200000e0000 */
[----:B0-----:R-:W-:Y:S01]  /*16ec0*/  FADD.FTZ R13, R2, R5 ;  /* 0x00000005020d7221 */ /* 0x001fe20000010000 */
[----:B-1----:R-:W-:-:S04]  /*16ed0*/  FADD.FTZ R14, R4, R7 ;  /* 0x00000007040e7221 */ /* 0x002fc80000010000 */
[----:B------:R-:W-:Y:S02]  /*16ee0*/  FSETP.NE.FTZ.AND P2, PT, R13, RZ, PT ;  /* 0x000000ff0d00720b */ /* 0x000fe40003f55000 */
[----:B------:R-:W-:Y:S02]  /*16ef0*/  CS2R R4, SRZ ;  /* 0x0000000000047805 */ /* 0x000fe4000001ff00 */
[----:B------:R-:W-:-:S09]  /*16f00*/  FSETP.NE.FTZ.AND P3, PT, R14, RZ, PT ;  /* 0x000000ff0e00720b */ /* 0x000fd20003f75000 */
[----:B------:R-:W0:Y:S01]  /*16f10*/  @P2 MUFU.LG2 R6, R13 ;  /* 0x0000000d00062308 */ /* 0x000e220000000c00 */
[----:B------:R-:W-:-:S03]  /*16f20*/  @P2 FMUL.FTZ R2, R10, 0.69314718246459960938 ;  /* 0x3f3172180a022820 */ /* 0x000fc60000410000 */
[----:B------:R-:W-:-:S04]  /*16f30*/  @P3 FMUL.FTZ R15, R10, 0.69314718246459960938 ;  /* 0x3f3172180a0f3820 */ /* 0x000fc80000410000 */
[----:B------:R-:W1:Y:S08]  /*16f40*/  @P3 MUFU.LG2 R8, R14 ;  /* 0x0000000e00083308 */ /* 0x000e700000000c00 */
[----:B------:R-:W2:Y:S01]  /*16f50*/  @P3 MUFU.RCP R4, R14 ;  /* 0x0000000e00043308 */ /* 0x000ea20000001000 */
[----:B0-----:R-:W-:-:S04]  /*16f60*/  @P2 FMUL.FTZ R7, R6, 0.69314718246459960938 ;  /* 0x3f31721806072820 */ /* 0x001fc80000410000 */
[----:B------:R-:W-:-:S03]  /*16f70*/  @P2 FFMA.FTZ R0, R2, R9, R7 ;  /* 0x0000000902002223 */ /* 0x000fc60000010007 */
[----:B------:R-:W0:Y:S01]  /*16f80*/  @P2 MUFU.RCP R5, R13 ;  /* 0x0000000d00052308 */ /* 0x000e220000001000 */
[----:B-1----:R-:W-:-:S04]  /*16f90*/  @P3 FMUL.FTZ R8, R8, 0.69314718246459960938 ;  /* 0x3f31721808083820 */ /* 0x002fc80000410000 */
[----:B------:R-:W-:Y:S01]  /*16fa0*/  @P3 FFMA.FTZ R3, R15, R11, R8 ;  /* 0x0000000b0f033223 */ /* 0x000fe20000010008 */
[----:B------:R-:W-:Y:S02]  /*16fb0*/  WARPGROUP.DEPBAR.LE gsb0, 0x0 ;  /* 0x00008000000079c5 */ /* 0x000fe40000010000 */
[----:B------:R-:W-:-:S06]  /*16fc0*/  WARPGROUP.ARRIVE ;  /* 0x00000000000079c5 */ /* 0x000fcc0000000000 */
[----:B------:R-:W-:Y:S03]  /*16fd0*/  HGMMA.64x128x16.F32.BF16 R24, R160, gdesc[UR4].tnspB, R24, gsb0 ;  /* 0x41e00004a0187df0 */ /* 0x000fe60008001818 */
[----:B------:R-:W-:Y:S02]  /*16fe0*/  WARPGROUP.DEPBAR.LE gsb0, 0x0 ;  /* 0x00008000000079c5 */ /* 0x000fe40000010000 */
[-C--:B--2---:R-:W-:Y:S01]  /*16ff0*/  FMUL.FTZ R95, R26, R4.reuse ;  /* 0x000000041a5f7220 */ /* 0x084fe20000410000 */
[-C--:B------:R-:W-:Y:S01]  /*17000*/  FMUL.FTZ R93, R30, R4.reuse ;  /* 0x000000041e5d7220 */ /* 0x080fe20000410000 */
[----:B------:R1:W-:Y:S01]  /*17010*/  @!P1 SYNCS.ARRIVE.TRANS64.RED.A1T0 RZ, [R12+URZ], RZ ;  /* 0x000000ff0cff99a7 */ /* 0x0003e2000810043f */
        /* <DEDUP_REMOVED lines=34> */
[----:B------:R-:W-:Y:S01]  /*17240*/  PLOP3.LUT P1, PT, PT, PT, PT, 0x8, 0x0 ;  /* 0x000000000000781c */ /* 0x000fe20003f2e170 */
        /* <DEDUP_REMOVED lines=27> */
[----:B-1----:R-:W-:-:S07]  /*17400*/  FMUL.FTZ R87, R87, R4 ;  /* 0x0000000457577220 */ /* 0x002fce0000410000 */
.L_x_559:
[----:B------:R-:W0:Y:S08]  /*17410*/  S2UR UR5, SR_CgaCtaId ;  /* 0x00000000000579c3 */ /* 0x000e300000008800 */
[----:B------:R-:W-:Y:S06]  /*17420*/  BAR.SYNC.DEFER_BLOCKING 0x5, 0x120 ;  /* 0x0144800000007b1d */ /* 0x000fec0000010000 */
[----:B------:R-:W-:Y:S01]  /*17430*/  UMOV UR4, 0x400 ;  /* 0x0000040000047882 */ /* 0x000fe20000000000 */
[----:B------:R-:W-:Y:S01]  /*17440*/  BSSY B0, `(.L_x_640) ;  /* 0x00001d6000007945 */ /* 0x000fe20003800000 */
[----:B0-----:R-:W-:-:S06]  /*17450*/  ULEA UR4, UR5, UR4, 0x18 ;  /* 0x0000000405047291 */ /* 0x001fcc000f8ec03f */
[----:B------:R-:W-:-:S05]  /*17460*/  IMAD.U32 R2, RZ, RZ, UR4 ;  /* 0x00000004ff027e24 */ /* 0x000fca000f8e00ff */
[----:B------:R0:W1:Y:S01]  /*17470*/  LDS.128 R148, [R2+0x348d0] ;  /* 0x0348d00002947984 */ /* 0x0000620000000c00 */
[----:B------:R-:W-:Y:S06]  /*17480*/  BAR.ARV 0x4, 0x120 ;  /* 0x0104800000007b1d */ /* 0x000fec0000002000 */
[----:B------:R-:W-:Y:S05]  /*17490*/  @P1 BRA `(.L_x_641) ;  /* 0x0000001000c41947 */ /* 0x000fea0003800000 */
[----:B------:R-:W2:Y:S01]  /*174a0*/  S2R R5, SR_SWINHI ;  /* 0x0000000000057919 */ /* 0x000ea20000002f00 */
[----:B------:R-:W-:Y:S01]  /*174b0*/  F2FP.BF16.F32.PACK_AB R10, R11, R10 ;  /* 0x0000000a0b0a723e */ /* 0x000fe200000010ff */
[----:B------:R-:W-:Y:S01]  /*174c0*/  ULDC.64 UR4, c[0x0][0xbd8] ;  /* 0x0002f60000047ab9 */ /* 0x000fe20000000a00 */
[----:B------:R-:W-:Y:S02]  /*174d0*/  F2FP.BF16.F32.PACK_AB R11, R26, R93 ;  /* 0x0000005d1a0b723e */ /* 0x000fe400000010ff */
[----:B------:R-:W-:Y:S02]  /*174e0*/  F2FP.BF16.F32.PACK_AB R31, R31, R70 ;  /* 0x000000461f1f723e */ /* 0x000fe400000010ff */
[----:B------:R-:W-:Y:S02]  /*174f0*/  F2FP.BF16.F32.PACK_AB R32, R73, R32 ;  /* 0x000000204920723e */ /* 0x000fe400000010ff */
[----:B------:R-:W-:Y:S02]  /*17500*/  F2FP.BF16.F32.PACK_AB R35, R35, R78 ;  /* 0x0000004e2323723e */ /* 0x000fe400000010ff */
[----:B------:R-:W-:-:S02]  /*17510*/  MOV R20, R2 ;  /* 0x0000000200147202 */ /* 0x000fc40000000f00 */
[----:B--2---:R-:W-:-:S03]  /*17520*/  MOV R21, R5 ;  /* 0x0000000500157202 */ /* 0x004fc60000000f00 */
[----:B------:R-:W-:-:S03]  /*17530*/  IMAD.WIDE R8, R220, 0x2, R20 ;  /* 0x00000002dc087825 */ /* 0x000fc600078e0214 */
[C---:B------:R-:W-:Y:S02]  /*17540*/  LOP3.LUT R15, R8.reuse, 0x380, RZ, 0xc0, !PT ;  /* 0x00000380080f7812 */ /* 0x040fe400078ec0ff */
[C---:B------:R-:W-:Y:S02]  /*17550*/  IADD3 R71, P6, R8.reuse, 0x20, RZ ;  /* 0x0000002008477810 */ /* 0x040fe40007fde0ff */
[----:B------:R-:W-:Y:S02]  /*17560*/  SHF.R.U64 R15, R15, 0x3, RZ ;  /* 0x000000030f0f7819 */ /* 0x000fe400000012ff */
[C---:B------:R-:W-:Y:S01]  /*17570*/  IADD3 R79, P5, R8.reuse, 0x40, RZ ;  /* 0x00000040084f7810 */ /* 0x040fe20007fbe0ff */
[--C-:B------:R-:W-:Y:S01]  /*17580*/  IMAD.X R5, RZ, RZ, R9.reuse, P6 ;  /* 0x000000ffff057224 */ /* 0x100fe200030e0609 */
[C---:B------:R-:W-:Y:S02]  /*17590*/  IADD3 R97, P4, R8.reuse, 0x60, RZ ;  /* 0x0000006008617810 */ /* 0x040fe40007f9e0ff */
[C---:B------:R-:W-:Y:S01]  /*175a0*/  IADD3 R99, P3, R8.reuse, 0x4000, RZ ;  /* 0x0000400008637810 */ /* 0x040fe20007f7e0ff */
[--C-:B------:R-:W-:Y:S01]  /*175b0*/  IMAD.X R7, RZ, RZ, R9.reuse, P5 ;  /* 0x000000ffff077224 */ /* 0x100fe200028e0609 */
[C---:B------:R-:W-:Y:S01]  /*175c0*/  IADD3 R101, P2, R8.reuse, 0x4020, RZ ;  /* 0x0000402008657810 */ /* 0x040fe20007f5e0ff */
[----:B------:R-:W-:Y:S01]  /*175d0*/  IMAD.X R13, RZ, RZ, R9, P4 ;  /* 0x000000ffff0d7224 */ /* 0x000fe200020e0609 */
[----:B------:R-:W-:Y:S01]  /*175e0*/  BAR.SYNC.DEFER_BLOCKING 0x1, 0x100 ;  /* 0x0044000000007b1d */ /* 0x000fe20000010000 */
[----:B------:R-:W-:-:S02]  /*175f0*/  IADD3 R103, P1, R8, 0x4040, RZ ;  /* 0x0000404008677810 */ /* 0x000fc40007f3e0ff */
[----:B------:R-:W-:Y:S01]  /*17600*/  IADD3 R105, P0, R8, 0x4060, RZ ;  /* 0x0000406008697810 */ /* 0x000fe20007f1e0ff */
[--C-:B------:R-:W-:Y:S01]  /*17610*/  IMAD.X R25, RZ, RZ, R9.reuse, P2 ;  /* 0x000000ffff197224 */ /* 0x100fe200010e0609 */
[----:B------:R-:W-:Y:S01]  /*17620*/  LOP3.LUT R8, R15, R8, RZ, 0x3c, !PT ;  /* 0x000000080f087212 */ /* 0x000fe200078e3cff */
[--C-:B------:R-:W-:Y:S01]  /*17630*/  IMAD.X R15, RZ, RZ, R9.reuse, P3 ;  /* 0x000000ffff0f7224 */ /* 0x100fe200018e0609 */
[----:B------:R-:W-:Y:S01]  /*17640*/  LOP3.LUT R4, R71, 0x380, RZ, 0xc0, !PT ;  /* 0x0000038047047812 */ /* 0x000fe200078ec0ff */
[--C-:B------:R-:W-:Y:S01]  /*17650*/  IMAD.X R27, RZ, RZ, R9.reuse, P1 ;  /* 0x000000ffff1b7224 */ /* 0x100fe200008e0609 */
[----:B------:R-:W-:Y:S01]  /*17660*/  LOP3.LUT R6, R79, 0x380, RZ, 0xc0, !PT ;  /* 0x000003804f067812 */ /* 0x000fe200078ec0ff */
[----:B------:R-:W-:Y:S01]  /*17670*/  IMAD.X R29, RZ, RZ, R9, P0 ;  /* 0x000000ffff1d7224 */ /* 0x000fe200000e0609 */
[----:B------:R-:W-:Y:S02]  /*17680*/  MOV R92, R8 ;  /* 0x00000008005c7202 */ /* 0x000fe40000000f00 */
[----:B------:R-:W-:-:S02]  /*17690*/  F2FP.BF16.F32.PACK_AB R9, R28, R95 ;  /* 0x0000005f1c09723e */ /* 0x000fc400000010ff */
[----:B------:R-:W-:Y:S02]  /*176a0*/  LOP3.LUT R28, R103, 0x380, RZ, 0xc0, !PT ;  /* 0x00000380671c7812 */ /* 0x000fe400078ec0ff */
[----:B------:R-:W-:Y:S02]  /*176b0*/  LOP3.LUT R34, R105, 0x380, RZ, 0xc0, !PT ;  /* 0x0000038069227812 */ /* 0x000fe400078ec0ff */
[----:B------:R-:W-:Y:S02]  /*176c0*/  SHF.R.U64 R4, R4, 0x3, RZ ;  /* 0x0000000304047819 */ /* 0x000fe400000012ff */
[----:B------:R-:W-:Y:S02]  /*176d0*/  SHF.R.U64 R6, R6, 0x3, RZ ;  /* 0x0000000306067819 */ /* 0x000fe400000012ff */
[----:B------:R-:W-:Y:S02]  /*176e0*/  LOP3.LUT R12, R97, 0x380, RZ, 0xc0, !PT ;  /* 0x00000380610c7812 */ /* 0x000fe400078ec0ff */
[----:B------:R-:W-:-:S02]  /*176f0*/  LOP3.LUT R14, R99, 0x380, RZ, 0xc0, !PT ;  /* 0x00000380630e7812 */ /* 0x000fc400078ec0ff */
[----:B------:R-:W-:Y:S02]  /*17700*/  F2FP.BF16.F32.PACK_AB R8, R89, R24 ;  /* 0x000000185908723e */ /* 0x000fe400000010ff */
[----:B------:R-:W-:Y:S02]  /*17710*/  SHF.R.U64 R28, R28, 0x3, RZ ;  /* 0x000000031c1c7819 */ /* 0x000fe400000012ff */
[----:B------:R-:W-:Y:S01]  /*17720*/  LOP3.LUT R24, R101, 0x380, RZ, 0xc0, !PT ;  /* 0x0000038065187812 */ /* 0x000fe200078ec0ff */
[----:B------:R2:W-:Y:S01]  /*17730*/  STSM.16.M88.4 [R92], R8 ;  /* 0x000000085c007844 */ /* 0x0005e20000000200 */
[----:B------:R-:W-:Y:S02]  /*17740*/  SHF.R.U64 R34, R34, 0x3, RZ ;  /* 0x0000000322227819 */ /* 0x000fe400000012ff */
[----:B------:R-:W-:Y:S02]  /*17750*/  LOP3.LUT R4, R4, R71, RZ, 0x3c, !PT ;  /* 0x0000004704047212 */ /* 0x000fe400078e3cff */
[----:B------:R-:W-:-:S02]  /*17760*/  LOP3.LUT R6, R6, R79, RZ, 0x3c, !PT ;  /* 0x0000004f06067212 */ /* 0x000fc400078e3cff */
[----:B------:R-:W-:Y:S02]  /*17770*/  SHF.R.U64 R12, R12, 0x3, RZ ;  /* 0x000000030c0c7819 */ /* 0x000fe400000012ff */
[----:B------:R-:W-:Y:S02]  /*17780*/  SHF.R.U64 R14, R14, 0x3, RZ ;  /* 0x000000030e0e7819 */ /* 0x000fe400000012ff */
[----:B------:R-:W-:Y:S02]  /*17790*/  LOP3.LUT R26, R28, R103, RZ, 0x3c, !PT ;  /* 0x000000671c1a7212 */ /* 0x000fe400078e3cff */
[----:B------:R-:W-:Y:S02]  /*177a0*/  SHF.R.U64 R24, R24, 0x3, RZ ;  /* 0x0000000318187819 */ /* 0x000fe400000012ff */
[----:B------:R-:W-:Y:S02]  /*177b0*/  LOP3.LUT R28, R34, R105, RZ, 0x3c, !PT ;  /* 0x00000069221c7212 */ /* 0x000fe400078e3cff */
[----:B------:R-:W-:-:S02]  /*177c0*/  MOV R90, R4 ;  /* 0x00000004005a7202 */ /* 0x000fc40000000f00 */
[----:B------:R-:W-:Y:S02]  /*177d0*/  MOV R34, R6 ;  /* 0x0000000600227202 */ /* 0x000fe40000000f00 */
[----:B------:R-:W-:Y:S02]  /*177e0*/  F2FP.BF16.F32.PACK_AB R4, R33, R88 ;  /* 0x000000582104723e */ /* 0x000fe400000010ff */
[----:B------:R-:W-:Y:S02]  /*177f0*/  F2FP.BF16.F32.PACK_AB R5, R30, R91 ;  /* 0x0000005b1e05723e */ /* 0x000fe400000010ff */
[----:B------:R-:W-:Y:S02]  /*17800*/  F2FP.BF16.F32.PACK_AB R6, R37, R36 ;  /* 0x000000242506723e */ /* 0x000fe400000010ff */
[----:B------:R-:W-:Y:S02]  /*17810*/  F2FP.BF16.F32.PACK_AB R7, R39, R38 ;  /* 0x000000262707723e */ /* 0x000fe400000010ff */
[----:B------:R-:W-:-:S02]  /*17820*/  LOP3.LUT R12, R12, R97, RZ, 0x3c, !PT ;  /* 0x000000610c0c7212 */ /* 0x000fc400078e3cff */
[----:B------:R-:W-:Y:S01]  /*17830*/  LOP3.LUT R14, R14, R99, RZ, 0x3c, !PT ;  /* 0x000000630e0e7212 */ /* 0x000fe200078e3cff */
[----:B------:R-:W-:Y:S01]  /*17840*/  STSM.16.M88.4 [R90], R4 ;  /* 0x000000045a007844 */ /* 0x000fe20000000200 */
[----:B--2---:R-:W-:Y:S02]  /*17850*/  F2FP.BF16.F32.PACK_AB R8, R41, R40 ;  /* 0x000000282908723e */ /* 0x004fe400000010ff */
[----:B------:R-:W-:Y:S02]  /*17860*/  F2FP.BF16.F32.PACK_AB R9, R43, R42 ;  /* 0x0000002a2b09723e */ /* 0x000fe400000010ff */
[----:B------:R-:W-:Y:S02]  /*17870*/  F2FP.BF16.F32.PACK_AB R10, R45, R44 ;  /* 0x0000002c2d0a723e */ /* 0x000fe400000010ff */
[----:B------:R-:W-:Y:S02]  /*17880*/  F2FP.BF16.F32.PACK_AB R11, R47, R46 ;  /* 0x0000002e2f0b723e */ /* 0x000fe400000010ff */
[----:B------:R-:W-:-:S02]  /*17890*/  LOP3.LUT R24, R24, R101, RZ, 0x3c, !PT ;  /* 0x0000006518187212 */ /* 0x000fc400078e3cff */
[----:B------:R-:W-:Y:S01]  /*178a0*/  MOV R89, R12 ;  /* 0x0000000c00597202 */ /* 0x000fe20000000f00 */
[----:B------:R2:W-:Y:S01]  /*178b0*/  STSM.16.M88.4 [R34], R8 ;  /* 0x0000000822007844 */ /* 0x0005e20000000200 */
[----:B------:R-:W-:Y:S02]  /*178c0*/  MOV R79, R14 ;  /* 0x0000000e004f7202 */ /* 0x000fe40000000f00 */
[----:B------:R-:W-:Y:S02]  /*178d0*/  MOV R72, R24 ;  /* 0x0000001800487202 */ /* 0x000fe40000000f00 */
[----:B------:R-:W-:Y:S02]  /*178e0*/  MOV R71, R26 ;  /* 0x0000001a00477202 */ /* 0x000fe40000000f00 */
[----:B------:R-:W-:Y:S02]  /*178f0*/  F2FP.BF16.F32.PACK_AB R12, R49, R48 ;  /* 0x00000030310c723e */ /* 0x000fe400000010ff */
[----:B------:R-:W-:Y:S01]  /*17900*/  F2FP.BF16.F32.PACK_AB R13, R51, R50 ;  /* 0x00000032330d723e */ /* 0x000fe200000010ff */
[----:B------:R-:W-:Y:S01]  /*17910*/  IMAD.MOV.U32 R51, RZ, RZ, RZ ;  /* 0x000000ffff337224 */ /* 0x000fe200078e00ff */
[----:B------:R-:W-:-:S02]  /*17920*/  F2FP.BF16.F32.PACK_AB R14, R53, R52 ;  /* 0x00000034350e723e */ /* 0x000fc400000010ff */
[----:B------:R-:W-:Y:S02]  /*17930*/  F2FP.BF16.F32.PACK_AB R15, R55, R54 ;  /* 0x00000036370f723e */ /* 0x000fe400000010ff */
[----:B------:R-:W-:Y:S02]  /*17940*/  F2FP.BF16.F32.PACK_AB R24, R57, R56 ;  /* 0x000000383918723e */ /* 0x000fe400000010ff */
[----:B------:R-:W-:Y:S01]  /*17950*/  F2FP.BF16.F32.PACK_AB R25, R59, R58 ;  /* 0x0000003a3b19723e */ /* 0x000fe200000010ff */
[----:B------:R3:W-:Y:S01]  /*17960*/  STSM.16.M88.4 [R89], R12 ;  /* 0x0000000c59007844 */ /* 0x0007e20000000200 */
[----:B------:R-:W-:Y:S02]  /*17970*/  F2FP.BF16.F32.PACK_AB R26, R61, R60 ;  /* 0x0000003c3d1a723e */ /* 0x000fe400000010ff */
[----:B------:R-:W-:Y:S02]  /*17980*/  F2FP.BF16.F32.PACK_AB R27, R63, R62 ;  /* 0x0000003e3f1b723e */ /* 0x000fe400000010ff */
[----:B------:R-:W-:-:S02]  /*17990*/  MOV R36, R28 ;  /* 0x0000001c00247202 */ /* 0x000fc40000000f00 */
[----:B------:R-:W-:Y:S01]  /*179a0*/  ISETP.NE.U32.AND P0, PT, RZ, UR4, PT ;  /* 0x00000004ff007c0c */ /* 0x000fe2000bf05070 */
[----:B------:R-:W-:Y:S01]  /*179b0*/  STSM.16.M88.4 [R79], R24 ;  /* 0x000000184f007844 */ /* 0x000fe20000000200 */
[----:B--2---:R-:W-:Y:S02]  /*179c0*/  IADD3 R10, P1, R199, UR4, RZ ;  /* 0x00000004c70a7c10 */ /* 0x004fe4000ff3e0ff */
[----:B------:R-:W-:Y:S02]  /*179d0*/  F2FP.BF16.F32.PACK_AB R28, R65, R64 ;  /* 0x00000040411c723e */ /* 0x000fe400000010ff */
[----:B------:R-:W-:Y:S02]  /*179e0*/  F2FP.BF16.F32.PACK_AB R29, R67, R66 ;  /* 0x00000042431d723e */ /* 0x000fe400000010ff */
[----:B------:R-:W-:Y:S02]  /*179f0*/  F2FP.BF16.F32.PACK_AB R30, R69, R68 ;  /* 0x00000044451e723e */ /* 0x000fe400000010ff */
        /* <DEDUP_REMOVED lines=8> */
[----:B------:R-:W-:-:S02]  /*17a80*/  ISETP.NE.AND.EX P0, PT, RZ, UR5, PT, P0 ;  /* 0x00000005ff007c0c */ /* 0x000fc4000bf05300 */
[----:B------:R-:W-:Y:S01]  /*17a90*/  IADD3.X R11, R200, UR5, RZ, P1, !PT ;  /* 0x00000005c80b7c10 */ /* 0x000fe20008ffe4ff */
[----:B------:R-:W-:Y:S01]  /*17aa0*/  ULDC.64 UR4, c[0x0][0xbe0] ;  /* 0x0002f80000047ab9 */ /* 0x000fe20000000a00 */
[----:B------:R2:W-:Y:S01]  /*17ab0*/  STSM.16.M88.4 [R36], R4 ;  /* 0x0000000424007844 */ /* 0x0005e20000000200 */
[----:B------:R-:W-:Y:S01]  /*17ac0*/  BAR.SYNC.DEFER_BLOCKING 0x1, 0x100 ;  /* 0x0044000000007b1d */ /* 0x000fe20000010000 */
[----:B------:R-:W-:-:S04]  /*17ad0*/  ISETP.NE.U32.AND P1, PT, RZ, UR4, PT ;  /* 0x00000004ff007c0c */ /* 0x000fc8000bf25070 */
[----:B------:R-:W-:-:S13]  /*17ae0*/  ISETP.NE.AND.EX P1, PT, RZ, UR5, PT, P1 ;  /* 0x00000005ff007c0c */ /* 0x000fda000bf25310 */
[----:B------:R-:W-:Y:S01]  /*17af0*/  @P1 IADD3 R8, P2, R199, UR4, RZ ;  /* 0x00000004c7081c10 */ /* 0x000fe2000ff5e0ff */
[----:B------:R-:W-:Y:S02]  /*17b00*/  ULDC UR4, c[0x0][0xa88] ;  /* 0x0002a20000047ab9 */ /* 0x000fe40000000800 */
[----:B------:R-:W-:Y:S01]  /*17b10*/  IMAD.U32 R49, RZ, RZ, UR4 ;  /* 0x00000004ff317e24 */ /* 0x000fe2000f8e00ff */
[----:B------:R-:W-:Y:S01]  /*17b20*/  @P1 IADD3.X R9, R200, UR5, RZ, P2, !PT ;  /* 0x00000005c8091c10 */ /* 0x000fe200097fe4ff */
[----:B------:R4:W5:Y:S01]  /*17b30*/  @P0 LDG.E R51, desc[UR36][R10.64] ;  /* 0x000000240a330981 */ /* 0x000962000c1e1900 */
[----:B---3--:R-:W-:-:S03]  /*17b40*/  IMAD R13, R196, 0x40, R195 ;  /* 0x00000040c40d7824 */ /* 0x008fc600078e02c3 */
[----:B------:R4:W5:Y:S01]  /*17b50*/  @P1 LDG.E R49, desc[UR36][R8.64] ;  /* 0x0000002408311981 */ /* 0x000962000c1e1900 */
[----:B--2---:R-:W-:Y:S01]  /*17b60*/  IMAD.WIDE R4, R13, 0x2, R20 ;  /* 0x000000020d047825 */ /* 0x004fe200078e0214 */
[----:B------:R-:W-:Y:S06]  /*17b70*/  @P1 BRA `(.L_x_642) ;  /* 0x0000000000101947 */ /* 0x000fec0003800000 */
[----:B------:R-:W-:Y:S05]  /*17b80*/  @!P0 BRA `(.L_x_642) ;  /* 0x00000000000c8947 */ /* 0x000fea0003800000 */
[----:B------:R-:W2:Y:S04]  /*17b90*/  LDG.E R6, desc[UR36][R10.64] ;  /* 0x000000240a067981 */ /* 0x000ea8000c1e1900 */
[----:B-----5:R-:W2:Y:S02]  /*17ba0*/  LDG.E R49, desc[UR36][R10.64+0x4] ;  /* 0x000004240a317981 */ /* 0x020ea4000c1e1900 */
[----:B--2---:R-:W-:-:S07]  /*17bb0*/  IMAD.IADD R49, R49, 0x1, -R6 ;  /* 0x0000000131317824 */ /* 0x004fce00078e0a06 */
.L_x_642:
[----:B------:R-:W-:Y:S01]  /*17bc0*/  SHF.R.S32.HI R48, RZ, 0x1f, R198 ;  /* 0x0000001fff307819 */ /* 0x000fe200000114c6 */
[----:B------:R-:W-:Y:S01]  /*17bd0*/  ULDC.64 UR4, c[0x0][0xb70] ;  /* 0x0002dc0000047ab9 */ /* 0x000fe20000000a00 */
[----:B----4-:R-:W-:Y:S01]  /*17be0*/  IADD3 R9, P1, R4, 0x1000, RZ ;  /* 0x0000100004097810 */ /* 0x010fe20007f3e0ff */
[--C-:B-----5:R-:W-:Y:S01]  /*17bf0*/  IMAD.MOV.U32 R20, RZ, RZ, R51.reuse ;  /* 0x000000ffff147224 */ /* 0x120fe200078e0033 */
[----:B------:R-:W-:Y:S01]  /*17c00*/  SHF.R.S32.HI R21, RZ, 0x1f, R51 ;  /* 0x0000001fff157819 */ /* 0x000fe20000011433 */
[----:B------:R-:W-:Y:S01]  /*17c10*/  IMAD R7, R48, UR4, RZ ;  /* 0x0000000430077c24 */ /* 0x000fe2000f8e02ff */
[----:B------:R-:W-:Y:S02]  /*17c20*/  LOP3.LUT R8, R9, 0x380, RZ, 0xc0, !PT ;  /* 0x0000038009087812 */ /* 0x000fe400078ec0ff */
[----:B------:R-:W-:Y:S01]  /*17c30*/  SEL R205, R205, RZ, !P0 ;  /* 0x000000ffcdcd7207 */ /* 0x000fe20004000000 */
[----:B------:R-:W-:Y:S01]  /*17c40*/  IMAD R11, R198, UR5, R7 ;  /* 0x00000005c60b7c24 */ /* 0x000fe2000f8e0207 */
[----:B------:R-:W-:Y:S01]  /*17c50*/  SHF.R.U64 R8, R8, 0x3, RZ ;  /* 0x0000000308087819 */ /* 0x000fe200000012ff */
[----:B------:R-:W-:Y:S01]  /*17c60*/  IMAD.WIDE.U32 R6, R198, UR4, R20 ;  /* 0x00000004c6067c25 */ /* 0x000fe2000f8e0014 */
[----:B------:R-:W-:Y:S01]  /*17c70*/  SEL R201, R201, RZ, !P0 ;  /* 0x000000ffc9c97207 */ /* 0x000fe20004000000 */
[----:B------:R-:W-:Y:S01]  /*17c80*/  ULDC.64 UR4, c[0x0][0xb78] ;  /* 0x0002de0000047ab9 */ /* 0x000fe20000000a00 */
[----:B------:R-:W-:Y:S01]  /*17c90*/  LOP3.LUT R8, R8, R9, RZ, 0x3c, !PT ;  /* 0x0000000908087212 */ /* 0x000fe200078e3cff */
[----:B------:R-:W-:Y:S01]  /*17ca0*/  IMAD.IADD R7, R7, 0x1, R11 ;  /* 0x0000000107077824 */ /* 0x000fe200078e020b */
[C---:B------:R-:W-:Y:S01]  /*17cb0*/  IADD3 R13, P2, R4.reuse, 0x2000, RZ ;  /* 0x00002000040d7810 */ /* 0x040fe20007f5e0ff */
[----:B------:R-:W-:Y:S01]  /*17cc0*/  IMAD R9, R205, UR4, RZ ;  /* 0x00000004cd097c24 */ /* 0x000fe2000f8e02ff */
[----:B------:R-:W-:Y:S01]  /*17cd0*/  IADD3 R25, P6, R4, 0x3000, RZ ;  /* 0x0000300004197810 */ /* 0x000fe20007fde0ff */
[----:B------:R-:W-:Y:S01]  /*17ce0*/  IMAD R11, R204, 0x80, R222 ;  /* 0x00000080cc0b7824 */ /* 0x000fe200078e02de */
[----:B------:R-:W-:Y:S01]  /*17cf0*/  LOP3.LUT R12, R13, 0x380, RZ, 0xc0, !PT ;  /* 0x000003800d0c7812 */ /* 0x000fe200078ec0ff */
[----:B------:R-:W-:Y:S01]  /*17d00*/  IMAD.WIDE.U32 R6, R201, UR4, R6 ;  /* 0x00000004c9067c25 */ /* 0x000fe2000f8e0006 */
[----:B------:R-:W-:-:S02]  /*17d10*/  IADD3 R29, P5, R4, 0x4000, RZ ;  /* 0x00004000041d7810 */ /* 0x000fc40007fbe0ff */
[----:B------:R-:W-:Y:S01]  /*17d20*/  SHF.R.U64 R12, R12, 0x3, RZ ;  /* 0x000000030c0c7819 */ /* 0x000fe200000012ff */
[----:B------:R-:W-:Y:S01]  /*17d30*/  IMAD R10, R201, UR5, R9 ;  /* 0x00000005c90a7c24 */ /* 0x000fe2000f8e0209 */
[----:B------:R-:W-:Y:S01]  /*17d40*/  SHF.R.S32.HI R9, RZ, 0x1f, R11 ;  /* 0x0000001fff097819 */ /* 0x000fe2000001140b */
[----:B------:R-:W-:Y:S01]  /*17d50*/  ULDC.64 UR4, c[0x0][0xb40] ;  /* 0x0002d00000047ab9 */ /* 0x000fe20000000a00 */
[----:B------:R-:W-:Y:S02]  /*17d60*/  IADD3 R6, P0, R11, R6, RZ ;  /* 0x000000060b067210 */ /* 0x000fe40007f1e0ff */
[----:B------:R-:W-:Y:S01]  /*17d70*/  LOP3.LUT R12, R12, R13, RZ, 0x3c, !PT ;  /* 0x0000000d0c0c7212 */ /* 0x000fe200078e3cff */
[----:B------:R-:W-:Y:S01]  /*17d80*/  IMAD.X R13, RZ, RZ, R5, P2 ;  /* 0x000000ffff0d7224 */ /* 0x000fe200010e0605 */
[----:B------:R-:W-:Y:S02]  /*17d90*/  IADD3.X R9, R9, R7, R10, P0, !PT ;  /* 0x0000000709097210 */ /* 0x000fe400007fe40a */
[----:B------:R-:W-:-:S02]  /*17da0*/  LEA R46, P0, R6, UR4, 0x2 ;  /* 0x00000004062e7c11 */ /* 0x000fc4000f8010ff */
[----:B------:R-:W-:Y:S02]  /*17db0*/  IADD3 R33, P4, R4, 0x5000, RZ ;  /* 0x0000500004217810 */ /* 0x000fe40007f9e0ff */
[----:B------:R-:W-:Y:S01]  /*17dc0*/  LEA.HI.X R47, R6, UR5, R9, 0x2, P0 ;  /* 0x00000005062f7c11 */ /* 0x000fe200080f1409 */
[----:B------:R-:W-:Y:S01]  /*17dd0*/  IMAD.X R9, RZ, RZ, R5, P1 ;  /* 0x000000ffff097224 */ /* 0x000fe200008e0605 */
[----:B------:R-:W-:Y:S01]  /*17de0*/  LOP3.LUT P0, RZ, R211, 0x3, RZ, 0xc0, !PT ;  /* 0x00000003d3ff7812 */ /* 0x000fe2000780c0ff */
[----:B------:R-:W-:Y:S01]  /*17df0*/  ULDC.64 UR4, c[0x0][0xaa0] ;  /* 0x0002a80000047ab9 */ /* 0x000fe20000000a00 */
[C---:B------:R-:W-:Y:S02]  /*17e00*/  IADD3 R37, P3, R4.reuse, 0x6000, RZ ;  /* 0x0000600004257810 */ /* 0x040fe40007f7e0ff */
[----:B------:R-:W-:Y:S02]  /*17e10*/  IADD3 R6, R11, 0x8, RZ ;  /* 0x000000080b067810 */ /* 0x000fe40007ffe0ff */
[----:B------:R-:W-:-:S02]  /*17e20*/  IADD3 R7, P2, R4, 0x7000, RZ ;  /* 0x0000700004077810 */ /* 0x000fc40007f5e0ff */
[-C--:B------:R-:W-:Y:S02]  /*17e30*/  ISETP.GE.OR P1, PT, R11, R49.reuse, P0 ;  /* 0x000000310b00720c */ /* 0x080fe40000726670 */
[----:B------:R-:W-:Y:S01]  /*17e40*/  LOP3.LUT R24, R25, 0x380, RZ, 0xc0, !PT ;  /* 0x0000038019187812 */ /* 0x000fe200078ec0ff */
[----:B------:R-:W-:Y:S01]  /*17e50*/  IMAD.X R41, RZ, RZ, R5, P2 ;  /* 0x000000ffff297224 */ /* 0x000fe200010e0605 */
[----:B------:R-:W-:Y:S02]  /*17e60*/  LOP3.LUT R28, R29, 0x380, RZ, 0xc0, !PT ;  /* 0x000003801d1c7812 */ /* 0x000fe400078ec0ff */
[----:B------:R-:W-:Y:S02]  /*17e70*/  LOP3.LUT R32, R33, 0x380, RZ, 0xc0, !PT ;  /* 0x0000038021207812 */ /* 0x000fe400078ec0ff */
[----:B------:R-:W-:Y:S02]  /*17e80*/  LOP3.LUT R36, R37, 0x380, RZ, 0xc0, !PT ;  /* 0x0000038025247812 */ /* 0x000fe400078ec0ff */
[----:B------:R-:W-:-:S02]  /*17e90*/  ISETP.GE.OR P0, PT, R6, R49, P0 ;  /* 0x000000310600720c */ /* 0x000fc40000706670 */
[----:B------:R-:W-:Y:S01]  /*17ea0*/  LOP3.LUT R11, R4, 0x380, RZ, 0xc0, !PT ;  /* 0x00000380040b7812 */ /* 0x000fe200078ec0ff */
[----:B------:R2:W-:Y:S01]  /*17eb0*/  @!P1 STG.E desc[UR36][R46.64], R0 ;  /* 0x000000002e009986 */ /* 0x0005e2000c101924 */
[----:B------:R-:W-:Y:S02]  /*17ec0*/  LOP3.LUT R6, R7, 0x380, RZ, 0xc0, !PT ;  /* 0x0000038007067812 */ /* 0x000fe400078ec0ff */
[----:B------:R-:W-:Y:S02]  /*17ed0*/  SHF.R.U64 R24, R24, 0x3, RZ ;  /* 0x0000000318187819 */ /* 0x000fe400000012ff */
[----:B------:R-:W-:Y:S02]  /*17ee0*/  SHF.R.U64 R28, R28, 0x3, RZ ;  /* 0x000000031c1c7819 */ /* 0x000fe400000012ff */
[----:B------:R-:W-:Y:S02]  /*17ef0*/  SHF.R.U64 R32, R32, 0x3, RZ ;  /* 0x0000000320207819 */ /* 0x000fe400000012ff */
[----:B------:R-:W-:Y:S01]  /*17f00*/  SHF.R.U64 R36, R36, 0x3, RZ ;  /* 0x0000000324247819 */ /* 0x000fe200000012ff */
[----:B------:R3:W-:Y:S01]  /*17f10*/  @!P0 STG.E desc[UR36][R46.64+0x20], R3 ;  /* 0x000020032e008986 */ /* 0x0007e2000c101924 */
[----:B------:R-:W-:-:S02]  /*17f20*/  SHF.R.U64 R11, R11, 0x3, RZ ;  /* 0x000000030b0b7819 */ /* 0x000fc400000012ff */
[----:B------:R-:W-:Y:S01]  /*17f30*/  SHF.R.U64 R6, R6, 0x3, RZ ;  /* 0x0000000306067819 */ /* 0x000fe200000012ff */
[----:B------:R-:W5:Y:S01]  /*17f40*/  LD.E.128 R12, desc[UR36][R12.64] ;  /* 0x000000240c0c7980 */ /* 0x000f62000c101d00 */
[----:B------:R-:W-:Y:S01]  /*17f50*/  LOP3.LUT R24, R24, R25, RZ, 0x3c, !PT ;  /* 0x0000001918187212 */ /* 0x000fe200078e3cff */
[--C-:B------:R-:W-:Y:S01]  /*17f60*/  IMAD.X R25, RZ, RZ, R5.reuse, P6 ;  /* 0x000000ffff197224 */ /* 0x100fe200030e0605 */
[----:B------:R-:W-:Y:S01]  /*17f70*/  LOP3.LUT R28, R28, R29, RZ, 0x3c, !PT ;  /* 0x0000001d1c1c7212 */ /* 0x000fe200078e3cff */
[--C-:B------:R-:W-:Y:S01]  /*17f80*/  IMAD.X R29, RZ, RZ, R5.reuse, P5 ;  /* 0x000000ffff1d7224 */ /* 0x100fe200028e0605 */
[----:B------:R-:W-:Y:S01]  /*17f90*/  LOP3.LUT R32, R32, R33, RZ, 0x3c, !PT ;  /* 0x0000002120207212 */ /* 0x000fe200078e3cff */
[--C-:B------:R-:W-:Y:S01]  /*17fa0*/  IMAD.X R33, RZ, RZ, R5.reuse, P4 ;  /* 0x000000ffff217224 */ /* 0x100fe200020e0605 */
[----:B------:R-:W-:Y:S01]  /*17fb0*/  LOP3.LUT R36, R36, R37, RZ, 0x3c, !PT ;  /* 0x0000002524247212 */ /* 0x000fe200078e3cff */
[----:B------:R-:W-:Y:S01]  /*17fc0*/  IMAD.X R37, RZ, RZ, R5, P3 ;  /* 0x000000ffff257224 */ /* 0x000fe200018e0605 */
[----:B------:R-:W-:Y:S01]  /*17fd0*/  LOP3.LUT R4, R11, R4, RZ, 0x3c, !PT ;  /* 0x000000040b047212 */ /* 0x000fe200078e3cff */
[----:B------:R-:W5:Y:S01]  /*17fe0*/  LD.E.128 R24, desc[UR36][R24.64] ;  /* 0x0000002418187980 */ /* 0x000f62000c101d00 */
[----:B------:R-:W-:-:S03]  /*17ff0*/  LOP3.LUT R40, R6, R7, RZ, 0x3c, !PT ;  /* 0x0000000706287212 */ /* 0x000fc600078e3cff */
[----:B------:R-:W5:Y:S01]  /*18000*/  LD.E.128 R8, desc[UR36][R8.64] ;  /* 0x0000002408087980 */ /* 0x000f62000c101d00 */
[----:B------:R-:W-:-:S03]  /*18010*/  SHF.R.S32.HI R45, RZ, 0x1f, R195 ;  /* 0x0000001fff2d7819 */ /* 0x000fc600000114c3 */
[----:B------:R-:W5:Y:S01]  /*18020*/  LD.E.128 R4, desc[UR36][R4.64] ;  /* 0x0000002404047980 */ /* 0x000f62000c101d00 */
[----:B------:R-:W-:-:S03]  /*18030*/  IMAD.MOV.U32 R44, RZ, RZ, R195 ;  /* 0x000000ffff2c7224 */ /* 0x000fc600078e00c3 */
[----:B------:R-:W5:Y:S04]  /*18040*/  LD.E.128 R28, desc[UR36][R28.64] ;  /* 0x000000241c1c7980 */ /* 0x000f68000c101d00 */
[----:B------:R-:W5:Y:S04]  /*18050*/  LD.E.128 R32, desc[UR36][R32.64] ;  /* 0x0000002420207980 */ /* 0x000f68000c101d00 */
[----:B------:R-:W5:Y:S04]  /*18060*/  LD.E.128 R36, desc[UR36][R36.64] ;  /* 0x0000002424247980 */ /* 0x000f68000c101d00 */
[----:B------:R-:W5:Y:S01]  /*18070*/  LD.E.128 R40, desc[UR36][R40.64] ;  /* 0x0000002428287980 */ /* 0x000f62000c101d00 */
[----:B--2---:R-:W-:Y:S01]  /*18080*/  IMAD R0, R21, UR4, RZ ;  /* 0x0000000415007c24 */ /* 0x004fe2000f8e02ff */
[----:B------:R-:W-:Y:S01]  /*18090*/  @!PT LDS RZ, [RZ] ;  /* 0x00000000fffff984 */ /* 0x000fe20000000800 */
[----:B------:R-:W-:Y:S01]  /*180a0*/  @!PT LDS RZ, [RZ] ;  /* 0x00000000fffff984 */ /* 0x000fe20000000800 */
[----:B------:R-:W-:Y:S01]  /*180b0*/  @!PT LDS RZ, [RZ] ;  /* 0x00000000fffff984 */ /* 0x000fe20000000800 */
[----:B------:R-:W-:Y:S01]  /*180c0*/  @!PT LDS RZ, [RZ] ;  /* 0x00000000fffff984 */ /* 0x000fe20000000800 */
[----:B------:R2:W-:Y:S06]  /*180d0*/  MEMBAR.ALL.CTA ;  /* 0x0000000000007992 */ /* 0x0005ec0000008000 */
[----:B--2---:R-:W2:Y:S01]  /*180e0*/  FENCE.VIEW.ASYNC.S ;  /* 0x00000000000073c6 */ /* 0x004ea20000000000 */
[----:B------:R-:W-:-:S04]  /*180f0*/  IMAD.WIDE.U32 R20, R51, UR4, R44 ;  /* 0x0000000433147c25 */ /* 0x000fc8000f8e002c */
[----:B------:R-:W-:Y:S01]  /*18100*/  IMAD R51, R51, UR5, R0 ;  /* 0x0000000533337c24 */ /* 0x000fe2000f8e0200 */
[----:B------:R-:W-:Y:S01]  /*18110*/  ULDC.64 UR4, c[0x0][0xae0] ;  /* 0x0002b80000047ab9 */ /* 0x000fe20000000a00 */
[----:B------:R-:W-:Y:S02]  /*18120*/  IMAD R49, R204, -0x80, R49 ;  /* 0xffffff80cc317824 */ /* 0x000fe400078e0231 */
[C---:B------:R-:W-:Y:S02]  /*18130*/  VIADD R0, R196.reuse, 0x20 ;  /* 0x00000020c4007836 */ /* 0x040fe40000000000 */
[----:B------:R-:W-:Y:S01]  /*18140*/  IMAD.IADD R21, R21, 0x1, R51 ;  /* 0x0000000115157824 */ /* 0x000fe200078e0233 */
[-C--:B------:R-:W-:Y:S01]  /*18150*/  ISETP.GE.AND P2, PT, R196, R49.reuse, PT ;  /* 0x00000031c400720c */ /* 0x080fe20003f46270 */
[----:B------:R-:W-:Y:S01]  /*18160*/  IMAD R45, R48, UR4, RZ ;  /* 0x00000004302d7c24 */ /* 0x000fe2000f8e02ff */
[----:B------:R-:W-:Y:S01]  /*18170*/  ISETP.GE.AND P4, PT, R0, R49, PT ;  /* 0x000000310000720c */ /* 0x000fe20003f86270 */
[----:B---3--:R-:W-:-:S02]  /*18180*/  VIADD R3, R196, 0x40 ;  /* 0x00000040c4037836 */ /* 0x008fc40000000000 */
[C---:B------:R-:W-:Y:S02]  /*18190*/  IMAD R45, R198.reuse, UR5, R45 ;  /* 0x00000005c62d7c24 */ /* 0x040fe4000f8e022d */
[----:B------:R-:W-:Y:S01]  /*181a0*/  IMAD.WIDE.U32 R20, R198, UR4, R20 ;  /* 0x00000004c6147c25 */ /* 0x000fe2000f8e0014 */
[----:B------:R-:W-:-:S03]  /*181b0*/  ULDC.64 UR4, c[0x0][0xae8] ;  /* 0x0002ba0000047ab9 */ /* 0x000fc60000000a00 */
[----:B------:R-:W-:Y:S01]  /*181c0*/  VIADD R0, R2, 0x34820 ;  /* 0x0003482002007836 */ /* 0x000fe20000000000 */
[-C--:B------:R-:W-:Y:S01]  /*181d0*/  ISETP.GE.AND P0, PT, R3, R49.reuse, PT ;  /* 0x000000310300720c */ /* 0x080fe20003f06270 */
[----:B------:R-:W-:Y:S02]  /*181e0*/  IMAD.IADD R21, R21, 0x1, R45 ;  /* 0x0000000115157824 */ /* 0x000fe400078e022d */
[----:B------:R-:W-:Y:S01]  /*181f0*/  IMAD R3, R205, UR4, RZ ;  /* 0x00000004cd037c24 */ /* 0x000fe2000f8e02ff */
[----:B------:R-:W-:Y:S01]  /*18200*/  PRMT R0, RZ, 0x654, R0 ;  /* 0x00000654ff007816 */ /* 0x000fe20000000000 */
[----:B------:R-:W-:Y:S01]  /*18210*/  VIADD R44, R196, 0x60 ;  /* 0x00000060c42c7836 */ /* 0x000fe20000000000 */
[----:B------:R-:W-:Y:S01]  /*18220*/  SHF.R.S32.HI R197, RZ, 0x1f, R196 ;  /* 0x0000001fffc57819 */ /* 0x000fe200000114c4 */
[C---:B------:R-:W-:Y:S01]  /*18230*/  IMAD R3, R201.reuse, UR5, R3 ;  /* 0x00000005c9037c24 */ /* 0x040fe2000f8e0203 */
[----:B--2---:R2:W-:Y:S01]  /*18240*/  SYNCS.ARRIVE.TRANS64.RED.A1T0 RZ, [R0+URZ], RZ ;  /* 0x000000ff00ff79a7 */ /* 0x0045e2000810043f */
[----:B------:R-:W-:Y:S01]  /*18250*/  IMAD.WIDE.U32 R46, R201, UR4, R20 ;  /* 0x00000004c92e7c25 */ /* 0x000fe2000f8e0014 */
[----:B------:R-:W-:Y:S01]  /*18260*/  BSSY B1, `(.L_x_643) ;  /* 0x0000015000017945 */ /* 0x000fe20003800000 */
[----:B------:R-:W-:-:S02]  /*18270*/  ISETP.GE.AND P1, PT, R44, R49, PT ;  /* 0x000000312c00720c */ /* 0x000fc40003f26270 */
[----:B------:R-:W-:-:S04]  /*18280*/  IMAD.WIDE R44, R204, 0x80, R196 ;  /* 0x00000080cc2c7825 */ /* 0x000fc800078e02c4 */
[----:B------:R-:W-:Y:S01]  /*18290*/  IMAD.IADD R51, R47, 0x1, R3 ;  /* 0x000000012f337824 */ /* 0x000fe200078e0203 */
[----:B--2---:R-:W-:Y:S06]  /*182a0*/  @P2 BRA `(.L_x_644) ;  /* 0x0000000000402947 */ /* 0x004fec0003800000 */
[----:B------:R-:W-:Y:S01]  /*182b0*/  ULDC.64 UR4, c[0x0][0xad8] ;  /* 0x0002b60000047ab9 */ /* 0x000fe20000000a00 */
[----:B------:R-:W-:Y:S01]  /*182c0*/  IMAD.MOV.U32 R20, RZ, RZ, R46 ;  /* 0x000000ffff147224 */ /* 0x000fe200078e002e */
[----:B------:R-:W-:Y:S01]  /*182d0*/  ULDC.64 UR6, c[0x0][0xa80] ;  /* 0x0002a00000067ab9 */ /* 0x000fe20000000a00 */
[----:B------:R-:W-:Y:S02]  /*182e0*/  IMAD.MOV.U32 R21, RZ, RZ, R51 ;  /* 0x000000ffff157224 */ /* 0x000fe400078e0033 */
[----:B------:R-:W-:Y:S02]  /*182f0*/  IMAD R3, R45, UR4, RZ ;  /* 0x000000042d037c24 */ /* 0x000fe4000f8e02ff */
[----:B------:R-:W-:Y:S02]  /*18300*/  VIADD R0, R195, 0x40 ;  /* 0x00000040c3007836 */ /* 0x000fe40000000000 */
[----:B------:R-:W-:Y:S01]  /*18310*/  IMAD.WIDE.U32 R20, R44, UR4, R20 ;  /* 0x000000042c147c25 */ /* 0x000fe2000f8e0014 */
[----:B------:R-:W-:-:S02]  /*18320*/  ULDC UR4, c[0x0][0xa8c] ;  /* 0x0002a30000047ab9 */ /* 0x000fc40000000800 */
[----:B------:R-:W-:Y:S01]  /*18330*/  ISETP.GE.AND P2, PT, R195, UR4, PT ;  /* 0x00000004c3007c0c */ /* 0x000fe2000bf46270 */
[----:B------:R-:W-:Y:S01]  /*18340*/  IMAD R3, R44, UR5, R3 ;  /* 0x000000052c037c24 */ /* 0x000fe2000f8e0203 */
[----:B------:R-:W-:Y:S02]  /*18350*/  ISETP.GE.AND P3, PT, R0, UR4, PT ;  /* 0x0000000400007c0c */ /* 0x000fe4000bf66270 */
[----:B------:R-:W-:Y:S01]  /*18360*/  LEA R48, P5, R20, UR6, 0x1 ;  /* 0x0000000614307c11 */ /* 0x000fe2000f8a08ff */
[----:B------:R-:W-:-:S05]  /*18370*/  IMAD.IADD R3, R21, 0x1, R3 ;  /* 0x0000000115037824 */ /* 0x000fca00078e0203 */
[----:B------:R-:W-:-:S05]  /*18380*/  LEA.HI.X R49, R20, UR7, R3, 0x1, P5 ;  /* 0x0000000714317c11 */ /* 0x000fca000a8f0c03 */
[----:B-----5:R2:W-:Y:S04]  /*18390*/  @!P2 STG.E.128 desc[UR36][R48.64], R4 ;  /* 0x000000043000a986 */ /* 0x0205e8000c101d24 */
[----:B------:R2:W-:Y:S02]  /*183a0*/  @!P3 STG.E.128 desc[UR36][R48.64+0x80], R28 ;  /* 0x0000801c3000b986 */ /* 0x0005e4000c101d24 */
.L_x_644:
[----:B------:R-:W-:Y:S05]  /*183b0*/  BSYNC B1 ;  /* 0x0000000000017941 */ /* 0x000fea0003800000 */
.L_x_643:
[----:B------:R-:W-:Y:S04]  /*183c0*/  BSSY B1, `(.L_x_645) ;  /* 0x0000014000017945 */ /* 0x000fe80003800000 */
[----:B------:R-:W-:Y:S05]  /*183d0*/  @P4 BRA `(.L_x_646) ;  /* 0x0000000000484947 */ /* 0x000fea0003800000 */
[----:B------:R-:W-:Y:S01]  /*183e0*/  IADD3 R3, P2, R44, 0x20, RZ ;  /* 0x000000202c037810 */ /* 0x000fe20007f5e0ff */
[----:B------:R-:W-:Y:S01]  /*183f0*/  ULDC.64 UR4, c[0x0][0xad8] ;  /* 0x0002b60000047ab9 */ /* 0x000fe20000000a00 */
[----:B--2--5:R-:W-:Y:S01]  /*18400*/  MOV R5, R51 ;  /* 0x0000003300057202 */ /* 0x024fe20000000f00 */
[----:B------:R-:W-:Y:S01]  /*18410*/  IMAD.MOV.U32 R4, RZ, RZ, R46 ;  /* 0x000000ffff047224 */ /* 0x000fe200078e002e */
[----:B------:R-:W-:Y:S01]  /*18420*/  ULDC.64 UR6, c[0x0][0xa80] ;  /* 0x0002a00000067ab9 */ /* 0x000fe20000000a00 */
[----:B------:R-:W-:Y:S02]  /*18430*/  IMAD.X R0, RZ, RZ, R45, P2 ;  /* 0x000000ffff007224 */ /* 0x000fe400010e062d */
[----:B------:R-:W-:Y:S02]  /*18440*/  VIADD R6, R195, 0x40 ;  /* 0x00000040c3067836 */ /* 0x000fe40000000000 */
[----:B------:R-:W-:Y:S02]  /*18450*/  IMAD R0, R0, UR4, RZ ;  /* 0x0000000400007c24 */ /* 0x000fe4000f8e02ff */
        /* <DEDUP_REMOVED lines=8> */
[----:B------:R3:W-:Y:S04]  /*184e0*/  @!P3 STG.E.128 desc[UR36][R6.64], R8 ;  /* 0x000000080600b986 */ /* 0x0007e8000c101d24 */
[----:B------:R3:W-:Y:S02]  /*184f0*/  @!P4 STG.E.128 desc[UR36][R6.64+0x80], R32 ;  /* 0x000080200600c986 */ /* 0x0007e4000c101d24 */
.L_x_646:
[----:B------:R-:W-:Y:S05]  /*18500*/  BSYNC B1 ;  /* 0x0000000000017941 */ /* 0x000fea0003800000 */
.L_x_645:
[----:B------:R-:W-:Y:S04]  /*18510*/  BSSY B1, `(.L_x_647) ;  /* 0x0000014000017945 */ /* 0x000fe80003800000 */
[----:B------:R-:W-:Y:S05]  /*18520*/  @P0 BRA `(.L_x_648) ;  /* 0x0000000000480947 */ /* 0x000fea0003800000 */
[----:B------:R-:W-:Y:S01]  /*18530*/  IADD3 R3, P0, R44, 0x40, RZ ;  /* 0x000000402c037810 */ /* 0x000fe20007f1e0ff */
[----:B------:R-:W-:Y:S01]  /*18540*/  ULDC.64 UR4, c[0x0][0xad8] ;  /* 0x0002b60000047ab9 */ /* 0x000fe20000000a00 */
[----:B--2--5:R-:W-:Y:S01]  /*18550*/  IMAD.MOV.U32 R4, RZ, RZ, R46 ;  /* 0x000000ffff047224 */ /* 0x024fe200078e002e */
[----:B------:R-:W-:Y:S01]  /*18560*/  ULDC.64 UR6, c[0x0][0xa80] ;  /* 0x0002a00000067ab9 */ /* 0x000fe20000000a00 */
[----:B------:R-:W-:Y:S02]  /*18570*/  IMAD.MOV.U32 R5, RZ, RZ, R51 ;  /* 0x000000ffff057224 */ /* 0x000fe400078e0033 */
[----:B------:R-:W-:Y:S02]  /*18580*/  IMAD.X R0, RZ, RZ, R45, P0 ;  /* 0x000000ffff007224 */ /* 0x000fe400000e062d */
[----:B---3--:R-:W-:Y:S02]  /*18590*/  VIADD R6, R195, 0x40 ;  /* 0x00000040c3067836 */ /* 0x008fe40000000000 */
[----:B------:R-:W-:-:S02]  /*185a0*/  IMAD R0, R0, UR4, RZ ;  /* 0x0000000400007c24 */ /* 0x000fc4000f8e02ff */
[----:B------:R-:W-:Y:S01]  /*185b0*/  IMAD.WIDE.U32 R4, R3, UR4, R4 ;  /* 0x0000000403047c25 */ /* 0x000fe2000f8e0004 */
[----:B------:R-:W-:Y:S02]  /*185c0*/  ULDC UR4, c[0x0][0xa8c] ;  /* 0x0002a30000047ab9 */ /* 0x000fe40000000800 */
        /* <DEDUP_REMOVED lines=8> */
.L_x_648:
[----:B------:R-:W-:Y:S05]  /*18650*/  BSYNC B1 ;  /* 0x0000000000017941 */ /* 0x000fea0003800000 */
.L_x_647:
[----:B------:R-:W-:Y:S05]  /*18660*/  @P1 BRA `(.L_x_649) ;  /* 0x0000000800cc1947 */ /* 0x000fea0003800000 */
[----:B------:R-:W-:Y:S01]  /*18670*/  IADD3 R3, P0, R44, 0x60, RZ ;  /* 0x000000602c037810 */ /* 0x000fe20007f1e0ff */
[----:B------:R-:W-:Y:S01]  /*18680*/  ULDC.64 UR6, c[0x0][0xad8] ;  /* 0x0002b60000067ab9 */ /* 0x000fe20000000a00 */
[----:B--2--5:R-:W-:Y:S01]  /*18690*/  IMAD.MOV.U32 R4, RZ, RZ, R46 ;  /* 0x000000ffff047224 */ /* 0x024fe200078e002e */
[----:B------:R-:W-:Y:S01]  /*186a0*/  ULDC UR4, c[0x0][0xa8c] ;  /* 0x0002a30000047ab9 */ /* 0x000fe20000000800 */
[----:B------:R-:W-:Y:S01]  /*186b0*/  IMAD.MOV.U32 R5, RZ, RZ, R51 ;  /* 0x000000ffff057224 */ /* 0x000fe200078e0033 */
[----:B------:R-:W-:Y:S01]  /*186c0*/  ISETP.GE.AND P1, PT, R195, UR4, PT ;  /* 0x00000004c3007c0c */ /* 0x000fe2000bf26270 */
[----:B------:R-:W-:Y:S02]  /*186d0*/  IMAD.X R44, RZ, RZ, R45, P0 ;  /* 0x000000ffff2c7224 */ /* 0x000fe400000e062d */
[----:B------:R-:W-:-:S04]  /*186e0*/  IMAD.WIDE.U32 R4, R3, UR6, R4 ;  /* 0x0000000603047c25 */ /* 0x000fc8000f8e0004 */
[----:B------:R-:W-:Y:S02]  /*186f0*/  IMAD R44, R44, UR6, RZ ;  /* 0x000000062c2c7c24 */ /* 0x000fe4000f8e02ff */
[----:B------:R-:W-:Y:S02]  /*18700*/  VIADD R0, R195, 0x40 ;  /* 0x00000040c3007836 */ /* 0x000fe40000000000 */
[----:B------:R-:W-:Y:S01]  /*18710*/  IMAD R3, R3, UR7, R44 ;  /* 0x0000000703037c24 */ /* 0x000fe2000f8e022c */
[----:B------:R-:W-:Y:S02]  /*18720*/  ULDC.64 UR6, c[0x0][0xa80] ;  /* 0x0002a00000067ab9 */ /* 0x000fe40000000a00 */
[----:B---34-:R-:W-:Y:S01]  /*18730*/  LEA R6, P0, R4, UR6, 0x1 ;  /* 0x0000000604067c11 */ /* 0x018fe2000f8008ff */
[----:B------:R-:W-:-:S05]  /*18740*/  IMAD.IADD R3, R5, 0x1, R3 ;  /* 0x0000000105037824 */ /* 0x000fca00078e0203 */
[----:B------:R-:W-:Y:S02]  /*18750*/  LEA.HI.X R7, R4, UR7, R3, 0x1, P0 ;  /* 0x0000000704077c11 */ /* 0x000fe400080f0c03 */
[----:B------:R-:W-:-:S03]  /*18760*/  ISETP.GE.AND P0, PT, R0, UR4, PT ;  /* 0x0000000400007c0c */ /* 0x000fc6000bf06270 */
[----:B------:R2:W-:Y:S10]  /*18770*/  @!P1 STG.E.128 desc[UR36][R6.64], R24 ;  /* 0x0000001806009986 */ /* 0x0005f4000c101d24 */
[----:B------:R-:W-:Y:S05]  /*18780*/  @P0 BRA `(.L_x_649) ;  /* 0x0000000800840947 */ /* 0x000fea0003800000 */
[----:B------:R3:W-:Y:S01]  /*18790*/  STG.E.128 desc[UR36][R6.64+0x80], R40 ;  /* 0x0000802806007986 */ /* 0x0007e2000c101d24 */
[----:B------:R-:W-:Y:S05]  /*187a0*/  BRA `(.L_x_649) ;  /* 0x00000008007c7947 */ /* 0x000fea0003800000 */
.L_x_641:
[----:B------:R-:W-:Y:S01]  /*187b0*/  ULDC.64 UR4, c[0x0][0xbd8] ;  /* 0x0002f60000047ab9 */ /* 0x000fe20000000a00 */
[----:B------:R-:W-:Y:S01]  /*187c0*/  IMAD.MOV.U32 R9, RZ, RZ, RZ ;  /* 0x000000ffff097224 */ /* 0x000fe200078e00ff */
[----:B------:R-:W-:Y:S02]  /*187d0*/  ISETP.NE.U32.AND P0, PT, RZ, UR4, PT ;  /* 0x00000004ff007c0c */ /* 0x000fe4000bf05070 */
[----:B------:R-:W-:Y:S02]  /*187e0*/  IADD3 R4, P1, R199, UR4, RZ ;  /* 0x00000004c7047c10 */ /* 0x000fe4000ff3e0ff */
[----:B------:R-:W-:Y:S02]  /*187f0*/  ISETP.NE.AND.EX P0, PT, RZ, UR5, PT, P0 ;  /* 0x00000005ff007c0c */ /* 0x000fe4000bf05300 */
[----:B------:R-:W-:Y:S01]  /*18800*/  IADD3.X R5, R200, UR5, RZ, P1, !PT ;  /* 0x00000005c8057c10 */ /* 0x000fe20008ffe4ff */
[----:B------:R-:W-:Y:S02]  /*18810*/  ULDC.64 UR4, c[0x0][0xbe0] ;  /* 0x0002f80000047ab9 */ /* 0x000fe40000000a00 */
[----:B------:R-:W-:-:S04]  /*18820*/  ISETP.NE.U32.AND P1, PT, RZ, UR4, PT ;  /* 0x00000004ff007c0c */ /* 0x000fc8000bf25070 */
[----:B------:R-:W-:-:S04]  /*18830*/  ISETP.NE.AND.EX P1, PT, RZ, UR5, PT, P1 ;  /* 0x00000005ff007c0c */ /* 0x000fc8000bf25310 */
[----:B------:R2:W5:Y:S09]  /*18840*/  @P0 LDG.E R9, desc[UR36][R4.64] ;  /* 0x0000002404090981 */ /* 0x000572000c1e1900 */
[----:B------:R-:W-:Y:S01]  /*18850*/  @P1 IADD3 R6, P2, R199, UR4, RZ ;  /* 0x00000004c7061c10 */ /* 0x000fe2000ff5e0ff */
[----:B------:R-:W-:-:S02]  /*18860*/  ULDC UR4, c[0x0][0xa88] ;  /* 0x0002a20000047ab9 */ /* 0x000fc40000000800 */
[----:B------:R-:W-:Y:S01]  /*18870*/  IMAD.U32 R3, RZ, RZ, UR4 ;  /* 0x00000004ff037e24 */ /* 0x000fe2000f8e00ff */
[----:B------:R-:W-:-:S05]  /*18880*/  @P1 IADD3.X R7, R200, UR5, RZ, P2, !PT ;  /* 0x00000005c8071c10 */ /* 0x000fca00097fe4ff */
[----:B------:R2:W5:Y:S01]  /*18890*/  @P1 LDG.E R3, desc[UR36][R6.64] ;  /* 0x0000002406031981 */ /* 0x000562000c1e1900 */
[----:B------:R-:W-:Y:S01]  /*188a0*/  ISETP.GE.AND P2, PT, R223, 0x80, PT ;  /* 0x00000080df00780c */ /* 0x000fe20003f46270 */
[----:B------:R-:W-:-:S12]  /*188b0*/  @P1 BRA `(.L_x_650) ;  /* 0x0000000000101947 */ /* 0x000fd80003800000 */
[----:B------:R-:W-:Y:S05]  /*188c0*/  @!P0 BRA `(.L_x_650) ;  /* 0x00000000000c8947 */ /* 0x000fea0003800000 */
[----:B------:R-:W3:Y:S04]  /*188d0*/  LDG.E R0, desc[UR36][R4.64] ;  /* 0x0000002404007981 */ /* 0x000ee8000c1e1900 */
[----:B-----5:R-:W3:Y:S02]  /*188e0*/  LDG.E R3, desc[UR36][R4.64+0x4] ;  /* 0x0000042404037981 */ /* 0x020ee4000c1e1900 */
[----:B---3--:R-:W-:-:S07]  /*188f0*/  IMAD.IADD R3, R3, 0x1, -R0 ;  /* 0x0000000103037824 */ /* 0x008fce00078e0a00 */
.L_x_650:
[----:B------:R-:W-:Y:S01]  /*18900*/  BSSY B1, `(.L_x_651) ;  /* 0x000001d000017945 */ /* 0x000fe20003800000 */
[----:B------:R-:W-:Y:S02]  /*18910*/  SHF.R.S32.HI R10, RZ, 0x1f, R198 ;  /* 0x0000001fff0a7819 */ /* 0x000fe400000114c6 */
[----:B------:R-:W-:Y:S02]  /*18920*/  SHF.R.S32.HI R12, RZ, 0x1f, R195 ;  /* 0x0000001fff0c7819 */ /* 0x000fe400000114c3 */
[----:B------:R-:W-:Y:S02]  /*18930*/  SEL R201, R201, RZ, !P0 ;  /* 0x000000ffc9c97207 */ /* 0x000fe40004000000 */
[----:B------:R-:W-:Y:S02]  /*18940*/  SEL R205, R205, RZ, !P0 ;  /* 0x000000ffcdcd7207 */ /* 0x000fe40004000000 */
[----:B-----5:R-:W-:Y:S01]  /*18950*/  SHF.R.S32.HI R8, RZ, 0x1f, R9 ;  /* 0x0000001fff087819 */ /* 0x020fe20000011409 */
[----:B------:R-:W-:Y:S06]  /*18960*/  @P2 BRA `(.L_x_652) ;  /* 0x0000000000582947 */ /* 0x000fec0003800000 */
[----:B--2---:R-:W2:Y:S02]  /*18970*/  S2R R5, SR_TID.X ;  /* 0x0000000000057919 */ /* 0x004ea40000002100 */
[----:B--2---:R-:W-:-:S04]  /*18980*/  IMAD R0, R204, 0x80, R5 ;  /* 0x00000080cc007824 */ /* 0x004fc800078e0205 */
[----:B------:R-:W-:-:S05]  /*18990*/  VIADD R0, R0, 0xffffff80 ;  /* 0xffffff8000007836 */ /* 0x000fca0000000000 */
[----:B------:R-:W-:-:S13]  /*189a0*/  ISETP.GE.AND P0, PT, R0, R3, PT ;  /* 0x000000030000720c */ /* 0x000fda0003f06270 */
[----:B------:R-:W-:Y:S05]  /*189b0*/  @P0 BRA `(.L_x_652) ;  /* 0x0000000000440947 */ /* 0x000fea0003800000 */
[----:B------:R-:W-:Y:S01]  /*189c0*/  IADD3 R4, P0, R0, R9, RZ ;  /* 0x0000000900047210 */ /* 0x000fe20007f1e0ff */
[----:B------:R-:W-:Y:S02]  /*189d0*/  ULDC.64 UR4, c[0x0][0xb70] ;  /* 0x0002dc0000047ab9 */ /* 0x000fe40000000a00 */
[----:B------:R-:W-:Y:S01]  /*189e0*/  IMAD R7, R10, UR4, RZ ;  /* 0x000000040a077c24 */ /* 0x000fe2000f8e02ff */
[----:B------:R-:W-:-:S03]  /*189f0*/  LEA.HI.X.SX32 R5, R0, R8, 0x1, P0 ;  /* 0x0000000800057211 */ /* 0x000fc600000f0eff */
[C---:B------:R-:W-:Y:S02]  /*18a00*/  IMAD R7, R198.reuse, UR5, R7 ;  /* 0x00000005c6077c24 */ /* 0x040fe4000f8e0207 */
[----:B------:R-:W-:Y:S01]  /*18a10*/  IMAD.WIDE.U32 R4, R198, UR4, R4 ;  /* 0x00000004c6047c25 */ /* 0x000fe2000f8e0004 */
[----:B------:R-:W-:-:S03]  /*18a20*/  ULDC.64 UR4, c[0x0][0xb78] ;  /* 0x0002de0000047ab9 */ /* 0x000fc60000000a00 */
[----:B------:R-:W-:Y:S02]  /*18a30*/  IMAD R0, R205, UR4, RZ ;  /* 0x00000004cd007c24 */ /* 0x000fe4000f8e02ff */
[----:B------:R-:W-:Y:S02]  /*18a40*/  IMAD.IADD R5, R5, 0x1, R7 ;  /* 0x0000000105057824 */ /* 0x000fe400078e0207 */
[C---:B------:R-:W-:Y:S02]  /*18a50*/  IMAD R7, R201.reuse, UR5, R0 ;  /* 0x00000005c9077c24 */ /* 0x040fe4000f8e0200 */
[----:B------:R-:W-:Y:S01]  /*18a60*/  IMAD.WIDE.U32 R4, R201, UR4, R4 ;  /* 0x00000004c9047c25 */ /* 0x000fe2000f8e0004 */
[----:B------:R-:W-:-:S03]  /*18a70*/  ULDC.64 UR4, c[0x0][0xb40] ;  /* 0x0002d00000047ab9 */ /* 0x000fc60000000a00 */
[----:B------:R-:W-:Y:S01]  /*18a80*/  IMAD.IADD R5, R5, 0x1, R7 ;  /* 0x0000000105057824 */ /* 0x000fe200078e0207 */
[----:B------:R-:W-:-:S04]  /*18a90*/  LEA R6, P0, R4, UR4, 0x2 ;  /* 0x0000000404067c11 */ /* 0x000fc8000f8010ff */
[----:B------:R-:W-:Y:S01]  /*18aa0*/  LEA.HI.X R7, R4, UR5, R5, 0x2, P0 ;  /* 0x0000000504077c11 */ /* 0x000fe200080f1405 */
[----:B------:R-:W-:-:S05]  /*18ab0*/  IMAD.MOV.U32 R5, RZ, RZ, -0x800000 ;  /* 0xff800000ff057424 */ /* 0x000fca00078e00ff */
[----:B------:R3:W-:Y:S03]  /*18ac0*/  STG.E desc[UR36][R6.64], R5 ;  /* 0x0000000506007986 */ /* 0x0007e6000c101924 */
.L_x_652:
[----:B------:R-:W-:Y:S05]  /*18ad0*/  BSYNC B1 ;  /* 0x0000000000017941 */ /* 0x000fea0003800000 */
.L_x_651:
[----:B------:R-:W-:Y:S01]  /*18ae0*/  ULDC.64 UR4, c[0x0][0xaa0] ;  /* 0x0002a80000047ab9 */ /* 0x000fe20000000a00 */
[----:B--2---:R-:W-:Y:S01]  /*18af0*/  IMAD.MOV.U32 R4, RZ, RZ, R195 ;  /* 0x000000ffff047224 */ /* 0x004fe200078e00c3 */
[----:B------:R-:W-:Y:S01]  /*18b00*/  BSSY B1, `(.L_x_653) ;  /* 0x000002c000017945 */ /* 0x000fe20003800000 */
[----:B---3--:R-:W-:Y:S02]  /*18b10*/  IMAD.MOV.U32 R5, RZ, RZ, R12 ;  /* 0x000000ffff057224 */ /* 0x008fe400078e000c */
[----:B------:R-:W-:Y:S02]  /*18b20*/  IMAD R0, R8, UR4, RZ ;  /* 0x0000000408007c24 */ /* 0x000fe4000f8e02ff */
[----:B------:R-:W-:-:S04]  /*18b30*/  IMAD.WIDE.U32 R4, R9, UR4, R4 ;  /* 0x0000000409047c25 */ /* 0x000fc8000f8e0004 */
[----:B------:R-:W-:Y:S01]  /*18b40*/  IMAD R9, R9, UR5, R0 ;  /* 0x0000000509097c24 */ /* 0x000fe2000f8e0200 */
[----:B------:R-:W-:Y:S01]  /*18b50*/  ULDC.64 UR4, c[0x0][0xae0] ;  /* 0x0002b80000047ab9 */ /* 0x000fe20000000a00 */
[----:B------:R-:W-:Y:S02]  /*18b60*/  VIADD R0, R196, 0x20 ;  /* 0x00000020c4007836 */ /* 0x000fe40000000000 */
[----:B------:R-:W-:Y:S01]  /*18b70*/  IMAD R3, R204, -0x80, R3 ;  /* 0xffffff80cc037824 */ /* 0x000fe200078e0203 */
[----:B------:R-:W-:Y:S01]  /*18b80*/  IADD3 R5, R5, R9, RZ ;  /* 0x0000000905057210 */ /* 0x000fe20007ffe0ff */
[----:B------:R-:W-:Y:S01]  /*18b90*/  IMAD R7, R10, UR4, RZ ;  /* 0x000000040a077c24 */ /* 0x000fe2000f8e02ff */
[----:B------:R-:W-:Y:S01]  /*18ba0*/  SHF.R.S32.HI R9, RZ, 0x1f, R196 ;  /* 0x0000001fff097819 */ /* 0x000fe200000114c4 */
[----:B------:R-:W-:Y:S01]  /*18bb0*/  VIADD R6, R196, 0x40 ;  /* 0x00000040c4067836 */ /* 0x000fe20000000000 */
[-C--:B------:R-:W-:Y:S01]  /*18bc0*/  ISETP.GE.AND P3, PT, R0, R3.reuse, PT ;  /* 0x000000030000720c */ /* 0x080fe20003f66270 */
[C---:B------:R-:W-:Y:S01]  /*18bd0*/  VIADD R0, R196.reuse, 0x60 ;  /* 0x00000060c4007836 */ /* 0x040fe20000000000 */
[-C--:B------:R-:W-:Y:S01]  /*18be0*/  ISETP.GE.AND P2, PT, R196, R3.reuse, PT ;  /* 0x00000003c400720c */ /* 0x080fe20003f46270 */
[----:B------:R-:W-:Y:S01]  /*18bf0*/  IMAD R7, R198, UR5, R7 ;  /* 0x00000005c6077c24 */ /* 0x000fe2000f8e0207 */
[-C--:B------:R-:W-:Y:S01]  /*18c00*/  ISETP.GE.AND P1, PT, R6, R3.reuse, PT ;  /* 0x000000030600720c */ /* 0x080fe20003f26270 */
[----:B------:R-:W-:Y:S01]  /*18c10*/  IMAD.WIDE.U32 R4, R198, UR4, R4 ;  /* 0x00000004c6047c25 */ /* 0x000fe2000f8e0004 */
[----:B------:R-:W-:Y:S01]  /*18c20*/  ULDC.64 UR4, c[0x0][0xae8] ;  /* 0x0002ba0000047ab9 */ /* 0x000fe20000000a00 */
[----:B------:R-:W-:-:S02]  /*18c30*/  ISETP.GE.AND P0, PT, R0, R3, PT ;  /* 0x000000030000720c */ /* 0x000fc40003f06270 */
[----:B------:R-:W-:Y:S02]  /*18c40*/  IMAD.IADD R5, R5, 0x1, R7 ;  /* 0x0000000105057824 */ /* 0x000fe400078e0207 */
[----:B------:R-:W-:Y:S02]  /*18c50*/  IMAD R0, R205, UR4, RZ ;  /* 0x00000004cd007c24 */ /* 0x000fe4000f8e02ff */
[----:B------:R-:W-:-:S04]  /*18c60*/  IMAD.WIDE.U32 R6, R201, UR4, R4 ;  /* 0x00000004c9067c25 */ /* 0x000fc8000f8e0004 */
[----:B------:R-:W-:Y:S02]  /*18c70*/  IMAD R3, R201, UR5, R0 ;  /* 0x00000005c9037c24 */ /* 0x000fe4000f8e0200 */
[----:B------:R-:W-:Y:S02]  /*18c80*/  IMAD.MOV.U32 R8, RZ, RZ, R196 ;  /* 0x000000ffff087224 */ /* 0x000fe400078e00c4 */
[----:B------:R-:W-:Y:S02]  /*18c90*/  IMAD.IADD R11, R7, 0x1, R3 ;  /* 0x00000001070b7824 */ /* 0x000fe400078e0203 */
[----:B------:R-:W-:Y:S01]  /*18ca0*/  IMAD.WIDE R8, R204, 0x80, R8 ;  /* 0x00000080cc087825 */ /* 0x000fe200078e0208 */
[----:B------:R-:W-:Y:S06]  /*18cb0*/  @P2 BRA `(.L_x_654) ;  /* 0x0000000000402947 */ /* 0x000fec0003800000 */
        /* <DEDUP_REMOVED lines=14> */
[----:B------:R2:W-:Y:S04]  /*18da0*/  @!P4 STG.E.128 desc[UR36][R12.64], RZ ;  /* 0x000000ff0c00c986 */ /* 0x0005e8000c101d24 */
[----:B------:R2:W-:Y:S02]  /*18db0*/  @!P5 STG.E.128 desc[UR36][R12.64+0x80], RZ ;  /* 0x000080ff0c00d986 */ /* 0x0005e4000c101d24 */
.L_x_654:
[----:B------:R-:W-:Y:S05]  /*18dc0*/  BSYNC B1 ;  /* 0x0000000000017941 */ /* 0x000fea0003800000 */
.L_x_653:
[----:B------:R-:W-:Y:S04]  /*18dd0*/  BSSY B1, `(.L_x_655) ;  /* 0x0000014000017945 */ /* 0x000fe80003800000 */
[----:B------:R-:W-:Y:S05]  /*18de0*/  @P3 BRA `(.L_x_656) ;  /* 0x0000000000483947 */ /* 0x000fea0003800000 */
[----:B------:R-:W-:Y:S01]  /*18df0*/  IADD3 R3, P2, R8, 0x20, RZ ;  /* 0x0000002008037810 */ /* 0x000fe20007f5e0ff */
[----:B------:R-:W-:Y:S01]  /*18e00*/  ULDC.64 UR4, c[0x0][0xad8] ;  /* 0x0002b60000047ab9 */ /* 0x000fe20000000a00 */
[----:B------:R-:W-:Y:S01]  /*18e10*/  IMAD.MOV.U32 R4, RZ, RZ, R6 ;  /* 0x000000ffff047224 */ /* 0x000fe200078e0006 */
[----:B------:R-:W-:Y:S01]  /*18e20*/  ULDC.64 UR6, c[0x0][0xa80] ;  /* 0x0002a00000067ab9 */ /* 0x000fe20000000a00 */
[----:B------:R-:W-:Y:S02]  /*18e30*/  IMAD.MOV.U32 R5, RZ, RZ, R11 ;  /* 0x000000ffff057224 */ /* 0x000fe400078e000b */
[----:B------:R-:W-:Y:S02]  /*18e40*/  IMAD.X R0, RZ, RZ, R9, P2 ;  /* 0x000000ffff007224 */ /* 0x000fe400010e0609 */
[----:B------:R-:W-:Y:S02]  /*18e50*/  VIADD R10, R195, 0x40 ;  /* 0x00000040c30a7836 */ /* 0x000fe40000000000 */
[----:B------:R-:W-:-:S02]  /*18e60*/  IMAD R0, R0, UR4, RZ ;  /* 0x0000000400007c24 */ /* 0x000fc4000f8e02ff */
[----:B------:R-:W-:Y:S01]  /*18e70*/  IMAD.WIDE.U32 R4, R3, UR4, R4 ;  /* 0x0000000403047c25 */ /* 0x000fe2000f8e0004 */
[----:B------:R-:W-:Y:S02]  /*18e80*/  ULDC UR4, c[0x0][0xa8c] ;  /* 0x0002a30000047ab9 */ /* 0x000fe40000000800 */
[----:B------:R-:W-:Y:S01]  /*18e90*/  ISETP.GE.AND P3, PT, R195, UR4, PT ;  /* 0x00000004c3007c0c */ /* 0x000fe2000bf66270 */
[----:B------:R-:W-:Y:S01]  /*18ea0*/  IMAD R3, R3, UR5, R0 ;  /* 0x0000000503037c24 */ /* 0x000fe2000f8e0200 */
[----:B------:R-:W-:Y:S02]  /*18eb0*/  ISETP.GE.AND P4, PT, R10, UR4, PT ;  /* 0x000000040a007c0c */ /* 0x000fe4000bf86270 */
[----:B--2---:R-:W-:Y:S01]  /*18ec0*/  LEA R12, P2, R4, UR6, 0x1 ;  /* 0x00000006040c7c11 */ /* 0x004fe2000f8408ff */
[----:B------:R-:W-:-:S05]  /*18ed0*/  IMAD.IADD R3, R5, 0x1, R3 ;  /* 0x0000000105037824 */ /* 0x000fca00078e0203 */
[----:B------:R-:W-:-:S05]  /*18ee0*/  LEA.HI.X R13, R4, UR7, R3, 0x1, P2 ;  /* 0x00000007040d7c11 */ /* 0x000fca00090f0c03 */
[----:B------:R3:W-:Y:S04]  /*18ef0*/  @!P3 STG.E.128 desc[UR36][R12.64], RZ ;  /* 0x000000ff0c00b986 */ /* 0x0007e8000c101d24 */
[----:B------:R3:W-:Y:S02]  /*18f00*/  @!P4 STG.E.128 desc[UR36][R12.64+0x80], RZ ;  /* 0x000080ff0c00c986 */ /* 0x0007e4000c101d24 */
.L_x_656:
[----:B------:R-:W-:Y:S05]  /*18f10*/  BSYNC B1 ;  /* 0x0000000000017941 */ /* 0x000fea0003800000 */
.L_x_655:
        /* <DEDUP_REMOVED lines=15> */
[----:B--23--:R-:W-:Y:S01]  /*19010*/  LEA R12, P1, R4, UR6, 0x1 ;  /* 0x00000006040c7c11 */ /* 0x00cfe2000f8208ff */
[----:B------:R-:W-:-:S05]  /*19020*/  IMAD.IADD R3, R5, 0x1, R3 ;  /* 0x0000000105037824 */ /* 0x000fca00078e0203 */
[----:B------:R-:W-:-:S05]  /*19030*/  LEA.HI.X R13, R4, UR7, R3, 0x1, P1 ;  /* 0x00000007040d7c11 */ /* 0x000fca00088f0c03 */
[----:B------:R4:W-:Y:S04]  /*19040*/  @!P2 STG.E.128 desc[UR36][R12.64], RZ ;  /* 0x000000ff0c00a986 */ /* 0x0009e8000c101d24 */
[----:B------:R4:W-:Y:S02]  /*19050*/  @!P3 STG.E.128 desc[UR36][R12.64+0x80], RZ ;  /* 0x000080ff0c00b986 */ /* 0x0009e4000c101d24 */
.L_x_658:
[----:B------:R-:W-:Y:S05]  /*19060*/  BSYNC B1 ;  /* 0x0000000000017941 */ /* 0x000fea0003800000 */
.L_x_657:
[----:B------:R-:W-:Y:S05]  /*19070*/  @P0 BRA `(.L_x_649) ;  /* 0x0000000000480947 */ /* 0x000fea0003800000 */
[----:B------:R-:W-:Y:S01]  /*19080*/  IADD3 R3, P0, R8, 0x60, RZ ;  /* 0x0000006008037810 */ /* 0x000fe20007f1e0ff */
[----:B------:R-:W-:Y:S01]  /*19090*/  ULDC.64 UR4, c[0x0][0xad8] ;  /* 0x0002b60000047ab9 */ /* 0x000fe20000000a00 */
[----:B------:R-:W-:Y:S01]  /*190a0*/  MOV R4, R6 ;  /* 0x0000000600047202 */ /* 0x000fe20000000f00 */
        /* <DEDUP_REMOVED lines=15> */
.L_x_649:
[----:B------:R-:W-:Y:S05]  /*191a0*/  BSYNC B0 ;  /* 0x0000000000007941 */ /* 0x000fea0003800000 */
.L_x_640:
[----:B------:R-:W-:Y:S02]  /*191b0*/  ULDC UR4, c[0x0][0xc14] ;  /* 0x0003050000047ab9 */ /* 0x000fe40000000800 */
[----:B-1----:R-:W-:-:S13]  /*191c0*/  ISETP.GE.AND P0, PT, R151, UR4, PT ;  /* 0x0000000497007c0c */ /* 0x002fda000bf06270 */
[----:B------:R-:W-:Y:S05]  /*191d0*/  @!P0 BRA `(.L_x_659) ;  /* 0xfffffe7c00e88947 */ /* 0x000fea000383ffff */
[----:B------:R-:W-:Y:S05]  /*191e0*/  BRA `(.L_x_448) ;  /* 0x0000005c007c7947 */ /* 0x000fea0003800000 */
.L_x_446:
[----:B------:R-:W-:-:S08]  /*191f0*/  NOP ;  /* 0x0000000000007918 */ /* 0x000fd00000000000 */
[----:B0-----:R-:W0:-:S00]  /*19200*/  USETMAXREG.DEALLOC.CTAPOOL 0x18 ;  /* 0x00000018000079c8 */ /* 0x001e0000080e0500 */
[----:B0-----:R-:W-:-:S06]  /*19210*/  LOP3.LUT R0, R0, 0x3, RZ, 0xc0, !PT ;  /* 0x0000000300007812 */ /* 0x001fcc00078ec0ff */
[----:B------:R-:W0:Y:S02]  /*19220*/  SHFL.IDX PT, R0, R0, RZ, 0x1f ;  /* 0x00001fff00007589 */ /* 0x000e2400000e0000 */
[----:B0-----:R-:W-:-:S13]  /*19230*/  ISETP.NE.AND P0, PT, R0, RZ, PT ;  /* 0x000000ff0000720c */ /* 0x001fda0003f05270 */
[----:B------:R-:W-:Y:S05]  /*19240*/  @P0 BRA `(.L_x_448) ;  /* 0x0000005c00640947 */ /* 0x000fea0003800000 */
[----:B------:R-:W2:Y:S01]  /*19250*/  LDL.LU R7, [R1+0x18] ;  /* 0x0000180001077983 */ /* 0x000ea20000300800 */
[----:B------:R-:W-:Y:S01]  /*19260*/  LOP3.LUT R8, R3, 0x1f, RZ, 0xc0, !PT ;  /* 0x0000001f03087812 */ /* 0x000fe200078ec0ff */
[----:B------:R-:W-:Y:S01]  /*19270*/  ULDC UR5, c[0x0][0xc14] ;  /* 0x0003050000057ab9 */ /* 0x000fe20000000800 */
[----:B------:R-:W-:Y:S01]  /*19280*/  IMAD.MOV.U32 R0, RZ, RZ, RZ ;  /* 0x000000ffff007224 */ /* 0x000fe200078e00ff */
[----:B------:R-:W0:Y:S01]  /*19290*/  S2UR UR6, SR_CTAID.X ;  /* 0x00000000000679c3 */ /* 0x000e220000002500 */
[----:B------:R-:W-:Y:S01]  /*192a0*/  ISETP.NE.AND P0, PT, R8, 0x1f, PT ;  /* 0x0000001f0800780c */ /* 0x000fe20003f05270 */
[----:B------:R-:W-:Y:S01]  /*192b0*/  ULDC UR4, c[0x0][0xc10] ;  /* 0x0003040000047ab9 */ /* 0x000fe20000000800 */
[----:B--2---:R-:W-:-:S11]  /*192c0*/  LOP3.LUT R7, R7, 0xffffff7f, RZ, 0xc0, !PT ;  /* 0xffffff7f07077812 */ /* 0x004fd600078ec0ff */
[----:B------:R-:W-:Y:S02]  /*192d0*/  @P0 LOP3.LUT R7, R7, 0x80, RZ, 0xfc, !PT ;  /* 0x0000008007070812 */ /* 0x000fe400078efcff */
[----:B------:R-:W-:-:S13]  /*192e0*/  ISETP.GE.OR P0, PT, R8, UR5, !P0 ;  /* 0x0000000508007c0c */ /* 0x000fda000c706670 */
[----:B------:R-:W1:Y:S02]  /*192f0*/  @!P0 LDC.64 R2, c[0x0][0xc58] ;  /* 0x00031600ff028b82 */ /* 0x000e640000000a00 */
[----:B-1----:R-:W-:-:S05]  /*19300*/  @!P0 IMAD.WIDE.U32 R2, R8, 0x4, R2 ;  /* 0x0000000408028825 */ /* 0x002fca00078e0002 */
[----:B------:R-:W2:Y:S01]  /*19310*/  @!P0 LDG.E R0, desc[UR36][R2.64] ;  /* 0x0000002402008981 */ /* 0x000ea2000c1e1900 */
[C---:B------:R-:W-:Y:S01]  /*19320*/  ISETP.NE.AND P1, PT, R8.reuse, RZ, PT ;  /* 0x000000ff0800720c */ /* 0x040fe20003f25270 */
[----:B------:R-:W-:Y:S01]  /*19330*/  IMAD.MOV.U32 R16, RZ, RZ, RZ ;  /* 0x000000ffff107224 */ /* 0x000fe200078e00ff */
[----:B------:R-:W-:Y:S01]  /*19340*/  ISETP.GE.U32.AND P0, PT, R8, 0x2, PT ;  /* 0x000000020800780c */ /* 0x000fe20003f06070 */
[----:B------:R-:W-:Y:S01]  /*19350*/  IMAD.MOV.U32 R19, RZ, RZ, RZ ;  /* 0x000000ffff137224 */ /* 0x000fe200078e00ff */
[----:B------:R-:W-:-:S09]  /*19360*/  LOP3.LUT R7, R7, 0xfffffffe, RZ, 0xc0, !PT ;  /* 0xfffffffe07077812 */ /* 0x000fd200078ec0ff */
[----:B------:R-:W-:-:S04]  /*19370*/  @P1 LOP3.LUT R7, R7, 0x1, RZ, 0xfc, !PT ;  /* 0x0000000107071812 */ /* 0x000fc800078efcff */
[----:B------:R-:W-:-:S04]  /*19380*/  LOP3.LUT R7, R7, 0xffffffdf, RZ, 0xc0, !PT ;  /* 0xffffffdf07077812 */ /* 0x000fc800078ec0ff */
[----:B------:R-:W-:-:S04]  /*19390*/  @P0 LOP3.LUT R7, R7, 0x20, RZ, 0xfc, !PT ;  /* 0x0000002007070812 */ /* 0x000fc800078efcff */
[----:B------:R-:W-:Y:S01]  /*193a0*/  LOP3.LUT R7, R7, 0xffffffef, RZ, 0xc0, !PT ;  /* 0xffffffef07077812 */ /* 0x000fe200078ec0ff */
[----:B--2---:R-:W1:Y:S02]  /*193b0*/  SHFL.UP PT, R4, R0, 0x1, RZ ;  /* 0x0420000000047989 */ /* 0x004e6400000e00ff */
[----:B-1----:R-:W-:-:S05]  /*193c0*/  SEL R5, R4, RZ, P1 ;  /* 0x000000ff04057207 */ /* 0x002fca0000800000 */
[----:B------:R-:W-:-:S05]  /*193d0*/  IMAD.IADD R5, R0, 0x1, R5 ;  /* 0x0000000100057824 */ /* 0x000fca00078e0205 */
        /* <DEDUP_REMOVED lines=17> */
[----:B------:R-:W-:-:S05]  /*194f0*/  @P0 LOP3.LUT R7, R7, 0x4, RZ, 0xfc, !PT ;  /* 0x0000000407070812 */ /* 0x000fca00078efcff */
[----:B------:R-:W-:Y:S01]  /*19500*/  STL [R1+0x18], R7 ;  /* 0x0000180701007387 */ /* 0x000fe20000100800 */
[----:B-1----:R-:W-:-:S05]  /*19510*/  SEL R2, R2, RZ, P0 ;  /* 0x000000ff02027207 */ /* 0x002fca0000000000 */
[----:B------:R-:W-:-:S05]  /*19520*/  IMAD.IADD R2, R5, 0x1, R2 ;  /* 0x0000000105027824 */ /* 0x000fca00078e0202 */
[----:B------:R-:W1:Y:S02]  /*19530*/  SHFL.IDX PT, R4, R2, 0x1f, 0x1f ;  /* 0x03e01f0002047f89 */ /* 0x000e6400000e0000 */
[----:B-1----:R-:W-:-:S04]  /*19540*/  IMAD R4, R4, UR4, RZ ;  /* 0x0000000404047c24 */ /* 0x002fc8000f8e02ff */
[----:B------:R-:W-:Y:S01]  /*19550*/  IMAD.MOV.U32 R7, RZ, RZ, R4 ;  /* 0x000000ffff077224 */ /* 0x000fe200078e0004 */
[----:B0-----:R-:W-:-:S13]  /*19560*/  ISETP.GT.AND P0, PT, R4, UR6, PT ;  /* 0x0000000604007c0c */ /* 0x001fda000bf04270 */
[----:B------:R-:W-:Y:S05]  /*19570*/  @P0 BRA `(.L_x_660) ;  /* 0x0000000000c40947 */ /* 0x000fea0003800000 */
[----:B------:R-:W-:Y:S01]  /*19580*/  IMAD.MOV.U32 R4, RZ, RZ, R7 ;  /* 0x000000ffff047224 */ /* 0x000fe200078e0007 */
[----:B------:R-:W-:Y:S01]  /*19590*/  ULDC UR5, c[0x0][0xc14] ;  /* 0x0003050000057ab9 */ /* 0x000fe20000000800 */
[----:B------:R-:W-:Y:S01]  /*195a0*/  IMAD.MOV.U32 R19, RZ, RZ, RZ ;  /* 0x000000ffff137224 */ /* 0x000fe200078e00ff */
[----:B------:R-:W-:Y:S01]  /*195b0*/  ULDC UR7, c[0x0][0xc14] ;  /* 0x0003050000077ab9 */ /* 0x000fe20000000800 */
[----:B------:R-:W-:-:S05]  /*195c0*/  ULDC UR4, c[0x0][0xc10] ;  /* 0x0003040000047ab9 */ /* 0x000fca0000000800 */
.L_x_664:
[----:B------:R-:W-:Y:S02]  /*195d0*/  VIADD R0, R19, 0x1f ;  /* 0x0000001f13007836 */ /* 0x000fe40000000000 */
[----:B------:R-:W-:-:S03]  /*195e0*/  IMAD.U32 R19, RZ, RZ, UR7 ;  /* 0x00000007ff137e24 */ /* 0x000fc6000f8e00ff */
[----:B------:R-:W-:-:S13]  /*195f0*/  ISETP.GE.AND P0, PT, R0, UR5, PT ;  /* 0x0000000500007c0c */ /* 0x000fda000bf06270 */
[----:B------:R-:W-:Y:S05]  /*19600*/  @P0 BRA `(.L_x_661) ;  /* 0x0000000400440947 */ /* 0x000fea0003800000 */
[----:B------:R-:W0:Y:S01]  /*19610*/  S2R R7, SR_TID.X ;  /* 0x0000000000077919 */ /* 0x000e220000002100 */
[----:B------:R-:W-:Y:S01]  /*19620*/  IMAD.MOV.U32 R19, RZ, RZ, R0 ;  /* 0x000000ffff137224 */ /* 0x000fe200078e0000 */
[----:B------:R-:W-:Y:S01]  /*19630*/  BSSY B0, `(.L_x_662) ;  /* 0x000000a000007945 */ /* 0x000fe20003800000 */
[----:B------:R-:W-:Y:S01]  /*19640*/  IMAD.MOV.U32 R0, RZ, RZ, RZ ;  /* 0x000000ffff007224 */ /* 0x000fe200078e00ff */
[----:B0-----:R-:W-:-:S04]  /*19650*/  LOP3.LUT R7, R7, 0x1f, RZ, 0xc0, !PT ;  /* 0x0000001f07077812 */ /* 0x001fc800078ec0ff */
[C---:B------:R-:W-:Y:S01]  /*19660*/  ISETP.NE.AND P1, PT, R7.reuse, 0x1f, PT ;  /* 0x0000001f0700780c */ /* 0x040fe20003f25270 */
[----:B------:R-:W-:-:S05]  /*19670*/  IMAD.IADD R5, R7, 0x1, R19 ;  /* 0x0000000107057824 */ /* 0x000fca00078e0213 */
[----:B------:R-:W-:-:S13]  /*19680*/  ISETP.GE.OR P0, PT, R5, UR5, !P1 ;  /* 0x0000000505007c0c */ /* 0x000fda000cf06670 */
[----:B------:R-:W-:Y:S05]  /*19690*/  @P0 BRA `(.L_x_663) ;  /* 0x00000000000c0947 */ /* 0x000fea0003800000 */
[----:B------:R-:W0:Y:S02]  /*196a0*/  LDC.64 R2, c[0x0][0xc58] ;  /* 0x00031600ff027b82 */ /* 0x000e240000000a00 */
[----:B0-----:R-:W-:-:S05]  /*196b0*/  IMAD.WIDE R2, R5, 0x4, R2 ;  /* 0x0000000405027825 */ /* 0x001fca00078e0202 */
[----:B------:R0:W5:Y:S02]  /*196c0*/  LDG.E R0, desc[UR36][R2.64] ;  /* 0x0000002402007981 */ /* 0x000164000c1e1900 */
.L_x_663:
[----:B------:R-:W-:Y:S05]  /*196d0*/  BSYNC B0 ;  /* 0x0000000000007941 */ /* 0x000fea0003800000 */
.L_x_662:
[----:B0----5:R-:W0:Y:S01]  /*196e0*/  SHFL.UP PT, R2, R0, 0x1, RZ ;  /* 0x0420000000027989 */ /* 0x021e2200000e00ff */
[C---:B------:R-:W-:Y:S02]  /*196f0*/  ISETP.NE.AND P0, PT, R7.reuse, RZ, PT ;  /* 0x000000ff0700720c */ /* 0x040fe40003f05270 */
[C---:B------:R-:W-:Y:S02]  /*19700*/  ISETP.GE.U32.AND P1, PT, R7.reuse, 0x2, PT ;  /* 0x000000020700780c */ /* 0x040fe40003f26070 */
        /* <DEDUP_REMOVED lines=9> */
[----:B------:R-:W-:Y:S02]  /*197a0*/  ISETP.GE.U32.AND P0, PT, R7, 0x10, PT ;  /* 0x000000100700780c */ /* 0x000fe40003f06070 */
[----:B------:R-:W-:-:S05]  /*197b0*/  IADD3 R5, R2, R5, RZ ;  /* 0x0000000502057210 */ /* 0x000fca0007ffe0ff */
        /* <DEDUP_REMOVED lines=11> */
[----:B------:R-:W-:Y:S02]  /*19870*/  IMAD.MOV.U32 R2, RZ, RZ, R7 ;  /* 0x000000ffff027224 */ /* 0x000fe400078e0007 */
[----:B------:R-:W-:-:S07]  /*19880*/  IMAD.MOV.U32 R7, RZ, RZ, R3 ;  /* 0x000000ffff077224 */ /* 0x000fce00078e0003 */
.L_x_660:
        /* <DEDUP_REMOVED lines=16> */
.L_x_665:
[----:B-1----:R-:W-:Y:S01]  /*19990*/  IMAD R16, R16, UR4, R7 ;  /* 0x0000000410107c24 */ /* 0x002fe2000f8e0207 */
[----:B------:R-:W-:Y:S01]  /*199a0*/  IABS R6, R0 ;  /* 0x0000000000067213 */ /* 0x000fe20000000000 */
[----:B------:R-:W-:Y:S02]  /*199b0*/  IMAD R7, R10, R5, RZ ;  /* 0x000000050a077224 */ /* 0x000fe400078e02ff */
[----:B0-----:R-:W-:Y:S01]  /*199c0*/  IMAD.MOV.U32 R2, RZ, RZ, RZ ;  /* 0x000000ffff027224 */ /* 0x001fe200078e00ff */
[----:B------:R-:W-:Y:S01]  /*199d0*/  IADD3 R17, -R16, UR6, RZ ;  /* 0x0000000610117c10 */ /* 0x000fe2000fffe1ff */
[----:B------:R-:W-:Y:S02]  /*199e0*/  IMAD.MOV R6, RZ, RZ, -R6 ;  /* 0x000000ffff067224 */ /* 0x000fe400078e0a06 */
[----:B------:R-:W-:Y:S01]  /*199f0*/  IMAD.HI.U32 R2, R3, R7, R2 ;  /* 0x0000000703027227 */ /* 0x000fe200078e0002 */
[----:B------:R-:W-:-:S03]  /*19a00*/  IABS R3, R17 ;  /* 0x0000001100037213 */ /* 0x000fc60000000000 */
[----:B------:R-:W-:Y:S02]  /*19a10*/  IMAD.IADD R19, R4, 0x1, R19 ;  /* 0x0000000104137824 */ /* 0x000fe400078e0213 */
[----:B------:R-:W-:-:S04]  /*19a20*/  IMAD.HI.U32 R2, R2, R3, RZ ;  /* 0x0000000302027227 */ /* 0x000fc800078e00ff */
[----:B------:R-:W-:Y:S01]  /*19a30*/  IMAD R6, R2, R6, R3 ;  /* 0x0000000602067224 */ /* 0x000fe200078e0203 */
[----:B------:R-:W-:-:S04]  /*19a40*/  LOP3.LUT R3, R17, R0, RZ, 0x3c, !PT ;  /* 0x0000000011037212 */ /* 0x000fc800078e3cff */
[----:B------:R-:W-:-:S13]  /*19a50*/  ISETP.GT.U32.AND P0, PT, R5, R6, PT ;  /* 0x000000060500720c */ /* 0x000fda0003f04070 */
[----:B------:R-:W-:Y:S02]  /*19a60*/  @!P0 IMAD.IADD R6, R6, 0x1, -R5 ;  /* 0x0000000106068824 */ /* 0x000fe400078e0a05 */
[----:B------:R-:W-:-:S03]  /*19a70*/  @!P0 VIADD R2, R2, 0x1 ;  /* 0x0000000102028836 */ /* 0x000fc60000000000 */
[----:B------:R-:W-:-:S13]  /*19a80*/  ISETP.GE.U32.AND P0, PT, R6, R5, PT ;  /* 0x000000050600720c */ /* 0x000fda0003f06070 */
        /* <DEDUP_REMOVED lines=9> */
.L_x_661:
[----:B------:R-:W-:Y:S02]  /*19b20*/  IMAD.MOV.U32 R17, RZ, RZ, RZ ;  /* 0x000000ffff117224 */ /* 0x000fe400078e00ff */
[----:B------:R-:W-:Y:S02]  /*19b30*/  IMAD.U32 R16, RZ, RZ, UR6 ;  /* 0x00000006ff107e24 */ /* 0x000fe4000f8e00ff */
[----:B------:R-:W-:-:S07]  /*19b40*/  IMAD.MOV.U32 R18, RZ, RZ, RZ ;  /* 0x000000ffff127224 */ /* 0x000fce00078e00ff */
.L_x_666:
[----:B------:R-:W2:Y:S01]  /*19b50*/  LDL.LU R2, [R1+0x18] ;  /* 0x0000180001027983 */ /* 0x000ea20000300800 */
[----:B------:R-:W0:Y:S02]  /*19b60*/  S2R R5, SR_TID.X ;  /* 0x0000000000057919 */ /* 0x000e240000002100 */
[----:B0-----:R-:W-:-:S04]  /*19b70*/  LOP3.LUT R5, R5, 0x1f, RZ, 0xc0, !PT ;  /* 0x0000001f05057812 */ /* 0x001fc800078ec0ff */
[----:B------:R-:W-:-:S13]  /*19b80*/  ISETP.NE.AND P0, PT, R5, RZ, PT ;  /* 0x000000ff0500720c */ /* 0x000fda0003f05270 */
[----:B------:R-:W0:Y:S01]  /*19b90*/  @!P0 S2R R3, SR_CgaCtaId ;  /* 0x0000000000038919 */ /* 0x000e220000008800 */
[----:B------:R-:W-:-:S04]  /*19ba0*/  @!P0 MOV R0, 0x400 ;  /* 0x0000040000008802 */ /* 0x000fc80000000f00 */
[----:B0-----:R-:W-:-:S05]  /*19bb0*/  @!P0 LEA R0, R3, R0, 0x18 ;  /* 0x0000000003008211 */ /* 0x001fca00078ec0ff */
[----:B------:R0:W-:Y:S02]  /*19bc0*/  @!P0 STS.128 [R0+0x348d0], R16 ;  /* 0x0348d01000008388 */ /* 0x0001e40000000c00 */
[----:B0-----:R-:W-:Y:S02]  /*19bd0*/  MOV R0, 0x1 ;  /* 0x0000000100007802 */ /* 0x001fe40000000f00 */
[----:B--2---:R-:W-:-:S04]  /*19be0*/  LOP3.LUT R2, R2, 0xfffffeff, RZ, 0xc0, !PT ;  /* 0xfffffeff02027812 */ /* 0x004fc800078ec0ff */
[----:B------:R-:W-:Y:S01]  /*19bf0*/  @P0 LOP3.LUT R2, R2, 0x100, RZ, 0xfc, !PT ;  /* 0x0000010002020812 */ /* 0x000fe200078efcff */
[----:B------:R-:W-:Y:S06]  /*19c00*/  BAR.ARV 0x5, 0x120 ;  /* 0x0144800000007b1d */ /* 0x000fec0000002000 */
[----:B------:R-:W-:Y:S01]  /*19c10*/  ISETP.GE.AND P0, PT, R19, UR5, PT ;  /* 0x0000000513007c0c */ /* 0x000fe2000bf06270 */
[----:B------:R0:W-:Y:S04]  /*19c20*/  STL [R1+0x18], R2 ;  /* 0x0000180201007387 */ /* 0x0001e80000100800 */
[----:B------:R0:W-:Y:S04]  /*19c30*/  STL [R1], RZ ;  /* 0x000000ff01007387 */ /* 0x0001e80000100800 */
[----:B------:R0:W-:Y:S04]  /*19c40*/  STL [R1+0xc], R0 ;  /* 0x00000c0001007387 */ /* 0x0001e80000100800 */
[----:B------:R0:W-:Y:S01]  /*19c50*/  STL [R1+0x3c], RZ ;  /* 0x00003cff01007387 */ /* 0x0001e20000100800 */
[----:B------:R-:W-:Y:S05]  /*19c60*/  @P0 BRA `(.L_x_667) ;  /* 0x0000004c00f40947 */ /* 0x000fea0003800000 */
[----:B------:R-:W2:Y:S01]  /*19c70*/  LDL R4, [R1+0x38] ;  /* 0x0000380001047983 */ /* 0x000ea20000100800 */
[----:B------:R-:W-:Y:S01]  /*19c80*/  ISETP.NE.AND P1, PT, R5, RZ, PT ;  /* 0x000000ff0500720c */ /* 0x000fe20003f25270 */
[----:B0-----:R-:W-:Y:S01]  /*19c90*/  IMAD.MOV.U32 R0, RZ, RZ, 0x1 ;  /* 0x00000001ff007424 */ /* 0x001fe200078e00ff */
[----:B------:R-:W-:Y:S01]  /*19ca0*/  LOP3.LUT R2, R2, 0xffffffbf, RZ, 0xc0, !PT ;  /* 0xffffffbf02027812 */ /* 0x000fe200078ec0ff */
[----:B------:R-:W-:Y:S01]  /*19cb0*/  ULDC.64 UR38, c[0x0][0x198] ;  /* 0x0000660000267ab9 */ /* 0x000fe20000000a00 */
[----:B------:R-:W-:Y:S02]  /*19cc0*/  ULDC UR40, c[0x0][0xc] ;  /* 0x0000030000287ab9 */ /* 0x000fe40000000800 */
[----:B------:R-:W-:Y:S02]  /*19cd0*/  LOP3.LUT R2, R2, 0xfffffffd, RZ, 0xc0, !PT ;  /* 0xfffffffd02027812 */ /* 0x000fe400078ec0ff */
[----:B--2---:R-:W-:Y:S02]  /*19ce0*/  LOP3.LUT R3, R4, 0x2, RZ, 0xfc, !PT ;  /* 0x0000000204037812 */ /* 0x004fe400078efcff */
[----:B------:R-:W0:Y:S03]  /*19cf0*/  S2R R4, SR_TID.X ;  /* 0x0000000000047919 */ /* 0x000e260000002100 */
[----:B------:R1:W-:Y:S04]  /*19d00*/  STL [R1+0x28], R3 ;  /* 0x0000280301007387 */ /* 0x0003e80000100800 */
[----:B------:R1:W-:Y:S04]  /*19d10*/  STL [R1+0x4], RZ ;  /* 0x000004ff01007387 */ /* 0x0003e80000100800 */
[----:B------:R1:W-:Y:S04]  /*19d20*/  STL [R1+0x14], R0 ;  /* 0x0000140001007387 */ /* 0x0003e80000100800 */
[----:B------:R1:W-:Y:S04]  /*19d30*/  STL [R1+0x3c], RZ ;  /* 0x00003cff01007387 */ /* 0x0003e80000100800 */
[----:B------:R1:W-:Y:S04]  /*19d40*/  STL [R1], RZ ;  /* 0x000000ff01007387 */ /* 0x0003e80000100800 */
[----:B------:R1:W-:Y:S01]  /*19d50*/  STL [R1+0xc], R0 ;  /* 0x00000c0001007387 */ /* 0x0003e20000100800 */
[----:B0-----:R-:W-:-:S04]  /*19d60*/  LOP3.LUT R4, R4, 0x7f, RZ, 0xc0, !PT ;  /* 0x0000007f04047812 */ /* 0x001fc800078ec0ff */
[C---:B------:R-:W-:Y:S02]  /*19d70*/  ISETP.NE.AND P2, PT, R4.reuse, RZ, PT ;  /* 0x000000ff0400720c */ /* 0x040fe40003f45270 */
[----:B------:R-:W-:-:S11]  /*19d80*/  ISETP.NE.OR P0, PT, R4, RZ, !P1 ;  /* 0x000000ff0400720c */ /* 0x000fd60004f05670 */
[----:B------:R-:W-:-:S04]  /*19d90*/  @P2 LOP3.LUT R2, R2, 0x2, RZ, 0xfc, !PT ;  /* 0x0000000202022812 */ /* 0x000fc800078efcff */
[----:B------:R-:W-:-:S05]  /*19da0*/  @P0 LOP3.LUT R2, R2, 0x40, RZ, 0xfc, !PT ;  /* 0x0000004002020812 */ /* 0x000fca00078efcff */
[----:B------:R1:W-:Y:S02]  /*19db0*/  STL [R1+0x18], R2 ;  /* 0x0000180201007387 */ /* 0x0003e40000100800 */
.L_x_755:
[----:B012---:R-:W0:Y:S02]  /*19dc0*/  LDC.64 R2, c[0x0][0xc60] ;  /* 0x00031800ff027b82 */ /* 0x007e240000000a00 */
[----:B0-----:R-:W-:-:S05]  /*19dd0*/  IMAD.WIDE R2, R19, 0x4, R2 ;  /* 0x0000000413027825 */ /* 0x001fca00078e0202 */
[----:B------:R-:W2:Y:S01]  /*19de0*/  LDG.E R11, desc[UR36][R2.64] ;  /* 0x00000024020b7981 */ /* 0x000ea2000c1e1900 */
[----:B------:R-:W-:Y:S05]  /*19df0*/  YIELD ;  /* 0x0000000000007946 */ /* 0x000fea0003800000 */
[----:B------:R-:W-:Y:S01]  /*19e00*/  ULDC.64 UR4, c[0x0][0xa28] ;  /* 0x00028a0000047ab9 */ /* 0x000fe20000000a00 */
[----:B------:R-:W-:Y:S02]  /*19e10*/  CS2R R4, SRZ ;  /* 0x0000000000047805 */ /* 0x000fe4000001ff00 */
[----:B------:R-:W-:Y:S01]  /*19e20*/  ISETP.NE.U32.AND P0, PT, RZ, UR4, PT ;  /* 0x00000004ff007c0c */ /* 0x000fe2000bf05070 */
[----:B------:R-:W-:-:S03]  /*19e30*/  ULDC.64 UR6, c[0x0][0xa10] ;  /* 0x0002840000067ab9 */ /* 0x000fc60000000a00 */
[----:B------:R-:W-:Y:S02]  /*19e40*/  ISETP.NE.AND.EX P0, PT, RZ, UR5, PT, P0 ;  /* 0x00000005ff007c0c */ /* 0x000fe4000bf05300 */
        /* <DEDUP_REMOVED lines=12> */
[----:B------:R-:W-:Y:S01]  /*19f10*/  ISETP.NE.U32.AND P1, PT, RZ, UR4, PT ;  /* 0x00000004ff007c0c */ /* 0x000fe2000bf25070 */
[----:B------:R-:W-:Y:S01]  /*19f20*/  IMAD.MOV.U32 R10, RZ, RZ, RZ ;  /* 0x000000ffff0a7224 */ /* 0x000fe200078e00ff */
[C---:B------:R-:W-:Y:S02]  /*19f30*/  SHF.L.U64.HI R0, R11.reuse, 0x2, R0 ;  /* 0x000000020b007819 */ /* 0x040fe40000010200 */
[----:B------:R-:W-:Y:S01]  /*19f40*/  ISETP.NE.AND.EX P1, PT, RZ, UR5, PT, P1 ;  /* 0x00000005ff007c0c */ /* 0x000fe2000bf25310 */
[----:B--2---:R0:W-:Y:S02]  /*19f50*/  STL [R1+0x44], R4 ;  /* 0x0000440401007387 */ /* 0x0041e40000100800 */
[----:B0-----:R-:W-:-:S10]  /*19f60*/  IMAD.SHL.U32 R4, R11, 0x4, RZ ;  /* 0x000000040b047824 */ /* 0x001fd400078e00ff */
[----:B------:R-:W-:Y:S01]  /*19f70*/  @P1 IADD3 R8, P0, R4, UR4, RZ ;  /* 0x0000000404081c10 */ /* 0x000fe2000ff1e0ff */
[----:B------:R-:W-:Y:S03]  /*19f80*/  STL [R1+0x30], R4 ;  /* 0x0000300401007387 */ /* 0x000fe60000100800 */
[----:B------:R-:W-:Y:S01]  /*19f90*/  @P1 IADD3.X R9, R0, UR5, RZ, P0, !PT ;  /* 0x0000000500091c10 */ /* 0x000fe200087fe4ff */
[----:B------:R-:W-:Y:S01]  /*19fa0*/  ULDC.64 UR4, c[0x0][0xa08] ;  /* 0x0002820000047ab9 */ /* 0x000fe20000000a00 */
[----:B------:R0:W-:Y:S01]  /*19fb0*/  STL [R1+0x34], R0 ;  /* 0x0000340001007387 */ /* 0x0001e20000100800 */
[----:B------:R-:W-:Y:S02]  /*19fc0*/  IADD3 R2, P0, R4, UR4, RZ ;  /* 0x0000000404027c10 */ /* 0x000fe4000ff1e0ff */
[----:B------:R-:W-:Y:S02]  /*19fd0*/  ISETP.NE.U32.AND P2, PT, RZ, UR4, PT ;  /* 0x00000004ff007c0c */ /* 0x000fe4000bf45070 */
[----:B------:R-:W-:-:S02]  /*19fe0*/  IADD3.X R3, R0, UR5, RZ, P0, !PT ;  /* 0x0000000500037c10 */ /* 0x000fc400087fe4ff */
[----:B------:R-:W-:Y:S01]  /*19ff0*/  ISETP.NE.AND.EX P2, PT, RZ, UR5, PT, P2 ;  /* 0x00000005ff007c0c */ /* 0x000fe2000bf45320 */
[----:B------:R-:W-:Y:S01]  /*1a000*/  ULDC.64 UR4, c[0x0][0x3f8] ;  /* 0x0000fe0000047ab9 */ /* 0x000fe20000000a00 */
[----:B------:R-:W-:Y:S01]  /*1a010*/  IADD3 R6, P0, R4, UR6, RZ ;  /* 0x0000000604067c10 */ /* 0x000fe2000ff1e0ff */
[----:B------:R-:W-:-:S03]  /*1a020*/  UISETP.NE.U32.AND UP0, UPT, UR4, URZ, UPT ;  /* 0x0000003f0400728c */ /* 0x000fc6000bf05070 */
[----:B------:R-:W-:Y:S01]  /*1a030*/  ULDC UR4, c[0x0][0x404] ;  /* 0x0001010000047ab9 */ /* 0x000fe20000000800 */
[----:B------:R-:W-:Y:S01]  /*1a040*/  UISETP.NE.AND.EX UP0, UPT, UR5, URZ, UPT, UP0 ;  /* 0x0000003f0500728c */ /* 0x000fe2000bf05300 */
[----:B------:R-:W-:Y:S02]  /*1a050*/  IADD3.X R7, R0, UR7, RZ, P0, !PT ;  /* 0x0000000700077c10 */ /* 0x000fe400087fe4ff */
[----:B------:R-:W-:Y:S01]  /*1a060*/  ULDC UR5, c[0x0][0x2e0] ;  /* 0x0000b80000057ab9 */ /* 0x000fe20000000800 */
[----:B------:R-:W-:Y:S02]  /*1a070*/  USEL UR4, UR4, 0x1, UP0 ;  /* 0x0000000104047887 */ /* 0x000fe40008000000 */
[----:B------:R1:W5:Y:S02]  /*1a080*/  @P2 LDG.E R10, desc[UR36][R2.64] ;  /* 0x00000024020a2981 */ /* 0x000364000c1e1900 */
[----:B------:R-:W-:-:S06]  /*1a090*/  UIMAD UR4, UR4, UR5, URZ ;  /* 0x00000005040472a4 */ /* 0x000fcc000f8e023f */
[----:B0-----:R-:W-:-:S06]  /*1a0a0*/  IMAD.U32 R0, RZ, RZ, UR4 ;  /* 0x00000004ff007e24 */ /* 0x001fcc000f8e00ff */
[----:B------:R1:W5:Y:S01]  /*1a0b0*/  @P1 LDG.E R0, desc[UR36][R8.64] ;  /* 0x0000002408001981 */ /* 0x000362000c1e1900 */
[----:B------:R-:W-:Y:S01]  /*1a0c0*/  ISETP.NE.U32.AND P0, PT, RZ, UR6, PT ;  /* 0x00000006ff007c0c */ /* 0x000fe2000bf05070 */
[----:B------:R-:W-:Y:S02]  /*1a0d0*/  ULDC UR4, c[0x0][0x338] ;  /* 0x0000ce0000047ab9 */ /* 0x000fe40000000800 */
[----:B------:R-:W-:Y:S01]  /*1a0e0*/  IMAD.U32 R4, RZ, RZ, UR4 ;  /* 0x00000004ff047e24 */ /* 0x000fe2000f8e00ff */
[----:B------:R-:W-:Y:S01]  /*1a0f0*/  ISETP.NE.AND.EX P0, PT, RZ, UR7, PT, P0 ;  /* 0x00000007ff007c0c */ /* 0x000fe2000bf05300 */
[----:B------:R-:W-:-:S12]  /*1a100*/  @P1 BRA `(.L_x_668) ;  /* 0x0000000000101947 */ /* 0x000fd80003800000 */
[----:B------:R-:W-:Y:S05]  /*1a110*/  @!P2 BRA `(.L_x_668) ;  /* 0x00000000000ca947 */ /* 0x000fea0003800000 */
[----:B-1----:R-:W2:Y:S04]  /*1a120*/  LDG.E R8, desc[UR36][R2.64] ;  /* 0x0000002402087981 */ /* 0x002ea8000c1e1900 */
[----:B-----5:R-:W2:Y:S02]  /*1a130*/  LDG.E R0, desc[UR36][R2.64+0x4] ;  /* 0x0000042402007981 */ /* 0x020ea4000c1e1900 */
[----:B--2---:R-:W-:-:S07]  /*1a140*/  IMAD.IADD R0, R0, 0x1, -R8 ;  /* 0x0000000100007824 */ /* 0x004fce00078e0a08 */
.L_x_668:
[----:B-1----:R-:W2:Y:S04]  /*1a150*/  @P0 LDG.E R2, desc[UR36][R6.64] ;  /* 0x0000002406020981 */ /* 0x002ea8000c1e1900 */
[----:B------:R-:W2:Y:S01]  /*1a160*/  @P0 LDG.E R3, desc[UR36][R6.64+0x4] ;  /* 0x0000042406030981 */ /* 0x000ea2000c1e1900 */
[--C-:B-----5:R-:W-:Y:S02]  /*1a170*/  IMAD.IADD R0, R0, 0x1, -R5.reuse ;  /* 0x0000000100007824 */ /* 0x120fe400078e0a05 */
[----:B------:R-:W-:Y:S02]  /*1a180*/  IMAD.IADD R5, R10, 0x1, R5 ;  /* 0x000000010a057824 */ /* 0x000fe400078e0205 */
[----:B--2---:R-:W-:-:S04]  /*1a190*/  @P0 IMAD.IADD R4, R3, 0x1, -R2 ;  /* 0x0000000103040824 */ /* 0x004fc800078e0a02 */
[----:B------:R-:W-:-:S04]  /*1a1a0*/  IMAD.IADD R8, R0, 0x1, R4 ;  /* 0x0000000100087824 */ /* 0x000fc800078e0204 */
[----:B------:R-:W-:Y:S01]  /*1a1b0*/  VIADD R2, R8, 0x7f ;  /* 0x0000007f08027836 */ /* 0x000fe20000000000 */
[----:B------:R0:W-:Y:S04]  /*1a1c0*/  STL [R1+0x40], R8 ;  /* 0x0000400801007387 */ /* 0x0001e80000100800 */
[----:B------:R-:W-:-:S04]  /*1a1d0*/  SHF.R.S32.HI R3, RZ, 0x1f, R2 ;  /* 0x0000001fff037819 */ /* 0x000fc80000011402 */
[----:B------:R-:W-:Y:S01]  /*1a1e0*/  LEA.HI R2, R3, R2, RZ, 0x7 ;  /* 0x0000000203027211 */ /* 0x000fe200078f38ff */
[----:B0-----:R-:W-:-:S03]  /*1a1f0*/  IMAD.MOV.U32 R8, RZ, RZ, RZ ;  /* 0x000000ffff087224 */ /* 0x001fc600078e00ff */
[----:B------:R-:W-:-:S03]  /*1a200*/  LOP3.LUT R3, R2, 0xffffff80, RZ, 0xc0, !PT ;  /* 0xffffff8002037812 */ /* 0x000fc600078ec0ff */
[----:B------:R0:W5:Y:S01]  /*1a210*/  @P0 LDG.E R8, desc[UR36][R6.64] ;  /* 0x0000002406080981 */ /* 0x000162000c1e1900 */
[----:B------:R-:W-:Y:S01]  /*1a220*/  VIADDMNMX R4, R3, -R0, R4, PT ;  /* 0x8000000003047246 */ /* 0x000fe20003800104 */
[----:B------:R-:W-:-:S05]  /*1a230*/  IMAD.MOV R3, RZ, RZ, -R0 ;  /* 0x000000ffff037224 */ /* 0x000fca00078e0a00 */
[----:B------:R-:W-:-:S04]  /*1a240*/  VIMNMX R3, RZ, R3, !PT ;  /* 0x00000003ff037248 */ /* 0x000fc80007fe0100 */
[----:B------:R-:W-:Y:S02]  /*1a250*/  ISETP.GT.AND P1, PT, R4, R3, PT ;  /* 0x000000030400720c */ /* 0x000fe40003f24270 */
[----:B------:R-:W-:-:S11]  /*1a260*/  SHF.R.U32.HI R3, RZ, 0x7, R3 ;  /* 0x00000007ff037819 */ /* 0x000fd60000011603 */
[----:B------:R-:W-:-:S05]  /*1a270*/  @P1 VIADD R4, R4, 0x7f ;  /* 0x0000007f04041836 */ /* 0x000fca0000000000 */
[----:B------:R-:W-:-:S04]  /*1a280*/  @P1 SHF.R.S32.HI R0, RZ, 0x1f, R4 ;  /* 0x0000001fff001819 */ /* 0x000fc80000011404 */
[----:B------:R-:W-:Y:S01]  /*1a290*/  @P1 LEA.HI R0, R0, R4, RZ, 0x7 ;  /* 0x0000000400001211 */ /* 0x000fe200078f38ff */
[----:B------:R-:W-:-:S03]  /*1a2a0*/  IMAD.MOV.U32 R4, RZ, RZ, R3 ;  /* 0x000000ffff047224 */ /* 0x000fc600078e0003 */
[----:B------:R-:W-:Y:S02]  /*1a2b0*/  @P1 SHF.R.S32.HI R4, RZ, 0x7, R0 ;  /* 0x00000007ff041819 */ /* 0x000fe40000011400 */
[----:B------:R-:W-:Y:S01]  /*1a2c0*/  SHF.R.S32.HI R0, RZ, 0x7, R2 ;  /* 0x00000007ff007819 */ /* 0x000fe20000011402 */
[----:B------:R0:W-:Y:S04]  /*1a2d0*/  STL [R1+0x8], R5 ;  /* 0x0000080501007387 */ /* 0x0001e80000100800 */
[----:B------:R0:W-:Y:S01]  /*1a2e0*/  STL [R1+0x2c], R0 ;  /* 0x00002c0001007387 */ /* 0x0001e20000100800 */
[----:B------:R-:W-:Y:S01]  /*1a2f0*/  ISETP.GT.AND P1, PT, R4, R3, PT ;  /* 0x000000030400720c */ /* 0x000fe20003f24270 */
[----:B------:R-:W-:Y:S01]  /*1a300*/  BSSY B0, `(.L_x_669) ;  /* 0x00000dd000007945 */ /* 0x000fe20003800000 */
[----:B------:R-:W-:-:S11]  /*1a310*/  PLOP3.LUT P2, PT, PT, PT, PT, 0x80, 0x0 ;  /* 0x000000000000781c */ /* 0x000fd60003f4f070 */
[----:B0-----:R-:W-:Y:S05]  /*1a320*/  @!P1 BRA `(.L_x_670) ;  /* 0x0000000c00689947 */ /* 0x001fea0003800000 */
[----:B------:R-:W0:Y:S01]  /*1a330*/  LDC R0, c[0x0][0x428] ;  /* 0x00010a00ff007b82 */ /* 0x000e220000000800 */
[----:B------:R-:W-:Y:S01]  /*1a340*/  UMOV UR4, 0xffffffff ;  /* 0xffffffff00047882 */ /* 0x000fe20000000000 */
[----:B------:R-:W-:Y:S01]  /*1a350*/  IMAD.MOV.U32 R2, RZ, RZ, R18 ;  /* 0x000000ffff027224 */ /* 0x000fe200078e0012 */
[----:B0-----:R-:W-:-:S13]  /*1a360*/  ISETP.NE.AND P1, PT, R0, 0x1, PT ;  /* 0x000000010000780c */ /* 0x001fda0003f25270 */
[----:B------:R-:W0:Y:S08]  /*1a370*/  @P1 LDC R0, c[0x0][0x42c] ;  /* 0x00010b00ff001b82 */ /* 0x000e300000000800 */
[----:B------:R-:W1:Y:S01]  /*1a380*/  @P1 LDC R5, c[0x0][0x430] ;  /* 0x00010c00ff051b82 */ /* 0x000e620000000800 */
[----:B0-----:R-:W-:-:S05]  /*1a390*/  @P1 IMAD.HI.U32 R0, R18, R0, RZ ;  /* 0x0000000012001227 */ /* 0x001fca00078e00ff */
[----:B-1----:R-:W-:Y:S02]  /*1a3a0*/  @P1 SHF.R.U32.HI R2, RZ, R5, R0 ;  /* 0x00000005ff021219 */ /* 0x002fe40000011600 */
[----:B------:R-:W-:Y:S01]  /*1a3b0*/  SEL R0, R11, RZ, !P0 ;  /* 0x000000ff0b007207 */ /* 0x000fe20004000000 */
[----:B------:R-:W-:Y:S06]  /*1a3c0*/  BRA.DIV UR4, `(.L_x_671) ;  /* 0x0000005604147947 */ /* 0x000fec000b800000 */
.L_x_798:
[----:B------:R-:W-:-:S03]  /*1a3d0*/  UMOV UR4, 0xffffffff ;  /* 0xffffffff00047882 */ /* 0x000fc60000000000 */
[----:B------:R-:W-:Y:S05]  /*1a3e0*/  BRA.DIV UR4, `(.L_x_672) ;  /* 0x0000005604407947 */ /* 0x000fea000b800000 */
[----:B------:R-:W-:-:S13]  /*1a3f0*/  ELECT P6, URZ, PT ;  /* 0x00000000003f782f */ /* 0x000fda00038c0000 */
.L_x_801:
[----:B------:R-:W2:Y:S01]  /*1a400*/  LDL R5, [R1+0x3c] ;  /* 0x00003c0001057983 */ /* 0x000ea20000100800 */
[----:B------:R-:W-:Y:S01]  /*1a410*/  BSSY B1, `(.L_x_673) ;  /* 0x000000b000017945 */ /* 0x000fe20003800000 */
[----:B------:R-:W0:Y:S01]  /*1a420*/  S2R R9, SR_CgaCtaId ;  /* 0x0000000000097919 */ /* 0x000e220000008800 */
[----:B--2---:R-:W-:-:S05]  /*1a430*/  VIADD R5, R5, 0x1 ;  /* 0x0000000105057836 */ /* 0x004fca0000000000 */
[----:B------:R-:W-:-:S04]  /*1a440*/  LEA.HI R6, R5, R5, RZ, 0x1 ;  /* 0x0000000505067211 */ /* 0x000fc800078f08ff */
[----:B------:R-:W-:-:S05]  /*1a450*/  LOP3.LUT R6, R6, 0xfffffffe, RZ, 0xc0, !PT ;  /* 0xfffffffe06067812 */ /* 0x000fca00078ec0ff */
[----:B------:R-:W-:Y:S01]  /*1a460*/  IMAD.IADD R5, R5, 0x1, -R6 ;  /* 0x0000000105057824 */ /* 0x000fe200078e0a06 */
[----:B------:R-:W-:-:S04]  /*1a470*/  MOV R6, 0x400 ;  /* 0x0000040000067802 */ /* 0x000fc80000000f00 */
[----:B0-----:R-:W-:Y:S02]  /*1a480*/  LEA R9, R9, R6, 0x18 ;  /* 0x0000000609097211 */ /* 0x001fe400078ec0ff */
[----:B------:R-:W-:-:S04]  /*1a490*/  SHF.L.U32 R5, R5, 0x1f, RZ ;  /* 0x0000001f05057819 */ /* 0x000fc800000006ff */
[----:B------:R-:W0:Y:S02]  /*1a4a0*/  SYNCS.PHASECHK.TRANS64.TRYWAIT P0, [R9+URZ+0x34820], R5 ;  /* 0x03482005090075a7 */ /* 0x000e24000800017f */
[----:B0-----:R-:W-:Y:S05]  /*1a4b0*/  @!P0 BRA `(.L_x_674) ;  /* 0x00000054002c8947 */ /* 0x001fea0003800000 */
.L_x_802:
[----:B------:R-:W-:Y:S05]  /*1a4c0*/  BSYNC B1 ;  /* 0x0000000000017941 */ /* 0x000fea0003800000 */
.L_x_673:
[----:B------:R-:W-:Y:S04]  /*1a4d0*/  BSSY B1, `(.L_x_675) ;  /* 0x0000053000017945 */ /* 0x000fe80003800000 */
[----:B------:R-:W-:Y:S05]  /*1a4e0*/  @!P6 BRA `(.L_x_676) ;  /* 0x000000040044e947 */ /* 0x000fea0003800000 */
[----:B------:R-:W0:Y:S04]  /*1a4f0*/  LDL R7, [R1+0x4] ;  /* 0x0000040001077983 */ /* 0x000e280000100800 */
[----:B------:R-:W2:Y:S01]  /*1a500*/  LDL R6, [R1+0x14] ;  /* 0x0000140001067983 */ /* 0x000ea20000100800 */
[----:B0-----:R-:W-:Y:S01]  /*1a510*/  IMAD R5, R7, 0x8, R9 ;  /* 0x0000000807057824 */ /* 0x001fe200078e0209 */
[----:B--2---:R-:W-:-:S04]  /*1a520*/  SHF.L.U32 R7, R6, 0x1f, RZ ;  /* 0x0000001f06077819 */ /* 0x004fc800000006ff */
[----:B------:R-:W0:Y:S02]  /*1a530*/  SYNCS.PHASECHK.TRANS64.TRYWAIT P0, [R5+URZ+0x348a0], R7 ;  /* 0x0348a007050075a7 */ /* 0x000e24000800017f */
[----:B0-----:R-:W-:Y:S05]  /*1a540*/  @!P0 BRA `(.L_x_677) ;  /* 0x00000054001c8947 */ /* 0x001fea0003800000 */
.L_x_803:
[----:B------:R-:W1:Y:S02]  /*1a550*/  S2R R6, SR_TID.X ;  /* 0x0000000000067919 */ /* 0x000e640000002100 */
[----:B-1----:R-:W-:-:S04]  /*1a560*/  LOP3.LUT R6, R6, 0x7f, RZ, 0xc0, !PT ;  /* 0x0000007f06067812 */ /* 0x002fc800078ec0ff */
[----:B------:R-:W-:-:S13]  /*1a570*/  ISETP.NE.AND P1, PT, R6, RZ, PT ;  /* 0x000000ff0600720c */ /* 0x000fda0003f25270 */
        /* <DEDUP_REMOVED lines=8> */
.L_x_678:
[----:B-1----:R-:W2:Y:S01]  /*1a600*/  LDL R6, [R1+0x4] ;  /* 0x0000040001067983 */ /* 0x002ea20000100800 */
[----:B------:R-:W-:Y:S01]  /*1a610*/  R2UR UR9, R5 ;  /* 0x00000000050972ca */ /* 0x000fe200000e0000 */
[----:B------:R-:W-:Y:S01]  /*1a620*/  UIADD3 UR4, UP0, UR38, 0x570, URZ ;  /* 0x0000057026047890 */ /* 0x000fe2000ff1e03f */
[----:B------:R-:W-:Y:S01]  /*1a630*/  R2UR UR12, R2 ;  /* 0x00000000020c72ca */ /* 0x000fe200000e0000 */
[----:B------:R-:W-:Y:S01]  /*1a640*/  UMOV UR10, URZ ;  /* 0x0000003f000a7c82 */ /* 0x000fe20008000000 */
[----:B------:R-:W-:Y:S01]  /*1a650*/  R2UR UR13, R0 ;  /* 0x00000000000d72ca */ /* 0x000fe200000e0000 */
[----:B------:R-:W-:Y:S01]  /*1a660*/  UIADD3.X UR5, URZ, UR39, URZ, UP0, !UPT ;  /* 0x000000273f057290 */ /* 0x000fe200087fe43f */
[----:B------:R-:W-:Y:S01]  /*1a670*/  UMOV UR6, 0x0 ;  /* 0x0000000000067882 */ /* 0x000fe20000000000 */
[----:B------:R-:W-:Y:S01]  /*1a680*/  UMOV UR7, 0x12f00000 ;  /* 0x12f0000000077882 */ /* 0x000fe20000000000 */
[----:B------:R-:W-:-:S05]  /*1a690*/  UMOV UR17, 0x40 ;  /* 0x0000004000117882 */ /* 0x000fca0000000000 */
[----:B------:R-:W-:Y:S01]  /*1a6a0*/  UIADD3 UR9, UR9, 0x34890, URZ ;  /* 0x0003489009097890 */ /* 0x000fe2000fffe03f */
[----:B--2---:R-:W-:-:S05]  /*1a6b0*/  IMAD R6, R6, 0xc000, R9 ;  /* 0x0000c00006067824 */ /* 0x004fca00078e0209 */
[----:B------:R-:W-:Y:S01]  /*1a6c0*/  R2UR UR8, R6 ;  /* 0x00000000060872ca */ /* 0x000fe200000e0000 */
[----:B-----5:R-:W-:-:S05]  /*1a6d0*/  IMAD R6, R4, 0x80, R8 ;  /* 0x0000008004067824 */ /* 0x020fca00078e0208 */
[----:B------:R-:W-:-:S04]  /*1a6e0*/  IADD3 R6, R6, -0x80, RZ ;  /* 0xffffff8006067810 */ /* 0x000fc80007ffe0ff */
[----:B------:R-:W-:-:S03]  /*1a6f0*/  R2UR UR11, R6 ;  /* 0x00000000060b72ca */ /* 0x000fc600000e0000 */
[----:B------:R-:W-:Y:S02]  /*1a700*/  UIADD3 UR14, UR8, 0x1c400, URZ ;  /* 0x0001c400080e7890 */ /* 0x000fe4000fffe03f */
[----:B------:R-:W-:Y:S02]  /*1a710*/  UIADD3 UR15, UR8, 0x20400, URZ ;  /* 0x00020400080f7890 */ /* 0x000fe4000fffe03f */
[----:B------:R-:W-:-:S03]  /*1a720*/  UIADD3 UR16, UR8, 0x24400, URZ ;  /* 0x0002440008107890 */ /* 0x000fc6000fffe03f */
[----:B------:R-:W-:Y:S01]  /*1a730*/  UMOV UR8, UR14 ;  /* 0x0000000e00087c82 */ /* 0x000fe20008000000 */
[----:B------:R-:W-:Y:S02]  /*1a740*/  UMOV UR14, 0x80 ;  /* 0x00000080000e7882 */ /* 0x000fe40000000000 */
        /* <DEDUP_REMOVED lines=9> */
.L_x_804:
[----:B------:R-:W-:Y:S05]  /*1a7e0*/  @P1 BRA `(.L_x_680) ;  /* 0x00000000001c1947 */ /* 0x000fea0003800000 */
[----:B------:R-:W2:Y:S01]  /*1a7f0*/  S2R R10, SR_TID.X ;  /* 0x00000000000a7919 */ /* 0x000ea20000002100 */
[----:B01----:R-:W-:-:S04]  /*1a800*/  IMAD.MOV.U32 R7, RZ, RZ, 0x8000 ;  /* 0x00008000ff077424 */ /* 0x003fc800078e00ff */
[----:B------:R3:W-:Y:S01]  /*1a810*/  SYNCS.ARRIVE.TRANS64 RZ, [R5+URZ+0x348b0], R7 ;  /* 0x0348b00705ff79a7 */ /* 0x0007e2000800003f */
[----:B--2---:R-:W-:-:S04]  /*1a820*/  LOP3.LUT R10, R10, 0x1f, RZ, 0xc0, !PT ;  /* 0x0000001f0a0a7812 */ /* 0x004fc800078ec0ff */
[----:B------:R-:W-:-:S13]  /*1a830*/  ISETP.NE.AND P0, PT, R10, RZ, PT ;  /* 0x000000ff0a00720c */ /* 0x000fda0003f05270 */
[----:B---3--:R-:W-:Y:S05]  /*1a840*/  @!P0 BRA `(.L_x_680) ;  /* 0x0000000000048947 */ /* 0x008fea0003800000 */
[----:B------:R-:W-:Y:S01]  /*1a850*/  BPT.TRAP 0x1 ;  /* 0x000000040000795c */ /* 0x000fe20000300000 */
.L_x_680:
[----:B01----:R-:W2:Y:S01]  /*1a860*/  LDL R7, [R1+0x4] ;  /* 0x0000040001077983 */ /* 0x003ea20000100800 */
[----:B------:R-:W-:Y:S01]  /*1a870*/  R2UR UR11, R6 ;  /* 0x00000000060b72ca */ /* 0x000fe200000e0000 */
[----:B------:R-:W-:Y:S01]  /*1a880*/  VIADD R6, R9, 0x400 ;  /* 0x0000040009067836 */ /* 0x000fe20000000000 */
[----:B------:R-:W-:Y:S01]  /*1a890*/  R2UR UR9, R5 ;  /* 0x00000000050972ca */ /* 0x000fe200000e0000 */
[----:B------:R-:W-:Y:S01]  /*1a8a0*/  UIADD3 UR4, UP0, UR38, 0x670, URZ ;  /* 0x0000067026047890 */ /* 0x000fe2000ff1e03f */
[----:B------:R-:W-:Y:S01]  /*1a8b0*/  R2UR UR12, R2 ;  /* 0x00000000020c72ca */ /* 0x000fe200000e0000 */
[----:B------:R-:W-:Y:S01]  /*1a8c0*/  UMOV UR10, URZ ;  /* 0x0000003f000a7c82 */ /* 0x000fe20008000000 */
[----:B------:R-:W-:Y:S01]  /*1a8d0*/  R2UR UR15, R6 ;  /* 0x00000000060f72ca */ /* 0x000fe200000e0000 */
[----:B------:R-:W-:Y:S01]  /*1a8e0*/  UIADD3.X UR5, URZ, UR39, URZ, UP0, !UPT ;  /* 0x000000273f057290 */ /* 0x000fe200087fe43f */
[----:B------:R-:W-:Y:S01]  /*1a8f0*/  R2UR UR13, R0 ;  /* 0x00000000000d72ca */ /* 0x000fe200000e0000 */
[----:B------:R-:W-:Y:S01]  /*1a900*/  UMOV UR6, 0x0 ;  /* 0x0000000000067882 */ /* 0x000fe20000000000 */
[----:B------:R-:W-:-:S05]  /*1a910*/  UMOV UR7, 0x12f00000 ;  /* 0x12f0000000077882 */ /* 0x000fca0000000000 */
[----:B------:R-:W-:Y:S01]  /*1a920*/  UIADD3 UR9, UR9, 0x348b0, URZ ;  /* 0x000348b009097890 */ /* 0x000fe2000fffe03f */
[----:B--2---:R-:W-:-:S05]  /*1a930*/  IMAD R5, R7, 0x8000, R6 ;  /* 0x0000800007057824 */ /* 0x004fca00078e0206 */
[----:B------:R-:W-:Y:S01]  /*1a940*/  R2UR UR8, R5 ;  /* 0x00000000050872ca */ /* 0x000fe200000e0000 */
[----:B------:R-:W-:-:S04]  /*1a950*/  IMAD.MOV.U32 R5, RZ, RZ, 0x6000 ;  /* 0x00006000ff057424 */ /* 0x000fc800078e00ff */
[----:B------:R-:W-:-:S04]  /*1a960*/  IMAD R5, R7, R5, 0x2000 ;  /* 0x0000200007057424 */ /* 0x000fc800078e0205 */
[----:B------:R-:W-:-:S04]  /*1a970*/  IMAD R5, R7, -0x2000, R5 ;  /* 0xffffe00007057824 */ /* 0x000fc800078e0205 */
[----:B------:R0:W-:Y:S01]  /*1a980*/  UTMALDG.4D [UR8], [UR4], desc[UR6] ;  /* 0x00000608040075b4 */ /* 0x0001e20008019000 */
[----:B------:R-:W-:-:S13]  /*1a990*/  R2UR UR14, R5 ;  /* 0x00000000050e72ca */ /* 0x000fda00000e0000 */
[----:B------:R-:W-:-:S03]  /*1a9a0*/  ULEA UR14, UR14, UR15, 0x1 ;  /* 0x0000000f0e0e7291 */ /* 0x000fc6000f8e083f */
[----:B------:R-:W-:Y:S02]  /*1a9b0*/  UMOV UR15, 0x40 ;  /* 0x00000040000f7882 */ /* 0x000fe40000000000 */
[----:B0-----:R-:W-:Y:S02]  /*1a9c0*/  UMOV UR10, UR15 ;  /* 0x0000000f000a7c82 */ /* 0x001fe40008000000 */
[----:B------:R-:W-:Y:S02]  /*1a9d0*/  UMOV UR8, UR14 ;  /* 0x0000000e00087c82 */ /* 0x000fe40008000000 */
[----:B------:R1:W-:Y:S02]  /*1a9e0*/  UTMALDG.4D [UR8], [UR4], desc[UR6] ;  /* 0x00000608040075b4 */ /* 0x0003e40008019000 */
[----:B-1----:R-:W-:Y:S01]  /*1a9f0*/  NOP ;  /* 0x0000000000007918 */ /* 0x002fe20000000000 */
.L_x_676:
[----:B------:R-:W-:Y:S05]  /*1aa00*/  BSYNC B1 ;  /* 0x0000000000017941 */ /* 0x000fea0003800000 */
.L_x_675:
[----:B0-----:R-:W2:Y:S04]  /*1aa10*/  LDL.LU R5, [R1+0x4] ;  /* 0x0000040001057983 */ /* 0x001ea80000300800 */
[----:B------:R-:W3:Y:S01]  /*1aa20*/  LDL.LU R7, [R1+0x14] ;  /* 0x0000140001077983 */ /* 0x000ee20000300800 */
[----:B------:R-:W-:Y:S01]  /*1aa30*/  PLOP3.LUT P2, PT, PT, PT, PT, 0x8, 0x0 ;  /* 0x000000000000781c */ /* 0x000fe20003f4e170 */
[----:B--2---:R-:W-:-:S05]  /*1aa40*/  VIADD R5, R5, 0x1 ;  /* 0x0000000105057836 */ /* 0x004fca0000000000 */
[----:B------:R-:W-:-:S04]  /*1aa50*/  ISETP.NE.AND P0, PT, R5, 0x2, PT ;  /* 0x000000020500780c */ /* 0x000fc80003f05270 */
[----:B------:R-:W-:Y:S02]  /*1aa60*/  SEL R6, RZ, 0x1, P0 ;  /* 0x00000001ff067807 */ /* 0x000fe40000000000 */
[----:B------:R-:W-:Y:S01]  /*1aa70*/  SEL R10, R5, RZ, P0 ;  /* 0x000000ff050a7207 */ /* 0x000fe20000000000 */
[----:B------:R-:W-:Y:S01]  /*1aa80*/  VIADD R5, R4, 0xfffffffe ;  /* 0xfffffffe04057836 */ /* 0x000fe20000000000 */
[----:B---3--:R-:W-:-:S03]  /*1aa90*/  LOP3.LUT R7, R7, R6, RZ, 0x3c, !PT ;  /* 0x0000000607077212 */ /* 0x008fc600078e3cff */
[----:B------:R0:W-:Y:S01]  /*1aaa0*/  STL [R1+0x4], R10 ;  /* 0x0000040a01007387 */ /* 0x0001e20000100800 */
[----:B------:R-:W-:-:S03]  /*1aab0*/  ISETP.GE.AND P0, PT, R5, R3, PT ;  /* 0x000000030500720c */ /* 0x000fc60003f06270 */
[----:B------:R0:W-:Y:S10]  /*1aac0*/  STL [R1+0x14], R7 ;  /* 0x0000140701007387 */ /* 0x0001f40000100800 */
[----:B0-----:R-:W-:Y:S05]  /*1aad0*/  @!P0 BRA `(.L_x_670) ;  /* 0x00000004007c8947 */ /* 0x001fea0003800000 */
[C---:B-----5:R-:W-:Y:S02]  /*1aae0*/  IMAD R5, R4.reuse, 0x80, R8 ;  /* 0x0000008004057824 */ /* 0x060fe400078e0208 */
[----:B------:R-:W-:Y:S02]  /*1aaf0*/  VIADD R4, R4, 0xffffffff ;  /* 0xffffffff04047836 */ /* 0x000fe40000000000 */
[----:B------:R-:W-:-:S07]  /*1ab00*/  VIADD R5, R5, 0xffffff00 ;  /* 0xffffff0005057836 */ /* 0x000fce0000000000 */
.L_x_687:
[----:B------:R-:W-:Y:S05]  /*1ab10*/  YIELD ;  /* 0x0000000000007946 */ /* 0x000fea0003800000 */
[----:B------:R-:W-:Y:S04]  /*1ab20*/  BSSY B1, `(.L_x_681) ;  /* 0x000004d000017945 */ /* 0x000fe80003800000 */
[----:B0-----:R-:W-:Y:S05]  /*1ab30*/  @!P6 BRA `(.L_x_682) ;  /* 0x00000004002ce947 */ /* 0x001fea0003800000 */
[----:B------:R-:W2:Y:S04]  /*1ab40*/  LDL R6, [R1+0x4] ;  /* 0x0000040001067983 */ /* 0x000ea80000100800 */
[----:B------:R-:W3:Y:S01]  /*1ab50*/  LDL R7, [R1+0x14] ;  /* 0x0000140001077983 */ /* 0x000ee20000100800 */
[----:B--2---:R-:W-:Y:S01]  /*1ab60*/  IMAD R6, R6, 0x8, R9 ;  /* 0x0000000806067824 */ /* 0x004fe200078e0209 */
[----:B---3--:R-:W-:-:S04]  /*1ab70*/  SHF.L.U32 R7, R7, 0x1f, RZ ;  /* 0x0000001f07077819 */ /* 0x008fc800000006ff */
[----:B------:R-:W0:Y:S02]  /*1ab80*/  SYNCS.PHASECHK.TRANS64.TRYWAIT P0, [R6+URZ+0x348a0], R7 ;  /* 0x0348a007060075a7 */ /* 0x000e24000800017f */
[----:B0-----:R-:W-:Y:S05]  /*1ab90*/  @!P0 BRA `(.L_x_683) ;  /* 0x0000004c00b08947 */ /* 0x001fea0003800000 */
.L_x_805:
        /* <DEDUP_REMOVED lines=11> */
.L_x_684:
[----:B-1----:R-:W2:Y:S01]  /*1ac50*/  LDL R8, [R1+0x4] ;  /* 0x0000040001087983 */ /* 0x002ea20000100800 */
        /* <DEDUP_REMOVED lines=9> */
[----:B------:R-:W-:-:S04]  /*1acf0*/  UMOV UR17, 0x40 ;  /* 0x0000004000117882 */ /* 0x000fc80000000000 */
[----:B------:R-:W-:Y:S01]  /*1ad00*/  UIADD3 UR9, UR9, 0x34890, URZ ;  /* 0x0003489009097890 */ /* 0x000fe2000fffe03f */
[----:B--2---:R-:W-:-:S05]  /*1ad10*/  IMAD R8, R8, 0xc000, R9 ;  /* 0x0000c00008087824 */ /* 0x004fca00078e0209 */
[----:B------:R-:W-:-:S13]  /*1ad20*/  R2UR UR8, R8 ;  /* 0x00000000080872ca */ /* 0x000fda00000e0000 */
[----:B------:R-:W-:Y:S02]  /*1ad30*/  UIADD3 UR14, UR8, 0x1c400, URZ ;  /* 0x0001c400080e7890 */ /* 0x000fe4000fffe03f */
[----:B------:R-:W-:Y:S02]  /*1ad40*/  UIADD3 UR15, UR8, 0x20400, URZ ;  /* 0x00020400080f7890 */ /* 0x000fe4000fffe03f */
[----:B------:R-:W-:-:S03]  /*1ad50*/  UIADD3 UR16, UR8, 0x24400, URZ ;  /* 0x0002440008107890 */ /* 0x000fc6000fffe03f */
[----:B------:R-:W-:Y:S01]  /*1ad60*/  UMOV UR8, UR14 ;  /* 0x0000000e00087c82 */ /* 0x000fe20008000000 */
[----:B------:R-:W-:Y:S01]  /*1ad70*/  UMOV UR14, 0x80 ;  /* 0x00000080000e7882 */ /* 0x000fe20000000000 */
        /* <DEDUP_REMOVED lines=9> */
.L_x_806:
        /* <DEDUP_REMOVED lines=8> */
.L_x_686:
[----:B01----:R-:W2:Y:S01]  /*1ae90*/  LDL R7, [R1+0x4] ;  /* 0x0000040001077983 */ /* 0x003ea20000100800 */
        /* <DEDUP_REMOVED lines=9> */
[----:B------:R-:W-:-:S04]  /*1af30*/  UMOV UR15, 0x40 ;  /* 0x00000040000f7882 */ /* 0x000fc80000000000 */
[----:B------:R-:W-:Y:S02]  /*1af40*/  UIADD3 UR8, UR8, 0x400, URZ ;  /* 0x0000040008087890 */ /* 0x000fe4000fffe03f */
[----:B------:R-:W-:Y:S01]  /*1af50*/  UIADD3 UR9, UR9, 0x348b0, URZ ;  /* 0x000348b009097890 */ /* 0x000fe2000fffe03f */
[----:B--2---:R-:W-:-:S13]  /*1af60*/  R2UR UR5, R7 ;  /* 0x00000000070572ca */ /* 0x004fda00000e0000 */
[----:B------:R-:W-:Y:S02]  /*1af70*/  ULEA UR8, UR5, UR8, 0xf ;  /* 0x0000000805087291 */ /* 0x000fe4000f8e783f */
[----:B------:R-:W-:Y:S02]  /*1af80*/  UIADD3.X UR5, URZ, UR39, URZ, UP0, !UPT ;  /* 0x000000273f057290 */ /* 0x000fe400087fe43f */
[----:B------:R-:W-:-:S07]  /*1af90*/  UIADD3 UR14, UR8, 0x4000, URZ ;  /* 0x00004000080e7890 */ /* 0x000fce000fffe03f */
[----:B------:R0:W-:Y:S02]  /*1afa0*/  UTMALDG.4D [UR8], [UR4], desc[UR6] ;  /* 0x00000608040075b4 */ /* 0x0001e40008019000 */
[----:B0-----:R-:W-:Y:S01]  /*1afb0*/  UMOV UR8, UR14 ;  /* 0x0000000e00087c82 */ /* 0x001fe20008000000 */
[----:B------:R-:W-:Y:S02]  /*1afc0*/  UMOV UR10, UR15 ;  /* 0x0000000f000a7c82 */ /* 0x000fe40008000000 */
[----:B------:R0:W-:Y:S02]  /*1afd0*/  UTMALDG.4D [UR8], [UR4], desc[UR6] ;  /* 0x00000608040075b4 */ /* 0x0001e40008019000 */
[----:B0-----:R-:W-:Y:S01]  /*1afe0*/  NOP ;  /* 0x0000000000007918 */ /* 0x001fe20000000000 */
.L_x_682:
[----:B------:R-:W-:Y:S05]  /*1aff0*/  BSYNC B1 ;  /* 0x0000000000017941 */ /* 0x000fea0003800000 */
.L_x_681:
[----:B------:R-:W2:Y:S04]  /*1b000*/  LDL.LU R6, [R1+0x4] ;  /* 0x0000040001067983 */ /* 0x000ea80000300800 */
[----:B------:R-:W3:Y:S01]  /*1b010*/  LDL.LU R7, [R1+0x14] ;  /* 0x0000140001077983 */ /* 0x000ee20000300800 */
[----:B------:R-:W-:Y:S02]  /*1b020*/  VIADD R4, R4, 0xffffffff ;  /* 0xffffffff04047836 */ /* 0x000fe40000000000 */
[----:B------:R-:W-:Y:S02]  /*1b030*/  VIADD R5, R5, 0xffffff80 ;  /* 0xffffff8005057836 */ /* 0x000fe40000000000 */
[----:B--2---:R-:W-:-:S05]  /*1b040*/  VIADD R6, R6, 0x1 ;  /* 0x0000000106067836 */ /* 0x004fca0000000000 */
[----:B------:R-:W-:-:S04]  /*1b050*/  ISETP.NE.AND P0, PT, R6, 0x2, PT ;  /* 0x000000020600780c */ /* 0x000fc80003f05270 */
[----:B------:R-:W-:Y:S02]  /*1b060*/  SEL R8, R6, RZ, P0 ;  /* 0x000000ff06087207 */ /* 0x000fe40000000000 */
[----:B------:R-:W-:Y:S02]  /*1b070*/  SEL R6, RZ, 0x1, P0 ;  /* 0x00000001ff067807 */ /* 0x000fe40000000000 */
[----:B------:R-:W-:Y:S01]  /*1b080*/  ISETP.GT.AND P0, PT, R4, R3, PT ;  /* 0x000000030400720c */ /* 0x000fe20003f04270 */
[----:B------:R0:W-:Y:S01]  /*1b090*/  STL [R1+0x4], R8 ;  /* 0x0000040801007387 */ /* 0x0001e20000100800 */
[----:B---3--:R-:W-:-:S05]  /*1b0a0*/  LOP3.LUT R7, R7, R6, RZ, 0x3c, !PT ;  /* 0x0000000607077212 */ /* 0x008fca00078e3cff */
[----:B------:R0:W-:Y:S06]  /*1b0b0*/  STL [R1+0x14], R7 ;  /* 0x0000140701007387 */ /* 0x0001ec0000100800 */
[----:B------:R-:W-:Y:S05]  /*1b0c0*/  @P0 BRA `(.L_x_687) ;  /* 0xfffffff800900947 */ /* 0x000fea000383ffff */
.L_x_670:
[----:B------:R-:W-:Y:S05]  /*1b0d0*/  BSYNC B0 ;  /* 0x0000000000007941 */ /* 0x000fea0003800000 */
.L_x_669:
[----:B------:R-:W2:Y:S01]  /*1b0e0*/  LDL R6, [R1+0x40] ;  /* 0x0000400001067983 */ /* 0x000ea20000100800 */
[----:B------:R-:W-:Y:S05]  /*1b0f0*/  @!P2 WARPSYNC.ALL ;  /* 0x000000000000a948 */ /* 0x000fea0003800000 */
[----:B------:R-:W-:Y:S01]  /*1b100*/  BSSY B6, `(.L_x_688) ;  /* 0x0000316000067945 */ /* 0x000fe20003800000 */
[----:B------:R-:W-:Y:S01]  /*1b110*/  @!P2 BAR.SYNC.DEFER_BLOCKING 0xc, 0x120 ;  /* 0x030480000000ab1d */ /* 0x000fe20000010000 */
[----:B--2---:R-:W-:-:S13]  /*1b120*/  ISETP.GT.AND P0, PT, R6, RZ, PT ;  /* 0x000000ff0600720c */ /* 0x004fda0003f04270 */
[----:B------:R-:W-:Y:S05]  /*1b130*/  @P0 BRA `(.L_x_689) ;  /* 0x0000000000440947 */ /* 0x000fea0003800000 */
[----:B------:R-:W1:Y:S02]  /*1b140*/  S2R R6, SR_TID.X ;  /* 0x0000000000067919 */ /* 0x000e640000002100 */
[----:B-1----:R-:W-:-:S04]  /*1b150*/  LOP3.LUT R6, R6, 0x1f, RZ, 0xc0, !PT ;  /* 0x0000001f06067812 */ /* 0x002fc800078ec0ff */
[----:B------:R-:W-:-:S13]  /*1b160*/  ISETP.NE.AND P1, PT, R6, RZ, PT ;  /* 0x000000ff0600720c */ /* 0x000fda0003f25270 */
[----:B------:R-:W-:Y:S05]  /*1b170*/  @P1 BRA `(.L_x_690) ;  /* 0x0000003000381947 */ /* 0x000fea0003800000 */
[----:B0-----:R-:W0:Y:S01]  /*1b180*/  S2R R7, SR_LANEID ;  /* 0x0000000000077919 */ /* 0x001e220000000000 */
[----:B------:R-:W-:Y:S01]  /*1b190*/  VOTEU.ANY UR4, UPT, PT ;  /* 0x0000000000047886 */ /* 0x000fe200038e0100 */
[----:B------:R-:W1:Y:S01]  /*1b1a0*/  LDC.64 R2, c[0x0][0xc38] ;  /* 0x00030e00ff027b82 */ /* 0x000e620000000a00 */
[----:B------:R-:W0:Y:S08]  /*1b1b0*/  FLO.U32 R0, UR4 ;  /* 0x0000000400007d00 */ /* 0x000e3000080e0000 */
[----:B------:R-:W1:Y:S01]  /*1b1c0*/  POPC R5, UR4 ;  /* 0x0000000400057d09 */ /* 0x000e620008000000 */
[----:B0-----:R-:W-:-:S13]  /*1b1d0*/  ISETP.EQ.U32.AND P0, PT, R0, R7, PT ;  /* 0x000000070000720c */ /* 0x001fda0003f02070 */
[----:B-1----:R-:W2:Y:S01]  /*1b1e0*/  @P0 ATOMG.E.ADD.STRONG.GPU PT, R3, desc[UR36][R2.64], R5 ;  /* 0x00000005020309a8 */ /* 0x002ea200081ee1e4 */
[----:B------:R-:W0:Y:S02]  /*1b1f0*/  S2R R4, SR_LTMASK ;  /* 0x0000000000047919 */ /* 0x000e240000003900 */
[----:B0-----:R-:W-:-:S04]  /*1b200*/  LOP3.LUT R4, R4, UR4, RZ, 0xc0, !PT ;  /* 0x0000000404047c12 */ /* 0x001fc8000f8ec0ff */
[----:B------:R-:W0:Y:S01]  /*1b210*/  POPC R7, R4 ;  /* 0x0000000400077309 */ /* 0x000e220000000000 */
[----:B--2---:R-:W0:Y:S02]  /*1b220*/  SHFL.IDX PT, R0, R3, R0, 0x1f ;  /* 0x00001f0003007589 */ /* 0x004e2400000e0000 */
[----:B0-----:R-:W-:Y:S01]  /*1b230*/  IADD3 R16, R0, UR40, R7 ;  /* 0x0000002800107c10 */ /* 0x001fe2000fffe007 */
[----:B------:R-:W-:Y:S06]  /*1b240*/  BRA `(.L_x_690) ;  /* 0x0000003000047947 */ /* 0x000fec0003800000 */
.L_x_689:
[----:B------:R-:W1:Y:S01]  /*1b250*/  S2R R0, SR_CgaCtaId ;  /* 0x0000000000007919 */ /* 0x000e620000008800 */
[----:B------:R-:W-:-:S04]  /*1b260*/  MOV R2, 0x400 ;  /* 0x0000040000027802 */ /* 0x000fc80000000f00 */
[----:B-1----:R-:W-:-:S05]  /*1b270*/  LEA R3, R0, R2, 0x18 ;  /* 0x0000000200037211 */ /* 0x002fca00078ec0ff */
[----:B------:R1:W-:Y:S01]  /*1b280*/  STL [R1+0x20], R3 ;  /* 0x0000200301007387 */ /* 0x0003e20000100800 */
[----:B------:R-:W-:-:S05]  /*1b290*/  VIADD R0, R3, 0x1c400 ;  /* 0x0001c40003007836 */ /* 0x000fca0000000000 */
[----:B------:R-:W-:-:S13]  /*1b2a0*/  LOP3.LUT P0, RZ, R0, 0x3ff, RZ, 0xc0, !PT ;  /* 0x000003ff00ff7812 */ /* 0x000fda000780c0ff */
[----:B-1----:R-:W-:Y:S05]  /*1b2b0*/  @!P0 BRA `(.L_x_691) ;  /* 0x0000000000408947 */ /* 0x002fea0003800000 */
        /* <DEDUP_REMOVED lines=9> */
[----:B0-----:R-:W-:-:S02]  /*1b350*/  IMAD.U32 R7, RZ, RZ, UR9 ;  /* 0x00000009ff077e24 */ /* 0x001fc4000f8e00ff */
[----:B------:R-:W-:Y:S02]  /*1b360*/  IMAD.U32 R10, RZ, RZ, UR4 ;  /* 0x00000004ff0a7e24 */ /* 0x000fe4000f8e00ff */
[----:B-----5:R-:W-:Y:S02]  /*1b370*/  IMAD.MOV.U32 R8, RZ, RZ, 0x70 ;  /* 0x00000070ff087424 */ /* 0x020fe400078e00ff */
[----:B------:R-:W-:Y:S02]  /*1b380*/  IMAD.MOV.U32 R12, RZ, RZ, 0x1 ;  /* 0x00000001ff0c7424 */ /* 0x000fe400078e00ff */
[----:B------:R-:W-:-:S07]  /*1b390*/  IMAD.MOV.U32 R13, RZ, RZ, RZ ;  /* 0x000000ffff0d7224 */ /* 0x000fce00078e00ff */
[----:B------:R-:W-:-:S07]  /*1b3a0*/  LEPC R20, `(.L_x_691) ;  /* 0x000000001014794e */ /* 0x000fce0000000000 */
[----:B-1----:R-:W-:Y:S05]  /*1b3b0*/  CALL.ABS.NOINC R2 ;  /* 0x0000000002007343 */ /* 0x002fea0003c00000 */
.L_x_691:
        /* <DEDUP_REMOVED lines=9> */
[----:B------:R-:W-:Y:S02]  /*1b450*/  IMAD.U32 R4, RZ, RZ, UR6 ;  /* 0x00000006ff047e24 */ /* 0x000fe4000f8e00ff */
[----:B------:R-:W-:Y:S02]  /*1b460*/  IMAD.U32 R5, RZ, RZ, UR7 ;  /* 0x00000007ff057e24 */ /* 0x000fe4000f8e00ff */
[----:B------:R-:W-:Y:S02]  /*1b470*/  IMAD.U32 R6, RZ, RZ, UR8 ;  /* 0x00000008ff067e24 */ /* 0x000fe4000f8e00ff */
[----:B0-----:R-:W-:-:S02]  /*1b480*/  IMAD.U32 R7, RZ, RZ, UR9 ;  /* 0x00000009ff077e24 */ /* 0x001fc4000f8e00ff */
[----:B------:R-:W-:Y:S02]  /*1b490*/  IMAD.U32 R10, RZ, RZ, UR4 ;  /* 0x00000004ff0a7e24 */ /* 0x000fe4000f8e00ff */
[----:B------:R-:W-:Y:S02]  /*1b4a0*/  IMAD.U32 R11, RZ, RZ, UR5 ;  /* 0x00000005ff0b7e24 */ /* 0x000fe4000f8e00ff */
[----:B-----5:R-:W-:Y:S02]  /*1b4b0*/  IMAD.MOV.U32 R8, RZ, RZ, 0x70 ;  /* 0x00000070ff087424 */ /* 0x020fe400078e00ff */
[----:B------:R-:W-:Y:S02]  /*1b4c0*/  IMAD.MOV.U32 R12, RZ, RZ, 0x1 ;  /* 0x00000001ff0c7424 */ /* 0x000fe400078e00ff */
[----:B-1----:R-:W-:-:S07]  /*1b4d0*/  IMAD.MOV.U32 R13, RZ, RZ, RZ ;  /* 0x000000ffff0d7224 */ /* 0x002fce00078e00ff */
[----:B------:R-:W-:-:S07]  /*1b4e0*/  LEPC R20, `(.L_x_693) ;  /* 0x000000001014794e */ /* 0x000fce0000000000 */
[----:B--2---:R-:W-:Y:S05]  /*1b4f0*/  CALL.ABS.NOINC R2 ;  /* 0x0000000002007343 */ /* 0x004fea0003c00000 */
.L_x_693:
[----:B------:R-:W-:Y:S01]  /*1b500*/  MOV R2, 0x0 ;  /* 0x0000000000027802 */ /* 0x000fe20000000f00 */
[----:B------:R-:W-:Y:S01]  /*1b510*/  ULDC.64 UR4, c[0x4][0x108] ;  /* 0x0100420000047ab9 */ /* 0x000fe20000000a00 */
[----:B------:R-:W-:Y:S01]  /*1b520*/  ULDC.64 UR6, c[0x4][0x110] ;  /* 0x0100440000067ab9 */ /* 0x000fe20000000a00 */
[----:B------:R-:W-:Y:S01]  /*1b530*/  ULDC.64 UR8, c[0x4][0x70] ;  /* 0x01001c0000087ab9 */ /* 0x000fe20000000a00 */
[----:B------:R-:W-:Y:S01]  /*1b540*/  IMAD.U32 R4, RZ, RZ, UR4 ;  /* 0x00000004ff047e24 */ /* 0x000fe2000f8e00ff */
[----:B------:R-:W-:Y:S01]  /*1b550*/  MOV R13, RZ ;  /* 0x000000ff000d7202 */ /* 0x000fe20000000f00 */
[----:B------:R-:W0:Y:S01]  /*1b560*/  LDC.64 R2, c[0x4][R2] ;  /* 0x0100000002027b82 */ /* 0x000e220000000a00 */
[----:B------:R-:W-:Y:S02]  /*1b570*/  IMAD.U32 R5, RZ, RZ, UR5 ;  /* 0x00000005ff057e24 */ /* 0x000fe4000f8e00ff */
[----:B------:R-:W-:Y:S02]  /*1b580*/  IMAD.U32 R6, RZ, RZ, UR6 ;  /* 0x00000006ff067e24 */ /* 0x000fe4000f8e00ff */
[----:B------:R-:W-:-:S02]  /*1b590*/  IMAD.U32 R7, RZ, RZ, UR7 ;  /* 0x00000007ff077e24 */ /* 0x000fc4000f8e00ff */
[----:B------:R-:W-:Y:S02]  /*1b5a0*/  IMAD.U32 R10, RZ, RZ, UR8 ;  /* 0x00000008ff0a7e24 */ /* 0x000fe4000f8e00ff */
[----:B------:R-:W-:Y:S02]  /*1b5b0*/  IMAD.U32 R11, RZ, RZ, UR9 ;  /* 0x00000009ff0b7e24 */ /* 0x000fe4000f8e00ff */
[----:B------:R-:W-:Y:S02]  /*1b5c0*/  IMAD.MOV.U32 R8, RZ, RZ, 0x70 ;  /* 0x00000070ff087424 */ /* 0x000fe400078e00ff */
[----:B------:R-:W-:-:S07]  /*1b5d0*/  IMAD.MOV.U32 R12, RZ, RZ, 0x1 ;  /* 0x00000001ff0c7424 */ /* 0x000fce00078e00ff */
[----:B------:R-:W-:-:S07]  /*1b5e0*/  LEPC R20, `(.L_x_692) ;  /* 0x000000001014794e */ /* 0x000fce0000000000 */
[----:B0-----:R-:W-:Y:S05]  /*1b5f0*/  CALL.ABS.NOINC R2 ;  /* 0x0000000002007343 */ /* 0x001fea0003c00000 */
.L_x_692:
[----:B------:R-:W2:Y:S01]  /*1b600*/  LDL.LU R2, [R1+0x30] ;  /* 0x0000300001027983 */ /* 0x000ea20000300800 */
[----:B------:R-:W-:-:S03]  /*1b610*/  ULDC.64 UR4, c[0x0][0x9f8] ;  /* 0x00027e0000047ab9 */ /* 0x000fc60000000a00 */
[----:B------:R-:W3:Y:S04]  /*1b620*/  LDL.LU R0, [R1+0x34] ;  /* 0x0000340001007983 */ /* 0x000ee80000300800 */
[----:B------:R-:W4:Y:S04]  /*1b630*/  LDL.LU R4, [R1+0x44] ;  /* 0x0000440001047983 */ /* 0x000f280000300800 */
[----:B------:R-:W4:Y:S01]  /*1b640*/  LDL.LU R5, [R1+0x24] ;  /* 0x0000240001057983 */ /* 0x000f220000300800 */
[----:B------:R-:W-:-:S04]  /*1b650*/  ISETP.NE.U32.AND P0, PT, RZ, UR4, PT ;  /* 0x00000004ff007c0c */ /* 0x000fc8000bf05070 */
[----:B------:R-:W-:Y:S01]  /*1b660*/  ISETP.NE.AND.EX P0, PT, RZ, UR5, PT, P0 ;  /* 0x00000005ff007c0c */ /* 0x000fe2000bf05300 */
[----:B------:R-:W1:Y:S02]  /*1b670*/  S2R R6, SR_TID.X ;  /* 0x0000000000067919 */ /* 0x000e640000002100 */
[----:B-1----:R-:W-:-:S04]  /*1b680*/  LOP3.LUT R6, R6, 0x1f, RZ, 0xc0, !PT ;  /* 0x0000001f06067812 */ /* 0x002fc800078ec0ff */
        /* <DEDUP_REMOVED lines=8> */
[----:B----4-:R-:W-:-:S06]  /*1b710*/  IMAD.MOV.U32 R0, RZ, RZ, R5 ;  /* 0x000000ffff007224 */ /* 0x010fcc00078e0005 */
[----:B------:R1:W5:Y:S01]  /*1b720*/  @P0 LDG.E R0, desc[UR36][R2.64] ;  /* 0x0000002402000981 */ /* 0x000362000c1e1900 */
[----:B------:R-:W-:Y:S01]  /*1b730*/  IMAD R17, R17, 0x80, R4 ;  /* 0x0000008011117824 */ /* 0x000fe200078e0204 */
[----:B------:R-:W-:Y:S01]  /*1b740*/  PLOP3.LUT P1, PT, P6, PT, PT, 0x8, 0x0 ;  /* 0x000000000000781c */ /* 0x000fe2000372e170 */
[----:B------:R-:W-:Y:S01]  /*1b750*/  IMAD.MOV.U32 R4, RZ, RZ, R18 ;  /* 0x000000ffff047224 */ /* 0x000fe200078e0012 */
[----:B-1----:R-:W1:Y:S02]  /*1b760*/  LDC R2, c[0x0][0x428] ;  /* 0x00010a00ff027b82 */ /* 0x002e640000000800 */
[----:B-1----:R-:W-:-:S13]  /*1b770*/  ISETP.NE.AND P0, PT, R2, 0x1, PT ;  /* 0x000000010200780c */ /* 0x002fda0003f05270 */
[----:B------:R-:W1:Y:S08]  /*1b780*/  @P0 LDC R2, c[0x0][0x42c] ;  /* 0x00010b00ff020b82 */ /* 0x000e700000000800 */
[----:B------:R-:W2:Y:S01]  /*1b790*/  @P0 LDC R3, c[0x0][0x430] ;  /* 0x00010c00ff030b82 */ /* 0x000ea20000000800 */
[----:B-1----:R-:W-:-:S05]  /*1b7a0*/  @P0 IMAD.HI.U32 R2, R18, R2, RZ ;  /* 0x0000000212020227 */ /* 0x002fca00078e00ff */
[----:B--2---:R-:W-:Y:S02]  /*1b7b0*/  @P0 SHF.R.U32.HI R4, RZ, R3, R2 ;  /* 0x00000003ff040219 */ /* 0x004fe40000011602 */
[----:B------:R-:W-:-:S04]  /*1b7c0*/  ISETP.NE.U32.AND P0, PT, RZ, UR4, PT ;  /* 0x00000004ff007c0c */ /* 0x000fc8000bf05070 */
[----:B------:R-:W-:-:S04]  /*1b7d0*/  ISETP.NE.AND.EX P0, PT, RZ, UR5, PT, P0 ;  /* 0x00000005ff007c0c */ /* 0x000fc8000bf05300 */
[----:B------:R-:W-:-:S09]  /*1b7e0*/  SEL R2, R5, RZ, !P0 ;  /* 0x000000ff05027207 */ /* 0x000fd20004000000 */
.L_x_694:
        /* <DEDUP_REMOVED lines=9> */
[----:B-1----:R-:W-:Y:S05]  /*1b880*/  @P1 BRA.U.ANY `(.L_x_694) ;  /* 0xfffffffd00d81947 */ /* 0x002fea000393ffff */
[----:B------:R-:W1:Y:S01]  /*1b890*/  S2R R3, SR_TID.X ;  /* 0x0000000000037919 */ /* 0x000e620000002100 */
[----:B------:R-:W-:Y:S01]  /*1b8a0*/  UMOV UR4, 0x40 ;  /* 0x0000004000047882 */ /* 0x000fe20000000000 */
[----:B-1----:R-:W-:-:S04]  /*1b8b0*/  LOP3.LUT R3, R3, 0x1f, RZ, 0xc0, !PT ;  /* 0x0000001f03037812 */ /* 0x002fc800078ec0ff */
[----:B------:R-:W-:-:S04]  /*1b8c0*/  ISETP.NE.AND P2, PT, R3, RZ, PT ;  /* 0x000000ff0300720c */ /* 0x000fc80003f45270 */
[----:B------:R-:W-:-:S09]  /*1b8d0*/  PLOP3.LUT P1, PT, P2, PT, PT, 0x8, 0x0 ;  /* 0x000000000000781c */ /* 0x000fd2000172e170 */
[----:B------:R-:W-:-:S05]  /*1b8e0*/  VOTEU.ALL UP0, P2 ;  /* 0x00000000003f7886 */ /* 0x000fca0001000000 */
.L_x_695:
        /* <DEDUP_REMOVED lines=15> */
.L_x_696:
        /* <DEDUP_REMOVED lines=9> */
[----:B0----5:R-:W0:Y:S01]  /*1ba70*/  LDC.64 R8, c[0x0][0x3f8] ;  /* 0x0000fe00ff087b82 */ /* 0x021e220000000a00 */
[----:B------:R-:W-:Y:S02]  /*1ba80*/  ULDC.64 UR4, c[0x0][0xa08] ;  /* 0x0002820000047ab9 */ /* 0x000fe40000000a00 */
[----:B0-----:R-:W-:Y:S01]  /*1ba90*/  LOP3.LUT P0, RZ, R8, UR4, RZ, 0xfc, !PT ;  /* 0x0000000408ff7c12 */ /* 0x001fe2000f80fcff */
[----:B------:R-:W-:-:S03]  /*1baa0*/  UMOV UR4, 0xffffffff ;  /* 0xffffffff00047882 */ /* 0x000fc60000000000 */
[----:B------:R-:W-:-:S04]  /*1bab0*/  LOP3.LUT P0, RZ, R9, UR5, RZ, 0xfc, P0 ;  /* 0x0000000509ff7c12 */ /* 0x000fc8000800fcff */
[----:B------:R-:W-:Y:S01]  /*1bac0*/  SEL R5, R0, RZ, !P0 ;  /* 0x000000ff00057207 */ /* 0x000fe20004000000 */
[----:B------:R-:W-:Y:S08]  /*1bad0*/  BRA.DIV UR4, `(.L_x_697) ;  /* 0x0000004204087947 */ /* 0x000ff0000b800000 */
.L_x_809:
[----:B------:R-:W2:Y:S01]  /*1bae0*/  LDL R3, [R1+0x2c] ;  /* 0x00002c0001037983 */ /* 0x000ea20000100800 */
[----:B------:R-:W-:Y:S01]  /*1baf0*/  UMOV UR4, 0xffffffff ;  /* 0xffffffff00047882 */ /* 0x000fe20000000000 */
[----:B------:R-:W-:Y:S01]  /*1bb00*/  SHF.R.S32.HI R12, RZ, 0x1f, R0 ;  /* 0x0000001fff0c7819 */ /* 0x000fe20000011400 */
[----:B--2---:R-:W-:Y:S01]  /*1bb10*/  VIADD R3, R3, 0xffffffff ;  /* 0xffffffff03037836 */ /* 0x004fe20000000000 */
[----:B------:R-:W-:Y:S06]  /*1bb20*/  BRA.DIV UR4, `(.L_x_698) ;  /* 0x0000004204287947 */ /* 0x000fec000b800000 */
[----:B------:R-:W-:-:S13]  /*1bb30*/  ELECT P6, URZ, PT ;  /* 0x00000000003f782f */ /* 0x000fda00038c0000 */
.L_x_812:
        /* <DEDUP_REMOVED lines=16> */
[----:B------:R-:W-:Y:S02]  /*1bc40*/  IMAD R10, R0, UR5, R6 ;  /* 0x00000005000a7c24 */ /* 0x000fe4000f8e0206 */
[--C-:B------:R-:W-:Y:S01]  /*1bc50*/  IMAD.MOV.U32 R6, RZ, RZ, R5.reuse ;  /* 0x000000ffff067224 */ /* 0x100fe200078e0005 */
[----:B0-----:R-:W-:-:S03]  /*1bc60*/  SHF.R.S32.HI R7, RZ, 0x1f, R5 ;  /* 0x0000001fff077819 */ /* 0x001fc60000011405 */
[----:B------:R-:W-:-:S04]  /*1bc70*/  IMAD.WIDE.U32 R6, R0, UR4, R6 ;  /* 0x0000000400067c25 */ /* 0x000fc8000f8e0006 */
[----:B------:R-:W-:Y:S01]  /*1bc80*/  IMAD.IADD R5, R7, 0x1, R10 ;  /* 0x0000000107057824 */ /* 0x000fe200078e020a */
[----:B------:R-:W-:-:S04]  /*1bc90*/  LEA R10, P0, R6, R8, 0x2 ;  /* 0x00000008060a7211 */ /* 0x000fc800078010ff */
[----:B------:R-:W-:-:S05]  /*1bca0*/  LEA.HI.X R11, R6, R9, R5, 0x2, P0 ;  /* 0x00000009060b7211 */ /* 0x000fca00000f1405 */
[----:B------:R0:W5:Y:S04]  /*1bcb0*/  LDG.E R5, desc[UR36][R10.64] ;  /* 0x000000240a057981 */ /* 0x000168000c1e1900 */
.L_x_700:
        /* <DEDUP_REMOVED lines=9> */
.L_x_813:
        /* <DEDUP_REMOVED lines=11> */
.L_x_702:
        /* <DEDUP_REMOVED lines=34> */
.L_x_699:
        /* <DEDUP_REMOVED lines=47> */
.L_x_814:
[----:B------:R-:W-:Y:S05]  /*1c310*/  BSYNC B0 ;  /* 0x0000000000007941 */ /* 0x000fea0003800000 */
.L_x_703:
[----:B0-----:R-:W2:Y:S01]  /*1c320*/  LDL.LU R6, [R1+0x40] ;  /* 0x0000400001067983 */ /* 0x001ea20000300800 */
[----:B------:R-:W-:Y:S01]  /*1c330*/  BSSY B0, `(.L_x_705) ;  /* 0x00001a1000007945 */ /* 0x000fe20003800000 */
[----:B--2---:R-:W-:-:S13]  /*1c340*/  ISETP.GE.AND P0, PT, R6, 0x81, PT ;  /* 0x000000810600780c */ /* 0x004fda0003f06270 */
[----:B------:R-:W-:Y:S05]  /*1c350*/  @!P0 BRA `(.L_x_706) ;  /* 0x0000001800788947 */ /* 0x000fea0003800000 */
[----:B------:R-:W2:Y:S01]  /*1c360*/  LDL R6, [R1+0x2c] ;  /* 0x00002c0001067983 */ /* 0x000ea20000100800 */
[----:B------:R-:W-:Y:S01]  /*1c370*/  IMAD.MOV.U32 R2, RZ, RZ, 0x1 ;  /* 0x00000001ff027424 */ /* 0x000fe200078e00ff */
[----:B------:R-:W-:Y:S01]  /*1c380*/  BSSY B1, `(.L_x_707) ;  /* 0x000008f000017945 */ /* 0x000fe20003800000 */
[----:B--2---:R-:W-:-:S05]  /*1c390*/  IMAD.MOV R14, RZ, RZ, -R6 ;  /* 0x000000ffff0e7224 */ /* 0x004fca00078e0a06 */
[----:B------:R-:W-:-:S05]  /*1c3a0*/  VIADDMNMX R14, R14, R2, 0xffffffff, !PT ;  /* 0xffffffff0e0e7446 */ /* 0x000fca0007800102 */
[C---:B------:R-:W-:Y:S02]  /*1c3b0*/  IMAD.IADD R2, R6.reuse, 0x1, R14 ;  /* 0x0000000106027824 */ /* 0x040fe400078e020e */
[----:B------:R-:W-:-:S03]  /*1c3c0*/  VIADD R6, R6, 0xfffffffe ;  /* 0xfffffffe06067836 */ /* 0x000fc60000000000 */
[----:B------:R-:W-:-:S04]  /*1c3d0*/  LOP3.LUT R2, R2, 0x1, RZ, 0xc0, !PT ;  /* 0x0000000102027812 */ /* 0x000fc800078ec0ff */
[----:B------:R-:W-:-:S13]  /*1c3e0*/  ISETP.NE.U32.AND P0, PT, R2, 0x1, PT ;  /* 0x000000010200780c */ /* 0x000fda0003f05070 */
        /* <DEDUP_REMOVED lines=15> */
[----:B------:R-:W-:Y:S01]  /*1c4e0*/  IMAD.MOV.U32 R2, RZ, RZ, R6 ;  /* 0x000000ffff027224 */ /* 0x000fe200078e0006 */
[----:B------:R-:W-:Y:S02]  /*1c4f0*/  ULDC.64 UR4, c[0x0][0x408] ;  /* 0x0001020000047ab9 */ /* 0x000fe40000000a00 */
[----:B------:R-:W-:-:S04]  /*1c500*/  IMAD R7, R12, UR4, RZ ;  /* 0x000000040c077c24 */ /* 0x000fc8000f8e02ff */
[----:B------:R-:W-:Y:S01]  /*1c510*/  IMAD R7, R0, UR5, R7 ;  /* 0x0000000500077c24 */ /* 0x000fe2000f8e0207 */
[----:B0-----:R-:W-:-:S13]  /*1c520*/  ISETP.NE.AND P0, PT, R17, 0x1, PT ;  /* 0x000000011100780c */ /* 0x001fda0003f05270 */
[----:B------:R-:W0:Y:S02]  /*1c530*/  @P0 LDC.64 R10, c[0x0][0x420] ;  /* 0x00010800ff0a0b82 */ /* 0x000e240000000a00 */
[----:B0-----:R-:W-:-:S05]  /*1c540*/  @P0 IMAD.HI.U32 R10, R6, R10, RZ ;  /* 0x0000000a060a0227 */ /* 0x001fca00078e00ff */
[----:B------:R-:W-:-:S04]  /*1c550*/  @P0 SHF.R.U32.HI R2, RZ, R11, R10 ;  /* 0x0000000bff020219 */ /* 0x000fc8000001160a */
[--C-:B------:R-:W-:Y:S01]  /*1c560*/  SHF.R.S32.HI R11, RZ, 0x1f, R2.reuse ;  /* 0x0000001fff0b7819 */ /* 0x100fe20000011402 */
[--C-:B------:R-:W-:Y:S02]  /*1c570*/  IMAD.MOV.U32 R10, RZ, RZ, R2.reuse ;  /* 0x000000ffff0a7224 */ /* 0x100fe400078e0002 */
[----:B------:R-:W-:Y:S02]  /*1c580*/  IMAD.MOV R2, RZ, RZ, -R2 ;  /* 0x000000ffff027224 */ /* 0x000fe400078e0a02 */
[----:B------:R-:W-:-:S04]  /*1c590*/  IMAD.WIDE.U32 R10, R0, UR4, R10 ;  /* 0x00000004000a7c25 */ /* 0x000fc8000f8e000a */
[----:B------:R-:W-:Y:S01]  /*1c5a0*/  IMAD R6, R17, R2, R6 ;  /* 0x0000000211067224 */ /* 0x000fe200078e0206 */
[----:B------:R-:W-:Y:S02]  /*1c5b0*/  IADD3 R7, R7, R11, RZ ;  /* 0x0000000b07077210 */ /* 0x000fe40007ffe0ff */
[----:B------:R-:W-:-:S04]  /*1c5c0*/  LEA R8, P0, R10, R8, 0x2 ;  /* 0x000000080a087211 */ /* 0x000fc800078010ff */
[----:B------:R-:W-:-:S05]  /*1c5d0*/  LEA.HI.X R9, R10, R9, R7, 0x2, P0 ;  /* 0x000000090a097211 */ /* 0x000fca00000f1407 */
[----:B------:R0:W5:Y:S04]  /*1c5e0*/  LDG.E R2, desc[UR36][R8.64] ;  /* 0x0000002408027981 */ /* 0x000168000c1e1900 */
.L_x_711:
[----:B0-----:R-:W0:Y:S01]  /*1c5f0*/  S2R R8, SR_CgaCtaId ;  /* 0x0000000000087919 */ /* 0x001e220000008800 */
[----:B------:R-:W-:-:S04]  /*1c600*/  MOV R7, 0x400 ;  /* 0x0000040000077802 */ /* 0x000fc80000000f00 */
[----:B0-----:R-:W-:Y:S02]  /*1c610*/  LEA R7, R8, R7, 0x18 ;  /* 0x0000000708077211 */ /* 0x001fe400078ec0ff */
[----:B------:R-:W-:-:S03]  /*1c620*/  SHF.L.U32 R8, R15, 0x1f, RZ ;  /* 0x0000001f0f087819 */ /* 0x000fc600000006ff */
[----:B------:R-:W-:-:S04]  /*1c630*/  IMAD R7, R13, 0x8, R7 ;  /* 0x000000080d077824 */ /* 0x000fc800078e0207 */
[----:B------:R-:W0:Y:S02]  /*1c640*/  SYNCS.PHASECHK.TRANS64.TRYWAIT P0, [R7+URZ+0x34840], R8 ;  /* 0x03484008070075a7 */ /* 0x000e24000800017f */
[----:B0-----:R-:W-:Y:S05]  /*1c650*/  @!P0 BRA `(.L_x_712) ;  /* 0x0000003400b08947 */ /* 0x001fea0003800000 */
.L_x_815:
        /* <DEDUP_REMOVED lines=11> */
.L_x_713:
[----:B------:R-:W2:Y:S04]  /*1c710*/  LDL R17, [R1+0x8] ;  /* 0x0000080001117983 */ /* 0x000ea80000100800 */
[----:B0-----:R-:W3:Y:S01]  /*1c720*/  LDL.LU R8, [R1+0xc] ;  /* 0x00000c0001087983 */ /* 0x001ee20000300800 */
        /* <DEDUP_REMOVED lines=16> */
[----:B------:R-:W-:Y:S02]  /*1c830*/  UIADD3 UR15, UR8, 0x20400, URZ ;  /* 0x00020400080f7890 */ /* 0x000fe4000fffe03f */
[----:B------:R-:W-:Y:S01]  /*1c840*/  UIADD3 UR16, UR8, 0x24400, URZ ;  /* 0x0002440008107890 */ /* 0x000fe2000fffe03f */
[----:B------:R-:W-:Y:S02]  /*1c850*/  UMOV UR18, 0x40 ;  /* 0x0000004000127882 */ /* 0x000fe40000000000 */
[----:B------:R-:W-:Y:S01]  /*1c860*/  UMOV UR8, UR14 ;  /* 0x0000000e00087c82 */ /* 0x000fe20008000000 */
        /* <DEDUP_REMOVED lines=15> */
.L_x_816:
[----:B------:R-:W2:Y:S01]  /*1c960*/  LDL R9, [R1+0x28] ;  /* 0x0000280001097983 */ /* 0x000ea20000100800 */
[----:B------:R-:W1:Y:S02]  /*1c970*/  S2R R10, SR_TID.X ;  /* 0x00000000000a7919 */ /* 0x000e640000002100 */
[----:B-1----:R-:W-:-:S04]  /*1c980*/  LOP3.LUT R10, R10, 0x7f, RZ, 0xc0, !PT ;  /* 0x0000007f0a0a7812 */ /* 0x002fc800078ec0ff */
[----:B------:R-:W-:-:S13]  /*1c990*/  ISETP.NE.AND P0, PT, R10, RZ, PT ;  /* 0x000000ff0a00720c */ /* 0x000fda0003f05270 */
[----:B0-----:R-:W-:-:S04]  /*1c9a0*/  @!P0 IMAD.MOV.U32 R8, RZ, RZ, 0x8000 ;  /* 0x00008000ff088424 */ /* 0x001fc800078e00ff */
[----:B------:R2:W-:Y:S02]  /*1c9b0*/  @!P0 SYNCS.ARRIVE.TRANS64 RZ, [R7+URZ+0x34850], R8 ;  /* 0x0348500807ff89a7 */ /* 0x0005e4000800003f */
[----:B--2---:R-:W-:-:S04]  /*1c9c0*/  PRMT R8, R9, 0x9910, RZ ;  /* 0x0000991009087816 */ /* 0x004fc800000000ff */
[----:B------:R-:W-:-:S13]  /*1c9d0*/  ISETP.NE.AND P0, PT, R8, 0x2, PT ;  /* 0x000000020800780c */ /* 0x000fda0003f05270 */
[----:B------:R-:W-:Y:S05]  /*1c9e0*/  @P0 BRA `(.L_x_715) ;  /* 0x0000000000040947 */ /* 0x000fea0003800000 */
[----:B------:R-:W-:Y:S01]  /*1c9f0*/  BPT.TRAP 0x1 ;  /* 0x000000040000795c */ /* 0x000fe20000300000 */
.L_x_715:
[----:B------:R-:W2:Y:S02]  /*1ca00*/  LDL R8, [R1+0x18] ;  /* 0x0000180001087983 */ /* 0x000ea40000100800 */
[----:B--2---:R-:W-:-:S13]  /*1ca10*/  LOP3.LUT P0, RZ, R8, 0x40, RZ, 0xc0, !PT ;  /* 0x0000004008ff7812 */ /* 0x004fda000780c0ff */
[----:B------:R-:W-:Y:S05]  /*1ca20*/  @P0 BRA `(.L_x_716) ;  /* 0x0000000000040947 */ /* 0x000fea0003800000 */
[----:B------:R-:W-:Y:S01]  /*1ca30*/  BPT.TRAP 0x1 ;  /* 0x000000040000795c */ /* 0x000fe20000300000 */
.L_x_716:
[----:B------:R-:W2:Y:S01]  /*1ca40*/  LDL.LU R17, [R1+0x10] ;  /* 0x0000100001117983 */ /* 0x000ea20000300800 */
[----:B------:R-:W-:-:S03]  /*1ca50*/  MOV R10, 0x400 ;  /* 0x00000400000a7802 */ /* 0x000fc60000000f00 */
[----:B------:R-:W3:Y:S04]  /*1ca60*/  LDL.LU R8, [R1] ;  /* 0x0000000001087983 */ /* 0x000ee80000300800 */
        /* <DEDUP_REMOVED lines=27> */
.L_x_710:
[----:B------:R-:W-:Y:S05]  /*1cc20*/  BSYNC B2 ;  /* 0x0000000000027941 */ /* 0x000fea0003800000 */
.L_x_709:
[----:B------:R-:W2:Y:S04]  /*1cc30*/  LDL.LU R2, [R1+0x2c] ;  /* 0x00002c0001027983 */ /* 0x000ea80000300800 */
[----:B------:R0:W-:Y:S04]  /*1cc40*/  STL [R1], R13 ;  /* 0x0000000d01007387 */ /* 0x0001e80000100800 */
[----:B------:R0:W-:Y:S02]  /*1cc50*/  STL [R1+0xc], R15 ;  /* 0x00000c0f01007387 */ /* 0x0001e40000100800 */
[----:B0-2---:R-:W-:-:S07]  /*1cc60*/  VIADD R6, R2, 0xfffffffd ;  /* 0xfffffffd02067836 */ /* 0x005fce0000000000 */
.L_x_708:
[----:B------:R-:W-:Y:S05]  /*1cc70*/  BSYNC B1 ;  /* 0x0000000000017941 */ /* 0x000fea0003800000 */
.L_x_707:
[----:B------:R-:W-:-:S05]  /*1cc80*/  IMAD.MOV R14, RZ, RZ, -R14 ;  /* 0x000000ffff0e7224 */ /* 0x000fca00078e0a0e */
[----:B------:R-:W-:-:S13]  /*1cc90*/  ISETP.NE.AND P0, PT, R3, R14, PT ;  /* 0x0000000e0300720c */ /* 0x000fda0003f05270 */
[----:B------:R-:W-:Y:S05]  /*1cca0*/  @!P0 BRA `(.L_x_706) ;  /* 0x0000001000248947 */ /* 0x000fea0003800000 */
[----:B------:R-:W-:-:S07]  /*1ccb0*/  IMAD.MOV.U32 R10, RZ, RZ, R5 ;  /* 0x000000ffff0a7224 */ /* 0x000fce00078e0005 */
.L_x_733:
[----:B------:R-:W2:Y:S04]  /*1ccc0*/  LDL R3, [R1] ;  /* 0x0000000001037983 */ /* 0x000ea80000100800 */
[----:B------:R-:W3:Y:S01]  /*1ccd0*/  LDL R2, [R1+0xc] ;  /* 0x00000c0001027983 */ /* 0x000ee20000100800 */
[----:B------:R-:W-:Y:S05]  /*1cce0*/  YIELD ;  /* 0x0000000000007946 */ /* 0x000fea0003800000 */
[----:B------:R-:W-:Y:S01]  /*1ccf0*/  BSSY B1, `(.L_x_717) ;  /* 0x0000080000017945 */ /* 0x000fe20003800000 */
[----:B--2---:R-:W-:-:S05]  /*1cd00*/  VIADD R7, R3, 0x1 ;  /* 0x0000000103077836 */ /* 0x004fca0000000000 */
        /* <DEDUP_REMOVED lines=12> */
[----:B0-----:R-:W-:-:S13]  /*1cdd0*/  ISETP.NE.AND P0, PT, R10, 0x1, PT ;  /* 0x000000010a00780c */ /* 0x001fda0003f05270 */
[----:B------:R-:W0:Y:S02]  /*1cde0*/  @P0 LDC.64 R2, c[0x0][0x420] ;  /* 0x00010800ff020b82 */ /* 0x000e240000000a00 */
[----:B0-----:R-:W-:-:S04]  /*1cdf0*/  @P0 IMAD.HI.U32 R9, R6, R2, RZ ;  /* 0x0000000206090227 */ /* 0x001fc800078e00ff */
[----:B------:R-:W-:Y:S01]  /*1ce00*/  IMAD.MOV.U32 R2, RZ, RZ, R6 ;  /* 0x000000ffff027224 */ /* 0x000fe200078e0006 */
[----:B------:R-:W-:-:S04]  /*1ce10*/  @P0 SHF.R.U32.HI R2, RZ, R3, R9 ;  /* 0x00000003ff020219 */ /* 0x000fc80000011609 */
[--C-:B------:R-:W-:Y:S01]  /*1ce20*/  SHF.R.S32.HI R3, RZ, 0x1f, R2.reuse ;  /* 0x0000001fff037819 */ /* 0x100fe20000011402 */
[----:B------:R-:W-:-:S04]  /*1ce30*/  IMAD.MOV R9, RZ, RZ, -R2 ;  /* 0x000000ffff097224 */ /* 0x000fc800078e0a02 */
[----:B------:R-:W-:Y:S02]  /*1ce40*/  IMAD R9, R10, R9, R6 ;  /* 0x000000090a097224 */ /* 0x000fe400078e0206 */
[----:B------:R-:W-:Y:S02]  /*1ce50*/  IMAD R10, R12, UR6, RZ ;  /* 0x000000060c0a7c24 */ /* 0x000fe4000f8e02ff */
[----:B------:R-:W-:-:S04]  /*1ce60*/  IMAD.WIDE.U32 R2, R0, UR6, R2 ;  /* 0x0000000600027c25 */ /* 0x000fc8000f8e0002 */
[----:B------:R-:W-:-:S04]  /*1ce70*/  IMAD R10, R0, UR7, R10 ;  /* 0x00000007000a7c24 */ /* 0x000fc8000f8e020a */
[----:B------:R-:W-:Y:S01]  /*1ce80*/  IMAD.IADD R3, R10, 0x1, R3 ;  /* 0x000000010a037824 */ /* 0x000fe200078e0203 */
[----:B------:R-:W-:-:S04]  /*1ce90*/  LEA R10, P0, R2, UR4, 0x2 ;  /* 0x00000004020a7c11 */ /* 0x000fc8000f8010ff */
[----:B------:R-:W-:-:S05]  /*1cea0*/  LEA.HI.X R11, R2, UR5, R3, 0x2, P0 ;  /* 0x00000005020b7c11 */ /* 0x000fca00080f1403 */
[----:B------:R0:W5:Y:S04]  /*1ceb0*/  LDG.E R10, desc[UR36][R10.64] ;  /* 0x000000240a0a7981 */ /* 0x000168000c1e1900 */
.L_x_719:
[----:B------:R-:W1:Y:S01]  /*1cec0*/  S2R R3, SR_CgaCtaId ;  /* 0x0000000000037919 */ /* 0x000e620000008800 */
[----:B------:R-:W-:-:S04]  /*1ced0*/  MOV R2, 0x400 ;  /* 0x0000040000027802 */ /* 0x000fc80000000f00 */
[----:B-1----:R-:W-:Y:S02]  /*1cee0*/  LEA R2, R3, R2, 0x18 ;  /* 0x0000000203027211 */ /* 0x002fe400078ec0ff */
[----:B------:R-:W-:-:S03]  /*1cef0*/  SHF.L.U32 R3, R8, 0x1f, RZ ;  /* 0x0000001f08037819 */ /* 0x000fc600000006ff */
[----:B------:R-:W-:-:S04]  /*1cf00*/  IMAD R2, R7, 0x8, R2 ;  /* 0x0000000807027824 */ /* 0x000fc800078e0202 */
[----:B------:R-:W1:Y:S02]  /*1cf10*/  SYNCS.PHASECHK.TRANS64.TRYWAIT P0, [R2+URZ+0x34840], R3 ;  /* 0x03484003020075a7 */ /* 0x000e64000800017f */
[----:B-1----:R-:W-:Y:S05]  /*1cf20*/  @!P0 BRA `(.L_x_720) ;  /* 0x0000002c00a48947 */ /* 0x002fea0003800000 */
.L_x_817:
        /* <DEDUP_REMOVED lines=11> */
.L_x_721:
        /* <DEDUP_REMOVED lines=37> */
.L_x_818:
        /* <DEDUP_REMOVED lines=10> */
.L_x_723:
[----:B------:R-:W2:Y:S02]  /*1d2d0*/  LDL R3, [R1+0x18] ;  /* 0x0000180001037983 */ /* 0x000ea40000100800 */
[----:B--2---:R-:W-:-:S13]  /*1d2e0*/  LOP3.LUT P0, RZ, R3, 0x40, RZ, 0xc0, !PT ;  /* 0x0000004003ff7812 */ /* 0x004fda000780c0ff */
[----:B------:R-:W-:Y:S05]  /*1d2f0*/  @P0 BRA `(.L_x_724) ;  /* 0x0000000000040947 */ /* 0x000fea0003800000 */
[----:B------:R-:W-:Y:S01]  /*1d300*/  BPT.TRAP 0x1 ;  /* 0x000000040000795c */ /* 0x000fe20000300000 */
.L_x_724:
        /* <DEDUP_REMOVED lines=30> */
.L_x_718:
[----:B------:R-:W-:Y:S05]  /*1d4f0*/  BSYNC B1 ;  /* 0x0000000000017941 */ /* 0x000fea0003800000 */
.L_x_717:
[----:B------:R-:W-:Y:S01]  /*1d500*/  IADD3 R3, R7, 0x1, RZ ;  /* 0x0000000107037810 */ /* 0x000fe20007ffe0ff */
[----:B------:R-:W-:Y:S03]  /*1d510*/  BSSY B1, `(.L_x_725) ;  /* 0x000007f000017945 */ /* 0x000fe60003800000 */
        /* <DEDUP_REMOVED lines=14> */
[----:B-1----:R-:W-:-:S13]  /*1d600*/  ISETP.NE.AND P0, PT, R11, 0x1, PT ;  /* 0x000000010b00780c */ /* 0x002fda0003f05270 */
[----:B------:R-:W1:Y:S02]  /*1d610*/  @P0 LDC.64 R2, c[0x0][0x420] ;  /* 0x00010800ff020b82 */ /* 0x000e640000000a00 */
[----:B-1----:R-:W-:-:S04]  /*1d620*/  @P0 IMAD.HI.U32 R10, R9, R2, RZ ;  /* 0x00000002090a0227 */ /* 0x002fc800078e00ff */
        /* <DEDUP_REMOVED lines=12> */
.L_x_727:
[----:B------:R-:W2:Y:S01]  /*1d6f0*/  S2R R3, SR_CgaCtaId ;  /* 0x0000000000037919 */ /* 0x000ea20000008800 */
[----:B------:R-:W-:-:S04]  /*1d700*/  MOV R2, 0x400 ;  /* 0x0000040000027802 */ /* 0x000fc80000000f00 */
[----:B--2---:R-:W-:Y:S02]  /*1d710*/  LEA R2, R3, R2, 0x18 ;  /* 0x0000000203027211 */ /* 0x004fe400078ec0ff */
[----:B------:R-:W-:-:S03]  /*1d720*/  SHF.L.U32 R3, R13, 0x1f, RZ ;  /* 0x0000001f0d037819 */ /* 0x000fc600000006ff */
[----:B------:R-:W-:-:S04]  /*1d730*/  IMAD R2, R14, 0x8, R2 ;  /* 0x000000080e027824 */ /* 0x000fc800078e0202 */
[----:B------:R-:W2:Y:S02]  /*1d740*/  SYNCS.PHASECHK.TRANS64.TRYWAIT P0, [R2+URZ+0x34840], R3 ;  /* 0x03484003020075a7 */ /* 0x000ea4000800017f */
[----:B--2---:R-:W-:Y:S05]  /*1d750*/  @!P0 BRA `(.L_x_728) ;  /* 0x0000002400c08947 */ /* 0x004fea0003800000 */
.L_x_819:
        /* <DEDUP_REMOVED lines=11> */
.L_x_729:
[----:B0-----:R-:W3:Y:S04]  /*1d810*/  LDL R14, [R1] ;  /* 0x00000000010e7983 */ /* 0x001ee80000100800 */
[----:B------:R-:W4:Y:S01]  /*1d820*/  LDL R13, [R1+0x8] ;  /* 0x00000800010d7983 */ /* 0x000f220000100800 */
[----:B--2---:R-:W-:Y:S01]  /*1d830*/  MOV R3, 0x400 ;  /* 0x0000040000037802 */ /* 0x004fe20000000f00 */
[----:B------:R-:W-:Y:S01]  /*1d840*/  UIADD3 UR4, UP0, UR38, 0x370, URZ ;  /* 0x0000037026047890 */ /* 0x000fe2000ff1e03f */
[----:B------:R-:W-:Y:S01]  /*1d850*/  R2UR UR9, R2 ;  /* 0x00000000020972ca */ /* 0x000fe200000e0000 */
[----:B------:R-:W0:Y:S01]  /*1d860*/  S2R R11, SR_CgaCtaId ;  /* 0x00000000000b7919 */ /* 0x000e220000008800 */
[----:B------:R-:W-:Y:S01]  /*1d870*/  R2UR UR11, R9 ;  /* 0x00000000090b72ca */ /* 0x000fe200000e0000 */
[----:B------:R-:W-:Y:S01]  /*1d880*/  UMOV UR10, URZ ;  /* 0x0000003f000a7c82 */ /* 0x000fe20008000000 */
[----:B------:R-:W-:Y:S01]  /*1d890*/  R2UR UR12, R4 ;  /* 0x00000000040c72ca */ /* 0x000fe200000e0000 */
[----:B------:R-:W-:Y:S01]  /*1d8a0*/  UMOV UR6, 0x0 ;  /* 0x0000000000067882 */ /* 0x000fe20000000000 */
[----:B-----5:R-:W-:Y:S01]  /*1d8b0*/  R2UR UR13, R10 ;  /* 0x000000000a0d72ca */ /* 0x020fe200000e0000 */
[----:B------:R-:W-:Y:S01]  /*1d8c0*/  UMOV UR7, 0x14f00000 ;  /* 0x14f0000000077882 */ /* 0x000fe20000000000 */
[----:B------:R-:W-:Y:S01]  /*1d8d0*/  UMOV UR18, 0x40 ;  /* 0x0000004000127882 */ /* 0x000fe20000000000 */
[----:B------:R-:W-:Y:S01]  /*1d8e0*/  UMOV UR17, 0x80 ;  /* 0x0000008000117882 */ /* 0x000fe20000000000 */
[----:B------:R-:W-:-:S03]  /*1d8f0*/  SHF.L.U32 R8, R8, 0x1f, RZ ;  /* 0x0000001f08087819 */ /* 0x000fc600000006ff */
[----:B------:R-:W-:Y:S01]  /*1d900*/  UIADD3 UR9, UR9, 0x34830, URZ ;  /* 0x0003483009097890 */ /* 0x000fe2000fffe03f */
[----:B0-----:R-:W-:-:S05]  /*1d910*/  LEA R3, R11, R3, 0x18 ;  /* 0x000000030b037211 */ /* 0x001fca00078ec0ff */
[----:B---3--:R-:W-:Y:S01]  /*1d920*/  IMAD R2, R14, 0xc000, R3 ;  /* 0x0000c0000e027824 */ /* 0x008fe200078e0203 */
[----:B----4-:R-:W-:-:S04]  /*1d930*/  R2UR UR5, R13 ;  /* 0x000000000d0572ca */ /* 0x010fc800000e0000 */
[----:B------:R-:W-:Y:S01]  /*1d940*/  R2UR UR8, R2 ;  /* 0x00000000020872ca */ /* 0x000fe200000e0000 */
[----:B------:R-:W-:-:S08]  /*1d950*/  IMAD R2, R7, 0x8, R3 ;  /* 0x0000000807027824 */ /* 0x000fd000078e0203 */
[----:B------:R-:W-:-:S04]  /*1d960*/  ULEA UR11, UR11, UR5, 0x7 ;  /* 0x000000050b0b7291 */ /* 0x000fc8000f8e383f */
[----:B------:R-:W-:Y:S02]  /*1d970*/  UIADD3 UR14, UR8, 0x1c400, URZ ;  /* 0x0001c400080e7890 */ /* 0x000fe4000fffe03f */
[----:B------:R-:W-:Y:S02]  /*1d980*/  UIADD3.X UR5, URZ, UR39, URZ, UP0, !UPT ;  /* 0x000000273f057290 */ /* 0x000fe400087fe43f */
[----:B------:R-:W-:Y:S02]  /*1d990*/  UIADD3 UR15, UR8, 0x20400, URZ ;  /* 0x00020400080f7890 */ /* 0x000fe4000fffe03f */
[----:B------:R-:W-:-:S03]  /*1d9a0*/  UIADD3 UR16, UR8, 0x24400, URZ ;  /* 0x0002440008107890 */ /* 0x000fc6000fffe03f */
[----:B------:R-:W-:Y:S02]  /*1d9b0*/  UMOV UR8, UR14 ;  /* 0x0000000e00087c82 */ /* 0x000fe40008000000 */
[----:B------:R0:W-:Y:S02]  /*1d9c0*/  UTMALDG.4D [UR8], [UR4], desc[UR6] ;  /* 0x00000608040075b4 */ /* 0x0001e40008019000 */
        /* <DEDUP_REMOVED lines=8> */
.L_x_820:
[----:B------:R-:W2:Y:S01]  /*1da50*/  LDL R11, [R1+0x28] ;  /* 0x00002800010b7983 */ /* 0x000ea20000100800 */
[----:B------:R-:W1:Y:S02]  /*1da60*/  S2R R3, SR_TID.X ;  /* 0x0000000000037919 */ /* 0x000e640000002100 */
[----:B-1----:R-:W-:-:S04]  /*1da70*/  LOP3.LUT R3, R3, 0x7f, RZ, 0xc0, !PT ;  /* 0x0000007f03037812 */ /* 0x002fc800078ec0ff */
[----:B------:R-:W-:-:S13]  /*1da80*/  ISETP.NE.AND P0, PT, R3, RZ, PT ;  /* 0x000000ff0300720c */ /* 0x000fda0003f05270 */
[----:B------:R-:W-:-:S04]  /*1da90*/  @!P0 IMAD.MOV.U32 R3, RZ, RZ, 0x8000 ;  /* 0x00008000ff038424 */ /* 0x000fc800078e00ff */
[----:B------:R2:W-:Y:S02]  /*1daa0*/  @!P0 SYNCS.ARRIVE.TRANS64 RZ, [R2+URZ+0x34850], R3 ;  /* 0x0348500302ff89a7 */ /* 0x0005e4000800003f */
[----:B--2---:R-:W-:-:S04]  /*1dab0*/  PRMT R3, R11, 0x9910, RZ ;  /* 0x000099100b037816 */ /* 0x004fc800000000ff */
[----:B------:R-:W-:-:S13]  /*1dac0*/  ISETP.NE.AND P0, PT, R3, 0x2, PT ;  /* 0x000000020300780c */ /* 0x000fda0003f05270 */
[----:B------:R-:W-:Y:S05]  /*1dad0*/  @P0 BRA `(.L_x_731) ;  /* 0x0000000000040947 */ /* 0x000fea0003800000 */
[----:B------:R-:W-:Y:S01]  /*1dae0*/  BPT.TRAP 0x1 ;  /* 0x000000040000795c */ /* 0x000fe20000300000 */
.L_x_731:
[----:B------:R-:W2:Y:S02]  /*1daf0*/  LDL R3, [R1+0x18] ;  /* 0x0000180001037983 */ /* 0x000ea40000100800 */
[----:B--2---:R-:W-:-:S13]  /*1db00*/  LOP3.LUT P0, RZ, R3, 0x40, RZ, 0xc0, !PT ;  /* 0x0000004003ff7812 */ /* 0x004fda000780c0ff */
[----:B------:R-:W-:Y:S05]  /*1db10*/  @P0 BRA `(.L_x_732) ;  /* 0x0000000000040947 */ /* 0x000fea0003800000 */
[----:B------:R-:W-:Y:S01]  /*1db20*/  BPT.TRAP 0x1 ;  /* 0x000000040000795c */ /* 0x000fe20000300000 */
.L_x_732:
[----:B------:R-:W2:Y:S01]  /*1db30*/  LDL.LU R13, [R1+0x10] ;  /* 0x00001000010d7983 */ /* 0x000ea20000300800 */
[----:B0-----:R-:W-:-:S03]  /*1db40*/  MOV R8, 0x400 ;  /* 0x0000040000087802 */ /* 0x001fc60000000f00 */
[----:B------:R-:W3:Y:S01]  /*1db50*/  LDL R3, [R1+0x8] ;  /* 0x0000080001037983 */ /* 0x000ee20000100800 */
        /* <DEDUP_REMOVED lines=26> */
.L_x_726:
[----:B------:R-:W-:Y:S05]  /*1dd00*/  BSYNC B1 ;  /* 0x0000000000017941 */ /* 0x000fea0003800000 */
.L_x_725:
[C---:B------:R-:W-:Y:S01]  /*1dd10*/  ISETP.GT.AND P0, PT, R6.reuse, 0x1, PT ;  /* 0x000000010600780c */ /* 0x040fe20003f04270 */
[----:B------:R-:W-:-:S12]  /*1dd20*/  VIADD R6, R6, 0xfffffffe ;  /* 0xfffffffe06067836 */ /* 0x000fd80000000000 */
[----:B------:R-:W-:Y:S05]  /*1dd30*/  @P0 BRA `(.L_x_733) ;  /* 0xffffffec00e00947 */ /* 0x000fea000383ffff */
.L_x_706:
[----:B------:R-:W-:Y:S05]  /*1dd40*/  BSYNC B0 ;  /* 0x0000000000007941 */ /* 0x000fea0003800000 */
.L_x_705:
[----:B------:R-:W1:Y:S01]  /*1dd50*/  S2R R2, SR_TID.X ;  /* 0x0000000000027919 */ /* 0x000e620000002100 */
[----:B------:R-:W-:Y:S01]  /*1dd60*/  BSSY B0, `(.L_x_734) ;  /* 0x0000010000007945 */ /* 0x000fe20003800000 */
[----:B-1----:R-:W-:-:S04]  /*1dd70*/  LOP3.LUT R2, R2, 0x1f, RZ, 0xc0, !PT ;  /* 0x0000001f02027812 */ /* 0x002fc800078ec0ff */
[----:B------:R-:W-:-:S13]  /*1dd80*/  ISETP.NE.AND P0, PT, R2, RZ, PT ;  /* 0x000000ff0200720c */ /* 0x000fda0003f05270 */
[----:B------:R-:W-:Y:S05]  /*1dd90*/  @P0 BRA `(.L_x_735) ;  /* 0x0000000000300947 */ /* 0x000fea0003800000 */
[----:B------:R-:W1:Y:S01]  /*1dda0*/  S2R R3, SR_LANEID ;  /* 0x0000000000037919 */ /* 0x000e620000000000 */
[----:B------:R-:W-:Y:S02]  /*1ddb0*/  VOTEU.ANY UR4, UPT, PT ;  /* 0x0000000000047886 */ /* 0x000fe400038e0100 */
[----:B------:R-:W1:Y:S08]  /*1ddc0*/  FLO.U32 R0, UR4 ;  /* 0x0000000400007d00 */ /* 0x000e7000080e0000 */
[----:B------:R-:W2:Y:S01]  /*1ddd0*/  POPC R7, UR4 ;  /* 0x0000000400077d09 */ /* 0x000ea20008000000 */
[----:B-1----:R-:W-:-:S02]  /*1dde0*/  ISETP.EQ.U32.AND P0, PT, R0, R3, PT ;  /* 0x000000030000720c */ /* 0x002fc40003f02070 */
[----:B------:R-:W2:Y:S11]  /*1ddf0*/  LDC.64 R2, c[0x0][0xc38] ;  /* 0x00030e00ff027b82 */ /* 0x000eb60000000a00 */
[----:B--2---:R-:W2:Y:S01]  /*1de00*/  @P0 ATOMG.E.ADD.STRONG.GPU PT, R3, desc[UR36][R2.64], R7 ;  /* 0x00000007020309a8 */ /* 0x004ea200081ee1e4 */
[----:B------:R-:W1:Y:S02]  /*1de10*/  S2R R6, SR_LTMASK ;  /* 0x0000000000067919 */ /* 0x000e640000003900 */
[----:B-1----:R-:W-:-:S04]  /*1de20*/  LOP3.LUT R6, R6, UR4, RZ, 0xc0, !PT ;  /* 0x0000000406067c12 */ /* 0x002fc8000f8ec0ff */
[----:B------:R-:W1:Y:S01]  /*1de30*/  POPC R9, R6 ;  /* 0x0000000600097309 */ /* 0x000e620000000000 */
[----:B--2---:R-:W1:Y:S02]  /*1de40*/  SHFL.IDX PT, R0, R3, R0, 0x1f ;  /* 0x00001f0003007589 */ /* 0x004e6400000e0000 */
[----:B-1----:R-:W-:-:S07]  /*1de50*/  IADD3 R16, R0, UR40, R9 ;  /* 0x0000002800107c10 */ /* 0x002fce000fffe009 */
.L_x_735:
[----:B------:R-:W-:Y:S05]  /*1de60*/  BSYNC B0 ;  /* 0x0000000000007941 */ /* 0x000fea0003800000 */
.L_x_734:
        /* <DEDUP_REMOVED lines=11> */
.L_x_821:
[----:B------:R-:W2:Y:S01]  /*1df20*/  LDL R2, [R1+0x28] ;  /* 0x0000280001027983 */ /* 0x000ea20000100800 */
[----:B------:R-:W3:Y:S02]  /*1df30*/  S2R R6, SR_TID.X ;  /* 0x0000000000067919 */ /* 0x000ee40000002100 */
[----:B---3--:R-:W-:-:S04]  /*1df40*/  LOP3.LUT R6, R6, 0x7f, RZ, 0xc0, !PT ;  /* 0x0000007f06067812 */ /* 0x008fc800078ec0ff */
[----:B------:R-:W-:-:S13]  /*1df50*/  ISETP.NE.AND P0, PT, R6, RZ, PT ;  /* 0x000000ff0600720c */ /* 0x000fda0003f05270 */
[----:B-1----:R-:W-:-:S04]  /*1df60*/  @!P0 IMAD.MOV.U32 R3, RZ, RZ, 0x8000 ;  /* 0x00008000ff038424 */ /* 0x002fc800078e00ff */
[----:B------:R1:W-:Y:S01]  /*1df70*/  @!P0 SYNCS.ARRIVE.TRANS64 RZ, [R0+URZ+0x34850], R3 ;  /* 0x0348500300ff89a7 */ /* 0x0003e2000800003f */
[----:B--2---:R-:W-:-:S04]  /*1df80*/  PRMT R2, R2, 0x9910, RZ ;  /* 0x0000991002027816 */ /* 0x004fc800000000ff */
[----:B------:R-:W-:-:S13]  /*1df90*/  ISETP.NE.AND P0, PT, R2, 0x2, PT ;  /* 0x000000020200780c */ /* 0x000fda0003f05270 */
[----:B-1----:R-:W-:Y:S05]  /*1dfa0*/  @P0 BRA `(.L_x_739) ;  /* 0x0000000000040947 */ /* 0x002fea0003800000 */
[----:B------:R-:W-:Y:S01]  /*1dfb0*/  BPT.TRAP 0x1 ;  /* 0x000000040000795c */ /* 0x000fe20000300000 */
.L_x_739:
[----:B------:R-:W2:Y:S02]  /*1dfc0*/  LDL R2, [R1+0x18] ;  /* 0x0000180001027983 */ /* 0x000ea40000100800 */
[----:B--2---:R-:W-:-:S13]  /*1dfd0*/  LOP3.LUT P0, RZ, R2, 0x40, RZ, 0xc0, !PT ;  /* 0x0000004002ff7812 */ /* 0x004fda000780c0ff */
[----:B------:R-:W-:Y:S05]  /*1dfe0*/  @P0 BRA `(.L_x_740) ;  /* 0x0000000000040947 */ /* 0x000fea0003800000 */
[----:B------:R-:W-:Y:S01]  /*1dff0*/  BPT.TRAP 0x1 ;  /* 0x000000040000795c */ /* 0x000fe20000300000 */
.L_x_740:
[----:B------:R-:W2:Y:S01]  /*1e000*/  LDL.LU R8, [R1+0x8] ;  /* 0x0000080001087983 */ /* 0x000ea20000300800 */
[----:B------:R-:W-:-:S03]  /*1e010*/  MOV R6, 0x400 ;  /* 0x0000040000067802 */ /* 0x000fc60000000f00 */
[----:B------:R-:W3:Y:S04]  /*1e020*/  LDL R2, [R1] ;  /* 0x0000000001027983 */ /* 0x000ee80000100800 */
        /* <DEDUP_REMOVED lines=25> */
.L_x_737:
[----:B------:R-:W-:Y:S05]  /*1e1c0*/  BSYNC B0 ;  /* 0x0000000000007941 */ /* 0x000fea0003800000 */
.L_x_736:
        /* <DEDUP_REMOVED lines=9> */
.L_x_690:
[----:B------:R-:W-:Y:S05]  /*1e260*/  BSYNC B6 ;  /* 0x0000000000067941 */ /* 0x000fea0003800000 */
.L_x_688:
[----:B------:R-:W-:-:S03]  /*1e270*/  UMOV UR4, 0xffffffff ;  /* 0xffffffff00047882 */ /* 0x000fc60000000000 */
[----:B------:R-:W-:Y:S05]  /*1e280*/  BRA.DIV UR4, `(.L_x_741) ;  /* 0x0000001e04307947 */ /* 0x000fea000b800000 */
[----:B------:R2:W3:Y:S04]  /*1e290*/  SHFL.IDX PT, R4, R16, RZ, 0x1f ;  /* 0x00001fff10047589 */ /* 0x0004e800000e0000 */
[----:B------:R2:W4:Y:S02]  /*1e2a0*/  SHFL.IDX PT, R5, R16, 0x1, 0x1f ;  /* 0x00201f0010057f89 */ /* 0x00052400000e0000 */
.L_x_825:
[----:B0----5:R-:W0:Y:S01]  /*1e2b0*/  S2R R8, SR_TID.X ;  /* 0x0000000000087919 */ /* 0x021e220000002100 */
[----:B------:R-:W-:Y:S01]  /*1e2c0*/  ULDC UR4, c[0x0][0xc14] ;  /* 0x0003050000047ab9 */ /* 0x000fe20000000800 */
[----:B------:R-:W-:Y:S01]  /*1e2d0*/  BSSY B0, `(.L_x_742) ;  /* 0x000000b000007945 */ /* 0x000fe20003800000 */
[----:B-1----:R-:W-:Y:S02]  /*1e2e0*/  IMAD.U32 R0, RZ, RZ, UR4 ;  /* 0x00000004ff007e24 */ /* 0x002fe4000f8e00ff */
[----:B------:R-:W-:Y:S01]  /*1e2f0*/  IMAD.MOV.U32 R2, RZ, RZ, RZ ;  /* 0x000000ffff027224 */ /* 0x000fe200078e00ff */
[----:B0-----:R-:W-:-:S04]  /*1e300*/  LOP3.LUT R8, R8, 0x1f, RZ, 0xc0, !PT ;  /* 0x0000001f08087812 */ /* 0x001fc800078ec0ff */
[C---:B------:R-:W-:Y:S01]  /*1e310*/  ISETP.NE.AND P0, PT, R8.reuse, 0x1f, PT ;  /* 0x0000001f0800780c */ /* 0x040fe20003f05270 */
[----:B------:R-:W-:-:S05]  /*1e320*/  IMAD.IADD R7, R8, 0x1, R19 ;  /* 0x0000000108077824 */ /* 0x000fca00078e0213 */
[----:B------:R-:W-:-:S13]  /*1e330*/  ISETP.GE.OR P0, PT, R7, R0, !P0 ;  /* 0x000000000700720c */ /* 0x000fda0004706670 */
[----:B------:R-:W-:Y:S05]  /*1e340*/  @P0 BRA `(.L_x_743) ;  /* 0x00000000000c0947 */ /* 0x000fea0003800000 */
[----:B------:R-:W0:Y:S02]  /*1e350*/  LDC.64 R2, c[0x0][0xc58] ;  /* 0x00031600ff027b82 */ /* 0x000e240000000a00 */
[----:B0-----:R-:W-:-:S06]  /*1e360*/  IMAD.WIDE R2, R7, 0x4, R2 ;  /* 0x0000000407027825 */ /* 0x001fcc00078e0202 */
[----:B------:R0:W5:Y:S02]  /*1e370*/  LDG.E R2, desc[UR36][R2.64] ;  /* 0x0000002402027981 */ /* 0x000164000c1e1900 */
.L_x_743:
[----:B------:R-:W-:Y:S05]  /*1e380*/  BSYNC B0 ;  /* 0x0000000000007941 */ /* 0x000fea0003800000 */
.L_x_742:
[----:B------:R-:W-:-:S03]  /*1e390*/  UMOV UR4, 0xffffffff ;  /* 0xffffffff00047882 */ /* 0x000fc60000000000 */
[----:B------:R-:W-:Y:S05]  /*1e3a0*/  BRA.DIV UR4, `(.L_x_744) ;  /* 0x0000001e04347947 */ /* 0x000fea000b800000 */
[----:B-----5:R-:W0:Y:S01]  /*1e3b0*/  SHFL.UP PT, R14, R2, 0x1, RZ ;  /* 0x04200000020e7989 */ /* 0x020e2200000e00ff */
        /* <DEDUP_REMOVED lines=14> */
[----:B0-----:R-:W-:-:S04]  /*1e4a0*/  SEL R14, R14, RZ, P1 ;  /* 0x000000ff0e0e7207 */ /* 0x001fc80000800000 */
[----:B------:R-:W-:-:S05]  /*1e4b0*/  IADD3 R3, R3, R14, RZ ;  /* 0x0000000e03037210 */ /* 0x000fca0007ffe0ff */
[----:B------:R-:W0:Y:S02]  /*1e4c0*/  SHFL.UP PT, R14, R3, 0x10, RZ ;  /* 0x06000000030e7989 */ /* 0x000e2400000e00ff */
[----:B0-----:R-:W-:-:S05]  /*1e4d0*/  SEL R6, R14, RZ, P0 ;  /* 0x000000ff0e067207 */ /* 0x001fca0000000000 */
[----:B------:R-:W-:-:S05]  /*1e4e0*/  IMAD.IADD R6, R3, 0x1, R6 ;  /* 0x0000000103067824 */ /* 0x000fca00078e0206 */
[----:B------:R0:W1:Y:S02]  /*1e4f0*/  SHFL.IDX PT, R14, R6, 0x1f, 0x1f ;  /* 0x03e01f00060e7f89 */ /* 0x00006400000e0000 */
.L_x_833:
[----:B------:R-:W-:Y:S02]  /*1e500*/  ULDC UR4, c[0x0][0xc10] ;  /* 0x0003040000047ab9 */ /* 0x000fe40000000800 */
[----:B--2---:R-:W-:-:S04]  /*1e510*/  IMAD.U32 R16, RZ, RZ, UR4 ;  /* 0x00000004ff107e24 */ /* 0x004fc8000f8e00ff */
[----:B-1----:R-:W-:-:S04]  /*1e520*/  IMAD R7, R14, R16, RZ ;  /* 0x000000100e077224 */ /* 0x002fc800078e02ff */
[----:B----4-:R-:W-:-:S05]  /*1e530*/  IMAD.IADD R5, R5, 0x1, R7 ;  /* 0x0000000105057824 */ /* 0x010fca00078e0207 */
[----:B---3--:R-:W-:-:S13]  /*1e540*/  ISETP.GT.AND P0, PT, R5, R4, PT ;  /* 0x000000040500720c */ /* 0x008fda0003f04270 */
[----:B------:R-:W-:Y:S05]  /*1e550*/  @P0 BRA `(.L_x_745) ;  /* 0x0000000000b40947 */ /* 0x000fea0003800000 */
[----:B------:R-:W1:Y:S02]  /*1e560*/  LDC R0, c[0x0][0xc14] ;  /* 0x00030500ff007b82 */ /* 0x000e640000000800 */
.L_x_750:
[----:B------:R-:W-:-:S05]  /*1e570*/  VIADD R19, R19, 0x1f ;  /* 0x0000001f13137836 */ /* 0x000fca0000000000 */
[----:B-1----:R-:W-:-:S13]  /*1e580*/  ISETP.GE.AND P0, PT, R19, R0, PT ;  /* 0x000000001300720c */ /* 0x002fda0003f06270 */
[----:B------:R-:W-:Y:S05]  /*1e590*/  @P0 BRA `(.L_x_746) ;  /* 0x00000004005c0947 */ /* 0x000fea0003800000 */
[----:B------:R-:W1:Y:S01]  /*1e5a0*/  S2R R8, SR_TID.X ;  /* 0x0000000000087919 */ /* 0x000e620000002100 */
[----:B------:R-:W-:Y:S01]  /*1e5b0*/  BSSY B0, `(.L_x_747) ;  /* 0x000000a000007945 */ /* 0x000fe20003800000 */
[----:B------:R-:W-:Y:S01]  /*1e5c0*/  IMAD.MOV.U32 R2, RZ, RZ, RZ ;  /* 0x000000ffff027224 */ /* 0x000fe200078e00ff */
[----:B-1----:R-:W-:-:S04]  /*1e5d0*/  LOP3.LUT R8, R8, 0x1f, RZ, 0xc0, !PT ;  /* 0x0000001f08087812 */ /* 0x002fc800078ec0ff */
[C---:B------:R-:W-:Y:S01]  /*1e5e0*/  ISETP.NE.AND P1, PT, R8.reuse, 0x1f, PT ;  /* 0x0000001f0800780c */ /* 0x040fe20003f25270 */
[----:B------:R-:W-:-:S05]  /*1e5f0*/  IMAD.IADD R7, R8, 0x1, R19 ;  /* 0x0000000108077824 */ /* 0x000fca00078e0213 */
[----:B------:R-:W-:-:S13]  /*1e600*/  ISETP.GE.OR P0, PT, R7, R0, !P1 ;  /* 0x000000000700720c */ /* 0x000fda0004f06670 */
[----:B------:R-:W-:Y:S05]  /*1e610*/  @P0 BRA `(.L_x_748) ;  /* 0x00000000000c0947 */ /* 0x000fea0003800000 */
[----:B------:R-:W1:Y:S02]  /*1e620*/  LDC.64 R2, c[0x0][0xc58] ;  /* 0x00031600ff027b82 */ /* 0x000e640000000a00 */
[----:B-1----:R-:W-:-:S06]  /*1e630*/  IMAD.WIDE R2, R7, 0x4, R2 ;  /* 0x0000000407027825 */ /* 0x002fcc00078e0202 */
[----:B------:R1:W5:Y:S02]  /*1e640*/  LDG.E R2, desc[UR36][R2.64] ;  /* 0x0000002402027981 */ /* 0x000364000c1e1900 */
.L_x_748:
[----:B------:R-:W-:Y:S05]  /*1e650*/  BSYNC B0 ;  /* 0x0000000000007941 */ /* 0x000fea0003800000 */
.L_x_747:
        /* <DEDUP_REMOVED lines=8> */
[----:B------:R-:W1:Y:S02]  /*1e6e0*/  SHFL.UP PT, R14, R3, 0x2, RZ ;  /* 0x04400000030e7989 */ /* 0x000e6400000e00ff */
        /* <DEDUP_REMOVED lines=8> */
[----:B-1----:R-:W-:-:S05]  /*1e770*/  SEL R14, R14, RZ, P1 ;  /* 0x000000ff0e0e7207 */ /* 0x002fca0000800000 */
[----:B------:R-:W-:-:S05]  /*1e780*/  IMAD.IADD R3, R3, 0x1, R14 ;  /* 0x0000000103037824 */ /* 0x000fca00078e020e */
[----:B------:R-:W0:Y:S02]  /*1e790*/  SHFL.UP PT, R14, R3, 0x10, RZ ;  /* 0x06000000030e7989 */ /* 0x000e2400000e00ff */
[----:B0-----:R-:W-:-:S05]  /*1e7a0*/  SEL R6, R14, RZ, P0 ;  /* 0x000000ff0e067207 */ /* 0x001fca0000000000 */
[----:B------:R-:W-:-:S05]  /*1e7b0*/  IMAD.IADD R6, R3, 0x1, R6 ;  /* 0x0000000103067824 */ /* 0x000fca00078e0206 */
[----:B------:R0:W1:Y:S02]  /*1e7c0*/  SHFL.IDX PT, R14, R6, 0x1f, 0x1f ;  /* 0x03e01f00060e7f89 */ /* 0x00006400000e0000 */
.L_x_841:
[----:B------:R-:W-:Y:S02]  /*1e7d0*/  ULDC UR4, c[0x0][0xc10] ;  /* 0x0003040000047ab9 */ /* 0x000fe40000000800 */
[----:B------:R-:W-:-:S04]  /*1e7e0*/  IMAD.U32 R16, RZ, RZ, UR4 ;  /* 0x00000004ff107e24 */ /* 0x000fc8000f8e00ff */
[----:B-1----:R-:W-:-:S04]  /*1e7f0*/  IMAD R7, R14, R16, RZ ;  /* 0x000000100e077224 */ /* 0x002fc800078e02ff */
[----:B------:R-:W-:-:S05]  /*1e800*/  IMAD.IADD R5, R7, 0x1, R5 ;  /* 0x0000000107057824 */ /* 0x000fca00078e0205 */
[----:B------:R-:W-:-:S13]  /*1e810*/  ISETP.GT.AND P0, PT, R5, R4, PT ;  /* 0x000000040500720c */ /* 0x000fda0003f04270 */
[----:B------:R-:W-:Y:S05]  /*1e820*/  @!P0 BRA `(.L_x_750) ;  /* 0xfffffffc00508947 */ /* 0x000fea000383ffff */
.L_x_745:
        /* <DEDUP_REMOVED lines=8> */
.L_x_845:
[----:B------:R-:W-:Y:S01]  /*1e8b0*/  ISETP.NE.AND P0, PT, R3, RZ, PT ;  /* 0x000000ff0300720c */ /* 0x000fe20003f05270 */
[----:B------:R-:W-:-:S12]  /*1e8c0*/  IMAD.MOV.U32 R14, RZ, RZ, RZ ;  /* 0x000000ffff0e7224 */ /* 0x000fd800078e00ff */
[----:B------:R-:W-:Y:S05]  /*1e8d0*/  @!P0 BRA `(.L_x_752) ;  /* 0x0000000000108947 */ /* 0x000fea0003800000 */
[----:B------:R-:W-:Y:S01]  /*1e8e0*/  UMOV UR4, 0xffffffff ;  /* 0xffffffff00047882 */ /* 0x000fe20000000000 */
[----:B------:R-:W-:Y:S02]  /*1e8f0*/  VIADD R12, R5, 0xffffffff ;  /* 0xffffffff050c7836 */ /* 0x000fe40000000000 */
[----:B------:R-:W-:Y:S05]  /*1e900*/  BRA.DIV UR4, `(.L_x_753) ;  /* 0x0000001e04cc7947 */ /* 0x000fea000b800000 */
[----:B------:R3:W4:Y:S02]  /*1e910*/  SHFL.IDX PT, R14, R6, R12, 0x1f ;  /* 0x00001f0c060e7589 */ /* 0x00072400000e0000 */
.L_x_752:
[----:B0-23--:R-:W-:Y:S01]  /*1e920*/  IABS R6, R17 ;  /* 0x0000001100067213 */ /* 0x00dfe20000000000 */
[----:B----4-:R-:W-:Y:S02]  /*1e930*/  IMAD R16, R14, R16, R7 ;  /* 0x000000100e107224 */ /* 0x010fe400078e0207 */
[----:B------:R-:W-:Y:S01]  /*1e940*/  IMAD.IADD R19, R5, 0x1, R19 ;  /* 0x0000000105137824 */ /* 0x000fe200078e0213 */
[----:B------:R-:W0:Y:S08]  /*1e950*/  I2F.RP R8, R6 ;  /* 0x0000000600087306 */ /* 0x000e300000209400 */
[----:B0-----:R-:W0:Y:S02]  /*1e960*/  MUFU.RCP R8, R8 ;  /* 0x0000000800087308 */ /* 0x001e240000001000 */
[----:B0-----:R-:W-:-:S06]  /*1e970*/  VIADD R9, R8, 0xffffffe ;  /* 0x0ffffffe08097836 */ /* 0x001fcc0000000000 */
[----:B------:R-:W1:Y:S02]  /*1e980*/  F2I.FTZ.U32.TRUNC.NTZ R3, R9 ;  /* 0x0000000900037305 */ /* 0x000e64000021f000 */
[----:B-1----:R-:W-:-:S04]  /*1e990*/  IMAD.MOV R2, RZ, RZ, -R3 ;  /* 0x000000ffff027224 */ /* 0x002fc800078e0a03 */
[----:B------:R-:W-:Y:S02]  /*1e9a0*/  IMAD R7, R2, R6, RZ ;  /* 0x0000000602077224 */ /* 0x000fe400078e02ff */
[----:B------:R-:W-:-:S04]  /*1e9b0*/  IMAD.MOV.U32 R2, RZ, RZ, RZ ;  /* 0x000000ffff027224 */ /* 0x000fc800078e00ff */
[----:B------:R-:W-:Y:S01]  /*1e9c0*/  IMAD.HI.U32 R2, R3, R7, R2 ;  /* 0x0000000703027227 */ /* 0x000fe200078e0002 */
[----:B------:R-:W-:-:S03]  /*1e9d0*/  IABS R7, R17 ;  /* 0x0000001100077213 */ /* 0x000fc60000000000 */
[----:B------:R-:W-:Y:S02]  /*1e9e0*/  IMAD.IADD R3, R4, 0x1, -R16 ;  /* 0x0000000104037824 */ /* 0x000fe400078e0a10 */
[----:B------:R-:W-:-:S03]  /*1e9f0*/  IMAD.MOV R7, RZ, RZ, -R7 ;  /* 0x000000ffff077224 */ /* 0x000fc600078e0a07 */
[----:B------:R-:W-:-:S05]  /*1ea00*/  IABS R4, R3 ;  /* 0x0000000300047213 */ /* 0x000fca0000000000 */
[----:B------:R-:W-:-:S04]  /*1ea10*/  IMAD.HI.U32 R2, R2, R4, RZ ;  /* 0x0000000402027227 */ /* 0x000fc800078e00ff */
[----:B------:R-:W-:Y:S01]  /*1ea20*/  IMAD R7, R2, R7, R4 ;  /* 0x0000000702077224 */ /* 0x000fe200078e0204 */
[----:B------:R-:W-:-:S04]  /*1ea30*/  LOP3.LUT R4, R3, R17, RZ, 0x3c, !PT ;  /* 0x0000001103047212 */ /* 0x000fc800078e3cff */
[----:B------:R-:W-:-:S13]  /*1ea40*/  ISETP.GT.U32.AND P0, PT, R6, R7, PT ;  /* 0x000000070600720c */ /* 0x000fda0003f04070 */
[----:B------:R-:W-:Y:S01]  /*1ea50*/  @!P0 IADD3 R7, R7, -R6, RZ ;  /* 0x8000000607078210 */ /* 0x000fe20007ffe0ff */
        /* <DEDUP_REMOVED lines=11> */
.L_x_746:
[----:B------:R-:W-:Y:S01]  /*1eb10*/  UMOV UR4, URZ ;  /* 0x0000003f00047c82 */ /* 0x000fe20008000000 */
[----:B------:R-:W-:Y:S01]  /*1eb20*/  UMOV UR5, URZ ;  /* 0x0000003f00057c82 */ /* 0x000fe20008000000 */
[----:B------:R-:W-:Y:S01]  /*1eb30*/  ULDC UR6, c[0x0][0xc14] ;  /* 0x0003050000067ab9 */ /* 0x000fe20000000800 */
[----:B------:R-:W-:Y:S02]  /*1eb40*/  IMAD.MOV.U32 R16, RZ, RZ, R4 ;  /* 0x000000ffff107224 */ /* 0x000fe400078e0004 */
[----:B------:R-:W-:Y:S02]  /*1eb50*/  IMAD.U32 R17, RZ, RZ, UR4 ;  /* 0x00000004ff117e24 */ /* 0x000fe4000f8e00ff */
[----:B------:R-:W-:Y:S02]  /*1eb60*/  IMAD.U32 R18, RZ, RZ, UR5 ;  /* 0x00000005ff127e24 */ /* 0x000fe4000f8e00ff */
[----:B------:R-:W-:-:S07]  /*1eb70*/  IMAD.U32 R19, RZ, RZ, UR6 ;  /* 0x00000006ff137e24 */ /* 0x000fce000f8e00ff */
.L_x_754:
[----:B------:R-:W1:Y:S01]  /*1eb80*/  S2R R2, SR_TID.X ;  /* 0x0000000000027919 */ /* 0x000e620000002100 */
[----:B------:R-:W-:Y:S05]  /*1eb90*/  WARPSYNC.ALL ;  /* 0x0000000000007948 */ /* 0x000fea0003800000 */
[----:B------:R-:W-:Y:S01]  /*1eba0*/  BAR.SYNC.DEFER_BLOCKING 0x4, 0x120 ;  /* 0x0104800000007b1d */ /* 0x000fe20000010000 */
[----:B-1----:R-:W-:-:S04]  /*1ebb0*/  LOP3.LUT R2, R2, 0x1f, RZ, 0xc0, !PT ;  /* 0x0000001f02027812 */ /* 0x002fc800078ec0ff */
[----:B------:R-:W-:-:S13]  /*1ebc0*/  ISETP.NE.AND P0, PT, R2, RZ, PT ;  /* 0x000000ff0200720c */ /* 0x000fda0003f05270 */
[----:B------:R-:W1:Y:S01]  /*1ebd0*/  @!P0 S2R R3, SR_CgaCtaId ;  /* 0x0000000000038919 */ /* 0x000e620000008800 */
[----:B------:R-:W-:-:S04]  /*1ebe0*/  @!P0 MOV R2, 0x400 ;  /* 0x0000040000028802 */ /* 0x000fc80000000f00 */
[----:B-1----:R-:W-:-:S05]  /*1ebf0*/  @!P0 LEA R2, R3, R2, 0x18 ;  /* 0x0000000203028211 */ /* 0x002fca00078ec0ff */
[----:B------:R2:W-:Y:S01]  /*1ec00*/  @!P0 STS.128 [R2+0x348d0], R16 ;  /* 0x0348d01002008388 */ /* 0x0005e20000000c00 */
[----:B------:R-:W-:Y:S06]  /*1ec10*/  BAR.ARV 0x5, 0x120 ;  /* 0x0144800000007b1d */ /* 0x000fec0000002000 */
[----:B------:R-:W-:-:S13]  /*1ec20*/  ISETP.GE.AND P0, PT, R19, R0, PT ;  /* 0x000000001300720c */ /* 0x000fda0003f06270 */
[----:B------:R-:W-:Y:S05]  /*1ec30*/  @!P0 BRA `(.L_x_755) ;  /* 0xffffffb000608947 */ /* 0x000fea000383ffff */
.L_x_667:
[----:B0-----:R-:W3:Y:S01]  /*1ec40*/  LDL.LU R0, [R1+0x3c] ;  /* 0x00003c0001007983 */ /* 0x001ee20000300800 */
[----:B------:R-:W-:Y:S01]  /*1ec50*/  BSSY B0, `(.L_x_756) ;  /* 0x000000b000007945 */ /* 0x000fe20003800000 */
[----:B------:R-:W0:Y:S01]  /*1ec60*/  S2R R5, SR_CgaCtaId ;  /* 0x0000000000057919 */ /* 0x000e220000008800 */
[----:B---3--:R-:W-:-:S05]  /*1ec70*/  VIADD R0, R0, 0x1 ;  /* 0x0000000100007836 */ /* 0x008fca0000000000 */
[----:B--2---:R-:W-:-:S04]  /*1ec80*/  LEA.HI R2, R0, R0, RZ, 0x1 ;  /* 0x0000000000027211 */ /* 0x004fc800078f08ff */
[----:B------:R-:W-:-:S05]  /*1ec90*/  LOP3.LUT R3, R2, 0xfffffffe, RZ, 0xc0, !PT ;  /* 0xfffffffe02037812 */ /* 0x000fca00078ec0ff */
[----:B------:R-:W-:Y:S01]  /*1eca0*/  IMAD.IADD R3, R0, 0x1, -R3 ;  /* 0x0000000100037824 */ /* 0x000fe200078e0a03 */
[----:B------:R-:W-:-:S04]  /*1ecb0*/  MOV R0, 0x400 ;  /* 0x0000040000007802 */ /* 0x000fc80000000f00 */
[----:B0-----:R-:W-:Y:S02]  /*1ecc0*/  LEA R0, R5, R0, 0x18 ;  /* 0x0000000005007211 */ /* 0x001fe400078ec0ff */
[----:B------:R-:W-:-:S04]  /*1ecd0*/  SHF.L.U32 R3, R3, 0x1f, RZ ;  /* 0x0000001f03037819 */ /* 0x000fc800000006ff */
[----:B------:R-:W0:Y:S02]  /*1ece0*/  SYNCS.PHASECHK.TRANS64.TRYWAIT P0, [R0+URZ+0x34820], R3 ;  /* 0x03482003000075a7 */ /* 0x000e24000800017f */
[----:B0-----:R-:W-:Y:S05]  /*1ecf0*/  @!P0 BRA `(.L_x_757) ;  /* 0x0000001800f48947 */ /* 0x001fea0003800000 */
.L_x_848:
[----:B------:R-:W-:Y:S05]  /*1ed00*/  BSYNC B0 ;  /* 0x0000000000007941 */ /* 0x000fea0003800000 */
.L_x_756:
[----:B------:R-:W-:-:S03]  /*1ed10*/  UMOV UR4, 0xffffffff ;  /* 0xffffffff00047882 */ /* 0x000fc60000000000 */
[----:B------:R-:W-:Y:S05]  /*1ed20*/  BRA.DIV UR4, `(.L_x_758) ;  /* 0x0000001a04fc7947 */ /* 0x000fea000b800000 */
[----:B------:R-:W1:Y:S02]  /*1ed30*/  S2R R2, SR_TID.X ;  /* 0x0000000000027919 */ /* 0x000e640000002100 */
[----:B-1----:R-:W-:-:S04]  /*1ed40*/  SHF.R.U32.HI R2, RZ, 0x5, R2 ;  /* 0x00000005ff027819 */ /* 0x002fc80000011602 */
[----:B------:R-:W-:-:S05]  /*1ed50*/  LOP3.LUT R2, R2, 0x3, RZ, 0xc0, !PT ;  /* 0x0000000302027812 */ /* 0x000fca00078ec0ff */
[----:B------:R1:W2:Y:S02]  /*1ed60*/  SHFL.IDX PT, R14, R2, RZ, 0x1f ;  /* 0x00001fff020e7589 */ /* 0x0002a400000e0000 */
.L_x_851:
[----:B--2---:R-:W-:-:S13]  /*1ed70*/  ISETP.NE.AND P0, PT, R14, RZ, PT ;  /* 0x000000ff0e00720c */ /* 0x004fda0003f05270 */
[----:B------:R-:W-:Y:S05]  /*1ed80*/  @P0 BRA `(.L_x_448) ;  /* 0x0000000000940947 */ /* 0x000fea0003800000 */
[----:B------:R-:W-:-:S03]  /*1ed90*/  UMOV UR4, 0xffffffff ;  /* 0xffffffff00047882 */ /* 0x000fc60000000000 */
[----:B------:R-:W-:Y:S05]  /*1eda0*/  BRA.DIV UR4, `(.L_x_759) ;  /* 0x0000001e04107947 */ /* 0x000fea000b800000 */
[----:B------:R-:W-:-:S13]  /*1edb0*/  ELECT P6, URZ, PT ;  /* 0x00000000003f782f */ /* 0x000fda00038c0000 */
.L_x_854:
[----:B------:R-:W-:Y:S05]  /*1edc0*/  @!P6 BRA `(.L_x_448) ;  /* 0x000000000084e947 */ /* 0x000fea0003800000 */
[----:B-1----:R-:W2:Y:S02]  /*1edd0*/  LDL.LU R2, [R1+0x38] ;  /* 0x0000380001027983 */ /* 0x002ea40000300800 */
[----:B--2---:R-:W-:-:S04]  /*1ede0*/  LOP3.LUT R2, R2, 0x2, RZ, 0xfc, !PT ;  /* 0x0000000202027812 */ /* 0x004fc800078efcff */
[----:B------:R-:W-:-:S13]  /*1edf0*/  ISETP.NE.AND P2, PT, R2, 0x3, PT ;  /* 0x000000030200780c */ /* 0x000fda0003f45270 */
[----:B------:R-:W-:Y:S05]  /*1ee00*/  @!P2 BRA `(.L_x_760) ;  /* 0x000000000004a947 */ /* 0x000fea0003800000 */
[----:B------:R-:W-:Y:S01]  /*1ee10*/  BPT.TRAP 0x1 ;  /* 0x000000040000795c */ /* 0x000fe20000300000 */
.L_x_760:
        /* <DEDUP_REMOVED lines=14> */
.L_x_855:
[----:B------:R-:W1:Y:S02]  /*1ef00*/  SYNCS.PHASECHK.TRANS64.TRYWAIT P0, [R7+URZ], R2 ;  /* 0x00000002070075a7 */ /* 0x000e64000800017f */
[----:B-1----:R-:W-:Y:S05]  /*1ef10*/  @!P0 BRA `(.L_x_762) ;  /* 0x0000001800e88947 */ /* 0x002fea0003800000 */
.L_x_856:
[----:B------:R-:W-:Y:S05]  /*1ef20*/  @!P2 BRA `(.L_x_763) ;  /* 0x000000000004a947 */ /* 0x000fea0003800000 */
[----:B------:R-:W-:Y:S01]  /*1ef30*/  BPT.TRAP 0x1 ;  /* 0x000000040000795c */ /* 0x000fe20000300000 */
.L_x_763:
[----:B------:R-:W2:Y:S01]  /*1ef40*/  LDL.LU R4, [R1] ;  /* 0x0000000001047983 */ /* 0x000ea20000300800 */
[----:B------:R-:W-:-:S04]  /*1ef50*/  VIADD R0, R0, 0x34860 ;  /* 0x0003486000007836 */ /* 0x000fc80000000000 */
[----:B--2---:R-:W-:-:S04]  /*1ef60*/  IMAD R4, R4, 0x8, R0 ;  /* 0x0000000804047824 */ /* 0x004fc800078e0200 */
[----:B------:R-:W2:Y:S02]  /*1ef70*/  SYNCS.PHASECHK.TRANS64.TRYWAIT P0, [R4+URZ], R5 ;  /* 0x00000005040075a7 */ /* 0x000ea4000800017f */
[----:B--2---:R-:W-:Y:S05]  /*1ef80*/  @!P0 BRA `(.L_x_764) ;  /* 0x0000001800e08947 */ /* 0x004fea0003800000 */
.L_x_857:
[----:B------:R-:W-:-:S07]  /*1ef90*/  IMAD R3, R3, 0x8, R0 ;  /* 0x0000000803037824 */ /* 0x000fce00078e0200 */
.L_x_765:
[----:B---3--:R3:W4:Y:S02]  /*1efa0*/  SYNCS.PHASECHK.TRANS64.TRYWAIT P0, [R3+URZ], R2 ;  /* 0x00000002030075a7 */ /* 0x008724000800017f */
[----:B----4-:R-:W-:Y:S05]  /*1efb0*/  @!P0 NANOSLEEP.SYNCS 0x989680 ;  /* 0x009896800000895d */ /* 0x010fea0003900000 */
[----:B------:R-:W4:Y:S02]  /*1efc0*/  @!P0 SYNCS.PHASECHK.TRANS64 P0, [R3+URZ], R2 ;  /* 0x00000002030085a7 */ /* 0x000f24000800007f */
[----:B----4-:R-:W-:Y:S05]  /*1efd0*/  @!P0 BRA `(.L_x_765) ;  /* 0xfffffffc00f08947 */ /* 0x010fea000383ffff */
.L_x_448:
[----:B------:R-:W-:Y:S05]  /*1efe0*/  BSYNC B7 ;  /* 0x0000000000077941 */ /* 0x000fea0003800000 */
.L_x_445:
[----:B------:R-:W-:Y:S05]  /*1eff0*/  EXIT ;  /* 0x000000000000794d */ /* 0x000fea0003800000 */
.L_x_466:
[----:B0-----:R0:W1:Y:S02]  /*1f000*/  SYNCS.PHASECHK.TRANS64.TRYWAIT P5, [R3+URZ+0x34890], R0 ;  /* 0x03489000030075a7 */ /* 0x00106400080a017f */
[----:B-1----:R-:W-:Y:S05]  /*1f010*/  @!P5 NANOSLEEP.SYNCS 0x989680 ;  /* 0x009896800000d95d */ /* 0x002fea0003900000 */
[----:B------:R-:W1:Y:S02]  /*1f020*/  @!P5 SYNCS.PHASECHK.TRANS64 P5, [R3+URZ+0x34890], R0 ;  /* 0x034890000300d5a7 */ /* 0x000e6400080a007f */
[----:B-1----:R-:W-:Y:S05]  /*1f030*/  @!P5 BRA `(.L_x_466) ;  /* 0xfffffffc00f0d947 */ /* 0x002fea000383ffff */
[----:B------:R-:W-:Y:S05]  /*1f040*/  BRA `(.L_x_766) ;  /* 0xfffffe4400987947 */ /* 0x000fea000383ffff */
.L_x_520:
[----:B-1----:R1:W3:Y:S02]  /*1f050*/  SYNCS.PHASECHK.TRANS64.TRYWAIT P5, [R3+URZ+0x34890], R0 ;  /* 0x03489000030075a7 */ /* 0x0022e400080a017f */
[----:B---3--:R-:W-:Y:S05]  /*1f060*/  @!P5 NANOSLEEP.SYNCS 0x989680 ;  /* 0x009896800000d95d */ /* 0x008fea0003900000 */
[----:B------:R-:W3:Y:S02]  /*1f070*/  @!P5 SYNCS.PHASECHK.TRANS64 P5, [R3+URZ+0x34890], R0 ;  /* 0x034890000300d5a7 */ /* 0x000ee400080a007f */
[----:B---3--:R-:W-:Y:S05]  /*1f080*/  @!P5 BRA `(.L_x_520) ;  /* 0xfffffffc00f0d947 */ /* 0x008fea000383ffff */
[----:B------:R-:W-:Y:S05]  /*1f090*/  BRA `(.L_x_767) ;  /* 0xfffffe7c003c7947 */ /* 0x000fea000383ffff */
.L_x_545:
[----:B0-----:R0:W1:Y:S02]  /*1f0a0*/  SYNCS.PHASECHK.TRANS64.TRYWAIT P4, [R3+URZ+0x34890], R0 ;  /* 0x03489000030075a7 */ /* 0x001064000808017f */
[----:B-1----:R-:W-:Y:S05]  /*1f0b0*/  @!P4 NANOSLEEP.SYNCS 0x989680 ;  /* 0x009896800000c95d */ /* 0x002fea0003900000 */
[----:B------:R-:W1:Y:S02]  /*1f0c0*/  @!P4 SYNCS.PHASECHK.TRANS64 P4, [R3+URZ+0x34890], R0 ;  /* 0x034890000300c5a7 */ /* 0x000e64000808007f */
[----:B-1----:R-:W-:Y:S05]  /*1f0d0*/  @!P4 BRA `(.L_x_545) ;  /* 0xfffffffc00f0c947 */ /* 0x002fea000383ffff */
[----:B------:R-:W-:Y:S05]  /*1f0e0*/  BRA `(.L_x_768) ;  /* 0xfffffeac00b07947 */ /* 0x000fea000383ffff */
.L_x_551:
[----:B--2---:R2:W3:Y:S02]  /*1f0f0*/  SYNCS.PHASECHK.TRANS64.TRYWAIT P4, [R3+URZ+0x348b0], R0 ;  /* 0x0348b000030075a7 */ /* 0x0044e4000808017f */
[----:B---3--:R-:W-:Y:S05]  /*1f100*/  @!P4 NANOSLEEP.SYNCS 0x989680 ;  /* 0x009896800000c95d */ /* 0x008fea0003900000 */
[----:B------:R-:W3:Y:S02]  /*1f110*/  @!P4 SYNCS.PHASECHK.TRANS64 P4, [R3+URZ+0x348b0], R0 ;  /* 0x0348b0000300c5a7 */ /* 0x000ee4000808007f */
[----:B---3--:R-:W-:Y:S05]  /*1f120*/  @!P4 BRA `(.L_x_551) ;  /* 0xfffffffc00f0c947 */ /* 0x008fea000383ffff */
[----:B------:R-:W-:Y:S05]  /*1f130*/  BRA `(.L_x_769) ;  /* 0xfffffeb000b07947 */ /* 0x000fea000383ffff */
.L_x_571:
[----:B------:R-:W-:Y:S01]  /*1f140*/  BSSY B1, `(.L_x_770) ;  /* 0x0000008000017945 */ /* 0x000fe20003800000 */
[----:B------:R-:W-:Y:S01]  /*1f150*/  IMAD.MOV.U32 R13, RZ, RZ, R38 ;  /* 0x000000ffff0d7224 */ /* 0x000fe200078e0026 */
[----:B------:R-:W-:Y:S01]  /*1f160*/  MOV R11, 0x1c1f ;  /* 0x00001c1f000b7802 */ /* 0x000fe20000000f00 */
[----:B------:R-:W-:Y:S02]  /*1f170*/  IMAD.MOV.U32 R12, RZ, RZ, RZ ;  /* 0x000000ffff0c7224 */ /* 0x000fe400078e00ff */
[----:B------:R-:W-:-:S07]  /*1f180*/  IMAD.MOV.U32 R15, RZ, RZ, -0x1 ;  /* 0xffffffffff0f7424 */ /* 0x000fce00078e00ff */
[----:B------:R-:W-:Y:S05]  /*1f190*/  WARPSYNC.COLLECTIVE R15, `(.L_x_771) ;  /* 0x000000000f087348 */ /* 0x000fea0003c00000 */
[----:B------:R0:W1:Y:S02]  /*1f1a0*/  SHFL.IDX P6, R14, R13, R12, R11 ;  /* 0x0000000c0d0e7389 */ /* 0x00006400000c000b */
[----:B01----:R-:W-:Y:S01]  /*1f1b0*/  ENDCOLLECTIVE ;  /* 0x000000000000791b */ /* 0x003fe20003800000 */
.L_x_771:
[----:B------:R-:W-:Y:S05]  /*1f1c0*/  BSYNC B1 ;  /* 0x0000000000017941 */ /* 0x000fea0003800000 */
.L_x_770:
[----:B------:R-:W-:Y:S05]  /*1f1d0*/  BRA `(.L_x_772) ;  /* 0xfffffec400e07947 */ /* 0x000fea000383ffff */
.L_x_572:
[----:B------:R-:W-:Y:S01]  /*1f1e0*/  BSSY B1, `(.L_x_773) ;  /* 0x0000008000017945 */ /* 0x000fe20003800000 */
[----:B------:R-:W-:Y:S02]  /*1f1f0*/  IMAD.MOV.U32 R13, RZ, RZ, R36 ;  /* 0x000000ffff0d7224 */ /* 0x000fe400078e0024 */
[----:B------:R-:W-:Y:S02]  /*1f200*/  IMAD.MOV.U32 R12, RZ, RZ, RZ ;  /* 0x000000ffff0c7224 */ /* 0x000fe400078e00ff */
[----:B------:R-:W-:Y:S02]  /*1f210*/  IMAD.MOV.U32 R11, RZ, RZ, 0x1c1f ;  /* 0x00001c1fff0b7424 */ /* 0x000fe400078e00ff */
[----:B------:R-:W-:-:S07]  /*1f220*/  IMAD.MOV.U32 R15, RZ, RZ, -0x1 ;  /* 0xffffffffff0f7424 */ /* 0x000fce00078e00ff */
[----:B------:R-:W-:Y:S05]  /*1f230*/  WARPSYNC.COLLECTIVE R15, `(.L_x_774) ;  /* 0x000000000f087348 */ /* 0x000fea0003c00000 */
[----:B------:R0:W1:Y:S02]  /*1f240*/  SHFL.IDX P6, R14, R13, R12, R11 ;  /* 0x0000000c0d0e7389 */ /* 0x00006400000c000b */
[----:B01----:R-:W-:Y:S01]  /*1f250*/  ENDCOLLECTIVE ;  /* 0x000000000000791b */ /* 0x003fe20003800000 */
.L_x_774:
[----:B------:R-:W-:Y:S05]  /*1f260*/  BSYNC B1 ;  /* 0x0000000000017941 */ /* 0x000fea0003800000 */
.L_x_773:
[----:B------:R-:W-:Y:S05]  /*1f270*/  BRA `(.L_x_775) ;  /* 0xfffffec400c47947 */ /* 0x000fea000383ffff */
.L_x_573:
        /* <DEDUP_REMOVED lines=8> */
.L_x_777:
[----:B------:R-:W-:Y:S05]  /*1f300*/  BSYNC B1 ;  /* 0x0000000000017941 */ /* 0x000fea0003800000 */
.L_x_776:
[----:B------:R-:W-:Y:S05]  /*1f310*/  BRA `(.L_x_778) ;  /* 0xfffffec400a87947 */ /* 0x000fea000383ffff */
.L_x_574:
        /* <DEDUP_REMOVED lines=8> */
.L_x_780:
[----:B------:R-:W-:Y:S05]  /*1f3a0*/  BSYNC B1 ;  /* 0x0000000000017941 */ /* 0x000fea0003800000 */
.L_x_779:
[----:B------:R-:W-:Y:S05]  /*1f3b0*/  BRA `(.L_x_781) ;  /* 0xfffffec4008c7947 */ /* 0x000fea000383ffff */
.L_x_576:
[----:B0-----:R0:W1:Y:S02]  /*1f3c0*/  SYNCS.PHASECHK.TRANS64.TRYWAIT P1, [R2+URZ+0x34800], R5 ;  /* 0x03480005020075a7 */ /* 0x001064000802017f */
[----:B-1----:R-:W-:Y:S05]  /*1f3d0*/  @!P1 NANOSLEEP.SYNCS 0x989680 ;  /* 0x009896800000995d */ /* 0x002fea0003900000 */
[----:B------:R-:W1:Y:S02]  /*1f3e0*/  @!P1 SYNCS.PHASECHK.TRANS64 P1, [R2+URZ+0x34800], R5 ;  /* 0x03480005020095a7 */ /* 0x000e64000802007f */
[----:B-1----:R-:W-:Y:S05]  /*1f3f0*/  @!P1 BRA `(.L_x_576) ;  /* 0xfffffffc00f09947 */ /* 0x002fea000383ffff */
[----:B------:R-:W-:Y:S05]  /*1f400*/  BRA `(.L_x_782) ;  /* 0xfffffec400d07947 */ /* 0x000fea000383ffff */
.L_x_602:
        /* <DEDUP_REMOVED lines=8> */
.L_x_784:
[----:B------:R-:W-:Y:S05]  /*1f490*/  BSYNC B1 ;  /* 0x0000000000017941 */ /* 0x000fea0003800000 */
.L_x_783:
[----:B------:R-:W-:Y:S05]  /*1f4a0*/  BRA `(.L_x_785) ;  /* 0xfffffeec00507947 */ /* 0x000fea000383ffff */
.L_x_603:
        /* <DEDUP_REMOVED lines=8> */
.L_x_787:
[----:B------:R-:W-:Y:S05]  /*1f530*/  BSYNC B1 ;  /* 0x0000000000017941 */ /* 0x000fea0003800000 */
.L_x_786:
[----:B------:R-:W-:Y:S05]  /*1f540*/  BRA `(.L_x_788) ;  /* 0xfffffeec00347947 */ /* 0x000fea000383ffff */
.L_x_604:
[----:B------:R-:W-:Y:S01]  /*1f550*/  BSSY B1, `(.L_x_789) ;  /* 0x0000008000017945 */ /* 0x000fe20003800000 */
[----:B------:R-:W-:Y:S01]  /*1f560*/  MOV R13, R39 ;  /* 0x00000027000d7202 */ /* 0x000fe20000000f00 */
[----:B------:R-:W-:Y:S02]  /*1f570*/  IMAD.MOV.U32 R12, RZ, RZ, RZ ;  /* 0x000000ffff0c7224 */ /* 0x000fe400078e00ff */
[----:B------:R-:W-:Y:S02]  /*1f580*/  IMAD.MOV.U32 R11, RZ, RZ, 0x1c1f ;  /* 0x00001c1fff0b7424 */ /* 0x000fe400078e00ff */
[----:B------:R-:W-:-:S07]  /*1f590*/  IMAD.MOV.U32 R15, RZ, RZ, -0x1 ;  /* 0xffffffffff0f7424 */ /* 0x000fce00078e00ff */
[----:B------:R-:W-:Y:S05]  /*1f5a0*/  WARPSYNC.COLLECTIVE R15, `(.L_x_790) ;  /* 0x000000000f087348 */ /* 0x000fea0003c00000 */
[----:B------:R0:W1:Y:S02]  /*1f5b0*/  SHFL.IDX P6, R14, R13, R12, R11 ;  /* 0x0000000c0d0e7389 */ /* 0x00006400000c000b */
[----:B01----:R-:W-:Y:S01]  /*1f5c0*/  ENDCOLLECTIVE ;  /* 0x000000000000791b */ /* 0x003fe20003800000 */
.L_x_790:
[----:B------:R-:W-:Y:S05]  /*1f5d0*/  BSYNC B1 ;  /* 0x0000000000017941 */ /* 0x000fea0003800000 */
.L_x_789:
[----:B------:R-:W-:Y:S05]  /*1f5e0*/  BRA `(.L_x_791) ;  /* 0xfffffeec00187947 */ /* 0x000fea000383ffff */
.L_x_605:
        /* <DEDUP_REMOVED lines=8> */
.L_x_793:
[----:B------:R-:W-:Y:S05]  /*1f670*/  BSYNC B1 ;  /* 0x0000000000017941 */ /* 0x000fea0003800000 */
.L_x_792:
[----:B------:R-:W-:Y:S05]  /*1f680*/  BRA `(.L_x_794) ;  /* 0xfffffee800fc7947 */ /* 0x000fea000383ffff */
.L_x_607:
[----:B0-----:R0:W1:Y:S02]  /*1f690*/  SYNCS.PHASECHK.TRANS64.TRYWAIT P0, [R2+URZ+0x34800], R3 ;  /* 0x03480003020075a7 */ /* 0x001064000800017f */
[----:B-1----:R-:W-:Y:S05]  /*1f6a0*/  @!P0 NANOSLEEP.SYNCS 0x989680 ;  /* 0x009896800000895d */ /* 0x002fea0003900000 */
[----:B------:R-:W1:Y:S02]  /*1f6b0*/  @!P0 SYNCS.PHASECHK.TRANS64 P0, [R2+URZ+0x34800], R3 ;  /* 0x03480003020085a7 */ /* 0x000e64000800007f */
[----:B-1----:R-:W-:Y:S05]  /*1f6c0*/  @!P0 BRA `(.L_x_607) ;  /* 0xfffffffc00f08947 */ /* 0x002fea000383ffff */
[----:B------:R-:W-:Y:S05]  /*1f6d0*/  BRA `(.L_x_795) ;  /* 0xfffffeec003c7947 */ /* 0x000fea000383ffff */
.L_x_621:
[----:B-1----:R1:W2:Y:S02]  /*1f6e0*/  SYNCS.PHASECHK.TRANS64.TRYWAIT P2, [R0+URZ+0x34830], R3 ;  /* 0x03483003000075a7 */ /* 0x0022a4000804017f */
[----:B--2---:R-:W-:Y:S05]  /*1f6f0*/  @!P2 NANOSLEEP.SYNCS 0x989680 ;  /* 0x009896800000a95d */ /* 0x004fea0003900000 */
[----:B------:R-:W2:Y:S02]  /*1f700*/  @!P2 SYNCS.PHASECHK.TRANS64 P2, [R0+URZ+0x34830], R3 ;  /* 0x034830030000a5a7 */ /* 0x000ea4000804007f */
[----:B--2---:R-:W-:Y:S05]  /*1f710*/  @!P2 BRA `(.L_x_621) ;  /* 0xfffffffc00f0a947 */ /* 0x004fea000383ffff */
[----:B------:R-:W-:Y:S05]  /*1f720*/  BRA `(.L_x_620) ;  /* 0xffffff10002c7947 */ /* 0x000fea000383ffff */
.L_x_628:
[----:B-1----:R1:W2:Y:S02]  /*1f730*/  SYNCS.PHASECHK.TRANS64.TRYWAIT P2, [R14+URZ+0x34830], R11 ;  /* 0x0348300b0e0075a7 */ /* 0x0022a4000804017f */
[----:B--2---:R-:W-:Y:S05]  /*1f740*/  @!P2 NANOSLEEP.SYNCS 0x989680 ;  /* 0x009896800000a95d */ /* 0x004fea0003900000 */
[----:B------:R-:W2:Y:S02]  /*1f750*/  @!P2 SYNCS.PHASECHK.TRANS64 P2, [R14+URZ+0x34830], R11 ;  /* 0x0348300b0e00a5a7 */ /* 0x000ea4000804007f */
[----:B--2---:R-:W-:Y:S05]  /*1f760*/  @!P2 BRA `(.L_x_628) ;  /* 0xfffffffc00f0a947 */ /* 0x004fea000383ffff */
[----:B------:R-:W-:Y:S05]  /*1f770*/  BRA `(.L_x_627) ;  /* 0xffffff4000987947 */ /* 0x000fea000383ffff */
.L_x_633:
[----:B-1----:R1:W2:Y:S02]  /*1f780*/  SYNCS.PHASECHK.TRANS64.TRYWAIT P2, [R15+URZ+0x34850], R4 ;  /* 0x034850040f0075a7 */ /* 0x0022a4000804017f */
[----:B--2---:R-:W-:Y:S05]  /*1f790*/  @!P2 NANOSLEEP.SYNCS 0x989680 ;  /* 0x009896800000a95d */ /* 0x004fea0003900000 */
[----:B------:R-:W2:Y:S02]  /*1f7a0*/  @!P2 SYNCS.PHASECHK.TRANS64 P2, [R15+URZ+0x34850], R4 ;  /* 0x034850040f00a5a7 */ /* 0x000ea4000804007f */
[----:B--2---:R-:W-:Y:S05]  /*1f7b0*/  @!P2 BRA `(.L_x_633) ;  /* 0xfffffffc00f0a947 */ /* 0x004fea000383ffff */
[----:B------:R-:W-:Y:S05]  /*1f7c0*/  BRA `(.L_x_632) ;  /* 0xffffff4c00787947 */ /* 0x000fea000383ffff */
.L_x_639:
[----:B-1----:R1:W2:Y:S02]  /*1f7d0*/  SYNCS.PHASECHK.TRANS64.TRYWAIT P0, [R12+URZ+0x34850], R5 ;  /* 0x034850050c0075a7 */ /* 0x0022a4000800017f */
[----:B--2---:R-:W-:Y:S05]  /*1f7e0*/  @!P0 NANOSLEEP.SYNCS 0x989680 ;  /* 0x009896800000895d */ /* 0x004fea0003900000 */
[----:B------:R-:W2:Y:S02]  /*1f7f0*/  @!P0 SYNCS.PHASECHK.TRANS64 P0, [R12+URZ+0x34850], R5 ;  /* 0x034850050c0085a7 */ /* 0x000ea4000800007f */
[----:B--2---:R-:W-:Y:S05]  /*1f800*/  @!P0 BRA `(.L_x_639) ;  /* 0xfffffffc00f08947 */ /* 0x004fea000383ffff */
[----:B------:R-:W-:Y:S05]  /*1f810*/  BRA `(.L_x_638) ;  /* 0xffffff7000987947 */ /* 0x000fea000383ffff */
.L_x_671:
[----:B------:R-:W0:Y:S01]  /*1f820*/  S2R R9, SR_TID.X ;  /* 0x0000000000097919 */ /* 0x000e220000002100 */
[----:B------:R-:W-:Y:S01]  /*1f830*/  BSSY B1, `(.L_x_796) ;  /* 0x000000a000017945 */ /* 0x000fe20003800000 */
[----:B------:R-:W-:Y:S02]  /*1f840*/  IMAD.MOV.U32 R12, RZ, RZ, RZ ;  /* 0x000000ffff0c7224 */ /* 0x000fe400078e00ff */
[----:B------:R-:W-:Y:S02]  /*1f850*/  IMAD.MOV.U32 R11, RZ, RZ, 0x1f ;  /* 0x0000001fff0b7424 */ /* 0x000fe400078e00ff */
[----:B------:R-:W-:Y:S01]  /*1f860*/  IMAD.MOV.U32 R15, RZ, RZ, -0x1 ;  /* 0xffffffffff0f7424 */ /* 0x000fe200078e00ff */
[----:B0-----:R-:W-:-:S04]  /*1f870*/  SHF.R.U32.HI R9, RZ, 0x5, R9 ;  /* 0x00000005ff097819 */ /* 0x001fc80000011609 */
[----:B------:R-:W-:-:S05]  /*1f880*/  LOP3.LUT R9, R9, 0x3, RZ, 0xc0, !PT ;  /* 0x0000000309097812 */ /* 0x000fca00078ec0ff */
[----:B------:R-:W-:-:S07]  /*1f890*/  IMAD.MOV.U32 R13, RZ, RZ, R9 ;  /* 0x000000ffff0d7224 */ /* 0x000fce00078e0009 */
[----:B-----5:R-:W-:Y:S05]  /*1f8a0*/  WARPSYNC.COLLECTIVE R15, `(.L_x_797) ;  /* 0x000000000f087348 */ /* 0x020fea0003c00000 */
[----:B------:R0:W1:Y:S02]  /*1f8b0*/  SHFL.IDX P6, R14, R13, R12, R11 ;  /* 0x0000000c0d0e7389 */ /* 0x00006400000c000b */
[----:B01---5:R-:W-:Y:S01]  /*1f8c0*/  ENDCOLLECTIVE ;  /* 0x000000000000791b */ /* 0x023fe20003800000 */
.L_x_797:
[----:B------:R-:W-:Y:S05]  /*1f8d0*/  BSYNC B1 ;  /* 0x0000000000017941 */ /* 0x000fea0003800000 */
.L_x_796:
[----:B------:R-:W-:Y:S05]  /*1f8e0*/  BRA `(.L_x_798) ;  /* 0xffffffa800b87947 */ /* 0x000fea000383ffff */
.L_x_672:
[----:B------:R-:W-:Y:S01]  /*1f8f0*/  BSSY B1, `(.L_x_799) ;  /* 0x0000006000017945 */ /* 0x000fe20003800000 */
[----:B------:R-:W-:-:S07]  /*1f900*/  IMAD.MOV.U32 R15, RZ, RZ, -0x1 ;  /* 0xffffffffff0f7424 */ /* 0x000fce00078e00ff */
[----:B-----5:R-:W-:Y:S05]  /*1f910*/  WARPSYNC.COLLECTIVE R15, `(.L_x_800) ;  /* 0x000000000f0c7348 */ /* 0x020fea0003c00000 */
[----:B------:R-:W-:Y:S02]  /*1f920*/  ELECT P6, UR62, PT ;  /* 0x00000000003e782f */ /* 0x000fe400038c0000 */
[----:B------:R-:W-:Y:S01]  /*1f930*/  MOV R14, UR62 ;  /* 0x0000003e000e7c02 */ /* 0x000fe20008000f00 */
[----:B-----5:R-:W-:Y:S10]  /*1f940*/  ENDCOLLECTIVE ;  /* 0x000000000000791b */ /* 0x020ff40003800000 */
.L_x_800:
[----:B------:R-:W-:Y:S05]  /*1f950*/  BSYNC B1 ;  /* 0x0000000000017941 */ /* 0x000fea0003800000 */
.L_x_799:
[----:B------:R-:W-:Y:S05]  /*1f960*/  BRA `(.L_x_801) ;  /* 0xffffffa800a47947 */ /* 0x000fea000383ffff */
.L_x_674:
[----:B0-----:R0:W1:Y:S02]  /*1f970*/  SYNCS.PHASECHK.TRANS64.TRYWAIT P0, [R9+URZ+0x34820], R5 ;  /* 0x03482005090075a7 */ /* 0x001064000800017f */
[----:B-1----:R-:W-:Y:S05]  /*1f980*/  @!P0 NANOSLEEP.SYNCS 0x989680 ;  /* 0x009896800000895d */ /* 0x002fea0003900000 */
[----:B------:R-:W1:Y:S02]  /*1f990*/  @!P0 SYNCS.PHASECHK.TRANS64 P0, [R9+URZ+0x34820], R5 ;  /* 0x03482005090085a7 */ /* 0x000e64000800007f */
[----:B-1----:R-:W-:Y:S05]  /*1f9a0*/  @!P0 BRA `(.L_x_674) ;  /* 0xfffffffc00f08947 */ /* 0x002fea000383ffff */
[----:B------:R-:W-:Y:S05]  /*1f9b0*/  BRA `(.L_x_802) ;  /* 0xffffffa800c07947 */ /* 0x000fea000383ffff */
.L_x_677:
[----:B0-----:R0:W1:Y:S02]  /*1f9c0*/  SYNCS.PHASECHK.TRANS64.TRYWAIT P0, [R5+URZ+0x348a0], R7 ;  /* 0x0348a007050075a7 */ /* 0x001064000800017f */
[----:B-1----:R-:W-:Y:S05]  /*1f9d0*/  @!P0 NANOSLEEP.SYNCS 0x989680 ;  /* 0x009896800000895d */ /* 0x002fea0003900000 */
[----:B------:R-:W1:Y:S02]  /*1f9e0*/  @!P0 SYNCS.PHASECHK.TRANS64 P0, [R5+URZ+0x348a0], R7 ;  /* 0x0348a007050085a7 */ /* 0x000e64000800007f */
[----:B-1----:R-:W-:Y:S05]  /*1f9f0*/  @!P0 BRA `(.L_x_677) ;  /* 0xfffffffc00f08947 */ /* 0x002fea000383ffff */
[----:B------:R-:W-:Y:S05]  /*1fa00*/  BRA `(.L_x_803) ;  /* 0xffffffa800d07947 */ /* 0x000fea000383ffff */
.L_x_679:
[----:B-1----:R1:W2:Y:S02]  /*1fa10*/  SYNCS.PHASECHK.TRANS64.TRYWAIT P0, [R5+URZ+0x348c0], R7 ;  /* 0x0348c007050075a7 */ /* 0x0022a4000800017f */
[----:B--2---:R-:W-:Y:S05]  /*1fa20*/  @!P0 NANOSLEEP.SYNCS 0x989680 ;  /* 0x009896800000895d */ /* 0x004fea0003900000 */
[----:B------:R-:W2:Y:S02]  /*1fa30*/  @!P0 SYNCS.PHASECHK.TRANS64 P0, [R5+URZ+0x348c0], R7 ;  /* 0x0348c007050085a7 */ /* 0x000ea4000800007f */
[----:B--2---:R-:W-:Y:S05]  /*1fa40*/  @!P0 BRA `(.L_x_679) ;  /* 0xfffffffc00f08947 */ /* 0x004fea000383ffff */
[----:B------:R-:W-:Y:S05]  /*1fa50*/  BRA `(.L_x_804) ;  /* 0xffffffac00607947 */ /* 0x000fea000383ffff */
.L_x_683:
[----:B0-----:R0:W1:Y:S02]  /*1fa60*/  SYNCS.PHASECHK.TRANS64.TRYWAIT P0, [R6+URZ+0x348a0], R7 ;  /* 0x0348a007060075a7 */ /* 0x001064000800017f */
[----:B-1----:R-:W-:Y:S05]  /*1fa70*/  @!P0 NANOSLEEP.SYNCS 0x989680 ;  /* 0x009896800000895d */ /* 0x002fea0003900000 */
[----:B------:R-:W1:Y:S02]  /*1fa80*/  @!P0 SYNCS.PHASECHK.TRANS64 P0, [R6+URZ+0x348a0], R7 ;  /* 0x0348a007060085a7 */ /* 0x000e64000800007f */
[----:B-1----:R-:W-:Y:S05]  /*1fa90*/  @!P0 BRA `(.L_x_683) ;  /* 0xfffffffc00f08947 */ /* 0x002fea000383ffff */
[----:B------:R-:W-:Y:S05]  /*1faa0*/  BRA `(.L_x_805) ;  /* 0xffffffb0003c7947 */ /* 0x000fea000383ffff */
.L_x_685:
[----:B-1----:R1:W2:Y:S02]  /*1fab0*/  SYNCS.PHASECHK.TRANS64.TRYWAIT P1, [R6+URZ+0x348c0], R7 ;  /* 0x0348c007060075a7 */ /* 0x0022a4000802017f */
[----:B--2---:R-:W-:Y:S05]  /*1fac0*/  @!P1 NANOSLEEP.SYNCS 0x989680 ;  /* 0x009896800000995d */ /* 0x004fea0003900000 */
[----:B------:R-:W2:Y:S02]  /*1fad0*/  @!P1 SYNCS.PHASECHK.TRANS64 P1, [R6+URZ+0x348c0], R7 ;  /* 0x0348c007060095a7 */ /* 0x000ea4000802007f */
[----:B--2---:R-:W-:Y:S05]  /*1fae0*/  @!P1 BRA `(.L_x_685) ;  /* 0xfffffffc00f09947 */ /* 0x004fea000383ffff */
[----:B------:R-:W-:Y:S05]  /*1faf0*/  BRA `(.L_x_806) ;  /* 0xffffffb000c47947 */ /* 0x000fea000383ffff */
.L_x_697:
        /* <DEDUP_REMOVED lines=8> */
[----:B------:R-:W-:Y:S05]  /*1fb80*/  WARPSYNC.COLLECTIVE R15, `(.L_x_808) ;  /* 0x000000000f087348 */ /* 0x000fea0003c00000 */
[----:B------:R0:W1:Y:S02]  /*1fb90*/  SHFL.IDX P6, R14, R13, R12, R11 ;  /* 0x0000000c0d0e7389 */ /* 0x00006400000c000b */
[----:B01----:R-:W-:Y:S01]  /*1fba0*/  ENDCOLLECTIVE ;  /* 0x000000000000791b */ /* 0x003fe20003800000 */
.L_x_808:
[----:B------:R-:W-:Y:S05]  /*1fbb0*/  BSYNC B0 ;  /* 0x0000000000007941 */ /* 0x000fea0003800000 */
.L_x_807:
[----:B------:R-:W-:Y:S05]  /*1fbc0*/  BRA `(.L_x_809) ;  /* 0xffffffbc00c47947 */ /* 0x000fea000383ffff */
.L_x_698:
[----:B------:R-:W-:Y:S01]  /*1fbd0*/  BSSY B0, `(.L_x_810) ;  /* 0x0000006000007945 */ /* 0x000fe20003800000 */
[----:B------:R-:W-:-:S07]  /*1fbe0*/  IMAD.MOV.U32 R15, RZ, RZ, -0x1 ;  /* 0xffffffffff0f7424 */ /* 0x000fce00078e00ff */
[----:B------:R-:W-:Y:S05]  /*1fbf0*/  WARPSYNC.COLLECTIVE R15, `(.L_x_811) ;  /* 0x000000000f0c7348 */ /* 0x000fea0003c00000 */
[----:B------:R-:W-:Y:S02]  /*1fc00*/  ELECT P6, UR62, PT ;  /* 0x00000000003e782f */ /* 0x000fe400038c0000 */
[----:B------:R-:W-:Y:S01]  /*1fc10*/  MOV R14, UR62 ;  /* 0x0000003e000e7c02 */ /* 0x000fe20008000f00 */
[----:B------:R-:W-:Y:S10]  /*1fc20*/  ENDCOLLECTIVE ;  /* 0x000000000000791b */ /* 0x000ff40003800000 */
.L_x_811:
[----:B------:R-:W-:Y:S05]  /*1fc30*/  BSYNC B0 ;  /* 0x0000000000007941 */ /* 0x000fea0003800000 */
.L_x_810:
[----:B------:R-:W-:Y:S05]  /*1fc40*/  BRA `(.L_x_812) ;  /* 0xffffffbc00bc7947 */ /* 0x000fea000383ffff */
.L_x_701:
[----:B0-----:R0:W1:Y:S02]  /*1fc50*/  SYNCS.PHASECHK.TRANS64.TRYWAIT P0, [R6+URZ+0x34840], R7 ;  /* 0x03484007060075a7 */ /* 0x001064000800017f */
[----:B-1----:R-:W-:Y:S05]  /*1fc60*/  @!P0 NANOSLEEP.SYNCS 0x989680 ;  /* 0x009896800000895d */ /* 0x002fea0003900000 */
[----:B------:R-:W1:Y:S02]  /*1fc70*/  @!P0 SYNCS.PHASECHK.TRANS64 P0, [R6+URZ+0x34840], R7 ;  /* 0x03484007060085a7 */ /* 0x000e64000800007f */
[----:B-1----:R-:W-:Y:S05]  /*1fc80*/  @!P0 BRA `(.L_x_701) ;  /* 0xfffffffc00f08947 */ /* 0x002fea000383ffff */
[----:B------:R-:W-:Y:S05]  /*1fc90*/  BRA `(.L_x_813) ;  /* 0xffffffc0002c7947 */ /* 0x000fea000383ffff */
.L_x_704:
        /* <DEDUP_REMOVED lines=8> */
.L_x_712:
[----:B0-----:R0:W1:Y:S02]  /*1fd20*/  SYNCS.PHASECHK.TRANS64.TRYWAIT P0, [R7+URZ+0x34840], R8 ;  /* 0x03484008070075a7 */ /* 0x001064000800017f */
[----:B-1----:R-:W-:Y:S05]  /*1fd30*/  @!P0 NANOSLEEP.SYNCS 0x989680 ;  /* 0x009896800000895d */ /* 0x002fea0003900000 */
[----:B------:R-:W1:Y:S02]  /*1fd40*/  @!P0 SYNCS.PHASECHK.TRANS64 P0, [R7+URZ+0x34840], R8 ;  /* 0x03484008070085a7 */ /* 0x000e64000800007f */
[----:B-1----:R-:W-:Y:S05]  /*1fd50*/  @!P0 BRA `(.L_x_712) ;  /* 0xfffffffc00f08947 */ /* 0x002fea000383ffff */
[----:B------:R-:W-:Y:S05]  /*1fd60*/  BRA `(.L_x_815) ;  /* 0xffffffc8003c7947 */ /* 0x000fea000383ffff */
.L_x_714:
[----:B0-----:R0:W1:Y:S02]  /*1fd70*/  SYNCS.PHASECHK.TRANS64.TRYWAIT P0, [R7+URZ+0x34860], R8 ;  /* 0x03486008070075a7 */ /* 0x001064000800017f */
[----:B-1----:R-:W-:Y:S05]  /*1fd80*/  @!P0 NANOSLEEP.SYNCS 0x989680 ;  /* 0x009896800000895d */ /* 0x002fea0003900000 */
[----:B------:R-:W1:Y:S02]  /*1fd90*/  @!P0 SYNCS.PHASECHK.TRANS64 P0, [R7+URZ+0x34860], R8 ;  /* 0x03486008070085a7 */ /* 0x000e64000800007f */
[----:B-1----:R-:W-:Y:S05]  /*1fda0*/  @!P0 BRA `(.L_x_714) ;  /* 0xfffffffc00f08947 */ /* 0x002fea000383ffff */
[----:B------:R-:W-:Y:S05]  /*1fdb0*/  BRA `(.L_x_816) ;  /* 0xffffffc800e87947 */ /* 0x000fea000383ffff */
.L_x_720:
[----:B-1----:R1:W2:Y:S02]  /*1fdc0*/  SYNCS.PHASECHK.TRANS64.TRYWAIT P0, [R2+URZ+0x34840], R3 ;  /* 0x03484003020075a7 */ /* 0x0022a4000800017f */
[----:B--2---:R-:W-:Y:S05]  /*1fdd0*/  @!P0 NANOSLEEP.SYNCS 0x989680 ;  /* 0x009896800000895d */ /* 0x004fea0003900000 */
[----:B------:R-:W2:Y:S02]  /*1fde0*/  @!P0 SYNCS.PHASECHK.TRANS64 P0, [R2+URZ+0x34840], R3 ;  /* 0x03484003020085a7 */ /* 0x000ea4000800007f */
[----:B--2---:R-:W-:Y:S05]  /*1fdf0*/  @!P0 BRA `(.L_x_720) ;  /* 0xfffffffc00f08947 */ /* 0x004fea000383ffff */
[----:B------:R-:W-:Y:S05]  /*1fe00*/  BRA `(.L_x_817) ;  /* 0xffffffd000487947 */ /* 0x000fea000383ffff */
.L_x_722:
[----:B0-----:R0:W1:Y:S02]  /*1fe10*/  SYNCS.PHASECHK.TRANS64.TRYWAIT P0, [R2+URZ+0x34860], R3 ;  /* 0x03486003020075a7 */ /* 0x001064000800017f */
[----:B-1----:R-:W-:Y:S05]  /*1fe20*/  @!P0 NANOSLEEP.SYNCS 0x989680 ;  /* 0x009896800000895d */ /* 0x002fea0003900000 */
[----:B------:R-:W1:Y:S02]  /*1fe30*/  @!P0 SYNCS.PHASECHK.TRANS64 P0, [R2+URZ+0x34860], R3 ;  /* 0x03486003020085a7 */ /* 0x000e64000800007f */
[----:B-1----:R-:W-:Y:S05]  /*1fe40*/  @!P0 BRA `(.L_x_722) ;  /* 0xfffffffc00f08947 */ /* 0x002fea000383ffff */
[----:B------:R-:W-:Y:S05]  /*1fe50*/  BRA `(.L_x_818) ;  /* 0xffffffd000f47947 */ /* 0x000fea000383ffff */
.L_x_728:
[----:B--2---:R2:W3:Y:S02]  /*1fe60*/  SYNCS.PHASECHK.TRANS64.TRYWAIT P0, [R2+URZ+0x34840], R3 ;  /* 0x03484003020075a7 */ /* 0x0044e4000800017f */
[----:B---3--:R-:W-:Y:S05]  /*1fe70*/  @!P0 NANOSLEEP.SYNCS 0x989680 ;  /* 0x009896800000895d */ /* 0x008fea0003900000 */
[----:B------:R-:W3:Y:S02]  /*1fe80*/  @!P0 SYNCS.PHASECHK.TRANS64 P0, [R2+URZ+0x34840], R3 ;  /* 0x03484003020085a7 */ /* 0x000ee4000800007f */
[----:B---3--:R-:W-:Y:S05]  /*1fe90*/  @!P0 BRA `(.L_x_728) ;  /* 0xfffffffc00f08947 */ /* 0x008fea000383ffff */
[----:B------:R-:W-:Y:S05]  /*1fea0*/  BRA `(.L_x_819) ;  /* 0xffffffd8002c7947 */ /* 0x000fea000383ffff */
.L_x_730:
[----:B0-----:R0:W1:Y:S02]  /*1feb0*/  SYNCS.PHASECHK.TRANS64.TRYWAIT P0, [R2+URZ+0x34860], R8 ;  /* 0x03486008020075a7 */ /* 0x001064000800017f */
[----:B-1----:R-:W-:Y:S05]  /*1fec0*/  @!P0 NANOSLEEP.SYNCS 0x989680 ;  /* 0x009896800000895d */ /* 0x002fea0003900000 */
[----:B------:R-:W1:Y:S02]  /*1fed0*/  @!P0 SYNCS.PHASECHK.TRANS64 P0, [R2+URZ+0x34860], R8 ;  /* 0x03486008020085a7 */ /* 0x000e64000800007f */
[----:B-1----:R-:W-:Y:S05]  /*1fee0*/  @!P0 BRA `(.L_x_730) ;  /* 0xfffffffc00f08947 */ /* 0x002fea000383ffff */
[----:B------:R-:W-:Y:S05]  /*1fef0*/  BRA `(.L_x_820) ;  /* 0xffffffd800d47947 */ /* 0x000fea000383ffff */
.L_x_738:
[----:B-1----:R1:W2:Y:S02]  /*1ff00*/  SYNCS.PHASECHK.TRANS64.TRYWAIT P0, [R0+URZ+0x34860], R3 ;  /* 0x03486003000075a7 */ /* 0x0022a4000800017f */
[----:B--2---:R-:W-:Y:S05]  /*1ff10*/  @!P0 NANOSLEEP.SYNCS 0x989680 ;  /* 0x009896800000895d */ /* 0x004fea0003900000 */
[----:B------:R-:W2:Y:S02]  /*1ff20*/  @!P0 SYNCS.PHASECHK.TRANS64 P0, [R0+URZ+0x34860], R3 ;  /* 0x03486003000085a7 */ /* 0x000ea4000800007f */
[----:B--2---:R-:W-:Y:S05]  /*1ff30*/  @!P0 BRA `(.L_x_738) ;  /* 0xfffffffc00f08947 */ /* 0x004fea000383ffff */
[----:B------:R-:W-:Y:S05]  /*1ff40*/  BRA `(.L_x_821) ;  /* 0xffffffdc00f47947 */ /* 0x000fea000383ffff */
.L_x_741:
[----:B------:R-:W-:Y:S01]  /*1ff50*/  BSSY B0, `(.L_x_822) ;  /* 0x0000008000007945 */ /* 0x000fe20003800000 */
[----:B0-----:R-:W-:Y:S02]  /*1ff60*/  IMAD.MOV.U32 R13, RZ, RZ, R16 ;  /* 0x000000ffff0d7224 */ /* 0x001fe400078e0010 */
[----:B------:R-:W-:Y:S02]  /*1ff70*/  IMAD.MOV.U32 R12, RZ, RZ, RZ ;  /* 0x000000ffff0c7224 */ /* 0x000fe400078e00ff */
[----:B------:R-:W-:Y:S02]  /*1ff80*/  IMAD.MOV.U32 R11, RZ, RZ, 0x1f ;  /* 0x0000001fff0b7424 */ /* 0x000fe400078e00ff */
[----:B------:R-:W-:-:S07]  /*1ff90*/  IMAD.MOV.U32 R15, RZ, RZ, -0x1 ;  /* 0xffffffffff0f7424 */ /* 0x000fce00078e00ff */
[----:B-1---5:R-:W-:Y:S05]  /*1ffa0*/  WARPSYNC.COLLECTIVE R15, `(.L_x_823) ;  /* 0x000000000f087348 */ /* 0x022fea0003c00000 */
[----:B------:R0:W2:Y:S02]  /*1ffb0*/  SHFL.IDX P6, R14, R13, R12, R11 ;  /* 0x0000000c0d0e7389 */ /* 0x0000a400000c000b */
[----:B012--5:R-:W-:Y:S01]  /*1ffc0*/  ENDCOLLECTIVE ;  /* 0x000000000000791b */ /* 0x027fe20003800000 */
.L_x_823:
[----:B------:R-:W-:Y:S05]  /*1ffd0*/  BSYNC B0 ;  /* 0x0000000000007941 */ /* 0x000fea0003800000 */
.L_x_822:
[----:B------:R-:W-:Y:S01]  /*1ffe0*/  IMAD.MOV.U32 R13, RZ, RZ, R16 ;  /* 0x000000ffff0d7224 */ /* 0x000fe200078e0010 */
[----:B------:R-:W-:Y:S01]  /*1fff0*/  MOV R4, R14 ;  /* 0x0000000e00047202 */ /* 0x000fe20000000f00 */
[----:B------:R-:W-:Y:S02]  /*20000*/  IMAD.MOV.U32 R12, RZ, RZ, 0x1 ;  /* 0x00000001ff0c7424 */ /* 0x000fe400078e00ff */
[----:B------:R-:W-:Y:S02]  /*20010*/  IMAD.MOV.U32 R11, RZ, RZ, 0x1f ;  /* 0x0000001fff0b7424 */ /* 0x000fe400078e00ff */
[----:B------:R-:W-:-:S07]  /*20020*/  IMAD.MOV.U32 R15, RZ, RZ, -0x1 ;  /* 0xffffffffff0f7424 */ /* 0x000fce00078e00ff */
[----:B------:R-:W-:Y:S05]  /*20030*/  WARPSYNC.COLLECTIVE R15, `(.L_x_824) ;  /* 0x000000000f087348 */ /* 0x000fea0003c00000 */
[----:B------:R0:W1:Y:S02]  /*20040*/  SHFL.IDX P6, R14, R13, R12, R11 ;  /* 0x0000000c0d0e7389 */ /* 0x00006400000c000b */
[----:B01----:R-:W-:Y:S01]  /*20050*/  ENDCOLLECTIVE ;  /* 0x000000000000791b */ /* 0x003fe20003800000 */
.L_x_824:
[----:B------:R-:W-:Y:S01]  /*20060*/  IMAD.MOV.U32 R5, RZ, RZ, R14 ;  /* 0x000000ffff057224 */ /* 0x000fe200078e000e */
[----:B------:R-:W-:Y:S06]  /*20070*/  BRA `(.L_x_825) ;  /* 0xffffffe0008c7947 */ /* 0x000fec000383ffff */
.L_x_744:
[----:B------:R-:W-:Y:S01]  /*20080*/  BSSY B0, `(.L_x_826) ;  /* 0x0000008000007945 */ /* 0x000fe20003800000 */
[----:B-----5:R-:W-:Y:S02]  /*20090*/  IMAD.MOV.U32 R13, RZ, RZ, R2 ;  /* 0x000000ffff0d7224 */ /* 0x020fe400078e0002 */
[----:B------:R-:W-:Y:S02]  /*200a0*/  IMAD.MOV.U32 R12, RZ, RZ, 0x1 ;  /* 0x00000001ff0c7424 */ /* 0x000fe400078e00ff */
[----:B------:R-:W-:Y:S02]  /*200b0*/  IMAD.MOV.U32 R11, RZ, RZ, RZ ;  /* 0x000000ffff0b7224 */ /* 0x000fe400078e00ff */
[----:B------:R-:W-:-:S07]  /*200c0*/  IMAD.MOV.U32 R15, RZ, RZ, -0x1 ;  /* 0xffffffffff0f7424 */ /* 0x000fce00078e00ff */
[----:B0-234-:R-:W-:Y:S05]  /*200d0*/  WARPSYNC.COLLECTIVE R15, `(.L_x_827) ;  /* 0x000000000f087348 */ /* 0x01dfea0003c00000 */
[----:B------:R1:W0:Y:S02]  /*200e0*/  SHFL.UP P6, R14, R13, R12, R11 ;  /* 0x0400000c0d0e7389 */ /* 0x00022400000c000b */
[----:B01234-:R-:W-:Y:S01]  /*200f0*/  ENDCOLLECTIVE ;  /* 0x000000000000791b */ /* 0x01ffe20003800000 */
.L_x_827:
[----:B------:R-:W-:Y:S05]  /*20100*/  BSYNC B0 ;  /* 0x0000000000007941 */ /* 0x000fea0003800000 */
.L_x_826:
[----:B------:R-:W-:Y:S01]  /*20110*/  ISETP.NE.AND P0, PT, R8, RZ, PT ;  /* 0x000000ff0800720c */ /* 0x000fe20003f05270 */
[----:B------:R-:W-:Y:S02]  /*20120*/  IMAD.MOV.U32 R12, RZ, RZ, 0x2 ;  /* 0x00000002ff0c7424 */ /* 0x000fe400078e00ff */
[----:B------:R-:W-:Y:S01]  /*20130*/  IMAD.MOV.U32 R11, RZ, RZ, RZ ;  /* 0x000000ffff0b7224 */ /* 0x000fe200078e00ff */
[----:B------:R-:W-:Y:S01]  /*20140*/  SEL R3, R14, RZ, P0 ;  /* 0x000000ff0e037207 */ /* 0x000fe20000000000 */
[----:B------:R-:W-:Y:S01]  /*20150*/  IMAD.MOV.U32 R15, RZ, RZ, -0x1 ;  /* 0xffffffffff0f7424 */ /* 0x000fe200078e00ff */
[----:B------:R-:W-:-:S03]  /*20160*/  ISETP.GE.U32.AND P0, PT, R8, 0x2, PT ;  /* 0x000000020800780c */ /* 0x000fc60003f06070 */
[----:B------:R-:W-:-:S04]  /*20170*/  IMAD.IADD R3, R2, 0x1, R3 ;  /* 0x0000000102037824 */ /* 0x000fc800078e0203 */
[----:B------:R-:W-:-:S07]  /*20180*/  IMAD.MOV.U32 R13, RZ, RZ, R3 ;  /* 0x000000ffff0d7224 */ /* 0x000fce00078e0003 */
[----:B------:R-:W-:Y:S05]  /*20190*/  WARPSYNC.COLLECTIVE R15, `(.L_x_828) ;  /* 0x000000000f087348 */ /* 0x000fea0003c00000 */
[----:B------:R0:W1:Y:S02]  /*201a0*/  SHFL.UP P6, R14, R13, R12, R11 ;  /* 0x0400000c0d0e7389 */ /* 0x00006400000c000b */
[----:B01----:R-:W-:Y:S01]  /*201b0*/  ENDCOLLECTIVE ;  /* 0x000000000000791b */ /* 0x003fe20003800000 */
.L_x_828:
        /* <DEDUP_REMOVED lines=8> */
.L_x_829:
        /* <DEDUP_REMOVED lines=8> */
.L_x_830:
        /* <DEDUP_REMOVED lines=8> */
.L_x_831:
        /* <DEDUP_REMOVED lines=8> */
.L_x_832:
[----:B------:R-:W-:Y:S05]  /*203c0*/  BRA `(.L_x_833) ;  /* 0xffffffe0004c7947 */ /* 0x000fea000383ffff */
.L_x_749:
[----:B------:R-:W-:Y:S01]  /*203d0*/  BSSY B0, `(.L_x_834) ;  /* 0x0000008000007945 */ /* 0x000fe20003800000 */
[----:B-----5:R-:W-:Y:S02]  /*203e0*/  IMAD.MOV.U32 R13, RZ, RZ, R2 ;  /* 0x000000ffff0d7224 */ /* 0x020fe400078e0002 */
[----:B------:R-:W-:Y:S02]  /*203f0*/  IMAD.MOV.U32 R12, RZ, RZ, 0x1 ;  /* 0x00000001ff0c7424 */ /* 0x000fe400078e00ff */
[----:B------:R-:W-:Y:S02]  /*20400*/  IMAD.MOV.U32 R11, RZ, RZ, RZ ;  /* 0x000000ffff0b7224 */ /* 0x000fe400078e00ff */
[----:B------:R-:W-:-:S07]  /*20410*/  IMAD.MOV.U32 R15, RZ, RZ, -0x1 ;  /* 0xffffffffff0f7424 */ /* 0x000fce00078e00ff */
[----:B01----:R-:W-:Y:S05]  /*20420*/  WARPSYNC.COLLECTIVE R15, `(.L_x_835) ;  /* 0x000000000f087348 */ /* 0x003fea0003c00000 */
[----:B------:R2:W3:Y:S02]  /*20430*/  SHFL.UP P6, R14, R13, R12, R11 ;  /* 0x0400000c0d0e7389 */ /* 0x0004e400000c000b */
[----:B0123--:R-:W-:Y:S01]  /*20440*/  ENDCOLLECTIVE ;  /* 0x000000000000791b */ /* 0x00ffe20003800000 */
.L_x_835:
[----:B------:R-:W-:Y:S05]  /*20450*/  BSYNC B0 ;  /* 0x0000000000007941 */ /* 0x000fea0003800000 */
.L_x_834:
        /* <DEDUP_REMOVED lines=11> */
.L_x_836:
        /* <DEDUP_REMOVED lines=8> */
.L_x_837:
        /* <DEDUP_REMOVED lines=8> */
.L_x_838:
        /* <DEDUP_REMOVED lines=8> */
.L_x_839:
        /* <DEDUP_REMOVED lines=8> */
.L_x_840:
[----:B------:R-:W-:Y:S05]  /*20710*/  BRA `(.L_x_841) ;  /* 0xffffffe0002c7947 */ /* 0x000fea000383ffff */
.L_x_751:
[----:B------:R-:W-:Y:S01]  /*20720*/  BSSY B0, `(.L_x_842) ;  /* 0x0000006000007945 */ /* 0x000fe20003800000 */
[----:B------:R-:W-:Y:S01]  /*20730*/  PLOP3.LUT P6, PT, P6, PT, PT, 0x8, 0x0 ;  /* 0x000000000000781c */ /* 0x000fe200037ce170 */
[----:B------:R-:W-:-:S12]  /*20740*/  IMAD.MOV.U32 R15, RZ, RZ, -0x1 ;  /* 0xffffffffff0f7424 */ /* 0x000fd800078e00ff */
[----:B0-----:R-:W-:Y:S05]  /*20750*/  WARPSYNC.COLLECTIVE R15, `(.L_x_843) ;  /* 0x000000000f087348 */ /* 0x001fea0003c00000 */
[----:B------:R-:W-:Y:S01]  /*20760*/  VOTE.ANY R14, PT, P6 ;  /* 0x00000000000e7806 */ /* 0x000fe200030e0100 */
[----:B0-----:R-:W-:Y:S06]  /*20770*/  ENDCOLLECTIVE ;  /* 0x000000000000791b */ /* 0x001fec0003800000 */
.L_x_843:
[----:B------:R-:W-:Y:S05]  /*20780*/  BSYNC B0 ;  /* 0x0000000000007941 */ /* 0x000fea0003800000 */
.L_x_842:
[----:B------:R-:W-:Y:S02]  /*20790*/  IMAD.MOV.U32 R3, RZ, RZ, R14 ;  /* 0x000000ffff037224 */ /* 0x000fe400078e000e */
[----:B------:R-:W-:Y:S02]  /*207a0*/  IMAD.MOV.U32 R13, RZ, RZ, R2 ;  /* 0x000000ffff0d7224 */ /* 0x000fe400078e0002 */
[----:B------:R-:W0:Y:S01]  /*207b0*/  POPC R5, R3 ;  /* 0x0000000300057309 */ /* 0x000e220000000000 */
[----:B------:R-:W-:Y:S02]  /*207c0*/  IMAD.MOV.U32 R11, RZ, RZ, 0x1f ;  /* 0x0000001fff0b7424 */ /* 0x000fe400078e00ff */
[----:B------:R-:W-:Y:S02]  /*207d0*/  IMAD.MOV.U32 R15, RZ, RZ, -0x1 ;  /* 0xffffffffff0f7424 */ /* 0x000fe400078e00ff */
[----:B0-----:R-:W-:-:S07]  /*207e0*/  IMAD.MOV.U32 R12, RZ, RZ, R5 ;  /* 0x000000ffff0c7224 */ /* 0x001fce00078e0005 */
[----:B------:R-:W-:Y:S05]  /*207f0*/  WARPSYNC.COLLECTIVE R15, `(.L_x_844) ;  /* 0x000000000f087348 */ /* 0x000fea0003c00000 */
[----:B------:R0:W1:Y:S02]  /*20800*/  SHFL.IDX P6, R14, R13, R12, R11 ;  /* 0x0000000c0d0e7389 */ /* 0x00006400000c000b */
[----:B01----:R-:W-:Y:S01]  /*20810*/  ENDCOLLECTIVE ;  /* 0x000000000000791b */ /* 0x003fe20003800000 */
.L_x_844:
[----:B------:R-:W-:Y:S01]  /*20820*/  IMAD.MOV.U32 R17, RZ, RZ, R14 ;  /* 0x000000ffff117224 */ /* 0x000fe200078e000e */
[----:B------:R-:W-:Y:S06]  /*20830*/  BRA `(.L_x_845) ;  /* 0xffffffe0001c7947 */ /* 0x000fec000383ffff */
.L_x_753:
[----:B------:R-:W-:Y:S01]  /*20840*/  BSSY B0, `(.L_x_846) ;  /* 0x0000007000007945 */ /* 0x000fe20003800000 */
[----:B------:R-:W-:Y:S02]  /*20850*/  IMAD.MOV.U32 R13, RZ, RZ, R6 ;  /* 0x000000ffff0d7224 */ /* 0x000fe400078e0006 */
[----:B------:R-:W-:Y:S02]  /*20860*/  IMAD.MOV.U32 R11, RZ, RZ, 0x1f ;  /* 0x0000001fff0b7424 */ /* 0x000fe400078e00ff */
[----:B------:R-:W-:-:S07]  /*20870*/  IMAD.MOV.U32 R15, RZ, RZ, -0x1 ;  /* 0xffffffffff0f7424 */ /* 0x000fce00078e00ff */
[----:B012---:R-:W-:Y:S05]  /*20880*/  WARPSYNC.COLLECTIVE R15, `(.L_x_847) ;  /* 0x000000000f087348 */ /* 0x007fea0003c00000 */
[----:B------:R3:W4:Y:S02]  /*20890*/  SHFL.IDX P6, R14, R13, R12, R11 ;  /* 0x0000000c0d0e7389 */ /* 0x00072400000c000b */
[----:B01234-:R-:W-:Y:S01]  /*208a0*/  ENDCOLLECTIVE ;  /* 0x000000000000791b */ /* 0x01ffe20003800000 */
.L_x_847:
[----:B------:R-:W-:Y:S05]  /*208b0*/  BSYNC B0 ;  /* 0x0000000000007941 */ /* 0x000fea0003800000 */
.L_x_846:
[----:B------:R-:W-:Y:S05]  /*208c0*/  BRA `(.L_x_752) ;  /* 0xffffffe000147947 */ /* 0x000fea000383ffff */
.L_x_757:
[----:B0-----:R0:W1:Y:S02]  /*208d0*/  SYNCS.PHASECHK.TRANS64.TRYWAIT P0, [R0+URZ+0x34820], R3 ;  /* 0x03482003000075a7 */ /* 0x001064000800017f */
[----:B-1----:R-:W-:Y:S05]  /*208e0*/  @!P0 NANOSLEEP.SYNCS 0x989680 ;  /* 0x009896800000895d */ /* 0x002fea0003900000 */
[----:B------:R-:W1:Y:S02]  /*208f0*/  @!P0 SYNCS.PHASECHK.TRANS64 P0, [R0+URZ+0x34820], R3 ;  /* 0x03482003000085a7 */ /* 0x000e64000800007f */
[----:B-1----:R-:W-:Y:S05]  /*20900*/  @!P0 BRA `(.L_x_757) ;  /* 0xfffffffc00f08947 */ /* 0x002fea000383ffff */
[----:B------:R-:W-:Y:S05]  /*20910*/  BRA `(.L_x_848) ;  /* 0xffffffe000f87947 */ /* 0x000fea000383ffff */
.L_x_758:
        /* <DEDUP_REMOVED lines=11> */
.L_x_850:
[----:B------:R-:W-:Y:S05]  /*209d0*/  BSYNC B0 ;  /* 0x0000000000007941 */ /* 0x000fea0003800000 */
.L_x_849:
[----:B------:R-:W-:Y:S05]  /*209e0*/  BRA `(.L_x_851) ;  /* 0xffffffe000e07947 */ /* 0x000fea000383ffff */
.L_x_759:
[----:B------:R-:W-:Y:S01]  /*209f0*/  BSSY B0, `(.L_x_852) ;  /* 0x0000006000007945 */ /* 0x000fe20003800000 */
[----:B------:R-:W-:-:S07]  /*20a00*/  IMAD.MOV.U32 R15, RZ, RZ, -0x1 ;  /* 0xffffffffff0f7424 */ /* 0x000fce00078e00ff */
[----:B01----:R-:W-:Y:S05]  /*20a10*/  WARPSYNC.COLLECTIVE R15, `(.L_x_853) ;  /* 0x000000000f0c7348 */ /* 0x003fea0003c00000 */
[----:B------:R-:W-:Y:S02]  /*20a20*/  ELECT P6, UR62, PT ;  /* 0x00000000003e782f */ /* 0x000fe400038c0000 */
[----:B------:R-:W-:Y:S01]  /*20a30*/  MOV R14, UR62 ;  /* 0x0000003e000e7c02 */ /* 0x000fe20008000f00 */
[----:B01----:R-:W-:Y:S10]  /*20a40*/  ENDCOLLECTIVE ;  /* 0x000000000000791b */ /* 0x003ff40003800000 */
.L_x_853:
[----:B------:R-:W-:Y:S05]  /*20a50*/  BSYNC B0 ;  /* 0x0000000000007941 */ /* 0x000fea0003800000 */
.L_x_852:
[----:B------:R-:W-:Y:S05]  /*20a60*/  BRA `(.L_x_854) ;  /* 0xffffffe000d47947 */ /* 0x000fea000383ffff */
.L_x_761:
[----:B0-----:R0:W1:Y:S02]  /*20a70*/  SYNCS.PHASECHK.TRANS64.TRYWAIT P0, [R6+URZ], R5 ;  /* 0x00000005060075a7 */ /* 0x001064000800017f */
[----:B-1----:R-:W-:Y:S05]  /*20a80*/  @!P0 NANOSLEEP.SYNCS 0x989680 ;  /* 0x009896800000895d */ /* 0x002fea0003900000 */
[----:B------:R-:W1:Y:S02]  /*20a90*/  @!P0 SYNCS.PHASECHK.TRANS64 P0, [R6+URZ], R5 ;  /* 0x00000005060085a7 */ /* 0x000e64000800007f */
[----:B-1----:R-:W-:Y:S05]  /*20aa0*/  @!P0 BRA `(.L_x_761) ;  /* 0xfffffffc00f08947 */ /* 0x002fea000383ffff */
[----:B------:R-:W-:Y:S05]  /*20ab0*/  BRA `(.L_x_855) ;  /* 0xffffffe400107947 */ /* 0x000fea000383ffff */
.L_x_762:
[----:B-1----:R1:W2:Y:S02]  /*20ac0*/  SYNCS.PHASECHK.TRANS64.TRYWAIT P0, [R7+URZ], R2 ;  /* 0x00000002070075a7 */ /* 0x0022a4000800017f */
[----:B--2---:R-:W-:Y:S05]  /*20ad0*/  @!P0 NANOSLEEP.SYNCS 0x989680 ;  /* 0x009896800000895d */ /* 0x004fea0003900000 */
[----:B------:R-:W2:Y:S02]  /*20ae0*/  @!P0 SYNCS.PHASECHK.TRANS64 P0, [R7+URZ], R2 ;  /* 0x00000002070085a7 */ /* 0x000ea4000800007f */
[----:B--2---:R-:W-:Y:S05]  /*20af0*/  @!P0 BRA `(.L_x_762) ;  /* 0xfffffffc00f08947 */ /* 0x004fea000383ffff */
[----:B------:R-:W-:Y:S05]  /*20b00*/  BRA `(.L_x_856) ;  /* 0xffffffe400047947 */ /* 0x000fea000383ffff */
.L_x_764:
[----:B--2---:R2:W3:Y:S02]  /*20b10*/  SYNCS.PHASECHK.TRANS64.TRYWAIT P0, [R4+URZ], R5 ;  /* 0x00000005040075a7 */ /* 0x0044e4000800017f */
[----:B---3--:R-:W-:Y:S05]  /*20b20*/  @!P0 NANOSLEEP.SYNCS 0x989680 ;  /* 0x009896800000895d */ /* 0x008fea0003900000 */
[----:B------:R-:W3:Y:S02]  /*20b30*/  @!P0 SYNCS.PHASECHK.TRANS64 P0, [R4+URZ], R5 ;  /* 0x00000005040085a7 */ /* 0x000ee4000800007f */
[----:B---3--:R-:W-:Y:S05]  /*20b40*/  @!P0 BRA `(.L_x_764) ;  /* 0xfffffffc00f08947 */ /* 0x008fea000383ffff */
[----:B------:R-:W-:Y:S05]  /*20b50*/  BRA `(.L_x_857) ;  /* 0xffffffe4000c7947 */ /* 0x000fea000383ffff */
.L_x_858:
        /* <DEDUP_REMOVED lines=10> */
.L_x_11934:


//--------------------- .text._ZN7cutlass13device_kernelIN5flash11enable_sm90INS1_16FlashAttnFwdSm90INS1_25CollectiveMainloopFwdSm90ILi2EN4cute5tupleIJNS5_1CILi1EEES8_S8_EEENS6_IJNS7_ILi128EEENS7_ILi96EEENS7_ILi192EEEEEELi128ENS_10bfloat16_tEfNS_4arch4Sm90ELb0ELb1ELb1ELb0ELb0ELb0ELb0ELb1ELb1ELb0ELb0ELb0EEENS1_21CollectiveEpilogueFwdINS6_IJSA_SA_SB_EEES9_SE_SG_Li256ELb0ELb0ELb0ELb0EEENS1_30DynamicPersistentTileSchedulerILi256ELi32ELb0ELb0ELb1EEEEEEEEEvNT_6ParamsE --------------------------
	.section	.text._ZN7cutlass13device_kernelIN5flash11enable_sm90INS1_16FlashAttnFwdSm90INS1_25CollectiveMainloopFwdSm90ILi2EN4cute5tupleIJNS5_1CILi1EEES8_S8_EEENS6_IJNS7_ILi128EEENS7_ILi96EEENS7_ILi192EEEEEELi128ENS_10bfloat16_tEfNS_4arch4Sm90ELb0ELb1ELb1ELb0ELb0ELb0ELb0ELb1ELb1ELb0ELb0ELb0EEENS1_21CollectiveEpilogueFwdINS6_IJSA_SA_SB_EEES9_SE_SG_Li256ELb0ELb0ELb0ELb0EEENS1_30DynamicPersistentTileSchedulerILi256ELi32ELb0ELb0ELb1EEEEEEEEEvNT_6ParamsE,"ax",@progbits
	.align	128
.text._ZN7cutlass13device_kernelIN5flash11enable_sm90INS1_16FlashAttnFwdSm90INS1_25CollectiveMainloopFwdSm90ILi2EN4cute5tupleIJNS5_1CILi1EEES8_S8_EEENS6_IJNS7_ILi128EEENS7_ILi96EEENS7_ILi192EEEEEELi128ENS_10bfloat16_tEfNS_4arch4Sm90ELb0ELb1ELb1ELb0ELb0ELb0ELb0ELb1ELb1ELb0ELb0ELb0EEENS1_21CollectiveEpilogueFwdINS6_IJSA_SA_SB_EEES9_SE_SG_Li256ELb0ELb0ELb0ELb0EEENS1_30DynamicPersistentTileSchedulerILi256ELi32ELb0ELb0ELb1EEEEEEEEEvNT_6ParamsE:
        .type           _ZN7cutlass13device_kernelIN5flash11enable_sm90INS1_16FlashAttnFwdSm90INS1_25CollectiveMainloopFwdSm90ILi2EN4cute5tupleIJNS5_1CILi1EEES8_S8_EEENS6_IJNS7_ILi128EEENS7_ILi96EEENS7_ILi192EEEEEELi128ENS_10bfloat16_tEfNS_4arch4Sm90ELb0ELb1ELb1ELb0ELb0ELb0ELb0ELb1ELb1ELb0ELb0ELb0EEENS1_21CollectiveEpilogueFwdINS6_IJSA_SA_SB_EEES9_SE_SG_Li256ELb0ELb0ELb0ELb0EEENS1_30DynamicPersistentTileSchedulerILi256ELi32ELb0ELb0ELb1EEEEEEEEEvNT_6ParamsE,@function
        .size           _ZN7cutlass13device_kernelIN5flash11enable_sm90INS1_16FlashAttnFwdSm90INS1_25CollectiveMainloopFwdSm90ILi2EN4cute5tupleIJNS5_1CILi1EEES8_S8_EEENS6_IJNS7_ILi128EEENS7_ILi96EEENS7_ILi192EEEEEELi128ENS_10bfloat16_tEfNS_4arch4Sm90ELb0ELb1ELb1ELb0ELb0ELb0ELb0ELb1ELb1ELb0ELb0ELb0EEENS1_21CollectiveEpilogueFwdINS6_IJSA_SA_SB_EEES9_SE_SG_Li256ELb0ELb0ELb0ELb0EEENS1_30DynamicPersistentTileSchedulerILi256ELi32ELb0ELb0ELb1EEEEEEEEEvNT_6ParamsE,(.L_x_11935 - _ZN7cutlass13device_kernelIN5flash11enable_sm90INS1_16FlashAttnFwdSm90INS1_25CollectiveMainloopFwdSm90ILi2EN4cute5tupleIJNS5_1CILi1EEES8_S8_EEENS6_IJNS7_ILi128EEENS7_ILi96EEENS7_ILi192EEEEEELi128ENS_10bfloat16_tEfNS_4arch4Sm90ELb0ELb1ELb1ELb0ELb0ELb0ELb0ELb1ELb1ELb0ELb0ELb0EEENS1_21CollectiveEpilogueFwdINS6_IJSA_SA_SB_EEES9_SE_SG_Li256ELb0ELb0ELb0ELb0EEENS1_30DynamicPersistentTileSchedulerILi256ELi32ELb0ELb0ELb1EEEEEEEEEvNT_6ParamsE)
        .other          _ZN7cutlass13device_kernelIN5flash11enable_sm90INS1_16FlashAttnFwdSm90INS1_25CollectiveMainloopFwdSm90ILi2EN4cute5tupleIJNS5_1CILi1EEES8_S8_EEENS6_IJNS7_ILi128EEENS7_ILi96EEENS7_ILi192EEEEEELi128ENS_10bfloat16_tEfNS_4arch4Sm90ELb0ELb1ELb1ELb0ELb0ELb0ELb0ELb1ELb1ELb0ELb0ELb0EEENS1_21CollectiveEpilogueFwdINS6_IJSA_SA_SB_EEES9_SE_SG_Li256ELb0ELb0ELb0ELb0EEENS1_30DynamicPersistentTileSchedulerILi256ELi32ELb0ELb0ELb1EEEEEEEEEvNT_6ParamsE,@"STO_CUDA_ENTRY STV_DEFAULT"
_ZN7cutlass13device_kernelIN5flash11enable_sm90INS1_16FlashAttnFwdSm90INS1_25CollectiveMainloopFwdSm90ILi2EN4cute5tupleIJNS5_1CILi1EEES8_S8_EEENS6_IJNS7_ILi128EEENS7_ILi96EEENS7_ILi192EEEEEELi128ENS_10bfloat16_tEfNS_4arch4Sm90ELb0ELb1ELb1ELb0ELb0ELb0ELb0ELb1ELb1ELb0ELb0ELb0EEENS1_21CollectiveEpilogueFwdINS6_IJSA_SA_SB_EEES9_SE_SG_Li256ELb0ELb0ELb0ELb0EEENS1_30DynamicPersistentTileSchedulerILi256ELi32ELb0ELb0ELb1EEEEEEEEEvNT_6ParamsE:
        /* <DEDUP_REMOVED lines=24> */
.L_x_860:
[----:B------:R-:W-:Y:S05]  /*0180*/  BSYNC B0 ;  /* 0x0000000000007941 */ /* 0x000fea0003800000 */
.L_x_859:
[----:B------:R-:W-:Y:S01]  /*0190*/  VOTEU.ANY UP0, P0 ;  /* 0x00000000003f7886 */ /* 0x000fe20000000100 */
[----:B------:R-:W1:Y:S01]  /*01a0*/  SHFL.IDX PT, R2, R2, RZ, 0x1f ;  /* 0x00001fff02027589 */ /* 0x000e6200000e0000 */
[----:B------:R-:W-:Y:S01]  /*01b0*/  UMOV UR4, 0x1 ;  /* 0x0000000100047882 */ /* 0x000fe20000000000 */
[----:B------:R-:W-:Y:S01]  /*01c0*/  VOTEU.ANY UP1, P0 ;  /* 0x00000000003f7886 */ /* 0x000fe20000020100 */
[----:B------:R-:W-:Y:S01]  /*01d0*/  VOTEU.ANY UP2, P0 ;  /* 0x00000000003f7886 */ /* 0x000fe20000040100 */
[----:B------:R-:W2:Y:S01]  /*01e0*/  @UP0 S2UR UR7, SR_CgaCtaId ;  /* 0x00000000000709c3 */ /* 0x000ea20000008800 */
[----:B------:R-:W3:Y:S01]  /*01f0*/  SHFL.IDX PT, R3, R0, RZ, 0x1f ;  /* 0x00001fff00037589 */ /* 0x000ee200000e0000 */
[----:B------:R-:W-:Y:S01]  /*0200*/  @UP0 UMOV UR6, 0x400 ;  /* 0x0000040000060882 */ /* 0x000fe20000000000 */
[----:B------:R-:W-:-:S04]  /*0210*/  @UP0 UIADD3 UR4, -UR4, 0x100000, URZ ;  /* 0x0010000004040890 */ /* 0x000fc8000fffe13f */
[----:B------:R-:W-:Y:S02]  /*0220*/  @UP0 USHF.L.U32 UR5, UR4, 0xb, URZ ;  /* 0x0000000b04050899 */ /* 0x000fe4000800063f */
[----:B------:R-:W-:Y:S01]  /*0230*/  @UP0 USHF.L.U32 UR4, UR4, 0x1, URZ ;  /* 0x0000000104040899 */ /* 0x000fe2000800063f */
[----:B-1----:R-:W-:Y:S01]  /*0240*/  R2UR UR8, R2 ;  /* 0x00000000020872ca */ /* 0x002fe200000e0000 */
[----:B--2---:R-:W-:Y:S01]  /*0250*/  @UP0 ULEA UR6, UR7, UR6, 0x18 ;  /* 0x0000000607060291 */ /* 0x004fe2000f8ec03f */
[----:B---3--:R-:W-:-:S11]  /*0260*/  ISETP.NE.AND P1, PT, R3, RZ, PT ;  /* 0x000000ff0300720c */ /* 0x008fd60003f25270 */
[----:B------:R-:W-:Y:S01]  /*0270*/  UISETP.NE.AND UP0, UPT, UR8, URZ, UPT ;  /* 0x0000003f0800728c */ /* 0x000fe2000bf05270 */
[----:B------:R-:W1:Y:S02]  /*0280*/  FENCE.VIEW.ASYNC.S ;  /* 0x00000000000073c6 */ /* 0x000e640000000000 */
[----:B-1----:R1:W2:Y:S01]  /*0290*/  @UP1 SYNCS.EXCH.64 URZ, [UR6+0x2a800], UR4 ;  /* 0x02a80004063f15b2 */ /* 0x0022a20008000100 */
[----:B------:R1:W3:Y:S01]  /*02a0*/  @UP2 SYNCS.EXCH.64 URZ, [UR6+0x2a820], UR4 ;  /* 0x02a82004063f25b2 */ /* 0x0002e20008000100 */
[----:B------:R-:W-:Y:S06]  /*02b0*/  @P1 BRA `(.L_x_861) ;  /* 0x0000000000481947 */ /* 0x000fec0003800000 */
        /* <DEDUP_REMOVED lines=18> */
.L_x_861:
        /* <DEDUP_REMOVED lines=22> */
.L_x_862:
        /* <DEDUP_REMOVED lines=14> */
[----:B------:R4:W1:Y:S01]  /*0620*/  SYNCS.EXCH.64 URZ, [UR6+0x2a880], UR4 ;  /* 0x02a88004063f75b2 */ /* 0x0008620008000100 */
[----:B------:R4:W1:Y:S01]  /*0630*/  SYNCS.EXCH.64 URZ, [UR6+0x2a878], UR4 ;  /* 0x02a87804063f75b2 */ /* 0x0008620008000100 */
[----:B------:R4:W1:Y:S02]  /*0640*/  SYNCS.EXCH.64 URZ, [UR6+0x2a888], UR4 ;  /* 0x02a88804063f75b2 */ /* 0x0008640008000100 */
[----:B----4-:R-:W-:Y:S01]  /*0650*/  NOP ;  /* 0x0000000000007918 */ /* 0x010fe20000000000 */
.L_x_863:
        /* <DEDUP_REMOVED lines=22> */
.L_x_864:
        /* <DEDUP_REMOVED lines=22> */
.L_x_865:
[----:B-1----:R-:W-:Y:S01]  /*0920*/  UMOV UR4, 0x1 ;  /* 0x0000000100047882 */ /* 0x002fe20000000000 */
[----:B------:R-:W-:Y:S01]  /*0930*/  PLOP3.LUT P0, PT, PT, PT, UP0, 0x80, 0x0 ;  /* 0x000000000000781c */ /* 0x000fe20003f0f008 */
[----:B------:R-:W-:Y:S01]  /*0940*/  USEL UR4, UR4, 0x2, !UP0 ;  /* 0x0000000204047887 */ /* 0x000fe2000c000000 */
[----:B------:R-:W-:Y:S01]  /*0950*/  NOP ;  /* 0x0000000000007918 */ /* 0x000fe20000000000 */
[----:B------:R-:W-:-:S04]  /*0960*/  ULDC.64 UR60, c[0x0][0x208] ;  /* 0x00008200003c7ab9 */ /* 0x000fc80000000a00 */
[----:B------:R-:W-:-:S05]  /*0970*/  IMAD.U32 R2, RZ, RZ, UR4 ;  /* 0x00000004ff027e24 */ /* 0x000fca000f8e00ff */
[----:B------:R1:W-:Y:S01]  /*0980*/  STL [R1], R2 ;  /* 0x0000000201007387 */ /* 0x0003e20000100800 */
[----:B--23--:R-:W-:Y:S06]  /*0990*/  BAR.SYNC.DEFER_BLOCKING 0x0 ;  /* 0x0000000000007b1d */ /* 0x00cfec0000010000 */
[----:B------:R-:W-:Y:S05]  /*09a0*/  @!P0 BRA `(.L_x_866) ;  /* 0x000000e800c08947 */ /* 0x000fea0003800000 */
.L_x_867:
[----:B------:R-:W-:-:S08]  /*09b0*/  NOP ;  /* 0x0000000000007918 */ /* 0x000fd00000000000 */
[----:B------:R-:W2:Y:S02]  /*09c0*/  USETMAXREG.TRY_ALLOC.CTAPOOL UP0, 0xf0 ;  /* 0x000000f0000079c8 */ /* 0x000ea40008000600 */
[----:B--2---:R-:W-:-:S13]  /*09d0*/  PLOP3.LUT P0, PT, PT, PT, UP0, 0x80, 0x0 ;  /* 0x000000000000781c */ /* 0x004fda0003f0f008 */
[----:B------:R-:W-:Y:S05]  /*09e0*/  @!P0 BRA `(.L_x_867) ;  /* 0xfffffffc00f08947 */ /* 0x000fea000383ffff */
[----:B------:R-:W2:Y:S08]  /*09f0*/  S2UR UR7, SR_CTAID.X ;  /* 0x00000000000779c3 */ /* 0x000eb00000002500 */
[----:B------:R-:W-:Y:S08]  /*0a00*/  BAR.ARV 0x4, 0x120 ;  /* 0x0104800000007b1d */ /* 0x000ff00000002000 */
[----:B------:R-:W2:Y:S08]  /*0a10*/  LDC R0, c[0x0][0xda8] ;  /* 0x00036a00ff007b82 */ /* 0x000eb00000000800 */
[----:B------:R-:W-:Y:S06]  /*0a20*/  BAR.ARV 0x8, 0x120 ;  /* 0x0204800000007b1d */ /* 0x000fec0000002000 */
[----:B--2---:R-:W-:-:S13]  /*0a30*/  ISETP.LE.AND P0, PT, R0, UR7, PT ;  /* 0x0000000700007c0c */ /* 0x004fda000bf03270 */
[----:B------:R-:W-:Y:S05]  /*0a40*/  @P0 EXIT ;  /* 0x000000000000094d */ /* 0x000fea0003800000 */
[----:B------:R-:W2:Y:S01]  /*0a50*/  LDL R3, [R1] ;  /* 0x0000000001037983 */ /* 0x000ea20000100800 */
[----:B------:R-:W3:Y:S01]  /*0a60*/  S2UR UR4, SR_CgaCtaId ;  /* 0x00000000000479c3 */ /* 0x000ee20000008800 */
[----:B------:R-:W-:Y:S01]  /*0a70*/  UMOV UR37, 0x400 ;  /* 0x0000040000257882 */ /* 0x000fe20000000000 */
[----:B------:R-:W-:Y:S01]  /*0a80*/  IMAD.MOV.U32 R164, RZ, RZ, RZ ;  /* 0x000000ffffa47224 */ /* 0x000fe200078e00ff */
[----:B-1----:R-:W1:Y:S01]  /*0a90*/  S2R R2, SR_TID.X ;  /* 0x0000000000027919 */ /* 0x002e620000002100 */
[----:B------:R-:W-:Y:S01]  /*0aa0*/  UMOV UR39, URZ ;  /* 0x0000003f00277c82 */ /* 0x000fe20008000000 */
[----:B------:R-:W-:-:S03]  /*0ab0*/  UMOV UR36, URZ ;  /* 0x0000003f00247c82 */ /* 0x000fc60008000000 */
[----:B------:R-:W4:Y:S01]  /*0ac0*/  S2UR UR6, SR_SWINHI ;  /* 0x00000000000679c3 */ /* 0x000f220000002f00 */
[----:B---3--:R-:W-:-:S07]  /*0ad0*/  ULEA UR37, UR4, UR37, 0x18 ;  /* 0x0000002504257291 */ /* 0x008fce000f8ec03f */
[----:B------:R-:W-:Y:S01]  /*0ae0*/  UMOV UR4, UR37 ;  /* 0x0000002500047c82 */ /* 0x000fe20008000000 */
[----:B----4-:R-:W-:Y:S01]  /*0af0*/  UMOV UR5, UR6 ;  /* 0x0000000600057c82 */ /* 0x010fe20008000000 */
[----:B------:R-:W-:Y:S01]  /*0b00*/  IMAD.U32 R22, RZ, RZ, UR4 ;  /* 0x00000004ff167e24 */ /* 0x000fe2000f8e00ff */
[----:B------:R-:W-:Y:S01]  /*0b10*/  UMOV UR4, UR7 ;  /* 0x0000000700047c82 */ /* 0x000fe20008000000 */
[----:B-1----:R-:W-:Y:S02]  /*0b20*/  VIADD R171, R2, 0xffffff80 ;  /* 0xffffff8002ab7836 */ /* 0x002fe40000000000 */
[----:B------:R-:W-:-:S03]  /*0b30*/  IMAD.U32 R23, RZ, RZ, UR5 ;  /* 0x00000005ff177e24 */ /* 0x000fc6000f8e00ff */
[----:B------:R-:W-:-:S04]  /*0b40*/  SHF.R.S32.HI R0, RZ, 0x1f, R171 ;  /* 0x0000001fff007819 */ /* 0x000fc800000114ab */
[CC--:B------:R-:W-:Y:S02]  /*0b50*/  LEA.HI R2, R0.reuse, R171.reuse, RZ, 0x4 ;  /* 0x000000ab00027211 */ /* 0x0c0fe400078f20ff */
[----:B------:R-:W-:Y:S02]  /*0b60*/  LEA.HI R169, R0, R171, RZ, 0x5 ;  /* 0x000000ab00a97211 */ /* 0x000fe400078f28ff */
[----:B------:R-:W-:Y:S02]  /*0b70*/  SHF.R.S32.HI R5, RZ, 0x4, R2 ;  /* 0x00000004ff057819 */ /* 0x000fe40000011402 */
[----:B------:R-:W-:Y:S02]  /*0b80*/  SHF.R.S32.HI R169, RZ, 0x5, R169 ;  /* 0x00000005ffa97819 */ /* 0x000fe400000114a9 */
[C---:B------:R-:W-:Y:S02]  /*0b90*/  LEA.HI R4, R2.reuse, R5, RZ, 0x1 ;  /* 0x0000000502047211 */ /* 0x040fe400078f08ff */
[----:B------:R-:W-:-:S02]  /*0ba0*/  LOP3.LUT R2, R2, 0x3fffff0, RZ, 0xc0, !PT ;  /* 0x03fffff002027812 */ /* 0x000fc400078ec0ff */
[----:B------:R-:W-:-:S03]  /*0bb0*/  LOP3.LUT R4, R4, 0x1ffffffe, RZ, 0xc0, !PT ;  /* 0x1ffffffe04047812 */ /* 0x000fc600078ec0ff */
[----:B------:R-:W-:Y:S02]  /*0bc0*/  IMAD.IADD R2, R171, 0x1, -R2 ;  /* 0x00000001ab027824 */ /* 0x000fe400078e0a02 */
[----:B------:R-:W-:Y:S02]  /*0bd0*/  IMAD.IADD R4, R5, 0x1, -R4 ;  /* 0x0000000105047824 */ /* 0x000fe400078e0a04 */
[----:B------:R-:W-:-:S04]  /*0be0*/  IMAD R9, R169, 0x10, R2 ;  /* 0x00000010a9097824 */ /* 0x000fc800078e0202 */
[----:B------:R-:W-:Y:S01]  /*0bf0*/  IMAD R4, R9, 0x8, R4 ;  /* 0x0000000809047824 */ /* 0x000fe200078e0204 */
[----:B--2---:R-:W-:Y:S02]  /*0c00*/  R2UR UR8, R3 ;  /* 0x00000000030872ca */ /* 0x004fe400000e0000 */
[CC--:B------:R-:W-:Y:S02]  /*0c10*/  LEA.HI R3, R0.reuse, R171.reuse, RZ, 0x7 ;  /* 0x000000ab00037211 */ /* 0x0c0fe400078f38ff */
[----:B------:R-:W-:Y:S02]  /*0c20*/  LEA.HI R0, R0, R171, RZ, 0x3 ;  /* 0x000000ab00007211 */ /* 0x000fe400078f18ff */
[----:B------:R-:W-:Y:S02]  /*0c30*/  LOP3.LUT R166, R3, 0xffffff80, RZ, 0xc0, !PT ;  /* 0xffffff8003a67812 */ /* 0x000fe400078ec0ff */
[----:B------:R-:W-:Y:S02]  /*0c40*/  SHF.R.S32.HI R168, RZ, 0x7, R3 ;  /* 0x00000007ffa87819 */ /* 0x000fe40000011403 */
[----:B------:R-:W-:Y:S01]  /*0c50*/  LOP3.LUT R2, R0, 0x1ffffff8, RZ, 0xc0, !PT ;  /* 0x1ffffff800027812 */ /* 0x000fe200078ec0ff */
[----:B------:R-:W-:Y:S01]  /*0c60*/  IMAD.IADD R166, R171, 0x1, -R166 ;  /* 0x00000001aba67824 */ /* 0x000fe200078e0aa6 */
[----:B------:R-:W-:Y:S01]  /*0c70*/  LEA.HI R3, R3, R168, RZ, 0x1 ;  /* 0x000000a803037211 */ /* 0x000fe200078f08ff */
[----:B------:R-:W-:Y:S01]  /*0c80*/  ULOP3.LUT UR5, UR8, 0x1, URZ, 0xfc, !UPT ;  /* 0x0000000108057892 */ /* 0x000fe2000f8efc3f */
[----:B------:R-:W-:Y:S01]  /*0c90*/  SHF.R.S32.HI R162, RZ, 0x3, R0 ;  /* 0x00000003ffa27819 */ /* 0x000fe20000011400 */
[----:B------:R-:W-:Y:S01]  /*0ca0*/  IMAD.IADD R2, R171, 0x1, -R2 ;  /* 0x00000001ab027824 */ /* 0x000fe200078e0a02 */
[----:B------:R-:W-:-:S03]  /*0cb0*/  SHF.R.S32.HI R7, RZ, 0x1f, R166 ;  /* 0x0000001fff077819 */ /* 0x000fc600000114a6 */
[----:B------:R-:W-:Y:S01]  /*0cc0*/  IMAD.U32 R170, RZ, RZ, UR5 ;  /* 0x00000005ffaa7e24 */ /* 0x000fe2000f8e00ff */
[CC--:B------:R-:W-:Y:S01]  /*0cd0*/  LEA.HI R6, R7.reuse, R166.reuse, RZ, 0x2 ;  /* 0x000000a607067211 */ /* 0x0c0fe200078f10ff */
[----:B------:R-:W-:Y:S01]  /*0ce0*/  IMAD.SHL.U32 R160, R2, 0x8, RZ ;  /* 0x0000000802a07824 */ /* 0x000fe200078e00ff */
[----:B------:R-:W-:Y:S02]  /*0cf0*/  LEA.HI R7, R7, R166, RZ, 0x5 ;  /* 0x000000a607077211 */ /* 0x000fe400078f28ff */
[--C-:B------:R-:W-:Y:S02]  /*0d00*/  SHF.R.S32.HI R5, RZ, 0x2, R6.reuse ;  /* 0x00000002ff057819 */ /* 0x100fe40000011406 */
[----:B------:R-:W-:Y:S02]  /*0d10*/  SHF.R.S32.HI R8, RZ, 0x1f, R6 ;  /* 0x0000001fff087819 */ /* 0x000fe40000011406 */
[----:B------:R-:W-:Y:S02]  /*0d20*/  SHF.R.S32.HI R7, RZ, 0x5, R7 ;  /* 0x00000005ff077819 */ /* 0x000fe40000011407 */
[----:B------:R-:W-:-:S04]  /*0d30*/  LEA.HI R8, R8, R5, RZ, 0x3 ;  /* 0x0000000508087211 */ /* 0x000fc800078f18ff */
[----:B------:R-:W-:-:S05]  /*0d40*/  LOP3.LUT R8, R8, 0xfffffff8, RZ, 0xc0, !PT ;  /* 0xfffffff808087812 */ /* 0x000fca00078ec0ff */
[----:B------:R-:W-:Y:S01]  /*0d50*/  IMAD.IADD R8, R5, 0x1, -R8 ;  /* 0x0000000105087824 */ /* 0x000fe200078e0a08 */
[----:B------:R-:W-:Y:S01]  /*0d60*/  LOP3.LUT R5, R3, 0x3fffffe, RZ, 0xc0, !PT ;  /* 0x03fffffe03057812 */ /* 0x000fe200078ec0ff */
[----:B------:R-:W-:Y:S02]  /*0d70*/  IMAD.SHL.U32 R3, R4, 0x8, RZ ;  /* 0x0000000804037824 */ /* 0x000fe400078e00ff */
[----:B------:R-:W-:Y:S02]  /*0d80*/  IMAD R8, R7, 0x10, R8 ;  /* 0x0000001007087824 */ /* 0x000fe400078e0208 */
[----:B------:R-:W-:Y:S01]  /*0d90*/  IMAD.WIDE R22, R3, 0x2, R22 ;  /* 0x0000000203167825 */ /* 0x000fe200078e0216 */
[----:B------:R-:W-:-:S03]  /*0da0*/  LOP3.LUT R3, R6, 0x7ffffffc, RZ, 0xc0, !PT ;  /* 0x7ffffffc06037812 */ /* 0x000fc600078ec0ff */
[----:B------:R-:W-:Y:S02]  /*0db0*/  IMAD.IADD R5, R168, 0x1, -R5 ;  /* 0x00000001a8057824 */ /* 0x000fe400078e0a05 */
[----:B------:R-:W-:Y:S02]  /*0dc0*/  IMAD.IADD R16, R166, 0x1, -R3 ;  /* 0x00000001a6107824 */ /* 0x000fe400078e0a03 */
[----:B------:R-:W-:-:S07]  /*0dd0*/  IMAD R167, R5, 0x40, R8 ;  /* 0x0000004005a77824 */ /* 0x000fce00078e0208 */
.L_x_960:
[----:B------:R-:W-:Y:S01]  /*0de0*/  ULDC UR5, c[0x0][0xdd0] ;  /* 0x0003740000057ab9 */ /* 0x000fe20000000800 */
[----:B-1----:R-:W1:Y:S01]  /*0df0*/  LDC R0, c[0x0][0xde8] ;  /* 0x00037a00ff007b82 */ /* 0x002e620000000800 */
[----:B------:R-:W-:Y:S01]  /*0e00*/  UISETP.NE.AND UP0, UPT, UR5, 0x1, UPT ;  /* 0x000000010500788c */ /* 0x000fe2000bf05270 */
[----:B------:R-:W-:-:S10]  /*0e10*/  UMOV UR8, UR4 ;  /* 0x0000000400087c82 */ /* 0x000fd40008000000 */
[----:B------:R-:W-:Y:S01]  /*0e20*/  @UP0 ULDC UR6, c[0x0][0xdd4] ;  /* 0x0003750000060ab9 */ /* 0x000fe20000000800 */
[----:B------:R-:W-:Y:S01]  /*0e30*/  @UP0 ULDC UR9, c[0x0][0xdd8] ;  /* 0x0003760000090ab9 */ /* 0x000fe20000000800 */
[----:B------:R-:W-:-:S04]  /*0e40*/  UIMAD.WIDE.U32 UR6, UR4, UR6, URZ ;  /* 0x00000006040672a5 */ /* 0x000fc8000f8e003f */
[----:B------:R-:W-:-:S04]  /*0e50*/  @UP0 USHF.R.U32.HI UR8, URZ, UR9, UR7 ;  /* 0x000000093f080299 */ /* 0x000fc80008011607 */
[----:B------:R-:W-:Y:S02]  /*0e60*/  UIADD3 UR6, -UR8, URZ, URZ ;  /* 0x0000003f08067290 */ /* 0x000fe4000fffe13f */
[----:B-1----:R-:W-:Y:S02]  /*0e70*/  ISETP.LE.AND P0, PT, R0, UR8, PT ;  /* 0x0000000800007c0c */ /* 0x002fe4000bf03270 */
[----:B------:R-:W-:-:S11]  /*0e80*/  UIMAD UR7, UR5, UR6, UR4 ;  /* 0x00000006050772a4 */ /* 0x000fd6000f8e0204 */
[----:B--234-:R-:W-:Y:S05]  /*0e90*/  @!P0 BRA `(.L_x_868) ;  /* 0x0000000000208947 */ /* 0x01cfea0003800000 */
[----:B------:R-:W-:Y:S01]  /*0ea0*/  ULDC UR6, c[0x0][0xddc] ;  /* 0x0003770000067ab9 */ /* 0x000fe20000000800 */
[----:B------:R-:W-:Y:S01]  /*0eb0*/  UMOV UR46, UR7 ;  /* 0x00000007002e7c82 */ /* 0x000fe20008000000 */
[----:B------:R-:W-:-:S11]  /*0ec0*/  UISETP.NE.AND UP0, UPT, UR6, 0x1, UPT ;  /* 0x000000010600788c */ /* 0x000fd6000bf05270 */
[----:B------:R-:W-:Y:S02]  /*0ed0*/  @UP0 ULDC.64 UR10, c[0x0][0xde0] ;  /* 0x00037800000a0ab9 */ /* 0x000fe40000000a00 */
[----:B------:R-:W-:-:S04]  /*0ee0*/  UIMAD.WIDE.U32 UR4, UR7, UR10, URZ ;  /* 0x0000000a070472a5 */ /* 0x000fc8000f8e003f */
[----:B------:R-:W-:-:S04]  /*0ef0*/  @UP0 USHF.R.U32.HI UR46, URZ, UR11, UR5 ;  /* 0x0000000b3f2e0299 */ /* 0x000fc80008011605 */
[----:B------:R-:W-:Y:S01]  /*0f00*/  UIMAD UR4, UR46, UR6, URZ ;  /* 0x000000062e0472a4 */ /* 0x000fe2000f8e023f */
[----:B------:R-:W-:Y:S11]  /*0f10*/  BRA `(.L_x_869) ;  /* 0x00000000001c7947 */ /* 0x000ff60003800000 */
.L_x_868:
[----:B------:R-:W-:Y:S01]  /*0f20*/  ULDC UR6, c[0x0][0xdc4] ;  /* 0x0003710000067ab9 */ /* 0x000fe20000000800 */
[----:B------:R-:W-:Y:S01]  /*0f30*/  UMOV UR46, UR7 ;  /* 0x00000007002e7c82 */ /* 0x000fe20008000000 */
[----:B------:R-:W-:-:S11]  /*0f40*/  UISETP.NE.AND UP0, UPT, UR6, 0x1, UPT ;  /* 0x000000010600788c */ /* 0x000fd6000bf05270 */
[----:B------:R-:W-:Y:S02]  /*0f50*/  @UP0 ULDC.64 UR10, c[0x0][0xdc8] ;  /* 0x00037200000a0ab9 */ /* 0x000fe40000000a00 */
[----:B------:R-:W-:-:S04]  /*0f60*/  UIMAD.WIDE.U32 UR4, UR7, UR10, URZ ;  /* 0x0000000a070472a5 */ /* 0x000fc8000f8e003f */
[----:B------:R-:W-:-:S04]  /*0f70*/  @UP0 USHF.R.U32.HI UR46, URZ, UR11, UR5 ;  /* 0x0000000b3f2e0299 */ /* 0x000fc80008011605 */
[----:B------:R-:W-:-:S12]  /*0f80*/  UIMAD UR4, UR46, UR6, URZ ;  /* 0x000000062e0472a4 */ /* 0x000fd8000f8e023f */
.L_x_869:
[----:B------:R-:W1:Y:S01]  /*0f90*/  LDC.64 R10, c[0x0][0x9e0] ;  /* 0x00027800ff0a7b82 */ /* 0x000e620000000a00 */
[----:B------:R-:W-:Y:S01]  /*0fa0*/  ULDC UR43, c[0x0][0xdb8] ;  /* 0x00036e00002b7ab9 */ /* 0x000fe20000000800 */
[----:B------:R-:W-:Y:S02]  /*0fb0*/  ULOP3.LUT UR5, URZ, UR46, URZ, 0x33, !UPT ;  /* 0x0000002e3f057292 */ /* 0x000fe4000f8e333f */
[----:B------:R-:W-:Y:S01]  /*0fc0*/  UISETP.NE.AND UP0, UPT, UR43, 0x1, UPT ;  /* 0x000000012b00788c */ /* 0x000fe2000bf05270 */
[----:B------:R-:W-:Y:S01]  /*0fd0*/  ULDC UR6, c[0x0][0xdac] ;  /* 0x00036b0000067ab9 */ /* 0x000fe20000000800 */
[----:B------:R-:W-:Y:S02]  /*0fe0*/  UIADD3 UR4, UR7, -UR4, URZ ;  /* 0x8000000407047290 */ /* 0x000fe4000fffe03f */
[----:B------:R-:W2:Y:S01]  /*0ff0*/  LDC R17, c[0x0][0x404] ;  /* 0x00010100ff117b82 */ /* 0x000ea20000000800 */
[----:B------:R-:W-:Y:S01]  /*1000*/  UIADD3 UR5, UR5, UR6, URZ ;  /* 0x0000000605057290 */ /* 0x000fe2000fffe03f */
[----:B------:R-:W-:Y:S01]  /*1010*/  ULDC UR7, c[0x0][0xdc4] ;  /* 0x0003710000077ab9 */ /* 0x000fe20000000800 */
[----:B------:R-:W-:-:S02]  /*1020*/  ULDC.64 UR10, c[0x0][0x3f8] ;  /* 0x0000fe00000a7ab9 */ /* 0x000fc40000000a00 */
[----:B------:R-:W-:Y:S01]  /*1030*/  USHF.L.U32 UR42, UR5, 0x7, URZ ;  /* 0x00000007052a7899 */ /* 0x000fe2000800063f */
[----:B------:R-:W-:Y:S01]  /*1040*/  ISETP.NE.U32.AND P0, PT, RZ, UR10, PT ;  /* 0x0000000aff007c0c */ /* 0x000fe2000bf05070 */
[----:B------:R-:W-:Y:S01]  /*1050*/  UIMAD UR8, UR8, UR7, UR4 ;  /* 0x00000007080872a4 */ /* 0x000fe2000f8e0204 */
[----:B------:R-:W3:Y:S01]  /*1060*/  LDC R8, c[0x0][0x288] ;  /* 0x0000a200ff087b82 */ /* 0x000ee20000000800 */
[----:B------:R-:W-:Y:S01]  /*1070*/  @UP0 ULDC UR6, c[0x0][0xdc0] ;  /* 0x0003700000060ab9 */ /* 0x000fe20000000800 */
[----:B------:R-:W-:Y:S01]  /*1080*/  @UP0 ULDC UR4, c[0x0][0xdbc] ;  /* 0x00036f0000040ab9 */ /* 0x000fe20000000800 */
[----:B------:R-:W-:Y:S01]  /*1090*/  IMAD.U32 R165, RZ, RZ, UR42 ;  /* 0x0000002affa57e24 */ /* 0x000fe2000f8e00ff */
[----:B------:R-:W-:Y:S01]  /*10a0*/  UIMAD.WIDE.U32 UR4, UR8, UR4, URZ ;  /* 0x00000004080472a5 */ /* 0x000fe2000f8e003f */
[----:B------:R-:W-:Y:S01]  /*10b0*/  ISETP.NE.AND.EX P0, PT, RZ, UR11, PT, P0 ;  /* 0x0000000bff007c0c */ /* 0x000fe2000bf05300 */
[----:B------:R-:W-:Y:S02]  /*10c0*/  UMOV UR44, UR8 ;  /* 0x00000008002c7c82 */ /* 0x000fe40008000000 */
[----:B------:R-:W4:Y:S01]  /*10d0*/  LDC R6, c[0x0][0x2e0] ;  /* 0x0000b800ff067b82 */ /* 0x000f220000000800 */
[----:B-1----:R-:W-:Y:S01]  /*10e0*/  ISETP.GE.AND P1, PT, R11, 0x1, PT ;  /* 0x000000010b00780c */ /* 0x002fe20003f26270 */
[----:B------:R-:W-:-:S04]  /*10f0*/  @UP0 USHF.R.U32.HI UR44, URZ, UR6, UR5 ;  /* 0x000000063f2c0299 */ /* 0x000fc80008011605 */
[----:B------:R-:W-:Y:S01]  /*1100*/  UIADD3 UR4, -UR44, URZ, URZ ;  /* 0x0000003f2c047290 */ /* 0x000fe2000fffe13f */
[----:B--2---:R-:W-:-:S03]  /*1110*/  SEL R17, R17, 0x1, P0 ;  /* 0x0000000111117807 */ /* 0x004fc60000000000 */
[----:B------:R-:W-:Y:S01]  /*1120*/  UIMAD UR43, UR43, UR4, UR8 ;  /* 0x000000042b2b72a4 */ /* 0x000fe2000f8e0208 */
[----:B---3--:R-:W-:-:S05]  /*1130*/  IADD3 R0, R165, 0x80, -R8 ;  /* 0x00000080a5007810 */ /* 0x008fca0007ffe808 */
[CC--:B----4-:R-:W-:Y:S02]  /*1140*/  IMAD R173, R17.reuse, R6.reuse, R0 ;  /* 0x0000000611ad7224 */ /* 0x0d0fe400078e0200 */
[----:B------:R-:W-:Y:S02]  /*1150*/  IMAD R73, R17, R6, RZ ;  /* 0x0000000611497224 */ /* 0x000fe400078e02ff */
[----:B------:R-:W-:Y:S01]  /*1160*/  IMAD.IADD R0, R173, 0x1, R10 ;  /* 0x00000001ad007824 */ /* 0x000fe200078e020a */
[----:B------:R-:W-:Y:S06]  /*1170*/  @!P1 BRA `(.L_x_870) ;  /* 0x0000000000409947 */ /* 0x000fec0003800000 */
[C---:B------:R-:W-:Y:S01]  /*1180*/  ISETP.GT.AND P0, PT, R173.reuse, RZ, PT ;  /* 0x000000ffad00720c */ /* 0x040fe20003f04270 */
[----:B------:R-:W-:-:S12]  /*1190*/  VIADD R2, R173, 0xffffffff ;  /* 0xffffffffad027836 */ /* 0x000fd80000000000 */
[----:B------:R-:W-:Y:S05]  /*11a0*/  @P0 BRA `(.L_x_871) ;  /* 0x00000000001c0947 */ /* 0x000fea0003800000 */
[----:B------:R-:W-:Y:S01]  /*11b0*/  ISETP.NE.AND P0, PT, R11, 0x1, PT ;  /* 0x000000010b00780c */ /* 0x000fe20003f05270 */
[----:B------:R-:W-:-:S12]  /*11c0*/  IMAD.MOV R3, RZ, RZ, -R173 ;  /* 0x000000ffff037224 */ /* 0x000fd800078e0aad */
[----:B------:R-:W1:Y:S02]  /*11d0*/  @P0 LDC.64 R4, c[0x0][0x9e8] ;  /* 0x00027a00ff040b82 */ /* 0x000e640000000a00 */
[----:B-1----:R-:W-:-:S05]  /*11e0*/  @P0 IMAD.HI.U32 R2, R3, R4, RZ ;  /* 0x0000000403020227 */ /* 0x002fca00078e00ff */
[----:B------:R-:W-:-:S04]  /*11f0*/  @P0 SHF.R.U32.HI R3, RZ, R5, R2 ;  /* 0x00000005ff030219 */ /* 0x000fc80000011602 */
[----:B------:R-:W-:Y:S01]  /*1200*/  LOP3.LUT R2, RZ, R3, RZ, 0x33, !PT ;  /* 0x00000003ff027212 */ /* 0x000fe200078e33ff */
[----:B------:R-:W-:Y:S06]  /*1210*/  BRA `(.L_x_872) ;  /* 0x0000000000107947 */ /* 0x000fec0003800000 */
.L_x_871:
[----:B------:R-:W-:-:S13]  /*1220*/  ISETP.NE.AND P0, PT, R11, 0x1, PT ;  /* 0x000000010b00780c */ /* 0x000fda0003f05270 */
[----:B------:R-:W1:Y:S02]  /*1230*/  @P0 LDC.64 R4, c[0x0][0x9e8] ;  /* 0x00027a00ff040b82 */ /* 0x000e640000000a00 */
[----:B-1----:R-:W-:-:S05]  /*1240*/  @P0 IMAD.HI.U32 R4, R2, R4, RZ ;  /* 0x0000000402040227 */ /* 0x002fca00078e00ff */
[----:B------:R-:W-:-:S07]  /*1250*/  @P0 SHF.R.U32.HI R2, RZ, R5, R4 ;  /* 0x00000005ff020219 */ /* 0x000fce0000011604 */
.L_x_872:
[----:B------:R-:W-:-:S05]  /*1260*/  IMAD R3, R2, R11, R11 ;  /* 0x0000000b02037224 */ /* 0x000fca00078e020b */
[----:B------:R-:W-:-:S07]  /*1270*/  VIMNMX R0, R0, R3, PT ;  /* 0x0000000300007248 */ /* 0x000fce0003fe0100 */
.L_x_870:
[----:B------:R-:W-:Y:S01]  /*1280*/  VIADD R2, R0, 0x5f ;  /* 0x0000005f00027836 */ /* 0x000fe20000000000 */
[----:B------:R-:W-:Y:S01]  /*1290*/  IADD3 R4, -R8, UR42, RZ ;  /* 0x0000002a08047c10 */ /* 0x000fe2000fffe1ff */
[----:B------:R-:W-:Y:S01]  /*12a0*/  IMAD R0, R17, R6, 0x5f ;  /* 0x0000005f11007424 */ /* 0x000fe200078e0206 */
[----:B------:R-:W-:Y:S01]  /*12b0*/  ULDC UR4, c[0x0][0x9dc] ;  /* 0x0002770000047ab9 */ /* 0x000fe20000000800 */
[----:B------:R-:W-:-:S04]  /*12c0*/  IMAD.HI R2, R2, 0x2aaaaaab, RZ ;  /* 0x2aaaaaab02027827 */ /* 0x000fc800078e02ff */
[----:B------:R-:W-:Y:S01]  /*12d0*/  IMAD.HI R0, R0, 0x2aaaaaab, RZ ;  /* 0x2aaaaaab00007827 */ /* 0x000fe200078e02ff */
[----:B------:R-:W-:-:S03]  /*12e0*/  SHF.R.U32.HI R5, RZ, 0x1f, R2 ;  /* 0x0000001fff057819 */ /* 0x000fc60000011602 */
[----:B------:R-:W-:Y:S01]  /*12f0*/  IMAD R4, R17, R6, R4 ;  /* 0x0000000611047224 */ /* 0x000fe200078e0204 */
[----:B------:R-:W-:Y:S02]  /*1300*/  SHF.R.U32.HI R3, RZ, 0x1f, R0 ;  /* 0x0000001fff037819 */ /* 0x000fe40000011600 */
[----:B------:R-:W-:Y:S02]  /*1310*/  LEA.HI.SX32 R72, R2, R5, 0x1c ;  /* 0x0000000502487211 */ /* 0x000fe400078fe2ff */
[----:B------:R-:W-:Y:S01]  /*1320*/  LEA.HI.SX32 R3, R0, R3, 0x1c ;  /* 0x0000000300037211 */ /* 0x000fe200078fe2ff */
[----:B------:R-:W-:-:S03]  /*1330*/  VIADD R0, R4, -UR4 ;  /* 0x8000000404007c36 */ /* 0x000fc60008000000 */
[----:B------:R-:W-:Y:S01]  /*1340*/  VIMNMX R72, R3, R72, PT ;  /* 0x0000004803487248 */ /* 0x000fe20003fe0100 */
[----:B------:R-:W-:Y:S06]  /*1350*/  @!P1 BRA `(.L_x_873) ;  /* 0x00000000003c9947 */ /* 0x000fec0003800000 */
[----:B------:R-:W-:-:S13]  /*1360*/  ISETP.GT.AND P0, PT, R4, -0x1, PT ;  /* 0xffffffff0400780c */ /* 0x000fda0003f04270 */
[----:B------:R-:W-:Y:S05]  /*1370*/  @P0 BRA `(.L_x_874) ;  /* 0x00000000001c0947 */ /* 0x000fea0003800000 */
[----:B------:R-:W-:Y:S02]  /*1380*/  ISETP.NE.AND P0, PT, R11, 0x1, PT ;  /* 0x000000010b00780c */ /* 0x000fe40003f05270 */
[----:B------:R-:W-:-:S11]  /*1390*/  LOP3.LUT R3, RZ, R4, RZ, 0x33, !PT ;  /* 0x00000004ff037212 */ /* 0x000fd600078e33ff */
[----:B------:R-:W1:Y:S02]  /*13a0*/  @P0 LDC.64 R6, c[0x0][0x9e8] ;  /* 0x00027a00ff060b82 */ /* 0x000e640000000a00 */
[----:B-1----:R-:W-:-:S05]  /*13b0*/  @P0 IMAD.HI.U32 R2, R3, R6, RZ ;  /* 0x0000000603020227 */ /* 0x002fca00078e00ff */
[----:B------:R-:W-:-:S04]  /*13c0*/  @P0 SHF.R.U32.HI R3, RZ, R7, R2 ;  /* 0x00000007ff030219 */ /* 0x000fc80000011602 */
[----:B------:R-:W-:Y:S01]  /*13d0*/  LOP3.LUT R4, RZ, R3, RZ, 0x33, !PT ;  /* 0x00000003ff047212 */ /* 0x000fe200078e33ff */
[----:B------:R-:W-:Y:S06]  /*13e0*/  BRA `(.L_x_875) ;  /* 0x0000000000107947 */ /* 0x000fec0003800000 */
.L_x_874:
[----:B------:R-:W-:-:S13]  /*13f0*/  ISETP.NE.AND P0, PT, R11, 0x1, PT ;  /* 0x000000010b00780c */ /* 0x000fda0003f05270 */
[----:B------:R-:W1:Y:S02]  /*1400*/  @P0 LDC.64 R2, c[0x0][0x9e8] ;  /* 0x00027a00ff020b82 */ /* 0x000e640000000a00 */
[----:B-1----:R-:W-:-:S05]  /*1410*/  @P0 IMAD.HI.U32 R2, R4, R2, RZ ;  /* 0x0000000204020227 */ /* 0x002fca00078e00ff */
[----:B------:R-:W-:-:S07]  /*1420*/  @P0 SHF.R.U32.HI R4, RZ, R3, R2 ;  /* 0x00000003ff040219 */ /* 0x000fce0000011602 */
.L_x_875:
[----:B------:R-:W-:-:S05]  /*1430*/  IMAD R3, R4, R11, RZ ;  /* 0x0000000b04037224 */ /* 0x000fca00078e02ff */
[----:B------:R-:W-:-:S07]  /*1440*/  VIMNMX R0, R0, R3, !PT ;  /* 0x0000000300007248 */ /* 0x000fce0007fe0100 */
.L_x_873:
[----:B------:R-:W-:Y:S01]  /*1450*/  IMAD.HI R2, R0, 0x2aaaaaab, RZ ;  /* 0x2aaaaaab00027827 */ /* 0x000fe200078e02ff */
[----:B------:R-:W-:Y:S02]  /*1460*/  PLOP3.LUT P0, PT, PT, PT, PT, 0x80, 0x0 ;  /* 0x000000000000781c */ /* 0x000fe40003f0f070 */
[----:B------:R-:W-:Y:S02]  /*1470*/  CS2R R86, SRZ ;  /* 0x0000000000567805 */ /* 0x000fe4000001ff00 */
[----:B------:R-:W-:Y:S01]  /*1480*/  CS2R R84, SRZ ;  /* 0x0000000000547805 */ /* 0x000fe2000001ff00 */
[----:B------:R-:W-:Y:S01]  /*1490*/  IMAD.MOV.U32 R0, RZ, RZ, RZ ;  /* 0x000000ffff007224 */ /* 0x000fe200078e00ff */
[----:B------:R-:W-:Y:S02]  /*14a0*/  SHF.R.U32.HI R3, RZ, 0x1f, R2 ;  /* 0x0000001fff037819 */ /* 0x000fe40000011602 */
[----:B------:R-:W-:Y:S02]  /*14b0*/  CS2R R82, SRZ ;  /* 0x0000000000527805 */ /* 0x000fe4000001ff00 */
[----:B------:R-:W-:-:S02]  /*14c0*/  CS2R R80, SRZ ;  /* 0x0000000000507805 */ /* 0x000fc4000001ff00 */
[----:B------:R-:W-:Y:S02]  /*14d0*/  CS2R R78, SRZ ;  /* 0x00000000004e7805 */ /* 0x000fe4000001ff00 */
[----:B------:R-:W-:Y:S02]  /*14e0*/  LEA.HI.SX32 R3, R2, R3, 0x1c ;  /* 0x0000000302037211 */ /* 0x000fe400078fe2ff */
[----:B------:R-:W-:Y:S02]  /*14f0*/  CS2R R76, SRZ ;  /* 0x00000000004c7805 */ /* 0x000fe4000001ff00 */
[----:B------:R-:W-:Y:S02]  /*1500*/  CS2R R74, SRZ ;  /* 0x00000000004a7805 */ /* 0x000fe4000001ff00 */
[----:B------:R-:W-:Y:S02]  /*1510*/  CS2R R28, SRZ ;  /* 0x00000000001c7805 */ /* 0x000fe4000001ff00 */
[----:B------:R-:W-:-:S02]  /*1520*/  VIMNMX R19, RZ, R3, !PT ;  /* 0x00000003ff137248 */ /* 0x000fc40007fe0100 */
[----:B------:R-:W-:Y:S02]  /*1530*/  CS2R R70, SRZ ;  /* 0x0000000000467805 */ /* 0x000fe4000001ff00 */
[----:B------:R-:W-:Y:S02]  /*1540*/  CS2R R68, SRZ ;  /* 0x0000000000447805 */ /* 0x000fe4000001ff00 */
[----:B------:R-:W-:Y:S02]  /*1550*/  CS2R R66, SRZ ;  /* 0x0000000000427805 */ /* 0x000fe4000001ff00 */
[----:B------:R-:W-:Y:S02]  /*1560*/  ISETP.GT.AND P1, PT, R72, R19, PT ;  /* 0x000000134800720c */ /* 0x000fe40003f24270 */
        /* <DEDUP_REMOVED lines=20> */
[----:B------:R-:W-:Y:S01]  /*16b0*/  CS2R R8, SRZ ;  /* 0x0000000000087805 */ /* 0x000fe2000001ff00 */
[----:B------:R-:W-:-:S02]  /*16c0*/  IMAD.MOV.U32 R25, RZ, RZ, RZ ;  /* 0x000000ffff197224 */ /* 0x000fc400078e00ff */
[----:B------:R-:W-:Y:S01]  /*16d0*/  IMAD.MOV.U32 R10, RZ, RZ, RZ ;  /* 0x000000ffff0a7224 */ /* 0x000fe200078e00ff */
[----:B------:R-:W-:Y:S06]  /*16e0*/  @!P1 BRA `(.L_x_876) ;  /* 0x000000c800d89947 */ /* 0x000fec0003800000 */
[----:B------:R-:W1:Y:S01]  /*16f0*/  SHFL.IDX PT, R0, R168, RZ, 0x1f ;  /* 0x00001fffa8007589 */ /* 0x000e6200000e0000 */
[----:B------:R-:W-:-:S04]  /*1700*/  UIADD3 UR6, UR37, 0xc400, URZ ;  /* 0x0000c40025067890 */ /* 0x000fc8000fffe03f */
[----:B------:R-:W-:-:S06]  /*1710*/  ULOP3.LUT UP0, URZ, UR6, 0x1bf, URZ, 0xc0, !UPT ;  /* 0x000001bf063f7892 */ /* 0x000fcc000f80c03f */
[----:B------:R-:W-:Y:S02]  /*1720*/  PLOP3.LUT P0, PT, PT, PT, UP0, 0x80, 0x0 ;  /* 0x000000000000781c */ /* 0x000fe40003f0f008 */
[----:B-1----:R-:W-:-:S13]  /*1730*/  R2UR UR4, R0 ;  /* 0x00000000000472ca */ /* 0x002fda00000e0000 */
[----:B------:R-:W-:-:S04]  /*1740*/  ULEA.HI UR5, UR4, UR4, URZ, 0x1 ;  /* 0x0000000404057291 */ /* 0x000fc8000f8f083f */
        /* <DEDUP_REMOVED lines=19> */
[----:B-1----:R-:W-:-:S07]  /*1880*/  IMAD.MOV.U32 R13, RZ, RZ, RZ ;  /* 0x000000ffff0d7224 */ /* 0x002fce00078e00ff */
[----:B------:R-:W-:-:S07]  /*1890*/  LEPC R20, `(.L_x_877) ;  /* 0x000000001014794e */ /* 0x000fce0000000000 */
[----:B--2---:R-:W-:Y:S05]  /*18a0*/  CALL.ABS.NOINC R2 ;  /* 0x0000000002007343 */ /* 0x004fea0003c00000 */
.L_x_877:
[----:B------:R-:W-:Y:S02]  /*18b0*/  LEA.HI R0, R164, R164, RZ, 0x1 ;  /* 0x000000a4a4007211 */ /* 0x000fe400078f08ff */
[----:B------:R-:W-:Y:S02]  /*18c0*/  R2UR UR4, R170 ;  /* 0x00000000aa0472ca */ /* 0x000fe400000e0000 */
[----:B------:R-:W-:-:S05]  /*18d0*/  LOP3.LUT R3, R0, 0xfffffffe, RZ, 0xc0, !PT ;  /* 0xfffffffe00037812 */ /* 0x000fca00078ec0ff */
[----:B------:R-:W-:-:S05]  /*18e0*/  IMAD.IADD R0, R164, 0x1, -R3 ;  /* 0x00000001a4007824 */ /* 0x000fca00078e0a03 */
[----:B------:R-:W-:Y:S01]  /*18f0*/  SHF.L.U32 R0, R0, 0x1f, RZ ;  /* 0x0000001f00007819 */ /* 0x000fe200000006ff */
[----:B------:R-:W-:-:S03]  /*1900*/  IMAD.U32 R2, RZ, RZ, UR4 ;  /* 0x00000004ff027e24 */ /* 0x000fc6000f8e00ff */
[----:B------:R-:W1:Y:S02]  /*1910*/  SYNCS.PHASECHK.TRANS64.TRYWAIT P1, [UR37+0x2a800], R0 ;  /* 0x02a80000ff0075a7 */ /* 0x000e640008020165 */
[----:B------:R-:W-:Y:S01]  /*1920*/  ISETP.NE.AND P0, PT, R2, 0x3, PT ;  /* 0x000000030200780c */ /* 0x000fe20003f05270 */
[----:B-1----:R-:W-:-:S12]  /*1930*/  @!P1 BRA `(.L_x_878) ;  /* 0x0000010c00dc9947 */ /* 0x002fd80003800000 */
.L_x_1025:
[----:B------:R-:W-:Y:S05]  /*1940*/  @!P0 BRA `(.L_x_879) ;  /* 0x0000000000048947 */ /* 0x000fea0003800000 */
[----:B------:R-:W-:Y:S01]  /*1950*/  BPT.TRAP 0x1 ;  /* 0x000000040000795c */ /* 0x000fe20000300000 */
.L_x_879:
[----:B-1----:R-:W-:Y:S02]  /*1960*/  IMAD.U32 R3, RZ, RZ, UR36 ;  /* 0x00000024ff037e24 */ /* 0x002fe4000f8e00ff */
[----:B------:R-:W-:-:S03]  /*1970*/  IMAD.U32 R0, RZ, RZ, UR39 ;  /* 0x00000027ff007e24 */ /* 0x000fc6000f8e00ff */
[----:B------:R-:W-:Y:S02]  /*1980*/  LEA R3, R3, UR37, 0x3 ;  /* 0x0000002503037c11 */ /* 0x000fe4000f8e18ff */
[----:B------:R-:W-:-:S04]  /*1990*/  SHF.L.U32 R0, R0, 0x1f, RZ ;  /* 0x0000001f00007819 */ /* 0x000fc800000006ff */
[----:B------:R1:W2:Y:S01]  /*19a0*/  SYNCS.PHASECHK.TRANS64.TRYWAIT P1, [R3+URZ+0x2a830], R0 ;  /* 0x02a83000030075a7 */ /* 0x0002a2000802017f */
[----:B------:R-:W-:Y:S05]  /*19b0*/  @!P0 BRA `(.L_x_880) ;  /* 0x0000000000048947 */ /* 0x000fea0003800000 */
[----:B------:R-:W-:Y:S01]  /*19c0*/  BPT.TRAP 0x1 ;  /* 0x000000040000795c */ /* 0x000fe20000300000 */
.L_x_880:
[----:B------:R-:W3:Y:S01]  /*19d0*/  S2R R2, SR_TID.X ;  /* 0x0000000000027919 */ /* 0x000ee20000002100 */
[----:B------:R-:W-:Y:S02]  /*19e0*/  LOP3.LUT R18, R18, 0xffefffff, RZ, 0xc0, !PT ;  /* 0xffefffff12127812 */ /* 0x000fe400078ec0ff */
[----:B---3--:R-:W-:-:S13]  /*19f0*/  LOP3.LUT P2, RZ, R2, 0x7f, RZ, 0xc0, !PT ;  /* 0x0000007f02ff7812 */ /* 0x008fda000784c0ff */
[----:B------:R-:W-:Y:S01]  /*1a00*/  @P2 LOP3.LUT R18, R18, 0x100000, RZ, 0xfc, !PT ;  /* 0x0010000012122812 */ /* 0x000fe200078efcff */
[----:B--2---:R-:W-:Y:S06]  /*1a10*/  @P1 BRA `(.L_x_881) ;  /* 0x0000000000081947 */ /* 0x004fec0003800000 */
[----:B------:R-:W2:Y:S02]  /*1a20*/  SYNCS.PHASECHK.TRANS64.TRYWAIT P1, [R3+URZ+0x2a830], R0 ;  /* 0x02a83000030075a7 */ /* 0x000ea4000802017f */
[----:B--2---:R-:W-:Y:S05]  /*1a30*/  @!P1 BRA `(.L_x_882) ;  /* 0x0000010c00b49947 */ /* 0x004fea0003800000 */
.L_x_881:
        /* <DEDUP_REMOVED lines=10> */
[----:B------:R-:W3:Y:S01]  /*1ae0*/  S2R R82, SR_TID.X ;  /* 0x0000000000527919 */ /* 0x000ee20000002100 */
[----:B------:R-:W-:Y:S01]  /*1af0*/  UMOV UR17, 0x40000040 ;  /* 0x4000004000117882 */ /* 0x000fe20000000000 */
[----:B------:R-:W-:Y:S01]  /*1b00*/  UMOV UR19, 0x40000040 ;  /* 0x4000004000137882 */ /* 0x000fe20000000000 */
[----:B------:R-:W-:Y:S01]  /*1b10*/  ULOP3.LUT UR38, UR4, 0x10000, URZ, 0xfc, !UPT ;  /* 0x0001000004267892 */ /* 0x000fe2000f8efc3f */
[----:B-12---:R-:W1:Y:S01]  /*1b20*/  LDC R0, c[0x0][0x288] ;  /* 0x0000a200ff007b82 */ /* 0x006e620000000800 */
[----:B------:R-:W-:Y:S01]  /*1b30*/  ULOP3.LUT UR4, UR40, 0x10000, URZ, 0xfc, !UPT ;  /* 0x0001000028047892 */ /* 0x000fe2000f8efc3f */
[----:B------:R-:W-:Y:S01]  /*1b40*/  LOP3.LUT R18, R18, 0xfff7ffff, RZ, 0xc0, !PT ;  /* 0xfff7ffff12127812 */ /* 0x000fe200078ec0ff */
[----:B------:R-:W-:-:S02]  /*1b50*/  UIMAD UR5, UR36, 0x900, UR38 ;  /* 0x00000900240578a4 */ /* 0x000fc4000f8e0226 */
[----:B------:R-:W-:Y:S02]  /*1b60*/  UIADD3 UR6, UR4, 0x2, URZ ;  /* 0x0000000204067890 */ /* 0x000fe4000fffe03f */
[----:B------:R-:W-:Y:S01]  /*1b70*/  UIADD3 UR7, UR5, 0x2, URZ ;  /* 0x0000000205077890 */ /* 0x000fe2000fffe03f */
[----:B------:R-:W-:Y:S02]  /*1b80*/  UMOV UR8, UR4 ;  /* 0x0000000400087c82 */ /* 0x000fe40008000000 */
[----:B------:R-:W-:Y:S01]  /*1b90*/  UMOV UR10, UR5 ;  /* 0x00000005000a7c82 */ /* 0x000fe20008000000 */
[----:B------:R-:W-:Y:S01]  /*1ba0*/  IMAD.U32 R10, RZ, RZ, UR8 ;  /* 0x00000008ff0a7e24 */ /* 0x000fe2000f8e00ff */
[----:B------:R-:W-:Y:S01]  /*1bb0*/  HGMMA.64x96x16.F32.BF16 R24, gdesc[UR8], RZ, !UPT, gsb0 ;  /* 0x01600000081879f0 */ /* 0x000fe2000c0018ff */
[----:B------:R-:W-:Y:S01]  /*1bc0*/  UMOV UR8, UR6 ;  /* 0x0000000600087c82 */ /* 0x000fe20008000000 */
[----:B------:R-:W-:Y:S01]  /*1bd0*/  UMOV UR9, 0x40000040 ;  /* 0x4000004000097882 */ /* 0x000fe20000000000 */
[----:B------:R-:W-:Y:S01]  /*1be0*/  UMOV UR10, UR7 ;  /* 0x00000007000a7c82 */ /* 0x000fe20008000000 */
[----:B------:R-:W-:Y:S01]  /*1bf0*/  UMOV UR11, 0x40000040 ;  /* 0x40000040000b7882 */ /* 0x000fe20000000000 */
[----:B------:R-:W-:Y:S01]  /*1c00*/  UIADD3 UR6, UR4, 0x4, URZ ;  /* 0x0000000404067890 */ /* 0x000fe2000fffe03f */
[----:B------:R-:W-:Y:S01]  /*1c10*/  IMAD.U32 R8, RZ, RZ, UR8 ;  /* 0x00000008ff087e24 */ /* 0x000fe2000f8e00ff */
[----:B------:R-:W-:Y:S01]  /*1c20*/  UIADD3 UR7, UR5, 0x4, URZ ;  /* 0x0000000405077890 */ /* 0x000fe2000fffe03f */
[----:B------:R-:W-:Y:S01]  /*1c30*/  IMAD.U32 R9, RZ, RZ, UR9 ;  /* 0x00000009ff097e24 */ /* 0x000fe2000f8e00ff */
[----:B------:R-:W-:-:S02]  /*1c40*/  UIADD3 UR12, UR4, 0x400, URZ ;  /* 0x00000400040c7890 */ /* 0x000fc4000fffe03f */
[----:B------:R-:W-:Y:S02]  /*1c50*/  UIADD3 UR14, UR5, 0x300, URZ ;  /* 0x00000300050e7890 */ /* 0x000fe4000fffe03f */
[----:B------:R-:W-:Y:S02]  /*1c60*/  UIADD3 UR16, UR4, 0x402, URZ ;  /* 0x0000040204107890 */ /* 0x000fe4000fffe03f */
[----:B------:R-:W-:Y:S01]  /*1c70*/  UIADD3 UR18, UR5, 0x302, URZ ;  /* 0x0000030205127890 */ /* 0x000fe2000fffe03f */
[----:B---3--:R-:W-:Y:S01]  /*1c80*/  LOP3.LUT P1, RZ, R82, 0x7f, RZ, 0xc0, !PT ;  /* 0x0000007f52ff7812 */ /* 0x008fe2000782c0ff */
        /* <DEDUP_REMOVED lines=9> */
[----:B------:R-:W-:Y:S01]  /*1d20*/  @!P1 VIADD R3, R3, 0x2a840 ;  /* 0x0002a84003039836 */ /* 0x000fe20000000000 */
[----:B------:R-:W-:Y:S01]  /*1d30*/  UIADD3 UR30, UR5, 0x600, URZ ;  /* 0x00000600051e7890 */ /* 0x000fe2000fffe03f */
[----:B------:R-:W-:Y:S01]  /*1d40*/  UMOV UR29, 0x40000040 ;  /* 0x40000040001d7882 */ /* 0x000fe20000000000 */
[----:B------:R-:W-:Y:S01]  /*1d50*/  UMOV UR31, 0x40000040 ;  /* 0x40000040001f7882 */ /* 0x000fe20000000000 */
[----:B------:R-:W-:Y:S01]  /*1d60*/  UIADD3 UR32, UR4, 0x802, URZ ;  /* 0x0000080204207890 */ /* 0x000fe2000fffe03f */
[----:B------:R-:W-:Y:S01]  /*1d70*/  @!P1 PRMT R3, RZ, 0x654, R3 ;  /* 0x00000654ff039816 */ /* 0x000fe20000000003 */
        /* <DEDUP_REMOVED lines=11> */
[----:B------:R-:W-:Y:S02]  /*1e30*/  ULDC.64 UR40, c[0x0][0x9d8] ;  /* 0x0002760000287ab9 */ /* 0x000fe40000000a00 */
[----:B------:R-:W-:Y:S01]  /*1e40*/  ULOP3.LUT UR41, URZ, UR41, URZ, 0x33, !UPT ;  /* 0x000000293f297292 */ /* 0x000fe2000f8e333f */
[----:B------:R-:W-:-:S02]  /*1e50*/  WARPGROUP.DEPBAR.LE gsb0, 0x0 ;  /* 0x00008000000079c5 */ /* 0x000fc40000010000 */
[----:B------:R-:W-:-:S06]  /*1e60*/  WARPGROUP.ARRIVE ;  /* 0x00000000000079c5 */ /* 0x000fcc0000000000 */
[----:B------:R-:W-:Y:S01]  /*1e70*/  HGMMA.64x96x16.F32.BF16 R24, gdesc[UR8], R24, gsb0 ;  /* 0x01600000081879f0 */ /* 0x000fe20008001818 */
[----:B------:R-:W-:Y:S01]  /*1e80*/  UMOV UR8, UR6 ;  /* 0x0000000600087c82 */ /* 0x000fe20008000000 */
[----:B------:R-:W-:Y:S01]  /*1e90*/  UMOV UR9, 0x40000040 ;  /* 0x4000004000097882 */ /* 0x000fe20000000000 */
[----:B------:R-:W-:Y:S01]  /*1ea0*/  UMOV UR10, UR7 ;  /* 0x00000007000a7c82 */ /* 0x000fe20008000000 */
[----:B------:R-:W-:Y:S01]  /*1eb0*/  UMOV UR11, 0x40000040 ;  /* 0x40000040000b7882 */ /* 0x000fe20000000000 */
[----:B------:R-:W-:Y:S02]  /*1ec0*/  IMAD.U32 R6, RZ, RZ, UR8 ;  /* 0x00000008ff067e24 */ /* 0x000fe4000f8e00ff */
[----:B------:R-:W-:Y:S01]  /*1ed0*/  IMAD.U32 R7, RZ, RZ, UR9 ;  /* 0x00000009ff077e24 */ /* 0x000fe2000f8e00ff */
[----:B------:R-:W-:Y:S02]  /*1ee0*/  WARPGROUP.DEPBAR.LE gsb0, 0x0 ;  /* 0x00008000000079c5 */ /* 0x000fe40000010000 */
[----:B------:R-:W-:-:S06]  /*1ef0*/  WARPGROUP.ARRIVE ;  /* 0x00000000000079c5 */ /* 0x000fcc0000000000 */
[----:B------:R-:W-:Y:S01]  /*1f00*/  HGMMA.64x96x16.F32.BF16 R24, gdesc[UR8], R24, gsb0 ;  /* 0x01600000081879f0 */ /* 0x000fe20008001818 */
[----:B------:R-:W-:Y:S02]  /*1f10*/  UIADD3 UR8, UR4, 0x6, URZ ;  /* 0x0000000604087890 */ /* 0x000fe4000fffe03f */
[----:B------:R-:W-:Y:S01]  /*1f20*/  UIADD3 UR10, UR5, 0x6, URZ ;  /* 0x00000006050a7890 */ /* 0x000fe2000fffe03f */
[----:B------:R-:W-:Y:S01]  /*1f30*/  UMOV UR9, 0x40000040 ;  /* 0x4000004000097882 */ /* 0x000fe20000000000 */
[----:B------:R-:W-:Y:S01]  /*1f40*/  UMOV UR11, 0x40000040 ;  /* 0x40000040000b7882 */ /* 0x000fe20000000000 */
[----:B------:R-:W-:Y:S02]  /*1f50*/  WARPGROUP.DEPBAR.LE gsb0, 0x0 ;  /* 0x00008000000079c5 */ /* 0x000fe40000010000 */
[----:B------:R-:W-:-:S06]  /*1f60*/  WARPGROUP.ARRIVE ;  /* 0x00000000000079c5 */ /* 0x000fcc0000000000 */
[----:B------:R-:W-:Y:S03]  /*1f70*/  HGMMA.64x96x16.F32.BF16 R24, gdesc[UR8], R24, gsb0 ;  /* 0x01600000081879f0 */ /* 0x000fe60008001818 */
        /* <DEDUP_REMOVED lines=25> */
[----:B------:R-:W-:Y:S01]  /*2110*/  FMUL.FTZ R25, R25, UR40 ;  /* 0x0000002819197c20 */ /* 0x000fe20008410000 */
[----:B------:R-:W-:Y:S01]  /*2120*/  FMUL.FTZ R46, R46, UR40 ;  /* 0x000000282e2e7c20 */ /* 0x000fe20008410000 */
[----:B------:R-:W-:Y:S01]  /*2130*/  FMUL.FTZ R4, R24, UR40 ;  /* 0x0000002818047c20 */ /* 0x000fe20008410000 */
[----:B------:R-:W-:Y:S01]  /*2140*/  FMUL.FTZ R53, R53, UR40 ;  /* 0x0000002835357c20 */ /* 0x000fe20008410000 */
[----:B------:R2:W3:Y:S01]  /*2150*/  MUFU.TANH R74, R25 ;  /* 0x00000019004a7308 */ /* 0x0004e20000002400 */
[----:B------:R-:W-:Y:S01]  /*2160*/  FMUL.FTZ R62, R62, UR40 ;  /* 0x000000283e3e7c20 */ /* 0x000fe20008410000 */
[----:B------:R-:W-:Y:S01]  /*2170*/  FMUL.FTZ R2, R27, UR40 ;  /* 0x000000281b027c20 */ /* 0x000fe20008410000 */
[----:B------:R-:W-:-:S02]  /*2180*/  IMAD R27, R72, -0x60, R73 ;  /* 0xffffffa0481b7824 */ /* 0x000fc400078e0249 */
[----:B------:R-:W-:Y:S01]  /*2190*/  FMUL.FTZ R29, R29, UR40 ;  /* 0x000000281d1d7c20 */ /* 0x000fe20008410000 */
[----:B------:R1:W-:Y:S01]  /*21a0*/  @!P1 SYNCS.ARRIVE.TRANS64.RED.A1T0 RZ, [R3+URZ], RZ ;  /* 0x000000ff03ff99a7 */ /* 0x0003e2000810043f */
[----:B------:R-:W-:Y:S01]  /*21b0*/  FMUL.FTZ R5, R26, UR40 ;  /* 0x000000281a057c20 */ /* 0x000fe20008410000 */
[----:B------:R-:W-:Y:S01]  /*21c0*/  FMUL.FTZ R12, R30, UR40 ;  /* 0x000000281e0c7c20 */ /* 0x000fe20008410000 */
[----:B------:R-:W4:Y:S01]  /*21d0*/  MUFU.TANH R78, R46 ;  /* 0x0000002e004e7308 */ /* 0x000f220000002400 */
[----:B------:R-:W-:Y:S01]  /*21e0*/  FMUL.FTZ R14, R31, UR40 ;  /* 0x000000281f0e7c20 */ /* 0x000fe20008410000 */
[----:B------:R-:W-:Y:S01]  /*21f0*/  FMUL.FTZ R32, R32, UR40 ;  /* 0x0000002820207c20 */ /* 0x000fe20008410000 */
[----:B------:R-:W-:Y:S01]  /*2200*/  FMUL.FTZ R33, R33, UR40 ;  /* 0x0000002821217c20 */ /* 0x000fe20008410000 */
[----:B------:R-:W-:Y:S01]  /*2210*/  FMUL.FTZ R20, R34, UR40 ;  /* 0x0000002822147c20 */ /* 0x000fe20008410000 */
[----:B--2---:R-:W2:Y:S01]  /*2220*/  LDC.64 R24, c[0x0][0x9e0] ;  /* 0x00027800ff187b82 */ /* 0x004ea20000000a00 */
[----:B-1----:R-:W-:Y:S01]  /*2230*/  IADD3 R3, -R0, 0x61, R27 ;  /* 0x0000006100037810 */ /* 0x002fe20007ffe11b */
        /* <DEDUP_REMOVED lines=9> */
[----:B------:R5:W1:Y:S01]  /*22d0*/  MUFU.TANH R53, R62 ;  /* 0x0000003e00357308 */ /* 0x000a620000002400 */
        /* <DEDUP_REMOVED lines=8> */
[----:B-----5:R-:W5:Y:S01]  /*2360*/  LDC R62, c[0x0][0x2e0] ;  /* 0x0000b800ff3e7b82 */ /* 0x020f620000000800 */
[----:B------:R-:W-:Y:S01]  /*2370*/  FMUL.FTZ R55, R55, UR40 ;  /* 0x0000002837377c20 */ /* 0x000fe20008410000 */
        /* <DEDUP_REMOVED lines=11> */
[----:B---3--:R-:W-:-:S02]  /*2430*/  IMAD.MOV.U32 R29, RZ, RZ, -0x60 ;  /* 0xffffffa0ff1d7424 */ /* 0x008fc400078e00ff */
[----:B------:R-:W-:Y:S01]  /*2440*/  FMUL.FTZ R28, R28, UR40 ;  /* 0x000000281c1c7c20 */ /* 0x000fe20008410000 */
[----:B------:R-:W-:Y:S01]  /*2450*/  FMUL.FTZ R64, R64, UR40 ;  /* 0x0000002840407c20 */ /* 0x000fe20008410000 */
[----:B--2---:R-:W-:Y:S01]  /*2460*/  ISETP.GE.AND P1, PT, R25, 0x1, PT ;  /* 0x000000011900780c */ /* 0x004fe20003f26270 */
[----:B------:R2:W3:Y:S01]  /*2470*/  MUFU.TANH R79, R50 ;  /* 0x00000032004f7308 */ /* 0x0004e20000002400 */
[----:B------:R-:W-:Y:S01]  /*2480*/  FMUL.FTZ R42, R42, UR40 ;  /* 0x000000282a2a7c20 */ /* 0x000fe20008410000 */
[----:B------:R-:W-:Y:S01]  /*2490*/  FMUL.FTZ R54, R54, UR40 ;  /* 0x0000002836367c20 */ /* 0x000fe20008410000 */
[----:B------:R-:W-:Y:S01]  /*24a0*/  FMUL.FTZ R57, R57, UR40 ;  /* 0x0000002839397c20 */ /* 0x000fe20008410000 */
[----:B------:R-:W-:Y:S01]  /*24b0*/  FMUL.FTZ R58, R58, UR40 ;  /* 0x000000283a3a7c20 */ /* 0x000fe20008410000 */
[----:B------:R-:W-:Y:S02]  /*24c0*/  IMAD R31, R16, -0x2, R3 ;  /* 0xfffffffe101f7824 */ /* 0x000fe400078e0203 */
[----:B------:R-:W-:Y:S01]  /*24d0*/  FMUL.FTZ R38, R38, UR40 ;  /* 0x0000002826267c20 */ /* 0x000fe20008410000 */
[----:B------:R-:W-:Y:S01]  /*24e0*/  FMUL.FTZ R60, R60, UR40 ;  /* 0x000000283c3c7c20 */ /* 0x000fe20008410000 */
[----:B------:R-:W1:Y:S01]  /*24f0*/  MUFU.TANH R4, R4 ;  /* 0x0000000400047308 */ /* 0x000e620000002400 */
[----:B--2---:R-:W-:-:S02]  /*2500*/  IMAD R50, R72, R29, 0x60 ;  /* 0x0000006048327424 */ /* 0x004fc400078e021d */
[----:B------:R-:W-:Y:S01]  /*2510*/  VIADD R3, R167, UR42 ;  /* 0x0000002aa7037c36 */ /* 0x000fe20008000000 */
[----:B------:R-:W-:Y:S01]  /*2520*/  @P1 LOP3.LUT R18, R18, 0x80000, RZ, 0xfc, !PT ;  /* 0x0008000012121812 */ /* 0x000fe200078efcff */
[----:B-----5:R-:W-:-:S03]  /*2530*/  IMAD R29, R17, R62, R50 ;  /* 0x0000003e111d7224 */ /* 0x020fc600078e0232 */
[----:B------:R-:W2:Y:S08]  /*2540*/  MUFU.TANH R5, R5 ;  /* 0x0000000500057308 */ /* 0x000eb00000002400 */
[----:B------:R-:W1:Y:S08]  /*2550*/  MUFU.TANH R2, R2 ;  /* 0x0000000200027308 */ /* 0x000e700000002400 */
        /* <DEDUP_REMOVED lines=34> */
[----:B------:R5:W1:Y:S08]  /*2780*/  MUFU.TANH R80, R54 ;  /* 0x0000003600507308 */ /* 0x000a700000002400 */
[----:B------:R4:W1:Y:S01]  /*2790*/  MUFU.TANH R42, R57 ;  /* 0x00000039002a7308 */ /* 0x0008620000002400 */
[----:B-----5:R-:W-:-:S07]  /*27a0*/  IMAD R54, R16, -0x2, R29 ;  /* 0xfffffffe10367824 */ /* 0x020fce00078e021d */
[----:B------:R5:W1:Y:S01]  /*27b0*/  MUFU.TANH R81, R58 ;  /* 0x0000003a00517308 */ /* 0x000a620000002400 */
[----:B----4-:R-:W-:-:S05]  /*27c0*/  IMAD.IADD R57, R31, 0x1, R24 ;  /* 0x000000011f397824 */ /* 0x010fca00078e0218 */
[----:B------:R-:W-:Y:S02]  /*27d0*/  VIADDMNMX R30, R3, R57, R54, PT ;  /* 0x00000039031e7246 */ /* 0x000fe40003800136 */
[----:B------:R-:W4:Y:S01]  /*27e0*/  MUFU.TANH R35, R38 ;  /* 0x0000002600237308 */ /* 0x000f220000002400 */
[----:B-----5:R-:W-:-:S04]  /*27f0*/  VIADD R58, R31, UR41 ;  /* 0x000000291f3a7c36 */ /* 0x020fc80008000000 */
[----:B------:R-:W-:-:S03]  /*2800*/  IMAD.IADD R29, R58, 0x1, R3 ;  /* 0x000000013a1d7824 */ /* 0x000fc600078e0203 */
[----:B------:R5:W1:Y:S02]  /*2810*/  MUFU.TANH R38, R60 ;  /* 0x0000003c00267308 */ /* 0x000a640000002400 */
[----:B-----5:R-:W-:Y:S01]  /*2820*/  IMAD R60, R16, -0x2, R50 ;  /* 0xfffffffe103c7824 */ /* 0x020fe200078e0232 */
[----:B--234-:R-:W-:Y:S06]  /*2830*/  @!P1 BRA `(.L_x_883) ;  /* 0x0000000000509947 */ /* 0x01cfec0003800000 */
[----:B------:R-:W-:Y:S01]  /*2840*/  IMAD R31, R17, R62, R3 ;  /* 0x0000003e111f7224 */ /* 0x000fe200078e0203 */
[----:B------:R-:W-:Y:S03]  /*2850*/  BSSY B0, `(.L_x_884) ;  /* 0x000000f000007945 */ /* 0x000fe60003800000 */
[----:B------:R-:W-:-:S05]  /*2860*/  IMAD.IADD R31, R31, 0x1, -R0 ;  /* 0x000000011f1f7824 */ /* 0x000fca00078e0a00 */
[----:B------:R-:W-:-:S13]  /*2870*/  ISETP.GT.AND P1, PT, R31, -0x1, PT ;  /* 0xffffffff1f00780c */ /* 0x000fda0003f24270 */
[----:B------:R-:W-:Y:S05]  /*2880*/  @P1 BRA `(.L_x_885) ;  /* 0x00000000001c1947 */ /* 0x000fea0003800000 */
[----:B------:R-:W-:Y:S02]  /*2890*/  ISETP.NE.AND P1, PT, R25, 0x1, PT ;  /* 0x000000011900780c */ /* 0x000fe40003f25270 */
[----:B------:R-:W-:-:S11]  /*28a0*/  LOP3.LUT R31, RZ, R31, RZ, 0x33, !PT ;  /* 0x0000001fff1f7212 */ /* 0x000fd600078e33ff */
[----:B------:R-:W2:Y:S02]  /*28b0*/  @P1 LDC.64 R66, c[0x0][0x9e8] ;  /* 0x00027a00ff421b82 */ /* 0x000ea40000000a00 */
[----:B--2---:R-:W-:-:S05]  /*28c0*/  @P1 IMAD.HI.U32 R28, R31, R66, RZ ;  /* 0x000000421f1c1227 */ /* 0x004fca00078e00ff */
[----:B------:R-:W-:-:S04]  /*28d0*/  @P1 SHF.R.U32.HI R31, RZ, R67, R28 ;  /* 0x00000043ff1f1219 */ /* 0x000fc8000001161c */
[----:B------:R-:W-:Y:S01]  /*28e0*/  LOP3.LUT R31, RZ, R31, RZ, 0x33, !PT ;  /* 0x0000001fff1f7212 */ /* 0x000fe200078e33ff */
[----:B------:R-:W-:Y:S06]  /*28f0*/  BRA `(.L_x_886) ;  /* 0x0000000000107947 */ /* 0x000fec0003800000 */
.L_x_885:
[----:B------:R-:W-:-:S13]  /*2900*/  ISETP.NE.AND P1, PT, R25, 0x1, PT ;  /* 0x000000011900780c */ /* 0x000fda0003f25270 */
[----:B------:R-:W2:Y:S02]  /*2910*/  @P1 LDC.64 R66, c[0x0][0x9e8] ;  /* 0x00027a00ff421b82 */ /* 0x000ea40000000a00 */
[----:B--2---:R-:W-:-:S05]  /*2920*/  @P1 IMAD.HI.U32 R28, R31, R66, RZ ;  /* 0x000000421f1c1227 */ /* 0x004fca00078e00ff */
[----:B------:R-:W-:-:S07]  /*2930*/  @P1 SHF.R.U32.HI R31, RZ, R67, R28 ;  /* 0x00000043ff1f1219 */ /* 0x000fce000001161c */
.L_x_886:
[----:B------:R-:W-:Y:S05]  /*2940*/  BSYNC B0 ;  /* 0x0000000000007941 */ /* 0x000fea0003800000 */
.L_x_884:
[----:B------:R-:W-:-:S05]  /*2950*/  IMAD R28, R31, R25, R60 ;  /* 0x000000191f1c7224 */ /* 0x000fca00078e023c */
[----:B------:R-:W-:Y:S02]  /*2960*/  VIMNMX R29, R29, R28, !PT ;  /* 0x0000001c1d1d7248 */ /* 0x000fe40007fe0100 */
[----:B------:R-:W-:-:S07]  /*2970*/  VIADDMNMX R30, R28, R25, R30, PT ;  /* 0x000000191c1e7246 */ /* 0x000fce000380011e */
.L_x_883:
[C---:B------:R-:W-:Y:S02]  /*2980*/  ISETP.GE.AND P6, PT, R50.reuse, 0x9, PT ;  /* 0x000000093200780c */ /* 0x040fe40003fc6270 */
[----:B------:R-:W-:Y:S02]  /*2990*/  ISETP.GE.AND P1, PT, R50, 0x2, PT ;  /* 0x000000023200780c */ /* 0x000fe40003f26270 */
[C---:B------:R-:W-:Y:S02]  /*29a0*/  ISETP.GT.AND P2, PT, R29.reuse, 0x8, !P6 ;  /* 0x000000081d00780c */ /* 0x040fe40007744270 */
[----:B------:R-:W-:Y:S02]  /*29b0*/  ISETP.GT.AND P3, PT, R29, 0x1, !P1 ;  /* 0x000000011d00780c */ /* 0x000fe40004f64270 */
[----:B------:R-:W-:Y:S02]  /*29c0*/  ISETP.LT.OR P2, PT, R30, 0x9, P2 ;  /* 0x000000091e00780c */ /* 0x000fe40001741670 */
[----:B------:R-:W-:-:S02]  /*29d0*/  ISETP.GE.AND P4, PT, R50, 0xa, PT ;  /* 0x0000000a3200780c */ /* 0x000fc40003f86270 */
[----:B-1----:R-:W-:Y:S02]  /*29e0*/  FSEL R86, R75, -INF , !P2 ;  /* 0xff8000004b567808 */ /* 0x002fe40005000000 */
[----:B------:R-:W-:Y:S02]  /*29f0*/  ISETP.LT.OR P3, PT, R30, 0x2, P3 ;  /* 0x000000021e00780c */ /* 0x000fe40001f61670 */
[----:B------:R-:W-:Y:S02]  /*2a00*/  ISETP.GT.AND P2, PT, R29, 0x9, !P4 ;  /* 0x000000091d00780c */ /* 0x000fe40006744270 */
[----:B------:R-:W-:Y:S02]  /*2a10*/  FSEL R84, R74, -INF , !P3 ;  /* 0xff8000004a547808 */ /* 0x000fe40005800000 */
[----:B------:R-:W-:Y:S02]  /*2a20*/  ISETP.LT.OR P2, PT, R30, 0xa, P2 ;  /* 0x0000000a1e00780c */ /* 0x000fe40001741670 */
[----:B------:R-:W-:-:S02]  /*2a30*/  ISETP.GE.AND P3, PT, R50, 0x11, PT ;  /* 0x000000113200780c */ /* 0x000fc40003f66270 */
[----:B------:R-:W-:Y:S02]  /*2a40*/  FSEL R88, R76, -INF , !P2 ;  /* 0xff8000004c587808 */ /* 0x000fe40005000000 */
[----:B------:R-:W-:Y:S02]  /*2a50*/  ISETP.GT.AND P2, PT, R29, 0x10, !P3 ;  /* 0x000000101d00780c */ /* 0x000fe40005f44270 */
[----:B------:R-:W-:Y:S02]  /*2a60*/  P2R R66, PR, RZ, 0x8 ;  /* 0x00000008ff427803 */ /* 0x000fe40000000000 */
[----:B------:R-:W-:Y:S02]  /*2a70*/  ISETP.LT.OR P2, PT, R30, 0x11, P2 ;  /* 0x000000111e00780c */ /* 0x000fe40001741670 */
[----:B------:R-:W-:Y:S02]  /*2a80*/  ISETP.GE.AND P3, PT, R50, 0x12, PT ;  /* 0x000000123200780c */ /* 0x000fe40003f66270 */
[----:B------:R-:W-:-:S02]  /*2a90*/  FSEL R90, R32, -INF , !P2 ;  /* 0xff800000205a7808 */ /* 0x000fc40005000000 */
[----:B------:R-:W-:Y:S02]  /*2aa0*/  ISETP.GT.AND P2, PT, R29, 0x11, !P3 ;  /* 0x000000111d00780c */ /* 0x000fe40005f44270 */
[----:B------:R-:W-:Y:S02]  /*2ab0*/  P2R R67, PR, RZ, 0x8 ;  /* 0x00000008ff437803 */ /* 0x000fe40000000000 */
[----:B------:R-:W-:Y:S02]  /*2ac0*/  ISETP.LT.OR P2, PT, R30, 0x12, P2 ;  /* 0x000000121e00780c */ /* 0x000fe40001741670 */
[----:B------:R-:W-:Y:S02]  /*2ad0*/  ISETP.GE.AND P3, PT, R50, 0x19, PT ;  /* 0x000000193200780c */ /* 0x000fe40003f66270 */
[----:B------:R-:W-:Y:S02]  /*2ae0*/  FSEL R92, R33, -INF , !P2 ;  /* 0xff800000215c7808 */ /* 0x000fe40005000000 */
[----:B------:R-:W-:-:S02]  /*2af0*/  ISETP.GT.AND P2, PT, R29, 0x18, !P3 ;  /* 0x000000181d00780c */ /* 0x000fc40005f44270 */
[----:B------:R-:W-:Y:S02]  /*2b00*/  P2R R33, PR, RZ, 0x8 ;  /* 0x00000008ff217803 */ /* 0x000fe40000000000 */
[----:B------:R-:W-:Y:S02]  /*2b10*/  ISETP.LT.OR P2, PT, R30, 0x19, P2 ;  /* 0x000000191e00780c */ /* 0x000fe40001741670 */
[----:B------:R-:W-:Y:S02]  /*2b20*/  ISETP.GE.AND P3, PT, R50, 0x1a, PT ;  /* 0x0000001a3200780c */ /* 0x000fe40003f66270 */
[----:B------:R-:W-:Y:S02]  /*2b30*/  FSEL R94, R36, -INF , !P2 ;  /* 0xff800000245e7808 */ /* 0x000fe40005000000 */
[----:B------:R-:W-:Y:S02]  /*2b40*/  ISETP.GT.AND P2, PT, R29, 0x19, !P3 ;  /* 0x000000191d00780c */ /* 0x000fe40005f44270 */
[----:B------:R-:W-:-:S02]  /*2b50*/  P2R R70, PR, RZ, 0x8 ;  /* 0x00000008ff467803 */ /* 0x000fc40000000000 */
[----:B------:R-:W-:Y:S02]  /*2b60*/  ISETP.LT.OR P2, PT, R30, 0x1a, P2 ;  /* 0x0000001a1e00780c */ /* 0x000fe40001741670 */
[----:B------:R-:W-:Y:S02]  /*2b70*/  ISETP.GE.AND P3, PT, R50, 0x21, PT ;  /* 0x000000213200780c */ /* 0x000fe40003f66270 */
[----:B------:R-:W-:Y:S02]  /*2b80*/  FSEL R96, R37, -INF , !P2 ;  /* 0xff80000025607808 */ /* 0x000fe40005000000 */
[----:B------:R-:W-:Y:S02]  /*2b90*/  ISETP.GT.AND P2, PT, R29, 0x20, !P3 ;  /* 0x000000201d00780c */ /* 0x000fe40005f44270 */
[----:B------:R-:W-:Y:S02]  /*2ba0*/  P2R R37, PR, RZ, 0x8 ;  /* 0x00000008ff257803 */ /* 0x000fe40000000000 */
[----:B------:R-:W-:-:S02]  /*2bb0*/  ISETP.LT.OR P2, PT, R30, 0x21, P2 ;  /* 0x000000211e00780c */ /* 0x000fc40001741670 */
[----:B------:R-:W-:Y:S02]  /*2bc0*/  ISETP.GE.AND P3, PT, R50, 0x22, PT ;  /* 0x000000223200780c */ /* 0x000fe40003f66270 */
[----:B------:R-:W-:Y:S02]  /*2bd0*/  FSEL R98, R40, -INF , !P2 ;  /* 0xff80000028627808 */ /* 0x000fe40005000000 */
[----:B------:R-:W-:Y:S02]  /*2be0*/  ISETP.GT.AND P2, PT, R29, 0x21, !P3 ;  /* 0x000000211d00780c */ /* 0x000fe40005f44270 */
[----:B------:R-:W-:Y:S02]  /*2bf0*/  P2R R71, PR, RZ, 0x8 ;  /* 0x00000008ff477803 */ /* 0x000fe40000000000 */
        /* <DEDUP_REMOVED lines=38> */
[C---:B------:R-:W-:Y:S02]  /*2e60*/  ISETP.GT.AND P2, PT, R29.reuse, 0x41, !P3 ;  /* 0x000000411d00780c */ /* 0x040fe40005f44270 */
        /* <DEDUP_REMOVED lines=17> */
[----:B------:R-:W-:Y:S02]  /*2f80*/  P2R R64, PR, RZ, 0x10 ;  /* 0x00000010ff407803 */ /* 0x000fe40000000000 */
[----:B------:R-:W-:Y:S02]  /*2f90*/  FSEL R34, R34, -INF , !P2 ;  /* 0xff80000022227808 */ /* 0x000fe40005000000 */
[----:B------:R-:W-:-:S04]  /*2fa0*/  ISETP.GE.AND P2, PT, R50, 0x52, PT ;  /* 0x000000523200780c */ /* 0x000fc80003f46270 */
[----:B------:R-:W-:-:S04]  /*2fb0*/  ISETP.GT.AND P3, PT, R29, 0x51, !P2 ;  /* 0x000000511d00780c */ /* 0x000fc80005764270 */
[----:B------:R-:W-:-:S04]  /*2fc0*/  ISETP.LT.OR P3, PT, R30, 0x52, P3 ;  /* 0x000000521e00780c */ /* 0x000fc80001f61670 */
[----:B------:R-:W-:Y:S02]  /*2fd0*/  FSEL R32, R65, -INF , !P3 ;  /* 0xff80000041207808 */ /* 0x000fe40005800000 */
[----:B------:R-:W-:-:S04]  /*2fe0*/  ISETP.GE.AND P3, PT, R50, 0x59, PT ;  /* 0x000000593200780c */ /* 0x000fc80003f66270 */
[----:B------:R-:W-:-:S04]  /*2ff0*/  ISETP.GT.AND P4, PT, R29, 0x58, !P3 ;  /* 0x000000581d00780c */ /* 0x000fc80005f84270 */
[----:B------:R-:W-:-:S04]  /*3000*/  ISETP.LT.OR P4, PT, R30, 0x59, P4 ;  /* 0x000000591e00780c */ /* 0x000fc80002781670 */
[----:B------:R-:W-:Y:S02]  /*3010*/  FSEL R28, R68, -INF , !P4 ;  /* 0xff800000441c7808 */ /* 0x000fe40006000000 */
[----:B------:R-:W-:-:S04]  /*3020*/  ISETP.GE.AND P4, PT, R50, 0x1, PT ;  /* 0x000000013200780c */ /* 0x000fc80003f86270 */
[----:B------:R-:W-:-:S04]  /*3030*/  ISETP.GT.AND P5, PT, R29, RZ, !P4 ;  /* 0x000000ff1d00720c */ /* 0x000fc800067a4270 */
[----:B------:R-:W-:-:S04]  /*3040*/  ISETP.LT.OR P5, PT, R30, 0x1, P5 ;  /* 0x000000011e00780c */ /* 0x000fc80002fa1670 */
[----:B------:R-:W-:Y:S01]  /*3050*/  FSEL R82, R4, -INF , !P5 ;  /* 0xff80000004527808 */ /* 0x000fe20006800000 */
[----:B------:R-:W-:Y:S01]  /*3060*/  VIADD R4, R3, 0x8 ;  /* 0x0000000803047836 */ /* 0x000fe20000000000 */
[----:B------:R-:W-:-:S04]  /*3070*/  ISETP.GE.AND P5, PT, R50, 0x5a, PT ;  /* 0x0000005a3200780c */ /* 0x000fc80003fa6270 */
[----:B------:R-:W-:Y:S02]  /*3080*/  P2R R65, PR, RZ, 0x20 ;  /* 0x00000020ff417803 */ /* 0x000fe40000000000 */
[----:B------:R-:W-:Y:S01]  /*3090*/  ISETP.GT.AND P5, PT, R29, 0x59, !P5 ;  /* 0x000000591d00780c */ /* 0x000fe20006fa4270 */
[----:B------:R-:W-:Y:S01]  /*30a0*/  IMAD.IADD R29, R58, 0x1, R4 ;  /* 0x000000013a1d7824 */ /* 0x000fe200078e0204 */
[----:B------:R-:W-:Y:S02]  /*30b0*/  VIADDMNMX R50, R4, R57, R54, PT ;  /* 0x0000003904327246 */ /* 0x000fe40003800136 */
[----:B------:R-:W-:-:S04]  /*30c0*/  ISETP.LT.OR P5, PT, R30, 0x5a, P5 ;  /* 0x0000005a1e00780c */ /* 0x000fc80002fa1670 */
[----:B------:R-:W-:Y:S02]  /*30d0*/  FSEL R30, R69, -INF , !P5 ;  /* 0xff800000451e7808 */ /* 0x000fe40006800000 */
[----:B------:R-:W-:-:S13]  /*30e0*/  ISETP.GE.AND P5, PT, R25, 0x1, PT ;  /* 0x000000011900780c */ /* 0x000fda0003fa6270 */
[----:B------:R-:W-:Y:S05]  /*30f0*/  @!P5 BRA `(.L_x_887) ;  /* 0x000000000050d947 */ /* 0x000fea0003800000 */
[----:B------:R-:W-:Y:S01]  /*3100*/  IMAD R31, R17, R62, R4 ;  /* 0x0000003e111f7224 */ /* 0x000fe200078e0204 */
[----:B------:R-:W-:Y:S03]  /*3110*/  BSSY B0, `(.L_x_888) ;  /* 0x000000f000007945 */ /* 0x000fe60003800000 */
[----:B------:R-:W-:-:S05]  /*3120*/  IMAD.IADD R31, R31, 0x1, -R0 ;  /* 0x000000011f1f7824 */ /* 0x000fca00078e0a00 */
        /* <DEDUP_REMOVED lines=9> */
.L_x_889:
[----:B------:R-:W-:-:S13]  /*31c0*/  ISETP.NE.AND P5, PT, R25, 0x1, PT ;  /* 0x000000011900780c */ /* 0x000fda0003fa5270 */
[----:B------:R-:W1:Y:S02]  /*31d0*/  @P5 LDC.64 R40, c[0x0][0x9e8] ;  /* 0x00027a00ff285b82 */ /* 0x000e640000000a00 */
[----:B-1----:R-:W-:-:S05]  /*31e0*/  @P5 IMAD.HI.U32 R40, R31, R40, RZ ;  /* 0x000000281f285227 */ /* 0x002fca00078e00ff */
[----:B------:R-:W-:-:S07]  /*31f0*/  @P5 SHF.R.U32.HI R31, RZ, R41, R40 ;  /* 0x00000029ff1f5219 */ /* 0x000fce0000011628 */
.L_x_890:
[----:B------:R-:W-:Y:S05]  /*3200*/  BSYNC B0 ;  /* 0x0000000000007941 */ /* 0x000fea0003800000 */
.L_x_888:
[----:B------:R-:W-:-:S05]  /*3210*/  IMAD R40, R31, R25, R60 ;  /* 0x000000191f287224 */ /* 0x000fca00078e023c */
[----:B------:R-:W-:Y:S02]  /*3220*/  VIMNMX R29, R29, R40, !PT ;  /* 0x000000281d1d7248 */ /* 0x000fe40007fe0100 */
[----:B------:R-:W-:-:S07]  /*3230*/  VIADDMNMX R50, R40, R25, R50, PT ;  /* 0x0000001928327246 */ /* 0x000fce0003800132 */
.L_x_887:
[C---:B------:R-:W-:Y:S01]  /*3240*/  ISETP.GT.AND P1, PT, R29.reuse, 0x1, !P1 ;  /* 0x000000011d00780c */ /* 0x040fe20004f24270 */
[----:B------:R-:W-:Y:S01]  /*3250*/  ULDC UR4, c[0x0][0x988] ;  /* 0x0002620000047ab9 */ /* 0x000fe20000000800 */
[----:B------:R-:W-:Y:S02]  /*3260*/  ISETP.GT.AND P6, PT, R29, 0x8, !P6 ;  /* 0x000000081d00780c */ /* 0x000fe400077c4270 */
[C---:B------:R-:W-:Y:S02]  /*3270*/  ISETP.LT.OR P1, PT, R50.reuse, 0x2, P1 ;  /* 0x000000023200780c */ /* 0x040fe40000f21670 */
[----:B------:R-:W-:Y:S02]  /*3280*/  ISETP.LT.OR P6, PT, R50, 0x9, P6 ;  /* 0x000000093200780c */ /* 0x000fe400037c1670 */
[----:B------:R-:W-:Y:S02]  /*3290*/  FSEL R31, R2, -INF , !P1 ;  /* 0xff800000021f7808 */ /* 0x000fe40004800000 */
[----:B------:R-:W-:-:S02]  /*32a0*/  ISETP.NE.AND P1, PT, R64, RZ, PT ;  /* 0x000000ff4000720c */ /* 0x000fc40003f25270 */
[----:B------:R-:W-:Y:S02]  /*32b0*/  FSEL R54, R12, -INF , !P6 ;  /* 0xff8000000c367808 */ /* 0x000fe40007000000 */
[----:B------:R-:W-:Y:S02]  /*32c0*/  ISETP.GT.AND P1, PT, R29, 0x9, !P1 ;  /* 0x000000091d00780c */ /* 0x000fe40004f24270 */
[----:B------:R-:W-:Y:S02]  /*32d0*/  ISETP.NE.AND P6, PT, R33, RZ, PT ;  /* 0x000000ff2100720c */ /* 0x000fe40003fc5270 */
[----:B------:R-:W-:Y:S02]  /*32e0*/  ISETP.LT.OR P1, PT, R50, 0xa, P1 ;  /* 0x0000000a3200780c */ /* 0x000fe40000f21670 */
[----:B------:R-:W-:Y:S02]  /*32f0*/  ISETP.NE.AND P5, PT, R70, RZ, PT ;  /* 0x000000ff4600720c */ /* 0x000fe40003fa5270 */
[----:B------:R-:W-:-:S02]  /*3300*/  FSEL R56, R14, -INF , !P1 ;  /* 0xff8000000e387808 */ /* 0x000fc40004800000 */
[----:B------:R-:W-:Y:S02]  /*3310*/  ISETP.NE.AND P1, PT, R66, RZ, PT ;  /* 0x000000ff4200720c */ /* 0x000fe40003f25270 */
[C---:B------:R-:W-:Y:S02]  /*3320*/  ISETP.GT.AND P4, PT, R29.reuse, RZ, !P4 ;  /* 0x000000ff1d00720c */ /* 0x040fe40006784270 */
[C---:B------:R-:W-:Y:S02]  /*3330*/  ISETP.GT.AND P1, PT, R29.reuse, 0x10, !P1 ;  /* 0x000000101d00780c */ /* 0x040fe40004f24270 */
[C---:B------:R-:W-:Y:S02]  /*3340*/  ISETP.LT.OR P4, PT, R50.reuse, 0x1, P4 ;  /* 0x000000013200780c */ /* 0x040fe40002781670 */
[----:B------:R-:W-:Y:S02]  /*3350*/  ISETP.LT.OR P1, PT, R50, 0x11, P1 ;  /* 0x000000113200780c */ /* 0x000fe40000f21670 */
[----:B------:R-:W-:-:S02]  /*3360*/  ISETP.GT.AND P2, PT, R29, 0x51, !P2 ;  /* 0x000000511d00780c */ /* 0x000fc40005744270 */
[----:B------:R-:W-:Y:S02]  /*3370*/  FSEL R58, R20, -INF , !P1 ;  /* 0xff800000143a7808 */ /* 0x000fe40004800000 */
[----:B------:R-:W-:Y:S02]  /*3380*/  ISETP.NE.AND P1, PT, R67, RZ, PT ;  /* 0x000000ff4300720c */ /* 0x000fe40003f25270 */
[C---:B------:R-:W-:Y:S02]  /*3390*/  ISETP.GT.AND P3, PT, R29.reuse, 0x58, !P3 ;  /* 0x000000581d00780c */ /* 0x040fe40005f64270 */
[----:B------:R-:W-:Y:S02]  /*33a0*/  ISETP.GT.AND P1, PT, R29, 0x11, !P1 ;  /* 0x000000111d00780c */ /* 0x000fe40004f24270 */
[C---:B------:R-:W-:Y:S02]  /*33b0*/  ISETP.LT.OR P2, PT, R50.reuse, 0x52, P2 ;  /* 0x000000523200780c */ /* 0x040fe40001741670 */
[----:B------:R-:W-:-:S02]  /*33c0*/  ISETP.LT.OR P1, PT, R50, 0x12, P1 ;  /* 0x000000123200780c */ /* 0x000fc40000f21670 */
[----:B------:R-:W-:Y:S02]  /*33d0*/  ISETP.LT.OR P3, PT, R50, 0x59, P3 ;  /* 0x000000593200780c */ /* 0x000fe40001f61670 */
[----:B------:R-:W-:Y:S01]  /*33e0*/  FSEL R60, R21, -INF , !P1 ;  /* 0xff800000153c7808 */ /* 0x000fe20004800000 */
[----:B------:R-:W-:Y:S01]  /*33f0*/  IMAD.U32 R21, RZ, RZ, UR4 ;  /* 0x00000004ff157e24 */ /* 0x000fe2000f8e00ff */
[----:B------:R-:W-:Y:S02]  /*3400*/  ISETP.GT.AND P1, PT, R29, 0x18, !P6 ;  /* 0x000000181d00780c */ /* 0x000fe40007724270 */
[----:B------:R-:W-:Y:S02]  /*3410*/  ISETP.NE.AND P6, PT, R76, RZ, PT ;  /* 0x000000ff4c00720c */ /* 0x000fe40003fc5270 */
[----:B------:R-:W-:Y:S02]  /*3420*/  ISETP.LT.OR P1, PT, R50, 0x19, P1 ;  /* 0x000000193200780c */ /* 0x000fe40000f21670 */
[----:B------:R-:W-:-:S02]  /*3430*/  FSEL R26, R26, -INF , !P3 ;  /* 0xff8000001a1a7808 */ /* 0x000fc40005800000 */
[----:B------:R-:W-:Y:S02]  /*3440*/  FSEL R62, R35, -INF , !P1 ;  /* 0xff800000233e7808 */ /* 0x000fe40004800000 */
[----:B------:R-:W-:Y:S02]  /*3450*/  ISETP.GT.AND P1, PT, R29, 0x19, !P5 ;  /* 0x000000191d00780c */ /* 0x000fe40006f24270 */
[----:B------:R-:W-:Y:S02]  /*3460*/  ISETP.NE.AND P5, PT, R85, RZ, PT ;  /* 0x000000ff5500720c */ /* 0x000fe40003fa5270 */
[----:B------:R-:W-:-:S04]  /*3470*/  ISETP.LT.OR P1, PT, R50, 0x1a, P1 ;  /* 0x0000001a3200780c */ /* 0x000fc80000f21670 */
[----:B------:R-:W-:Y:S02]  /*3480*/  FSEL R64, R39, -INF , !P1 ;  /* 0xff80000027407808 */ /* 0x000fe40004800000 */
[----:B------:R-:W-:-:S04]  /*3490*/  ISETP.NE.AND P1, PT, R37, RZ, PT ;  /* 0x000000ff2500720c */ /* 0x000fc80003f25270 */
[----:B------:R-:W-:-:S04]  /*34a0*/  ISETP.GT.AND P1, PT, R29, 0x20, !P1 ;  /* 0x000000201d00780c */ /* 0x000fc80004f24270 */
        /* <DEDUP_REMOVED lines=26> */
[----:B------:R-:W-:Y:S02]  /*3650*/  ISETP.NE.AND P1, PT, R52, RZ, PT ;  /* 0x000000ff3400720c */ /* 0x000fe40003f25270 */
[----:B------:R-:W-:Y:S02]  /*3660*/  FSEL R52, R5, -INF , !P4 ;  /* 0xff80000005347808 */ /* 0x000fe40006000000 */
[----:B------:R-:W-:Y:S02]  /*3670*/  FMNMX.FTZ R5, R82, R84, !PT ;  /* 0x0000005452057209 */ /* 0x000fe40007810000 */
[----:B------:R-:W-:Y:S02]  /*3680*/  ISETP.GT.AND P1, PT, R29, 0x39, !P1 ;  /* 0x000000391d00780c */ /* 0x000fe40004f24270 */
[----:B------:R-:W-:-:S02]  /*3690*/  FMNMX.FTZ R5, R86, R5, !PT ;  /* 0x0000000556057209 */ /* 0x000fc40007810000 */
[----:B------:R-:W-:Y:S02]  /*36a0*/  ISETP.LT.OR P1, PT, R50, 0x3a, P1 ;  /* 0x0000003a3200780c */ /* 0x000fe40000f21670 */
[----:B------:R-:W-:Y:S02]  /*36b0*/  FMNMX.FTZ R5, R88, R5, !PT ;  /* 0x0000000558057209 */ /* 0x000fe40007810000 */
[----:B------:R-:W-:Y:S02]  /*36c0*/  FSEL R40, R55, -INF , !P1 ;  /* 0xff80000037287808 */ /* 0x000fe40004800000 */
[----:B------:R-:W-:Y:S02]  /*36d0*/  FMNMX.FTZ R5, R90, R5, !PT ;  /* 0x000000055a057209 */ /* 0x000fe40007810000 */
[----:B------:R-:W-:Y:S02]  /*36e0*/  ISETP.NE.AND P1, PT, R83, RZ, PT ;  /* 0x000000ff5300720c */ /* 0x000fe40003f25270 */
[----:B------:R-:W-:-:S02]  /*36f0*/  FMNMX.FTZ R5, R92, R5, !PT ;  /* 0x000000055c057209 */ /* 0x000fc40007810000 */
[----:B------:R-:W-:Y:S02]  /*3700*/  ISETP.GT.AND P1, PT, R29, 0x40, !P1 ;  /* 0x000000401d00780c */ /* 0x000fe40004f24270 */
[----:B------:R-:W-:Y:S02]  /*3710*/  FMNMX.FTZ R5, R94, R5, !PT ;  /* 0x000000055e057209 */ /* 0x000fe40007810000 */
[----:B------:R-:W-:Y:S02]  /*3720*/  ISETP.LT.OR P1, PT, R50, 0x41, P1 ;  /* 0x000000413200780c */ /* 0x000fe40000f21670 */
[----:B------:R-:W-:Y:S02]  /*3730*/  FMNMX.FTZ R5, R96, R5, !PT ;  /* 0x0000000560057209 */ /* 0x000fe40007810000 */
[----:B------:R-:W-:Y:S02]  /*3740*/  FSEL R20, R81, -INF , !P1 ;  /* 0xff80000051147808 */ /* 0x000fe40004800000 */
        /* <DEDUP_REMOVED lines=13> */
[----:B------:R-:W-:Y:S02]  /*3820*/  ISETP.NE.AND P5, PT, R87, RZ, PT ;  /* 0x000000ff5700720c */ /* 0x000fe40003fa5270 */
[----:B------:R-:W-:Y:S02]  /*3830*/  FMNMX.FTZ R5, R46, R5, !PT ;  /* 0x000000052e057209 */ /* 0x000fe40007810000 */
[----:B------:R-:W-:Y:S02]  /*3840*/  ISETP.NE.AND P6, PT, R61, RZ, PT ;  /* 0x000000ff3d00720c */ /* 0x000fe40003fc5270 */
        /* <DEDUP_REMOVED lines=8> */
[----:B------:R-:W1:Y:S02]  /*38d0*/  SHFL.BFLY PT, R14, R5, 0x2, 0x1f ;  /* 0x0c401f00050e7f89 */ /* 0x000e6400000e0000 */
[----:B-1----:R-:W-:Y:S02]  /*38e0*/  FMNMX.FTZ R33, R5, R14, !PT ;  /* 0x0000000e05217209 */ /* 0x002fe40007810000 */
[----:B------:R-:W-:-:S03]  /*38f0*/  FMNMX.FTZ R5, R52, R31, !PT ;  /* 0x0000001f34057209 */ /* 0x000fc60007810000 */
[----:B------:R-:W1:Y:S01]  /*3900*/  SHFL.BFLY PT, R14, R33, 0x1, 0x1f ;  /* 0x0c201f00210e7f89 */ /* 0x000e6200000e0000 */
[----:B------:R-:W-:-:S04]  /*3910*/  FMNMX.FTZ R5, R54, R5, !PT ;  /* 0x0000000536057209 */ /* 0x000fc80007810000 */
[----:B------:R-:W-:-:S04]  /*3920*/  FMNMX.FTZ R5, R56, R5, !PT ;  /* 0x0000000538057209 */ /* 0x000fc80007810000 */
[----:B------:R-:W-:-:S04]  /*3930*/  FMNMX.FTZ R5, R58, R5, !PT ;  /* 0x000000053a057209 */ /* 0x000fc80007810000 */
[----:B------:R-:W-:-:S04]  /*3940*/  FMNMX.FTZ R5, R60, R5, !PT ;  /* 0x000000053c057209 */ /* 0x000fc80007810000 */
[----:B------:R-:W-:-:S04]  /*3950*/  FMNMX.FTZ R5, R62, R5, !PT ;  /* 0x000000053e057209 */ /* 0x000fc80007810000 */
[----:B------:R-:W-:Y:S02]  /*3960*/  FMNMX.FTZ R5, R64, R5, !PT ;  /* 0x0000000540057209 */ /* 0x000fe40007810000 */
        /* <DEDUP_REMOVED lines=8> */
[----:B------:R-:W-:Y:S01]  /*39f0*/  ISETP.GT.AND P1, PT, R29, 0x49, !P5 ;  /* 0x000000491d00780c */ /* 0x000fe20006f24270 */
[--C-:B------:R-:W-:Y:S01]  /*3a00*/  FFMA.FTZ R33, R82, R21, -R35.reuse ;  /* 0x0000001552217223 */ /* 0x100fe20000010823 */
[----:B------:R-:W-:Y:S01]  /*3a10*/  FMNMX.FTZ R5, R76, R5, !PT ;  /* 0x000000054c057209 */ /* 0x000fe20007810000 */
[-CC-:B------:R-:W-:Y:S01]  /*3a20*/  FFMA.FTZ R37, R84, R21.reuse, -R35.reuse ;  /* 0x0000001554257223 */ /* 0x180fe20000010823 */
[----:B------:R-:W-:Y:S01]  /*3a30*/  ISETP.LT.OR P1, PT, R50, 0x4a, P1 ;  /* 0x0000004a3200780c */ /* 0x000fe20000f21670 */
[--C-:B------:R-:W-:Y:S01]  /*3a40*/  FFMA.FTZ R39, R86, R21, -R35.reuse ;  /* 0x0000001556277223 */ /* 0x100fe20000010823 */
[----:B------:R-:W-:Y:S01]  /*3a50*/  FMNMX.FTZ R5, R78, R5, !PT ;  /* 0x000000054e057209 */ /* 0x000fe20007810000 */
[----:B------:R-:W-:Y:S01]  /*3a60*/  MUFU.EX2 R33, R33 ;  /* 0x0000002100217308 */ /* 0x000fe20000000800 */
[----:B------:R-:W-:Y:S01]  /*3a70*/  FSEL R80, R63, -INF , !P1 ;  /* 0xff8000003f507808 */ /* 0x000fe20004800000 */
[--C-:B------:R-:W-:Y:S01]  /*3a80*/  FFMA.FTZ R41, R88, R21, -R35.reuse ;  /* 0x0000001558297223 */ /* 0x100fe20000010823 */
[----:B------:R-:W-:Y:S01]  /*3a90*/  FMNMX.FTZ R5, R48, R5, !PT ;  /* 0x0000000530057209 */ /* 0x000fe20007810000 */
[-CC-:B------:R-:W-:Y:S01]  /*3aa0*/  FFMA.FTZ R43, R90, R21.reuse, -R35.reuse ;  /* 0x000000155a2b7223 */ /* 0x180fe20000010823 */
[----:B------:R-:W-:Y:S01]  /*3ab0*/  ISETP.GT.AND P1, PT, R29, 0x50, !P6 ;  /* 0x000000501d00780c */ /* 0x000fe20007724270 */
[--C-:B------:R-:W-:Y:S01]  /*3ac0*/  FFMA.FTZ R30, R30, R21, -R35.reuse ;  /* 0x000000151e1e7223 */ /* 0x100fe20000010823 */
[----:B------:R-:W-:Y:S01]  /*3ad0*/  FMNMX.FTZ R5, R40, R5, !PT ;  /* 0x0000000528057209 */ /* 0x000fe20007810000 */
[----:B------:R1:W2:Y:S01]  /*3ae0*/  MUFU.EX2 R156, R37 ;  /* 0x00000025009c7308 */ /* 0x0002a20000000800 */
[----:B------:R-:W-:Y:S01]  /*3af0*/  ISETP.LT.OR P1, PT, R50, 0x51, P1 ;  /* 0x000000513200780c */ /* 0x000fe20000f21670 */
[--C-:B------:R-:W-:Y:S01]  /*3b00*/  FFMA.FTZ R45, R94, R21, -R35.reuse ;  /* 0x000000155e2d7223 */ /* 0x100fe20000010823 */
[----:B------:R-:W-:Y:S01]  /*3b10*/  FMNMX.FTZ R5, R20, R5, !PT ;  /* 0x0000000514057209 */ /* 0x000fe20007810000 */
[-CC-:B------:R-:W-:Y:S01]  /*3b20*/  FFMA.FTZ R46, R46, R21.reuse, -R35.reuse ;  /* 0x000000152e2e7223 */ /* 0x180fe20000010823 */
[----:B------:R-:W-:Y:S01]  /*3b30*/  ISETP.NE.AND P5, PT, R65, RZ, PT ;  /* 0x000000ff4100720c */ /* 0x000fe20003fa5270 */
[--C-:B------:R-:W-:Y:S01]  /*3b40*/  FFMA.FTZ R44, R44, R21, -R35.reuse ;  /* 0x000000152c2c7223 */ /* 0x100fe20000010823 */
[----:B------:R-:W-:Y:S01]  /*3b50*/  FMNMX.FTZ R5, R12, R5, !PT ;  /* 0x000000050c057209 */ /* 0x000fe20007810000 */
[----:B------:R-:W3:Y:S01]  /*3b60*/  MUFU.EX2 R39, R39 ;  /* 0x0000002700277308 */ /* 0x000ee20000000800 */
[----:B------:R-:W-:Y:S01]  /*3b70*/  FSEL R82, R15, -INF , !P1 ;  /* 0xff8000000f527808 */ /* 0x000fe20004800000 */
[--C-:B------:R-:W-:Y:S01]  /*3b80*/  FFMA.FTZ R15, R102, R21, -R35.reuse ;  /* 0x00000015660f7223 */ /* 0x100fe20000010823 */
[----:B------:R-:W-:Y:S01]  /*3b90*/  FMNMX.FTZ R5, R2, R5, !PT ;  /* 0x0000000502057209 */ /* 0x000fe20007810000 */
[-CC-:B-1----:R-:W-:Y:S01]  /*3ba0*/  FFMA.FTZ R37, R92, R21.reuse, -R35.reuse ;  /* 0x000000155c257223 */ /* 0x182fe20000010823 */
[----:B------:R-:W-:Y:S01]  /*3bb0*/  ISETP.GT.AND P4, PT, R29, 0x59, !P5 ;  /* 0x000000591d00780c */ /* 0x000fe20006f84270 */
[--C-:B------:R-:W-:Y:S01]  /*3bc0*/  FFMA.FTZ R29, R98, R21, -R35.reuse ;  /* 0x00000015621d7223 */ /* 0x100fe20000010823 */
[----:B------:R-:W-:Y:S01]  /*3bd0*/  FMNMX.FTZ R5, R80, R5, !PT ;  /* 0x0000000550057209 */ /* 0x000fe20007810000 */
[----:B------:R-:W-:Y:S01]  /*3be0*/  MUFU.EX2 R150, R15 ;  /* 0x0000000f00967308 */ /* 0x000fe20000000800 */
[----:B------:R-:W-:Y:S01]  /*3bf0*/  FSEL R84, R13, -INF , !P2 ;  /* 0xff8000000d547808 */ /* 0x000fe20005000000 */
[--C-:B------:R-:W-:Y:S01]  /*3c00*/  FFMA.FTZ R13, R100, R21, -R35.reuse ;  /* 0x00000015640d7223 */ /* 0x100fe20000010823 */
[----:B------:R-:W-:Y:S01]  /*3c10*/  FMNMX.FTZ R5, R82, R5, !PT ;  /* 0x0000000552057209 */ /* 0x000fe20007810000 */
[-CC-:B------:R-:W-:Y:S01]  /*3c20*/  FFMA.FTZ R42, R42, R21.reuse, -R35.reuse ;  /* 0x000000152a2a7223 */ /* 0x180fe20000010823 */
[----:B------:R-:W-:Y:S01]  /*3c30*/  ISETP.LT.OR P4, PT, R50, 0x5a, P4 ;  /* 0x0000005a3200780c */ /* 0x000fe20002781670 */
[--C-:B------:R-:W-:Y:S01]  /*3c40*/  FFMA.FTZ R38, R38, R21, -R35.reuse ;  /* 0x0000001526267223 */ /* 0x100fe20000010823 */
[----:B------:R-:W-:Y:S01]  /*3c50*/  FMNMX.FTZ R5, R84, R5, !PT ;  /* 0x0000000554057209 */ /* 0x000fe20007810000 */
[----:B------:R1:W-:Y:S01]  /*3c60*/  MUFU.EX2 R148, R13 ;  /* 0x0000000d00947308 */ /* 0x0003e20000000800 */
[----:B------:R-:W-:Y:S01]  /*3c70*/  FSEL R50, R27, -INF , !P4 ;  /* 0xff8000001b327808 */ /* 0x000fe20006000000 */
[--C-:B------:R-:W-:Y:S01]  /*3c80*/  FFMA.FTZ R27, R104, R21, -R35.reuse ;  /* 0x00000015681b7223 */ /* 0x100fe20000010823 */
[----:B------:R-:W-:Y:S01]  /*3c90*/  FMNMX.FTZ R5, R26, R5, !PT ;  /* 0x000000051a057209 */ /* 0x000fe20007810000 */
[-CC-:B------:R-:W-:Y:S01]  /*3ca0*/  FFMA.FTZ R36, R36, R21.reuse, -R35.reuse ;  /* 0x0000001524247223 */ /* 0x180fe20000010823 */
[-CC-:B------:R-:W-:Y:S01]  /*3cb0*/  FFMA.FTZ R34, R34, R21.reuse, -R35.reuse ;  /* 0x0000001522227223 */ /* 0x180fe20000010823 */
[--C-:B------:R-:W-:Y:S01]  /*3cc0*/  FFMA.FTZ R32, R32, R21, -R35.reuse ;  /* 0x0000001520207223 */ /* 0x100fe20000010823 */
[----:B------:R-:W-:Y:S01]  /*3cd0*/  FMNMX.FTZ R5, R50, R5, !PT ;  /* 0x0000000532057209 */ /* 0x000fe20007810000 */
[----:B------:R4:W5:Y:S01]  /*3ce0*/  MUFU.EX2 R158, R41 ;  /* 0x00000029009e7308 */ /* 0x0009620000000800 */
[-CC-:B-1----:R-:W-:Y:S01]  /*3cf0*/  FFMA.FTZ R13, R108, R21.reuse, -R35.reuse ;  /* 0x000000156c0d7223 */ /* 0x182fe20000010823 */
[-CC-:B------:R-:W-:Y:S01]  /*3d00*/  FFMA.FTZ R28, R28, R21.reuse, -R35.reuse ;  /* 0x000000151c1c7223 */ /* 0x180fe20000010823 */
[----:B------:R-:W-:Y:S01]  /*3d10*/  ISETP.GE.AND P5, PT, R25, 0x1, PT ;  /* 0x000000011900780c */ /* 0x000fe20003fa6270 */
[----:B------:R-:W1:Y:S04]  /*3d20*/  SHFL.BFLY PT, R86, R5, 0x2, 0x1f ;  /* 0x0c401f0005567f89 */ /* 0x000e6800000e0000 */
[----:B------:R-:W-:Y:S01]  /*3d30*/  MUFU.EX2 R144, R13 ;  /* 0x0000000d00907308 */ /* 0x000fe20000000800 */
[----:B----4-:R-:W-:-:S07]  /*3d40*/  FFMA.FTZ R41, R96, R21, -R35 ;  /* 0x0000001560297223 */ /* 0x010fce0000010823 */
[----:B------:R-:W4:Y:S08]  /*3d50*/  MUFU.EX2 R43, R43 ;  /* 0x0000002b002b7308 */ /* 0x000f300000000800 */
[----:B------:R2:W4:Y:S01]  /*3d60*/  MUFU.EX2 R152, R37 ;  /* 0x0000002500987308 */ /* 0x0005220000000800 */
[----:B-1----:R-:W-:-:S07]  /*3d70*/  FMNMX.FTZ R86, R5, R86, !PT ;  /* 0x0000005605567209 */ /* 0x002fce0007810000 */
[----:B------:R1:W-:Y:S01]  /*3d80*/  MUFU.EX2 R154, R41 ;  /* 0x00000029009a7308 */ /* 0x0003e20000000800 */
[----:B------:R-:W3:Y:S01]  /*3d90*/  SHFL.BFLY PT, R15, R86, 0x1, 0x1f ;  /* 0x0c201f00560f7f89 */ /* 0x000ee200000e0000 */
[----:B--2---:R-:W-:-:S06]  /*3da0*/  FFMA.FTZ R37, R106, R21, -R35 ;  /* 0x000000156a257223 */ /* 0x004fcc0000010823 */
[----:B------:R-:W2:Y:S01]  /*3db0*/  MUFU.EX2 R45, R45 ;  /* 0x0000002d002d7308 */ /* 0x000ea20000000800 */
[----:B-1----:R-:W-:-:S07]  /*3dc0*/  FFMA.FTZ R41, R110, R21, -R35 ;  /* 0x000000156e297223 */ /* 0x002fce0000010823 */
[----:B------:R1:W-:Y:S08]  /*3dd0*/  MUFU.EX2 R35, R30 ;  /* 0x0000001e00237308 */ /* 0x0003f00000000800 */
[----:B------:R-:W2:Y:S01]  /*3de0*/  MUFU.EX2 R29, R29 ;  /* 0x0000001d001d7308 */ /* 0x000ea20000000800 */
[----:B---3--:R-:W-:Y:S01]  /*3df0*/  FMNMX.FTZ R15, R86, R15, !PT ;  /* 0x0000000f560f7209 */ /* 0x008fe20007810000 */
[----:B-1----:R-:W-:Y:S01]  /*3e00*/  FADD.FTZ R30, R33, R156 ;  /* 0x0000009c211e7221 */ /* 0x002fe20000010000 */
[----:B------:R-:W-:-:S02]  /*3e10*/  F2FP.BF16.F32.PACK_AB R156, R156, R33 ;  /* 0x000000219c9c723e */ /* 0x000fc400000010ff */
[C---:B------:R-:W-:Y:S01]  /*3e20*/  FSETP.NEU.FTZ.AND P1, PT, R15.reuse, -INF , PT ;  /* 0xff8000000f00780b */ /* 0x040fe20003f3d000 */
[----:B------:R-:W-:Y:S02]  /*3e30*/  FMUL.FTZ R13, R15, R21 ;  /* 0x000000150f0d7220 */ /* 0x000fe40000410000 */
[----:B------:R1:W-:Y:S03]  /*3e40*/  MUFU.EX2 R49, R32 ;  /* 0x0000002000317308 */ /* 0x0003e60000000800 */
[----:B------:R-:W-:Y:S01]  /*3e50*/  FSEL R51, R13, RZ, P1 ;  /* 0x000000ff0d337208 */ /* 0x000fe20000800000 */
[----:B------:R-:W-:-:S04]  /*3e60*/  FADD.FTZ R13, R39, R30 ;  /* 0x0000001e270d7221 */ /* 0x000fc80000010000 */
[-CC-:B------:R-:W-:Y:S01]  /*3e70*/  FFMA.FTZ R52, R52, R21.reuse, -R51.reuse ;  /* 0x0000001534347223 */ /* 0x180fe20000010833 */
[-CC-:B------:R-:W-:Y:S01]  /*3e80*/  FFMA.FTZ R31, R31, R21.reuse, -R51.reuse ;  /* 0x000000151f1f7223 */ /* 0x180fe20000010833 */
[-CC-:B------:R-:W-:Y:S01]  /*3e90*/  FFMA.FTZ R54, R54, R21.reuse, -R51.reuse ;  /* 0x0000001536367223 */ /* 0x180fe20000010833 */
[-CC-:B------:R-:W-:Y:S01]  /*3ea0*/  FFMA.FTZ R56, R56, R21.reuse, -R51.reuse ;  /* 0x0000001538387223 */ /* 0x180fe20000010833 */
[-C--:B------:R-:W-:Y:S01]  /*3eb0*/  FFMA.FTZ R58, R58, R21.reuse, -R51 ;  /* 0x000000153a3a7223 */ /* 0x080fe20000010833 */
[----:B-----5:R-:W-:Y:S01]  /*3ec0*/  FADD.FTZ R30, R158, R13 ;  /* 0x0000000d9e1e7221 */ /* 0x020fe20000010000 */
[----:B------:R-:W-:Y:S01]  /*3ed0*/  MUFU.EX2 R52, R52 ;  /* 0x0000003400347308 */ /* 0x000fe20000000800 */
[-CC-:B------:R-:W-:Y:S01]  /*3ee0*/  FFMA.FTZ R60, R60, R21.reuse, -R51.reuse ;  /* 0x000000153c3c7223 */ /* 0x180fe20000010833 */
[-CC-:B------:R-:W-:Y:S01]  /*3ef0*/  FFMA.FTZ R62, R62, R21.reuse, -R51.reuse ;  /* 0x000000153e3e7223 */ /* 0x180fe20000010833 */
[----:B----4-:R-:W-:Y:S01]  /*3f00*/  FADD.FTZ R13, R43, R30 ;  /* 0x0000001e2b0d7221 */ /* 0x010fe20000010000 */
[-CC-:B------:R-:W-:Y:S01]  /*3f10*/  FFMA.FTZ R64, R64, R21.reuse, -R51.reuse ;  /* 0x0000001540407223 */ /* 0x180fe20000010833 */
[-CC-:B------:R-:W-:Y:S01]  /*3f20*/  FFMA.FTZ R66, R66, R21.reuse, -R51.reuse ;  /* 0x0000001542427223 */ /* 0x180fe20000010833 */
[-C--:B------:R-:W-:Y:S01]  /*3f30*/  FFMA.FTZ R68, R68, R21.reuse, -R51 ;  /* 0x0000001544447223 */ /* 0x080fe20000010833 */
[----:B------:R-:W-:Y:S01]  /*3f40*/  FADD.FTZ R30, R152, R13 ;  /* 0x0000000d981e7221 */ /* 0x000fe20000010000 */
[----:B------:R-:W3:Y:S01]  /*3f50*/  MUFU.EX2 R31, R31 ;  /* 0x0000001f001f7308 */ /* 0x000ee20000000800 */
[-CC-:B------:R-:W-:Y:S01]  /*3f60*/  FFMA.FTZ R70, R70, R21.reuse, -R51.reuse ;  /* 0x0000001546467223 */ /* 0x180fe20000010833 */
[-CC-:B------:R-:W-:Y:S01]  /*3f70*/  FFMA.FTZ R74, R74, R21.reuse, -R51.reuse ;  /* 0x000000154a4a7223 */ /* 0x180fe20000010833 */
[----:B--2---:R-:W-:Y:S01]  /*3f80*/  FADD.FTZ R53, R45, R30 ;  /* 0x0000001e2d357221 */ /* 0x004fe20000010000 */
[-CC-:B------:R-:W-:Y:S01]  /*3f90*/  FFMA.FTZ R76, R76, R21.reuse, -R51.reuse ;  /* 0x000000154c4c7223 */ /* 0x180fe20000010833 */
[-CC-:B------:R-:W-:Y:S01]  /*3fa0*/  FFMA.FTZ R78, R78, R21.reuse, -R51.reuse ;  /* 0x000000154e4e7223 */ /* 0x180fe20000010833 */
[-C--:B------:R-:W-:Y:S01]  /*3fb0*/  FFMA.FTZ R48, R48, R21.reuse, -R51 ;  /* 0x0000001530307223 */ /* 0x080fe20000010833 */
[----:B-1----:R-:W-:Y:S01]  /*3fc0*/  FADD.FTZ R32, R154, R53 ;  /* 0x000000359a207221 */ /* 0x002fe20000010000 */
[----:B------:R-:W1:Y:S01]  /*3fd0*/  MUFU.EX2 R54, R54 ;  /* 0x0000003600367308 */ /* 0x000e620000000800 */
[-CC-:B------:R-:W-:Y:S01]  /*3fe0*/  FFMA.FTZ R40, R40, R21.reuse, -R51.reuse ;  /* 0x0000001528287223 */ /* 0x180fe20000010833 */
[-CC-:B------:R-:W-:Y:S01]  /*3ff0*/  FFMA.FTZ R20, R20, R21.reuse, -R51.reuse ;  /* 0x0000001514147223 */ /* 0x180fe20000010833 */
[----:B------:R-:W-:Y:S01]  /*4000*/  FADD.FTZ R53, R29, R32 ;  /* 0x000000201d357221 */ /* 0x000fe20000010000 */
[-CC-:B------:R-:W-:Y:S01]  /*4010*/  FFMA.FTZ R12, R12, R21.reuse, -R51.reuse ;  /* 0x000000150c0c7223 */ /* 0x180fe20000010833 */
[-CC-:B------:R-:W-:Y:S01]  /*4020*/  FFMA.FTZ R2, R2, R21.reuse, -R51.reuse ;  /* 0x0000001502027223 */ /* 0x180fe20000010833 */
[-C--:B------:R-:W-:Y:S01]  /*4030*/  FFMA.FTZ R80, R80, R21.reuse, -R51 ;  /* 0x0000001550507223 */ /* 0x080fe20000010833 */
[----:B------:R-:W-:Y:S01]  /*4040*/  FADD.FTZ R53, R148, R53 ;  /* 0x0000003594357221 */ /* 0x000fe20000010000 */
[----:B------:R-:W2:Y:S01]  /*4050*/  MUFU.EX2 R159, R56 ;  /* 0x00000038009f7308 */ /* 0x000ea20000000800 */
[----:B---3--:R-:W-:Y:S01]  /*4060*/  FADD.FTZ R13, R52, R31 ;  /* 0x0000001f340d7221 */ /* 0x008fe20000010000 */
[-C--:B------:R-:W-:Y:S01]  /*4070*/  FFMA.FTZ R82, R82, R21.reuse, -R51 ;  /* 0x0000001552527223 */ /* 0x080fe20000010833 */
[----:B------:R-:W-:Y:S01]  /*4080*/  FADD.FTZ R32, R150, R53 ;  /* 0x0000003596207221 */ /* 0x000fe20000010000 */
[-CC-:B------:R-:W-:Y:S01]  /*4090*/  FFMA.FTZ R84, R84, R21.reuse, -R51.reuse ;  /* 0x0000001554547223 */ /* 0x180fe20000010833 */
[-CC-:B------:R-:W-:Y:S01]  /*40a0*/  FFMA.FTZ R26, R26, R21.reuse, -R51.reuse ;  /* 0x000000151a1a7223 */ /* 0x180fe20000010833 */
[----:B------:R-:W-:Y:S01]  /*40b0*/  FFMA.FTZ R50, R50, R21, -R51 ;  /* 0x0000001532327223 */ /* 0x000fe20000010833 */
[----:B------:R-:W-:Y:S01]  /*40c0*/  F2FP.BF16.F32.PACK_AB R158, R158, R39 ;  /* 0x000000279e9e723e */ /* 0x000fe200000010ff */
[----:B------:R-:W3:Y:S01]  /*40d0*/  MUFU.EX2 R58, R58 ;  /* 0x0000003a003a7308 */ /* 0x000ee20000000800 */
[----:B-1----:R-:W-:Y:S01]  /*40e0*/  FADD.FTZ R30, R54, R13 ;  /* 0x0000000d361e7221 */ /* 0x002fe20000010000 */
[----:B------:R-:W-:-:S02]  /*40f0*/  F2FP.BF16.F32.PACK_AB R148, R148, R29 ;  /* 0x0000001d9494723e */ /* 0x000fc400000010ff */
[----:B------:R-:W-:Y:S02]  /*4100*/  F2FP.BF16.F32.PACK_AB R152, R152, R43 ;  /* 0x0000002b9898723e */ /* 0x000fe400000010ff */
[----:B------:R-:W-:Y:S02]  /*4110*/  F2FP.BF16.F32.PACK_AB R154, R154, R45 ;  /* 0x0000002d9a9a723e */ /* 0x000fe400000010ff */
[----:B------:R-:W1:Y:S01]  /*4120*/  MUFU.EX2 R153, R60 ;  /* 0x0000003c00997308 */ /* 0x000e620000000800 */
[----:B--2---:R-:W-:Y:S01]  /*4130*/  FADD.FTZ R13, R159, R30 ;  /* 0x0000001e9f0d7221 */ /* 0x004fe20000010000 */
[----:B------:R-:W-:Y:S02]  /*4140*/  F2FP.BF16.F32.PACK_AB R157, R31, R52 ;  /* 0x000000341f9d723e */ /* 0x000fe400000010ff */
[----:B------:R-:W-:-:S04]  /*4150*/  F2FP.BF16.F32.PACK_AB R159, R159, R54 ;  /* 0x000000369f9f723e */ /* 0x000fc800000010ff */
[----:B------:R-:W2:Y:S01]  /*4160*/  MUFU.EX2 R62, R62 ;  /* 0x0000003e003e7308 */ /* 0x000ea20000000800 */
[----:B---3--:R-:W-:-:S07]  /*4170*/  FADD.FTZ R30, R58, R13 ;  /* 0x0000000d3a1e7221 */ /* 0x008fce0000010000 */
[----:B------:R-:W3:Y:S01]  /*4180*/  MUFU.EX2 R155, R64 ;  /* 0x00000040009b7308 */ /* 0x000ee20000000800 */
[C---:B-1----:R-:W-:Y:S01]  /*4190*/  FADD.FTZ R13, R153.reuse, R30 ;  /* 0x0000001e990d7221 */ /* 0x042fe20000010000 */
[----:B------:R-:W-:-:S06]  /*41a0*/  F2FP.BF16.F32.PACK_AB R153, R153, R58 ;  /* 0x0000003a9999723e */ /* 0x000fcc00000010ff */
[----:B------:R-:W1:Y:S01]  /*41b0*/  MUFU.EX2 R66, R66 ;  /* 0x0000004200427308 */ /* 0x000e620000000800 */
[----:B--2---:R-:W-:Y:S01]  /*41c0*/  FADD.FTZ R30, R62, R13 ;  /* 0x0000000d3e1e7221 */ /* 0x004fe20000010000 */
[----:B------:R-:W-:-:S06]  /*41d0*/  IMAD.IADD R13, R73, 0x1, -R0 ;  /* 0x00000001490d7824 */ /* 0x000fcc00078e0a00 */
        /* <DEDUP_REMOVED lines=14> */
[C---:B--2---:R-:W-:Y:S01]  /*42c0*/  FADD.FTZ R51, R151.reuse, R0 ;  /* 0x0000000097337221 */ /* 0x044fe20000010000 */
[----:B------:R-:W-:-:S06]  /*42d0*/  F2FP.BF16.F32.PACK_AB R151, R151, R70 ;  /* 0x000000469797723e */ /* 0x000fcc00000010ff */
[----:B------:R-:W2:Y:S01]  /*42e0*/  MUFU.EX2 R145, R78 ;  /* 0x0000004e00917308 */ /* 0x000ea20000000800 */
[----:B---3--:R-:W-:-:S04]  /*42f0*/  FADD.FTZ R55, R37, R32 ;  /* 0x0000002025377221 */ /* 0x008fc80000010000 */
[C---:B------:R-:W-:Y:S01]  /*4300*/  FADD.FTZ R30, R144.reuse, R55 ;  /* 0x00000037901e7221 */ /* 0x040fe20000010000 */
[----:B------:R-:W-:Y:S02]  /*4310*/  F2FP.BF16.F32.PACK_AB R144, R144, R37 ;  /* 0x000000259090723e */ /* 0x000fe400000010ff */
        /* <DEDUP_REMOVED lines=8> */
[----:B-1----:R-:W-:-:S07]  /*43a0*/  FADD.FTZ R0, R48, R33 ;  /* 0x0000002130007221 */ /* 0x002fce0000010000 */
[----:B------:R-:W-:Y:S01]  /*43b0*/  MUFU.EX2 R44, R44 ;  /* 0x0000002c002c7308 */ /* 0x000fe20000000800 */
[C---:B--2---:R-:W-:Y:S01]  /*43c0*/  FADD.FTZ R55, R46.reuse, R55 ;  /* 0x000000372e377221 */ /* 0x044fe20000010000 */
[----:B------:R-:W-:-:S06]  /*43d0*/  F2FP.BF16.F32.PACK_AB R146, R46, R41 ;  /* 0x000000292e92723e */ /* 0x000fcc00000010ff */
[----:B------:R-:W1:Y:S01]  /*43e0*/  MUFU.EX2 R20, R20 ;  /* 0x0000001400147308 */ /* 0x000e620000000800 */
[C---:B---3--:R-:W-:Y:S01]  /*43f0*/  FADD.FTZ R27, R147.reuse, R0 ;  /* 0x00000000931b7221 */ /* 0x048fe20000010000 */
[----:B------:R-:W-:-:S06]  /*4400*/  F2FP.BF16.F32.PACK_AB R147, R147, R48 ;  /* 0x000000309393723e */ /* 0x000fcc00000010ff */
[----:B------:R-:W2:Y:S08]  /*4410*/  MUFU.EX2 R5, R42 ;  /* 0x0000002a00057308 */ /* 0x000eb00000000800 */
[----:B------:R3:W4:Y:S01]  /*4420*/  MUFU.EX2 R141, R12 ;  /* 0x0000000c008d7308 */ /* 0x0007220000000800 */
[----:B-1----:R-:W-:-:S07]  /*4430*/  FADD.FTZ R0, R20, R27 ;  /* 0x0000001b14007221 */ /* 0x002fce0000010000 */
[----:B------:R-:W1:Y:S01]  /*4440*/  MUFU.EX2 R38, R38 ;  /* 0x0000002600267308 */ /* 0x000e620000000800 */
[----:B---3--:R-:W-:Y:S01]  /*4450*/  FADD.FTZ R12, R44, R55 ;  /* 0x000000372c0c7221 */ /* 0x008fe20000010000 */
[----:B--2---:R-:W-:-:S03]  /*4460*/  F2FP.BF16.F32.PACK_AB R140, R5, R44 ;  /* 0x0000002c058c723e */ /* 0x004fc600000010ff */
[----:B------:R-:W-:-:S03]  /*4470*/  FADD.FTZ R39, R5, R12 ;  /* 0x0000000c05277221 */ /* 0x000fc60000010000 */
[----:B------:R-:W2:Y:S01]  /*4480*/  MUFU.EX2 R2, R2 ;  /* 0x0000000200027308 */ /* 0x000ea20000000800 */
[C---:B----4-:R-:W-:Y:S01]  /*4490*/  FADD.FTZ R5, R141.reuse, R0 ;  /* 0x000000008d057221 */ /* 0x050fe20000010000 */
[----:B------:R-:W-:Y:S01]  /*44a0*/  F2FP.BF16.F32.PACK_AB R141, R141, R20 ;  /* 0x000000148d8d723e */ /* 0x000fe200000010ff */
[----:B------:R-:W-:-:S05]  /*44b0*/  VIADD R20, R72, 0xfffffffe ;  /* 0xfffffffe48147836 */ /* 0x000fca0000000000 */
        /* <DEDUP_REMOVED lines=8> */
[C---:B-1----:R-:W-:Y:S01]  /*4540*/  FADD.FTZ R5, R143.reuse, R0 ;  /* 0x000000008f057221 */ /* 0x042fe20000010000 */
[----:B------:R-:W-:-:S06]  /*4550*/  F2FP.BF16.F32.PACK_AB R143, R143, R2 ;  /* 0x000000028f8f723e */ /* 0x000fcc00000010ff */
[----:B------:R-:W1:Y:S01]  /*4560*/  MUFU.EX2 R137, R84 ;  /* 0x0000005400897308 */ /* 0x000e620000000800 */
[----:B--2---:R-:W-:Y:S01]  /*4570*/  FADD.FTZ R12, R34, R29 ;  /* 0x0000001d220c7221 */ /* 0x004fe20000010000 */
[----:B------:R-:W-:-:S03]  /*4580*/  F2FP.BF16.F32.PACK_AB R136, R49, R34 ;  /* 0x000000223188723e */ /* 0x000fc600000010ff */
[----:B------:R-:W-:-:S03]  /*4590*/  FADD.FTZ R27, R49, R12 ;  /* 0x0000000c311b7221 */ /* 0x000fc60000010000 */
[----:B------:R-:W2:Y:S01]  /*45a0*/  MUFU.EX2 R28, R28 ;  /* 0x0000001c001c7308 */ /* 0x000ea20000000800 */
[----:B---3--:R-:W-:-:S07]  /*45b0*/  FADD.FTZ R0, R82, R5 ;  /* 0x0000000552007221 */ /* 0x008fce0000010000 */
[----:B------:R-:W3:Y:S01]  /*45c0*/  MUFU.EX2 R26, R26 ;  /* 0x0000001a001a7308 */ /* 0x000ee20000000800 */
[C---:B-1----:R-:W-:Y:S01]  /*45d0*/  FADD.FTZ R5, R137.reuse, R0 ;  /* 0x0000000089057221 */ /* 0x042fe20000010000 */
[----:B------:R-:W-:-:S06]  /*45e0*/  F2FP.BF16.F32.PACK_AB R137, R137, R82 ;  /* 0x000000528989723e */ /* 0x000fcc00000010ff */
[----:B------:R-:W1:Y:S01]  /*45f0*/  MUFU.EX2 R139, R50 ;  /* 0x00000032008b7308 */ /* 0x000e620000000800 */
[----:B--2---:R-:W-:Y:S01]  /*4600*/  FADD.FTZ R12, R28, R27 ;  /* 0x0000001b1c0c7221 */ /* 0x004fe20000010000 */
[----:B------:R-:W-:Y:S01]  /*4610*/  VIADD R27, R13, UR42 ;  /* 0x0000002a0d1b7c36 */ /* 0x000fe20008000000 */
[C---:B------:R-:W-:Y:S02]  /*4620*/  F2FP.BF16.F32.PACK_AB R138, R35.reuse, R28 ;  /* 0x0000001c238a723e */ /* 0x040fe400000010ff */
[----:B------:R-:W-:Y:S01]  /*4630*/  FADD.FTZ R12, R35, R12 ;  /* 0x0000000c230c7221 */ /* 0x000fe20000010000 */
[----:B------:R-:W-:Y:S02]  /*4640*/  IMAD.IADD R24, R27, 0x1, R24 ;  /* 0x000000011b187824 */ /* 0x000fe400078e0218 */
[----:B---3--:R-:W-:-:S04]  /*4650*/  FADD.FTZ R0, R26, R5 ;  /* 0x000000051a007221 */ /* 0x008fc80000010000 */
[C---:B-1----:R-:W-:Y:S01]  /*4660*/  FADD.FTZ R5, R139.reuse, R0 ;  /* 0x000000008b057221 */ /* 0x042fe20000010000 */
[----:B------:R-:W-:Y:S01]  /*4670*/  F2FP.BF16.F32.PACK_AB R139, R139, R26 ;  /* 0x0000001a8b8b723e */ /* 0x000fe200000010ff */
        /* <DEDUP_REMOVED lines=11> */
.L_x_892:
[----:B------:R-:W-:-:S13]  /*4730*/  ISETP.NE.AND P1, PT, R25, 0x1, PT ;  /* 0x000000011900780c */ /* 0x000fda0003f25270 */
[----:B------:R-:W1:Y:S02]  /*4740*/  @P1 LDC.64 R26, c[0x0][0x9e8] ;  /* 0x00027a00ff1a1b82 */ /* 0x000e640000000a00 */
[----:B-1----:R-:W-:-:S05]  /*4750*/  @P1 IMAD.HI.U32 R2, R0, R26, RZ ;  /* 0x0000001a00021227 */ /* 0x002fca00078e00ff */
[----:B------:R-:W-:-:S07]  /*4760*/  @P1 SHF.R.U32.HI R0, RZ, R27, R2 ;  /* 0x0000001bff001219 */ /* 0x000fce0000011602 */
.L_x_893:
[----:B------:R-:W-:-:S05]  /*4770*/  IMAD R25, R0, R25, R25 ;  /* 0x0000001900197224 */ /* 0x000fca00078e0219 */
[----:B------:R-:W-:-:S07]  /*4780*/  VIMNMX R24, R24, R25, PT ;  /* 0x0000001918187248 */ /* 0x000fce0003fe0100 */
.L_x_891:
[----:B------:R-:W-:Y:S01]  /*4790*/  IMAD.HI R24, R24, 0x2aaaaaab, RZ ;  /* 0x2aaaaaab18187827 */ /* 0x000fe200078e02ff */
[----:B------:R-:W-:Y:S02]  /*47a0*/  CS2R R86, SRZ ;  /* 0x0000000000567805 */ /* 0x000fe4000001ff00 */
[----:B------:R-:W-:Y:S02]  /*47b0*/  CS2R R84, SRZ ;  /* 0x0000000000547805 */ /* 0x000fe4000001ff00 */
[----:B------:R-:W-:Y:S01]  /*47c0*/  CS2R R82, SRZ ;  /* 0x0000000000527805 */ /* 0x000fe2000001ff00 */
[----:B------:R-:W-:Y:S01]  /*47d0*/  IMAD.MOV.U32 R2, RZ, RZ, 0x3f800000 ;  /* 0x3f800000ff027424 */ /* 0x000fe200078e00ff */
[----:B------:R-:W-:Y:S01]  /*47e0*/  SHF.R.U32.HI R25, RZ, 0x1f, R24 ;  /* 0x0000001fff197819 */ /* 0x000fe20000011618 */
[----:B------:R-:W-:Y:S01]  /*47f0*/  IMAD.MOV.U32 R0, RZ, RZ, 0x3f800000 ;  /* 0x3f800000ff007424 */ /* 0x000fe200078e00ff */
[----:B------:R-:W-:Y:S02]  /*4800*/  CS2R R80, SRZ ;  /* 0x0000000000507805 */ /* 0x000fe4000001ff00 */
[----:B------:R-:W-:-:S02]  /*4810*/  CS2R R78, SRZ ;  /* 0x00000000004e7805 */ /* 0x000fc4000001ff00 */
[----:B------:R-:W-:Y:S02]  /*4820*/  LEA.HI.SX32 R24, R24, R25, 0x1c ;  /* 0x0000001918187211 */ /* 0x000fe400078fe2ff */
[----:B------:R-:W-:Y:S02]  /*4830*/  CS2R R76, SRZ ;  /* 0x00000000004c7805 */ /* 0x000fe4000001ff00 */
[----:B------:R-:W-:Y:S02]  /*4840*/  CS2R R74, SRZ ;  /* 0x00000000004a7805 */ /* 0x000fe4000001ff00 */
[----:B------:R-:W-:Y:S02]  /*4850*/  CS2R R72, SRZ ;  /* 0x0000000000487805 */ /* 0x000fe4000001ff00 */
[----:B------:R-:W-:Y:S02]  /*4860*/  VIMNMX R175, R19, R24, !PT ;  /* 0x0000001813af7248 */ /* 0x000fe40007fe0100 */
[----:B------:R-:W-:-:S02]  /*4870*/  CS2R R70, SRZ ;  /* 0x0000000000467805 */ /* 0x000fc4000001ff00 */
[----:B------:R-:W-:Y:S02]  /*4880*/  CS2R R68, SRZ ;  /* 0x0000000000447805 */ /* 0x000fe4000001ff00 */
[----:B------:R-:W-:Y:S02]  /*4890*/  CS2R R66, SRZ ;  /* 0x0000000000427805 */ /* 0x000fe4000001ff00 */
        /* <DEDUP_REMOVED lines=21> */
[----:B------:R-:W-:Y:S01]  /*49f0*/  CS2R R24, SRZ ;  /* 0x0000000000187805 */ /* 0x000fe2000001ff00 */
[----:B------:R-:W-:Y:S06]  /*4a00*/  @!P1 BRA `(.L_x_894) ;  /* 0x0000003000e09947 */ /* 0x000fec0003800000 */
[----:B------:R-:W-:Y:S01]  /*4a10*/  IMAD.IADD R172, R3, 0x1, R13 ;  /* 0x0000000103ac7824 */ /* 0x000fe200078e020d */
[----:B------:R-:W-:Y:S01]  /*4a20*/  ULDC UR45, c[0x0][0x9e4] ;  /* 0x00027900002d7ab9 */ /* 0x000fe20000000800 */
[----:B------:R-:W-:Y:S01]  /*4a30*/  IMAD.MOV.U32 R2, RZ, RZ, 0x3f800000 ;  /* 0x3f800000ff027424 */ /* 0x000fe200078e00ff */
[----:B------:R-:W-:Y:S01]  /*4a40*/  ULDC UR58, c[0x0][0x2e0] ;  /* 0x0000b800003a7ab9 */ /* 0x000fe20000000800 */
[----:B------:R-:W-:Y:S01]  /*4a50*/  IMAD.MOV.U32 R87, RZ, RZ, RZ ;  /* 0x000000ffff577224 */ /* 0x000fe200078e00ff */
[----:B------:R-:W-:Y:S01]  /*4a60*/  ULDC UR4, c[0x0][0x9d8] ;  /* 0x0002760000047ab9 */ /* 0x000fe20000000800 */
[----:B------:R-:W-:-:S05]  /*4a70*/  ULDC UR47, c[0x0][0x9e0] ;  /* 0x00027800002f7ab9 */ /* 0x000fca0000000800 */
.L_x_911:
[----:B------:R-:W-:-:S04]  /*4a80*/  UIADD3 UR5, UR36, 0x1, URZ ;  /* 0x0000000124057890 */ /* 0x000fc8000fffe03f */
[----:B------:R-:W-:-:S04]  /*4a90*/  UISETP.NE.AND UP0, UPT, UR5, 0x2, UPT ;  /* 0x000000020500788c */ /* 0x000fc8000bf05270 */
[----:B------:R-:W-:Y:S02]  /*4aa0*/  USEL UR40, URZ, 0x1, UP0 ;  /* 0x000000013f287887 */ /* 0x000fe40008000000 */
[----:B------:R-:W-:Y:S02]  /*4ab0*/  USEL UR5, UR5, URZ, UP0 ;  /* 0x0000003f05057287 */ /* 0x000fe40008000000 */
[----:B------:R-:W-:Y:S01]  /*4ac0*/  ULOP3.LUT UR40, UR39, UR40, URZ, 0x3c, !UPT ;  /* 0x0000002827287292 */ /* 0x000fe2000f8e3c3f */
[----:B------:R-:W-:Y:S11]  /*4ad0*/  @!P0 BRA `(.L_x_895) ;  /* 0x0000000000048947 */ /* 0x000ff60003800000 */
[----:B------:R-:W-:Y:S01]  /*4ae0*/  BPT.TRAP 0x1 ;  /* 0x000000040000795c */ /* 0x000fe20000300000 */
.L_x_895:
[----:B------:R-:W-:Y:S01]  /*4af0*/  ULEA UR7, UR5, UR37, 0x3 ;  /* 0x0000002505077291 */ /* 0x000fe2000f8e183f */
[----:B------:R-:W-:-:S05]  /*4b00*/  IMAD.U32 R21, RZ, RZ, UR40 ;  /* 0x00000028ff157e24 */ /* 0x000fca000f8e00ff */
[----:B------:R-:W-:-:S04]  /*4b10*/  SHF.L.U32 R21, R21, 0x1f, RZ ;  /* 0x0000001f15157819 */ /* 0x000fc800000006ff */
[----:B------:R1:W2:Y:S01]  /*4b20*/  SYNCS.PHASECHK.TRANS64.TRYWAIT P1, [UR7+0x2a830], R21 ;  /* 0x02a83015ff0075a7 */ /* 0x0002a20008020147 */
[----:B------:R-:W-:Y:S05]  /*4b30*/  @!P0 BRA `(.L_x_896) ;  /* 0x0000000000048947 */ /* 0x000fea0003800000 */
[----:B------:R-:W-:Y:S01]  /*4b40*/  BPT.TRAP 0x1 ;  /* 0x000000040000795c */ /* 0x000fe20000300000 */
.L_x_896:
[----:B--2---:R-:W-:Y:S05]  /*4b50*/  @P1 BRA `(.L_x_897) ;  /* 0x0000000000081947 */ /* 0x004fea0003800000 */
[----:B------:R-:W2:Y:S02]  /*4b60*/  SYNCS.PHASECHK.TRANS64.TRYWAIT P1, [UR7+0x2a830], R21 ;  /* 0x02a83015ff0075a7 */ /* 0x000ea40008020147 */
[----:B--2---:R-:W-:Y:S05]  /*4b70*/  @!P1 BRA `(.L_x_898) ;  /* 0x000000dc00789947 */ /* 0x004fea0003800000 */
.L_x_897:
[----:B------:R-:W-:Y:S01]  /*4b80*/  R2UR UR52, R10 ;  /* 0x000000000a3472ca */ /* 0x000fe200000e0000 */
[----:B------:R-:W-:Y:S01]  /*4b90*/  UIMAD UR6, UR5, 0x900, UR38 ;  /* 0x00000900050678a4 */ /* 0x000fe2000f8e0226 */
[----:B------:R-:W-:Y:S01]  /*4ba0*/  R2UR UR53, R11 ;  /* 0x000000000b3572ca */ /* 0x000fe200000e0000 */
[----:B--2---:R-:W-:Y:S01]  /*4bb0*/  WARPGROUP.ARRIVE ;  /* 0x00000000000079c5 */ /* 0x004fe20000000000 */
        /* <DEDUP_REMOVED lines=11> */
[----:B------:R-:W-:Y:S01]  /*4c70*/  HGMMA.64x96x16.F32.BF16 R88, gdesc[UR52], RZ, !UPT, gsb0 ;  /* 0x01600000345879f0 */ /* 0x000fe2000c0018ff */
[----:B------:R-:W-:Y:S01]  /*4c80*/  R2UR UR52, R8 ;  /* 0x00000000083472ca */ /* 0x000fe200000e0000 */
[----:B------:R-:W-:Y:S01]  /*4c90*/  UIADD3 UR54, UR6, 0x2, URZ ;  /* 0x0000000206367890 */ /* 0x000fe2000fffe03f */
[----:B------:R-:W-:Y:S01]  /*4ca0*/  R2UR UR53, R9 ;  /* 0x00000000093572ca */ /* 0x000fe200000e0000 */
        /* <DEDUP_REMOVED lines=74> */
[----:B------:R-:W-:Y:S01]  /*5150*/  HGMMA.64x96x16.F32.BF16 R88, gdesc[UR52], R88, gsb0 ;  /* 0x01600000345879f0 */ /* 0x000fe20008001858 */
[----:B------:R-:W-:Y:S01]  /*5160*/  R2UR UR52, R6 ;  /* 0x00000000063472ca */ /* 0x000fe200000e0000 */
[----:B------:R-:W-:Y:S01]  /*5170*/  UIADD3 UR54, UR6, 0x4, URZ ;  /* 0x0000000406367890 */ /* 0x000fe2000fffe03f */
[----:B------:R-:W-:Y:S01]  /*5180*/  R2UR UR53, R7 ;  /* 0x00000000073572ca */ /* 0x000fe200000e0000 */
[----:B------:R-:W-:Y:S01]  /*5190*/  UMOV UR55, 0x40000040 ;  /* 0x4000004000377882 */ /* 0x000fe20000000000 */
[----:B------:R-:W-:Y:S02]  /*51a0*/  WARPGROUP.DEPBAR.LE gsb0, 0x0 ;  /* 0x00008000000079c5 */ /* 0x000fe40000010000 */
[----:B------:R-:W-:-:S09]  /*51b0*/  WARPGROUP.ARRIVE ;  /* 0x00000000000079c5 */ /* 0x000fd20000000000 */
[----:B------:R-:W-:Y:S01]  /*51c0*/  HGMMA.64x96x16.F32.BF16 R88, gdesc[UR52], R88, gsb0 ;  /* 0x01600000345879f0 */ /* 0x000fe20008001858 */
[----:B------:R-:W-:Y:S01]  /*51d0*/  UIADD3 UR54, UR6, 0x606, URZ ;  /* 0x0000060606367890 */ /* 0x000fe2000fffe03f */
[----:B------:R-:W-:Y:S01]  /*51e0*/  UMOV UR52, UR56 ;  /* 0x0000003800347c82 */ /* 0x000fe20008000000 */
[----:B------:R-:W-:Y:S01]  /*51f0*/  UMOV UR53, UR57 ;  /* 0x0000003900357c82 */ /* 0x000fe20008000000 */
        /* <DEDUP_REMOVED lines=29> */
[----:B------:R-:W-:Y:S05]  /*53d0*/  @!P0 BRA `(.L_x_899) ;  /* 0x0000000000048947 */ /* 0x000fea0003800000 */
[----:B------:R-:W-:Y:S01]  /*53e0*/  BPT.TRAP 0x1 ;  /* 0x000000040000795c */ /* 0x000fe20000300000 */
.L_x_899:
[----:B------:R-:W-:Y:S01]  /*53f0*/  ULEA UR6, UR36, UR37, 0x3 ;  /* 0x0000002524067291 */ /* 0x000fe2000f8e183f */
[----:B------:R-:W-:-:S05]  /*5400*/  IMAD.U32 R0, RZ, RZ, UR39 ;  /* 0x00000027ff007e24 */ /* 0x000fca000f8e00ff */
[----:B------:R-:W-:-:S04]  /*5410*/  SHF.L.U32 R0, R0, 0x1f, RZ ;  /* 0x0000001f00007819 */ /* 0x000fc800000006ff */
[----:B------:R2:W3:Y:S01]  /*5420*/  SYNCS.PHASECHK.TRANS64.TRYWAIT P1, [UR6+0x2a850], R0 ;  /* 0x02a85000ff0075a7 */ /* 0x0004e20008020146 */
[----:B------:R-:W-:Y:S05]  /*5430*/  @!P0 BRA `(.L_x_900) ;  /* 0x0000000000048947 */ /* 0x000fea0003800000 */
[----:B------:R-:W-:Y:S01]  /*5440*/  BPT.TRAP 0x1 ;  /* 0x000000040000795c */ /* 0x000fe20000300000 */
.L_x_900:
[----:B---3--:R-:W-:Y:S05]  /*5450*/  @P1 BRA `(.L_x_901) ;  /* 0x0000000000081947 */ /* 0x008fea0003800000 */
[----:B------:R-:W3:Y:S02]  /*5460*/  SYNCS.PHASECHK.TRANS64.TRYWAIT P1, [UR6+0x2a850], R0 ;  /* 0x02a85000ff0075a7 */ /* 0x000ee40008020146 */
[----:B---3--:R-:W-:Y:S05]  /*5470*/  @!P1 BRA `(.L_x_902) ;  /* 0x000000d400509947 */ /* 0x008fea0003800000 */
.L_x_901:
[----:B------:R-:W-:Y:S01]  /*5480*/  UIADD3 UR10, UR37, 0x400, URZ ;  /* 0x00000400250a7890 */ /* 0x000fe2000fffe03f */
[----:B------:R-:W-:Y:S01]  /*5490*/  WARPGROUP.ARRIVE ;  /* 0x00000000000079c5 */ /* 0x000fe20000000000 */
[----:B------:R-:W-:-:S05]  /*54a0*/  UMOV UR11, 0x40000040 ;  /* 0x40000040000b7882 */ /* 0x000fca0000000000 */
[----:B------:R-:W3:Y:S01]  /*54b0*/  S2R R179, SR_TID.X ;  /* 0x0000000000b37919 */ /* 0x000ee20000002100 */
[----:B------:R-:W-:Y:S01]  /*54c0*/  USHF.R.U32.HI UR10, URZ, 0x4, UR10 ;  /* 0x000000043f0a7899 */ /* 0x000fe2000801160a */
[----:B-1----:R-:W-:Y:S01]  /*54d0*/  FMUL.FTZ R21, R88, UR4 ;  /* 0x0000000458157c20 */ /* 0x002fe20008410000 */
[----:B------:R-:W-:Y:S01]  /*54e0*/  FMUL.FTZ R88, R94, UR4 ;  /* 0x000000045e587c20 */ /* 0x000fe20008410000 */
[----:B------:R-:W-:Y:S01]  /*54f0*/  FMUL.FTZ R94, R106, UR4 ;  /* 0x000000046a5e7c20 */ /* 0x000fe20008410000 */
[----:B------:R-:W-:Y:S01]  /*5500*/  ULOP3.LUT UR10, UR10, 0x3fff, URZ, 0xc0, !UPT ;  /* 0x00003fff0a0a7892 */ /* 0x000fe2000f8ec03f */
[----:B------:R-:W-:Y:S01]  /*5510*/  FMUL.FTZ R176, R127, UR4 ;  /* 0x000000047fb07c20 */ /* 0x000fe20008410000 */
[----:B------:R-:W-:Y:S02]  /*5520*/  IMAD R127, R20, -0x60, RZ ;  /* 0xffffffa0147f7824 */ /* 0x000fe400078e02ff */
[----:B--2---:R-:W-:Y:S01]  /*5530*/  FMUL.FTZ R0, R90, UR4 ;  /* 0x000000045a007c20 */ /* 0x004fe20008410000 */
[----:B------:R-:W-:Y:S01]  /*5540*/  ULOP3.LUT UR10, UR10, 0x3000000, URZ, 0xfc, !UPT ;  /* 0x030000000a0a7892 */ /* 0x000fe2000f8efc3f */
[----:B------:R-:W-:Y:S01]  /*5550*/  FMUL.FTZ R2, R91, UR4 ;  /* 0x000000045b027c20 */ /* 0x000fe20008410000 */
[----:B------:R-:W-:Y:S01]  /*5560*/  FMUL.FTZ R90, R98, UR4 ;  /* 0x00000004625a7c20 */ /* 0x000fe20008410000 */
[----:B------:R-:W-:Y:S01]  /*5570*/  FMUL.FTZ R91, R99, UR4 ;  /* 0x00000004635b7c20 */ /* 0x000fe20008410000 */
[----:B------:R-:W-:Y:S01]  /*5580*/  UIMAD UR14, UR36, 0x600, UR10 ;  /* 0x00000600240e78a4 */ /* 0x000fe2000f8e020a */
[----:B------:R-:W-:Y:S01]  /*5590*/  FMUL.FTZ R100, R100, UR4 ;  /* 0x0000000464647c20 */ /* 0x000fe20008410000 */
[----:B------:R-:W-:Y:S01]  /*55a0*/  FMUL.FTZ R101, R101, UR4 ;  /* 0x0000000465657c20 */ /* 0x000fe20008410000 */
[----:B------:R-:W-:Y:S01]  /*55b0*/  FMUL.FTZ R98, R114, UR4 ;  /* 0x0000000472627c20 */ /* 0x000fe20008410000 */
[----:B------:R-:W-:Y:S01]  /*55c0*/  FMUL.FTZ R99, R115, UR4 ;  /* 0x0000000473637c20 */ /* 0x000fe20008410000 */
[----:B------:R-:W-:Y:S01]  /*55d0*/  FMUL.FTZ R120, R120, UR4 ;  /* 0x0000000478787c20 */ /* 0x000fe20008410000 */
[----:B------:R-:W-:Y:S01]  /*55e0*/  FMUL.FTZ R121, R121, UR4 ;  /* 0x0000000479797c20 */ /* 0x000fe20008410000 */
[----:B------:R-:W-:Y:S01]  /*55f0*/  UMOV UR10, UR14 ;  /* 0x0000000e000a7c82 */ /* 0x000fe20008000000 */
[----:B------:R-:W-:Y:S01]  /*5600*/  FMUL.FTZ R125, R125, UR4 ;  /* 0x000000047d7d7c20 */ /* 0x000fe20008410000 */
[----:B------:R-:W-:Y:S01]  /*5610*/  HGMMA.64x128x16.F32.BF16 R24, R156, gdesc[UR8].tnspB, R24, gsb0 ;  /* 0x41e000089c187df0 */ /* 0x000fe20008001818 */
[----:B------:R-:W-:Y:S01]  /*5620*/  UIADD3 UR10, UR14, 0x80, URZ ;  /* 0x000000800e0a7890 */ /* 0x000fe2000fffe03f */
[----:B------:R-:W-:Y:S01]  /*5630*/  FMUL.FTZ R174, R126, UR4 ;  /* 0x000000047eae7c20 */ /* 0x000fe20008410000 */
[----:B------:R-:W-:Y:S01]  /*5640*/  UMOV UR11, 0x40000040 ;  /* 0x40000040000b7882 */ /* 0x000fe20000000000 */
[----:B------:R-:W-:Y:S01]  /*5650*/  FMUL.FTZ R129, R129, UR4 ;  /* 0x0000000481817c20 */ /* 0x000fe20008410000 */
[----:B------:R-:W-:Y:S01]  /*5660*/  FMUL.FTZ R178, R130, UR4 ;  /* 0x0000000482b27c20 */ /* 0x000fe20008410000 */
[----:B------:R-:W-:Y:S01]  /*5670*/  FMUL.FTZ R133, R133, UR4 ;  /* 0x0000000485857c20 */ /* 0x000fe20008410000 */
[----:B------:R-:W-:Y:S01]  /*5680*/  FMUL.FTZ R124, R124, UR4 ;  /* 0x000000047c7c7c20 */ /* 0x000fe20008410000 */
[----:B------:R-:W-:Y:S01]  /*5690*/  FMUL.FTZ R128, R128, UR4 ;  /* 0x0000000480807c20 */ /* 0x000fe20008410000 */
[----:B------:R-:W-:Y:S01]  /*56a0*/  FMUL.FTZ R132, R132, UR4 ;  /* 0x0000000484847c20 */ /* 0x000fe20008410000 */
[----:B---3--:R-:W-:Y:S01]  /*56b0*/  LOP3.LUT P2, RZ, R179, 0x7f, RZ, 0xc0, !PT ;  /* 0x0000007fb3ff7812 */ /* 0x008fe2000784c0ff */
[----:B------:R-:W-:Y:S01]  /*56c0*/  FMUL.FTZ R134, R134, UR4 ;  /* 0x0000000486867c20 */ /* 0x000fe20008410000 */
[----:B------:R-:W-:Y:S01]  /*56d0*/  LOP3.LUT P1, RZ, R18, 0x80000, RZ, 0xc0, !PT ;  /* 0x0008000012ff7812 */ /* 0x000fe2000782c0ff */
[----:B------:R-:W1:Y:S08]  /*56e0*/  MUFU.TANH R21, R21 ;  /* 0x0000001500157308 */ /* 0x000e700000002400 */
[----:B------:R-:W2:Y:S08]  /*56f0*/  MUFU.TANH R0, R0 ;  /* 0x0000000000007308 */ /* 0x000eb00000002400 */
[----:B------:R-:W3:Y:S08]  /*5700*/  MUFU.TANH R2, R2 ;  /* 0x0000000200027308 */ /* 0x000ef00000002400 */
[----:B------:R-:W4:Y:S08]  /*5710*/  MUFU.TANH R88, R88 ;  /* 0x0000005800587308 */ /* 0x000f300000002400 */
        /* <DEDUP_REMOVED lines=12> */
[----:B------:R-:W1:Y:S01]  /*57e0*/  MUFU.TANH R178, R178 ;  /* 0x000000b200b27308 */ /* 0x000e620000002400 */
[----:B------:R-:W-:-:S02]  /*57f0*/  WARPGROUP.DEPBAR.LE gsb0, 0x0 ;  /* 0x00008000000079c5 */ /* 0x000fc40000010000 */
[----:B------:R-:W-:Y:S01]  /*5800*/  WARPGROUP.ARRIVE ;  /* 0x00000000000079c5 */ /* 0x000fe20000000000 */
[----:B------:R-:W-:-:S04]  /*5810*/  FMUL.FTZ R156, R123, UR4 ;  /* 0x000000047b9c7c20 */ /* 0x000fc80008410000 */
[----:B------:R1:W1:Y:S01]  /*5820*/  MUFU.TANH R123, R132 ;  /* 0x00000084007b7308 */ /* 0x0002620000002400 */
[----:B------:R-:W-:Y:S01]  /*5830*/  HGMMA.64x128x16.F32.BF16 R24, R152, gdesc[UR8].tnspB, R24, gsb0 ;  /* 0x41e0000898187df0 */ /* 0x000fe20008001818 */
[----:B------:R-:W-:Y:S01]  /*5840*/  UIADD3 UR10, UR14, 0x100, URZ ;  /* 0x000001000e0a7890 */ /* 0x000fe2000fffe03f */
[----:B------:R-:W-:-:S05]  /*5850*/  UMOV UR11, 0x40000040 ;  /* 0x40000040000b7882 */ /* 0x000fca0000000000 */
[----:B------:R-:W1:Y:S08]  /*5860*/  MUFU.TANH R156, R156 ;  /* 0x0000009c009c7308 */ /* 0x000e700000002400 */
[----:B------:R-:W1:Y:S01]  /*5870*/  MUFU.TANH R133, R133 ;  /* 0x0000008500857308 */ /* 0x000e620000002400 */
[----:B------:R-:W-:Y:S02]  /*5880*/  WARPGROUP.DEPBAR.LE gsb0, 0x0 ;  /* 0x00008000000079c5 */ /* 0x000fe40000010000 */
[----:B------:R-:W-:Y:S01]  /*5890*/  WARPGROUP.ARRIVE ;  /* 0x00000000000079c5 */ /* 0x000fe20000000000 */
[----:B------:R-:W-:-:S05]  /*58a0*/  FMUL.FTZ R154, R122, UR4 ;  /* 0x000000047a9a7c20 */ /* 0x000fca0008410000 */
[----:B------:R-:W-:Y:S01]  /*58b0*/  HGMMA.64x128x16.F32.BF16 R24, R148, gdesc[UR8].tnspB, R24, gsb0 ;  /* 0x41e0000894187df0 */ /* 0x000fe20008001818 */
[----:B------:R-:W-:Y:S01]  /*58c0*/  UIADD3 UR10, UR14, 0x180, URZ ;  /* 0x000001800e0a7890 */ /* 0x000fe2000fffe03f */
[----:B------:R-:W1:Y:S01]  /*58d0*/  MUFU.TANH R154, R154 ;  /* 0x0000009a009a7308 */ /* 0x000e620000002400 */
[----:B------:R-:W-:Y:S01]  /*58e0*/  UMOV UR11, 0x40000040 ;  /* 0x40000040000b7882 */ /* 0x000fe20000000000 */
[----:B------:R-:W-:Y:S02]  /*58f0*/  WARPGROUP.DEPBAR.LE gsb0, 0x0 ;  /* 0x00008000000079c5 */ /* 0x000fe40000010000 */
[----:B------:R-:W-:Y:S01]  /*5900*/  WARPGROUP.ARRIVE ;  /* 0x00000000000079c5 */ /* 0x000fe20000000000 */
[----:B------:R-:W-:Y:S01]  /*5910*/  FMUL.FTZ R148, R97, UR4 ;  /* 0x0000000461947c20 */ /* 0x000fe20008410000 */
[----:B------:R-:W-:Y:S01]  /*5920*/  FMUL.FTZ R97, R111, UR4 ;  /* 0x000000046f617c20 */ /* 0x000fe20008410000 */
[----:B------:R-:W-:Y:S01]  /*5930*/  FMUL.FTZ R150, R104, UR4 ;  /* 0x0000000468967c20 */ /* 0x000fe20008410000 */
[----:B------:R-:W-:Y:S01]  /*5940*/  FMUL.FTZ R111, R113, UR4 ;  /* 0x00000004716f7c20 */ /* 0x000fe20008410000 */
[----:B------:R-:W-:Y:S01]  /*5950*/  FMUL.FTZ R113, R117, UR4 ;  /* 0x0000000475717c20 */ /* 0x000fe20008410000 */
[----:B------:R-:W-:Y:S01]  /*5960*/  HGMMA.64x128x16.F32.BF16 R24, R144, gdesc[UR8].tnspB, R24, gsb0 ;  /* 0x41e0000890187df0 */ /* 0x000fe20008001818 */
[----:B------:R-:W-:Y:S01]  /*5970*/  UIADD3 UR10, UR14, 0x200, URZ ;  /* 0x000002000e0a7890 */ /* 0x000fe2000fffe03f */
[----:B------:R-:W-:Y:S01]  /*5980*/  FMUL.FTZ R104, R131, UR4 ;  /* 0x0000000483687c20 */ /* 0x000fe20008410000 */
[----:B------:R-:W-:Y:S01]  /*5990*/  UMOV UR11, 0x40000040 ;  /* 0x40000040000b7882 */ /* 0x000fe20000000000 */
        /* <DEDUP_REMOVED lines=25> */
[----:B------:R-:W-:Y:S01]  /*5b30*/  IMAD R108, R17, UR58, R127 ;  /* 0x0000003a116c7c24 */ /* 0x000fe2000f8e027f */
[----:B------:R1:W1:Y:S08]  /*5b40*/  MUFU.TANH R118, R121 ;  /* 0x0000007900767308 */ /* 0x0002700000002400 */
        /* <DEDUP_REMOVED lines=16> */
[----:B------:R-:W-:-:S02]  /*5c50*/  WARPGROUP.DEPBAR.LE gsb0, 0x0 ;  /* 0x00008000000079c5 */ /* 0x000fc40000010000 */
[----:B------:R-:W-:Y:S01]  /*5c60*/  WARPGROUP.ARRIVE ;  /* 0x00000000000079c5 */ /* 0x000fe20000000000 */
[----:B------:R-:W-:Y:S01]  /*5c70*/  FMUL.FTZ R141, R109, UR4 ;  /* 0x000000046d8d7c20 */ /* 0x000fe20008410000 */
[----:B------:R-:W-:Y:S01]  /*5c80*/  FMUL.FTZ R140, R105, UR4 ;  /* 0x00000004698c7c20 */ /* 0x000fe20008410000 */
[----:B------:R-:W5:Y:S01]  /*5c90*/  LDC R109, c[0x0][0x288] ;  /* 0x0000a200ff6d7b82 */ /* 0x000f620000000800 */
[----:B------:R-:W-:Y:S02]  /*5ca0*/  IMAD.U32 R105, RZ, RZ, UR7 ;  /* 0x00000007ff697e24 */ /* 0x000fe4000f8e00ff */
[----:B------:R-:W-:Y:S01]  /*5cb0*/  HGMMA.64x128x16.F32.BF16 R24, R136, gdesc[UR8].tnspB, R24, gsb0 ;  /* 0x41e0000888187df0 */ /* 0x000fe20008001818 */
[----:B------:R-:W1:Y:S01]  /*5cc0*/  MUFU.TANH R141, R141 ;  /* 0x0000008d008d7308 */ /* 0x000e620000002400 */
[----:B------:R-:W-:-:S05]  /*5cd0*/  @!P2 VIADD R105, R105, 0x2a840 ;  /* 0x0002a8406969a836 */ /* 0x000fca0000000000 */
[----:B------:R-:W-:Y:S02]  /*5ce0*/  @!P2 PRMT R106, RZ, 0x654, R105 ;  /* 0x00000654ff6aa816 */ /* 0x000fe40000000069 */
[----:B------:R-:W1:Y:S08]  /*5cf0*/  MUFU.TANH R140, R140 ;  /* 0x0000008c008c7308 */ /* 0x000e700000002400 */
[----:B------:R1:W1:Y:S01]  /*5d00*/  MUFU.TANH R105, R134 ;  /* 0x0000008600697308 */ /* 0x0002620000002400 */
[----:B-----5:R-:W-:-:S05]  /*5d10*/  IADD3 R109, R108, 0x1, -R109 ;  /* 0x000000016c6d7810 */ /* 0x020fca0007ffe86d */
[----:B------:R-:W-:-:S04]  /*5d20*/  IMAD R109, R16, -0x2, R109 ;  /* 0xfffffffe106d7824 */ /* 0x000fc800078e026d */
[----:B------:R-:W-:-:S04]  /*5d30*/  VIADD R131, R109, UR47 ;  /* 0x0000002f6d837c36 */ /* 0x000fc80008000000 */
[----:B------:R-:W-:Y:S01]  /*5d40*/  IMAD.IADD R115, R3, 0x1, R131 ;  /* 0x0000000103737824 */ /* 0x000fe200078e0283 */
[----:B------:R-:W-:Y:S02]  /*5d50*/  WARPGROUP.DEPBAR.LE gsb0, 0x0 ;  /* 0x00008000000079c5 */ /* 0x000fe40000010000 */
[----:B------:R5:W-:Y:S01]  /*5d60*/  @!P2 SYNCS.ARRIVE.TRANS64.RED.A1T0 RZ, [R106+URZ], RZ ;  /* 0x000000ff6affa9a7 */ /* 0x000be2000810043f */
[----:B------:R-:W-:Y:S02]  /*5d70*/  IMAD R138, R16, -0x2, R127 ;  /* 0xfffffffe108a7824 */ /* 0x000fe400078e027f */
[----:B-----5:R-:W-:Y:S01]  /*5d80*/  FMUL.FTZ R106, R135, UR4 ;  /* 0x00000004876a7c20 */ /* 0x020fe20008410000 */
[----:B------:R-:W-:-:S04]  /*5d90*/  VIADD R135, R109, UR41 ;  /* 0x000000296d877c36 */ /* 0x000fc80008000000 */
[----:B------:R-:W-:Y:S01]  /*5da0*/  IMAD.IADD R117, R3, 0x1, R135 ;  /* 0x0000000103757824 */ /* 0x000fe200078e0287 */
[----:B------:R-:W1:Y:S01]  /*5db0*/  MUFU.TANH R106, R106 ;  /* 0x0000006a006a7308 */ /* 0x000e620000002400 */
[----:B--234-:R-:W-:Y:S05]  /*5dc0*/  @!P1 BRA `(.L_x_903) ;  /* 0x0000000000589947 */ /* 0x01cfea0003800000 */
[----:B------:R-:W-:Y:S01]  /*5dd0*/  ISETP.GT.AND P1, PT, R172, -0x1, PT ;  /* 0xffffffffac00780c */ /* 0x000fe20003f24270 */
[----:B------:R-:W-:-:S12]  /*5de0*/  BSSY B0, `(.L_x_904) ;  /* 0x0000011000007945 */ /* 0x000fd80003800000 */
[----:B------:R-:W-:Y:S05]  /*5df0*/  @P1 BRA `(.L_x_905) ;  /* 0x0000000000201947 */ /* 0x000fea0003800000 */
[----:B------:R-:W-:Y:S01]  /*5e00*/  IMAD.U32 R137, RZ, RZ, UR45 ;  /* 0x0000002dff897e24 */ /* 0x000fe2000f8e00ff */
[----:B------:R-:W-:-:S04]  /*5e10*/  LOP3.LUT R119, RZ, R172, RZ, 0x33, !PT ;  /* 0x000000acff777212 */ /* 0x000fc800078e33ff */
[----:B------:R-:W-:-:S13]  /*5e20*/  ISETP.NE.AND P1, PT, R137, 0x1, PT ;  /* 0x000000018900780c */ /* 0x000fda0003f25270 */
[----:B------:R-:W2:Y:S02]  /*5e30*/  @P1 LDC.64 R108, c[0x0][0x9e8] ;  /* 0x00027a00ff6c1b82 */ /* 0x000ea40000000a00 */
[----:B--2---:R-:W-:-:S05]  /*5e40*/  @P1 IMAD.HI.U32 R108, R119, R108, RZ ;  /* 0x0000006c776c1227 */ /* 0x004fca00078e00ff */
[----:B------:R-:W-:-:S04]  /*5e50*/  @P1 SHF.R.U32.HI R119, RZ, R109, R108 ;  /* 0x0000006dff771219 */ /* 0x000fc8000001166c */
[----:B------:R-:W-:Y:S01]  /*5e60*/  LOP3.LUT R108, RZ, R119, RZ, 0x33, !PT ;  /* 0x00000077ff6c7212 */ /* 0x000fe200078e33ff */
[----:B------:R-:W-:Y:S06]  /*5e70*/  BRA `(.L_x_906) ;  /* 0x00000000001c7947 */ /* 0x000fec0003800000 */
.L_x_905:
[----:B------:R-:W-:-:S05]  /*5e80*/  IMAD.U32 R137, RZ, RZ, UR45 ;  /* 0x0000002dff897e24 */ /* 0x000fca000f8e00ff */
[----:B------:R-:W-:-:S13]  /*5e90*/  ISETP.NE.AND P1, PT, R137, 0x1, PT ;  /* 0x000000018900780c */ /* 0x000fda0003f25270 */
[----:B------:R-:W2:Y:S01]  /*5ea0*/  @P1 LDC.64 R108, c[0x0][0x9e8] ;  /* 0x00027a00ff6c1b82 */ /* 0x000ea20000000a00 */
[----:B------:R-:W-:-:S04]  /*5eb0*/  @P1 IMAD.IADD R119, R3, 0x1, R13 ;  /* 0x0000000103771824 */ /* 0x000fc800078e020d */
[----:B--2---:R-:W-:-:S04]  /*5ec0*/  @P1 IMAD.HI.U32 R114, R119, R108, RZ ;  /* 0x0000006c77721227 */ /* 0x004fc800078e00ff */
[----:B------:R-:W-:Y:S01]  /*5ed0*/  IMAD.MOV.U32 R108, RZ, RZ, R172 ;  /* 0x000000ffff6c7224 */ /* 0x000fe200078e00ac */
[----:B------:R-:W-:-:S07]  /*5ee0*/  @P1 SHF.R.U32.HI R108, RZ, R109, R114 ;  /* 0x0000006dff6c1219 */ /* 0x000fce0000011672 */
.L_x_906:
[----:B------:R-:W-:Y:S05]  /*5ef0*/  BSYNC B0 ;  /* 0x0000000000007941 */ /* 0x000fea0003800000 */
.L_x_904:
[----:B------:R-:W-:-:S05]  /*5f00*/  IMAD R108, R108, R137, R138 ;  /* 0x000000896c6c7224 */ /* 0x000fca00078e028a */
[----:B------:R-:W-:Y:S02]  /*5f10*/  VIADDMNMX R115, R108, R137, R115, PT ;  /* 0x000000896c737246 */ /* 0x000fe40003800173 */
[----:B------:R-:W-:-:S07]  /*5f20*/  VIMNMX R117, R117, R108, !PT ;  /* 0x0000006c75757248 */ /* 0x000fce0007fe0100 */
.L_x_903:
        /* <DEDUP_REMOVED lines=32> */
[----:B------:R-:W-:Y:S01]  /*6130*/  FSEL R158, R101, -INF , !P3 ;  /* 0xff800000659e7808 */ /* 0x000fe20005800000 */
[----:B------:R-:W-:Y:S01]  /*6140*/  IMAD.IADD R101, R4, 0x1, R131 ;  /* 0x0000000104657824 */ /* 0x000fe200078e0283 */
        /* <DEDUP_REMOVED lines=14> */
[----:B------:R-:W-:Y:S01]  /*6230*/  FSEL R132, R107, -INF , !P3 ;  /* 0xff8000006b847808 */ /* 0x000fe20005800000 */
[----:B------:R-:W-:Y:S01]  /*6240*/  IMAD.IADD R107, R4, 0x1, R135 ;  /* 0x00000001046b7824 */ /* 0x000fe200078e0287 */
        /* <DEDUP_REMOVED lines=58> */
[----:B------:R-:W-:Y:S02]  /*65f0*/  P2R R113, PR, RZ, 0x40 ;  /* 0x00000040ff717803 */ /* 0x000fe40000000000 */
[----:B------:R-:W-:-:S04]  /*6600*/  ISETP.GT.AND P6, PT, R117, RZ, !P6 ;  /* 0x000000ff7500720c */ /* 0x000fc800077c4270 */
[----:B------:R-:W-:-:S04]  /*6610*/  ISETP.LT.OR P6, PT, R115, 0x1, P6 ;  /* 0x000000017300780c */ /* 0x000fc800037c1670 */
[----:B------:R-:W-:Y:S02]  /*6620*/  FSEL R109, R21, -INF , !P6 ;  /* 0xff800000156d7808 */ /* 0x000fe40007000000 */
[----:B------:R-:W-:-:S04]  /*6630*/  ISETP.GE.AND P6, PT, R127, 0x5a, PT ;  /* 0x0000005a7f00780c */ /* 0x000fc80003fc6270 */
[----:B------:R-:W-:Y:S02]  /*6640*/  P2R R121, PR, RZ, 0x40 ;  /* 0x00000040ff797803 */ /* 0x000fe40000000000 */
[----:B------:R-:W-:-:S04]  /*6650*/  ISETP.GT.AND P6, PT, R117, 0x59, !P6 ;  /* 0x000000597500780c */ /* 0x000fc800077c4270 */
[----:B------:R-:W-:-:S04]  /*6660*/  ISETP.LT.OR P6, PT, R115, 0x5a, P6 ;  /* 0x0000005a7300780c */ /* 0x000fc800037c1670 */
[----:B------:R-:W-:Y:S02]  /*6670*/  FSEL R110, R133, -INF , !P6 ;  /* 0xff800000856e7808 */ /* 0x000fe40007000000 */
[----:B------:R-:W-:-:S13]  /*6680*/  LOP3.LUT P6, RZ, R18, 0x80000, RZ, 0xc0, !PT ;  /* 0x0008000012ff7812 */ /* 0x000fda00078cc0ff */
[----:B------:R-:W-:Y:S05]  /*6690*/  @!P6 BRA `(.L_x_907) ;  /* 0x000000000054e947 */ /* 0x000fea0003800000 */
[----:B------:R-:W-:Y:S01]  /*66a0*/  IMAD.IADD R21, R4, 0x1, R13 ;  /* 0x0000000104157824 */ /* 0x000fe200078e020d */
[----:B------:R-:W-:Y:S04]  /*66b0*/  BSSY B0, `(.L_x_908) ;  /* 0x0000010000007945 */ /* 0x000fe80003800000 */
[----:B------:R-:W-:-:S13]  /*66c0*/  ISETP.GT.AND P6, PT, R21, -0x1, PT ;  /* 0xffffffff1500780c */ /* 0x000fda0003fc4270 */
[----:B------:R-:W-:Y:S05]  /*66d0*/  @P6 BRA `(.L_x_909) ;  /* 0x0000000000206947 */ /* 0x000fea0003800000 */
[----:B------:R-:W-:Y:S01]  /*66e0*/  IMAD.U32 R111, RZ, RZ, UR45 ;  /* 0x0000002dff6f7e24 */ /* 0x000fe2000f8e00ff */
[----:B------:R-:W-:-:S04]  /*66f0*/  LOP3.LUT R21, RZ, R21, RZ, 0x33, !PT ;  /* 0x00000015ff157212 */ /* 0x000fc800078e33ff */
[----:B------:R-:W-:-:S13]  /*6700*/  ISETP.NE.AND P6, PT, R111, 0x1, PT ;  /* 0x000000016f00780c */ /* 0x000fda0003fc5270 */
[----:B------:R-:W1:Y:S02]  /*6710*/  @P6 LDC.64 R136, c[0x0][0x9e8] ;  /* 0x00027a00ff886b82 */ /* 0x000e640000000a00 */
[----:B-1----:R-:W-:-:S05]  /*6720*/  @P6 IMAD.HI.U32 R136, R21, R136, RZ ;  /* 0x0000008815886227 */ /* 0x002fca00078e00ff */
[----:B------:R-:W-:-:S04]  /*6730*/  @P6 SHF.R.U32.HI R21, RZ, R137, R136 ;  /* 0x00000089ff156219 */ /* 0x000fc80000011688 */
[----:B------:R-:W-:Y:S01]  /*6740*/  LOP3.LUT R21, RZ, R21, RZ, 0x33, !PT ;  /* 0x00000015ff157212 */ /* 0x000fe200078e33ff */
[----:B------:R-:W-:Y:S06]  /*6750*/  BRA `(.L_x_910) ;  /* 0x0000000000147947 */ /* 0x000fec0003800000 */
.L_x_909:
[----:B------:R-:W-:-:S05]  /*6760*/  IMAD.U32 R111, RZ, RZ, UR45 ;  /* 0x0000002dff6f7e24 */ /* 0x000fca000f8e00ff */
[----:B------:R-:W-:-:S13]  /*6770*/  ISETP.NE.AND P6, PT, R111, 0x1, PT ;  /* 0x000000016f00780c */ /* 0x000fda0003fc5270 */
[----:B------:R-:W1:Y:S02]  /*6780*/  @P6 LDC.64 R136, c[0x0][0x9e8] ;  /* 0x00027a00ff886b82 */ /* 0x000e640000000a00 */
[----:B-1----:R-:W-:-:S05]  /*6790*/  @P6 IMAD.HI.U32 R136, R21, R136, RZ ;  /* 0x0000008815886227 */ /* 0x002fca00078e00ff */
[----:B------:R-:W-:-:S07]  /*67a0*/  @P6 SHF.R.U32.HI R21, RZ, R137, R136 ;  /* 0x00000089ff156219 */ /* 0x000fce0000011688 */
.L_x_910:
[----:B------:R-:W-:Y:S05]  /*67b0*/  BSYNC B0 ;  /* 0x0000000000007941 */ /* 0x000fea0003800000 */
.L_x_908:
[----:B------:R-:W-:-:S05]  /*67c0*/  IMAD R136, R21, R111, R138 ;  /* 0x0000006f15887224 */ /* 0x000fca00078e028a */
[----:B------:R-:W-:Y:S02]  /*67d0*/  VIADDMNMX R101, R136, R111, R101, PT ;  /* 0x0000006f88657246 */ /* 0x000fe40003800165 */
[----:B------:R-:W-:-:S07]  /*67e0*/  VIMNMX R107, R107, R136, !PT ;  /* 0x000000886b6b7248 */ /* 0x000fce0007fe0100 */
.L_x_907:
[C---:B------:R-:W-:Y:S01]  /*67f0*/  ISETP.GT.AND P1, PT, R107.reuse, 0x1, !P1 ;  /* 0x000000016b00780c */ /* 0x040fe20004f24270 */
[----:B------:R-:W-:Y:S01]  /*6800*/  UMOV UR39, UR40 ;  /* 0x0000002800277c82 */ /* 0x000fe20008000000 */
[----:B------:R-:W-:Y:S01]  /*6810*/  ISETP.GT.AND P2, PT, R107, 0x8, !P2 ;  /* 0x000000086b00780c */ /* 0x000fe20005744270 */
[----:B------:R-:W-:Y:S01]  /*6820*/  UMOV UR36, UR5 ;  /* 0x0000000500247c82 */ /* 0x000fe20008000000 */
        /* <DEDUP_REMOVED lines=11> */
[----:B------:R-:W-:Y:S02]  /*68e0*/  FMNMX.FTZ R21, R109, R14, !PT ;  /* 0x0000000e6d157209 */ /* 0x000fe40007810000 */
[----:B------:R-:W-:Y:S02]  /*68f0*/  ISETP.GT.AND P1, PT, R107, 0x10, !P1 ;  /* 0x000000106b00780c */ /* 0x000fe40004f24270 */
[----:B------:R-:W-:Y:S02]  /*6900*/  FMNMX.FTZ R21, R190, R21, !PT ;  /* 0x00000015be157209 */ /* 0x000fe40007810000 */
[----:B------:R-:W-:Y:S02]  /*6910*/  ISETP.LT.OR P1, PT, R101, 0x11, P1 ;  /* 0x000000116500780c */ /* 0x000fe40000f21670 */
[----:B------:R-:W-:-:S02]  /*6920*/  FMNMX.FTZ R21, R188, R21, !PT ;  /* 0x00000015bc157209 */ /* 0x000fc40007810000 */
[----:B------:R-:W-:Y:S02]  /*6930*/  FSEL R136, R90, -INF , !P1 ;  /* 0xff8000005a887808 */ /* 0x000fe40004800000 */
[----:B------:R-:W-:Y:S02]  /*6940*/  ISETP.NE.AND P1, PT, R142, RZ, PT ;  /* 0x000000ff8e00720c */ /* 0x000fe40003f25270 */
[----:B------:R-:W-:Y:S02]  /*6950*/  FMNMX.FTZ R21, R186, R21, !PT ;  /* 0x00000015ba157209 */ /* 0x000fe40007810000 */
[----:B------:R-:W-:Y:S02]  /*6960*/  ISETP.GT.AND P1, PT, R107, 0x11, !P1 ;  /* 0x000000116b00780c */ /* 0x000fe40004f24270 */
[----:B------:R-:W-:Y:S02]  /*6970*/  FMNMX.FTZ R21, R184, R21, !PT ;  /* 0x00000015b8157209 */ /* 0x000fe40007810000 */
[----:B------:R-:W-:-:S02]  /*6980*/  ISETP.LT.OR P1, PT, R101, 0x12, P1 ;  /* 0x000000126500780c */ /* 0x000fc40000f21670 */
[----:B------:R-:W-:Y:S02]  /*6990*/  FMNMX.FTZ R21, R182, R21, !PT ;  /* 0x00000015b6157209 */ /* 0x000fe40007810000 */
[----:B------:R-:W-:Y:S02]  /*69a0*/  FSEL R144, R91, -INF , !P1 ;  /* 0xff8000005b907808 */ /* 0x000fe40004800000 */
[----:B------:R-:W-:Y:S02]  /*69b0*/  ISETP.NE.AND P1, PT, R143, RZ, PT ;  /* 0x000000ff8f00720c */ /* 0x000fe40003f25270 */
[----:B------:R-:W-:Y:S02]  /*69c0*/  FMNMX.FTZ R21, R180, R21, !PT ;  /* 0x00000015b4157209 */ /* 0x000fe40007810000 */
[----:B------:R-:W-:Y:S02]  /*69d0*/  ISETP.GT.AND P1, PT, R107, 0x18, !P1 ;  /* 0x000000186b00780c */ /* 0x000fe40004f24270 */
[----:B------:R-:W-:-:S02]  /*69e0*/  FMNMX.FTZ R21, R158, R21, !PT ;  /* 0x000000159e157209 */ /* 0x000fc40007810000 */
[----:B------:R-:W-:Y:S02]  /*69f0*/  ISETP.LT.OR P1, PT, R101, 0x19, P1 ;  /* 0x000000196500780c */ /* 0x000fe40000f21670 */
[----:B------:R-:W-:Y:S02]  /*6a00*/  FMNMX.FTZ R21, R150, R21, !PT ;  /* 0x0000001596157209 */ /* 0x000fe40007810000 */
[----:B------:R-:W-:Y:S02]  /*6a10*/  FSEL R92, R92, -INF , !P1 ;  /* 0xff8000005c5c7808 */ /* 0x000fe40004800000 */
[----:B------:R-:W-:Y:S02]  /*6a20*/  ISETP.GT.AND P1, PT, R107, 0x19, !P2 ;  /* 0x000000196b00780c */ /* 0x000fe40005724270 */
[----:B------:R-:W-:Y:S02]  /*6a30*/  ISETP.NE.AND P2, PT, R140, RZ, PT ;  /* 0x000000ff8c00720c */ /* 0x000fe40003f45270 */
[----:B------:R-:W-:-:S02]  /*6a40*/  ISETP.LT.OR P1, PT, R101, 0x1a, P1 ;  /* 0x0000001a6500780c */ /* 0x000fc40000f21670 */
[----:B------:R-:W-:Y:S02]  /*6a50*/  FMNMX.FTZ R21, R134, R21, !PT ;  /* 0x0000001586157209 */ /* 0x000fe40007810000 */
[----:B------:R-:W-:Y:S02]  /*6a60*/  FSEL R142, R93, -INF , !P1 ;  /* 0xff8000005d8e7808 */ /* 0x000fe40004800000 */
        /* <DEDUP_REMOVED lines=19> */
[----:B------:R-:W-:Y:S02]  /*6ba0*/  ISETP.NE.AND P1, PT, R151, RZ, PT ;  /* 0x000000ff9700720c */ /* 0x000fe40003f25270 */
[----:B------:R-:W-:Y:S02]  /*6bb0*/  FMNMX.FTZ R21, R116, R21, !PT ;  /* 0x0000001574157209 */ /* 0x000fe40007810000 */
[----:B------:R-:W-:-:S02]  /*6bc0*/  ISETP.GT.AND P1, PT, R107, 0x29, !P1 ;  /* 0x000000296b00780c */ /* 0x000fc40004f24270 */
[----:B------:R-:W-:Y:S02]  /*6bd0*/  FMNMX.FTZ R21, R114, R21, !PT ;  /* 0x0000001572157209 */ /* 0x000fe40007810000 */
[----:B------:R-:W-:Y:S02]  /*6be0*/  ISETP.LT.OR P1, PT, R101, 0x2a, P1 ;  /* 0x0000002a6500780c */ /* 0x000fe40000f21670 */
[----:B------:R-:W-:Y:S02]  /*6bf0*/  FMNMX.FTZ R21, R112, R21, !PT ;  /* 0x0000001570157209 */ /* 0x000fe40007810000 */
[----:B------:R-:W-:Y:S02]  /*6c00*/  FSEL R138, R97, -INF , !P1 ;  /* 0xff800000618a7808 */ /* 0x000fe40004800000 */
[----:B------:R-:W-:Y:S02]  /*6c10*/  ISETP.NE.AND P1, PT, R141, RZ, PT ;  /* 0x000000ff8d00720c */ /* 0x000fe40003f25270 */
[----:B------:R-:W-:-:S02]  /*6c20*/  FMNMX.FTZ R21, R108, R21, !PT ;  /* 0x000000156c157209 */ /* 0x000fc40007810000 */
[----:B------:R-:W-:Y:S02]  /*6c30*/  ISETP.GT.AND P1, PT, R107, 0x30, !P1 ;  /* 0x000000306b00780c */ /* 0x000fe40004f24270 */
[----:B------:R-:W-:Y:S02]  /*6c40*/  FMNMX.FTZ R21, R100, R21, !PT ;  /* 0x0000001564157209 */ /* 0x000fe40007810000 */
[----:B------:R-:W-:Y:S02]  /*6c50*/  ISETP.LT.OR P1, PT, R101, 0x31, P1 ;  /* 0x000000316500780c */ /* 0x000fe40000f21670 */
[----:B------:R-:W-:Y:S02]  /*6c60*/  FMNMX.FTZ R89, R110, R21, !PT ;  /* 0x000000156e597209 */ /* 0x000fe40007810000 */
[----:B------:R-:W-:Y:S01]  /*6c70*/  FSEL R98, R98, -INF , !P1 ;  /* 0xff80000062627808 */ /* 0x000fe20004800000 */
[----:B------:R-:W1:Y:S01]  /*6c80*/  LDC R21, c[0x0][0x988] ;  /* 0x00026200ff157b82 */ /* 0x000e620000000800 */
[----:B------:R-:W-:Y:S01]  /*6c90*/  ISETP.NE.AND P1, PT, R152, RZ, PT ;  /* 0x000000ff9800720c */ /* 0x000fe20003f25270 */
[----:B------:R-:W2:Y:S01]  /*6ca0*/  SHFL.BFLY PT, R90, R89, 0x2, 0x1f ;  /* 0x0c401f00595a7f89 */ /* 0x000ea200000e0000 */
[----:B------:R-:W-:-:S02]  /*6cb0*/  ISETP.NE.AND P6, PT, R177, RZ, PT ;  /* 0x000000ffb100720c */ /* 0x000fc40003fc5270 */
[C---:B------:R-:W-:Y:S02]  /*6cc0*/  ISETP.GT.AND P1, PT, R107.reuse, 0x31, !P1 ;  /* 0x000000316b00780c */ /* 0x040fe40004f24270 */
[----:B------:R-:W-:Y:S02]  /*6cd0*/  ISETP.GT.AND P3, PT, R107, 0x50, !P3 ;  /* 0x000000506b00780c */ /* 0x000fe40005f64270 */
[C---:B------:R-:W-:Y:S02]  /*6ce0*/  ISETP.LT.OR P1, PT, R101.reuse, 0x32, P1 ;  /* 0x000000326500780c */ /* 0x040fe40000f21670 */
[----:B------:R-:W-:Y:S02]  /*6cf0*/  ISETP.LT.OR P3, PT, R101, 0x51, P3 ;  /* 0x000000516500780c */ /* 0x000fe40001f61670 */
[----:B------:R-:W-:Y:S02]  /*6d00*/  FSEL R88, R99, -INF , !P1 ;  /* 0xff80000063587808 */ /* 0x000fe40004800000 */
[----:B------:R-:W-:-:S02]  /*6d10*/  ISETP.NE.AND P1, PT, R153, RZ, PT ;  /* 0x000000ff9900720c */ /* 0x000fc40003f25270 */
[C---:B------:R-:W-:Y:S02]  /*6d20*/  ISETP.GT.AND P4, PT, R107.reuse, 0x51, !P4 ;  /* 0x000000516b00780c */ /* 0x040fe40006784270 */
[----:B------:R-:W-:Y:S02]  /*6d30*/  ISETP.GT.AND P1, PT, R107, 0x38, !P1 ;  /* 0x000000386b00780c */ /* 0x000fe40004f24270 */
[----:B------:R-:W-:Y:S02]  /*6d40*/  FSEL R178, R178, -INF , !P3 ;  /* 0xff800000b2b27808 */ /* 0x000fe40005800000 */
[----:B------:R-:W-:Y:S02]  /*6d50*/  ISETP.LT.OR P1, PT, R101, 0x39, P1 ;  /* 0x000000396500780c */ /* 0x000fe40000f21670 */
[----:B------:R-:W-:Y:S02]  /*6d60*/  ISETP.GT.AND P5, PT, R107, 0x58, !P5 ;  /* 0x000000586b00780c */ /* 0x000fe40006fa4270 */
[----:B------:R-:W-:-:S02]  /*6d70*/  FSEL R102, R102, -INF , !P1 ;  /* 0xff80000066667808 */ /* 0x000fc40004800000 */
[----:B------:R-:W-:Y:S02]  /*6d80*/  ISETP.NE.AND P1, PT, R155, RZ, PT ;  /* 0x000000ff9b00720c */ /* 0x000fe40003f25270 */
[----:B--2---:R-:W-:Y:S02]  /*6d90*/  FMNMX.FTZ R91, R89, R90, !PT ;  /* 0x0000005a595b7209 */ /* 0x004fe40007810000 */
[----:B------:R-:W-:Y:S02]  /*6da0*/  ISETP.GT.AND P1, PT, R107, 0x39, !P1 ;  /* 0x000000396b00780c */ /* 0x000fe40004f24270 */
[C---:B------:R-:W-:Y:S01]  /*6db0*/  ISETP.LT.OR P4, PT, R101.reuse, 0x52, P4 ;  /* 0x000000526500780c */ /* 0x040fe20002781670 */
[----:B------:R-:W2:Y:S01]  /*6dc0*/  SHFL.BFLY PT, R90, R91, 0x1, 0x1f ;  /* 0x0c201f005b5a7f89 */ /* 0x000ea200000e0000 */
[C---:B------:R-:W-:Y:S02]  /*6dd0*/  ISETP.LT.OR P1, PT, R101.reuse, 0x3a, P1 ;  /* 0x0000003a6500780c */ /* 0x040fe40000f21670 */
[----:B------:R-:W-:-:S02]  /*6de0*/  ISETP.LT.OR P5, PT, R101, 0x59, P5 ;  /* 0x000000596500780c */ /* 0x000fc40002fa1670 */
[----:B------:R-:W-:Y:S02]  /*6df0*/  FSEL R152, R103, -INF , !P1 ;  /* 0xff80000067987808 */ /* 0x000fe40004800000 */
[----:B------:R-:W-:-:S04]  /*6e00*/  ISETP.NE.AND P1, PT, R157, RZ, PT ;  /* 0x000000ff9d00720c */ /* 0x000fc80003f25270 */
[----:B------:R-:W-:-:S04]  /*6e10*/  ISETP.GT.AND P1, PT, R107, 0x40, !P1 ;  /* 0x000000406b00780c */ /* 0x000fc80004f24270 */
[----:B------:R-:W-:-:S04]  /*6e20*/  ISETP.LT.OR P1, PT, R101, 0x41, P1 ;  /* 0x000000416500780c */ /* 0x000fc80000f21670 */
[----:B------:R-:W-:Y:S02]  /*6e30*/  FSEL R154, R154, -INF , !P1 ;  /* 0xff8000009a9a7808 */ /* 0x000fe40004800000 */
[----:B------:R-:W-:Y:S02]  /*6e40*/  ISETP.NE.AND P1, PT, R159, RZ, PT ;  /* 0x000000ff9f00720c */ /* 0x000fe40003f25270 */
[----:B--2---:R-:W-:Y:S02]  /*6e50*/  FMNMX.FTZ R90, R91, R90, !PT ;  /* 0x0000005a5b5a7209 */ /* 0x004fe40007810000 */
[----:B------:R-:W-:-:S04]  /*6e60*/  ISETP.GT.AND P1, PT, R107, 0x41, !P1 ;  /* 0x000000416b00780c */ /* 0x000fc80004f24270 */
[----:B------:R-:W-:-:S04]  /*6e70*/  ISETP.LT.OR P1, PT, R101, 0x42, P1 ;  /* 0x000000426500780c */ /* 0x000fc80000f21670 */
[----:B------:R-:W-:Y:S02]  /*6e80*/  FSEL R156, R156, -INF , !P1 ;  /* 0xff8000009c9c7808 */ /* 0x000fe40004800000 */
[----:B------:R-:W-:-:S04]  /*6e90*/  ISETP.GT.AND P1, PT, R107, 0x48, !P2 ;  /* 0x000000486b00780c */ /* 0x000fc80005724270 */
[----:B------:R-:W-:-:S04]  /*6ea0*/  ISETP.LT.OR P1, PT, R101, 0x49, P1 ;  /* 0x000000496500780c */ /* 0x000fc80000f21670 */
[----:B------:R-:W-:Y:S02]  /*6eb0*/  FSEL R174, R174, -INF , !P1 ;  /* 0xff800000aeae7808 */ /* 0x000fe40004800000 */
[----:B------:R-:W-:Y:S02]  /*6ec0*/  ISETP.GT.AND P1, PT, R107, 0x49, !P6 ;  /* 0x000000496b00780c */ /* 0x000fe40007724270 */
[----:B------:R-:W-:Y:S02]  /*6ed0*/  ISETP.NE.AND P6, PT, R113, RZ, PT ;  /* 0x000000ff7100720c */ /* 0x000fe40003fc5270 */
[----:B------:R-:W-:-:S04]  /*6ee0*/  ISETP.LT.OR P1, PT, R101, 0x4a, P1 ;  /* 0x0000004a6500780c */ /* 0x000fc80000f21670 */
[----:B------:R-:W-:Y:S02]  /*6ef0*/  FSEL R176, R176, -INF , !P1 ;  /* 0xff800000b0b07808 */ /* 0x000fe40004800000 */
[----:B------:R-:W-:Y:S02]  /*6f00*/  ISETP.GT.AND P1, PT, R107, RZ, !P6 ;  /* 0x000000ff6b00720c */ /* 0x000fe40007724270 */
[----:B------:R-:W-:Y:S02]  /*6f10*/  ISETP.NE.AND P6, PT, R121, RZ, PT ;  /* 0x000000ff7900720c */ /* 0x000fe40003fc5270 */
[----:B------:R-:W-:Y:S02]  /*6f20*/  ISETP.LT.OR P1, PT, R101, 0x1, P1 ;  /* 0x000000016500780c */ /* 0x000fe40000f21670 */
[----:B------:R-:W-:Y:S02]  /*6f30*/  ISETP.GT.AND P2, PT, R107, 0x59, !P6 ;  /* 0x000000596b00780c */ /* 0x000fe40007744270 */
[----:B------:R-:W-:Y:S01]  /*6f40*/  FSEL R192, R0, -INF , !P1 ;  /* 0xff80000000c07808 */ /* 0x000fe20004800000 */
[C---:B-1----:R-:W-:Y:S01]  /*6f50*/  FMUL.FTZ R0, R90.reuse, R21 ;  /* 0x000000155a007220 */ /* 0x042fe20000410000 */
[----:B------:R-:W-:-:S02]  /*6f60*/  FSETP.NEU.FTZ.AND P1, PT, R90, -INF , PT ;  /* 0xff8000005a00780b */ /* 0x000fc40003f3d000 */
[----:B------:R-:W-:Y:S02]  /*6f70*/  FMNMX.FTZ R89, R192, R15, !PT ;  /* 0x0000000fc0597209 */ /* 0x000fe40007810000 */
[----:B------:R-:W-:Y:S02]  /*6f80*/  FSEL R115, R0, RZ, P1 ;  /* 0x000000ff00737208 */ /* 0x000fe40000800000 */
[----:B------:R-:W-:Y:S02]  /*6f90*/  FMNMX.FTZ R91, R148, R89, !PT ;  /* 0x00000059945b7209 */ /* 0x000fe40007810000 */
[----:B------:R-:W-:Y:S01]  /*6fa0*/  ISETP.LT.OR P2, PT, R101, 0x5a, P2 ;  /* 0x0000005a6500780c */ /* 0x000fe20001741670 */
[--C-:B------:R-:W-:Y:S01]  /*6fb0*/  FFMA.FTZ R103, R134, R21, -R115.reuse ;  /* 0x0000001586677223 */ /* 0x100fe20000010873 */
[----:B------:R-:W-:Y:S01]  /*6fc0*/  FMNMX.FTZ R91, R2, R91, !PT ;  /* 0x0000005b025b7209 */ /* 0x000fe20007810000 */
[-CC-:B------:R-:W-:Y:S01]  /*6fd0*/  FFMA.FTZ R0, R180, R21.reuse, -R115.reuse ;  /* 0x00000015b4007223 */ /* 0x180fe20000010873 */
[----:B------:R-:W-:Y:S01]  /*6fe0*/  FSEL R134, R104, -INF , !P4 ;  /* 0xff80000068867808 */ /* 0x000fe20006000000 */
[--C-:B------:R-:W-:Y:S01]  /*6ff0*/  FFMA.FTZ R180, R158, R21, -R115.reuse ;  /* 0x000000159eb47223 */ /* 0x100fe20000010873 */
[----:B------:R-:W-:Y:S01]  /*7000*/  FMNMX.FTZ R91, R146, R91, !PT ;  /* 0x0000005b925b7209 */ /* 0x000fe20007810000 */
[-CC-:B------:R-:W-:Y:S01]  /*7010*/  FFMA.FTZ R109, R109, R21.reuse, -R115.reuse ;  /* 0x000000156d6d7223 */ /* 0x180fe20000010873 */
[----:B------:R-:W-:Y:S01]  /*7020*/  FSEL R158, R105, -INF , !P5 ;  /* 0xff800000699e7808 */ /* 0x000fe20006800000 */
[--C-:B------:R-:W-:Y:S01]  /*7030*/  FFMA.FTZ R190, R190, R21, -R115.reuse ;  /* 0x00000015bebe7223 */ /* 0x100fe20000010873 */
[----:B------:R-:W-:Y:S01]  /*7040*/  FMNMX.FTZ R91, R136, R91, !PT ;  /* 0x0000005b885b7209 */ /* 0x000fe20007810000 */
[----:B------:R1:W-:Y:S01]  /*7050*/  MUFU.EX2 R89, R109 ;  /* 0x0000006d00597308 */ /* 0x0003e20000000800 */
[----:B------:R-:W-:Y:S01]  /*7060*/  FSEL R106, R106, -INF , !P2 ;  /* 0xff8000006a6a7808 */ /* 0x000fe20005000000 */
[--C-:B------:R-:W-:Y:S01]  /*7070*/  FFMA.FTZ R188, R188, R21, -R115.reuse ;  /* 0x00000015bcbc7223 */ /* 0x100fe20000010873 */
[----:B------:R-:W-:Y:S01]  /*7080*/  FMNMX.FTZ R93, R144, R91, !PT ;  /* 0x0000005b905d7209 */ /* 0x000fe20007810000 */
[-CC-:B------:R-:W-:Y:S01]  /*7090*/  FFMA.FTZ R186, R186, R21.reuse, -R115.reuse ;  /* 0x00000015baba7223 */ /* 0x180fe20000010873 */
[----:B------:R-:W-:Y:S01]  /*70a0*/  FSEL R113, R90, RZ, P1 ;  /* 0x000000ff5a717208 */ /* 0x000fe20000800000 */
[--C-:B------:R-:W-:Y:S01]  /*70b0*/  FFMA.FTZ R184, R184, R21, -R115.reuse ;  /* 0x00000015b8b87223 */ /* 0x100fe20000010873 */
[----:B------:R-:W-:Y:S01]  /*70c0*/  FMNMX.FTZ R93, R92, R93, !PT ;  /* 0x0000005d5c5d7209 */ /* 0x000fe20007810000 */
[----:B------:R-:W-:Y:S01]  /*70d0*/  MUFU.EX2 R190, R190 ;  /* 0x000000be00be7308 */ /* 0x000fe20000000800 */
[-CC-:B-1----:R-:W-:Y:S01]  /*70e0*/  FFMA.FTZ R109, R112, R21.reuse, -R115.reuse ;  /* 0x00000015706d7223 */ /* 0x182fe20000010873 */
[--C-:B------:R-:W-:Y:S01]  /*70f0*/  FFMA.FTZ R112, R100, R21, -R115.reuse ;  /* 0x0000001564707223 */ /* 0x100fe20000010873 */
        /* <DEDUP_REMOVED lines=9> */
[-CC-:B------:R-:W-:Y:S01]  /*7190*/  FFMA.FTZ R105, R120, R21.reuse, -R115.reuse ;  /* 0x0000001578697223 */ /* 0x180fe20000010873 */
[----:B------:R-:W-:Y:S01]  /*71a0*/  LOP3.LUT P6, RZ, R179, 0x7f, RZ, 0xc0, !PT ;  /* 0x0000007fb3ff7812 */ /* 0x000fe200078cc0ff */
[--C-:B------:R-:W-:Y:S01]  /*71b0*/  FFMA.FTZ R118, R118, R21, -R115.reuse ;  /* 0x0000001576767223 */ /* 0x100fe20000010873 */
[----:B------:R-:W-:Y:S01]  /*71c0*/  FMNMX.FTZ R95, R96, R95, !PT ;  /* 0x0000005f605f7209 */ /* 0x000fe20007810000 */
[----:B------:R-:W-:Y:S01]  /*71d0*/  MUFU.EX2 R186, R186 ;  /* 0x000000ba00ba7308 */ /* 0x000fe20000000800 */
[-CC-:B------:R-:W-:Y:S01]  /*71e0*/  FFMA.FTZ R114, R114, R21.reuse, -R115.reuse ;  /* 0x0000001572727223 */ /* 0x180fe20000010873 */
[----:B------:R-:W-:Y:S01]  /*71f0*/  FFMA.FTZ R108, R108, R21, -R115 ;  /* 0x000000156c6c7223 */ /* 0x000fe20000010873 */
        /* <DEDUP_REMOVED lines=14> */
[----:B------:R1:W-:Y:S03]  /*72e0*/  MUFU.EX2 R97, R150 ;  /* 0x0000009600617308 */ /* 0x0003e60000000800 */
[----:B------:R-:W-:-:S04]  /*72f0*/  FMNMX.FTZ R99, R134, R99, !PT ;  /* 0x0000006386637209 */ /* 0x000fc80007810000 */
[----:B------:R-:W-:Y:S01]  /*7300*/  FMNMX.FTZ R99, R158, R99, !PT ;  /* 0x000000639e637209 */ /* 0x000fe20007810000 */
[----:B------:R2:W-:Y:S01]  /*7310*/  MUFU.EX2 R104, R103 ;  /* 0x0000006700687308 */ /* 0x0005e20000000800 */
[----:B-1----:R-:W-:Y:S02]  /*7320*/  FFMA.FTZ R150, R132, R21, -R115 ;  /* 0x0000001584967223 */ /* 0x002fe40000010873 */
[----:B------:R-:W-:-:S05]  /*7330*/  FMNMX.FTZ R0, R106, R99, !PT ;  /* 0x000000636a007209 */ /* 0x000fca0007810000 */
[----:B------:R-:W1:Y:S01]  /*7340*/  SHFL.BFLY PT, R107, R0, 0x2, 0x1f ;  /* 0x0c401f00006b7f89 */ /* 0x000e6200000e0000 */
[----:B------:R-:W-:Y:S01]  /*7350*/  MUFU.EX2 R150, R150 ;  /* 0x0000009600967308 */ /* 0x000fe20000000800 */
[-CC-:B--2---:R-:W-:Y:S01]  /*7360*/  FFMA.FTZ R103, R124, R21.reuse, -R115.reuse ;  /* 0x000000157c677223 */ /* 0x184fe20000010873 */
[----:B------:R-:W-:-:S06]  /*7370*/  FFMA.FTZ R124, R128, R21, -R115 ;  /* 0x00000015807c7223 */ /* 0x000fcc0000010873 */
[----:B------:R-:W-:Y:S08]  /*7380*/  MUFU.EX2 R99, R126 ;  /* 0x0000007e00637308 */ /* 0x000ff00000000800 */
[----:B------:R-:W-:Y:S01]  /*7390*/  MUFU.EX2 R101, R101 ;  /* 0x0000006500657308 */ /* 0x000fe20000000800 */
[----:B-1----:R-:W-:Y:S01]  /*73a0*/  FMNMX.FTZ R111, R0, R107, !PT ;  /* 0x0000006b006f7209 */ /* 0x002fe20007810000 */
[----:B------:R-:W-:-:S06]  /*73b0*/  FFMA.FTZ R107, R116, R21, -R115 ;  /* 0x00000015746b7223 */ /* 0x000fcc0000010873 */
[----:B------:R-:W-:Y:S01]  /*73c0*/  MUFU.EX2 R122, R122 ;  /* 0x0000007a007a7308 */ /* 0x000fe20000000800 */
[----:B------:R-:W1:Y:S07]  /*73d0*/  SHFL.BFLY PT, R0, R111, 0x1, 0x1f ;  /* 0x0c201f006f007f89 */ /* 0x000e6e00000e0000 */
[----:B------:R-:W-:Y:S08]  /*73e0*/  MUFU.EX2 R103, R103 ;  /* 0x0000006700677308 */ /* 0x000ff00000000800 */
[----:B------:R-:W-:Y:S08]  /*73f0*/  MUFU.EX2 R124, R124 ;  /* 0x0000007c007c7308 */ /* 0x000ff00000000800 */
[----:B------:R-:W-:Y:S01]  /*7400*/  MUFU.EX2 R105, R105 ;  /* 0x0000006900697308 */ /* 0x000fe20000000800 */
[----:B-1----:R-:W-:Y:S01]  /*7410*/  FMNMX.FTZ R100, R111, R0, !PT ;  /* 0x000000006f647209 */ /* 0x002fe20007810000 */
[----:B------:R-:W-:Y:S01]  /*7420*/  FADD.FTZ R0, -R113, R14 ;  /* 0x0000000e71007221 */ /* 0x000fe20000010100 */
[----:B------:R-:W-:-:S02]  /*7430*/  FFMA.FTZ R14, R110, R21, -R115 ;  /* 0x000000156e0e7223 */ /* 0x000fc40000010873 */
[C---:B------:R-:W-:Y:S01]  /*7440*/  FSETP.NEU.FTZ.AND P1, PT, R100.reuse, -INF , PT ;  /* 0xff8000006400780b */ /* 0x040fe20003f3d000 */
[-C--:B------:R-:W-:Y:S01]  /*7450*/  FMUL.FTZ R110, R100, R21.reuse ;  /* 0x00000015646e7220 */ /* 0x080fe20000410000 */
[----:B------:R-:W-:Y:S01]  /*7460*/  FMUL.FTZ R0, R0, R21 ;  /* 0x0000001500007220 */ /* 0x000fe20000410000 */
[----:B------:R1:W-:Y:S03]  /*7470*/  MUFU.EX2 R111, R112 ;  /* 0x00000070006f7308 */ /* 0x0003e60000000800 */
[----:B------:R-:W-:-:S05]  /*7480*/  FSEL R113, R110, RZ, P1 ;  /* 0x000000ff6e717208 */ /* 0x000fca0000800000 */
[-CC-:B------:R-:W-:Y:S01]  /*7490*/  FFMA.FTZ R159, R2, R21.reuse, -R113.reuse ;  /* 0x00000015029f7223 */ /* 0x180fe20000010871 */
[----:B------:R-:W-:Y:S01]  /*74a0*/  FSEL R2, R100, RZ, P1 ;  /* 0x000000ff64027208 */ /* 0x000fe20000800000 */
[----:B------:R-:W2:Y:S01]  /*74b0*/  MUFU.EX2 R0, R0 ;  /* 0x0000000000007308 */ /* 0x000ea20000000800 */
[-CC-:B------:R-:W-:Y:S01]  /*74c0*/  FFMA.FTZ R157, R192, R21.reuse, -R113.reuse ;  /* 0x00000015c09d7223 */ /* 0x180fe20000010871 */
[-CC-:B------:R-:W-:Y:S01]  /*74d0*/  FFMA.FTZ R110, R148, R21.reuse, -R113.reuse ;  /* 0x00000015946e7223 */ /* 0x180fe20000010871 */
[-C--:B-1----:R-:W-:Y:S01]  /*74e0*/  FFMA.FTZ R112, R146, R21.reuse, -R113 ;  /* 0x0000001592707223 */ /* 0x082fe20000010871 */
[----:B------:R-:W-:Y:S01]  /*74f0*/  FADD.FTZ R2, -R2, R15 ;  /* 0x0000000f02027221 */ /* 0x000fe20000010100 */
[-CC-:B------:R-:W-:Y:S01]  /*7500*/  FFMA.FTZ R153, R136, R21.reuse, -R113.reuse ;  /* 0x0000001588997223 */ /* 0x180fe20000010871 */
[-CC-:B------:R-:W-:Y:S01]  /*7510*/  FFMA.FTZ R116, R144, R21.reuse, -R113.reuse ;  /* 0x0000001590747223 */ /* 0x180fe20000010871 */
[-CC-:B------:R-:W-:Y:S01]  /*7520*/  FFMA.FTZ R155, R92, R21.reuse, -R113.reuse ;  /* 0x000000155c9b7223 */ /* 0x180fe20000010871 */
[-C--:B------:R-:W-:Y:S01]  /*7530*/  FMUL.FTZ R2, R2, R21.reuse ;  /* 0x0000001502027220 */ /* 0x080fe20000410000 */
[----:B------:R-:W-:Y:S01]  /*7540*/  MUFU.EX2 R157, R157 ;  /* 0x0000009d009d7308 */ /* 0x000fe20000000800 */
[-CC-:B------:R-:W-:Y:S01]  /*7550*/  FFMA.FTZ R92, R142, R21.reuse, -R113.reuse ;  /* 0x000000158e5c7223 */ /* 0x180fe20000010871 */
[-CC-:B------:R-:W-:Y:S01]  /*7560*/  FFMA.FTZ R145, R98, R21.reuse, -R113.reuse ;  /* 0x0000001562917223 */ /* 0x180fe20000010871 */
[-CC-:B------:R-:W-:Y:S01]  /*7570*/  FFMA.FTZ R149, R94, R21.reuse, -R113.reuse ;  /* 0x000000155e957223 */ /* 0x180fe20000010871 */
[-CC-:B------:R-:W-:Y:S01]  /*7580*/  FFMA.FTZ R94, R140, R21.reuse, -R113.reuse ;  /* 0x000000158c5e7223 */ /* 0x180fe20000010871 */
[-CC-:B------:R-:W-:Y:S01]  /*7590*/  FFMA.FTZ R151, R96, R21.reuse, -R113.reuse ;  /* 0x0000001560977223 */ /* 0x180fe20000010871 */
[-CC-:B------:R-:W-:Y:S01]  /*75a0*/  FFMA.FTZ R96, R138, R21.reuse, -R113.reuse ;  /* 0x000000158a607223 */ /* 0x180fe20000010871 */
[-C--:B------:R-:W-:Y:S01]  /*75b0*/  FFMA.FTZ R88, R88, R21.reuse, -R113 ;  /* 0x0000001558587223 */ /* 0x080fe20000010871 */
[----:B------:R-:W1:Y:S01]  /*75c0*/  MUFU.EX2 R2, R2 ;  /* 0x0000000200027308 */ /* 0x000e620000000800 */
[----:B--2---:R-:W-:Y:S01]  /*75d0*/  FFMA.FTZ R15, R0, R12, R89 ;  /* 0x0000000c000f7223 */ /* 0x004fe20000010059 */
[-CC-:B------:R-:W-:Y:S01]  /*75e0*/  FFMA.FTZ R102, R102, R21.reuse, -R113.reuse ;  /* 0x0000001566667223 */ /* 0x180fe20000010871 */
[-CC-:B------:R-:W-:Y:S01]  /*75f0*/  FFMA.FTZ R152, R152, R21.reuse, -R113.reuse ;  /* 0x0000001598987223 */ /* 0x180fe20000010871 */
[-C--:B------:R-:W-:Y:S01]  /*7600*/  FFMA.FTZ R154, R154, R21.reuse, -R113 ;  /* 0x000000159a9a7223 */ /* 0x080fe20000010871 */
[----:B------:R-:W-:Y:S01]  /*7610*/  FADD.FTZ R12, R190, R15 ;  /* 0x0000000fbe0c7221 */ /* 0x000fe20000010000 */
[-CC-:B------:R-:W-:Y:S01]  /*7620*/  FFMA.FTZ R156, R156, R21.reuse, -R113.reuse ;  /* 0x000000159c9c7223 */ /* 0x180fe20000010871 */
[-CC-:B------:R-:W-:Y:S01]  /*7630*/  FFMA.FTZ R174, R174, R21.reuse, -R113.reuse ;  /* 0x00000015aeae7223 */ /* 0x180fe20000010871 */
[----:B------:R-:W2:Y:S01]  /*7640*/  MUFU.EX2 R110, R110 ;  /* 0x0000006e006e7308 */ /* 0x000ea20000000800 */
[----:B------:R-:W-:Y:S01]  /*7650*/  FADD.FTZ R15, R91, R12 ;  /* 0x0000000c5b0f7221 */ /* 0x000fe20000010000 */
[-CC-:B------:R-:W-:Y:S01]  /*7660*/  FFMA.FTZ R176, R176, R21.reuse, -R113.reuse ;  /* 0x00000015b0b07223 */ /* 0x180fe20000010871 */
[-CC-:B------:R-:W-:Y:S01]  /*7670*/  FFMA.FTZ R178, R178, R21.reuse, -R113.reuse ;  /* 0x00000015b2b27223 */ /* 0x180fe20000010871 */
[-C--:B------:R-:W-:Y:S01]  /*7680*/  FFMA.FTZ R134, R134, R21.reuse, -R113 ;  /* 0x0000001586867223 */ /* 0x080fe20000010871 */
[----:B------:R-:W-:Y:S01]  /*7690*/  FADD.FTZ R12, R186, R15 ;  /* 0x0000000fba0c7221 */ /* 0x000fe20000010000 */
[----:B------:R-:W-:Y:S01]  /*76a0*/  FFMA.FTZ R106, R106, R21, -R113 ;  /* 0x000000156a6a7223 */ /* 0x000fe20000010871 */
[----:B------:R-:W-:Y:S01]  /*76b0*/  ISETP.GT.AND P1, PT, R20, R175, PT ;  /* 0x000000af1400720c */ /* 0x000fe20003f24270 */
[----:B------:R-:W3:Y:S01]  /*76c0*/  MUFU.EX2 R159, R159 ;  /* 0x0000009f009f7308 */ /* 0x000ee20000000800 */
[----:B-1----:R-:W-:Y:S01]  /*76d0*/  FFMA.FTZ R5, R2, R5, R157 ;  /* 0x0000000502057223 */ /* 0x002fe2000001009d */
[----:B------:R-:W-:Y:S01]  /*76e0*/  FADD.FTZ R15, R93, R12 ;  /* 0x0000000c5d0f7221 */ /* 0x000fe20000010000 */
[----:B------:R-:W-:Y:S01]  /*76f0*/  F2FP.BF16.F32.PACK_AB R148, R104, R97 ;  /* 0x000000616894723e */ /* 0x000fe200000010ff */
[----:B------:R-:W-:Y:S01]  /*7700*/  VIADD R20, R20, 0xffffffff ;  /* 0xffffffff14147836 */ /* 0x000fe20000000000 */
[----:B------:R-:W-:Y:S01]  /*7710*/  F2FP.BF16.F32.PACK_AB R144, R122, R101 ;  /* 0x000000657a90723e */ /* 0x000fe200000010ff */
[----:B------:R-:W-:Y:S01]  /*7720*/  FADD.FTZ R98, R182, R15 ;  /* 0x0000000fb6627221 */ /* 0x000fe20000010000 */
[----:B------:R-:W-:Y:S01]  /*7730*/  F2FP.BF16.F32.PACK_AB R146, R124, R103 ;  /* 0x000000677c92723e */ /* 0x000fe200000010ff */
[----:B------:R-:W1:Y:S01]  /*7740*/  MUFU.EX2 R112, R112 ;  /* 0x0000007000707308 */ /* 0x000e620000000800 */
[C---:B--2---:R-:W-:Y:S01]  /*7750*/  FADD.FTZ R12, R110.reuse, R5 ;  /* 0x000000056e0c7221 */ /* 0x044fe20000010000 */
[----:B------:R-:W-:Y:S01]  /*7760*/  FADD.FTZ R15, R95, R98 ;  /* 0x000000625f0f7221 */ /* 0x000fe20000010000 */
[----:B------:R-:W-:-:S03]  /*7770*/  F2FP.BF16.F32.PACK_AB R157, R110, R157 ;  /* 0x0000009d6e9d723e */ /* 0x000fc600000010ff */
[----:B------:R-:W-:Y:S02]  /*7780*/  FADD.FTZ R98, R180, R15 ;  /* 0x0000000fb4627221 */ /* 0x000fe40000010000 */
[----:B------:R-:W2:Y:S01]  /*7790*/  MUFU.EX2 R153, R153 ;  /* 0x0000009900997308 */ /* 0x000ea20000000800 */
[----:B---3--:R-:W-:Y:S01]  /*77a0*/  FADD.FTZ R5, R159, R12 ;  /* 0x0000000c9f057221 */ /* 0x008fe20000010000 */
[----:B------:R-:W-:Y:S01]  /*77b0*/  FADD.FTZ R15, R97, R98 ;  /* 0x00000062610f7221 */ /* 0x000fe20000010000 */
[----:B------:R-:W-:-:S03]  /*77c0*/  IMAD.U32 R98, RZ, RZ, UR6 ;  /* 0x00000006ff627e24 */ /* 0x000fc6000f8e00ff */
[----:B------:R-:W-:Y:S01]  /*77d0*/  FADD.FTZ R15, R104, R15 ;  /* 0x0000000f680f7221 */ /* 0x000fe20000010000 */
[----:B------:R-:W-:Y:S01]  /*77e0*/  @!P6 VIADD R98, R98, 0x2a860 ;  /* 0x0002a8606262e836 */ /* 0x000fe20000000000 */
[----:B------:R-:W3:Y:S01]  /*77f0*/  MUFU.EX2 R116, R116 ;  /* 0x0000007400747308 */ /* 0x000ee20000000800 */
[C---:B-1----:R-:W-:Y:S01]  /*7800*/  FADD.FTZ R12, R112.reuse, R5 ;  /* 0x00000005700c7221 */ /* 0x042fe20000010000 */
[----:B------:R-:W-:Y:S02]  /*7810*/  F2FP.BF16.F32.PACK_AB R159, R112, R159 ;  /* 0x0000009f709f723e */ /* 0x000fe400000010ff */
[----:B------:R-:W-:-:S04]  /*7820*/  @!P6 PRMT R98, RZ, 0x654, R98 ;  /* 0x00000654ff62e816 */ /* 0x000fc80000000062 */
[----:B------:R-:W1:Y:S01]  /*7830*/  MUFU.EX2 R155, R155 ;  /* 0x0000009b009b7308 */ /* 0x000e620000000800 */
[----:B--2---:R-:W-:Y:S01]  /*7840*/  FADD.FTZ R5, R153, R12 ;  /* 0x0000000c99057221 */ /* 0x004fe20000010000 */
[----:B------:R2:W-:Y:S06]  /*7850*/  @!P6 SYNCS.ARRIVE.TRANS64.RED.A1T0 RZ, [R98+URZ], RZ ;  /* 0x000000ff62ffe9a7 */ /* 0x0005ec000810043f */
[----:B------:R-:W4:Y:S01]  /*7860*/  MUFU.EX2 R92, R92 ;  /* 0x0000005c005c7308 */ /* 0x000f220000000800 */
[C---:B---3--:R-:W-:Y:S01]  /*7870*/  FADD.FTZ R12, R116.reuse, R5 ;  /* 0x00000005740c7221 */ /* 0x048fe20000010000 */
[----:B------:R-:W-:-:S06]  /*7880*/  F2FP.BF16.F32.PACK_AB R153, R116, R153 ;  /* 0x000000997499723e */ /* 0x000fcc00000010ff */
[----:B------:R-:W3:Y:S01]  /*7890*/  MUFU.EX2 R149, R149 ;  /* 0x0000009500957308 */ /* 0x000ee20000000800 */
[----:B-1----:R-:W-:-:S07]  /*78a0*/  FADD.FTZ R5, R155, R12 ;  /* 0x0000000c9b057221 */ /* 0x002fce0000010000 */
[----:B------:R-:W1:Y:S01]  /*78b0*/  MUFU.EX2 R94, R94 ;  /* 0x0000005e005e7308 */ /* 0x000e620000000800 */
[C---:B----4-:R-:W-:Y:S01]  /*78c0*/  FADD.FTZ R12, R92.reuse, R5 ;  /* 0x000000055c0c7221 */ /* 0x050fe20000010000 */
[----:B------:R-:W-:-:S06]  /*78d0*/  F2FP.BF16.F32.PACK_AB R155, R92, R155 ;  /* 0x0000009b5c9b723e */ /* 0x000fcc00000010ff */
[----:B------:R-:W4:Y:S01]  /*78e0*/  MUFU.EX2 R151, R151 ;  /* 0x0000009700977308 */ /* 0x000f220000000800 */
[----:B---3--:R-:W-:-:S07]  /*78f0*/  FADD.FTZ R5, R149, R12 ;  /* 0x0000000c95057221 */ /* 0x008fce0000010000 */
[----:B------:R3:W-:Y:S01]  /*7900*/  MUFU.EX2 R117, R88 ;  /* 0x0000005800757308 */ /* 0x0007e20000000800 */
[----:B-1----:R-:W-:Y:S01]  /*7910*/  FADD.FTZ R12, R94, R5 ;  /* 0x000000055e0c7221 */ /* 0x002fe20000010000 */
[----:B------:R-:W-:Y:S01]  /*7920*/  FFMA.FTZ R5, R158, R21, -R113 ;  /* 0x000000159e057223 */ /* 0x000fe20000010871 */
[----:B------:R-:W-:Y:S02]  /*7930*/  F2FP.BF16.F32.PACK_AB R158, R186, R91 ;  /* 0x0000005bba9e723e */ /* 0x000fe400000010ff */
[----:B------:R-:W-:-:S03]  /*7940*/  F2FP.BF16.F32.PACK_AB R149, R94, R149 ;  /* 0x000000955e95723e */ /* 0x000fc600000010ff */
[----:B------:R-:W1:Y:S01]  /*7950*/  MUFU.EX2 R96, R96 ;  /* 0x0000006000607308 */ /* 0x000e620000000800 */
[----:B---3--:R-:W-:Y:S01]  /*7960*/  FADD.FTZ R88, R150, R15 ;  /* 0x0000000f96587221 */ /* 0x008fe20000010000 */
[----:B------:R-:W-:-:S03]  /*7970*/  F2FP.BF16.F32.PACK_AB R150, R99, R150 ;  /* 0x000000966396723e */ /* 0x000fc600000010ff */
[----:B------:R-:W-:-:S03]  /*7980*/  FADD.FTZ R88, R99, R88 ;  /* 0x0000005863587221 */ /* 0x000fc60000010000 */
[----:B------:R-:W3:Y:S01]  /*7990*/  MUFU.EX2 R145, R145 ;  /* 0x0000009100917308 */ /* 0x000ee20000000800 */
[----:B------:R-:W-:-:S04]  /*79a0*/  FADD.FTZ R15, R101, R88 ;  /* 0x00000058650f7221 */ /* 0x000fc80000010000 */
[----:B------:R-:W-:Y:S01]  /*79b0*/  FADD.FTZ R88, R122, R15 ;  /* 0x0000000f7a587221 */ /* 0x000fe20000010000 */
[----:B----4-:R-:W-:Y:S02]  /*79c0*/  FADD.FTZ R15, R151, R12 ;  /* 0x0000000c970f7221 */ /* 0x010fe40000010000 */
[----:B------:R-:W4:Y:S01]  /*79d0*/  MUFU.EX2 R118, R118 ;  /* 0x0000007600767308 */ /* 0x000f220000000800 */
[----:B------:R-:W-:Y:S01]  /*79e0*/  FADD.FTZ R115, R103, R88 ;  /* 0x0000005867737221 */ /* 0x000fe20000010000 */
[C---:B-1----:R-:W-:Y:S01]  /*79f0*/  FADD.FTZ R12, R96.reuse, R15 ;  /* 0x0000000f600c7221 */ /* 0x042fe20000010000 */
[----:B------:R-:W-:Y:S02]  /*7a00*/  F2FP.BF16.F32.PACK_AB R151, R96, R151 ;  /* 0x000000976097723e */ /* 0x000fe400000010ff */
[----:B------:R-:W-:-:S03]  /*7a10*/  FADD.FTZ R88, R124, R115 ;  /* 0x000000737c587221 */ /* 0x000fc60000010000 */
[----:B------:R-:W1:Y:S01]  /*7a20*/  MUFU.EX2 R147, R102 ;  /* 0x0000006600937308 */ /* 0x000e620000000800 */
[----:B---3--:R-:W-:Y:S01]  /*7a30*/  FADD.FTZ R12, R145, R12 ;  /* 0x0000000c910c7221 */ /* 0x008fe20000010000 */
[----:B------:R-:W-:Y:S01]  /*7a40*/  FADD.FTZ R15, R105, R88 ;  /* 0x00000058690f7221 */ /* 0x000fe20000010000 */
[C---:B------:R-:W-:Y:S02]  /*7a50*/  F2FP.BF16.F32.PACK_AB R145, R117.reuse, R145 ;  /* 0x000000917591723e */ /* 0x040fe400000010ff */
[----:B------:R-:W-:-:S03]  /*7a60*/  FADD.FTZ R12, R117, R12 ;  /* 0x0000000c750c7221 */ /* 0x000fc60000010000 */
[----:B------:R-:W3:Y:S01]  /*7a70*/  MUFU.EX2 R107, R107 ;  /* 0x0000006b006b7308 */ /* 0x000ee20000000800 */
[C---:B----4-:R-:W-:Y:S01]  /*7a80*/  FADD.FTZ R88, R118.reuse, R15 ;  /* 0x0000000f76587221 */ /* 0x050fe20000010000 */
[----:B------:R-:W-:-:S06]  /*7a90*/  F2FP.BF16.F32.PACK_AB R140, R118, R105 ;  /* 0x00000069768c723e */ /* 0x000fcc00000010ff */
[----:B------:R4:W5:Y:S01]  /*7aa0*/  MUFU.EX2 R119, R152 ;  /* 0x0000009800777308 */ /* 0x0009620000000800 */
[----:B-1----:R-:W-:-:S07]  /*7ab0*/  FADD.FTZ R12, R147, R12 ;  /* 0x0000000c930c7221 */ /* 0x002fce0000010000 */
[----:B------:R-:W1:Y:S01]  /*7ac0*/  MUFU.EX2 R114, R114 ;  /* 0x0000007200727308 */ /* 0x000e620000000800 */
[----:B---3--:R-:W-:Y:S01]  /*7ad0*/  FADD.FTZ R15, R107, R88 ;  /* 0x000000586b0f7221 */ /* 0x008fe20000010000 */
[----:B----4-:R-:W-:-:S06]  /*7ae0*/  F2FP.BF16.F32.PACK_AB R152, R182, R93 ;  /* 0x0000005db698723e */ /* 0x010fcc00000010ff */
[----:B------:R3:W4:Y:S01]  /*7af0*/  MUFU.EX2 R141, R154 ;  /* 0x0000009a008d7308 */ /* 0x0007220000000800 */
[C---:B-----5:R-:W-:Y:S01]  /*7b00*/  FADD.FTZ R12, R119.reuse, R12 ;  /* 0x0000000c770c7221 */ /* 0x060fe20000010000 */
[----:B------:R-:W-:-:S06]  /*7b10*/  F2FP.BF16.F32.PACK_AB R147, R119, R147 ;  /* 0x000000937793723e */ /* 0x000fcc00000010ff */
[----:B------:R-:W5:Y:S01]  /*7b20*/  MUFU.EX2 R109, R109 ;  /* 0x0000006d006d7308 */ /* 0x000f620000000800 */
[----:B-1----:R-:W-:Y:S01]  /*7b30*/  FADD.FTZ R88, R114, R15 ;  /* 0x0000000f72587221 */ /* 0x002fe20000010000 */
[----:B---3--:R-:W-:Y:S02]  /*7b40*/  F2FP.BF16.F32.PACK_AB R154, R180, R95 ;  /* 0x0000005fb49a723e */ /* 0x008fe400000010ff */
[----:B------:R-:W-:-:S04]  /*7b50*/  F2FP.BF16.F32.PACK_AB R142, R114, R107 ;  /* 0x0000006b728e723e */ /* 0x000fc800000010ff */
[----:B--2---:R1:W2:Y:S01]  /*7b60*/  MUFU.EX2 R98, R156 ;  /* 0x0000009c00627308 */ /* 0x0042a20000000800 */
[----:B----4-:R-:W-:-:S07]  /*7b70*/  FADD.FTZ R12, R141, R12 ;  /* 0x0000000c8d0c7221 */ /* 0x010fce0000010000 */
[----:B------:R-:W3:Y:S01]  /*7b80*/  MUFU.EX2 R108, R108 ;  /* 0x0000006c006c7308 */ /* 0x000ee20000000800 */
[----:B-----5:R-:W-:Y:S01]  /*7b90*/  FADD.FTZ R15, R109, R88 ;  /* 0x000000586d0f7221 */ /* 0x020fe20000010000 */
[----:B-1----:R-:W-:-:S06]  /*7ba0*/  F2FP.BF16.F32.PACK_AB R156, R190, R89 ;  /* 0x00000059be9c723e */ /* 0x002fcc00000010ff */
[----:B------:R-:W1:Y:S01]  /*7bb0*/  MUFU.EX2 R143, R174 ;  /* 0x000000ae008f7308 */ /* 0x000e620000000800 */
[C---:B--2---:R-:W-:Y:S01]  /*7bc0*/  FADD.FTZ R12, R98.reuse, R12 ;  /* 0x0000000c620c7221 */ /* 0x044fe20000010000 */
[----:B------:R-:W-:-:S06]  /*7bd0*/  F2FP.BF16.F32.PACK_AB R141, R98, R141 ;  /* 0x0000008d628d723e */ /* 0x000fcc00000010ff */
[----:B------:R-:W2:Y:S01]  /*7be0*/  MUFU.EX2 R176, R176 ;  /* 0x000000b000b07308 */ /* 0x000ea20000000800 */
[C---:B---3--:R-:W-:Y:S01]  /*7bf0*/  FADD.FTZ R88, R108.reuse, R15 ;  /* 0x0000000f6c587221 */ /* 0x048fe20000010000 */
[----:B------:R-:W-:-:S03]  /*7c00*/  F2FP.BF16.F32.PACK_AB R136, R108, R109 ;  /* 0x0000006d6c88723e */ /* 0x000fc600000010ff */
[----:B------:R-:W-:-:S03]  /*7c10*/  FADD.FTZ R89, R111, R88 ;  /* 0x000000586f597221 */ /* 0x000fc60000010000 */
        /* <DEDUP_REMOVED lines=13> */
[----:B------:R-:W-:Y:S01]  /*7cf0*/  F2FP.BF16.F32.PACK_AB R138, R14, R111 ;  /* 0x0000006f0e8a723e */ /* 0x000fe200000010ff */
[----:B------:R-:W-:Y:S02]  /*7d00*/  IMAD.MOV.U32 R14, RZ, RZ, R90 ;  /* 0x000000ffff0e7224 */ /* 0x000fe400078e005a */
[C---:B-1----:R-:W-:Y:S01]  /*7d10*/  FADD.FTZ R5, R106.reuse, R15 ;  /* 0x0000000f6a057221 */ /* 0x042fe20000010000 */
[----:B------:R-:W-:Y:S01]  /*7d20*/  F2FP.BF16.F32.PACK_AB R139, R106, R102 ;  /* 0x000000666a8b723e */ /* 0x000fe200000010ff */
[----:B------:R-:W-:Y:S01]  /*7d30*/  IMAD.MOV.U32 R15, RZ, RZ, R100 ;  /* 0x000000ffff0f7224 */ /* 0x000fe200078e0064 */
[----:B------:R-:W-:Y:S06]  /*7d40*/  @P1 BRA `(.L_x_911) ;  /* 0xffffffcc004c1947 */ /* 0x000fec000383ffff */
[----:B------:R-:W-:Y:S01]  /*7d50*/  IMAD.MOV.U32 R15, RZ, RZ, R100 ;  /* 0x000000ffff0f7224 */ /* 0x000fe200078e0064 */
[----:B------:R-:W-:Y:S01]  /*7d60*/  UMOV UR36, UR5 ;  /* 0x0000000500247c82 */ /* 0x000fe20008000000 */
[----:B------:R-:W-:Y:S01]  /*7d70*/  IMAD.MOV.U32 R14, RZ, RZ, R90 ;  /* 0x000000ffff0e7224 */ /* 0x000fe200078e005a */
[----:B------:R-:W-:-:S06]  /*7d80*/  UMOV UR39, UR40 ;  /* 0x0000002800277c82 */ /* 0x000fcc0008000000 */
.L_x_894:
[----:B------:R-:W1:Y:S01]  /*7d90*/  LDC R172, c[0x0][0x9e4] ;  /* 0x00027900ffac7b82 */ /* 0x000e620000000800 */
[----:B------:R-:W-:Y:S02]  /*7da0*/  ULDC UR4, c[0x0][0x9dc] ;  /* 0x0002770000047ab9 */ /* 0x000fe40000000800 */
[----:B------:R-:W-:Y:S01]  /*7db0*/  VIADD R88, R173, -UR4 ;  /* 0x80000004ad587c36 */ /* 0x000fe20008000000 */
[----:B-1----:R-:W-:-:S13]  /*7dc0*/  ISETP.GE.AND P1, PT, R172, 0x1, PT ;  /* 0x00000001ac00780c */ /* 0x002fda0003f26270 */
[----:B------:R-:W-:Y:S05]  /*7dd0*/  @!P1 BRA `(.L_x_912) ;  /* 0x00000000003c9947 */ /* 0x000fea0003800000 */
        /* <DEDUP_REMOVED lines=9> */
.L_x_913:
[----:B------:R-:W-:-:S13]  /*7e70*/  ISETP.NE.AND P1, PT, R172, 0x1, PT ;  /* 0x00000001ac00780c */ /* 0x000fda0003f25270 */
[----:B------:R-:W1:Y:S02]  /*7e80*/  @P1 LDC.64 R90, c[0x0][0x9e8] ;  /* 0x00027a00ff5a1b82 */ /* 0x000e640000000a00 */
[----:B-1----:R-:W-:-:S05]  /*7e90*/  @P1 IMAD.HI.U32 R90, R173, R90, RZ ;  /* 0x0000005aad5a1227 */ /* 0x002fca00078e00ff */
[----:B------:R-:W-:-:S07]  /*7ea0*/  @P1 SHF.R.U32.HI R173, RZ, R91, R90 ;  /* 0x0000005bffad1219 */ /* 0x000fce000001165a */
.L_x_914:
[----:B------:R-:W-:-:S05]  /*7eb0*/  IMAD R173, R173, R172, RZ ;  /* 0x000000acadad7224 */ /* 0x000fca00078e02ff */
[----:B------:R-:W-:-:S07]  /*7ec0*/  VIMNMX R88, R88, R173, !PT ;  /* 0x000000ad58587248 */ /* 0x000fce0007fe0100 */
.L_x_912:
[----:B------:R-:W-:-:S04]  /*7ed0*/  VIADD R88, R88, 0x5f ;  /* 0x0000005f58587836 */ /* 0x000fc80000000000 */
[----:B------:R-:W-:-:S05]  /*7ee0*/  IMAD.HI R88, R88, 0x2aaaaaab, RZ ;  /* 0x2aaaaaab58587827 */ /* 0x000fca00078e02ff */
[----:B------:R-:W-:-:S04]  /*7ef0*/  SHF.R.U32.HI R89, RZ, 0x1f, R88 ;  /* 0x0000001fff597819 */ /* 0x000fc80000011658 */
[----:B------:R-:W-:-:S04]  /*7f00*/  LEA.HI.SX32 R88, R88, R89, 0x1c ;  /* 0x0000005958587211 */ /* 0x000fc800078fe2ff */
[----:B------:R-:W-:-:S04]  /*7f10*/  VIMNMX R173, R19, R88, !PT ;  /* 0x0000005813ad7248 */ /* 0x000fc80007fe0100 */
[----:B------:R-:W-:-:S13]  /*7f20*/  ISETP.GE.AND P1, PT, R20, R173, PT ;  /* 0x000000ad1400720c */ /* 0x000fda0003f26270 */
[----:B------:R-:W-:Y:S05]  /*7f30*/  @!P1 BRA `(.L_x_915) ;  /* 0x0000002000909947 */ /* 0x000fea0003800000 */
[----:B------:R-:W-:Y:S01]  /*7f40*/  IMAD.MOV.U32 R174, RZ, RZ, R15 ;  /* 0x000000ffffae7224 */ /* 0x000fe200078e000f */
[----:B------:R-:W-:Y:S01]  /*7f50*/  UMOV UR7, UR39 ;  /* 0x0000002700077c82 */ /* 0x000fe20008000000 */
[----:B------:R-:W-:Y:S01]  /*7f60*/  IMAD.MOV.U32 R175, RZ, RZ, R14 ;  /* 0x000000ffffaf7224 */ /* 0x000fe200078e000e */
[----:B------:R-:W-:Y:S01]  /*7f70*/  UMOV UR4, UR36 ;  /* 0x0000002400047c82 */ /* 0x000fe20008000000 */
[----:B------:R-:W-:-:S05]  /*7f80*/  ULDC UR5, c[0x0][0x9d8] ;  /* 0x0002760000057ab9 */ /* 0x000fca0000000800 */
.L_x_924:
[----:B------:R-:W-:-:S04]  /*7f90*/  UIADD3 UR36, UR4, 0x1, URZ ;  /* 0x0000000104247890 */ /* 0x000fc8000fffe03f */
[----:B------:R-:W-:-:S04]  /*7fa0*/  UISETP.NE.AND UP0, UPT, UR36, 0x2, UPT ;  /* 0x000000022400788c */ /* 0x000fc8000bf05270 */
[----:B------:R-:W-:Y:S02]  /*7fb0*/  USEL UR39, URZ, 0x1, UP0 ;  /* 0x000000013f277887 */ /* 0x000fe40008000000 */
[----:B------:R-:W-:Y:S02]  /*7fc0*/  USEL UR36, UR36, URZ, UP0 ;  /* 0x0000003f24247287 */ /* 0x000fe40008000000 */
[----:B------:R-:W-:Y:S01]  /*7fd0*/  ULOP3.LUT UR39, UR7, UR39, URZ, 0x3c, !UPT ;  /* 0x0000002707277292 */ /* 0x000fe2000f8e3c3f */
[----:B------:R-:W-:Y:S11]  /*7fe0*/  @!P0 BRA `(.L_x_916) ;  /* 0x0000000000048947 */ /* 0x000ff60003800000 */
[----:B------:R-:W-:Y:S01]  /*7ff0*/  BPT.TRAP 0x1 ;  /* 0x000000040000795c */ /* 0x000fe20000300000 */
.L_x_916:
[----:B------:R-:W-:Y:S01]  /*8000*/  ULEA UR6, UR36, UR37, 0x3 ;  /* 0x0000002524067291 */ /* 0x000fe2000f8e183f */
[----:B------:R-:W-:-:S05]  /*8010*/  IMAD.U32 R14, RZ, RZ, UR39 ;  /* 0x00000027ff0e7e24 */ /* 0x000fca000f8e00ff */
[----:B------:R-:W-:-:S04]  /*8020*/  SHF.L.U32 R14, R14, 0x1f, RZ ;  /* 0x0000001f0e0e7819 */ /* 0x000fc800000006ff */
[----:B------:R1:W2:Y:S01]  /*8030*/  SYNCS.PHASECHK.TRANS64.TRYWAIT P1, [UR6+0x2a830], R14 ;  /* 0x02a8300eff0075a7 */ /* 0x0002a20008020146 */
[----:B------:R-:W-:Y:S05]  /*8040*/  @!P0 BRA `(.L_x_917) ;  /* 0x0000000000048947 */ /* 0x000fea0003800000 */
[----:B------:R-:W-:Y:S01]  /*8050*/  BPT.TRAP 0x1 ;  /* 0x000000040000795c */ /* 0x000fe20000300000 */
.L_x_917:
[----:B--2---:R-:W-:Y:S05]  /*8060*/  @P1 BRA `(.L_x_918) ;  /* 0x0000000000081947 */ /* 0x004fea0003800000 */
[----:B------:R-:W2:Y:S02]  /*8070*/  SYNCS.PHASECHK.TRANS64.TRYWAIT P1, [UR6+0x2a830], R14 ;  /* 0x02a8300eff0075a7 */ /* 0x000ea40008020146 */
[----:B--2---:R-:W-:Y:S05]  /*8080*/  @!P1 BRA `(.L_x_919) ;  /* 0x000000a800649947 */ /* 0x004fea0003800000 */
.L_x_918:
        /* <DEDUP_REMOVED lines=135> */
.L_x_920:
[----:B------:R-:W-:Y:S01]  /*8900*/  ULEA UR10, UR4, UR37, 0x3 ;  /* 0x00000025040a7291 */ /* 0x000fe2000f8e183f */
[----:B------:R-:W-:-:S05]  /*8910*/  IMAD.U32 R0, RZ, RZ, UR7 ;  /* 0x00000007ff007e24 */ /* 0x000fca000f8e00ff */
[----:B------:R-:W-:-:S04]  /*8920*/  SHF.L.U32 R0, R0, 0x1f, RZ ;  /* 0x0000001f00007819 */ /* 0x000fc800000006ff */
[----:B------:R3:W4:Y:S01]  /*8930*/  SYNCS.PHASECHK.TRANS64.TRYWAIT P1, [UR10+0x2a850], R0 ;  /* 0x02a85000ff0075a7 */ /* 0x000722000802014a */
[----:B------:R-:W-:Y:S05]  /*8940*/  @!P0 BRA `(.L_x_921) ;  /* 0x0000000000048947 */ /* 0x000fea0003800000 */
[----:B------:R-:W-:Y:S01]  /*8950*/  BPT.TRAP 0x1 ;  /* 0x000000040000795c */ /* 0x000fe20000300000 */
.L_x_921:
[----:B----4-:R-:W-:Y:S05]  /*8960*/  @P1 BRA `(.L_x_922) ;  /* 0x0000000000081947 */ /* 0x010fea0003800000 */
[----:B------:R-:W4:Y:S02]  /*8970*/  SYNCS.PHASECHK.TRANS64.TRYWAIT P1, [UR10+0x2a850], R0 ;  /* 0x02a85000ff0075a7 */ /* 0x000f24000802014a */
[----:B----4-:R-:W-:Y:S05]  /*8980*/  @!P1 BRA `(.L_x_923) ;  /* 0x000000a0003c9947 */ /* 0x010fea0003800000 */
.L_x_922:
[----:B------:R-:W-:Y:S01]  /*8990*/  UIADD3 UR6, UR37, 0x400, URZ ;  /* 0x0000040025067890 */ /* 0x000fe2000fffe03f */
[----:B------:R-:W-:Y:S01]  /*89a0*/  WARPGROUP.ARRIVE ;  /* 0x00000000000079c5 */ /* 0x000fe20000000000 */
[----:B------:R-:W-:Y:S01]  /*89b0*/  UMOV UR7, 0x40000040 ;  /* 0x4000004000077882 */ /* 0x000fe20000000000 */
[----:B------:R-:W-:Y:S01]  /*89c0*/  FMUL.FTZ R2, R88, UR5 ;  /* 0x0000000558027c20 */ /* 0x000fe20008410000 */
        /* <DEDUP_REMOVED lines=12> */
[----:B------:R-:W-:Y:S01]  /*8a90*/  UIMAD UR4, UR4, 0x600, UR6 ;  /* 0x00000600040478a4 */ /* 0x000fe2000f8e0206 */
[----:B------:R-:W4:Y:S01]  /*8aa0*/  MUFU.TANH R176, R176 ;  /* 0x000000b000b07308 */ /* 0x000f220000002400 */
        /* <DEDUP_REMOVED lines=9> */
[----:B------:R-:W5:Y:S01]  /*8b40*/  MUFU.TANH R178, R178 ;  /* 0x000000b200b27308 */ /* 0x000f620000002400 */
[----:B------:R-:W-:Y:S01]  /*8b50*/  UMOV UR7, 0x40000040 ;  /* 0x4000004000077882 */ /* 0x000fe20000000000 */
[----:B--2---:R-:W-:Y:S01]  /*8b60*/  FMNMX.FTZ R15, R2, R175, !PT ;  /* 0x000000af020f7209 */ /* 0x004fe20007810000 */
[----:B------:R-:W-:Y:S01]  /*8b70*/  FMUL.FTZ R120, R120, UR5 ;  /* 0x0000000578787c20 */ /* 0x000fe20008410000 */
[----:B------:R-:W-:Y:S01]  /*8b80*/  FMUL.FTZ R124, R124, UR5 ;  /* 0x000000057c7c7c20 */ /* 0x000fe20008410000 */
[----:B------:R-:W-:Y:S01]  /*8b90*/  FMUL.FTZ R128, R128, UR5 ;  /* 0x0000000580807c20 */ /* 0x000fe20008410000 */
[----:B------:R-:W-:Y:S01]  /*8ba0*/  FMUL.FTZ R196, R129, UR5 ;  /* 0x0000000581c47c20 */ /* 0x000fe20008410000 */
[----:B----4-:R-:W-:Y:S01]  /*8bb0*/  FMNMX.FTZ R15, R176, R15, !PT ;  /* 0x0000000fb00f7209 */ /* 0x010fe20007810000 */
        /* <DEDUP_REMOVED lines=9> */
[----:B-----5:R-:W-:Y:S01]  /*8c50*/  FMNMX.FTZ R15, R178, R15, !PT ;  /* 0x0000000fb20f7209 */ /* 0x020fe20007810000 */
[----:B------:R-:W-:Y:S01]  /*8c60*/  FMUL.FTZ R98, R99, UR5 ;  /* 0x0000000563627c20 */ /* 0x000fe20008410000 */
[----:B------:R-:W-:Y:S01]  /*8c70*/  FMUL.FTZ R104, R106, UR5 ;  /* 0x000000056a687c20 */ /* 0x000fe20008410000 */
[----:B------:R-:W-:Y:S01]  /*8c80*/  FMUL.FTZ R106, R107, UR5 ;  /* 0x000000056b6a7c20 */ /* 0x000fe20008410000 */
[----:B------:R-:W-:Y:S01]  /*8c90*/  FMUL.FTZ R200, R111, UR5 ;  /* 0x000000056fc87c20 */ /* 0x000fe20008410000 */
[----:B------:R-:W-:Y:S01]  /*8ca0*/  FMUL.FTZ R114, R114, UR5 ;  /* 0x0000000572727c20 */ /* 0x000fe20008410000 */
[----:B------:R-:W-:Y:S01]  /*8cb0*/  FMUL.FTZ R202, R115, UR5 ;  /* 0x0000000573ca7c20 */ /* 0x000fe20008410000 */
[----:B------:R-:W-:Y:S01]  /*8cc0*/  MUFU.TANH R184, R184 ;  /* 0x000000b800b87308 */ /* 0x000fe20000002400 */
[----:B--2---:R-:W-:Y:S01]  /*8cd0*/  FMNMX.FTZ R15, R180, R15, !PT ;  /* 0x0000000fb40f7209 */ /* 0x004fe20007810000 */
[----:B------:R-:W-:Y:S01]  /*8ce0*/  FMUL.FTZ R118, R118, UR5 ;  /* 0x0000000576767c20 */ /* 0x000fe20008410000 */
[----:B------:R-:W-:Y:S01]  /*8cf0*/  FMUL.FTZ R204, R119, UR5 ;  /* 0x0000000577cc7c20 */ /* 0x000fe20008410000 */
[----:B------:R-:W-:Y:S01]  /*8d00*/  FMUL.FTZ R122, R122, UR5 ;  /* 0x000000057a7a7c20 */ /* 0x000fe20008410000 */
[----:B------:R-:W-:Y:S01]  /*8d10*/  FMUL.FTZ R126, R126, UR5 ;  /* 0x000000057e7e7c20 */ /* 0x000fe20008410000 */
[----:B------:R-:W-:Y:S01]  /*8d20*/  FMUL.FTZ R130, R130, UR5 ;  /* 0x0000000582827c20 */ /* 0x000fe20008410000 */
[----:B------:R-:W-:Y:S01]  /*8d30*/  FMUL.FTZ R206, R131, UR5 ;  /* 0x0000000583ce7c20 */ /* 0x000fe20008410000 */
[----:B------:R-:W-:Y:S01]  /*8d40*/  MUFU.TANH R186, R186 ;  /* 0x000000ba00ba7308 */ /* 0x000fe20000002400 */
[----:B----4-:R-:W-:Y:S01]  /*8d50*/  FMNMX.FTZ R15, R182, R15, !PT ;  /* 0x0000000fb60f7209 */ /* 0x010fe20007810000 */
[----:B------:R-:W-:Y:S01]  /*8d60*/  FMUL.FTZ R134, R134, UR5 ;  /* 0x0000000586867c20 */ /* 0x000fe20008410000 */
[----:B------:R-:W2:Y:S01]  /*8d70*/  LDC R21, c[0x0][0x988] ;  /* 0x00026200ff157b82 */ /* 0x000ea20000000800 */
[----:B------:R-:W-:Y:S01]  /*8d80*/  FMUL.FTZ R208, R135, UR5 ;  /* 0x0000000587d07c20 */ /* 0x000fe20008410000 */
[----:B------:R-:W4:Y:S01]  /*8d90*/  S2R R177, SR_TID.X ;  /* 0x0000000000b17919 */ /* 0x000f220000002100 */
[----:B------:R-:W-:-:S02]  /*8da0*/  IMAD.U32 R115, RZ, RZ, UR10 ;  /* 0x0000000aff737e24 */ /* 0x000fc4000f8e00ff */
[----:B------:R-:W-:Y:S08]  /*8db0*/  MUFU.TANH R188, R188 ;  /* 0x000000bc00bc7308 */ /* 0x000ff00000002400 */
[----:B------:R-:W-:Y:S08]  /*8dc0*/  MUFU.TANH R190, R190 ;  /* 0x000000be00be7308 */ /* 0x000ff00000002400 */
[----:B------:R-:W-:Y:S08]  /*8dd0*/  MUFU.TANH R192, R192 ;  /* 0x000000c000c07308 */ /* 0x000ff00000002400 */
[----:B------:R-:W-:Y:S01]  /*8de0*/  MUFU.TANH R110, R110 ;  /* 0x0000006e006e7308 */ /* 0x000fe20000002400 */
[----:B----4-:R-:W-:-:S07]  /*8df0*/  LOP3.LUT P1, RZ, R177, 0x7f, RZ, 0xc0, !PT ;  /* 0x0000007fb1ff7812 */ /* 0x010fce000782c0ff */
        /* <DEDUP_REMOVED lines=14> */
[----:B------:R-:W-:Y:S01]  /*8ee0*/  FMUL.FTZ R100, R102, UR5 ;  /* 0x0000000566647c20 */ /* 0x000fe20008410000 */
[----:B------:R-:W-:Y:S01]  /*8ef0*/  FMUL.FTZ R102, R103, UR5 ;  /* 0x0000000567667c20 */ /* 0x000fe20008410000 */
[----:B------:R-:W-:Y:S01]  /*8f00*/  HGMMA.64x128x16.F32.BF16 R24, R152, gdesc[UR4].tnspB, R24, gsb0 ;  /* 0x41e0000498187df0 */ /* 0x000fe20008001818 */
[----:B------:R-:W-:Y:S01]  /*8f10*/  UIADD3 UR6, UR4, 0x100, URZ ;  /* 0x0000010004067890 */ /* 0x000fe2000fffe03f */
[----:B------:R-:W-:-:S03]  /*8f20*/  UMOV UR7, 0x40000040 ;  /* 0x4000004000077882 */ /* 0x000fc60000000000 */
[----:B------:R-:W4:Y:S08]  /*8f30*/  MUFU.TANH R156, R156 ;  /* 0x0000009c009c7308 */ /* 0x000f300000002400 */
[----:B------:R-:W5:Y:S08]  /*8f40*/  MUFU.TANH R158, R158 ;  /* 0x0000009e009e7308 */ /* 0x000f700000002400 */
[----:B------:R-:W-:Y:S01]  /*8f50*/  MUFU.TANH R90, R90 ;  /* 0x0000005a005a7308 */ /* 0x000fe20000002400 */
[----:B----4-:R-:W-:-:S07]  /*8f60*/  FMNMX.FTZ R15, R156, R15, !PT ;  /* 0x0000000f9c0f7209 */ /* 0x010fce0007810000 */
[----:B------:R-:W-:Y:S01]  /*8f70*/  MUFU.TANH R92, R92 ;  /* 0x0000005c005c7308 */ /* 0x000fe20000002400 */
[----:B-----5:R-:W-:-:S04]  /*8f80*/  FMNMX.FTZ R15, R158, R15, !PT ;  /* 0x0000000f9e0f7209 */ /* 0x020fc80007810000 */
        /* <DEDUP_REMOVED lines=14> */
[----:B------:R-:W-:-:S07]  /*9070*/  FMNMX.FTZ R15, R120, R15, !PT ;  /* 0x0000000f780f7209 */ /* 0x000fce0007810000 */
        /* <DEDUP_REMOVED lines=17> */
[----:B------:R-:W4:Y:S08]  /*9190*/  MUFU.TANH R152, R152 ;  /* 0x0000009800987308 */ /* 0x000f300000002400 */
[----:B------:R-:W5:Y:S08]  /*91a0*/  MUFU.TANH R154, R154 ;  /* 0x0000009a009a7308 */ /* 0x000f700000002400 */
[----:B------:R-:W-:Y:S01]  /*91b0*/  MUFU.TANH R130, R130 ;  /* 0x0000008200827308 */ /* 0x000fe20000002400 */
[----:B----4-:R-:W-:-:S04]  /*91c0*/  FMNMX.FTZ R15, R152, R15, !PT ;  /* 0x0000000f980f7209 */ /* 0x010fc80007810000 */
[----:B------:R-:W-:-:S03]  /*91d0*/  FMNMX.FTZ R15, R124, R15, !PT ;  /* 0x0000000f7c0f7209 */ /* 0x000fc60007810000 */
[----:B------:R-:W-:Y:S01]  /*91e0*/  MUFU.TANH R206, R206 ;  /* 0x000000ce00ce7308 */ /* 0x000fe20000002400 */
[----:B-----5:R-:W-:-:S04]  /*91f0*/  FMNMX.FTZ R15, R154, R15, !PT ;  /* 0x0000000f9a0f7209 */ /* 0x020fc80007810000 */
[----:B------:R-:W-:-:S03]  /*9200*/  FMNMX.FTZ R15, R128, R15, !PT ;  /* 0x0000000f800f7209 */ /* 0x000fc60007810000 */
[----:B------:R-:W-:Y:S01]  /*9210*/  MUFU.TANH R134, R134 ;  /* 0x0000008600867308 */ /* 0x000fe20000002400 */
[----:B------:R-:W-:-:S04]  /*9220*/  FMNMX.FTZ R15, R196, R15, !PT ;  /* 0x0000000fc40f7209 */ /* 0x000fc80007810000 */
[----:B------:R-:W-:-:S03]  /*9230*/  FMNMX.FTZ R15, R132, R15, !PT ;  /* 0x0000000f840f7209 */ /* 0x000fc60007810000 */
[----:B------:R-:W-:Y:S01]  /*9240*/  MUFU.TANH R208, R208 ;  /* 0x000000d000d07308 */ /* 0x000fe20000002400 */
[----:B------:R-:W-:-:S05]  /*9250*/  FMNMX.FTZ R15, R198, R15, !PT ;  /* 0x0000000fc60f7209 */ /* 0x000fca0007810000 */
[----:B---3--:R-:W3:Y:S02]  /*9260*/  SHFL.BFLY PT, R0, R15, 0x2, 0x1f ;  /* 0x0c401f000f007f89 */ /* 0x008ee400000e0000 */
[----:B---3--:R-:W-:-:S05]  /*9270*/  FMNMX.FTZ R0, R15, R0, !PT ;  /* 0x000000000f007209 */ /* 0x008fca0007810000 */
[----:B------:R-:W1:Y:S02]  /*9280*/  SHFL.BFLY PT, R15, R0, 0x1, 0x1f ;  /* 0x0c201f00000f7f89 */ /* 0x000e6400000e0000 */
[----:B-1----:R-:W-:Y:S02]  /*9290*/  FMNMX.FTZ R14, R0, R15, !PT ;  /* 0x0000000f000e7209 */ /* 0x002fe40007810000 */
[----:B------:R-:W-:-:S03]  /*92a0*/  FMNMX.FTZ R15, R88, R174, !PT ;  /* 0x000000ae580f7209 */ /* 0x000fc60007810000 */
[----:B--2---:R-:W-:Y:S01]  /*92b0*/  FMUL.FTZ R91, R14, R21 ;  /* 0x000000150e5b7220 */ /* 0x004fe20000410000 */
[----:B------:R-:W-:Y:S01]  /*92c0*/  FMNMX.FTZ R15, R90, R15, !PT ;  /* 0x0000000f5a0f7209 */ /* 0x000fe20007810000 */
[----:B------:R-:W-:Y:S01]  /*92d0*/  FADD.FTZ R0, -R14, R175 ;  /* 0x000000af0e007221 */ /* 0x000fe20000010100 */
[----:B------:R-:W-:Y:S02]  /*92e0*/  IMAD.MOV.U32 R175, RZ, RZ, R14 ;  /* 0x000000ffffaf7224 */ /* 0x000fe400078e000e */
        /* <DEDUP_REMOVED lines=27> */
[----:B------:R-:W-:-:S02]  /*94a0*/  WARPGROUP.DEPBAR.LE gsb0, 0x0 ;  /* 0x00008000000079c5 */ /* 0x000fc40000010000 */
[----:B------:R-:W-:Y:S01]  /*94b0*/  WARPGROUP.ARRIVE ;  /* 0x00000000000079c5 */ /* 0x000fe20000000000 */
[----:B------:R-:W-:Y:S01]  /*94c0*/  FMNMX.FTZ R15, R106, R15, !PT ;  /* 0x0000000f6a0f7209 */ /* 0x000fe20007810000 */
[----:B------:R-:W-:Y:S01]  /*94d0*/  FMUL.FTZ R148, R123, UR5 ;  /* 0x000000057b947c20 */ /* 0x000fe20008410000 */
[----:B------:R-:W-:Y:S01]  /*94e0*/  FMUL.FTZ R150, R127, UR5 ;  /* 0x000000057f967c20 */ /* 0x000fe20008410000 */
[--C-:B------:R-:W-:Y:S01]  /*94f0*/  FFMA.FTZ R113, R132, R21, -R91.reuse ;  /* 0x0000001584717223 */ /* 0x100fe2000001085b */
[----:B------:R-:W-:Y:S01]  /*9500*/  FMNMX.FTZ R15, R108, R15, !PT ;  /* 0x0000000f6c0f7209 */ /* 0x000fe20007810000 */
[----:B------:R-:W-:Y:S01]  /*9510*/  HGMMA.64x128x16.F32.BF16 R24, R144, gdesc[UR4].tnspB, R24, gsb0 ;  /* 0x41e0000490187df0 */ /* 0x000fe20008001818 */
[----:B------:R-:W-:Y:S01]  /*9520*/  UIADD3 UR6, UR4, 0x200, URZ ;  /* 0x0000020004067890 */ /* 0x000fe2000fffe03f */
[----:B------:R-:W1:Y:S01]  /*9530*/  MUFU.TANH R148, R148 ;  /* 0x0000009400947308 */ /* 0x000e620000002400 */
[----:B------:R-:W-:Y:S01]  /*9540*/  UMOV UR7, 0x40000040 ;  /* 0x4000004000077882 */ /* 0x000fe20000000000 */
[----:B------:R-:W-:Y:S01]  /*9550*/  FMNMX.FTZ R15, R200, R15, !PT ;  /* 0x0000000fc80f7209 */ /* 0x000fe20007810000 */
[----:B------:R-:W-:Y:S01]  /*9560*/  UIADD3 UR4, UR4, 0x280, URZ ;  /* 0x0000028004047890 */ /* 0x000fe2000fffe03f */
[-C--:B------:R-:W-:Y:S01]  /*9570*/  FFMA.FTZ R128, R198, R21.reuse, -R91 ;  /* 0x00000015c6807223 */ /* 0x080fe2000001085b */
[----:B------:R-:W-:Y:S01]  /*9580*/  FMUL.FTZ R0, R0, R21 ;  /* 0x0000001500007220 */ /* 0x000fe20000410000 */
[----:B------:R-:W-:-:S02]  /*9590*/  FMNMX.FTZ R15, R114, R15, !PT ;  /* 0x0000000f720f7209 */ /* 0x000fc40007810000 */
[----:B------:R-:W2:Y:S02]  /*95a0*/  MUFU.TANH R150, R150 ;  /* 0x0000009600967308 */ /* 0x000ea40000002400 */
[----:B------:R-:W-:-:S04]  /*95b0*/  FMNMX.FTZ R15, R202, R15, !PT ;  /* 0x0000000fca0f7209 */ /* 0x000fc80007810000 */
[----:B------:R-:W-:Y:S02]  /*95c0*/  FMNMX.FTZ R15, R118, R15, !PT ;  /* 0x0000000f760f7209 */ /* 0x000fe40007810000 */
[----:B------:R-:W-:Y:S02]  /*95d0*/  MUFU.EX2 R0, R0 ;  /* 0x0000000000007308 */ /* 0x000fe40000000800 */
[----:B------:R-:W-:-:S04]  /*95e0*/  FMNMX.FTZ R15, R204, R15, !PT ;  /* 0x0000000fcc0f7209 */ /* 0x000fc80007810000 */
[----:B------:R-:W-:Y:S02]  /*95f0*/  FMNMX.FTZ R15, R122, R15, !PT ;  /* 0x0000000f7a0f7209 */ /* 0x000fe40007810000 */
[----:B------:R-:W-:Y:S02]  /*9600*/  MUFU.EX2 R89, R89 ;  /* 0x0000005900597308 */ /* 0x000fe40000000800 */
[----:B-1----:R-:W-:-:S04]  /*9610*/  FMNMX.FTZ R15, R148, R15, !PT ;  /* 0x0000000f940f7209 */ /* 0x002fc80007810000 */
[----:B------:R-:W-:Y:S02]  /*9620*/  FMNMX.FTZ R15, R126, R15, !PT ;  /* 0x0000000f7e0f7209 */ /* 0x000fe40007810000 */
[----:B------:R-:W-:Y:S02]  /*9630*/  MUFU.EX2 R176, R176 ;  /* 0x000000b000b07308 */ /* 0x000fe40000000800 */
[----:B--2---:R-:W-:-:S04]  /*9640*/  FMNMX.FTZ R15, R150, R15, !PT ;  /* 0x0000000f960f7209 */ /* 0x004fc80007810000 */
[----:B------:R-:W-:Y:S02]  /*9650*/  FMNMX.FTZ R15, R130, R15, !PT ;  /* 0x0000000f820f7209 */ /* 0x000fe40007810000 */
[----:B------:R-:W-:Y:S02]  /*9660*/  MUFU.EX2 R93, R93 ;  /* 0x0000005d005d7308 */ /* 0x000fe40000000800 */
[----:B------:R-:W-:-:S04]  /*9670*/  FMNMX.FTZ R15, R206, R15, !PT ;  /* 0x0000000fce0f7209 */ /* 0x000fc80007810000 */
[----:B------:R-:W-:Y:S02]  /*9680*/  FMNMX.FTZ R15, R134, R15, !PT ;  /* 0x0000000f860f7209 */ /* 0x000fe40007810000 */
[----:B------:R-:W1:Y:S02]  /*9690*/  MUFU.EX2 R178, R178 ;  /* 0x000000b200b27308 */ /* 0x000e640000000800 */
[----:B------:R-:W-:-:S05]  /*96a0*/  FMNMX.FTZ R15, R208, R15, !PT ;  /* 0x0000000fd00f7209 */ /* 0x000fca0007810000 */
[----:B------:R-:W2:Y:S01]  /*96b0*/  SHFL.BFLY PT, R2, R15, 0x2, 0x1f ;  /* 0x0c401f000f027f89 */ /* 0x000ea200000e0000 */
[----:B------:R-:W-:Y:S08]  /*96c0*/  MUFU.EX2 R95, R95 ;  /* 0x0000005f005f7308 */ /* 0x000ff00000000800 */
[----:B------:R-:W-:Y:S01]  /*96d0*/  MUFU.EX2 R97, R97 ;  /* 0x0000006100617308 */ /* 0x000fe20000000800 */
[----:B-1----:R-:W-:-:S07]  /*96e0*/  F2FP.BF16.F32.PACK_AB R158, R178, R93 ;  /* 0x0000005db29e723e */ /* 0x002fce00000010ff */
[----:B------:R-:W-:Y:S01]  /*96f0*/  MUFU.EX2 R99, R99 ;  /* 0x0000006300637308 */ /* 0x000fe20000000800 */
[----:B--2---:R-:W-:-:S07]  /*9700*/  FMNMX.FTZ R2, R15, R2, !PT ;  /* 0x000000020f027209 */ /* 0x004fce0007810000 */
[----:B------:R-:W-:Y:S01]  /*9710*/  MUFU.EX2 R180, R180 ;  /* 0x000000b400b47308 */ /* 0x000fe20000000800 */
[----:B------:R-:W1:Y:S07]  /*9720*/  SHFL.BFLY PT, R15, R2, 0x1, 0x1f ;  /* 0x0c201f00020f7f89 */ /* 0x000e6e00000e0000 */
[----:B------:R-:W-:Y:S08]  /*9730*/  MUFU.EX2 R101, R101 ;  /* 0x0000006500657308 */ /* 0x000ff00000000800 */
[----:B------:R-:W-:Y:S08]  /*9740*/  MUFU.EX2 R182, R182 ;  /* 0x000000b600b67308 */ /* 0x000ff00000000800 */
[----:B------:R-:W-:Y:S01]  /*9750*/  MUFU.EX2 R103, R103 ;  /* 0x0000006700677308 */ /* 0x000fe20000000800 */
[----:B-1----:R-:W-:-:S07]  /*9760*/  FMNMX.FTZ R15, R2, R15, !PT ;  /* 0x0000000f020f7209 */ /* 0x002fce0007810000 */
[----:B------:R-:W-:Y:S01]  /*9770*/  MUFU.EX2 R110, R110 ;  /* 0x0000006e006e7308 */ /* 0x000fe20000000800 */
[----:B------:R-:W-:Y:S01]  /*9780*/  FADD.FTZ R2, -R15, R174 ;  /* 0x000000ae0f027221 */ /* 0x000fe20000010100 */
[----:B------:R-:W-:-:S03]  /*9790*/  IMAD.MOV.U32 R174, RZ, RZ, R15 ;  /* 0x000000ffffae7224 */ /* 0x000fc600078e000f */
[----:B------:R-:W-:-:S03]  /*97a0*/  FMUL.FTZ R2, R2, R21 ;  /* 0x0000001502027220 */ /* 0x000fc60000410000 */
[----:B------:R-:W-:Y:S08]  /*97b0*/  MUFU.EX2 R105, R105 ;  /* 0x0000006900697308 */ /* 0x000ff00000000800 */
[----:B------:R-:W-:Y:S08]  /*97c0*/  MUFU.EX2 R2, R2 ;  /* 0x0000000200027308 */ /* 0x000ff00000000800 */
[----:B------:R-:W-:Y:S01]  /*97d0*/  MUFU.EX2 R112, R112 ;  /* 0x0000007000707308 */ /* 0x000fe20000000800 */
[----:B------:R-:W-:-:S02]  /*97e0*/  WARPGROUP.DEPBAR.LE gsb0, 0x0 ;  /* 0x00008000000079c5 */ /* 0x000fc40000010000 */
[----:B------:R-:W-:Y:S01]  /*97f0*/  WARPGROUP.ARRIVE ;  /* 0x00000000000079c5 */ /* 0x000fe20000000000 */
[-CC-:B------:R-:W-:Y:S01]  /*9800*/  FFMA.FTZ R144, R156, R21.reuse, -R91.reuse ;  /* 0x000000159c907223 */ /* 0x180fe2000001085b */
[-C--:B------:R-:W-:Y:S01]  /*9810*/  FFMA.FTZ R146, R184, R21.reuse, -R91 ;  /* 0x00000015b8927223 */ /* 0x080fe2000001085b */
[----:B------:R-:W-:Y:S01]  /*9820*/  FMUL.FTZ R91, R15, R21 ;  /* 0x000000150f5b7220 */ /* 0x000fe20000410000 */
[----:B------:R-:W-:Y:S01]  /*9830*/  F2FP.BF16.F32.PACK_AB R156, R176, R89 ;  /* 0x00000059b09c723e */ /* 0x000fe200000010ff */
[----:B------:R-:W-:Y:S01]  /*9840*/  MUFU.EX2 R107, R107 ;  /* 0x0000006b006b7308 */ /* 0x000fe20000000800 */
[----:B------:R-:W-:Y:S01]  /*9850*/  HGMMA.64x128x16.F32.BF16 R24, R140, gdesc[UR4].tnspB, R24, gsb0 ;  /* 0x41e000048c187df0 */ /* 0x000fe20008001818 */
[----:B------:R-:W-:Y:S01]  /*9860*/  UMOV UR6, UR4 ;  /* 0x0000000400067c82 */ /* 0x000fe20008000000 */
[----:B------:R-:W-:Y:S01]  /*9870*/  UMOV UR7, 0x40000040 ;  /* 0x4000004000077882 */ /* 0x000fe20000000000 */
[-CC-:B------:R-:W-:Y:S01]  /*9880*/  FFMA.FTZ R88, R88, R21.reuse, -R91.reuse ;  /* 0x0000001558587223 */ /* 0x180fe2000001085b */
[-CC-:B------:R-:W-:Y:S01]  /*9890*/  FFMA.FTZ R90, R90, R21.reuse, -R91.reuse ;  /* 0x000000155a5a7223 */ /* 0x180fe2000001085b */
[-CC-:B------:R-:W-:Y:S01]  /*98a0*/  FFMA.FTZ R92, R92, R21.reuse, -R91.reuse ;  /* 0x000000155c5c7223 */ /* 0x180fe2000001085b */
[-CC-:B------:R-:W-:Y:S01]  /*98b0*/  FFMA.FTZ R94, R94, R21.reuse, -R91.reuse ;  /* 0x000000155e5e7223 */ /* 0x180fe2000001085b */
[----:B------:R1:W2:Y:S01]  /*98c0*/  MUFU.EX2 R157, R88 ;  /* 0x00000058009d7308 */ /* 0x0002a20000000800 */
[-CC-:B------:R-:W-:Y:S01]  /*98d0*/  FFMA.FTZ R96, R96, R21.reuse, -R91.reuse ;  /* 0x0000001560607223 */ /* 0x180fe2000001085b */
[-CC-:B------:R-:W-:Y:S01]  /*98e0*/  FFMA.FTZ R98, R98, R21.reuse, -R91.reuse ;  /* 0x0000001562627223 */ /* 0x180fe2000001085b */
[-CC-:B------:R-:W-:Y:S01]  /*98f0*/  FFMA.FTZ R100, R100, R21.reuse, -R91.reuse ;  /* 0x0000001564647223 */ /* 0x180fe2000001085b */
[-CC-:B------:R-:W-:Y:S01]  /*9900*/  FFMA.FTZ R102, R102, R21.reuse, -R91.reuse ;  /* 0x0000001566667223 */ /* 0x180fe2000001085b */
[-CC-:B------:R-:W-:Y:S01]  /*9910*/  FFMA.FTZ R104, R104, R21.reuse, -R91.reuse ;  /* 0x0000001568687223 */ /* 0x180fe2000001085b */
[-CC-:B------:R-:W-:Y:S01]  /*9920*/  FFMA.FTZ R106, R106, R21.reuse, -R91.reuse ;  /* 0x000000156a6a7223 */ /* 0x180fe2000001085b */
[----:B------:R-:W-:Y:S01]  /*9930*/  FFMA.FTZ R108, R108, R21, -R91 ;  /* 0x000000156c6c7223 */ /* 0x000fe2000001085b */
[----:B------:R-:W3:Y:S01]  /*9940*/  MUFU.EX2 R90, R90 ;  /* 0x0000005a005a7308 */ /* 0x000ee20000000800 */
[----:B-1----:R-:W-:-:S02]  /*9950*/  IMAD.U32 R88, RZ, RZ, UR36 ;  /* 0x00000024ff587e24 */ /* 0x002fc4000f8e00ff */
[-CC-:B------:R-:W-:Y:S01]  /*9960*/  FFMA.FTZ R200, R200, R21.reuse, -R91.reuse ;  /* 0x00000015c8c87223 */ /* 0x180fe2000001085b */
[-CC-:B------:R-:W-:Y:S01]  /*9970*/  FFMA.FTZ R114, R114, R21.reuse, -R91.reuse ;  /* 0x0000001572727223 */ /* 0x180fe2000001085b */
[-CC-:B------:R-:W-:Y:S01]  /*9980*/  FFMA.FTZ R202, R202, R21.reuse, -R91.reuse ;  /* 0x00000015caca7223 */ /* 0x180fe2000001085b */
[-CC-:B------:R-:W-:Y:S01]  /*9990*/  FFMA.FTZ R118, R118, R21.reuse, -R91.reuse ;  /* 0x0000001576767223 */ /* 0x180fe2000001085b */
[----:B------:R-:W-:Y:S01]  /*99a0*/  @!P1 LEA R88, R88, UR37, 0x3 ;  /* 0x0000002558589c11 */ /* 0x000fe2000f8e18ff */
[----:B------:R-:W-:Y:S01]  /*99b0*/  FFMA.FTZ R204, R204, R21, -R91 ;  /* 0x00000015cccc7223 */ /* 0x000fe2000001085b */
[----:B------:R-:W1:Y:S01]  /*99c0*/  MUFU.EX2 R92, R92 ;  /* 0x0000005c005c7308 */ /* 0x000e620000000800 */
[----:B--2---:R-:W-:Y:S01]  /*99d0*/  FFMA.FTZ R5, R2, R5, R157 ;  /* 0x0000000502057223 */ /* 0x004fe2000001009d */
[-CC-:B------:R-:W-:Y:S01]  /*99e0*/  FFMA.FTZ R122, R122, R21.reuse, -R91.reuse ;  /* 0x000000157a7a7223 */ /* 0x180fe2000001085b */
[----:B------:R-:W-:Y:S02]  /*99f0*/  @!P1 VIADD R88, R88, 0x2a840 ;  /* 0x0002a84058589836 */ /* 0x000fe40000000000 */
[-CC-:B------:R-:W-:Y:S01]  /*9a00*/  FFMA.FTZ R148, R148, R21.reuse, -R91.reuse ;  /* 0x0000001594947223 */ /* 0x180fe2000001085b */
[-CC-:B------:R-:W-:Y:S01]  /*9a10*/  FFMA.FTZ R126, R126, R21.reuse, -R91.reuse ;  /* 0x000000157e7e7223 */ /* 0x180fe2000001085b */
[-CC-:B------:R-:W-:Y:S01]  /*9a20*/  FFMA.FTZ R150, R150, R21.reuse, -R91.reuse ;  /* 0x0000001596967223 */ /* 0x180fe2000001085b */
[-C--:B------:R-:W-:Y:S01]  /*9a30*/  FFMA.FTZ R130, R130, R21.reuse, -R91 ;  /* 0x0000001582827223 */ /* 0x080fe2000001085b */
[----:B------:R-:W-:Y:S01]  /*9a40*/  @!P1 PRMT R88, RZ, 0x654, R88 ;  /* 0x00000654ff589816 */ /* 0x000fe20000000058 */
[----:B------:R-:W2:Y:S01]  /*9a50*/  MUFU.EX2 R94, R94 ;  /* 0x0000005e005e7308 */ /* 0x000ea20000000800 */
[----:B---3--:R-:W-:Y:S01]  /*9a60*/  FADD.FTZ R5, R90, R5 ;  /* 0x000000055a057221 */ /* 0x008fe20000010000 */
[-CC-:B------:R-:W-:Y:S01]  /*9a70*/  FFMA.FTZ R206, R206, R21.reuse, -R91.reuse ;  /* 0x00000015cece7223 */ /* 0x180fe2000001085b */
[-CC-:B------:R-:W-:Y:S01]  /*9a80*/  FFMA.FTZ R134, R134, R21.reuse, -R91.reuse ;  /* 0x0000001586867223 */ /* 0x180fe2000001085b */
[----:B------:R-:W-:Y:S01]  /*9a90*/  FFMA.FTZ R91, R208, R21, -R91 ;  /* 0x00000015d05b7223 */ /* 0x000fe2000001085b */
[----:B------:R-:W-:Y:S01]  /*9aa0*/  UMOV UR4, UR36 ;  /* 0x0000002400047c82 */ /* 0x000fe20008000000 */
[----:B------:R-:W-:-:S02]  /*9ab0*/  F2FP.BF16.F32.PACK_AB R157, R90, R157 ;  /* 0x0000009d5a9d723e */ /* 0x000fc400000010ff */
        /* <DEDUP_REMOVED lines=8> */
[----:B-1----:R-:W-:-:S07]  /*9b40*/  F2FP.BF16.F32.PACK_AB R152, R144, R95 ;  /* 0x0000005f9098723e */ /* 0x002fce00000010ff */
        /* <DEDUP_REMOVED lines=16> */
[----:B--2---:R-:W-:-:S07]  /*9c50*/  FADD.FTZ R5, R108, R5 ;  /* 0x000000056c057221 */ /* 0x004fce0000010000 */
[----:B------:R-:W2:Y:S01]  /*9c60*/  MUFU.EX2 R145, R202 ;  /* 0x000000ca00917308 */ /* 0x000ea20000000800 */
[C---:B---3--:R-:W-:Y:S01]  /*9c70*/  FADD.FTZ R5, R151.reuse, R5 ;  /* 0x0000000597057221 */ /* 0x048fe20000010000 */
[----:B------:R-:W-:-:S06]  /*9c80*/  F2FP.BF16.F32.PACK_AB R151, R151, R108 ;  /* 0x0000006c9797723e */ /* 0x000fcc00000010ff */
[----:B------:R-:W3:Y:S01]  /*9c90*/  MUFU.EX2 R118, R118 ;  /* 0x0000007600767308 */ /* 0x000ee20000000800 */
[----:B-1----:R-:W-:Y:S01]  /*9ca0*/  FADD.FTZ R5, R114, R5 ;  /* 0x0000000572057221 */ /* 0x002fe20000010000 */
[----:B------:R-:W-:Y:S02]  /*9cb0*/  WARPGROUP.DEPBAR.LE gsb0, 0x0 ;  /* 0x00008000000079c5 */ /* 0x000fe40000010000 */
[----:B------:R-:W-:-:S04]  /*9cc0*/  WARPGROUP.ARRIVE ;  /* 0x00000000000079c5 */ /* 0x000fc80000000000 */
[----:B------:R-:W1:Y:S01]  /*9cd0*/  MUFU.EX2 R147, R204 ;  /* 0x000000cc00937308 */ /* 0x000e620000000800 */
[C---:B--2---:R-:W-:Y:S01]  /*9ce0*/  FADD.FTZ R5, R145.reuse, R5 ;  /* 0x0000000591057221 */ /* 0x044fe20000010000 */
[----:B------:R-:W-:Y:S01]  /*9cf0*/  F2FP.BF16.F32.PACK_AB R145, R145, R114 ;  /* 0x000000729191723e */ /* 0x000fe200000010ff */
[----:B------:R-:W-:Y:S01]  /*9d00*/  HGMMA.64x128x16.F32.BF16 R24, R136, gdesc[UR4].tnspB, R24, gsb0 ;  /* 0x41e0000488187df0 */ /* 0x000fe20008001818 */
[----:B------:R-:W-:-:S04]  /*9d10*/  UMOV UR7, UR39 ;  /* 0x0000002700077c82 */ /* 0x000fc80008000000 */
[----:B------:R-:W2:Y:S01]  /*9d20*/  MUFU.EX2 R122, R122 ;  /* 0x0000007a007a7308 */ /* 0x000ea20000000800 */
[----:B---3--:R-:W-:-:S07]  /*9d30*/  FADD.FTZ R5, R118, R5 ;  /* 0x0000000576057221 */ /* 0x008fce0000010000 */
[----:B------:R-:W3:Y:S01]  /*9d40*/  MUFU.EX2 R116, R116 ;  /* 0x0000007400747308 */ /* 0x000ee20000000800 */
[C---:B-1----:R-:W-:Y:S01]  /*9d50*/  FADD.FTZ R5, R147.reuse, R5 ;  /* 0x0000000593057221 */ /* 0x042fe20000010000 */
[----:B------:R-:W-:-:S06]  /*9d60*/  F2FP.BF16.F32.PACK_AB R147, R147, R118 ;  /* 0x000000769393723e */ /* 0x000fcc00000010ff */
[----:B------:R1:W4:Y:S01]  /*9d70*/  MUFU.EX2 R141, R148 ;  /* 0x00000094008d7308 */ /* 0x0003220000000800 */
[----:B--2---:R-:W-:-:S07]  /*9d80*/  FADD.FTZ R5, R122, R5 ;  /* 0x000000057a057221 */ /* 0x004fce0000010000 */
[----:B------:R-:W-:Y:S01]  /*9d90*/  MUFU.EX2 R109, R109 ;  /* 0x0000006d006d7308 */ /* 0x000fe20000000800 */
[----:B-1----:R-:W-:Y:S02]  /*9da0*/  F2FP.BF16.F32.PACK_AB R148, R180, R99 ;  /* 0x00000063b494723e */ /* 0x002fe400000010ff */
[----:B---3--:R-:W-:-:S05]  /*9db0*/  F2FP.BF16.F32.PACK_AB R140, R116, R107 ;  /* 0x0000006b748c723e */ /* 0x008fca00000010ff */
[----:B------:R-:W1:Y:S01]  /*9dc0*/  MUFU.EX2 R126, R126 ;  /* 0x0000007e007e7308 */ /* 0x000e620000000800 */
[C---:B----4-:R-:W-:Y:S01]  /*9dd0*/  FADD.FTZ R5, R141.reuse, R5 ;  /* 0x000000058d057221 */ /* 0x050fe20000010000 */
[----:B------:R-:W-:-:S06]  /*9de0*/  F2FP.BF16.F32.PACK_AB R141, R141, R122 ;  /* 0x0000007a8d8d723e */ /* 0x000fcc00000010ff */
[----:B------:R-:W2:Y:S08]  /*9df0*/  MUFU.EX2 R120, R120 ;  /* 0x0000007800787308 */ /* 0x000eb00000000800 */
[----:B------:R3:W4:Y:S01]  /*9e00*/  MUFU.EX2 R143, R150 ;  /* 0x00000096008f7308 */ /* 0x0007220000000800 */
[----:B-1----:R-:W-:-:S07]  /*9e10*/  FADD.FTZ R5, R126, R5 ;  /* 0x000000057e057221 */ /* 0x002fce0000010000 */
[----:B------:R-:W-:Y:S01]  /*9e20*/  MUFU.EX2 R111, R111 ;  /* 0x0000006f006f7308 */ /* 0x000fe20000000800 */
[----:B---3--:R-:W-:Y:S02]  /*9e30*/  F2FP.BF16.F32.PACK_AB R150, R182, R101 ;  /* 0x00000065b696723e */ /* 0x008fe400000010ff */
[----:B--2---:R-:W-:-:S05]  /*9e40*/  F2FP.BF16.F32.PACK_AB R142, R120, R109 ;  /* 0x0000006d788e723e */ /* 0x004fca00000010ff */
[----:B------:R-:W1:Y:S01]  /*9e50*/  MUFU.EX2 R130, R130 ;  /* 0x0000008200827308 */ /* 0x000e620000000800 */
[C---:B----4-:R-:W-:Y:S01]  /*9e60*/  FADD.FTZ R5, R143.reuse, R5 ;  /* 0x000000058f057221 */ /* 0x050fe20000010000 */
[----:B------:R-:W-:-:S06]  /*9e70*/  F2FP.BF16.F32.PACK_AB R143, R143, R126 ;  /* 0x0000007e8f8f723e */ /* 0x000fcc00000010ff */
[----:B------:R-:W2:Y:S08]  /*9e80*/  MUFU.EX2 R124, R124 ;  /* 0x0000007c007c7308 */ /* 0x000eb00000000800 */
[----:B------:R-:W-:Y:S01]  /*9e90*/  MUFU.EX2 R113, R113 ;  /* 0x0000007100717308 */ /* 0x000fe20000000800 */
[----:B-1----:R-:W-:-:S07]  /*9ea0*/  FADD.FTZ R5, R130, R5 ;  /* 0x0000000582057221 */ /* 0x002fce0000010000 */
[----:B------:R-:W-:Y:S08]  /*9eb0*/  MUFU.EX2 R134, R134 ;  /* 0x0000008600867308 */ /* 0x000ff00000000800 */
[----:B------:R-:W1:Y:S08]  /*9ec0*/  MUFU.EX2 R128, R128 ;  /* 0x0000008000807308 */ /* 0x000e700000000800 */
[----:B------:R-:W3:Y:S01]  /*9ed0*/  MUFU.EX2 R91, R91 ;  /* 0x0000005b005b7308 */ /* 0x000ee20000000800 */
[----:B------:R-:W-:-:S02]  /*9ee0*/  WARPGROUP.DEPBAR.LE gsb0, 0x0 ;  /* 0x00008000000079c5 */ /* 0x000fc40000010000 */
[----:B------:R4:W-:Y:S05]  /*9ef0*/  @!P1 SYNCS.ARRIVE.TRANS64.RED.A1T0 RZ, [R88+URZ], RZ ;  /* 0x000000ff58ff99a7 */ /* 0x0009ea000810043f */
[----:B------:R-:W5:Y:S01]  /*9f00*/  MUFU.EX2 R137, R206 ;  /* 0x000000ce00897308 */ /* 0x000f620000000800 */
[----:B--2---:R-:W-:Y:S02]  /*9f10*/  F2FP.BF16.F32.PACK_AB R136, R124, R111 ;  /* 0x0000006f7c88723e */ /* 0x004fe400000010ff */
[----:B-1----:R-:W-:Y:S02]  /*9f20*/  F2FP.BF16.F32.PACK_AB R138, R128, R113 ;  /* 0x00000071808a723e */ /* 0x002fe400000010ff */
[----:B---3--:R-:W-:Y:S01]  /*9f30*/  F2FP.BF16.F32.PACK_AB R139, R91, R134 ;  /* 0x000000865b8b723e */ /* 0x008fe200000010ff */
[----:B----4-:R-:W-:-:S02]  /*9f40*/  @!P1 VIADD R88, R115, 0x2a860 ;  /* 0x0002a86073589836 */ /* 0x010fc40000000000 */
[----:B------:R-:W-:-:S04]  /*9f50*/  FFMA.FTZ R115, R0, R12, R89 ;  /* 0x0000000c00737223 */ /* 0x000fc80000010059 */
[----:B------:R-:W-:Y:S01]  /*9f60*/  FADD.FTZ R12, R176, R115 ;  /* 0x00000073b00c7221 */ /* 0x000fe20000010000 */
[----:B------:R-:W-:-:S03]  /*9f70*/  @!P1 PRMT R88, RZ, 0x654, R88 ;  /* 0x00000654ff589816 */ /* 0x000fc60000000058 */
[----:B------:R-:W-:Y:S01]  /*9f80*/  FADD.FTZ R115, R93, R12 ;  /* 0x0000000c5d737221 */ /* 0x000fe20000010000 */
[----:B------:R1:W-:Y:S01]  /*9f90*/  @!P1 SYNCS.ARRIVE.TRANS64.RED.A1T0 RZ, [R88+URZ], RZ ;  /* 0x000000ff58ff99a7 */ /* 0x0003e2000810043f */
[----:B------:R-:W-:Y:S01]  /*9fa0*/  ISETP.GT.AND P1, PT, R20, R173, PT ;  /* 0x000000ad1400720c */ /* 0x000fe20003f24270 */
[C---:B-----5:R-:W-:Y:S01]  /*9fb0*/  FADD.FTZ R5, R137.reuse, R5 ;  /* 0x0000000589057221 */ /* 0x060fe20000010000 */
[----:B------:R-:W-:Y:S01]  /*9fc0*/  FADD.FTZ R12, R178, R115 ;  /* 0x00000073b20c7221 */ /* 0x000fe20000010000 */
[----:B------:R-:W-:Y:S01]  /*9fd0*/  F2FP.BF16.F32.PACK_AB R137, R137, R130 ;  /* 0x000000828989723e */ /* 0x000fe200000010ff */
[----:B------:R-:W-:Y:S02]  /*9fe0*/  VIADD R20, R20, 0xffffffff ;  /* 0xffffffff14147836 */ /* 0x000fe40000000000 */
[----:B------:R-:W-:Y:S01]  /*9ff0*/  FADD.FTZ R5, R134, R5 ;  /* 0x0000000586057221 */ /* 0x000fe20000010000 */
[----:B------:R-:W-:-:S03]  /*a000*/  FADD.FTZ R115, R95, R12 ;  /* 0x0000000c5f737221 */ /* 0x000fc60000010000 */
[----:B------:R-:W-:Y:S01]  /*a010*/  FADD.FTZ R5, R91, R5 ;  /* 0x000000055b057221 */ /* 0x000fe20000010000 */
[----:B------:R-:W-:Y:S01]  /*a020*/  FADD.FTZ R12, R144, R115 ;  /* 0x00000073900c7221 */ /* 0x000fe20000010000 */
[----:B------:R-:W-:-:S03]  /*a030*/  F2FP.BF16.F32.PACK_AB R144, R110, R103 ;  /* 0x000000676e90723e */ /* 0x000fc600000010ff */
[----:B------:R-:W-:-:S04]  /*a040*/  FADD.FTZ R115, R97, R12 ;  /* 0x0000000c61737221 */ /* 0x000fc80000010000 */
[----:B------:R-:W-:Y:S01]  /*a050*/  FADD.FTZ R12, R146, R115 ;  /* 0x00000073920c7221 */ /* 0x000fe20000010000 */
[----:B------:R-:W-:-:S03]  /*a060*/  F2FP.BF16.F32.PACK_AB R146, R112, R105 ;  /* 0x000000697092723e */ /* 0x000fc600000010ff */
[----:B------:R-:W-:-:S04]  /*a070*/  FADD.FTZ R115, R99, R12 ;  /* 0x0000000c63737221 */ /* 0x000fc80000010000 */
        /* <DEDUP_REMOVED lines=14> */
[----:B------:R-:W-:Y:S01]  /*a160*/  FADD.FTZ R12, R128, R89 ;  /* 0x00000059800c7221 */ /* 0x000fe20000010000 */
[----:B-1----:R-:W-:Y:S06]  /*a170*/  @P1 BRA `(.L_x_924) ;  /* 0xffffffdc00841947 */ /* 0x002fec000383ffff */
.L_x_915:
[----:B------:R-:W-:-:S13]  /*a180*/  ISETP.GE.AND P1, PT, R20, R19, PT ;  /* 0x000000131400720c */ /* 0x000fda0003f26270 */
[----:B------:R-:W-:Y:S05]  /*a190*/  @!P1 BRA `(.L_x_925) ;  /* 0x0000003000dc9947 */ /* 0x000fea0003800000 */
[----:B------:R-:W-:Y:S01]  /*a1a0*/  IMAD.MOV.U32 R173, RZ, RZ, R15 ;  /* 0x000000ffffad7224 */ /* 0x000fe200078e000f */
[----:B------:R-:W-:Y:S01]  /*a1b0*/  UMOV UR7, UR39 ;  /* 0x0000002700077c82 */ /* 0x000fe20008000000 */
[----:B------:R-:W-:Y:S01]  /*a1c0*/  IMAD.MOV.U32 R175, RZ, RZ, R14 ;  /* 0x000000ffffaf7224 */ /* 0x000fe200078e000e */
[----:B------:R-:W-:Y:S01]  /*a1d0*/  UMOV UR4, UR36 ;  /* 0x0000002400047c82 */ /* 0x000fe20008000000 */
[----:B------:R-:W-:Y:S01]  /*a1e0*/  IMAD.IADD R174, R3, 0x1, R13 ;  /* 0x0000000103ae7824 */ /* 0x000fe200078e020d */
[----:B------:R-:W-:Y:S01]  /*a1f0*/  ULDC UR40, c[0x0][0x9e4] ;  /* 0x0002790000287ab9 */ /* 0x000fe20000000800 */
[----:B------:R-:W-:Y:S01]  /*a200*/  ULDC UR47, c[0x0][0x2e0] ;  /* 0x0000b800002f7ab9 */ /* 0x000fe20000000800 */
[----:B------:R-:W-:Y:S01]  /*a210*/  ULDC UR5, c[0x0][0x9d8] ;  /* 0x0002760000057ab9 */ /* 0x000fe20000000800 */
[----:B------:R-:W-:-:S05]  /*a220*/  ULDC UR45, c[0x0][0x9e0] ;  /* 0x00027800002d7ab9 */ /* 0x000fca0000000800 */
.L_x_942:
[----:B------:R-:W-:-:S04]  /*a230*/  UIADD3 UR36, UR4, 0x1, URZ ;  /* 0x0000000104247890 */ /* 0x000fc8000fffe03f */
[----:B------:R-:W-:-:S04]  /*a240*/  UISETP.NE.AND UP0, UPT, UR36, 0x2, UPT ;  /* 0x000000022400788c */ /* 0x000fc8000bf05270 */
[----:B------:R-:W-:Y:S02]  /*a250*/  USEL UR39, URZ, 0x1, UP0 ;  /* 0x000000013f277887 */ /* 0x000fe40008000000 */
[----:B------:R-:W-:Y:S02]  /*a260*/  USEL UR36, UR36, URZ, UP0 ;  /* 0x0000003f24247287 */ /* 0x000fe40008000000 */
[----:B------:R-:W-:Y:S01]  /*a270*/  ULOP3.LUT UR39, UR7, UR39, URZ, 0x3c, !UPT ;  /* 0x0000002707277292 */ /* 0x000fe2000f8e3c3f */
[----:B------:R-:W-:Y:S11]  /*a280*/  @!P0 BRA `(.L_x_926) ;  /* 0x0000000000048947 */ /* 0x000ff60003800000 */
[----:B------:R-:W-:Y:S01]  /*a290*/  BPT.TRAP 0x1 ;  /* 0x000000040000795c */ /* 0x000fe20000300000 */
.L_x_926:
[----:B------:R-:W-:Y:S01]  /*a2a0*/  ULEA UR6, UR36, UR37, 0x3 ;  /* 0x0000002524067291 */ /* 0x000fe2000f8e183f */
[----:B------:R-:W-:-:S05]  /*a2b0*/  IMAD.U32 R14, RZ, RZ, UR39 ;  /* 0x00000027ff0e7e24 */ /* 0x000fca000f8e00ff */
[----:B------:R-:W-:-:S04]  /*a2c0*/  SHF.L.U32 R14, R14, 0x1f, RZ ;  /* 0x0000001f0e0e7819 */ /* 0x000fc800000006ff */
[----:B------:R1:W2:Y:S01]  /*a2d0*/  SYNCS.PHASECHK.TRANS64.TRYWAIT P1, [UR6+0x2a830], R14 ;  /* 0x02a8300eff0075a7 */ /* 0x0002a20008020146 */
[----:B------:R-:W-:Y:S05]  /*a2e0*/  @!P0 BRA `(.L_x_927) ;  /* 0x0000000000048947 */ /* 0x000fea0003800000 */
[----:B------:R-:W-:Y:S01]  /*a2f0*/  BPT.TRAP 0x1 ;  /* 0x000000040000795c */ /* 0x000fe20000300000 */
.L_x_927:
[----:B--2---:R-:W-:Y:S05]  /*a300*/  @P1 BRA `(.L_x_928) ;  /* 0x0000000000081947 */ /* 0x004fea0003800000 */
[----:B------:R-:W2:Y:S02]  /*a310*/  SYNCS.PHASECHK.TRANS64.TRYWAIT P1, [UR6+0x2a830], R14 ;  /* 0x02a8300eff0075a7 */ /* 0x000ea40008020146 */
[----:B--2---:R-:W-:Y:S05]  /*a320*/  @!P1 BRA `(.L_x_929) ;  /* 0x0000008400ec9947 */ /* 0x004fea0003800000 */
.L_x_928:
        /* <DEDUP_REMOVED lines=135> */
.L_x_930:
[----:B------:R-:W-:Y:S01]  /*aba0*/  ULEA UR10, UR4, UR37, 0x3 ;  /* 0x00000025040a7291 */ /* 0x000fe2000f8e183f */
[----:B------:R-:W-:-:S05]  /*abb0*/  IMAD.U32 R0, RZ, RZ, UR7 ;  /* 0x00000007ff007e24 */ /* 0x000fca000f8e00ff */
[----:B------:R-:W-:-:S04]  /*abc0*/  SHF.L.U32 R0, R0, 0x1f, RZ ;  /* 0x0000001f00007819 */ /* 0x000fc800000006ff */
[----:B------:R3:W4:Y:S01]  /*abd0*/  SYNCS.PHASECHK.TRANS64.TRYWAIT P1, [UR10+0x2a850], R0 ;  /* 0x02a85000ff0075a7 */ /* 0x000722000802014a */
[----:B------:R-:W-:Y:S05]  /*abe0*/  @!P0 BRA `(.L_x_931) ;  /* 0x0000000000048947 */ /* 0x000fea0003800000 */
[----:B------:R-:W-:Y:S01]  /*abf0*/  BPT.TRAP 0x1 ;  /* 0x000000040000795c */ /* 0x000fe20000300000 */
.L_x_931:
[----:B----4-:R-:W-:Y:S05]  /*ac00*/  @P1 BRA `(.L_x_932) ;  /* 0x0000000000081947 */ /* 0x010fea0003800000 */
[----:B------:R-:W4:Y:S02]  /*ac10*/  SYNCS.PHASECHK.TRANS64.TRYWAIT P1, [UR10+0x2a850], R0 ;  /* 0x02a85000ff0075a7 */ /* 0x000f24000802014a */
[----:B----4-:R-:W-:Y:S05]  /*ac20*/  @!P1 BRA `(.L_x_933) ;  /* 0x0000007c00c49947 */ /* 0x010fea0003800000 */
.L_x_932:
[----:B------:R-:W-:Y:S01]  /*ac30*/  UIADD3 UR6, UR37, 0x400, URZ ;  /* 0x0000040025067890 */ /* 0x000fe2000fffe03f */
[----:B------:R-:W-:Y:S01]  /*ac40*/  WARPGROUP.ARRIVE ;  /* 0x00000000000079c5 */ /* 0x000fe20000000000 */
[----:B------:R-:W-:-:S05]  /*ac50*/  UMOV UR7, 0x40000040 ;  /* 0x4000004000077882 */ /* 0x000fca0000000000 */
[----:B------:R-:W4:Y:S01]  /*ac60*/  S2R R177, SR_TID.X ;  /* 0x0000000000b17919 */ /* 0x000f220000002100 */
[----:B------:R-:W-:Y:S01]  /*ac70*/  USHF.R.U32.HI UR6, URZ, 0x4, UR6 ;  /* 0x000000043f067899 */ /* 0x000fe20008011606 */
[----:B--2---:R-:W-:Y:S01]  /*ac80*/  FMUL.FTZ R15, R94, UR5 ;  /* 0x000000055e0f7c20 */ /* 0x004fe20008410000 */
[----:B------:R-:W-:Y:S01]  /*ac90*/  FMUL.FTZ R21, R95, UR5 ;  /* 0x000000055f157c20 */ /* 0x000fe20008410000 */
[----:B-1----:R-:W-:Y:S01]  /*aca0*/  FMUL.FTZ R14, R88, UR5 ;  /* 0x00000005580e7c20 */ /* 0x002fe20008410000 */
[----:B------:R-:W-:Y:S01]  /*acb0*/  ULOP3.LUT UR6, UR6, 0x3fff, URZ, 0xc0, !UPT ;  /* 0x00003fff06067892 */ /* 0x000fe2000f8ec03f */
[----:B---3--:R-:W-:Y:S01]  /*acc0*/  FMUL.FTZ R0, R90, UR5 ;  /* 0x000000055a007c20 */ /* 0x008fe20008410000 */
[----:B------:R-:W-:Y:S01]  /*acd0*/  FMUL.FTZ R2, R91, UR5 ;  /* 0x000000055b027c20 */ /* 0x000fe20008410000 */
[----:B------:R-:W-:Y:S01]  /*ace0*/  FMUL.FTZ R94, R110, UR5 ;  /* 0x000000056e5e7c20 */ /* 0x000fe20008410000 */
        /* <DEDUP_REMOVED lines=23> */
[----:B----4-:R-:W-:Y:S01]  /*ae60*/  LOP3.LUT P1, RZ, R177, 0x7f, RZ, 0xc0, !PT ;  /* 0x0000007fb1ff7812 */ /* 0x010fe2000782c0ff */
        /* <DEDUP_REMOVED lines=8> */
[----:B------:R1:W2:Y:S08]  /*aef0*/  MUFU.TANH R116, R121 ;  /* 0x0000007900747308 */ /* 0x0002b00000002400 */
        /* <DEDUP_REMOVED lines=19> */
[----:B------:R-:W-:Y:S02]  /*b030*/  FMUL.FTZ R104, R131, UR5 ;  /* 0x0000000583687c20 */ /* 0x000fe40008410000 */
[----:B------:R-:W1:Y:S01]  /*b040*/  MUFU.TANH R111, R111 ;  /* 0x0000006f006f7308 */ /* 0x000e620000002400 */
[----:B------:R-:W-:Y:S01]  /*b050*/  HGMMA.64x128x16.F32.BF16 R24, R152, gdesc[UR4].tnspB, R24, gsb0 ;  /* 0x41e0000498187df0 */ /* 0x000fe20008001818 */
[----:B------:R-:W-:Y:S01]  /*b060*/  UIADD3 UR6, UR4, 0x100, URZ ;  /* 0x0000010004067890 */ /* 0x000fe2000fffe03f */
[----:B------:R-:W-:-:S05]  /*b070*/  UMOV UR7, 0x40000040 ;  /* 0x4000004000077882 */ /* 0x000fca0000000000 */
[----:B------:R-:W1:Y:S08]  /*b080*/  MUFU.TANH R158, R158 ;  /* 0x0000009e009e7308 */ /* 0x000e700000002400 */
[----:B------:R-:W1:Y:S08]  /*b090*/  MUFU.TANH R98, R98 ;  /* 0x0000006200627308 */ /* 0x000e700000002400 */
[----:B------:R-:W1:Y:S08]  /*b0a0*/  MUFU.TANH R112, R112 ;  /* 0x0000007000707308 */ /* 0x000e700000002400 */
[----:B------:R-:W1:Y:S08]  /*b0b0*/  MUFU.TANH R113, R113 ;  /* 0x0000007100717308 */ /* 0x000e700000002400 */
[----:B------:R-:W1:Y:S08]  /*b0c0*/  MUFU.TANH R102, R102 ;  /* 0x0000006600667308 */ /* 0x000e700000002400 */
[----:B------:R-:W1:Y:S08]  /*b0d0*/  MUFU.TANH R103, R103 ;  /* 0x0000006700677308 */ /* 0x000e700000002400 */
[----:B------:R1:W1:Y:S08]  /*b0e0*/  MUFU.TANH R118, R120 ;  /* 0x0000007800767308 */ /* 0x0002700000002400 */
[----:B------:R1:W1:Y:S08]  /*b0f0*/  MUFU.TANH R114, R124 ;  /* 0x0000007c00727308 */ /* 0x0002700000002400 */
[----:B------:R-:W1:Y:S08]  /*b100*/  MUFU.TANH R125, R125 ;  /* 0x0000007d007d7308 */ /* 0x000e700000002400 */
[----:B------:R-:W1:Y:S08]  /*b110*/  MUFU.TANH R156, R156 ;  /* 0x0000009c009c7308 */ /* 0x000e700000002400 */
[----:B------:R1:W1:Y:S08]  /*b120*/  MUFU.TANH R121, R128 ;  /* 0x0000008000797308 */ /* 0x0002700000002400 */
        /* <DEDUP_REMOVED lines=8> */
[----:B------:R-:W-:Y:S02]  /*b1b0*/  IMAD R123, R20, -0x60, RZ ;  /* 0xffffffa0147b7824 */ /* 0x000fe400078e02ff */
[----:B------:R-:W-:Y:S02]  /*b1c0*/  FMUL.FTZ R154, R126, UR5 ;  /* 0x000000057e9a7c20 */ /* 0x000fe40008410000 */
[----:B------:R-:W-:Y:S01]  /*b1d0*/  HGMMA.64x128x16.F32.BF16 R24, R148, gdesc[UR4].tnspB, R24, gsb0 ;  /* 0x41e0000494187df0 */ /* 0x000fe20008001818 */
[----:B------:R-:W-:Y:S01]  /*b1e0*/  UIADD3 UR6, UR4, 0x180, URZ ;  /* 0x0000018004067890 */ /* 0x000fe2000fffe03f */
[----:B------:R-:W1:Y:S01]  /*b1f0*/  MUFU.TANH R152, R152 ;  /* 0x0000009800987308 */ /* 0x000e620000002400 */
[----:B------:R-:W-:-:S07]  /*b200*/  UMOV UR7, 0x40000040 ;  /* 0x4000004000077882 */ /* 0x000fce0000000000 */
[----:B------:R-:W1:Y:S01]  /*b210*/  MUFU.TANH R154, R154 ;  /* 0x0000009a009a7308 */ /* 0x000e620000002400 */
[----:B------:R-:W-:Y:S02]  /*b220*/  WARPGROUP.DEPBAR.LE gsb0, 0x0 ;  /* 0x00008000000079c5 */ /* 0x000fe40000010000 */
[----:B------:R-:W-:Y:S01]  /*b230*/  WARPGROUP.ARRIVE ;  /* 0x00000000000079c5 */ /* 0x000fe20000000000 */
[----:B------:R-:W-:Y:S01]  /*b240*/  FMUL.FTZ R150, R105, UR5 ;  /* 0x0000000569967c20 */ /* 0x000fe20008410000 */
[----:B------:R-:W-:Y:S02]  /*b250*/  IMAD.U32 R105, RZ, RZ, UR36 ;  /* 0x00000024ff697e24 */ /* 0x000fe4000f8e00ff */
[----:B------:R-:W-:Y:S02]  /*b260*/  FMUL.FTZ R148, R122, UR5 ;  /* 0x000000057a947c20 */ /* 0x000fe40008410000 */
[----:B------:R-:W-:Y:S01]  /*b270*/  HGMMA.64x128x16.F32.BF16 R24, R144, gdesc[UR4].tnspB, R24, gsb0 ;  /* 0x41e0000490187df0 */ /* 0x000fe20008001818 */
[----:B------:R-:W-:Y:S01]  /*b280*/  UIADD3 UR6, UR4, 0x200, URZ ;  /* 0x0000020004067890 */ /* 0x000fe2000fffe03f */
[----:B------:R-:W-:Y:S01]  /*b290*/  @!P1 LEA R105, R105, UR37, 0x3 ;  /* 0x0000002569699c11 */ /* 0x000fe2000f8e18ff */
[----:B------:R-:W-:Y:S01]  /*b2a0*/  UMOV UR7, 0x40000040 ;  /* 0x4000004000077882 */ /* 0x000fe20000000000 */
[----:B------:R-:W1:Y:S03]  /*b2b0*/  MUFU.TANH R150, R150 ;  /* 0x0000009600967308 */ /* 0x000e660000002400 */
[----:B------:R-:W-:-:S05]  /*b2c0*/  @!P1 VIADD R105, R105, 0x2a840 ;  /* 0x0002a84069699836 */ /* 0x000fca0000000000 */
[----:B------:R-:W1:Y:S01]  /*b2d0*/  MUFU.TANH R148, R148 ;  /* 0x0000009400947308 */ /* 0x000e620000002400 */
[----:B------:R-:W-:Y:S02]  /*b2e0*/  WARPGROUP.DEPBAR.LE gsb0, 0x0 ;  /* 0x00008000000079c5 */ /* 0x000fe40000010000 */
[----:B------:R-:W-:Y:S01]  /*b2f0*/  WARPGROUP.ARRIVE ;  /* 0x00000000000079c5 */ /* 0x000fe20000000000 */
[----:B------:R-:W-:Y:S01]  /*b300*/  FMUL.FTZ R145, R92, UR5 ;  /* 0x000000055c917c20 */ /* 0x000fe20008410000 */
[----:B------:R-:W-:Y:S01]  /*b310*/  FMUL.FTZ R92, R106, UR5 ;  /* 0x000000056a5c7c20 */ /* 0x000fe20008410000 */
[----:B------:R-:W-:Y:S01]  /*b320*/  @!P1 PRMT R106, RZ, 0x654, R105 ;  /* 0x00000654ff6a9816 */ /* 0x000fe20000000069 */
        /* <DEDUP_REMOVED lines=9> */
[----:B------:R-:W-:Y:S01]  /*b3c0*/  IMAD R108, R17, UR47, R123 ;  /* 0x0000002f116c7c24 */ /* 0x000fe2000f8e027b */
        /* <DEDUP_REMOVED lines=8> */
[----:B------:R1:W1:Y:S01]  /*b450*/  MUFU.TANH R105, R134 ;  /* 0x0000008600697308 */ /* 0x0002620000002400 */
[----:B------:R-:W-:-:S02]  /*b460*/  WARPGROUP.DEPBAR.LE gsb0, 0x0 ;  /* 0x00008000000079c5 */ /* 0x000fc40000010000 */
[----:B------:R-:W-:Y:S01]  /*b470*/  WARPGROUP.ARRIVE ;  /* 0x00000000000079c5 */ /* 0x000fe20000000000 */
[----:B------:R-:W-:Y:S02]  /*b480*/  FMUL.FTZ R140, R109, UR5 ;  /* 0x000000056d8c7c20 */ /* 0x000fe40008410000 */
[----:B------:R-:W5:Y:S03]  /*b490*/  LDC R109, c[0x0][0x288] ;  /* 0x0000a200ff6d7b82 */ /* 0x000f660000000800 */
[----:B------:R-:W-:Y:S01]  /*b4a0*/  HGMMA.64x128x16.F32.BF16 R24, R136, gdesc[UR4].tnspB, R24, gsb0 ;  /* 0x41e0000488187df0 */ /* 0x000fe20008001818 */
[----:B------:R-:W1:Y:S01]  /*b4b0*/  MUFU.TANH R140, R140 ;  /* 0x0000008c008c7308 */ /* 0x000e620000002400 */
[----:B-----5:R-:W-:-:S05]  /*b4c0*/  IADD3 R109, R108, 0x1, -R109 ;  /* 0x000000016c6d7810 */ /* 0x020fca0007ffe86d */
[----:B------:R-:W-:-:S04]  /*b4d0*/  IMAD R109, R16, -0x2, R109 ;  /* 0xfffffffe106d7824 */ /* 0x000fc800078e026d */
[C---:B------:R-:W-:Y:S02]  /*b4e0*/  VIADD R127, R109.reuse, UR45 ;  /* 0x0000002d6d7f7c36 */ /* 0x040fe40008000000 */
[----:B------:R-:W-:Y:S02]  /*b4f0*/  VIADD R131, R109, UR41 ;  /* 0x000000296d837c36 */ /* 0x000fe40008000000 */
[C---:B------:R-:W-:Y:S02]  /*b500*/  IMAD.IADD R115, R3.reuse, 0x1, R127 ;  /* 0x0000000103737824 */ /* 0x040fe400078e027f */
[----:B------:R-:W-:Y:S01]  /*b510*/  IMAD.IADD R117, R3, 0x1, R131 ;  /* 0x0000000103757824 */ /* 0x000fe200078e0283 */
[----:B------:R-:W-:Y:S02]  /*b520*/  WARPGROUP.DEPBAR.LE gsb0, 0x0 ;  /* 0x00008000000079c5 */ /* 0x000fe40000010000 */
[----:B------:R5:W-:Y:S01]  /*b530*/  @!P1 SYNCS.ARRIVE.TRANS64.RED.A1T0 RZ, [R106+URZ], RZ ;  /* 0x000000ff6aff99a7 */ /* 0x000be2000810043f */
[----:B------:R-:W-:Y:S01]  /*b540*/  ISETP.GE.AND P1, PT, R172, 0x1, PT ;  /* 0x00000001ac00780c */ /* 0x000fe20003f26270 */
[----:B-----5:R-:W-:Y:S01]  /*b550*/  FMUL.FTZ R106, R135, UR5 ;  /* 0x00000005876a7c20 */ /* 0x020fe20008410000 */
[----:B------:R-:W-:-:S05]  /*b560*/  IMAD R135, R16, -0x2, R123 ;  /* 0xfffffffe10877824 */ /* 0x000fca00078e027b */
[----:B------:R-:W1:Y:S06]  /*b570*/  MUFU.TANH R106, R106 ;  /* 0x0000006a006a7308 */ /* 0x000e6c0000002400 */
[----:B--234-:R-:W-:Y:S05]  /*b580*/  @!P1 BRA `(.L_x_934) ;  /* 0x0000000000589947 */ /* 0x01cfea0003800000 */
[----:B------:R-:W-:Y:S01]  /*b590*/  ISETP.GT.AND P1, PT, R174, -0x1, PT ;  /* 0xffffffffae00780c */ /* 0x000fe20003f24270 */
[----:B------:R-:W-:-:S12]  /*b5a0*/  BSSY B0, `(.L_x_935) ;  /* 0x0000011000007945 */ /* 0x000fd80003800000 */
[----:B------:R-:W-:Y:S05]  /*b5b0*/  @P1 BRA `(.L_x_936) ;  /* 0x0000000000201947 */ /* 0x000fea0003800000 */
[----:B-1----:R-:W-:Y:S01]  /*b5c0*/  IMAD.U32 R120, RZ, RZ, UR40 ;  /* 0x00000028ff787e24 */ /* 0x002fe2000f8e00ff */
[----:B------:R-:W-:-:S04]  /*b5d0*/  LOP3.LUT R119, RZ, R174, RZ, 0x33, !PT ;  /* 0x000000aeff777212 */ /* 0x000fc800078e33ff */
[----:B------:R-:W-:-:S13]  /*b5e0*/  ISETP.NE.AND P1, PT, R120, 0x1, PT ;  /* 0x000000017800780c */ /* 0x000fda0003f25270 */
[----:B------:R-:W1:Y:S02]  /*b5f0*/  @P1 LDC.64 R108, c[0x0][0x9e8] ;  /* 0x00027a00ff6c1b82 */ /* 0x000e640000000a00 */
[----:B-1----:R-:W-:-:S05]  /*b600*/  @P1 IMAD.HI.U32 R108, R119, R108, RZ ;  /* 0x0000006c776c1227 */ /* 0x002fca00078e00ff */
[----:B------:R-:W-:-:S04]  /*b610*/  @P1 SHF.R.U32.HI R119, RZ, R109, R108 ;  /* 0x0000006dff771219 */ /* 0x000fc8000001166c */
[----:B------:R-:W-:Y:S01]  /*b620*/  LOP3.LUT R108, RZ, R119, RZ, 0x33, !PT ;  /* 0x00000077ff6c7212 */ /* 0x000fe200078e33ff */
[----:B------:R-:W-:Y:S06]  /*b630*/  BRA `(.L_x_937) ;  /* 0x00000000001c7947 */ /* 0x000fec0003800000 */
.L_x_936:
[----:B-1----:R-:W-:-:S05]  /*b640*/  IMAD.U32 R120, RZ, RZ, UR40 ;  /* 0x00000028ff787e24 */ /* 0x002fca000f8e00ff */
[----:B------:R-:W-:-:S13]  /*b650*/  ISETP.NE.AND P1, PT, R120, 0x1, PT ;  /* 0x000000017800780c */ /* 0x000fda0003f25270 */
[----:B------:R-:W1:Y:S01]  /*b660*/  @P1 LDC.64 R108, c[0x0][0x9e8] ;  /* 0x00027a00ff6c1b82 */ /* 0x000e620000000a00 */
[----:B------:R-:W-:-:S04]  /*b670*/  @P1 IMAD.IADD R119, R3, 0x1, R13 ;  /* 0x0000000103771824 */ /* 0x000fc800078e020d */
[----:B-1----:R-:W-:-:S04]  /*b680*/  @P1 IMAD.HI.U32 R122, R119, R108, RZ ;  /* 0x0000006c777a1227 */ /* 0x002fc800078e00ff */
[----:B------:R-:W-:Y:S01]  /*b690*/  IMAD.MOV.U32 R108, RZ, RZ, R174 ;  /* 0x000000ffff6c7224 */ /* 0x000fe200078e00ae */
[----:B------:R-:W-:-:S07]  /*b6a0*/  @P1 SHF.R.U32.HI R108, RZ, R109, R122 ;  /* 0x0000006dff6c1219 */ /* 0x000fce000001167a */
.L_x_937:
[----:B------:R-:W-:Y:S05]  /*b6b0*/  BSYNC B0 ;  /* 0x0000000000007941 */ /* 0x000fea0003800000 */
.L_x_935:
[----:B------:R-:W-:-:S05]  /*b6c0*/  IMAD R108, R108, R120, R135 ;  /* 0x000000786c6c7224 */ /* 0x000fca00078e0287 */
[----:B------:R-:W-:Y:S02]  /*b6d0*/  VIADDMNMX R115, R108, R120, R115, PT ;  /* 0x000000786c737246 */ /* 0x000fe40003800173 */
[----:B------:R-:W-:-:S07]  /*b6e0*/  VIMNMX R117, R117, R108, !PT ;  /* 0x0000006c75757248 */ /* 0x000fce0007fe0100 */
.L_x_934:
        /* <DEDUP_REMOVED lines=117> */
[----:B------:R-:W-:-:S13]  /*be40*/  ISETP.GE.AND P6, PT, R172, 0x1, PT ;  /* 0x00000001ac00780c */ /* 0x000fda0003fc6270 */
        /* <DEDUP_REMOVED lines=13> */
.L_x_940:
[----:B------:R-:W-:-:S05]  /*bf20*/  IMAD.U32 R109, RZ, RZ, UR40 ;  /* 0x00000028ff6d7e24 */ /* 0x000fca000f8e00ff */
[----:B------:R-:W-:-:S13]  /*bf30*/  ISETP.NE.AND P6, PT, R109, 0x1, PT ;  /* 0x000000016d00780c */ /* 0x000fda0003fc5270 */
[----:B------:R-:W1:Y:S02]  /*bf40*/  @P6 LDC.64 R132, c[0x0][0x9e8] ;  /* 0x00027a00ff846b82 */ /* 0x000e640000000a00 */
[----:B-1----:R-:W-:-:S05]  /*bf50*/  @P6 IMAD.HI.U32 R132, R14, R132, RZ ;  /* 0x000000840e846227 */ /* 0x002fca00078e00ff */
[----:B------:R-:W-:-:S07]  /*bf60*/  @P6 SHF.R.U32.HI R14, RZ, R133, R132 ;  /* 0x00000085ff0e6219 */ /* 0x000fce0000011684 */
.L_x_941:
[----:B------:R-:W-:Y:S05]  /*bf70*/  BSYNC B0 ;  /* 0x0000000000007941 */ /* 0x000fea0003800000 */
.L_x_939:
[----:B------:R-:W-:-:S05]  /*bf80*/  IMAD R14, R14, R109, R135 ;  /* 0x0000006d0e0e7224 */ /* 0x000fca00078e0287 */
[----:B------:R-:W-:Y:S02]  /*bf90*/  VIADDMNMX R97, R14, R109, R97, PT ;  /* 0x0000006d0e617246 */ /* 0x000fe40003800161 */
[----:B------:R-:W-:-:S07]  /*bfa0*/  VIMNMX R101, R101, R14, !PT ;  /* 0x0000000e65657248 */ /* 0x000fce0007fe0100 */
.L_x_938:
        /* <DEDUP_REMOVED lines=14> */
[----:B------:R-:W-:Y:S01]  /*c090*/  ISETP.NE.AND P1, PT, R134, RZ, PT ;  /* 0x000000ff8600720c */ /* 0x000fe20003f25270 */
[----:B------:R-:W1:Y:S01]  /*c0a0*/  LDC R21, c[0x0][0x988] ;  /* 0x00026200ff157b82 */ /* 0x000e620000000800 */
        /* <DEDUP_REMOVED lines=21> */
[----:B------:R-:W-:Y:S02]  /*c200*/  FMNMX.FTZ R15, R150, R15, !PT ;  /* 0x0000000f960f7209 */ /* 0x000fe40007810000 */
        /* <DEDUP_REMOVED lines=30> */
[----:B------:R-:W-:-:S02]  /*c3f0*/  ISETP.NE.AND P2, PT, R155, RZ, PT ;  /* 0x000000ff9b00720c */ /* 0x000fc40003f45270 */
[----:B------:R-:W-:Y:S02]  /*c400*/  ISETP.GT.AND P1, PT, R101, 0x30, !P1 ;  /* 0x000000306500780c */ /* 0x000fe40004f24270 */
[----:B------:R-:W-:Y:S02]  /*c410*/  FMNMX.FTZ R15, R96, R15, !PT ;  /* 0x0000000f600f7209 */ /* 0x000fe40007810000 */
[----:B------:R-:W-:Y:S02]  /*c420*/  ISETP.LT.OR P1, PT, R97, 0x31, P1 ;  /* 0x000000316100780c */ /* 0x000fe40000f21670 */
[----:B------:R-:W-:Y:S02]  /*c430*/  FMNMX.FTZ R15, R108, R15, !PT ;  /* 0x0000000f6c0f7209 */ /* 0x000fe40007810000 */
[----:B------:R-:W-:Y:S02]  /*c440*/  FSEL R98, R98, -INF , !P1 ;  /* 0xff80000062627808 */ /* 0x000fe40004800000 */
        /* <DEDUP_REMOVED lines=61> */
[----:B------:R-:W-:Y:S01]  /*c820*/  FSEL R130, R106, -INF , !P2 ;  /* 0xff8000006a827808 */ /* 0x000fe20005000000 */
        /* <DEDUP_REMOVED lines=23> */
[----:B------:R-:W-:Y:S01]  /*c9a0*/  FSEL R110, R14, RZ, P1 ;  /* 0x000000ff0e6e7208 */ /* 0x000fe20000800000 */
[--C-:B------:R-:W-:Y:S01]  /*c9b0*/  FFMA.FTZ R96, R96, R21, -R111.reuse ;  /* 0x0000001560607223 */ /* 0x100fe2000001086f */
[----:B------:R-:W-:Y:S01]  /*c9c0*/  FMNMX.FTZ R15, R134, R15, !PT ;  /* 0x0000000f860f7209 */ /* 0x000fe20007810000 */
[----:B------:R-:W-:Y:S01]  /*c9d0*/  FFMA.FTZ R111, R108, R21, -R111 ;  /* 0x000000156c6f7223 */ /* 0x000fe2000001086f */
[----:B------:R-:W-:Y:S01]  /*c9e0*/  MUFU.EX2 R89, R194 ;  /* 0x000000c200597308 */ /* 0x000fe20000000800 */
[----:B------:R-:W-:Y:S01]  /*c9f0*/  FADD.FTZ R110, -R110, R175 ;  /* 0x000000af6e6e7221 */ /* 0x000fe20000010100 */
[----:B------:R-:W-:Y:S01]  /*ca00*/  FMNMX.FTZ R15, R98, R15, !PT ;  /* 0x0000000f620f7209 */ /* 0x000fe20007810000 */
[----:B------:R-:W-:Y:S01]  /*ca10*/  IMAD.MOV.U32 R175, RZ, RZ, R14 ;  /* 0x000000ffffaf7224 */ /* 0x000fe200078e000e */
[----:B------:R-:W-:-:S02]  /*ca20*/  LOP3.LUT P6, RZ, R177, 0x7f, RZ, 0xc0, !PT ;  /* 0x0000007fb1ff7812 */ /* 0x000fc400078cc0ff */
        /* <DEDUP_REMOVED lines=16> */
[----:B------:R-:W-:Y:S03]  /*cb30*/  MUFU.EX2 R95, R95 ;  /* 0x0000005f005f7308 */ /* 0x000fe60000000800 */
[----:B-1----:R-:W1:Y:S05]  /*cb40*/  SHFL.BFLY PT, R0, R15, 0x2, 0x1f ;  /* 0x0c401f000f007f89 */ /* 0x002e6a00000e0000 */
[----:B------:R-:W-:Y:S08]  /*cb50*/  MUFU.EX2 R178, R178 ;  /* 0x000000b200b27308 */ /* 0x000ff00000000800 */
[----:B------:R-:W-:Y:S08]  /*cb60*/  MUFU.EX2 R99, R99 ;  /* 0x0000006300637308 */ /* 0x000ff00000000800 */
[----:B------:R-:W-:Y:S01]  /*cb70*/  MUFU.EX2 R97, R97 ;  /* 0x0000006100617308 */ /* 0x000fe20000000800 */
[----:B-1----:R-:W-:-:S05]  /*cb80*/  FMNMX.FTZ R0, R15, R0, !PT ;  /* 0x000000000f007209 */ /* 0x002fca0007810000 */
[----:B------:R-:W1:Y:S02]  /*cb90*/  SHFL.BFLY PT, R15, R0, 0x1, 0x1f ;  /* 0x0c201f00000f7f89 */ /* 0x000e6400000e0000 */
[----:B------:R-:W-:Y:S08]  /*cba0*/  MUFU.EX2 R106, R106 ;  /* 0x0000006a006a7308 */ /* 0x000ff00000000800 */
[----:B------:R-:W-:Y:S08]  /*cbb0*/  MUFU.EX2 R101, R101 ;  /* 0x0000006500657308 */ /* 0x000ff00000000800 */
[----:B------:R-:W-:Y:S01]  /*cbc0*/  MUFU.EX2 R120, R120 ;  /* 0x0000007800787308 */ /* 0x000fe20000000800 */
[----:B-1----:R-:W-:Y:S01]  /*cbd0*/  FMNMX.FTZ R15, R0, R15, !PT ;  /* 0x0000000f000f7209 */ /* 0x002fe20007810000 */
[----:B------:R-:W-:-:S06]  /*cbe0*/  FMUL.FTZ R0, R110, R21 ;  /* 0x000000156e007220 */ /* 0x000fcc0000410000 */
[----:B------:R-:W-:Y:S01]  /*cbf0*/  MUFU.EX2 R103, R103 ;  /* 0x0000006700677308 */ /* 0x000fe20000000800 */
[C---:B------:R-:W-:Y:S01]  /*cc00*/  FSETP.NEU.FTZ.AND P1, PT, R15.reuse, -INF , PT ;  /* 0xff8000000f00780b */ /* 0x040fe20003f3d000 */
[----:B------:R-:W-:-:S05]  /*cc10*/  FMUL.FTZ R108, R15, R21 ;  /* 0x000000150f6c7220 */ /* 0x000fca0000410000 */
[----:B------:R-:W-:Y:S01]  /*cc20*/  FSEL R113, R108, RZ, P1 ;  /* 0x000000ff6c717208 */ /* 0x000fe20000800000 */
[----:B------:R-:W1:Y:S04]  /*cc30*/  MUFU.EX2 R0, R0 ;  /* 0x0000000000007308 */ /* 0x000e680000000800 */
[-CC-:B------:R-:W-:Y:S01]  /*cc40*/  FFMA.FTZ R159, R2, R21.reuse, -R113.reuse ;  /* 0x00000015029f7223 */ /* 0x180fe20000010871 */
[----:B------:R-:W-:Y:S01]  /*cc50*/  FSEL R2, R15, RZ, P1 ;  /* 0x000000ff0f027208 */ /* 0x000fe20000800000 */
[-CC-:B------:R-:W-:Y:S01]  /*cc60*/  FFMA.FTZ R157, R190, R21.reuse, -R113.reuse ;  /* 0x00000015be9d7223 */ /* 0x180fe20000010871 */
[-CC-:B------:R-:W-:Y:S01]  /*cc70*/  FFMA.FTZ R108, R144, R21.reuse, -R113.reuse ;  /* 0x00000015906c7223 */ /* 0x180fe20000010871 */
[-CC-:B------:R-:W-:Y:S01]  /*cc80*/  FFMA.FTZ R110, R142, R21.reuse, -R113.reuse ;  /* 0x000000158e6e7223 */ /* 0x180fe20000010871 */
[-C--:B------:R-:W-:Y:S01]  /*cc90*/  FFMA.FTZ R153, R132, R21.reuse, -R113 ;  /* 0x0000001584997223 */ /* 0x080fe20000010871 */
[----:B------:R-:W-:Y:S01]  /*cca0*/  FADD.FTZ R2, -R2, R173 ;  /* 0x000000ad02027221 */ /* 0x000fe20000010100 */
[----:B------:R-:W-:Y:S01]  /*ccb0*/  MUFU.EX2 R159, R159 ;  /* 0x0000009f009f7308 */ /* 0x000fe20000000800 */
[-CC-:B------:R-:W-:Y:S01]  /*ccc0*/  FFMA.FTZ R114, R140, R21.reuse, -R113.reuse ;  /* 0x000000158c727223 */ /* 0x180fe20000010871 */
[-CC-:B------:R-:W-:Y:S01]  /*ccd0*/  FFMA.FTZ R155, R90, R21.reuse, -R113.reuse ;  /* 0x000000155a9b7223 */ /* 0x180fe20000010871 */
[-C--:B------:R-:W-:Y:S01]  /*cce0*/  FMUL.FTZ R2, R2, R21.reuse ;  /* 0x0000001502027220 */ /* 0x080fe20000410000 */
[-CC-:B------:R-:W-:Y:S01]  /*ccf0*/  FFMA.FTZ R90, R138, R21.reuse, -R113.reuse ;  /* 0x000000158a5a7223 */ /* 0x180fe20000010871 */
[-C--:B------:R-:W-:Y:S01]  /*cd00*/  FFMA.FTZ R145, R98, R21.reuse, -R113 ;  /* 0x0000001562917223 */ /* 0x080fe20000010871 */
[----:B-1----:R-:W-:Y:S01]  /*cd10*/  FFMA.FTZ R115, R0, R12, R89 ;  /* 0x0000000c00737223 */ /* 0x002fe20000010059 */
[-CC-:B------:R-:W-:Y:S01]  /*cd20*/  FFMA.FTZ R149, R92, R21.reuse, -R113.reuse ;  /* 0x000000155c957223 */ /* 0x180fe20000010871 */
[----:B------:R-:W-:Y:S01]  /*cd30*/  MUFU.EX2 R157, R157 ;  /* 0x0000009d009d7308 */ /* 0x000fe20000000800 */
[-C--:B------:R-:W-:Y:S01]  /*cd40*/  FFMA.FTZ R92, R136, R21.reuse, -R113 ;  /* 0x00000015885c7223 */ /* 0x080fe20000010871 */
[----:B------:R-:W-:Y:S01]  /*cd50*/  FADD.FTZ R12, R188, R115 ;  /* 0x00000073bc0c7221 */ /* 0x000fe20000010000 */
[-CC-:B------:R-:W-:Y:S01]  /*cd60*/  FFMA.FTZ R151, R94, R21.reuse, -R113.reuse ;  /* 0x000000155e977223 */ /* 0x180fe20000010871 */
[-CC-:B------:R-:W-:Y:S01]  /*cd70*/  FFMA.FTZ R88, R88, R21.reuse, -R113.reuse ;  /* 0x0000001558587223 */ /* 0x180fe20000010871 */
[-CC-:B------:R-:W-:Y:S01]  /*cd80*/  FFMA.FTZ R94, R134, R21.reuse, -R113.reuse ;  /* 0x00000015865e7223 */ /* 0x180fe20000010871 */
[----:B------:R-:W-:Y:S01]  /*cd90*/  FADD.FTZ R115, R91, R12 ;  /* 0x0000000c5b737221 */ /* 0x000fe20000010000 */
[-CC-:B------:R-:W-:Y:S01]  /*cda0*/  FFMA.FTZ R102, R102, R21.reuse, -R113.reuse ;  /* 0x0000001566667223 */ /* 0x180fe20000010871 */
[----:B------:R-:W1:Y:S01]  /*cdb0*/  MUFU.EX2 R2, R2 ;  /* 0x0000000200027308 */ /* 0x000e620000000800 */
[-C--:B------:R-:W-:Y:S01]  /*cdc0*/  FFMA.FTZ R146, R146, R21.reuse, -R113 ;  /* 0x0000001592927223 */ /* 0x080fe20000010871 */
[----:B------:R-:W-:Y:S01]  /*cdd0*/  FADD.FTZ R12, R186, R115 ;  /* 0x00000073ba0c7221 */ /* 0x000fe20000010000 */
[-CC-:B------:R-:W-:Y:S01]  /*cde0*/  FFMA.FTZ R148, R148, R21.reuse, -R113.reuse ;  /* 0x0000001594947223 */ /* 0x180fe20000010871 */
[-CC-:B------:R-:W-:Y:S01]  /*cdf0*/  FFMA.FTZ R152, R152, R21.reuse, -R113.reuse ;  /* 0x0000001598987223 */ /* 0x180fe20000010871 */
[-CC-:B------:R-:W-:Y:S01]  /*ce00*/  FFMA.FTZ R154, R154, R21.reuse, -R113.reuse ;  /* 0x000000159a9a7223 */ /* 0x180fe20000010871 */
[----:B------:R-:W-:Y:S01]  /*ce10*/  FADD.FTZ R115, R93, R12 ;  /* 0x0000000c5d737221 */ /* 0x000fe20000010000 */
[----:B------:R-:W-:Y:S01]  /*ce20*/  FFMA.FTZ R176, R176, R21, -R113 ;  /* 0x00000015b0b07223 */ /* 0x000fe20000010871 */
[----:B------:R-:W2:Y:S01]  /*ce30*/  MUFU.EX2 R108, R108 ;  /* 0x0000006c006c7308 */ /* 0x000ea20000000800 */
[----:B------:R-:W-:Y:S01]  /*ce40*/  ISETP.GT.AND P1, PT, R20, R19, PT ;  /* 0x000000131400720c */ /* 0x000fe20003f24270 */
[----:B------:R-:W-:Y:S01]  /*ce50*/  FADD.FTZ R98, R182, R115 ;  /* 0x00000073b6627221 */ /* 0x000fe20000010000 */
[----:B------:R-:W-:Y:S01]  /*ce60*/  F2FP.BF16.F32.PACK_AB R144, R120, R101 ;  /* 0x000000657890723e */ /* 0x000fe200000010ff */
[----:B------:R-:W-:-:S02]  /*ce70*/  VIADD R20, R20, 0xffffffff ;  /* 0xffffffff14147836 */ /* 0x000fc40000000000 */
[----:B------:R-:W-:Y:S01]  /*ce80*/  FADD.FTZ R115, R95, R98 ;  /* 0x000000625f737221 */ /* 0x000fe20000010000 */
[----:B------:R-:W-:Y:S01]  /*ce90*/  IMAD.MOV.U32 R173, RZ, RZ, R15 ;  /* 0x000000ffffad7224 */ /* 0x000fe200078e000f */
[----:B------:R-:W3:Y:S01]  /*cea0*/  MUFU.EX2 R110, R110 ;  /* 0x0000006e006e7308 */ /* 0x000ee20000000800 */
[----:B-1----:R-:W-:Y:S01]  /*ceb0*/  FFMA.FTZ R5, R2, R5, R157 ;  /* 0x0000000502057223 */ /* 0x002fe2000001009d */
[----:B------:R-:W-:-:S04]  /*cec0*/  FADD.FTZ R98, R178, R115 ;  /* 0x00000073b2627221 */ /* 0x000fc80000010000 */
[----:B------:R-:W-:Y:S01]  /*ced0*/  FADD.FTZ R115, R99, R98 ;  /* 0x0000006263737221 */ /* 0x000fe20000010000 */
[----:B------:R-:W-:Y:S01]  /*cee0*/  IMAD.U32 R98, RZ, RZ, UR10 ;  /* 0x0000000aff627e24 */ /* 0x000fe2000f8e00ff */
[----:B------:R-:W1:Y:S01]  /*cef0*/  MUFU.EX2 R153, R153 ;  /* 0x0000009900997308 */ /* 0x000e620000000800 */
[C---:B--2---:R-:W-:Y:S01]  /*cf00*/  FADD.FTZ R12, R108.reuse, R5 ;  /* 0x000000056c0c7221 */ /* 0x044fe20000010000 */
[----:B------:R-:W-:Y:S01]  /*cf10*/  F2FP.BF16.F32.PACK_AB R157, R108, R157 ;  /* 0x0000009d6c9d723e */ /* 0x000fe200000010ff */
[----:B------:R-:W-:Y:S02]  /*cf20*/  @!P6 VIADD R98, R98, 0x2a860 ;  /* 0x0002a8606262e836 */ /* 0x000fe40000000000 */
[----:B------:R-:W-:-:S03]  /*cf30*/  FADD.FTZ R5, R159, R12 ;  /* 0x0000000c9f057221 */ /* 0x000fc60000010000 */
[----:B------:R-:W2:Y:S01]  /*cf40*/  MUFU.EX2 R114, R114 ;  /* 0x0000007200727308 */ /* 0x000ea20000000800 */
[C---:B---3--:R-:W-:Y:S01]  /*cf50*/  FADD.FTZ R12, R110.reuse, R5 ;  /* 0x000000056e0c7221 */ /* 0x048fe20000010000 */
[----:B------:R-:W-:Y:S02]  /*cf60*/  @!P6 PRMT R98, RZ, 0x654, R98 ;  /* 0x00000654ff62e816 */ /* 0x000fe40000000062 */
[----:B------:R-:W-:Y:S02]  /*cf70*/  F2FP.BF16.F32.PACK_AB R159, R110, R159 ;  /* 0x0000009f6e9f723e */ /* 0x000fe400000010ff */
[----:B------:R3:W-:Y:S02]  /*cf80*/  @!P6 SYNCS.ARRIVE.TRANS64.RED.A1T0 RZ, [R98+URZ], RZ ;  /* 0x000000ff62ffe9a7 */ /* 0x0007e4000810043f */
[----:B------:R-:W4:Y:S01]  /*cf90*/  MUFU.EX2 R155, R155 ;  /* 0x0000009b009b7308 */ /* 0x000f220000000800 */
[----:B-1----:R-:W-:-:S07]  /*cfa0*/  FADD.FTZ R5, R153, R12 ;  /* 0x0000000c99057221 */ /* 0x002fce0000010000 */
[----:B------:R-:W1:Y:S01]  /*cfb0*/  MUFU.EX2 R90, R90 ;  /* 0x0000005a005a7308 */ /* 0x000e620000000800 */
[C---:B--2---:R-:W-:Y:S01]  /*cfc0*/  FADD.FTZ R12, R114.reuse, R5 ;  /* 0x00000005720c7221 */ /* 0x044fe20000010000 */
[----:B------:R-:W-:-:S06]  /*cfd0*/  F2FP.BF16.F32.PACK_AB R153, R114, R153 ;  /* 0x000000997299723e */ /* 0x000fcc00000010ff */
[----:B------:R-:W2:Y:S01]  /*cfe0*/  MUFU.EX2 R149, R149 ;  /* 0x0000009500957308 */ /* 0x000ea20000000800 */
[----:B----4-:R-:W-:-:S07]  /*cff0*/  FADD.FTZ R5, R155, R12 ;  /* 0x0000000c9b057221 */ /* 0x010fce0000010000 */
[----:B------:R-:W4:Y:S01]  /*d000*/  MUFU.EX2 R92, R92 ;  /* 0x0000005c005c7308 */ /* 0x000f220000000800 */
[----:B-1----:R-:W-:Y:S01]  /*d010*/  FADD.FTZ R12, R90, R5 ;  /* 0x000000055a0c7221 */ /* 0x002fe20000010000 */
[----:B------:R-:W-:Y:S01]  /*d020*/  FFMA.FTZ R5, R156, R21, -R113 ;  /* 0x000000159c057223 */ /* 0x000fe20000010871 */
[----:B------:R-:W-:Y:S02]  /*d030*/  F2FP.BF16.F32.PACK_AB R156, R188, R89 ;  /* 0x00000059bc9c723e */ /* 0x000fe400000010ff */
[----:B------:R-:W-:-:S03]  /*d040*/  F2FP.BF16.F32.PACK_AB R155, R90, R155 ;  /* 0x0000009b5a9b723e */ /* 0x000fc600000010ff */
[----:B------:R1:W-:Y:S08]  /*d050*/  MUFU.EX2 R118, R88 ;  /* 0x0000005800767308 */ /* 0x0003f00000000800 */
[----:B------:R-:W5:Y:S01]  /*d060*/  MUFU.EX2 R151, R151 ;  /* 0x0000009700977308 */ /* 0x000f620000000800 */
[----:B-1----:R-:W-:-:S04]  /*d070*/  FADD.FTZ R88, R104, R115 ;  /* 0x0000007368587221 */ /* 0x002fc80000010000 */
[----:B------:R-:W-:-:S03]  /*d080*/  FADD.FTZ R115, R97, R88 ;  /* 0x0000005861737221 */ /* 0x000fc60000010000 */
[----:B------:R-:W1:Y:S01]  /*d090*/  MUFU.EX2 R94, R94 ;  /* 0x0000005e005e7308 */ /* 0x000e620000000800 */
[----:B------:R-:W-:Y:S01]  /*d0a0*/  FADD.FTZ R88, R106, R115 ;  /* 0x000000736a587221 */ /* 0x000fe20000010000 */
[----:B--2---:R-:W-:Y:S01]  /*d0b0*/  FADD.FTZ R115, R149, R12 ;  /* 0x0000000c95737221 */ /* 0x004fe20000010000 */
[C---:B----4-:R-:W-:Y:S02]  /*d0c0*/  F2FP.BF16.F32.PACK_AB R149, R92.reuse, R149 ;  /* 0x000000955c95723e */ /* 0x050fe400000010ff */
[----:B------:R-:W-:Y:S01]  /*d0d0*/  FADD.FTZ R117, R101, R88 ;  /* 0x0000005865757221 */ /* 0x000fe20000010000 */
[----:B---3--:R-:W-:Y:S01]  /*d0e0*/  FADD.FTZ R98, R92, R115 ;  /* 0x000000735c627221 */ /* 0x008fe20000010000 */
[----:B------:R-:W-:Y:S01]  /*d0f0*/  FFMA.FTZ R88, R158, R21, -R113 ;  /* 0x000000159e587223 */ /* 0x000fe20000010871 */
[----:B------:R-:W2:Y:S01]  /*d100*/  MUFU.EX2 R145, R145 ;  /* 0x0000009100917308 */ /* 0x000ea20000000800 */
[----:B------:R-:W-:Y:S01]  /*d110*/  FADD.FTZ R12, R120, R117 ;  /* 0x00000075780c7221 */ /* 0x000fe20000010000 */
[----:B-----5:R-:W-:Y:S01]  /*d120*/  FADD.FTZ R115, R151, R98 ;  /* 0x0000006297737221 */ /* 0x020fe20000010000 */
[----:B------:R-:W-:-:S02]  /*d130*/  F2FP.BF16.F32.PACK_AB R158, R186, R91 ;  /* 0x0000005bba9e723e */ /* 0x000fc400000010ff */
[----:B------:R-:W-:Y:S01]  /*d140*/  FADD.FTZ R117, R103, R12 ;  /* 0x0000000c67757221 */ /* 0x000fe20000010000 */
[-CC-:B------:R-:W-:Y:S01]  /*d150*/  FFMA.FTZ R12, R150, R21.reuse, -R113.reuse ;  /* 0x00000015960c7223 */ /* 0x180fe20000010871 */
[----:B------:R-:W-:Y:S01]  /*d160*/  FFMA.FTZ R113, R130, R21, -R113 ;  /* 0x0000001582717223 */ /* 0x000fe20000010871 */
[----:B------:R-:W3:Y:S01]  /*d170*/  MUFU.EX2 R122, R122 ;  /* 0x0000007a007a7308 */ /* 0x000ee20000000800 */
[----:B-1----:R-:W-:Y:S01]  /*d180*/  FADD.FTZ R98, R94, R115 ;  /* 0x000000735e627221 */ /* 0x002fe20000010000 */
[----:B------:R-:W-:Y:S02]  /*d190*/  F2FP.BF16.F32.PACK_AB R150, R106, R97 ;  /* 0x000000616a96723e */ /* 0x000fe400000010ff */
[----:B------:R-:W-:-:S04]  /*d1a0*/  F2FP.BF16.F32.PACK_AB R151, R94, R151 ;  /* 0x000000975e97723e */ /* 0x000fc800000010ff */
[----:B------:R-:W1:Y:S01]  /*d1b0*/  MUFU.EX2 R105, R105 ;  /* 0x0000006900697308 */ /* 0x000e620000000800 */
[----:B--2---:R-:W-:Y:S01]  /*d1c0*/  FADD.FTZ R98, R145, R98 ;  /* 0x0000006291627221 */ /* 0x004fe20000010000 */
[----:B------:R-:W-:-:S03]  /*d1d0*/  F2FP.BF16.F32.PACK_AB R145, R118, R145 ;  /* 0x000000917691723e */ /* 0x000fc600000010ff */
[----:B------:R-:W-:-:S03]  /*d1e0*/  FADD.FTZ R98, R118, R98 ;  /* 0x0000006276627221 */ /* 0x000fc60000010000 */
[----:B------:R3:W2:Y:S08]  /*d1f0*/  MUFU.EX2 R147, R102 ;  /* 0x0000006600937308 */ /* 0x0006b00000000800 */
[----:B------:R-:W4:Y:S01]  /*d200*/  MUFU.EX2 R116, R116 ;  /* 0x0000007400747308 */ /* 0x000f220000000800 */
[----:B---3--:R-:W-:-:S04]  /*d210*/  FADD.FTZ R102, R122, R117 ;  /* 0x000000757a667221 */ /* 0x008fc80000010000 */
[----:B-1----:R-:W-:-:S03]  /*d220*/  FADD.FTZ R115, R105, R102 ;  /* 0x0000006669737221 */ /* 0x002fc60000010000 */
[----:B------:R1:W3:Y:S01]  /*d230*/  MUFU.EX2 R119, R146 ;  /* 0x0000009200777308 */ /* 0x0002e20000000800 */
[----:B--2---:R-:W-:-:S07]  /*d240*/  FADD.FTZ R98, R147, R98 ;  /* 0x0000006293627221 */ /* 0x004fce0000010000 */
[----:B------:R-:W2:Y:S01]  /*d250*/  MUFU.EX2 R107, R107 ;  /* 0x0000006b006b7308 */ /* 0x000ea20000000800 */
[----:B----4-:R-:W-:Y:S01]  /*d260*/  FADD.FTZ R102, R116, R115 ;  /* 0x0000007374667221 */ /* 0x010fe20000010000 */
[----:B-1----:R-:W-:Y:S02]  /*d270*/  F2FP.BF16.F32.PACK_AB R146, R122, R103 ;  /* 0x000000677a92723e */ /* 0x002fe400000010ff */
[----:B------:R-:W-:-:S04]  /*d280*/  F2FP.BF16.F32.PACK_AB R140, R116, R105 ;  /* 0x00000069748c723e */ /* 0x000fc800000010ff */
[----:B------:R1:W4:Y:S01]  /*d290*/  MUFU.EX2 R141, R148 ;  /* 0x00000094008d7308 */ /* 0x0003220000000800 */
[C---:B---3--:R-:W-:Y:S01]  /*d2a0*/  FADD.FTZ R98, R119.reuse, R98 ;  /* 0x0000006277627221 */ /* 0x048fe20000010000 */
[----:B------:R-:W-:-:S06]  /*d2b0*/  F2FP.BF16.F32.PACK_AB R147, R119, R147 ;  /* 0x000000937793723e */ /* 0x000fcc00000010ff */
[----:B------:R-:W3:Y:S01]  /*d2c0*/  MUFU.EX2 R112, R112 ;  /* 0x0000007000707308 */ /* 0x000ee20000000800 */
[----:B--2---:R-:W-:Y:S01]  /*d2d0*/  FADD.FTZ R89, R107, R102 ;  /* 0x000000666b597221 */ /* 0x004fe20000010000 */
[----:B-1----:R-:W-:-:S06]  /*d2e0*/  F2FP.BF16.F32.PACK_AB R148, R104, R99 ;  /* 0x000000636894723e */ /* 0x002fcc00000010ff */
[----:B------:R1:W2:Y:S01]  /*d2f0*/  MUFU.EX2 R121, R152 ;  /* 0x0000009800797308 */ /* 0x0002a20000000800 */
[----:B----4-:R-:W-:-:S07]  /*d300*/  FADD.FTZ R98, R141, R98 ;  /* 0x000000628d627221 */ /* 0x010fce0000010000 */
[----:B------:R4:W5:Y:S01]  /*d310*/  MUFU.EX2 R143, R154 ;  /* 0x0000009a008f7308 */ /* 0x0009620000000800 */
[----:B---3--:R-:W-:Y:S01]  /*d320*/  FADD.FTZ R102, R112, R89 ;  /* 0x0000005970667221 */ /* 0x008fe20000010000 */
[----:B-1----:R-:W-:Y:S02]  /*d330*/  F2FP.BF16.F32.PACK_AB R152, R182, R93 ;  /* 0x0000005db698723e */ /* 0x002fe400000010ff */
[----:B------:R-:W-:-:S04]  /*d340*/  F2FP.BF16.F32.PACK_AB R142, R112, R107 ;  /* 0x0000006b708e723e */ /* 0x000fc800000010ff */
[----:B------:R-:W1:Y:S01]  /*d350*/  MUFU.EX2 R117, R5 ;  /* 0x0000000500757308 */ /* 0x000e620000000800 */
[C---:B--2---:R-:W-:Y:S01]  /*d360*/  FADD.FTZ R98, R121.reuse, R98 ;  /* 0x0000006279627221 */ /* 0x044fe20000010000 */
[----:B----4-:R-:W-:Y:S02]  /*d370*/  F2FP.BF16.F32.PACK_AB R154, R178, R95 ;  /* 0x0000005fb29a723e */ /* 0x010fe400000010ff */
[----:B------:R-:W-:-:S04]  /*d380*/  F2FP.BF16.F32.PACK_AB R141, R121, R141 ;  /* 0x0000008d798d723e */ /* 0x000fc800000010ff */
[----:B------:R-:W2:Y:S01]  /*d390*/  MUFU.EX2 R109, R109 ;  /* 0x0000006d006d7308 */ /* 0x000ea20000000800 */
[----:B-----5:R-:W-:-:S07]  /*d3a0*/  FADD.FTZ R98, R143, R98 ;  /* 0x000000628f627221 */ /* 0x020fce0000010000 */
[----:B------:R-:W3:Y:S01]  /*d3b0*/  MUFU.EX2 R137, R176 ;  /* 0x000000b000897308 */ /* 0x000ee20000000800 */
[C---:B-1----:R-:W-:Y:S01]  /*d3c0*/  FADD.FTZ R98, R117.reuse, R98 ;  /* 0x0000006275627221 */ /* 0x042fe20000010000 */
[----:B------:R-:W-:-:S06]  /*d3d0*/  F2FP.BF16.F32.PACK_AB R143, R117, R143 ;  /* 0x0000008f758f723e */ /* 0x000fcc00000010ff */
[----:B------:R-:W1:Y:S01]  /*d3e0*/  MUFU.EX2 R100, R100 ;  /* 0x0000006400647308 */ /* 0x000e620000000800 */
[----:B--2---:R-:W-:-:S07]  /*d3f0*/  FADD.FTZ R5, R109, R102 ;  /* 0x000000666d057221 */ /* 0x004fce0000010000 */
        /* <DEDUP_REMOVED lines=9> */
[----:B---3--:R-:W-:-:S07]  /*d490*/  FADD.FTZ R102, R96, R5 ;  /* 0x0000000560667221 */ /* 0x008fce0000010000 */
[----:B------:R-:W3:Y:S01]  /*d4a0*/  MUFU.EX2 R113, R113 ;  /* 0x0000007100717308 */ /* 0x000ee20000000800 */
[----:B-1----:R-:W-:Y:S01]  /*d4b0*/  FADD.FTZ R98, R139, R98 ;  /* 0x000000628b627221 */ /* 0x002fe20000010000 */
[C---:B--2---:R-:W-:Y:S01]  /*d4c0*/  FADD.FTZ R12, R111.reuse, R102 ;  /* 0x000000666f0c7221 */ /* 0x044fe20000010000 */
[----:B------:R-:W-:Y:S02]  /*d4d0*/  F2FP.BF16.F32.PACK_AB R138, R111, R96 ;  /* 0x000000606f8a723e */ /* 0x000fe400000010ff */
[C---:B---3--:R-:W-:Y:S01]  /*d4e0*/  FADD.FTZ R5, R113.reuse, R98 ;  /* 0x0000006271057221 */ /* 0x048fe20000010000 */
[----:B------:R-:W-:Y:S01]  /*d4f0*/  F2FP.BF16.F32.PACK_AB R139, R113, R139 ;  /* 0x0000008b718b723e */ /* 0x000fe200000010ff */
[----:B------:R-:W-:Y:S06]  /*d500*/  @P1 BRA `(.L_x_942) ;  /* 0xffffffcc00481947 */ /* 0x000fec000383ffff */
.L_x_925:
        /* <DEDUP_REMOVED lines=67> */
.L_x_943:
[----:B------:R-:W-:Y:S01]  /*d940*/  ULEA UR5, UR36, UR37, 0x3 ;  /* 0x0000002524057291 */ /* 0x000fe2000f8e183f */
[----:B------:R-:W-:-:S05]  /*d950*/  IMAD.U32 R0, RZ, RZ, UR39 ;  /* 0x00000027ff007e24 */ /* 0x000fca000f8e00ff */
[----:B------:R-:W-:-:S04]  /*d960*/  SHF.L.U32 R0, R0, 0x1f, RZ ;  /* 0x0000001f00007819 */ /* 0x000fc800000006ff */
[----:B------:R1:W2:Y:S01]  /*d970*/  SYNCS.PHASECHK.TRANS64.TRYWAIT P1, [UR5+0x2a850], R0 ;  /* 0x02a85000ff0075a7 */ /* 0x0002a20008020145 */
[----:B------:R-:W-:Y:S05]  /*d980*/  @!P0 BRA `(.L_x_944) ;  /* 0x0000000000048947 */ /* 0x000fea0003800000 */
[----:B------:R-:W-:Y:S01]  /*d990*/  BPT.TRAP 0x1 ;  /* 0x000000040000795c */ /* 0x000fe20000300000 */
.L_x_944:
[----:B--2---:R-:W-:Y:S05]  /*d9a0*/  @P1 BRA `(.L_x_945) ;  /* 0x0000000000081947 */ /* 0x004fea0003800000 */
[----:B------:R-:W2:Y:S02]  /*d9b0*/  SYNCS.PHASECHK.TRANS64.TRYWAIT P0, [UR5+0x2a850], R0 ;  /* 0x02a85000ff0075a7 */ /* 0x000ea40008000145 */
[----:B--2---:R-:W-:Y:S05]  /*d9c0*/  @!P0 BRA `(.L_x_946) ;  /* 0x0000005000748947 */ /* 0x004fea0003800000 */
.L_x_945:
[----:B------:R-:W-:Y:S01]  /*d9d0*/  UIADD3 UR37, UR37, 0x400, URZ ;  /* 0x0000040025257890 */ /* 0x000fe2000fffe03f */
[----:B------:R-:W-:Y:S01]  /*d9e0*/  WARPGROUP.ARRIVE ;  /* 0x00000000000079c5 */ /* 0x000fe20000000000 */
[----:B------:R-:W-:Y:S01]  /*d9f0*/  UMOV UR7, 0x40000040 ;  /* 0x4000004000077882 */ /* 0x000fe20000000000 */
[----:B-12---:R-:W1:Y:S01]  /*da00*/  SHFL.BFLY PT, R0, R5, 0x2, 0x1f ;  /* 0x0c401f0005007f89 */ /* 0x006e6200000e0000 */
[----:B------:R-:W-:Y:S01]  /*da10*/  USHF.R.U32.HI UR37, URZ, 0x4, UR37 ;  /* 0x000000043f257899 */ /* 0x000fe20008011625 */
[----:B------:R-:W-:Y:S02]  /*da20*/  IMAD.U32 R11, RZ, RZ, UR5 ;  /* 0x00000005ff0b7e24 */ /* 0x000fe4000f8e00ff */
[----:B------:R-:W2:Y:S01]  /*da30*/  SHFL.BFLY PT, R3, R12, 0x2, 0x1f ;  /* 0x0c401f000c037f89 */ /* 0x000ea200000e0000 */
[----:B------:R-:W-:Y:S01]  /*da40*/  ULOP3.LUT UR37, UR37, 0x3fff, URZ, 0xc0, !UPT ;  /* 0x00003fff25257892 */ /* 0x000fe2000f8ec03f */
[----:B------:R-:W-:Y:S01]  /*da50*/  VIADD R164, R164, 0x1 ;  /* 0x00000001a4a47836 */ /* 0x000fe20000000000 */
[----:B------:R-:W3:Y:S02]  /*da60*/  S2R R8, SR_TID.X ;  /* 0x0000000000087919 */ /* 0x000ee40000002100 */
[----:B------:R-:W-:-:S04]  /*da70*/  ULOP3.LUT UR4, UR37, 0x3000000, URZ, 0xfc, !UPT ;  /* 0x0300000025047892 */ /* 0x000fc8000f8efc3f */
[----:B------:R-:W-:Y:S02]  /*da80*/  UIMAD UR4, UR36, 0x600, UR4 ;  /* 0x00000600240478a4 */ /* 0x000fe4000f8e0204 */
[----:B------:R-:W-:-:S04]  /*da90*/  UIADD3 UR36, UR36, 0x1, URZ ;  /* 0x0000000124247890 */ /* 0x000fc8000fffe03f */
[----:B------:R-:W-:Y:S01]  /*daa0*/  UISETP.NE.AND UP0, UPT, UR36, 0x2, UPT ;  /* 0x000000022400788c */ /* 0x000fe2000bf05270 */
[----:B------:R-:W-:Y:S02]  /*dab0*/  UMOV UR6, UR4 ;  /* 0x0000000400067c82 */ /* 0x000fe40008000000 */
[----:B------:R-:W-:Y:S01]  /*dac0*/  HGMMA.64x128x16.F32.BF16 R24, R156, gdesc[UR4].tnspB, R24, gsb0 ;  /* 0x41e000049c187df0 */ /* 0x000fe20008001818 */
[----:B------:R-:W-:Y:S01]  /*dad0*/  UIADD3 UR6, UR4, 0x80, URZ ;  /* 0x0000008004067890 */ /* 0x000fe2000fffe03f */
[----:B-1----:R-:W-:Y:S01]  /*dae0*/  FADD.FTZ R2, R0, R5 ;  /* 0x0000000500027221 */ /* 0x002fe20000010000 */
[----:B------:R-:W-:Y:S01]  /*daf0*/  UMOV UR7, 0x40000040 ;  /* 0x4000004000077882 */ /* 0x000fe20000000000 */
[----:B------:R-:W-:Y:S01]  /*db00*/  CS2R R4, SRZ ;  /* 0x0000000000047805 */ /* 0x000fe2000001ff00 */
[----:B--2---:R-:W-:Y:S01]  /*db10*/  FADD.FTZ R3, R3, R12 ;  /* 0x0000000c03037221 */ /* 0x004fe20000010000 */
[----:B------:R-:W-:Y:S01]  /*db20*/  USEL UR36, UR36, URZ, UP0 ;  /* 0x0000003f24247287 */ /* 0x000fe20008000000 */
[----:B------:R-:W1:Y:S04]  /*db30*/  SHFL.BFLY PT, R7, R2, 0x1, 0x1f ;  /* 0x0c201f0002077f89 */ /* 0x000e6800000e0000 */
[----:B------:R-:W2:Y:S01]  /*db40*/  SHFL.BFLY PT, R0, R3, 0x1, 0x1f ;  /* 0x0c201f0003007f89 */ /* 0x000ea200000e0000 */
[----:B---3--:R-:W-:Y:S01]  /*db50*/  LOP3.LUT P2, RZ, R8, 0x7f, RZ, 0xc0, !PT ;  /* 0x0000007f08ff7812 */ /* 0x008fe2000784c0ff */
[----:B-1----:R-:W-:Y:S01]  /*db60*/  FADD.FTZ R10, R2, R7 ;  /* 0x00000007020a7221 */ /* 0x002fe20000010000 */
[----:B------:R-:W-:-:S02]  /*db70*/  IMAD.MOV.U32 R2, RZ, RZ, -0x800000 ;  /* 0xff800000ff027424 */ /* 0x000fc400078e00ff */
[----:B--2---:R-:W-:Y:S02]  /*db80*/  FADD.FTZ R9, R3, R0 ;  /* 0x0000000003097221 */ /* 0x004fe40000010000 */
[----:B------:R-:W-:Y:S01]  /*db90*/  FSETP.NE.FTZ.AND P1, PT, R10, RZ, PT ;  /* 0x000000ff0a00720b */ /* 0x000fe20003f35000 */
[----:B------:R-:W-:Y:S02]  /*dba0*/  IMAD.MOV.U32 R0, RZ, RZ, -0x800000 ;  /* 0xff800000ff007424 */ /* 0x000fe400078e00ff */
[----:B------:R-:W-:-:S10]  /*dbb0*/  FSETP.NE.FTZ.AND P0, PT, R9, RZ, PT ;  /* 0x000000ff0900720b */ /* 0x000fd40003f15000 */
[----:B------:R-:W1:Y:S03]  /*dbc0*/  @P1 MUFU.LG2 R7, R10 ;  /* 0x0000000a00071308 */ /* 0x000e660000000c00 */
[C---:B------:R-:W-:Y:S01]  /*dbd0*/  @P0 FMUL.FTZ R3, R21.reuse, 0.69314718246459960938 ;  /* 0x3f31721815030820 */ /* 0x040fe20000410000 */
[----:B------:R-:W-:-:S04]  /*dbe0*/  @P1 FMUL.FTZ R21, R21, 0.69314718246459960938 ;  /* 0x3f31721815151820 */ /* 0x000fc80000410000 */
[----:B------:R-:W2:Y:S08]  /*dbf0*/  @P0 MUFU.LG2 R6, R9 ;  /* 0x0000000900060308 */ /* 0x000eb00000000c00 */
[----:B------:R-:W3:Y:S01]  /*dc00*/  @P0 MUFU.RCP R4, R9 ;  /* 0x0000000900040308 */ /* 0x000ee20000001000 */
[----:B-1----:R-:W-:Y:S01]  /*dc10*/  @P1 FMUL.FTZ R8, R7, 0.69314718246459960938 ;  /* 0x3f31721807081820 */ /* 0x002fe20000410000 */
[----:B------:R-:W-:-:S03]  /*dc20*/  @!P2 VIADD R7, R11, 0x2a860 ;  /* 0x0002a8600b07a836 */ /* 0x000fc60000000000 */
[----:B------:R-:W-:Y:S02]  /*dc30*/  @P1 FFMA.FTZ R0, R21, R15, R8 ;  /* 0x0000000f15001223 */ /* 0x000fe40000010008 */
[----:B------:R-:W-:Y:S01]  /*dc40*/  @!P2 PRMT R7, RZ, 0x654, R7 ;  /* 0x00000654ff07a816 */ /* 0x000fe20000000007 */
[----:B------:R1:W4:Y:S01]  /*dc50*/  @P1 MUFU.RCP R5, R10 ;  /* 0x0000000a00051308 */ /* 0x0003220000001000 */
[----:B--2---:R-:W-:-:S04]  /*dc60*/  @P0 FMUL.FTZ R6, R6, 0.69314718246459960938 ;  /* 0x3f31721806060820 */ /* 0x004fc80000410000 */
[----:B------:R-:W-:Y:S01]  /*dc70*/  @P0 FFMA.FTZ R2, R3, R14, R6 ;  /* 0x0000000e03020223 */ /* 0x000fe20000010006 */
[----:B------:R-:W-:Y:S01]  /*dc80*/  PLOP3.LUT P0, PT, PT, PT, PT, 0x8, 0x0 ;  /* 0x000000000000781c */ /* 0x000fe20003f0e170 */
        /* <DEDUP_REMOVED lines=21> */
[----:B------:R-:W-:-:S04]  /*dde0*/  USEL UR4, URZ, 0x1, UP0 ;  /* 0x000000013f047887 */ /* 0x000fc80008000000 */
[----:B------:R-:W-:Y:S01]  /*ddf0*/  ULOP3.LUT UR39, UR39, UR4, URZ, 0x3c, !UPT ;  /* 0x0000000427277292 */ /* 0x000fe2000f8e3c3f */
[----:B------:R-:W-:Y:S02]  /*de00*/  WARPGROUP.DEPBAR.LE gsb0, 0x0 ;  /* 0x00008000000079c5 */ /* 0x000fe40000010000 */
[----:B------:R-:W-:-:S06]  /*de10*/  WARPGROUP.ARRIVE ;  /* 0x00000000000079c5 */ /* 0x000fcc0000000000 */
[----:B------:R-:W-:Y:S03]  /*de20*/  HGMMA.64x128x16.F32.BF16 R24, R136, gdesc[UR4].tnspB, R24, gsb0 ;  /* 0x41e0000488187df0 */ /* 0x000fe60008001818 */
[----:B------:R-:W-:Y:S02]  /*de30*/  WARPGROUP.DEPBAR.LE gsb0, 0x0 ;  /* 0x00008000000079c5 */ /* 0x000fe40000010000 */
[-C--:B---3--:R-:W-:Y:S01]  /*de40*/  FMUL.FTZ R3, R28, R4.reuse ;  /* 0x000000041c037220 */ /* 0x088fe20000410000 */
[-C--:B------:R-:W-:Y:S01]  /*de50*/  FMUL.FTZ R6, R29, R4.reuse ;  /* 0x000000041d067220 */ /* 0x080fe20000410000 */
[----:B------:R2:W-:Y:S01]  /*de60*/  @!P2 SYNCS.ARRIVE.TRANS64.RED.A1T0 RZ, [R7+URZ], RZ ;  /* 0x000000ff07ffa9a7 */ /* 0x0005e2000810043f */
[-C--:B-1----:R-:W-:Y:S01]  /*de70*/  FMUL.FTZ R10, R24, R4.reuse ;  /* 0x00000004180a7220 */ /* 0x082fe20000410000 */
        /* <DEDUP_REMOVED lines=29> */
[-C--:B----4-:R-:W-:Y:S01]  /*e050*/  FMUL.FTZ R9, R26, R5.reuse ;  /* 0x000000051a097220 */ /* 0x090fe20000410000 */
[-C--:B------:R-:W-:Y:S01]  /*e060*/  FMUL.FTZ R8, R27, R5.reuse ;  /* 0x000000051b087220 */ /* 0x080fe20000410000 */
[-C--:B------:R-:W-:Y:S01]  /*e070*/  FMUL.FTZ R30, R30, R5.reuse ;  /* 0x000000051e1e7220 */ /* 0x080fe20000410000 */
[-C--:B--2---:R-:W-:Y:S01]  /*e080*/  FMUL.FTZ R7, R31, R5.reuse ;  /* 0x000000051f077220 */ /* 0x084fe20000410000 */
        /* <DEDUP_REMOVED lines=27> */
[----:B------:R-:W-:-:S07]  /*e240*/  FMUL.FTZ R87, R87, R5 ;  /* 0x0000000557577220 */ /* 0x000fce0000410000 */
.L_x_876:
[----:B------:R-:W1:Y:S08]  /*e250*/  S2UR UR4, SR_CgaCtaId ;  /* 0x00000000000479c3 */ /* 0x000e700000008800 */
[----:B------:R-:W-:Y:S06]  /*e260*/  BAR.SYNC.DEFER_BLOCKING 0x5, 0x120 ;  /* 0x0144800000007b1d */ /* 0x000fec0000010000 */
[----:B------:R-:W-:-:S02]  /*e270*/  UMOV UR37, 0x400 ;  /* 0x0000040000257882 */ /* 0x000fc40000000000 */
[----:B-1----:R-:W-:-:S09]  /*e280*/  ULEA UR37, UR4, UR37, 0x18 ;  /* 0x0000002504257291 */ /* 0x002fd2000f8ec03f */
[----:B------:R-:W1:Y:S02]  /*e290*/  LDS R4, [UR37+0x2a8d0] ;  /* 0x02a8d025ff047984 */ /* 0x000e640008000800 */
[----:B-1----:R-:W-:Y:S01]  /*e2a0*/  R2UR UR4, R4 ;  /* 0x00000000040472ca */ /* 0x002fe200000e0000 */
[----:B------:R-:W-:Y:S06]  /*e2b0*/  BAR.ARV 0x4, 0x120 ;  /* 0x0104800000007b1d */ /* 0x000fec0000002000 */
[----:B------:R-:W-:Y:S08]  /*e2c0*/  @P0 BRA `(.L_x_947) ;  /* 0x0000000800500947 */ /* 0x000ff00003800000 */
[----:B------:R-:W-:Y:S01]  /*e2d0*/  VIADD R31, R167, UR42 ;  /* 0x0000002aa71f7c36 */ /* 0x000fe20008000000 */
[C---:B------:R-:W-:Y:S01]  /*e2e0*/  LOP3.LUT R5, R22.reuse, 0x380, RZ, 0xc0, !PT ;  /* 0x0000038016057812 */ /* 0x040fe200078ec0ff */
[----:B------:R-:W-:Y:S01]  /*e2f0*/  BAR.SYNC.DEFER_BLOCKING 0x1, 0x100 ;  /* 0x0044000000007b1d */ /* 0x000fe20000010000 */
[C---:B------:R-:W-:Y:S01]  /*e300*/  IADD3 R27, P2, R22.reuse, 0x20, RZ ;  /* 0x00000020161b7810 */ /* 0x040fe20007f5e0ff */
[----:B------:R-:W-:Y:S01]  /*e310*/  VIADD R4, R31, 0x8 ;  /* 0x000000081f047836 */ /* 0x000fe20000000000 */
[C---:B------:R-:W-:Y:S01]  /*e320*/  IADD3 R11, P6, R22.reuse, 0x40, RZ ;  /* 0x00000040160b7810 */ /* 0x040fe20007fde0ff */
[----:B------:R-:W-:Y:S01]  /*e330*/  USHF.R.S32.HI UR5, URZ, 0x1f, UR43 ;  /* 0x0000001f3f057899 */ /* 0x000fe2000801142b */
[----:B------:R-:W-:Y:S01]  /*e340*/  IADD3 R15, P4, R22, 0x4000, RZ ;  /* 0x00004000160f7810 */ /* 0x000fe20007f9e0ff */
[----:B------:R-:W-:Y:S01]  /*e350*/  ULDC UR10, c[0x0][0xa88] ;  /* 0x0002a200000a7ab9 */ /* 0x000fe20000000800 */
[----:B------:R-:W-:Y:S01]  /*e360*/  LOP3.LUT P0, RZ, R166, 0x3, RZ, 0xc0, !PT ;  /* 0x00000003a6ff7812 */ /* 0x000fe2000780c0ff */
[----:B------:R-:W1:Y:S01]  /*e370*/  LDC.64 R72, c[0x0][0xb78] ;  /* 0x0002de00ff487b82 */ /* 0x000e620000000a00 */
[----:B------:R-:W-:Y:S01]  /*e380*/  SHF.R.U64 R5, R5, 0x3, RZ ;  /* 0x0000000305057819 */ /* 0x000fe200000012ff */
[----:B------:R-:W-:Y:S01]  /*e390*/  ULDC.64 UR8, c[0x0][0xb70] ;  /* 0x0002dc0000087ab9 */ /* 0x000fe20000000a00 */
[----:B------:R-:W-:Y:S01]  /*e3a0*/  LOP3.LUT R26, R27, 0x380, RZ, 0xc0, !PT ;  /* 0x000003801b1a7812 */ /* 0x000fe200078ec0ff */
[----:B------:R-:W-:Y:S01]  /*e3b0*/  UIMAD UR5, UR5, UR8, URZ ;  /* 0x00000008050572a4 */ /* 0x000fe2000f8e023f */
[----:B------:R-:W-:Y:S01]  /*e3c0*/  LOP3.LUT R24, R11, 0x380, RZ, 0xc0, !PT ;  /* 0x000003800b187812 */ /* 0x000fe200078ec0ff */
[----:B------:R-:W-:Y:S01]  /*e3d0*/  UIMAD.WIDE.U32 UR6, UR43, UR8, URZ ;  /* 0x000000082b0672a5 */ /* 0x000fe2000f8e003f */
[----:B------:R-:W-:Y:S01]  /*e3e0*/  LOP3.LUT R14, R15, 0x380, RZ, 0xc0, !PT ;  /* 0x000003800f0e7812 */ /* 0x000fe200078ec0ff */
[----:B------:R-:W-:Y:S01]  /*e3f0*/  UIMAD UR5, UR43, UR9, UR5 ;  /* 0x000000092b0572a4 */ /* 0x000fe2000f8e0205 */
[----:B------:R-:W-:Y:S01]  /*e400*/  ISETP.GE.OR P1, PT, R4, UR10, P0 ;  /* 0x0000000a04007c0c */ /* 0x000fe20008726670 */
[----:B------:R-:W-:Y:S01]  /*e410*/  USHF.R.S32.HI UR8, URZ, 0x1f, UR44 ;  /* 0x0000001f3f087899 */ /* 0x000fe2000801142c */
[----:B------:R-:W-:Y:S01]  /*e420*/  IADD3 R21, P5, R22, 0x60, RZ ;  /* 0x0000006016157810 */ /* 0x000fe20007fbe0ff */
[----:B------:R-:W-:Y:S01]  /*e430*/  UIADD3 UR5, UR7, UR5, URZ ;  /* 0x0000000507057290 */ /* 0x000fe2000fffe03f */
[----:B------:R-:W-:Y:S01]  /*e440*/  LOP3.LUT R4, R5, R22, RZ, 0x3c, !PT ;  /* 0x0000001605047212 */ /* 0x000fe200078e3cff */
[----:B------:R-:W-:Y:S01]  /*e450*/  IMAD.MOV.U32 R5, RZ, RZ, R23 ;  /* 0x000000ffff057224 */ /* 0x000fe200078e0017 */
[----:B------:R-:W-:-:S02]  /*e460*/  SHF.R.U64 R26, R26, 0x3, RZ ;  /* 0x000000031a1a7819 */ /* 0x000fc400000012ff */
[----:B------:R-:W-:Y:S02]  /*e470*/  SHF.R.U64 R24, R24, 0x3, RZ ;  /* 0x0000000318187819 */ /* 0x000fe400000012ff */
[----:B------:R-:W-:Y:S02]  /*e480*/  SHF.R.U64 R14, R14, 0x3, RZ ;  /* 0x000000030e0e7819 */ /* 0x000fe400000012ff */
[----:B------:R-:W-:Y:S02]  /*e490*/  LOP3.LUT R20, R21, 0x380, RZ, 0xc0, !PT ;  /* 0x0000038015147812 */ /* 0x000fe400078ec0ff */
[----:B------:R-:W-:Y:S01]  /*e4a0*/  LOP3.LUT R26, R26, R27, RZ, 0x3c, !PT ;  /* 0x0000001b1a1a7212 */ /* 0x000fe200078e3cff */
[----:B------:R-:W-:Y:S01]  /*e4b0*/  IMAD.X R27, RZ, RZ, R23, P2 ;  /* 0x000000ffff1b7224 */ /* 0x000fe200010e0617 */
[----:B------:R-:W-:Y:S02]  /*e4c0*/  LOP3.LUT R24, R24, R11, RZ, 0x3c, !PT ;  /* 0x0000000b18187212 */ /* 0x000fe400078e3cff */
[----:B------:R-:W-:-:S02]  /*e4d0*/  LOP3.LUT R14, R14, R15, RZ, 0x3c, !PT ;  /* 0x0000000f0e0e7212 */ /* 0x000fc400078e3cff */
[----:B------:R-:W-:Y:S02]  /*e4e0*/  MOV R11, R4 ;  /* 0x00000004000b7202 */ /* 0x000fe40000000f00 */
[----:B------:R-:W-:Y:S02]  /*e4f0*/  IADD3 R15, P2, R22, 0x4040, RZ ;  /* 0x00004040160f7810 */ /* 0x000fe40007f5e0ff */
[----:B------:R-:W-:Y:S02]  /*e500*/  SHF.R.U64 R20, R20, 0x3, RZ ;  /* 0x0000000314147819 */ /* 0x000fe400000012ff */
[----:B------:R-:W-:Y:S01]  /*e510*/  F2FP.BF16.F32.PACK_AB R4, R25, R10 ;  /* 0x0000000a1904723e */ /* 0x000fe200000010ff */
[----:B------:R-:W-:Y:S01]  /*e520*/  IMAD.X R25, RZ, RZ, R23, P6 ;  /* 0x000000ffff197224 */ /* 0x000fe200030e0617 */
[----:B------:R-:W-:Y:S02]  /*e530*/  IADD3 R17, P6, R22, 0x4060, RZ ;  /* 0x0000406016117810 */ /* 0x000fe40007fde0ff */
[----:B------:R-:W-:-:S02]  /*e540*/  LOP3.LUT R10, R15, 0x380, RZ, 0xc0, !PT ;  /* 0x000003800f0a7812 */ /* 0x000fc400078ec0ff */
[----:B------:R-:W-:Y:S01]  /*e550*/  LOP3.LUT R20, R20, R21, RZ, 0x3c, !PT ;  /* 0x0000001514147212 */ /* 0x000fe200078e3cff */
[--C-:B------:R-:W-:Y:S01]  /*e560*/  IMAD.X R21, RZ, RZ, R23.reuse, P5 ;  /* 0x000000ffff157224 */ /* 0x100fe200028e0617 */
[----:B------:R-:W-:Y:S02]  /*e570*/  IADD3 R13, P3, R22, 0x4020, RZ ;  /* 0x00004020160d7810 */ /* 0x000fe40007f7e0ff */
[----:B------:R-:W-:Y:S01]  /*e580*/  F2FP.BF16.F32.PACK_AB R5, R8, R9 ;  /* 0x000000090805723e */ /* 0x000fe200000010ff */
[----:B------:R-:W-:Y:S01]  /*e590*/  IMAD.X R9, RZ, RZ, R23, P6 ;  /* 0x000000ffff097224 */ /* 0x000fe200030e0617 */
[----:B------:R-:W-:Y:S02]  /*e5a0*/  F2FP.BF16.F32.PACK_AB R6, R6, R3 ;  /* 0x000000030606723e */ /* 0x000fe400000010ff */
[----:B------:R-:W-:Y:S02]  /*e5b0*/  F2FP.BF16.F32.PACK_AB R7, R7, R30 ;  /* 0x0000001e0707723e */ /* 0x000fe400000010ff */
[----:B------:R-:W-:-:S02]  /*e5c0*/  LOP3.LUT R8, R17, 0x380, RZ, 0xc0, !PT ;  /* 0x0000038011087812 */ /* 0x000fc400078ec0ff */
[----:B------:R-:W-:Y:S01]  /*e5d0*/  SHF.R.U64 R10, R10, 0x3, RZ ;  /* 0x000000030a0a7819 */ /* 0x000fe200000012ff */
[----:B------:R2:W-:Y:S01]  /*e5e0*/  STSM.16.M88.4 [R11], R4 ;  /* 0x000000040b007844 */ /* 0x0005e20000000200 */
[----:B------:R-:W-:Y:S02]  /*e5f0*/  LOP3.LUT R12, R13, 0x380, RZ, 0xc0, !PT ;  /* 0x000003800d0c7812 */ /* 0x000fe400078ec0ff */
[----:B------:R-:W-:Y:S02]  /*e600*/  MOV R27, R26 ;  /* 0x0000001a001b7202 */ /* 0x000fe40000000f00 */
[----:B------:R-:W-:Y:S02]  /*e610*/  MOV R26, R24 ;  /* 0x00000018001a7202 */ /* 0x000fe40000000f00 */
[----:B------:R-:W-:Y:S02]  /*e620*/  SHF.R.U64 R8, R8, 0x3, RZ ;  /* 0x0000000308087819 */ /* 0x000fe400000012ff */
[----:B------:R-:W-:Y:S01]  /*e630*/  MOV R25, R20 ;  /* 0x0000001400197202 */ /* 0x000fe20000000f00 */
[----:B------:R-:W-:Y:S01]  /*e640*/  IMAD.U32 R21, RZ, RZ, UR7 ;  /* 0x00000007ff157e24 */ /* 0x000fe2000f8e00ff */
[----:B------:R-:W-:Y:S01]  /*e650*/  LOP3.LUT R10, R10, R15, RZ, 0x3c, !PT ;  /* 0x0000000f0a0a7212 */ /* 0x000fe200078e3cff */
[----:B------:R-:W-:Y:S01]  /*e660*/  IMAD.U32 R20, RZ, RZ, UR6 ;  /* 0x00000006ff147e24 */ /* 0x000fe2000f8e00ff */
[----:B------:R-:W-:Y:S01]  /*e670*/  SHF.R.U64 R12, R12, 0x3, RZ ;  /* 0x000000030c0c7819 */ /* 0x000fe200000012ff */
[----:B------:R-:W-:Y:S01]  /*e680*/  IMAD.U32 R21, RZ, RZ, UR5 ;  /* 0x00000005ff157e24 */ /* 0x000fe2000f8e00ff */
[----:B------:R-:W-:Y:S01]  /*e690*/  LOP3.LUT R8, R8, R17, RZ, 0x3c, !PT ;  /* 0x0000001108087212 */ /* 0x000fe200078e3cff */
[----:B--2---:R-:W-:Y:S01]  /*e6a0*/  IMAD.X R11, RZ, RZ, R23, P2 ;  /* 0x000000ffff0b7224 */ /* 0x004fe200010e0617 */
[----:B------:R-:W-:Y:S01]  /*e6b0*/  F2FP.BF16.F32.PACK_AB R4, R33, R32 ;  /* 0x000000202104723e */ /* 0x000fe200000010ff */
[C---:B-1----:R-:W-:Y:S01]  /*e6c0*/  IMAD.WIDE.U32 R20, R72.reuse, UR44, R20 ;  /* 0x0000002c48147c25 */ /* 0x042fe2000f8e0014 */
[----:B------:R-:W-:Y:S01]  /*e6d0*/  F2FP.BF16.F32.PACK_AB R5, R35, R34 ;  /* 0x000000222305723e */ /* 0x000fe200000010ff */
[----:B------:R-:W-:Y:S01]  /*e6e0*/  ULDC.64 UR6, c[0x0][0xb40] ;  /* 0x0002d00000067ab9 */ /* 0x000fe20000000a00 */
[----:B------:R-:W-:Y:S01]  /*e6f0*/  MOV R17, R10 ;  /* 0x0000000a00117202 */ /* 0x000fe20000000f00 */
[----:B------:R-:W-:Y:S01]  /*e700*/  IMAD R10, R72, UR8, RZ ;  /* 0x00000008480a7c24 */ /* 0x000fe2000f8e02ff */
[----:B------:R-:W-:Y:S01]  /*e710*/  F2FP.BF16.F32.PACK_AB R6, R37, R36 ;  /* 0x000000242506723e */ /* 0x000fe200000010ff */
[--C-:B------:R-:W-:Y:S01]  /*e720*/  IMAD.X R15, RZ, RZ, R23.reuse, P4 ;  /* 0x000000ffff0f7224 */ /* 0x100fe200020e0617 */
[----:B------:R-:W-:Y:S01]  /*e730*/  F2FP.BF16.F32.PACK_AB R7, R39, R38 ;  /* 0x000000262707723e */ /* 0x000fe200000010ff */
[----:B------:R-:W-:Y:S01]  /*e740*/  IMAD R30, R73, UR44, R10 ;  /* 0x0000002c491e7c24 */ /* 0x000fe2000f8e020a */
[----:B------:R-:W-:Y:S01]  /*e750*/  LOP3.LUT R12, R12, R13, RZ, 0x3c, !PT ;  /* 0x0000000d0c0c7212 */ /* 0x000fe200078e3cff */
[----:B------:R-:W-:Y:S01]  /*e760*/  IMAD.X R13, RZ, RZ, R23, P3 ;  /* 0x000000ffff0d7224 */ /* 0x000fe200018e0617 */
[----:B------:R-:W-:Y:S01]  /*e770*/  MOV R3, R8 ;  /* 0x0000000800037202 */ /* 0x000fe20000000f00 */
[----:B------:R1:W-:Y:S01]  /*e780*/  STSM.16.M88.4 [R27], R4 ;  /* 0x000000041b007844 */ /* 0x0003e20000000200 */
[----:B------:R-:W-:-:S02]  /*e790*/  IADD3 R20, P2, R31, R20, RZ ;  /* 0x000000141f147210 */ /* 0x000fc40007f5e0ff */
[----:B------:R-:W-:Y:S02]  /*e7a0*/  MOV R24, R14 ;  /* 0x0000000e00187202 */ /* 0x000fe40000000f00 */
[----:B------:R-:W-:Y:S02]  /*e7b0*/  MOV R19, R12 ;  /* 0x0000000c00137202 */ /* 0x000fe40000000f00 */
[----:B------:R-:W-:Y:S02]  /*e7c0*/  F2FP.BF16.F32.PACK_AB R8, R41, R40 ;  /* 0x000000282908723e */ /* 0x000fe400000010ff */
[----:B------:R-:W-:Y:S02]  /*e7d0*/  F2FP.BF16.F32.PACK_AB R9, R43, R42 ;  /* 0x0000002a2b09723e */ /* 0x000fe400000010ff */
[----:B------:R-:W-:Y:S02]  /*e7e0*/  F2FP.BF16.F32.PACK_AB R10, R45, R44 ;  /* 0x0000002c2d0a723e */ /* 0x000fe400000010ff */
[----:B------:R-:W-:-:S02]  /*e7f0*/  F2FP.BF16.F32.PACK_AB R11, R47, R46 ;  /* 0x0000002e2f0b723e */ /* 0x000fc400000010ff */
[----:B------:R-:W-:Y:S02]  /*e800*/  F2FP.BF16.F32.PACK_AB R12, R49, R48 ;  /* 0x00000030310c723e */ /* 0x000fe400000010ff */
[----:B-1----:R-:W-:Y:S01]  /*e810*/  SHF.R.S32.HI R27, RZ, 0x1f, R31 ;  /* 0x0000001fff1b7819 */ /* 0x002fe2000001141f */
[----:B------:R-:W-:Y:S01]  /*e820*/  STSM.16.M88.4 [R26], R8 ;  /* 0x000000081a007844 */ /* 0x000fe20000000200 */
[----:B------:R-:W-:Y:S02]  /*e830*/  F2FP.BF16.F32.PACK_AB R13, R51, R50 ;  /* 0x00000032330d723e */ /* 0x000fe400000010ff */
[----:B------:R-:W-:Y:S02]  /*e840*/  F2FP.BF16.F32.PACK_AB R14, R53, R52 ;  /* 0x00000034350e723e */ /* 0x000fe400000010ff */
[----:B------:R-:W-:Y:S02]  /*e850*/  F2FP.BF16.F32.PACK_AB R15, R55, R54 ;  /* 0x00000036370f723e */ /* 0x000fe400000010ff */
[----:B------:R-:W-:-:S02]  /*e860*/  F2FP.BF16.F32.PACK_AB R64, R65, R64 ;  /* 0x000000404140723e */ /* 0x000fc400000010ff */
[----:B------:R-:W-:Y:S01]  /*e870*/  F2FP.BF16.F32.PACK_AB R4, R57, R56 ;  /* 0x000000383904723e */ /* 0x000fe200000010ff */
[----:B------:R-:W-:Y:S01]  /*e880*/  STSM.16.M88.4 [R25], R12 ;  /* 0x0000000c19007844 */ /* 0x000fe20000000200 */
[----:B------:R-:W-:Y:S02]  /*e890*/  F2FP.BF16.F32.PACK_AB R5, R59, R58 ;  /* 0x0000003a3b05723e */ /* 0x000fe400000010ff */
[----:B------:R-:W-:Y:S02]  /*e8a0*/  F2FP.BF16.F32.PACK_AB R6, R61, R60 ;  /* 0x0000003c3d06723e */ /* 0x000fe400000010ff */
[----:B------:R-:W-:Y:S02]  /*e8b0*/  F2FP.BF16.F32.PACK_AB R7, R63, R62 ;  /* 0x0000003e3f07723e */ /* 0x000fe400000010ff */
[----:B------:R-:W-:Y:S02]  /*e8c0*/  F2FP.BF16.F32.PACK_AB R65, R67, R66 ;  /* 0x000000424341723e */ /* 0x000fe400000010ff */
[----:B------:R-:W-:Y:S01]  /*e8d0*/  ISETP.GE.OR P0, PT, R31, UR10, P0 ;  /* 0x0000000a1f007c0c */ /* 0x000fe20008706670 */
[----:B------:R1:W-:Y:S01]  /*e8e0*/  STSM.16.M88.4 [R24], R4 ;  /* 0x0000000418007844 */ /* 0x0003e20000000200 */
[----:B------:R-:W-:-:S02]  /*e8f0*/  IADD3.X R27, R27, R21, R30, P2, !PT ;  /* 0x000000151b1b7210 */ /* 0x000fc400017fe41e */
[----:B------:R-:W-:Y:S01]  /*e900*/  F2FP.BF16.F32.PACK_AB R66, R69, R68 ;  /* 0x000000444542723e */ /* 0x000fe200000010ff */
[----:B------:R-:W2:Y:S01]  /*e910*/  SHFL.IDX PT, R6, R169, RZ, 0x1f ;  /* 0x00001fffa9067589 */ /* 0x000ea200000e0000 */
[----:B------:R-:W-:Y:S02]  /*e920*/  F2FP.BF16.F32.PACK_AB R67, R71, R70 ;  /* 0x000000464743723e */ /* 0x000fe400000010ff */
[----:B------:R-:W-:Y:S02]  /*e930*/  F2FP.BF16.F32.PACK_AB R28, R28, R29 ;  /* 0x0000001d1c1c723e */ /* 0x000fe400000010ff */
[----:B------:R-:W-:Y:S01]  /*e940*/  F2FP.BF16.F32.PACK_AB R80, R81, R80 ;  /* 0x000000505150723e */ /* 0x000fe200000010ff */
[----:B------:R3:W-:Y:S01]  /*e950*/  STSM.16.M88.4 [R19], R64 ;  /* 0x0000004013007844 */ /* 0x0007e20000000200 */
[----:B------:R-:W-:Y:S02]  /*e960*/  F2FP.BF16.F32.PACK_AB R29, R75, R74 ;  /* 0x0000004a4b1d723e */ /* 0x000fe400000010ff */
[----:B------:R-:W-:-:S02]  /*e970*/  F2FP.BF16.F32.PACK_AB R30, R77, R76 ;  /* 0x0000004c4d1e723e */ /* 0x000fc400000010ff */
[----:B------:R-:W-:Y:S02]  /*e980*/  F2FP.BF16.F32.PACK_AB R31, R79, R78 ;  /* 0x0000004e4f1f723e */ /* 0x000fe400000010ff */
[----:B------:R-:W-:Y:S02]  /*e990*/  F2FP.BF16.F32.PACK_AB R81, R83, R82 ;  /* 0x000000525351723e */ /* 0x000fe400000010ff */
[----:B------:R-:W-:Y:S01]  /*e9a0*/  F2FP.BF16.F32.PACK_AB R82, R85, R84 ;  /* 0x000000545552723e */ /* 0x000fe200000010ff */
[----:B------:R3:W-:Y:S01]  /*e9b0*/  STSM.16.M88.4 [R17], R28 ;  /* 0x0000001c11007844 */ /* 0x0007e20000000200 */
[----:B------:R-:W-:Y:S02]  /*e9c0*/  F2FP.BF16.F32.PACK_AB R83, R87, R86 ;  /* 0x000000565753723e */ /* 0x000fe400000010ff */
[----:B-1----:R-:W-:-:S03]  /*e9d0*/  LEA R4, P2, R20, UR6, 0x2 ;  /* 0x0000000614047c11 */ /* 0x002fc6000f8410ff */
[----:B------:R3:W-:Y:S01]  /*e9e0*/  STSM.16.M88.4 [R3], R80 ;  /* 0x0000005003007844 */ /* 0x0007e20000000200 */
[----:B------:R-:W-:Y:S01]  /*e9f0*/  LEA.HI.X R5, R20, UR7, R27, 0x2, P2 ;  /* 0x0000000714057c11 */ /* 0x000fe200090f141b */
[----:B------:R-:W-:Y:S01]  /*ea00*/  @!PT LDS RZ, [RZ] ;  /* 0x00000000fffff984 */ /* 0x000fe20000000800 */
[----:B------:R-:W-:Y:S01]  /*ea10*/  @!PT LDS RZ, [RZ] ;  /* 0x00000000fffff984 */ /* 0x000fe20000000800 */
[----:B------:R-:W-:Y:S01]  /*ea20*/  @!PT LDS RZ, [RZ] ;  /* 0x00000000fffff984 */ /* 0x000fe20000000800 */
[----:B------:R1:W-:Y:S06]  /*ea30*/  MEMBAR.ALL.CTA ;  /* 0x0000000000007992 */ /* 0x0003ec0000008000 */
[----:B-1----:R-:W1:Y:S02]  /*ea40*/  FENCE.VIEW.ASYNC.S ;  /* 0x00000000000073c6 */ /* 0x002e640000000000 */
[----:B-1----:R-:W-:Y:S06]  /*ea50*/  BAR.ARV 0x1, 0x120 ;  /* 0x0044800000007b1d */ /* 0x002fec0000002000 */
[----:B------:R3:W-:Y:S04]  /*ea60*/  @!P1 STG.E desc[UR60][R4.64+0x20], R0 ;  /* 0x0000200004009986 */ /* 0x0007e8000c10193c */
[----:B------:R3:W-:Y:S01]  /*ea70*/  @!P0 STG.E desc[UR60][R4.64], R2 ;  /* 0x0000000204008986 */ /* 0x0007e2000c10193c */
[----:B--2---:R-:W-:-:S13]  /*ea80*/  ISETP.NE.AND P0, PT, R6, 0x7, PT ;  /* 0x000000070600780c */ /* 0x004fda0003f05270 */
[----:B---3--:R-:W-:Y:S05]  /*ea90*/  @P0 BRA `(.L_x_948) ;  /* 0x0000000800740947 */ /* 0x008fea0003800000 */
[----:B------:R-:W-:Y:S01]  /*eaa0*/  BAR.SYNC.DEFER_BLOCKING 0x1, 0x120 ;  /* 0x0044800000007b1d */ /* 0x000fe20000010000 */
[----:B------:R-:W-:-:S05]  /*eab0*/  ELECT P0, URZ, PT ;  /* 0x00000000003f782f */ /* 0x000fca0003800000 */
[----:B------:R-:W-:Y:S08]  /*eac0*/  BSSY B0, `(.L_x_949) ;  /* 0x0000013000007945 */ /* 0x000ff00003800000 */
[----:B------:R-:W-:Y:S05]  /*ead0*/  @!P0 BRA `(.L_x_950) ;  /* 0x0000000000448947 */ /* 0x000fea0003800000 */
[----:B------:R-:W-:Y:S01]  /*eae0*/  ULDC.64 UR8, c[0x0][0x198] ;  /* 0x0000660000087ab9 */ /* 0x000fe20000000a00 */
[----:B------:R-:W-:Y:S02]  /*eaf0*/  UIADD3 UR5, UR37, 0x4000, URZ ;  /* 0x0000400025057890 */ /* 0x000fe4000fffe03f */
[----:B------:R-:W-:Y:S01]  /*eb00*/  UIADD3 UR6, UP0, UR8, 0x9f0, URZ ;  /* 0x000009f008067890 */ /* 0x000fe2000ff1e03f */
[----:B------:R-:W-:Y:S01]  /*eb10*/  UMOV UR41, URZ ;  /* 0x0000003f00297c82 */ /* 0x000fe20008000000 */
[----:B------:R-:W-:Y:S02]  /*eb20*/  UMOV UR45, URZ ;  /* 0x0000003f002d7c82 */ /* 0x000fe40008000000 */
[----:B------:R-:W-:Y:S01]  /*eb30*/  UIADD3.X UR7, URZ, UR9, URZ, UP0, !UPT ;  /* 0x000000093f077290 */ /* 0x000fe200087fe43f */
[----:B------:R-:W-:Y:S01]  /*eb40*/  UMOV UR40, UR37 ;  /* 0x0000002500287c82 */ /* 0x000fe20008000000 */
[----:B------:R-:W-:-:S07]  /*eb50*/  UMOV UR8, 0x40 ;  /* 0x0000004000087882 */ /* 0x000fce0000000000 */
[----:B------:R1:W-:Y:S02]  /*eb60*/  UTMASTG.5D [UR40], [UR6] ;  /* 0x00000028060073b5 */ /* 0x0003e40008020000 */
[----:B-1----:R-:W-:Y:S01]  /*eb70*/  UMOV UR40, UR5 ;  /* 0x0000000500287c82 */ /* 0x002fe20008000000 */
[----:B------:R-:W-:Y:S01]  /*eb80*/  UMOV UR41, UR8 ;  /* 0x0000000800297c82 */ /* 0x000fe20008000000 */
[----:B------:R-:W-:Y:S01]  /*eb90*/  UIADD3 UR5, UR37, 0x2a820, URZ ;  /* 0x0002a82025057890 */ /* 0x000fe2000fffe03f */
[----:B------:R1:W-:Y:S03]  /*eba0*/  UTMASTG.5D [UR40], [UR6] ;  /* 0x00000028060073b5 */ /* 0x0003e60008020000 */
[----:B------:R-:W-:Y:S01]  /*ebb0*/  UPRMT UR5, URZ, 0x654, UR5 ;  /* 0x000006543f057896 */ /* 0x000fe20008000005 */
[----:B------:R0:W-:Y:S01]  /*ebc0*/  UTMACMDFLUSH ;  /* 0x00000000000079b7 */ /* 0x0001e20000000000 */
[----:B------:R-:W-:-:S07]  /*ebd0*/  DEPBAR.LE SB0, 0x0 ;  /* 0x000080000000791a */ /* 0x000fce0000000000 */
[----:B-1----:R-:W-:Y:S03]  /*ebe0*/  SYNCS.ARRIVE.TRANS64.RED.A1T0 RZ, [UR5], RZ ;  /* 0x000000ffffff79a7 */ /* 0x002fe60008100405 */
.L_x_950:
[----:B------:R-:W-:Y:S05]  /*ebf0*/  BSYNC B0 ;  /* 0x0000000000007941 */ /* 0x000fea0003800000 */
.L_x_949:
[----:B------:R-:W-:Y:S05]  /*ec00*/  BRA `(.L_x_948) ;  /* 0x0000000800187947 */ /* 0x000fea0003800000 */
.L_x_947:
[----:B------:R-:W1:Y:S01]  /*ec10*/  LDC R12, c[0x0][0xdac] ;  /* 0x00036b00ff0c7b82 */ /* 0x000e620000000800 */
[----:B------:R-:W-:Y:S01]  /*ec20*/  ISETP.GT.AND P0, PT, R171, 0x7f, PT ;  /* 0x0000007fab00780c */ /* 0x000fe20003f04270 */
[----:B------:R-:W-:Y:S01]  /*ec30*/  USHF.R.S32.HI UR6, URZ, 0x1f, UR43 ;  /* 0x0000001f3f067899 */ /* 0x000fe2000801142b */
[----:B------:R-:W-:Y:S01]  /*ec40*/  BSSY B0, `(.L_x_951) ;  /* 0x000001b000007945 */ /* 0x000fe20003800000 */
[----:B------:R-:W-:Y:S01]  /*ec50*/  USHF.R.S32.HI UR7, URZ, 0x1f, UR44 ;  /* 0x0000001f3f077899 */ /* 0x000fe2000801142c */
[----:B------:R-:W-:-:S03]  /*ec60*/  SHF.R.S32.HI R161, RZ, 0x1f, R160 ;  /* 0x0000001fffa17819 */ /* 0x000fc600000114a0 */
[----:B------:R-:W2:Y:S08]  /*ec70*/  LDC.64 R6, c[0x0][0xae0] ;  /* 0x0002b800ff067b82 */ /* 0x000eb00000000a00 */
[----:B------:R-:W3:Y:S01]  /*ec80*/  LDC.64 R8, c[0x0][0xae8] ;  /* 0x0002ba00ff087b82 */ /* 0x000ee20000000a00 */
[----:B------:R-:W-:Y:S05]  /*ec90*/  @P0 BRA `(.L_x_952) ;  /* 0x0000000000540947 */ /* 0x000fea0003800000 */
[----:B------:R-:W4:Y:S01]  /*eca0*/  S2R R0, SR_TID.X ;  /* 0x0000000000007919 */ /* 0x000f220000002100 */
[----:B------:R-:W-:Y:S01]  /*ecb0*/  ULDC UR5, c[0x0][0xa88] ;  /* 0x0002a20000057ab9 */ /* 0x000fe20000000800 */
[----:B----4-:R-:W-:-:S04]  /*ecc0*/  IADD3 R2, R165, -0x80, R0 ;  /* 0xffffff80a5027810 */ /* 0x010fc80007ffe000 */
[----:B------:R-:W-:-:S13]  /*ecd0*/  ISETP.GE.AND P0, PT, R2, UR5, PT ;  /* 0x0000000502007c0c */ /* 0x000fda000bf06270 */
[----:B------:R-:W-:Y:S05]  /*ece0*/  @P0 BRA `(.L_x_952) ;  /* 0x0000000000400947 */ /* 0x000fea0003800000 */
[----:B------:R-:W4:Y:S01]  /*ecf0*/  LDC.64 R4, c[0x0][0xb70] ;  /* 0x0002dc00ff047b82 */ /* 0x000f220000000a00 */
[----:B------:R-:W-:Y:S01]  /*ed00*/  SHF.R.S32.HI R3, RZ, 0x1f, R2 ;  /* 0x0000001fff037819 */ /* 0x000fe20000011402 */
[----:B------:R-:W-:-:S06]  /*ed10*/  ULDC.64 UR8, c[0x0][0xb40] ;  /* 0x0002d00000087ab9 */ /* 0x000fcc0000000a00 */
[----:B------:R-:W5:Y:S01]  /*ed20*/  LDC.64 R10, c[0x0][0xb78] ;  /* 0x0002de00ff0a7b82 */ /* 0x000f620000000a00 */
[C---:B----4-:R-:W-:Y:S02]  /*ed30*/  IMAD R0, R4.reuse, UR6, RZ ;  /* 0x0000000604007c24 */ /* 0x050fe4000f8e02ff */
[----:B------:R-:W-:-:S04]  /*ed40*/  IMAD.WIDE.U32 R2, R4, UR43, R2 ;  /* 0x0000002b04027c25 */ /* 0x000fc8000f8e0002 */
[----:B------:R-:W-:Y:S02]  /*ed50*/  IMAD R5, R5, UR43, R0 ;  /* 0x0000002b05057c24 */ /* 0x000fe4000f8e0200 */
[C---:B-----5:R-:W-:Y:S02]  /*ed60*/  IMAD R0, R10.reuse, UR7, RZ ;  /* 0x000000070a007c24 */ /* 0x060fe4000f8e02ff */
[----:B------:R-:W-:Y:S02]  /*ed70*/  IMAD.IADD R3, R3, 0x1, R5 ;  /* 0x0000000103037824 */ /* 0x000fe400078e0205 */
[----:B------:R-:W-:Y:S02]  /*ed80*/  IMAD R5, R11, UR44, R0 ;  /* 0x0000002c0b057c24 */ /* 0x000fe4000f8e0200 */
[----:B------:R-:W-:-:S04]  /*ed90*/  IMAD.WIDE.U32 R2, R10, UR44, R2 ;  /* 0x0000002c0a027c25 */ /* 0x000fc8000f8e0002 */
[----:B------:R-:W-:Y:S01]  /*eda0*/  IMAD.IADD R3, R3, 0x1, R5 ;  /* 0x0000000103037824 */ /* 0x000fe200078e0205 */
[----:B------:R-:W-:-:S04]  /*edb0*/  LEA R4, P0, R2, UR8, 0x2 ;  /* 0x0000000802047c11 */ /* 0x000fc8000f8010ff */
[----:B------:R-:W-:Y:S01]  /*edc0*/  LEA.HI.X R5, R2, UR9, R3, 0x2, P0 ;  /* 0x0000000902057c11 */ /* 0x000fe200080f1403 */
[----:B------:R-:W-:-:S05]  /*edd0*/  IMAD.MOV.U32 R3, RZ, RZ, -0x800000 ;  /* 0xff800000ff037424 */ /* 0x000fca00078e00ff */
[----:B------:R4:W-:Y:S03]  /*ede0*/  STG.E desc[UR60][R4.64], R3 ;  /* 0x0000000304007986 */ /* 0x0009e6000c10193c */
.L_x_952:
[----:B------:R-:W-:Y:S05]  /*edf0*/  BSYNC B0 ;  /* 0x0000000000007941 */ /* 0x000fea0003800000 */
.L_x_951:
[----:B------:R-:W-:Y:S01]  /*ee00*/  ULDC UR5, c[0x0][0xa88] ;  /* 0x0002a20000057ab9 */ /* 0x000fe20000000800 */
[C---:B--2---:R-:W-:Y:S01]  /*ee10*/  IMAD R0, R6.reuse, UR6, RZ ;  /* 0x0000000606007c24 */ /* 0x044fe2000f8e02ff */
[----:B------:R-:W-:Y:S01]  /*ee20*/  UIADD3 UR42, -UR42, UR5, URZ ;  /* 0x000000052a2a7290 */ /* 0x000fe2000fffe13f */
[----:B----4-:R-:W-:Y:S01]  /*ee30*/  IMAD.WIDE.U32 R2, R6, UR43, R160 ;  /* 0x0000002b06027c25 */ /* 0x010fe2000f8e00a0 */
[----:B------:R-:W-:Y:S01]  /*ee40*/  ULOP3.LUT UR46, URZ, UR46, URZ, 0x33, !UPT ;  /* 0x0000002e3f2e7292 */ /* 0x000fe2000f8e333f */
[----:B------:R-:W-:Y:S01]  /*ee50*/  SHF.R.S32.HI R163, RZ, 0x1f, R162 ;  /* 0x0000001fffa37819 */ /* 0x000fe200000114a2 */
[----:B------:R-:W-:Y:S01]  /*ee60*/  BSSY B0, `(.L_x_953) ;  /* 0x0000021000007945 */ /* 0x000fe20003800000 */
[----:B------:R-:W-:Y:S01]  /*ee70*/  IMAD R5, R7, UR43, R0 ;  /* 0x0000002b07057c24 */ /* 0x000fe2000f8e0200 */
[C---:B------:R-:W-:Y:S01]  /*ee80*/  ISETP.GE.AND P2, PT, R162.reuse, UR42, PT ;  /* 0x0000002aa2007c0c */ /* 0x040fe2000bf46270 */
[C---:B------:R-:W-:Y:S02]  /*ee90*/  VIADD R0, R162.reuse, 0x40 ;  /* 0x00000040a2007836 */ /* 0x040fe40000000000 */
[----:B------:R-:W-:-:S02]  /*eea0*/  VIADD R4, R162, 0x20 ;  /* 0x00000020a2047836 */ /* 0x000fc40000000000 */
[----:B------:R-:W-:Y:S01]  /*eeb0*/  IMAD.IADD R3, R3, 0x1, R5 ;  /* 0x0000000103037824 */ /* 0x000fe200078e0205 */
[----:B------:R-:W-:Y:S01]  /*eec0*/  ISETP.GE.AND P0, PT, R0, UR42, PT ;  /* 0x0000002a00007c0c */ /* 0x000fe2000bf06270 */
[----:B---3--:R-:W-:Y:S01]  /*eed0*/  IMAD R0, R8, UR7, RZ ;  /* 0x0000000708007c24 */ /* 0x008fe2000f8e02ff */
[----:B------:R-:W-:Y:S01]  /*eee0*/  ISETP.GE.AND P4, PT, R4, UR42, PT ;  /* 0x0000002a04007c0c */ /* 0x000fe2000bf86270 */
[----:B------:R-:W-:Y:S02]  /*eef0*/  VIADD R4, R162, 0x60 ;  /* 0x00000060a2047836 */ /* 0x000fe40000000000 */
[----:B------:R-:W-:Y:S02]  /*ef00*/  IMAD R9, R9, UR44, R0 ;  /* 0x0000002c09097c24 */ /* 0x000fe4000f8e0200 */
[----:B-1----:R-:W-:Y:S01]  /*ef10*/  VIADD R5, R12, UR46 ;  /* 0x0000002e0c057c36 */ /* 0x002fe20008000000 */
[----:B------:R-:W-:Y:S01]  /*ef20*/  ISETP.GE.AND P1, PT, R4, UR42, PT ;  /* 0x0000002a04007c0c */ /* 0x000fe2000bf26270 */
[----:B------:R-:W-:-:S04]  /*ef30*/  IMAD.WIDE.U32 R6, R8, UR44, R2 ;  /* 0x0000002c08067c25 */ /* 0x000fc8000f8e0002 */
[----:B------:R-:W-:-:S04]  /*ef40*/  IMAD.WIDE R4, R5, 0x80, R162 ;  /* 0x0000008005047825 */ /* 0x000fc800078e02a2 */
[----:B------:R-:W-:Y:S01]  /*ef50*/  IMAD.IADD R11, R7, 0x1, R9 ;  /* 0x00000001070b7824 */ /* 0x000fe200078e0209 */
[----:B------:R-:W-:Y:S06]  /*ef60*/  @P2 BRA `(.L_x_954) ;  /* 0x0000000000402947 */ /* 0x000fec0003800000 */
[----:B------:R-:W-:Y:S01]  /*ef70*/  ULDC.64 UR6, c[0x0][0xad8] ;  /* 0x0002b60000067ab9 */ /* 0x000fe20000000a00 */
[C---:B------:R-:W-:Y:S01]  /*ef80*/  VIADD R0, R160.reuse, 0x40 ;  /* 0x00000040a0007836 */ /* 0x040fe20000000000 */
[----:B------:R-:W-:Y:S01]  /*ef90*/  ULDC UR5, c[0x0][0xa8c] ;  /* 0x0002a30000057ab9 */ /* 0x000fe20000000800 */
[----:B------:R-:W-:Y:S01]  /*efa0*/  IMAD R9, R5, UR6, RZ ;  /* 0x0000000605097c24 */ /* 0x000fe2000f8e02ff */
[----:B------:R-:W-:Y:S01]  /*efb0*/  ISETP.GE.AND P2, PT, R160, UR5, PT ;  /* 0x00000005a0007c0c */ /* 0x000fe2000bf46270 */
[----:B------:R-:W-:Y:S01]  /*efc0*/  IMAD.MOV.U32 R2, RZ, RZ, R6 ;  /* 0x000000ffff027224 */ /* 0x000fe200078e0006 */
[----:B------:R-:W-:Y:S01]  /*efd0*/  ISETP.GE.AND P3, PT, R0, UR5, PT ;  /* 0x0000000500007c0c */ /* 0x000fe2000bf66270 */
[----:B------:R-:W-:Y:S02]  /*efe0*/  IMAD.MOV.U32 R3, RZ, RZ, R11 ;  /* 0x000000ffff037224 */ /* 0x000fe400078e000b */
        /* <DEDUP_REMOVED lines=8> */
.L_x_954:
[----:B------:R-:W-:Y:S05]  /*f070*/  BSYNC B0 ;  /* 0x0000000000007941 */ /* 0x000fea0003800000 */
.L_x_953:
[----:B------:R-:W-:Y:S04]  /*f080*/  BSSY B0, `(.L_x_955) ;  /* 0x0000014000007945 */ /* 0x000fe80003800000 */
[----:B------:R-:W-:Y:S05]  /*f090*/  @P4 BRA `(.L_x_956) ;  /* 0x0000000000484947 */ /* 0x000fea0003800000 */
[----:B-1----:R-:W-:Y:S01]  /*f0a0*/  IADD3 R9, P2, R4, 0x20, RZ ;  /* 0x0000002004097810 */ /* 0x002fe20007f5e0ff */
[----:B------:R-:W-:Y:S01]  /*f0b0*/  ULDC.64 UR6, c[0x0][0xad8] ;  /* 0x0002b60000067ab9 */ /* 0x000fe20000000a00 */
[----:B------:R-:W-:Y:S01]  /*f0c0*/  IMAD.MOV.U32 R2, RZ, RZ, R6 ;  /* 0x000000ffff027224 */ /* 0x000fe200078e0006 */
[----:B------:R-:W-:Y:S01]  /*f0d0*/  ULDC UR5, c[0x0][0xa8c] ;  /* 0x0002a30000057ab9 */ /* 0x000fe20000000800 */
[----:B------:R-:W-:Y:S01]  /*f0e0*/  IMAD.MOV.U32 R3, RZ, RZ, R11 ;  /* 0x000000ffff037224 */ /* 0x000fe200078e000b */
[C---:B------:R-:W-:Y:S01]  /*f0f0*/  ISETP.GE.AND P3, PT, R160.reuse, UR5, PT ;  /* 0x00000005a0007c0c */ /* 0x040fe2000bf66270 */
[----:B------:R-:W-:Y:S02]  /*f100*/  IMAD.X R0, RZ, RZ, R5, P2 ;  /* 0x000000ffff007224 */ /* 0x000fe400010e0605 */
        /* <DEDUP_REMOVED lines=11> */
.L_x_956:
[----:B------:R-:W-:Y:S05]  /*f1c0*/  BSYNC B0 ;  /* 0x0000000000007941 */ /* 0x000fea0003800000 */
.L_x_955:
[----:B------:R-:W-:Y:S04]  /*f1d0*/  BSSY B0, `(.L_x_957) ;  /* 0x0000014000007945 */ /* 0x000fe80003800000 */
[----:B------:R-:W-:Y:S05]  /*f1e0*/  @P0 BRA `(.L_x_958) ;  /* 0x0000000000480947 */ /* 0x000fea0003800000 */
[----:B-12---:R-:W-:Y:S01]  /*f1f0*/  IADD3 R9, P0, R4, 0x40, RZ ;  /* 0x0000004004097810 */ /* 0x006fe20007f1e0ff */
        /* <DEDUP_REMOVED lines=17> */
.L_x_958:
[----:B------:R-:W-:Y:S05]  /*f310*/  BSYNC B0 ;  /* 0x0000000000007941 */ /* 0x000fea0003800000 */
.L_x_957:
        /* <DEDUP_REMOVED lines=20> */
.L_x_959:
[----:B------:R-:W-:Y:S05]  /*f460*/  BSYNC B0 ;  /* 0x0000000000007941 */ /* 0x000fea0003800000 */
.L_x_948:
[----:B------:R-:W5:Y:S02]  /*f470*/  LDC R0, c[0x0][0xda8] ;  /* 0x00036a00ff007b82 */ /* 0x000f640000000800 */
[----:B-----5:R-:W-:-:S13]  /*f480*/  ISETP.LE.AND P0, PT, R0, UR4, PT ;  /* 0x0000000400007c0c */ /* 0x020fda000bf03270 */
[----:B------:R-:W-:Y:S05]  /*f490*/  @!P0 BRA `(.L_x_960) ;  /* 0xffffff1800508947 */ /* 0x000fea000383ffff */
[----:B------:R-:W-:Y:S05]  /*f4a0*/  EXIT ;  /* 0x000000000000794d */ /* 0x000fea0003800000 */
.L_x_866:
[----:B------:R-:W-:-:S08]  /*f4b0*/  NOP ;  /* 0x0000000000007918 */ /* 0x000fd00000000000 */
[----:B-1----:R-:W1:-:S00]  /*f4c0*/  USETMAXREG.DEALLOC.CTAPOOL 0x18 ;  /* 0x00000018000079c8 */ /* 0x002e4000080e0500 */
[----:B-1----:R-:W-:-:S06]  /*f4d0*/  LOP3.LUT R0, R0, 0x3, RZ, 0xc0, !PT ;  /* 0x0000000300007812 */ /* 0x002fcc00078ec0ff */
[----:B------:R-:W1:Y:S02]  /*f4e0*/  SHFL.IDX PT, R0, R0, RZ, 0x1f ;  /* 0x00001fff00007589 */ /* 0x000e6400000e0000 */
[----:B-1----:R-:W-:-:S13]  /*f4f0*/  ISETP.NE.AND P0, PT, R0, RZ, PT ;  /* 0x000000ff0000720c */ /* 0x002fda0003f05270 */
[----:B------:R-:W-:Y:S05]  /*f500*/  @P0 EXIT ;  /* 0x000000000000094d */ /* 0x000fea0003800000 */
[----:B------:R-:W1:Y:S01]  /*f510*/  S2UR UR4, SR_CTAID.X ;  /* 0x00000000000479c3 */ /* 0x000e620000002500 */
[----:B------:R-:W-:Y:S01]  /*f520*/  UMOV UR47, URZ ;  /* 0x0000003f002f7c82 */ /* 0x000fe20008000000 */
[----:B------:R-:W-:Y:S02]  /*f530*/  IMAD.MOV.U32 R16, RZ, RZ, RZ ;  /* 0x000000ffff107224 */ /* 0x000fe400078e00ff */
[----:B------:R-:W-:-:S04]  /*f540*/  IMAD.MOV.U32 R17, RZ, RZ, 0x1 ;  /* 0x00000001ff117424 */ /* 0x000fc800078e00ff */
[----:B------:R-:W1:Y:S02]  /*f550*/  LDC R0, c[0x0][0xda8] ;  /* 0x00036a00ff007b82 */ /* 0x000e640000000800 */
[----:B-1----:R-:W-:-:S13]  /*f560*/  ISETP.LE.AND P0, PT, R0, UR4, PT ;  /* 0x0000000400007c0c */ /* 0x002fda000bf03270 */
[----:B------:R-:W-:Y:S05]  /*f570*/  @P0 BRA `(.L_x_961) ;  /* 0x0000002c00f40947 */ /* 0x000fea0003800000 */
[----:B------:R-:W-:Y:S01]  /*f580*/  IMAD.U32 R19, RZ, RZ, UR4 ;  /* 0x00000004ff137e24 */ /* 0x000fe2000f8e00ff */
[----:B------:R-:W-:Y:S01]  /*f590*/  ULDC UR48, c[0x0][0xc] ;  /* 0x0000030000307ab9 */ /* 0x000fe20000000800 */
[----:B------:R-:W-:Y:S01]  /*f5a0*/  IMAD.MOV.U32 R17, RZ, RZ, 0x1 ;  /* 0x00000001ff117424 */ /* 0x000fe200078e00ff */
[----:B------:R-:W-:Y:S01]  /*f5b0*/  ULDC.64 UR44, c[0x0][0x198] ;  /* 0x00006600002c7ab9 */ /* 0x000fe20000000a00 */
[----:B------:R-:W-:Y:S01]  /*f5c0*/  IMAD.MOV.U32 R16, RZ, RZ, RZ ;  /* 0x000000ffff107224 */ /* 0x000fe200078e00ff */
[----:B------:R-:W-:-:S06]  /*f5d0*/  UMOV UR47, URZ ;  /* 0x0000003f002f7c82 */ /* 0x000fcc0008000000 */
.L_x_1015:
[----:B------:R-:W-:Y:S01]  /*f5e0*/  ULDC UR7, c[0x0][0xdd0] ;  /* 0x0003740000077ab9 */ /* 0x000fe20000000800 */
[----:B-1----:R-:W1:Y:S01]  /*f5f0*/  LDC R0, c[0x0][0xde8] ;  /* 0x00037a00ff007b82 */ /* 0x002e620000000800 */
[C---:B------:R-:W-:Y:S01]  /*f600*/  R2UR UR8, R19.reuse ;  /* 0x00000000130872ca */ /* 0x040fe200000e0000 */
[----:B------:R-:W-:Y:S01]  /*f610*/  UISETP.NE.AND UP0, UPT, UR7, 0x1, UPT ;  /* 0x000000010700788c */ /* 0x000fe2000bf05270 */
[----:B------:R-:W-:-:S10]  /*f620*/  R2UR UR6, R19 ;  /* 0x00000000130672ca */ /* 0x000fd400000e0000 */
[----:B------:R-:W-:Y:S01]  /*f630*/  @UP0 ULDC UR4, c[0x0][0xdd4] ;  /* 0x0003750000040ab9 */ /* 0x000fe20000000800 */
[----:B------:R-:W-:Y:S01]  /*f640*/  @UP0 ULDC UR9, c[0x0][0xdd8] ;  /* 0x0003760000090ab9 */ /* 0x000fe20000000800 */
[----:B------:R-:W-:-:S04]  /*f650*/  UIMAD.WIDE.U32 UR4, UR8, UR4, URZ ;  /* 0x00000004080472a5 */ /* 0x000fc8000f8e003f */
[----:B------:R-:W-:-:S04]  /*f660*/  @UP0 USHF.R.U32.HI UR8, URZ, UR9, UR5 ;  /* 0x000000093f080299 */ /* 0x000fc80008011605 */
[----:B------:R-:W-:Y:S02]  /*f670*/  UIADD3 UR4, -UR8, URZ, URZ ;  /* 0x0000003f08047290 */ /* 0x000fe4000fffe13f */
[----:B-1----:R-:W-:Y:S02]  /*f680*/  ISETP.LE.AND P0, PT, R0, UR8, PT ;  /* 0x0000000800007c0c */ /* 0x002fe4000bf03270 */
[----:B------:R-:W-:-:S11]  /*f690*/  UIMAD UR7, UR7, UR4, UR6 ;  /* 0x00000004070772a4 */ /* 0x000fd6000f8e0206 */
[----:B------:R-:W-:Y:S05]  /*f6a0*/  @!P0 BRA `(.L_x_962) ;  /* 0x0000000000208947 */ /* 0x000fea0003800000 */
        /* <DEDUP_REMOVED lines=8> */
.L_x_962:
[----:B------:R-:W-:Y:S01]  /*f730*/  ULDC UR9, c[0x0][0xdc4] ;  /* 0x0003710000097ab9 */ /* 0x000fe20000000800 */
[----:B------:R-:W-:Y:S01]  /*f740*/  UMOV UR6, UR7 ;  /* 0x0000000700067c82 */ /* 0x000fe20008000000 */
[----:B------:R-:W-:-:S11]  /*f750*/  UISETP.NE.AND UP0, UPT, UR9, 0x1, UPT ;  /* 0x000000010900788c */ /* 0x000fd6000bf05270 */
[----:B------:R-:W-:Y:S02]  /*f760*/  @UP0 ULDC.64 UR10, c[0x0][0xdc8] ;  /* 0x00037200000a0ab9 */ /* 0x000fe40000000a00 */
[----:B------:R-:W-:-:S04]  /*f770*/  UIMAD.WIDE.U32 UR4, UR7, UR10, URZ ;  /* 0x0000000a070472a5 */ /* 0x000fc8000f8e003f */
[----:B------:R-:W-:-:S04]  /*f780*/  @UP0 USHF.R.U32.HI UR6, URZ, UR11, UR5 ;  /* 0x0000000b3f060299 */ /* 0x000fc80008011605 */
[----:B------:R-:W-:-:S12]  /*f790*/  UIMAD UR4, UR6, UR9, URZ ;  /* 0x00000009060472a4 */ /* 0x000fd8000f8e023f */
.L_x_963:
[----:B------:R-:W-:Y:S01]  /*f7a0*/  ULDC.64 UR12, c[0x0][0x3f8] ;  /* 0x0000fe00000c7ab9 */ /* 0x000fe20000000a00 */
[----:B------:R-:W-:Y:S02]  /*f7b0*/  UIADD3 UR9, UR7, -UR4, URZ ;  /* 0x8000000407097290 */ /* 0x000fe4000fffe03f */
[----:B------:R-:W-:Y:S02]  /*f7c0*/  UISETP.NE.U32.AND UP0, UPT, UR12, URZ, UPT ;  /* 0x0000003f0c00728c */ /* 0x000fe4000bf05070 */
[----:B------:R-:W-:Y:S01]  /*f7d0*/  ULOP3.LUT UR10, URZ, UR6, URZ, 0x33, !UPT ;  /* 0x000000063f0a7292 */ /* 0x000fe2000f8e333f */
[----:B------:R-:W-:Y:S01]  /*f7e0*/  ULDC UR12, c[0x0][0xdb8] ;  /* 0x00036e00000c7ab9 */ /* 0x000fe20000000800 */
[----:B------:R-:W-:Y:S01]  /*f7f0*/  ULDC.64 UR4, c[0x0][0x9e0] ;  /* 0x0002780000047ab9 */ /* 0x000fe20000000a00 */
[----:B------:R-:W-:Y:S02]  /*f800*/  UISETP.NE.AND UP1, UPT, UR12, 0x1, UPT ;  /* 0x000000010c00788c */ /* 0x000fe4000bf25270 */
[----:B------:R-:W-:Y:S01]  /*f810*/  UISETP.NE.AND.EX UP0, UPT, UR13, URZ, UPT, UP0 ;  /* 0x0000003f0d00728c */ /* 0x000fe2000bf05300 */
[----:B------:R-:W-:-:S02]  /*f820*/  ULDC UR11, c[0x0][0xdc4] ;  /* 0x00037100000b7ab9 */ /* 0x000fc40000000800 */
[----:B------:R-:W-:Y:S01]  /*f830*/  ULDC UR13, c[0x0][0xdac] ;  /* 0x00036b00000d7ab9 */ /* 0x000fe20000000800 */
[----:B------:R-:W-:Y:S02]  /*f840*/  UISETP.GE.AND UP2, UPT, UR5, 0x1, UPT ;  /* 0x000000010500788c */ /* 0x000fe4000bf46270 */
[----:B------:R-:W-:Y:S02]  /*f850*/  UIMAD UR11, UR8, UR11, UR9 ;  /* 0x0000000b080b72a4 */ /* 0x000fe4000f8e0209 */
[----:B------:R-:W-:Y:S01]  /*f860*/  UIADD3 UR10, UR10, UR13, URZ ;  /* 0x0000000d0a0a7290 */ /* 0x000fe2000fffe03f */
[----:B------:R-:W-:Y:S01]  /*f870*/  @UP1 ULDC UR8, c[0x0][0xdbc] ;  /* 0x00036f0000081ab9 */ /* 0x000fe20000000800 */
[----:B------:R-:W-:Y:S01]  /*f880*/  PLOP3.LUT P1, PT, PT, PT, UP2, 0x80, 0x0 ;  /* 0x000000000000781c */ /* 0x000fe20003f2f028 */
[----:B------:R-:W-:Y:S02]  /*f890*/  UIMAD.WIDE.U32 UR8, UR11, UR8, URZ ;  /* 0x000000080b0872a5 */ /* 0x000fe4000f8e003f */
[----:B------:R-:W-:Y:S01]  /*f8a0*/  USHF.L.U32 UR41, UR10, 0x7, URZ ;  /* 0x000000070a297899 */ /* 0x000fe2000800063f */
[----:B------:R-:W-:Y:S01]  /*f8b0*/  ULDC UR14, c[0x0][0x404] ;  /* 0x00010100000e7ab9 */ /* 0x000fe20000000800 */
[----:B------:R-:W-:Y:S01]  /*f8c0*/  ULDC UR7, c[0x0][0x288] ;  /* 0x0000a20000077ab9 */ /* 0x000fe20000000800 */
[----:B------:R-:W-:Y:S01]  /*f8d0*/  @UP1 ULDC UR13, c[0x0][0xdc0] ;  /* 0x00037000000d1ab9 */ /* 0x000fe20000000800 */
[----:B------:R-:W-:Y:S01]  /*f8e0*/  UMOV UR43, UR11 ;  /* 0x0000000b002b7c82 */ /* 0x000fe20008000000 */
[----:B------:R-:W-:-:S02]  /*f8f0*/  USEL UR14, UR14, 0x1, UP0 ;  /* 0x000000010e0e7887 */ /* 0x000fc40008000000 */
[----:B------:R-:W-:Y:S02]  /*f900*/  UIADD3 UR10, UR41, 0x80, -UR7 ;  /* 0x00000080290a7890 */ /* 0x000fe4000fffe807 */
[----:B------:R-:W-:Y:S01]  /*f910*/  @UP1 USHF.R.U32.HI UR43, URZ, UR13, UR9 ;  /* 0x0000000d3f2b1299 */ /* 0x000fe20008011609 */
[----:B------:R-:W-:Y:S02]  /*f920*/  ULDC UR6, c[0x0][0x2e0] ;  /* 0x0000b80000067ab9 */ /* 0x000fe40000000800 */
[----:B------:R-:W-:Y:S02]  /*f930*/  UIMAD UR8, UR14, UR6, UR10 ;  /* 0x000000060e0872a4 */ /* 0x000fe4000f8e020a */
[----:B------:R-:W-:Y:S02]  /*f940*/  UIADD3 UR42, -UR43, URZ, URZ ;  /* 0x0000003f2b2a7290 */ /* 0x000fe4000fffe13f */
[----:B------:R-:W-:Y:S02]  /*f950*/  UIADD3 UR4, UR8, UR4, URZ ;  /* 0x0000000408047290 */ /* 0x000fe4000fffe03f */
[----:B------:R-:W-:Y:S01]  /*f960*/  UIMAD UR42, UR12, UR42, UR11 ;  /* 0x0000002a0c2a72a4 */ /* 0x000fe2000f8e020b */
[----:B------:R-:W-:Y:S11]  /*f970*/  @!P1 BRA `(.L_x_964) ;  /* 0x0000000000449947 */ /* 0x000ff60003800000 */
[----:B------:R-:W-:Y:S01]  /*f980*/  ISETP.LT.AND P0, PT, RZ, UR8, PT ;  /* 0x00000008ff007c0c */ /* 0x000fe2000bf01270 */
[----:B------:R-:W-:-:S12]  /*f990*/  UIADD3 UR10, UR8, -0x1, URZ ;  /* 0xffffffff080a7890 */ /* 0x000fd8000fffe03f */
[----:B------:R-:W-:Y:S05]  /*f9a0*/  @P0 BRA `(.L_x_965) ;  /* 0x00000000001c0947 */ /* 0x000fea0003800000 */
[----:B------:R-:W-:Y:S02]  /*f9b0*/  UISETP.NE.AND UP0, UPT, UR5, 0x1, UPT ;  /* 0x000000010500788c */ /* 0x000fe4000bf05270 */
[----:B------:R-:W-:-:S09]  /*f9c0*/  UIADD3 UR10, -UR8, URZ, URZ ;  /* 0x0000003f080a7290 */ /* 0x000fd2000fffe13f */
[----:B------:R-:W-:Y:S02]  /*f9d0*/  @UP0 ULDC.64 UR12, c[0x0][0x9e8] ;  /* 0x00027a00000c0ab9 */ /* 0x000fe40000000a00 */
[----:B------:R-:W-:-:S04]  /*f9e0*/  UIMAD.WIDE.U32 UR8, UR10, UR12, URZ ;  /* 0x0000000c0a0872a5 */ /* 0x000fc8000f8e003f */
[----:B------:R-:W-:-:S04]  /*f9f0*/  @UP0 USHF.R.U32.HI UR10, URZ, UR13, UR9 ;  /* 0x0000000d3f0a0299 */ /* 0x000fc80008011609 */
[----:B------:R-:W-:Y:S01]  /*fa00*/  ULOP3.LUT UR10, URZ, UR10, URZ, 0x33, !UPT ;  /* 0x0000000a3f0a7292 */ /* 0x000fe2000f8e333f */
[----:B------:R-:W-:Y:S11]  /*fa10*/  BRA `(.L_x_966) ;  /* 0x0000000000107947 */ /* 0x000ff60003800000 */
.L_x_965:
[----:B------:R-:W-:-:S11]  /*fa20*/  UISETP.NE.AND UP0, UPT, UR5, 0x1, UPT ;  /* 0x000000010500788c */ /* 0x000fd6000bf05270 */
[----:B------:R-:W-:Y:S02]  /*fa30*/  @UP0 ULDC.64 UR12, c[0x0][0x9e8] ;  /* 0x00027a00000c0ab9 */ /* 0x000fe40000000a00 */
[----:B------:R-:W-:-:S04]  /*fa40*/  UIMAD.WIDE.U32 UR8, UR10, UR12, URZ ;  /* 0x0000000c0a0872a5 */ /* 0x000fc8000f8e003f */
[----:B------:R-:W-:-:S12]  /*fa50*/  @UP0 USHF.R.U32.HI UR10, URZ, UR13, UR9 ;  /* 0x0000000d3f0a0299 */ /* 0x000fd80008011609 */
.L_x_966:
[----:B------:R-:W-:-:S04]  /*fa60*/  UIMAD UR10, UR10, UR5, UR5 ;  /* 0x000000050a0a72a4 */ /* 0x000fc8000f8e0205 */
[----:B------:R-:W-:-:S04]  /*fa70*/  UISETP.LT.AND UP0, UPT, UR4, UR10, UPT ;  /* 0x0000000a0400728c */ /* 0x000fc8000bf01270 */
[----:B------:R-:W-:-:S12]  /*fa80*/  USEL UR4, UR4, UR10, UP0 ;  /* 0x0000000a04047287 */ /* 0x000fd80008000000 */
.L_x_964:
[----:B------:R-:W-:Y:S02]  /*fa90*/  UIMAD UR8, UR14, UR6, 0x5f ;  /* 0x0000005f0e0874a4 */ /* 0x000fe4000f8e0206 */
[----:B------:R-:W-:Y:S02]  /*faa0*/  UIADD3 UR10, UR4, 0x5f, URZ ;  /* 0x0000005f040a7890 */ /* 0x000fe4000fffe03f */
[----:B------:R-:W-:Y:S02]  /*fab0*/  UIMAD.WIDE UR8, UR8, 0x2aaaaaab, URZ ;  /* 0x2aaaaaab080878a5 */ /* 0x000fe4000f8e023f */
[----:B------:R-:W-:Y:S02]  /*fac0*/  UIMAD.WIDE UR10, UR10, 0x2aaaaaab, URZ ;  /* 0x2aaaaaab0a0a78a5 */ /* 0x000fe4000f8e023f */
[----:B------:R-:W-:Y:S02]  /*fad0*/  USHF.R.U32.HI UR8, URZ, 0x1f, UR9 ;  /* 0x0000001f3f087899 */ /* 0x000fe40008011609 */
[----:B------:R-:W-:-:S02]  /*fae0*/  USHF.R.U32.HI UR4, URZ, 0x1f, UR11 ;  /* 0x0000001f3f047899 */ /* 0x000fc4000801160b */
[----:B------:R-:W-:Y:S02]  /*faf0*/  UIADD3 UR7, UR41, -UR7, URZ ;  /* 0x8000000729077290 */ /* 0x000fe4000fffe03f */
[----:B------:R-:W-:Y:S02]  /*fb00*/  ULEA.HI.SX32 UR9, UR9, UR8, 0x1c ;  /* 0x0000000809097291 */ /* 0x000fe4000f8fe23f */
[----:B------:R-:W-:Y:S02]  /*fb10*/  ULEA.HI.SX32 UR4, UR11, UR4, 0x1c ;  /* 0x000000040b047291 */ /* 0x000fe4000f8fe23f */
[----:B------:R-:W-:Y:S02]  /*fb20*/  UIMAD UR7, UR14, UR6, UR7 ;  /* 0x000000060e0772a4 */ /* 0x000fe4000f8e0207 */
[----:B------:R-:W-:Y:S01]  /*fb30*/  UISETP.LT.AND UP0, UPT, UR9, UR4, UPT ;  /* 0x000000040900728c */ /* 0x000fe2000bf01270 */
[----:B------:R-:W-:Y:S02]  /*fb40*/  ULDC UR8, c[0x0][0x9dc] ;  /* 0x0002770000087ab9 */ /* 0x000fe40000000800 */
[----:B------:R-:W-:-:S02]  /*fb50*/  UIADD3 UR8, UR7, -UR8, URZ ;  /* 0x8000000807087290 */ /* 0x000fc4000fffe03f */
[----:B------:R-:W-:Y:S01]  /*fb60*/  USEL UR46, UR9, UR4, UP0 ;  /* 0x00000004092e7287 */ /* 0x000fe20008000000 */
[----:B------:R-:W-:Y:S11]  /*fb70*/  @!P1 BRA `(.L_x_967) ;  /* 0x0000000000489947 */ /* 0x000ff60003800000 */
[----:B------:R-:W-:Y:S02]  /*fb80*/  UMOV UR4, UR7 ;  /* 0x0000000700047c82 */ /* 0x000fe40008000000 */
[----:B------:R-:W-:-:S06]  /*fb90*/  UISETP.GT.AND UP0, UPT, UR4, -0x1, UPT ;  /* 0xffffffff0400788c */ /* 0x000fcc000bf04270 */
[----:B------:R-:W-:-:S13]  /*fba0*/  PLOP3.LUT P0, PT, PT, PT, UP0, 0x80, 0x0 ;  /* 0x000000000000781c */ /* 0x000fda0003f0f008 */
[----:B------:R-:W-:Y:S05]  /*fbb0*/  @P0 BRA `(.L_x_968) ;  /* 0x00000000001c0947 */ /* 0x000fea0003800000 */
[----:B------:R-:W-:Y:S02]  /*fbc0*/  UISETP.NE.AND UP0, UPT, UR5, 0x1, UPT ;  /* 0x000000010500788c */ /* 0x000fe4000bf05270 */
[----:B------:R-:W-:-:S09]  /*fbd0*/  ULOP3.LUT UR4, URZ, UR4, URZ, 0x33, !UPT ;  /* 0x000000043f047292 */ /* 0x000fd2000f8e333f */
[----:B------:R-:W-:Y:S02]  /*fbe0*/  @UP0 ULDC.64 UR10, c[0x0][0x9e8] ;  /* 0x00027a00000a0ab9 */ /* 0x000fe40000000a00 */
[----:B------:R-:W-:-:S04]  /*fbf0*/  UIMAD.WIDE.U32 UR6, UR4, UR10, URZ ;  /* 0x0000000a040672a5 */ /* 0x000fc8000f8e003f */
[----:B------:R-:W-:-:S04]  /*fc00*/  @UP0 USHF.R.U32.HI UR4, URZ, UR11, UR7 ;  /* 0x0000000b3f040299 */ /* 0x000fc80008011607 */
[----:B------:R-:W-:Y:S01]  /*fc10*/  ULOP3.LUT UR4, URZ, UR4, URZ, 0x33, !UPT ;  /* 0x000000043f047292 */ /* 0x000fe2000f8e333f */
[----:B------:R-:W-:Y:S11]  /*fc20*/  BRA `(.L_x_969) ;  /* 0x0000000000107947 */ /* 0x000ff60003800000 */
.L_x_968:
[----:B------:R-:W-:-:S11]  /*fc30*/  UISETP.NE.AND UP0, UPT, UR5, 0x1, UPT ;  /* 0x000000010500788c */ /* 0x000fd6000bf05270 */
[----:B------:R-:W-:Y:S02]  /*fc40*/  @UP0 ULDC.64 UR10, c[0x0][0x9e8] ;  /* 0x00027a00000a0ab9 */ /* 0x000fe40000000a00 */
[----:B------:R-:W-:-:S04]  /*fc50*/  UIMAD.WIDE.U32 UR6, UR4, UR10, URZ ;  /* 0x0000000a040672a5 */ /* 0x000fc8000f8e003f */
[----:B------:R-:W-:-:S12]  /*fc60*/  @UP0 USHF.R.U32.HI UR4, URZ, UR11, UR7 ;  /* 0x0000000b3f040299 */ /* 0x000fd80008011607 */
.L_x_969:
[----:B------:R-:W-:-:S04]  /*fc70*/  UIMAD UR4, UR4, UR5, URZ ;  /* 0x00000005040472a4 */ /* 0x000fc8000f8e023f */
[----:B------:R-:W-:-:S04]  /*fc80*/  UISETP.LT.AND UP0, UPT, UR8, UR4, UPT ;  /* 0x000000040800728c */ /* 0x000fc8000bf01270 */
[----:B------:R-:W-:-:S12]  /*fc90*/  USEL UR8, UR8, UR4, !UP0 ;  /* 0x0000000408087287 */ /* 0x000fd8000c000000 */
.L_x_967:
[----:B------:R-:W-:Y:S01]  /*fca0*/  UIMAD.WIDE UR4, UR8, 0x2aaaaaab, URZ ;  /* 0x2aaaaaab080478a5 */ /* 0x000fe2000f8e023f */
[----:B------:R-:W-:Y:S03]  /*fcb0*/  BSSY B6, `(.L_x_970) ;  /* 0x0000278000067945 */ /* 0x000fe60003800000 */
[----:B------:R-:W-:-:S04]  /*fcc0*/  USHF.R.U32.HI UR4, URZ, 0x1f, UR5 ;  /* 0x0000001f3f047899 */ /* 0x000fc80008011605 */
[----:B------:R-:W-:-:S04]  /*fcd0*/  ULEA.HI.SX32 UR4, UR5, UR4, 0x1c ;  /* 0x0000000405047291 */ /* 0x000fc8000f8fe23f */
[----:B------:R-:W-:-:S04]  /*fce0*/  UISETP.LT.AND UP0, UPT, URZ, UR4, UPT ;  /* 0x000000043f00728c */ /* 0x000fc8000bf01270 */
[----:B------:R-:W-:-:S04]  /*fcf0*/  USEL UR39, URZ, UR4, !UP0 ;  /* 0x000000043f277287 */ /* 0x000fc8000c000000 */
[----:B------:R-:W-:-:S06]  /*fd00*/  UISETP.GT.AND UP0, UPT, UR46, UR39, UPT ;  /* 0x000000272e00728c */ /* 0x000fcc000bf04270 */
[----:B------:R-:W-:-:S13]  /*fd10*/  PLOP3.LUT P0, PT, PT, PT, UP0, 0x80, 0x0 ;  /* 0x000000000000781c */ /* 0x000fda0003f0f008 */
[----:B------:R-:W-:Y:S05]  /*fd20*/  @P0 BRA `(.L_x_971) ;  /* 0x0000000000480947 */ /* 0x000fea0003800000 */
[----:B------:R-:W1:Y:S01]  /*fd30*/  S2R R0, SR_TID.X ;  /* 0x0000000000007919 */ /* 0x000e620000002100 */
[----:B------:R-:W-:Y:S01]  /*fd40*/  IMAD.MOV.U32 R13, RZ, RZ, R19 ;  /* 0x000000ffff0d7224 */ /* 0x000fe200078e0013 */
[----:B-1----:R-:W-:-:S04]  /*fd50*/  LOP3.LUT R0, R0, 0x1f, RZ, 0xc0, !PT ;  /* 0x0000001f00007812 */ /* 0x002fc800078ec0ff */
[----:B------:R-:W-:-:S13]  /*fd60*/  ISETP.NE.AND P0, PT, R0, RZ, PT ;  /* 0x000000ff0000720c */ /* 0x000fda0003f05270 */
[----:B------:R-:W-:Y:S05]  /*fd70*/  @P0 BRA `(.L_x_972) ;  /* 0x0000002400ac0947 */ /* 0x000fea0003800000 */
[----:B------:R-:W1:Y:S01]  /*fd80*/  S2R R5, SR_LANEID ;  /* 0x0000000000057919 */ /* 0x000e620000000000 */
[----:B------:R-:W-:Y:S01]  /*fd90*/  VOTEU.ANY UR4, UPT, PT ;  /* 0x0000000000047886 */ /* 0x000fe200038e0100 */
[----:B------:R-:W2:Y:S01]  /*fda0*/  LDC.64 R2, c[0x0][0xdf0] ;  /* 0x00037c00ff027b82 */ /* 0x000ea20000000a00 */
[----:B------:R-:W1:Y:S02]  /*fdb0*/  FLO.U32 R0, UR4 ;  /* 0x0000000400007d00 */ /* 0x000e6400080e0000 */
[----:B-1----:R-:W-:-:S06]  /*fdc0*/  ISETP.EQ.U32.AND P0, PT, R0, R5, PT ;  /* 0x000000050000720c */ /* 0x002fcc0003f02070 */
[----:B------:R-:W2:Y:S07]  /*fdd0*/  POPC R5, UR4 ;  /* 0x0000000400057d09 */ /* 0x000eae0008000000 */
[----:B--2---:R-:W2:Y:S01]  /*fde0*/  @P0 ATOMG.E.ADD.STRONG.GPU PT, R3, desc[UR60][R2.64], R5 ;  /* 0x00000005020309a8 */ /* 0x004ea200081ee1fc */
[----:B------:R-:W1:Y:S02]  /*fdf0*/  S2R R4, SR_LTMASK ;  /* 0x0000000000047919 */ /* 0x000e640000003900 */
[----:B-1----:R-:W-:-:S04]  /*fe00*/  LOP3.LUT R4, R4, UR4, RZ, 0xc0, !PT ;  /* 0x0000000404047c12 */ /* 0x002fc8000f8ec0ff */
[----:B------:R-:W1:Y:S01]  /*fe10*/  POPC R13, R4 ;  /* 0x00000004000d7309 */ /* 0x000e620000000000 */
[----:B--2---:R-:W1:Y:S02]  /*fe20*/  SHFL.IDX PT, R0, R3, R0, 0x1f ;  /* 0x00001f0003007589 */ /* 0x004e6400000e0000 */
[----:B-1----:R-:W-:Y:S01]  /*fe30*/  IADD3 R13, R0, UR48, R13 ;  /* 0x00000030000d7c10 */ /* 0x002fe2000fffe00d */
[----:B------:R-:W-:Y:S06]  /*fe40*/  BRA `(.L_x_972) ;  /* 0x0000002400787947 */ /* 0x000fec0003800000 */
.L_x_971:
[----:B------:R-:W1:Y:S01]  /*fe50*/  S2UR UR4, SR_CgaCtaId ;  /* 0x00000000000479c3 */ /* 0x000e620000008800 */
[----:B------:R-:W-:Y:S02]  /*fe60*/  UMOV UR38, 0x400 ;  /* 0x0000040000267882 */ /* 0x000fe40000000000 */
[----:B-1----:R-:W-:-:S04]  /*fe70*/  ULEA UR38, UR4, UR38, 0x18 ;  /* 0x0000002604267291 */ /* 0x002fc8000f8ec03f */
[----:B------:R-:W-:-:S04]  /*fe80*/  UIADD3 UR4, UR38, 0x18400, URZ ;  /* 0x0001840026047890 */ /* 0x000fc8000fffe03f */
[----:B------:R-:W-:-:S06]  /*fe90*/  ULOP3.LUT UP0, URZ, UR4, 0x3ff, URZ, 0xc0, !UPT ;  /* 0x000003ff043f7892 */ /* 0x000fcc000f80c03f */
[----:B------:R-:W-:-:S13]  /*fea0*/  PLOP3.LUT P0, PT, PT, PT, UP0, 0x80, 0x0 ;  /* 0x000000000000781c */ /* 0x000fda0003f0f008 */
[----:B------:R-:W-:Y:S05]  /*feb0*/  @!P0 BRA `(.L_x_973) ;  /* 0x0000000000408947 */ /* 0x000fea0003800000 */
[----:B------:R-:W-:Y:S01]  /*fec0*/  MOV R2, 0x0 ;  /* 0x0000000000027802 */ /* 0x000fe20000000f00 */
[----:B------:R-:W-:Y:S01]  /*fed0*/  ULDC.64 UR6, c[0x4][0x108] ;  /* 0x0100420000067ab9 */ /* 0x000fe20000000a00 */
[----:B------:R-:W-:Y:S01]  /*fee0*/  ULDC.64 UR8, c[0x4][0x110] ;  /* 0x0100440000087ab9 */ /* 0x000fe20000000a00 */
[----:B------:R-:W-:Y:S01]  /*fef0*/  ULDC.64 UR4, c[0x4][0x90] ;  /* 0x0100240000047ab9 */ /* 0x000fe20000000a00 */
[----:B------:R-:W-:Y:S02]  /*ff00*/  IMAD.U32 R4, RZ, RZ, UR6 ;  /* 0x00000006ff047e24 */ /* 0x000fe4000f8e00ff */
[----:B------:R-:W1:Y:S01]  /*ff10*/  LDC.64 R2, c[0x4][R2] ;  /* 0x0100000002027b82 */ /* 0x000e620000000a00 */
[----:B------:R-:W-:Y:S02]  /*ff20*/  IMAD.U32 R5, RZ, RZ, UR7 ;  /* 0x00000007ff057e24 */ /* 0x000fe4000f8e00ff */
[----:B------:R-:W-:Y:S02]  /*ff30*/  IMAD.U32 R6, RZ, RZ, UR8 ;  /* 0x00000008ff067e24 */ /* 0x000fe4000f8e00ff */
[----:B------:R-:W-:-:S02]  /*ff40*/  IMAD.U32 R7, RZ, RZ, UR9 ;  /* 0x00000009ff077e24 */ /* 0x000fc4000f8e00ff */
[----:B------:R-:W-:Y:S02]  /*ff50*/  IMAD.U32 R10, RZ, RZ, UR4 ;  /* 0x00000004ff0a7e24 */ /* 0x000fe4000f8e00ff */
[----:B------:R-:W-:Y:S02]  /*ff60*/  IMAD.U32 R11, RZ, RZ, UR5 ;  /* 0x00000005ff0b7e24 */ /* 0x000fe4000f8e00ff */
[----:B------:R-:W-:Y:S02]  /*ff70*/  IMAD.MOV.U32 R8, RZ, RZ, 0x70 ;  /* 0x00000070ff087424 */ /* 0x000fe400078e00ff */
[----:B------:R-:W-:Y:S02]  /*ff80*/  IMAD.MOV.U32 R12, RZ, RZ, 0x1 ;  /* 0x00000001ff0c7424 */ /* 0x000fe400078e00ff */
[----:B------:R-:W-:-:S07]  /*ff90*/  IMAD.MOV.U32 R13, RZ, RZ, RZ ;  /* 0x000000ffff0d7224 */ /* 0x000fce00078e00ff */
[----:B------:R-:W-:-:S07]  /*ffa0*/  LEPC R20, `(.L_x_973) ;  /* 0x000000001014794e */ /* 0x000fce0000000000 */
[----:B-1----:R-:W-:Y:S05]  /*ffb0*/  CALL.ABS.NOINC R2 ;  /* 0x0000000002007343 */ /* 0x002fea0003c00000 */
.L_x_973:
        /* <DEDUP_REMOVED lines=12> */
[----:B------:R-:W-:-:S02]  /*10080*/  IMAD.U32 R7, RZ, RZ, UR9 ;  /* 0x00000009ff077e24 */ /* 0x000fc4000f8e00ff */
[----:B------:R-:W-:Y:S02]  /*10090*/  IMAD.U32 R10, RZ, RZ, UR4 ;  /* 0x00000004ff0a7e24 */ /* 0x000fe4000f8e00ff */
[----:B------:R-:W-:Y:S02]  /*100a0*/  IMAD.U32 R11, RZ, RZ, UR5 ;  /* 0x00000005ff0b7e24 */ /* 0x000fe4000f8e00ff */
[----:B------:R-:W-:Y:S02]  /*100b0*/  IMAD.MOV.U32 R8, RZ, RZ, 0x70 ;  /* 0x00000070ff087424 */ /* 0x000fe400078e00ff */
[----:B------:R-:W-:Y:S02]  /*100c0*/  IMAD.MOV.U32 R12, RZ, RZ, 0x1 ;  /* 0x00000001ff0c7424 */ /* 0x000fe400078e00ff */
[----:B-1----:R-:W-:-:S07]  /*100d0*/  IMAD.MOV.U32 R13, RZ, RZ, RZ ;  /* 0x000000ffff0d7224 */ /* 0x002fce00078e00ff */
[----:B------:R-:W-:-:S07]  /*100e0*/  LEPC R20, `(.L_x_975) ;  /* 0x000000001014794e */ /* 0x000fce0000000000 */
[----:B--2---:R-:W-:Y:S05]  /*100f0*/  CALL.ABS.NOINC R2 ;  /* 0x0000000002007343 */ /* 0x004fea0003c00000 */
.L_x_975:
[----:B------:R1:W2:Y:S01]  /*10100*/  LDC.64 R2, c[0x4][R18] ;  /* 0x0100000012027b82 */ /* 0x0002a20000000a00 */
[----:B------:R-:W-:Y:S01]  /*10110*/  ULDC.64 UR6, c[0x4][0x108] ;  /* 0x0100420000067ab9 */ /* 0x000fe20000000a00 */
[----:B------:R-:W-:Y:S01]  /*10120*/  ULDC.64 UR8, c[0x4][0x110] ;  /* 0x0100440000087ab9 */ /* 0x000fe20000000a00 */
[----:B------:R-:W-:Y:S01]  /*10130*/  ULDC.64 UR4, c[0x4][0xa0] ;  /* 0x0100280000047ab9 */ /* 0x000fe20000000a00 */
        /* <DEDUP_REMOVED lines=11> */
.L_x_974:
[----:B------:R-:W-:Y:S01]  /*101f0*/  ULDC.64 UR4, c[0x0][0x9f8] ;  /* 0x00027e0000047ab9 */ /* 0x000fe20000000a00 */
[----:B------:R-:W-:Y:S01]  /*10200*/  IMAD.U32 R5, RZ, RZ, UR43 ;  /* 0x0000002bff057e24 */ /* 0x000fe2000f8e00ff */
[----:B------:R-:W-:Y:S01]  /*10210*/  ISETP.NE.U32.AND P0, PT, RZ, UR4, PT ;  /* 0x00000004ff007c0c */ /* 0x000fe2000bf05070 */
[----:B------:R-:W-:Y:S01]  /*10220*/  IMAD.U32 R0, RZ, RZ, UR43 ;  /* 0x0000002bff007e24 */ /* 0x000fe2000f8e00ff */
[----:B------:R-:W1:Y:S01]  /*10230*/  LDC R4, c[0x0][0x428] ;  /* 0x00010a00ff047b82 */ /* 0x000e620000000800 */
[----:B------:R-:W2:Y:S01]  /*10240*/  S2R R18, SR_TID.X ;  /* 0x0000000000127919 */ /* 0x000ea20000002100 */
[----:B------:R-:W-:-:S13]  /*10250*/  ISETP.NE.AND.EX P0, PT, RZ, UR5, PT, P0 ;  /* 0x00000005ff007c0c */ /* 0x000fda000bf05300 */
[----:B------:R-:W3:Y:S02]  /*10260*/  @P0 LDC.64 R2, c[0x0][0x9f8] ;  /* 0x00027e00ff020b82 */ /* 0x000ee40000000a00 */
[----:B---3--:R-:W-:-:S05]  /*10270*/  @P0 IMAD.WIDE R2, R5, 0x4, R2 ;  /* 0x0000000405020825 */ /* 0x008fca00078e0202 */
[----:B------:R3:W4:Y:S01]  /*10280*/  @P0 LDG.E R0, desc[UR60][R2.64] ;  /* 0x0000003c02000981 */ /* 0x000722000c1e1900 */
[----:B-1----:R-:W-:Y:S01]  /*10290*/  ISETP.NE.AND P0, PT, R4, 0x1, PT ;  /* 0x000000010400780c */ /* 0x002fe20003f05270 */
[----:B------:R-:W-:Y:S01]  /*102a0*/  IMAD.U32 R4, RZ, RZ, UR42 ;  /* 0x0000002aff047e24 */ /* 0x000fe2000f8e00ff */
[----:B--2---:R-:W-:Y:S01]  /*102b0*/  LOP3.LUT R18, R18, 0x1f, RZ, 0xc0, !PT ;  /* 0x0000001f12127812 */ /* 0x004fe200078ec0ff */
[----:B------:R-:W-:Y:S01]  /*102c0*/  UMOV UR40, URZ ;  /* 0x0000003f00287c82 */ /* 0x000fe20008000000 */
[----:B------:R-:W-:Y:S01]  /*102d0*/  UMOV UR8, 0x40 ;  /* 0x0000004000087882 */ /* 0x000fe20000000000 */
[----:B------:R-:W-:Y:S01]  /*102e0*/  UMOV UR9, UR41 ;  /* 0x0000002900097c82 */ /* 0x000fe20008000000 */
[----:B------:R-:W-:Y:S01]  /*102f0*/  ISETP.NE.AND P1, PT, R18, RZ, PT ;  /* 0x000000ff1200720c */ /* 0x000fe20003f25270 */
[----:B------:R-:W-:Y:S01]  /*10300*/  UMOV UR10, UR42 ;  /* 0x0000002a000a7c82 */ /* 0x000fe20008000000 */
[----:B------:R-:W-:Y:S01]  /*10310*/  UMOV UR11, UR43 ;  /* 0x0000002b000b7c82 */ /* 0x000fe20008000000 */
[----:B---3--:R-:W1:Y:S01]  /*10320*/  LDC.64 R2, c[0x0][0x3f8] ;  /* 0x0000fe00ff027b82 */ /* 0x008e620000000a00 */
[----:B------:R-:W-:Y:S01]  /*10330*/  UMOV UR12, 0x80 ;  /* 0x00000080000c7882 */ /* 0x000fe20000000000 */
[----:B------:R-:W-:Y:S01]  /*10340*/  UMOV UR13, UR41 ;  /* 0x00000029000d7c82 */ /* 0x000fe20008000000 */
[----:B------:R-:W-:Y:S01]  /*10350*/  UMOV UR14, UR42 ;  /* 0x0000002a000e7c82 */ /* 0x000fe20008000000 */
[----:B------:R-:W-:Y:S01]  /*10360*/  UMOV UR15, UR43 ;  /* 0x0000002b000f7c82 */ /* 0x000fe20008000000 */
[----:B------:R-:W-:-:S03]  /*10370*/  UMOV UR6, 0xffffffff ;  /* 0xffffffff00067882 */ /* 0x000fc60000000000 */
[----:B------:R-:W2:Y:S02]  /*10380*/  @P0 LDC R5, c[0x0][0x42c] ;  /* 0x00010b00ff050b82 */ /* 0x000ea40000000800 */
[----:B------:R-:W-:-:S05]  /*10390*/  VOTEU.ALL UP1, P1 ;  /* 0x00000000003f7886 */ /* 0x000fca0000820000 */
[----:B------:R-:W-:Y:S01]  /*103a0*/  @!UP1 UIADD3 UR4, UP0, UR44, 0x270, URZ ;  /* 0x000002702c049890 */ /* 0x000fe2000ff1e03f */
[----:B------:R-:W3:Y:S03]  /*103b0*/  @P0 LDC R6, c[0x0][0x430] ;  /* 0x00010c00ff060b82 */ /* 0x000ee60000000800 */
[----:B------:R-:W-:-:S09]  /*103c0*/  @!UP1 UIADD3.X UR5, URZ, UR45, URZ, UP0, !UPT ;  /* 0x0000002d3f059290 */ /* 0x000fd200087fe43f */
[----:B------:R1:W-:Y:S01]  /*103d0*/  @!UP1 UTMAPF.L2.4D [UR40], [UR4] ;  /* 0x00000028040095b8 */ /* 0x0003e20008018000 */
[----:B--2---:R-:W-:Y:S01]  /*103e0*/  @P0 IMAD.HI.U32 R5, R5, UR42, RZ ;  /* 0x0000002a05050c27 */ /* 0x004fe2000f8e00ff */
[----:B------:R2:W-:Y:S04]  /*103f0*/  @!UP1 UTMAPF.L2.4D [UR8], [UR4] ;  /* 0x00000008040095b8 */ /* 0x0005e80008018000 */
[----:B---3--:R-:W-:Y:S01]  /*10400*/  @P0 SHF.R.U32.HI R4, RZ, R6, R5 ;  /* 0x00000006ff040219 */ /* 0x008fe20000011605 */
[----:B------:R-:W-:Y:S01]  /*10410*/  IMAD.U32 R5, RZ, RZ, UR46 ;  /* 0x0000002eff057e24 */ /* 0x000fe2000f8e00ff */
[----:B-1----:R-:W-:Y:S01]  /*10420*/  ISETP.NE.U32.AND P0, PT, R2, RZ, PT ;  /* 0x000000ff0200720c */ /* 0x002fe20003f05070 */
[----:B------:R2:W-:Y:S02]  /*10430*/  @!UP1 UTMAPF.L2.4D [UR12], [UR4] ;  /* 0x0000000c040095b8 */ /* 0x0005e40008018000 */
[----:B------:R-:W-:Y:S01]  /*10440*/  VIADD R5, R5, 0xffffffff ;  /* 0xffffffff05057836 */ /* 0x000fe20000000000 */
[----:B------:R-:W-:-:S04]  /*10450*/  ISETP.NE.AND.EX P0, PT, R3, RZ, PT, P0 ;  /* 0x000000ff0300720c */ /* 0x000fc80003f05300 */
[----:B----4-:R-:W-:Y:S01]  /*10460*/  SEL R6, R0, RZ, !P0 ;  /* 0x000000ff00067207 */ /* 0x010fe20004000000 */
[----:B--2---:R-:W-:Y:S08]  /*10470*/  BRA.DIV UR6, `(.L_x_976) ;  /* 0x0000002606e07947 */ /* 0x004ff0000b800000 */
.L_x_1027:
[----:B------:R-:W-:Y:S01]  /*10480*/  UMOV UR4, 0xffffffff ;  /* 0xffffffff00047882 */ /* 0x000fe20000000000 */
[----:B------:R-:W-:Y:S02]  /*10490*/  SHF.R.S32.HI R18, RZ, 0x1f, R0 ;  /* 0x0000001fff127819 */ /* 0x000fe40000011400 */
[----:B------:R-:W-:Y:S05]  /*104a0*/  BRA.DIV UR4, `(.L_x_977) ;  /* 0x0000002a04007947 */ /* 0x000fea000b800000 */
[----:B------:R-:W-:-:S13]  /*104b0*/  ELECT P6, URZ, PT ;  /* 0x00000000003f782f */ /* 0x000fda00038c0000 */
.L_x_1030:
[----:B------:R-:W-:Y:S05]  /*104c0*/  @!P6 BRA `(.L_x_978) ;  /* 0x0000000000f8e947 */ /* 0x000fea0003800000 */
[----:B------:R-:W-:Y:S01]  /*104d0*/  IMAD.MOV.U32 R6, RZ, RZ, R0 ;  /* 0x000000ffff067224 */ /* 0x000fe200078e0000 */
[----:B------:R-:W-:Y:S06]  /*104e0*/  @!P0 BRA `(.L_x_979) ;  /* 0x0000000000488947 */ /* 0x000fec0003800000 */
[----:B------:R-:W1:Y:S01]  /*104f0*/  LDC R11, c[0x0][0x41c] ;  /* 0x00010700ff0b7b82 */ /* 0x000e620000000800 */
[----:B------:R-:W-:Y:S01]  /*10500*/  IMAD.MOV.U32 R10, RZ, RZ, R5 ;  /* 0x000000ffff0a7224 */ /* 0x000fe200078e0005 */
[----:B------:R-:W-:Y:S02]  /*10510*/  ULDC.64 UR4, c[0x0][0x408] ;  /* 0x0001020000047ab9 */ /* 0x000fe40000000a00 */
[----:B------:R-:W-:-:S04]  /*10520*/  IMAD R9, R18, UR4, RZ ;  /* 0x0000000412097c24 */ /* 0x000fc8000f8e02ff */
[----:B------:R-:W-:Y:S01]  /*10530*/  IMAD R9, R0, UR5, R9 ;  /* 0x0000000500097c24 */ /* 0x000fe2000f8e0209 */
[----:B-1----:R-:W-:-:S13]  /*10540*/  ISETP.NE.AND P2, PT, R11, 0x1, PT ;  /* 0x000000010b00780c */ /* 0x002fda0003f45270 */
[----:B------:R-:W1:Y:S02]  /*10550*/  @P2 LDC.64 R6, c[0x0][0x420] ;  /* 0x00010800ff062b82 */ /* 0x000e640000000a00 */
[----:B-1----:R-:W-:-:S05]  /*10560*/  @P2 IMAD.HI.U32 R6, R5, R6, RZ ;  /* 0x0000000605062227 */ /* 0x002fca00078e00ff */
[----:B------:R-:W-:-:S04]  /*10570*/  @P2 SHF.R.U32.HI R10, RZ, R7, R6 ;  /* 0x00000007ff0a2219 */ /* 0x000fc80000011606 */
[--C-:B------:R-:W-:Y:S01]  /*10580*/  SHF.R.S32.HI R7, RZ, 0x1f, R10.reuse ;  /* 0x0000001fff077819 */ /* 0x100fe2000001140a */
[----:B------:R-:W-:-:S04]  /*10590*/  IMAD.MOV.U32 R6, RZ, RZ, R10 ;  /* 0x000000ffff067224 */ /* 0x000fc800078e000a */
[----:B------:R-:W-:-:S04]  /*105a0*/  IMAD.WIDE.U32 R6, R0, UR4, R6 ;  /* 0x0000000400067c25 */ /* 0x000fc8000f8e0006 */
[----:B------:R-:W-:Y:S01]  /*105b0*/  IMAD.IADD R7, R7, 0x1, R9 ;  /* 0x0000000107077824 */ /* 0x000fe200078e0209 */
[----:B------:R-:W-:-:S04]  /*105c0*/  LEA R8, P2, R6, R2, 0x2 ;  /* 0x0000000206087211 */ /* 0x000fc800078410ff */
[----:B------:R-:W-:-:S05]  /*105d0*/  LEA.HI.X R9, R6, R3, R7, 0x2, P2 ;  /* 0x0000000306097211 */ /* 0x000fca00010f1407 */
[----:B------:R1:W5:Y:S01]  /*105e0*/  LDG.E R6, desc[UR60][R8.64] ;  /* 0x0000003c08067981 */ /* 0x000362000c1e1900 */
[----:B------:R-:W-:-:S04]  /*105f0*/  IMAD.MOV R10, RZ, RZ, -R10 ;  /* 0x000000ffff0a7224 */ /* 0x000fc800078e0a0a */
[----:B------:R-:W-:-:S07]  /*10600*/  IMAD R5, R11, R10, R5 ;  /* 0x0000000a0b057224 */ /* 0x000fce00078e0205 */
.L_x_979:
[----:B------:R-:W2:Y:S01]  /*10610*/  S2R R7, SR_TID.X ;  /* 0x0000000000077919 */ /* 0x000ea20000002100 */
[----:B-1----:R-:W-:Y:S02]  /*10620*/  LEA R8, R16, UR38, 0x3 ;  /* 0x0000002610087c11 */ /* 0x002fe4000f8e18ff */
[----:B--2---:R-:W-:Y:S02]  /*10630*/  LOP3.LUT R9, R7, 0x7f, RZ, 0xc0, !PT ;  /* 0x0000007f07097812 */ /* 0x004fe400078ec0ff */
[----:B------:R-:W-:Y:S02]  /*10640*/  SHF.L.U32 R7, R17, 0x1f, RZ ;  /* 0x0000001f11077819 */ /* 0x000fe400000006ff */
[----:B------:R-:W-:Y:S02]  /*10650*/  ISETP.NE.AND P3, PT, R9, RZ, PT ;  /* 0x000000ff0900720c */ /* 0x000fe40003f65270 */
[----:B------:R-:W1:Y:S02]  /*10660*/  SYNCS.PHASECHK.TRANS64.TRYWAIT P2, [R8+URZ+0x2a840], R7 ;  /* 0x02a84007080075a7 */ /* 0x000e64000804017f */
[----:B-1----:R-:W-:Y:S09]  /*10670*/  @!P2 BRA `(.L_x_980) ;  /* 0x0000002400aca947 */ /* 0x002ff20003800000 */
.L_x_1031:
        /* <DEDUP_REMOVED lines=8> */
.L_x_981:
        /* <DEDUP_REMOVED lines=10> */
[----:B------:R-:W-:-:S03]  /*107a0*/  UMOV UR16, 0x40 ;  /* 0x0000004000107882 */ /* 0x000fc60000000000 */
[----:B------:R-:W-:Y:S02]  /*107b0*/  UIMAD UR8, UR8, 0x9000, UR38 ;  /* 0x00009000080878a4 */ /* 0x000fe4000f8e0226 */
[----:B------:R-:W-:Y:S02]  /*107c0*/  UIADD3 UR9, UR9, 0x2a830, URZ ;  /* 0x0002a83009097890 */ /* 0x000fe4000fffe03f */
[----:B------:R-:W-:Y:S02]  /*107d0*/  UIMAD UR11, UR11, 0x60, URZ ;  /* 0x000000600b0b78a4 */ /* 0x000fe4000f8e023f */
        /* <DEDUP_REMOVED lines=13> */
.L_x_978:
[----:B------:R-:W-:Y:S05]  /*108b0*/  WARPSYNC.ALL ;  /* 0x0000000000007948 */ /* 0x000fea0003800000 */
[----:B------:R-:W-:Y:S01]  /*108c0*/  BAR.SYNC.DEFER_BLOCKING 0x8, 0x120 ;  /* 0x0204800000007b1d */ /* 0x000fe20000010000 */
[----:B------:R-:W-:Y:S01]  /*108d0*/  ELECT P2, URZ, PT ;  /* 0x00000000003f782f */ /* 0x000fe20003840000 */
[----:B------:R-:W-:Y:S02]  /*108e0*/  UIADD3 UR47, UR47, 0x1, URZ ;  /* 0x000000012f2f7890 */ /* 0x000fe4000fffe03f */
[----:B------:R-:W-:Y:S02]  /*108f0*/  UIADD3 UR4, UP0, UR44, 0x270, URZ ;  /* 0x000002702c047890 */ /* 0x000fe4000ff1e03f */
[----:B------:R-:W-:-:S02]  /*10900*/  ULEA.HI UR5, UR47, UR47, URZ, 0x1 ;  /* 0x0000002f2f057291 */ /* 0x000fc4000f8f083f */
[----:B------:R-:W-:Y:S02]  /*10910*/  UIADD3 UR8, UR38, 0xc400, URZ ;  /* 0x0000c40026087890 */ /* 0x000fe4000fffe03f */
[----:B------:R-:W-:Y:S02]  /*10920*/  ULOP3.LUT UR5, UR5, 0xfffffffe, URZ, 0xc0, !UPT ;  /* 0xfffffffe05057892 */ /* 0x000fe4000f8ec03f */
[----:B------:R-:W-:Y:S02]  /*10930*/  UIADD3 UR9, UR38, 0x2a800, URZ ;  /* 0x0002a80026097890 */ /* 0x000fe4000fffe03f */
[----:B-1----:R-:W-:Y:S01]  /*10940*/  @P2 IMAD.MOV.U32 R7, RZ, RZ, 0xc000 ;  /* 0x0000c000ff072424 */ /* 0x002fe200078e00ff */
[----:B------:R-:W-:Y:S02]  /*10950*/  UIADD3 UR14, UR47, -UR5, URZ ;  /* 0x800000052f0e7290 */ /* 0x000fe4000fffe03f */
[----:B------:R-:W-:Y:S02]  /*10960*/  UIADD3.X UR5, URZ, UR45, URZ, UP0, !UPT ;  /* 0x0000002d3f057290 */ /* 0x000fe400087fe43f */
[----:B------:R-:W-:-:S02]  /*10970*/  UIADD3 UR24, UR38, 0x10400, URZ ;  /* 0x0001040026187890 */ /* 0x000fc4000fffe03f */
[----:B------:R-:W-:Y:S01]  /*10980*/  UIADD3 UR16, UR38, 0x14400, URZ ;  /* 0x0001440026107890 */ /* 0x000fe2000fffe03f */
[----:B------:R-:W-:Y:S01]  /*10990*/  UMOV UR11, UR41 ;  /* 0x00000029000b7c82 */ /* 0x000fe20008000000 */
[----:B------:R1:W-:Y:S01]  /*109a0*/  @P2 SYNCS.ARRIVE.TRANS64 RZ, [UR38+0x2a800], R7 ;  /* 0x02a80007ffff29a7 */ /* 0x0003e20008000026 */
[----:B------:R-:W-:Y:S01]  /*109b0*/  UMOV UR12, UR42 ;  /* 0x0000002a000c7c82 */ /* 0x000fe20008000000 */
[----:B------:R-:W-:Y:S01]  /*109c0*/  UMOV UR13, UR43 ;  /* 0x0000002b000d7c82 */ /* 0x000fe20008000000 */
[----:B------:R-:W-:Y:S01]  /*109d0*/  UMOV UR6, 0x0 ;  /* 0x0000000000067882 */ /* 0x000fe20000000000 */
[----:B------:R-:W-:Y:S01]  /*109e0*/  UMOV UR7, 0x12f00000 ;  /* 0x12f0000000077882 */ /* 0x000fe20000000000 */
[----:B------:R-:W-:Y:S01]  /*109f0*/  UMOV UR10, URZ ;  /* 0x0000003f000a7c82 */ /* 0x000fe20008000000 */
[----:B------:R-:W-:Y:S01]  /*10a00*/  UMOV UR27, UR41 ;  /* 0x00000029001b7c82 */ /* 0x000fe20008000000 */
[----:B------:R-:W-:Y:S01]  /*10a10*/  UMOV UR28, UR42 ;  /* 0x0000002a001c7c82 */ /* 0x000fe20008000000 */
[----:B-1----:R-:W-:Y:S01]  /*10a20*/  IMAD.U32 R7, RZ, RZ, UR14 ;  /* 0x0000000eff077e24 */ /* 0x002fe2000f8e00ff */
[----:B------:R-:W-:Y:S01]  /*10a30*/  UMOV UR29, UR43 ;  /* 0x0000002b001d7c82 */ /* 0x000fe20008000000 */
[----:B------:R-:W-:Y:S01]  /*10a40*/  UMOV UR26, 0x40 ;  /* 0x00000040001a7882 */ /* 0x000fe20000000000 */
[----:B------:R-:W-:Y:S01]  /*10a50*/  UMOV UR25, UR9 ;  /* 0x0000000900197c82 */ /* 0x000fe20008000000 */
[----:B------:R-:W-:Y:S01]  /*10a60*/  UMOV UR19, UR41 ;  /* 0x0000002900137c82 */ /* 0x000fe20008000000 */
[----:B------:R-:W-:Y:S01]  /*10a70*/  SHF.L.U32 R7, R7, 0x1f, RZ ;  /* 0x0000001f07077819 */ /* 0x000fe200000006ff */
[----:B------:R-:W-:Y:S01]  /*10a80*/  UMOV UR20, UR42 ;  /* 0x0000002a00147c82 */ /* 0x000fe20008000000 */
[----:B------:R-:W-:Y:S01]  /*10a90*/  UMOV UR21, UR43 ;  /* 0x0000002b00157c82 */ /* 0x000fe20008000000 */
[----:B------:R-:W-:Y:S01]  /*10aa0*/  UMOV UR18, 0x80 ;  /* 0x0000008000127882 */ /* 0x000fe20000000000 */
[----:B------:R1:W-:Y:S01]  /*10ab0*/  UTMALDG.4D [UR8], [UR4], desc[UR6] ;  /* 0x00000608040075b4 */ /* 0x0003e20008019000 */
[----:B------:R-:W-:Y:S01]  /*10ac0*/  UMOV UR17, UR9 ;  /* 0x0000000900117c82 */ /* 0x000fe20008000000 */
[----:B------:R1:W-:Y:S01]  /*10ad0*/  UTMALDG.4D [UR24], [UR4], desc[UR6] ;  /* 0x00000618040075b4 */ /* 0x0003e20008019000 */
[----:B------:R1:W-:Y:S01]  /*10ae0*/  UTMALDG.4D [UR16], [UR4], desc[UR6] ;  /* 0x00000610040075b4 */ /* 0x0003e20008019000 */
[----:B------:R-:W2:Y:S02]  /*10af0*/  SYNCS.PHASECHK.TRANS64.TRYWAIT P2, [UR38+0x2a820], R7 ;  /* 0x02a82007ff0075a7 */ /* 0x000ea40008040166 */
[----:B-12---:R-:W-:Y:S05]  /*10b00*/  @!P2 BRA `(.L_x_982) ;  /* 0x00000020009ca947 */ /* 0x006fea0003800000 */
.L_x_1032:
[----:B------:R-:W-:-:S04]  /*10b10*/  UIADD3 UR4, UR46, -0x2, URZ ;  /* 0xfffffffe2e047890 */ /* 0x000fc8000fffe03f */
[----:B------:R-:W-:-:S06]  /*10b20*/  UISETP.GE.AND UP0, UPT, UR4, UR39, UPT ;  /* 0x000000270400728c */ /* 0x000fcc000bf06270 */
[----:B------:R-:W-:-:S13]  /*10b30*/  PLOP3.LUT P2, PT, PT, PT, UP0, 0x80, 0x0 ;  /* 0x000000000000781c */ /* 0x000fda0003f4f008 */
[----:B------:R-:W-:Y:S05]  /*10b40*/  @!P2 BRA `(.L_x_983) ;  /* 0x000000140048a947 */ /* 0x000fea0003800000 */
[----:B-1----:R-:W-:Y:S01]  /*10b50*/  IMAD R8, RZ, RZ, -UR46 ;  /* 0x8000002eff087e24 */ /* 0x002fe2000f8e02ff */
[----:B------:R-:W-:Y:S01]  /*10b60*/  LOP3.LUT R11, RZ, UR39, RZ, 0x33, !PT ;  /* 0x00000027ff0b7c12 */ /* 0x000fe2000f8e33ff */
[----:B------:R-:W-:-:S03]  /*10b70*/  ULDC.64 UR36, c[0x0][0x408] ;  /* 0x0001020000247ab9 */ /* 0x000fc60000000a00 */
[----:B------:R-:W-:-:S05]  /*10b80*/  VIADDMNMX R11, R8, 0x1, R11, !PT ;  /* 0x00000001080b7846 */ /* 0x000fca000780010b */
[----:B------:R-:W-:-:S05]  /*10b90*/  VIADD R7, R11, UR46 ;  /* 0x0000002e0b077c36 */ /* 0x000fca0008000000 */
[----:B------:R-:W-:-:S04]  /*10ba0*/  LOP3.LUT R7, R7, 0x1, RZ, 0xc0, !PT ;  /* 0x0000000107077812 */ /* 0x000fc800078ec0ff */
[----:B------:R-:W-:Y:S01]  /*10bb0*/  ISETP.NE.U32.AND P2, PT, R7, 0x1, PT ;  /* 0x000000010700780c */ /* 0x000fe20003f45070 */
[----:B------:R-:W-:-:S12]  /*10bc0*/  IMAD.U32 R7, RZ, RZ, UR4 ;  /* 0x00000004ff077e24 */ /* 0x000fd8000f8e00ff */
        /* <DEDUP_REMOVED lines=12> */
[----:B-1----:R-:W-:-:S13]  /*10c90*/  ISETP.NE.AND P2, PT, R13, 0x1, PT ;  /* 0x000000010d00780c */ /* 0x002fda0003f45270 */
[----:B------:R-:W1:Y:S02]  /*10ca0*/  @P2 LDC.64 R8, c[0x0][0x420] ;  /* 0x00010800ff082b82 */ /* 0x000e640000000a00 */
[----:B-1----:R-:W-:-:S04]  /*10cb0*/  @P2 IMAD.HI.U32 R14, R7, R8, RZ ;  /* 0x00000008070e2227 */ /* 0x002fc800078e00ff */
[----:B------:R-:W-:Y:S01]  /*10cc0*/  IMAD.MOV.U32 R8, RZ, RZ, R7 ;  /* 0x000000ffff087224 */ /* 0x000fe200078e0007 */
[----:B------:R-:W-:-:S04]  /*10cd0*/  @P2 SHF.R.U32.HI R8, RZ, R9, R14 ;  /* 0x00000009ff082219 */ /* 0x000fc8000001160e */
[--C-:B------:R-:W-:Y:S01]  /*10ce0*/  SHF.R.S32.HI R9, RZ, 0x1f, R8.reuse ;  /* 0x0000001fff097819 */ /* 0x100fe20000011408 */
[----:B------:R-:W-:-:S04]  /*10cf0*/  IMAD.MOV R14, RZ, RZ, -R8 ;  /* 0x000000ffff0e7224 */ /* 0x000fc800078e0a08 */
        /* <DEDUP_REMOVED lines=8> */
.L_x_987:
[----:B-1----:R-:W1:Y:S01]  /*10d80*/  S2R R2, SR_TID.X ;  /* 0x0000000000027919 */ /* 0x002e620000002100 */
[----:B------:R-:W-:Y:S02]  /*10d90*/  LEA R3, R10, UR38, 0x3 ;  /* 0x000000260a037c11 */ /* 0x000fe4000f8e18ff */
[----:B-1----:R-:W-:Y:S02]  /*10da0*/  LOP3.LUT R9, R2, 0x7f, RZ, 0xc0, !PT ;  /* 0x0000007f02097812 */ /* 0x002fe400078ec0ff */
[----:B------:R-:W-:Y:S02]  /*10db0*/  SHF.L.U32 R2, R12, 0x1f, RZ ;  /* 0x0000001f0c027819 */ /* 0x000fe400000006ff */
[----:B------:R-:W-:Y:S02]  /*10dc0*/  ISETP.NE.AND P2, PT, R9, RZ, PT ;  /* 0x000000ff0900720c */ /* 0x000fe40003f45270 */
[----:B------:R-:W1:Y:S02]  /*10dd0*/  SYNCS.PHASECHK.TRANS64.TRYWAIT P3, [R3+URZ+0x2a840], R2 ;  /* 0x02a84002030075a7 */ /* 0x000e64000806017f */
[----:B-1----:R-:W-:Y:S09]  /*10de0*/  @!P3 BRA `(.L_x_988) ;  /* 0x0000001c00fcb947 */ /* 0x002ff20003800000 */
.L_x_1033:
        /* <DEDUP_REMOVED lines=8> */
.L_x_989:
[----:B------:R-:W-:Y:S01]  /*10e70*/  R2UR UR8, R10 ;  /* 0x000000000a0872ca */ /* 0x000fe200000e0000 */
[----:B------:R-:W-:Y:S01]  /*10e80*/  UIADD3 UR4, UP0, UR44, 0x370, URZ ;  /* 0x000003702c047890 */ /* 0x000fe2000ff1e03f */
[----:B------:R-:W-:Y:S01]  /*10e90*/  R2UR UR9, R3 ;  /* 0x00000000030972ca */ /* 0x000fe200000e0000 */
[----:B------:R-:W-:Y:S01]  /*10ea0*/  UIADD3 UR19, UR38, 0x2a800, URZ ;  /* 0x0002a80026137890 */ /* 0x000fe2000fffe03f */
[----:B------:R-:W-:Y:S01]  /*10eb0*/  R2UR UR11, R7 ;  /* 0x00000000070b72ca */ /* 0x000fe200000e0000 */
[----:B------:R-:W-:Y:S01]  /*10ec0*/  UIADD3.X UR5, URZ, UR45, URZ, UP0, !UPT ;  /* 0x0000002d3f057290 */ /* 0x000fe200087fe43f */
[----:B------:R-:W-:Y:S01]  /*10ed0*/  R2UR UR12, R4 ;  /* 0x00000000040c72ca */ /* 0x000fe200000e0000 */
[----:B------:R-:W-:Y:S01]  /*10ee0*/  UMOV UR10, URZ ;  /* 0x0000003f000a7c82 */ /* 0x000fe20008000000 */
[----:B-----5:R-:W-:Y:S01]  /*10ef0*/  R2UR UR13, R8 ;  /* 0x00000000080d72ca */ /* 0x020fe200000e0000 */
[----:B------:R-:W-:Y:S01]  /*10f00*/  UMOV UR6, 0x0 ;  /* 0x0000000000067882 */ /* 0x000fe20000000000 */
[----:B------:R-:W-:Y:S01]  /*10f10*/  UMOV UR7, 0x14f00000 ;  /* 0x14f0000000077882 */ /* 0x000fe20000000000 */
[----:B------:R-:W-:Y:S01]  /*10f20*/  UMOV UR18, 0x40 ;  /* 0x0000004000127882 */ /* 0x000fe20000000000 */
[----:B------:R-:W-:Y:S01]  /*10f30*/  UMOV UR17, 0x80 ;  /* 0x0000008000117882 */ /* 0x000fe20000000000 */
[----:B------:R-:W-:Y:S01]  /*10f40*/  UIMAD UR8, UR8, 0x9000, UR38 ;  /* 0x00009000080878a4 */ /* 0x000fe2000f8e0226 */
[----:B-1----:R-:W-:Y:S01]  /*10f50*/  SHF.L.U32 R3, R17, 0x1f, RZ ;  /* 0x0000001f11037819 */ /* 0x002fe200000006ff */
[----:B------:R-:W-:Y:S01]  /*10f60*/  UIADD3 UR9, UR9, 0x2a830, URZ ;  /* 0x0002a83009097890 */ /* 0x000fe2000fffe03f */
[----:B------:R-:W-:Y:S01]  /*10f70*/  LEA R2, R16, UR19, 0x3 ;  /* 0x0000001310027c11 */ /* 0x000fe2000f8e18ff */
[----:B------:R-:W-:-:S02]  /*10f80*/  UIMAD UR11, UR11, 0x60, URZ ;  /* 0x000000600b0b78a4 */ /* 0x000fc4000f8e023f */
        /* <DEDUP_REMOVED lines=13> */
.L_x_1034:
[----:B------:R-:W-:Y:S05]  /*11060*/  @P2 BRA `(.L_x_991) ;  /* 0x0000000000202947 */ /* 0x000fea0003800000 */
[----:B------:R-:W2:Y:S01]  /*11070*/  S2R R9, SR_TID.X ;  /* 0x0000000000097919 */ /* 0x000ea20000002100 */
[----:B-1----:R-:W-:Y:S01]  /*11080*/  LEA R2, R16, UR38, 0x3 ;  /* 0x0000002610027c11 */ /* 0x002fe2000f8e18ff */
[----:B------:R-:W-:-:S04]  /*11090*/  IMAD.MOV.U32 R3, RZ, RZ, 0x6000 ;  /* 0x00006000ff037424 */ /* 0x000fc800078e00ff */
[----:B------:R3:W-:Y:S01]  /*110a0*/  SYNCS.ARRIVE.TRANS64 RZ, [R2+URZ+0x2a850], R3 ;  /* 0x02a8500302ff79a7 */ /* 0x0007e2000800003f */
[----:B--2---:R-:W-:-:S04]  /*110b0*/  LOP3.LUT R9, R9, 0x1f, RZ, 0xc0, !PT ;  /* 0x0000001f09097812 */ /* 0x004fc800078ec0ff */
[----:B------:R-:W-:-:S13]  /*110c0*/  ISETP.NE.AND P2, PT, R9, RZ, PT ;  /* 0x000000ff0900720c */ /* 0x000fda0003f45270 */
[----:B---3--:R-:W-:Y:S05]  /*110d0*/  @!P2 BRA `(.L_x_991) ;  /* 0x000000000004a947 */ /* 0x008fea0003800000 */
[----:B------:R-:W-:Y:S01]  /*110e0*/  BPT.TRAP 0x1 ;  /* 0x000000040000795c */ /* 0x000fe20000300000 */
.L_x_991:
        /* <DEDUP_REMOVED lines=9> */
[----:B------:R-:W-:Y:S02]  /*11180*/  IMAD.MOV.U32 R6, RZ, RZ, R8 ;  /* 0x000000ffff067224 */ /* 0x000fe400078e0008 */
[----:B------:R-:W-:-:S02]  /*11190*/  IMAD.MOV.U32 R5, RZ, RZ, R7 ;  /* 0x000000ffff057224 */ /* 0x000fc400078e0007 */
[----:B------:R-:W-:Y:S02]  /*111a0*/  UIMAD UR6, UR9, 0x6000, UR38 ;  /* 0x00006000090678a4 */ /* 0x000fe4000f8e0226 */
[----:B------:R-:W-:Y:S02]  /*111b0*/  ULEA UR9, UR9, UR38, 0x3 ;  /* 0x0000002609097291 */ /* 0x000fe4000f8e183f */
[----:B------:R-:W-:Y:S02]  /*111c0*/  UIMAD UR11, UR11, 0x60, URZ ;  /* 0x000000600b0b78a4 */ /* 0x000fe4000f8e023f */
[----:B------:R-:W-:Y:S02]  /*111d0*/  UIADD3 UR8, UR6, 0x400, URZ ;  /* 0x0000040006087890 */ /* 0x000fe4000fffe03f */
        /* <DEDUP_REMOVED lines=8> */
.L_x_986:
[----:B------:R-:W-:Y:S05]  /*11260*/  BSYNC B0 ;  /* 0x0000000000007941 */ /* 0x000fea0003800000 */
.L_x_985:
[----:B------:R-:W-:Y:S01]  /*11270*/  UIADD3 UR4, UR46, -0x3, URZ ;  /* 0xfffffffd2e047890 */ /* 0x000fe2000fffe03f */
[----:B------:R-:W-:Y:S02]  /*11280*/  IMAD.MOV.U32 R16, RZ, RZ, R10 ;  /* 0x000000ffff107224 */ /* 0x000fe400078e000a */
[----:B------:R-:W-:-:S03]  /*11290*/  IMAD.MOV.U32 R17, RZ, RZ, R12 ;  /* 0x000000ffff117224 */ /* 0x000fc600078e000c */
[----:B------:R-:W-:-:S07]  /*112a0*/  IMAD.U32 R7, RZ, RZ, UR4 ;  /* 0x00000004ff077e24 */ /* 0x000fce000f8e00ff */
.L_x_984:
[----:B------:R-:W-:Y:S01]  /*112b0*/  ULOP3.LUT UR4, URZ, UR46, URZ, 0x33, !UPT ;  /* 0x0000002e3f047292 */ /* 0x000fe2000f8e333f */
[----:B------:R-:W-:Y:S01]  /*112c0*/  VIADD R11, R11, 0xfffffffe ;  /* 0xfffffffe0b0b7836 */ /* 0x000fe20000000000 */
[----:B------:R-:W-:Y:S04]  /*112d0*/  BSSY B0, `(.L_x_983) ;  /* 0x00000d9000007945 */ /* 0x000fe80003800000 */
[----:B------:R-:W-:-:S13]  /*112e0*/  ISETP.NE.AND P2, PT, R11, UR4, PT ;  /* 0x000000040b007c0c */ /* 0x000fda000bf45270 */
[----:B------:R-:W-:Y:S05]  /*112f0*/  @!P2 BRA `(.L_x_992) ;  /* 0x0000000c0058a947 */ /* 0x000fea0003800000 */
[----:B------:R-:W-:-:S07]  /*11300*/  IMAD.MOV.U32 R8, RZ, RZ, R6 ;  /* 0x000000ffff087224 */ /* 0x000fce00078e0006 */
.L_x_1007:
[----:B------:R-:W-:Y:S01]  /*11310*/  VIADD R10, R16, 0x1 ;  /* 0x00000001100a7836 */ /* 0x000fe20000000000 */
[----:B------:R-:W-:Y:S05]  /*11320*/  YIELD ;  /* 0x0000000000007946 */ /* 0x000fea0003800000 */
[----:B------:R-:W-:Y:S01]  /*11330*/  ISETP.NE.AND P2, PT, R10, 0x2, PT ;  /* 0x000000020a00780c */ /* 0x000fe20003f45270 */
[----:B------:R-:W-:Y:S03]  /*11340*/  BSSY B1, `(.L_x_993) ;  /* 0x0000065000017945 */ /* 0x000fe60003800000 */
[----:B-1----:R-:W-:-:S02]  /*11350*/  SEL R2, RZ, 0x1, P2 ;  /* 0x00000001ff027807 */ /* 0x002fc40001000000 */
[----:B------:R-:W-:Y:S02]  /*11360*/  SEL R10, R10, RZ, P2 ;  /* 0x000000ff0a0a7207 */ /* 0x000fe40001000000 */
[----:B------:R-:W-:Y:S01]  /*11370*/  LOP3.LUT R11, R17, R2, RZ, 0x3c, !PT ;  /* 0x00000002110b7212 */ /* 0x000fe200078e3cff */
[----:B------:R-:W-:Y:S06]  /*11380*/  @!P6 BRA `(.L_x_994) ;  /* 0x000000040080e947 */ /* 0x000fec0003800000 */
[----:B------:R-:W-:Y:S01]  /*11390*/  IMAD.MOV.U32 R12, RZ, RZ, R7 ;  /* 0x000000ffff0c7224 */ /* 0x000fe200078e0007 */
[----:B------:R-:W-:Y:S06]  /*113a0*/  @!P0 BRA `(.L_x_995) ;  /* 0x0000000000448947 */ /* 0x000fec0003800000 */
[----:B------:R-:W1:Y:S01]  /*113b0*/  LDC R9, c[0x0][0x41c] ;  /* 0x00010700ff097b82 */ /* 0x000e620000000800 */
[----:B------:R-:W-:-:S04]  /*113c0*/  IMAD R13, R18, UR36, RZ ;  /* 0x00000024120d7c24 */ /* 0x000fc8000f8e02ff */
[----:B------:R-:W-:Y:S01]  /*113d0*/  IMAD R13, R0, UR37, R13 ;  /* 0x00000025000d7c24 */ /* 0x000fe2000f8e020d */
        /* <DEDUP_REMOVED lines=8> */
[----:B------:R-:W1:Y:S01]  /*11460*/  LDC.64 R8, c[0x0][0x3f8] ;  /* 0x0000fe00ff087b82 */ /* 0x000e620000000a00 */
[----:B------:R-:W-:-:S04]  /*11470*/  IMAD.WIDE.U32 R2, R0, UR36, R2 ;  /* 0x0000002400027c25 */ /* 0x000fc8000f8e0002 */
[----:B------:R-:W-:Y:S01]  /*11480*/  IMAD.IADD R13, R13, 0x1, R3 ;  /* 0x000000010d0d7824 */ /* 0x000fe200078e0203 */
[----:B-1----:R-:W-:-:S04]  /*11490*/  LEA R8, P2, R2, R8, 0x2 ;  /* 0x0000000802087211 */ /* 0x002fc800078410ff */
[----:B------:R-:W-:-:S05]  /*114a0*/  LEA.HI.X R9, R2, R9, R13, 0x2, P2 ;  /* 0x0000000902097211 */ /* 0x000fca00010f140d */
[----:B------:R1:W5:Y:S04]  /*114b0*/  LDG.E R8, desc[UR60][R8.64] ;  /* 0x0000003c08087981 */ /* 0x000368000c1e1900 */
.L_x_995:
[----:B------:R-:W1:Y:S01]  /*114c0*/  S2R R2, SR_TID.X ;  /* 0x0000000000027919 */ /* 0x000e620000002100 */
[----:B------:R-:W-:Y:S02]  /*114d0*/  LEA R3, R10, UR38, 0x3 ;  /* 0x000000260a037c11 */ /* 0x000fe4000f8e18ff */
[----:B-1----:R-:W-:Y:S02]  /*114e0*/  LOP3.LUT R9, R2, 0x7f, RZ, 0xc0, !PT ;  /* 0x0000007f02097812 */ /* 0x002fe400078ec0ff */
[----:B------:R-:W-:Y:S02]  /*114f0*/  SHF.L.U32 R2, R11, 0x1f, RZ ;  /* 0x0000001f0b027819 */ /* 0x000fe400000006ff */
[----:B------:R-:W-:Y:S02]  /*11500*/  ISETP.NE.AND P2, PT, R9, RZ, PT ;  /* 0x000000ff0900720c */ /* 0x000fe40003f45270 */
[----:B------:R-:W1:Y:S02]  /*11510*/  SYNCS.PHASECHK.TRANS64.TRYWAIT P3, [R3+URZ+0x2a840], R2 ;  /* 0x02a84002030075a7 */ /* 0x000e64000806017f */
[----:B-1----:R-:W-:Y:S09]  /*11520*/  @!P3 BRA `(.L_x_996) ;  /* 0x000000180054b947 */ /* 0x002ff20003800000 */
.L_x_1035:
        /* <DEDUP_REMOVED lines=8> */
.L_x_997:
        /* <DEDUP_REMOVED lines=14> */
[----:B------:R-:W-:Y:S01]  /*11690*/  SHF.L.U32 R17, R17, 0x1f, RZ ;  /* 0x0000001f11117819 */ /* 0x000fe200000006ff */
[----:B------:R-:W-:Y:S01]  /*116a0*/  UIADD3 UR9, UR9, 0x2a830, URZ ;  /* 0x0002a83009097890 */ /* 0x000fe2000fffe03f */
[----:B-1----:R-:W-:Y:S01]  /*116b0*/  LEA R2, R16, UR19, 0x3 ;  /* 0x0000001310027c11 */ /* 0x002fe2000f8e18ff */
        /* <DEDUP_REMOVED lines=14> */
.L_x_1036:
[----:B------:R-:W-:Y:S05]  /*117a0*/  @P2 BRA `(.L_x_999) ;  /* 0x00000000001c2947 */ /* 0x000fea0003800000 */
[----:B------:R-:W2:Y:S02]  /*117b0*/  S2R R3, SR_TID.X ;  /* 0x0000000000037919 */ /* 0x000ea40000002100 */
[----:B--2---:R-:W-:Y:S01]  /*117c0*/  LOP3.LUT R9, R3, 0x1f, RZ, 0xc0, !PT ;  /* 0x0000001f03097812 */ /* 0x004fe200078ec0ff */
[----:B------:R-:W-:-:S03]  /*117d0*/  IMAD.MOV.U32 R3, RZ, RZ, 0x6000 ;  /* 0x00006000ff037424 */ /* 0x000fc600078e00ff */
[----:B------:R-:W-:Y:S01]  /*117e0*/  ISETP.NE.AND P2, PT, R9, RZ, PT ;  /* 0x000000ff0900720c */ /* 0x000fe20003f45270 */
[----:B------:R2:W-:-:S12]  /*117f0*/  SYNCS.ARRIVE.TRANS64 RZ, [R2+URZ+0x50], R3 ;  /* 0x0000500302ff79a7 */ /* 0x0005d8000800003f */
[----:B--2---:R-:W-:Y:S05]  /*11800*/  @!P2 BRA `(.L_x_999) ;  /* 0x000000000004a947 */ /* 0x004fea0003800000 */
[----:B------:R-:W-:Y:S01]  /*11810*/  BPT.TRAP 0x1 ;  /* 0x000000040000795c */ /* 0x000fe20000300000 */
.L_x_999:
        /* <DEDUP_REMOVED lines=11> */
[----:B------:R-:W-:Y:S01]  /*118d0*/  IMAD.MOV.U32 R6, RZ, RZ, R8 ;  /* 0x000000ffff067224 */ /* 0x000fe200078e0008 */
[----:B------:R-:W-:Y:S02]  /*118e0*/  UIMAD UR6, UR6, 0x6000, UR38 ;  /* 0x00006000060678a4 */ /* 0x000fe4000f8e0226 */
        /* <DEDUP_REMOVED lines=10> */
.L_x_994:
[----:B------:R-:W-:Y:S05]  /*11990*/  BSYNC B1 ;  /* 0x0000000000017941 */ /* 0x000fea0003800000 */
.L_x_993:
[----:B------:R-:W-:Y:S01]  /*119a0*/  VIADD R16, R10, 0x1 ;  /* 0x000000010a107836 */ /* 0x000fe20000000000 */
[----:B------:R-:W-:Y:S01]  /*119b0*/  BSSY B1, `(.L_x_1000) ;  /* 0x0000067000017945 */ /* 0x000fe20003800000 */
[----:B------:R-:W-:-:S03]  /*119c0*/  VIADD R12, R7, 0xffffffff ;  /* 0xffffffff070c7836 */ /* 0x000fc60000000000 */
[----:B------:R-:W-:-:S04]  /*119d0*/  ISETP.NE.AND P2, PT, R16, 0x2, PT ;  /* 0x000000021000780c */ /* 0x000fc80003f45270 */
[----:B-1----:R-:W-:Y:S02]  /*119e0*/  SEL R2, RZ, 0x1, P2 ;  /* 0x00000001ff027807 */ /* 0x002fe40001000000 */
[----:B------:R-:W-:Y:S02]  /*119f0*/  SEL R16, R16, RZ, P2 ;  /* 0x000000ff10107207 */ /* 0x000fe40001000000 */
[----:B------:R-:W-:Y:S01]  /*11a00*/  LOP3.LUT R17, R11, R2, RZ, 0x3c, !PT ;  /* 0x000000020b117212 */ /* 0x000fe200078e3cff */
[----:B------:R-:W-:Y:S06]  /*11a10*/  @!P6 BRA `(.L_x_1001) ;  /* 0x000000040080e947 */ /* 0x000fec0003800000 */
[----:B------:R-:W-:Y:S01]  /*11a20*/  IMAD.MOV.U32 R13, RZ, RZ, R12 ;  /* 0x000000ffff0d7224 */ /* 0x000fe200078e000c */
[----:B------:R-:W-:Y:S06]  /*11a30*/  @!P0 BRA `(.L_x_1002) ;  /* 0x0000000000448947 */ /* 0x000fec0003800000 */
[----:B------:R-:W1:Y:S02]  /*11a40*/  LDC R8, c[0x0][0x41c] ;  /* 0x00010700ff087b82 */ /* 0x000e640000000800 */
        /* <DEDUP_REMOVED lines=16> */
.L_x_1002:
[----:B------:R-:W-:Y:S02]  /*11b50*/  LEA R2, R16, UR38, 0x3 ;  /* 0x0000002610027c11 */ /* 0x000fe4000f8e18ff */
[----:B------:R-:W-:-:S04]  /*11b60*/  SHF.L.U32 R3, R17, 0x1f, RZ ;  /* 0x0000001f11037819 */ /* 0x000fc800000006ff */
[----:B------:R-:W2:Y:S02]  /*11b70*/  SYNCS.PHASECHK.TRANS64.TRYWAIT P2, [R2+URZ+0x2a840], R3 ;  /* 0x02a84003020075a7 */ /* 0x000ea4000804017f */
[----:B--2---:R-:W-:Y:S05]  /*11b80*/  @!P2 BRA `(.L_x_1003) ;  /* 0x0000001000e4a947 */ /* 0x004fea0003800000 */
.L_x_1037:
        /* <DEDUP_REMOVED lines=11> */
.L_x_1004:
[----:B------:R-:W-:Y:S01]  /*11c40*/  R2UR UR9, R16 ;  /* 0x00000000100972ca */ /* 0x000fe200000e0000 */
[----:B------:R-:W-:Y:S01]  /*11c50*/  UIADD3 UR19, UR38, 0x2a800, URZ ;  /* 0x0002a80026137890 */ /* 0x000fe2000fffe03f */
[----:B------:R-:W-:Y:S01]  /*11c60*/  R2UR UR11, R13 ;  /* 0x000000000d0b72ca */ /* 0x000fe200000e0000 */
[----:B------:R-:W-:Y:S01]  /*11c70*/  UIADD3 UR4, UP0, UR44, 0x370, URZ ;  /* 0x000003702c047890 */ /* 0x000fe2000ff1e03f */
[----:B------:R-:W-:Y:S01]  /*11c80*/  R2UR UR12, R4 ;  /* 0x00000000040c72ca */ /* 0x000fe200000e0000 */
[----:B------:R-:W-:Y:S01]  /*11c90*/  UMOV UR10, URZ ;  /* 0x0000003f000a7c82 */ /* 0x000fe20008000000 */
[----:B-----5:R-:W-:Y:S01]  /*11ca0*/  R2UR UR13, R8 ;  /* 0x00000000080d72ca */ /* 0x020fe200000e0000 */
[----:B------:R-:W-:Y:S01]  /*11cb0*/  UIADD3.X UR5, URZ, UR45, URZ, UP0, !UPT ;  /* 0x0000002d3f057290 */ /* 0x000fe200087fe43f */
[----:B------:R-:W-:Y:S01]  /*11cc0*/  SHF.L.U32 R11, R11, 0x1f, RZ ;  /* 0x0000001f0b0b7819 */ /* 0x000fe200000006ff */
[----:B------:R-:W-:Y:S01]  /*11cd0*/  UMOV UR6, 0x0 ;  /* 0x0000000000067882 */ /* 0x000fe20000000000 */
[----:B------:R-:W-:Y:S01]  /*11ce0*/  UMOV UR7, 0x14f00000 ;  /* 0x14f0000000077882 */ /* 0x000fe20000000000 */
[----:B------:R-:W-:Y:S01]  /*11cf0*/  UMOV UR18, 0x40 ;  /* 0x0000004000127882 */ /* 0x000fe20000000000 */
[----:B------:R-:W-:Y:S01]  /*11d00*/  UMOV UR17, 0x80 ;  /* 0x0000008000117882 */ /* 0x000fe20000000000 */
[----:B------:R-:W-:Y:S01]  /*11d10*/  UIMAD UR8, UR9, 0x9000, UR38 ;  /* 0x00009000090878a4 */ /* 0x000fe2000f8e0226 */
[----:B--2---:R-:W-:Y:S01]  /*11d20*/  LEA R2, R10, UR19, 0x3 ;  /* 0x000000130a027c11 */ /* 0x004fe2000f8e18ff */
[----:B------:R-:W-:-:S02]  /*11d30*/  ULEA UR9, UR9, UR19, 0x3 ;  /* 0x0000001309097291 */ /* 0x000fc4000f8e183f */
[----:B------:R-:W-:Y:S02]  /*11d40*/  UIMAD UR11, UR11, 0x60, URZ ;  /* 0x000000600b0b78a4 */ /* 0x000fe4000f8e023f */
[----:B------:R-:W-:Y:S02]  /*11d50*/  UIADD3 UR14, UR8, 0x18400, URZ ;  /* 0x00018400080e7890 */ /* 0x000fe4000fffe03f */
        /* <DEDUP_REMOVED lines=13> */
.L_x_1038:
        /* <DEDUP_REMOVED lines=8> */
.L_x_1006:
        /* <DEDUP_REMOVED lines=23> */
.L_x_1001:
[----:B------:R-:W-:Y:S05]  /*12020*/  BSYNC B1 ;  /* 0x0000000000017941 */ /* 0x000fea0003800000 */
.L_x_1000:
[----:B------:R-:W-:Y:S01]  /*12030*/  ISETP.GT.AND P2, PT, R12, UR39, PT ;  /* 0x000000270c007c0c */ /* 0x000fe2000bf44270 */
[----:B------:R-:W-:-:S12]  /*12040*/  VIADD R7, R7, 0xfffffffe ;  /* 0xfffffffe07077836 */ /* 0x000fd80000000000 */
[----:B------:R-:W-:Y:S05]  /*12050*/  @P2 BRA `(.L_x_1007) ;  /* 0xfffffff000ac2947 */ /* 0x000fea000383ffff */
.L_x_992:
[----:B------:R-:W-:Y:S05]  /*12060*/  BSYNC B0 ;  /* 0x0000000000007941 */ /* 0x000fea0003800000 */
.L_x_983:
[----:B------:R-:W-:Y:S04]  /*12070*/  BSSY B0, `(.L_x_1008) ;  /* 0x000000e000007945 */ /* 0x000fe80003800000 */
[----:B------:R-:W-:Y:S05]  /*12080*/  @P1 BRA `(.L_x_1009) ;  /* 0x0000000000301947 */ /* 0x000fea0003800000 */
[----:B-1----:R-:W1:Y:S01]  /*12090*/  S2R R7, SR_LANEID ;  /* 0x0000000000077919 */ /* 0x002e620000000000 */
        /* <DEDUP_REMOVED lines=10> */
[----:B-1----:R-:W-:-:S07]  /*12140*/  IADD3 R19, R0, UR48, R19 ;  /* 0x0000003000137c10 */ /* 0x002fce000fffe013 */
.L_x_1009:
[----:B------:R-:W-:Y:S05]  /*12150*/  BSYNC B0 ;  /* 0x0000000000007941 */ /* 0x000fea0003800000 */
.L_x_1008:
[----:B------:R-:W-:Y:S04]  /*12160*/  BSSY B0, `(.L_x_1010) ;  /* 0x0000026000007945 */ /* 0x000fe80003800000 */
[----:B------:R-:W-:Y:S05]  /*12170*/  @!P6 BRA `(.L_x_1011) ;  /* 0x000000000090e947 */ /* 0x000fea0003800000 */
[----:B------:R-:W2:Y:S01]  /*12180*/  S2R R0, SR_TID.X ;  /* 0x0000000000007919 */ /* 0x000ea20000002100 */
[----:B-1----:R-:W-:Y:S02]  /*12190*/  LEA R3, R16, UR38, 0x3 ;  /* 0x0000002610037c11 */ /* 0x002fe4000f8e18ff */
[----:B--2---:R-:W-:Y:S02]  /*121a0*/  LOP3.LUT R2, R0, 0x7f, RZ, 0xc0, !PT ;  /* 0x0000007f00027812 */ /* 0x004fe400078ec0ff */
[----:B------:R-:W-:Y:S02]  /*121b0*/  SHF.L.U32 R0, R17, 0x1f, RZ ;  /* 0x0000001f11007819 */ /* 0x000fe400000006ff */
[----:B------:R-:W-:Y:S02]  /*121c0*/  ISETP.NE.AND P1, PT, R2, RZ, PT ;  /* 0x000000ff0200720c */ /* 0x000fe40003f25270 */
[----:B------:R-:W1:Y:S02]  /*121d0*/  SYNCS.PHASECHK.TRANS64.TRYWAIT P0, [R3+URZ+0x2a860], R0 ;  /* 0x02a86000030075a7 */ /* 0x000e64000800017f */
[----:B-1----:R-:W-:Y:S09]  /*121e0*/  @!P0 BRA `(.L_x_1012) ;  /* 0x0000000c00748947 */ /* 0x002ff20003800000 */
.L_x_1039:
        /* <DEDUP_REMOVED lines=8> */
.L_x_1013:
        /* <DEDUP_REMOVED lines=9> */
[----:B------:R-:W-:-:S04]  /*12300*/  UMOV UR15, 0x40 ;  /* 0x00000040000f7882 */ /* 0x000fc80000000000 */
        /* <DEDUP_REMOVED lines=11> */
.L_x_1011:
[----:B------:R-:W-:Y:S05]  /*123c0*/  BSYNC B0 ;  /* 0x0000000000007941 */ /* 0x000fea0003800000 */
.L_x_1010:
[----:B------:R-:W-:Y:S02]  /*123d0*/  VIADD R16, R16, 0x1 ;  /* 0x0000000110107836 */ /* 0x000fe40000000000 */
[----:B------:R-:W-:-:S03]  /*123e0*/  IMAD.MOV.U32 R13, RZ, RZ, R19 ;  /* 0x000000ffff0d7224 */ /* 0x000fc600078e0013 */
[----:B------:R-:W-:-:S04]  /*123f0*/  ISETP.NE.AND P0, PT, R16, 0x2, PT ;  /* 0x000000021000780c */ /* 0x000fc80003f05270 */
[----:B-1----:R-:W-:Y:S02]  /*12400*/  SEL R0, RZ, 0x1, P0 ;  /* 0x00000001ff007807 */ /* 0x002fe40000000000 */
[----:B------:R-:W-:Y:S02]  /*12410*/  SEL R16, R16, RZ, P0 ;  /* 0x000000ff10107207 */ /* 0x000fe40000000000 */
[----:B------:R-:W-:-:S07]  /*12420*/  LOP3.LUT R17, R17, R0, RZ, 0x3c, !PT ;  /* 0x0000000011117212 */ /* 0x000fce00078e3cff */
.L_x_972:
[----:B------:R-:W-:Y:S05]  /*12430*/  BSYNC B6 ;  /* 0x0000000000067941 */ /* 0x000fea0003800000 */
.L_x_970:
[----:B------:R-:W-:-:S03]  /*12440*/  UMOV UR4, 0xffffffff ;  /* 0xffffffff00047882 */ /* 0x000fc60000000000 */
[----:B------:R-:W-:Y:S05]  /*12450*/  BRA.DIV UR4, `(.L_x_1014) ;  /* 0x0000000a04ec7947 */ /* 0x000fea000b800000 */
[----:B------:R1:W2:Y:S02]  /*12460*/  SHFL.IDX PT, R14, R13, RZ, 0x1f ;  /* 0x00001fff0d0e7589 */ /* 0x0002a400000e0000 */
.L_x_1042:
[----:B------:R-:W3:Y:S01]  /*12470*/  S2R R0, SR_TID.X ;  /* 0x0000000000007919 */ /* 0x000ee20000002100 */
[----:B------:R-:W-:Y:S05]  /*12480*/  WARPSYNC.ALL ;  /* 0x0000000000007948 */ /* 0x000fea0003800000 */
[----:B------:R-:W-:Y:S01]  /*12490*/  BAR.SYNC.DEFER_BLOCKING 0x4, 0x120 ;  /* 0x0104800000007b1d */ /* 0x000fe20000010000 */
[----:B--2---:R-:W-:-:S05]  /*124a0*/  IMAD.MOV.U32 R19, RZ, RZ, R14 ;  /* 0x000000ffff137224 */ /* 0x004fca00078e000e */
[----:B------:R-:W-:Y:S01]  /*124b0*/  ULDC UR4, c[0x0][0xda8] ;  /* 0x00036a0000047ab9 */ /* 0x000fe20000000800 */
[----:B---3--:R-:W-:-:S04]  /*124c0*/  LOP3.LUT R0, R0, 0x1f, RZ, 0xc0, !PT ;  /* 0x0000001f00007812 */ /* 0x008fc800078ec0ff */
[----:B------:R-:W-:-:S13]  /*124d0*/  ISETP.NE.AND P0, PT, R0, RZ, PT ;  /* 0x000000ff0000720c */ /* 0x000fda0003f05270 */
[----:B------:R-:W2:Y:S01]  /*124e0*/  @!P0 S2R R3, SR_CgaCtaId ;  /* 0x0000000000038919 */ /* 0x000ea20000008800 */
[----:B------:R-:W-:-:S04]  /*124f0*/  @!P0 MOV R0, 0x400 ;  /* 0x0000040000008802 */ /* 0x000fc80000000f00 */
[----:B--2---:R-:W-:-:S05]  /*12500*/  @!P0 LEA R0, R3, R0, 0x18 ;  /* 0x0000000003008211 */ /* 0x004fca00078ec0ff */
[----:B------:R2:W-:Y:S01]  /*12510*/  @!P0 STS [R0+0x2a8d0], R13 ;  /* 0x02a8d00d00008388 */ /* 0x0005e20000000800 */
[----:B------:R-:W-:Y:S06]  /*12520*/  BAR.ARV 0x5, 0x120 ;  /* 0x0144800000007b1d */ /* 0x000fec0000002000 */
[----:B------:R-:W-:-:S13]  /*12530*/  ISETP.GE.AND P0, PT, R19, UR4, PT ;  /* 0x0000000413007c0c */ /* 0x000fda000bf06270 */
[----:B--2---:R-:W-:Y:S05]  /*12540*/  @!P0 BRA `(.L_x_1015) ;  /* 0xffffffd000248947 */ /* 0x004fea000383ffff */
.L_x_961:
[----:B------:R-:W2:Y:S01]  /*12550*/  S2R R3, SR_CgaCtaId ;  /* 0x0000000000037919 */ /* 0x000ea20000008800 */
[----:B------:R-:W-:Y:S01]  /*12560*/  UIADD3 UR47, UR47, 0x1, URZ ;  /* 0x000000012f2f7890 */ /* 0x000fe2000fffe03f */
[----:B------:R-:W-:-:S03]  /*12570*/  MOV R0, 0x400 ;  /* 0x0000040000007802 */ /* 0x000fc60000000f00 */
[----:B------:R-:W-:-:S04]  /*12580*/  ULEA.HI UR4, UR47, UR47, URZ, 0x1 ;  /* 0x0000002f2f047291 */ /* 0x000fc8000f8f083f */
[----:B------:R-:W-:-:S04]  /*12590*/  ULOP3.LUT UR4, UR4, 0xfffffffe, URZ, 0xc0, !UPT ;  /* 0xfffffffe04047892 */ /* 0x000fc8000f8ec03f */
[----:B------:R-:W-:Y:S01]  /*125a0*/  UIADD3 UR4, UR47, -UR4, URZ ;  /* 0x800000042f047290 */ /* 0x000fe2000fffe03f */
[----:B--2---:R-:W-:-:S05]  /*125b0*/  LEA R7, R3, R0, 0x18 ;  /* 0x0000000003077211 */ /* 0x004fca00078ec0ff */
[----:B------:R-:W-:-:S05]  /*125c0*/  IMAD.U32 R0, RZ, RZ, UR4 ;  /* 0x00000004ff007e24 */ /* 0x000fca000f8e00ff */
[----:B------:R-:W-:-:S04]  /*125d0*/  SHF.L.U32 R0, R0, 0x1f, RZ ;  /* 0x0000001f00007819 */ /* 0x000fc800000006ff */
[----:B------:R-:W2:Y:S02]  /*125e0*/  SYNCS.PHASECHK.TRANS64.TRYWAIT P0, [R7+URZ+0x2a820], R0 ;  /* 0x02a82000070075a7 */ /* 0x000ea4000800017f */
[----:B--2---:R-:W-:Y:S05]  /*125f0*/  @!P0 BRA `(.L_x_1016) ;  /* 0x0000000800a88947 */ /* 0x004fea0003800000 */
.L_x_1043:
[----:B------:R-:W3:Y:S02]  /*12600*/  S2R R2, SR_TID.X ;  /* 0x0000000000027919 */ /* 0x000ee40000002100 */
[----:B---3--:R-:W-:-:S04]  /*12610*/  SHF.R.U32.HI R2, RZ, 0x5, R2 ;  /* 0x00000005ff027819 */ /* 0x008fc80000011602 */
[----:B------:R-:W-:-:S05]  /*12620*/  LOP3.LUT R2, R2, 0x3, RZ, 0xc0, !PT ;  /* 0x0000000302027812 */ /* 0x000fca00078ec0ff */
[----:B--2---:R-:W2:Y:S02]  /*12630*/  SHFL.IDX PT, R0, R2, RZ, 0x1f ;  /* 0x00001fff02007589 */ /* 0x004ea400000e0000 */
[----:B--2---:R-:W-:-:S13]  /*12640*/  ISETP.NE.AND P0, PT, R0, RZ, PT ;  /* 0x000000ff0000720c */ /* 0x004fda0003f05270 */
[----:B------:R-:W-:Y:S05]  /*12650*/  @P0 EXIT ;  /* 0x000000000000094d */ /* 0x000fea0003800000 */
[----:B------:R-:W-:Y:S01]  /*12660*/  ELECT P0, URZ, PT ;  /* 0x00000000003f782f */ /* 0x000fe20003800000 */
[----:B------:R-:W-:-:S12]  /*12670*/  BSSY B0, `(.L_x_1017) ;  /* 0x0000022000007945 */ /* 0x000fd80003800000 */
[----:B------:R-:W-:Y:S05]  /*12680*/  @!P0 BRA `(.L_x_1018) ;  /* 0x0000000000808947 */ /* 0x000fea0003800000 */
[----:B------:R-:W2:Y:S02]  /*12690*/  LDL R2, [R1] ;  /* 0x0000000001027983 */ /* 0x000ea40000100800 */
[----:B--2---:R-:W-:-:S13]  /*126a0*/  R2UR UR4, R2 ;  /* 0x00000000020472ca */ /* 0x004fda00000e0000 */
[----:B------:R-:W-:-:S06]  /*126b0*/  ULOP3.LUT UR4, UR4, 0x2, URZ, 0xfc, !UPT ;  /* 0x0000000204047892 */ /* 0x000fcc000f8efc3f */
[----:B------:R-:W-:-:S05]  /*126c0*/  IMAD.U32 R0, RZ, RZ, UR4 ;  /* 0x00000004ff007e24 */ /* 0x000fca000f8e00ff */
[----:B------:R-:W-:-:S13]  /*126d0*/  ISETP.NE.AND P2, PT, R0, 0x3, PT ;  /* 0x000000030000780c */ /* 0x000fda0003f45270 */
[----:B------:R-:W-:Y:S05]  /*126e0*/  @!P2 BRA `(.L_x_1019) ;  /* 0x000000000004a947 */ /* 0x000fea0003800000 */
[----:B------:R-:W-:Y:S01]  /*126f0*/  BPT.TRAP 0x1 ;  /* 0x000000040000795c */ /* 0x000fe20000300000 */
.L_x_1019:
[----:B------:R-:W-:Y:S01]  /*12700*/  VIADD R3, R7, 0x2a840 ;  /* 0x0002a84007037836 */ /* 0x000fe20000000000 */
[----:B------:R-:W-:Y:S01]  /*12710*/  SHF.L.U32 R4, R17, 0x1f, RZ ;  /* 0x0000001f11047819 */ /* 0x000fe200000006ff */
[C---:B------:R-:W-:Y:S02]  /*12720*/  VIADD R0, R16.reuse, 0x1 ;  /* 0x0000000110007836 */ /* 0x040fe40000000000 */
[----:B------:R-:W-:-:S03]  /*12730*/  IMAD R5, R16, 0x8, R3 ;  /* 0x0000000810057824 */ /* 0x000fc600078e0203 */
[----:B------:R-:W-:Y:S01]  /*12740*/  ISETP.NE.AND P1, PT, R0, 0x2, PT ;  /* 0x000000020000780c */ /* 0x000fe20003f25270 */
[----:B------:R-:W2:Y:S03]  /*12750*/  SYNCS.PHASECHK.TRANS64.TRYWAIT P0, [R5+URZ], R4 ;  /* 0x00000004050075a7 */ /* 0x000ea6000800017f */
[----:B------:R-:W-:-:S04]  /*12760*/  SEL R2, RZ, 0x1, P1 ;  /* 0x00000001ff027807 */ /* 0x000fc80000800000 */
[----:B------:R-:W-:Y:S02]  /*12770*/  LOP3.LUT R17, R17, R2, RZ, 0x3c, !PT ;  /* 0x0000000211117212 */ /* 0x000fe400078e3cff */
[----:B------:R-:W-:Y:S02]  /*12780*/  SEL R2, R0, RZ, P1 ;  /* 0x000000ff00027207 */ /* 0x000fe40000800000 */
[----:B------:R-:W-:-:S03]  /*12790*/  SHF.L.U32 R0, R17, 0x1f, RZ ;  /* 0x0000001f11007819 */ /* 0x000fc600000006ff */
[----:B------:R-:W-:Y:S01]  /*127a0*/  IMAD R3, R2, 0x8, R3 ;  /* 0x0000000802037824 */ /* 0x000fe200078e0203 */
[----:B--2---:R-:W-:Y:S06]  /*127b0*/  @!P0 BRA `(.L_x_1020) ;  /* 0x00000008004c8947 */ /* 0x004fec0003800000 */
.L_x_1044:
[----:B------:R-:W3:Y:S02]  /*127c0*/  SYNCS.PHASECHK.TRANS64.TRYWAIT P0, [R3+URZ], R0 ;  /* 0x00000000030075a7 */ /* 0x000ee4000800017f */
[----:B---3--:R-:W-:Y:S05]  /*127d0*/  @!P0 BRA `(.L_x_1021) ;  /* 0x0000000800588947 */ /* 0x008fea0003800000 */
.L_x_1045:
[----:B------:R-:W-:Y:S05]  /*127e0*/  @!P2 BRA `(.L_x_1022) ;  /* 0x000000000004a947 */ /* 0x000fea0003800000 */
[----:B------:R-:W-:Y:S01]  /*127f0*/  BPT.TRAP 0x1 ;  /* 0x000000040000795c */ /* 0x000fe20000300000 */
.L_x_1022:
[----:B---3--:R-:W-:-:S04]  /*12800*/  VIADD R3, R7, 0x2a860 ;  /* 0x0002a86007037836 */ /* 0x008fc80000000000 */
[----:B--2---:R-:W-:-:S04]  /*12810*/  IMAD R5, R16, 0x8, R3 ;  /* 0x0000000810057824 */ /* 0x004fc800078e0203 */
[----:B------:R-:W2:Y:S02]  /*12820*/  SYNCS.PHASECHK.TRANS64.TRYWAIT P0, [R5+URZ], R4 ;  /* 0x00000004050075a7 */ /* 0x000ea4000800017f */
[----:B--2---:R-:W-:Y:S05]  /*12830*/  @!P0 BRA `(.L_x_1023) ;  /* 0x0000000800548947 */ /* 0x004fea0003800000 */
.L_x_1046:
[----:B------:R-:W-:-:S07]  /*12840*/  IMAD R3, R2, 0x8, R3 ;  /* 0x0000000802037824 */ /* 0x000fce00078e0203 */
.L_x_1024:
[----:B---3--:R3:W4:Y:S02]  /*12850*/  SYNCS.PHASECHK.TRANS64.TRYWAIT P0, [R3+URZ], R0 ;  /* 0x00000000030075a7 */ /* 0x008724000800017f */
[----:B----4-:R-:W-:Y:S05]  /*12860*/  @!P0 NANOSLEEP.SYNCS 0x989680 ;  /* 0x009896800000895d */ /* 0x010fea0003900000 */
[----:B------:R-:W4:Y:S02]  /*12870*/  @!P0 SYNCS.PHASECHK.TRANS64 P0, [R3+URZ], R0 ;  /* 0x00000000030085a7 */ /* 0x000f24000800007f */
[----:B----4-:R-:W-:Y:S05]  /*12880*/  @!P0 BRA `(.L_x_1024) ;  /* 0xfffffffc00f08947 */ /* 0x010fea000383ffff */
.L_x_1018:
[----:B------:R-:W-:Y:S05]  /*12890*/  BSYNC B0 ;  /* 0x0000000000007941 */ /* 0x000fea0003800000 */
.L_x_1017:
[----:B------:R-:W-:Y:S05]  /*128a0*/  EXIT ;  /* 0x000000000000794d */ /* 0x000fea0003800000 */
.L_x_878:
[----:B-1----:R-:W-:-:S04]  /*128b0*/  IMAD.U32 R3, RZ, RZ, UR37 ;  /* 0x00000025ff037e24 */ /* 0x002fc8000f8e00ff */
[----:B------:R1:W2:Y:S03]  /*128c0*/  SYNCS.PHASECHK.TRANS64.TRYWAIT P1, [R3+URZ+0x2a800], R0 ;  /* 0x02a80000030075a7 */ /* 0x0002a6000802017f */
[----:B--2---:R-:W-:Y:S05]  /*128d0*/  @!P1 NANOSLEEP.SYNCS 0x989680 ;  /* 0x009896800000995d */ /* 0x004fea0003900000 */
[----:B------:R-:W2:Y:S02]  /*128e0*/  @!P1 SYNCS.PHASECHK.TRANS64 P1, [R3+URZ+0x2a800], R0 ;  /* 0x02a80000030095a7 */ /* 0x000ea4000802007f */
[----:B--2---:R-:W-:Y:S05]  /*128f0*/  @!P1 BRA `(.L_x_878) ;  /* 0xfffffffc00ec9947 */ /* 0x004fea000383ffff */
[----:B------:R-:W-:Y:S05]  /*12900*/  BRA `(.L_x_1025) ;  /* 0xfffffef0000c7947 */ /* 0x000fea000383ffff */
.L_x_882:
[----:B--2---:R2:W3:Y:S02]  /*12910*/  SYNCS.PHASECHK.TRANS64.TRYWAIT P1, [R3+URZ+0x2a830], R0 ;  /* 0x02a83000030075a7 */ /* 0x0044e4000802017f */
[----:B---3--:R-:W-:Y:S05]  /*12920*/  @!P1 NANOSLEEP.SYNCS 0x989680 ;  /* 0x009896800000995d */ /* 0x008fea0003900000 */
[----:B------:R-:W3:Y:S02]  /*12930*/  @!P1 SYNCS.PHASECHK.TRANS64 P1, [R3+URZ+0x2a830], R0 ;  /* 0x02a83000030095a7 */ /* 0x000ee4000802007f */
[----:B---3--:R-:W-:Y:S05]  /*12940*/  @!P1 BRA `(.L_x_882) ;  /* 0xfffffffc00f09947 */ /* 0x008fea000383ffff */
[----:B------:R-:W-:Y:S05]  /*12950*/  BRA `(.L_x_881) ;  /* 0xfffffef000387947 */ /* 0x000fea000383ffff */
.L_x_898:
[----:B--2---:R-:W-:-:S04]  /*12960*/  IMAD.U32 R88, RZ, RZ, UR7 ;  /* 0x00000007ff587e24 */ /* 0x004fc8000f8e00ff */
[----:B------:R2:W3:Y:S03]  /*12970*/  SYNCS.PHASECHK.TRANS64.TRYWAIT P1, [R88+URZ+0x2a830], R21 ;  /* 0x02a83015580075a7 */ /* 0x0004e6000802017f */
[----:B---3--:R-:W-:Y:S05]  /*12980*/  @!P1 NANOSLEEP.SYNCS 0x989680 ;  /* 0x009896800000995d */ /* 0x008fea0003900000 */
[----:B------:R-:W3:Y:S02]  /*12990*/  @!P1 SYNCS.PHASECHK.TRANS64 P1, [R88+URZ+0x2a830], R21 ;  /* 0x02a83015580095a7 */ /* 0x000ee4000802007f */
[----:B---3--:R-:W-:Y:S05]  /*129a0*/  @!P1 BRA `(.L_x_898) ;  /* 0xfffffffc00ec9947 */ /* 0x008fea000383ffff */
[----:B------:R-:W-:Y:S05]  /*129b0*/  BRA `(.L_x_897) ;  /* 0xffffff2000707947 */ /* 0x000fea000383ffff */
.L_x_902:
[----:B-1----:R-:W-:-:S04]  /*129c0*/  IMAD.U32 R21, RZ, RZ, UR6 ;  /* 0x00000006ff157e24 */ /* 0x002fc8000f8e00ff */
[----:B------:R1:W3:Y:S03]  /*129d0*/  SYNCS.PHASECHK.TRANS64.TRYWAIT P1, [R21+URZ+0x2a850], R0 ;  /* 0x02a85000150075a7 */ /* 0x0002e6000802017f */
[----:B---3--:R-:W-:Y:S05]  /*129e0*/  @!P1 NANOSLEEP.SYNCS 0x989680 ;  /* 0x009896800000995d */ /* 0x008fea0003900000 */
[----:B------:R-:W3:Y:S02]  /*129f0*/  @!P1 SYNCS.PHASECHK.TRANS64 P1, [R21+URZ+0x2a850], R0 ;  /* 0x02a85000150095a7 */ /* 0x000ee4000802007f */
[----:B---3--:R-:W-:Y:S05]  /*12a00*/  @!P1 BRA `(.L_x_902) ;  /* 0xfffffffc00ec9947 */ /* 0x008fea000383ffff */
[----:B------:R-:W-:Y:S05]  /*12a10*/  BRA `(.L_x_901) ;  /* 0xffffff2800987947 */ /* 0x000fea000383ffff */
.L_x_919:
[----:B--2---:R-:W-:-:S04]  /*12a20*/  IMAD.U32 R15, RZ, RZ, UR6 ;  /* 0x00000006ff0f7e24 */ /* 0x004fc8000f8e00ff */
[----:B------:R2:W3:Y:S03]  /*12a30*/  SYNCS.PHASECHK.TRANS64.TRYWAIT P1, [R15+URZ+0x2a830], R14 ;  /* 0x02a8300e0f0075a7 */ /* 0x0004e6000802017f */
[----:B---3--:R-:W-:Y:S05]  /*12a40*/  @!P1 NANOSLEEP.SYNCS 0x989680 ;  /* 0x009896800000995d */ /* 0x008fea0003900000 */
[----:B------:R-:W3:Y:S02]  /*12a50*/  @!P1 SYNCS.PHASECHK.TRANS64 P1, [R15+URZ+0x2a830], R14 ;  /* 0x02a8300e0f0095a7 */ /* 0x000ee4000802007f */
[----:B---3--:R-:W-:Y:S05]  /*12a60*/  @!P1 BRA `(.L_x_919) ;  /* 0xfffffffc00ec9947 */ /* 0x008fea000383ffff */
[----:B------:R-:W-:Y:S05]  /*12a70*/  BRA `(.L_x_918) ;  /* 0xffffff5400847947 */ /* 0x000fea000383ffff */
.L_x_923:
[----:B--2---:R-:W-:-:S04]  /*12a80*/  IMAD.U32 R15, RZ, RZ, UR10 ;  /* 0x0000000aff0f7e24 */ /* 0x004fc8000f8e00ff */
[----:B------:R2:W4:Y:S03]  /*12a90*/  SYNCS.PHASECHK.TRANS64.TRYWAIT P1, [R15+URZ+0x2a850], R0 ;  /* 0x02a850000f0075a7 */ /* 0x000526000802017f */
[----:B----4-:R-:W-:Y:S05]  /*12aa0*/  @!P1 NANOSLEEP.SYNCS 0x989680 ;  /* 0x009896800000995d */ /* 0x010fea0003900000 */
[----:B------:R-:W4:Y:S02]  /*12ab0*/  @!P1 SYNCS.PHASECHK.TRANS64 P1, [R15+URZ+0x2a850], R0 ;  /* 0x02a850000f0095a7 */ /* 0x000f24000802007f */
[----:B----4-:R-:W-:Y:S05]  /*12ac0*/  @!P1 BRA `(.L_x_923) ;  /* 0xfffffffc00ec9947 */ /* 0x010fea000383ffff */
[----:B------:R-:W-:Y:S05]  /*12ad0*/  BRA `(.L_x_922) ;  /* 0xffffff5c00ac7947 */ /* 0x000fea000383ffff */
.L_x_929:
[----:B--2---:R-:W-:-:S04]  /*12ae0*/  IMAD.U32 R15, RZ, RZ, UR6 ;  /* 0x00000006ff0f7e24 */ /* 0x004fc8000f8e00ff */
[----:B------:R2:W3:Y:S03]  /*12af0*/  SYNCS.PHASECHK.TRANS64.TRYWAIT P1, [R15+URZ+0x2a830], R14 ;  /* 0x02a8300e0f0075a7 */ /* 0x0004e6000802017f */
[----:B---3--:R-:W-:Y:S05]  /*12b00*/  @!P1 NANOSLEEP.SYNCS 0x989680 ;  /* 0x009896800000995d */ /* 0x008fea0003900000 */
[----:B------:R-:W3:Y:S02]  /*12b10*/  @!P1 SYNCS.PHASECHK.TRANS64 P1, [R15+URZ+0x2a830], R14 ;  /* 0x02a8300e0f0095a7 */ /* 0x000ee4000802007f */
[----:B---3--:R-:W-:Y:S05]  /*12b20*/  @!P1 BRA `(.L_x_929) ;  /* 0xfffffffc00ec9947 */ /* 0x008fea000383ffff */
[----:B------:R-:W-:Y:S05]  /*12b30*/  BRA `(.L_x_928) ;  /* 0xffffff7400fc7947 */ /* 0x000fea000383ffff */
.L_x_933:
[----:B--2---:R-:W-:-:S04]  /*12b40*/  IMAD.U32 R15, RZ, RZ, UR10 ;  /* 0x0000000aff0f7e24 */ /* 0x004fc8000f8e00ff */
[----:B------:R2:W4:Y:S03]  /*12b50*/  SYNCS.PHASECHK.TRANS64.TRYWAIT P1, [R15+URZ+0x2a850], R0 ;  /* 0x02a850000f0075a7 */ /* 0x000526000802017f */
[----:B----4-:R-:W-:Y:S05]  /*12b60*/  @!P1 NANOSLEEP.SYNCS 0x989680 ;  /* 0x009896800000995d */ /* 0x010fea0003900000 */
[----:B------:R-:W4:Y:S02]  /*12b70*/  @!P1 SYNCS.PHASECHK.TRANS64 P1, [R15+URZ+0x2a850], R0 ;  /* 0x02a850000f0095a7 */ /* 0x000f24000802007f */
[----:B----4-:R-:W-:Y:S05]  /*12b80*/  @!P1 BRA `(.L_x_933) ;  /* 0xfffffffc00ec9947 */ /* 0x010fea000383ffff */
[----:B------:R-:W-:Y:S05]  /*12b90*/  BRA `(.L_x_932) ;  /* 0xffffff8000247947 */ /* 0x000fea000383ffff */
.L_x_946:
[----:B--2---:R-:W-:-:S04]  /*12ba0*/  IMAD.U32 R3, RZ, RZ, UR5 ;  /* 0x00000005ff037e24 */ /* 0x004fc8000f8e00ff */
[----:B------:R2:W3:Y:S03]  /*12bb0*/  SYNCS.PHASECHK.TRANS64.TRYWAIT P0, [R3+URZ+0x2a850], R0 ;  /* 0x02a85000030075a7 */ /* 0x0004e6000800017f */
[----:B---3--:R-:W-:Y:S05]  /*12bc0*/  @!P0 NANOSLEEP.SYNCS 0x989680 ;  /* 0x009896800000895d */ /* 0x008fea0003900000 */
[----:B------:R-:W3:Y:S02]  /*12bd0*/  @!P0 SYNCS.PHASECHK.TRANS64 P0, [R3+URZ+0x2a850], R0 ;  /* 0x02a85000030085a7 */ /* 0x000ee4000800007f */
[----:B---3--:R-:W-:Y:S05]  /*12be0*/  @!P0 BRA `(.L_x_946) ;  /* 0xfffffffc00ec8947 */ /* 0x008fea000383ffff */
[----:B------:R-:W-:Y:S05]  /*12bf0*/  BRA `(.L_x_945) ;  /* 0xffffffac00747947 */ /* 0x000fea000383ffff */
.L_x_976:
[----:B------:R-:W1:Y:S01]  /*12c00*/  S2R R18, SR_TID.X ;  /* 0x0000000000127919 */ /* 0x000e620000002100 */
[----:B------:R-:W-:Y:S02]  /*12c10*/  IMAD.MOV.U32 R12, RZ, RZ, RZ ;  /* 0x000000ffff0c7224 */ /* 0x000fe400078e00ff */
[----:B------:R-:W-:Y:S02]  /*12c20*/  IMAD.MOV.U32 R11, RZ, RZ, 0x1f ;  /* 0x0000001fff0b7424 */ /* 0x000fe400078e00ff */
[----:B------:R-:W-:Y:S01]  /*12c30*/  IMAD.MOV.U32 R15, RZ, RZ, -0x1 ;  /* 0xffffffffff0f7424 */ /* 0x000fe200078e00ff */
[----:B-1----:R-:W-:-:S04]  /*12c40*/  SHF.R.U32.HI R18, RZ, 0x5, R18 ;  /* 0x00000005ff127819 */ /* 0x002fc80000011612 */
[----:B------:R-:W-:-:S05]  /*12c50*/  LOP3.LUT R18, R18, 0x3, RZ, 0xc0, !PT ;  /* 0x0000000312127812 */ /* 0x000fca00078ec0ff */
[----:B------:R-:W-:-:S07]  /*12c60*/  IMAD.MOV.U32 R13, RZ, RZ, R18 ;  /* 0x000000ffff0d7224 */ /* 0x000fce00078e0012 */
[----:B------:R-:W-:Y:S05]  /*12c70*/  WARPSYNC.COLLECTIVE R15, `(.L_x_1026) ;  /* 0x000000000f087348 */ /* 0x000fea0003c00000 */
[----:B------:R1:W2:Y:S02]  /*12c80*/  SHFL.IDX P6, R14, R13, R12, R11 ;  /* 0x0000000c0d0e7389 */ /* 0x0002a400000c000b */
[----:B-12---:R-:W-:Y:S01]  /*12c90*/  ENDCOLLECTIVE ;  /* 0x000000000000791b */ /* 0x006fe20003800000 */
.L_x_1026:
[----:B------:R-:W-:Y:S05]  /*12ca0*/  BRA `(.L_x_1027) ;  /* 0xffffffd400f47947 */ /* 0x000fea000383ffff */
.L_x_977:
[----:B------:R-:W-:Y:S01]  /*12cb0*/  BSSY B0, `(.L_x_1028) ;  /* 0x0000006000007945 */ /* 0x000fe20003800000 */
[----:B------:R-:W-:-:S07]  /*12cc0*/  IMAD.MOV.U32 R15, RZ, RZ, -0x1 ;  /* 0xffffffffff0f7424 */ /* 0x000fce00078e00ff */
[----:B------:R-:W-:Y:S05]  /*12cd0*/  WARPSYNC.COLLECTIVE R15, `(.L_x_1029) ;  /* 0x000000000f0c7348 */ /* 0x000fea0003c00000 */
[----:B------:R-:W-:Y:S02]  /*12ce0*/  ELECT P6, UR62, PT ;  /* 0x00000000003e782f */ /* 0x000fe400038c0000 */
[----:B------:R-:W-:Y:S01]  /*12cf0*/  MOV R14, UR62 ;  /* 0x0000003e000e7c02 */ /* 0x000fe20008000f00 */
[----:B------:R-:W-:Y:S10]  /*12d00*/  ENDCOLLECTIVE ;  /* 0x000000000000791b */ /* 0x000ff40003800000 */
.L_x_1029:
[----:B------:R-:W-:Y:S05]  /*12d10*/  BSYNC B0 ;  /* 0x0000000000007941 */ /* 0x000fea0003800000 */
.L_x_1028:
[----:B------:R-:W-:Y:S05]  /*12d20*/  BRA `(.L_x_1030) ;  /* 0xffffffd400e47947 */ /* 0x000fea000383ffff */
.L_x_980:
[----:B-1----:R1:W2:Y:S02]  /*12d30*/  SYNCS.PHASECHK.TRANS64.TRYWAIT P2, [R8+URZ+0x2a840], R7 ;  /* 0x02a84007080075a7 */ /* 0x0022a4000804017f */
[----:B--2---:R-:W-:Y:S05]  /*12d40*/  @!P2 NANOSLEEP.SYNCS 0x989680 ;  /* 0x009896800000a95d */ /* 0x004fea0003900000 */
[----:B------:R-:W2:Y:S02]  /*12d50*/  @!P2 SYNCS.PHASECHK.TRANS64 P2, [R8+URZ+0x2a840], R7 ;  /* 0x02a840070800a5a7 */ /* 0x000ea4000804007f */
[----:B--2---:R-:W-:Y:S05]  /*12d60*/  @!P2 BRA `(.L_x_980) ;  /* 0xfffffffc00f0a947 */ /* 0x004fea000383ffff */
[----:B------:R-:W-:Y:S05]  /*12d70*/  BRA `(.L_x_1031) ;  /* 0xffffffd800407947 */ /* 0x000fea000383ffff */
.L_x_982:
[----:B-1----:R-:W-:-:S04]  /*12d80*/  IMAD.U32 R8, RZ, RZ, UR38 ;  /* 0x00000026ff087e24 */ /* 0x002fc8000f8e00ff */
[----:B------:R1:W2:Y:S03]  /*12d90*/  SYNCS.PHASECHK.TRANS64.TRYWAIT P2, [R8+URZ+0x2a820], R7 ;  /* 0x02a82007080075a7 */ /* 0x0002a6000804017f */
[----:B--2---:R-:W-:Y:S05]  /*12da0*/  @!P2 NANOSLEEP.SYNCS 0x989680 ;  /* 0x009896800000a95d */ /* 0x004fea0003900000 */
[----:B------:R-:W2:Y:S02]  /*12db0*/  @!P2 SYNCS.PHASECHK.TRANS64 P2, [R8+URZ+0x2a820], R7 ;  /* 0x02a820070800a5a7 */ /* 0x000ea4000804007f */
[----:B--2---:R-:W-:Y:S05]  /*12dc0*/  @!P2 BRA `(.L_x_982) ;  /* 0xfffffffc00eca947 */ /* 0x004fea000383ffff */
[----:B------:R-:W-:Y:S05]  /*12dd0*/  BRA `(.L_x_1032) ;  /* 0xffffffdc004c7947 */ /* 0x000fea000383ffff */
.L_x_988:
[----:B-1----:R1:W2:Y:S02]  /*12de0*/  SYNCS.PHASECHK.TRANS64.TRYWAIT P3, [R3+URZ+0x2a840], R2 ;  /* 0x02a84002030075a7 */ /* 0x0022a4000806017f */
[----:B--2---:R-:W-:Y:S05]  /*12df0*/  @!P3 NANOSLEEP.SYNCS 0x989680 ;  /* 0x009896800000b95d */ /* 0x004fea0003900000 */
[----:B------:R-:W2:Y:S02]  /*12e00*/  @!P3 SYNCS.PHASECHK.TRANS64 P3, [R3+URZ+0x2a840], R2 ;  /* 0x02a840020300b5a7 */ /* 0x000ea4000806007f */
[----:B--2---:R-:W-:Y:S05]  /*12e10*/  @!P3 BRA `(.L_x_988) ;  /* 0xfffffffc00f0b947 */ /* 0x004fea000383ffff */
[----:B------:R-:W-:Y:S05]  /*12e20*/  BRA `(.L_x_1033) ;  /* 0xffffffdc00f07947 */ /* 0x000fea000383ffff */
.L_x_990:
[----:B-1----:R1:W2:Y:S02]  /*12e30*/  SYNCS.PHASECHK.TRANS64.TRYWAIT P3, [R2+URZ+0x60], R3 ;  /* 0x00006003020075a7 */ /* 0x0022a4000806017f */
[----:B--2---:R-:W-:Y:S05]  /*12e40*/  @!P3 NANOSLEEP.SYNCS 0x989680 ;  /* 0x009896800000b95d */ /* 0x004fea0003900000 */
[----:B------:R-:W2:Y:S02]  /*12e50*/  @!P3 SYNCS.PHASECHK.TRANS64 P3, [R2+URZ+0x60], R3 ;  /* 0x000060030200b5a7 */ /* 0x000ea4000806007f */
[----:B--2---:R-:W-:Y:S05]  /*12e60*/  @!P3 BRA `(.L_x_990) ;  /* 0xfffffffc00f0b947 */ /* 0x004fea000383ffff */
[----:B------:R-:W-:Y:S05]  /*12e70*/  BRA `(.L_x_1034) ;  /* 0xffffffe000787947 */ /* 0x000fea000383ffff */
.L_x_996:
[----:B-1----:R1:W2:Y:S02]  /*12e80*/  SYNCS.PHASECHK.TRANS64.TRYWAIT P3, [R3+URZ+0x2a840], R2 ;  /* 0x02a84002030075a7 */ /* 0x0022a4000806017f */
[----:B--2---:R-:W-:Y:S05]  /*12e90*/  @!P3 NANOSLEEP.SYNCS 0x989680 ;  /* 0x009896800000b95d */ /* 0x004fea0003900000 */
[----:B------:R-:W2:Y:S02]  /*12ea0*/  @!P3 SYNCS.PHASECHK.TRANS64 P3, [R3+URZ+0x2a840], R2 ;  /* 0x02a840020300b5a7 */ /* 0x000ea4000806007f */
[----:B--2---:R-:W-:Y:S05]  /*12eb0*/  @!P3 BRA `(.L_x_996) ;  /* 0xfffffffc00f0b947 */ /* 0x004fea000383ffff */
[----:B------:R-:W-:Y:S05]  /*12ec0*/  BRA `(.L_x_1035) ;  /* 0xffffffe400987947 */ /* 0x000fea000383ffff */
.L_x_998:
[----:B-1----:R1:W2:Y:S02]  /*12ed0*/  SYNCS.PHASECHK.TRANS64.TRYWAIT P3, [R2+URZ+0x60], R17 ;  /* 0x00006011020075a7 */ /* 0x0022a4000806017f */
[----:B--2---:R-:W-:Y:S05]  /*12ee0*/  @!P3 NANOSLEEP.SYNCS 0x989680 ;  /* 0x009896800000b95d */ /* 0x004fea0003900000 */
[----:B------:R-:W2:Y:S02]  /*12ef0*/  @!P3 SYNCS.PHASECHK.TRANS64 P3, [R2+URZ+0x60], R17 ;  /* 0x000060110200b5a7 */ /* 0x000ea4000806007f */
[----:B--2---:R-:W-:Y:S05]  /*12f00*/  @!P3 BRA `(.L_x_998) ;  /* 0xfffffffc00f0b947 */ /* 0x004fea000383ffff */
[----:B------:R-:W-:Y:S05]  /*12f10*/  BRA `(.L_x_1036) ;  /* 0xffffffe800207947 */ /* 0x000fea000383ffff */
.L_x_1003:
[----:B--2---:R2:W3:Y:S02]  /*12f20*/  SYNCS.PHASECHK.TRANS64.TRYWAIT P2, [R2+URZ+0x2a840], R3 ;  /* 0x02a84003020075a7 */ /* 0x0044e4000804017f */
[----:B---3--:R-:W-:Y:S05]  /*12f30*/  @!P2 NANOSLEEP.SYNCS 0x989680 ;  /* 0x009896800000a95d */ /* 0x008fea0003900000 */
[----:B------:R-:W3:Y:S02]  /*12f40*/  @!P2 SYNCS.PHASECHK.TRANS64 P2, [R2+URZ+0x2a840], R3 ;  /* 0x02a840030200a5a7 */ /* 0x000ee4000804007f */
[----:B---3--:R-:W-:Y:S05]  /*12f50*/  @!P2 BRA `(.L_x_1003) ;  /* 0xfffffffc00f0a947 */ /* 0x008fea000383ffff */
[----:B------:R-:W-:Y:S05]  /*12f60*/  BRA `(.L_x_1037) ;  /* 0xffffffec00087947 */ /* 0x000fea000383ffff */
.L_x_1005:
[----:B-1----:R1:W2:Y:S02]  /*12f70*/  SYNCS.PHASECHK.TRANS64.TRYWAIT P2, [R2+URZ+0x60], R11 ;  /* 0x0000600b020075a7 */ /* 0x0022a4000804017f */
[----:B--2---:R-:W-:Y:S05]  /*12f80*/  @!P2 NANOSLEEP.SYNCS 0x989680 ;  /* 0x009896800000a95d */ /* 0x004fea0003900000 */
[----:B------:R-:W2:Y:S02]  /*12f90*/  @!P2 SYNCS.PHASECHK.TRANS64 P2, [R2+URZ+0x60], R11 ;  /* 0x0000600b0200a5a7 */ /* 0x000ea4000804007f */
[----:B--2---:R-:W-:Y:S05]  /*12fa0*/  @!P2 BRA `(.L_x_1005) ;  /* 0xfffffffc00f0a947 */ /* 0x004fea000383ffff */
[----:B------:R-:W-:Y:S05]  /*12fb0*/  BRA `(.L_x_1038) ;  /* 0xffffffec009c7947 */ /* 0x000fea000383ffff */
.L_x_1012:
[----:B-1----:R1:W2:Y:S02]  /*12fc0*/  SYNCS.PHASECHK.TRANS64.TRYWAIT P0, [R3+URZ+0x2a860], R0 ;  /* 0x02a86000030075a7 */ /* 0x0022a4000800017f */
[----:B--2---:R-:W-:Y:S05]  /*12fd0*/  @!P0 NANOSLEEP.SYNCS 0x989680 ;  /* 0x009896800000895d */ /* 0x004fea0003900000 */
[----:B------:R-:W2:Y:S02]  /*12fe0*/  @!P0 SYNCS.PHASECHK.TRANS64 P0, [R3+URZ+0x2a860], R0 ;  /* 0x02a86000030085a7 */ /* 0x000ea4000800007f */
[----:B--2---:R-:W-:Y:S05]  /*12ff0*/  @!P0 BRA `(.L_x_1012) ;  /* 0xfffffffc00f08947 */ /* 0x004fea000383ffff */
[----:B------:R-:W-:Y:S05]  /*13000*/  BRA `(.L_x_1039) ;  /* 0xfffffff000787947 */ /* 0x000fea000383ffff */
.L_x_1014:
[----:B------:R-:W-:Y:S01]  /*13010*/  BSSY B0, `(.L_x_1040) ;  /* 0x0000007000007945 */ /* 0x000fe20003800000 */
[----:B------:R-:W-:Y:S02]  /*13020*/  IMAD.MOV.U32 R12, RZ, RZ, RZ ;  /* 0x000000ffff0c7224 */ /* 0x000fe400078e00ff */
[----:B------:R-:W-:Y:S02]  /*13030*/  IMAD.MOV.U32 R11, RZ, RZ, 0x1f ;  /* 0x0000001fff0b7424 */ /* 0x000fe400078e00ff */
[----:B------:R-:W-:-:S07]  /*13040*/  IMAD.MOV.U32 R15, RZ, RZ, -0x1 ;  /* 0xffffffffff0f7424 */ /* 0x000fce00078e00ff */
[----:B------:R-:W-:Y:S05]  /*13050*/  WARPSYNC.COLLECTIVE R15, `(.L_x_1041) ;  /* 0x000000000f087348 */ /* 0x000fea0003c00000 */
[----:B------:R1:W2:Y:S02]  /*13060*/  SHFL.IDX P6, R14, R13, R12, R11 ;  /* 0x0000000c0d0e7389 */ /* 0x0002a400000c000b */
[----:B-12---:R-:W-:Y:S01]  /*13070*/  ENDCOLLECTIVE ;  /* 0x000000000000791b */ /* 0x006fe20003800000 */
.L_x_1041:
[----:B------:R-:W-:Y:S05]  /*13080*/  BSYNC B0 ;  /* 0x0000000000007941 */ /* 0x000fea0003800000 */
.L_x_1040:
[----:B------:R-:W-:Y:S05]  /*13090*/  BRA `(.L_x_1042) ;  /* 0xfffffff000f47947 */ /* 0x000fea000383ffff */
.L_x_1016:
[----:B--2---:R2:W3:Y:S02]  /*130a0*/  SYNCS.PHASECHK.TRANS64.TRYWAIT P0, [R7+URZ+0x2a820], R0 ;  /* 0x02a82000070075a7 */ /* 0x0044e4000800017f */
[----:B---3--:R-:W-:Y:S05]  /*130b0*/  @!P0 NANOSLEEP.SYNCS 0x989680 ;  /* 0x009896800000895d */ /* 0x008fea0003900000 */
[----:B------:R-:W3:Y:S02]  /*130c0*/  @!P0 SYNCS.PHASECHK.TRANS64 P0, [R7+URZ+0x2a820], R0 ;  /* 0x02a82000070085a7 */ /* 0x000ee4000800007f */
[----:B---3--:R-:W-:Y:S05]  /*130d0*/  @!P0 BRA `(.L_x_1016) ;  /* 0xfffffffc00f08947 */ /* 0x008fea000383ffff */
[----:B------:R-:W-:Y:S05]  /*130e0*/  BRA `(.L_x_1043) ;  /* 0xfffffff400447947 */ /* 0x000fea000383ffff */
.L_x_1020:
[----:B--2---:R2:W3:Y:S02]  /*130f0*/  SYNCS.PHASECHK.TRANS64.TRYWAIT P0, [R5+URZ], R4 ;  /* 0x00000004050075a7 */ /* 0x0044e4000800017f */
[----:B---3--:R-:W-:Y:S05]  /*13100*/  @!P0 NANOSLEEP.SYNCS 0x989680 ;  /* 0x009896800000895d */ /* 0x008fea0003900000 */
[----:B------:R-:W3:Y:S02]  /*13110*/  @!P0 SYNCS.PHASECHK.TRANS64 P0, [R5+URZ], R4 ;  /* 0x00000004050085a7 */ /* 0x000ee4000800007f */
[----:B---3--:R-:W-:Y:S05]  /*13120*/  @!P0 BRA `(.L_x_1020) ;  /* 0xfffffffc00f08947 */ /* 0x008fea000383ffff */
[----:B------:R-:W-:Y:S05]  /*13130*/  BRA `(.L_x_1044) ;  /* 0xfffffff400a07947 */ /* 0x000fea000383ffff */
.L_x_1021:
[----:B---3--:R3:W4:Y:S02]  /*13140*/  SYNCS.PHASECHK.TRANS64.TRYWAIT P0, [R3+URZ], R0 ;  /* 0x00000000030075a7 */ /* 0x008724000800017f */
[----:B----4-:R-:W-:Y:S05]  /*13150*/  @!P0 NANOSLEEP.SYNCS 0x989680 ;  /* 0x009896800000895d */ /* 0x010fea0003900000 */
[----:B------:R-:W4:Y:S02]  /*13160*/  @!P0 SYNCS.PHASECHK.TRANS64 P0, [R3+URZ], R0 ;  /* 0x00000000030085a7 */ /* 0x000f24000800007f */
[----:B----4-:R-:W-:Y:S05]  /*13170*/  @!P0 BRA `(.L_x_1021) ;  /* 0xfffffffc00f08947 */ /* 0x010fea000383ffff */
[----:B------:R-:W-:Y:S05]  /*13180*/  BRA `(.L_x_1045) ;  /* 0xfffffff400947947 */ /* 0x000fea000383ffff */
.L_x_1023:
[----:B--2---:R2:W3:Y:S02]  /*13190*/  SYNCS.PHASECHK.TRANS64.TRYWAIT P0, [R5+URZ], R4 ;  /* 0x00000004050075a7 */ /* 0x0044e4000800017f */
[----:B---3--:R-:W-:Y:S05]  /*131a0*/  @!P0 NANOSLEEP.SYNCS 0x989680 ;  /* 0x009896800000895d */ /* 0x008fea0003900000 */
[----:B------:R-:W3:Y:S02]  /*131b0*/  @!P0 SYNCS.PHASECHK.TRANS64 P0, [R5+URZ], R4 ;  /* 0x00000004050085a7 */ /* 0x000ee4000800007f */
[----:B---3--:R-:W-:Y:S05]  /*131c0*/  @!P0 BRA `(.L_x_1023) ;  /* 0xfffffffc00f08947 */ /* 0x008fea000383ffff */
[----:B------:R-:W-:Y:S05]  /*131d0*/  BRA `(.L_x_1046) ;  /* 0xfffffff400987947 */ /* 0x000fea000383ffff */
.L_x_1047:
        /* <DEDUP_REMOVED lines=10> */
.L_x_11935:


//--------------------- .text._ZN7cutlass13device_kernelIN5flash11enable_sm90INS1_16FlashAttnFwdSm90INS1_25CollectiveMainloopFwdSm90ILi2EN4cute5tupleIJNS5_1CILi1EEES8_S8_EEENS6_IJNS7_ILi128EEENS7_ILi96EEENS7_ILi192EEEEEELi128ENS_10bfloat16_tEfNS_4arch4Sm90ELb0ELb1ELb1ELb1ELb0ELb0ELb0ELb1ELb1ELb0ELb0ELb0EEENS1_21CollectiveEpilogueFwdINS6_IJSA_SA_SB_EEES9_SE_SG_Li256ELb1ELb0ELb0ELb0EEENS1_36VarlenDynamicPersistentTileSchedulerILi128ELi96ELi256ELi32ELb0ELb0ELb1ELb1ELb0ELb1EEEEEEEEEvNT_6ParamsE --------------------------
	.section	.text._ZN7cutlass13device_kernelIN5flash11enable_sm90INS1_16FlashAttnFwdSm90INS1_25CollectiveMainloopFwdSm90ILi2EN4cute5tupleIJNS5_1CILi1EEES8_S8_EEENS6_IJNS7_ILi128EEENS7_ILi96EEENS7_ILi192EEEEEELi128ENS_10bfloat16_tEfNS_4arch4Sm90ELb0ELb1ELb1ELb1ELb0ELb0ELb0ELb1ELb1ELb0ELb0ELb0EEENS1_21CollectiveEpilogueFwdINS6_IJSA_SA_SB_EEES9_SE_SG_Li256ELb1ELb0ELb0ELb0EEENS1_36VarlenDynamicPersistentTileSchedulerILi128ELi96ELi256ELi32ELb0ELb0ELb1ELb1ELb0ELb1EEEEEEEEEvNT_6ParamsE,"ax",@progbits
	.align	128
.text._ZN7cutlass13device_kernelIN5flash11enable_sm90INS1_16FlashAttnFwdSm90INS1_25CollectiveMainloopFwdSm90ILi2EN4cute5tupleIJNS5_1CILi1EEES8_S8_EEENS6_IJNS7_ILi128EEENS7_ILi96EEENS7_ILi192EEEEEELi128ENS_10bfloat16_tEfNS_4arch4Sm90ELb0ELb1ELb1ELb1ELb0ELb0ELb0ELb1ELb1ELb0ELb0ELb0EEENS1_21CollectiveEpilogueFwdINS6_IJSA_SA_SB_EEES9_SE_SG_Li256ELb1ELb0ELb0ELb0EEENS1_36VarlenDynamicPersistentTileSchedulerILi128ELi96ELi256ELi32ELb0ELb0ELb1ELb1ELb0ELb1EEEEEEEEEvNT_6ParamsE:
        .type           _ZN7cutlass13device_kernelIN5flash11enable_sm90INS1_16FlashAttnFwdSm90INS1_25CollectiveMainloopFwdSm90ILi2EN4cute5tupleIJNS5_1CILi1EEES8_S8_EEENS6_IJNS7_ILi128EEENS7_ILi96EEENS7_ILi192EEEEEELi128ENS_10bfloat16_tEfNS_4arch4Sm90ELb0ELb1ELb1ELb1ELb0ELb0ELb0ELb1ELb1ELb0ELb0ELb0EEENS1_21CollectiveEpilogueFwdINS6_IJSA_SA_SB_EEES9_SE_SG_Li256ELb1ELb0ELb0ELb0EEENS1_36VarlenDynamicPersistentTileSchedulerILi128ELi96ELi256ELi32ELb0ELb0ELb1ELb1ELb0ELb1EEEEEEEEEvNT_6ParamsE,@function
        .size           _ZN7cutlass13device_kernelIN5flash11enable_sm90INS1_16FlashAttnFwdSm90INS1_25CollectiveMainloopFwdSm90ILi2EN4cute5tupleIJNS5_1CILi1EEES8_S8_EEENS6_IJNS7_ILi128EEENS7_ILi96EEENS7_ILi192EEEEEELi128ENS_10bfloat16_tEfNS_4arch4Sm90ELb0ELb1ELb1ELb1ELb0ELb0ELb0ELb1ELb1ELb0ELb0ELb0EEENS1_21CollectiveEpilogueFwdINS6_IJSA_SA_SB_EEES9_SE_SG_Li256ELb1ELb0ELb0ELb0EEENS1_36VarlenDynamicPersistentTileSchedulerILi128ELi96ELi256ELi32ELb0ELb0ELb1ELb1ELb0ELb1EEEEEEEEEvNT_6ParamsE,(.L_x_11936 - _ZN7cutlass13device_kernelIN5flash11enable_sm90INS1_16FlashAttnFwdSm90INS1_25CollectiveMainloopFwdSm90ILi2EN4cute5tupleIJNS5_1CILi1EEES8_S8_EEENS6_IJNS7_ILi128EEENS7_ILi96EEENS7_ILi192EEEEEELi128ENS_10bfloat16_tEfNS_4arch4Sm90ELb0ELb1ELb1ELb1ELb0ELb0ELb0ELb1ELb1ELb0ELb0ELb0EEENS1_21CollectiveEpilogueFwdINS6_IJSA_SA_SB_EEES9_SE_SG_Li256ELb1ELb0ELb0ELb0EEENS1_36VarlenDynamicPersistentTileSchedulerILi128ELi96ELi256ELi32ELb0ELb0ELb1ELb1ELb0ELb1EEEEEEEEEvNT_6ParamsE)
        .other          _ZN7cutlass13device_kernelIN5flash11enable_sm90INS1_16FlashAttnFwdSm90INS1_25CollectiveMainloopFwdSm90ILi2EN4cute5tupleIJNS5_1CILi1EEES8_S8_EEENS6_IJNS7_ILi128EEENS7_ILi96EEENS7_ILi192EEEEEELi128ENS_10bfloat16_tEfNS_4arch4Sm90ELb0ELb1ELb1ELb1ELb0ELb0ELb0ELb1ELb1ELb0ELb0ELb0EEENS1_21CollectiveEpilogueFwdINS6_IJSA_SA_SB_EEES9_SE_SG_Li256ELb1ELb0ELb0ELb0EEENS1_36VarlenDynamicPersistentTileSchedulerILi128ELi96ELi256ELi32ELb0ELb0ELb1ELb1ELb0ELb1EEEEEEEEEvNT_6ParamsE,@"STO_CUDA_ENTRY STV_DEFAULT"
_ZN7cutlass13device_kernelIN5flash11enable_sm90INS1_16FlashAttnFwdSm90INS1_25CollectiveMainloopFwdSm90ILi2EN4cute5tupleIJNS5_1CILi1EEES8_S8_EEENS6_IJNS7_ILi128EEENS7_ILi96EEENS7_ILi192EEEEEELi128ENS_10bfloat16_tEfNS_4arch4Sm90ELb0ELb1ELb1ELb1ELb0ELb0ELb0ELb1ELb1ELb0ELb0ELb0EEENS1_21CollectiveEpilogueFwdINS6_IJSA_SA_SB_EEES9_SE_SG_Li256ELb1ELb0ELb0ELb0EEENS1_36VarlenDynamicPersistentTileSchedulerILi128ELi96ELi256ELi32ELb0ELb0ELb1ELb1ELb0ELb1EEEEEEEEEvNT_6ParamsE:
        /* <DEDUP_REMOVED lines=20> */
.L_x_1049:
[----:B------:R-:W-:Y:S05]  /*0140*/  BSYNC B0 ;  /* 0x0000000000007941 */ /* 0x000fea0003800000 */
.L_x_1048:
        /* <DEDUP_REMOVED lines=40> */
.L_x_1050:
        /* <DEDUP_REMOVED lines=22> */
.L_x_1051:
        /* <DEDUP_REMOVED lines=18> */
.L_x_1052:
        /* <DEDUP_REMOVED lines=22> */
.L_x_1053:
        /* <DEDUP_REMOVED lines=22> */
.L_x_1054:
[----:B0-----:R-:W-:Y:S01]  /*0910*/  ISETP.NE.AND P0, PT, R2, RZ, PT ;  /* 0x000000ff0200720c */ /* 0x001fe20003f05270 */
[----:B------:R-:W-:Y:S01]  /*0920*/  IMAD.MOV.U32 R2, RZ, RZ, 0x1 ;  /* 0x00000001ff027424 */ /* 0x000fe200078e00ff */
[----:B------:R-:W-:-:S04]  /*0930*/  NOP ;  /* 0x0000000000007918 */ /* 0x000fc80000000000 */
[----:B------:R-:W-:-:S05]  /*0940*/  SEL R2, R2, 0x2, !P0 ;  /* 0x0000000202027807 */ /* 0x000fca0004000000 */
[----:B------:R0:W-:Y:S01]  /*0950*/  STL [R1+0x20], R2 ;  /* 0x0000200201007387 */ /* 0x0001e20000100800 */
[----:B-123--:R-:W-:Y:S06]  /*0960*/  BAR.SYNC.DEFER_BLOCKING 0x0 ;  /* 0x0000000000007b1d */ /* 0x00efec0000010000 */
[----:B------:R-:W-:Y:S05]  /*0970*/  @!P0 BRA `(.L_x_1055) ;  /* 0x000000f400cc8947 */ /* 0x000fea0003800000 */
.L_x_1056:
        /* <DEDUP_REMOVED lines=14> */
[----:B------:R-:W2:Y:S01]  /*0a60*/  LDL.LU R8, [R1+0x20] ;  /* 0x0000200001087983 */ /* 0x000ea20000300800 */
[----:B------:R-:W1:Y:S02]  /*0a70*/  S2R R0, SR_TID.X ;  /* 0x0000000000007919 */ /* 0x000e640000002100 */
[----:B-1----:R-:W-:-:S05]  /*0a80*/  VIADD R174, R0, 0xffffff80 ;  /* 0xffffff8000ae7836 */ /* 0x002fca0000000000 */
[----:B------:R-:W-:-:S04]  /*0a90*/  SHF.R.S32.HI R3, RZ, 0x1f, R174 ;  /* 0x0000001fff037819 */ /* 0x000fc800000114ae */
[----:B------:R-:W-:-:S04]  /*0aa0*/  LEA.HI R5, R3, R174, RZ, 0x7 ;  /* 0x000000ae03057211 */ /* 0x000fc800078f38ff */
[----:B------:R-:W-:-:S05]  /*0ab0*/  LOP3.LUT R7, R5, 0xffffff80, RZ, 0xc0, !PT ;  /* 0xffffff8005077812 */ /* 0x000fca00078ec0ff */
[----:B------:R-:W-:-:S05]  /*0ac0*/  IMAD.IADD R170, R174, 0x1, -R7 ;  /* 0x00000001aeaa7824 */ /* 0x000fca00078e0a07 */
[----:B------:R-:W-:-:S04]  /*0ad0*/  SHF.R.S32.HI R11, RZ, 0x1f, R170 ;  /* 0x0000001fff0b7819 */ /* 0x000fc800000114aa */
[----:B------:R-:W-:-:S04]  /*0ae0*/  LEA.HI R4, R11, R170, RZ, 0x2 ;  /* 0x000000aa0b047211 */ /* 0x000fc800078f10ff */
[--C-:B------:R-:W-:Y:S02]  /*0af0*/  SHF.R.S32.HI R6, RZ, 0x2, R4.reuse ;  /* 0x00000002ff067819 */ /* 0x100fe40000011404 */
[----:B------:R-:W-:-:S04]  /*0b00*/  SHF.R.S32.HI R7, RZ, 0x1f, R4 ;  /* 0x0000001fff077819 */ /* 0x000fc80000011404 */
[----:B------:R-:W-:Y:S02]  /*0b10*/  LEA.HI R7, R7, R6, RZ, 0x3 ;  /* 0x0000000607077211 */ /* 0x000fe400078f18ff */
[-C--:B------:R-:W-:Y:S02]  /*0b20*/  LEA.HI R0, R3, R174.reuse, RZ, 0x4 ;  /* 0x000000ae03007211 */ /* 0x080fe400078f20ff */
[----:B------:R-:W-:Y:S02]  /*0b30*/  SHF.R.S32.HI R172, RZ, 0x7, R5 ;  /* 0x00000007ffac7819 */ /* 0x000fe40000011405 */
[----:B------:R-:W-:Y:S02]  /*0b40*/  LOP3.LUT R7, R7, 0xfffffff8, RZ, 0xc0, !PT ;  /* 0xfffffff807077812 */ /* 0x000fe400078ec0ff */
[----:B0-----:R-:W-:Y:S02]  /*0b50*/  LEA.HI R2, R3, R174, RZ, 0x5 ;  /* 0x000000ae03027211 */ /* 0x001fe400078f28ff */
[----:B------:R-:W-:-:S02]  /*0b60*/  SHF.R.S32.HI R9, RZ, 0x4, R0 ;  /* 0x00000004ff097819 */ /* 0x000fc40000011400 */
[----:B------:R-:W-:Y:S02]  /*0b70*/  LEA.HI R11, R11, R170, RZ, 0x5 ;  /* 0x000000aa0b0b7211 */ /* 0x000fe400078f28ff */
[----:B------:R-:W-:Y:S01]  /*0b80*/  LEA.HI R5, R5, R172, RZ, 0x1 ;  /* 0x000000ac05057211 */ /* 0x000fe200078f08ff */
[----:B------:R-:W-:Y:S01]  /*0b90*/  IMAD.IADD R6, R6, 0x1, -R7 ;  /* 0x0000000106067824 */ /* 0x000fe200078e0a07 */
[----:B------:R-:W-:Y:S01]  /*0ba0*/  LOP3.LUT R7, R0, 0x3fffff0, RZ, 0xc0, !PT ;  /* 0x03fffff000077812 */ /* 0x000fe200078ec0ff */
[----:B------:R-:W-:Y:S01]  /*0bb0*/  IMAD.SHL.U32 R2, R2, 0x20, RZ ;  /* 0x0000002002027824 */ /* 0x000fe200078e00ff */
[----:B------:R-:W-:Y:S02]  /*0bc0*/  LEA.HI R0, R0, R9, RZ, 0x1 ;  /* 0x0000000900007211 */ /* 0x000fe400078f08ff */
[----:B------:R-:W-:Y:S02]  /*0bd0*/  SHF.R.S32.HI R11, RZ, 0x5, R11 ;  /* 0x00000005ff0b7819 */ /* 0x000fe4000001140b */
[----:B------:R-:W-:Y:S01]  /*0be0*/  LOP3.LUT R5, R5, 0x3fffffe, RZ, 0xc0, !PT ;  /* 0x03fffffe05057812 */ /* 0x000fe200078ec0ff */
[----:B------:R-:W-:Y:S01]  /*0bf0*/  IMAD.IADD R7, R174, 0x1, -R7 ;  /* 0x00000001ae077824 */ /* 0x000fe200078e0a07 */
[----:B------:R-:W-:Y:S01]  /*0c00*/  LOP3.LUT R2, R2, 0xfffffc00, RZ, 0xc0, !PT ;  /* 0xfffffc0002027812 */ /* 0x000fe200078ec0ff */
[----:B------:R-:W-:Y:S01]  /*0c10*/  IMAD R6, R11, 0x10, R6 ;  /* 0x000000100b067824 */ /* 0x000fe200078e0206 */
[----:B------:R-:W-:Y:S01]  /*0c20*/  LOP3.LUT R0, R0, 0x1ffffffe, RZ, 0xc0, !PT ;  /* 0x1ffffffe00007812 */ /* 0x000fe200078ec0ff */
[----:B------:R-:W-:Y:S01]  /*0c30*/  IMAD.IADD R5, R172, 0x1, -R5 ;  /* 0x00000001ac057824 */ /* 0x000fe200078e0a05 */
[----:B------:R-:W-:Y:S01]  /*0c40*/  LEA.HI R3, R3, R174, RZ, 0x3 ;  /* 0x000000ae03037211 */ /* 0x000fe200078f18ff */
[----:B------:R-:W-:-:S02]  /*0c50*/  IMAD R7, R7, 0x40, R2 ;  /* 0x0000004007077824 */ /* 0x000fc400078e0202 */
[----:B------:R-:W-:Y:S02]  /*0c60*/  IMAD.IADD R0, R9, 0x1, -R0 ;  /* 0x0000000109007824 */ /* 0x000fe400078e0a00 */
[----:B------:R-:W-:Y:S01]  /*0c70*/  IMAD R171, R5, 0x40, R6 ;  /* 0x0000004005ab7824 */ /* 0x000fe200078e0206 */
[----:B------:R-:W-:Y:S01]  /*0c80*/  LOP3.LUT R5, R3, 0x1ffffff8, RZ, 0xc0, !PT ;  /* 0x1ffffff803057812 */ /* 0x000fe200078ec0ff */
[----:B------:R-:W-:Y:S01]  /*0c90*/  IMAD R173, R0, 0x8, R7 ;  /* 0x0000000800ad7824 */ /* 0x000fe200078e0207 */
[----:B------:R-:W-:-:S03]  /*0ca0*/  LOP3.LUT R7, R4, 0x7ffffffc, RZ, 0xc0, !PT ;  /* 0x7ffffffc04077812 */ /* 0x000fc600078ec0ff */
[----:B------:R-:W-:Y:S01]  /*0cb0*/  IMAD.IADD R5, R174, 0x1, -R5 ;  /* 0x00000001ae057824 */ /* 0x000fe200078e0a05 */
[----:B------:R-:W-:Y:S01]  /*0cc0*/  SHF.R.S32.HI R164, RZ, 0x3, R3 ;  /* 0x00000003ffa47819 */ /* 0x000fe20000011403 */
[----:B------:R-:W-:Y:S02]  /*0cd0*/  IMAD.MOV.U32 R169, RZ, RZ, RZ ;  /* 0x000000ffffa97224 */ /* 0x000fe400078e00ff */
[----:B------:R-:W-:Y:S02]  /*0ce0*/  IMAD.SHL.U32 R22, R5, 0x8, RZ ;  /* 0x0000000805167824 */ /* 0x000fe400078e00ff */
[----:B------:R-:W-:Y:S01]  /*0cf0*/  IMAD.IADD R18, R170, 0x1, -R7 ;  /* 0x00000001aa127824 */ /* 0x000fe200078e0a07 */
[----:B------:R-:W-:Y:S01]  /*0d00*/  UMOV UR36, URZ ;  /* 0x0000003f00247c82 */ /* 0x000fe20008000000 */
[----:B------:R-:W-:Y:S01]  /*0d10*/  UMOV UR37, URZ ;  /* 0x0000003f00257c82 */ /* 0x000fe20008000000 */
[----:B--2---:R-:W-:-:S07]  /*0d20*/  LOP3.LUT R19, R8, 0x1, RZ, 0xfc, !PT ;  /* 0x0000000108137812 */ /* 0x004fce00078efcff */
.L_x_1156:
[----:B0-----:R-:W0:Y:S01]  /*0d30*/  LDC.64 R2, c[0x0][0xa28] ;  /* 0x00028a00ff027b82 */ /* 0x001e220000000a00 */
[----:B----45:R-:W-:Y:S01]  /*0d40*/  IMAD.MOV.U32 R7, RZ, RZ, RZ ;  /* 0x000000ffff077224 */ /* 0x030fe200078e00ff */
[----:B------:R-:W-:-:S06]  /*0d50*/  ULDC.64 UR4, c[0x0][0x208] ;  /* 0x0000820000047ab9 */ /* 0x000fcc0000000a00 */
[----:B------:R-:W1:Y:S08]  /*0d60*/  LDC.64 R4, c[0x0][0xa18] ;  /* 0x00028600ff047b82 */ /* 0x000e700000000a00 */
[----:B--23--:R-:W2:Y:S01]  /*0d70*/  LDC.64 R8, c[0x0][0x3f8] ;  /* 0x0000fe00ff087b82 */ /* 0x00cea20000000a00 */
[----:B0-----:R-:W-:-:S07]  /*0d80*/  ISETP.NE.U32.AND P0, PT, R2, RZ, PT ;  /* 0x000000ff0200720c */ /* 0x001fce0003f05070 */
[----:B------:R-:W0:Y:S01]  /*0d90*/  LDC R17, c[0x0][0x288] ;  /* 0x0000a200ff117b82 */ /* 0x000e220000000800 */
[----:B------:R-:W-:Y:S02]  /*0da0*/  ISETP.NE.AND.EX P0, PT, R3, RZ, PT, P0 ;  /* 0x000000ff0300720c */ /* 0x000fe40003f05300 */
[----:B-1----:R-:W-:-:S05]  /*0db0*/  ISETP.NE.U32.AND P1, PT, R4, RZ, PT ;  /* 0x000000ff0400720c */ /* 0x002fca0003f25070 */
[----:B------:R-:W1:Y:S01]  /*0dc0*/  LDC R0, c[0x0][0x404] ;  /* 0x00010100ff007b82 */ /* 0x000e620000000800 */
[----:B------:R-:W-:-:S07]  /*0dd0*/  ISETP.NE.AND.EX P1, PT, R5, RZ, PT, P1 ;  /* 0x000000ff0500720c */ /* 0x000fce0003f25310 */
[----:B------:R-:W3:Y:S08]  /*0de0*/  @P0 LDC.64 R2, c[0x0][0xa28] ;  /* 0x00028a00ff020b82 */ /* 0x000ef00000000a00 */
[----:B------:R-:W4:Y:S08]  /*0df0*/  @P1 LDC.64 R4, c[0x0][0xa18] ;  /* 0x00028600ff041b82 */ /* 0x000f300000000a00 */
[----:B------:R-:W1:Y:S01]  /*0e00*/  LDC R11, c[0x0][0x2e0] ;  /* 0x0000b800ff0b7b82 */ /* 0x000e620000000800 */
[----:B---3--:R-:W-:-:S05]  /*0e10*/  @P0 IMAD.WIDE R2, R163, 0x4, R2 ;  /* 0x00000004a3020825 */ /* 0x008fca00078e0202 */
[----:B------:R3:W5:Y:S01]  /*0e20*/  @P0 LDG.E R7, desc[UR4][R2.64] ;  /* 0x0000000402070981 */ /* 0x000762000c1e1900 */
[----:B--2---:R-:W-:Y:S01]  /*0e30*/  ISETP.NE.U32.AND P0, PT, R8, RZ, PT ;  /* 0x000000ff0800720c */ /* 0x004fe20003f05070 */
[----:B----4-:R-:W-:-:S03]  /*0e40*/  @P1 IMAD.WIDE R4, R163, 0x4, R4 ;  /* 0x00000004a3041825 */ /* 0x010fc600078e0204 */
[----:B------:R-:W-:Y:S02]  /*0e50*/  ISETP.NE.AND.EX P0, PT, R9, RZ, PT, P0 ;  /* 0x000000ff0900720c */ /* 0x000fe40003f05300 */
[----:B0-----:R3:W5:Y:S01]  /*0e60*/  @P1 LDG.E R17, desc[UR4][R4.64] ;  /* 0x0000000404111981 */ /* 0x001762000c1e1900 */
[----:B------:R-:W-:Y:S01]  /*0e70*/  ULDC.64 UR4, c[0x0][0xa20] ;  /* 0x0002880000047ab9 */ /* 0x000fe20000000a00 */
[----:B-1----:R-:W-:Y:S01]  /*0e80*/  SEL R0, R0, 0x1, P0 ;  /* 0x0000000100007807 */ /* 0x002fe20000000000 */
[----:B------:R-:W-:Y:S01]  /*0e90*/  IMAD.MOV.U32 R166, RZ, RZ, R162 ;  /* 0x000000ffffa67224 */ /* 0x000fe200078e00a2 */
[----:B------:R-:W-:-:S03]  /*0ea0*/  ISETP.NE.U32.AND P2, PT, RZ, UR4, PT ;  /* 0x00000004ff007c0c */ /* 0x000fc6000bf45070 */
[----:B------:R-:W-:Y:S01]  /*0eb0*/  IMAD R16, R0, R11, RZ ;  /* 0x0000000b00107224 */ /* 0x000fe200078e02ff */
[----:B------:R-:W-:Y:S01]  /*0ec0*/  ISETP.NE.AND.EX P2, PT, RZ, UR5, PT, P2 ;  /* 0x00000005ff007c0c */ /* 0x000fe2000bf45320 */
[----:B------:R-:W-:-:S12]  /*0ed0*/  @P1 BRA `(.L_x_1057) ;  /* 0x0000000000281947 */ /* 0x000fd80003800000 */
[----:B------:R-:W-:Y:S02]  /*0ee0*/  ULDC.64 UR4, c[0x0][0xa00] ;  /* 0x0002800000047ab9 */ /* 0x000fe40000000a00 */
[----:B------:R-:W-:-:S04]  /*0ef0*/  ISETP.NE.U32.AND P0, PT, RZ, UR4, PT ;  /* 0x00000004ff007c0c */ /* 0x000fc8000bf05070 */
[----:B------:R-:W-:-:S13]  /*0f00*/  ISETP.NE.AND.EX P0, PT, RZ, UR5, PT, P0 ;  /* 0x00000005ff007c0c */ /* 0x000fda000bf05300 */
[----:B------:R-:W-:Y:S05]  /*0f10*/  @!P0 BRA `(.L_x_1057) ;  /* 0x0000000000188947 */ /* 0x000fea0003800000 */
[----:B---3--:R-:W0:Y:S01]  /*0f20*/  LDC.64 R2, c[0x0][0xa00] ;  /* 0x00028000ff027b82 */ /* 0x008e220000000a00 */
[----:B------:R-:W-:Y:S01]  /*0f30*/  ULDC.64 UR4, c[0x0][0x208] ;  /* 0x0000820000047ab9 */ /* 0x000fe20000000a00 */
[----:B0-----:R-:W-:-:S05]  /*0f40*/  IMAD.WIDE R2, R163, 0x4, R2 ;  /* 0x00000004a3027825 */ /* 0x001fca00078e0202 */
[----:B-----5:R-:W2:Y:S04]  /*0f50*/  LDG.E R17, desc[UR4][R2.64] ;  /* 0x0000000402117981 */ /* 0x020ea8000c1e1900 */
[----:B------:R-:W2:Y:S02]  /*0f60*/  LDG.E R0, desc[UR4][R2.64+0x4] ;  /* 0x0000040402007981 */ /* 0x000ea4000c1e1900 */
[----:B--2---:R-:W-:-:S07]  /*0f70*/  IMAD.IADD R17, R0, 0x1, -R17 ;  /* 0x0000000100117824 */ /* 0x004fce00078e0a11 */
.L_x_1057:
[----:B------:R-:W-:Y:S02]  /*0f80*/  IMAD.MOV.U32 R168, RZ, RZ, R161 ;  /* 0x000000ffffa87224 */ /* 0x000fe400078e00a1 */
[----:B------:R-:W-:Y:S01]  /*0f90*/  IMAD.MOV.U32 R167, RZ, RZ, R163 ;  /* 0x000000ffffa77224 */ /* 0x000fe200078e00a3 */
[----:B------:R-:W-:Y:S06]  /*0fa0*/  @!P2 BRA `(.L_x_1058) ;  /* 0x000000000014a947 */ /* 0x000fec0003800000 */
[----:B---3--:R-:W0:Y:S01]  /*0fb0*/  LDC.64 R2, c[0x0][0xa20] ;  /* 0x00028800ff027b82 */ /* 0x008e220000000a00 */
[----:B------:R-:W-:Y:S01]  /*0fc0*/  ULDC.64 UR4, c[0x0][0x208] ;  /* 0x0000820000047ab9 */ /* 0x000fe20000000a00 */
[----:B0-----:R-:W-:-:S05]  /*0fd0*/  IMAD.WIDE R2, R163, 0x4, R2 ;  /* 0x00000004a3027825 */ /* 0x001fca00078e0202 */
[----:B------:R0:W5:Y:S01]  /*0fe0*/  LDG.E R16, desc[UR4][R2.64] ;  /* 0x0000000402107981 */ /* 0x000162000c1e1900 */
[----:B------:R-:W-:Y:S05]  /*0ff0*/  BRA `(.L_x_1059) ;  /* 0x0000000000287947 */ /* 0x000fea0003800000 */
.L_x_1058:
[----:B------:R-:W-:Y:S02]  /*1000*/  ULDC.64 UR4, c[0x0][0xa08] ;  /* 0x0002820000047ab9 */ /* 0x000fe40000000a00 */
[----:B------:R-:W-:-:S04]  /*1010*/  ISETP.NE.U32.AND P0, PT, RZ, UR4, PT ;  /* 0x00000004ff007c0c */ /* 0x000fc8000bf05070 */
[----:B------:R-:W-:-:S13]  /*1020*/  ISETP.NE.AND.EX P0, PT, RZ, UR5, PT, P0 ;  /* 0x00000005ff007c0c */ /* 0x000fda000bf05300 */
[----:B------:R-:W-:Y:S05]  /*1030*/  @!P0 BRA `(.L_x_1059) ;  /* 0x0000000000188947 */ /* 0x000fea0003800000 */
[----:B---3--:R-:W0:Y:S01]  /*1040*/  LDC.64 R2, c[0x0][0xa08] ;  /* 0x00028200ff027b82 */ /* 0x008e220000000a00 */
[----:B------:R-:W-:Y:S01]  /*1050*/  ULDC.64 UR4, c[0x0][0x208] ;  /* 0x0000820000047ab9 */ /* 0x000fe20000000a00 */
[----:B0-----:R-:W-:-:S05]  /*1060*/  IMAD.WIDE R2, R163, 0x4, R2 ;  /* 0x00000004a3027825 */ /* 0x001fca00078e0202 */
[----:B------:R-:W2:Y:S04]  /*1070*/  LDG.E R16, desc[UR4][R2.64] ;  /* 0x0000000402107981 */ /* 0x000ea8000c1e1900 */
[----:B------:R-:W2:Y:S02]  /*1080*/  LDG.E R5, desc[UR4][R2.64+0x4] ;  /* 0x0000040402057981 */ /* 0x000ea4000c1e1900 */
[----:B--2---:R-:W-:-:S07]  /*1090*/  IMAD.IADD R16, R5, 0x1, -R16 ;  /* 0x0000000105107824 */ /* 0x004fce00078e0a10 */
.L_x_1059:
[----:B------:R-:W1:Y:S01]  /*10a0*/  LDC.64 R8, c[0x0][0x9e0] ;  /* 0x00027800ff087b82 */ /* 0x000e620000000a00 */
[----:B-----5:R-:W-:Y:S01]  /*10b0*/  IMAD.IADD R16, R16, 0x1, -R7 ;  /* 0x0000000110107824 */ /* 0x020fe200078e0a07 */
[----:B------:R-:W-:-:S04]  /*10c0*/  LEA R0, R161, 0x80, 0x7 ;  /* 0x00000080a1007811 */ /* 0x000fc800078e38ff */
[----:B0--3--:R-:W-:Y:S02]  /*10d0*/  IADD3 R3, R16, R0, -R17 ;  /* 0x0000000010037210 */ /* 0x009fe40007ffe811 */
[----:B-1----:R-:W-:-:S03]  /*10e0*/  ISETP.GE.AND P1, PT, R9, 0x1, PT ;  /* 0x000000010900780c */ /* 0x002fc60003f26270 */
[----:B------:R-:W-:-:S10]  /*10f0*/  IMAD.IADD R0, R3, 0x1, R8 ;  /* 0x0000000103007824 */ /* 0x000fd400078e0208 */
[----:B------:R-:W-:Y:S05]  /*1100*/  @!P1 BRA `(.L_x_1060) ;  /* 0x0000000000409947 */ /* 0x000fea0003800000 */
[C---:B------:R-:W-:Y:S01]  /*1110*/  ISETP.GT.AND P0, PT, R3.reuse, RZ, PT ;  /* 0x000000ff0300720c */ /* 0x040fe20003f04270 */
[----:B------:R-:W-:-:S12]  /*1120*/  VIADD R2, R3, 0xffffffff ;  /* 0xffffffff03027836 */ /* 0x000fd80000000000 */
[----:B------:R-:W-:Y:S05]  /*1130*/  @P0 BRA `(.L_x_1061) ;  /* 0x00000000001c0947 */ /* 0x000fea0003800000 */
[----:B------:R-:W-:Y:S01]  /*1140*/  ISETP.NE.AND P0, PT, R9, 0x1, PT ;  /* 0x000000010900780c */ /* 0x000fe20003f05270 */
[----:B------:R-:W-:-:S12]  /*1150*/  IMAD.MOV R3, RZ, RZ, -R3 ;  /* 0x000000ffff037224 */ /* 0x000fd800078e0a03 */
[----:B------:R-:W0:Y:S02]  /*1160*/  @P0 LDC.64 R4, c[0x0][0x9e8] ;  /* 0x00027a00ff040b82 */ /* 0x000e240000000a00 */
[----:B0-----:R-:W-:-:S05]  /*1170*/  @P0 IMAD.HI.U32 R2, R3, R4, RZ ;  /* 0x0000000403020227 */ /* 0x001fca00078e00ff */
[----:B------:R-:W-:-:S04]  /*1180*/  @P0 SHF.R.U32.HI R3, RZ, R5, R2 ;  /* 0x00000005ff030219 */ /* 0x000fc80000011602 */
[----:B------:R-:W-:Y:S01]  /*1190*/  LOP3.LUT R2, RZ, R3, RZ, 0x33, !PT ;  /* 0x00000003ff027212 */ /* 0x000fe200078e33ff */
[----:B------:R-:W-:Y:S06]  /*11a0*/  BRA `(.L_x_1062) ;  /* 0x0000000000107947 */ /* 0x000fec0003800000 */
.L_x_1061:
[----:B------:R-:W-:-:S13]  /*11b0*/  ISETP.NE.AND P0, PT, R9, 0x1, PT ;  /* 0x000000010900780c */ /* 0x000fda0003f05270 */
[----:B------:R-:W0:Y:S02]  /*11c0*/  @P0 LDC.64 R4, c[0x0][0x9e8] ;  /* 0x00027a00ff040b82 */ /* 0x000e240000000a00 */
[----:B0-----:R-:W-:-:S05]  /*11d0*/  @P0 IMAD.HI.U32 R4, R2, R4, RZ ;  /* 0x0000000402040227 */ /* 0x001fca00078e00ff */
[----:B------:R-:W-:-:S07]  /*11e0*/  @P0 SHF.R.U32.HI R2, RZ, R5, R4 ;  /* 0x00000005ff020219 */ /* 0x000fce0000011604 */
.L_x_1062:
[----:B------:R-:W-:-:S05]  /*11f0*/  IMAD R3, R2, R9, R9 ;  /* 0x0000000902037224 */ /* 0x000fca00078e0209 */
[----:B------:R-:W-:-:S07]  /*1200*/  VIMNMX R0, R0, R3, PT ;  /* 0x0000000300007248 */ /* 0x000fce0003fe0100 */
.L_x_1060:
[----:B------:R-:W-:Y:S01]  /*1210*/  VIADD R2, R0, 0x5f ;  /* 0x0000005f00027836 */ /* 0x000fe20000000000 */
[----:B------:R-:W-:Y:S01]  /*1220*/  ULDC UR4, c[0x0][0x9dc] ;  /* 0x0002770000047ab9 */ /* 0x000fe20000000800 */
[----:B------:R-:W-:Y:S02]  /*1230*/  VIADD R0, R16, 0x5f ;  /* 0x0000005f10007836 */ /* 0x000fe40000000000 */
[----:B------:R-:W-:-:S04]  /*1240*/  IMAD.HI R2, R2, 0x2aaaaaab, RZ ;  /* 0x2aaaaaab02027827 */ /* 0x000fc800078e02ff */
[----:B------:R-:W-:Y:S01]  /*1250*/  IMAD.HI R0, R0, 0x2aaaaaab, RZ ;  /* 0x2aaaaaab00007827 */ /* 0x000fe200078e02ff */
[----:B------:R-:W-:-:S03]  /*1260*/  SHF.R.U32.HI R5, RZ, 0x1f, R2 ;  /* 0x0000001fff057819 */ /* 0x000fc60000011602 */
[----:B------:R-:W-:Y:S01]  /*1270*/  IMAD R7, R161, 0x80, -R17 ;  /* 0x00000080a1077824 */ /* 0x000fe200078e0a11 */
[----:B------:R-:W-:Y:S02]  /*1280*/  SHF.R.U32.HI R3, RZ, 0x1f, R0 ;  /* 0x0000001fff037819 */ /* 0x000fe40000011600 */
[----:B------:R-:W-:Y:S01]  /*1290*/  LEA.HI.SX32 R72, R2, R5, 0x1c ;  /* 0x0000000502487211 */ /* 0x000fe200078fe2ff */
[----:B------:R-:W-:Y:S01]  /*12a0*/  IMAD.IADD R7, R16, 0x1, R7 ;  /* 0x0000000110077824 */ /* 0x000fe200078e0207 */
[----:B------:R-:W-:-:S03]  /*12b0*/  LEA.HI.SX32 R3, R0, R3, 0x1c ;  /* 0x0000000300037211 */ /* 0x000fc600078fe2ff */
[----:B------:R-:W-:Y:S01]  /*12c0*/  VIADD R0, R7, -UR4 ;  /* 0x8000000407007c36 */ /* 0x000fe20008000000 */
[----:B------:R-:W-:Y:S01]  /*12d0*/  VIMNMX R72, R3, R72, PT ;  /* 0x0000004803487248 */ /* 0x000fe20003fe0100 */
[----:B------:R-:W-:Y:S06]  /*12e0*/  @!P1 BRA `(.L_x_1063) ;  /* 0x00000000003c9947 */ /* 0x000fec0003800000 */
[----:B------:R-:W-:-:S13]  /*12f0*/  ISETP.GT.AND P0, PT, R7, -0x1, PT ;  /* 0xffffffff0700780c */ /* 0x000fda0003f04270 */
[----:B------:R-:W-:Y:S05]  /*1300*/  @P0 BRA `(.L_x_1064) ;  /* 0x00000000001c0947 */ /* 0x000fea0003800000 */
[----:B------:R-:W-:Y:S02]  /*1310*/  ISETP.NE.AND P0, PT, R9, 0x1, PT ;  /* 0x000000010900780c */ /* 0x000fe40003f05270 */
[----:B------:R-:W-:-:S11]  /*1320*/  LOP3.LUT R7, RZ, R7, RZ, 0x33, !PT ;  /* 0x00000007ff077212 */ /* 0x000fd600078e33ff */
[----:B------:R-:W0:Y:S02]  /*1330*/  @P0 LDC.64 R2, c[0x0][0x9e8] ;  /* 0x00027a00ff020b82 */ /* 0x000e240000000a00 */
[----:B0-----:R-:W-:-:S05]  /*1340*/  @P0 IMAD.HI.U32 R2, R7, R2, RZ ;  /* 0x0000000207020227 */ /* 0x001fca00078e00ff */
[----:B------:R-:W-:-:S04]  /*1350*/  @P0 SHF.R.U32.HI R7, RZ, R3, R2 ;  /* 0x00000003ff070219 */ /* 0x000fc80000011602 */
[----:B------:R-:W-:Y:S01]  /*1360*/  LOP3.LUT R7, RZ, R7, RZ, 0x33, !PT ;  /* 0x00000007ff077212 */ /* 0x000fe200078e33ff */
[----:B------:R-:W-:Y:S06]  /*1370*/  BRA `(.L_x_1065) ;  /* 0x0000000000107947 */ /* 0x000fec0003800000 */
.L_x_1064:
[----:B------:R-:W-:-:S13]  /*1380*/  ISETP.NE.AND P0, PT, R9, 0x1, PT ;  /* 0x000000010900780c */ /* 0x000fda0003f05270 */
[----:B------:R-:W0:Y:S02]  /*1390*/  @P0 LDC.64 R2, c[0x0][0x9e8] ;  /* 0x00027a00ff020b82 */ /* 0x000e240000000a00 */
[----:B0-----:R-:W-:-:S05]  /*13a0*/  @P0 IMAD.HI.U32 R2, R7, R2, RZ ;  /* 0x0000000207020227 */ /* 0x001fca00078e00ff */
[----:B------:R-:W-:-:S07]  /*13b0*/  @P0 SHF.R.U32.HI R7, RZ, R3, R2 ;  /* 0x00000003ff070219 */ /* 0x000fce0000011602 */
.L_x_1065:
[----:B------:R-:W-:-:S05]  /*13c0*/  IMAD R7, R7, R9, RZ ;  /* 0x0000000907077224 */ /* 0x000fca00078e02ff */
[----:B------:R-:W-:-:S07]  /*13d0*/  VIMNMX R0, R0, R7, !PT ;  /* 0x0000000700007248 */ /* 0x000fce0007fe0100 */
.L_x_1063:
        /* <DEDUP_REMOVED lines=9> */
[----:B------:R-:W-:Y:S01]  /*1470*/  LEA.HI.SX32 R3, R2, R3, 0x1c ;  /* 0x0000000302037211 */ /* 0x000fe200078fe2ff */
[----:B------:R-:W-:Y:S01]  /*1480*/  IMAD.MOV.U32 R2, RZ, RZ, RZ ;  /* 0x000000ffff027224 */ /* 0x000fe200078e00ff */
[----:B------:R-:W-:Y:S02]  /*1490*/  CS2R R76, SRZ ;  /* 0x00000000004c7805 */ /* 0x000fe4000001ff00 */
[----:B------:R-:W-:Y:S02]  /*14a0*/  CS2R R74, SRZ ;  /* 0x00000000004a7805 */ /* 0x000fe4000001ff00 */
[----:B------:R-:W-:Y:S01]  /*14b0*/  VIMNMX R23, RZ, R3, !PT ;  /* 0x00000003ff177248 */ /* 0x000fe20007fe0100 */
[----:B------:R-:W-:Y:S01]  /*14c0*/  IMAD.MOV.U32 R73, RZ, RZ, RZ ;  /* 0x000000ffff497224 */ /* 0x000fe200078e00ff */
[----:B------:R-:W-:-:S02]  /*14d0*/  CS2R R28, SRZ ;  /* 0x00000000001c7805 */ /* 0x000fc4000001ff00 */
[----:B------:R-:W-:Y:S02]  /*14e0*/  CS2R R70, SRZ ;  /* 0x0000000000467805 */ /* 0x000fe4000001ff00 */
[----:B------:R-:W-:Y:S02]  /*14f0*/  ISETP.GT.AND P1, PT, R72, R23, PT ;  /* 0x000000174800720c */ /* 0x000fe40003f24270 */
        /* <DEDUP_REMOVED lines=20> */
[----:B------:R-:W-:Y:S02]  /*1640*/  IMAD.MOV.U32 R30, RZ, RZ, RZ ;  /* 0x000000ffff1e7224 */ /* 0x000fe400078e00ff */
[----:B------:R-:W-:Y:S02]  /*1650*/  IMAD.MOV.U32 R89, RZ, RZ, RZ ;  /* 0x000000ffff597224 */ /* 0x000fe400078e00ff */
[----:B------:R-:W-:-:S02]  /*1660*/  IMAD.MOV.U32 R8, RZ, RZ, RZ ;  /* 0x000000ffff087224 */ /* 0x000fc400078e00ff */
[----:B------:R-:W-:Y:S02]  /*1670*/  IMAD.MOV.U32 R10, RZ, RZ, RZ ;  /* 0x000000ffff0a7224 */ /* 0x000fe400078e00ff */
[----:B------:R-:W-:Y:S01]  /*1680*/  IMAD.MOV.U32 R91, RZ, RZ, RZ ;  /* 0x000000ffff5b7224 */ /* 0x000fe200078e00ff */
[----:B------:R-:W-:Y:S06]  /*1690*/  @!P1 BRA `(.L_x_1066) ;  /* 0x000000c800e09947 */ /* 0x000fec0003800000 */
[----:B------:R-:W0:Y:S01]  /*16a0*/  SHFL.IDX PT, R0, R172, RZ, 0x1f ;  /* 0x00001fffac007589 */ /* 0x000e2200000e0000 */
[----:B------:R-:W1:Y:S01]  /*16b0*/  S2UR UR6, SR_CgaCtaId ;  /* 0x00000000000679c3 */ /* 0x000e620000008800 */
[----:B------:R-:W-:Y:S01]  /*16c0*/  UMOV UR39, 0x400 ;  /* 0x0000040000277882 */ /* 0x000fe20000000000 */
        /* <DEDUP_REMOVED lines=28> */
.L_x_1067:
[----:B------:R-:W-:Y:S02]  /*1890*/  LEA.HI R0, R169, R169, RZ, 0x1 ;  /* 0x000000a9a9007211 */ /* 0x000fe400078f08ff */
[----:B------:R-:W-:Y:S02]  /*18a0*/  ISETP.NE.AND P0, PT, R19, 0x3, PT ;  /* 0x000000031300780c */ /* 0x000fe40003f05270 */
[----:B------:R-:W-:-:S05]  /*18b0*/  LOP3.LUT R0, R0, 0xfffffffe, RZ, 0xc0, !PT ;  /* 0xfffffffe00007812 */ /* 0x000fca00078ec0ff */
[----:B------:R-:W-:-:S05]  /*18c0*/  IMAD.IADD R0, R169, 0x1, -R0 ;  /* 0x00000001a9007824 */ /* 0x000fca00078e0a00 */
[----:B------:R-:W-:-:S04]  /*18d0*/  SHF.L.U32 R0, R0, 0x1f, RZ ;  /* 0x0000001f00007819 */ /* 0x000fc800000006ff */
[----:B------:R-:W0:Y:S02]  /*18e0*/  SYNCS.PHASECHK.TRANS64.TRYWAIT P1, [UR39+0x2a800], R0 ;  /* 0x02a80000ff0075a7 */ /* 0x000e240008020167 */
[----:B0-----:R-:W-:Y:S05]  /*18f0*/  @!P1 BRA `(.L_x_1068) ;  /* 0x0000013c00449947 */ /* 0x001fea0003800000 */
.L_x_1252:
[----:B------:R-:W-:Y:S05]  /*1900*/  @!P0 BRA `(.L_x_1069) ;  /* 0x0000000000048947 */ /* 0x000fea0003800000 */
[----:B------:R-:W-:Y:S01]  /*1910*/  BPT.TRAP 0x1 ;  /* 0x000000040000795c */ /* 0x000fe20000300000 */
.L_x_1069:
[----:B0-----:R-:W-:Y:S02]  /*1920*/  IMAD.U32 R3, RZ, RZ, UR37 ;  /* 0x00000025ff037e24 */ /* 0x001fe4000f8e00ff */
[----:B------:R-:W-:-:S03]  /*1930*/  IMAD.U32 R0, RZ, RZ, UR36 ;  /* 0x00000024ff007e24 */ /* 0x000fc6000f8e00ff */
[----:B------:R-:W-:Y:S02]  /*1940*/  LEA R3, R3, UR39, 0x3 ;  /* 0x0000002703037c11 */ /* 0x000fe4000f8e18ff */
[----:B------:R-:W-:-:S04]  /*1950*/  SHF.L.U32 R0, R0, 0x1f, RZ ;  /* 0x0000001f00007819 */ /* 0x000fc800000006ff */
[----:B------:R0:W1:Y:S01]  /*1960*/  SYNCS.PHASECHK.TRANS64.TRYWAIT P1, [R3+URZ+0x2a830], R0 ;  /* 0x02a83000030075a7 */ /* 0x000062000802017f */
[----:B------:R-:W-:Y:S05]  /*1970*/  @!P0 BRA `(.L_x_1070) ;  /* 0x0000000000048947 */ /* 0x000fea0003800000 */
[----:B------:R-:W-:Y:S01]  /*1980*/  BPT.TRAP 0x1 ;  /* 0x000000040000795c */ /* 0x000fe20000300000 */
.L_x_1070:
[----:B------:R-:W2:Y:S01]  /*1990*/  LDL.LU R2, [R1] ;  /* 0x0000000001027983 */ /* 0x000ea20000300800 */
[----:B------:R-:W3:Y:S02]  /*19a0*/  S2R R4, SR_TID.X ;  /* 0x0000000000047919 */ /* 0x000ee40000002100 */
[----:B---3--:R-:W-:Y:S02]  /*19b0*/  LOP3.LUT P2, RZ, R4, 0x7f, RZ, 0xc0, !PT ;  /* 0x0000007f04ff7812 */ /* 0x008fe4000784c0ff */
[----:B--2---:R-:W-:-:S11]  /*19c0*/  LOP3.LUT R2, R2, 0xffefffff, RZ, 0xc0, !PT ;  /* 0xffefffff02027812 */ /* 0x004fd600078ec0ff */
[----:B------:R-:W-:-:S05]  /*19d0*/  @P2 LOP3.LUT R2, R2, 0x100000, RZ, 0xfc, !PT ;  /* 0x0010000002022812 */ /* 0x000fca00078efcff */
[----:B------:R2:W-:Y:S01]  /*19e0*/  STL [R1], R2 ;  /* 0x0000000201007387 */ /* 0x0005e20000100800 */
[----:B-1----:R-:W-:Y:S05]  /*19f0*/  @P1 BRA `(.L_x_1071) ;  /* 0x0000000000081947 */ /* 0x002fea0003800000 */
[----:B------:R-:W1:Y:S02]  /*1a00*/  SYNCS.PHASECHK.TRANS64.TRYWAIT P1, [R3+URZ+0x2a830], R0 ;  /* 0x02a83000030075a7 */ /* 0x000e64000802017f */
[----:B-1----:R-:W-:Y:S05]  /*1a10*/  @!P1 BRA `(.L_x_1072) ;  /* 0x0000013c00149947 */ /* 0x002fea0003800000 */
.L_x_1071:
[----:B------:R-:W-:Y:S05]  /*1a20*/  WARPSYNC.ALL ;  /* 0x0000000000007948 */ /* 0x000fea0003800000 */
[----:B------:R-:W-:Y:S01]  /*1a30*/  UIADD3 UR4, UR39, 0x18400, URZ ;  /* 0x0001840027047890 */ /* 0x000fe2000fffe03f */
[----:B------:R-:W-:Y:S01]  /*1a40*/  WARPGROUP.ARRIVE ;  /* 0x00000000000079c5 */ /* 0x000fe20000000000 */
[----:B------:R-:W-:-:S05]  /*1a50*/  ULOP3.LUT UR5, UR38, 0x10000, URZ, 0xfc, !UPT ;  /* 0x0001000026057892 */ /* 0x000fca000f8efc3f */
[----:B--2---:R-:W2:Y:S01]  /*1a60*/  S2R R2, SR_TID.X ;  /* 0x0000000000027919 */ /* 0x004ea20000002100 */
[----:B------:R-:W-:Y:S01]  /*1a70*/  USHF.R.U32.HI UR4, URZ, 0x4, UR4 ;  /* 0x000000043f047899 */ /* 0x000fe20008011604 */
[----:B------:R-:W3:Y:S01]  /*1a80*/  LDC.64 R14, c[0x0][0x9e0] ;  /* 0x00027800ff0e7b82 */ /* 0x000ee20000000a00 */
[----:B------:R-:W-:Y:S01]  /*1a90*/  UMOV UR9, 0x40000040 ;  /* 0x4000004000097882 */ /* 0x000fe20000000000 */
[----:B------:R-:W-:Y:S01]  /*1aa0*/  UMOV UR11, 0x40000040 ;  /* 0x40000040000b7882 */ /* 0x000fe20000000000 */
[----:B------:R-:W-:Y:S01]  /*1ab0*/  ULOP3.LUT UR4, UR4, 0x3fff, URZ, 0xc0, !UPT ;  /* 0x00003fff04047892 */ /* 0x000fe2000f8ec03f */
[----:B------:R-:W-:Y:S01]  /*1ac0*/  IMAD.U32 R5, RZ, RZ, UR9 ;  /* 0x00000009ff057e24 */ /* 0x000fe2000f8e00ff */
[----:B------:R-:W-:Y:S01]  /*1ad0*/  UMOV UR8, UR5 ;  /* 0x0000000500087c82 */ /* 0x000fe20008000000 */
[----:B------:R-:W-:Y:S01]  /*1ae0*/  UIADD3 UR56, UR5, 0x2, URZ ;  /* 0x0000000205387890 */ /* 0x000fe2000fffe03f */
[----:B------:R-:W-:Y:S01]  /*1af0*/  IMAD.U32 R4, RZ, RZ, UR8 ;  /* 0x00000008ff047e24 */ /* 0x000fe2000f8e00ff */
[----:B------:R-:W-:Y:S01]  /*1b00*/  ULOP3.LUT UR60, UR4, 0x10000, URZ, 0xfc, !UPT ;  /* 0x00010000043c7892 */ /* 0x000fe2000f8efc3f */
[----:B------:R-:W-:Y:S01]  /*1b10*/  IMAD.MOV.U32 R13, RZ, RZ, -0x60 ;  /* 0xffffffa0ff0d7424 */ /* 0x000fe200078e00ff */
[----:B------:R-:W-:Y:S01]  /*1b20*/  UMOV UR57, 0x40000040 ;  /* 0x4000004000397882 */ /* 0x000fe20000000000 */
[----:B------:R-:W-:Y:S01]  /*1b30*/  UMOV UR59, 0x40000040 ;  /* 0x40000040003b7882 */ /* 0x000fe20000000000 */
[----:B------:R-:W-:Y:S01]  /*1b40*/  UIMAD UR4, UR37, 0x900, UR60 ;  /* 0x00000900250478a4 */ /* 0x000fe2000f8e023c */
[----:B------:R-:W-:Y:S01]  /*1b50*/  IMAD R13, R72, R13, 0x60 ;  /* 0x00000060480d7424 */ /* 0x000fe200078e020d */
[----:B------:R-:W-:-:S02]  /*1b60*/  UIADD3 UR52, UR5, 0x4, URZ ;  /* 0x0000000405347890 */ /* 0x000fc4000fffe03f */
[----:B------:R-:W-:Y:S01]  /*1b70*/  UIADD3 UR58, UR4, 0x2, URZ ;  /* 0x00000002043a7890 */ /* 0x000fe2000fffe03f */
[----:B------:R-:W-:Y:S01]  /*1b80*/  IMAD.IADD R9, R16, 0x1, R13 ;  /* 0x0000000110097824 */ /* 0x000fe200078e020d */
[----:B------:R-:W-:Y:S02]  /*1b90*/  UIADD3 UR54, UR4, 0x4, URZ ;  /* 0x0000000404367890 */ /* 0x000fe4000fffe03f */
[----:B------:R-:W-:Y:S01]  /*1ba0*/  UMOV UR10, UR4 ;  /* 0x00000004000a7c82 */ /* 0x000fe20008000000 */
[----:B------:R-:W-:Y:S01]  /*1bb0*/  UMOV UR53, 0x40000040 ;  /* 0x4000004000357882 */ /* 0x000fe20000000000 */
[----:B------:R-:W-:Y:S01]  /*1bc0*/  HGMMA.64x96x16.F32.BF16 R24, gdesc[UR8], RZ, !UPT, gsb0 ;  /* 0x01600000081879f0 */ /* 0x000fe2000c0018ff */
[----:B------:R-:W-:Y:S01]  /*1bd0*/  UMOV UR55, 0x40000040 ;  /* 0x4000004000377882 */ /* 0x000fe20000000000 */
[----:B------:R-:W-:Y:S01]  /*1be0*/  UIADD3 UR8, UR5, 0x6, URZ ;  /* 0x0000000605087890 */ /* 0x000fe2000fffe03f */
[----:B------:R-:W-:Y:S01]  /*1bf0*/  IMAD R21, R18, -0x2, R9 ;  /* 0xfffffffe12157824 */ /* 0x000fe200078e0209 */
[----:B------:R-:W-:Y:S01]  /*1c00*/  UIADD3 UR10, UR4, 0x6, URZ ;  /* 0x00000006040a7890 */ /* 0x000fe2000fffe03f */
[----:B------:R-:W-:Y:S01]  /*1c10*/  UMOV UR9, 0x40000040 ;  /* 0x4000004000097882 */ /* 0x000fe20000000000 */
[----:B------:R-:W-:Y:S01]  /*1c20*/  UMOV UR11, 0x40000040 ;  /* 0x40000040000b7882 */ /* 0x000fe20000000000 */
[----:B------:R-:W-:Y:S01]  /*1c30*/  UIADD3 UR12, UR5, 0x400, URZ ;  /* 0x00000400050c7890 */ /* 0x000fe2000fffe03f */
[----:B--2---:R-:W-:Y:S01]  /*1c40*/  LOP3.LUT P1, RZ, R2, 0x7f, RZ, 0xc0, !PT ;  /* 0x0000007f02ff7812 */ /* 0x004fe2000782c0ff */
        /* <DEDUP_REMOVED lines=8> */
[----:B------:R-:W-:Y:S02]  /*1cd0*/  UIADD3 UR22, UR4, 0x304, URZ ;  /* 0x0000030404167890 */ /* 0x000fe4000fffe03f */
[----:B------:R-:W-:Y:S01]  /*1ce0*/  @!P1 VIADD R2, R3, 0x2a840 ;  /* 0x0002a84003029836 */ /* 0x000fe20000000000 */
[----:B------:R-:W-:Y:S01]  /*1cf0*/  UMOV UR21, 0x40000040 ;  /* 0x4000004000157882 */ /* 0x000fe20000000000 */
[----:B------:R-:W-:Y:S01]  /*1d00*/  UMOV UR23, 0x40000040 ;  /* 0x4000004000177882 */ /* 0x000fe20000000000 */
[----:B------:R-:W-:Y:S01]  /*1d10*/  UIADD3 UR24, UR5, 0x406, URZ ;  /* 0x0000040605187890 */ /* 0x000fe2000fffe03f */
[----:B01----:R-:W-:Y:S01]  /*1d20*/  IADD3 R3, -R17, 0x1, R9 ;  /* 0x0000000111037810 */ /* 0x003fe20007ffe109 */
[----:B------:R-:W-:Y:S01]  /*1d30*/  UIADD3 UR26, UR4, 0x306, URZ ;  /* 0x00000306041a7890 */ /* 0x000fe2000fffe03f */
[----:B------:R-:W-:Y:S01]  /*1d40*/  @!P1 PRMT R2, RZ, 0x654, R2 ;  /* 0x00000654ff029816 */ /* 0x000fe20000000002 */
[----:B------:R-:W-:Y:S01]  /*1d50*/  UMOV UR25, 0x40000040 ;  /* 0x4000004000197882 */ /* 0x000fe20000000000 */
[----:B------:R-:W-:Y:S01]  /*1d60*/  UMOV UR27, 0x40000040 ;  /* 0x40000040001b7882 */ /* 0x000fe20000000000 */
[----:B------:R-:W-:Y:S01]  /*1d70*/  UIADD3 UR28, UR5, 0x800, URZ ;  /* 0x00000800051c7890 */ /* 0x000fe2000fffe03f */
[----:B------:R-:W-:Y:S01]  /*1d80*/  IMAD R11, R18, -0x2, R3 ;  /* 0xfffffffe120b7824 */ /* 0x000fe200078e0203 */
[----:B------:R-:W-:Y:S01]  /*1d90*/  UIADD3 UR30, UR4, 0x600, URZ ;  /* 0x00000600041e7890 */ /* 0x000fe2000fffe03f */
[----:B------:R-:W-:Y:S01]  /*1da0*/  IMAD R3, R161, 0x80, R171 ;  /* 0x00000080a1037824 */ /* 0x000fe200078e02ab */
        /* <DEDUP_REMOVED lines=14> */
[----:B------:R-:W-:Y:S01]  /*1e90*/  ULDC.64 UR4, c[0x0][0x9d8] ;  /* 0x0002760000047ab9 */ /* 0x000fe20000000a00 */
[----:B------:R-:W-:-:S02]  /*1ea0*/  WARPGROUP.DEPBAR.LE gsb0, 0x0 ;  /* 0x00008000000079c5 */ /* 0x000fc40000010000 */
        /* <DEDUP_REMOVED lines=31> */
[----:B------:R-:W-:Y:S01]  /*20a0*/  HGMMA.64x96x16.F32.BF16 R24, gdesc[UR48], R24, gsb0 ;  /* 0x01600000301879f0 */ /* 0x000fe20008001818 */
[----:B------:R-:W-:Y:S02]  /*20b0*/  ULOP3.LUT UR50, URZ, UR5, URZ, 0x33, !UPT ;  /* 0x000000053f327292 */ /* 0x000fe4000f8e333f */
[----:B------:R-:W-:Y:S02]  /*20c0*/  WARPGROUP.DEPBAR.LE gsb0, 0x0 ;  /* 0x00008000000079c5 */ /* 0x000fe40000010000 */
        /* <DEDUP_REMOVED lines=45> */
[----:B------:R0:W-:Y:S01]  /*23a0*/  @!P1 SYNCS.ARRIVE.TRANS64.RED.A1T0 RZ, [R2+URZ], RZ ;  /* 0x000000ff02ff99a7 */ /* 0x0001e2000810043f */
[----:B---3--:R-:W-:Y:S01]  /*23b0*/  ISETP.GE.AND P1, PT, R15, 0x1, PT ;  /* 0x000000010f00780c */ /* 0x008fe20003f26270 */
[----:B------:R-:W1:Y:S01]  /*23c0*/  MUFU.TANH R24, R24 ;  /* 0x0000001800187308 */ /* 0x000e620000002400 */
[----:B------:R-:W-:Y:S01]  /*23d0*/  FMUL.FTZ R30, R30, UR4 ;  /* 0x000000041e1e7c20 */ /* 0x000fe20008410000 */
[----:B------:R-:W-:Y:S01]  /*23e0*/  FMUL.FTZ R34, R34, UR4 ;  /* 0x0000000422227c20 */ /* 0x000fe20008410000 */
[----:B------:R-:W-:Y:S01]  /*23f0*/  FMUL.FTZ R38, R38, UR4 ;  /* 0x0000000426267c20 */ /* 0x000fe20008410000 */
[----:B------:R-:W-:-:S04]  /*2400*/  P2R R162, PR, RZ, 0x2 ;  /* 0x00000002ffa27803 */ /* 0x000fc80000000000 */
[----:B------:R-:W2:Y:S08]  /*2410*/  MUFU.TANH R25, R25 ;  /* 0x0000001900197308 */ /* 0x000eb00000002400 */
[----:B------:R-:W3:Y:S08]  /*2420*/  MUFU.TANH R6, R6 ;  /* 0x0000000600067308 */ /* 0x000ef00000002400 */
[----:B------:R-:W4:Y:S08]  /*2430*/  MUFU.TANH R0, R0 ;  /* 0x0000000000007308 */ /* 0x000f300000002400 */
[----:B------:R-:W0:Y:S08]  /*2440*/  MUFU.TANH R28, R28 ;  /* 0x0000001c001c7308 */ /* 0x000e300000002400 */
        /* <DEDUP_REMOVED lines=40> */
[----:B------:R5:W1:Y:S08]  /*26d0*/  MUFU.TANH R27, R30 ;  /* 0x0000001e001b7308 */ /* 0x000a700000002400 */
[----:B------:R2:W1:Y:S01]  /*26e0*/  MUFU.TANH R73, R34 ;  /* 0x0000002200497308 */ /* 0x0004620000002400 */
[----:B-----5:R-:W-:-:S05]  /*26f0*/  IMAD.IADD R30, R11, 0x1, R14 ;  /* 0x000000010b1e7824 */ /* 0x020fca00078e020e */
[----:B0-----:R-:W-:Y:S02]  /*2700*/  VIADDMNMX R2, R3, R30, R21, PT ;  /* 0x0000001e03027246 */ /* 0x001fe40003800115 */
[----:B------:R0:W1:Y:S01]  /*2710*/  MUFU.TANH R74, R38 ;  /* 0x00000026004a7308 */ /* 0x0000620000002400 */
[----:B--2---:R-:W-:-:S04]  /*2720*/  VIADD R34, R11, UR50 ;  /* 0x000000320b227c36 */ /* 0x004fc80008000000 */
[----:B------:R-:W-:Y:S02]  /*2730*/  IMAD.IADD R9, R34, 0x1, R3 ;  /* 0x0000000122097824 */ /* 0x000fe400078e0203 */
[----:B0-----:R-:W-:Y:S01]  /*2740*/  IMAD R38, R18, -0x2, R13 ;  /* 0xfffffffe12267824 */ /* 0x001fe200078e020d */
[----:B---34-:R-:W-:Y:S06]  /*2750*/  @!P1 BRA `(.L_x_1073) ;  /* 0x00000000004c9947 */ /* 0x018fec0003800000 */
[----:B------:R-:W-:Y:S01]  /*2760*/  IADD3 R11, -R17, R16, R3 ;  /* 0x00000010110b7210 */ /* 0x000fe20007ffe103 */
[----:B------:R-:W-:Y:S03]  /*2770*/  BSSY B0, `(.L_x_1074) ;  /* 0x000000e000007945 */ /* 0x000fe60003800000 */
        /* <DEDUP_REMOVED lines=9> */
.L_x_1075:
[----:B------:R-:W-:-:S13]  /*2810*/  ISETP.NE.AND P1, PT, R15, 0x1, PT ;  /* 0x000000010f00780c */ /* 0x000fda0003f25270 */
[----:B------:R-:W0:Y:S02]  /*2820*/  @P1 LDC.64 R66, c[0x0][0x9e8] ;  /* 0x00027a00ff421b82 */ /* 0x000e240000000a00 */
[----:B0-----:R-:W-:-:S05]  /*2830*/  @P1 IMAD.HI.U32 R20, R11, R66, RZ ;  /* 0x000000420b141227 */ /* 0x001fca00078e00ff */
[----:B------:R-:W-:-:S07]  /*2840*/  @P1 SHF.R.U32.HI R11, RZ, R67, R20 ;  /* 0x00000043ff0b1219 */ /* 0x000fce0000011614 */
.L_x_1076:
[----:B------:R-:W-:Y:S05]  /*2850*/  BSYNC B0 ;  /* 0x0000000000007941 */ /* 0x000fea0003800000 */
.L_x_1074:
[----:B------:R-:W-:-:S05]  /*2860*/  IMAD R20, R11, R15, R38 ;  /* 0x0000000f0b147224 */ /* 0x000fca00078e0226 */
[----:B------:R-:W-:Y:S02]  /*2870*/  VIMNMX R9, R9, R20, !PT ;  /* 0x0000001409097248 */ /* 0x000fe40007fe0100 */
[----:B------:R-:W-:-:S07]  /*2880*/  VIADDMNMX R2, R20, R15, R2, PT ;  /* 0x0000000f14027246 */ /* 0x000fce0003800102 */
.L_x_1073:
[C---:B------:R-:W-:Y:S02]  /*2890*/  ISETP.GE.AND P6, PT, R13.reuse, 0x9, PT ;  /* 0x000000090d00780c */ /* 0x040fe40003fc6270 */
[----:B------:R-:W-:Y:S02]  /*28a0*/  ISETP.GE.AND P1, PT, R13, 0x2, PT ;  /* 0x000000020d00780c */ /* 0x000fe40003f26270 */
[C---:B------:R-:W-:Y:S02]  /*28b0*/  ISETP.GT.AND P2, PT, R9.reuse, 0x8, !P6 ;  /* 0x000000080900780c */ /* 0x040fe40007744270 */
[----:B------:R-:W-:Y:S02]  /*28c0*/  ISETP.GT.AND P3, PT, R9, 0x1, !P1 ;  /* 0x000000010900780c */ /* 0x000fe40004f64270 */
[----:B------:R-:W-:Y:S02]  /*28d0*/  ISETP.LT.OR P2, PT, R2, 0x9, P2 ;  /* 0x000000090200780c */ /* 0x000fe40001741670 */
[----:B------:R-:W-:-:S02]  /*28e0*/  ISETP.GE.AND P4, PT, R13, 0xa, PT ;  /* 0x0000000a0d00780c */ /* 0x000fc40003f86270 */
[----:B------:R-:W-:Y:S02]  /*28f0*/  FSEL R67, R28, -INF , !P2 ;  /* 0xff8000001c437808 */ /* 0x000fe40005000000 */
[C---:B------:R-:W-:Y:S02]  /*2900*/  ISETP.LT.OR P3, PT, R2.reuse, 0x2, P3 ;  /* 0x000000020200780c */ /* 0x040fe40001f61670 */
        /* <DEDUP_REMOVED lines=22> */
[C---:B------:R-:W-:Y:S02]  /*2a70*/  ISETP.LT.OR P2, PT, R2.reuse, 0x1a, P2 ;  /* 0x0000001a0200780c */ /* 0x040fe40001741670 */
        /* <DEDUP_REMOVED lines=78> */
[----:B-1----:R-:W-:Y:S02]  /*2f60*/  FSEL R33, R24, -INF , !P5 ;  /* 0xff80000018217808 */ /* 0x002fe40006800000 */
[----:B------:R-:W-:Y:S02]  /*2f70*/  ISETP.GE.AND P5, PT, R13, 0x5a, PT ;  /* 0x0000005a0d00780c */ /* 0x000fe40003fa6270 */
[----:B------:R-:W-:Y:S02]  /*2f80*/  IADD3 R13, R34, 0x8, R3 ;  /* 0x00000008220d7810 */ /* 0x000fe40007ffe003 */
[----:B------:R-:W-:Y:S02]  /*2f90*/  P2R R64, PR, RZ, 0x20 ;  /* 0x00000020ff407803 */ /* 0x000fe40000000000 */
[----:B------:R-:W-:-:S04]  /*2fa0*/  ISETP.GT.AND P5, PT, R9, 0x59, !P5 ;  /* 0x000000590900780c */ /* 0x000fc80006fa4270 */
[----:B------:R-:W-:Y:S01]  /*2fb0*/  ISETP.LT.OR P5, PT, R2, 0x5a, P5 ;  /* 0x0000005a0200780c */ /* 0x000fe20002fa1670 */
[----:B------:R-:W-:-:S03]  /*2fc0*/  VIADD R2, R3, 0x8 ;  /* 0x0000000803027836 */ /* 0x000fc60000000000 */
[----:B------:R-:W-:Y:S02]  /*2fd0*/  FSEL R24, R69, -INF , !P5 ;  /* 0xff80000045187808 */ /* 0x000fe40006800000 */
[----:B------:R-:W-:Y:S02]  /*2fe0*/  ISETP.GE.AND P5, PT, R15, 0x1, PT ;  /* 0x000000010f00780c */ /* 0x000fe40003fa6270 */
[----:B------:R-:W-:-:S11]  /*2ff0*/  VIADDMNMX R32, R2, R30, R21, PT ;  /* 0x0000001e02207246 */ /* 0x000fd60003800115 */
[----:B------:R-:W-:Y:S05]  /*3000*/  @!P5 BRA `(.L_x_1077) ;  /* 0x000000000050d947 */ /* 0x000fea0003800000 */
[----:B------:R-:W-:Y:S01]  /*3010*/  IADD3 R2, R16, 0x8, R3 ;  /* 0x0000000810027810 */ /* 0x000fe20007ffe003 */
[----:B------:R-:W-:Y:S04]  /*3020*/  BSSY B0, `(.L_x_1078) ;  /* 0x000000f000007945 */ /* 0x000fe80003800000 */
[----:B------:R-:W-:-:S05]  /*3030*/  IMAD.IADD R2, R2, 0x1, -R17 ;  /* 0x0000000102027824 */ /* 0x000fca00078e0a11 */
        /* <DEDUP_REMOVED lines=9> */
.L_x_1079:
[----:B------:R-:W-:-:S13]  /*30d0*/  ISETP.NE.AND P5, PT, R15, 0x1, PT ;  /* 0x000000010f00780c */ /* 0x000fda0003fa5270 */
[----:B------:R-:W0:Y:S02]  /*30e0*/  @P5 LDC.64 R36, c[0x0][0x9e8] ;  /* 0x00027a00ff245b82 */ /* 0x000e240000000a00 */
[----:B0-----:R-:W-:-:S05]  /*30f0*/  @P5 IMAD.HI.U32 R30, R2, R36, RZ ;  /* 0x00000024021e5227 */ /* 0x001fca00078e00ff */
[----:B------:R-:W-:-:S07]  /*3100*/  @P5 SHF.R.U32.HI R2, RZ, R37, R30 ;  /* 0x00000025ff025219 */ /* 0x000fce000001161e */
.L_x_1080:
[----:B------:R-:W-:Y:S05]  /*3110*/  BSYNC B0 ;  /* 0x0000000000007941 */ /* 0x000fea0003800000 */
.L_x_1078:
[----:B------:R-:W-:-:S05]  /*3120*/  IMAD R2, R2, R15, R38 ;  /* 0x0000000f02027224 */ /* 0x000fca00078e0226 */
[----:B------:R-:W-:Y:S02]  /*3130*/  VIMNMX R13, R13, R2, !PT ;  /* 0x000000020d0d7248 */ /* 0x000fe40007fe0100 */
[----:B------:R-:W-:-:S07]  /*3140*/  VIADDMNMX R32, R2, R15, R32, PT ;  /* 0x0000000f02207246 */ /* 0x000fce0003800120 */
.L_x_1077:
[C---:B------:R-:W-:Y:S01]  /*3150*/  ISETP.GT.AND P1, PT, R13.reuse, 0x1, !P1 ;  /* 0x000000010d00780c */ /* 0x040fe20004f24270 */
[----:B------:R-:W-:Y:S01]  /*3160*/  ULDC UR4, c[0x0][0x988] ;  /* 0x0002620000047ab9 */ /* 0x000fe20000000800 */
[----:B------:R-:W-:Y:S02]  /*3170*/  ISETP.GT.AND P6, PT, R13, 0x8, !P6 ;  /* 0x000000080d00780c */ /* 0x000fe400077c4270 */
[C---:B------:R-:W-:Y:S02]  /*3180*/  ISETP.LT.OR P1, PT, R32.reuse, 0x2, P1 ;  /* 0x000000022000780c */ /* 0x040fe40000f21670 */
[----:B------:R-:W-:Y:S02]  /*3190*/  ISETP.LT.OR P6, PT, R32, 0x9, P6 ;  /* 0x000000092000780c */ /* 0x000fe400037c1670 */
[----:B------:R-:W-:Y:S02]  /*31a0*/  FSEL R21, R0, -INF , !P1 ;  /* 0xff80000000157808 */ /* 0x000fe40004800000 */
[----:B------:R-:W-:Y:S01]  /*31b0*/  ISETP.NE.AND P1, PT, R11, RZ, PT ;  /* 0x000000ff0b00720c */ /* 0x000fe20003f25270 */
[----:B------:R-:W-:Y:S01]  /*31c0*/  IMAD.U32 R11, RZ, RZ, UR4 ;  /* 0x00000004ff0b7e24 */ /* 0x000fe2000f8e00ff */
[----:B------:R-:W-:-:S02]  /*31d0*/  FSEL R34, R27, -INF , !P6 ;  /* 0xff8000001b227808 */ /* 0x000fc40007000000 */
[----:B------:R-:W-:Y:S02]  /*31e0*/  ISETP.GT.AND P1, PT, R13, 0x9, !P1 ;  /* 0x000000090d00780c */ /* 0x000fe40004f24270 */
[----:B------:R-:W-:Y:S02]  /*31f0*/  ISETP.NE.AND P6, PT, R42, RZ, PT ;  /* 0x000000ff2a00720c */ /* 0x000fe40003fc5270 */
[----:B------:R-:W-:Y:S02]  /*3200*/  ISETP.LT.OR P1, PT, R32, 0xa, P1 ;  /* 0x0000000a2000780c */ /* 0x000fe40000f21670 */
[----:B------:R-:W-:Y:S02]  /*3210*/  ISETP.NE.AND P5, PT, R46, RZ, PT ;  /* 0x000000ff2e00720c */ /* 0x000fe40003fa5270 */
[----:B------:R-:W-:Y:S02]  /*3220*/  FSEL R36, R31, -INF , !P1 ;  /* 0xff8000001f247808 */ /* 0x000fe40004800000 */
[----:B------:R-:W-:-:S02]  /*3230*/  ISETP.NE.AND P1, PT, R25, RZ, PT ;  /* 0x000000ff1900720c */ /* 0x000fc40003f25270 */
[----:B------:R-:W-:Y:S02]  /*3240*/  FMNMX.FTZ R9, R33, R65, !PT ;  /* 0x0000004121097209 */ /* 0x000fe40007810000 */
[----:B------:R-:W-:Y:S02]  /*3250*/  ISETP.GT.AND P1, PT, R13, 0x10, !P1 ;  /* 0x000000100d00780c */ /* 0x000fe40004f24270 */
[----:B------:R-:W-:Y:S02]  /*3260*/  FMNMX.FTZ R9, R67, R9, !PT ;  /* 0x0000000943097209 */ /* 0x000fe40007810000 */
[----:B------:R-:W-:Y:S02]  /*3270*/  ISETP.LT.OR P1, PT, R32, 0x11, P1 ;  /* 0x000000112000780c */ /* 0x000fe40000f21670 */
[----:B------:R-:W-:Y:S02]  /*3280*/  FMNMX.FTZ R9, R71, R9, !PT ;  /* 0x0000000947097209 */ /* 0x000fe40007810000 */
        /* <DEDUP_REMOVED lines=8> */
[----:B------:R-:W-:Y:S02]  /*3310*/  ISETP.GT.AND P1, PT, R13, 0x18, !P6 ;  /* 0x000000180d00780c */ /* 0x000fe40007724270 */
[----:B------:R-:W-:Y:S02]  /*3320*/  ISETP.NE.AND P6, PT, R44, RZ, PT ;  /* 0x000000ff2c00720c */ /* 0x000fe40003fc5270 */
[----:B------:R-:W-:Y:S02]  /*3330*/  ISETP.LT.OR P1, PT, R32, 0x19, P1 ;  /* 0x000000192000780c */ /* 0x000fe40000f21670 */
[----:B------:R-:W-:Y:S02]  /*3340*/  FMNMX.FTZ R9, R87, R9, !PT ;  /* 0x0000000957097209 */ /* 0x000fe40007810000 */
[----:B------:R-:W-:-:S02]  /*3350*/  FSEL R42, R74, -INF , !P1 ;  /* 0xff8000004a2a7808 */ /* 0x000fc40004800000 */
[----:B------:R-:W-:Y:S02]  /*3360*/  ISETP.GT.AND P1, PT, R13, 0x19, !P5 ;  /* 0x000000190d00780c */ /* 0x000fe40006f24270 */
[----:B------:R-:W-:Y:S02]  /*3370*/  ISETP.NE.AND P5, PT, R48, RZ, PT ;  /* 0x000000ff3000720c */ /* 0x000fe40003fa5270 */
[----:B------:R-:W-:Y:S02]  /*3380*/  ISETP.LT.OR P1, PT, R32, 0x1a, P1 ;  /* 0x0000001a2000780c */ /* 0x000fe40000f21670 */
[----:B------:R-:W-:Y:S02]  /*3390*/  FMNMX.FTZ R9, R89, R9, !PT ;  /* 0x0000000959097209 */ /* 0x000fe40007810000 */
        /* <DEDUP_REMOVED lines=37> */
[----:B------:R-:W-:-:S02]  /*35f0*/  ISETP.GT.AND P4, PT, R13, RZ, !P4 ;  /* 0x000000ff0d00720c */ /* 0x000fc40006784270 */
[----:B------:R-:W-:Y:S02]  /*3600*/  ISETP.GT.AND P1, PT, R13, 0x31, !P1 ;  /* 0x000000310d00780c */ /* 0x000fe40004f24270 */
[C---:B------:R-:W-:Y:S02]  /*3610*/  ISETP.LT.OR P4, PT, R32.reuse, 0x1, P4 ;  /* 0x000000012000780c */ /* 0x040fe40002781670 */
[----:B------:R-:W-:Y:S02]  /*3620*/  ISETP.LT.OR P1, PT, R32, 0x32, P1 ;  /* 0x000000322000780c */ /* 0x000fe40000f21670 */
[----:B------:R-:W-:Y:S02]  /*3630*/  FSEL R6, R6, -INF , !P4 ;  /* 0xff80000006067808 */ /* 0x000fe40006000000 */
[----:B------:R-:W-:Y:S02]  /*3640*/  FSEL R56, R51, -INF , !P1 ;  /* 0xff80000033387808 */ /* 0x000fe40004800000 */
[----:B------:R-:W-:-:S02]  /*3650*/  ISETP.NE.AND P1, PT, R82, RZ, PT ;  /* 0x000000ff5200720c */ /* 0x000fc40003f25270 */
[C---:B------:R-:W-:Y:S02]  /*3660*/  ISETP.GT.AND P2, PT, R13.reuse, 0x51, !P2 ;  /* 0x000000510d00780c */ /* 0x040fe40005744270 */
[C---:B------:R-:W-:Y:S02]  /*3670*/  ISETP.GT.AND P1, PT, R13.reuse, 0x38, !P1 ;  /* 0x000000380d00780c */ /* 0x040fe40004f24270 */
[----:B------:R-:W-:Y:S02]  /*3680*/  ISETP.GT.AND P3, PT, R13, 0x58, !P3 ;  /* 0x000000580d00780c */ /* 0x000fe40005f64270 */
[C---:B------:R-:W-:Y:S02]  /*3690*/  ISETP.LT.OR P1, PT, R32.reuse, 0x39, P1 ;  /* 0x000000392000780c */ /* 0x040fe40000f21670 */
[----:B------:R-:W-:Y:S02]  /*36a0*/  ISETP.LT.OR P2, PT, R32, 0x52, P2 ;  /* 0x000000522000780c */ /* 0x000fe40001741670 */
[----:B------:R-:W-:-:S02]  /*36b0*/  FSEL R58, R78, -INF , !P1 ;  /* 0xff8000004e3a7808 */ /* 0x000fc40004800000 */
[----:B------:R-:W-:Y:S02]  /*36c0*/  ISETP.NE.AND P1, PT, R84, RZ, PT ;  /* 0x000000ff5400720c */ /* 0x000fe40003f25270 */
[C---:B------:R-:W-:Y:S02]  /*36d0*/  ISETP.LT.OR P3, PT, R32.reuse, 0x59, P3 ;  /* 0x000000592000780c */ /* 0x040fe40001f61670 */
[----:B------:R-:W-:Y:S02]  /*36e0*/  ISETP.GT.AND P1, PT, R13, 0x39, !P1 ;  /* 0x000000390d00780c */ /* 0x000fe40004f24270 */
[----:B------:R-:W-:Y:S02]  /*36f0*/  FSEL R66, R7, -INF , !P2 ;  /* 0xff80000007427808 */ /* 0x000fe40005000000 */
[----:B------:R-:W-:Y:S02]  /*3700*/  ISETP.LT.OR P1, PT, R32, 0x3a, P1 ;  /* 0x0000003a2000780c */ /* 0x000fe40000f21670 */
[----:B------:R-:W-:-:S02]  /*3710*/  FSEL R10, R10, -INF , !P3 ;  /* 0xff8000000a0a7808 */ /* 0x000fc40005800000 */
[----:B------:R-:W-:Y:S02]  /*3720*/  FSEL R60, R55, -INF , !P1 ;  /* 0xff800000373c7808 */ /* 0x000fe40004800000 */
[----:B------:R-:W-:-:S04]  /*3730*/  ISETP.NE.AND P1, PT, R86, RZ, PT ;  /* 0x000000ff5600720c */ /* 0x000fc80003f25270 */
[----:B------:R-:W-:-:S04]  /*3740*/  ISETP.GT.AND P1, PT, R13, 0x40, !P1 ;  /* 0x000000400d00780c */ /* 0x000fc80004f24270 */
[----:B------:R-:W-:-:S04]  /*3750*/  ISETP.LT.OR P1, PT, R32, 0x41, P1 ;  /* 0x000000412000780c */ /* 0x000fc80000f21670 */
[----:B------:R-:W-:Y:S02]  /*3760*/  FSEL R30, R79, -INF , !P1 ;  /* 0xff8000004f1e7808 */ /* 0x000fe40004800000 */
[----:B------:R-:W-:Y:S02]  /*3770*/  ISETP.GT.AND P1, PT, R13, 0x41, !P6 ;  /* 0x000000410d00780c */ /* 0x000fe40007724270 */
[----:B------:R-:W-:Y:S02]  /*3780*/  ISETP.NE.AND P6, PT, R90, RZ, PT ;  /* 0x000000ff5a00720c */ /* 0x000fe40003fc5270 */
[----:B------:R-:W-:-:S04]  /*3790*/  ISETP.LT.OR P1, PT, R32, 0x42, P1 ;  /* 0x000000422000780c */ /* 0x000fc80000f21670 */
[----:B------:R-:W-:Y:S02]  /*37a0*/  FSEL R2, R59, -INF , !P1 ;  /* 0xff8000003b027808 */ /* 0x000fe40004800000 */
[----:B------:R-:W-:Y:S02]  /*37b0*/  ISETP.GT.AND P1, PT, R13, 0x48, !P5 ;  /* 0x000000480d00780c */ /* 0x000fe40006f24270 */
[----:B------:R-:W-:Y:S02]  /*37c0*/  ISETP.NE.AND P5, PT, R88, RZ, PT ;  /* 0x000000ff5800720c */ /* 0x000fe40003fa5270 */
[----:B------:R-:W-:-:S04]  /*37d0*/  ISETP.LT.OR P1, PT, R32, 0x49, P1 ;  /* 0x000000492000780c */ /* 0x000fc80000f21670 */
[----:B------:R-:W-:Y:S02]  /*37e0*/  FSEL R0, R62, -INF , !P1 ;  /* 0xff8000003e007808 */ /* 0x000fe40004800000 */
[----:B------:R-:W0:Y:S02]  /*37f0*/  SHFL.BFLY PT, R62, R25, 0x2, 0x1f ;  /* 0x0c401f00193e7f89 */ /* 0x000e2400000e0000 */
[----:B0-----:R-:W-:Y:S02]  /*3800*/  FMNMX.FTZ R27, R25, R62, !PT ;  /* 0x0000003e191b7209 */ /* 0x001fe40007810000 */
[----:B------:R-:W-:-:S03]  /*3810*/  FMNMX.FTZ R25, R6, R21, !PT ;  /* 0x0000001506197209 */ /* 0x000fc60007810000 */
[----:B------:R-:W0:Y:S01]  /*3820*/  SHFL.BFLY PT, R62, R27, 0x1, 0x1f ;  /* 0x0c201f001b3e7f89 */ /* 0x000e2200000e0000 */
[----:B------:R-:W-:-:S04]  /*3830*/  FMNMX.FTZ R25, R34, R25, !PT ;  /* 0x0000001922197209 */ /* 0x000fc80007810000 */
[----:B------:R-:W-:-:S04]  /*3840*/  FMNMX.FTZ R25, R36, R25, !PT ;  /* 0x0000001924197209 */ /* 0x000fc80007810000 */
[----:B------:R-:W-:-:S04]  /*3850*/  FMNMX.FTZ R25, R38, R25, !PT ;  /* 0x0000001926197209 */ /* 0x000fc80007810000 */
[----:B------:R-:W-:-:S04]  /*3860*/  FMNMX.FTZ R25, R40, R25, !PT ;  /* 0x0000001928197209 */ /* 0x000fc80007810000 */
[----:B------:R-:W-:-:S04]  /*3870*/  FMNMX.FTZ R25, R42, R25, !PT ;  /* 0x000000192a197209 */ /* 0x000fc80007810000 */
[----:B------:R-:W-:Y:S02]  /*3880*/  FMNMX.FTZ R25, R44, R25, !PT ;  /* 0x000000192c197209 */ /* 0x000fe40007810000 */
[----:B0-----:R-:W-:Y:S02]  /*3890*/  FMNMX.FTZ R9, R27, R62, !PT ;  /* 0x0000003e1b097209 */ /* 0x001fe40007810000 */
        /* <DEDUP_REMOVED lines=10> */
[--C-:B------:R-:W-:Y:S01]  /*3940*/  FFMA.FTZ R27, R33, R11, -R68.reuse ;  /* 0x0000000b211b7223 */ /* 0x100fe20000010844 */
[----:B------:R-:W-:Y:S01]  /*3950*/  ISETP.LT.OR P1, PT, R32, 0x4a, P1 ;  /* 0x0000004a2000780c */ /* 0x000fe20000f21670 */
[----:B------:R-:W-:Y:S01]  /*3960*/  MUFU.EX2 R148, R7 ;  /* 0x0000000700947308 */ /* 0x000fe20000000800 */
[----:B------:R-:W-:Y:S01]  /*3970*/  FMNMX.FTZ R25, R56, R25, !PT ;  /* 0x0000001938197209 */ /* 0x000fe20007810000 */
[-CC-:B------:R-:W-:Y:S01]  /*3980*/  FFMA.FTZ R29, R65, R11.reuse, -R68.reuse ;  /* 0x0000000b411d7223 */ /* 0x180fe20000010844 */
[----:B------:R-:W-:Y:S01]  /*3990*/  FSEL R62, R63, -INF , !P1 ;  /* 0xff8000003f3e7808 */ /* 0x000fe20004800000 */
[--C-:B------:R-:W-:Y:S01]  /*39a0*/  FFMA.FTZ R31, R67, R11, -R68.reuse ;  /* 0x0000000b431f7223 */ /* 0x100fe20000010844 */
[----:B------:R-:W-:Y:S01]  /*39b0*/  FMNMX.FTZ R25, R58, R25, !PT ;  /* 0x000000193a197209 */ /* 0x000fe20007810000 */
[--C-:B------:R-:W-:Y:S01]  /*39c0*/  FFMA.FTZ R33, R71, R11, -R68.reuse ;  /* 0x0000000b47217223 */ /* 0x100fe20000010844 */
[----:B------:R-:W-:Y:S01]  /*39d0*/  ISETP.GT.AND P1, PT, R13, 0x50, !P6 ;  /* 0x000000500d00780c */ /* 0x000fe20007724270 */
[----:B------:R-:W-:Y:S01]  /*39e0*/  MUFU.EX2 R27, R27 ;  /* 0x0000001b001b7308 */ /* 0x000fe20000000800 */
[----:B------:R-:W-:Y:S01]  /*39f0*/  FMNMX.FTZ R25, R60, R25, !PT ;  /* 0x000000193c197209 */ /* 0x000fe20007810000 */
[-CC-:B------:R-:W-:Y:S01]  /*3a00*/  FFMA.FTZ R35, R81, R11.reuse, -R68.reuse ;  /* 0x0000000b51237223 */ /* 0x180fe20000010844 */
[----:B------:R-:W-:Y:S01]  /*3a10*/  ISETP.LT.OR P1, PT, R32, 0x51, P1 ;  /* 0x000000512000780c */ /* 0x000fe20000f21670 */
[--C-:B------:R-:W-:Y:S01]  /*3a20*/  FFMA.FTZ R24, R24, R11, -R68.reuse ;  /* 0x0000000b18187223 */ /* 0x100fe20000010844 */
[----:B------:R-:W-:Y:S01]  /*3a30*/  FMNMX.FTZ R25, R30, R25, !PT ;  /* 0x000000191e197209 */ /* 0x000fe20007810000 */
[--C-:B------:R-:W-:Y:S01]  /*3a40*/  FFMA.FTZ R37, R85, R11, -R68.reuse ;  /* 0x0000000b55257223 */ /* 0x100fe20000010844 */
[----:B------:R-:W-:Y:S01]  /*3a50*/  ISETP.NE.AND P5, PT, R64, RZ, PT ;  /* 0x000000ff4000720c */ /* 0x000fe20003fa5270 */
[----:B------:R0:W1:Y:S01]  /*3a60*/  MUFU.EX2 R156, R29 ;  /* 0x0000001d009c7308 */ /* 0x0000620000000800 */
[----:B------:R-:W-:Y:S01]  /*3a70*/  FMNMX.FTZ R25, R2, R25, !PT ;  /* 0x0000001902197209 */ /* 0x000fe20007810000 */
[-CC-:B------:R-:W-:Y:S01]  /*3a80*/  FFMA.FTZ R47, R61, R11.reuse, -R68.reuse ;  /* 0x0000000b3d2f7223 */ /* 0x180fe20000010844 */
[----:B------:R-:W-:Y:S01]  /*3a90*/  FSEL R64, R8, -INF , !P1 ;  /* 0xff80000008407808 */ /* 0x000fe20004800000 */
[--C-:B------:R-:W-:Y:S01]  /*3aa0*/  FFMA.FTZ R39, R49, R11, -R68.reuse ;  /* 0x0000000b31277223 */ /* 0x100fe20000010844 */
[----:B------:R-:W-:Y:S01]  /*3ab0*/  FMNMX.FTZ R25, R0, R25, !PT ;  /* 0x0000001900197209 */ /* 0x000fe20007810000 */
[--C-:B------:R-:W-:Y:S01]  /*3ac0*/  FFMA.FTZ R43, R53, R11, -R68.reuse ;  /* 0x0000000b352b7223 */ /* 0x100fe20000010844 */
[----:B------:R-:W-:Y:S01]  /*3ad0*/  ISETP.GT.AND P4, PT, R13, 0x59, !P5 ;  /* 0x000000590d00780c */ /* 0x000fe20006f84270 */
[----:B------:R-:W2:Y:S01]  /*3ae0*/  MUFU.EX2 R31, R31 ;  /* 0x0000001f001f7308 */ /* 0x000ea20000000800 */
[----:B------:R-:W-:Y:S01]  /*3af0*/  FMNMX.FTZ R25, R62, R25, !PT ;  /* 0x000000193e197209 */ /* 0x000fe20007810000 */
[-CC-:B0-----:R-:W-:Y:S01]  /*3b00*/  FFMA.FTZ R29, R83, R11.reuse, -R68.reuse ;  /* 0x0000000b531d7223 */ /* 0x181fe20000010844 */
[----:B------:R-:W-:Y:S01]  /*3b10*/  ISETP.LT.OR P4, PT, R32, 0x5a, P4 ;  /* 0x0000005a2000780c */ /* 0x000fe20002781670 */
[--C-:B------:R-:W-:Y:S01]  /*3b20*/  FFMA.FTZ R13, R89, R11, -R68.reuse ;  /* 0x0000000b590d7223 */ /* 0x100fe20000010844 */
[----:B------:R-:W-:Y:S01]  /*3b30*/  FMNMX.FTZ R25, R64, R25, !PT ;  /* 0x0000001940197209 */ /* 0x000fe20007810000 */
[--C-:B------:R-:W-:Y:S01]  /*3b40*/  FFMA.FTZ R32, R45, R11, -R68.reuse ;  /* 0x0000000b2d207223 */ /* 0x100fe20000010844 */
[----:B------:R-:W-:Y:S01]  /*3b50*/  FSEL R12, R12, -INF , !P4 ;  /* 0xff8000000c0c7808 */ /* 0x000fe20006000000 */
[----:B------:R0:W3:Y:S01]  /*3b60*/  MUFU.EX2 R158, R33 ;  /* 0x00000021009e7308 */ /* 0x0000e20000000800 */
        /* <DEDUP_REMOVED lines=9> */
[----:B0-----:R-:W-:Y:S01]  /*3c00*/  FFMA.FTZ R33, R87, R11, -R68 ;  /* 0x0000000b57217223 */ /* 0x001fe20000010844 */
[----:B------:R-:W-:-:S03]  /*3c10*/  ISETP.GE.AND P5, PT, R15, 0x1, PT ;  /* 0x000000010f00780c */ /* 0x000fc60003fa6270 */
[----:B------:R-:W0:Y:S02]  /*3c20*/  SHFL.BFLY PT, R8, R25, 0x2, 0x1f ;  /* 0x0c401f0019087f89 */ /* 0x000e2400000e0000 */
[----:B------:R5:W4:Y:S08]  /*3c30*/  MUFU.EX2 R152, R29 ;  /* 0x0000001d00987308 */ /* 0x000b300000000800 */
[----:B------:R-:W4:Y:S01]  /*3c40*/  MUFU.EX2 R37, R37 ;  /* 0x0000002500257308 */ /* 0x000f220000000800 */
[----:B-----5:R-:W-:-:S07]  /*3c50*/  FFMA.FTZ R29, R91, R11, -R68 ;  /* 0x0000000b5b1d7223 */ /* 0x020fce0000010844 */
[----:B------:R-:W-:Y:S01]  /*3c60*/  MUFU.EX2 R142, R47 ;  /* 0x0000002f008e7308 */ /* 0x000fe20000000800 */
[----:B0-----:R-:W-:Y:S01]  /*3c70*/  FMNMX.FTZ R7, R25, R8, !PT ;  /* 0x0000000819077209 */ /* 0x001fe20007810000 */
[----:B------:R-:W-:-:S06]  /*3c80*/  FFMA.FTZ R25, R57, R11, -R68 ;  /* 0x0000000b39197223 */ /* 0x000fcc0000010844 */
[----:B------:R0:W-:Y:S01]  /*3c90*/  MUFU.EX2 R154, R33 ;  /* 0x00000021009a7308 */ /* 0x0001e20000000800 */
[----:B------:R-:W5:Y:S07]  /*3ca0*/  SHFL.BFLY PT, R8, R7, 0x1, 0x1f ;  /* 0x0c201f0007087f89 */ /* 0x000f6e00000e0000 */
[----:B------:R-:W-:Y:S01]  /*3cb0*/  MUFU.EX2 R140, R25 ;  /* 0x00000019008c7308 */ /* 0x000fe20000000800 */
[----:B0-----:R-:W-:-:S07]  /*3cc0*/  FFMA.FTZ R33, R93, R11, -R68 ;  /* 0x0000000b5d217223 */ /* 0x001fce0000010844 */
[----:B------:R1:W-:Y:S08]  /*3cd0*/  MUFU.EX2 R25, R24 ;  /* 0x0000001800197308 */ /* 0x0003f00000000800 */
[----:B------:R-:W-:Y:S01]  /*3ce0*/  MUFU.EX2 R13, R13 ;  /* 0x0000000d000d7308 */ /* 0x000fe20000000800 */
[----:B-1----:R-:W-:Y:S01]  /*3cf0*/  FADD.FTZ R24, R27, R156 ;  /* 0x0000009c1b187221 */ /* 0x002fe20000010000 */
[----:B------:R-:W-:-:S02]  /*3d00*/  F2FP.BF16.F32.PACK_AB R156, R156, R27 ;  /* 0x0000001b9c9c723e */ /* 0x000fc400000010ff */
[----:B-----5:R-:W-:Y:S01]  /*3d10*/  FMNMX.FTZ R8, R7, R8, !PT ;  /* 0x0000000807087209 */ /* 0x020fe20007810000 */
[----:B--2---:R-:W-:-:S03]  /*3d20*/  FADD.FTZ R47, R31, R24 ;  /* 0x000000181f2f7221 */ /* 0x004fc60000010000 */
[C---:B------:R-:W-:Y:S01]  /*3d30*/  FSETP.NEU.FTZ.AND P1, PT, R8.reuse, -INF , PT ;  /* 0xff8000000800780b */ /* 0x040fe20003f3d000 */
[----:B------:R-:W-:Y:S01]  /*3d40*/  FMUL.FTZ R7, R8, R11 ;  /* 0x0000000b08077220 */ /* 0x000fe20000410000 */
[C---:B---3--:R-:W-:Y:S01]  /*3d50*/  FADD.FTZ R24, R158.reuse, R47 ;  /* 0x0000002f9e187221 */ /* 0x048fe20000010000 */
[----:B------:R-:W-:Y:S01]  /*3d60*/  MUFU.EX2 R29, R29 ;  /* 0x0000001d001d7308 */ /* 0x000fe20000000800 */
[----:B------:R-:W-:Y:S02]  /*3d70*/  F2FP.BF16.F32.PACK_AB R158, R158, R31 ;  /* 0x0000001f9e9e723e */ /* 0x000fe400000010ff */
[----:B------:R-:W-:Y:S01]  /*3d80*/  FSEL R7, R7, RZ, P1 ;  /* 0x000000ff07077208 */ /* 0x000fe20000800000 */
[----:B----4-:R-:W-:-:S04]  /*3d90*/  FADD.FTZ R47, R35, R24 ;  /* 0x00000018232f7221 */ /* 0x010fc80000010000 */
[-CC-:B------:R-:W-:Y:S01]  /*3da0*/  FFMA.FTZ R6, R6, R11.reuse, -R7.reuse ;  /* 0x0000000b06067223 */ /* 0x180fe20000010807 */
[-CC-:B------:R-:W-:Y:S01]  /*3db0*/  FFMA.FTZ R21, R21, R11.reuse, -R7.reuse ;  /* 0x0000000b15157223 */ /* 0x180fe20000010807 */
[-CC-:B------:R-:W-:Y:S01]  /*3dc0*/  FFMA.FTZ R34, R34, R11.reuse, -R7.reuse ;  /* 0x0000000b22227223 */ /* 0x180fe20000010807 */
[-CC-:B------:R-:W-:Y:S01]  /*3dd0*/  FFMA.FTZ R36, R36, R11.reuse, -R7.reuse ;  /* 0x0000000b24247223 */ /* 0x180fe20000010807 */
[-CC-:B------:R-:W-:Y:S01]  /*3de0*/  FFMA.FTZ R38, R38, R11.reuse, -R7.reuse ;  /* 0x0000000b26267223 */ /* 0x180fe20000010807 */
        /* <DEDUP_REMOVED lines=23> */
[----:B------:R-:W-:Y:S01]  /*3f60*/  FFMA.FTZ R12, R12, R11, -R7 ;  /* 0x0000000b0c0c7223 */ /* 0x000fe20000010807 */
[----:B------:R-:W-:Y:S01]  /*3f70*/  F2FP.BF16.F32.PACK_AB R152, R152, R35 ;  /* 0x000000239898723e */ /* 0x000fe200000010ff */
[----:B------:R-:W2:Y:S01]  /*3f80*/  MUFU.EX2 R159, R36 ;  /* 0x00000024009f7308 */ /* 0x000ea20000000800 */
[----:B0-----:R-:W-:Y:S01]  /*3f90*/  FADD.FTZ R47, R6, R21 ;  /* 0x00000015062f7221 */ /* 0x001fe20000010000 */
        /* <DEDUP_REMOVED lines=11> */
[----:B------:R-:W-:Y:S01]  /*4050*/  MUFU.EX2 R146, R43 ;  /* 0x0000002b00927308 */ /* 0x000fe20000000800 */
[----:B--2---:R-:W-:-:S07]  /*4060*/  FADD.FTZ R24, R42, R47 ;  /* 0x0000002f2a187221 */ /* 0x004fce0000010000 */
[----:B------:R-:W1:Y:S01]  /*4070*/  MUFU.EX2 R32, R32 ;  /* 0x0000002000207308 */ /* 0x000e620000000800 */
[C---:B0-----:R-:W-:Y:S01]  /*4080*/  FADD.FTZ R47, R155.reuse, R24 ;  /* 0x000000189b2f7221 */ /* 0x041fe20000010000 */
[----:B------:R-:W-:-:S06]  /*4090*/  F2FP.BF16.F32.PACK_AB R155, R155, R42 ;  /* 0x0000002a9b9b723e */ /* 0x000fcc00000010ff */
[----:B------:R0:W-:Y:S08]  /*40a0*/  MUFU.EX2 R43, R26 ;  /* 0x0000001a002b7308 */ /* 0x0001f00000000800 */
[----:B------:R-:W2:Y:S01]  /*40b0*/  MUFU.EX2 R46, R46 ;  /* 0x0000002e002e7308 */ /* 0x000ea20000000800 */
[C---:B0-----:R-:W-:Y:S01]  /*40c0*/  FADD.FTZ R26, R154.reuse, R49 ;  /* 0x000000319a1a7221 */ /* 0x041fe20000010000 */
[----:B------:R-:W-:-:S02]  /*40d0*/  F2FP.BF16.F32.PACK_AB R154, R154, R37 ;  /* 0x000000259a9a723e */ /* 0x000fc400000010ff */
[----:B-1----:R-:W-:Y:S01]  /*40e0*/  F2FP.BF16.F32.PACK_AB R150, R32, R29 ;  /* 0x0000001d2096723e */ /* 0x002fe200000010ff */
[----:B------:R-:W-:-:S03]  /*40f0*/  FADD.FTZ R49, R13, R26 ;  /* 0x0000001a0d317221 */ /* 0x000fc60000010000 */
[----:B------:R-:W0:Y:S01]  /*4100*/  MUFU.EX2 R33, R33 ;  /* 0x0000002100217308 */ /* 0x000e220000000800 */
[C---:B------:R-:W-:Y:S01]  /*4110*/  FADD.FTZ R26, R148.reuse, R49 ;  /* 0x00000031941a7221 */ /* 0x040fe20000010000 */
[----:B------:R-:W-:-:S03]  /*4120*/  F2FP.BF16.F32.PACK_AB R148, R148, R13 ;  /* 0x0000000d9494723e */ /* 0x000fc600000010ff */
[----:B------:R-:W-:-:S03]  /*4130*/  FADD.FTZ R49, R29, R26 ;  /* 0x0000001a1d317221 */ /* 0x000fc60000010000 */
[----:B------:R-:W1:Y:S01]  /*4140*/  MUFU.EX2 R149, R48 ;  /* 0x0000003000957308 */ /* 0x000e620000000800 */
[----:B------:R-:W-:Y:S01]  /*4150*/  FADD.FTZ R26, R32, R49 ;  /* 0x00000031201a7221 */ /* 0x000fe20000010000 */
[----:B--2---:R-:W-:-:S06]  /*4160*/  FADD.FTZ R24, R46, R47 ;  /* 0x0000002f2e187221 */ /* 0x004fcc0000010000 */
[----:B------:R2:W3:Y:S01]  /*4170*/  MUFU.EX2 R144, R39 ;  /* 0x0000002700907308 */ /* 0x0004e20000000800 */
[----:B0-----:R-:W-:-:S07]  /*4180*/  FADD.FTZ R49, R33, R26 ;  /* 0x0000001a21317221 */ /* 0x001fce0000010000 */
[----:B------:R-:W-:Y:S01]  /*4190*/  MUFU.EX2 R50, R50 ;  /* 0x0000003200327308 */ /* 0x000fe20000000800 */
[----:B--2---:R-:W-:Y:S01]  /*41a0*/  FFMA.FTZ R39, R99, R11, -R68 ;  /* 0x0000000b63277223 */ /* 0x004fe20000010844 */
[C---:B-1----:R-:W-:Y:S01]  /*41b0*/  FADD.FTZ R47, R149.reuse, R24 ;  /* 0x00000018952f7221 */ /* 0x042fe20000010000 */
[----:B------:R-:W-:-:S05]  /*41c0*/  F2FP.BF16.F32.PACK_AB R149, R149, R46 ;  /* 0x0000002e9595723e */ /* 0x000fca00000010ff */
[----:B------:R-:W0:Y:S01]  /*41d0*/  MUFU.EX2 R41, R41 ;  /* 0x0000002900297308 */ /* 0x000e220000000800 */
[C---:B---3--:R-:W-:Y:S01]  /*41e0*/  FADD.FTZ R26, R144.reuse, R49 ;  /* 0x00000031901a7221 */ /* 0x048fe20000010000 */
[----:B------:R-:W-:-:S06]  /*41f0*/  F2FP.BF16.F32.PACK_AB R144, R144, R33 ;  /* 0x000000219090723e */ /* 0x000fcc00000010ff */
[----:B------:R-:W-:Y:S08]  /*4200*/  MUFU.EX2 R151, R52 ;  /* 0x0000003400977308 */ /* 0x000ff00000000800 */
[----:B------:R-:W-:Y:S01]  /*4210*/  MUFU.EX2 R54, R54 ;  /* 0x0000003600367308 */ /* 0x000fe20000000800 */
[----:B0-----:R-:W-:-:S04]  /*4220*/  FADD.FTZ R49, R41, R26 ;  /* 0x0000001a29317221 */ /* 0x001fc80000010000 */
[C---:B------:R-:W-:Y:S01]  /*4230*/  FADD.FTZ R24, R146.reuse, R49 ;  /* 0x0000003192187221 */ /* 0x040fe20000010000 */
[----:B------:R-:W-:Y:S02]  /*4240*/  F2FP.BF16.F32.PACK_AB R146, R146, R41 ;  /* 0x000000299292723e */ /* 0x000fe400000010ff */
[----:B------:R-:W0:Y:S08]  /*4250*/  MUFU.EX2 R45, R45 ;  /* 0x0000002d002d7308 */ /* 0x000e300000000800 */
[----:B------:R-:W1:Y:S08]  /*4260*/  MUFU.EX2 R145, R56 ;  /* 0x0000003800917308 */ /* 0x000e700000000800 */
[----:B------:R-:W2:Y:S08]  /*4270*/  MUFU.EX2 R58, R58 ;  /* 0x0000003a003a7308 */ /* 0x000eb00000000800 */
[----:B------:R3:W-:Y:S08]  /*4280*/  MUFU.EX2 R141, R2 ;  /* 0x00000002008d7308 */ /* 0x0007f00000000800 */
[----:B------:R-:W4:Y:S01]  /*4290*/  MUFU.EX2 R39, R39 ;  /* 0x0000002700277308 */ /* 0x000f220000000800 */
[----:B---3--:R-:W-:Y:S01]  /*42a0*/  FADD.FTZ R2, R50, R47 ;  /* 0x0000002f32027221 */ /* 0x008fe20000010000 */
[----:B0-----:R-:W-:-:S03]  /*42b0*/  FADD.FTZ R47, R45, R24 ;  /* 0x000000182d2f7221 */ /* 0x001fc60000010000 */
[C---:B------:R-:W-:Y:S01]  /*42c0*/  FADD.FTZ R7, R151.reuse, R2 ;  /* 0x0000000297077221 */ /* 0x040fe20000010000 */
[C---:B------:R-:W-:Y:S01]  /*42d0*/  FADD.FTZ R24, R140.reuse, R47 ;  /* 0x0000002f8c187221 */ /* 0x040fe20000010000 */
[----:B------:R-:W-:Y:S01]  /*42e0*/  F2FP.BF16.F32.PACK_AB R140, R140, R45 ;  /* 0x0000002d8c8c723e */ /* 0x000fe200000010ff */
[----:B------:R-:W0:Y:S01]  /*42f0*/  MUFU.EX2 R147, R60 ;  /* 0x0000003c00937308 */ /* 0x000e220000000800 */
[----:B------:R-:W-:Y:S01]  /*4300*/  FADD.FTZ R2, R54, R7 ;  /* 0x0000000736027221 */ /* 0x000fe20000010000 */
[----:B------:R-:W-:-:S03]  /*4310*/  F2FP.BF16.F32.PACK_AB R151, R151, R50 ;  /* 0x000000329797723e */ /* 0x000fc600000010ff */
[C---:B-1----:R-:W-:Y:S01]  /*4320*/  FADD.FTZ R7, R145.reuse, R2 ;  /* 0x0000000291077221 */ /* 0x042fe20000010000 */
[----:B------:R-:W-:Y:S02]  /*4330*/  F2FP.BF16.F32.PACK_AB R145, R145, R54 ;  /* 0x000000369191723e */ /* 0x000fe400000010ff */
[----:B------:R-:W1:Y:S01]  /*4340*/  MUFU.EX2 R30, R30 ;  /* 0x0000001e001e7308 */ /* 0x000e620000000800 */
[----:B--2---:R-:W-:Y:S01]  /*4350*/  FADD.FTZ R2, R58, R7 ;  /* 0x000000073a027221 */ /* 0x004fe20000010000 */
[----:B----4-:R-:W-:-:S04]  /*4360*/  FADD.FTZ R27, R39, R24 ;  /* 0x00000018271b7221 */ /* 0x010fc80000010000 */
[C---:B------:R-:W-:Y:S01]  /*4370*/  FADD.FTZ R27, R142.reuse, R27 ;  /* 0x0000001b8e1b7221 */ /* 0x040fe20000010000 */
[----:B------:R-:W-:Y:S01]  /*4380*/  F2FP.BF16.F32.PACK_AB R142, R142, R39 ;  /* 0x000000278e8e723e */ /* 0x000fe200000010ff */
[----:B------:R-:W2:Y:S01]  /*4390*/  MUFU.EX2 R28, R28 ;  /* 0x0000001c001c7308 */ /* 0x000ea20000000800 */
[C---:B0-----:R-:W-:Y:S01]  /*43a0*/  FADD.FTZ R7, R147.reuse, R2 ;  /* 0x0000000293077221 */ /* 0x041fe20000010000 */
[----:B------:R-:W-:-:S06]  /*43b0*/  F2FP.BF16.F32.PACK_AB R147, R147, R58 ;  /* 0x0000003a9393723e */ /* 0x000fcc00000010ff */
[----:B------:R-:W0:Y:S01]  /*43c0*/  MUFU.EX2 R0, R0 ;  /* 0x0000000000007308 */ /* 0x000e220000000800 */
[----:B-1----:R-:W-:-:S04]  /*43d0*/  FADD.FTZ R2, R30, R7 ;  /* 0x000000071e027221 */ /* 0x002fc80000010000 */
[C---:B------:R-:W-:Y:S01]  /*43e0*/  FADD.FTZ R7, R141.reuse, R2 ;  /* 0x000000028d077221 */ /* 0x040fe20000010000 */
[----:B------:R-:W-:Y:S02]  /*43f0*/  F2FP.BF16.F32.PACK_AB R141, R141, R30 ;  /* 0x0000001e8d8d723e */ /* 0x000fe400000010ff */
[----:B------:R-:W1:Y:S01]  /*4400*/  MUFU.EX2 R20, R20 ;  /* 0x0000001400147308 */ /* 0x000e620000000800 */
[----:B--2---:R-:W-:Y:S01]  /*4410*/  FADD.FTZ R24, R28, R27 ;  /* 0x0000001b1c187221 */ /* 0x004fe20000010000 */
[----:B------:R-:W-:-:S03]  /*4420*/  F2FP.BF16.F32.PACK_AB R136, R43, R28 ;  /* 0x0000001c2b88723e */ /* 0x000fc600000010ff */
[----:B------:R-:W-:-:S03]  /*4430*/  FADD.FTZ R13, R43, R24 ;  /* 0x000000182b0d7221 */ /* 0x000fc60000010000 */
[----:B------:R-:W2:Y:S01]  /*4440*/  MUFU.EX2 R143, R62 ;  /* 0x0000003e008f7308 */ /* 0x000ea20000000800 */
[----:B0-----:R-:W-:-:S07]  /*4450*/  FADD.FTZ R2, R0, R7 ;  /* 0x0000000700027221 */ /* 0x001fce0000010000 */
[----:B------:R-:W0:Y:S01]  /*4460*/  MUFU.EX2 R64, R64 ;  /* 0x0000004000407308 */ /* 0x000e220000000800 */
[----:B-1----:R-:W-:Y:S01]  /*4470*/  FADD.FTZ R24, R20, R13 ;  /* 0x0000000d14187221 */ /* 0x002fe20000010000 */
[----:B------:R-:W-:-:S03]  /*4480*/  F2FP.BF16.F32.PACK_AB R138, R25, R20 ;  /* 0x00000014198a723e */ /* 0x000fc600000010ff */
[----:B------:R-:W-:-:S03]  /*4490*/  FADD.FTZ R7, R25, R24 ;  /* 0x0000001819077221 */ /* 0x000fc60000010000 */
[----:B------:R-:W1:Y:S01]  /*44a0*/  MUFU.EX2 R137, R66 ;  /* 0x0000004200897308 */ /* 0x000e620000000800 */
[C---:B--2---:R-:W-:Y:S01]  /*44b0*/  FADD.FTZ R13, R143.reuse, R2 ;  /* 0x000000028f0d7221 */ /* 0x044fe20000010000 */
[----:B------:R-:W-:-:S06]  /*44c0*/  F2FP.BF16.F32.PACK_AB R143, R143, R0 ;  /* 0x000000008f8f723e */ /* 0x000fcc00000010ff */
[----:B------:R-:W2:Y:S01]  /*44d0*/  MUFU.EX2 R10, R10 ;  /* 0x0000000a000a7308 */ /* 0x000ea20000000800 */
[----:B0-----:R-:W-:-:S07]  /*44e0*/  FADD.FTZ R2, R64, R13 ;  /* 0x0000000d40027221 */ /* 0x001fce0000010000 */
[----:B------:R0:W3:Y:S01]  /*44f0*/  MUFU.EX2 R139, R12 ;  /* 0x0000000c008b7308 */ /* 0x0000e20000000800 */
[C---:B-1----:R-:W-:Y:S01]  /*4500*/  FADD.FTZ R13, R137.reuse, R2 ;  /* 0x00000002890d7221 */ /* 0x042fe20000010000 */
[----:B------:R-:W-:Y:S01]  /*4510*/  F2FP.BF16.F32.PACK_AB R137, R137, R64 ;  /* 0x000000408989723e */ /* 0x000fe200000010ff */
[----:B0-----:R-:W-:Y:S02]  /*4520*/  IMAD.IADD R12, R16, 0x1, -R17 ;  /* 0x00000001100c7824 */ /* 0x001fe400078e0a11 */
[----:B--2---:R-:W-:Y:S02]  /*4530*/  FADD.FTZ R6, R10, R13 ;  /* 0x0000000d0a067221 */ /* 0x004fe40000010000 */
[----:B------:R-:W-:Y:S02]  /*4540*/  IMAD R13, R161, 0x80, R12 ;  /* 0x00000080a10d7824 */ /* 0x000fe400078e020c */
[C---:B---3--:R-:W-:Y:S01]  /*4550*/  FADD.FTZ R6, R139.reuse, R6 ;  /* 0x000000068b067221 */ /* 0x048fe20000010000 */
[----:B------:R-:W-:Y:S01]  /*4560*/  F2FP.BF16.F32.PACK_AB R139, R139, R10 ;  /* 0x0000000a8b8b723e */ /* 0x000fe200000010ff */
[----:B------:R-:W-:-:S02]  /*4570*/  VIADD R10, R72, 0xfffffffe ;  /* 0xfffffffe480a7836 */ /* 0x000fc40000000000 */
[----:B------:R-:W-:Y:S01]  /*4580*/  IMAD.IADD R14, R13, 0x1, R14 ;  /* 0x000000010d0e7824 */ /* 0x000fe200078e020e */
[----:B------:R-:W-:Y:S06]  /*4590*/  @!P5 BRA `(.L_x_1081) ;  /* 0x000000000040d947 */ /* 0x000fec0003800000 */
        /* <DEDUP_REMOVED lines=10> */
.L_x_1082:
[----:B------:R-:W-:-:S13]  /*4640*/  ISETP.NE.AND P1, PT, R15, 0x1, PT ;  /* 0x000000010f00780c */ /* 0x000fda0003f25270 */
[----:B------:R-:W0:Y:S02]  /*4650*/  @P1 LDC.64 R20, c[0x0][0x9e8] ;  /* 0x00027a00ff141b82 */ /* 0x000e240000000a00 */
[----:B0-----:R-:W-:-:S05]  /*4660*/  @P1 IMAD.HI.U32 R2, R0, R20, RZ ;  /* 0x0000001400021227 */ /* 0x001fca00078e00ff */
[----:B------:R-:W-:-:S07]  /*4670*/  @P1 SHF.R.U32.HI R0, RZ, R21, R2 ;  /* 0x00000015ff001219 */ /* 0x000fce0000011602 */
.L_x_1083:
[----:B------:R-:W-:-:S05]  /*4680*/  IMAD R15, R0, R15, R15 ;  /* 0x0000000f000f7224 */ /* 0x000fca00078e020f */
[----:B------:R-:W-:-:S07]  /*4690*/  VIMNMX R14, R14, R15, PT ;  /* 0x0000000f0e0e7248 */ /* 0x000fce0003fe0100 */
.L_x_1081:
        /* <DEDUP_REMOVED lines=44> */
[----:B------:R-:W-:Y:S01]  /*4960*/  VIADD R15, R21, 0x8 ;  /* 0x00000008150f7836 */ /* 0x000fe20000000000 */
[----:B------:R-:W-:Y:S01]  /*4970*/  ULDC UR54, c[0x0][0x9e0] ;  /* 0x0002780000367ab9 */ /* 0x000fe20000000800 */
[----:B------:R-:W-:-:S03]  /*4980*/  IMAD.MOV.U32 R87, RZ, RZ, RZ ;  /* 0x000000ffff577224 */ /* 0x000fc600078e00ff */
[----:B------:R-:W-:-:S07]  /*4990*/  LOP3.LUT R13, RZ, R15, RZ, 0x33, !PT ;  /* 0x0000000fff0d7212 */ /* 0x000fce00078e33ff */
.L_x_1101:
[----:B------:R-:W-:-:S04]  /*49a0*/  UIADD3 UR5, UR37, 0x1, URZ ;  /* 0x0000000125057890 */ /* 0x000fc8000fffe03f */
[----:B------:R-:W-:-:S04]  /*49b0*/  UISETP.NE.AND UP0, UPT, UR5, 0x2, UPT ;  /* 0x000000020500788c */ /* 0x000fc8000bf05270 */
[----:B------:R-:W-:Y:S02]  /*49c0*/  USEL UR38, URZ, 0x1, UP0 ;  /* 0x000000013f267887 */ /* 0x000fe40008000000 */
[----:B------:R-:W-:Y:S02]  /*49d0*/  USEL UR5, UR5, URZ, UP0 ;  /* 0x0000003f05057287 */ /* 0x000fe40008000000 */
[----:B------:R-:W-:Y:S01]  /*49e0*/  ULOP3.LUT UR38, UR36, UR38, URZ, 0x3c, !UPT ;  /* 0x0000002624267292 */ /* 0x000fe2000f8e3c3f */
[----:B------:R-:W-:Y:S11]  /*49f0*/  @!P0 BRA `(.L_x_1085) ;  /* 0x0000000000048947 */ /* 0x000ff60003800000 */
[----:B------:R-:W-:Y:S01]  /*4a00*/  BPT.TRAP 0x1 ;  /* 0x000000040000795c */ /* 0x000fe20000300000 */
.L_x_1085:
[----:B------:R-:W-:Y:S01]  /*4a10*/  ULEA UR6, UR5, UR39, 0x3 ;  /* 0x0000002705067291 */ /* 0x000fe2000f8e183f */
[----:B------:R-:W-:-:S05]  /*4a20*/  IMAD.U32 R11, RZ, RZ, UR38 ;  /* 0x00000026ff0b7e24 */ /* 0x000fca000f8e00ff */
[----:B------:R-:W-:-:S04]  /*4a30*/  SHF.L.U32 R11, R11, 0x1f, RZ ;  /* 0x0000001f0b0b7819 */ /* 0x000fc800000006ff */
[----:B------:R0:W1:Y:S01]  /*4a40*/  SYNCS.PHASECHK.TRANS64.TRYWAIT P1, [UR6+0x2a830], R11 ;  /* 0x02a8300bff0075a7 */ /* 0x0000620008020146 */
[----:B------:R-:W-:Y:S05]  /*4a50*/  @!P0 BRA `(.L_x_1086) ;  /* 0x0000000000048947 */ /* 0x000fea0003800000 */
[----:B------:R-:W-:Y:S01]  /*4a60*/  BPT.TRAP 0x1 ;  /* 0x000000040000795c */ /* 0x000fe20000300000 */
.L_x_1086:
[----:B-1----:R-:W-:Y:S05]  /*4a70*/  @P1 BRA `(.L_x_1087) ;  /* 0x0000000000081947 */ /* 0x002fea0003800000 */
[----:B------:R-:W1:Y:S02]  /*4a80*/  SYNCS.PHASECHK.TRANS64.TRYWAIT P1, [UR6+0x2a830], R11 ;  /* 0x02a8300bff0075a7 */ /* 0x000e640008020146 */
[----:B-1----:R-:W-:Y:S05]  /*4a90*/  @!P1 BRA `(.L_x_1088) ;  /* 0x0000010c00089947 */ /* 0x002fea0003800000 */
.L_x_1087:
        /* <DEDUP_REMOVED lines=94> */
[----:B------:R-:W-:Y:S01]  /*5080*/  UIADD3 UR46, UR7, 0x4, URZ ;  /* 0x00000004072e7890 */ /* 0x000fe2000fffe03f */
[----:B------:R-:W-:Y:S01]  /*5090*/  UMOV UR44, UR52 ;  /* 0x00000034002c7c82 */ /* 0x000fe20008000000 */
[----:B------:R-:W-:Y:S01]  /*50a0*/  UMOV UR45, UR53 ;  /* 0x00000035002d7c82 */ /* 0x000fe20008000000 */
[----:B------:R-:W-:Y:S01]  /*50b0*/  UMOV UR47, 0x40000040 ;  /* 0x40000040002f7882 */ /* 0x000fe20000000000 */
[----:B------:R-:W-:Y:S02]  /*50c0*/  WARPGROUP.DEPBAR.LE gsb0, 0x0 ;  /* 0x00008000000079c5 */ /* 0x000fe40000010000 */
        /* <DEDUP_REMOVED lines=36> */
.L_x_1089:
[----:B------:R-:W-:Y:S01]  /*5310*/  ULEA UR11, UR37, UR39, 0x3 ;  /* 0x00000027250b7291 */ /* 0x000fe2000f8e183f */
[----:B------:R-:W-:-:S05]  /*5320*/  IMAD.U32 R0, RZ, RZ, UR36 ;  /* 0x00000024ff007e24 */ /* 0x000fca000f8e00ff */
[----:B------:R-:W-:-:S04]  /*5330*/  SHF.L.U32 R0, R0, 0x1f, RZ ;  /* 0x0000001f00007819 */ /* 0x000fc800000006ff */
[----:B------:R2:W3:Y:S01]  /*5340*/  SYNCS.PHASECHK.TRANS64.TRYWAIT P1, [UR11+0x2a850], R0 ;  /* 0x02a85000ff0075a7 */ /* 0x0004e2000802014b */
[----:B------:R-:W-:Y:S05]  /*5350*/  @!P0 BRA `(.L_x_1090) ;  /* 0x0000000000048947 */ /* 0x000fea0003800000 */
[----:B------:R-:W-:Y:S01]  /*5360*/  BPT.TRAP 0x1 ;  /* 0x000000040000795c */ /* 0x000fe20000300000 */
.L_x_1090:
[----:B---3--:R-:W-:Y:S05]  /*5370*/  @P1 BRA `(.L_x_1091) ;  /* 0x0000000000081947 */ /* 0x008fea0003800000 */
[----:B------:R-:W3:Y:S02]  /*5380*/  SYNCS.PHASECHK.TRANS64.TRYWAIT P1, [UR11+0x2a850], R0 ;  /* 0x02a85000ff0075a7 */ /* 0x000ee4000802014b */
[----:B---3--:R-:W-:Y:S05]  /*5390*/  @!P1 BRA `(.L_x_1092) ;  /* 0x0000010000e09947 */ /* 0x008fea0003800000 */
.L_x_1091:
[----:B------:R-:W-:Y:S01]  /*53a0*/  UIADD3 UR7, UR39, 0x400, URZ ;  /* 0x0000040027077890 */ /* 0x000fe2000fffe03f */
[----:B------:R-:W-:Y:S01]  /*53b0*/  WARPGROUP.ARRIVE ;  /* 0x00000000000079c5 */ /* 0x000fe20000000000 */
[----:B------:R-:W-:-:S05]  /*53c0*/  UMOV UR15, 0x40000040 ;  /* 0x40000040000f7882 */ /* 0x000fca0000000000 */
[----:B------:R-:W3:Y:S01]  /*53d0*/  S2R R175, SR_TID.X ;  /* 0x0000000000af7919 */ /* 0x000ee20000002100 */
[----:B------:R-:W-:Y:S01]  /*53e0*/  USHF.R.U32.HI UR7, URZ, 0x4, UR7 ;  /* 0x000000043f077899 */ /* 0x000fe20008011607 */
[----:B0-2---:R-:W-:Y:S01]  /*53f0*/  FMUL.FTZ R0, R90, UR4 ;  /* 0x000000045a007c20 */ /* 0x005fe20008410000 */
[----:B------:R-:W-:Y:S01]  /*5400*/  FMUL.FTZ R90, R102, UR4 ;  /* 0x00000004665a7c20 */ /* 0x000fe20008410000 */
[----:B------:R-:W-:Y:S01]  /*5410*/  IMAD.U32 R102, RZ, RZ, UR6 ;  /* 0x00000006ff667e24 */ /* 0x000fe2000f8e00ff */
[----:B------:R-:W-:Y:S01]  /*5420*/  ULOP3.LUT UR7, UR7, 0x3fff, URZ, 0xc0, !UPT ;  /* 0x00003fff07077892 */ /* 0x000fe2000f8ec03f */
[----:B------:R-:W-:Y:S01]  /*5430*/  FMUL.FTZ R2, R91, UR4 ;  /* 0x000000045b027c20 */ /* 0x000fe20008410000 */
[----:B------:R-:W-:Y:S01]  /*5440*/  FMUL.FTZ R91, R103, UR4 ;  /* 0x00000004675b7c20 */ /* 0x000fe20008410000 */
[----:B-1----:R-:W-:Y:S01]  /*5450*/  FMUL.FTZ R11, R88, UR4 ;  /* 0x00000004580b7c20 */ /* 0x002fe20008410000 */
        /* <DEDUP_REMOVED lines=25> */
[----:B------:R-:W-:Y:S01]  /*55f0*/  FMUL.FTZ R120, R120, UR4 ;  /* 0x0000000478787c20 */ /* 0x000fe20008410000 */
[----:B------:R-:W-:Y:S01]  /*5600*/  FMUL.FTZ R132, R132, UR4 ;  /* 0x0000000484847c20 */ /* 0x000fe20008410000 */
[----:B------:R-:W-:Y:S01]  /*5610*/  FMUL.FTZ R134, R134, UR4 ;  /* 0x0000000486867c20 */ /* 0x000fe20008410000 */
[----:B------:R-:W-:Y:S01]  /*5620*/  ISETP.NE.AND P1, PT, R162, RZ, PT ;  /* 0x000000ffa200720c */ /* 0x000fe20003f25270 */
[----:B------:R-:W0:Y:S07]  /*5630*/  MUFU.TANH R11, R11 ;  /* 0x0000000b000b7308 */ /* 0x000e2e0000002400 */
[----:B------:R-:W-:Y:S01]  /*5640*/  @!P2 VIADD R102, R102, 0x2a840 ;  /* 0x0002a8406666a836 */ /* 0x000fe20000000000 */
[----:B------:R-:W1:Y:S04]  /*5650*/  MUFU.TANH R0, R0 ;  /* 0x0000000000007308 */ /* 0x000e680000002400 */
[----:B------:R-:W-:-:S04]  /*5660*/  @!P2 PRMT R103, RZ, 0x654, R102 ;  /* 0x00000654ff67a816 */ /* 0x000fc80000000066 */
        /* <DEDUP_REMOVED lines=13> */
[----:B------:R-:W0:Y:S01]  /*5740*/  MUFU.TANH R116, R116 ;  /* 0x0000007400747308 */ /* 0x000e220000002400 */
[----:B------:R-:W-:-:S02]  /*5750*/  WARPGROUP.DEPBAR.LE gsb0, 0x0 ;  /* 0x00008000000079c5 */ /* 0x000fc40000010000 */
[----:B------:R-:W-:Y:S01]  /*5760*/  WARPGROUP.ARRIVE ;  /* 0x00000000000079c5 */ /* 0x000fe20000000000 */
[----:B------:R-:W-:Y:S01]  /*5770*/  FMUL.FTZ R158, R100, UR4 ;  /* 0x00000004649e7c20 */ /* 0x000fe20008410000 */
[----:B------:R-:W-:Y:S01]  /*5780*/  FMUL.FTZ R156, R101, UR4 ;  /* 0x00000004659c7c20 */ /* 0x000fe20008410000 */
[----:B------:R-:W-:Y:S01]  /*5790*/  FMUL.FTZ R100, R118, UR4 ;  /* 0x0000000476647c20 */ /* 0x000fe20008410000 */
[----:B------:R-:W-:Y:S01]  /*57a0*/  FMUL.FTZ R101, R131, UR4 ;  /* 0x0000000483657c20 */ /* 0x000fe20008410000 */
[----:B------:R0:W0:Y:S01]  /*57b0*/  MUFU.TANH R114, R117 ;  /* 0x0000007500727308 */ /* 0x0000220000002400 */
[----:B------:R-:W-:Y:S01]  /*57c0*/  HGMMA.64x128x16.F32.BF16 R24, R152, gdesc[UR12].tnspB, R24, gsb0 ;  /* 0x41e0000c98187df0 */ /* 0x000fe20008001818 */
[----:B------:R-:W-:Y:S01]  /*57d0*/  UIADD3 UR14, UR10, 0x100, URZ ;  /* 0x000001000a0e7890 */ /* 0x000fe2000fffe03f */
[----:B------:R-:W-:-:S05]  /*57e0*/  UMOV UR15, 0x40000040 ;  /* 0x40000040000f7882 */ /* 0x000fca0000000000 */
        /* <DEDUP_REMOVED lines=10> */
[----:B------:R0:W0:Y:S01]  /*5890*/  MUFU.TANH R102, R134 ;  /* 0x0000008600667308 */ /* 0x0000220000002400 */
[----:B------:R-:W-:-:S02]  /*58a0*/  WARPGROUP.DEPBAR.LE gsb0, 0x0 ;  /* 0x00008000000079c5 */ /* 0x000fc40000010000 */
[----:B------:R-:W-:Y:S01]  /*58b0*/  WARPGROUP.ARRIVE ;  /* 0x00000000000079c5 */ /* 0x000fe20000000000 */
[----:B------:R-:W-:Y:S01]  /*58c0*/  FMUL.FTZ R154, R104, UR4 ;  /* 0x00000004689a7c20 */ /* 0x000fe20008410000 */
[----:B------:R-:W-:-:S04]  /*58d0*/  FMUL.FTZ R152, R105, UR4 ;  /* 0x0000000469987c20 */ /* 0x000fc80008410000 */
[----:B------:R-:W-:Y:S01]  /*58e0*/  HGMMA.64x128x16.F32.BF16 R24, R148, gdesc[UR12].tnspB, R24, gsb0 ;  /* 0x41e0000c94187df0 */ /* 0x000fe20008001818 */
[----:B------:R-:W-:Y:S01]  /*58f0*/  UIADD3 UR14, UR10, 0x180, URZ ;  /* 0x000001800a0e7890 */ /* 0x000fe2000fffe03f */
[----:B------:R-:W0:Y:S01]  /*5900*/  MUFU.TANH R154, R154 ;  /* 0x0000009a009a7308 */ /* 0x000e220000002400 */
[----:B------:R-:W-:-:S07]  /*5910*/  UMOV UR15, 0x40000040 ;  /* 0x40000040000f7882 */ /* 0x000fce0000000000 */
[----:B------:R-:W0:Y:S01]  /*5920*/  MUFU.TANH R152, R152 ;  /* 0x0000009800987308 */ /* 0x000e220000002400 */
[----:B------:R-:W-:Y:S02]  /*5930*/  WARPGROUP.DEPBAR.LE gsb0, 0x0 ;  /* 0x00008000000079c5 */ /* 0x000fe40000010000 */
[----:B------:R-:W-:Y:S01]  /*5940*/  WARPGROUP.ARRIVE ;  /* 0x00000000000079c5 */ /* 0x000fe20000000000 */
[----:B------:R-:W-:Y:S01]  /*5950*/  FMUL.FTZ R148, R127, UR4 ;  /* 0x000000047f947c20 */ /* 0x000fe20008410000 */
[----:B------:R-:W-:-:S04]  /*5960*/  FMUL.FTZ R150, R130, UR4 ;  /* 0x0000000482967c20 */ /* 0x000fc80008410000 */
[----:B------:R-:W-:Y:S01]  /*5970*/  HGMMA.64x128x16.F32.BF16 R24, R144, gdesc[UR12].tnspB, R24, gsb0 ;  /* 0x41e0000c90187df0 */ /* 0x000fe20008001818 */
[----:B------:R-:W-:Y:S01]  /*5980*/  UIADD3 UR14, UR10, 0x200, URZ ;  /* 0x000002000a0e7890 */ /* 0x000fe2000fffe03f */
[----:B------:R-:W0:Y:S01]  /*5990*/  MUFU.TANH R148, R148 ;  /* 0x0000009400947308 */ /* 0x000e220000002400 */
[----:B------:R-:W-:Y:S01]  /*59a0*/  UMOV UR15, 0x40000040 ;  /* 0x40000040000f7882 */ /* 0x000fe20000000000 */
[----:B------:R-:W-:-:S06]  /*59b0*/  UIADD3 UR10, UR10, 0x280, URZ ;  /* 0x000002800a0a7890 */ /* 0x000fcc000fffe03f */
[----:B------:R-:W0:Y:S01]  /*59c0*/  MUFU.TANH R150, R150 ;  /* 0x0000009600967308 */ /* 0x000e220000002400 */
[----:B------:R-:W-:Y:S02]  /*59d0*/  WARPGROUP.DEPBAR.LE gsb0, 0x0 ;  /* 0x00008000000079c5 */ /* 0x000fe40000010000 */
[----:B------:R-:W-:Y:S01]  /*59e0*/  WARPGROUP.ARRIVE ;  /* 0x00000000000079c5 */ /* 0x000fe20000000000 */
[----:B------:R-:W-:Y:S01]  /*59f0*/  FMUL.FTZ R146, R93, UR4 ;  /* 0x000000045d927c20 */ /* 0x000fe20008410000 */
[----:B------:R-:W-:Y:S01]  /*5a00*/  FMUL.FTZ R93, R107, UR4 ;  /* 0x000000046b5d7c20 */ /* 0x000fe20008410000 */
[----:B------:R-:W-:Y:S01]  /*5a10*/  FMUL.FTZ R107, R123, UR4 ;  /* 0x000000047b6b7c20 */ /* 0x000fe20008410000 */
[----:B------:R-:W-:Y:S01]  /*5a20*/  FMUL.FTZ R145, R92, UR4 ;  /* 0x000000045c917c20 */ /* 0x000fe20008410000 */
[----:B------:R-:W-:Y:S01]  /*5a30*/  IMAD R123, R10, -0x60, RZ ;  /* 0xffffffa00a7b7824 */ /* 0x000fe200078e02ff */
[----:B------:R-:W-:Y:S01]  /*5a40*/  HGMMA.64x128x16.F32.BF16 R24, R140, gdesc[UR12].tnspB, R24, gsb0 ;  /* 0x41e0000c8c187df0 */ /* 0x000fe20008001818 */
[----:B------:R-:W-:Y:S01]  /*5a50*/  UMOV UR14, UR10 ;  /* 0x0000000a000e7c82 */ /* 0x000fe20008000000 */
        /* <DEDUP_REMOVED lines=8> */
[----:B------:R-:W-:Y:S01]  /*5ae0*/  IADD3 R104, R123, 0x1, R16 ;  /* 0x000000017b687810 */ /* 0x000fe20007ffe010 */
[----:B------:R-:W0:Y:S01]  /*5af0*/  MUFU.TANH R144, R144 ;  /* 0x0000009000907308 */ /* 0x000e220000002400 */
[----:B------:R-:W-:-:S03]  /*5b00*/  IMAD R127, R18, -0x2, R123 ;  /* 0xfffffffe127f7824 */ /* 0x000fc600078e027b */
[----:B------:R-:W-:-:S04]  /*5b10*/  IMAD.IADD R105, R104, 0x1, -R17 ;  /* 0x0000000168697824 */ /* 0x000fc800078e0a11 */
[----:B------:R-:W0:Y:S01]  /*5b20*/  MUFU.TANH R145, R145 ;  /* 0x0000009100917308 */ /* 0x000e220000002400 */
[----:B------:R-:W-:-:S04]  /*5b30*/  IMAD R105, R18, -0x2, R105 ;  /* 0xfffffffe12697824 */ /* 0x000fc800078e0269 */
[C---:B------:R-:W-:Y:S02]  /*5b40*/  VIADD R126, R105.reuse, UR54 ;  /* 0x00000036697e7c36 */ /* 0x040fe40008000000 */
[----:B------:R-:W-:Y:S01]  /*5b50*/  VIADD R130, R105, UR50 ;  /* 0x0000003269827c36 */ /* 0x000fe20008000000 */
[----:B------:R-:W0:Y:S01]  /*5b60*/  MUFU.TANH R146, R146 ;  /* 0x0000009200927308 */ /* 0x000e220000002400 */
[C---:B------:R-:W-:Y:S02]  /*5b70*/  IMAD.IADD R113, R3.reuse, 0x1, R126 ;  /* 0x0000000103717824 */ /* 0x040fe400078e027e */
[----:B------:R-:W-:-:S05]  /*5b80*/  IMAD.IADD R115, R3, 0x1, R130 ;  /* 0x0000000103737824 */ /* 0x000fca00078e0282 */
        /* <DEDUP_REMOVED lines=11> */
[----:B------:R-:W-:-:S03]  /*5c40*/  FMUL.FTZ R142, R122, UR4 ;  /* 0x000000047a8e7c20 */ /* 0x000fc60008410000 */
[----:B------:R0:W0:Y:S01]  /*5c50*/  MUFU.TANH R119, R120 ;  /* 0x0000007800777308 */ /* 0x0000220000002400 */
[----:B------:R-:W-:Y:S07]  /*5c60*/  HGMMA.64x128x16.F32.BF16 R24, R136, gdesc[UR12].tnspB, R24, gsb0 ;  /* 0x41e0000c88187df0 */ /* 0x000fee0008001818 */
[----:B------:R-:W0:Y:S08]  /*5c70*/  MUFU.TANH R140, R140 ;  /* 0x0000008c008c7308 */ /* 0x000e300000002400 */
[----:B------:R-:W0:Y:S08]  /*5c80*/  MUFU.TANH R142, R142 ;  /* 0x0000008e008e7308 */ /* 0x000e300000002400 */
[----:B------:R0:W0:Y:S01]  /*5c90*/  MUFU.TANH R122, R132 ;  /* 0x00000084007a7308 */ /* 0x0000220000002400 */
[----:B------:R-:W-:-:S02]  /*5ca0*/  WARPGROUP.DEPBAR.LE gsb0, 0x0 ;  /* 0x00008000000079c5 */ /* 0x000fc40000010000 */
[----:B------:R5:W-:Y:S02]  /*5cb0*/  @!P2 SYNCS.ARRIVE.TRANS64.RED.A1T0 RZ, [R103+URZ], RZ ;  /* 0x000000ff67ffa9a7 */ /* 0x000be4000810043f */
[----:B-----5:R-:W-:-:S06]  /*5cc0*/  FMUL.FTZ R103, R135, UR4 ;  /* 0x0000000487677c20 */ /* 0x020fcc0008410000 */
[----:B------:R-:W0:Y:S01]  /*5cd0*/  MUFU.TANH R103, R103 ;  /* 0x0000006700677308 */ /* 0x000e220000002400 */
[----:B-1234-:R-:W-:Y:S05]  /*5ce0*/  @!P1 BRA `(.L_x_1093) ;  /* 0x0000000000589947 */ /* 0x01efea0003800000 */
[----:B------:R-:W-:Y:S01]  /*5cf0*/  ISETP.GT.AND P1, PT, R21, -0x1, PT ;  /* 0xffffffff1500780c */ /* 0x000fe20003f24270 */
[----:B------:R-:W-:-:S12]  /*5d00*/  BSSY B0, `(.L_x_1094) ;  /* 0x0000011000007945 */ /* 0x000fd80003800000 */
[----:B------:R-:W-:Y:S05]  /*5d10*/  @P1 BRA `(.L_x_1095) ;  /* 0x0000000000241947 */ /* 0x000fea0003800000 */
[----:B------:R-:W-:Y:S02]  /*5d20*/  IMAD.U32 R118, RZ, RZ, UR51 ;  /* 0x00000033ff767e24 */ /* 0x000fe4000f8e00ff */
[----:B0-----:R-:W-:-:S03]  /*5d30*/  IMAD.IADD R117, R3, 0x1, R12 ;  /* 0x0000000103757824 */ /* 0x001fc600078e020c */
[----:B------:R-:W-:Y:S02]  /*5d40*/  ISETP.NE.AND P1, PT, R118, 0x1, PT ;  /* 0x000000017600780c */ /* 0x000fe40003f25270 */
[----:B------:R-:W-:-:S11]  /*5d50*/  LOP3.LUT R117, RZ, R117, RZ, 0x33, !PT ;  /* 0x00000075ff757212 */ /* 0x000fd600078e33ff */
[----:B------:R-:W0:Y:S02]  /*5d60*/  @P1 LDC.64 R104, c[0x0][0x9e8] ;  /* 0x00027a00ff681b82 */ /* 0x000e240000000a00 */
[----:B0-----:R-:W-:-:S05]  /*5d70*/  @P1 IMAD.HI.U32 R104, R117, R104, RZ ;  /* 0x0000006875681227 */ /* 0x001fca00078e00ff */
[----:B------:R-:W-:-:S04]  /*5d80*/  @P1 SHF.R.U32.HI R117, RZ, R105, R104 ;  /* 0x00000069ff751219 */ /* 0x000fc80000011668 */
[----:B------:R-:W-:Y:S01]  /*5d90*/  LOP3.LUT R104, RZ, R117, RZ, 0x33, !PT ;  /* 0x00000075ff687212 */ /* 0x000fe200078e33ff */
[----:B------:R-:W-:Y:S06]  /*5da0*/  BRA `(.L_x_1096) ;  /* 0x0000000000187947 */ /* 0x000fec0003800000 */
.L_x_1095:
[----:B------:R-:W-:-:S05]  /*5db0*/  IMAD.U32 R118, RZ, RZ, UR51 ;  /* 0x00000033ff767e24 */ /* 0x000fca000f8e00ff */
[----:B------:R-:W-:-:S13]  /*5dc0*/  ISETP.NE.AND P1, PT, R118, 0x1, PT ;  /* 0x000000017600780c */ /* 0x000fda0003f25270 */
[----:B------:R-:W1:Y:S02]  /*5dd0*/  @P1 LDC.64 R104, c[0x0][0x9e8] ;  /* 0x00027a00ff681b82 */ /* 0x000e640000000a00 */
[----:B-1----:R-:W-:-:S04]  /*5de0*/  @P1 IMAD.HI.U32 R112, R21, R104, RZ ;  /* 0x0000006815701227 */ /* 0x002fc800078e00ff */
[----:B------:R-:W-:Y:S01]  /*5df0*/  IMAD.MOV.U32 R104, RZ, RZ, R21 ;  /* 0x000000ffff687224 */ /* 0x000fe200078e0015 */
[----:B------:R-:W-:-:S07]  /*5e00*/  @P1 SHF.R.U32.HI R104, RZ, R105, R112 ;  /* 0x00000069ff681219 */ /* 0x000fce0000011670 */
.L_x_1096:
[----:B------:R-:W-:Y:S05]  /*5e10*/  BSYNC B0 ;  /* 0x0000000000007941 */ /* 0x000fea0003800000 */
.L_x_1094:
[----:B------:R-:W-:-:S05]  /*5e20*/  IMAD R104, R104, R118, R127 ;  /* 0x0000007668687224 */ /* 0x000fca00078e027f */
[----:B------:R-:W-:Y:S02]  /*5e30*/  VIADDMNMX R113, R104, R118, R113, PT ;  /* 0x0000007668717246 */ /* 0x000fe40003800171 */
[----:B------:R-:W-:-:S07]  /*5e40*/  VIMNMX R115, R115, R104, !PT ;  /* 0x0000006873737248 */ /* 0x000fce0007fe0100 */
.L_x_1093:
[C---:B------:R-:W-:Y:S02]  /*5e50*/  ISETP.GE.AND P2, PT, R123.reuse, 0x9, PT ;  /* 0x000000097b00780c */ /* 0x040fe40003f46270 */
[----:B------:R-:W-:Y:S02]  /*5e60*/  ISETP.GE.AND P1, PT, R123, 0x2, PT ;  /* 0x000000027b00780c */ /* 0x000fe40003f26270 */
[C---:B------:R-:W-:Y:S02]  /*5e70*/  ISETP.GT.AND P3, PT, R115.reuse, 0x8, !P2 ;  /* 0x000000087300780c */ /* 0x040fe40005764270 */
[----:B------:R-:W-:Y:S02]  /*5e80*/  ISETP.GT.AND P4, PT, R115, 0x1, !P1 ;  /* 0x000000017300780c */ /* 0x000fe40004f84270 */
[----:B------:R-:W-:Y:S02]  /*5e90*/  ISETP.LT.OR P3, PT, R113, 0x9, P3 ;  /* 0x000000097100780c */ /* 0x000fe40001f61670 */
[----:B------:R-:W-:-:S02]  /*5ea0*/  ISETP.GE.AND P5, PT, R123, 0xa, PT ;  /* 0x0000000a7b00780c */ /* 0x000fc40003fa6270 */
[----:B0-----:R-:W-:Y:S02]  /*5eb0*/  FSEL R184, R145, -INF , !P3 ;  /* 0xff80000091b87808 */ /* 0x001fe40005800000 */
        /* <DEDUP_REMOVED lines=86> */
[----:B------:R-:W-:Y:S02]  /*6420*/  ISETP.GE.AND P3, PT, R123, 0x51, PT ;  /* 0x000000517b00780c */ /* 0x000fe40003f66270 */
[----:B------:R-:W-:Y:S02]  /*6430*/  IADD3 R97, R126, 0x8, R3 ;  /* 0x000000087e617810 */ /* 0x000fe40007ffe003 */
[----:B------:R-:W-:-:S02]  /*6440*/  ISETP.GT.AND P4, PT, R115, 0x50, !P3 ;  /* 0x000000507300780c */ /* 0x000fc40005f84270 */
[----:B------:R-:W-:Y:S02]  /*6450*/  IADD3 R105, R130, 0x8, R3 ;  /* 0x0000000882697810 */ /* 0x000fe40007ffe003 */
        /* <DEDUP_REMOVED lines=20> */
[----:B------:R-:W-:-:S13]  /*65a0*/  ISETP.NE.AND P6, PT, R162, RZ, PT ;  /* 0x000000ffa200720c */ /* 0x000fda0003fc5270 */
[----:B------:R-:W-:Y:S05]  /*65b0*/  @!P6 BRA `(.L_x_1097) ;  /* 0x000000000054e947 */ /* 0x000fea0003800000 */
[----:B------:R-:W-:Y:S01]  /*65c0*/  ISETP.GT.AND P6, PT, R15, -0x1, PT ;  /* 0xffffffff0f00780c */ /* 0x000fe20003fc4270 */
[----:B------:R-:W-:-:S12]  /*65d0*/  BSSY B0, `(.L_x_1098) ;  /* 0x0000010000007945 */ /* 0x000fd80003800000 */
[----:B------:R-:W-:Y:S05]  /*65e0*/  @P6 BRA `(.L_x_1099) ;  /* 0x0000000000206947 */ /* 0x000fea0003800000 */
[----:B------:R-:W-:Y:S02]  /*65f0*/  IMAD.U32 R124, RZ, RZ, UR51 ;  /* 0x00000033ff7c7e24 */ /* 0x000fe4000f8e00ff */
[----:B------:R-:W-:-:S03]  /*6600*/  IMAD.MOV.U32 R11, RZ, RZ, R13 ;  /* 0x000000ffff0b7224 */ /* 0x000fc600078e000d */
[----:B------:R-:W-:-:S13]  /*6610*/  ISETP.NE.AND P6, PT, R124, 0x1, PT ;  /* 0x000000017c00780c */ /* 0x000fda0003fc5270 */
[----:B------:R-:W0:Y:S02]  /*6620*/  @P6 LDC.64 R122, c[0x0][0x9e8] ;  /* 0x00027a00ff7a6b82 */ /* 0x000e240000000a00 */
[----:B0-----:R-:W-:-:S05]  /*6630*/  @P6 IMAD.HI.U32 R122, R13, R122, RZ ;  /* 0x0000007a0d7a6227 */ /* 0x001fca00078e00ff */
[----:B------:R-:W-:-:S04]  /*6640*/  @P6 SHF.R.U32.HI R11, RZ, R123, R122 ;  /* 0x0000007bff0b6219 */ /* 0x000fc8000001167a */
[----:B------:R-:W-:Y:S01]  /*6650*/  LOP3.LUT R11, RZ, R11, RZ, 0x33, !PT ;  /* 0x0000000bff0b7212 */ /* 0x000fe200078e33ff */
[----:B------:R-:W-:Y:S06]  /*6660*/  BRA `(.L_x_1100) ;  /* 0x0000000000187947 */ /* 0x000fec0003800000 */
.L_x_1099:
[----:B------:R-:W-:Y:S02]  /*6670*/  IMAD.U32 R124, RZ, RZ, UR51 ;  /* 0x00000033ff7c7e24 */ /* 0x000fe4000f8e00ff */
[----:B------:R-:W-:-:S03]  /*6680*/  IMAD.MOV.U32 R11, RZ, RZ, R15 ;  /* 0x000000ffff0b7224 */ /* 0x000fc600078e000f */
[----:B------:R-:W-:-:S13]  /*6690*/  ISETP.NE.AND P6, PT, R124, 0x1, PT ;  /* 0x000000017c00780c */ /* 0x000fda0003fc5270 */
[----:B------:R-:W0:Y:S02]  /*66a0*/  @P6 LDC.64 R122, c[0x0][0x9e8] ;  /* 0x00027a00ff7a6b82 */ /* 0x000e240000000a00 */
[----:B0-----:R-:W-:-:S05]  /*66b0*/  @P6 IMAD.HI.U32 R122, R15, R122, RZ ;  /* 0x0000007a0f7a6227 */ /* 0x001fca00078e00ff */
[----:B------:R-:W-:-:S07]  /*66c0*/  @P6 SHF.R.U32.HI R11, RZ, R123, R122 ;  /* 0x0000007bff0b6219 */ /* 0x000fce000001167a */
.L_x_1100:
[----:B------:R-:W-:Y:S05]  /*66d0*/  BSYNC B0 ;  /* 0x0000000000007941 */ /* 0x000fea0003800000 */
.L_x_1098:
[----:B------:R-:W-:-:S05]  /*66e0*/  IMAD R122, R11, R124, R127 ;  /* 0x0000007c0b7a7224 */ /* 0x000fca00078e027f */
[----:B------:R-:W-:Y:S02]  /*66f0*/  VIADDMNMX R97, R122, R124, R97, PT ;  /* 0x0000007c7a617246 */ /* 0x000fe40003800161 */
[----:B------:R-:W-:-:S07]  /*6700*/  VIMNMX R105, R105, R122, !PT ;  /* 0x0000007a69697248 */ /* 0x000fce0007fe0100 */
.L_x_1097:
        /* <DEDUP_REMOVED lines=70> */
[----:B------:R-:W-:Y:S01]  /*6b70*/  ISETP.LT.OR P1, PT, R97, 0x31, P1 ;  /* 0x000000316100780c */ /* 0x000fe20000f21670 */
[----:B------:R-:W0:Y:S01]  /*6b80*/  LDC R11, c[0x0][0x988] ;  /* 0x00026200ff0b7b82 */ /* 0x000e220000000800 */
[----:B------:R-:W-:Y:S01]  /*6b90*/  ISETP.NE.AND P2, PT, R121, RZ, PT ;  /* 0x000000ff7900720c */ /* 0x000fe20003f45270 */
[----:B------:R-:W1:Y:S01]  /*6ba0*/  SHFL.BFLY PT, R160, R89, 0x2, 0x1f ;  /* 0x0c401f0059a07f89 */ /* 0x000e6200000e0000 */
[----:B------:R-:W-:Y:S02]  /*6bb0*/  FSEL R98, R98, -INF , !P1 ;  /* 0xff80000062627808 */ /* 0x000fe40004800000 */
[----:B------:R-:W-:-:S02]  /*6bc0*/  ISETP.NE.AND P1, PT, R147, RZ, PT ;  /* 0x000000ff9300720c */ /* 0x000fc40003f25270 */
[----:B------:R-:W-:Y:S02]  /*6bd0*/  ISETP.NE.AND P6, PT, R155, RZ, PT ;  /* 0x000000ff9b00720c */ /* 0x000fe40003fc5270 */
[C---:B------:R-:W-:Y:S02]  /*6be0*/  ISETP.GT.AND P1, PT, R105.reuse, 0x31, !P1 ;  /* 0x000000316900780c */ /* 0x040fe40004f24270 */
[----:B------:R-:W-:Y:S02]  /*6bf0*/  ISETP.GT.AND P3, PT, R105, 0x50, !P3 ;  /* 0x000000506900780c */ /* 0x000fe40005f64270 */
[C---:B------:R-:W-:Y:S02]  /*6c00*/  ISETP.LT.OR P1, PT, R97.reuse, 0x32, P1 ;  /* 0x000000326100780c */ /* 0x040fe40000f21670 */
[----:B------:R-:W-:Y:S02]  /*6c10*/  ISETP.LT.OR P3, PT, R97, 0x51, P3 ;  /* 0x000000516100780c */ /* 0x000fe40001f61670 */
[----:B------:R-:W-:-:S02]  /*6c20*/  FSEL R20, R99, -INF , !P1 ;  /* 0xff80000063147808 */ /* 0x000fc40004800000 */
[----:B------:R-:W-:Y:S02]  /*6c30*/  ISETP.NE.AND P1, PT, R149, RZ, PT ;  /* 0x000000ff9500720c */ /* 0x000fe40003f25270 */
[C---:B------:R-:W-:Y:S02]  /*6c40*/  ISETP.GT.AND P4, PT, R105.reuse, 0x51, !P4 ;  /* 0x000000516900780c */ /* 0x040fe40006784270 */
[----:B------:R-:W-:Y:S02]  /*6c50*/  ISETP.GT.AND P1, PT, R105, 0x38, !P1 ;  /* 0x000000386900780c */ /* 0x000fe40004f24270 */
[----:B------:R-:W-:Y:S02]  /*6c60*/  FSEL R150, R150, -INF , !P3 ;  /* 0xff80000096967808 */ /* 0x000fe40005800000 */
[----:B------:R-:W-:Y:S02]  /*6c70*/  ISETP.LT.OR P1, PT, R97, 0x39, P1 ;  /* 0x000000396100780c */ /* 0x000fe40000f21670 */
[----:B-1----:R-:W-:-:S02]  /*6c80*/  FMNMX.FTZ R91, R89, R160, !PT ;  /* 0x000000a0595b7209 */ /* 0x002fc40007810000 */
[----:B------:R-:W-:Y:S02]  /*6c90*/  FSEL R100, R100, -INF , !P1 ;  /* 0xff80000064647808 */ /* 0x000fe40004800000 */
[----:B------:R-:W-:Y:S01]  /*6ca0*/  ISETP.NE.AND P1, PT, R151, RZ, PT ;  /* 0x000000ff9700720c */ /* 0x000fe20003f25270 */
[----:B------:R-:W1:Y:S01]  /*6cb0*/  SHFL.BFLY PT, R160, R91, 0x1, 0x1f ;  /* 0x0c201f005ba07f89 */ /* 0x000e6200000e0000 */
[C---:B------:R-:W-:Y:S02]  /*6cc0*/  ISETP.GT.AND P5, PT, R105.reuse, 0x58, !P5 ;  /* 0x000000586900780c */ /* 0x040fe40006fa4270 */
[----:B------:R-:W-:Y:S02]  /*6cd0*/  ISETP.GT.AND P1, PT, R105, 0x39, !P1 ;  /* 0x000000396900780c */ /* 0x000fe40004f24270 */
[C---:B------:R-:W-:Y:S02]  /*6ce0*/  ISETP.LT.OR P4, PT, R97.reuse, 0x52, P4 ;  /* 0x000000526100780c */ /* 0x040fe40002781670 */
[----:B------:R-:W-:-:S02]  /*6cf0*/  ISETP.LT.OR P1, PT, R97, 0x3a, P1 ;  /* 0x0000003a6100780c */ /* 0x000fc40000f21670 */
[----:B------:R-:W-:Y:S02]  /*6d00*/  ISETP.LT.OR P5, PT, R97, 0x59, P5 ;  /* 0x000000596100780c */ /* 0x000fe40002fa1670 */
[----:B------:R-:W-:Y:S02]  /*6d10*/  FSEL R140, R140, -INF , !P1 ;  /* 0xff8000008c8c7808 */ /* 0x000fe40004800000 */
[----:B------:R-:W-:Y:S02]  /*6d20*/  ISETP.NE.AND P1, PT, R153, RZ, PT ;  /* 0x000000ff9900720c */ /* 0x000fe40003f25270 */
[----:B------:R-:W-:Y:S02]  /*6d30*/  FSEL R102, R102, -INF , !P5 ;  /* 0xff80000066667808 */ /* 0x000fe40006800000 */
[----:B------:R-:W-:-:S04]  /*6d40*/  ISETP.GT.AND P1, PT, R105, 0x40, !P1 ;  /* 0x000000406900780c */ /* 0x000fc80004f24270 */
[----:B------:R-:W-:Y:S02]  /*6d50*/  ISETP.LT.OR P1, PT, R97, 0x41, P1 ;  /* 0x000000416100780c */ /* 0x000fe40000f21670 */
[----:B-1----:R-:W-:Y:S02]  /*6d60*/  FMNMX.FTZ R160, R91, R160, !PT ;  /* 0x000000a05ba07209 */ /* 0x002fe40007810000 */
[----:B------:R-:W-:Y:S02]  /*6d70*/  FSEL R142, R142, -INF , !P1 ;  /* 0xff8000008e8e7808 */ /* 0x000fe40004800000 */
[----:B------:R-:W-:-:S04]  /*6d80*/  ISETP.NE.AND P1, PT, R119, RZ, PT ;  /* 0x000000ff7700720c */ /* 0x000fc80003f25270 */
        /* <DEDUP_REMOVED lines=15> */
[C---:B0-----:R-:W-:Y:S01]  /*6e80*/  FMUL.FTZ R0, R160.reuse, R11 ;  /* 0x0000000ba0007220 */ /* 0x041fe20000410000 */
        /* <DEDUP_REMOVED lines=12> */
[--C-:B------:R-:W-:Y:S01]  /*6f50*/  FFMA.FTZ R104, R96, R11, -R115.reuse ;  /* 0x0000000b60687223 */ /* 0x100fe20000010873 */
        /* <DEDUP_REMOVED lines=8> */
[----:B------:R0:W-:Y:S01]  /*6fe0*/  MUFU.EX2 R91, R184 ;  /* 0x000000b8005b7308 */ /* 0x0001e20000000800 */
[----:B------:R-:W-:Y:S01]  /*6ff0*/  FMNMX.FTZ R93, R90, R93, !PT ;  /* 0x0000005d5a5d7209 */ /* 0x000fe20007810000 */
[-CC-:B------:R-:W-:Y:S01]  /*7000*/  FFMA.FTZ R156, R156, R11.reuse, -R115.reuse ;  /* 0x0000000b9c9c7223 */ /* 0x180fe20000010873 */
[-CC-:B------:R-:W-:Y:S01]  /*7010*/  FFMA.FTZ R154, R154, R11.reuse, -R115.reuse ;  /* 0x0000000b9a9a7223 */ /* 0x180fe20000010873 */
[--C-:B------:R-:W-:Y:S01]  /*7020*/  FFMA.FTZ R134, R134, R11, -R115.reuse ;  /* 0x0000000b86867223 */ /* 0x100fe20000010873 */
[----:B------:R-:W-:Y:S01]  /*7030*/  FMNMX.FTZ R93, R124, R93, !PT ;  /* 0x0000005d7c5d7209 */ /* 0x000fe20007810000 */
[--C-:B------:R-:W-:Y:S01]  /*7040*/  FFMA.FTZ R103, R120, R11, -R115.reuse ;  /* 0x0000000b78677223 */ /* 0x100fe20000010873 */
[----:B------:R-:W-:Y:S01]  /*7050*/  LOP3.LUT P6, RZ, R175, 0x7f, RZ, 0xc0, !PT ;  /* 0x0000007fafff7812 */ /* 0x000fe200078cc0ff */
[----:B------:R-:W-:Y:S01]  /*7060*/  MUFU.EX2 R178, R178 ;  /* 0x000000b200b27308 */ /* 0x000fe20000000800 */
[----:B------:R-:W-:Y:S01]  /*7070*/  FMNMX.FTZ R93, R92, R93, !PT ;  /* 0x0000005d5c5d7209 */ /* 0x000fe20007810000 */
[-CC-:B0-----:R-:W-:Y:S01]  /*7080*/  FFMA.FTZ R184, R152, R11.reuse, -R115.reuse ;  /* 0x0000000b98b87223 */ /* 0x181fe20000010873 */
[----:B------:R-:W-:Y:S01]  /*7090*/  FSEL R152, R101, -INF , !P4 ;  /* 0xff80000065987808 */ /* 0x000fe20006000000 */
[--C-:B------:R-:W-:Y:S01]  /*70a0*/  FFMA.FTZ R101, R132, R11, -R115.reuse ;  /* 0x0000000b84657223 */ /* 0x100fe20000010873 */
[----:B------:R-:W-:Y:S01]  /*70b0*/  FMNMX.FTZ R95, R122, R93, !PT ;  /* 0x0000005d7a5f7209 */ /* 0x000fe20007810000 */
[-CC-:B------:R-:W-:Y:S01]  /*70c0*/  FFMA.FTZ R132, R136, R11.reuse, -R115.reuse ;  /* 0x0000000b88847223 */ /* 0x180fe20000010873 */
[--C-:B------:R-:W-:Y:S01]  /*70d0*/  FFMA.FTZ R136, R108, R11, -R115.reuse ;  /* 0x0000000b6c887223 */ /* 0x100fe20000010873 */
[----:B------:R-:W-:Y:S01]  /*70e0*/  FSEL R108, R160, RZ, P1 ;  /* 0x000000ffa06c7208 */ /* 0x000fe20000800000 */
[----:B------:R-:W0:Y:S01]  /*70f0*/  MUFU.EX2 R180, R180 ;  /* 0x000000b400b47308 */ /* 0x000e220000000800 */
[----:B------:R-:W-:Y:S01]  /*7100*/  FMNMX.FTZ R95, R94, R95, !PT ;  /* 0x0000005f5e5f7209 */ /* 0x000fe20007810000 */
[-CC-:B------:R-:W-:Y:S01]  /*7110*/  FFMA.FTZ R118, R118, R11.reuse, -R115.reuse ;  /* 0x0000000b76767223 */ /* 0x180fe20000010873 */
[----:B------:R-:W-:Y:S01]  /*7120*/  FFMA.FTZ R105, R116, R11, -R115 ;  /* 0x0000000b74697223 */ /* 0x000fe20000010873 */
[----:B------:R-:W-:Y:S01]  /*7130*/  FADD.FTZ R108, -R108, R9 ;  /* 0x000000096c6c7221 */ /* 0x000fe20000010100 */
[----:B------:R-:W-:Y:S01]  /*7140*/  FMNMX.FTZ R95, R2, R95, !PT ;  /* 0x0000005f025f7209 */ /* 0x000fe20007810000 */
[-CC-:B------:R-:W-:Y:S01]  /*7150*/  FFMA.FTZ R9, R106, R11.reuse, -R115.reuse ;  /* 0x0000000b6a097223 */ /* 0x180fe20000010873 */
[-CC-:B------:R-:W-:Y:S01]  /*7160*/  FFMA.FTZ R114, R114, R11.reuse, -R115.reuse ;  /* 0x0000000b72727223 */ /* 0x180fe20000010873 */
[----:B------:R-:W-:Y:S01]  /*7170*/  FMUL.FTZ R108, R108, R11 ;  /* 0x0000000b6c6c7220 */ /* 0x000fe20000410000 */
[----:B------:R-:W-:Y:S01]  /*7180*/  FMNMX.FTZ R95, R98, R95, !PT ;  /* 0x0000005f625f7209 */ /* 0x000fe20007810000 */
[----:B------:R-:W-:Y:S01]  /*7190*/  MUFU.EX2 R93, R182 ;  /* 0x000000b6005d7308 */ /* 0x000fe20000000800 */
[----:B------:R-:W-:-:S02]  /*71a0*/  FFMA.FTZ R110, R110, R11, -R115 ;  /* 0x0000000b6e6e7223 */ /* 0x000fc40000010873 */
        /* <DEDUP_REMOVED lines=8> */
[----:B------:R1:W2:Y:S01]  /*7230*/  MUFU.EX2 R182, R156 ;  /* 0x0000009c00b67308 */ /* 0x0002a20000000800 */
[----:B0-----:R-:W-:Y:S02]  /*7240*/  F2FP.BF16.F32.PACK_AB R158, R180, R91 ;  /* 0x0000005bb49e723e */ /* 0x001fe400000010ff */
[----:B------:R-:W-:-:S04]  /*7250*/  FMNMX.FTZ R107, R148, R107, !PT ;  /* 0x0000006b946b7209 */ /* 0x000fc80007810000 */
[----:B------:R-:W-:Y:S01]  /*7260*/  FMNMX.FTZ R107, R150, R107, !PT ;  /* 0x0000006b966b7209 */ /* 0x000fe20007810000 */
[----:B------:R2:W-:Y:S01]  /*7270*/  MUFU.EX2 R99, R154 ;  /* 0x0000009a00637308 */ /* 0x0005e20000000800 */
[----:B-1----:R-:W-:Y:S02]  /*7280*/  F2FP.BF16.F32.PACK_AB R156, R178, R89 ;  /* 0x00000059b29c723e */ /* 0x002fe400000010ff */
[----:B------:R-:W-:-:S04]  /*7290*/  FMNMX.FTZ R107, R152, R107, !PT ;  /* 0x0000006b986b7209 */ /* 0x000fc80007810000 */
[----:B------:R-:W-:Y:S01]  /*72a0*/  FMNMX.FTZ R107, R102, R107, !PT ;  /* 0x0000006b666b7209 */ /* 0x000fe20007810000 */
[----:B------:R-:W-:Y:S01]  /*72b0*/  MUFU.EX2 R184, R184 ;  /* 0x000000b800b87308 */ /* 0x000fe20000000800 */
[----:B--2---:R-:W-:Y:S02]  /*72c0*/  F2FP.BF16.F32.PACK_AB R154, R182, R95 ;  /* 0x0000005fb69a723e */ /* 0x004fe400000010ff */
[----:B------:R-:W-:-:S05]  /*72d0*/  FMNMX.FTZ R107, R138, R107, !PT ;  /* 0x0000006b8a6b7209 */ /* 0x000fca0007810000 */
[----:B------:R-:W0:Y:S01]  /*72e0*/  SHFL.BFLY PT, R0, R107, 0x2, 0x1f ;  /* 0x0c401f006b007f89 */ /* 0x000e2200000e0000 */
[----:B------:R-:W-:Y:S08]  /*72f0*/  MUFU.EX2 R97, R97 ;  /* 0x0000006100617308 */ /* 0x000ff00000000800 */
[----:B------:R-:W-:Y:S08]  /*7300*/  MUFU.EX2 R134, R134 ;  /* 0x0000008600867308 */ /* 0x000ff00000000800 */
[----:B------:R-:W-:Y:S01]  /*7310*/  MUFU.EX2 R101, R101 ;  /* 0x0000006500657308 */ /* 0x000fe20000000800 */
[----:B0-----:R-:W-:-:S07]  /*7320*/  FMNMX.FTZ R0, R107, R0, !PT ;  /* 0x000000006b007209 */ /* 0x001fce0007810000 */
[----:B------:R-:W-:Y:S01]  /*7330*/  MUFU.EX2 R132, R132 ;  /* 0x0000008400847308 */ /* 0x000fe20000000800 */
[----:B------:R-:W-:Y:S01]  /*7340*/  FFMA.FTZ R107, R112, R11, -R115 ;  /* 0x0000000b706b7223 */ /* 0x000fe20000010873 */
[----:B------:R-:W0:Y:S06]  /*7350*/  SHFL.BFLY PT, R113, R0, 0x1, 0x1f ;  /* 0x0c201f0000717f89 */ /* 0x000e2c00000e0000 */
[----:B------:R-:W-:Y:S08]  /*7360*/  MUFU.EX2 R103, R103 ;  /* 0x0000006700677308 */ /* 0x000ff00000000800 */
[----:B------:R-:W-:Y:S08]  /*7370*/  MUFU.EX2 R118, R118 ;  /* 0x0000007600767308 */ /* 0x000ff00000000800 */
[----:B------:R-:W-:Y:S01]  /*7380*/  MUFU.EX2 R105, R105 ;  /* 0x0000006900697308 */ /* 0x000fe20000000800 */
[----:B0-----:R-:W-:-:S04]  /*7390*/  FMNMX.FTZ R96, R0, R113, !PT ;  /* 0x0000007100607209 */ /* 0x001fc80007810000 */
[C---:B------:R-:W-:Y:S01]  /*73a0*/  FSETP.NEU.FTZ.AND P1, PT, R96.reuse, -INF , PT ;  /* 0xff8000006000780b */ /* 0x040fe20003f3d000 */
[----:B------:R-:W-:Y:S02]  /*73b0*/  FMUL.FTZ R0, R96, R11 ;  /* 0x0000000b60007220 */ /* 0x000fe40000410000 */
[----:B------:R-:W-:Y:S03]  /*73c0*/  MUFU.EX2 R114, R114 ;  /* 0x0000007200727308 */ /* 0x000fe60000000800 */
[----:B------:R-:W-:-:S05]  /*73d0*/  FSEL R113, R0, RZ, P1 ;  /* 0x000000ff00717208 */ /* 0x000fca0000800000 */
[----:B------:R-:W0:Y:S01]  /*73e0*/  MUFU.EX2 R0, R108 ;  /* 0x0000006c00007308 */ /* 0x000e220000000800 */
[-CC-:B------:R-:W-:Y:S01]  /*73f0*/  FFMA.FTZ R157, R111, R11.reuse, -R113.reuse ;  /* 0x0000000b6f9d7223 */ /* 0x180fe20000010871 */
[----:B------:R-:W-:Y:S01]  /*7400*/  FSEL R111, R96, RZ, P1 ;  /* 0x000000ff606f7208 */ /* 0x000fe20000800000 */
[-CC-:B------:R-:W-:Y:S01]  /*7410*/  FFMA.FTZ R151, R94, R11.reuse, -R113.reuse ;  /* 0x0000000b5e977223 */ /* 0x180fe20000010871 */
[-CC-:B------:R-:W-:Y:S01]  /*7420*/  FFMA.FTZ R94, R2, R11.reuse, -R113.reuse ;  /* 0x0000000b025e7223 */ /* 0x180fe20000010871 */
[-CC-:B------:R-:W-:Y:S01]  /*7430*/  FFMA.FTZ R106, R130, R11.reuse, -R113.reuse ;  /* 0x0000000b826a7223 */ /* 0x180fe20000010871 */
[-CC-:B------:R-:W-:Y:S01]  /*7440*/  FFMA.FTZ R159, R14, R11.reuse, -R113.reuse ;  /* 0x0000000b0e9f7223 */ /* 0x180fe20000010871 */
[----:B------:R-:W-:Y:S01]  /*7450*/  FADD.FTZ R2, -R111, R8 ;  /* 0x000000086f027221 */ /* 0x000fe20000010100 */
[----:B------:R-:W-:Y:S01]  /*7460*/  MUFU.EX2 R157, R157 ;  /* 0x0000009d009d7308 */ /* 0x000fe20000000800 */
[-CC-:B------:R-:W-:Y:S01]  /*7470*/  FFMA.FTZ R14, R128, R11.reuse, -R113.reuse ;  /* 0x0000000b800e7223 */ /* 0x180fe20000010871 */
[-CC-:B------:R-:W-:Y:S01]  /*7480*/  FFMA.FTZ R153, R88, R11.reuse, -R113.reuse ;  /* 0x0000000b58997223 */ /* 0x180fe20000010871 */
[-C--:B------:R-:W-:Y:S01]  /*7490*/  FMUL.FTZ R2, R2, R11.reuse ;  /* 0x0000000b02027220 */ /* 0x080fe20000410000 */
[-CC-:B------:R-:W-:Y:S01]  /*74a0*/  FFMA.FTZ R88, R126, R11.reuse, -R113.reuse ;  /* 0x0000000b7e587223 */ /* 0x180fe20000010871 */
[-CC-:B------:R-:W-:Y:S01]  /*74b0*/  FFMA.FTZ R155, R90, R11.reuse, -R113.reuse ;  /* 0x0000000b5a9b7223 */ /* 0x180fe20000010871 */
[-CC-:B------:R-:W-:Y:S01]  /*74c0*/  FFMA.FTZ R90, R124, R11.reuse, -R113.reuse ;  /* 0x0000000b7c5a7223 */ /* 0x180fe20000010871 */
[----:B------:R-:W-:Y:S01]  /*74d0*/  FFMA.FTZ R149, R92, R11, -R113 ;  /* 0x0000000b5c957223 */ /* 0x000fe20000010871 */
[----:B------:R-:W-:Y:S01]  /*74e0*/  MUFU.EX2 R106, R106 ;  /* 0x0000006a006a7308 */ /* 0x000fe20000000800 */
[----:B0-----:R-:W-:Y:S01]  /*74f0*/  FFMA.FTZ R7, R0, R7, R89 ;  /* 0x0000000700077223 */ /* 0x001fe20000010059 */
[-CC-:B------:R-:W-:Y:S01]  /*7500*/  FFMA.FTZ R92, R122, R11.reuse, -R113.reuse ;  /* 0x0000000b7a5c7223 */ /* 0x180fe20000010871 */
[-CC-:B------:R-:W-:Y:S01]  /*7510*/  FFMA.FTZ R20, R20, R11.reuse, -R113.reuse ;  /* 0x0000000b14147223 */ /* 0x180fe20000010871 */
[-C--:B------:R-:W-:Y:S01]  /*7520*/  FFMA.FTZ R98, R98, R11.reuse, -R113 ;  /* 0x0000000b62627223 */ /* 0x080fe20000010871 */
[----:B------:R-:W-:Y:S01]  /*7530*/  FADD.FTZ R108, R178, R7 ;  /* 0x00000007b26c7221 */ /* 0x000fe20000010000 */
[-CC-:B------:R-:W-:Y:S01]  /*7540*/  FFMA.FTZ R100, R100, R11.reuse, -R113.reuse ;  /* 0x0000000b64647223 */ /* 0x180fe20000010871 */
[-CC-:B------:R-:W-:Y:S01]  /*7550*/  FFMA.FTZ R140, R140, R11.reuse, -R113.reuse ;  /* 0x0000000b8c8c7223 */ /* 0x180fe20000010871 */
[----:B------:R-:W0:Y:S01]  /*7560*/  MUFU.EX2 R2, R2 ;  /* 0x0000000200027308 */ /* 0x000e220000000800 */
[----:B------:R-:W-:Y:S01]  /*7570*/  FADD.FTZ R7, R91, R108 ;  /* 0x0000006c5b077221 */ /* 0x000fe20000010000 */
[-CC-:B------:R-:W-:Y:S01]  /*7580*/  FFMA.FTZ R142, R142, R11.reuse, -R113.reuse ;  /* 0x0000000b8e8e7223 */ /* 0x180fe20000010871 */
[-CC-:B------:R-:W-:Y:S01]  /*7590*/  FFMA.FTZ R144, R144, R11.reuse, -R113.reuse ;  /* 0x0000000b90907223 */ /* 0x180fe20000010871 */
[-C--:B------:R-:W-:Y:S01]  /*75a0*/  FFMA.FTZ R146, R146, R11.reuse, -R113 ;  /* 0x0000000b92927223 */ /* 0x080fe20000010871 */
[----:B------:R-:W-:Y:S01]  /*75b0*/  FADD.FTZ R108, R180, R7 ;  /* 0x00000007b46c7221 */ /* 0x000fe20000010000 */
[-CC-:B------:R-:W-:Y:S01]  /*75c0*/  FFMA.FTZ R148, R148, R11.reuse, -R113.reuse ;  /* 0x0000000b94947223 */ /* 0x180fe20000010871 */
[----:B------:R-:W-:Y:S01]  /*75d0*/  FFMA.FTZ R102, R102, R11, -R113 ;  /* 0x0000000b66667223 */ /* 0x000fe20000010871 */
[----:B------:R-:W1:Y:S01]  /*75e0*/  MUFU.EX2 R159, R159 ;  /* 0x0000009f009f7308 */ /* 0x000e620000000800 */
[----:B------:R-:W-:Y:S01]  /*75f0*/  FADD.FTZ R111, R93, R108 ;  /* 0x0000006c5d6f7221 */ /* 0x000fe20000010000 */
[C---:B------:R-:W-:Y:S01]  /*7600*/  ISETP.GT.AND P1, PT, R10.reuse, R163, PT ;  /* 0x000000a30a00720c */ /* 0x040fe20003f24270 */
[----:B------:R-:W-:-:S05]  /*7610*/  VIADD R10, R10, 0xffffffff ;  /* 0xffffffff0a0a7836 */ /* 0x000fca0000000000 */
[----:B------:R-:W2:Y:S01]  /*7620*/  MUFU.EX2 R14, R14 ;  /* 0x0000000e000e7308 */ /* 0x000ea20000000800 */
[----:B0-----:R-:W-:Y:S01]  /*7630*/  FFMA.FTZ R7, R2, R6, R157 ;  /* 0x0000000602077223 */ /* 0x001fe2000001009d */
[----:B------:R-:W-:-:S03]  /*7640*/  F2FP.BF16.F32.PACK_AB R157, R106, R157 ;  /* 0x0000009d6a9d723e */ /* 0x000fc600000010ff */
[----:B------:R-:W-:-:S03]  /*7650*/  FADD.FTZ R6, R106, R7 ;  /* 0x000000076a067221 */ /* 0x000fc60000010000 */
[----:B------:R-:W0:Y:S01]  /*7660*/  MUFU.EX2 R153, R153 ;  /* 0x0000009900997308 */ /* 0x000e220000000800 */
[----:B-1----:R-:W-:-:S07]  /*7670*/  FADD.FTZ R7, R159, R6 ;  /* 0x000000069f077221 */ /* 0x002fce0000010000 */
[----:B------:R-:W1:Y:S01]  /*7680*/  MUFU.EX2 R88, R88 ;  /* 0x0000005800587308 */ /* 0x000e620000000800 */
[C---:B--2---:R-:W-:Y:S01]  /*7690*/  FADD.FTZ R6, R14.reuse, R7 ;  /* 0x000000070e067221 */ /* 0x044fe20000010000 */
[----:B------:R-:W-:-:S06]  /*76a0*/  F2FP.BF16.F32.PACK_AB R159, R14, R159 ;  /* 0x0000009f0e9f723e */ /* 0x000fcc00000010ff */
[----:B------:R2:W-:Y:S01]  /*76b0*/  MUFU.EX2 R8, R94 ;  /* 0x0000005e00087308 */ /* 0x0005e20000000800 */
[----:B0-----:R-:W-:-:S07]  /*76c0*/  FADD.FTZ R7, R153, R6 ;  /* 0x0000000699077221 */ /* 0x001fce0000010000 */
[----:B------:R-:W0:Y:S01]  /*76d0*/  MUFU.EX2 R155, R155 ;  /* 0x0000009b009b7308 */ /* 0x000e220000000800 */
[----:B--2---:R-:W-:Y:S01]  /*76e0*/  FADD.FTZ R94, R176, R111 ;  /* 0x0000006fb05e7221 */ /* 0x004fe20000010000 */
[C---:B-1----:R-:W-:Y:S01]  /*76f0*/  FADD.FTZ R6, R88.reuse, R7 ;  /* 0x0000000758067221 */ /* 0x042fe20000010000 */
[----:B------:R-:W-:Y:S02]  /*7700*/  F2FP.BF16.F32.PACK_AB R153, R88, R153 ;  /* 0x000000995899723e */ /* 0x000fe400000010ff */
[----:B------:R-:W-:-:S03]  /*7710*/  FADD.FTZ R111, R95, R94 ;  /* 0x0000005e5f6f7221 */ /* 0x000fc60000010000 */
[----:B------:R-:W1:Y:S01]  /*7720*/  MUFU.EX2 R90, R90 ;  /* 0x0000005a005a7308 */ /* 0x000e620000000800 */
[----:B------:R-:W-:-:S04]  /*7730*/  FADD.FTZ R94, R182, R111 ;  /* 0x0000006fb65e7221 */ /* 0x000fc80000010000 */
[----:B------:R-:W-:Y:S01]  /*7740*/  FADD.FTZ R111, R99, R94 ;  /* 0x0000005e636f7221 */ /* 0x000fe20000010000 */
[----:B------:R-:W-:Y:S02]  /*7750*/  IMAD.U32 R94, RZ, RZ, UR11 ;  /* 0x0000000bff5e7e24 */ /* 0x000fe4000f8e00ff */
[----:B------:R-:W2:Y:S01]  /*7760*/  MUFU.EX2 R149, R149 ;  /* 0x0000009500957308 */ /* 0x000ea20000000800 */
[----:B0-----:R-:W-:Y:S01]  /*7770*/  FADD.FTZ R7, R155, R6 ;  /* 0x000000069b077221 */ /* 0x001fe20000010000 */
[----:B------:R-:W-:-:S05]  /*7780*/  @!P6 VIADD R94, R94, 0x2a860 ;  /* 0x0002a8605e5ee836 */ /* 0x000fca0000000000 */
[----:B------:R-:W-:Y:S01]  /*7790*/  @!P6 PRMT R94, RZ, 0x654, R94 ;  /* 0x00000654ff5ee816 */ /* 0x000fe2000000005e */
[----:B------:R-:W0:Y:S01]  /*77a0*/  MUFU.EX2 R92, R92 ;  /* 0x0000005c005c7308 */ /* 0x000e220000000800 */
[C---:B-1----:R-:W-:Y:S01]  /*77b0*/  FADD.FTZ R6, R90.reuse, R7 ;  /* 0x000000075a067221 */ /* 0x042fe20000010000 */
[----:B------:R-:W-:Y:S01]  /*77c0*/  F2FP.BF16.F32.PACK_AB R155, R90, R155 ;  /* 0x0000009b5a9b723e */ /* 0x000fe200000010ff */
[----:B------:R1:W-:Y:S05]  /*77d0*/  @!P6 SYNCS.ARRIVE.TRANS64.RED.A1T0 RZ, [R94+URZ], RZ ;  /* 0x000000ff5effe9a7 */ /* 0x0003ea000810043f */
[----:B------:R3:W-:Y:S01]  /*77e0*/  MUFU.EX2 R145, R20 ;  /* 0x0000001400917308 */ /* 0x0007e20000000800 */
[----:B--2---:R-:W-:Y:S01]  /*77f0*/  FADD.FTZ R7, R149, R6 ;  /* 0x0000000695077221 */ /* 0x004fe20000010000 */
[----:B------:R-:W-:Y:S01]  /*7800*/  FFMA.FTZ R6, R150, R11, -R113 ;  /* 0x0000000b96067223 */ /* 0x000fe20000010871 */
[----:B------:R-:W-:-:S05]  /*7810*/  F2FP.BF16.F32.PACK_AB R150, R134, R97 ;  /* 0x000000618696723e */ /* 0x000fca00000010ff */
[----:B------:R-:W2:Y:S01]  /*7820*/  MUFU.EX2 R151, R151 ;  /* 0x0000009700977308 */ /* 0x000ea20000000800 */
[----:B---3--:R-:W-:Y:S01]  /*7830*/  FADD.FTZ R20, R184, R111 ;  /* 0x0000006fb8147221 */ /* 0x008fe20000010000 */
[----:B0-----:R-:W-:-:S03]  /*7840*/  F2FP.BF16.F32.PACK_AB R149, R92, R149 ;  /* 0x000000955c95723e */ /* 0x001fc600000010ff */
[----:B------:R-:W-:-:S03]  /*7850*/  FADD.FTZ R111, R97, R20 ;  /* 0x00000014616f7221 */ /* 0x000fc60000010000 */
[----:B------:R-:W0:Y:S01]  /*7860*/  MUFU.EX2 R98, R98 ;  /* 0x0000006200627308 */ /* 0x000e220000000800 */
[----:B------:R-:W-:-:S04]  /*7870*/  FADD.FTZ R20, R134, R111 ;  /* 0x0000006f86147221 */ /* 0x000fc80000010000 */
[----:B------:R-:W-:Y:S01]  /*7880*/  FADD.FTZ R111, R101, R20 ;  /* 0x00000014656f7221 */ /* 0x000fe20000010000 */
[----:B------:R-:W-:Y:S01]  /*7890*/  FADD.FTZ R20, R92, R7 ;  /* 0x000000075c147221 */ /* 0x000fe20000010000 */
[-C--:B------:R-:W-:Y:S01]  /*78a0*/  FFMA.FTZ R7, R152, R11.reuse, -R113 ;  /* 0x0000000b98077223 */ /* 0x080fe20000010871 */
[----:B------:R-:W3:Y:S01]  /*78b0*/  MUFU.EX2 R100, R100 ;  /* 0x0000006400647308 */ /* 0x000ee20000000800 */
[----:B-1----:R-:W-:Y:S01]  /*78c0*/  FADD.FTZ R94, R132, R111 ;  /* 0x0000006f845e7221 */ /* 0x002fe20000010000 */
[----:B--2---:R-:W-:Y:S01]  /*78d0*/  FADD.FTZ R111, R151, R20 ;  /* 0x00000014976f7221 */ /* 0x004fe20000010000 */
[----:B------:R-:W-:Y:S01]  /*78e0*/  FFMA.FTZ R113, R138, R11, -R113 ;  /* 0x0000000b8a717223 */ /* 0x000fe20000010871 */
[C---:B------:R-:W-:Y:S01]  /*78f0*/  F2FP.BF16.F32.PACK_AB R151, R8.reuse, R151 ;  /* 0x000000970897723e */ /* 0x040fe200000010ff */
[----:B------:R-:W-:Y:S01]  /*7900*/  FADD.FTZ R115, R103, R94 ;  /* 0x0000005e67737221 */ /* 0x000fe20000010000 */
[----:B------:R-:W-:Y:S01]  /*7910*/  FADD.FTZ R111, R8, R111 ;  /* 0x0000006f086f7221 */ /* 0x000fe20000010000 */
[----:B------:R-:W-:Y:S01]  /*7920*/  F2FP.BF16.F32.PACK_AB R152, R176, R93 ;  /* 0x0000005db098723e */ /* 0x000fe200000010ff */
[----:B------:R1:W2:Y:S01]  /*7930*/  MUFU.EX2 R147, R140 ;  /* 0x0000008c00937308 */ /* 0x0002a20000000800 */
[----:B------:R-:W-:Y:S01]  /*7940*/  FADD.FTZ R20, R118, R115 ;  /* 0x0000007376147221 */ /* 0x000fe20000010000 */
[----:B0-----:R-:W-:Y:S01]  /*7950*/  FADD.FTZ R111, R98, R111 ;  /* 0x0000006f626f7221 */ /* 0x001fe20000010000 */
[----:B------:R-:W-:-:S02]  /*7960*/  IMAD.MOV.U32 R8, RZ, RZ, R96 ;  /* 0x000000ffff087224 */ /* 0x000fc400078e0060 */
[----:B------:R-:W-:Y:S01]  /*7970*/  FADD.FTZ R115, R105, R20 ;  /* 0x0000001469737221 */ /* 0x000fe20000010000 */
[C---:B------:R-:W-:Y:S01]  /*7980*/  FADD.FTZ R111, R145.reuse, R111 ;  /* 0x0000006f916f7221 */ /* 0x040fe20000010000 */
[----:B------:R-:W-:Y:S01]  /*7990*/  F2FP.BF16.F32.PACK_AB R145, R145, R98 ;  /* 0x000000629191723e */ /* 0x000fe200000010ff */
[----:B------:R-:W0:Y:S01]  /*79a0*/  MUFU.EX2 R108, R142 ;  /* 0x0000008e006c7308 */ /* 0x000e220000000800 */
[----:B------:R-:W-:Y:S01]  /*79b0*/  FADD.FTZ R20, R114, R115 ;  /* 0x0000007372147221 */ /* 0x000fe20000010000 */
[----:B---3--:R-:W-:Y:S01]  /*79c0*/  FADD.FTZ R111, R100, R111 ;  /* 0x0000006f646f7221 */ /* 0x008fe20000010000 */
[----:B-1----:R-:W-:-:S05]  /*79d0*/  F2FP.BF16.F32.PACK_AB R140, R114, R105 ;  /* 0x00000069728c723e */ /* 0x002fca00000010ff */
[----:B------:R1:W3:Y:S01]  /*79e0*/  MUFU.EX2 R141, R144 ;  /* 0x00000090008d7308 */ /* 0x0002e20000000800 */
[C---:B--2---:R-:W-:Y:S01]  /*79f0*/  FADD.FTZ R111, R147.reuse, R111 ;  /* 0x0000006f936f7221 */ /* 0x044fe20000010000 */
[----:B------:R-:W-:-:S06]  /*7a00*/  F2FP.BF16.F32.PACK_AB R147, R147, R100 ;  /* 0x000000649393723e */ /* 0x000fcc00000010ff */
[----:B------:R-:W2:Y:S01]  /*7a10*/  MUFU.EX2 R107, R107 ;  /* 0x0000006b006b7308 */ /* 0x000ea20000000800 */
[----:B0-----:R-:W-:Y:S01]  /*7a20*/  FADD.FTZ R111, R108, R111 ;  /* 0x0000006f6c6f7221 */ /* 0x001fe20000010000 */
[----:B-1----:R-:W-:-:S06]  /*7a30*/  F2FP.BF16.F32.PACK_AB R144, R132, R101 ;  /* 0x000000658490723e */ /* 0x002fcc00000010ff */
[----:B------:R0:W1:Y:S01]  /*7a40*/  MUFU.EX2 R112, R146 ;  /* 0x0000009200707308 */ /* 0x0000620000000800 */
[C---:B---3--:R-:W-:Y:S01]  /*7a50*/  FADD.FTZ R111, R141.reuse, R111 ;  /* 0x0000006f8d6f7221 */ /* 0x048fe20000010000 */
[----:B------:R-:W-:-:S06]  /*7a60*/  F2FP.BF16.F32.PACK_AB R141, R141, R108 ;  /* 0x0000006c8d8d723e */ /* 0x000fcc00000010ff */
[----:B------:R-:W3:Y:S01]  /*7a70*/  MUFU.EX2 R110, R110 ;  /* 0x0000006e006e7308 */ /* 0x000ee20000000800 */
[----:B--2---:R-:W-:Y:S01]  /*7a80*/  FADD.FTZ R89, R107, R20 ;  /* 0x000000146b597221 */ /* 0x004fe20000010000 */
[----:B0-----:R-:W-:-:S06]  /*7a90*/  F2FP.BF16.F32.PACK_AB R146, R118, R103 ;  /* 0x000000677692723e */ /* 0x001fcc00000010ff */
[----:B------:R0:W2:Y:S01]  /*7aa0*/  MUFU.EX2 R143, R148 ;  /* 0x00000094008f7308 */ /* 0x0000a20000000800 */
[----:B-1----:R-:W-:-:S07]  /*7ab0*/  FADD.FTZ R111, R112, R111 ;  /* 0x0000006f706f7221 */ /* 0x002fce0000010000 */
[----:B------:R-:W1:Y:S01]  /*7ac0*/  MUFU.EX2 R136, R136 ;  /* 0x0000008800887308 */ /* 0x000e620000000800 */
[----:B---3--:R-:W-:Y:S01]  /*7ad0*/  FADD.FTZ R89, R110, R89 ;  /* 0x000000596e597221 */ /* 0x008fe20000010000 */
[----:B0-----:R-:W-:Y:S02]  /*7ae0*/  F2FP.BF16.F32.PACK_AB R148, R184, R99 ;  /* 0x00000063b894723e */ /* 0x001fe400000010ff */
[----:B------:R-:W-:-:S04]  /*7af0*/  F2FP.BF16.F32.PACK_AB R142, R110, R107 ;  /* 0x0000006b6e8e723e */ /* 0x000fc800000010ff */
[----:B------:R-:W0:Y:S01]  /*7b00*/  MUFU.EX2 R94, R6 ;  /* 0x00000006005e7308 */ /* 0x000e220000000800 */
[C---:B--2---:R-:W-:Y:S01]  /*7b10*/  FADD.FTZ R111, R143.reuse, R111 ;  /* 0x0000006f8f6f7221 */ /* 0x044fe20000010000 */
[----:B------:R-:W-:-:S06]  /*7b20*/  F2FP.BF16.F32.PACK_AB R143, R143, R112 ;  /* 0x000000708f8f723e */ /* 0x000fcc00000010ff */
[----:B------:R-:W2:Y:S01]  /*7b30*/  MUFU.EX2 R109, R109 ;  /* 0x0000006d006d7308 */ /* 0x000ea20000000800 */
[----:B-1----:R-:W-:-:S07]  /*7b40*/  FADD.FTZ R20, R136, R89 ;  /* 0x0000005988147221 */ /* 0x002fce0000010000 */
[----:B------:R-:W1:Y:S01]  /*7b50*/  MUFU.EX2 R137, R7 ;  /* 0x0000000700897308 */ /* 0x000e620000000800 */
[----:B0-----:R-:W-:-:S07]  /*7b60*/  FADD.FTZ R111, R94, R111 ;  /* 0x0000006f5e6f7221 */ /* 0x001fce0000010000 */
[----:B------:R-:W0:Y:S01]  /*7b70*/  MUFU.EX2 R104, R104 ;  /* 0x0000006800687308 */ /* 0x000e220000000800 */
[C---:B--2---:R-:W-:Y:S01]  /*7b80*/  FADD.FTZ R89, R109.reuse, R20 ;  /* 0x000000146d597221 */ /* 0x044fe20000010000 */
[----:B------:R-:W-:-:S06]  /*7b90*/  F2FP.BF16.F32.PACK_AB R136, R109, R136 ;  /* 0x000000886d88723e */ /* 0x000fcc00000010ff */
[----:B------:R-:W2:Y:S01]  /*7ba0*/  MUFU.EX2 R102, R102 ;  /* 0x0000006600667308 */ /* 0x000ea20000000800 */
[C---:B-1----:R-:W-:Y:S01]  /*7bb0*/  FADD.FTZ R111, R137.reuse, R111 ;  /* 0x0000006f896f7221 */ /* 0x042fe20000010000 */
[----:B------:R-:W-:-:S06]  /*7bc0*/  F2FP.BF16.F32.PACK_AB R137, R137, R94 ;  /* 0x0000005e8989723e */ /* 0x000fcc00000010ff */
[----:B------:R-:W1:Y:S01]  /*7bd0*/  MUFU.EX2 R9, R9 ;  /* 0x0000000900097308 */ /* 0x000e620000000800 */
[----:B0-----:R-:W-:-:S07]  /*7be0*/  FADD.FTZ R6, R104, R89 ;  /* 0x0000005968067221 */ /* 0x001fce0000010000 */
[----:B------:R-:W0:Y:S01]  /*7bf0*/  MUFU.EX2 R113, R113 ;  /* 0x0000007100717308 */ /* 0x000e220000000800 */
[----:B--2---:R-:W-:Y:S01]  /*7c00*/  FADD.FTZ R111, R102, R111 ;  /* 0x0000006f666f7221 */ /* 0x004fe20000010000 */
[C---:B-1----:R-:W-:Y:S01]  /*7c10*/  FADD.FTZ R7, R9.reuse, R6 ;  /* 0x0000000609077221 */ /* 0x042fe20000010000 */
[----:B------:R-:W-:Y:S01]  /*7c20*/  F2FP.BF16.F32.PACK_AB R138, R9, R104 ;  /* 0x00000068098a723e */ /* 0x000fe200000010ff */
[----:B------:R-:W-:Y:S02]  /*7c30*/  IMAD.MOV.U32 R9, RZ, RZ, R160 ;  /* 0x000000ffff097224 */ /* 0x000fe400078e00a0 */
[C---:B0-----:R-:W-:Y:S01]  /*7c40*/  FADD.FTZ R6, R113.reuse, R111 ;  /* 0x0000006f71067221 */ /* 0x041fe20000010000 */
[----:B------:R-:W-:Y:S01]  /*7c50*/  F2FP.BF16.F32.PACK_AB R139, R113, R102 ;  /* 0x00000066718b723e */ /* 0x000fe200000010ff */
[----:B------:R-:W-:Y:S06]  /*7c60*/  @P1 BRA `(.L_x_1101) ;  /* 0xffffffcc004c1947 */ /* 0x000fec000383ffff */
[----:B------:R-:W-:Y:S01]  /*7c70*/  IMAD.MOV.U32 R8, RZ, RZ, R96 ;  /* 0x000000ffff087224 */ /* 0x000fe200078e0060 */
[----:B------:R-:W-:Y:S01]  /*7c80*/  UMOV UR37, UR5 ;  /* 0x0000000500257c82 */ /* 0x000fe20008000000 */
[----:B------:R-:W-:Y:S01]  /*7c90*/  IMAD.MOV.U32 R9, RZ, RZ, R160 ;  /* 0x000000ffff097224 */ /* 0x000fe200078e00a0 */
[----:B------:R-:W-:-:S06]  /*7ca0*/  UMOV UR36, UR38 ;  /* 0x0000002600247c82 */ /* 0x000fcc0008000000 */
.L_x_1084:
[----:B------:R-:W0:Y:S01]  /*7cb0*/  LDC R12, c[0x0][0x9e4] ;  /* 0x00027900ff0c7b82 */ /* 0x000e220000000800 */
[----:B------:R-:W-:Y:S01]  /*7cc0*/  IADD3 R14, R16, 0x80, -R17 ;  /* 0x00000080100e7810 */ /* 0x000fe20007ffe811 */
[----:B------:R-:W-:-:S04]  /*7cd0*/  ULDC UR4, c[0x0][0x9dc] ;  /* 0x0002770000047ab9 */ /* 0x000fc80000000800 */
[----:B------:R-:W-:-:S04]  /*7ce0*/  IMAD R14, R161, 0x80, R14 ;  /* 0x00000080a10e7824 */ /* 0x000fc800078e020e */
[----:B------:R-:W-:Y:S01]  /*7cf0*/  VIADD R13, R14, -UR4 ;  /* 0x800000040e0d7c36 */ /* 0x000fe20008000000 */
[----:B0-----:R-:W-:-:S13]  /*7d00*/  ISETP.GE.AND P1, PT, R12, 0x1, PT ;  /* 0x000000010c00780c */ /* 0x001fda0003f26270 */
[----:B------:R-:W-:Y:S05]  /*7d10*/  @!P1 BRA `(.L_x_1102) ;  /* 0x00000000003c9947 */ /* 0x000fea0003800000 */
        /* <DEDUP_REMOVED lines=9> */
.L_x_1103:
[----:B------:R-:W-:-:S13]  /*7db0*/  ISETP.NE.AND P1, PT, R12, 0x1, PT ;  /* 0x000000010c00780c */ /* 0x000fda0003f25270 */
[----:B------:R-:W0:Y:S02]  /*7dc0*/  @P1 LDC.64 R20, c[0x0][0x9e8] ;  /* 0x00027a00ff141b82 */ /* 0x000e240000000a00 */
[----:B0-----:R-:W-:-:S05]  /*7dd0*/  @P1 IMAD.HI.U32 R20, R14, R20, RZ ;  /* 0x000000140e141227 */ /* 0x001fca00078e00ff */
[----:B------:R-:W-:-:S07]  /*7de0*/  @P1 SHF.R.U32.HI R14, RZ, R21, R20 ;  /* 0x00000015ff0e1219 */ /* 0x000fce0000011614 */
.L_x_1104:
[----:B------:R-:W-:-:S05]  /*7df0*/  IMAD R14, R14, R12, RZ ;  /* 0x0000000c0e0e7224 */ /* 0x000fca00078e02ff */
[----:B------:R-:W-:-:S07]  /*7e00*/  VIMNMX R13, R13, R14, !PT ;  /* 0x0000000e0d0d7248 */ /* 0x000fce0007fe0100 */
.L_x_1102:
        /* <DEDUP_REMOVED lines=12> */
.L_x_1114:
[----:B------:R-:W-:-:S04]  /*7ed0*/  UIADD3 UR6, UR4, 0x1, URZ ;  /* 0x0000000104067890 */ /* 0x000fc8000fffe03f */
[----:B------:R-:W-:-:S04]  /*7ee0*/  UISETP.NE.AND UP0, UPT, UR6, 0x2, UPT ;  /* 0x000000020600788c */ /* 0x000fc8000bf05270 */
[----:B------:R-:W-:Y:S02]  /*7ef0*/  USEL UR36, URZ, 0x1, UP0 ;  /* 0x000000013f247887 */ /* 0x000fe40008000000 */
[----:B------:R-:W-:Y:S02]  /*7f00*/  USEL UR37, UR6, URZ, UP0 ;  /* 0x0000003f06257287 */ /* 0x000fe40008000000 */
[----:B------:R-:W-:Y:S01]  /*7f10*/  ULOP3.LUT UR36, UR38, UR36, URZ, 0x3c, !UPT ;  /* 0x0000002426247292 */ /* 0x000fe2000f8e3c3f */
[----:B------:R-:W-:Y:S11]  /*7f20*/  @!P0 BRA `(.L_x_1106) ;  /* 0x0000000000048947 */ /* 0x000ff60003800000 */
[----:B------:R-:W-:Y:S01]  /*7f30*/  BPT.TRAP 0x1 ;  /* 0x000000040000795c */ /* 0x000fe20000300000 */
.L_x_1106:
[----:B------:R-:W-:Y:S01]  /*7f40*/  ULEA UR6, UR37, UR39, 0x3 ;  /* 0x0000002725067291 */ /* 0x000fe2000f8e183f */
[----:B------:R-:W-:-:S05]  /*7f50*/  IMAD.U32 R8, RZ, RZ, UR36 ;  /* 0x00000024ff087e24 */ /* 0x000fca000f8e00ff */
[----:B------:R-:W-:-:S04]  /*7f60*/  SHF.L.U32 R8, R8, 0x1f, RZ ;  /* 0x0000001f08087819 */ /* 0x000fc800000006ff */
[----:B------:R0:W1:Y:S01]  /*7f70*/  SYNCS.PHASECHK.TRANS64.TRYWAIT P1, [UR6+0x2a830], R8 ;  /* 0x02a83008ff0075a7 */ /* 0x0000620008020146 */
[----:B------:R-:W-:Y:S05]  /*7f80*/  @!P0 BRA `(.L_x_1107) ;  /* 0x0000000000048947 */ /* 0x000fea0003800000 */
[----:B------:R-:W-:Y:S01]  /*7f90*/  BPT.TRAP 0x1 ;  /* 0x000000040000795c */ /* 0x000fe20000300000 */
.L_x_1107:
[----:B-1----:R-:W-:Y:S05]  /*7fa0*/  @P1 BRA `(.L_x_1108) ;  /* 0x0000000000081947 */ /* 0x002fea0003800000 */
[----:B------:R-:W1:Y:S02]  /*7fb0*/  SYNCS.PHASECHK.TRANS64.TRYWAIT P1, [UR6+0x2a830], R8 ;  /* 0x02a83008ff0075a7 */ /* 0x000e640008020146 */
[----:B-1----:R-:W-:Y:S05]  /*7fc0*/  @!P1 BRA `(.L_x_1109) ;  /* 0x000000d400ec9947 */ /* 0x002fea0003800000 */
.L_x_1108:
        /* <DEDUP_REMOVED lines=135> */
.L_x_1110:
[----:B------:R-:W-:Y:S01]  /*8840*/  ULEA UR11, UR4, UR39, 0x3 ;  /* 0x00000027040b7291 */ /* 0x000fe2000f8e183f */
[----:B------:R-:W-:-:S05]  /*8850*/  IMAD.U32 R0, RZ, RZ, UR38 ;  /* 0x00000026ff007e24 */ /* 0x000fca000f8e00ff */
[----:B------:R-:W-:-:S04]  /*8860*/  SHF.L.U32 R0, R0, 0x1f, RZ ;  /* 0x0000001f00007819 */ /* 0x000fc800000006ff */
[----:B------:R2:W3:Y:S01]  /*8870*/  SYNCS.PHASECHK.TRANS64.TRYWAIT P1, [UR11+0x2a850], R0 ;  /* 0x02a85000ff0075a7 */ /* 0x0004e2000802014b */
[----:B------:R-:W-:Y:S05]  /*8880*/  @!P0 BRA `(.L_x_1111) ;  /* 0x0000000000048947 */ /* 0x000fea0003800000 */
[----:B------:R-:W-:Y:S01]  /*8890*/  BPT.TRAP 0x1 ;  /* 0x000000040000795c */ /* 0x000fe20000300000 */
.L_x_1111:
[----:B---3--:R-:W-:Y:S05]  /*88a0*/  @P1 BRA `(.L_x_1112) ;  /* 0x0000000000081947 */ /* 0x008fea0003800000 */
[----:B------:R-:W3:Y:S02]  /*88b0*/  SYNCS.PHASECHK.TRANS64.TRYWAIT P1, [UR11+0x2a850], R0 ;  /* 0x02a85000ff0075a7 */ /* 0x000ee4000802014b */
[----:B---3--:R-:W-:Y:S05]  /*88c0*/  @!P1 BRA `(.L_x_1113) ;  /* 0x000000cc00c49947 */ /* 0x008fea0003800000 */
.L_x_1112:
[----:B------:R-:W-:Y:S01]  /*88d0*/  UIADD3 UR7, UR39, 0x400, URZ ;  /* 0x0000040027077890 */ /* 0x000fe2000fffe03f */
[----:B------:R-:W-:Y:S01]  /*88e0*/  WARPGROUP.ARRIVE ;  /* 0x00000000000079c5 */ /* 0x000fe20000000000 */
[----:B------:R-:W-:Y:S01]  /*88f0*/  UMOV UR15, 0x40000040 ;  /* 0x40000040000f7882 */ /* 0x000fe20000000000 */
[----:B------:R-:W-:Y:S01]  /*8900*/  FMUL.FTZ R2, R88, UR5 ;  /* 0x0000000558027c20 */ /* 0x000fe20008410000 */
[----:B------:R-:W-:Y:S01]  /*8910*/  USHF.R.U32.HI UR7, URZ, 0x4, UR7 ;  /* 0x000000043f077899 */ /* 0x000fe20008011607 */
[----:B01----:R-:W-:Y:S01]  /*8920*/  FMUL.FTZ R8, R89, UR5 ;  /* 0x0000000559087c20 */ /* 0x003fe20008410000 */
[----:B------:R-:W-:Y:S01]  /*8930*/  FMUL.FTZ R162, R92, UR5 ;  /* 0x000000055ca27c20 */ /* 0x000fe20008410000 */
[----:B------:R-:W-:Y:S01]  /*8940*/  FMUL.FTZ R176, R93, UR5 ;  /* 0x000000055db07c20 */ /* 0x000fe20008410000 */
[----:B------:R-:W-:Y:S01]  /*8950*/  ULOP3.LUT UR7, UR7, 0x3fff, URZ, 0xc0, !UPT ;  /* 0x00003fff07077892 */ /* 0x000fe2000f8ec03f */
[----:B------:R-:W0:Y:S01]  /*8960*/  MUFU.TANH R2, R2 ;  /* 0x0000000200027308 */ /* 0x000e220000002400 */
[----:B------:R-:W-:Y:S01]  /*8970*/  FMUL.FTZ R178, R100, UR5 ;  /* 0x0000000564b27c20 */ /* 0x000fe20008410000 */
[----:B------:R-:W-:Y:S01]  /*8980*/  FMUL.FTZ R180, R101, UR5 ;  /* 0x0000000565b47c20 */ /* 0x000fe20008410000 */
[----:B------:R-:W-:Y:S01]  /*8990*/  ULOP3.LUT UR7, UR7, 0x3000000, URZ, 0xfc, !UPT ;  /* 0x0300000007077892 */ /* 0x000fe2000f8efc3f */
[----:B------:R-:W-:Y:S01]  /*89a0*/  FMUL.FTZ R182, R104, UR5 ;  /* 0x0000000568b67c20 */ /* 0x000fe20008410000 */
[----:B------:R-:W-:Y:S01]  /*89b0*/  FMUL.FTZ R184, R105, UR5 ;  /* 0x0000000569b87c20 */ /* 0x000fe20008410000 */
[----:B------:R-:W-:Y:S01]  /*89c0*/  FMUL.FTZ R100, R106, UR5 ;  /* 0x000000056a647c20 */ /* 0x000fe20008410000 */
[----:B------:R-:W-:Y:S01]  /*89d0*/  UIMAD UR4, UR4, 0x600, UR7 ;  /* 0x00000600040478a4 */ /* 0x000fe2000f8e0207 */
        /* <DEDUP_REMOVED lines=13> */
[----:B0-----:R-:W-:Y:S01]  /*8ab0*/  FMNMX.FTZ R9, R2, R160, !PT ;  /* 0x000000a002097209 */ /* 0x001fe20007810000 */
[----:B------:R-:W-:Y:S01]  /*8ac0*/  FMUL.FTZ R116, R116, UR5 ;  /* 0x0000000574747c20 */ /* 0x000fe20008410000 */
[----:B------:R-:W-:Y:S01]  /*8ad0*/  FMUL.FTZ R117, R117, UR5 ;  /* 0x0000000575757c20 */ /* 0x000fe20008410000 */
[----:B------:R-:W-:Y:S01]  /*8ae0*/  FMUL.FTZ R120, R120, UR5 ;  /* 0x0000000578787c20 */ /* 0x000fe20008410000 */
[----:B-1----:R-:W-:Y:S01]  /*8af0*/  FMNMX.FTZ R9, R8, R9, !PT ;  /* 0x0000000908097209 */ /* 0x002fe20007810000 */
        /* <DEDUP_REMOVED lines=27> */
[----:B------:R-:W0:Y:S01]  /*8cb0*/  LDC R11, c[0x0][0x988] ;  /* 0x00026200ff0b7b82 */ /* 0x000e220000000800 */
[----:B------:R-:W-:Y:S01]  /*8cc0*/  FMUL.FTZ R198, R131, UR5 ;  /* 0x0000000583c67c20 */ /* 0x000fe20008410000 */
[----:B------:R-:W-:Y:S01]  /*8cd0*/  FMUL.FTZ R134, R134, UR5 ;  /* 0x0000000586867c20 */ /* 0x000fe20008410000 */
[----:B------:R-:W-:Y:S01]  /*8ce0*/  FMUL.FTZ R200, R135, UR5 ;  /* 0x0000000587c87c20 */ /* 0x000fe20008410000 */
[----:B------:R-:W-:Y:S01]  /*8cf0*/  UMOV UR7, 0x40000040 ;  /* 0x4000004000077882 */ /* 0x000fe20000000000 */
[----:B------:R-:W1:Y:S01]  /*8d00*/  S2R R161, SR_TID.X ;  /* 0x0000000000a17919 */ /* 0x000e620000002100 */
[----:B------:R-:W-:Y:S01]  /*8d10*/  UMOV UR38, UR36 ;  /* 0x0000002400267c82 */ /* 0x000fe20008000000 */
[----:B------:R-:W-:Y:S08]  /*8d20*/  MUFU.TANH R184, R184 ;  /* 0x000000b800b87308 */ /* 0x000ff00000002400 */
[----:B------:R-:W-:Y:S08]  /*8d30*/  MUFU.TANH R106, R106 ;  /* 0x0000006a006a7308 */ /* 0x000ff00000002400 */
[----:B------:R-:W-:Y:S08]  /*8d40*/  MUFU.TANH R108, R108 ;  /* 0x0000006c006c7308 */ /* 0x000ff00000002400 */
[----:B------:R-:W-:Y:S01]  /*8d50*/  MUFU.TANH R110, R110 ;  /* 0x0000006e006e7308 */ /* 0x000fe20000002400 */
[----:B-1----:R-:W-:-:S07]  /*8d60*/  LOP3.LUT P1, RZ, R161, 0x7f, RZ, 0xc0, !PT ;  /* 0x0000007fa1ff7812 */ /* 0x002fce000782c0ff */
[----:B------:R-:W-:Y:S08]  /*8d70*/  MUFU.TANH R112, R112 ;  /* 0x0000007000707308 */ /* 0x000ff00000002400 */
[----:B------:R-:W-:Y:S08]  /*8d80*/  MUFU.TANH R116, R116 ;  /* 0x0000007400747308 */ /* 0x000ff00000002400 */
[----:B------:R-:W-:Y:S08]  /*8d90*/  MUFU.TANH R120, R120 ;  /* 0x0000007800787308 */ /* 0x000ff00000002400 */
[----:B------:R-:W-:Y:S08]  /*8da0*/  MUFU.TANH R124, R124 ;  /* 0x0000007c007c7308 */ /* 0x000ff00000002400 */
[----:B------:R-:W1:Y:S08]  /*8db0*/  MUFU.TANH R14, R14 ;  /* 0x0000000e000e7308 */ /* 0x000e700000002400 */
[----:B------:R-:W-:Y:S08]  /*8dc0*/  MUFU.TANH R186, R186 ;  /* 0x000000ba00ba7308 */ /* 0x000ff00000002400 */
[----:B------:R-:W3:Y:S01]  /*8dd0*/  MUFU.TANH R20, R20 ;  /* 0x0000001400147308 */ /* 0x000ee20000002400 */
[----:B-1----:R-:W-:-:S07]  /*8de0*/  FMNMX.FTZ R89, R14, R13, !PT ;  /* 0x0000000d0e597209 */ /* 0x002fce0007810000 */
[----:B------:R-:W-:Y:S08]  /*8df0*/  MUFU.TANH R128, R128 ;  /* 0x0000008000807308 */ /* 0x000ff00000002400 */
[----:B------:R-:W1:Y:S01]  /*8e00*/  MUFU.TANH R88, R88 ;  /* 0x0000005800587308 */ /* 0x000e620000002400 */
[----:B---3--:R-:W-:Y:S01]  /*8e10*/  FMNMX.FTZ R89, R20, R89, !PT ;  /* 0x0000005914597209 */ /* 0x008fe20007810000 */
[----:B------:R-:W-:-:S02]  /*8e20*/  WARPGROUP.DEPBAR.LE gsb0, 0x0 ;  /* 0x00008000000079c5 */ /* 0x000fc40000010000 */
[----:B------:R-:W-:Y:S01]  /*8e30*/  WARPGROUP.ARRIVE ;  /* 0x00000000000079c5 */ /* 0x000fe20000000000 */
[----:B------:R-:W-:Y:S01]  /*8e40*/  FMUL.FTZ R156, R96, UR5 ;  /* 0x00000005609c7c20 */ /* 0x000fe20008410000 */
[----:B------:R-:W-:Y:S01]  /*8e50*/  FMUL.FTZ R158, R97, UR5 ;  /* 0x00000005619e7c20 */ /* 0x000fe20008410000 */
[----:B------:R-:W-:Y:S01]  /*8e60*/  FMUL.FTZ R96, R102, UR5 ;  /* 0x0000000566607c20 */ /* 0x000fe20008410000 */
[----:B------:R-:W-:Y:S01]  /*8e70*/  MUFU.TANH R188, R188 ;  /* 0x000000bc00bc7308 */ /* 0x000fe20000002400 */
[----:B------:R-:W-:Y:S01]  /*8e80*/  FMUL.FTZ R102, R107, UR5 ;  /* 0x000000056b667c20 */ /* 0x000fe20008410000 */
[----:B------:R-:W-:Y:S01]  /*8e90*/  HGMMA.64x128x16.F32.BF16 R24, R152, gdesc[UR12].tnspB, R24, gsb0 ;  /* 0x41e0000c98187df0 */ /* 0x000fe20008001818 */
[----:B------:R-:W-:Y:S01]  /*8ea0*/  UMOV UR14, UR10 ;  /* 0x0000000a000e7c82 */ /* 0x000fe20008000000 */
[----:B------:R-:W-:Y:S01]  /*8eb0*/  UMOV UR15, 0x40000040 ;  /* 0x40000040000f7882 */ /* 0x000fe20000000000 */
[----:B------:R-:W-:-:S03]  /*8ec0*/  UIADD3 UR10, UR4, 0x180, URZ ;  /* 0x00000180040a7890 */ /* 0x000fc6000fffe03f */
[----:B------:R-:W3:Y:S01]  /*8ed0*/  MUFU.TANH R156, R156 ;  /* 0x0000009c009c7308 */ /* 0x000ee20000002400 */
[----:B-1----:R-:W-:-:S07]  /*8ee0*/  FMNMX.FTZ R89, R88, R89, !PT ;  /* 0x0000005958597209 */ /* 0x002fce0007810000 */
[----:B------:R-:W1:Y:S08]  /*8ef0*/  MUFU.TANH R158, R158 ;  /* 0x0000009e009e7308 */ /* 0x000e700000002400 */
[----:B------:R-:W4:Y:S01]  /*8f00*/  MUFU.TANH R90, R90 ;  /* 0x0000005a005a7308 */ /* 0x000f220000002400 */
[----:B---3--:R-:W-:-:S07]  /*8f10*/  FMNMX.FTZ R9, R156, R9, !PT ;  /* 0x000000099c097209 */ /* 0x008fce0007810000 */
[----:B------:R-:W-:Y:S01]  /*8f20*/  MUFU.TANH R132, R132 ;  /* 0x0000008400847308 */ /* 0x000fe20000002400 */
[----:B-1----:R-:W-:-:S04]  /*8f30*/  FMNMX.FTZ R9, R158, R9, !PT ;  /* 0x000000099e097209 */ /* 0x002fc80007810000 */
[----:B------:R-:W-:-:S03]  /*8f40*/  FMNMX.FTZ R9, R178, R9, !PT ;  /* 0x00000009b2097209 */ /* 0x000fc60007810000 */
[----:B------:R-:W1:Y:S01]  /*8f50*/  MUFU.TANH R92, R92 ;  /* 0x0000005c005c7308 */ /* 0x000e620000002400 */
[----:B------:R-:W-:Y:S02]  /*8f60*/  FMNMX.FTZ R9, R180, R9, !PT ;  /* 0x00000009b4097209 */ /* 0x000fe40007810000 */
[----:B----4-:R-:W-:Y:S02]  /*8f70*/  FMNMX.FTZ R89, R90, R89, !PT ;  /* 0x000000595a597209 */ /* 0x010fe40007810000 */
[----:B------:R-:W-:-:S03]  /*8f80*/  FMNMX.FTZ R9, R182, R9, !PT ;  /* 0x00000009b6097209 */ /* 0x000fc60007810000 */
[----:B------:R-:W-:Y:S01]  /*8f90*/  MUFU.TANH R190, R190 ;  /* 0x000000be00be7308 */ /* 0x000fe20000002400 */
[----:B------:R-:W-:-:S04]  /*8fa0*/  FMNMX.FTZ R9, R184, R9, !PT ;  /* 0x00000009b8097209 */ /* 0x000fc80007810000 */
[----:B------:R-:W-:-:S03]  /*8fb0*/  FMNMX.FTZ R9, R106, R9, !PT ;  /* 0x000000096a097209 */ /* 0x000fc60007810000 */
[----:B------:R-:W3:Y:S01]  /*8fc0*/  MUFU.TANH R94, R94 ;  /* 0x0000005e005e7308 */ /* 0x000ee20000002400 */
[----:B------:R-:W-:Y:S02]  /*8fd0*/  FMNMX.FTZ R9, R108, R9, !PT ;  /* 0x000000096c097209 */ /* 0x000fe40007810000 */
[----:B-1----:R-:W-:Y:S02]  /*8fe0*/  FMNMX.FTZ R91, R92, R89, !PT ;  /* 0x000000595c5b7209 */ /* 0x002fe40007810000 */
[----:B------:R-:W-:-:S03]  /*8ff0*/  FMNMX.FTZ R9, R110, R9, !PT ;  /* 0x000000096e097209 */ /* 0x000fc60007810000 */
[----:B------:R-:W1:Y:S01]  /*9000*/  MUFU.TANH R96, R96 ;  /* 0x0000006000607308 */ /* 0x000e620000002400 */
[----:B------:R-:W-:-:S04]  /*9010*/  FMNMX.FTZ R9, R112, R9, !PT ;  /* 0x0000000970097209 */ /* 0x000fc80007810000 */
[----:B------:R-:W-:-:S03]  /*9020*/  FMNMX.FTZ R9, R116, R9, !PT ;  /* 0x0000000974097209 */ /* 0x000fc60007810000 */
[----:B------:R-:W4:Y:S01]  /*9030*/  MUFU.TANH R98, R98 ;  /* 0x0000006200627308 */ /* 0x000f220000002400 */
[----:B---3--:R-:W-:-:S07]  /*9040*/  FMNMX.FTZ R91, R94, R91, !PT ;  /* 0x0000005b5e5b7209 */ /* 0x008fce0007810000 */
[----:B------:R-:W3:Y:S01]  /*9050*/  MUFU.TANH R100, R100 ;  /* 0x0000006400647308 */ /* 0x000ee20000002400 */
[----:B-1----:R-:W-:-:S07]  /*9060*/  FMNMX.FTZ R91, R96, R91, !PT ;  /* 0x0000005b605b7209 */ /* 0x002fce0007810000 */
[----:B------:R-:W1:Y:S01]  /*9070*/  MUFU.TANH R102, R102 ;  /* 0x0000006600667308 */ /* 0x000e620000002400 */
[----:B----4-:R-:W-:-:S07]  /*9080*/  FMNMX.FTZ R91, R98, R91, !PT ;  /* 0x0000005b625b7209 */ /* 0x010fce0007810000 */
        /* <DEDUP_REMOVED lines=10> */
[----:B------:R-:W-:Y:S01]  /*9130*/  MUFU.TANH R122, R122 ;  /* 0x0000007a007a7308 */ /* 0x000fe20000002400 */
[----:B----4-:R-:W-:Y:S01]  /*9140*/  FMNMX.FTZ R95, R194, R95, !PT ;  /* 0x0000005fc25f7209 */ /* 0x010fe20007810000 */
[----:B------:R-:W-:Y:S02]  /*9150*/  WARPGROUP.DEPBAR.LE gsb0, 0x0 ;  /* 0x00008000000079c5 */ /* 0x000fe40000010000 */
[----:B------:R-:W-:-:S04]  /*9160*/  WARPGROUP.ARRIVE ;  /* 0x00000000000079c5 */ /* 0x000fc80000000000 */
[----:B------:R-:W1:Y:S01]  /*9170*/  MUFU.TANH R152, R117 ;  /* 0x0000007500987308 */ /* 0x000e620000002400 */
[----:B------:R-:W-:Y:S01]  /*9180*/  FMUL.FTZ R154, R121, UR5 ;  /* 0x00000005799a7c20 */ /* 0x000fe20008410000 */
[----:B---3--:R-:W-:Y:S01]  /*9190*/  FMNMX.FTZ R95, R118, R95, !PT ;  /* 0x0000005f765f7209 */ /* 0x008fe20007810000 */
[----:B------:R-:W-:Y:S01]  /*91a0*/  HGMMA.64x128x16.F32.BF16 R24, R148, gdesc[UR12].tnspB, R24, gsb0 ;  /* 0x41e0000c94187df0 */ /* 0x000fe20008001818 */
[----:B------:R-:W-:Y:S01]  /*91b0*/  UMOV UR14, UR10 ;  /* 0x0000000a000e7c82 */ /* 0x000fe20008000000 */
[----:B------:R-:W-:-:S03]  /*91c0*/  UMOV UR15, 0x40000040 ;  /* 0x40000040000f7882 */ /* 0x000fc60000000000 */
[----:B------:R-:W3:Y:S01]  /*91d0*/  MUFU.TANH R154, R154 ;  /* 0x0000009a009a7308 */ /* 0x000ee20000002400 */
[----:B------:R-:W-:Y:S02]  /*91e0*/  UIADD3 UR10, UR4, 0x200, URZ ;  /* 0x00000200040a7890 */ /* 0x000fe4000fffe03f */
[----:B------:R-:W-:-:S05]  /*91f0*/  UIADD3 UR4, UR4, 0x280, URZ ;  /* 0x0000028004047890 */ /* 0x000fca000fffe03f */
[----:B------:R-:W-:Y:S01]  /*9200*/  MUFU.TANH R126, R126 ;  /* 0x0000007e007e7308 */ /* 0x000fe20000002400 */
[----:B-1----:R-:W-:-:S04]  /*9210*/  FMNMX.FTZ R9, R152, R9, !PT ;  /* 0x0000000998097209 */ /* 0x002fc80007810000 */
[----:B------:R-:W-:-:S03]  /*9220*/  FMNMX.FTZ R9, R120, R9, !PT ;  /* 0x0000000978097209 */ /* 0x000fc60007810000 */
[----:B------:R-:W-:Y:S01]  /*9230*/  MUFU.TANH R196, R196 ;  /* 0x000000c400c47308 */ /* 0x000fe20000002400 */
[----:B---3--:R-:W-:-:S04]  /*9240*/  FMNMX.FTZ R9, R154, R9, !PT ;  /* 0x000000099a097209 */ /* 0x008fc80007810000 */
        /* <DEDUP_REMOVED lines=8> */
[----:B------:R-:W-:-:S05]  /*92d0*/  FMNMX.FTZ R9, R190, R9, !PT ;  /* 0x00000009be097209 */ /* 0x000fca0007810000 */
[----:B--2---:R-:W1:Y:S02]  /*92e0*/  SHFL.BFLY PT, R0, R9, 0x2, 0x1f ;  /* 0x0c401f0009007f89 */ /* 0x004e6400000e0000 */
[----:B------:R-:W-:Y:S01]  /*92f0*/  MUFU.TANH R200, R200 ;  /* 0x000000c800c87308 */ /* 0x000fe20000002400 */
[----:B-1----:R-:W-:-:S05]  /*9300*/  FMNMX.FTZ R0, R9, R0, !PT ;  /* 0x0000000009007209 */ /* 0x002fca0007810000 */
[----:B------:R-:W1:Y:S02]  /*9310*/  SHFL.BFLY PT, R9, R0, 0x1, 0x1f ;  /* 0x0c201f0000097f89 */ /* 0x000e6400000e0000 */
[----:B-1----:R-:W-:-:S05]  /*9320*/  FMNMX.FTZ R9, R0, R9, !PT ;  /* 0x0000000900097209 */ /* 0x002fca0007810000 */
[C---:B0-----:R-:W-:Y:S01]  /*9330*/  FMUL.FTZ R111, R9.reuse, R11 ;  /* 0x0000000b096f7220 */ /* 0x041fe20000410000 */
[----:B------:R-:W-:-:S03]  /*9340*/  FADD.FTZ R0, -R9, R160 ;  /* 0x000000a009007221 */ /* 0x000fc60000010100 */
        /* <DEDUP_REMOVED lines=19> */
[----:B------:R-:W-:Y:S01]  /*9480*/  FMUL.FTZ R0, R0, R11 ;  /* 0x0000000b00007220 */ /* 0x000fe20000410000 */
[----:B------:R-:W-:Y:S08]  /*9490*/  MUFU.EX2 R21, R21 ;  /* 0x0000001500157308 */ /* 0x000ff00000000800 */
[----:B------:R-:W0:Y:S01]  /*94a0*/  MUFU.EX2 R0, R0 ;  /* 0x0000000000007308 */ /* 0x000e220000000800 */
[----:B------:R-:W-:-:S02]  /*94b0*/  WARPGROUP.DEPBAR.LE gsb0, 0x0 ;  /* 0x00008000000079c5 */ /* 0x000fc40000010000 */
[----:B------:R-:W-:Y:S01]  /*94c0*/  WARPGROUP.ARRIVE ;  /* 0x00000000000079c5 */ /* 0x000fe20000000000 */
[----:B------:R-:W-:Y:S01]  /*94d0*/  FMUL.FTZ R148, R119, UR5 ;  /* 0x0000000577947c20 */ /* 0x000fe20008410000 */
[----:B------:R-:W-:-:S03]  /*94e0*/  FMUL.FTZ R150, R123, UR5 ;  /* 0x000000057b967c20 */ /* 0x000fc60008410000 */
[----:B------:R-:W-:Y:S01]  /*94f0*/  MUFU.EX2 R160, R160 ;  /* 0x000000a000a07308 */ /* 0x000fe20000000800 */
[----:B------:R-:W-:Y:S01]  /*9500*/  HGMMA.64x128x16.F32.BF16 R24, R144, gdesc[UR12].tnspB, R24, gsb0 ;  /* 0x41e0000c90187df0 */ /* 0x000fe20008001818 */
[----:B------:R-:W-:Y:S01]  /*9510*/  UMOV UR14, UR10 ;  /* 0x0000000a000e7c82 */ /* 0x000fe20008000000 */
[----:B------:R-:W-:-:S05]  /*9520*/  UMOV UR15, 0x40000040 ;  /* 0x40000040000f7882 */ /* 0x000fca0000000000 */
[----:B------:R-:W1:Y:S01]  /*9530*/  MUFU.TANH R148, R148 ;  /* 0x0000009400947308 */ /* 0x000e620000002400 */
[----:B0-----:R-:W-:-:S07]  /*9540*/  FFMA.FTZ R7, R0, R7, R21 ;  /* 0x0000000700077223 */ /* 0x001fce0000010015 */
[----:B------:R-:W0:Y:S08]  /*9550*/  MUFU.TANH R150, R150 ;  /* 0x0000009600967308 */ /* 0x000e300000002400 */
[----:B------:R-:W2:Y:S01]  /*9560*/  MUFU.EX2 R162, R162 ;  /* 0x000000a200a27308 */ /* 0x000ea20000000800 */
[----:B-1----:R-:W-:-:S04]  /*9570*/  FMNMX.FTZ R95, R148, R95, !PT ;  /* 0x0000005f945f7209 */ /* 0x002fc80007810000 */
[----:B------:R-:W-:-:S03]  /*9580*/  FMNMX.FTZ R97, R122, R95, !PT ;  /* 0x0000005f7a617209 */ /* 0x000fc60007810000 */
[----:B------:R1:W-:Y:S01]  /*9590*/  MUFU.EX2 R91, R156 ;  /* 0x0000009c005b7308 */ /* 0x0003e20000000800 */
[----:B0-----:R-:W-:-:S04]  /*95a0*/  FMNMX.FTZ R97, R150, R97, !PT ;  /* 0x0000006196617209 */ /* 0x001fc80007810000 */
[----:B------:R-:W-:-:S03]  /*95b0*/  FMNMX.FTZ R97, R126, R97, !PT ;  /* 0x000000617e617209 */ /* 0x000fc60007810000 */
[----:B------:R-:W-:Y:S01]  /*95c0*/  MUFU.EX2 R93, R178 ;  /* 0x000000b2005d7308 */ /* 0x000fe20000000800 */
[----:B------:R-:W-:Y:S02]  /*95d0*/  FMNMX.FTZ R97, R196, R97, !PT ;  /* 0x00000061c4617209 */ /* 0x000fe40007810000 */
[----:B-1----:R-:W-:Y:S02]  /*95e0*/  F2FP.BF16.F32.PACK_AB R156, R160, R21 ;  /* 0x00000015a09c723e */ /* 0x002fe400000010ff */
[----:B------:R-:W-:-:S03]  /*95f0*/  FMNMX.FTZ R99, R130, R97, !PT ;  /* 0x0000006182637209 */ /* 0x000fc60007810000 */
[----:B------:R0:W-:Y:S01]  /*9600*/  MUFU.EX2 R97, R8 ;  /* 0x0000000800617308 */ /* 0x0001e20000000800 */
[----:B------:R-:W-:-:S04]  /*9610*/  FMNMX.FTZ R99, R198, R99, !PT ;  /* 0x00000063c6637209 */ /* 0x000fc80007810000 */
[----:B------:R-:W-:-:S03]  /*9620*/  FMNMX.FTZ R99, R134, R99, !PT ;  /* 0x0000006386637209 */ /* 0x000fc60007810000 */
[----:B------:R-:W-:Y:S01]  /*9630*/  MUFU.EX2 R95, R182 ;  /* 0x000000b6005f7308 */ /* 0x000fe20000000800 */
[----:B------:R-:W-:Y:S01]  /*9640*/  FMNMX.FTZ R2, R200, R99, !PT ;  /* 0x00000063c8027209 */ /* 0x000fe20007810000 */
[-CC-:B------:R-:W-:Y:S01]  /*9650*/  FFMA.FTZ R99, R110, R11.reuse, -R111.reuse ;  /* 0x0000000b6e637223 */ /* 0x180fe2000001086f */
[----:B------:R-:W-:-:S03]  /*9660*/  FFMA.FTZ R110, R152, R11, -R111 ;  /* 0x0000000b986e7223 */ /* 0x000fc6000001086f */
[----:B------:R-:W0:Y:S02]  /*9670*/  SHFL.BFLY PT, R105, R2, 0x2, 0x1f ;  /* 0x0c401f0002697f89 */ /* 0x000e2400000e0000 */
[----:B------:R-:W-:Y:S08]  /*9680*/  MUFU.EX2 R176, R176 ;  /* 0x000000b000b07308 */ /* 0x000ff00000000800 */
[----:B------:R-:W-:Y:S08]  /*9690*/  MUFU.EX2 R106, R106 ;  /* 0x0000006a006a7308 */ /* 0x000ff00000000800 */
[----:B------:R-:W-:Y:S01]  /*96a0*/  MUFU.EX2 R99, R99 ;  /* 0x0000006300637308 */ /* 0x000fe20000000800 */
[----:B0-----:R-:W-:Y:S01]  /*96b0*/  FMNMX.FTZ R8, R2, R105, !PT ;  /* 0x0000006902087209 */ /* 0x001fe20007810000 */
[-CC-:B------:R-:W-:Y:S01]  /*96c0*/  FFMA.FTZ R105, R124, R11.reuse, -R111.reuse ;  /* 0x0000000b7c697223 */ /* 0x180fe2000001086f */
[----:B------:R-:W-:-:S05]  /*96d0*/  FFMA.FTZ R124, R190, R11, -R111 ;  /* 0x0000000bbe7c7223 */ /* 0x000fca000001086f */
[----:B------:R-:W-:Y:S01]  /*96e0*/  MUFU.EX2 R108, R108 ;  /* 0x0000006c006c7308 */ /* 0x000fe20000000800 */
[----:B------:R-:W0:Y:S07]  /*96f0*/  SHFL.BFLY PT, R109, R8, 0x1, 0x1f ;  /* 0x0c201f00086d7f89 */ /* 0x000e2e00000e0000 */
[----:B------:R-:W-:Y:S08]  /*9700*/  MUFU.EX2 R101, R101 ;  /* 0x0000006500657308 */ /* 0x000ff00000000800 */
[----:B------:R-:W-:Y:S08]  /*9710*/  MUFU.EX2 R110, R110 ;  /* 0x0000006e006e7308 */ /* 0x000ff00000000800 */
[----:B------:R-:W-:Y:S01]  /*9720*/  MUFU.EX2 R103, R103 ;  /* 0x0000006700677308 */ /* 0x000fe20000000800 */
[----:B0-----:R-:W-:-:S05]  /*9730*/  FMNMX.FTZ R8, R8, R109, !PT ;  /* 0x0000006d08087209 */ /* 0x001fca0007810000 */
[----:B------:R-:W-:Y:S01]  /*9740*/  FADD.FTZ R2, -R8, R13 ;  /* 0x0000000d08027221 */ /* 0x000fe20000010100 */
[----:B------:R-:W-:Y:S01]  /*9750*/  IMAD.U32 R13, RZ, RZ, UR6 ;  /* 0x00000006ff0d7e24 */ /* 0x000fe2000f8e00ff */
[----:B------:R-:W-:Y:S01]  /*9760*/  UMOV UR6, UR4 ;  /* 0x0000000400067c82 */ /* 0x000fe20008000000 */
[----:B------:R-:W-:Y:S01]  /*9770*/  MUFU.EX2 R112, R112 ;  /* 0x0000007000707308 */ /* 0x000fe20000000800 */
[----:B------:R-:W-:Y:S01]  /*9780*/  FMUL.FTZ R2, R2, R11 ;  /* 0x0000000b02027220 */ /* 0x000fe20000410000 */
[----:B------:R-:W-:Y:S01]  /*9790*/  @!P1 VIADD R13, R13, 0x2a840 ;  /* 0x0002a8400d0d9836 */ /* 0x000fe20000000000 */
[----:B------:R-:W-:-:S04]  /*97a0*/  UMOV UR4, UR37 ;  /* 0x0000002500047c82 */ /* 0x000fc80008000000 */
[----:B------:R-:W-:Y:S01]  /*97b0*/  @!P1 PRMT R13, RZ, 0x654, R13 ;  /* 0x00000654ff0d9816 */ /* 0x000fe2000000000d */
[----:B------:R-:W-:Y:S08]  /*97c0*/  MUFU.EX2 R2, R2 ;  /* 0x0000000200027308 */ /* 0x000ff00000000800 */
[----:B------:R-:W-:Y:S01]  /*97d0*/  MUFU.EX2 R105, R105 ;  /* 0x0000006900697308 */ /* 0x000fe20000000800 */
[----:B------:R-:W-:-:S02]  /*97e0*/  WARPGROUP.DEPBAR.LE gsb0, 0x0 ;  /* 0x00008000000079c5 */ /* 0x000fc40000010000 */
[----:B------:R-:W-:Y:S01]  /*97f0*/  WARPGROUP.ARRIVE ;  /* 0x00000000000079c5 */ /* 0x000fe20000000000 */
[-CC-:B------:R-:W-:Y:S01]  /*9800*/  FFMA.FTZ R144, R158, R11.reuse, -R111.reuse ;  /* 0x0000000b9e907223 */ /* 0x180fe2000001086f */
[-C--:B------:R-:W-:Y:S01]  /*9810*/  FFMA.FTZ R146, R180, R11.reuse, -R111 ;  /* 0x0000000bb4927223 */ /* 0x080fe2000001086f */
[----:B------:R-:W-:Y:S02]  /*9820*/  FMUL.FTZ R111, R8, R11 ;  /* 0x0000000b086f7220 */ /* 0x000fe40000410000 */
[----:B------:R-:W-:Y:S01]  /*9830*/  MUFU.EX2 R116, R116 ;  /* 0x0000007400747308 */ /* 0x000fe20000000800 */
[----:B--2---:R-:W-:Y:S01]  /*9840*/  F2FP.BF16.F32.PACK_AB R158, R162, R89 ;  /* 0x00000059a29e723e */ /* 0x004fe200000010ff */
[----:B------:R-:W-:Y:S01]  /*9850*/  HGMMA.64x128x16.F32.BF16 R24, R140, gdesc[UR12].tnspB, R24, gsb0 ;  /* 0x41e0000c8c187df0 */ /* 0x000fe20008001818 */
[-CC-:B------:R-:W-:Y:S01]  /*9860*/  FFMA.FTZ R14, R14, R11.reuse, -R111.reuse ;  /* 0x0000000b0e0e7223 */ /* 0x180fe2000001086f */
[-CC-:B------:R-:W-:Y:S01]  /*9870*/  FFMA.FTZ R20, R20, R11.reuse, -R111.reuse ;  /* 0x0000000b14147223 */ /* 0x180fe2000001086f */
[-CC-:B------:R-:W-:Y:S01]  /*9880*/  FFMA.FTZ R88, R88, R11.reuse, -R111.reuse ;  /* 0x0000000b58587223 */ /* 0x180fe2000001086f */
[-CC-:B------:R-:W-:Y:S01]  /*9890*/  FFMA.FTZ R90, R90, R11.reuse, -R111.reuse ;  /* 0x0000000b5a5a7223 */ /* 0x180fe2000001086f */
[-CC-:B------:R-:W-:Y:S01]  /*98a0*/  FFMA.FTZ R92, R92, R11.reuse, -R111.reuse ;  /* 0x0000000b5c5c7223 */ /* 0x180fe2000001086f */
[----:B------:R0:W1:Y:S01]  /*98b0*/  MUFU.EX2 R157, R14 ;  /* 0x0000000e009d7308 */ /* 0x0000620000000800 */
[-CC-:B------:R-:W-:Y:S01]  /*98c0*/  FFMA.FTZ R94, R94, R11.reuse, -R111.reuse ;  /* 0x0000000b5e5e7223 */ /* 0x180fe2000001086f */
[-CC-:B------:R-:W-:Y:S01]  /*98d0*/  FFMA.FTZ R96, R96, R11.reuse, -R111.reuse ;  /* 0x0000000b60607223 */ /* 0x180fe2000001086f */
[-CC-:B------:R-:W-:Y:S01]  /*98e0*/  FFMA.FTZ R98, R98, R11.reuse, -R111.reuse ;  /* 0x0000000b62627223 */ /* 0x180fe2000001086f */
[-CC-:B------:R-:W-:Y:S01]  /*98f0*/  FFMA.FTZ R100, R100, R11.reuse, -R111.reuse ;  /* 0x0000000b64647223 */ /* 0x180fe2000001086f */
[-CC-:B------:R-:W-:Y:S01]  /*9900*/  FFMA.FTZ R102, R102, R11.reuse, -R111.reuse ;  /* 0x0000000b66667223 */ /* 0x180fe2000001086f */
[-CC-:B------:R-:W-:Y:S01]  /*9910*/  FFMA.FTZ R104, R104, R11.reuse, -R111.reuse ;  /* 0x0000000b68687223 */ /* 0x180fe2000001086f */
[----:B------:R-:W-:Y:S01]  /*9920*/  FFMA.FTZ R192, R192, R11, -R111 ;  /* 0x0000000bc0c07223 */ /* 0x000fe2000001086f */
[----:B------:R-:W2:Y:S01]  /*9930*/  MUFU.EX2 R20, R20 ;  /* 0x0000001400147308 */ /* 0x000ea20000000800 */
[----:B0-----:R-:W-:-:S02]  /*9940*/  IMAD.U32 R14, RZ, RZ, UR11 ;  /* 0x0000000bff0e7e24 */ /* 0x001fc4000f8e00ff */
[-CC-:B------:R-:W-:Y:S01]  /*9950*/  FFMA.FTZ R114, R114, R11.reuse, -R111.reuse ;  /* 0x0000000b72727223 */ /* 0x180fe2000001086f */
[-CC-:B------:R-:W-:Y:S01]  /*9960*/  FFMA.FTZ R194, R194, R11.reuse, -R111.reuse ;  /* 0x0000000bc2c27223 */ /* 0x180fe2000001086f */
[-CC-:B------:R-:W-:Y:S01]  /*9970*/  FFMA.FTZ R118, R118, R11.reuse, -R111.reuse ;  /* 0x0000000b76767223 */ /* 0x180fe2000001086f */
[-CC-:B------:R-:W-:Y:S01]  /*9980*/  FFMA.FTZ R148, R148, R11.reuse, -R111.reuse ;  /* 0x0000000b94947223 */ /* 0x180fe2000001086f */
[-CC-:B------:R-:W-:Y:S01]  /*9990*/  FFMA.FTZ R122, R122, R11.reuse, -R111.reuse ;  /* 0x0000000b7a7a7223 */ /* 0x180fe2000001086f */
[-C--:B------:R-:W-:Y:S01]  /*99a0*/  FFMA.FTZ R150, R150, R11.reuse, -R111 ;  /* 0x0000000b96967223 */ /* 0x080fe2000001086f */
[----:B------:R-:W0:Y:S01]  /*99b0*/  MUFU.EX2 R159, R88 ;  /* 0x00000058009f7308 */ /* 0x000e220000000800 */
[----:B-1----:R-:W-:Y:S01]  /*99c0*/  FFMA.FTZ R6, R2, R6, R157 ;  /* 0x0000000602067223 */ /* 0x002fe2000001009d */
[-CC-:B------:R-:W-:Y:S01]  /*99d0*/  FFMA.FTZ R126, R126, R11.reuse, -R111.reuse ;  /* 0x0000000b7e7e7223 */ /* 0x180fe2000001086f */
[-CC-:B------:R-:W-:Y:S01]  /*99e0*/  FFMA.FTZ R196, R196, R11.reuse, -R111.reuse ;  /* 0x0000000bc4c47223 */ /* 0x180fe2000001086f */
[-CC-:B------:R-:W-:Y:S01]  /*99f0*/  FFMA.FTZ R130, R130, R11.reuse, -R111.reuse ;  /* 0x0000000b82827223 */ /* 0x180fe2000001086f */
[-CC-:B------:R-:W-:Y:S01]  /*9a00*/  FFMA.FTZ R198, R198, R11.reuse, -R111.reuse ;  /* 0x0000000bc6c67223 */ /* 0x180fe2000001086f */
[-CC-:B------:R-:W-:Y:S01]  /*9a10*/  FFMA.FTZ R134, R134, R11.reuse, -R111.reuse ;  /* 0x0000000b86867223 */ /* 0x180fe2000001086f */
[----:B------:R-:W-:Y:S01]  /*9a20*/  FFMA.FTZ R111, R200, R11, -R111 ;  /* 0x0000000bc86f7223 */ /* 0x000fe2000001086f */
        /* <DEDUP_REMOVED lines=11> */
[----:B0-----:R-:W-:-:S07]  /*9ae0*/  F2FP.BF16.F32.PACK_AB R152, R144, R91 ;  /* 0x0000005b9098723e */ /* 0x001fce00000010ff */
        /* <DEDUP_REMOVED lines=21> */
[----:B0-----:R-:W-:Y:S01]  /*9c40*/  FADD.FTZ R6, R145, R6 ;  /* 0x0000000691067221 */ /* 0x001fe20000010000 */
[----:B------:R-:W-:Y:S02]  /*9c50*/  WARPGROUP.DEPBAR.LE gsb0, 0x0 ;  /* 0x00008000000079c5 */ /* 0x000fe40000010000 */
[----:B------:R-:W-:-:S04]  /*9c60*/  WARPGROUP.ARRIVE ;  /* 0x00000000000079c5 */ /* 0x000fc80000000000 */
[----:B------:R-:W-:Y:S01]  /*9c70*/  MUFU.EX2 R141, R122 ;  /* 0x0000007a008d7308 */ /* 0x000fe20000000800 */
[C---:B-1----:R-:W-:Y:S01]  /*9c80*/  FADD.FTZ R6, R194.reuse, R6 ;  /* 0x00000006c2067221 */ /* 0x042fe20000010000 */
[----:B------:R-:W-:Y:S02]  /*9c90*/  F2FP.BF16.F32.PACK_AB R145, R194, R145 ;  /* 0x00000091c291723e */ /* 0x000fe400000010ff */
[----:B------:R-:W-:Y:S01]  /*9ca0*/  F2FP.BF16.F32.PACK_AB R140, R112, R103 ;  /* 0x00000067708c723e */ /* 0x000fe200000010ff */
[----:B------:R-:W-:Y:S01]  /*9cb0*/  HGMMA.64x128x16.F32.BF16 R24, R136, gdesc[UR4].tnspB, R24, gsb0 ;  /* 0x41e0000488187df0 */ /* 0x000fe20008001818 */
[----:B--2---:R-:W-:Y:S01]  /*9cc0*/  FADD.FTZ R6, R147, R6 ;  /* 0x0000000693067221 */ /* 0x004fe20000010000 */
[----:B------:R-:W-:Y:S01]  /*9cd0*/  F2FP.BF16.F32.PACK_AB R142, R116, R105 ;  /* 0x00000069748e723e */ /* 0x000fe200000010ff */
[----:B------:R0:W-:Y:S08]  /*9ce0*/  MUFU.EX2 R88, R150 ;  /* 0x0000009600587308 */ /* 0x0001f00000000800 */
[----:B------:R-:W-:Y:S01]  /*9cf0*/  MUFU.EX2 R143, R126 ;  /* 0x0000007e008f7308 */ /* 0x000fe20000000800 */
[----:B0-----:R-:W-:-:S07]  /*9d00*/  F2FP.BF16.F32.PACK_AB R150, R106, R97 ;  /* 0x000000616a96723e */ /* 0x001fce00000010ff */
[----:B------:R-:W-:Y:S08]  /*9d10*/  MUFU.EX2 R196, R196 ;  /* 0x000000c400c47308 */ /* 0x000ff00000000800 */
[----:B------:R-:W-:Y:S08]  /*9d20*/  MUFU.EX2 R107, R107 ;  /* 0x0000006b006b7308 */ /* 0x000ff00000000800 */
[----:B------:R-:W0:Y:S08]  /*9d30*/  MUFU.EX2 R120, R120 ;  /* 0x0000007800787308 */ /* 0x000e300000000800 */
[----:B------:R-:W-:Y:S08]  /*9d40*/  MUFU.EX2 R198, R198 ;  /* 0x000000c600c67308 */ /* 0x000ff00000000800 */
[----:B------:R-:W-:Y:S08]  /*9d50*/  MUFU.EX2 R109, R132 ;  /* 0x00000084006d7308 */ /* 0x000ff00000000800 */
[----:B------:R-:W1:Y:S08]  /*9d60*/  MUFU.EX2 R124, R124 ;  /* 0x0000007c007c7308 */ /* 0x000e700000000800 */
[----:B------:R-:W-:Y:S01]  /*9d70*/  MUFU.EX2 R111, R111 ;  /* 0x0000006f006f7308 */ /* 0x000fe20000000800 */
[----:B------:R-:W-:-:S02]  /*9d80*/  WARPGROUP.DEPBAR.LE gsb0, 0x0 ;  /* 0x00008000000079c5 */ /* 0x000fc40000010000 */
[----:B------:R2:W-:Y:S05]  /*9d90*/  @!P1 SYNCS.ARRIVE.TRANS64.RED.A1T0 RZ, [R13+URZ], RZ ;  /* 0x000000ff0dff99a7 */ /* 0x0005ea000810043f */
[----:B------:R-:W-:Y:S01]  /*9da0*/  MUFU.EX2 R137, R130 ;  /* 0x0000008200897308 */ /* 0x000fe20000000800 */
[----:B0-----:R-:W-:Y:S02]  /*9db0*/  F2FP.BF16.F32.PACK_AB R136, R120, R107 ;  /* 0x0000006b7888723e */ /* 0x001fe400000010ff */
[----:B-1----:R-:W-:Y:S01]  /*9dc0*/  F2FP.BF16.F32.PACK_AB R138, R124, R109 ;  /* 0x0000006d7c8a723e */ /* 0x002fe200000010ff */
[----:B--2---:R-:W-:Y:S02]  /*9dd0*/  @!P1 VIADD R13, R14, 0x2a860 ;  /* 0x0002a8600e0d9836 */ /* 0x004fe40000000000 */
[----:B------:R-:W-:-:S02]  /*9de0*/  FADD.FTZ R14, R160, R7 ;  /* 0x00000007a00e7221 */ /* 0x000fc40000010000 */
[----:B------:R-:W-:Y:S01]  /*9df0*/  MUFU.EX2 R139, R134 ;  /* 0x00000086008b7308 */ /* 0x000fe20000000800 */
[----:B------:R-:W-:Y:S02]  /*9e00*/  IMAD.MOV.U32 R160, RZ, RZ, R9 ;  /* 0x000000ffffa07224 */ /* 0x000fe400078e0009 */
[----:B------:R-:W-:Y:S01]  /*9e10*/  FADD.FTZ R7, R89, R14 ;  /* 0x0000000e59077221 */ /* 0x000fe20000010000 */
[----:B------:R-:W-:-:S03]  /*9e20*/  @!P1 PRMT R13, RZ, 0x654, R13 ;  /* 0x00000654ff0d9816 */ /* 0x000fc6000000000d */
[----:B------:R-:W-:Y:S01]  /*9e30*/  FADD.FTZ R14, R162, R7 ;  /* 0x00000007a20e7221 */ /* 0x000fe20000010000 */
[----:B------:R0:W-:Y:S01]  /*9e40*/  @!P1 SYNCS.ARRIVE.TRANS64.RED.A1T0 RZ, [R13+URZ], RZ ;  /* 0x000000ff0dff99a7 */ /* 0x0001e2000810043f */
[C---:B------:R-:W-:Y:S01]  /*9e50*/  ISETP.GT.AND P1, PT, R10.reuse, R15, PT ;  /* 0x0000000f0a00720c */ /* 0x040fe20003f24270 */
[----:B------:R-:W-:Y:S02]  /*9e60*/  VIADD R10, R10, 0xffffffff ;  /* 0xffffffff0a0a7836 */ /* 0x000fe40000000000 */
[----:B------:R-:W-:-:S04]  /*9e70*/  FADD.FTZ R7, R91, R14 ;  /* 0x0000000e5b077221 */ /* 0x000fc80000010000 */
[----:B------:R-:W-:Y:S01]  /*9e80*/  FADD.FTZ R14, R144, R7 ;  /* 0x00000007900e7221 */ /* 0x000fe20000010000 */
[----:B0-----:R0:W1:Y:S01]  /*9e90*/  MUFU.EX2 R13, R148 ;  /* 0x00000094000d7308 */ /* 0x0010620000000800 */
[----:B------:R-:W-:Y:S02]  /*9ea0*/  F2FP.BF16.F32.PACK_AB R144, R108, R99 ;  /* 0x000000636c90723e */ /* 0x000fe400000010ff */
[----:B------:R-:W-:-:S04]  /*9eb0*/  FADD.FTZ R7, R93, R14 ;  /* 0x0000000e5d077221 */ /* 0x000fc80000010000 */
[----:B------:R-:W-:Y:S01]  /*9ec0*/  FADD.FTZ R14, R146, R7 ;  /* 0x00000007920e7221 */ /* 0x000fe20000010000 */
[----:B------:R-:W-:Y:S02]  /*9ed0*/  F2FP.BF16.F32.PACK_AB R146, R110, R101 ;  /* 0x000000656e92723e */ /* 0x000fe400000010ff */
[----:B0-----:R-:W-:Y:S01]  /*9ee0*/  F2FP.BF16.F32.PACK_AB R148, R176, R95 ;  /* 0x0000005fb094723e */ /* 0x001fe200000010ff */
[----:B------:R-:W-:-:S04]  /*9ef0*/  FADD.FTZ R7, R95, R14 ;  /* 0x0000000e5f077221 */ /* 0x000fc80000010000 */
[----:B------:R-:W-:Y:S01]  /*9f00*/  FADD.FTZ R14, R176, R7 ;  /* 0x00000007b00e7221 */ /* 0x000fe20000010000 */
[C---:B-1----:R-:W-:Y:S01]  /*9f10*/  FADD.FTZ R6, R13.reuse, R6 ;  /* 0x000000060d067221 */ /* 0x042fe20000010000 */
[----:B------:R-:W-:Y:S02]  /*9f20*/  F2FP.BF16.F32.PACK_AB R147, R13, R147 ;  /* 0x000000930d93723e */ /* 0x000fe400000010ff */
[----:B------:R-:W-:Y:S01]  /*9f30*/  FADD.FTZ R7, R97, R14 ;  /* 0x0000000e61077221 */ /* 0x000fe20000010000 */
[----:B------:R-:W-:Y:S02]  /*9f40*/  IMAD.MOV.U32 R13, RZ, RZ, R8 ;  /* 0x000000ffff0d7224 */ /* 0x000fe400078e0008 */
[----:B------:R-:W-:Y:S01]  /*9f50*/  FADD.FTZ R6, R141, R6 ;  /* 0x000000068d067221 */ /* 0x000fe20000010000 */
[----:B------:R-:W-:Y:S01]  /*9f60*/  F2FP.BF16.F32.PACK_AB R141, R88, R141 ;  /* 0x0000008d588d723e */ /* 0x000fe200000010ff */
[----:B------:R-:W-:Y:S02]  /*9f70*/  FADD.FTZ R14, R106, R7 ;  /* 0x000000076a0e7221 */ /* 0x000fe40000010000 */
[----:B------:R-:W-:-:S02]  /*9f80*/  FADD.FTZ R6, R88, R6 ;  /* 0x0000000658067221 */ /* 0x000fc40000010000 */
[----:B------:R-:W-:Y:S02]  /*9f90*/  FADD.FTZ R7, R99, R14 ;  /* 0x0000000e63077221 */ /* 0x000fe40000010000 */
[----:B------:R-:W-:Y:S01]  /*9fa0*/  FADD.FTZ R6, R143, R6 ;  /* 0x000000068f067221 */ /* 0x000fe20000010000 */
[----:B------:R-:W-:Y:S01]  /*9fb0*/  F2FP.BF16.F32.PACK_AB R143, R196, R143 ;  /* 0x0000008fc48f723e */ /* 0x000fe200000010ff */
[----:B------:R-:W-:Y:S02]  /*9fc0*/  FADD.FTZ R14, R108, R7 ;  /* 0x000000076c0e7221 */ /* 0x000fe40000010000 */
[----:B------:R-:W-:Y:S02]  /*9fd0*/  FADD.FTZ R6, R196, R6 ;  /* 0x00000006c4067221 */ /* 0x000fe40000010000 */
[----:B------:R-:W-:Y:S02]  /*9fe0*/  FADD.FTZ R7, R101, R14 ;  /* 0x0000000e65077221 */ /* 0x000fe40000010000 */
[----:B------:R-:W-:Y:S01]  /*9ff0*/  FADD.FTZ R6, R137, R6 ;  /* 0x0000000689067221 */ /* 0x000fe20000010000 */
[----:B------:R-:W-:Y:S01]  /*a000*/  F2FP.BF16.F32.PACK_AB R137, R198, R137 ;  /* 0x00000089c689723e */ /* 0x000fe200000010ff */
[----:B------:R-:W-:-:S02]  /*a010*/  FADD.FTZ R14, R110, R7 ;  /* 0x000000076e0e7221 */ /* 0x000fc40000010000 */
[----:B------:R-:W-:Y:S02]  /*a020*/  FADD.FTZ R6, R198, R6 ;  /* 0x00000006c6067221 */ /* 0x000fe40000010000 */
[----:B------:R-:W-:Y:S02]  /*a030*/  FADD.FTZ R7, R103, R14 ;  /* 0x0000000e67077221 */ /* 0x000fe40000010000 */
[----:B------:R-:W-:Y:S01]  /*a040*/  FADD.FTZ R6, R139, R6 ;  /* 0x000000068b067221 */ /* 0x000fe20000010000 */
[C---:B------:R-:W-:Y:S01]  /*a050*/  F2FP.BF16.F32.PACK_AB R139, R111.reuse, R139 ;  /* 0x0000008b6f8b723e */ /* 0x040fe200000010ff */
[----:B------:R-:W-:Y:S02]  /*a060*/  FADD.FTZ R14, R112, R7 ;  /* 0x00000007700e7221 */ /* 0x000fe40000010000 */
[----:B------:R-:W-:Y:S02]  /*a070*/  FADD.FTZ R6, R111, R6 ;  /* 0x000000066f067221 */ /* 0x000fe40000010000 */
[----:B------:R-:W-:-:S04]  /*a080*/  FADD.FTZ R7, R105, R14 ;  /* 0x0000000e69077221 */ /* 0x000fc80000010000 */
[----:B------:R-:W-:-:S04]  /*a090*/  FADD.FTZ R14, R116, R7 ;  /* 0x00000007740e7221 */ /* 0x000fc80000010000 */
[----:B------:R-:W-:-:S04]  /*a0a0*/  FADD.FTZ R7, R107, R14 ;  /* 0x0000000e6b077221 */ /* 0x000fc80000010000 */
[----:B------:R-:W-:-:S04]  /*a0b0*/  FADD.FTZ R14, R120, R7 ;  /* 0x00000007780e7221 */ /* 0x000fc80000010000 */
[----:B------:R-:W-:-:S04]  /*a0c0*/  FADD.FTZ R7, R109, R14 ;  /* 0x0000000e6d077221 */ /* 0x000fc80000010000 */
[----:B------:R-:W-:Y:S01]  /*a0d0*/  FADD.FTZ R7, R124, R7 ;  /* 0x000000077c077221 */ /* 0x000fe20000010000 */
[----:B------:R-:W-:Y:S06]  /*a0e0*/  @P1 BRA `(.L_x_1114) ;  /* 0xffffffdc00781947 */ /* 0x000fec000383ffff */
.L_x_1105:
[----:B------:R-:W-:-:S13]  /*a0f0*/  ISETP.GE.AND P1, PT, R10, R23, PT ;  /* 0x000000170a00720c */ /* 0x000fda0003f26270 */
[----:B------:R-:W-:Y:S05]  /*a100*/  @!P1 BRA `(.L_x_1115) ;  /* 0x0000003000f09947 */ /* 0x000fea0003800000 */
[----:B------:R-:W-:Y:S01]  /*a110*/  IMAD.IADD R20, R16, 0x1, -R17 ;  /* 0x0000000110147824 */ /* 0x000fe200078e0a11 */
[----:B------:R-:W-:Y:S01]  /*a120*/  UMOV UR38, UR36 ;  /* 0x0000002400267c82 */ /* 0x000fe20008000000 */
[----:B------:R-:W-:Y:S01]  /*a130*/  IMAD.MOV.U32 R13, RZ, RZ, R8 ;  /* 0x000000ffff0d7224 */ /* 0x000fe200078e0008 */
[----:B------:R-:W-:Y:S01]  /*a140*/  UMOV UR4, UR37 ;  /* 0x0000002500047c82 */ /* 0x000fe20008000000 */
[----:B------:R-:W-:Y:S01]  /*a150*/  IMAD.MOV.U32 R14, RZ, RZ, R9 ;  /* 0x000000ffff0e7224 */ /* 0x000fe200078e0009 */
[----:B------:R-:W-:Y:S01]  /*a160*/  IADD3 R161, R20, 0x8, R3 ;  /* 0x0000000814a17810 */ /* 0x000fe20007ffe003 */
[----:B------:R-:W-:Y:S01]  /*a170*/  IMAD.IADD R15, R3, 0x1, R20 ;  /* 0x00000001030f7824 */ /* 0x000fe200078e0214 */
[----:B------:R-:W-:Y:S01]  /*a180*/  ULDC UR51, c[0x0][0x9e4] ;  /* 0x0002790000337ab9 */ /* 0x000fe20000000800 */
[----:B------:R-:W-:Y:S01]  /*a190*/  ULDC UR5, c[0x0][0x9d8] ;  /* 0x0002760000057ab9 */ /* 0x000fe20000000800 */
[----:B------:R-:W-:Y:S01]  /*a1a0*/  LOP3.LUT R21, RZ, R161, RZ, 0x33, !PT ;  /* 0x000000a1ff157212 */ /* 0x000fe200078e33ff */
[----:B------:R-:W-:-:S06]  /*a1b0*/  ULDC UR54, c[0x0][0x9e0] ;  /* 0x0002780000367ab9 */ /* 0x000fcc0000000800 */
.L_x_1132:
[----:B------:R-:W-:-:S04]  /*a1c0*/  UIADD3 UR6, UR4, 0x1, URZ ;  /* 0x0000000104067890 */ /* 0x000fc8000fffe03f */
[----:B------:R-:W-:-:S04]  /*a1d0*/  UISETP.NE.AND UP0, UPT, UR6, 0x2, UPT ;  /* 0x000000020600788c */ /* 0x000fc8000bf05270 */
[----:B------:R-:W-:Y:S02]  /*a1e0*/  USEL UR36, URZ, 0x1, UP0 ;  /* 0x000000013f247887 */ /* 0x000fe40008000000 */
[----:B------:R-:W-:Y:S02]  /*a1f0*/  USEL UR37, UR6, URZ, UP0 ;  /* 0x0000003f06257287 */ /* 0x000fe40008000000 */
[----:B------:R-:W-:Y:S01]  /*a200*/  ULOP3.LUT UR36, UR38, UR36, URZ, 0x3c, !UPT ;  /* 0x0000002426247292 */ /* 0x000fe2000f8e3c3f */
[----:B------:R-:W-:Y:S11]  /*a210*/  @!P0 BRA `(.L_x_1116) ;  /* 0x0000000000048947 */ /* 0x000ff60003800000 */
[----:B------:R-:W-:Y:S01]  /*a220*/  BPT.TRAP 0x1 ;  /* 0x000000040000795c */ /* 0x000fe20000300000 */
.L_x_1116:
[----:B------:R-:W-:Y:S01]  /*a230*/  ULEA UR6, UR37, UR39, 0x3 ;  /* 0x0000002725067291 */ /* 0x000fe2000f8e183f */
[----:B------:R-:W-:-:S05]  /*a240*/  IMAD.U32 R8, RZ, RZ, UR36 ;  /* 0x00000024ff087e24 */ /* 0x000fca000f8e00ff */
[----:B------:R-:W-:-:S04]  /*a250*/  SHF.L.U32 R8, R8, 0x1f, RZ ;  /* 0x0000001f08087819 */ /* 0x000fc800000006ff */
[----:B------:R0:W1:Y:S01]  /*a260*/  SYNCS.PHASECHK.TRANS64.TRYWAIT P1, [UR6+0x2a830], R8 ;  /* 0x02a83008ff0075a7 */ /* 0x0000620008020146 */
[----:B------:R-:W-:Y:S05]  /*a270*/  @!P0 BRA `(.L_x_1117) ;  /* 0x0000000000048947 */ /* 0x000fea0003800000 */
[----:B------:R-:W-:Y:S01]  /*a280*/  BPT.TRAP 0x1 ;  /* 0x000000040000795c */ /* 0x000fe20000300000 */
.L_x_1117:
[----:B-1----:R-:W-:Y:S05]  /*a290*/  @P1 BRA `(.L_x_1118) ;  /* 0x0000000000081947 */ /* 0x002fea0003800000 */
[----:B------:R-:W1:Y:S02]  /*a2a0*/  SYNCS.PHASECHK.TRANS64.TRYWAIT P1, [UR6+0x2a830], R8 ;  /* 0x02a83008ff0075a7 */ /* 0x000e640008020146 */
[----:B-1----:R-:W-:Y:S05]  /*a2b0*/  @!P1 BRA `(.L_x_1119) ;  /* 0x000000b400609947 */ /* 0x002fea0003800000 */
.L_x_1118:
        /* <DEDUP_REMOVED lines=135> */
.L_x_1120:
[----:B------:R-:W-:Y:S01]  /*ab30*/  ULEA UR11, UR4, UR39, 0x3 ;  /* 0x00000027040b7291 */ /* 0x000fe2000f8e183f */
[----:B------:R-:W-:-:S05]  /*ab40*/  IMAD.U32 R0, RZ, RZ, UR38 ;  /* 0x00000026ff007e24 */ /* 0x000fca000f8e00ff */
[----:B------:R-:W-:-:S04]  /*ab50*/  SHF.L.U32 R0, R0, 0x1f, RZ ;  /* 0x0000001f00007819 */ /* 0x000fc800000006ff */
[----:B------:R2:W3:Y:S01]  /*ab60*/  SYNCS.PHASECHK.TRANS64.TRYWAIT P1, [UR11+0x2a850], R0 ;  /* 0x02a85000ff0075a7 */ /* 0x0004e2000802014b */
[----:B------:R-:W-:Y:S05]  /*ab70*/  @!P0 BRA `(.L_x_1121) ;  /* 0x0000000000048947 */ /* 0x000fea0003800000 */
[----:B------:R-:W-:Y:S01]  /*ab80*/  BPT.TRAP 0x1 ;  /* 0x000000040000795c */ /* 0x000fe20000300000 */
.L_x_1121:
[----:B---3--:R-:W-:Y:S05]  /*ab90*/  @P1 BRA `(.L_x_1122) ;  /* 0x0000000000081947 */ /* 0x008fea0003800000 */
[----:B------:R-:W3:Y:S02]  /*aba0*/  SYNCS.PHASECHK.TRANS64.TRYWAIT P1, [UR11+0x2a850], R0 ;  /* 0x02a85000ff0075a7 */ /* 0x000ee4000802014b */
[----:B---3--:R-:W-:Y:S05]  /*abb0*/  @!P1 BRA `(.L_x_1123) ;  /* 0x000000ac00389947 */ /* 0x008fea0003800000 */
.L_x_1122:
[----:B------:R-:W-:Y:S01]  /*abc0*/  UIADD3 UR7, UR39, 0x400, URZ ;  /* 0x0000040027077890 */ /* 0x000fe2000fffe03f */
[----:B------:R-:W-:Y:S01]  /*abd0*/  WARPGROUP.ARRIVE ;  /* 0x00000000000079c5 */ /* 0x000fe20000000000 */
[----:B------:R-:W-:-:S05]  /*abe0*/  UMOV UR15, 0x40000040 ;  /* 0x40000040000f7882 */ /* 0x000fca0000000000 */
[----:B------:R-:W3:Y:S01]  /*abf0*/  S2R R163, SR_TID.X ;  /* 0x0000000000a37919 */ /* 0x000ee20000002100 */
[----:B------:R-:W-:Y:S01]  /*ac00*/  USHF.R.U32.HI UR7, URZ, 0x4, UR7 ;  /* 0x000000043f077899 */ /* 0x000fe20008011607 */
[----:B------:R-:W-:Y:S01]  /*ac10*/  FMUL.FTZ R160, R101, UR5 ;  /* 0x0000000565a07c20 */ /* 0x000fe20008410000 */
[----:B------:R-:W-:Y:S02]  /*ac20*/  IMAD.U32 R101, RZ, RZ, UR6 ;  /* 0x00000006ff657e24 */ /* 0x000fe4000f8e00ff */
[----:B-12---:R-:W-:Y:S01]  /*ac30*/  FMUL.FTZ R0, R90, UR5 ;  /* 0x000000055a007c20 */ /* 0x006fe20008410000 */
[----:B------:R-:W-:Y:S01]  /*ac40*/  ULOP3.LUT UR7, UR7, 0x3fff, URZ, 0xc0, !UPT ;  /* 0x00003fff07077892 */ /* 0x000fe2000f8ec03f */
[----:B------:R-:W-:Y:S01]  /*ac50*/  FMUL.FTZ R90, R103, UR5 ;  /* 0x00000005675a7c20 */ /* 0x000fe20008410000 */
[----:B------:R-:W-:Y:S01]  /*ac60*/  FMUL.FTZ R103, R119, UR5 ;  /* 0x0000000577677c20 */ /* 0x000fe20008410000 */
[----:B------:R-:W-:Y:S01]  /*ac70*/  IMAD R119, R10, -0x60, RZ ;  /* 0xffffffa00a777824 */ /* 0x000fe200078e02ff */
[----:B------:R-:W-:Y:S01]  /*ac80*/  ULOP3.LUT UR7, UR7, 0x3000000, URZ, 0xfc, !UPT ;  /* 0x0300000007077892 */ /* 0x000fe2000f8efc3f */
[----:B0-----:R-:W-:Y:S01]  /*ac90*/  FMUL.FTZ R8, R88, UR5 ;  /* 0x0000000558087c20 */ /* 0x001fe20008410000 */
[----:B------:R-:W-:Y:S01]  /*aca0*/  FMUL.FTZ R2, R91, UR5 ;  /* 0x000000055b027c20 */ /* 0x000fe20008410000 */
[----:B------:R-:W-:Y:S01]  /*acb0*/  FMUL.FTZ R9, R94, UR5 ;  /* 0x000000055e097c20 */ /* 0x000fe20008410000 */
[----:B------:R-:W-:Y:S01]  /*acc0*/  UIMAD UR4, UR4, 0x600, UR7 ;  /* 0x00000600040478a4 */ /* 0x000fe2000f8e0207 */
[----:B------:R-:W-:Y:S01]  /*acd0*/  FMUL.FTZ R11, R95, UR5 ;  /* 0x000000055f0b7c20 */ /* 0x000fe20008410000 */
        /* <DEDUP_REMOVED lines=30> */
[----:B------:R-:W-:Y:S01]  /*aec0*/  @!P1 VIADD R101, R101, 0x2a840 ;  /* 0x0002a84065659836 */ /* 0x000fe20000000000 */
[----:B------:R-:W0:Y:S01]  /*aed0*/  MUFU.TANH R8, R8 ;  /* 0x0000000800087308 */ /* 0x000e220000002400 */
[----:B------:R-:W-:-:S07]  /*aee0*/  FMUL.FTZ R124, R124, UR5 ;  /* 0x000000057c7c7c20 */ /* 0x000fce0008410000 */
[----:B------:R-:W1:Y:S08]  /*aef0*/  MUFU.TANH R0, R0 ;  /* 0x0000000000007308 */ /* 0x000e700000002400 */
        /* <DEDUP_REMOVED lines=17> */
[----:B------:R-:W-:Y:S02]  /*b010*/  IADD3 R104, R119, 0x1, R16 ;  /* 0x0000000177687810 */ /* 0x000fe40007ffe010 */
[----:B------:R-:W0:Y:S01]  /*b020*/  MUFU.TANH R94, R94 ;  /* 0x0000005e005e7308 */ /* 0x000e220000002400 */
[----:B------:R-:W-:Y:S01]  /*b030*/  HGMMA.64x128x16.F32.BF16 R24, R152, gdesc[UR12].tnspB, R24, gsb0 ;  /* 0x41e0000c98187df0 */ /* 0x000fe20008001818 */
[----:B------:R-:W-:Y:S01]  /*b040*/  UMOV UR14, UR10 ;  /* 0x0000000a000e7c82 */ /* 0x000fe20008000000 */
[----:B------:R-:W-:Y:S01]  /*b050*/  UMOV UR15, 0x40000040 ;  /* 0x40000040000f7882 */ /* 0x000fe20000000000 */
[----:B------:R-:W-:Y:S01]  /*b060*/  UIADD3 UR10, UR4, 0x180, URZ ;  /* 0x00000180040a7890 */ /* 0x000fe2000fffe03f */
[----:B------:R-:W-:-:S03]  /*b070*/  IMAD.IADD R105, R104, 0x1, -R17 ;  /* 0x0000000168697824 */ /* 0x000fc600078e0a11 */
[----:B------:R-:W0:Y:S01]  /*b080*/  MUFU.TANH R158, R158 ;  /* 0x0000009e009e7308 */ /* 0x000e220000002400 */
[----:B------:R-:W-:-:S07]  /*b090*/  IMAD R105, R18, -0x2, R105 ;  /* 0xfffffffe12697824 */ /* 0x000fce00078e0269 */
        /* <DEDUP_REMOVED lines=18> */
[----:B------:R-:W-:-:S04]  /*b1c0*/  FMUL.FTZ R154, R130, UR5 ;  /* 0x00000005829a7c20 */ /* 0x000fc80008410000 */
[----:B------:R-:W-:Y:S01]  /*b1d0*/  HGMMA.64x128x16.F32.BF16 R24, R148, gdesc[UR12].tnspB, R24, gsb0 ;  /* 0x41e0000c94187df0 */ /* 0x000fe20008001818 */
[----:B------:R-:W-:Y:S01]  /*b1e0*/  UMOV UR14, UR10 ;  /* 0x0000000a000e7c82 */ /* 0x000fe20008000000 */
[----:B------:R-:W-:Y:S01]  /*b1f0*/  UMOV UR15, 0x40000040 ;  /* 0x40000040000f7882 */ /* 0x000fe20000000000 */
[----:B------:R-:W-:Y:S01]  /*b200*/  UIADD3 UR10, UR4, 0x200, URZ ;  /* 0x00000200040a7890 */ /* 0x000fe2000fffe03f */
[----:B------:R-:W0:Y:S01]  /*b210*/  MUFU.TANH R152, R152 ;  /* 0x0000009800987308 */ /* 0x000e220000002400 */
[----:B------:R-:W-:-:S07]  /*b220*/  UIADD3 UR4, UR4, 0x280, URZ ;  /* 0x0000028004047890 */ /* 0x000fce000fffe03f */
[----:B------:R-:W0:Y:S01]  /*b230*/  MUFU.TANH R154, R154 ;  /* 0x0000009a009a7308 */ /* 0x000e220000002400 */
[----:B------:R-:W-:Y:S02]  /*b240*/  WARPGROUP.DEPBAR.LE gsb0, 0x0 ;  /* 0x00008000000079c5 */ /* 0x000fe40000010000 */
[----:B------:R-:W-:Y:S01]  /*b250*/  WARPGROUP.ARRIVE ;  /* 0x00000000000079c5 */ /* 0x000fe20000000000 */
[----:B------:R-:W-:Y:S01]  /*b260*/  FMUL.FTZ R148, R123, UR5 ;  /* 0x000000057b947c20 */ /* 0x000fe20008410000 */
[----:B------:R-:W-:Y:S01]  /*b270*/  FMUL.FTZ R150, R126, UR5 ;  /* 0x000000057e967c20 */ /* 0x000fe20008410000 */
[----:B------:R-:W-:Y:S02]  /*b280*/  VIADD R126, R105, UR50 ;  /* 0x00000032697e7c36 */ /* 0x000fe40008000000 */
[----:B------:R-:W-:Y:S01]  /*b290*/  IMAD R123, R18, -0x2, R119 ;  /* 0xfffffffe127b7824 */ /* 0x000fe200078e0277 */
[----:B------:R-:W-:Y:S01]  /*b2a0*/  HGMMA.64x128x16.F32.BF16 R24, R144, gdesc[UR12].tnspB, R24, gsb0 ;  /* 0x41e0000c90187df0 */ /* 0x000fe20008001818 */
[----:B------:R-:W-:Y:S01]  /*b2b0*/  UMOV UR14, UR10 ;  /* 0x0000000a000e7c82 */ /* 0x000fe20008000000 */
[----:B------:R-:W-:Y:S01]  /*b2c0*/  UMOV UR15, 0x40000040 ;  /* 0x40000040000f7882 */ /* 0x000fe20000000000 */
[----:B------:R-:W0:Y:S01]  /*b2d0*/  MUFU.TANH R148, R148 ;  /* 0x0000009400947308 */ /* 0x000e220000002400 */
[----:B------:R-:W-:-:S07]  /*b2e0*/  IMAD.IADD R111, R3, 0x1, R126 ;  /* 0x00000001036f7824 */ /* 0x000fce00078e027e */
[----:B------:R-:W0:Y:S01]  /*b2f0*/  MUFU.TANH R150, R150 ;  /* 0x0000009600967308 */ /* 0x000e220000002400 */
        /* <DEDUP_REMOVED lines=8> */
[----:B------:R-:W-:Y:S01]  /*b380*/  UMOV UR14, UR4 ;  /* 0x00000004000e7c82 */ /* 0x000fe20008000000 */
[----:B------:R-:W-:Y:S01]  /*b390*/  UMOV UR15, 0x40000040 ;  /* 0x40000040000f7882 */ /* 0x000fe20000000000 */
[----:B------:R-:W-:Y:S01]  /*b3a0*/  FMUL.FTZ R107, R112, UR5 ;  /* 0x00000005706b7c20 */ /* 0x000fe20008410000 */
[----:B------:R-:W-:Y:S01]  /*b3b0*/  FMUL.FTZ R146, R122, UR5 ;  /* 0x000000057a927c20 */ /* 0x000fe20008410000 */
[----:B------:R-:W0:Y:S08]  /*b3c0*/  MUFU.TANH R144, R144 ;  /* 0x0000009000907308 */ /* 0x000e300000002400 */
[----:B------:R-:W0:Y:S08]  /*b3d0*/  MUFU.TANH R145, R145 ;  /* 0x0000009100917308 */ /* 0x000e300000002400 */
[----:B------:R-:W0:Y:S08]  /*b3e0*/  MUFU.TANH R89, R89 ;  /* 0x0000005900597308 */ /* 0x000e300000002400 */
[----:B------:R-:W0:Y:S08]  /*b3f0*/  MUFU.TANH R92, R92 ;  /* 0x0000005c005c7308 */ /* 0x000e300000002400 */
[----:B------:R-:W0:Y:S08]  /*b400*/  MUFU.TANH R107, R107 ;  /* 0x0000006b006b7308 */ /* 0x000e300000002400 */
[----:B------:R-:W0:Y:S08]  /*b410*/  MUFU.TANH R146, R146 ;  /* 0x0000009200927308 */ /* 0x000e300000002400 */
[----:B------:R-:W0:Y:S08]  /*b420*/  MUFU.TANH R101, R134 ;  /* 0x0000008600657308 */ /* 0x000e300000002400 */
[----:B------:R5:W0:Y:S02]  /*b430*/  MUFU.TANH R112, R124 ;  /* 0x0000007c00707308 */ /* 0x000a240000002400 */
[----:B-----5:R-:W-:-:S04]  /*b440*/  VIADD R124, R105, UR54 ;  /* 0x00000036697c7c36 */ /* 0x020fc80008000000 */
[----:B------:R-:W-:Y:S01]  /*b450*/  IMAD.IADD R109, R3, 0x1, R124 ;  /* 0x00000001036d7824 */ /* 0x000fe200078e027c */
[----:B------:R-:W-:Y:S02]  /*b460*/  WARPGROUP.DEPBAR.LE gsb0, 0x0 ;  /* 0x00008000000079c5 */ /* 0x000fe40000010000 */
[----:B------:R-:W-:Y:S01]  /*b470*/  WARPGROUP.ARRIVE ;  /* 0x00000000000079c5 */ /* 0x000fe20000000000 */
[----:B------:R-:W-:Y:S01]  /*b480*/  FMUL.FTZ R142, R108, UR5 ;  /* 0x000000056c8e7c20 */ /* 0x000fe20008410000 */
[----:B------:R-:W-:Y:S01]  /*b490*/  FMUL.FTZ R108, R113, UR5 ;  /* 0x00000005716c7c20 */ /* 0x000fe20008410000 */
[----:B------:R-:W-:-:S03]  /*b4a0*/  FMUL.FTZ R140, R118, UR5 ;  /* 0x00000005768c7c20 */ /* 0x000fc60008410000 */
[----:B------:R-:W-:Y:S01]  /*b4b0*/  HGMMA.64x128x16.F32.BF16 R24, R136, gdesc[UR12].tnspB, R24, gsb0 ;  /* 0x41e0000c88187df0 */ /* 0x000fe20008001818 */
[----:B------:R-:W0:Y:S08]  /*b4c0*/  MUFU.TANH R142, R142 ;  /* 0x0000008e008e7308 */ /* 0x000e300000002400 */
[----:B------:R-:W0:Y:S08]  /*b4d0*/  MUFU.TANH R108, R108 ;  /* 0x0000006c006c7308 */ /* 0x000e300000002400 */
[----:B------:R-:W0:Y:S01]  /*b4e0*/  MUFU.TANH R140, R140 ;  /* 0x0000008c008c7308 */ /* 0x000e220000002400 */
[----:B------:R-:W-:-:S02]  /*b4f0*/  WARPGROUP.DEPBAR.LE gsb0, 0x0 ;  /* 0x00008000000079c5 */ /* 0x000fc40000010000 */
[----:B------:R5:W-:Y:S01]  /*b500*/  @!P1 SYNCS.ARRIVE.TRANS64.RED.A1T0 RZ, [R102+URZ], RZ ;  /* 0x000000ff66ff99a7 */ /* 0x000be2000810043f */
[----:B------:R-:W-:Y:S01]  /*b510*/  ISETP.GE.AND P1, PT, R12, 0x1, PT ;  /* 0x000000010c00780c */ /* 0x000fe20003f26270 */
[----:B-----5:R-:W-:-:S06]  /*b520*/  FMUL.FTZ R102, R135, UR5 ;  /* 0x0000000587667c20 */ /* 0x020fcc0008410000 */
[----:B------:R-:W0:Y:S06]  /*b530*/  MUFU.TANH R102, R102 ;  /* 0x0000006600667308 */ /* 0x000e2c0000002400 */
[----:B-1234-:R-:W-:Y:S05]  /*b540*/  @!P1 BRA `(.L_x_1124) ;  /* 0x0000000000589947 */ /* 0x01efea0003800000 */
[----:B------:R-:W-:Y:S01]  /*b550*/  ISETP.GT.AND P1, PT, R15, -0x1, PT ;  /* 0xffffffff0f00780c */ /* 0x000fe20003f24270 */
[----:B------:R-:W-:-:S12]  /*b560*/  BSSY B0, `(.L_x_1125) ;  /* 0x0000011000007945 */ /* 0x000fd80003800000 */
[----:B------:R-:W-:Y:S05]  /*b570*/  @P1 BRA `(.L_x_1126) ;  /* 0x0000000000241947 */ /* 0x000fea0003800000 */
[----:B------:R-:W-:Y:S01]  /*b580*/  IMAD.U32 R118, RZ, RZ, UR51 ;  /* 0x00000033ff767e24 */ /* 0x000fe2000f8e00ff */
[----:B------:R-:W-:-:S04]  /*b590*/  IADD3 R110, R3, R16, -R17 ;  /* 0x00000010036e7210 */ /* 0x000fc80007ffe811 */
[----:B------:R-:W-:Y:S02]  /*b5a0*/  ISETP.NE.AND P1, PT, R118, 0x1, PT ;  /* 0x000000017600780c */ /* 0x000fe40003f25270 */
[----:B------:R-:W-:-:S11]  /*b5b0*/  LOP3.LUT R113, RZ, R110, RZ, 0x33, !PT ;  /* 0x0000006eff717212 */ /* 0x000fd600078e33ff */
[----:B------:R-:W1:Y:S02]  /*b5c0*/  @P1 LDC.64 R104, c[0x0][0x9e8] ;  /* 0x00027a00ff681b82 */ /* 0x000e640000000a00 */
[----:B-1----:R-:W-:-:S05]  /*b5d0*/  @P1 IMAD.HI.U32 R104, R113, R104, RZ ;  /* 0x0000006871681227 */ /* 0x002fca00078e00ff */
[----:B------:R-:W-:-:S04]  /*b5e0*/  @P1 SHF.R.U32.HI R113, RZ, R105, R104 ;  /* 0x00000069ff711219 */ /* 0x000fc80000011668 */
[----:B------:R-:W-:Y:S01]  /*b5f0*/  LOP3.LUT R104, RZ, R113, RZ, 0x33, !PT ;  /* 0x00000071ff687212 */ /* 0x000fe200078e33ff */
[----:B------:R-:W-:Y:S06]  /*b600*/  BRA `(.L_x_1127) ;  /* 0x0000000000187947 */ /* 0x000fec0003800000 */
.L_x_1126:
[----:B------:R-:W-:-:S05]  /*b610*/  IMAD.U32 R118, RZ, RZ, UR51 ;  /* 0x00000033ff767e24 */ /* 0x000fca000f8e00ff */
[----:B------:R-:W-:-:S13]  /*b620*/  ISETP.NE.AND P1, PT, R118, 0x1, PT ;  /* 0x000000017600780c */ /* 0x000fda0003f25270 */
[----:B------:R-:W1:Y:S02]  /*b630*/  @P1 LDC.64 R104, c[0x0][0x9e8] ;  /* 0x00027a00ff681b82 */ /* 0x000e640000000a00 */
[----:B-1----:R-:W-:-:S04]  /*b640*/  @P1 IMAD.HI.U32 R110, R15, R104, RZ ;  /* 0x000000680f6e1227 */ /* 0x002fc800078e00ff */
[----:B------:R-:W-:Y:S01]  /*b650*/  IMAD.MOV.U32 R104, RZ, RZ, R15 ;  /* 0x000000ffff687224 */ /* 0x000fe200078e000f */
[----:B------:R-:W-:-:S07]  /*b660*/  @P1 SHF.R.U32.HI R104, RZ, R105, R110 ;  /* 0x00000069ff681219 */ /* 0x000fce000001166e */
.L_x_1127:
[----:B------:R-:W-:Y:S05]  /*b670*/  BSYNC B0 ;  /* 0x0000000000007941 */ /* 0x000fea0003800000 */
.L_x_1125:
[----:B------:R-:W-:-:S05]  /*b680*/  IMAD R104, R104, R118, R123 ;  /* 0x0000007668687224 */ /* 0x000fca00078e027b */
[----:B------:R-:W-:Y:S02]  /*b690*/  VIADDMNMX R109, R104, R118, R109, PT ;  /* 0x00000076686d7246 */ /* 0x000fe4000380016d */
[----:B------:R-:W-:-:S07]  /*b6a0*/  VIMNMX R111, R111, R104, !PT ;  /* 0x000000686f6f7248 */ /* 0x000fce0007fe0100 */
.L_x_1124:
        /* <DEDUP_REMOVED lines=111> */
[----:B------:R-:W-:Y:S02]  /*bda0*/  ISETP.GE.AND P6, PT, R119, 0x5a, PT ;  /* 0x0000005a7700780c */ /* 0x000fe40003fc6270 */
[----:B------:R-:W-:Y:S02]  /*bdb0*/  IADD3 R8, R124, 0x8, R3 ;  /* 0x000000087c087810 */ /* 0x000fe40007ffe003 */
[----:B------:R-:W-:Y:S02]  /*bdc0*/  P2R R115, PR, RZ, 0x40 ;  /* 0x00000040ff737803 */ /* 0x000fe40000000000 */
[----:B------:R-:W-:-:S04]  /*bdd0*/  ISETP.GT.AND P6, PT, R111, 0x59, !P6 ;  /* 0x000000596f00780c */ /* 0x000fc800077c4270 */
[----:B------:R-:W-:-:S04]  /*bde0*/  ISETP.LT.OR P6, PT, R109, 0x5a, P6 ;  /* 0x0000005a6d00780c */ /* 0x000fc800037c1670 */
[----:B------:R-:W-:Y:S02]  /*bdf0*/  FSEL R106, R133, -INF , !P6 ;  /* 0xff800000856a7808 */ /* 0x000fe40007000000 */
[----:B------:R-:W-:-:S13]  /*be00*/  ISETP.GE.AND P6, PT, R12, 0x1, PT ;  /* 0x000000010c00780c */ /* 0x000fda0003fc6270 */
        /* <DEDUP_REMOVED lines=12> */
.L_x_1130:
[----:B------:R-:W-:Y:S02]  /*bed0*/  IMAD.U32 R124, RZ, RZ, UR51 ;  /* 0x00000033ff7c7e24 */ /* 0x000fe4000f8e00ff */
[----:B------:R-:W-:-:S03]  /*bee0*/  IMAD.MOV.U32 R97, RZ, RZ, R161 ;  /* 0x000000ffff617224 */ /* 0x000fc600078e00a1 */
[----:B------:R-:W-:-:S13]  /*bef0*/  ISETP.NE.AND P6, PT, R124, 0x1, PT ;  /* 0x000000017c00780c */ /* 0x000fda0003fc5270 */
[----:B------:R-:W0:Y:S02]  /*bf00*/  @P6 LDC.64 R120, c[0x0][0x9e8] ;  /* 0x00027a00ff786b82 */ /* 0x000e240000000a00 */
[----:B0-----:R-:W-:-:S05]  /*bf10*/  @P6 IMAD.HI.U32 R120, R161, R120, RZ ;  /* 0x00000078a1786227 */ /* 0x001fca00078e00ff */
[----:B------:R-:W-:-:S07]  /*bf20*/  @P6 SHF.R.U32.HI R97, RZ, R121, R120 ;  /* 0x00000079ff616219 */ /* 0x000fce0000011678 */
.L_x_1131:
[----:B------:R-:W-:Y:S05]  /*bf30*/  BSYNC B0 ;  /* 0x0000000000007941 */ /* 0x000fea0003800000 */
.L_x_1129:
[----:B------:R-:W-:-:S05]  /*bf40*/  IMAD R97, R97, R124, R123 ;  /* 0x0000007c61617224 */ /* 0x000fca00078e027b */
[----:B------:R-:W-:Y:S02]  /*bf50*/  VIADDMNMX R8, R97, R124, R8, PT ;  /* 0x0000007c61087246 */ /* 0x000fe40003800108 */
[----:B------:R-:W-:-:S07]  /*bf60*/  VIMNMX R93, R93, R97, !PT ;  /* 0x000000615d5d7248 */ /* 0x000fce0007fe0100 */
.L_x_1128:
[C---:B------:R-:W-:Y:S01]  /*bf70*/  ISETP.GT.AND P1, PT, R93.reuse, 0x1, !P1 ;  /* 0x000000015d00780c */ /* 0x040fe20004f24270 */
[----:B------:R-:W-:Y:S01]  /*bf80*/  UMOV UR38, UR36 ;  /* 0x0000002400267c82 */ /* 0x000fe20008000000 */
[----:B------:R-:W-:Y:S01]  /*bf90*/  ISETP.NE.AND P6, PT, R130, RZ, PT ;  /* 0x000000ff8200720c */ /* 0x000fe20003fc5270 */
[----:B------:R-:W-:Y:S01]  /*bfa0*/  UMOV UR4, UR37 ;  /* 0x0000002500047c82 */ /* 0x000fe20008000000 */
[----:B------:R-:W-:Y:S02]  /*bfb0*/  ISETP.LT.OR P1, PT, R8, 0x2, P1 ;  /* 0x000000020800780c */ /* 0x000fe40000f21670 */
[----:B------:R-:W-:Y:S02]  /*bfc0*/  ISETP.GT.AND P2, PT, R93, 0x8, !P2 ;  /* 0x000000085d00780c */ /* 0x000fe40005744270 */
[----:B------:R-:W-:Y:S02]  /*bfd0*/  FSEL R130, R2, -INF , !P1 ;  /* 0xff80000002827808 */ /* 0x000fe40004800000 */
[----:B------:R-:W-:-:S02]  /*bfe0*/  ISETP.NE.AND P1, PT, R113, RZ, PT ;  /* 0x000000ff7100720c */ /* 0x000fc40003f25270 */
[C---:B------:R-:W-:Y:S02]  /*bff0*/  ISETP.LT.OR P2, PT, R8.reuse, 0x9, P2 ;  /* 0x000000090800780c */ /* 0x040fe40001741670 */
[----:B------:R-:W-:Y:S02]  /*c000*/  ISETP.GT.AND P1, PT, R93, 0x9, !P1 ;  /* 0x000000095d00780c */ /* 0x000fe40004f24270 */
[----:B------:R-:W-:Y:S02]  /*c010*/  FSEL R2, R9, -INF , !P2 ;  /* 0xff80000009027808 */ /* 0x000fe40005000000 */
[----:B------:R-:W-:Y:S02]  /*c020*/  ISETP.LT.OR P1, PT, R8, 0xa, P1 ;  /* 0x0000000a0800780c */ /* 0x000fe40000f21670 */
[----:B------:R-:W-:Y:S02]  /*c030*/  ISETP.NE.AND P2, PT, R135, RZ, PT ;  /* 0x000000ff8700720c */ /* 0x000fe40003f45270 */
[----:B------:R-:W-:-:S02]  /*c040*/  FSEL R128, R11, -INF , !P1 ;  /* 0xff8000000b807808 */ /* 0x000fc40004800000 */
[----:B------:R-:W-:Y:S01]  /*c050*/  ISETP.NE.AND P1, PT, R127, RZ, PT ;  /* 0x000000ff7f00720c */ /* 0x000fe20003f25270 */
[----:B------:R-:W0:Y:S01]  /*c060*/  LDC R11, c[0x0][0x988] ;  /* 0x00026200ff0b7b82 */ /* 0x000e220000000800 */
        /* <DEDUP_REMOVED lines=81> */
[----:B------:R-:W-:-:S04]  /*c580*/  ISETP.NE.AND P1, PT, R117, RZ, PT ;  /* 0x000000ff7500720c */ /* 0x000fc80003f25270 */
        /* <DEDUP_REMOVED lines=32> */
[--C-:B------:R-:W-:Y:S01]  /*c790*/  FFMA.FTZ R93, R142, R11, -R115.reuse ;  /* 0x0000000b8e5d7223 */ /* 0x100fe20000010873 */
[----:B------:R-:W-:Y:S01]  /*c7a0*/  FSEL R142, R102, -INF , !P2 ;  /* 0xff800000668e7808 */ /* 0x000fe20005000000 */
[----:B------:R-:W-:Y:S01]  /*c7b0*/  MUFU.EX2 R89, R0 ;  /* 0x0000000000597308 */ /* 0x000fe20000000800 */
[----:B------:R-:W-:Y:S01]  /*c7c0*/  FMNMX.FTZ R91, R120, R91, !PT ;  /* 0x0000005b785b7209 */ /* 0x000fe20007810000 */
[-CC-:B------:R-:W-:Y:S01]  /*c7d0*/  FFMA.FTZ R176, R176, R11.reuse, -R115.reuse ;  /* 0x0000000bb0b07223 */ /* 0x180fe20000010873 */
[----:B------:R-:W-:Y:S01]  /*c7e0*/  FSEL R113, R9, RZ, P1 ;  /* 0x000000ff09717208 */ /* 0x000fe20000800000 */
        /* <DEDUP_REMOVED lines=12> */
[----:B------:R-:W-:Y:S01]  /*c8b0*/  MUFU.EX2 R91, R184 ;  /* 0x000000b8005b7308 */ /* 0x000fe20000000800 */
[----:B------:R-:W-:Y:S01]  /*c8c0*/  FMNMX.FTZ R95, R88, R95, !PT ;  /* 0x0000005f585f7209 */ /* 0x000fe20007810000 */
[-CC-:B------:R-:W-:Y:S01]  /*c8d0*/  FFMA.FTZ R118, R118, R11.reuse, -R115.reuse ;  /* 0x0000000b76767223 */ /* 0x180fe20000010873 */
[----:B------:R-:W-:Y:S01]  /*c8e0*/  LOP3.LUT P6, RZ, R163, 0x7f, RZ, 0xc0, !PT ;  /* 0x0000007fa3ff7812 */ /* 0x000fe200078cc0ff */
[--C-:B------:R-:W-:Y:S01]  /*c8f0*/  FFMA.FTZ R114, R114, R11, -R115.reuse ;  /* 0x0000000b72727223 */ /* 0x100fe20000010873 */
[----:B------:R-:W-:Y:S01]  /*c900*/  FMNMX.FTZ R97, R92, R95, !PT ;  /* 0x0000005f5c617209 */ /* 0x000fe20007810000 */
[-CC-:B------:R-:W-:Y:S01]  /*c910*/  FFMA.FTZ R136, R108, R11.reuse, -R115.reuse ;  /* 0x0000000b6c887223 */ /* 0x180fe20000010873 */
[----:B------:R-:W-:Y:S01]  /*c920*/  FFMA.FTZ R110, R110, R11, -R115 ;  /* 0x0000000b6e6e7223 */ /* 0x000fe20000010873 */
[----:B------:R-:W-:Y:S01]  /*c930*/  MUFU.EX2 R178, R178 ;  /* 0x000000b200b27308 */ /* 0x000fe20000000800 */
[----:B------:R-:W-:-:S04]  /*c940*/  FMNMX.FTZ R97, R94, R97, !PT ;  /* 0x000000615e617209 */ /* 0x000fc80007810000 */
[----:B------:R-:W-:-:S03]  /*c950*/  FMNMX.FTZ R97, R90, R97, !PT ;  /* 0x000000615a617209 */ /* 0x000fc60007810000 */
        /* <DEDUP_REMOVED lines=9> */
[----:B------:R0:W-:Y:S01]  /*c9f0*/  MUFU.EX2 R99, R158 ;  /* 0x0000009e00637308 */ /* 0x0001e20000000800 */
[----:B------:R-:W-:-:S04]  /*ca00*/  FMNMX.FTZ R103, R150, R103, !PT ;  /* 0x0000006796677209 */ /* 0x000fc80007810000 */
[----:B------:R-:W-:-:S03]  /*ca10*/  FMNMX.FTZ R103, R152, R103, !PT ;  /* 0x0000006798677209 */ /* 0x000fc60007810000 */
[----:B------:R-:W-:Y:S01]  /*ca20*/  MUFU.EX2 R160, R160 ;  /* 0x000000a000a07308 */ /* 0x000fe20000000800 */
[----:B------:R-:W-:Y:S02]  /*ca30*/  FMNMX.FTZ R103, R154, R103, !PT ;  /* 0x000000679a677209 */ /* 0x000fe40007810000 */
[----:B0-----:R-:W-:Y:S01]  /*ca40*/  FSEL R158, R101, -INF , !P5 ;  /* 0xff800000659e7808 */ /* 0x001fe20006800000 */
[--C-:B------:R-:W-:Y:S01]  /*ca50*/  FFMA.FTZ R101, R132, R11, -R115.reuse ;  /* 0x0000000b84657223 */ /* 0x100fe20000010873 */
[----:B------:R-:W-:Y:S01]  /*ca60*/  FMNMX.FTZ R103, R156, R103, !PT ;  /* 0x000000679c677209 */ /* 0x000fe20007810000 */
[-CC-:B------:R-:W-:Y:S01]  /*ca70*/  FFMA.FTZ R132, R138, R11.reuse, -R115.reuse ;  /* 0x0000000b8a847223 */ /* 0x180fe20000010873 */
[----:B------:R-:W-:Y:S01]  /*ca80*/  FFMA.FTZ R138, R96, R11, -R115 ;  /* 0x0000000b608a7223 */ /* 0x000fe20000010873 */
[----:B------:R0:W-:Y:S01]  /*ca90*/  MUFU.EX2 R100, R105 ;  /* 0x0000006900647308 */ /* 0x0001e20000000800 */
[----:B------:R-:W-:-:S04]  /*caa0*/  FMNMX.FTZ R103, R158, R103, !PT ;  /* 0x000000679e677209 */ /* 0x000fc80007810000 */
[----:B------:R-:W-:Y:S01]  /*cab0*/  FMNMX.FTZ R0, R142, R103, !PT ;  /* 0x000000678e007209 */ /* 0x000fe20007810000 */
[-CC-:B------:R-:W-:Y:S02]  /*cac0*/  FFMA.FTZ R103, R122, R11.reuse, -R115.reuse ;  /* 0x0000000b7a677223 */ /* 0x180fe40000010873 */
[----:B------:R-:W-:Y:S01]  /*cad0*/  MUFU.EX2 R93, R93 ;  /* 0x0000005d005d7308 */ /* 0x000fe20000000800 */
[--C-:B0-----:R-:W-:Y:S01]  /*cae0*/  FFMA.FTZ R105, R116, R11, -R115.reuse ;  /* 0x0000000b74697223 */ /* 0x101fe20000010873 */
[----:B------:R-:W0:Y:S06]  /*caf0*/  SHFL.BFLY PT, R107, R0, 0x2, 0x1f ;  /* 0x0c401f00006b7f89 */ /* 0x000e2c00000e0000 */
[----:B------:R-:W-:Y:S08]  /*cb00*/  MUFU.EX2 R102, R102 ;  /* 0x0000006600667308 */ /* 0x000ff00000000800 */
[----:B------:R-:W-:Y:S08]  /*cb10*/  MUFU.EX2 R101, R101 ;  /* 0x0000006500657308 */ /* 0x000ff00000000800 */
[----:B------:R-:W-:Y:S01]  /*cb20*/  MUFU.EX2 R132, R132 ;  /* 0x0000008400847308 */ /* 0x000fe20000000800 */
[----:B0-----:R-:W-:Y:S01]  /*cb30*/  FMNMX.FTZ R8, R0, R107, !PT ;  /* 0x0000006b00087209 */ /* 0x001fe20007810000 */
[----:B------:R-:W-:Y:S01]  /*cb40*/  FADD.FTZ R0, -R113, R14 ;  /* 0x0000000e71007221 */ /* 0x000fe20000010100 */
[----:B------:R-:W-:-:S03]  /*cb50*/  FFMA.FTZ R107, R112, R11, -R115 ;  /* 0x0000000b706b7223 */ /* 0x000fc60000010873 */
[----:B------:R-:W0:Y:S01]  /*cb60*/  SHFL.BFLY PT, R111, R8, 0x1, 0x1f ;  /* 0x0c201f00086f7f89 */ /* 0x000e2200000e0000 */
[----:B------:R-:W-:Y:S01]  /*cb70*/  FMUL.FTZ R0, R0, R11 ;  /* 0x0000000b00007220 */ /* 0x000fe20000410000 */
[----:B------:R-:W-:Y:S08]  /*cb80*/  MUFU.EX2 R103, R103 ;  /* 0x0000006700677308 */ /* 0x000ff00000000800 */
[----:B------:R-:W1:Y:S08]  /*cb90*/  MUFU.EX2 R0, R0 ;  /* 0x0000000000007308 */ /* 0x000e700000000800 */
[----:B------:R-:W-:Y:S01]  /*cba0*/  MUFU.EX2 R118, R118 ;  /* 0x0000007600767308 */ /* 0x000fe20000000800 */
[----:B0-----:R-:W-:Y:S01]  /*cbb0*/  FMNMX.FTZ R8, R8, R111, !PT ;  /* 0x0000006f08087209 */ /* 0x001fe20007810000 */
[----:B------:R-:W-:-:S06]  /*cbc0*/  FFMA.FTZ R111, R106, R11, -R115 ;  /* 0x0000000b6a6f7223 */ /* 0x000fcc0000010873 */
[----:B------:R-:W-:Y:S01]  /*cbd0*/  MUFU.EX2 R105, R105 ;  /* 0x0000006900697308 */ /* 0x000fe20000000800 */
[----:B-1----:R-:W-:Y:S01]  /*cbe0*/  FFMA.FTZ R7, R0, R7, R89 ;  /* 0x0000000700077223 */ /* 0x002fe20000010059 */
[C---:B------:R-:W-:Y:S01]  /*cbf0*/  FSETP.NEU.FTZ.AND P1, PT, R8.reuse, -INF , PT ;  /* 0xff8000000800780b */ /* 0x040fe20003f3d000 */
[----:B------:R-:W-:-:S05]  /*cc00*/  FMUL.FTZ R14, R8, R11 ;  /* 0x0000000b080e7220 */ /* 0x000fca0000410000 */
[----:B------:R-:W-:Y:S01]  /*cc10*/  FSEL R113, R14, RZ, P1 ;  /* 0x000000ff0e717208 */ /* 0x000fe20000800000 */
[----:B------:R-:W-:Y:S04]  /*cc20*/  MUFU.EX2 R114, R114 ;  /* 0x0000007200727308 */ /* 0x000fe80000000800 */
[-CC-:B------:R-:W-:Y:S01]  /*cc30*/  FFMA.FTZ R159, R2, R11.reuse, -R113.reuse ;  /* 0x0000000b029f7223 */ /* 0x180fe20000010871 */
[----:B------:R-:W-:Y:S01]  /*cc40*/  FSEL R2, R8, RZ, P1 ;  /* 0x000000ff08027208 */ /* 0x000fe20000800000 */
[-CC-:B------:R-:W-:Y:S01]  /*cc50*/  FFMA.FTZ R157, R186, R11.reuse, -R113.reuse ;  /* 0x0000000bba9d7223 */ /* 0x180fe20000010871 */
[-CC-:B------:R-:W-:Y:S01]  /*cc60*/  FFMA.FTZ R14, R130, R11.reuse, -R113.reuse ;  /* 0x0000000b820e7223 */ /* 0x180fe20000010871 */
[-CC-:B------:R-:W-:Y:S01]  /*cc70*/  FFMA.FTZ R96, R128, R11.reuse, -R113.reuse ;  /* 0x0000000b80607223 */ /* 0x180fe20000010871 */
[-C--:B------:R-:W-:Y:S01]  /*cc80*/  FFMA.FTZ R149, R88, R11.reuse, -R113 ;  /* 0x0000000b58957223 */ /* 0x080fe20000010871 */
[----:B------:R-:W-:Y:S01]  /*cc90*/  FADD.FTZ R2, -R2, R13 ;  /* 0x0000000d02027221 */ /* 0x000fe20000010100 */
[-C--:B------:R-:W-:Y:S01]  /*cca0*/  FFMA.FTZ R88, R92, R11.reuse, -R113 ;  /* 0x0000000b5c587223 */ /* 0x080fe20000010871 */
[----:B------:R-:W-:Y:S01]  /*ccb0*/  MUFU.EX2 R157, R157 ;  /* 0x0000009d009d7308 */ /* 0x000fe20000000800 */
[----:B------:R-:W-:Y:S01]  /*ccc0*/  FADD.FTZ R92, R176, R7 ;  /* 0x00000007b05c7221 */ /* 0x000fe20000010000 */
[-C--:B------:R-:W-:Y:S01]  /*ccd0*/  FMUL.FTZ R2, R2, R11.reuse ;  /* 0x0000000b02027220 */ /* 0x080fe20000410000 */
[-CC-:B------:R-:W-:Y:S01]  /*cce0*/  FFMA.FTZ R153, R120, R11.reuse, -R113.reuse ;  /* 0x0000000b78997223 */ /* 0x180fe20000010871 */
[-CC-:B------:R-:W-:Y:S01]  /*ccf0*/  FFMA.FTZ R104, R126, R11.reuse, -R113.reuse ;  /* 0x0000000b7e687223 */ /* 0x180fe20000010871 */
[----:B------:R-:W-:Y:S01]  /*cd00*/  FADD.FTZ R7, R91, R92 ;  /* 0x0000005c5b077221 */ /* 0x000fe20000010000 */
[-CC-:B------:R-:W-:Y:S01]  /*cd10*/  FFMA.FTZ R155, R20, R11.reuse, -R113.reuse ;  /* 0x0000000b149b7223 */ /* 0x180fe20000010871 */
[-C--:B------:R-:W-:Y:S01]  /*cd20*/  FFMA.FTZ R90, R90, R11.reuse, -R113 ;  /* 0x0000000b5a5a7223 */ /* 0x080fe20000010871 */
[----:B------:R-:W0:Y:S01]  /*cd30*/  MUFU.EX2 R2, R2 ;  /* 0x0000000200027308 */ /* 0x000e220000000800 */
[----:B------:R-:W-:Y:S01]  /*cd40*/  FADD.FTZ R92, R178, R7 ;  /* 0x00000007b25c7221 */ /* 0x000fe20000010000 */
[-CC-:B------:R-:W-:Y:S01]  /*cd50*/  FFMA.FTZ R20, R124, R11.reuse, -R113.reuse ;  /* 0x0000000b7c147223 */ /* 0x180fe20000010871 */
[-CC-:B------:R-:W-:Y:S01]  /*cd60*/  FFMA.FTZ R151, R94, R11.reuse, -R113.reuse ;  /* 0x0000000b5e977223 */ /* 0x180fe20000010871 */
[----:B------:R-:W-:Y:S01]  /*cd70*/  FFMA.FTZ R98, R98, R11, -R113 ;  /* 0x0000000b62627223 */ /* 0x000fe20000010871 */
[----:B------:R-:W-:Y:S01]  /*cd80*/  FADD.FTZ R13, R95, R92 ;  /* 0x0000005c5f0d7221 */ /* 0x000fe20000010000 */
[----:B------:R-:W-:-:S02]  /*cd90*/  IMAD.U32 R92, RZ, RZ, UR11 ;  /* 0x0000000bff5c7e24 */ /* 0x000fc4000f8e00ff */
[-CC-:B------:R-:W-:Y:S01]  /*cda0*/  FFMA.FTZ R134, R134, R11.reuse, -R113.reuse ;  /* 0x0000000b86867223 */ /* 0x180fe20000010871 */
[----:B------:R-:W1:Y:S01]  /*cdb0*/  MUFU.EX2 R14, R14 ;  /* 0x0000000e000e7308 */ /* 0x000e620000000800 */
[-CC-:B------:R-:W-:Y:S01]  /*cdc0*/  FFMA.FTZ R140, R140, R11.reuse, -R113.reuse ;  /* 0x0000000b8c8c7223 */ /* 0x180fe20000010871 */
[----:B------:R-:W-:Y:S02]  /*cdd0*/  @!P6 VIADD R92, R92, 0x2a860 ;  /* 0x0002a8605c5ce836 */ /* 0x000fe40000000000 */
[-CC-:B------:R-:W-:Y:S01]  /*cde0*/  FFMA.FTZ R144, R144, R11.reuse, -R113.reuse ;  /* 0x0000000b90907223 */ /* 0x180fe20000010871 */
[-CC-:B------:R-:W-:Y:S01]  /*cdf0*/  FFMA.FTZ R146, R146, R11.reuse, -R113.reuse ;  /* 0x0000000b92927223 */ /* 0x180fe20000010871 */
[-CC-:B------:R-:W-:Y:S01]  /*ce00*/  FFMA.FTZ R148, R148, R11.reuse, -R113.reuse ;  /* 0x0000000b94947223 */ /* 0x180fe20000010871 */
[----:B------:R-:W-:Y:S01]  /*ce10*/  FFMA.FTZ R150, R150, R11, -R113 ;  /* 0x0000000b96967223 */ /* 0x000fe20000010871 */
[----:B------:R-:W-:Y:S01]  /*ce20*/  @!P6 PRMT R92, RZ, 0x654, R92 ;  /* 0x00000654ff5ce816 */ /* 0x000fe2000000005c */
[----:B------:R-:W2:Y:S01]  /*ce30*/  MUFU.EX2 R159, R159 ;  /* 0x0000009f009f7308 */ /* 0x000ea20000000800 */
[----:B0-----:R-:W-:Y:S01]  /*ce40*/  FFMA.FTZ R7, R2, R6, R157 ;  /* 0x0000000602077223 */ /* 0x001fe2000001009d */
[C---:B------:R-:W-:Y:S01]  /*ce50*/  ISETP.GT.AND P1, PT, R10.reuse, R23, PT ;  /* 0x000000170a00720c */ /* 0x040fe20003f24270 */
[----:B------:R0:W-:Y:S01]  /*ce60*/  @!P6 SYNCS.ARRIVE.TRANS64.RED.A1T0 RZ, [R92+URZ], RZ ;  /* 0x000000ff5cffe9a7 */ /* 0x0001e2000810043f */
[----:B------:R-:W-:-:S04]  /*ce70*/  VIADD R10, R10, 0xffffffff ;  /* 0xffffffff0a0a7836 */ /* 0x000fc80000000000 */
[----:B------:R-:W3:Y:S01]  /*ce80*/  MUFU.EX2 R96, R96 ;  /* 0x0000006000607308 */ /* 0x000ee20000000800 */
[C---:B-1----:R-:W-:Y:S01]  /*ce90*/  FADD.FTZ R6, R14.reuse, R7 ;  /* 0x000000070e067221 */ /* 0x042fe20000010000 */
[----:B------:R-:W-:Y:S01]  /*cea0*/  F2FP.BF16.F32.PACK_AB R157, R14, R157 ;  /* 0x0000009d0e9d723e */ /* 0x000fe200000010ff */
[----:B------:R-:W-:-:S05]  /*ceb0*/  IMAD.MOV.U32 R14, RZ, RZ, R9 ;  /* 0x000000ffff0e7224 */ /* 0x000fca00078e0009 */
[----:B------:R-:W1:Y:S01]  /*cec0*/  MUFU.EX2 R153, R153 ;  /* 0x0000009900997308 */ /* 0x000e620000000800 */
[----:B--2---:R-:W-:-:S07]  /*ced0*/  FADD.FTZ R7, R159, R6 ;  /* 0x000000069f077221 */ /* 0x004fce0000010000 */
[----:B------:R-:W2:Y:S01]  /*cee0*/  MUFU.EX2 R104, R104 ;  /* 0x0000006800687308 */ /* 0x000ea20000000800 */
[C---:B---3--:R-:W-:Y:S01]  /*cef0*/  FADD.FTZ R6, R96.reuse, R7 ;  /* 0x0000000760067221 */ /* 0x048fe20000010000 */
[----:B------:R-:W-:-:S06]  /*cf00*/  F2FP.BF16.F32.PACK_AB R159, R96, R159 ;  /* 0x0000009f609f723e */ /* 0x000fcc00000010ff */
[----:B------:R3:W-:Y:S01]  /*cf10*/  MUFU.EX2 R106, R90 ;  /* 0x0000005a006a7308 */ /* 0x0007e20000000800 */
[----:B-1----:R-:W-:-:S07]  /*cf20*/  FADD.FTZ R7, R153, R6 ;  /* 0x0000000699077221 */ /* 0x002fce0000010000 */
[----:B------:R-:W1:Y:S01]  /*cf30*/  MUFU.EX2 R155, R155 ;  /* 0x0000009b009b7308 */ /* 0x000e620000000800 */
[----:B---3--:R-:W-:Y:S01]  /*cf40*/  FADD.FTZ R90, R180, R13 ;  /* 0x0000000db45a7221 */ /* 0x008fe20000010000 */
[C---:B--2---:R-:W-:Y:S01]  /*cf50*/  FADD.FTZ R6, R104.reuse, R7 ;  /* 0x0000000768067221 */ /* 0x044fe20000010000 */
[----:B------:R-:W-:Y:S02]  /*cf60*/  F2FP.BF16.F32.PACK_AB R153, R104, R153 ;  /* 0x000000996899723e */ /* 0x000fe400000010ff */
[----:B------:R-:W-:-:S03]  /*cf70*/  FADD.FTZ R13, R97, R90 ;  /* 0x0000005a610d7221 */ /* 0x000fc60000010000 */
[----:B------:R-:W2:Y:S01]  /*cf80*/  MUFU.EX2 R20, R20 ;  /* 0x0000001400147308 */ /* 0x000ea20000000800 */
[----:B------:R-:W-:-:S04]  /*cf90*/  FADD.FTZ R90, R160, R13 ;  /* 0x0000000da05a7221 */ /* 0x000fc80000010000 */
[----:B------:R-:W-:-:S03]  /*cfa0*/  FADD.FTZ R13, R99, R90 ;  /* 0x0000005a630d7221 */ /* 0x000fc60000010000 */
[----:B------:R-:W3:Y:S01]  /*cfb0*/  MUFU.EX2 R149, R149 ;  /* 0x0000009500957308 */ /* 0x000ee20000000800 */
[----:B------:R-:W-:Y:S01]  /*cfc0*/  FADD.FTZ R90, R100, R13 ;  /* 0x0000000d645a7221 */ /* 0x000fe20000010000 */
[----:B-1----:R-:W-:-:S03]  /*cfd0*/  FADD.FTZ R7, R155, R6 ;  /* 0x000000069b077221 */ /* 0x002fc60000010000 */
[----:B------:R-:W-:-:S03]  /*cfe0*/  FADD.FTZ R13, R93, R90 ;  /* 0x0000005a5d0d7221 */ /* 0x000fc60000010000 */
[----:B------:R-:W0:Y:S01]  /*cff0*/  MUFU.EX2 R88, R88 ;  /* 0x0000005800587308 */ /* 0x000e220000000800 */
[----:B--2---:R-:W-:Y:S01]  /*d000*/  FADD.FTZ R90, R20, R7 ;  /* 0x00000007145a7221 */ /* 0x004fe20000010000 */
[----:B------:R-:W-:Y:S01]  /*d010*/  FADD.FTZ R6, R102, R13 ;  /* 0x0000000d66067221 */ /* 0x000fe20000010000 */
[----:B------:R-:W-:-:S03]  /*d020*/  F2FP.BF16.F32.PACK_AB R155, R20, R155 ;  /* 0x0000009b149b723e */ /* 0x000fc600000010ff */
[----:B------:R-:W-:Y:S01]  /*d030*/  FADD.FTZ R7, R101, R6 ;  /* 0x0000000665077221 */ /* 0x000fe20000010000 */
[-C--:B------:R-:W-:Y:S01]  /*d040*/  FFMA.FTZ R6, R152, R11.reuse, -R113 ;  /* 0x0000000b98067223 */ /* 0x080fe20000010871 */
[----:B------:R-:W1:Y:S01]  /*d050*/  MUFU.EX2 R151, R151 ;  /* 0x0000009700977308 */ /* 0x000e620000000800 */
[----:B---3--:R-:W-:Y:S01]  /*d060*/  FADD.FTZ R13, R149, R90 ;  /* 0x0000005a950d7221 */ /* 0x008fe20000010000 */
[----:B------:R-:W-:Y:S01]  /*d070*/  FADD.FTZ R90, R132, R7 ;  /* 0x00000007845a7221 */ /* 0x000fe20000010000 */
[--C-:B------:R-:W-:Y:S01]  /*d080*/  FFMA.FTZ R7, R154, R11, -R113.reuse ;  /* 0x0000000b9a077223 */ /* 0x100fe20000010871 */
[----:B------:R-:W-:Y:S02]  /*d090*/  F2FP.BF16.F32.PACK_AB R152, R180, R95 ;  /* 0x0000005fb498723e */ /* 0x000fe400000010ff */
[----:B------:R-:W-:Y:S01]  /*d0a0*/  FADD.FTZ R115, R103, R90 ;  /* 0x0000005a67737221 */ /* 0x000fe20000010000 */
[-C--:B------:R-:W-:Y:S01]  /*d0b0*/  FFMA.FTZ R90, R158, R11.reuse, -R113 ;  /* 0x0000000b9e5a7223 */ /* 0x080fe20000010871 */
[----:B------:R-:W2:Y:S01]  /*d0c0*/  MUFU.EX2 R145, R98 ;  /* 0x0000006200917308 */ /* 0x000ea20000000800 */
[----:B0-----:R-:W-:Y:S01]  /*d0d0*/  FADD.FTZ R92, R88, R13 ;  /* 0x0000000d585c7221 */ /* 0x001fe20000010000 */
[----:B------:R-:W-:Y:S01]  /*d0e0*/  FADD.FTZ R94, R118, R115 ;  /* 0x00000073765e7221 */ /* 0x000fe20000010000 */
[-CC-:B------:R-:W-:Y:S01]  /*d0f0*/  FFMA.FTZ R13, R156, R11.reuse, -R113.reuse ;  /* 0x0000000b9c0d7223 */ /* 0x180fe20000010871 */
[----:B------:R-:W-:Y:S01]  /*d100*/  FFMA.FTZ R113, R142, R11, -R113 ;  /* 0x0000000b8e717223 */ /* 0x000fe20000010871 */
[----:B------:R-:W-:Y:S01]  /*d110*/  F2FP.BF16.F32.PACK_AB R156, R176, R89 ;  /* 0x00000059b09c723e */ /* 0x000fe200000010ff */
[----:B------:R-:W-:Y:S01]  /*d120*/  FADD.FTZ R115, R105, R94 ;  /* 0x0000005e69737221 */ /* 0x000fe20000010000 */
[----:B------:R-:W-:Y:S01]  /*d130*/  F2FP.BF16.F32.PACK_AB R158, R178, R91 ;  /* 0x0000005bb29e723e */ /* 0x000fe200000010ff */
[----:B------:R-:W0:Y:S01]  /*d140*/  MUFU.EX2 R134, R134 ;  /* 0x0000008600867308 */ /* 0x000e220000000800 */
[----:B-1----:R-:W-:Y:S01]  /*d150*/  FADD.FTZ R92, R151, R92 ;  /* 0x0000005c975c7221 */ /* 0x002fe20000010000 */
[----:B------:R-:W-:Y:S01]  /*d160*/  FADD.FTZ R94, R114, R115 ;  /* 0x00000073725e7221 */ /* 0x000fe20000010000 */
[----:B------:R-:W-:-:S02]  /*d170*/  F2FP.BF16.F32.PACK_AB R154, R160, R97 ;  /* 0x00000061a09a723e */ /* 0x000fc400000010ff */
[----:B------:R-:W-:Y:S01]  /*d180*/  FADD.FTZ R92, R106, R92 ;  /* 0x0000005c6a5c7221 */ /* 0x000fe20000010000 */
[----:B------:R-:W-:Y:S02]  /*d190*/  F2FP.BF16.F32.PACK_AB R149, R88, R149 ;  /* 0x000000955895723e */ /* 0x000fe400000010ff */
[----:B------:R1:W3:Y:S01]  /*d1a0*/  MUFU.EX2 R147, R140 ;  /* 0x0000008c00937308 */ /* 0x0002e20000000800 */
[----:B--2---:R-:W-:Y:S01]  /*d1b0*/  FADD.FTZ R92, R145, R92 ;  /* 0x0000005c915c7221 */ /* 0x004fe20000010000 */
[----:B------:R-:W-:-:S06]  /*d1c0*/  F2FP.BF16.F32.PACK_AB R151, R106, R151 ;  /* 0x000000976a97723e */ /* 0x000fcc00000010ff */
[----:B------:R2:W4:Y:S01]  /*d1d0*/  MUFU.EX2 R98, R144 ;  /* 0x0000009000627308 */ /* 0x0005220000000800 */
[----:B0-----:R-:W-:Y:S01]  /*d1e0*/  FADD.FTZ R92, R134, R92 ;  /* 0x0000005c865c7221 */ /* 0x001fe20000010000 */
[----:B-1----:R-:W-:Y:S02]  /*d1f0*/  F2FP.BF16.F32.PACK_AB R140, R114, R105 ;  /* 0x00000069728c723e */ /* 0x002fe400000010ff */
[----:B------:R-:W-:-:S04]  /*d200*/  F2FP.BF16.F32.PACK_AB R145, R134, R145 ;  /* 0x000000918691723e */ /* 0x000fc800000010ff */
[----:B------:R0:W1:Y:S01]  /*d210*/  MUFU.EX2 R141, R146 ;  /* 0x00000092008d7308 */ /* 0x0000620000000800 */
[----:B---3--:R-:W-:Y:S01]  /*d220*/  FADD.FTZ R92, R147, R92 ;  /* 0x0000005c935c7221 */ /* 0x008fe20000010000 */
[----:B--2---:R-:W-:-:S06]  /*d230*/  F2FP.BF16.F32.PACK_AB R144, R132, R101 ;  /* 0x000000658490723e */ /* 0x004fcc00000010ff */
[----:B------:R2:W3:Y:S01]  /*d240*/  MUFU.EX2 R108, R148 ;  /* 0x00000094006c7308 */ /* 0x0004e20000000800 */
[----:B----4-:R-:W-:Y:S01]  /*d250*/  FADD.FTZ R92, R98, R92 ;  /* 0x0000005c625c7221 */ /* 0x010fe20000010000 */
[----:B0-----:R-:W-:Y:S02]  /*d260*/  F2FP.BF16.F32.PACK_AB R146, R118, R103 ;  /* 0x000000677692723e */ /* 0x001fe400000010ff */
[----:B------:R-:W-:-:S04]  /*d270*/  F2FP.BF16.F32.PACK_AB R147, R98, R147 ;  /* 0x000000936293723e */ /* 0x000fc800000010ff */
[----:B------:R-:W0:Y:S01]  /*d280*/  MUFU.EX2 R107, R107 ;  /* 0x0000006b006b7308 */ /* 0x000e220000000800 */
[----:B-1----:R-:W-:Y:S01]  /*d290*/  FADD.FTZ R92, R141, R92 ;  /* 0x0000005c8d5c7221 */ /* 0x002fe20000010000 */
[----:B--2---:R-:W-:-:S06]  /*d2a0*/  F2FP.BF16.F32.PACK_AB R148, R100, R99 ;  /* 0x000000636494723e */ /* 0x004fcc00000010ff */
[----:B------:R1:W2:Y:S01]  /*d2b0*/  MUFU.EX2 R143, R150 ;  /* 0x00000096008f7308 */ /* 0x0002a20000000800 */
[C---:B---3--:R-:W-:Y:S01]  /*d2c0*/  FADD.FTZ R92, R108.reuse, R92 ;  /* 0x0000005c6c5c7221 */ /* 0x048fe20000010000 */
[----:B------:R-:W-:-:S06]  /*d2d0*/  F2FP.BF16.F32.PACK_AB R141, R108, R141 ;  /* 0x0000008d6c8d723e */ /* 0x000fcc00000010ff */
[----:B------:R-:W3:Y:S01]  /*d2e0*/  MUFU.EX2 R110, R110 ;  /* 0x0000006e006e7308 */ /* 0x000ee20000000800 */
[----:B0-----:R-:W-:Y:S01]  /*d2f0*/  FADD.FTZ R89, R107, R94 ;  /* 0x0000005e6b597221 */ /* 0x001fe20000010000 */
[----:B-1----:R-:W-:-:S06]  /*d300*/  F2FP.BF16.F32.PACK_AB R150, R102, R93 ;  /* 0x0000005d6696723e */ /* 0x002fcc00000010ff */
[----:B------:R-:W0:Y:S01]  /*d310*/  MUFU.EX2 R112, R6 ;  /* 0x0000000600707308 */ /* 0x000e220000000800 */
[----:B--2---:R-:W-:-:S07]  /*d320*/  FADD.FTZ R92, R143, R92 ;  /* 0x0000005c8f5c7221 */ /* 0x004fce0000010000 */
[----:B------:R-:W1:Y:S01]  /*d330*/  MUFU.EX2 R136, R136 ;  /* 0x0000008800887308 */ /* 0x000e620000000800 */
[C---:B---3--:R-:W-:Y:S01]  /*d340*/  FADD.FTZ R89, R110.reuse, R89 ;  /* 0x000000596e597221 */ /* 0x048fe20000010000 */
[----:B------:R-:W-:-:S06]  /*d350*/  F2FP.BF16.F32.PACK_AB R142, R110, R107 ;  /* 0x0000006b6e8e723e */ /* 0x000fcc00000010ff */
        /* <DEDUP_REMOVED lines=9> */
[----:B------:R-:W-:-:S06]  /*d3f0*/  F2FP.BF16.F32.PACK_AB R136, R109, R136 ;  /* 0x000000886d88723e */ /* 0x000fcc00000010ff */
[----:B------:R-:W0:Y:S01]  /*d400*/  MUFU.EX2 R139, R90 ;  /* 0x0000005a008b7308 */ /* 0x000e220000000800 */
[C---:B-1----:R-:W-:Y:S01]  /*d410*/  FADD.FTZ R92, R13.reuse, R92 ;  /* 0x0000005c0d5c7221 */ /* 0x042fe20000010000 */
[----:B------:R-:W-:Y:S01]  /*d420*/  F2FP.BF16.F32.PACK_AB R137, R13, R137 ;  /* 0x000000890d89723e */ /* 0x000fe200000010ff */
[----:B------:R-:W-:-:S05]  /*d430*/  IMAD.MOV.U32 R13, RZ, RZ, R8 ;  /* 0x000000ffff0d7224 */ /* 0x000fca00078e0008 */
[----:B------:R-:W1:Y:S01]  /*d440*/  MUFU.EX2 R111, R111 ;  /* 0x0000006f006f7308 */ /* 0x000e620000000800 */
[----:B--2---:R-:W-:-:S07]  /*d450*/  FADD.FTZ R6, R138, R7 ;  /* 0x000000078a067221 */ /* 0x004fce0000010000 */
[----:B------:R-:W2:Y:S01]  /*d460*/  MUFU.EX2 R113, R113 ;  /* 0x0000007100717308 */ /* 0x000ea20000000800 */
[----:B0-----:R-:W-:Y:S01]  /*d470*/  FADD.FTZ R92, R139, R92 ;  /* 0x0000005c8b5c7221 */ /* 0x001fe20000010000 */
[C---:B-1----:R-:W-:Y:S01]  /*d480*/  FADD.FTZ R7, R111.reuse, R6 ;  /* 0x000000066f077221 */ /* 0x042fe20000010000 */
[----:B------:R-:W-:Y:S02]  /*d490*/  F2FP.BF16.F32.PACK_AB R138, R111, R138 ;  /* 0x0000008a6f8a723e */ /* 0x000fe400000010ff */
[C---:B--2---:R-:W-:Y:S01]  /*d4a0*/  FADD.FTZ R6, R113.reuse, R92 ;  /* 0x0000005c71067221 */ /* 0x044fe20000010000 */
[----:B------:R-:W-:Y:S01]  /*d4b0*/  F2FP.BF16.F32.PACK_AB R139, R113, R139 ;  /* 0x0000008b718b723e */ /* 0x000fe200000010ff */
[----:B------:R-:W-:Y:S06]  /*d4c0*/  @P1 BRA `(.L_x_1132) ;  /* 0xffffffcc003c1947 */ /* 0x000fec000383ffff */
.L_x_1115:
        /* <DEDUP_REMOVED lines=67> */
.L_x_1133:
[----:B------:R-:W-:Y:S01]  /*d900*/  ULEA UR5, UR37, UR39, 0x3 ;  /* 0x0000002725057291 */ /* 0x000fe2000f8e183f */
[----:B------:R-:W-:-:S05]  /*d910*/  IMAD.U32 R0, RZ, RZ, UR36 ;  /* 0x00000024ff007e24 */ /* 0x000fca000f8e00ff */
[----:B------:R-:W-:-:S04]  /*d920*/  SHF.L.U32 R0, R0, 0x1f, RZ ;  /* 0x0000001f00007819 */ /* 0x000fc800000006ff */
[----:B------:R0:W1:Y:S01]  /*d930*/  SYNCS.PHASECHK.TRANS64.TRYWAIT P1, [UR5+0x2a850], R0 ;  /* 0x02a85000ff0075a7 */ /* 0x0000620008020145 */
[----:B------:R-:W-:Y:S05]  /*d940*/  @!P0 BRA `(.L_x_1134) ;  /* 0x0000000000048947 */ /* 0x000fea0003800000 */
[----:B------:R-:W-:Y:S01]  /*d950*/  BPT.TRAP 0x1 ;  /* 0x000000040000795c */ /* 0x000fe20000300000 */
.L_x_1134:
[----:B-1----:R-:W-:Y:S05]  /*d960*/  @P1 BRA `(.L_x_1135) ;  /* 0x0000000000081947 */ /* 0x002fea0003800000 */
[----:B------:R-:W1:Y:S02]  /*d970*/  SYNCS.PHASECHK.TRANS64.TRYWAIT P0, [UR5+0x2a850], R0 ;  /* 0x02a85000ff0075a7 */ /* 0x000e640008000145 */
[----:B-1----:R-:W-:Y:S05]  /*d980*/  @!P0 BRA `(.L_x_1136) ;  /* 0x0000007c00dc8947 */ /* 0x002fea0003800000 */
.L_x_1135:
[----:B------:R-:W-:Y:S01]  /*d990*/  UIADD3 UR39, UR39, 0x400, URZ ;  /* 0x0000040027277890 */ /* 0x000fe2000fffe03f */
[----:B------:R-:W-:Y:S01]  /*d9a0*/  WARPGROUP.ARRIVE ;  /* 0x00000000000079c5 */ /* 0x000fe20000000000 */
[----:B------:R-:W-:Y:S01]  /*d9b0*/  UMOV UR7, 0x40000040 ;  /* 0x4000004000077882 */ /* 0x000fe20000000000 */
[----:B01----:R-:W0:Y:S01]  /*d9c0*/  SHFL.BFLY PT, R0, R7, 0x2, 0x1f ;  /* 0x0c401f0007007f89 */ /* 0x003e2200000e0000 */
[----:B------:R-:W-:Y:S01]  /*d9d0*/  USHF.R.U32.HI UR39, URZ, 0x4, UR39 ;  /* 0x000000043f277899 */ /* 0x000fe20008011627 */
[----:B------:R-:W-:Y:S02]  /*d9e0*/  IMAD.MOV.U32 R12, RZ, RZ, RZ ;  /* 0x000000ffff0c7224 */ /* 0x000fe400078e00ff */
[----:B------:R-:W1:Y:S01]  /*d9f0*/  SHFL.BFLY PT, R3, R6, 0x2, 0x1f ;  /* 0x0c401f0006037f89 */ /* 0x000e6200000e0000 */
[----:B------:R-:W-:Y:S01]  /*da00*/  ULOP3.LUT UR39, UR39, 0x3fff, URZ, 0xc0, !UPT ;  /* 0x00003fff27277892 */ /* 0x000fe2000f8ec03f */
[----:B------:R-:W-:Y:S01]  /*da10*/  VIADD R169, R169, 0x1 ;  /* 0x00000001a9a97836 */ /* 0x000fe20000000000 */
[----:B------:R-:W2:Y:S02]  /*da20*/  S2R R14, SR_TID.X ;  /* 0x00000000000e7919 */ /* 0x000ea40000002100 */
[----:B------:R-:W-:-:S04]  /*da30*/  ULOP3.LUT UR4, UR39, 0x3000000, URZ, 0xfc, !UPT ;  /* 0x0300000027047892 */ /* 0x000fc8000f8efc3f */
[----:B------:R-:W-:Y:S02]  /*da40*/  UIMAD UR4, UR37, 0x600, UR4 ;  /* 0x00000600250478a4 */ /* 0x000fe4000f8e0204 */
[----:B------:R-:W-:-:S04]  /*da50*/  UIADD3 UR37, UR37, 0x1, URZ ;  /* 0x0000000125257890 */ /* 0x000fc8000fffe03f */
[----:B------:R-:W-:Y:S01]  /*da60*/  UISETP.NE.AND UP0, UPT, UR37, 0x2, UPT ;  /* 0x000000022500788c */ /* 0x000fe2000bf05270 */
[----:B------:R-:W-:Y:S02]  /*da70*/  UMOV UR6, UR4 ;  /* 0x0000000400067c82 */ /* 0x000fe40008000000 */
[----:B------:R-:W-:Y:S01]  /*da80*/  HGMMA.64x128x16.F32.BF16 R24, R156, gdesc[UR4].tnspB, R24, gsb0 ;  /* 0x41e000049c187df0 */ /* 0x000fe20008001818 */
[----:B------:R-:W-:Y:S01]  /*da90*/  UIADD3 UR6, UR4, 0x80, URZ ;  /* 0x0000008004067890 */ /* 0x000fe2000fffe03f */
[----:B0-----:R-:W-:Y:S01]  /*daa0*/  FADD.FTZ R0, R0, R7 ;  /* 0x0000000700007221 */ /* 0x001fe20000010000 */
[----:B------:R-:W-:Y:S01]  /*dab0*/  UMOV UR7, 0x40000040 ;  /* 0x4000004000077882 */ /* 0x000fe20000000000 */
[----:B------:R-:W-:Y:S01]  /*dac0*/  USEL UR37, UR37, URZ, UP0 ;  /* 0x0000003f25257287 */ /* 0x000fe20008000000 */
[----:B-1----:R-:W-:Y:S01]  /*dad0*/  FADD.FTZ R2, R3, R6 ;  /* 0x0000000603027221 */ /* 0x002fe20000010000 */
[----:B------:R-:W-:Y:S01]  /*dae0*/  IMAD.U32 R6, RZ, RZ, UR5 ;  /* 0x00000005ff067e24 */ /* 0x000fe2000f8e00ff */
[----:B------:R-:W0:Y:S04]  /*daf0*/  SHFL.BFLY PT, R3, R0, 0x1, 0x1f ;  /* 0x0c201f0000037f89 */ /* 0x000e2800000e0000 */
[----:B------:R-:W1:Y:S01]  /*db00*/  SHFL.BFLY PT, R5, R2, 0x1, 0x1f ;  /* 0x0c201f0002057f89 */ /* 0x000e6200000e0000 */
[----:B--2---:R-:W-:-:S13]  /*db10*/  LOP3.LUT P2, RZ, R14, 0x7f, RZ, 0xc0, !PT ;  /* 0x0000007f0eff7812 */ /* 0x004fda000784c0ff */
[----:B------:R-:W-:Y:S02]  /*db20*/  @!P2 VIADD R6, R6, 0x2a860 ;  /* 0x0002a8600606a836 */ /* 0x000fe40000000000 */
[----:B0-----:R-:W-:Y:S01]  /*db30*/  FADD.FTZ R10, R0, R3 ;  /* 0x00000003000a7221 */ /* 0x001fe20000010000 */
[----:B------:R-:W-:Y:S02]  /*db40*/  IMAD.MOV.U32 R3, RZ, RZ, RZ ;  /* 0x000000ffff037224 */ /* 0x000fe400078e00ff */
[----:B------:R-:W-:Y:S02]  /*db50*/  IMAD.MOV.U32 R0, RZ, RZ, -0x800000 ;  /* 0xff800000ff007424 */ /* 0x000fe400078e00ff */
[----:B-1----:R-:W-:Y:S01]  /*db60*/  FADD.FTZ R13, R2, R5 ;  /* 0x00000005020d7221 */ /* 0x002fe20000010000 */
[----:B------:R-:W-:Y:S01]  /*db70*/  FSETP.NE.FTZ.AND P0, PT, R10, RZ, PT ;  /* 0x000000ff0a00720b */ /* 0x000fe20003f15000 */
[----:B------:R-:W-:-:S03]  /*db80*/  IMAD.MOV.U32 R2, RZ, RZ, -0x800000 ;  /* 0xff800000ff027424 */ /* 0x000fc600078e00ff */
[----:B------:R-:W-:-:S09]  /*db90*/  FSETP.NE.FTZ.AND P1, PT, R13, RZ, PT ;  /* 0x000000ff0d00720b */ /* 0x000fd20003f35000 */
[----:B------:R-:W0:Y:S01]  /*dba0*/  @P0 MUFU.LG2 R5, R10 ;  /* 0x0000000a00050308 */ /* 0x000e220000000c00 */
[----:B------:R-:W-:-:S03]  /*dbb0*/  @P0 FMUL.FTZ R4, R11, 0.69314718246459960938 ;  /* 0x3f3172180b040820 */ /* 0x000fc60000410000 */
[----:B------:R-:W-:-:S04]  /*dbc0*/  @P1 FMUL.FTZ R14, R11, 0.69314718246459960938 ;  /* 0x3f3172180b0e1820 */ /* 0x000fc80000410000 */
[----:B------:R-:W1:Y:S08]  /*dbd0*/  @P1 MUFU.LG2 R7, R13 ;  /* 0x0000000d00071308 */ /* 0x000e700000000c00 */
[----:B------:R-:W2:Y:S01]  /*dbe0*/  @P0 MUFU.RCP R3, R10 ;  /* 0x0000000a00030308 */ /* 0x000ea20000001000 */
[----:B0-----:R-:W-:-:S04]  /*dbf0*/  @P0 FMUL.FTZ R5, R5, 0.69314718246459960938 ;  /* 0x3f31721805050820 */ /* 0x001fc80000410000 */
[----:B------:R-:W-:Y:S01]  /*dc00*/  @P0 FFMA.FTZ R2, R4, R9, R5 ;  /* 0x0000000904020223 */ /* 0x000fe20000010005 */
[----:B------:R-:W-:Y:S02]  /*dc10*/  @!P2 PRMT R4, RZ, 0x654, R6 ;  /* 0x00000654ff04a816 */ /* 0x000fe40000000006 */
[----:B------:R-:W0:Y:S01]  /*dc20*/  @P1 MUFU.RCP R12, R13 ;  /* 0x0000000d000c1308 */ /* 0x000e220000001000 */
[----:B-1----:R-:W-:Y:S01]  /*dc30*/  @P1 FMUL.FTZ R7, R7, 0.69314718246459960938 ;  /* 0x3f31721807071820 */ /* 0x002fe20000410000 */
[----:B------:R-:W-:-:S03]  /*dc40*/  PLOP3.LUT P0, PT, PT, PT, PT, 0x8, 0x0 ;  /* 0x000000000000781c */ /* 0x000fc60003f0e170 */
        /* <DEDUP_REMOVED lines=28> */
[----:B------:R1:W-:Y:S01]  /*de10*/  @!P2 SYNCS.ARRIVE.TRANS64.RED.A1T0 RZ, [R4+URZ], RZ ;  /* 0x000000ff04ffa9a7 */ /* 0x0003e2000810043f */
        /* <DEDUP_REMOVED lines=64> */
.L_x_1066:
[----:B------:R-:W0:Y:S01]  /*e220*/  S2R R4, SR_CgaCtaId ;  /* 0x0000000000047919 */ /* 0x000e220000008800 */
[----:B------:R-:W-:Y:S01]  /*e230*/  MOV R3, 0x400 ;  /* 0x0000040000037802 */ /* 0x000fe20000000f00 */
[----:B------:R-:W-:Y:S01]  /*e240*/  BSSY B0, `(.L_x_1137) ;  /* 0x00001e2000007945 */ /* 0x000fe20003800000 */
[----:B------:R-:W-:Y:S02]  /*e250*/  BAR.SYNC.DEFER_BLOCKING 0x5, 0x120 ;  /* 0x0144800000007b1d */ /* 0x000fe40000010000 */
[----:B0-----:R-:W-:-:S05]  /*e260*/  LEA R3, R4, R3, 0x18 ;  /* 0x0000000304037211 */ /* 0x001fca00078ec0ff */
[----:B------:R0:W1:Y:S01]  /*e270*/  LDS.128 R160, [R3+0x2a8d0] ;  /* 0x02a8d00003a07984 */ /* 0x0000620000000c00 */
[----:B------:R-:W-:Y:S06]  /*e280*/  BAR.ARV 0x4, 0x120 ;  /* 0x0104800000007b1d */ /* 0x000fec0000002000 */
[----:B------:R-:W-:Y:S05]  /*e290*/  @P0 BRA `(.L_x_1138) ;  /* 0x0000001000e00947 */ /* 0x000fea0003800000 */
[----:B------:R-:W2:Y:S01]  /*e2a0*/  S2R R4, SR_SWINHI ;  /* 0x0000000000047919 */ /* 0x000ea20000002f00 */
[----:B------:R-:W-:Y:S01]  /*e2b0*/  F2FP.BF16.F32.PACK_AB R6, R6, R89 ;  /* 0x000000590606723e */ /* 0x000fe200000010ff */
[----:B------:R-:W-:Y:S01]  /*e2c0*/  ULDC.64 UR4, c[0x0][0x208] ;  /* 0x0000820000047ab9 */ /* 0x000fe20000000a00 */
[----:B------:R-:W-:Y:S01]  /*e2d0*/  F2FP.BF16.F32.PACK_AB R7, R7, R30 ;  /* 0x0000001e0707723e */ /* 0x000fe200000010ff */
[----:B------:R-:W-:Y:S01]  /*e2e0*/  BAR.SYNC.DEFER_BLOCKING 0x1, 0x100 ;  /* 0x0044000000007b1d */ /* 0x000fe20000010000 */
        /* <DEDUP_REMOVED lines=10> */
[----:B------:R-:W-:Y:S02]  /*e390*/  MOV R16, R3 ;  /* 0x0000000300107202 */ /* 0x000fe40000000f00 */
[----:B--2---:R-:W-:-:S03]  /*e3a0*/  MOV R17, R4 ;  /* 0x0000000400117202 */ /* 0x004fc60000000f00 */
[----:B------:R-:W-:-:S03]  /*e3b0*/  IMAD.WIDE R4, R173, 0x2, R16 ;  /* 0x00000002ad047825 */ /* 0x000fc600078e0210 */
[C---:B------:R-:W-:Y:S02]  /*e3c0*/  LOP3.LUT R9, R4.reuse, 0x380, RZ, 0xc0, !PT ;  /* 0x0000038004097812 */ /* 0x040fe400078ec0ff */
[C---:B------:R-:W-:Y:S02]  /*e3d0*/  IADD3 R23, P6, R4.reuse, 0x20, RZ ;  /* 0x0000002004177810 */ /* 0x040fe40007fde0ff */
[----:B------:R-:W-:Y:S02]  /*e3e0*/  SHF.R.U64 R9, R9, 0x3, RZ ;  /* 0x0000000309097819 */ /* 0x000fe400000012ff */
[----:B------:R-:W-:Y:S01]  /*e3f0*/  LOP3.LUT R12, R23, 0x380, RZ, 0xc0, !PT ;  /* 0x00000380170c7812 */ /* 0x000fe200078ec0ff */
[----:B------:R-:W-:Y:S01]  /*e400*/  IMAD.X R27, RZ, RZ, R5, P6 ;  /* 0x000000ffff1b7224 */ /* 0x000fe200030e0605 */
[C---:B------:R-:W-:Y:S02]  /*e410*/  IADD3 R31, P5, R4.reuse, 0x40, RZ ;  /* 0x00000040041f7810 */ /* 0x040fe40007fbe0ff */
[----:B------:R-:W-:-:S02]  /*e420*/  IADD3 R93, P4, R4, 0x60, RZ ;  /* 0x00000060045d7810 */ /* 0x000fc40007f9e0ff */
[C---:B------:R-:W-:Y:S01]  /*e430*/  IADD3 R95, P3, R4.reuse, 0x4000, RZ ;  /* 0x00004000045f7810 */ /* 0x040fe20007f7e0ff */
[--C-:B------:R-:W-:Y:S01]  /*e440*/  IMAD.X R25, RZ, RZ, R5.reuse, P5 ;  /* 0x000000ffff197224 */ /* 0x100fe200028e0605 */
[C---:B------:R-:W-:Y:S01]  /*e450*/  IADD3 R97, P2, R4.reuse, 0x4020, RZ ;  /* 0x0000402004617810 */ /* 0x040fe20007f5e0ff */
[--C-:B------:R-:W-:Y:S01]  /*e460*/  IMAD.X R21, RZ, RZ, R5.reuse, P4 ;  /* 0x000000ffff157224 */ /* 0x100fe200020e0605 */
[C---:B------:R-:W-:Y:S01]  /*e470*/  IADD3 R99, P1, R4.reuse, 0x4040, RZ ;  /* 0x0000404004637810 */ /* 0x040fe20007f3e0ff */
[--C-:B------:R-:W-:Y:S01]  /*e480*/  IMAD.X R15, RZ, RZ, R5.reuse, P3 ;  /* 0x000000ffff0f7224 */ /* 0x100fe200018e0605 */
[----:B------:R-:W-:Y:S01]  /*e490*/  IADD3 R88, P0, R4, 0x4060, RZ ;  /* 0x0000406004587810 */ /* 0x000fe20007f1e0ff */
[--C-:B------:R-:W-:Y:S01]  /*e4a0*/  IMAD.X R13, RZ, RZ, R5.reuse, P2 ;  /* 0x000000ffff0d7224 */ /* 0x100fe200010e0605 */
[----:B------:R-:W-:Y:S01]  /*e4b0*/  LOP3.LUT R4, R9, R4, RZ, 0x3c, !PT ;  /* 0x0000000409047212 */ /* 0x000fe200078e3cff */
[--C-:B------:R-:W-:Y:S01]  /*e4c0*/  IMAD.X R11, RZ, RZ, R5.reuse, P1 ;  /* 0x000000ffff0b7224 */ /* 0x100fe200008e0605 */
[----:B------:R-:W-:Y:S01]  /*e4d0*/  SHF.R.U64 R12, R12, 0x3, RZ ;  /* 0x000000030c0c7819 */ /* 0x000fe200000012ff */
[----:B------:R-:W-:Y:S01]  /*e4e0*/  IMAD.X R9, RZ, RZ, R5, P0 ;  /* 0x000000ffff097224 */ /* 0x000fe200000e0605 */
[----:B------:R-:W-:-:S02]  /*e4f0*/  MOV R92, R4 ;  /* 0x00000004005c7202 */ /* 0x000fc40000000f00 */
[----:B------:R-:W-:Y:S02]  /*e500*/  F2FP.BF16.F32.PACK_AB R5, R8, R29 ;  /* 0x0000001d0805723e */ /* 0x000fe400000010ff */
[----:B------:R-:W-:Y:S02]  /*e510*/  LOP3.LUT R26, R12, R23, RZ, 0x3c, !PT ;  /* 0x000000170c1a7212 */ /* 0x000fe400078e3cff */
[----:B------:R-:W-:Y:S02]  /*e520*/  F2FP.BF16.F32.PACK_AB R4, R10, R91 ;  /* 0x0000005b0a04723e */ /* 0x000fe400000010ff */
[----:B------:R-:W-:Y:S02]  /*e530*/  LOP3.LUT R8, R97, 0x380, RZ, 0xc0, !PT ;  /* 0x0000038061087812 */ /* 0x000fe400078ec0ff */
[----:B------:R-:W-:Y:S01]  /*e540*/  LOP3.LUT R10, R99, 0x380, RZ, 0xc0, !PT ;  /* 0x00000380630a7812 */ /* 0x000fe200078ec0ff */
[----:B------:R2:W-:Y:S01]  /*e550*/  STSM.16.M88.4 [R92], R4 ;  /* 0x000000045c007844 */ /* 0x0005e20000000200 */
[----:B------:R-:W-:-:S02]  /*e560*/  LOP3.LUT R23, R88, 0x380, RZ, 0xc0, !PT ;  /* 0x0000038058177812 */ /* 0x000fc400078ec0ff */
[----:B------:R-:W-:Y:S02]  /*e570*/  LOP3.LUT R14, R31, 0x380, RZ, 0xc0, !PT ;  /* 0x000003801f0e7812 */ /* 0x000fe400078ec0ff */
[----:B------:R-:W-:Y:S02]  /*e580*/  LOP3.LUT R72, R95, 0x380, RZ, 0xc0, !PT ;  /* 0x000003805f487812 */ /* 0x000fe400078ec0ff */
[----:B------:R-:W-:Y:S02]  /*e590*/  SHF.R.U64 R8, R8, 0x3, RZ ;  /* 0x0000000308087819 */ /* 0x000fe400000012ff */
[----:B------:R-:W-:Y:S02]  /*e5a0*/  SHF.R.U64 R10, R10, 0x3, RZ ;  /* 0x000000030a0a7819 */ /* 0x000fe400000012ff */
[----:B------:R-:W-:Y:S02]  /*e5b0*/  SHF.R.U64 R23, R23, 0x3, RZ ;  /* 0x0000000317177819 */ /* 0x000fe400000012ff */
[----:B------:R-:W-:-:S02]  /*e5c0*/  SHF.R.U64 R14, R14, 0x3, RZ ;  /* 0x000000030e0e7819 */ /* 0x000fc400000012ff */
[----:B------:R-:W-:Y:S02]  /*e5d0*/  SHF.R.U64 R72, R72, 0x3, RZ ;  /* 0x0000000348487819 */ /* 0x000fe400000012ff */
[----:B------:R-:W-:Y:S02]  /*e5e0*/  LOP3.LUT R12, R8, R97, RZ, 0x3c, !PT ;  /* 0x00000061080c7212 */ /* 0x000fe400078e3cff */
[----:B------:R-:W-:Y:S02]  /*e5f0*/  LOP3.LUT R10, R10, R99, RZ, 0x3c, !PT ;  /* 0x000000630a0a7212 */ /* 0x000fe400078e3cff */
[----:B------:R-:W-:Y:S02]  /*e600*/  LOP3.LUT R8, R23, R88, RZ, 0x3c, !PT ;  /* 0x0000005817087212 */ /* 0x000fe400078e3cff */
[----:B------:R-:W-:Y:S02]  /*e610*/  LOP3.LUT R24, R14, R31, RZ, 0x3c, !PT ;  /* 0x0000001f0e187212 */ /* 0x000fe400078e3cff */
[----:B------:R-:W-:-:S02]  /*e620*/  LOP3.LUT R14, R72, R95, RZ, 0x3c, !PT ;  /* 0x0000005f480e7212 */ /* 0x000fc400078e3cff */
[----:B------:R-:W-:Y:S01]  /*e630*/  MOV R72, R10 ;  /* 0x0000000a00487202 */ /* 0x000fe20000000f00 */
[----:B------:R-:W3:Y:S01]  /*e640*/  LDC.64 R94, c[0x0][0xbd8] ;  /* 0x0002f600ff5e7b82 */ /* 0x000ee20000000a00 */
[----:B------:R-:W-:Y:S02]  /*e650*/  MOV R23, R8 ;  /* 0x0000000800177202 */ /* 0x000fe40000000f00 */
[----:B------:R-:W-:Y:S02]  /*e660*/  MOV R29, R26 ;  /* 0x0000001a001d7202 */ /* 0x000fe40000000f00 */
[----:B------:R-:W-:Y:S02]  /*e670*/  F2FP.BF16.F32.PACK_AB R8, R33, R32 ;  /* 0x000000202108723e */ /* 0x000fe400000010ff */
[----:B------:R-:W-:Y:S02]  /*e680*/  F2FP.BF16.F32.PACK_AB R9, R35, R34 ;  /* 0x000000222309723e */ /* 0x000fe400000010ff */
[----:B------:R-:W-:-:S02]  /*e690*/  F2FP.BF16.F32.PACK_AB R10, R37, R36 ;  /* 0x00000024250a723e */ /* 0x000fc400000010ff */
[----:B------:R-:W-:Y:S02]  /*e6a0*/  F2FP.BF16.F32.PACK_AB R11, R39, R38 ;  /* 0x00000026270b723e */ /* 0x000fe400000010ff */
[----:B------:R-:W-:Y:S02]  /*e6b0*/  MOV R31, R24 ;  /* 0x00000018001f7202 */ /* 0x000fe40000000f00 */
[----:B--2---:R-:W-:Y:S01]  /*e6c0*/  F2FP.BF16.F32.PACK_AB R4, R41, R40 ;  /* 0x000000282904723e */ /* 0x004fe200000010ff */
[----:B------:R-:W-:Y:S01]  /*e6d0*/  STSM.16.M88.4 [R29], R8 ;  /* 0x000000081d007844 */ /* 0x000fe20000000200 */
[----:B------:R-:W-:Y:S02]  /*e6e0*/  F2FP.BF16.F32.PACK_AB R5, R43, R42 ;  /* 0x0000002a2b05723e */ /* 0x000fe400000010ff */
[----:B------:R-:W-:Y:S02]  /*e6f0*/  F2FP.BF16.F32.PACK_AB R6, R45, R44 ;  /* 0x0000002c2d06723e */ /* 0x000fe400000010ff */
[----:B------:R-:W-:-:S02]  /*e700*/  F2FP.BF16.F32.PACK_AB R7, R47, R46 ;  /* 0x0000002e2f07723e */ /* 0x000fc400000010ff */
[----:B------:R-:W-:Y:S02]  /*e710*/  LOP3.LUT R20, R93, 0x380, RZ, 0xc0, !PT ;  /* 0x000003805d147812 */ /* 0x000fe400078ec0ff */
[----:B------:R-:W-:Y:S01]  /*e720*/  MOV R89, R14 ;  /* 0x0000000e00597202 */ /* 0x000fe20000000f00 */
[----:B------:R2:W-:Y:S01]  /*e730*/  STSM.16.M88.4 [R31], R4 ;  /* 0x000000041f007844 */ /* 0x0005e20000000200 */
[----:B------:R-:W-:Y:S02]  /*e740*/  SHF.R.U64 R20, R20, 0x3, RZ ;  /* 0x0000000314147819 */ /* 0x000fe400000012ff */
[----:B------:R-:W-:Y:S02]  /*e750*/  MOV R88, R12 ;  /* 0x0000000c00587202 */ /* 0x000fe40000000f00 */
[----:B------:R-:W-:Y:S02]  /*e760*/  LOP3.LUT R20, R20, R93, RZ, 0x3c, !PT ;  /* 0x0000005d14147212 */ /* 0x000fe400078e3cff */
[----:B------:R-:W-:-:S02]  /*e770*/  F2FP.BF16.F32.PACK_AB R12, R49, R48 ;  /* 0x00000030310c723e */ /* 0x000fc400000010ff */
[----:B------:R-:W-:Y:S02]  /*e780*/  F2FP.BF16.F32.PACK_AB R24, R57, R56 ;  /* 0x000000383918723e */ /* 0x000fe400000010ff */
[----:B------:R-:W-:Y:S02]  /*e790*/  F2FP.BF16.F32.PACK_AB R25, R59, R58 ;  /* 0x0000003a3b19723e */ /* 0x000fe400000010ff */
[----:B------:R-:W-:Y:S02]  /*e7a0*/  F2FP.BF16.F32.PACK_AB R26, R61, R60 ;  /* 0x0000003c3d1a723e */ /* 0x000fe400000010ff */
[----:B------:R-:W-:Y:S01]  /*e7b0*/  F2FP.BF16.F32.PACK_AB R27, R63, R62 ;  /* 0x0000003e3f1b723e */ /* 0x000fe200000010ff */
[----:B--2---:R-:W2:Y:S01]  /*e7c0*/  LDC.64 R4, c[0x0][0xbe0] ;  /* 0x0002f800ff047b82 */ /* 0x004ea20000000a00 */
[----:B------:R-:W-:Y:S01]  /*e7d0*/  MOV R90, R20 ;  /* 0x00000014005a7202 */ /* 0x000fe20000000f00 */
[----:B------:R-:W-:Y:S01]  /*e7e0*/  IMAD.MOV.U32 R49, RZ, RZ, RZ ;  /* 0x000000ffff317224 */ /* 0x000fe200078e00ff */
[----:B------:R-:W-:-:S02]  /*e7f0*/  F2FP.BF16.F32.PACK_AB R13, R51, R50 ;  /* 0x00000032330d723e */ /* 0x000fc400000010ff */
[----:B------:R-:W-:Y:S02]  /*e800*/  F2FP.BF16.F32.PACK_AB R14, R53, R52 ;  /* 0x00000034350e723e */ /* 0x000fe400000010ff */
[----:B------:R-:W-:Y:S01]  /*e810*/  F2FP.BF16.F32.PACK_AB R15, R55, R54 ;  /* 0x00000036370f723e */ /* 0x000fe200000010ff */
[----:B------:R-:W4:Y:S01]  /*e820*/  LDC.64 R20, c[0x0][0xbd8] ;  /* 0x0002f600ff147b82 */ /* 0x000f220000000a00 */
[----:B------:R-:W-:Y:S02]  /*e830*/  F2FP.BF16.F32.PACK_AB R29, R75, R74 ;  /* 0x0000004a4b1d723e */ /* 0x000fe400000010ff */
[----:B------:R-:W-:Y:S01]  /*e840*/  F2FP.BF16.F32.PACK_AB R31, R79, R78 ;  /* 0x0000004e4f1f723e */ /* 0x000fe200000010ff */
[----:B------:R0:W-:Y:S01]  /*e850*/  STSM.16.M88.4 [R90], R12 ;  /* 0x0000000c5a007844 */ /* 0x0001e20000000200 */
[----:B---3--:R-:W-:-:S03]  /*e860*/  ISETP.NE.U32.AND P0, PT, R94, RZ, PT ;  /* 0x000000ff5e00720c */ /* 0x008fc60003f05070 */
[----:B------:R0:W-:Y:S01]  /*e870*/  STSM.16.M88.4 [R89], R24 ;  /* 0x0000001859007844 */ /* 0x0001e20000000200 */
[----:B------:R-:W3:Y:S01]  /*e880*/  LDC R47, c[0x0][0xa88] ;  /* 0x0002a200ff2f7b82 */ /* 0x000ee20000000800 */
[----:B------:R-:W-:Y:S02]  /*e890*/  ISETP.NE.AND.EX P0, PT, R95, RZ, PT, P0 ;  /* 0x000000ff5f00720c */ /* 0x000fe40003f05300 */
[----:B------:R0:W-:Y:S01]  /*e8a0*/  STSM.16.M88.4 [R88], R64 ;  /* 0x0000004058007844 */ /* 0x0001e20000000200 */
[----:B--2---:R-:W-:-:S03]  /*e8b0*/  ISETP.NE.U32.AND P1, PT, R4, RZ, PT ;  /* 0x000000ff0400720c */ /* 0x004fc60003f25070 */
[----:B------:R0:W-:Y:S01]  /*e8c0*/  STSM.16.M88.4 [R72], R28 ;  /* 0x0000001c48007844 */ /* 0x0001e20000000200 */
[----:B------:R-:W-:-:S03]  /*e8d0*/  ISETP.NE.AND.EX P1, PT, R5, RZ, PT, P1 ;  /* 0x000000ff0500720c */ /* 0x000fc60003f25310 */
[----:B------:R0:W-:Y:S01]  /*e8e0*/  STSM.16.M88.4 [R23], R80 ;  /* 0x0000005017007844 */ /* 0x0001e20000000200 */
[----:B----4-:R-:W-:Y:S01]  /*e8f0*/  IMAD.WIDE R20, R167, 0x4, R20 ;  /* 0x00000004a7147825 */ /* 0x010fe200078e0214 */
[----:B------:R-:W-:Y:S08]  /*e900*/  BAR.SYNC.DEFER_BLOCKING 0x1, 0x100 ;  /* 0x0044000000007b1d */ /* 0x000ff00000010000 */
[----:B------:R-:W2:Y:S01]  /*e910*/  @P1 LDC.64 R4, c[0x0][0xbe0] ;  /* 0x0002f800ff041b82 */ /* 0x000ea20000000a00 */
[----:B------:R-:W-:-:S04]  /*e920*/  IMAD R7, R164, 0x40, R22 ;  /* 0x00000040a4077824 */ /* 0x000fc800078e0216 */
[----:B------:R-:W-:Y:S01]  /*e930*/  IMAD.WIDE R16, R7, 0x2, R16 ;  /* 0x0000000207107825 */ /* 0x000fe200078e0210 */
[----:B------:R0:W5:Y:S03]  /*e940*/  @P0 LDG.E R49, desc[UR4][R20.64] ;  /* 0x0000000414310981 */ /* 0x000166000c1e1900 */
[----:B--2---:R-:W-:-:S05]  /*e950*/  @P1 IMAD.WIDE R4, R167, 0x4, R4 ;  /* 0x00000004a7041825 */ /* 0x004fca00078e0204 */
[----:B---3--:R0:W5:Y:S01]  /*e960*/  @P1 LDG.E R47, desc[UR4][R4.64] ;  /* 0x00000004042f1981 */ /* 0x008162000c1e1900 */
[----:B------:R-:W-:Y:S05]  /*e970*/  @P1 BRA `(.L_x_1139) ;  /* 0x0000000000141947 */ /* 0x000fea0003800000 */
[----:B------:R-:W-:Y:S05]  /*e980*/  @!P0 BRA `(.L_x_1139) ;  /* 0x0000000000108947 */ /* 0x000fea0003800000 */
[----:B------:R-:W-:Y:S02]  /*e990*/  ULDC.64 UR4, c[0x0][0x208] ;  /* 0x0000820000047ab9 */ /* 0x000fe40000000a00 */
[----:B0-----:R-:W2:Y:S04]  /*e9a0*/  LDG.E R4, desc[UR4][R20.64] ;  /* 0x0000000414047981 */ /* 0x001ea8000c1e1900 */
[----:B-----5:R-:W2:Y:S02]  /*e9b0*/  LDG.E R47, desc[UR4][R20.64+0x4] ;  /* 0x00000404142f7981 */ /* 0x020ea4000c1e1900 */
[----:B--2---:R-:W-:-:S07]  /*e9c0*/  IMAD.IADD R47, R47, 0x1, -R4 ;  /* 0x000000012f2f7824 */ /* 0x004fce00078e0a04 */
.L_x_1139:
[----:B------:R-:W-:Y:S01]  /*e9d0*/  SHF.R.S32.HI R46, RZ, 0x1f, R166 ;  /* 0x0000001fff2e7819 */ /* 0x000fe200000114a6 */
[----:B------:R-:W-:Y:S01]  /*e9e0*/  ULDC.64 UR4, c[0x0][0xb70] ;  /* 0x0002dc0000047ab9 */ /* 0x000fe20000000a00 */
[--C-:B0----5:R-:W-:Y:S01]  /*e9f0*/  SHF.R.S32.HI R21, RZ, 0x1f, R49.reuse ;  /* 0x0000001fff157819 */ /* 0x121fe20000011431 */
[----:B------:R-:W-:Y:S01]  /*ea00*/  IMAD.MOV.U32 R20, RZ, RZ, R49 ;  /* 0x000000ffff147224 */ /* 0x000fe200078e0031 */
[----:B------:R-:W-:Y:S01]  /*ea10*/  SHF.R.S32.HI R6, RZ, 0x1f, R167 ;  /* 0x0000001fff067819 */ /* 0x000fe200000114a7 */
[----:B------:R-:W-:Y:S01]  /*ea20*/  IMAD R5, R46, UR4, RZ ;  /* 0x000000042e057c24 */ /* 0x000fe2000f8e02ff */
[----:B------:R-:W-:Y:S01]  /*ea30*/  SEL R51, R167, RZ, !P0 ;  /* 0x000000ffa7337207 */ /* 0x000fe20004000000 */
[----:B------:R-:W-:Y:S01]  /*ea40*/  IMAD R11, R168, 0x80, R171 ;  /* 0x00000080a80b7824 */ /* 0x000fe200078e02ab */
[----:B------:R-:W-:Y:S01]  /*ea50*/  SEL R48, R6, RZ, !P0 ;  /* 0x000000ff06307207 */ /* 0x000fe20004000000 */
[----:B------:R-:W-:Y:S01]  /*ea60*/  IMAD R7, R166, UR5, R5 ;  /* 0x00000005a6077c24 */ /* 0x000fe2000f8e0205 */
[----:B------:R-:W-:Y:S01]  /*ea70*/  IADD3 R9, P6, R16, 0x3000, RZ ;  /* 0x0000300010097810 */ /* 0x000fe20007fde0ff */
[----:B------:R-:W-:Y:S01]  /*ea80*/  IMAD.WIDE.U32 R4, R166, UR4, R20 ;  /* 0x00000004a6047c25 */ /* 0x000fe2000f8e0014 */
[----:B------:R-:W-:Y:S01]  /*ea90*/  ULDC.64 UR4, c[0x0][0xb78] ;  /* 0x0002de0000047ab9 */ /* 0x000fe20000000a00 */
[C---:B------:R-:W-:Y:S01]  /*eaa0*/  IADD3 R13, P2, R16.reuse, 0x2000, RZ ;  /* 0x00002000100d7810 */ /* 0x040fe20007f5e0ff */
[----:B------:R-:W-:Y:S01]  /*eab0*/  ULDC.64 UR6, c[0x0][0x208] ;  /* 0x0000820000067ab9 */ /* 0x000fe20000000a00 */
[----:B------:R-:W-:Y:S01]  /*eac0*/  IMAD.IADD R5, R5, 0x1, R7 ;  /* 0x0000000105057824 */ /* 0x000fe200078e0207 */
[----:B------:R-:W-:Y:S01]  /*ead0*/  IADD3 R29, P1, R16, 0x1000, RZ ;  /* 0x00001000101d7810 */ /* 0x000fe20007f3e0ff */
[----:B------:R-:W-:Y:S01]  /*eae0*/  IMAD R7, R48, UR4, RZ ;  /* 0x0000000430077c24 */ /* 0x000fe2000f8e02ff */
[----:B------:R-:W-:Y:S01]  /*eaf0*/  LOP3.LUT R6, R9, 0x380, RZ, 0xc0, !PT ;  /* 0x0000038009067812 */ /* 0x000fe200078ec0ff */
[----:B------:R-:W-:Y:S01]  /*eb00*/  IMAD.WIDE.U32 R4, R51, UR4, R4 ;  /* 0x0000000433047c25 */ /* 0x000fe2000f8e0004 */
[----:B------:R-:W-:-:S02]  /*eb10*/  LOP3.LUT R12, R13, 0x380, RZ, 0xc0, !PT ;  /* 0x000003800d0c7812 */ /* 0x000fc400078ec0ff */
[----:B------:R-:W-:Y:S01]  /*eb20*/  LOP3.LUT R28, R29, 0x380, RZ, 0xc0, !PT ;  /* 0x000003801d1c7812 */ /* 0x000fe200078ec0ff */
[----:B------:R-:W-:Y:S01]  /*eb30*/  IMAD R10, R51, UR5, R7 ;  /* 0x00000005330a7c24 */ /* 0x000fe2000f8e0207 */
[----:B------:R-:W-:Y:S01]  /*eb40*/  SHF.R.S32.HI R7, RZ, 0x1f, R11 ;  /* 0x0000001fff077819 */ /* 0x000fe2000001140b */
[----:B------:R-:W-:Y:S01]  /*eb50*/  ULDC.64 UR4, c[0x0][0xb40] ;  /* 0x0002d00000047ab9 */ /* 0x000fe20000000a00 */
[----:B------:R-:W-:Y:S02]  /*eb60*/  IADD3 R8, P0, R11, R4, RZ ;  /* 0x000000040b087210 */ /* 0x000fe40007f1e0ff */
[----:B------:R-:W-:Y:S02]  /*eb70*/  SHF.R.U64 R6, R6, 0x3, RZ ;  /* 0x0000000306067819 */ /* 0x000fe400000012ff */
[----:B------:R-:W-:Y:S01]  /*eb80*/  IADD3.X R7, R7, R5, R10, P0, !PT ;  /* 0x0000000507077210 */ /* 0x000fe200007fe40a */
[----:B------:R-:W-:Y:S01]  /*eb90*/  IMAD.X R5, RZ, RZ, R17, P6 ;  /* 0x000000ffff057224 */ /* 0x000fe200030e0611 */
[----:B------:R-:W-:-:S02]  /*eba0*/  LEA R44, P0, R8, UR4, 0x2 ;  /* 0x00000004082c7c11 */ /* 0x000fc4000f8010ff */
[----:B------:R-:W-:Y:S02]  /*ebb0*/  SHF.R.U64 R12, R12, 0x3, RZ ;  /* 0x000000030c0c7819 */ /* 0x000fe400000012ff */
[----:B------:R-:W-:Y:S02]  /*ebc0*/  SHF.R.U64 R28, R28, 0x3, RZ ;  /* 0x000000031c1c7819 */ /* 0x000fe400000012ff */
[----:B------:R-:W-:Y:S01]  /*ebd0*/  LOP3.LUT R4, R6, R9, RZ, 0x3c, !PT ;  /* 0x0000000906047212 */ /* 0x000fe200078e3cff */
[----:B------:R-:W-:Y:S01]  /*ebe0*/  VIADD R6, R11, 0x8 ;  /* 0x000000080b067836 */ /* 0x000fe20000000000 */
[----:B------:R-:W-:Y:S01]  /*ebf0*/  LEA.HI.X R45, R8, UR5, R7, 0x2, P0 ;  /* 0x00000005082d7c11 */ /* 0x000fe200080f1407 */
[----:B------:R-:W-:Y:S01]  /*ec00*/  ULDC.64 UR4, c[0x0][0xaa0] ;  /* 0x0002a80000047ab9 */ /* 0x000fe20000000a00 */
[----:B------:R-:W-:Y:S01]  /*ec10*/  LOP3.LUT R12, R12, R13, RZ, 0x3c, !PT ;  /* 0x0000000d0c0c7212 */ /* 0x000fe200078e3cff */
[----:B------:R-:W-:Y:S01]  /*ec20*/  IMAD.X R13, RZ, RZ, R17, P2 ;  /* 0x000000ffff0d7224 */ /* 0x000fe200010e0611 */
[----:B------:R-:W-:-:S02]  /*ec30*/  LOP3.LUT P0, RZ, R170, 0x3, RZ, 0xc0, !PT ;  /* 0x00000003aaff7812 */ /* 0x000fc4000780c0ff */
[C---:B------:R-:W-:Y:S02]  /*ec40*/  IADD3 R41, P5, R16.reuse, 0x4000, RZ ;  /* 0x0000400010297810 */ /* 0x040fe40007fbe0ff */
[C---:B------:R-:W-:Y:S02]  /*ec50*/  IADD3 R33, P4, R16.reuse, 0x5000, RZ ;  /* 0x0000500010217810 */ /* 0x040fe40007f9e0ff */
[----:B------:R-:W-:Y:S02]  /*ec60*/  IADD3 R25, P3, R16, 0x6000, RZ ;  /* 0x0000600010197810 */ /* 0x000fe40007f7e0ff */
[----:B------:R-:W-:Y:S01]  /*ec70*/  LOP3.LUT R28, R28, R29, RZ, 0x3c, !PT ;  /* 0x0000001d1c1c7212 */ /* 0x000fe200078e3cff */
[----:B------:R-:W-:Y:S01]  /*ec80*/  IMAD.X R29, RZ, RZ, R17, P1 ;  /* 0x000000ffff1d7224 */ /* 0x000fe200008e0611 */
[----:B------:R-:W-:Y:S02]  /*ec90*/  IADD3 R7, P2, R16, 0x7000, RZ ;  /* 0x0000700010077810 */ /* 0x000fe40007f5e0ff */
[----:B------:R-:W-:-:S02]  /*eca0*/  ISETP.GE.OR P1, PT, R11, R47, P0 ;  /* 0x0000002f0b00720c */ /* 0x000fc40000726670 */
[----:B------:R-:W-:Y:S02]  /*ecb0*/  LOP3.LUT R40, R41, 0x380, RZ, 0xc0, !PT ;  /* 0x0000038029287812 */ /* 0x000fe400078ec0ff */
[----:B------:R-:W-:Y:S02]  /*ecc0*/  LOP3.LUT R32, R33, 0x380, RZ, 0xc0, !PT ;  /* 0x0000038021207812 */ /* 0x000fe400078ec0ff */
[----:B------:R-:W-:Y:S02]  /*ecd0*/  LOP3.LUT R24, R25, 0x380, RZ, 0xc0, !PT ;  /* 0x0000038019187812 */ /* 0x000fe400078ec0ff */
[----:B------:R-:W-:Y:S02]  /*ece0*/  LOP3.LUT R9, R16, 0x380, RZ, 0xc0, !PT ;  /* 0x0000038010097812 */ /* 0x000fe400078ec0ff */
[----:B------:R-:W-:Y:S02]  /*ecf0*/  ISETP.GE.OR P0, PT, R6, R47, P0 ;  /* 0x0000002f0600720c */ /* 0x000fe40000706670 */
[----:B------:R-:W-:Y:S01]  /*ed00*/  LOP3.LUT R6, R7, 0x380, RZ, 0xc0, !PT ;  /* 0x0000038007067812 */ /* 0x000fe200078ec0ff */
[----:B------:R-:W-:Y:S01]  /*ed10*/  @!P1 STG.E desc[UR6][R44.64], R2 ;  /* 0x000000022c009986 */ /* 0x000fe2000c101906 */
[----:B------:R-:W-:-:S02]  /*ed20*/  SHF.R.U64 R40, R40, 0x3, RZ ;  /* 0x0000000328287819 */ /* 0x000fc400000012ff */
[----:B------:R-:W-:Y:S02]  /*ed30*/  SHF.R.U64 R32, R32, 0x3, RZ ;  /* 0x0000000320207819 */ /* 0x000fe400000012ff */
[----:B------:R-:W-:Y:S02]  /*ed40*/  SHF.R.U64 R24, R24, 0x3, RZ ;  /* 0x0000000318187819 */ /* 0x000fe400000012ff */
[----:B------:R-:W-:Y:S02]  /*ed50*/  SHF.R.U64 R9, R9, 0x3, RZ ;  /* 0x0000000309097819 */ /* 0x000fe400000012ff */
[----:B------:R-:W-:Y:S01]  /*ed60*/  SHF.R.U64 R6, R6, 0x3, RZ ;  /* 0x0000000306067819 */ /* 0x000fe200000012ff */
[----:B------:R0:W-:Y:S01]  /*ed70*/  @!P0 STG.E desc[UR6][R44.64+0x20], R0 ;  /* 0x000020002c008986 */ /* 0x0001e2000c101906 */
        /* <DEDUP_REMOVED lines=10> */
[----:B------:R-:W-:-:S03]  /*ee20*/  SHF.R.S32.HI R23, RZ, 0x1f, R22 ;  /* 0x0000001fff177819 */ /* 0x000fc60000011416 */
[----:B------:R2:W5:Y:S04]  /*ee30*/  LD.E.128 R36, desc[UR6][R16.64] ;  /* 0x0000000610247980 */ /* 0x000568000c101d00 */
[----:B------:R-:W5:Y:S04]  /*ee40*/  LD.E.128 R12, desc[UR6][R12.64] ;  /* 0x000000060c0c7980 */ /* 0x000f68000c101d00 */
[----:B------:R-:W5:Y:S04]  /*ee50*/  LD.E.128 R4, desc[UR6][R4.64] ;  /* 0x0000000604047980 */ /* 0x000f68000c101d00 */
[----:B------:R-:W5:Y:S04]  /*ee60*/  LD.E.128 R40, desc[UR6][R40.64] ;  /* 0x0000000628287980 */ /* 0x000f68000c101d00 */
[----:B------:R-:W5:Y:S04]  /*ee70*/  LD.E.128 R32, desc[UR6][R32.64] ;  /* 0x0000000620207980 */ /* 0x000f68000c101d00 */
[----:B------:R-:W5:Y:S04]  /*ee80*/  LD.E.128 R24, desc[UR6][R24.64] ;  /* 0x0000000618187980 */ /* 0x000f68000c101d00 */
[----:B------:R-:W5:Y:S01]  /*ee90*/  LD.E.128 R8, desc[UR6][R8.64] ;  /* 0x0000000608087980 */ /* 0x000f62000c101d00 */
[----:B0-----:R-:W-:Y:S01]  /*eea0*/  IMAD R0, R21, UR4, RZ ;  /* 0x0000000415007c24 */ /* 0x001fe2000f8e02ff */
[----:B------:R-:W-:Y:S01]  /*eeb0*/  @!PT LDS RZ, [RZ] ;  /* 0x00000000fffff984 */ /* 0x000fe20000000800 */
[----:B------:R-:W-:Y:S01]  /*eec0*/  @!PT LDS RZ, [RZ] ;  /* 0x00000000fffff984 */ /* 0x000fe20000000800 */
[----:B------:R-:W-:Y:S01]  /*eed0*/  @!PT LDS RZ, [RZ] ;  /* 0x00000000fffff984 */ /* 0x000fe20000000800 */
[----:B------:R-:W-:Y:S01]  /*eee0*/  @!PT LDS RZ, [RZ] ;  /* 0x00000000fffff984 */ /* 0x000fe20000000800 */
[----:B------:R0:W-:Y:S06]  /*eef0*/  MEMBAR.ALL.CTA ;  /* 0x0000000000007992 */ /* 0x0001ec0000008000 */
[----:B0-----:R-:W0:Y:S01]  /*ef00*/  FENCE.VIEW.ASYNC.S ;  /* 0x00000000000073c6 */ /* 0x001e220000000000 */
[----:B--2---:R-:W-:-:S04]  /*ef10*/  IMAD.WIDE.U32 R16, R49, UR4, R22 ;  /* 0x0000000431107c25 */ /* 0x004fc8000f8e0016 */
[----:B------:R-:W-:Y:S01]  /*ef20*/  IMAD R49, R49, UR5, R0 ;  /* 0x0000000531317c24 */ /* 0x000fe2000f8e0200 */
[----:B------:R-:W-:Y:S01]  /*ef30*/  ULDC.64 UR4, c[0x0][0xae0] ;  /* 0x0002b80000047ab9 */ /* 0x000fe20000000a00 */
[----:B------:R-:W-:Y:S02]  /*ef40*/  IMAD R47, R168, -0x80, R47 ;  /* 0xffffff80a82f7824 */ /* 0x000fe400078e022f */
[----:B------:R-:W-:Y:S02]  /*ef50*/  IMAD.IADD R17, R17, 0x1, R49 ;  /* 0x0000000111117824 */ /* 0x000fe400078e0231 */
[----:B------:R-:W-:Y:S01]  /*ef60*/  IMAD R21, R46, UR4, RZ ;  /* 0x000000042e157c24 */ /* 0x000fe2000f8e02ff */
[C---:B------:R-:W-:Y:S01]  /*ef70*/  ISETP.GE.AND P2, PT, R164.reuse, R47, PT ;  /* 0x0000002fa400720c */ /* 0x040fe20003f46270 */
[----:B------:R-:W-:Y:S02]  /*ef80*/  VIADD R0, R164, 0x20 ;  /* 0x00000020a4007836 */ /* 0x000fe40000000000 */
[----:B------:R-:W-:-:S02]  /*ef90*/  IMAD R21, R166, UR5, R21 ;  /* 0x00000005a6157c24 */ /* 0x000fc4000f8e0215 */
[----:B------:R-:W-:Y:S01]  /*efa0*/  IMAD.WIDE.U32 R16, R166, UR4, R16 ;  /* 0x00000004a6107c25 */ /* 0x000fe2000f8e0010 */
[----:B------:R-:W-:-:S03]  /*efb0*/  ULDC.64 UR4, c[0x0][0xae8] ;  /* 0x0002ba0000047ab9 */ /* 0x000fc60000000a00 */
[----:B------:R-:W-:Y:S01]  /*efc0*/  VIADD R3, R3, 0x2a820 ;  /* 0x0002a82003037836 */ /* 0x000fe20000000000 */
[-C--:B------:R-:W-:Y:S01]  /*efd0*/  ISETP.GE.AND P4, PT, R0, R47.reuse, PT ;  /* 0x0000002f0000720c */ /* 0x080fe20003f86270 */
[----:B------:R-:W-:Y:S02]  /*efe0*/  VIADD R20, R164, 0x60 ;  /* 0x00000060a4147836 */ /* 0x000fe40000000000 */
[----:B------:R-:W-:Y:S01]  /*eff0*/  IMAD.IADD R17, R17, 0x1, R21 ;  /* 0x0000000111117824 */ /* 0x000fe200078e0215 */
[----:B------:R-:W-:Y:S01]  /*f000*/  PRMT R3, RZ, 0x654, R3 ;  /* 0x00000654ff037816 */ /* 0x000fe20000000003 */
[----:B------:R-:W-:Y:S01]  /*f010*/  IMAD R0, R48, UR4, RZ ;  /* 0x0000000430007c24 */ /* 0x000fe2000f8e02ff */
[-C--:B------:R-:W-:Y:S01]  /*f020*/  ISETP.GE.AND P1, PT, R20, R47.reuse, PT ;  /* 0x0000002f1400720c */ /* 0x080fe20003f26270 */
[----:B------:R-:W-:Y:S01]  /*f030*/  VIADD R2, R164, 0x40 ;  /* 0x00000040a4027836 */ /* 0x000fe20000000000 */
[----:B------:R-:W-:Y:S01]  /*f040*/  SHF.R.S32.HI R165, RZ, 0x1f, R164 ;  /* 0x0000001fffa57819 */ /* 0x000fe200000114a4 */
[C---:B------:R-:W-:Y:S01]  /*f050*/  IMAD R23, R51.reuse, UR5, R0 ;  /* 0x0000000533177c24 */ /* 0x040fe2000f8e0200 */
[----:B0-----:R0:W-:Y:S01]  /*f060*/  SYNCS.ARRIVE.TRANS64.RED.A1T0 RZ, [R3+URZ], RZ ;  /* 0x000000ff03ff79a7 */ /* 0x0011e2000810043f */
[----:B------:R-:W-:Y:S01]  /*f070*/  IMAD.WIDE.U32 R20, R51, UR4, R16 ;  /* 0x0000000433147c25 */ /* 0x000fe2000f8e0010 */
[----:B------:R-:W-:Y:S01]  /*f080*/  BSSY B1, `(.L_x_1140) ;  /* 0x0000016000017945 */ /* 0x000fe20003800000 */
[----:B------:R-:W-:-:S02]  /*f090*/  ISETP.GE.AND P0, PT, R2, R47, PT ;  /* 0x0000002f0200720c */ /* 0x000fc40003f06270 */
[----:B------:R-:W-:-:S04]  /*f0a0*/  IMAD.WIDE R16, R168, 0x80, R164 ;  /* 0x00000080a8107825 */ /* 0x000fc800078e02a4 */
[----:B------:R-:W-:Y:S01]  /*f0b0*/  IMAD.IADD R47, R21, 0x1, R23 ;  /* 0x00000001152f7824 */ /* 0x000fe200078e0217 */
[----:B0-----:R-:W-:Y:S06]  /*f0c0*/  @P2 BRA `(.L_x_1141) ;  /* 0x0000000000442947 */ /* 0x001fec0003800000 */
[----:B------:R-:W-:Y:S01]  /*f0d0*/  ULDC.64 UR4, c[0x0][0xad8] ;  /* 0x0002b60000047ab9 */ /* 0x000fe20000000a00 */
[----:B------:R-:W-:Y:S01]  /*f0e0*/  IMAD.MOV.U32 R2, RZ, RZ, R20 ;  /* 0x000000ffff027224 */ /* 0x000fe200078e0014 */
[----:B------:R-:W-:Y:S01]  /*f0f0*/  ULDC.64 UR6, c[0x0][0xa80] ;  /* 0x0002a00000067ab9 */ /* 0x000fe20000000a00 */
[----:B------:R-:W-:Y:S01]  /*f100*/  IMAD.MOV.U32 R3, RZ, RZ, R47 ;  /* 0x000000ffff037224 */ /* 0x000fe200078e002f */
[----:B------:R-:W-:Y:S01]  /*f110*/  ULDC.64 UR8, c[0x0][0x208] ;  /* 0x0000820000087ab9 */ /* 0x000fe20000000a00 */
        /* <DEDUP_REMOVED lines=12> */
.L_x_1141:
[----:B------:R-:W-:Y:S05]  /*f1e0*/  BSYNC B1 ;  /* 0x0000000000017941 */ /* 0x000fea0003800000 */
.L_x_1140:
[----:B------:R-:W-:Y:S04]  /*f1f0*/  BSSY B1, `(.L_x_1142) ;  /* 0x0000015000017945 */ /* 0x000fe80003800000 */
[----:B------:R-:W-:Y:S05]  /*f200*/  @P4 BRA `(.L_x_1143) ;  /* 0x00000000004c4947 */ /* 0x000fea0003800000 */
[----:B------:R-:W-:Y:S01]  /*f210*/  IADD3 R23, P2, R16, 0x20, RZ ;  /* 0x0000002010177810 */ /* 0x000fe20007f5e0ff */
[----:B------:R-:W-:Y:S01]  /*f220*/  ULDC.64 UR4, c[0x0][0xad8] ;  /* 0x0002b60000047ab9 */ /* 0x000fe20000000a00 */
[----:B------:R-:W-:Y:S01]  /*f230*/  IMAD.MOV.U32 R2, RZ, RZ, R20 ;  /* 0x000000ffff027224 */ /* 0x000fe200078e0014 */
[----:B------:R-:W-:Y:S01]  /*f240*/  ULDC.64 UR6, c[0x0][0xa80] ;  /* 0x0002a00000067ab9 */ /* 0x000fe20000000a00 */
[----:B------:R-:W-:Y:S01]  /*f250*/  IMAD.MOV.U32 R3, RZ, RZ, R47 ;  /* 0x000000ffff037224 */ /* 0x000fe200078e002f */
[----:B------:R-:W-:Y:S01]  /*f260*/  ULDC.64 UR8, c[0x0][0x208] ;  /* 0x0000820000087ab9 */ /* 0x000fe20000000a00 */
[----:B------:R-:W-:Y:S02]  /*f270*/  IMAD.X R0, RZ, RZ, R17, P2 ;  /* 0x000000ffff007224 */ /* 0x000fe400010e0611 */
[----:B0----5:R-:W-:Y:S02]  /*f280*/  VIADD R36, R22, 0x40 ;  /* 0x0000004016247836 */ /* 0x021fe40000000000 */
[----:B------:R-:W-:-:S02]  /*f290*/  IMAD R0, R0, UR4, RZ ;  /* 0x0000000400007c24 */ /* 0x000fc4000f8e02ff */
[C---:B------:R-:W-:Y:S01]  /*f2a0*/  IMAD.WIDE.U32 R2, R23.reuse, UR4, R2 ;  /* 0x0000000417027c25 */ /* 0x040fe2000f8e0002 */
        /* <DEDUP_REMOVED lines=9> */
.L_x_1143:
[----:B------:R-:W-:Y:S05]  /*f340*/  BSYNC B1 ;  /* 0x0000000000017941 */ /* 0x000fea0003800000 */
.L_x_1142:
        /* <DEDUP_REMOVED lines=9> */
[----:B--2--5:R-:W-:Y:S02]  /*f3e0*/  VIADD R28, R22, 0x40 ;  /* 0x00000040161c7836 */ /* 0x024fe40000000000 */
        /* <DEDUP_REMOVED lines=11> */
.L_x_1145:
[----:B------:R-:W-:Y:S05]  /*f4a0*/  BSYNC B1 ;  /* 0x0000000000017941 */ /* 0x000fea0003800000 */
.L_x_1144:
[----:B------:R-:W-:Y:S05]  /*f4b0*/  @P1 BRA `(.L_x_1146) ;  /* 0x0000000800e81947 */ /* 0x000fea0003800000 */
[----:B---3-5:R-:W-:Y:S01]  /*f4c0*/  IADD3 R13, P0, R16, 0x60, RZ ;  /* 0x00000060100d7810 */ /* 0x028fe20007f1e0ff */
[----:B------:R-:W-:Y:S01]  /*f4d0*/  ULDC.64 UR6, c[0x0][0xad8] ;  /* 0x0002b60000067ab9 */ /* 0x000fe20000000a00 */
[----:B------:R-:W-:Y:S01]  /*f4e0*/  IMAD.MOV.U32 R2, RZ, RZ, R20 ;  /* 0x000000ffff027224 */ /* 0x000fe200078e0014 */
[----:B------:R-:W-:Y:S01]  /*f4f0*/  ULDC UR4, c[0x0][0xa8c] ;  /* 0x0002a30000047ab9 */ /* 0x000fe20000000800 */
[----:B------:R-:W-:Y:S01]  /*f500*/  IMAD.MOV.U32 R3, RZ, RZ, R47 ;  /* 0x000000ffff037224 */ /* 0x000fe200078e002f */
[----:B------:R-:W-:Y:S01]  /*f510*/  ISETP.GE.AND P1, PT, R22, UR4, PT ;  /* 0x0000000416007c0c */ /* 0x000fe2000bf26270 */
[----:B------:R-:W-:Y:S01]  /*f520*/  IMAD.X R16, RZ, RZ, R17, P0 ;  /* 0x000000ffff107224 */ /* 0x000fe200000e0611 */
[----:B------:R-:W-:Y:S01]  /*f530*/  ULDC.64 UR8, c[0x0][0x208] ;  /* 0x0000820000087ab9 */ /* 0x000fe20000000a00 */
[----:B------:R-:W-:-:S04]  /*f540*/  IMAD.WIDE.U32 R2, R13, UR6, R2 ;  /* 0x000000060d027c25 */ /* 0x000fc8000f8e0002 */
[----:B------:R-:W-:Y:S02]  /*f550*/  IMAD R16, R16, UR6, RZ ;  /* 0x0000000610107c24 */ /* 0x000fe4000f8e02ff */
[----:B------:R-:W-:Y:S02]  /*f560*/  VIADD R0, R22, 0x40 ;  /* 0x0000004016007836 */ /* 0x000fe40000000000 */
        /* <DEDUP_REMOVED lines=11> */
.L_x_1138:
[----:B------:R-:W2:Y:S01]  /*f620*/  LDC.64 R4, c[0x0][0xbd8] ;  /* 0x0002f600ff047b82 */ /* 0x000ea20000000a00 */
[----:B------:R-:W-:Y:S01]  /*f630*/  IMAD.MOV.U32 R9, RZ, RZ, RZ ;  /* 0x000000ffff097224 */ /* 0x000fe200078e00ff */
[----:B------:R-:W-:-:S06]  /*f640*/  ULDC.64 UR4, c[0x0][0x208] ;  /* 0x0000820000047ab9 */ /* 0x000fcc0000000a00 */
[----:B0-----:R-:W0:Y:S01]  /*f650*/  LDC.64 R2, c[0x0][0xbd8] ;  /* 0x0002f600ff027b82 */ /* 0x001e220000000a00 */
[----:B--2---:R-:W-:-:S04]  /*f660*/  ISETP.NE.U32.AND P0, PT, R4, RZ, PT ;  /* 0x000000ff0400720c */ /* 0x004fc80003f05070 */
[----:B------:R-:W-:-:S03]  /*f670*/  ISETP.NE.AND.EX P0, PT, R5, RZ, PT, P0 ;  /* 0x000000ff0500720c */ /* 0x000fc60003f05300 */
[----:B------:R-:W2:Y:S01]  /*f680*/  LDC.64 R4, c[0x0][0xbe0] ;  /* 0x0002f800ff047b82 */ /* 0x000ea20000000a00 */
[----:B0-----:R-:W-:-:S07]  /*f690*/  IMAD.WIDE R2, R167, 0x4, R2 ;  /* 0x00000004a7027825 */ /* 0x001fce00078e0202 */
[----:B------:R-:W0:Y:S02]  /*f6a0*/  LDC R7, c[0x0][0xa88] ;  /* 0x0002a200ff077b82 */ /* 0x000e240000000800 */
[----:B------:R3:W5:Y:S01]  /*f6b0*/  @P0 LDG.E R9, desc[UR4][R2.64] ;  /* 0x0000000402090981 */ /* 0x000762000c1e1900 */
[----:B--2---:R-:W-:-:S04]  /*f6c0*/  ISETP.NE.U32.AND P1, PT, R4, RZ, PT ;  /* 0x000000ff0400720c */ /* 0x004fc80003f25070 */
[----:B------:R-:W-:-:S13]  /*f6d0*/  ISETP.NE.AND.EX P1, PT, R5, RZ, PT, P1 ;  /* 0x000000ff0500720c */ /* 0x000fda0003f25310 */
[----:B------:R-:W2:Y:S01]  /*f6e0*/  @P1 LDC.64 R4, c[0x0][0xbe0] ;  /* 0x0002f800ff041b82 */ /* 0x000ea20000000a00 */
[----:B------:R-:W-:Y:S01]  /*f6f0*/  ISETP.GT.AND P2, PT, R174, 0x7f, PT ;  /* 0x0000007fae00780c */ /* 0x000fe20003f44270 */
[----:B--2---:R-:W-:-:S05]  /*f700*/  @P1 IMAD.WIDE R4, R167, 0x4, R4 ;  /* 0x00000004a7041825 */ /* 0x004fca00078e0204 */
[----:B0-----:R3:W5:Y:S01]  /*f710*/  @P1 LDG.E R7, desc[UR4][R4.64] ;  /* 0x0000000404071981 */ /* 0x001762000c1e1900 */
[----:B------:R-:W-:Y:S06]  /*f720*/  @P1 BRA `(.L_x_1147) ;  /* 0x0000000000141947 */ /* 0x000fec0003800000 */
[----:B------:R-:W-:Y:S05]  /*f730*/  @!P0 BRA `(.L_x_1147) ;  /* 0x0000000000108947 */ /* 0x000fea0003800000 */
[----:B------:R-:W-:Y:S02]  /*f740*/  ULDC.64 UR4, c[0x0][0x208] ;  /* 0x0000820000047ab9 */ /* 0x000fe40000000a00 */
[----:B------:R-:W2:Y:S04]  /*f750*/  LDG.E R0, desc[UR4][R2.64] ;  /* 0x0000000402007981 */ /* 0x000ea8000c1e1900 */
[----:B-----5:R-:W2:Y:S02]  /*f760*/  LDG.E R7, desc[UR4][R2.64+0x4] ;  /* 0x0000040402077981 */ /* 0x020ea4000c1e1900 */
[----:B--2---:R-:W-:-:S07]  /*f770*/  IMAD.IADD R7, R7, 0x1, -R0 ;  /* 0x0000000107077824 */ /* 0x004fce00078e0a00 */
.L_x_1147:
[----:B------:R-:W-:Y:S01]  /*f780*/  SHF.R.S32.HI R0, RZ, 0x1f, R167 ;  /* 0x0000001fff007819 */ /* 0x000fe200000114a7 */
[----:B------:R-:W-:Y:S01]  /*f790*/  BSSY B1, `(.L_x_1148) ;  /* 0x000001e000017945 */ /* 0x000fe20003800000 */
[----:B------:R-:W-:Y:S02]  /*f7a0*/  SHF.R.S32.HI R8, RZ, 0x1f, R166 ;  /* 0x0000001fff087819 */ /* 0x000fe400000114a6 */
[----:B------:R-:W-:Y:S02]  /*f7b0*/  SHF.R.S32.HI R23, RZ, 0x1f, R22 ;  /* 0x0000001fff177819 */ /* 0x000fe40000011416 */
[----:B------:R-:W-:Y:S02]  /*f7c0*/  SEL R11, R167, RZ, !P0 ;  /* 0x000000ffa70b7207 */ /* 0x000fe40004000000 */
[----:B------:R-:W-:Y:S02]  /*f7d0*/  SEL R10, R0, RZ, !P0 ;  /* 0x000000ff000a7207 */ /* 0x000fe40004000000 */
[----:B-----5:R-:W-:Y:S01]  /*f7e0*/  SHF.R.S32.HI R6, RZ, 0x1f, R9 ;  /* 0x0000001fff067819 */ /* 0x020fe20000011409 */
[----:B------:R-:W-:Y:S06]  /*f7f0*/  @P2 BRA `(.L_x_1149) ;  /* 0x00000000005c2947 */ /* 0x000fec0003800000 */
[----:B---3--:R-:W0:Y:S02]  /*f800*/  S2R R2, SR_TID.X ;  /* 0x0000000000027919 */ /* 0x008e240000002100 */
[----:B0-----:R-:W-:-:S04]  /*f810*/  IMAD R0, R168, 0x80, R2 ;  /* 0x00000080a8007824 */ /* 0x001fc800078e0202 */
[----:B------:R-:W-:-:S05]  /*f820*/  VIADD R0, R0, 0xffffff80 ;  /* 0xffffff8000007836 */ /* 0x000fca0000000000 */
[----:B------:R-:W-:-:S13]  /*f830*/  ISETP.GE.AND P0, PT, R0, R7, PT ;  /* 0x000000070000720c */ /* 0x000fda0003f06270 */
[----:B------:R-:W-:Y:S05]  /*f840*/  @P0 BRA `(.L_x_1149) ;  /* 0x0000000000480947 */ /* 0x000fea0003800000 */
[----:B------:R-:W-:Y:S01]  /*f850*/  IADD3 R2, P0, R0, R9, RZ ;  /* 0x0000000900027210 */ /* 0x000fe20007f1e0ff */
[----:B------:R-:W-:Y:S01]  /*f860*/  ULDC.64 UR4, c[0x0][0xb70] ;  /* 0x0002dc0000047ab9 */ /* 0x000fe20000000a00 */
[----:B------:R-:W-:Y:S01]  /*f870*/  ULDC.64 UR6, c[0x0][0x208] ;  /* 0x0000820000067ab9 */ /* 0x000fe20000000a00 */
        /* <DEDUP_REMOVED lines=15> */
.L_x_1149:
[----:B------:R-:W-:Y:S05]  /*f970*/  BSYNC B1 ;  /* 0x0000000000017941 */ /* 0x000fea0003800000 */
.L_x_1148:
[----:B------:R-:W-:Y:S01]  /*f980*/  ULDC.64 UR4, c[0x0][0xaa0] ;  /* 0x0002a80000047ab9 */ /* 0x000fe20000000a00 */
[----:B------:R-:W-:Y:S01]  /*f990*/  IMAD R7, R168, -0x80, R7 ;  /* 0xffffff80a8077824 */ /* 0x000fe200078e0207 */
[----:B------:R-:W-:Y:S01]  /*f9a0*/  BSSY B1, `(.L_x_1150) ;  /* 0x000002b000017945 */ /* 0x000fe20003800000 */
[----:B------:R-:W-:Y:S02]  /*f9b0*/  IMAD R0, R6, UR4, RZ ;  /* 0x0000000406007c24 */ /* 0x000fe4000f8e02ff */
[----:B0--3--:R-:W-:Y:S01]  /*f9c0*/  IMAD.WIDE.U32 R2, R9, UR4, R22 ;  /* 0x0000000409027c25 */ /* 0x009fe2000f8e0016 */
[----:B------:R-:W-:-:S03]  /*f9d0*/  ISETP.GE.AND P2, PT, R164, R7, PT ;  /* 0x00000007a400720c */ /* 0x000fc60003f46270 */
[----:B------:R-:W-:Y:S01]  /*f9e0*/  IMAD R9, R9, UR5, R0 ;  /* 0x0000000509097c24 */ /* 0x000fe2000f8e0200 */
[----:B------:R-:W-:Y:S01]  /*f9f0*/  ULDC.64 UR4, c[0x0][0xae0] ;  /* 0x0002b80000047ab9 */ /* 0x000fe20000000a00 */
[----:B------:R-:W-:Y:S02]  /*fa00*/  VIADD R0, R164, 0x20 ;  /* 0x00000020a4007836 */ /* 0x000fe40000000000 */
[----:B------:R-:W-:Y:S02]  /*fa10*/  IMAD.IADD R3, R3, 0x1, R9 ;  /* 0x0000000103037824 */ /* 0x000fe400078e0209 */
[----:B------:R-:W-:Y:S01]  /*fa20*/  IMAD R5, R8, UR4, RZ ;  /* 0x0000000408057c24 */ /* 0x000fe2000f8e02ff */
[----:B------:R-:W-:Y:S01]  /*fa30*/  ISETP.GE.AND P3, PT, R0, R7, PT ;  /* 0x000000070000720c */ /* 0x000fe20003f66270 */
[----:B------:R-:W-:Y:S02]  /*fa40*/  VIADD R0, R164, 0x60 ;  /* 0x00000060a4007836 */ /* 0x000fe40000000000 */
[----:B------:R-:W-:-:S02]  /*fa50*/  IMAD R5, R166, UR5, R5 ;  /* 0x00000005a6057c24 */ /* 0x000fc4000f8e0205 */
[----:B------:R-:W-:Y:S01]  /*fa60*/  IMAD.WIDE.U32 R2, R166, UR4, R2 ;  /* 0x00000004a6027c25 */ /* 0x000fe2000f8e0002 */
[----:B------:R-:W-:Y:S01]  /*fa70*/  ULDC.64 UR4, c[0x0][0xae8] ;  /* 0x0002ba0000047ab9 */ /* 0x000fe20000000a00 */
[-C--:B------:R-:W-:Y:S02]  /*fa80*/  ISETP.GE.AND P0, PT, R0, R7.reuse, PT ;  /* 0x000000070000720c */ /* 0x080fe40003f06270 */
[----:B------:R-:W-:Y:S02]  /*fa90*/  VIADD R4, R164, 0x40 ;  /* 0x00000040a4047836 */ /* 0x000fe40000000000 */
[----:B------:R-:W-:Y:S02]  /*faa0*/  IMAD.IADD R3, R3, 0x1, R5 ;  /* 0x0000000103037824 */ /* 0x000fe400078e0205 */
[----:B------:R-:W-:Y:S01]  /*fab0*/  IMAD R0, R10, UR4, RZ ;  /* 0x000000040a007c24 */ /* 0x000fe2000f8e02ff */
[----:B------:R-:W-:Y:S01]  /*fac0*/  ISETP.GE.AND P1, PT, R4, R7, PT ;  /* 0x000000070400720c */ /* 0x000fe20003f26270 */
[----:B------:R-:W-:Y:S01]  /*fad0*/  IMAD.WIDE.U32 R4, R11, UR4, R2 ;  /* 0x000000040b047c25 */ /* 0x000fe2000f8e0002 */
[----:B------:R-:W-:-:S03]  /*fae0*/  SHF.R.S32.HI R7, RZ, 0x1f, R164 ;  /* 0x0000001fff077819 */ /* 0x000fc600000114a4 */
        /* <DEDUP_REMOVED lines=22> */
.L_x_1151:
[----:B------:R-:W-:Y:S05]  /*fc50*/  BSYNC B1 ;  /* 0x0000000000017941 */ /* 0x000fea0003800000 */
.L_x_1150:
[----:B------:R-:W-:Y:S04]  /*fc60*/  BSSY B1, `(.L_x_1152) ;  /* 0x0000015000017945 */ /* 0x000fe80003800000 */
[----:B------:R-:W-:Y:S05]  /*fc70*/  @P3 BRA `(.L_x_1153) ;  /* 0x00000000004c3947 */ /* 0x000fea0003800000 */
[----:B0-----:R-:W-:Y:S01]  /*fc80*/  IADD3 R9, P2, R6, 0x20, RZ ;  /* 0x0000002006097810 */ /* 0x001fe20007f5e0ff */
[----:B------:R-:W-:Y:S01]  /*fc90*/  ULDC.64 UR4, c[0x0][0xad8] ;  /* 0x0002b60000047ab9 */ /* 0x000fe20000000a00 */
[----:B------:R-:W-:Y:S01]  /*fca0*/  IMAD.MOV.U32 R2, RZ, RZ, R4 ;  /* 0x000000ffff027224 */ /* 0x000fe200078e0004 */
[----:B------:R-:W-:Y:S01]  /*fcb0*/  ULDC.64 UR6, c[0x0][0xa80] ;  /* 0x0002a00000067ab9 */ /* 0x000fe20000000a00 */
[----:B------:R-:W-:Y:S01]  /*fcc0*/  IMAD.MOV.U32 R3, RZ, RZ, R11 ;  /* 0x000000ffff037224 */ /* 0x000fe200078e000b */
[----:B------:R-:W-:Y:S01]  /*fcd0*/  ULDC.64 UR8, c[0x0][0x208] ;  /* 0x0000820000087ab9 */ /* 0x000fe20000000a00 */
[----:B------:R-:W-:Y:S02]  /*fce0*/  IMAD.X R0, RZ, RZ, R7, P2 ;  /* 0x000000ffff007224 */ /* 0x000fe400010e0607 */
[----:B------:R-:W-:Y:S02]  /*fcf0*/  VIADD R8, R22, 0x40 ;  /* 0x0000004016087836 */ /* 0x000fe40000000000 */
        /* <DEDUP_REMOVED lines=11> */
.L_x_1153:
[----:B------:R-:W-:Y:S05]  /*fdb0*/  BSYNC B1 ;  /* 0x0000000000017941 */ /* 0x000fea0003800000 */
.L_x_1152:
[----:B------:R-:W-:Y:S04]  /*fdc0*/  BSSY B1, `(.L_x_1154) ;  /* 0x0000015000017945 */ /* 0x000fe80003800000 */
[----:B------:R-:W-:Y:S05]  /*fdd0*/  @P1 BRA `(.L_x_1155) ;  /* 0x00000000004c1947 */ /* 0x000fea0003800000 */
[----:B0-2---:R-:W-:Y:S01]  /*fde0*/  IADD3 R9, P1, R6, 0x40, RZ ;  /* 0x0000004006097810 */ /* 0x005fe20007f3e0ff */
        /* <DEDUP_REMOVED lines=18> */
.L_x_1155:
[----:B------:R-:W-:Y:S05]  /*ff10*/  BSYNC B1 ;  /* 0x0000000000017941 */ /* 0x000fea0003800000 */
.L_x_1154:
        /* <DEDUP_REMOVED lines=20> */
.L_x_1146:
[----:B------:R-:W-:Y:S05]  /*10060*/  BSYNC B0 ;  /* 0x0000000000007941 */ /* 0x000fea0003800000 */
.L_x_1137:
[----:B------:R-:W-:Y:S02]  /*10070*/  ULDC UR4, c[0x0][0xc14] ;  /* 0x0003050000047ab9 */ /* 0x000fe40000000800 */
[----:B-1----:R-:W-:-:S13]  /*10080*/  ISETP.GE.AND P0, PT, R163, UR4, PT ;  /* 0x00000004a3007c0c */ /* 0x002fda000bf06270 */
[----:B------:R-:W-:Y:S05]  /*10090*/  @!P0 BRA `(.L_x_1156) ;  /* 0xffffff0c00248947 */ /* 0x000fea000383ffff */
[----:B------:R-:W-:Y:S05]  /*100a0*/  EXIT ;  /* 0x000000000000794d */ /* 0x000fea0003800000 */
.L_x_1055:
[----:B------:R-:W-:-:S08]  /*100b0*/  NOP ;  /* 0x0000000000007918 */ /* 0x000fd00000000000 */
[----:B0-----:R-:W0:-:S00]  /*100c0*/  USETMAXREG.DEALLOC.CTAPOOL 0x18 ;  /* 0x00000018000079c8 */ /* 0x001e0000080e0500 */
[----:B0-----:R-:W-:-:S06]  /*100d0*/  LOP3.LUT R0, R0, 0x3, RZ, 0xc0, !PT ;  /* 0x0000000300007812 */ /* 0x001fcc00078ec0ff */
[----:B------:R-:W0:Y:S02]  /*100e0*/  SHFL.IDX PT, R0, R0, RZ, 0x1f ;  /* 0x00001fff00007589 */ /* 0x000e2400000e0000 */
[----:B0-----:R-:W-:-:S13]  /*100f0*/  ISETP.NE.AND P0, PT, R0, RZ, PT ;  /* 0x000000ff0000720c */ /* 0x001fda0003f05270 */
[----:B------:R-:W-:Y:S05]  /*10100*/  @P0 EXIT ;  /* 0x000000000000094d */ /* 0x000fea0003800000 */
[----:B------:R-:W2:Y:S01]  /*10110*/  LDL.LU R6, [R1] ;  /* 0x0000000001067983 */ /* 0x000ea20000300800 */
[----:B------:R-:W-:Y:S01]  /*10120*/  ULDC UR5, c[0x0][0xc14] ;  /* 0x0003050000057ab9 */ /* 0x000fe20000000800 */
[----:B------:R-:W0:Y:S01]  /*10130*/  S2R R2, SR_TID.X ;  /* 0x0000000000027919 */ /* 0x000e220000002100 */
[----:B------:R-:W-:Y:S01]  /*10140*/  CS2R R16, SRZ ;  /* 0x0000000000107805 */ /* 0x000fe2000001ff00 */
[----:B------:R-:W-:Y:S01]  /*10150*/  ULDC.64 UR6, c[0x0][0x208] ;  /* 0x0000820000067ab9 */ /* 0x000fe20000000a00 */
[----:B------:R-:W-:Y:S01]  /*10160*/  ULDC UR4, c[0x0][0xc10] ;  /* 0x0003040000047ab9 */ /* 0x000fe20000000800 */
[----:B0-----:R-:W-:-:S04]  /*10170*/  LOP3.LUT R7, R2, 0x1f, RZ, 0xc0, !PT ;  /* 0x0000001f02077812 */ /* 0x001fc800078ec0ff */
[----:B------:R-:W-:Y:S02]  /*10180*/  ISETP.NE.AND P0, PT, R7, 0x1f, PT ;  /* 0x0000001f0700780c */ /* 0x000fe40003f05270 */
[----:B--2---:R-:W-:-:S11]  /*10190*/  LOP3.LUT R6, R6, 0xffffffdf, RZ, 0xc0, !PT ;  /* 0xffffffdf06067812 */ /* 0x004fd600078ec0ff */
[----:B------:R-:W-:Y:S02]  /*101a0*/  @P0 LOP3.LUT R6, R6, 0x20, RZ, 0xfc, !PT ;  /* 0x0000002006060812 */ /* 0x000fe400078efcff */
[----:B------:R-:W-:-:S13]  /*101b0*/  ISETP.GE.OR P0, PT, R7, UR5, !P0 ;  /* 0x0000000507007c0c */ /* 0x000fda000c706670 */
[----:B------:R-:W0:Y:S02]  /*101c0*/  @!P0 LDC.64 R2, c[0x0][0xc58] ;  /* 0x00031600ff028b82 */ /* 0x000e240000000a00 */
[----:B0-----:R-:W-:-:S05]  /*101d0*/  @!P0 IMAD.WIDE.U32 R2, R7, 0x4, R2 ;  /* 0x0000000407028825 */ /* 0x001fca00078e0002 */
[----:B------:R-:W2:Y:S01]  /*101e0*/  @!P0 LDG.E R17, desc[UR6][R2.64] ;  /* 0x0000000602118981 */ /* 0x000ea2000c1e1900 */
[C---:B------:R-:W-:Y:S02]  /*101f0*/  ISETP.NE.AND P1, PT, R7.reuse, RZ, PT ;  /* 0x000000ff0700720c */ /* 0x040fe40003f25270 */
[----:B------:R-:W-:Y:S02]  /*10200*/  ISETP.GE.U32.AND P0, PT, R7, 0x2, PT ;  /* 0x000000020700780c */ /* 0x000fe40003f06070 */
[----:B------:R-:W-:-:S09]  /*10210*/  LOP3.LUT R6, R6, 0xfffffffe, RZ, 0xc0, !PT ;  /* 0xfffffffe06067812 */ /* 0x000fd200078ec0ff */
[----:B------:R-:W-:-:S04]  /*10220*/  @P1 LOP3.LUT R6, R6, 0x1, RZ, 0xfc, !PT ;  /* 0x0000000106061812 */ /* 0x000fc800078efcff */
[----:B------:R-:W-:-:S04]  /*10230*/  LOP3.LUT R6, R6, 0xffffffef, RZ, 0xc0, !PT ;  /* 0xffffffef06067812 */ /* 0x000fc800078ec0ff */
[----:B------:R-:W-:-:S04]  /*10240*/  @P0 LOP3.LUT R6, R6, 0x10, RZ, 0xfc, !PT ;  /* 0x0000001006060812 */ /* 0x000fc800078efcff */
[----:B------:R-:W-:Y:S01]  /*10250*/  LOP3.LUT R6, R6, 0xfffffff7, RZ, 0xc0, !PT ;  /* 0xfffffff706067812 */ /* 0x000fe200078ec0ff */
[----:B------:R-:W0:Y:S01]  /*10260*/  S2UR UR6, SR_CTAID.X ;  /* 0x00000000000679c3 */ /* 0x000e220000002500 */
[----:B------:R-:W-:Y:S01]  /*10270*/  IMAD.MOV.U32 R19, RZ, RZ, RZ ;  /* 0x000000ffff137224 */ /* 0x000fe200078e00ff */
[----:B--2---:R-:W1:Y:S02]  /*10280*/  SHFL.UP PT, R0, R17, 0x1, RZ ;  /* 0x0420000011007989 */ /* 0x004e6400000e00ff */
[----:B-1----:R-:W-:-:S05]  /*10290*/  SEL R0, R0, RZ, P1 ;  /* 0x000000ff00007207 */ /* 0x002fca0000800000 */
[----:B------:R-:W-:-:S05]  /*102a0*/  IMAD.IADD R0, R17, 0x1, R0 ;  /* 0x0000000111007824 */ /* 0x000fca00078e0200 */
[----:B------:R-:W1:Y:S02]  /*102b0*/  SHFL.UP PT, R4, R0, 0x2, RZ ;  /* 0x0440000000047989 */ /* 0x000e6400000e00ff */
[----:B-1----:R-:W-:-:S05]  /*102c0*/  SEL R5, R4, RZ, P0 ;  /* 0x000000ff04057207 */ /* 0x002fca0000000000 */
[----:B------:R-:W-:-:S05]  /*102d0*/  IMAD.IADD R5, R0, 0x1, R5 ;  /* 0x0000000100057824 */ /* 0x000fca00078e0205 */
[----:B------:R-:W1:Y:S01]  /*102e0*/  SHFL.UP PT, R4, R5, 0x4, RZ ;  /* 0x0480000005047989 */ /* 0x000e6200000e00ff */
[----:B------:R-:W-:-:S04]  /*102f0*/  ISETP.GE.U32.AND P0, PT, R7, 0x4, PT ;  /* 0x000000040700780c */ /* 0x000fc80003f06070 */
[----:B-1----:R-:W-:-:S05]  /*10300*/  SEL R4, R4, RZ, P0 ;  /* 0x000000ff04047207 */ /* 0x002fca0000000000 */
[----:B------:R-:W-:-:S05]  /*10310*/  IMAD.IADD R4, R5, 0x1, R4 ;  /* 0x0000000105047824 */ /* 0x000fca00078e0204 */
[----:B------:R-:W1:Y:S01]  /*10320*/  SHFL.UP PT, R2, R4, 0x8, RZ ;  /* 0x0500000004027989 */ /* 0x000e6200000e00ff */
[----:B------:R-:W-:Y:S02]  /*10330*/  @P0 LOP3.LUT R6, R6, 0x8, RZ, 0xfc, !PT ;  /* 0x0000000806060812 */ /* 0x000fe400078efcff */
[----:B------:R-:W-:-:S04]  /*10340*/  ISETP.GE.U32.AND P0, PT, R7, 0x8, PT ;  /* 0x000000080700780c */ /* 0x000fc80003f06070 */
[----:B-1----:R-:W-:-:S05]  /*10350*/  SEL R3, R2, RZ, P0 ;  /* 0x000000ff02037207 */ /* 0x002fca0000000000 */
[----:B------:R-:W-:-:S05]  /*10360*/  IMAD.IADD R3, R4, 0x1, R3 ;  /* 0x0000000104037824 */ /* 0x000fca00078e0203 */
[----:B------:R-:W1:Y:S01]  /*10370*/  SHFL.UP PT, R0, R3, 0x10, RZ ;  /* 0x0600000003007989 */ /* 0x000e6200000e00ff */
[----:B------:R-:W-:-:S04]  /*10380*/  LOP3.LUT R6, R6, 0xfffffffb, RZ, 0xc0, !PT ;  /* 0xfffffffb06067812 */ /* 0x000fc800078ec0ff */
[----:B------:R-:W-:Y:S02]  /*10390*/  @P0 LOP3.LUT R6, R6, 0x4, RZ, 0xfc, !PT ;  /* 0x0000000406060812 */ /* 0x000fe400078efcff */
[----:B------:R-:W-:-:S04]  /*103a0*/  ISETP.GE.U32.AND P0, PT, R7, 0x10, PT ;  /* 0x000000100700780c */ /* 0x000fc80003f06070 */
[----:B-1----:R-:W-:-:S05]  /*103b0*/  SEL R0, R0, RZ, P0 ;  /* 0x000000ff00007207 */ /* 0x002fca0000000000 */
[----:B------:R-:W-:-:S05]  /*103c0*/  IMAD.IADD R0, R3, 0x1, R0 ;  /* 0x0000000103007824 */ /* 0x000fca00078e0200 */
[----:B------:R-:W1:Y:S01]  /*103d0*/  SHFL.IDX PT, R2, R0, 0x1f, 0x1f ;  /* 0x03e01f0000027f89 */ /* 0x000e6200000e0000 */
[----:B------:R-:W-:-:S04]  /*103e0*/  LOP3.LUT R6, R6, 0xfffffffd, RZ, 0xc0, !PT ;  /* 0xfffffffd06067812 */ /* 0x000fc800078ec0ff */
[----:B------:R-:W-:-:S05]  /*103f0*/  @P0 LOP3.LUT R6, R6, 0x2, RZ, 0xfc, !PT ;  /* 0x0000000206060812 */ /* 0x000fca00078efcff */
[----:B------:R2:W-:Y:S01]  /*10400*/  STL [R1], R6 ;  /* 0x0000000601007387 */ /* 0x0005e20000100800 */
[----:B-1----:R-:W-:-:S05]  /*10410*/  IMAD R4, R2, UR4, RZ ;  /* 0x0000000402047c24 */ /* 0x002fca000f8e02ff */
[----:B0-----:R-:W-:Y:S01]  /*10420*/  ISETP.GT.AND P0, PT, R4, UR6, PT ;  /* 0x0000000604007c0c */ /* 0x001fe2000bf04270 */
[----:B------:R-:W-:-:S12]  /*10430*/  IMAD.MOV.U32 R5, RZ, RZ, R4 ;  /* 0x000000ffff057224 */ /* 0x000fd800078e0004 */
[----:B--2---:R-:W-:Y:S05]  /*10440*/  @P0 BRA `(.L_x_1157) ;  /* 0x0000000000c00947 */ /* 0x004fea0003800000 */
[----:B------:R-:W-:Y:S01]  /*10450*/  IMAD.MOV.U32 R4, RZ, RZ, R5 ;  /* 0x000000ffff047224 */ /* 0x000fe200078e0005 */
[----:B------:R-:W-:Y:S01]  /*10460*/  ULDC UR5, c[0x0][0xc14] ;  /* 0x0003050000057ab9 */ /* 0x000fe20000000800 */
[----:B------:R-:W-:Y:S01]  /*10470*/  IMAD.MOV.U32 R19, RZ, RZ, RZ ;  /* 0x000000ffff137224 */ /* 0x000fe200078e00ff */
[----:B------:R-:W-:Y:S01]  /*10480*/  ULDC UR7, c[0x0][0xc14] ;  /* 0x0003050000077ab9 */ /* 0x000fe20000000800 */
[----:B------:R-:W-:-:S05]  /*10490*/  ULDC UR4, c[0x0][0xc10] ;  /* 0x0003040000047ab9 */ /* 0x000fca0000000800 */
.L_x_1161:
        /* <DEDUP_REMOVED lines=17> */
.L_x_1160:
[----:B------:R-:W-:Y:S05]  /*105b0*/  BSYNC B0 ;  /* 0x0000000000007941 */ /* 0x000fea0003800000 */
.L_x_1159:
[----:B-----5:R-:W1:Y:S01]  /*105c0*/  SHFL.UP PT, R0, R17, 0x1, RZ ;  /* 0x0420000011007989 */ /* 0x020e6200000e00ff */
[C---:B------:R-:W-:Y:S02]  /*105d0*/  ISETP.NE.AND P0, PT, R6.reuse, RZ, PT ;  /* 0x000000ff0600720c */ /* 0x040fe40003f05270 */
[----:B------:R-:W-:Y:S02]  /*105e0*/  ISETP.GE.U32.AND P1, PT, R6, 0x2, PT ;  /* 0x000000020600780c */ /* 0x000fe40003f26070 */
[----:B-1----:R-:W-:Y:S02]  /*105f0*/  SEL R0, R0, RZ, P0 ;  /* 0x000000ff00007207 */ /* 0x002fe40000000000 */
[----:B------:R-:W-:-:S03]  /*10600*/  ISETP.GE.U32.AND P0, PT, R6, 0x4, PT ;  /* 0x000000040600780c */ /* 0x000fc60003f06070 */
[----:B------:R-:W-:-:S05]  /*10610*/  IMAD.IADD R0, R17, 0x1, R0 ;  /* 0x0000000111007824 */ /* 0x000fca00078e0200 */
[----:B0-----:R-:W0:Y:S02]  /*10620*/  SHFL.UP PT, R2, R0, 0x2, RZ ;  /* 0x0440000000027989 */ /* 0x001e2400000e00ff */
        /* <DEDUP_REMOVED lines=18> */
.L_x_1157:
[----:B------:R-:W-:Y:S01]  /*10750*/  IMAD.IADD R5, R4, 0x1, -R5 ;  /* 0x0000000104057824 */ /* 0x000fe200078e0a05 */
[----:B------:R-:W-:-:S03]  /*10760*/  ULDC.64 UR8, c[0x0][0x208] ;  /* 0x0000820000087ab9 */ /* 0x000fc60000000a00 */
[----:B------:R-:W-:-:S05]  /*10770*/  IMAD R2, R0, UR4, R5 ;  /* 0x0000000400027c24 */ /* 0x000fca000f8e0205 */
[----:B------:R-:W-:Y:S02]  /*10780*/  ISETP.GT.AND P0, PT, R2, UR6, PT ;  /* 0x0000000602007c0c */ /* 0x000fe4000bf04270 */
[----:B------:R-:W0:Y:S11]  /*10790*/  LDC.64 R2, c[0x0][0xc68] ;  /* 0x00031a00ff027b82 */ /* 0x000e360000000a00 */
[----:B------:R-:W-:-:S04]  /*107a0*/  VOTE.ANY R7, PT, !P0 ;  /* 0x0000000000077806 */ /* 0x000fc800040e0100 */
[----:B------:R-:W1:Y:S02]  /*107b0*/  POPC R4, R7 ;  /* 0x0000000700047309 */ /* 0x000e640000000000 */
[----:B-1----:R-:W-:-:S04]  /*107c0*/  IMAD.IADD R19, R4, 0x1, R19 ;  /* 0x0000000104137824 */ /* 0x002fc800078e0213 */
[----:B0-----:R-:W-:-:S05]  /*107d0*/  IMAD.WIDE R2, R19, 0x4, R2 ;  /* 0x0000000413027825 */ /* 0x001fca00078e0202 */
[----:B------:R-:W2:Y:S01]  /*107e0*/  LDG.E R8, desc[UR8][R2.64] ;  /* 0x0000000802087981 */ /* 0x000ea2000c1e1900 */
[----:B------:R-:W-:-:S03]  /*107f0*/  ISETP.NE.AND P0, PT, R7, RZ, PT ;  /* 0x000000ff0700720c */ /* 0x000fc60003f05270 */
[----:B------:R-:W2:Y:S02]  /*10800*/  SHFL.IDX PT, R17, R17, R4, 0x1f ;  /* 0x00001f0411117589 */ /* 0x000ea400000e0000 */
[----:B--2---:R-:W-:-:S05]  /*10810*/  IMAD R6, R17, R8, RZ ;  /* 0x0000000811067224 */ /* 0x004fca00078e02ff */
[----:B------:R-:W-:-:S04]  /*10820*/  IABS R9, R6 ;  /* 0x0000000600097213 */ /* 0x000fc80000000000 */
[----:B------:R-:W0:Y:S08]  /*10830*/  I2F.RP R10, R9 ;  /* 0x00000009000a7306 */ /* 0x000e300000209400 */
[----:B0-----:R-:W0:Y:S02]  /*10840*/  MUFU.RCP R10, R10 ;  /* 0x0000000a000a7308 */ /* 0x001e240000001000 */
[----:B0-----:R-:W-:-:S06]  /*10850*/  VIADD R11, R10, 0xffffffe ;  /* 0x0ffffffe0a0b7836 */ /* 0x001fcc0000000000 */
[----:B------:R0:W1:Y:S01]  /*10860*/  F2I.FTZ.U32.TRUNC.NTZ R3, R11 ;  /* 0x0000000b00037305 */ /* 0x000062000021f000 */
[----:B------:R-:W-:Y:S05]  /*10870*/  @!P0 BRA `(.L_x_1162) ;  /* 0x0000000000088947 */ /* 0x000fea0003800000 */
[----:B------:R-:W-:-:S05]  /*10880*/  VIADD R7, R4, 0xffffffff ;  /* 0xffffffff04077836 */ /* 0x000fca0000000000 */
[----:B------:R2:W3:Y:S02]  /*10890*/  SHFL.IDX PT, R16, R0, R7, 0x1f ;  /* 0x00001f0700107589 */ /* 0x0004e400000e0000 */
.L_x_1162:
[----:B-12---:R-:W-:Y:S02]  /*108a0*/  IMAD.MOV R0, RZ, RZ, -R3 ;  /* 0x000000ffff007224 */ /* 0x006fe400078e0a03 */
[----:B---3--:R-:W-:Y:S02]  /*108b0*/  IMAD R16, R16, UR4, R5 ;  /* 0x0000000410107c24 */ /* 0x008fe4000f8e0205 */
[----:B------:R-:W-:Y:S02]  /*108c0*/  IMAD R5, R0, R9, RZ ;  /* 0x0000000900057224 */ /* 0x000fe400078e02ff */
[----:B------:R-:W-:-:S04]  /*108d0*/  IMAD.MOV.U32 R2, RZ, RZ, RZ ;  /* 0x000000ffff027224 */ /* 0x000fc800078e00ff */
[----:B------:R-:W-:Y:S01]  /*108e0*/  IMAD.HI.U32 R2, R3, R5, R2 ;  /* 0x0000000503027227 */ /* 0x000fe200078e0002 */
[----:B------:R-:W-:Y:S02]  /*108f0*/  IADD3 R5, -R16, UR6, RZ ;  /* 0x0000000610057c10 */ /* 0x000fe4000fffe1ff */
[----:B------:R-:W-:Y:S02]  /*10900*/  IABS R3, R6 ;  /* 0x0000000600037213 */ /* 0x000fe40000000000 */
[----:B------:R-:W-:-:S03]  /*10910*/  IABS R0, R5 ;  /* 0x0000000500007213 */ /* 0x000fc60000000000 */
[----:B------:R-:W-:Y:S02]  /*10920*/  IMAD.MOV R3, RZ, RZ, -R3 ;  /* 0x000000ffff037224 */ /* 0x000fe400078e0a03 */
        /* <DEDUP_REMOVED lines=11> */
[----:B------:R-:W-:-:S05]  /*109e0*/  @!P0 LOP3.LUT R7, RZ, R6, RZ, 0x33, !PT ;  /* 0x00000006ff078212 */ /* 0x000fca00078e33ff */
[----:B------:R-:W-:Y:S02]  /*109f0*/  IMAD R0, R8, R7, RZ ;  /* 0x0000000708007224 */ /* 0x000fe400078e02ff */
[----:B------:R-:W-:Y:S02]  /*10a00*/  IMAD.MOV R7, RZ, RZ, -R7 ;  /* 0x000000ffff077224 */ /* 0x000fe400078e0a07 */
[----:B------:R-:W-:Y:S02]  /*10a10*/  IMAD.MOV R3, RZ, RZ, -R0 ;  /* 0x000000ffff037224 */ /* 0x000fe400078e0a00 */
[----:B------:R-:W-:-:S03]  /*10a20*/  IMAD R5, R6, R7, R5 ;  /* 0x0000000706057224 */ /* 0x000fc600078e0205 */
[----:B------:R-:W-:Y:S01]  /*10a30*/  VIADDMNMX R8, R3, UR4, R8, PT ;  /* 0x0000000403087c46 */ /* 0x000fe2000b800108 */
[----:B------:R-:W-:Y:S01]  /*10a40*/  IMAD.IADD R0, R5, 0x1, R0 ;  /* 0x0000000105007824 */ /* 0x000fe200078e0200 */
[----:B------:R-:W-:Y:S02]  /*10a50*/  IABS R6, R5 ;  /* 0x0000000500067213 */ /* 0x000fe40000000000 */
[----:B------:R-:W-:-:S04]  /*10a60*/  IABS R4, R8 ;  /* 0x0000000800047213 */ /* 0x000fc80000000000 */
[----:B------:R-:W1:Y:S08]  /*10a70*/  I2F.RP R9, R4 ;  /* 0x0000000400097306 */ /* 0x000e700000209400 */
[----:B-1----:R-:W1:Y:S02]  /*10a80*/  MUFU.RCP R9, R9 ;  /* 0x0000000900097308 */ /* 0x002e640000001000 */
[----:B-1----:R-:W-:-:S06]  /*10a90*/  VIADD R2, R9, 0xffffffe ;  /* 0x0ffffffe09027836 */ /* 0x002fcc0000000000 */
[----:B------:R1:W2:Y:S02]  /*10aa0*/  F2I.FTZ.U32.TRUNC.NTZ R3, R2 ;  /* 0x0000000200037305 */ /* 0x0002a4000021f000 */
[----:B-1----:R-:W-:Y:S02]  /*10ab0*/  IMAD.MOV.U32 R2, RZ, RZ, RZ ;  /* 0x000000ffff027224 */ /* 0x002fe400078e00ff */
[----:B--2---:R-:W-:-:S04]  /*10ac0*/  IMAD.MOV R7, RZ, RZ, -R3 ;  /* 0x000000ffff077224 */ /* 0x004fc800078e0a03 */
[----:B------:R-:W-:-:S04]  /*10ad0*/  IMAD R7, R7, R4, RZ ;  /* 0x0000000407077224 */ /* 0x000fc800078e02ff */
[----:B------:R-:W-:Y:S01]  /*10ae0*/  IMAD.HI.U32 R3, R3, R7, R2 ;  /* 0x0000000703037227 */ /* 0x000fe200078e0002 */
[-C--:B------:R-:W-:Y:S02]  /*10af0*/  IABS R7, R8.reuse ;  /* 0x0000000800077213 */ /* 0x080fe40000000000 */
[----:B------:R-:W-:-:S03]  /*10b00*/  LOP3.LUT R2, R5, R8, RZ, 0x3c, !PT ;  /* 0x0000000805027212 */ /* 0x000fc600078e3cff */
[----:B------:R-:W-:Y:S02]  /*10b10*/  IMAD.MOV R7, RZ, RZ, -R7 ;  /* 0x000000ffff077224 */ /* 0x000fe400078e0a07 */
[----:B------:R-:W-:-:S04]  /*10b20*/  IMAD.HI.U32 R3, R3, R6, RZ ;  /* 0x0000000603037227 */ /* 0x000fc800078e00ff */
[----:B------:R-:W-:-:S05]  /*10b30*/  IMAD R7, R3, R7, R6 ;  /* 0x0000000703077224 */ /* 0x000fca00078e0206 */
        /* <DEDUP_REMOVED lines=8> */
[----:B------:R-:W-:Y:S01]  /*10bc0*/  @!P0 LOP3.LUT R3, RZ, R8, RZ, 0x33, !PT ;  /* 0x00000008ff038212 */ /* 0x000fe200078e33ff */
[----:B------:R-:W-:-:S04]  /*10bd0*/  IMAD.MOV R8, RZ, RZ, -R8 ;  /* 0x000000ffff087224 */ /* 0x000fc800078e0a08 */
[----:B------:R-:W-:Y:S01]  /*10be0*/  IMAD R18, R3, R8, R0 ;  /* 0x0000000803127224 */ /* 0x000fe200078e0200 */
[----:B------:R-:W-:-:S05]  /*10bf0*/  LOP3.LUT R0, RZ, R3, RZ, 0x33, !PT ;  /* 0x00000003ff007212 */ /* 0x000fca00078e33ff */
[----:B------:R-:W-:Y:S01]  /*10c00*/  IMAD.IADD R17, R17, 0x1, R0 ;  /* 0x0000000111117824 */ /* 0x000fe200078e0200 */
[----:B------:R-:W-:Y:S06]  /*10c10*/  BRA `(.L_x_1163) ;  /* 0x00000000000c7947 */ /* 0x000fec0003800000 */
.L_x_1158:
[----:B------:R-:W-:Y:S02]  /*10c20*/  IMAD.MOV.U32 R17, RZ, RZ, RZ ;  /* 0x000000ffff117224 */ /* 0x000fe400078e00ff */
[----:B------:R-:W-:Y:S02]  /*10c30*/  IMAD.U32 R16, RZ, RZ, UR6 ;  /* 0x00000006ff107e24 */ /* 0x000fe4000f8e00ff */
[----:B------:R-:W-:-:S07]  /*10c40*/  IMAD.MOV.U32 R18, RZ, RZ, RZ ;  /* 0x000000ffff127224 */ /* 0x000fce00078e00ff */
.L_x_1163:
[----:B------:R-:W1:Y:S01]  /*10c50*/  S2R R0, SR_TID.X ;  /* 0x0000000000007919 */ /* 0x000e620000002100 */
[----:B------:R-:W-:Y:S01]  /*10c60*/  STL [R1], RZ ;  /* 0x000000ff01007387 */ /* 0x000fe20000100800 */
[----:B-1----:R-:W-:-:S04]  /*10c70*/  LOP3.LUT R0, R0, 0x1f, RZ, 0xc0, !PT ;  /* 0x0000001f00007812 */ /* 0x002fc800078ec0ff */
[----:B------:R-:W-:-:S13]  /*10c80*/  ISETP.NE.AND P0, PT, R0, RZ, PT ;  /* 0x000000ff0000720c */ /* 0x000fda0003f05270 */
[----:B------:R-:W1:Y:S01]  /*10c90*/  @!P0 S2R R3, SR_CgaCtaId ;  /* 0x0000000000038919 */ /* 0x000e620000008800 */
[----:B------:R-:W-:-:S04]  /*10ca0*/  @!P0 MOV R0, 0x400 ;  /* 0x0000040000008802 */ /* 0x000fc80000000f00 */
[----:B-1----:R-:W-:-:S05]  /*10cb0*/  @!P0 LEA R0, R3, R0, 0x18 ;  /* 0x0000000003008211 */ /* 0x002fca00078ec0ff */
[----:B------:R1:W-:Y:S01]  /*10cc0*/  @!P0 STS.128 [R0+0x2a8d0], R16 ;  /* 0x02a8d01000008388 */ /* 0x0003e20000000c00 */
[----:B------:R-:W-:Y:S06]  /*10cd0*/  BAR.ARV 0x5, 0x120 ;  /* 0x0144800000007b1d */ /* 0x000fec0000002000 */
[----:B------:R-:W-:Y:S01]  /*10ce0*/  ISETP.GE.AND P0, PT, R19, UR5, PT ;  /* 0x0000000513007c0c */ /* 0x000fe2000bf06270 */
[----:B-1----:R-:W-:-:S05]  /*10cf0*/  IMAD.MOV.U32 R0, RZ, RZ, 0x1 ;  /* 0x00000001ff007424 */ /* 0x002fca00078e00ff */
[----:B------:R1:W-:Y:S04]  /*10d00*/  STL [R1+0x8], R0 ;  /* 0x0000080001007387 */ /* 0x0003e80000100800 */
[----:B------:R1:W-:Y:S03]  /*10d10*/  STL [R1+0x18], RZ ;  /* 0x000018ff01007387 */ /* 0x0003e60000100800 */
[----:B------:R-:W-:Y:S05]  /*10d20*/  @P0 BRA `(.L_x_1164) ;  /* 0x0000004400440947 */ /* 0x000fea0003800000 */
[----:B-1----:R-:W-:Y:S01]  /*10d30*/  IMAD.MOV.U32 R0, RZ, RZ, 0x1 ;  /* 0x00000001ff007424 */ /* 0x002fe200078e00ff */
[----:B------:R1:W-:Y:S01]  /*10d40*/  STL [R1+0x18], RZ ;  /* 0x000018ff01007387 */ /* 0x0003e20000100800 */
[----:B------:R-:W-:Y:S01]  /*10d50*/  ULDC UR38, c[0x0][0xc] ;  /* 0x0000030000267ab9 */ /* 0x000fe20000000800 */
[----:B------:R-:W-:Y:S02]  /*10d60*/  ULDC.64 UR36, c[0x0][0x198] ;  /* 0x0000660000247ab9 */ /* 0x000fe40000000a00 */
[----:B------:R1:W-:Y:S04]  /*10d70*/  STL [R1+0x8], R0 ;  /* 0x0000080001007387 */ /* 0x0003e80000100800 */
[----:B------:R1:W-:Y:S02]  /*10d80*/  STL [R1], RZ ;  /* 0x000000ff01007387 */ /* 0x0003e40000100800 */
.L_x_1239:
[----:B------:R-:W-:Y:S05]  /*10d90*/  YIELD ;  /* 0x0000000000007946 */ /* 0x000fea0003800000 */
[----:B------:R-:W-:Y:S01]  /*10da0*/  ULDC.64 UR4, c[0x0][0xa28] ;  /* 0x00028a0000047ab9 */ /* 0x000fe20000000a00 */
[----:B------:R-:W-:Y:S01]  /*10db0*/  IMAD.MOV.U32 R4, RZ, RZ, RZ ;  /* 0x000000ffff047224 */ /* 0x000fe200078e00ff */
[----:B------:R-:W-:Y:S01]  /*10dc0*/  ISETP.NE.U32.AND P0, PT, RZ, UR4, PT ;  /* 0x00000004ff007c0c */ /* 0x000fe2000bf05070 */
[----:B------:R-:W-:-:S03]  /*10dd0*/  ULDC.64 UR6, c[0x0][0x208] ;  /* 0x0000820000067ab9 */ /* 0x000fc60000000a00 */
[----:B------:R-:W-:Y:S01]  /*10de0*/  ISETP.NE.AND.EX P0, PT, RZ, UR5, PT, P0 ;  /* 0x00000005ff007c0c */ /* 0x000fe2000bf05300 */
[----:B------:R-:W-:-:S12]  /*10df0*/  ULDC.64 UR4, c[0x0][0xa00] ;  /* 0x0002800000047ab9 */ /* 0x000fd80000000a00 */
[----:B--2---:R-:W2:Y:S01]  /*10e00*/  @P0 LDC.64 R2, c[0x0][0xa28] ;  /* 0x00028a00ff020b82 */ /* 0x004ea20000000a00 */
[----:B------:R-:W-:Y:S01]  /*10e10*/  ISETP.NE.U32.AND P2, PT, RZ, UR4, PT ;  /* 0x00000004ff007c0c */ /* 0x000fe2000bf45070 */
[----:B--2---:R-:W-:-:S05]  /*10e20*/  @P0 IMAD.WIDE R2, R19, 0x4, R2 ;  /* 0x0000000413020825 */ /* 0x004fca00078e0202 */
[----:B------:R2:W5:Y:S01]  /*10e30*/  @P0 LDG.E R4, desc[UR6][R2.64] ;  /* 0x0000000602040981 */ /* 0x000562000c1e1900 */
[----:B------:R-:W-:Y:S01]  /*10e40*/  ISETP.NE.AND.EX P2, PT, RZ, UR5, PT, P2 ;  /* 0x00000005ff007c0c */ /* 0x000fe2000bf45320 */
[----:B-1----:R-:W-:Y:S01]  /*10e50*/  IMAD.MOV.U32 R0, RZ, RZ, RZ ;  /* 0x000000ffff007224 */ /* 0x002fe200078e00ff */
[----:B------:R-:W-:Y:S01]  /*10e60*/  ULDC.64 UR4, c[0x0][0xa18] ;  /* 0x0002860000047ab9 */ /* 0x000fe20000000a00 */
[----:B--2---:R-:W1:Y:S02]  /*10e70*/  LDC.64 R2, c[0x0][0xa00] ;  /* 0x00028000ff027b82 */ /* 0x004e640000000a00 */
[----:B-1----:R-:W-:-:S08]  /*10e80*/  IMAD.WIDE R2, R19, 0x4, R2 ;  /* 0x0000000413027825 */ /* 0x002fd000078e0202 */
[----:B------:R-:W2:Y:S01]  /*10e90*/  @P2 LDG.E R0, desc[UR6][R2.64] ;  /* 0x0000000602002981 */ /* 0x000ea2000c1e1900 */
[----:B------:R-:W-:Y:S01]  /*10ea0*/  ISETP.NE.U32.AND P1, PT, RZ, UR4, PT ;  /* 0x00000004ff007c0c */ /* 0x000fe2000bf25070 */
[----:B------:R-:W-:-:S03]  /*10eb0*/  ULDC UR4, c[0x0][0x288] ;  /* 0x0000a20000047ab9 */ /* 0x000fc60000000800 */
[----:B------:R-:W-:-:S13]  /*10ec0*/  ISETP.NE.AND.EX P1, PT, RZ, UR5, PT, P1 ;  /* 0x00000005ff007c0c */ /* 0x000fda000bf25310 */
[----:B------:R-:W1:Y:S02]  /*10ed0*/  @P1 LDC.64 R6, c[0x0][0xa18] ;  /* 0x00028600ff061b82 */ /* 0x000e640000000a00 */
[----:B-1----:R-:W-:Y:S01]  /*10ee0*/  @P1 IMAD.WIDE R6, R19, 0x4, R6 ;  /* 0x0000000413061825 */ /* 0x002fe200078e0206 */
[----:B--2---:R1:W-:Y:S03]  /*10ef0*/  STL [R1+0x1c], R0 ;  /* 0x00001c0001007387 */ /* 0x0043e60000100800 */
[----:B-1----:R-:W-:Y:S01]  /*10f00*/  IMAD.U32 R0, RZ, RZ, UR4 ;  /* 0x00000004ff007e24 */ /* 0x002fe2000f8e00ff */
[----:B------:R-:W-:Y:S02]  /*10f10*/  ULDC.64 UR4, c[0x0][0x3f8] ;  /* 0x0000fe0000047ab9 */ /* 0x000fe40000000a00 */
[----:B------:R-:W-:-:S03]  /*10f20*/  UISETP.NE.U32.AND UP0, UPT, UR4, URZ, UPT ;  /* 0x0000003f0400728c */ /* 0x000fc6000bf05070 */
[----:B------:R-:W-:Y:S01]  /*10f30*/  ULDC UR4, c[0x0][0x404] ;  /* 0x0001010000047ab9 */ /* 0x000fe20000000800 */
[----:B------:R-:W-:Y:S01]  /*10f40*/  UISETP.NE.AND.EX UP0, UPT, UR5, URZ, UPT, UP0 ;  /* 0x0000003f0500728c */ /* 0x000fe2000bf05300 */
[----:B------:R1:W5:Y:S01]  /*10f50*/  @P1 LDG.E R0, desc[UR6][R6.64] ;  /* 0x0000000606001981 */ /* 0x000362000c1e1900 */
[----:B------:R-:W-:Y:S01]  /*10f60*/  ULDC.64 UR6, c[0x0][0xa08] ;  /* 0x0002820000067ab9 */ /* 0x000fe20000000a00 */
[----:B------:R-:W-:Y:S01]  /*10f70*/  ULDC UR5, c[0x0][0x2e0] ;  /* 0x0000b80000057ab9 */ /* 0x000fe20000000800 */
[----:B------:R-:W-:Y:S01]  /*10f80*/  USEL UR4, UR4, 0x1, UP0 ;  /* 0x0000000104047887 */ /* 0x000fe20008000000 */
[----:B------:R-:W-:-:S03]  /*10f90*/  ISETP.NE.U32.AND P0, PT, RZ, UR6, PT ;  /* 0x00000006ff007c0c */ /* 0x000fc6000bf05070 */
[----:B------:R-:W-:Y:S01]  /*10fa0*/  UIMAD UR4, UR4, UR5, URZ ;  /* 0x00000005040472a4 */ /* 0x000fe2000f8e023f */
[----:B------:R-:W-:-:S05]  /*10fb0*/  ISETP.NE.AND.EX P0, PT, RZ, UR7, PT, P0 ;  /* 0x00000007ff007c0c */ /* 0x000fca000bf05300 */
[----:B------:R-:W-:Y:S01]  /*10fc0*/  IMAD.U32 R5, RZ, RZ, UR4 ;  /* 0x00000004ff057e24 */ /* 0x000fe2000f8e00ff */
[----:B-1----:R-:W-:Y:S07]  /*10fd0*/  @P1 BRA `(.L_x_1165) ;  /* 0x0000000000141947 */ /* 0x002fee0003800000 */
[----:B------:R-:W-:Y:S05]  /*10fe0*/  @!P2 BRA `(.L_x_1165) ;  /* 0x000000000010a947 */ /* 0x000fea0003800000 */
[----:B------:R-:W-:Y:S02]  /*10ff0*/  ULDC.64 UR4, c[0x0][0x208] ;  /* 0x0000820000047ab9 */ /* 0x000fe40000000a00 */
[----:B------:R-:W2:Y:S04]  /*11000*/  LDG.E R7, desc[UR4][R2.64] ;  /* 0x0000000402077981 */ /* 0x000ea8000c1e1900 */
[----:B-----5:R-:W2:Y:S02]  /*11010*/  LDG.E R0, desc[UR4][R2.64+0x4] ;  /* 0x0000040402007981 */ /* 0x020ea4000c1e1900 */
[----:B--2---:R-:W-:-:S07]  /*11020*/  IMAD.IADD R0, R0, 0x1, -R7 ;  /* 0x0000000100007824 */ /* 0x004fce00078e0a07 */
.L_x_1165:
[----:B------:R-:W1:Y:S01]  /*11030*/  LDC.64 R2, c[0x0][0xa08] ;  /* 0x00028200ff027b82 */ /* 0x000e620000000a00 */
[----:B------:R-:W-:Y:S01]  /*11040*/  IMAD.MOV.U32 R7, RZ, RZ, RZ ;  /* 0x000000ffff077224 */ /* 0x000fe200078e00ff */
[----:B------:R-:W-:Y:S01]  /*11050*/  ULDC.64 UR4, c[0x0][0x208] ;  /* 0x0000820000047ab9 */ /* 0x000fe20000000a00 */
[----:B-1----:R-:W-:-:S05]  /*11060*/  IMAD.WIDE R2, R19, 0x4, R2 ;  /* 0x0000000413027825 */ /* 0x002fca00078e0202 */
[----:B------:R-:W2:Y:S01]  /*11070*/  @P0 LDG.E R7, desc[UR4][R2.64] ;  /* 0x0000000402070981 */ /* 0x000ea2000c1e1900 */
[----:B------:R-:W-:Y:S02]  /*11080*/  ULDC.64 UR4, c[0x0][0xa20] ;  /* 0x0002880000047ab9 */ /* 0x000fe40000000a00 */
[----:B------:R-:W-:-:S04]  /*11090*/  ISETP.NE.U32.AND P1, PT, RZ, UR4, PT ;  /* 0x00000004ff007c0c */ /* 0x000fc8000bf25070 */
[----:B------:R-:W-:Y:S01]  /*110a0*/  ISETP.NE.AND.EX P1, PT, RZ, UR5, PT, P1 ;  /* 0x00000005ff007c0c */ /* 0x000fe2000bf25310 */
[----:B--2--5:R-:W-:-:S05]  /*110b0*/  IMAD.IADD R6, R7, 0x1, R4 ;  /* 0x0000000107067824 */ /* 0x024fca00078e0204 */
[----:B------:R1:W-:Y:S07]  /*110c0*/  STL [R1+0x4], R6 ;  /* 0x0000040601007387 */ /* 0x0003ee0000100800 */
[----:B------:R-:W-:Y:S05]  /*110d0*/  @!P1 BRA `(.L_x_1166) ;  /* 0x0000000000149947 */ /* 0x000fea0003800000 */
[----:B------:R-:W2:Y:S01]  /*110e0*/  LDC.64 R2, c[0x0][0xa20] ;  /* 0x00028800ff027b82 */ /* 0x000ea20000000a00 */
[----:B------:R-:W-:Y:S01]  /*110f0*/  ULDC.64 UR4, c[0x0][0x208] ;  /* 0x0000820000047ab9 */ /* 0x000fe20000000a00 */
[----:B--2---:R-:W-:-:S05]  /*11100*/  IMAD.WIDE R2, R19, 0x4, R2 ;  /* 0x0000000413027825 */ /* 0x004fca00078e0202 */
[----:B------:R2:W5:Y:S01]  /*11110*/  LDG.E R5, desc[UR4][R2.64] ;  /* 0x0000000402057981 */ /* 0x000562000c1e1900 */
[----:B------:R-:W-:Y:S05]  /*11120*/  BRA `(.L_x_1167) ;  /* 0x0000000000147947 */ /* 0x000fea0003800000 */
.L_x_1166:
[----:B------:R-:W-:Y:S05]  /*11130*/  @!P0 BRA `(.L_x_1167) ;  /* 0x0000000000108947 */ /* 0x000fea0003800000 */
[----:B------:R-:W-:Y:S02]  /*11140*/  ULDC.64 UR4, c[0x0][0x208] ;  /* 0x0000820000047ab9 */ /* 0x000fe40000000a00 */
[----:B-1----:R-:W2:Y:S04]  /*11150*/  LDG.E R6, desc[UR4][R2.64] ;  /* 0x0000000402067981 */ /* 0x002ea8000c1e1900 */
[----:B------:R-:W2:Y:S02]  /*11160*/  LDG.E R5, desc[UR4][R2.64+0x4] ;  /* 0x0000040402057981 */ /* 0x000ea4000c1e1900 */
[----:B--2---:R-:W-:-:S07]  /*11170*/  IMAD.IADD R5, R5, 0x1, -R6 ;  /* 0x0000000105057824 */ /* 0x004fce00078e0a06 */
.L_x_1167:
[----:B--2---:R-:W2:Y:S01]  /*11180*/  LDC.64 R2, c[0x0][0x9e0] ;  /* 0x00027800ff027b82 */ /* 0x004ea20000000a00 */
[----:B-----5:R-:W-:Y:S01]  /*11190*/  IMAD.IADD R7, R5, 0x1, -R4 ;  /* 0x0000000105077824 */ /* 0x020fe200078e0a04 */
[----:B------:R-:W-:-:S04]  /*111a0*/  LEA R9, R17, 0x80, 0x7 ;  /* 0x0000008011097811 */ /* 0x000fc800078e38ff */
[----:B------:R-:W-:Y:S02]  /*111b0*/  IADD3 R9, R7, R9, -R0 ;  /* 0x0000000907097210 */ /* 0x000fe40007ffe800 */
[----:B--2---:R-:W-:-:S03]  /*111c0*/  ISETP.GE.AND P0, PT, R3, 0x1, PT ;  /* 0x000000010300780c */ /* 0x004fc60003f06270 */
[----:B------:R-:W-:-:S10]  /*111d0*/  IMAD.IADD R2, R9, 0x1, R2 ;  /* 0x0000000109027824 */ /* 0x000fd400078e0202 */
[----:B------:R-:W-:Y:S05]  /*111e0*/  @!P0 BRA `(.L_x_1168) ;  /* 0x0000000000488947 */ /* 0x000fea0003800000 */
[C---:B------:R-:W-:Y:S01]  /*111f0*/  ISETP.GT.AND P1, PT, R9.reuse, RZ, PT ;  /* 0x000000ff0900720c */ /* 0x040fe20003f24270 */
[----:B------:R-:W-:Y:S01]  /*11200*/  BSSY B0, `(.L_x_1169) ;  /* 0x000000e000007945 */ /* 0x000fe20003800000 */
[----:B-1----:R-:W-:-:S11]  /*11210*/  VIADD R6, R9, 0xffffffff ;  /* 0xffffffff09067836 */ /* 0x002fd60000000000 */
        /* <DEDUP_REMOVED lines=8> */
.L_x_1170:
[----:B------:R-:W-:-:S13]  /*112a0*/  ISETP.NE.AND P1, PT, R3, 0x1, PT ;  /* 0x000000010300780c */ /* 0x000fda0003f25270 */
[----:B------:R-:W1:Y:S02]  /*112b0*/  @P1 LDC.64 R4, c[0x0][0x9e8] ;  /* 0x00027a00ff041b82 */ /* 0x000e640000000a00 */
[----:B-1----:R-:W-:-:S05]  /*112c0*/  @P1 IMAD.HI.U32 R4, R6, R4, RZ ;  /* 0x0000000406041227 */ /* 0x002fca00078e00ff */
[----:B------:R-:W-:-:S07]  /*112d0*/  @P1 SHF.R.U32.HI R6, RZ, R5, R4 ;  /* 0x00000005ff061219 */ /* 0x000fce0000011604 */
.L_x_1171:
[----:B------:R-:W-:Y:S05]  /*112e0*/  BSYNC B0 ;  /* 0x0000000000007941 */ /* 0x000fea0003800000 */
.L_x_1169:
[----:B------:R-:W-:-:S05]  /*112f0*/  IMAD R5, R6, R3, R3 ;  /* 0x0000000306057224 */ /* 0x000fca00078e0203 */
[----:B------:R-:W-:-:S07]  /*11300*/  VIMNMX R2, R2, R5, PT ;  /* 0x0000000502027248 */ /* 0x000fce0003fe0100 */
.L_x_1168:
[----:B------:R-:W-:Y:S01]  /*11310*/  VIADD R2, R2, 0x5f ;  /* 0x0000005f02027836 */ /* 0x000fe20000000000 */
[----:B------:R-:W-:Y:S01]  /*11320*/  ULDC UR4, c[0x0][0x9dc] ;  /* 0x0002770000047ab9 */ /* 0x000fe20000000800 */
[----:B------:R-:W-:Y:S02]  /*11330*/  IMAD R4, R17, 0x80, -R0 ;  /* 0x0000008011047824 */ /* 0x000fe400078e0a00 */
[----:B------:R-:W-:-:S04]  /*11340*/  IMAD.HI R2, R2, 0x2aaaaaab, RZ ;  /* 0x2aaaaaab02027827 */ /* 0x000fc800078e02ff */
[C---:B------:R-:W-:Y:S01]  /*11350*/  VIADD R0, R7.reuse, 0x5f ;  /* 0x0000005f07007836 */ /* 0x040fe20000000000 */
[----:B------:R-:W-:Y:S01]  /*11360*/  SHF.R.U32.HI R5, RZ, 0x1f, R2 ;  /* 0x0000001fff057819 */ /* 0x000fe20000011602 */
[----:B------:R-:W-:Y:S02]  /*11370*/  IMAD.IADD R7, R7, 0x1, R4 ;  /* 0x0000000107077824 */ /* 0x000fe400078e0204 */
[----:B------:R-:W-:Y:S01]  /*11380*/  IMAD.HI R0, R0, 0x2aaaaaab, RZ ;  /* 0x2aaaaaab00007827 */ /* 0x000fe200078e02ff */
[----:B------:R-:W-:-:S04]  /*11390*/  LEA.HI.SX32 R2, R2, R5, 0x1c ;  /* 0x0000000502027211 */ /* 0x000fc800078fe2ff */
[----:B------:R-:W-:-:S04]  /*113a0*/  SHF.R.U32.HI R5, RZ, 0x1f, R0 ;  /* 0x0000001fff057819 */ /* 0x000fc80000011600 */
[----:B------:R-:W-:Y:S01]  /*113b0*/  LEA.HI.SX32 R5, R0, R5, 0x1c ;  /* 0x0000000500057211 */ /* 0x000fe200078fe2ff */
[----:B------:R-:W-:-:S03]  /*113c0*/  VIADD R0, R7, -UR4 ;  /* 0x8000000407007c36 */ /* 0x000fc60008000000 */
[----:B-1----:R-:W-:-:S05]  /*113d0*/  VIMNMX R6, R5, R2, PT ;  /* 0x0000000205067248 */ /* 0x002fca0003fe0100 */
[----:B------:R1:W-:Y:S01]  /*113e0*/  STL [R1+0x14], R6 ;  /* 0x0000140601007387 */ /* 0x0003e20000100800 */
[----:B------:R-:W-:Y:S05]  /*113f0*/  @!P0 BRA `(.L_x_1172) ;  /* 0x0000000000448947 */ /* 0x000fea0003800000 */
[----:B------:R-:W-:Y:S01]  /*11400*/  ISETP.GT.AND P0, PT, R7, -0x1, PT ;  /* 0xffffffff0700780c */ /* 0x000fe20003f04270 */
[----:B------:R-:W-:-:S12]  /*11410*/  BSSY B0, `(.L_x_1173) ;  /* 0x000000d000007945 */ /* 0x000fd80003800000 */
        /* <DEDUP_REMOVED lines=8> */
.L_x_1174:
[----:B------:R-:W-:-:S13]  /*114a0*/  ISETP.NE.AND P0, PT, R3, 0x1, PT ;  /* 0x000000010300780c */ /* 0x000fda0003f05270 */
[----:B------:R-:W2:Y:S02]  /*114b0*/  @P0 LDC.64 R4, c[0x0][0x9e8] ;  /* 0x00027a00ff040b82 */ /* 0x000ea40000000a00 */
[----:B--2---:R-:W-:-:S05]  /*114c0*/  @P0 IMAD.HI.U32 R4, R7, R4, RZ ;  /* 0x0000000407040227 */ /* 0x004fca00078e00ff */
[----:B------:R-:W-:-:S07]  /*114d0*/  @P0 SHF.R.U32.HI R7, RZ, R5, R4 ;  /* 0x00000005ff070219 */ /* 0x000fce0000011604 */
.L_x_1175:
[----:B------:R-:W-:Y:S05]  /*114e0*/  BSYNC B0 ;  /* 0x0000000000007941 */ /* 0x000fea0003800000 */
.L_x_1173:
[----:B------:R-:W-:-:S05]  /*114f0*/  IMAD R3, R7, R3, RZ ;  /* 0x0000000307037224 */ /* 0x000fca00078e02ff */
[----:B------:R-:W-:-:S07]  /*11500*/  VIMNMX R0, R0, R3, !PT ;  /* 0x0000000300007248 */ /* 0x000fce0007fe0100 */
.L_x_1172:
[----:B------:R-:W-:Y:S01]  /*11510*/  IMAD.HI R0, R0, 0x2aaaaaab, RZ ;  /* 0x2aaaaaab00007827 */ /* 0x000fe200078e02ff */
[----:B------:R-:W-:Y:S04]  /*11520*/  BSSY B6, `(.L_x_1176) ;  /* 0x000030d000067945 */ /* 0x000fe80003800000 */
[----:B------:R-:W-:-:S04]  /*11530*/  SHF.R.U32.HI R3, RZ, 0x1f, R0 ;  /* 0x0000001fff037819 */ /* 0x000fc80000011600 */
[----:B------:R-:W-:-:S04]  /*11540*/  LEA.HI.SX32 R3, R0, R3, 0x1c ;  /* 0x0000000300037211 */ /* 0x000fc800078fe2ff */
[----:B------:R-:W-:-:S04]  /*11550*/  VIMNMX R2, RZ, R3, !PT ;  /* 0x00000003ff027248 */ /* 0x000fc80007fe0100 */
[----:B------:R-:W-:Y:S01]  /*11560*/  ISETP.GT.AND P0, PT, R6, R2, PT ;  /* 0x000000020600720c */ /* 0x000fe20003f04270 */
[----:B------:R2:W-:-:S12]  /*11570*/  STL [R1+0x10], R2 ;  /* 0x0000100201007387 */ /* 0x0005d80000100800 */
[----:B--2---:R-:W-:Y:S05]  /*11580*/  @P0 BRA `(.L_x_1177) ;  /* 0x0000000000480947 */ /* 0x004fea0003800000 */
[----:B------:R-:W2:Y:S02]  /*11590*/  S2R R2, SR_TID.X ;  /* 0x0000000000027919 */ /* 0x000ea40000002100 */
[----:B--2---:R-:W-:-:S04]  /*115a0*/  LOP3.LUT R2, R2, 0x1f, RZ, 0xc0, !PT ;  /* 0x0000001f02027812 */ /* 0x004fc800078ec0ff */
[----:B------:R-:W-:-:S13]  /*115b0*/  ISETP.NE.AND P1, PT, R2, RZ, PT ;  /* 0x000000ff0200720c */ /* 0x000fda0003f25270 */
[----:B------:R-:W-:Y:S05]  /*115c0*/  @P1 BRA `(.L_x_1178) ;  /* 0x0000003000081947 */ /* 0x000fea0003800000 */
[----:B------:R-:W2:Y:S01]  /*115d0*/  S2R R7, SR_LANEID ;  /* 0x0000000000077919 */ /* 0x000ea20000000000 */
[----:B------:R-:W-:Y:S01]  /*115e0*/  VOTEU.ANY UR4, UPT, PT ;  /* 0x0000000000047886 */ /* 0x000fe200038e0100 */
[----:B------:R-:W3:Y:S01]  /*115f0*/  LDC.64 R2, c[0x0][0xc38] ;  /* 0x00030e00ff027b82 */ /* 0x000ee20000000a00 */
[----:B------:R-:W2:Y:S01]  /*11600*/  FLO.U32 R0, UR4 ;  /* 0x0000000400007d00 */ /* 0x000ea200080e0000 */
[----:B------:R-:W-:-:S07]  /*11610*/  ULDC.64 UR6, c[0x0][0x208] ;  /* 0x0000820000067ab9 */ /* 0x000fce0000000a00 */
[----:B------:R-:W3:Y:S01]  /*11620*/  POPC R5, UR4 ;  /* 0x0000000400057d09 */ /* 0x000ee20008000000 */
[----:B--2---:R-:W-:-:S13]  /*11630*/  ISETP.EQ.U32.AND P0, PT, R0, R7, PT ;  /* 0x000000070000720c */ /* 0x004fda0003f02070 */
[----:B---3--:R-:W2:Y:S01]  /*11640*/  @P0 ATOMG.E.ADD.STRONG.GPU PT, R3, desc[UR6][R2.64], R5 ;  /* 0x00000005020309a8 */ /* 0x008ea200081ee1c6 */
[----:B------:R-:W3:Y:S02]  /*11650*/  S2R R4, SR_LTMASK ;  /* 0x0000000000047919 */ /* 0x000ee40000003900 */
[----:B---3--:R-:W-:-:S04]  /*11660*/  LOP3.LUT R4, R4, UR4, RZ, 0xc0, !PT ;  /* 0x0000000404047c12 */ /* 0x008fc8000f8ec0ff */
[----:B------:R-:W3:Y:S01]  /*11670*/  POPC R7, R4 ;  /* 0x0000000400077309 */ /* 0x000ee20000000000 */
[----:B--2---:R-:W3:Y:S02]  /*11680*/  SHFL.IDX PT, R0, R3, R0, 0x1f ;  /* 0x00001f0003007589 */ /* 0x004ee400000e0000 */
[----:B---3--:R-:W-:Y:S01]  /*11690*/  IADD3 R16, R0, UR38, R7 ;  /* 0x0000002600107c10 */ /* 0x008fe2000fffe007 */
[----:B------:R-:W-:Y:S06]  /*116a0*/  BRA `(.L_x_1178) ;  /* 0x0000002c00d07947 */ /* 0x000fec0003800000 */
.L_x_1177:
[----:B------:R-:W2:Y:S01]  /*116b0*/  S2R R3, SR_CgaCtaId ;  /* 0x0000000000037919 */ /* 0x000ea20000008800 */
[----:B------:R-:W-:-:S04]  /*116c0*/  MOV R0, 0x400 ;  /* 0x0000040000007802 */ /* 0x000fc80000000f00 */
[----:B--2---:R-:W-:-:S05]  /*116d0*/  LEA R2, R3, R0, 0x18 ;  /* 0x0000000003027211 */ /* 0x004fca00078ec0ff */
[----:B------:R2:W-:Y:S01]  /*116e0*/  STL [R1+0xc], R2 ;  /* 0x00000c0201007387 */ /* 0x0005e20000100800 */
[----:B------:R-:W-:-:S05]  /*116f0*/  VIADD R0, R2, 0x18400 ;  /* 0x0001840002007836 */ /* 0x000fca0000000000 */
[----:B------:R-:W-:-:S13]  /*11700*/  LOP3.LUT P0, RZ, R0, 0x3ff, RZ, 0xc0, !PT ;  /* 0x000003ff00ff7812 */ /* 0x000fda000780c0ff */
[----:B--2---:R-:W-:Y:S05]  /*11710*/  @!P0 BRA `(.L_x_1179) ;  /* 0x0000000000408947 */ /* 0x004fea0003800000 */
[----:B------:R-:W-:Y:S01]  /*11720*/  MOV R2, 0x0 ;  /* 0x0000000000027802 */ /* 0x000fe20000000f00 */
[----:B------:R-:W-:Y:S01]  /*11730*/  ULDC.64 UR6, c[0x4][0x108] ;  /* 0x0100420000067ab9 */ /* 0x000fe20000000a00 */
[----:B------:R-:W-:Y:S01]  /*11740*/  ULDC.64 UR8, c[0x4][0x110] ;  /* 0x0100440000087ab9 */ /* 0x000fe20000000a00 */
[----:B------:R-:W-:Y:S01]  /*11750*/  ULDC.64 UR4, c[0x4][0x90] ;  /* 0x0100240000047ab9 */ /* 0x000fe20000000a00 */
[----:B------:R-:W-:Y:S02]  /*11760*/  IMAD.U32 R4, RZ, RZ, UR6 ;  /* 0x00000006ff047e24 */ /* 0x000fe4000f8e00ff */
[----:B------:R-:W2:Y:S01]  /*11770*/  LDC.64 R2, c[0x4][R2] ;  /* 0x0100000002027b82 */ /* 0x000ea20000000a00 */
[----:B------:R-:W-:Y:S02]  /*11780*/  IMAD.U32 R5, RZ, RZ, UR7 ;  /* 0x00000007ff057e24 */ /* 0x000fe4000f8e00ff */
[----:B-1----:R-:W-:Y:S02]  /*11790*/  IMAD.U32 R6, RZ, RZ, UR8 ;  /* 0x00000008ff067e24 */ /* 0x002fe4000f8e00ff */
[----:B------:R-:W-:-:S02]  /*117a0*/  IMAD.U32 R7, RZ, RZ, UR9 ;  /* 0x00000009ff077e24 */ /* 0x000fc4000f8e00ff */
[----:B------:R-:W-:Y:S02]  /*117b0*/  IMAD.U32 R10, RZ, RZ, UR4 ;  /* 0x00000004ff0a7e24 */ /* 0x000fe4000f8e00ff */
[----:B0-----:R-:W-:Y:S02]  /*117c0*/  IMAD.U32 R11, RZ, RZ, UR5 ;  /* 0x00000005ff0b7e24 */ /* 0x001fe4000f8e00ff */
[----:B------:R-:W-:Y:S02]  /*117d0*/  IMAD.MOV.U32 R8, RZ, RZ, 0x70 ;  /* 0x00000070ff087424 */ /* 0x000fe400078e00ff */
[----:B------:R-:W-:Y:S02]  /*117e0*/  IMAD.MOV.U32 R12, RZ, RZ, 0x1 ;  /* 0x00000001ff0c7424 */ /* 0x000fe400078e00ff */
[----:B------:R-:W-:-:S07]  /*117f0*/  IMAD.MOV.U32 R13, RZ, RZ, RZ ;  /* 0x000000ffff0d7224 */ /* 0x000fce00078e00ff */
[----:B------:R-:W-:-:S07]  /*11800*/  LEPC R20, `(.L_x_1179) ;  /* 0x000000001014794e */ /* 0x000fce0000000000 */
[----:B--2---:R-:W-:Y:S05]  /*11810*/  CALL.ABS.NOINC R2 ;  /* 0x0000000002007343 */ /* 0x004fea0003c00000 */
.L_x_1179:
        /* <DEDUP_REMOVED lines=8> */
[----:B------:R2:W3:Y:S01]  /*118a0*/  LDC.64 R2, c[0x4][R0] ;  /* 0x0100000000027b82 */ /* 0x0004e20000000a00 */
[----:B------:R-:W-:Y:S02]  /*118b0*/  IMAD.U32 R4, RZ, RZ, UR6 ;  /* 0x00000006ff047e24 */ /* 0x000fe4000f8e00ff */
[----:B------:R-:W-:Y:S02]  /*118c0*/  IMAD.U32 R5, RZ, RZ, UR7 ;  /* 0x00000007ff057e24 */ /* 0x000fe4000f8e00ff */
[----:B-1----:R-:W-:Y:S02]  /*118d0*/  IMAD.U32 R6, RZ, RZ, UR8 ;  /* 0x00000008ff067e24 */ /* 0x002fe4000f8e00ff */
[----:B------:R-:W-:-:S02]  /*118e0*/  IMAD.U32 R7, RZ, RZ, UR9 ;  /* 0x00000009ff077e24 */ /* 0x000fc4000f8e00ff */
[----:B------:R-:W-:Y:S02]  /*118f0*/  IMAD.U32 R10, RZ, RZ, UR4 ;  /* 0x00000004ff0a7e24 */ /* 0x000fe4000f8e00ff */
[----:B0-----:R-:W-:Y:S02]  /*11900*/  IMAD.U32 R11, RZ, RZ, UR5 ;  /* 0x00000005ff0b7e24 */ /* 0x001fe4000f8e00ff */
[----:B------:R-:W-:Y:S02]  /*11910*/  IMAD.MOV.U32 R8, RZ, RZ, 0x70 ;  /* 0x00000070ff087424 */ /* 0x000fe400078e00ff */
[----:B------:R-:W-:Y:S02]  /*11920*/  IMAD.MOV.U32 R12, RZ, RZ, 0x1 ;  /* 0x00000001ff0c7424 */ /* 0x000fe400078e00ff */
[----:B--2---:R-:W-:-:S07]  /*11930*/  IMAD.MOV.U32 R13, RZ, RZ, RZ ;  /* 0x000000ffff0d7224 */ /* 0x004fce00078e00ff */
[----:B------:R-:W-:-:S07]  /*11940*/  LEPC R20, `(.L_x_1181) ;  /* 0x000000001014794e */ /* 0x000fce0000000000 */
[----:B---3--:R-:W-:Y:S05]  /*11950*/  CALL.ABS.NOINC R2 ;  /* 0x0000000002007343 */ /* 0x008fea0003c00000 */
.L_x_1181:
[----:B------:R-:W-:Y:S01]  /*11960*/  MOV R2, 0x0 ;  /* 0x0000000000027802 */ /* 0x000fe20000000f00 */
[----:B------:R-:W-:Y:S01]  /*11970*/  ULDC.64 UR6, c[0x4][0x108] ;  /* 0x0100420000067ab9 */ /* 0x000fe20000000a00 */
[----:B------:R-:W-:Y:S01]  /*11980*/  ULDC.64 UR8, c[0x4][0x110] ;  /* 0x0100440000087ab9 */ /* 0x000fe20000000a00 */
[----:B------:R-:W-:Y:S01]  /*11990*/  ULDC.64 UR4, c[0x4][0xa0] ;  /* 0x0100280000047ab9 */ /* 0x000fe20000000a00 */
[----:B------:R-:W-:Y:S02]  /*119a0*/  IMAD.U32 R4, RZ, RZ, UR6 ;  /* 0x00000006ff047e24 */ /* 0x000fe4000f8e00ff */
[----:B------:R-:W0:Y:S01]  /*119b0*/  LDC.64 R2, c[0x4][R2] ;  /* 0x0100000002027b82 */ /* 0x000e220000000a00 */
        /* <DEDUP_REMOVED lines=9> */
[----:B0-----:R-:W-:Y:S05]  /*11a50*/  CALL.ABS.NOINC R2 ;  /* 0x0000000002007343 */ /* 0x001fea0003c00000 */
.L_x_1180:
[----:B------:R-:W2:Y:S01]  /*11a60*/  LDL.LU R7, [R1+0x1c] ;  /* 0x00001c0001077983 */ /* 0x000ea20000300800 */
[----:B------:R-:W3:Y:S01]  /*11a70*/  LDC R0, c[0x0][0x428] ;  /* 0x00010a00ff007b82 */ /* 0x000ee20000000800 */
[----:B------:R-:W-:Y:S01]  /*11a80*/  IMAD.MOV.U32 R4, RZ, RZ, R18 ;  /* 0x000000ffff047224 */ /* 0x000fe200078e0012 */
[----:B------:R-:W-:Y:S01]  /*11a90*/  ULDC.64 UR4, c[0x0][0x9f8] ;  /* 0x00027e0000047ab9 */ /* 0x000fe20000000a00 */
[----:B-1----:R-:W1:Y:S01]  /*11aa0*/  S2R R6, SR_TID.X ;  /* 0x0000000000067919 */ /* 0x002e620000002100 */
[----:B------:R-:W-:Y:S01]  /*11ab0*/  ULDC.64 UR6, c[0x0][0x208] ;  /* 0x0000820000067ab9 */ /* 0x000fe20000000a00 */
[----:B---3--:R-:W-:Y:S02]  /*11ac0*/  ISETP.NE.AND P0, PT, R0, 0x1, PT ;  /* 0x000000010000780c */ /* 0x008fe40003f05270 */
[----:B-1----:R-:W-:-:S11]  /*11ad0*/  LOP3.LUT R6, R6, 0x1f, RZ, 0xc0, !PT ;  /* 0x0000001f06067812 */ /* 0x002fd600078ec0ff */
[----:B------:R-:W1:Y:S08]  /*11ae0*/  @P0 LDC R3, c[0x0][0x42c] ;  /* 0x00010b00ff030b82 */ /* 0x000e700000000800 */
[----:B------:R-:W3:Y:S01]  /*11af0*/  @P0 LDC R5, c[0x0][0x430] ;  /* 0x00010c00ff050b82 */ /* 0x000ee20000000800 */
[----:B-1----:R-:W-:-:S05]  /*11b00*/  @P0 IMAD.HI.U32 R0, R18, R3, RZ ;  /* 0x0000000312000227 */ /* 0x002fca00078e00ff */
[----:B---3--:R-:W-:Y:S01]  /*11b10*/  @P0 SHF.R.U32.HI R4, RZ, R5, R0 ;  /* 0x00000005ff040219 */ /* 0x008fe20000011600 */
[----:B------:R-:W-:Y:S01]  /*11b20*/  IMAD.MOV.U32 R0, RZ, RZ, R19 ;  /* 0x000000ffff007224 */ /* 0x000fe200078e0013 */
[----:B------:R-:W-:-:S04]  /*11b30*/  ISETP.NE.U32.AND P0, PT, RZ, UR4, PT ;  /* 0x00000004ff007c0c */ /* 0x000fc8000bf05070 */
[----:B------:R-:W-:Y:S01]  /*11b40*/  ISETP.NE.AND.EX P0, PT, RZ, UR5, PT, P0 ;  /* 0x00000005ff007c0c */ /* 0x000fe2000bf05300 */
[----:B------:R-:W-:-:S12]  /*11b50*/  ULDC.64 UR4, c[0x0][0xa00] ;  /* 0x0002800000047ab9 */ /* 0x000fd80000000a00 */
[----:B------:R-:W1:Y:S01]  /*11b60*/  @P0 LDC.64 R2, c[0x0][0x9f8] ;  /* 0x00027e00ff020b82 */ /* 0x000e620000000a00 */
[----:B------:R-:W-:-:S04]  /*11b70*/  ISETP.NE.AND P6, PT, R6, RZ, PT ;  /* 0x000000ff0600720c */ /* 0x000fc80003fc5270 */
[----:B------:R-:W-:-:S09]  /*11b80*/  PLOP3.LUT P1, PT, P6, PT, PT, 0x8, 0x0 ;  /* 0x000000000000781c */ /* 0x000fd2000372e170 */
[----:B------:R-:W-:Y:S01]  /*11b90*/  VOTEU.ALL UP1, P6 ;  /* 0x00000000003f7886 */ /* 0x000fe20003020000 */
[----:B-1----:R-:W-:-:S05]  /*11ba0*/  @P0 IMAD.WIDE R2, R19, 0x4, R2 ;  /* 0x0000000413020825 */ /* 0x002fca00078e0202 */
[----:B------:R1:W5:Y:S01]  /*11bb0*/  @P0 LDG.E R0, desc[UR6][R2.64] ;  /* 0x0000000602000981 */ /* 0x000362000c1e1900 */
[----:B------:R-:W-:Y:S01]  /*11bc0*/  ISETP.NE.U32.AND P0, PT, RZ, UR4, PT ;  /* 0x00000004ff007c0c */ /* 0x000fe2000bf05070 */
[----:B------:R-:W-:-:S03]  /*11bd0*/  @!UP1 UIADD3 UR8, UP0, UR36, 0x270, URZ ;  /* 0x0000027024089890 */ /* 0x000fc6000ff1e03f */
[----:B------:R-:W-:Y:S01]  /*11be0*/  ISETP.NE.AND.EX P0, PT, RZ, UR5, PT, P0 ;  /* 0x00000005ff007c0c */ /* 0x000fe2000bf05300 */
[----:B------:R-:W-:-:S03]  /*11bf0*/  @!UP1 UIADD3.X UR9, URZ, UR37, URZ, UP0, !UPT ;  /* 0x000000253f099290 */ /* 0x000fc600087fe43f */
[----:B------:R-:W-:Y:S01]  /*11c00*/  SEL R8, R19, RZ, !P0 ;  /* 0x000000ff13087207 */ /* 0x000fe20004000000 */
[----:B------:R-:W-:Y:S01]  /*11c10*/  VOTEU.ALL UP0, P6 ;  /* 0x00000000003f7886 */ /* 0x000fe20003000000 */
[----:B-12---:R-:W-:-:S07]  /*11c20*/  IMAD R7, R17, 0x80, R7 ;  /* 0x0000008011077824 */ /* 0x006fce00078e0207 */
.L_x_1182:
        /* <DEDUP_REMOVED lines=16> */
.L_x_1183:
        /* <DEDUP_REMOVED lines=15> */
.L_x_1184:
        /* <DEDUP_REMOVED lines=9> */
[----:B------:R-:W2:Y:S01]  /*11eb0*/  LDL R5, [R1+0x14] ;  /* 0x0000140001057983 */ /* 0x000ea20000100800 */
[----:B------:R-:W1:Y:S01]  /*11ec0*/  LDC.64 R2, c[0x0][0x3f8] ;  /* 0x0000fe00ff027b82 */ /* 0x000e620000000a00 */
[----:B------:R-:W-:Y:S02]  /*11ed0*/  ULDC.64 UR4, c[0x0][0xa08] ;  /* 0x0002820000047ab9 */ /* 0x000fe40000000a00 */
[----:B-1----:R-:W-:Y:S01]  /*11ee0*/  LOP3.LUT P0, RZ, R2, UR4, RZ, 0xfc, !PT ;  /* 0x0000000402ff7c12 */ /* 0x002fe2000f80fcff */
[----:B------:R-:W-:-:S03]  /*11ef0*/  UMOV UR4, 0xffffffff ;  /* 0xffffffff00047882 */ /* 0x000fc60000000000 */
[----:B------:R-:W-:-:S04]  /*11f00*/  LOP3.LUT P0, RZ, R3, UR5, RZ, 0xfc, P0 ;  /* 0x0000000503ff7c12 */ /* 0x000fc8000800fcff */
[----:B-----5:R-:W-:Y:S01]  /*11f10*/  SEL R6, R0, RZ, !P0 ;  /* 0x000000ff00067207 */ /* 0x020fe20004000000 */
[----:B--2---:R-:W-:Y:S01]  /*11f20*/  VIADD R5, R5, 0xffffffff ;  /* 0xffffffff05057836 */ /* 0x004fe20000000000 */
[----:B------:R-:W-:Y:S07]  /*11f30*/  BRA.DIV UR4, `(.L_x_1185) ;  /* 0x0000003a04887947 */ /* 0x000fee000b800000 */
.L_x_1255:
[----:B------:R-:W-:Y:S01]  /*11f40*/  UMOV UR4, 0xffffffff ;  /* 0xffffffff00047882 */ /* 0x000fe20000000000 */
[----:B------:R-:W-:Y:S02]  /*11f50*/  SHF.R.S32.HI R17, RZ, 0x1f, R0 ;  /* 0x0000001fff117819 */ /* 0x000fe40000011400 */
[----:B------:R-:W-:Y:S05]  /*11f60*/  BRA.DIV UR4, `(.L_x_1186) ;  /* 0x0000003a04b07947 */ /* 0x000fea000b800000 */
[----:B------:R-:W-:-:S13]  /*11f70*/  ELECT P6, URZ, PT ;  /* 0x00000000003f782f */ /* 0x000fda00038c0000 */
.L_x_1258:
[----:B------:R-:W-:Y:S05]  /*11f80*/  @!P6 BRA `(.L_x_1187) ;  /* 0x00000004002ce947 */ /* 0x000fea0003800000 */
[----:B------:R-:W-:-:S04]  /*11f90*/  ISETP.NE.U32.AND P0, PT, R2, RZ, PT ;  /* 0x000000ff0200720c */ /* 0x000fc80003f05070 */
[----:B------:R-:W-:-:S13]  /*11fa0*/  ISETP.NE.AND.EX P0, PT, R3, RZ, PT, P0 ;  /* 0x000000ff0300720c */ /* 0x000fda0003f05300 */
[----:B------:R-:W-:Y:S05]  /*11fb0*/  @!P0 BRA `(.L_x_1188) ;  /* 0x00000000004c8947 */ /* 0x000fea0003800000 */
[----:B------:R-:W1:Y:S01]  /*11fc0*/  LDC R12, c[0x0][0x41c] ;  /* 0x00010700ff0c7b82 */ /* 0x000e620000000800 */
[----:B------:R-:W-:Y:S01]  /*11fd0*/  IMAD.MOV.U32 R6, RZ, RZ, R5 ;  /* 0x000000ffff067224 */ /* 0x000fe200078e0005 */
[----:B------:R-:W-:Y:S01]  /*11fe0*/  ULDC.64 UR4, c[0x0][0x408] ;  /* 0x0001020000047ab9 */ /* 0x000fe20000000a00 */
[----:B------:R-:W-:Y:S01]  /*11ff0*/  ULDC.64 UR6, c[0x0][0x208] ;  /* 0x0000820000067ab9 */ /* 0x000fe20000000a00 */
[----:B-1----:R-:W-:-:S13]  /*12000*/  ISETP.NE.AND P0, PT, R12, 0x1, PT ;  /* 0x000000010c00780c */ /* 0x002fda0003f05270 */
[----:B0-----:R-:W0:Y:S02]  /*12010*/  @P0 LDC.64 R10, c[0x0][0x420] ;  /* 0x00010800ff0a0b82 */ /* 0x001e240000000a00 */
[----:B0-----:R-:W-:-:S05]  /*12020*/  @P0 IMAD.HI.U32 R10, R5, R10, RZ ;  /* 0x0000000a050a0227 */ /* 0x001fca00078e00ff */
[----:B------:R-:W-:-:S04]  /*12030*/  @P0 SHF.R.U32.HI R6, RZ, R11, R10 ;  /* 0x0000000bff060219 */ /* 0x000fc8000001160a */
[--C-:B------:R-:W-:Y:S01]  /*12040*/  SHF.R.S32.HI R11, RZ, 0x1f, R6.reuse ;  /* 0x0000001fff0b7819 */ /* 0x100fe20000011406 */
[--C-:B------:R-:W-:Y:S02]  /*12050*/  IMAD.MOV R9, RZ, RZ, -R6.reuse ;  /* 0x000000ffff097224 */ /* 0x100fe400078e0a06 */
[----:B------:R-:W-:Y:S02]  /*12060*/  IMAD.MOV.U32 R10, RZ, RZ, R6 ;  /* 0x000000ffff0a7224 */ /* 0x000fe400078e0006 */
        /* <DEDUP_REMOVED lines=8> */
.L_x_1188:
[----:B------:R-:W2:Y:S01]  /*120f0*/  LDL R9, [R1] ;  /* 0x0000000001097983 */ /* 0x000ea20000100800 */
[----:B0-----:R-:W-:-:S03]  /*12100*/  MOV R11, 0x400 ;  /* 0x00000400000b7802 */ /* 0x001fc60000000f00 */
[----:B------:R-:W3:Y:S01]  /*12110*/  LDL R10, [R1+0x8] ;  /* 0x00000800010a7983 */ /* 0x000ee20000100800 */
[----:B-1----:R-:W0:Y:S02]  /*12120*/  S2R R12, SR_CgaCtaId ;  /* 0x00000000000c7919 */ /* 0x002e240000008800 */
[----:B0-----:R-:W-:-:S05]  /*12130*/  LEA R11, R12, R11, 0x18 ;  /* 0x0000000b0c0b7211 */ /* 0x001fca00078ec0ff */
[----:B--2---:R-:W-:Y:S01]  /*12140*/  IMAD R9, R9, 0x8, R11 ;  /* 0x0000000809097824 */ /* 0x004fe200078e020b */
[----:B---3--:R-:W-:-:S04]  /*12150*/  SHF.L.U32 R10, R10, 0x1f, RZ ;  /* 0x0000001f0a0a7819 */ /* 0x008fc800000006ff */
[----:B------:R-:W0:Y:S02]  /*12160*/  SYNCS.PHASECHK.TRANS64.TRYWAIT P0, [R9+URZ+0x2a840], R10 ;  /* 0x02a8400a090075a7 */ /* 0x000e24000800017f */
[----:B0-----:R-:W-:Y:S05]  /*12170*/  @!P0 BRA `(.L_x_1189) ;  /* 0x00000038004c8947 */ /* 0x001fea0003800000 */
.L_x_1259:
        /* <DEDUP_REMOVED lines=11> */
.L_x_1190:
[----:B------:R-:W2:Y:S01]  /*12230*/  LDL R11, [R1] ;  /* 0x00000000010b7983 */ /* 0x000ea20000100800 */
[----:B------:R-:W-:-:S03]  /*12240*/  MOV R12, 0x400 ;  /* 0x00000400000c7802 */ /* 0x000fc60000000f00 */
[----:B0-----:R-:W3:Y:S01]  /*12250*/  LDL R10, [R1+0x4] ;  /* 0x00000400010a7983 */ /* 0x001ee20000100800 */
[----:B------:R-:W0:Y:S01]  /*12260*/  S2R R13, SR_CgaCtaId ;  /* 0x00000000000d7919 */ /* 0x000e220000008800 */
[----:B------:R-:W-:Y:S02]  /*12270*/  R2UR UR9, R9 ;  /* 0x00000000090972ca */ /* 0x000fe400000e0000 */
[----:B------:R-:W-:Y:S01]  /*12280*/  R2UR UR11, R5 ;  /* 0x00000000050b72ca */ /* 0x000fe200000e0000 */
[----:B------:R-:W-:Y:S01]  /*12290*/  UIADD3 UR4, UP0, UR36, 0x370, URZ ;  /* 0x0000037024047890 */ /* 0x000fe2000ff1e03f */
[----:B------:R-:W-:Y:S02]  /*122a0*/  R2UR UR12, R4 ;  /* 0x00000000040c72ca */ /* 0x000fe400000e0000 */
[----:B-----5:R-:W-:Y:S02]  /*122b0*/  R2UR UR13, R6 ;  /* 0x00000000060d72ca */ /* 0x020fe400000e0000 */
[----:B0-----:R-:W-:-:S05]  /*122c0*/  LEA R12, R13, R12, 0x18 ;  /* 0x0000000c0d0c7211 */ /* 0x001fca00078ec0ff */
[----:B------:R-:W-:Y:S01]  /*122d0*/  UIADD3 UR9, UR9, 0x2a830, URZ ;  /* 0x0002a83009097890 */ /* 0x000fe2000fffe03f */
[----:B------:R-:W-:Y:S01]  /*122e0*/  UMOV UR10, URZ ;  /* 0x0000003f000a7c82 */ /* 0x000fe20008000000 */
[----:B------:R-:W-:Y:S01]  /*122f0*/  UMOV UR6, 0x0 ;  /* 0x0000000000067882 */ /* 0x000fe20000000000 */
[----:B------:R-:W-:Y:S01]  /*12300*/  UMOV UR7, 0x14f00000 ;  /* 0x14f0000000077882 */ /* 0x000fe20000000000 */
[----:B------:R-:W-:Y:S01]  /*12310*/  UMOV UR16, 0x40 ;  /* 0x0000004000107882 */ /* 0x000fe20000000000 */
[----:B--2---:R-:W-:Y:S01]  /*12320*/  IMAD R9, R11, 0x9000, R12 ;  /* 0x000090000b097824 */ /* 0x004fe200078e020c */
[----:B---3--:R-:W-:-:S04]  /*12330*/  R2UR UR5, R10 ;  /* 0x000000000a0572ca */ /* 0x008fc800000e0000 */
[----:B------:R-:W-:-:S09]  /*12340*/  R2UR UR8, R9 ;  /* 0x00000000090872ca */ /* 0x000fd200000e0000 */
[----:B------:R-:W-:-:S04]  /*12350*/  UIMAD UR11, UR11, 0x60, UR5 ;  /* 0x000000600b0b78a4 */ /* 0x000fc8000f8e0205 */
[----:B------:R-:W-:Y:S02]  /*12360*/  UIADD3 UR14, UR8, 0x18400, URZ ;  /* 0x00018400080e7890 */ /* 0x000fe4000fffe03f */
        /* <DEDUP_REMOVED lines=12> */
[----:B-1----:R-:W-:Y:S01]  /*12430*/  NOP ;  /* 0x0000000000007918 */ /* 0x002fe20000000000 */
.L_x_1187:
[----:B------:R-:W2:Y:S01]  /*12440*/  LDL.LU R12, [R1+0x18] ;  /* 0x00001800010c7983 */ /* 0x000ea20000300800 */
[----:B------:R-:W-:Y:S01]  /*12450*/  MOV R10, 0x400 ;  /* 0x00000400000a7802 */ /* 0x000fe20000000f00 */
[----:B------:R-:W-:Y:S05]  /*12460*/  WARPSYNC.ALL ;  /* 0x0000000000007948 */ /* 0x000fea0003800000 */
[----:B0-----:R-:W0:Y:S01]  /*12470*/  S2R R11, SR_CgaCtaId ;  /* 0x00000000000b7919 */ /* 0x001e220000008800 */
        /* <DEDUP_REMOVED lines=43> */
.L_x_1260:
[----:B------:R-:W-:Y:S05]  /*12730*/  BSYNC B0 ;  /* 0x0000000000007941 */ /* 0x000fea0003800000 */
.L_x_1191:
[----:B------:R-:W2:Y:S04]  /*12740*/  LDL R9, [R1+0x14] ;  /* 0x0000140001097983 */ /* 0x000ea80000100800 */
[----:B0-----:R-:W3:Y:S01]  /*12750*/  LDL R8, [R1+0x10] ;  /* 0x0000100001087983 */ /* 0x001ee20000100800 */
[----:B------:R-:W-:Y:S01]  /*12760*/  BSSY B0, `(.L_x_1193) ;  /* 0x000019a000007945 */ /* 0x000fe20003800000 */
[----:B--2---:R-:W-:-:S05]  /*12770*/  VIADD R7, R9, 0xfffffffe ;  /* 0xfffffffe09077836 */ /* 0x004fca0000000000 */
[----:B---3--:R-:W-:-:S13]  /*12780*/  ISETP.GE.AND P0, PT, R7, R8, PT ;  /* 0x000000080700720c */ /* 0x008fda0003f06270 */
[----:B------:R-:W-:Y:S05]  /*12790*/  @!P0 BRA `(.L_x_1194) ;  /* 0x0000001800588947 */ /* 0x000fea0003800000 */
[----:B------:R-:W-:Y:S01]  /*127a0*/  LOP3.LUT R13, RZ, R8, RZ, 0x33, !PT ;  /* 0x00000008ff0d7212 */ /* 0x000fe200078e33ff */
[----:B------:R-:W-:Y:S01]  /*127b0*/  IMAD.MOV R8, RZ, RZ, -R9 ;  /* 0x000000ffff087224 */ /* 0x000fe200078e0a09 */
[----:B------:R-:W-:Y:S04]  /*127c0*/  BSSY B1, `(.L_x_1195) ;  /* 0x000008d000017945 */ /* 0x000fe80003800000 */
[----:B------:R-:W-:-:S05]  /*127d0*/  VIADDMNMX R13, R8, 0x1, R13, !PT ;  /* 0x00000001080d7846 */ /* 0x000fca000780010d */
[----:B------:R-:W-:-:S05]  /*127e0*/  IMAD.IADD R8, R9, 0x1, R13 ;  /* 0x0000000109087824 */ /* 0x000fca00078e020d */
        /* <DEDUP_REMOVED lines=28> */
[----:B------:R-:W-:Y:S01]  /*129b0*/  IMAD.IADD R15, R15, 0x1, R11 ;  /* 0x000000010f0f7824 */ /* 0x000fe200078e020b */
[----:B------:R-:W-:Y:S01]  /*129c0*/  LEA R2, P0, R10, R2, 0x2 ;  /* 0x000000020a027211 */ /* 0x000fe200078010ff */
[----:B------:R-:W-:-:S03]  /*129d0*/  IMAD.MOV R8, RZ, RZ, -R8 ;  /* 0x000000ffff087224 */ /* 0x000fc600078e0a08 */
[----:B------:R-:W-:Y:S01]  /*129e0*/  LEA.HI.X R3, R10, R3, R15, 0x2, P0 ;  /* 0x000000030a037211 */ /* 0x000fe200000f140f */
[----:B------:R-:W-:-:S04]  /*129f0*/  IMAD R7, R18, R8, R7 ;  /* 0x0000000812077224 */ /* 0x000fc800078e0207 */
[----:B------:R0:W5:Y:S04]  /*12a00*/  LDG.E R8, desc[UR6][R2.64] ;  /* 0x0000000602087981 */ /* 0x000168000c1e1900 */
.L_x_1199:
[----:B0-----:R-:W0:Y:S01]  /*12a10*/  S2R R3, SR_CgaCtaId ;  /* 0x0000000000037919 */ /* 0x001e220000008800 */
[----:B------:R-:W-:-:S04]  /*12a20*/  MOV R2, 0x400 ;  /* 0x0000040000027802 */ /* 0x000fc80000000f00 */
[----:B0-----:R-:W-:Y:S02]  /*12a30*/  LEA R2, R3, R2, 0x18 ;  /* 0x0000000203027211 */ /* 0x001fe400078ec0ff */
[----:B------:R-:W-:-:S03]  /*12a40*/  SHF.L.U32 R3, R14, 0x1f, RZ ;  /* 0x0000001f0e037819 */ /* 0x000fc600000006ff */
[----:B------:R-:W-:-:S04]  /*12a50*/  IMAD R2, R12, 0x8, R2 ;  /* 0x000000080c027824 */ /* 0x000fc800078e0202 */
[----:B------:R-:W0:Y:S02]  /*12a60*/  SYNCS.PHASECHK.TRANS64.TRYWAIT P0, [R2+URZ+0x2a840], R3 ;  /* 0x02a84003020075a7 */ /* 0x000e24000800017f */
[----:B0-----:R-:W-:Y:S05]  /*12a70*/  @!P0 BRA `(.L_x_1200) ;  /* 0x0000003000408947 */ /* 0x001fea0003800000 */
.L_x_1261:
        /* <DEDUP_REMOVED lines=11> */
.L_x_1201:
        /* <DEDUP_REMOVED lines=24> */
[----:B------:R-:W-:Y:S02]  /*12cb0*/  UIMAD UR11, UR11, 0x60, UR5 ;  /* 0x000000600b0b78a4 */ /* 0x000fe4000f8e0205 */
        /* <DEDUP_REMOVED lines=12> */
.L_x_1262:
[----:B------:R-:W-:Y:S05]  /*12d80*/  @P1 BRA `(.L_x_1203) ;  /* 0x0000000000301947 */ /* 0x000fea0003800000 */
[----:B------:R-:W1:Y:S01]  /*12d90*/  S2R R9, SR_TID.X ;  /* 0x0000000000097919 */ /* 0x000e620000002100 */
[----:B------:R-:W-:Y:S01]  /*12da0*/  MOV R10, 0x400 ;  /* 0x00000400000a7802 */ /* 0x000fe20000000f00 */
[----:B------:R-:W2:Y:S01]  /*12db0*/  S2R R11, SR_CgaCtaId ;  /* 0x00000000000b7919 */ /* 0x000ea20000008800 */
[----:B-1----:R-:W-:Y:S02]  /*12dc0*/  LOP3.LUT R15, R9, 0x1f, RZ, 0xc0, !PT ;  /* 0x0000001f090f7812 */ /* 0x002fe400078ec0ff */
[----:B------:R-:W3:Y:S02]  /*12dd0*/  LDL R9, [R1] ;  /* 0x0000000001097983 */ /* 0x000ee40000100800 */
[----:B------:R-:W-:Y:S02]  /*12de0*/  ISETP.NE.AND P0, PT, R15, RZ, PT ;  /* 0x000000ff0f00720c */ /* 0x000fe40003f05270 */
[----:B--2---:R-:W-:Y:S01]  /*12df0*/  LEA R10, R11, R10, 0x18 ;  /* 0x0000000a0b0a7211 */ /* 0x004fe200078ec0ff */
[----:B0-----:R-:W-:-:S04]  /*12e00*/  IMAD.MOV.U32 R3, RZ, RZ, 0x6000 ;  /* 0x00006000ff037424 */ /* 0x001fc800078e00ff */
[----:B---3--:R-:W-:-:S04]  /*12e10*/  IMAD R2, R9, 0x8, R10 ;  /* 0x0000000809027824 */ /* 0x008fc800078e020a */
[----:B------:R1:W-:Y:S02]  /*12e20*/  SYNCS.ARRIVE.TRANS64 RZ, [R2+URZ+0x2a850], R3 ;  /* 0x02a8500302ff79a7 */ /* 0x0003e4000800003f */
[----:B------:R-:W-:Y:S05]  /*12e30*/  @!P0 BRA `(.L_x_1203) ;  /* 0x0000000000048947 */ /* 0x000fea0003800000 */
[----:B------:R-:W-:Y:S01]  /*12e40*/  BPT.TRAP 0x1 ;  /* 0x000000040000795c */ /* 0x000fe20000300000 */
.L_x_1203:
[----:B01----:R-:W2:Y:S01]  /*12e50*/  LDL.LU R2, [R1] ;  /* 0x0000000001027983 */ /* 0x003ea20000300800 */
[----:B------:R-:W-:-:S03]  /*12e60*/  MOV R10, 0x400 ;  /* 0x00000400000a7802 */ /* 0x000fc60000000f00 */
[----:B------:R-:W3:Y:S01]  /*12e70*/  LDL R3, [R1+0x4] ;  /* 0x0000040001037983 */ /* 0x000ee20000100800 */
[----:B------:R-:W0:Y:S01]  /*12e80*/  S2R R11, SR_CgaCtaId ;  /* 0x00000000000b7919 */ /* 0x000e220000008800 */
[----:B------:R-:W-:Y:S01]  /*12e90*/  R2UR UR11, R5 ;  /* 0x00000000050b72ca */ /* 0x000fe200000e0000 */
[----:B------:R-:W-:Y:S01]  /*12ea0*/  UIADD3 UR4, UP0, UR36, 0x470, URZ ;  /* 0x0000047024047890 */ /* 0x000fe2000ff1e03f */
[----:B------:R-:W-:Y:S02]  /*12eb0*/  R2UR UR13, R6 ;  /* 0x00000000060d72ca */ /* 0x000fe400000e0000 */
[----:B------:R-:W-:Y:S02]  /*12ec0*/  R2UR UR12, R4 ;  /* 0x00000000040c72ca */ /* 0x000fe400000e0000 */
[----:B0-----:R-:W-:Y:S01]  /*12ed0*/  LEA R10, R11, R10, 0x18 ;  /* 0x0000000a0b0a7211 */ /* 0x001fe200078ec0ff */
[----:B------:R-:W-:Y:S01]  /*12ee0*/  UMOV UR10, URZ ;  /* 0x0000003f000a7c82 */ /* 0x000fe20008000000 */
[----:B------:R-:W-:Y:S01]  /*12ef0*/  UMOV UR7, 0x14f00000 ;  /* 0x14f0000000077882 */ /* 0x000fe20000000000 */
[----:B------:R-:W-:Y:S01]  /*12f00*/  UMOV UR15, 0x40 ;  /* 0x00000040000f7882 */ /* 0x000fe20000000000 */
[----:B------:R-:W-:-:S02]  /*12f10*/  IMAD.MOV.U32 R6, RZ, RZ, R8 ;  /* 0x000000ffff067224 */ /* 0x000fc400078e0008 */
[----:B------:R-:W-:Y:S02]  /*12f20*/  IMAD.MOV.U32 R5, RZ, RZ, R7 ;  /* 0x000000ffff057224 */ /* 0x000fe400078e0007 */
[----:B--2---:R-:W-:-:S04]  /*12f30*/  IMAD.MOV.U32 R9, RZ, RZ, R2 ;  /* 0x000000ffff097224 */ /* 0x004fc800078e0002 */
[----:B------:R-:W-:-:S05]  /*12f40*/  IMAD R2, R9, 0x8, R10 ;  /* 0x0000000809027824 */ /* 0x000fca00078e020a */
[----:B------:R-:W-:Y:S01]  /*12f50*/  R2UR UR9, R2 ;  /* 0x00000000020972ca */ /* 0x000fe200000e0000 */
[----:B------:R-:W-:Y:S01]  /*12f60*/  IMAD R2, R9, 0x6000, R10 ;  /* 0x0000600009027824 */ /* 0x000fe200078e020a */
[----:B---3--:R-:W-:-:S04]  /*12f70*/  R2UR UR5, R3 ;  /* 0x00000000030572ca */ /* 0x008fc800000e0000 */
[----:B------:R-:W-:-:S07]  /*12f80*/  R2UR UR6, R2 ;  /* 0x00000000020672ca */ /* 0x000fce00000e0000 */
[----:B------:R-:W-:Y:S02]  /*12f90*/  UIADD3 UR9, UR9, 0x2a850, URZ ;  /* 0x0002a85009097890 */ /* 0x000fe4000fffe03f */
[----:B------:R-:W-:Y:S02]  /*12fa0*/  UIMAD UR11, UR11, 0x60, UR5 ;  /* 0x000000600b0b78a4 */ /* 0x000fe4000f8e0205 */
[----:B------:R-:W-:Y:S02]  /*12fb0*/  UIADD3.X UR5, URZ, UR37, URZ, UP0, !UPT ;  /* 0x000000253f057290 */ /* 0x000fe400087fe43f */
[----:B------:R-:W-:Y:S02]  /*12fc0*/  UIADD3 UR8, UR6, 0x400, URZ ;  /* 0x0000040006087890 */ /* 0x000fe4000fffe03f */
[----:B------:R-:W-:-:S03]  /*12fd0*/  UIADD3 UR14, UR6, 0x3400, URZ ;  /* 0x00003400060e7890 */ /* 0x000fc6000fffe03f */
[----:B------:R-:W-:-:S04]  /*12fe0*/  UMOV UR6, 0x0 ;  /* 0x0000000000067882 */ /* 0x000fc80000000000 */
[----:B------:R0:W-:Y:S02]  /*12ff0*/  UTMALDG.4D [UR8], [UR4], desc[UR6] ;  /* 0x00000608040075b4 */ /* 0x0001e40008019000 */
[----:B0-----:R-:W-:Y:S01]  /*13000*/  UMOV UR8, UR14 ;  /* 0x0000000e00087c82 */ /* 0x001fe20008000000 */
[----:B------:R-:W-:Y:S02]  /*13010*/  UMOV UR10, UR15 ;  /* 0x0000000f000a7c82 */ /* 0x000fe40008000000 */
[----:B------:R0:W-:Y:S02]  /*13020*/  UTMALDG.4D [UR8], [UR4], desc[UR6] ;  /* 0x00000608040075b4 */ /* 0x0001e40008019000 */
[----:B0-----:R-:W-:Y:S01]  /*13030*/  NOP ;  /* 0x0000000000007918 */ /* 0x001fe20000000000 */
.L_x_1198:
[----:B------:R-:W-:Y:S05]  /*13040*/  BSYNC B2 ;  /* 0x0000000000027941 */ /* 0x000fea0003800000 */
.L_x_1197:
[----:B------:R-:W2:Y:S04]  /*13050*/  LDL R2, [R1+0x14] ;  /* 0x0000140001027983 */ /* 0x000ea80000100800 */
[----:B------:R0:W-:Y:S04]  /*13060*/  STL [R1], R12 ;  /* 0x0000000c01007387 */ /* 0x0001e80000100800 */
[----:B------:R0:W-:Y:S02]  /*13070*/  STL [R1+0x8], R14 ;  /* 0x0000080e01007387 */ /* 0x0001e40000100800 */
[----:B0-2---:R-:W-:-:S07]  /*13080*/  VIADD R7, R2, 0xfffffffd ;  /* 0xfffffffd02077836 */ /* 0x005fce0000000000 */
.L_x_1196:
[----:B------:R-:W-:Y:S05]  /*13090*/  BSYNC B1 ;  /* 0x0000000000017941 */ /* 0x000fea0003800000 */
.L_x_1195:
[----:B------:R-:W2:Y:S01]  /*130a0*/  LDL.LU R2, [R1+0x14] ;  /* 0x0000140001027983 */ /* 0x000ea20000300800 */
[----:B------:R-:W-:Y:S01]  /*130b0*/  VIADD R13, R13, 0xfffffffe ;  /* 0xfffffffe0d0d7836 */ /* 0x000fe20000000000 */
[----:B--2---:R-:W-:-:S04]  /*130c0*/  LOP3.LUT R2, RZ, R2, RZ, 0x33, !PT ;  /* 0x00000002ff027212 */ /* 0x004fc800078e33ff */
[----:B------:R-:W-:-:S13]  /*130d0*/  ISETP.NE.AND P0, PT, R13, R2, PT ;  /* 0x000000020d00720c */ /* 0x000fda0003f05270 */
[----:B------:R-:W-:Y:S05]  /*130e0*/  @!P0 BRA `(.L_x_1194) ;  /* 0x0000001000048947 */ /* 0x000fea0003800000 */
[----:B------:R-:W-:-:S07]  /*130f0*/  IMAD.MOV.U32 R10, RZ, RZ, R6 ;  /* 0x000000ffff0a7224 */ /* 0x000fce00078e0006 */
.L_x_1218:
        /* <DEDUP_REMOVED lines=33> */
.L_x_1206:
[----:B------:R-:W1:Y:S01]  /*13310*/  S2R R3, SR_CgaCtaId ;  /* 0x0000000000037919 */ /* 0x000e620000008800 */
[----:B------:R-:W-:-:S04]  /*13320*/  MOV R2, 0x400 ;  /* 0x0000040000027802 */ /* 0x000fc80000000f00 */
[----:B-1----:R-:W-:Y:S02]  /*13330*/  LEA R2, R3, R2, 0x18 ;  /* 0x0000000203027211 */ /* 0x002fe400078ec0ff */
[----:B------:R-:W-:-:S03]  /*13340*/  SHF.L.U32 R3, R9, 0x1f, RZ ;  /* 0x0000001f09037819 */ /* 0x000fc600000006ff */
[----:B------:R-:W-:-:S04]  /*13350*/  IMAD R2, R8, 0x8, R2 ;  /* 0x0000000808027824 */ /* 0x000fc800078e0202 */
[----:B------:R-:W1:Y:S02]  /*13360*/  SYNCS.PHASECHK.TRANS64.TRYWAIT P0, [R2+URZ+0x2a840], R3 ;  /* 0x02a84003020075a7 */ /* 0x000e64000800017f */
[----:B-1----:R-:W-:Y:S05]  /*13370*/  @!P0 BRA `(.L_x_1207) ;  /* 0x0000002800288947 */ /* 0x002fea0003800000 */
.L_x_1263:
        /* <DEDUP_REMOVED lines=11> */
.L_x_1208:
[----:B------:R-:W2:Y:S04]  /*13430*/  LDL R15, [R1+0x4] ;  /* 0x00000400010f7983 */ /* 0x000ea80000100800 */
[----:B------:R-:W3:Y:S01]  /*13440*/  LDL.LU R14, [R1+0x8] ;  /* 0x00000800010e7983 */ /* 0x000ee20000300800 */
[----:B-1----:R-:W-:-:S03]  /*13450*/  MOV R3, 0x400 ;  /* 0x0000040000037802 */ /* 0x002fc60000000f00 */
        /* <DEDUP_REMOVED lines=34> */
.L_x_1264:
        /* <DEDUP_REMOVED lines=8> */
.L_x_1210:
[----:B0-----:R-:W2:Y:S01]  /*13700*/  LDL.LU R2, [R1] ;  /* 0x0000000001027983 */ /* 0x001ea20000300800 */
[----:B------:R-:W-:-:S03]  /*13710*/  MOV R13, 0x400 ;  /* 0x00000400000d7802 */ /* 0x000fc60000000f00 */
[----:B------:R-:W3:Y:S01]  /*13720*/  LDL R11, [R1+0x4] ;  /* 0x00000400010b7983 */ /* 0x000ee20000100800 */
[----:B------:R-:W0:Y:S01]  /*13730*/  S2R R14, SR_CgaCtaId ;  /* 0x00000000000e7919 */ /* 0x000e220000008800 */
[----:B------:R-:W-:Y:S02]  /*13740*/  R2UR UR11, R5 ;  /* 0x00000000050b72ca */ /* 0x000fe400000e0000 */
[----:B------:R-:W-:Y:S01]  /*13750*/  R2UR UR9, R3 ;  /* 0x00000000030972ca */ /* 0x000fe200000e0000 */
[----:B------:R-:W-:Y:S01]  /*13760*/  UIADD3 UR4, UP0, UR36, 0x470, URZ ;  /* 0x0000047024047890 */ /* 0x000fe2000ff1e03f */
[----:B------:R-:W-:Y:S02]  /*13770*/  R2UR UR13, R6 ;  /* 0x00000000060d72ca */ /* 0x000fe400000e0000 */
[----:B------:R-:W-:Y:S02]  /*13780*/  R2UR UR12, R4 ;  /* 0x00000000040c72ca */ /* 0x000fe400000e0000 */
[----:B0-----:R-:W-:-:S07]  /*13790*/  LEA R13, R14, R13, 0x18 ;  /* 0x0000000d0e0d7211 */ /* 0x001fce00078ec0ff */
[----:B------:R-:W-:Y:S01]  /*137a0*/  UIADD3 UR9, UR9, 0x50, URZ ;  /* 0x0000005009097890 */ /* 0x000fe2000fffe03f */
[----:B------:R-:W-:Y:S01]  /*137b0*/  UMOV UR10, URZ ;  /* 0x0000003f000a7c82 */ /* 0x000fe20008000000 */
[----:B------:R-:W-:Y:S01]  /*137c0*/  UMOV UR7, 0x14f00000 ;  /* 0x14f0000000077882 */ /* 0x000fe20000000000 */
[----:B------:R-:W-:Y:S01]  /*137d0*/  UMOV UR15, 0x40 ;  /* 0x00000040000f7882 */ /* 0x000fe20000000000 */
[----:B------:R-:W-:Y:S02]  /*137e0*/  IMAD.MOV.U32 R5, RZ, RZ, R12 ;  /* 0x000000ffff057224 */ /* 0x000fe400078e000c */
[----:B------:R-:W-:Y:S02]  /*137f0*/  IMAD.MOV.U32 R6, RZ, RZ, R10 ;  /* 0x000000ffff067224 */ /* 0x000fe400078e000a */
[----:B--2---:R-:W-:Y:S01]  /*13800*/  IMAD R2, R2, 0x6000, R13 ;  /* 0x0000600002027824 */ /* 0x004fe200078e020d */
[----:B---3--:R-:W-:-:S04]  /*13810*/  R2UR UR5, R11 ;  /* 0x000000000b0572ca */ /* 0x008fc800000e0000 */
[----:B------:R-:W-:-:S09]  /*13820*/  R2UR UR6, R2 ;  /* 0x00000000020672ca */ /* 0x000fd200000e0000 */
[----:B------:R-:W-:-:S04]  /*13830*/  UIMAD UR11, UR11, 0x60, UR5 ;  /* 0x000000600b0b78a4 */ /* 0x000fc8000f8e0205 */
[----:B------:R-:W-:Y:S02]  /*13840*/  UIADD3 UR8, UR6, 0x400, URZ ;  /* 0x0000040006087890 */ /* 0x000fe4000fffe03f */
[----:B------:R-:W-:Y:S02]  /*13850*/  UIADD3.X UR5, URZ, UR37, URZ, UP0, !UPT ;  /* 0x000000253f057290 */ /* 0x000fe400087fe43f */
[----:B------:R-:W-:-:S03]  /*13860*/  UIADD3 UR14, UR6, 0x3400, URZ ;  /* 0x00003400060e7890 */ /* 0x000fc6000fffe03f */
[----:B------:R-:W-:-:S04]  /*13870*/  UMOV UR6, 0x0 ;  /* 0x0000000000067882 */ /* 0x000fc80000000000 */
[----:B------:R0:W-:Y:S02]  /*13880*/  UTMALDG.4D [UR8], [UR4], desc[UR6] ;  /* 0x00000608040075b4 */ /* 0x0001e40008019000 */
[----:B0-----:R-:W-:Y:S01]  /*13890*/  UMOV UR8, UR14 ;  /* 0x0000000e00087c82 */ /* 0x001fe20008000000 */
[----:B------:R-:W-:Y:S02]  /*138a0*/  UMOV UR10, UR15 ;  /* 0x0000000f000a7c82 */ /* 0x000fe40008000000 */
[----:B------:R0:W-:Y:S02]  /*138b0*/  UTMALDG.4D [UR8], [UR4], desc[UR6] ;  /* 0x00000608040075b4 */ /* 0x0001e40008019000 */
[----:B0-----:R-:W-:Y:S01]  /*138c0*/  NOP ;  /* 0x0000000000007918 */ /* 0x001fe20000000000 */
.L_x_1205:
[----:B------:R-:W-:Y:S05]  /*138d0*/  BSYNC B1 ;  /* 0x0000000000017941 */ /* 0x000fea0003800000 */
.L_x_1204:
[----:B------:R-:W-:Y:S01]  /*138e0*/  VIADD R3, R8, 0x1 ;  /* 0x0000000108037836 */ /* 0x000fe20000000000 */
[----:B------:R-:W-:Y:S01]  /*138f0*/  BSSY B1, `(.L_x_1211) ;  /* 0x000007c000017945 */ /* 0x000fe20003800000 */
[----:B------:R-:W-:-:S03]  /*13900*/  VIADD R13, R7, 0xffffffff ;  /* 0xffffffff070d7836 */ /* 0x000fc60000000000 */
        /* <DEDUP_REMOVED lines=8> */
[----:B------:R-:W-:Y:S01]  /*13990*/  IMAD.MOV.U32 R12, RZ, RZ, R13 ;  /* 0x000000ffff0c7224 */ /* 0x000fe200078e000d */
        /* <DEDUP_REMOVED lines=21> */
.L_x_1213:
[----:B------:R-:W2:Y:S01]  /*13af0*/  S2R R3, SR_CgaCtaId ;  /* 0x0000000000037919 */ /* 0x000ea20000008800 */
[----:B------:R-:W-:-:S04]  /*13b00*/  MOV R2, 0x400 ;  /* 0x0000040000027802 */ /* 0x000fc80000000f00 */
[----:B--2---:R-:W-:Y:S02]  /*13b10*/  LEA R2, R3, R2, 0x18 ;  /* 0x0000000203027211 */ /* 0x004fe400078ec0ff */
[----:B------:R-:W-:-:S03]  /*13b20*/  SHF.L.U32 R3, R14, 0x1f, RZ ;  /* 0x0000001f0e037819 */ /* 0x000fc600000006ff */
[----:B------:R-:W-:-:S04]  /*13b30*/  IMAD R2, R15, 0x8, R2 ;  /* 0x000000080f027824 */ /* 0x000fc800078e0202 */
[----:B------:R-:W2:Y:S02]  /*13b40*/  SYNCS.PHASECHK.TRANS64.TRYWAIT P0, [R2+URZ+0x2a840], R3 ;  /* 0x02a84003020075a7 */ /* 0x000ea4000800017f */
[----:B--2---:R-:W-:Y:S05]  /*13b50*/  @!P0 BRA `(.L_x_1214) ;  /* 0x0000002000588947 */ /* 0x004fea0003800000 */
.L_x_1265:
        /* <DEDUP_REMOVED lines=11> */
.L_x_1215:
        /* <DEDUP_REMOVED lines=22> */
[----:B------:R-:W-:Y:S02]  /*13d70*/  UIMAD UR11, UR11, 0x60, UR5 ;  /* 0x000000600b0b78a4 */ /* 0x000fe4000f8e0205 */
[----:B------:R-:W-:Y:S02]  /*13d80*/  UIADD3.X UR5, URZ, UR37, URZ, UP0, !UPT ;  /* 0x000000253f057290 */ /* 0x000fe400087fe43f */
[----:B------:R-:W-:Y:S02]  /*13d90*/  UIADD3 UR14, UR8, 0x18400, URZ ;  /* 0x00018400080e7890 */ /* 0x000fe4000fffe03f */
[----:B------:R-:W-:Y:S02]  /*13da0*/  UIADD3 UR15, UR8, 0x1b400, URZ ;  /* 0x0001b400080f7890 */ /* 0x000fe4000fffe03f */
[----:B------:R-:W-:-:S03]  /*13db0*/  UIADD3 UR16, UR8, 0x1e400, URZ ;  /* 0x0001e40008107890 */ /* 0x000fc6000fffe03f */
[----:B------:R-:W-:Y:S02]  /*13dc0*/  UMOV UR8, UR14 ;  /* 0x0000000e00087c82 */ /* 0x000fe40008000000 */
[----:B------:R0:W-:Y:S01]  /*13dd0*/  UTMALDG.4D [UR8], [UR4], desc[UR6] ;  /* 0x00000608040075b4 */ /* 0x0001e20008019000 */
[----:B------:R-:W-:Y:S01]  /*13de0*/  IMAD R2, R8, 0x8, R2 ;  /* 0x0000000808027824 */ /* 0x000fe200078e0202 */
        /* <DEDUP_REMOVED lines=8> */
.L_x_1266:
        /* <DEDUP_REMOVED lines=8> */
.L_x_1217:
[----:B-1----:R-:W2:Y:S01]  /*13ef0*/  LDL R3, [R1+0x4] ;  /* 0x0000040001037983 */ /* 0x002ea20000100800 */
[----:B0-----:R-:W-:Y:S01]  /*13f00*/  MOV R9, 0x400 ;  /* 0x0000040000097802 */ /* 0x001fe20000000f00 */
[----:B------:R-:W0:Y:S01]  /*13f10*/  S2R R11, SR_CgaCtaId ;  /* 0x00000000000b7919 */ /* 0x000e220000008800 */
[----:B------:R-:W-:Y:S02]  /*13f20*/  R2UR UR11, R5 ;  /* 0x00000000050b72ca */ /* 0x000fe400000e0000 */
        /* <DEDUP_REMOVED lines=14> */
[----:B------:R-:W-:Y:S02]  /*14010*/  IMAD.MOV.U32 R5, RZ, RZ, R12 ;  /* 0x000000ffff057224 */ /* 0x000fe400078e000c */
[----:B------:R-:W-:Y:S01]  /*14020*/  IMAD.MOV.U32 R6, RZ, RZ, R10 ;  /* 0x000000ffff067224 */ /* 0x000fe200078e000a */
[----:B--2---:R-:W-:-:S13]  /*14030*/  R2UR UR5, R3 ;  /* 0x00000000030572ca */ /* 0x004fda00000e0000 */
[----:B------:R-:W-:Y:S02]  /*14040*/  UIMAD UR11, UR11, 0x60, UR5 ;  /* 0x000000600b0b78a4 */ /* 0x000fe4000f8e0205 */
[----:B------:R-:W-:-:S09]  /*14050*/  UIADD3.X UR5, URZ, UR37, URZ, UP0, !UPT ;  /* 0x000000253f057290 */ /* 0x000fd200087fe43f */
[----:B------:R0:W-:Y:S02]  /*14060*/  UTMALDG.4D [UR8], [UR4], desc[UR6] ;  /* 0x00000608040075b4 */ /* 0x0001e40008019000 */
[----:B0-----:R-:W-:Y:S01]  /*14070*/  UMOV UR8, UR14 ;  /* 0x0000000e00087c82 */ /* 0x001fe20008000000 */
[----:B------:R-:W-:Y:S02]  /*14080*/  UMOV UR10, UR15 ;  /* 0x0000000f000a7c82 */ /* 0x000fe40008000000 */
[----:B------:R1:W-:Y:S02]  /*14090*/  UTMALDG.4D [UR8], [UR4], desc[UR6] ;  /* 0x00000608040075b4 */ /* 0x0003e40008019000 */
[----:B-1----:R-:W-:Y:S01]  /*140a0*/  NOP ;  /* 0x0000000000007918 */ /* 0x002fe20000000000 */
.L_x_1212:
[----:B------:R-:W-:Y:S05]  /*140b0*/  BSYNC B1 ;  /* 0x0000000000017941 */ /* 0x000fea0003800000 */
.L_x_1211:
[----:B------:R-:W2:Y:S01]  /*140c0*/  LDL R2, [R1+0x10] ;  /* 0x0000100001027983 */ /* 0x000ea20000100800 */
[----:B------:R-:W-:Y:S01]  /*140d0*/  VIADD R7, R7, 0xfffffffe ;  /* 0xfffffffe07077836 */ /* 0x000fe20000000000 */
[----:B--2---:R-:W-:-:S13]  /*140e0*/  ISETP.GT.AND P0, PT, R13, R2, PT ;  /* 0x000000020d00720c */ /* 0x004fda0003f04270 */
[----:B------:R-:W-:Y:S05]  /*140f0*/  @P0 BRA `(.L_x_1218) ;  /* 0xfffffff000000947 */ /* 0x000fea000383ffff */
.L_x_1194:
[----:B------:R-:W-:Y:S05]  /*14100*/  BSYNC B0 ;  /* 0x0000000000007941 */ /* 0x000fea0003800000 */
.L_x_1193:
        /* <DEDUP_REMOVED lines=18> */
.L_x_1220:
[----:B------:R-:W-:Y:S05]  /*14230*/  BSYNC B0 ;  /* 0x0000000000007941 */ /* 0x000fea0003800000 */
.L_x_1219:
        /* <DEDUP_REMOVED lines=11> */
.L_x_1267:
        /* <DEDUP_REMOVED lines=11> */
.L_x_1224:
[----:B-1----:R-:W2:Y:S01]  /*143a0*/  LDL R0, [R1] ;  /* 0x0000000001007983 */ /* 0x002ea20000100800 */
[----:B------:R-:W-:-:S03]  /*143b0*/  MOV R7, 0x400 ;  /* 0x0000040000077802 */ /* 0x000fc60000000f00 */
[----:B------:R-:W3:Y:S01]  /*143c0*/  LDL.LU R2, [R1+0x4] ;  /* 0x0000040001027983 */ /* 0x000ee20000300800 */
[----:B------:R-:W1:Y:S01]  /*143d0*/  S2R R8, SR_CgaCtaId ;  /* 0x0000000000087919 */ /* 0x000e620000008800 */
[----:B------:R-:W-:Y:S02]  /*143e0*/  R2UR UR11, R5 ;  /* 0x00000000050b72ca */ /* 0x000fe400000e0000 */
[----:B------:R-:W-:Y:S01]  /*143f0*/  R2UR UR9, R3 ;  /* 0x00000000030972ca */ /* 0x000fe200000e0000 */
[----:B------:R-:W-:Y:S01]  /*14400*/  UIADD3 UR4, UP0, UR36, 0x470, URZ ;  /* 0x0000047024047890 */ /* 0x000fe2000ff1e03f */
[----:B------:R-:W-:Y:S02]  /*14410*/  R2UR UR12, R4 ;  /* 0x00000000040c72ca */ /* 0x000fe400000e0000 */
[----:B------:R-:W-:Y:S02]  /*14420*/  R2UR UR13, R6 ;  /* 0x00000000060d72ca */ /* 0x000fe400000e0000 */
[----:B-1----:R-:W-:-:S07]  /*14430*/  LEA R7, R8, R7, 0x18 ;  /* 0x0000000708077211 */ /* 0x002fce00078ec0ff */
[----:B------:R-:W-:Y:S01]  /*14440*/  UIADD3 UR9, UR9, 0x2a850, URZ ;  /* 0x0002a85009097890 */ /* 0x000fe2000fffe03f */
[----:B------:R-:W-:Y:S01]  /*14450*/  UMOV UR10, URZ ;  /* 0x0000003f000a7c82 */ /* 0x000fe20008000000 */
        /* <DEDUP_REMOVED lines=15> */
.L_x_1222:
[----:B------:R-:W-:Y:S05]  /*14550*/  BSYNC B0 ;  /* 0x0000000000007941 */ /* 0x000fea0003800000 */
.L_x_1221:
        /* <DEDUP_REMOVED lines=9> */
.L_x_1178:
[----:B------:R-:W-:Y:S05]  /*145f0*/  BSYNC B6 ;  /* 0x0000000000067941 */ /* 0x000fea0003800000 */
.L_x_1176:
[----:B------:R-:W-:-:S03]  /*14600*/  UMOV UR4, 0xffffffff ;  /* 0xffffffff00047882 */ /* 0x000fc60000000000 */
[----:B------:R-:W-:Y:S05]  /*14610*/  BRA.DIV UR4, `(.L_x_1225) ;  /* 0x0000001604e47947 */ /* 0x000fea000b800000 */
[----:B------:R2:W3:Y:S04]  /*14620*/  SHFL.IDX PT, R4, R16, RZ, 0x1f ;  /* 0x00001fff10047589 */ /* 0x0004e800000e0000 */
[----:B------:R-:W4:Y:S02]  /*14630*/  SHFL.IDX PT, R16, R16, 0x1, 0x1f ;  /* 0x00201f0010107f89 */ /* 0x000f2400000e0000 */
.L_x_1271:
[----:B-1----:R-:W1:Y:S01]  /*14640*/  S2R R0, SR_TID.X ;  /* 0x0000000000007919 */ /* 0x002e620000002100 */
[----:B------:R-:W-:Y:S01]  /*14650*/  ULDC UR4, c[0x0][0xc14] ;  /* 0x0003050000047ab9 */ /* 0x000fe20000000800 */
[----:B------:R-:W-:Y:S01]  /*14660*/  BSSY B0, `(.L_x_1226) ;  /* 0x000000c000007945 */ /* 0x000fe20003800000 */
[----:B------:R-:W-:Y:S01]  /*14670*/  IMAD.MOV.U32 R17, RZ, RZ, RZ ;  /* 0x000000ffff117224 */ /* 0x000fe200078e00ff */
[----:B-1----:R-:W-:Y:S01]  /*14680*/  LOP3.LUT R6, R0, 0x1f, RZ, 0xc0, !PT ;  /* 0x0000001f00067812 */ /* 0x002fe200078ec0ff */
[----:B------:R-:W-:-:S03]  /*14690*/  IMAD.U32 R0, RZ, RZ, UR4 ;  /* 0x00000004ff007e24 */ /* 0x000fc6000f8e00ff */
[C---:B------:R-:W-:Y:S01]  /*146a0*/  ISETP.NE.AND P0, PT, R6.reuse, 0x1f, PT ;  /* 0x0000001f0600780c */ /* 0x040fe20003f05270 */
[----:B------:R-:W-:-:S05]  /*146b0*/  IMAD.IADD R5, R6, 0x1, R19 ;  /* 0x0000000106057824 */ /* 0x000fca00078e0213 */
[----:B------:R-:W-:-:S13]  /*146c0*/  ISETP.GE.OR P0, PT, R5, R0, !P0 ;  /* 0x000000000500720c */ /* 0x000fda0004706670 */
[----:B------:R-:W-:Y:S05]  /*146d0*/  @P0 BRA `(.L_x_1227) ;  /* 0x0000000000100947 */ /* 0x000fea0003800000 */
[----:B------:R-:W1:Y:S01]  /*146e0*/  LDC.64 R2, c[0x0][0xc58] ;  /* 0x00031600ff027b82 */ /* 0x000e620000000a00 */
[----:B------:R-:W-:Y:S01]  /*146f0*/  ULDC.64 UR4, c[0x0][0x208] ;  /* 0x0000820000047ab9 */ /* 0x000fe20000000a00 */
[----:B-1----:R-:W-:-:S05]  /*14700*/  IMAD.WIDE R2, R5, 0x4, R2 ;  /* 0x0000000405027825 */ /* 0x002fca00078e0202 */
[----:B------:R1:W5:Y:S02]  /*14710*/  LDG.E R17, desc[UR4][R2.64] ;  /* 0x0000000402117981 */ /* 0x000364000c1e1900 */
.L_x_1227:
[----:B------:R-:W-:Y:S05]  /*14720*/  BSYNC B0 ;  /* 0x0000000000007941 */ /* 0x000fea0003800000 */
.L_x_1226:
[----:B------:R-:W-:-:S03]  /*14730*/  UMOV UR4, 0xffffffff ;  /* 0xffffffff00047882 */ /* 0x000fc60000000000 */
[----:B------:R-:W-:Y:S05]  /*14740*/  BRA.DIV UR4, `(.L_x_1228) ;  /* 0x0000001604e47947 */ /* 0x000fea000b800000 */
[----:B0----5:R-:W0:Y:S01]  /*14750*/  SHFL.UP PT, R14, R17, 0x1, RZ ;  /* 0x04200000110e7989 */ /* 0x021e2200000e00ff */
[C---:B------:R-:W-:Y:S02]  /*14760*/  ISETP.NE.AND P0, PT, R6.reuse, RZ, PT ;  /* 0x000000ff0600720c */ /* 0x040fe40003f05270 */
[----:B------:R-:W-:Y:S02]  /*14770*/  ISETP.GE.U32.AND P1, PT, R6, 0x2, PT ;  /* 0x000000020600780c */ /* 0x000fe40003f26070 */
[----:B0-----:R-:W-:Y:S02]  /*14780*/  SEL R14, R14, RZ, P0 ;  /* 0x000000ff0e0e7207 */ /* 0x001fe40000000000 */
[----:B------:R-:W-:-:S03]  /*14790*/  ISETP.GE.U32.AND P0, PT, R6, 0x4, PT ;  /* 0x000000040600780c */ /* 0x000fc60003f06070 */
[----:B------:R-:W-:-:S05]  /*147a0*/  IMAD.IADD R13, R17, 0x1, R14 ;  /* 0x00000001110d7824 */ /* 0x000fca00078e020e */
[----:B------:R-:W1:Y:S02]  /*147b0*/  SHFL.UP PT, R14, R13, 0x2, RZ ;  /* 0x044000000d0e7989 */ /* 0x000e6400000e00ff */
        /* <DEDUP_REMOVED lines=14> */
.L_x_1279:
[----:B------:R-:W-:Y:S02]  /*148a0*/  ULDC UR4, c[0x0][0xc10] ;  /* 0x0003040000047ab9 */ /* 0x000fe40000000800 */
[----:B------:R-:W-:-:S04]  /*148b0*/  IMAD.U32 R5, RZ, RZ, UR4 ;  /* 0x00000004ff057e24 */ /* 0x000fc8000f8e00ff */
[----:B-1----:R-:W-:-:S04]  /*148c0*/  IMAD R3, R14, R5, RZ ;  /* 0x000000050e037224 */ /* 0x002fc800078e02ff */
[----:B--2-4-:R-:W-:-:S05]  /*148d0*/  IMAD.IADD R16, R16, 0x1, R3 ;  /* 0x0000000110107824 */ /* 0x014fca00078e0203 */
[----:B---3--:R-:W-:-:S13]  /*148e0*/  ISETP.GT.AND P0, PT, R16, R4, PT ;  /* 0x000000041000720c */ /* 0x008fda0003f04270 */
[----:B------:R-:W-:Y:S05]  /*148f0*/  @P0 BRA `(.L_x_1229) ;  /* 0x0000000000b80947 */ /* 0x000fea0003800000 */
[----:B------:R-:W1:Y:S02]  /*14900*/  LDC R0, c[0x0][0xc14] ;  /* 0x00030500ff007b82 */ /* 0x000e640000000800 */
.L_x_1234:
[----:B------:R-:W-:-:S05]  /*14910*/  VIADD R19, R19, 0x1f ;  /* 0x0000001f13137836 */ /* 0x000fca0000000000 */
[----:B-1----:R-:W-:-:S13]  /*14920*/  ISETP.GE.AND P0, PT, R19, R0, PT ;  /* 0x000000001300720c */ /* 0x002fda0003f06270 */
[----:B------:R-:W-:Y:S05]  /*14930*/  @P0 BRA `(.L_x_1230) ;  /* 0x0000000400f40947 */ /* 0x000fea0003800000 */
[----:B0-----:R-:W0:Y:S01]  /*14940*/  S2R R2, SR_TID.X ;  /* 0x0000000000027919 */ /* 0x001e220000002100 */
[----:B------:R-:W-:Y:S01]  /*14950*/  BSSY B0, `(.L_x_1231) ;  /* 0x000000b000007945 */ /* 0x000fe20003800000 */
[----:B------:R-:W-:Y:S01]  /*14960*/  IMAD.MOV.U32 R17, RZ, RZ, RZ ;  /* 0x000000ffff117224 */ /* 0x000fe200078e00ff */
[----:B0-----:R-:W-:-:S04]  /*14970*/  LOP3.LUT R6, R2, 0x1f, RZ, 0xc0, !PT ;  /* 0x0000001f02067812 */ /* 0x001fc800078ec0ff */
[C---:B------:R-:W-:Y:S01]  /*14980*/  ISETP.NE.AND P1, PT, R6.reuse, 0x1f, PT ;  /* 0x0000001f0600780c */ /* 0x040fe20003f25270 */
[----:B------:R-:W-:-:S05]  /*14990*/  IMAD.IADD R5, R6, 0x1, R19 ;  /* 0x0000000106057824 */ /* 0x000fca00078e0213 */
[----:B------:R-:W-:-:S13]  /*149a0*/  ISETP.GE.OR P0, PT, R5, R0, !P1 ;  /* 0x000000000500720c */ /* 0x000fda0004f06670 */
[----:B------:R-:W-:Y:S05]  /*149b0*/  @P0 BRA `(.L_x_1232) ;  /* 0x0000000000100947 */ /* 0x000fea0003800000 */
[----:B------:R-:W0:Y:S01]  /*149c0*/  LDC.64 R2, c[0x0][0xc58] ;  /* 0x00031600ff027b82 */ /* 0x000e220000000a00 */
[----:B------:R-:W-:Y:S01]  /*149d0*/  ULDC.64 UR4, c[0x0][0x208] ;  /* 0x0000820000047ab9 */ /* 0x000fe20000000a00 */
[----:B0-----:R-:W-:-:S05]  /*149e0*/  IMAD.WIDE R2, R5, 0x4, R2 ;  /* 0x0000000405027825 */ /* 0x001fca00078e0202 */
[----:B------:R0:W5:Y:S02]  /*149f0*/  LDG.E R17, desc[UR4][R2.64] ;  /* 0x0000000402117981 */ /* 0x000164000c1e1900 */
.L_x_1232:
[----:B------:R-:W-:Y:S05]  /*14a00*/  BSYNC B0 ;  /* 0x0000000000007941 */ /* 0x000fea0003800000 */
.L_x_1231:
        /* <DEDUP_REMOVED lines=23> */
.L_x_1287:
[----:B------:R-:W-:Y:S02]  /*14b80*/  ULDC UR4, c[0x0][0xc10] ;  /* 0x0003040000047ab9 */ /* 0x000fe40000000800 */
[----:B------:R-:W-:-:S04]  /*14b90*/  IMAD.U32 R5, RZ, RZ, UR4 ;  /* 0x00000004ff057e24 */ /* 0x000fc8000f8e00ff */
[----:B-1----:R-:W-:-:S04]  /*14ba0*/  IMAD R3, R14, R5, RZ ;  /* 0x000000050e037224 */ /* 0x002fc800078e02ff */
[----:B------:R-:W-:-:S05]  /*14bb0*/  IMAD.IADD R16, R3, 0x1, R16 ;  /* 0x0000000103107824 */ /* 0x000fca00078e0210 */
[----:B------:R-:W-:-:S13]  /*14bc0*/  ISETP.GT.AND P0, PT, R16, R4, PT ;  /* 0x000000041000720c */ /* 0x000fda0003f04270 */
[----:B------:R-:W-:Y:S05]  /*14bd0*/  @!P0 BRA `(.L_x_1234) ;  /* 0xfffffffc004c8947 */ /* 0x000fea000383ffff */
.L_x_1229:
        /* <DEDUP_REMOVED lines=8> */
.L_x_1291:
[----:B------:R-:W-:Y:S01]  /*14c60*/  ISETP.NE.AND P0, PT, R3, RZ, PT ;  /* 0x000000ff0300720c */ /* 0x000fe20003f05270 */
[----:B------:R-:W-:-:S12]  /*14c70*/  IMAD.MOV.U32 R7, RZ, RZ, RZ ;  /* 0x000000ffff077224 */ /* 0x000fd800078e00ff */
[----:B------:R-:W-:Y:S05]  /*14c80*/  @!P0 BRA `(.L_x_1236) ;  /* 0x0000000000108947 */ /* 0x000fea0003800000 */
[----:B------:R-:W-:Y:S01]  /*14c90*/  UMOV UR4, 0xffffffff ;  /* 0xffffffff00047882 */ /* 0x000fe20000000000 */
[----:B------:R-:W-:Y:S02]  /*14ca0*/  VIADD R12, R6, 0xffffffff ;  /* 0xffffffff060c7836 */ /* 0x000fe40000000000 */
[----:B------:R-:W-:Y:S05]  /*14cb0*/  BRA.DIV UR4, `(.L_x_1237) ;  /* 0x0000001a04707947 */ /* 0x000fea000b800000 */
[----:B------:R3:W4:Y:S02]  /*14cc0*/  SHFL.IDX PT, R7, R2, R12, 0x1f ;  /* 0x00001f0c02077589 */ /* 0x00072400000e0000 */
.L_x_1236:
[----:B0--3--:R-:W0:Y:S01]  /*14cd0*/  LDC.64 R2, c[0x0][0xc68] ;  /* 0x00031a00ff027b82 */ /* 0x009e220000000a00 */
[----:B------:R-:W-:Y:S01]  /*14ce0*/  IMAD.IADD R19, R6, 0x1, R19 ;  /* 0x0000000106137824 */ /* 0x000fe200078e0213 */
[----:B------:R-:W-:-:S03]  /*14cf0*/  ULDC.64 UR4, c[0x0][0x208] ;  /* 0x0000820000047ab9 */ /* 0x000fc60000000a00 */
[----:B0-----:R-:W-:-:S05]  /*14d00*/  IMAD.WIDE R2, R19, 0x4, R2 ;  /* 0x0000000413027825 */ /* 0x001fca00078e0202 */
[----:B------:R0:W1:Y:S01]  /*14d10*/  LDG.E R8, desc[UR4][R2.64] ;  /* 0x0000000402087981 */ /* 0x000062000c1e1900 */
[----:B----4-:R-:W-:-:S04]  /*14d20*/  IMAD R16, R7, R5, R16 ;  /* 0x0000000507107224 */ /* 0x010fc800078e0210 */
[----:B------:R-:W-:Y:S02]  /*14d30*/  IMAD.IADD R7, R4, 0x1, -R16 ;  /* 0x0000000104077824 */ /* 0x000fe400078e0a10 */
[----:B0-----:R-:W-:Y:S02]  /*14d40*/  IMAD.MOV.U32 R2, RZ, RZ, RZ ;  /* 0x000000ffff027224 */ /* 0x001fe400078e00ff */
[----:B-12---:R-:W-:-:S05]  /*14d50*/  IMAD R6, R17, R8, RZ ;  /* 0x0000000811067224 */ /* 0x006fca00078e02ff */
[-C--:B------:R-:W-:Y:S02]  /*14d60*/  IABS R9, R6.reuse ;  /* 0x0000000600097213 */ /* 0x080fe40000000000 */
[----:B------:R-:W-:Y:S02]  /*14d70*/  IABS R4, R6 ;  /* 0x0000000600047213 */ /* 0x000fe40000000000 */
[----:B------:R-:W0:Y:S03]  /*14d80*/  I2F.RP R10, R9 ;  /* 0x00000009000a7306 */ /* 0x000e260000209400 */
[----:B------:R-:W-:-:S05]  /*14d90*/  IMAD.MOV R4, RZ, RZ, -R4 ;  /* 0x000000ffff047224 */ /* 0x000fca00078e0a04 */
[----:B0-----:R-:W0:Y:S02]  /*14da0*/  MUFU.RCP R10, R10 ;  /* 0x0000000a000a7308 */ /* 0x001e240000001000 */
[----:B0-----:R-:W-:-:S06]  /*14db0*/  VIADD R11, R10, 0xffffffe ;  /* 0x0ffffffe0a0b7836 */ /* 0x001fcc0000000000 */
[----:B------:R-:W0:Y:S02]  /*14dc0*/  F2I.FTZ.U32.TRUNC.NTZ R3, R11 ;  /* 0x0000000b00037305 */ /* 0x000e24000021f000 */
[----:B0-----:R-:W-:-:S04]  /*14dd0*/  IMAD.MOV R12, RZ, RZ, -R3 ;  /* 0x000000ffff0c7224 */ /* 0x001fc800078e0a03 */
[----:B------:R-:W-:-:S04]  /*14de0*/  IMAD R13, R12, R9, RZ ;  /* 0x000000090c0d7224 */ /* 0x000fc800078e02ff */
[----:B------:R-:W-:Y:S01]  /*14df0*/  IMAD.HI.U32 R2, R3, R13, R2 ;  /* 0x0000000d03027227 */ /* 0x000fe200078e0002 */
[----:B------:R-:W-:-:S05]  /*14e00*/  IABS R3, R7 ;  /* 0x0000000700037213 */ /* 0x000fca0000000000 */
        /* <DEDUP_REMOVED lines=8> */
[----:B------:R-:W-:-:S03]  /*14e90*/  ISETP.GE.AND P0, PT, R3, RZ, PT ;  /* 0x000000ff0300720c */ /* 0x000fc60003f06270 */
[----:B------:R-:W-:-:S10]  /*14ea0*/  IMAD.MOV.U32 R9, RZ, RZ, R2 ;  /* 0x000000ffff097224 */ /* 0x000fd400078e0002 */
[----:B------:R-:W-:Y:S01]  /*14eb0*/  @!P0 IMAD.MOV R9, RZ, RZ, -R9 ;  /* 0x000000ffff098224 */ /* 0x000fe200078e0a09 */
[----:B------:R-:W-:-:S13]  /*14ec0*/  ISETP.NE.AND P0, PT, R6, RZ, PT ;  /* 0x000000ff0600720c */ /* 0x000fda0003f05270 */
[----:B------:R-:W-:-:S05]  /*14ed0*/  @!P0 LOP3.LUT R9, RZ, R6, RZ, 0x33, !PT ;  /* 0x00000006ff098212 */ /* 0x000fca00078e33ff */
[----:B------:R-:W-:Y:S02]  /*14ee0*/  IMAD R4, R8, R9, RZ ;  /* 0x0000000908047224 */ /* 0x000fe400078e02ff */
[----:B------:R-:W-:Y:S02]  /*14ef0*/  IMAD.MOV R9, RZ, RZ, -R9 ;  /* 0x000000ffff097224 */ /* 0x000fe400078e0a09 */
[----:B------:R-:W-:Y:S02]  /*14f00*/  IMAD.MOV R2, RZ, RZ, -R4 ;  /* 0x000000ffff027224 */ /* 0x000fe400078e0a04 */
[----:B------:R-:W-:-:S03]  /*14f10*/  IMAD R7, R6, R9, R7 ;  /* 0x0000000906077224 */ /* 0x000fc600078e0207 */
[----:B------:R-:W-:Y:S01]  /*14f20*/  VIADDMNMX R8, R2, R5, R8, PT ;  /* 0x0000000502087246 */ /* 0x000fe20003800108 */
[----:B------:R-:W-:-:S03]  /*14f30*/  IMAD.IADD R4, R7, 0x1, R4 ;  /* 0x0000000107047824 */ /* 0x000fc600078e0204 */
[----:B------:R-:W-:-:S04]  /*14f40*/  IABS R5, R8 ;  /* 0x0000000800057213 */ /* 0x000fc80000000000 */
[----:B------:R-:W0:Y:S08]  /*14f50*/  I2F.RP R10, R5 ;  /* 0x00000005000a7306 */ /* 0x000e300000209400 */
[----:B0-----:R-:W0:Y:S02]  /*14f60*/  MUFU.RCP R10, R10 ;  /* 0x0000000a000a7308 */ /* 0x001e240000001000 */
[----:B0-----:R-:W-:-:S06]  /*14f70*/  VIADD R2, R10, 0xffffffe ;  /* 0x0ffffffe0a027836 */ /* 0x001fcc0000000000 */
[----:B------:R0:W1:Y:S02]  /*14f80*/  F2I.FTZ.U32.TRUNC.NTZ R3, R2 ;  /* 0x0000000200037305 */ /* 0x000064000021f000 */
[----:B0-----:R-:W-:Y:S02]  /*14f90*/  IMAD.MOV.U32 R2, RZ, RZ, RZ ;  /* 0x000000ffff027224 */ /* 0x001fe400078e00ff */
[----:B-1----:R-:W-:-:S04]  /*14fa0*/  IMAD.MOV R6, RZ, RZ, -R3 ;  /* 0x000000ffff067224 */ /* 0x002fc800078e0a03 */
[----:B------:R-:W-:Y:S01]  /*14fb0*/  IMAD R9, R6, R5, RZ ;  /* 0x0000000506097224 */ /* 0x000fe200078e02ff */
[----:B------:R-:W-:-:S03]  /*14fc0*/  IABS R6, R7 ;  /* 0x0000000700067213 */ /* 0x000fc60000000000 */
[----:B------:R-:W-:Y:S01]  /*14fd0*/  IMAD.HI.U32 R3, R3, R9, R2 ;  /* 0x0000000903037227 */ /* 0x000fe200078e0002 */
[----:B------:R-:W-:-:S05]  /*14fe0*/  IABS R9, R8 ;  /* 0x0000000800097213 */ /* 0x000fca0000000000 */
        /* <DEDUP_REMOVED lines=12> */
[----:B------:R-:W-:Y:S01]  /*150b0*/  @!P0 LOP3.LUT R3, RZ, R8, RZ, 0x33, !PT ;  /* 0x00000008ff038212 */ /* 0x000fe200078e33ff */
[----:B------:R-:W-:-:S03]  /*150c0*/  IMAD.MOV R8, RZ, RZ, -R8 ;  /* 0x000000ffff087224 */ /* 0x000fc600078e0a08 */
[----:B------:R-:W-:Y:S01]  /*150d0*/  LOP3.LUT R2, RZ, R3, RZ, 0x33, !PT ;  /* 0x00000003ff027212 */ /* 0x000fe200078e33ff */
[----:B------:R-:W-:-:S04]  /*150e0*/  IMAD R18, R3, R8, R4 ;  /* 0x0000000803127224 */ /* 0x000fc800078e0204 */
[----:B------:R-:W-:Y:S01]  /*150f0*/  IMAD.IADD R17, R17, 0x1, R2 ;  /* 0x0000000111117824 */ /* 0x000fe200078e0202 */
[----:B------:R-:W-:Y:S06]  /*15100*/  BRA `(.L_x_1238) ;  /* 0x00000000001c7947 */ /* 0x000fec0003800000 */
.L_x_1230:
[----:B------:R-:W-:Y:S01]  /*15110*/  UMOV UR4, URZ ;  /* 0x0000003f00047c82 */ /* 0x000fe20008000000 */
[----:B------:R-:W-:Y:S01]  /*15120*/  UMOV UR5, URZ ;  /* 0x0000003f00057c82 */ /* 0x000fe20008000000 */
[----:B------:R-:W-:Y:S01]  /*15130*/  ULDC UR6, c[0x0][0xc14] ;  /* 0x0003050000067ab9 */ /* 0x000fe20000000800 */
[----:B------:R-:W-:Y:S02]  /*15140*/  IMAD.MOV.U32 R16, RZ, RZ, R4 ;  /* 0x000000ffff107224 */ /* 0x000fe400078e0004 */
[----:B------:R-:W-:Y:S02]  /*15150*/  IMAD.U32 R17, RZ, RZ, UR4 ;  /* 0x00000004ff117e24 */ /* 0x000fe4000f8e00ff */
[----:B------:R-:W-:Y:S02]  /*15160*/  IMAD.U32 R18, RZ, RZ, UR5 ;  /* 0x00000005ff127e24 */ /* 0x000fe4000f8e00ff */
[----:B------:R-:W-:-:S07]  /*15170*/  IMAD.U32 R19, RZ, RZ, UR6 ;  /* 0x00000006ff137e24 */ /* 0x000fce000f8e00ff */
.L_x_1238:
        /* <DEDUP_REMOVED lines=12> */
.L_x_1164:
[----:B-1----:R-:W3:Y:S01]  /*15240*/  LDL.LU R0, [R1+0x18] ;  /* 0x0000180001007983 */ /* 0x002ee20000300800 */
[----:B------:R-:W-:Y:S01]  /*15250*/  BSSY B0, `(.L_x_1240) ;  /* 0x000000b000007945 */ /* 0x000fe20003800000 */
[----:B------:R-:W1:Y:S01]  /*15260*/  S2R R5, SR_CgaCtaId ;  /* 0x0000000000057919 */ /* 0x000e620000008800 */
[----:B---3--:R-:W-:-:S05]  /*15270*/  VIADD R0, R0, 0x1 ;  /* 0x0000000100007836 */ /* 0x008fca0000000000 */
[----:B--2---:R-:W-:-:S04]  /*15280*/  LEA.HI R2, R0, R0, RZ, 0x1 ;  /* 0x0000000000027211 */ /* 0x004fc800078f08ff */
[----:B------:R-:W-:-:S05]  /*15290*/  LOP3.LUT R3, R2, 0xfffffffe, RZ, 0xc0, !PT ;  /* 0xfffffffe02037812 */ /* 0x000fca00078ec0ff */
[----:B------:R-:W-:Y:S01]  /*152a0*/  IMAD.IADD R3, R0, 0x1, -R3 ;  /* 0x0000000100037824 */ /* 0x000fe200078e0a03 */
[----:B------:R-:W-:-:S04]  /*152b0*/  MOV R0, 0x400 ;  /* 0x0000040000007802 */ /* 0x000fc80000000f00 */
[----:B-1----:R-:W-:Y:S02]  /*152c0*/  LEA R0, R5, R0, 0x18 ;  /* 0x0000000005007211 */ /* 0x002fe400078ec0ff */
[----:B------:R-:W-:-:S04]  /*152d0*/  SHF.L.U32 R3, R3, 0x1f, RZ ;  /* 0x0000001f03037819 */ /* 0x000fc800000006ff */
[----:B------:R-:W1:Y:S02]  /*152e0*/  SYNCS.PHASECHK.TRANS64.TRYWAIT P0, [R0+URZ+0x2a820], R3 ;  /* 0x02a82003000075a7 */ /* 0x000e64000800017f */
[----:B-1----:R-:W-:Y:S05]  /*152f0*/  @!P0 BRA `(.L_x_1241) ;  /* 0x0000001400088947 */ /* 0x002fea0003800000 */
.L_x_1294:
[----:B------:R-:W-:Y:S05]  /*15300*/  BSYNC B0 ;  /* 0x0000000000007941 */ /* 0x000fea0003800000 */
.L_x_1240:
[----:B------:R-:W-:-:S03]  /*15310*/  UMOV UR4, 0xffffffff ;  /* 0xffffffff00047882 */ /* 0x000fc60000000000 */
[----:B------:R-:W-:Y:S05]  /*15320*/  BRA.DIV UR4, `(.L_x_1242) ;  /* 0x0000001604107947 */ /* 0x000fea000b800000 */
[----:B------:R-:W2:Y:S02]  /*15330*/  S2R R2, SR_TID.X ;  /* 0x0000000000027919 */ /* 0x000ea40000002100 */
[----:B--2---:R-:W-:-:S04]  /*15340*/  SHF.R.U32.HI R2, RZ, 0x5, R2 ;  /* 0x00000005ff027819 */ /* 0x004fc80000011602 */
[----:B------:R-:W-:-:S05]  /*15350*/  LOP3.LUT R2, R2, 0x3, RZ, 0xc0, !PT ;  /* 0x0000000302027812 */ /* 0x000fca00078ec0ff */
[----:B------:R2:W3:Y:S02]  /*15360*/  SHFL.IDX PT, R14, R2, RZ, 0x1f ;  /* 0x00001fff020e7589 */ /* 0x0004e400000e0000 */
.L_x_1297:
[----:B---3--:R-:W-:Y:S01]  /*15370*/  ISETP.NE.AND P0, PT, R14, RZ, PT ;  /* 0x000000ff0e00720c */ /* 0x008fe20003f05270 */
[----:B------:R-:W-:-:S12]  /*15380*/  BSSY B0, `(.L_x_1243) ;  /* 0x0000027000007945 */ /* 0x000fd80003800000 */
[----:B------:R-:W-:Y:S05]  /*15390*/  @P0 BRA `(.L_x_1244) ;  /* 0x0000000000940947 */ /* 0x000fea0003800000 */
[----:B------:R-:W-:-:S03]  /*153a0*/  UMOV UR4, 0xffffffff ;  /* 0xffffffff00047882 */ /* 0x000fc60000000000 */
[----:B------:R-:W-:Y:S05]  /*153b0*/  BRA.DIV UR4, `(.L_x_1245) ;  /* 0x0000001604207947 */ /* 0x000fea000b800000 */
[----:B------:R-:W-:-:S13]  /*153c0*/  ELECT P6, URZ, PT ;  /* 0x00000000003f782f */ /* 0x000fda00038c0000 */
.L_x_1300:
[----:B------:R-:W-:Y:S05]  /*153d0*/  @!P6 BRA `(.L_x_1244) ;  /* 0x000000000084e947 */ /* 0x000fea0003800000 */
[----:B--2---:R-:W2:Y:S02]  /*153e0*/  LDL.LU R2, [R1+0x20] ;  /* 0x0000200001027983 */ /* 0x004ea40000300800 */
[----:B--2---:R-:W-:-:S04]  /*153f0*/  LOP3.LUT R2, R2, 0x2, RZ, 0xfc, !PT ;  /* 0x0000000202027812 */ /* 0x004fc800078efcff */
[----:B------:R-:W-:-:S13]  /*15400*/  ISETP.NE.AND P2, PT, R2, 0x3, PT ;  /* 0x000000030200780c */ /* 0x000fda0003f45270 */
[----:B------:R-:W-:Y:S05]  /*15410*/  @!P2 BRA `(.L_x_1246) ;  /* 0x000000000004a947 */ /* 0x000fea0003800000 */
[----:B------:R-:W-:Y:S01]  /*15420*/  BPT.TRAP 0x1 ;  /* 0x000000040000795c */ /* 0x000fe20000300000 */
.L_x_1246:
[----:B-1----:R-:W2:Y:S04]  /*15430*/  LDL R3, [R1] ;  /* 0x0000000001037983 */ /* 0x002ea80000100800 */
[----:B------:R-:W3:Y:S01]  /*15440*/  LDL.LU R7, [R1+0x8] ;  /* 0x0000080001077983 */ /* 0x000ee20000300800 */
[----:B------:R-:W-:-:S04]  /*15450*/  VIADD R2, R0, 0x2a840 ;  /* 0x0002a84000027836 */ /* 0x000fc80000000000 */
[C---:B--2---:R-:W-:Y:S02]  /*15460*/  IMAD R6, R3.reuse, 0x8, R2 ;  /* 0x0000000803067824 */ /* 0x044fe400078e0202 */
[----:B------:R-:W-:Y:S01]  /*15470*/  VIADD R3, R3, 0x1 ;  /* 0x0000000103037836 */ /* 0x000fe20000000000 */
[----:B---3--:R-:W-:-:S04]  /*15480*/  SHF.L.U32 R5, R7, 0x1f, RZ ;  /* 0x0000001f07057819 */ /* 0x008fc800000006ff */
[C---:B------:R-:W-:Y:S01]  /*15490*/  ISETP.NE.AND P1, PT, R3.reuse, 0x2, PT ;  /* 0x000000020300780c */ /* 0x040fe20003f25270 */
[----:B------:R-:W1:Y:S03]  /*154a0*/  SYNCS.PHASECHK.TRANS64.TRYWAIT P0, [R6+URZ], R5 ;  /* 0x00000005060075a7 */ /* 0x000e66000800017f */
[----:B------:R-:W-:Y:S02]  /*154b0*/  SEL R4, RZ, 0x1, P1 ;  /* 0x00000001ff047807 */ /* 0x000fe40000800000 */
[----:B------:R-:W-:Y:S02]  /*154c0*/  SEL R3, R3, RZ, P1 ;  /* 0x000000ff03037207 */ /* 0x000fe40000800000 */
[----:B------:R-:W-:-:S03]  /*154d0*/  LOP3.LUT R4, R7, R4, RZ, 0x3c, !PT ;  /* 0x0000000407047212 */ /* 0x000fc600078e3cff */
[----:B------:R-:W-:Y:S01]  /*154e0*/  IMAD R7, R3, 0x8, R2 ;  /* 0x0000000803077824 */ /* 0x000fe200078e0202 */
[----:B------:R-:W-:Y:S01]  /*154f0*/  SHF.L.U32 R2, R4, 0x1f, RZ ;  /* 0x0000001f04027819 */ /* 0x000fe200000006ff */
[----:B-1----:R-:W-:Y:S06]  /*15500*/  @!P0 BRA `(.L_x_1247) ;  /* 0x0000001000ec8947 */ /* 0x002fec0003800000 */
.L_x_1301:
[----:B------:R-:W2:Y:S02]  /*15510*/  SYNCS.PHASECHK.TRANS64.TRYWAIT P0, [R7+URZ], R2 ;  /* 0x00000002070075a7 */ /* 0x000ea4000800017f */
[----:B--2---:R-:W-:Y:S05]  /*15520*/  @!P0 BRA `(.L_x_1248) ;  /* 0x0000001000f88947 */ /* 0x004fea0003800000 */
.L_x_1302:
[----:B------:R-:W-:Y:S05]  /*15530*/  @!P2 BRA `(.L_x_1249) ;  /* 0x000000000004a947 */ /* 0x000fea0003800000 */
[----:B------:R-:W-:Y:S01]  /*15540*/  BPT.TRAP 0x1 ;  /* 0x000000040000795c */ /* 0x000fe20000300000 */
.L_x_1249:
[----:B------:R-:W3:Y:S01]  /*15550*/  LDL.LU R4, [R1] ;  /* 0x0000000001047983 */ /* 0x000ee20000300800 */
[----:B------:R-:W-:-:S04]  /*15560*/  VIADD R0, R0, 0x2a860 ;  /* 0x0002a86000007836 */ /* 0x000fc80000000000 */
[----:B---3--:R-:W-:-:S04]  /*15570*/  IMAD R4, R4, 0x8, R0 ;  /* 0x0000000804047824 */ /* 0x008fc800078e0200 */
[----:B------:R-:W3:Y:S02]  /*15580*/  SYNCS.PHASECHK.TRANS64.TRYWAIT P0, [R4+URZ], R5 ;  /* 0x00000005040075a7 */ /* 0x000ee4000800017f */
[----:B---3--:R-:W-:Y:S05]  /*15590*/  @!P0 BRA `(.L_x_1250) ;  /* 0x0000001000f08947 */ /* 0x008fea0003800000 */
.L_x_1303:
[----:B------:R-:W-:-:S07]  /*155a0*/  IMAD R3, R3, 0x8, R0 ;  /* 0x0000000803037824 */ /* 0x000fce00078e0200 */
.L_x_1251:
[----:B----4-:R4:W0:Y:S02]  /*155b0*/  SYNCS.PHASECHK.TRANS64.TRYWAIT P0, [R3+URZ], R2 ;  /* 0x00000002030075a7 */ /* 0x010824000800017f */
[----:B0-----:R-:W-:Y:S05]  /*155c0*/  @!P0 NANOSLEEP.SYNCS 0x989680 ;  /* 0x009896800000895d */ /* 0x001fea0003900000 */
[----:B------:R-:W0:Y:S02]  /*155d0*/  @!P0 SYNCS.PHASECHK.TRANS64 P0, [R3+URZ], R2 ;  /* 0x00000002030085a7 */ /* 0x000e24000800007f */
[----:B0-----:R-:W-:Y:S05]  /*155e0*/  @!P0 BRA `(.L_x_1251) ;  /* 0xfffffffc00f08947 */ /* 0x001fea000383ffff */
.L_x_1244:
[----:B------:R-:W-:Y:S05]  /*155f0*/  BSYNC B0 ;  /* 0x0000000000007941 */ /* 0x000fea0003800000 */
.L_x_1243:
[----:B------:R-:W-:Y:S05]  /*15600*/  EXIT ;  /* 0x000000000000794d */ /* 0x000fea0003800000 */
.L_x_1068:
[----:B0-----:R-:W-:-:S04]  /*15610*/  IMAD.U32 R3, RZ, RZ, UR39 ;  /* 0x00000027ff037e24 */ /* 0x001fc8000f8e00ff */
[----:B------:R0:W1:Y:S03]  /*15620*/  SYNCS.PHASECHK.TRANS64.TRYWAIT P1, [R3+URZ+0x2a800], R0 ;  /* 0x02a80000030075a7 */ /* 0x000066000802017f */
[----:B-1----:R-:W-:Y:S05]  /*15630*/  @!P1 NANOSLEEP.SYNCS 0x989680 ;  /* 0x009896800000995d */ /* 0x002fea0003900000 */
[----:B------:R-:W1:Y:S02]  /*15640*/  @!P1 SYNCS.PHASECHK.TRANS64 P1, [R3+URZ+0x2a800], R0 ;  /* 0x02a80000030095a7 */ /* 0x000e64000802007f */
[----:B-1----:R-:W-:Y:S05]  /*15650*/  @!P1 BRA `(.L_x_1068) ;  /* 0xfffffffc00ec9947 */ /* 0x002fea000383ffff */
[----:B------:R-:W-:Y:S05]  /*15660*/  BRA `(.L_x_1252) ;  /* 0xfffffec000a47947 */ /* 0x000fea000383ffff */
.L_x_1072:
[----:B-1----:R1:W3:Y:S02]  /*15670*/  SYNCS.PHASECHK.TRANS64.TRYWAIT P1, [R3+URZ+0x2a830], R0 ;  /* 0x02a83000030075a7 */ /* 0x0022e4000802017f */
[----:B---3--:R-:W-:Y:S05]  /*15680*/  @!P1 NANOSLEEP.SYNCS 0x989680 ;  /* 0x009896800000995d */ /* 0x008fea0003900000 */
[----:B------:R-:W3:Y:S02]  /*15690*/  @!P1 SYNCS.PHASECHK.TRANS64 P1, [R3+URZ+0x2a830], R0 ;  /* 0x02a83000030095a7 */ /* 0x000ee4000802007f */
[----:B---3--:R-:W-:Y:S05]  /*156a0*/  @!P1 BRA `(.L_x_1072) ;  /* 0xfffffffc00f09947 */ /* 0x008fea000383ffff */
[----:B------:R-:W-:Y:S05]  /*156b0*/  BRA `(.L_x_1071) ;  /* 0xfffffec000d87947 */ /* 0x000fea000383ffff */
.L_x_1088:
[----:B-1----:R-:W-:-:S04]  /*156c0*/  IMAD.U32 R14, RZ, RZ, UR6 ;  /* 0x00000006ff0e7e24 */ /* 0x002fc8000f8e00ff */
[----:B------:R1:W2:Y:S03]  /*156d0*/  SYNCS.PHASECHK.TRANS64.TRYWAIT P1, [R14+URZ+0x2a830], R11 ;  /* 0x02a8300b0e0075a7 */ /* 0x0002a6000802017f */
[----:B--2---:R-:W-:Y:S05]  /*156e0*/  @!P1 NANOSLEEP.SYNCS 0x989680 ;  /* 0x009896800000995d */ /* 0x004fea0003900000 */
[----:B------:R-:W2:Y:S02]  /*156f0*/  @!P1 SYNCS.PHASECHK.TRANS64 P1, [R14+URZ+0x2a830], R11 ;  /* 0x02a8300b0e0095a7 */ /* 0x000ea4000802007f */
[----:B--2---:R-:W-:Y:S05]  /*15700*/  @!P1 BRA `(.L_x_1088) ;  /* 0xfffffffc00ec9947 */ /* 0x004fea000383ffff */
[----:B------:R-:W-:Y:S05]  /*15710*/  BRA `(.L_x_1087) ;  /* 0xfffffef000e07947 */ /* 0x000fea000383ffff */
.L_x_1092:
[----:B01----:R-:W-:-:S04]  /*15720*/  IMAD.U32 R11, RZ, RZ, UR11 ;  /* 0x0000000bff0b7e24 */ /* 0x003fc8000f8e00ff */
[----:B------:R0:W1:Y:S03]  /*15730*/  SYNCS.PHASECHK.TRANS64.TRYWAIT P1, [R11+URZ+0x2a850], R0 ;  /* 0x02a850000b0075a7 */ /* 0x000066000802017f */
[----:B-1----:R-:W-:Y:S05]  /*15740*/  @!P1 NANOSLEEP.SYNCS 0x989680 ;  /* 0x009896800000995d */ /* 0x002fea0003900000 */
[----:B------:R-:W1:Y:S02]  /*15750*/  @!P1 SYNCS.PHASECHK.TRANS64 P1, [R11+URZ+0x2a850], R0 ;  /* 0x02a850000b0095a7 */ /* 0x000e64000802007f */
[----:B-1----:R-:W-:Y:S05]  /*15760*/  @!P1 BRA `(.L_x_1092) ;  /* 0xfffffffc00ec9947 */ /* 0x002fea000383ffff */
[----:B------:R-:W-:Y:S05]  /*15770*/  BRA `(.L_x_1091) ;  /* 0xfffffefc00087947 */ /* 0x000fea000383ffff */
.L_x_1109:
[----:B-1----:R-:W-:-:S04]  /*15780*/  IMAD.U32 R9, RZ, RZ, UR6 ;  /* 0x00000006ff097e24 */ /* 0x002fc8000f8e00ff */
[----:B------:R1:W2:Y:S03]  /*15790*/  SYNCS.PHASECHK.TRANS64.TRYWAIT P1, [R9+URZ+0x2a830], R8 ;  /* 0x02a83008090075a7 */ /* 0x0002a6000802017f */
[----:B--2---:R-:W-:Y:S05]  /*157a0*/  @!P1 NANOSLEEP.SYNCS 0x989680 ;  /* 0x009896800000995d */ /* 0x004fea0003900000 */
[----:B------:R-:W2:Y:S02]  /*157b0*/  @!P1 SYNCS.PHASECHK.TRANS64 P1, [R9+URZ+0x2a830], R8 ;  /* 0x02a83008090095a7 */ /* 0x000ea4000802007f */
[----:B--2---:R-:W-:Y:S05]  /*157c0*/  @!P1 BRA `(.L_x_1109) ;  /* 0xfffffffc00ec9947 */ /* 0x004fea000383ffff */
[----:B------:R-:W-:Y:S05]  /*157d0*/  BRA `(.L_x_1108) ;  /* 0xffffff2400fc7947 */ /* 0x000fea000383ffff */
.L_x_1113:
[----:B-1----:R-:W-:-:S04]  /*157e0*/  IMAD.U32 R9, RZ, RZ, UR11 ;  /* 0x0000000bff097e24 */ /* 0x002fc8000f8e00ff */
[----:B------:R1:W3:Y:S03]  /*157f0*/  SYNCS.PHASECHK.TRANS64.TRYWAIT P1, [R9+URZ+0x2a850], R0 ;  /* 0x02a85000090075a7 */ /* 0x0002e6000802017f */
[----:B---3--:R-:W-:Y:S05]  /*15800*/  @!P1 NANOSLEEP.SYNCS 0x989680 ;  /* 0x009896800000995d */ /* 0x008fea0003900000 */
[----:B------:R-:W3:Y:S02]  /*15810*/  @!P1 SYNCS.PHASECHK.TRANS64 P1, [R9+URZ+0x2a850], R0 ;  /* 0x02a85000090095a7 */ /* 0x000ee4000802007f */
[----:B---3--:R-:W-:Y:S05]  /*15820*/  @!P1 BRA `(.L_x_1113) ;  /* 0xfffffffc00ec9947 */ /* 0x008fea000383ffff */
[----:B------:R-:W-:Y:S05]  /*15830*/  BRA `(.L_x_1112) ;  /* 0xffffff3000247947 */ /* 0x000fea000383ffff */
.L_x_1119:
[----:B-1----:R-:W-:-:S04]  /*15840*/  IMAD.U32 R9, RZ, RZ, UR6 ;  /* 0x00000006ff097e24 */ /* 0x002fc8000f8e00ff */
[----:B------:R1:W2:Y:S03]  /*15850*/  SYNCS.PHASECHK.TRANS64.TRYWAIT P1, [R9+URZ+0x2a830], R8 ;  /* 0x02a83008090075a7 */ /* 0x0002a6000802017f */
[----:B--2---:R-:W-:Y:S05]  /*15860*/  @!P1 NANOSLEEP.SYNCS 0x989680 ;  /* 0x009896800000995d */ /* 0x004fea0003900000 */
[----:B------:R-:W2:Y:S02]  /*15870*/  @!P1 SYNCS.PHASECHK.TRANS64 P1, [R9+URZ+0x2a830], R8 ;  /* 0x02a83008090095a7 */ /* 0x000ea4000802007f */
[----:B--2---:R-:W-:Y:S05]  /*15880*/  @!P1 BRA `(.L_x_1119) ;  /* 0xfffffffc00ec9947 */ /* 0x004fea000383ffff */
[----:B------:R-:W-:Y:S05]  /*15890*/  BRA `(.L_x_1118) ;  /* 0xffffff4800887947 */ /* 0x000fea000383ffff */
.L_x_1123:
[----:B-1----:R-:W-:-:S04]  /*158a0*/  IMAD.U32 R9, RZ, RZ, UR11 ;  /* 0x0000000bff097e24 */ /* 0x002fc8000f8e00ff */
[----:B------:R1:W3:Y:S03]  /*158b0*/  SYNCS.PHASECHK.TRANS64.TRYWAIT P1, [R9+URZ+0x2a850], R0 ;  /* 0x02a85000090075a7 */ /* 0x0002e6000802017f */
[----:B---3--:R-:W-:Y:S05]  /*158c0*/  @!P1 NANOSLEEP.SYNCS 0x989680 ;  /* 0x009896800000995d */ /* 0x008fea0003900000 */
[----:B------:R-:W3:Y:S02]  /*158d0*/  @!P1 SYNCS.PHASECHK.TRANS64 P1, [R9+URZ+0x2a850], R0 ;  /* 0x02a85000090095a7 */ /* 0x000ee4000802007f */
[----:B---3--:R-:W-:Y:S05]  /*158e0*/  @!P1 BRA `(.L_x_1123) ;  /* 0xfffffffc00ec9947 */ /* 0x008fea000383ffff */
[----:B------:R-:W-:Y:S05]  /*158f0*/  BRA `(.L_x_1122) ;  /* 0xffffff5000b07947 */ /* 0x000fea000383ffff */
.L_x_1136:
[----:B-1----:R-:W-:-:S04]  /*15900*/  IMAD.U32 R3, RZ, RZ, UR5 ;  /* 0x00000005ff037e24 */ /* 0x002fc8000f8e00ff */
[----:B------:R1:W2:Y:S03]  /*15910*/  SYNCS.PHASECHK.TRANS64.TRYWAIT P0, [R3+URZ+0x2a850], R0 ;  /* 0x02a85000030075a7 */ /* 0x0002a6000800017f */
[----:B--2---:R-:W-:Y:S05]  /*15920*/  @!P0 NANOSLEEP.SYNCS 0x989680 ;  /* 0x009896800000895d */ /* 0x004fea0003900000 */
[----:B------:R-:W2:Y:S02]  /*15930*/  @!P0 SYNCS.PHASECHK.TRANS64 P0, [R3+URZ+0x2a850], R0 ;  /* 0x02a85000030085a7 */ /* 0x000ea4000800007f */
[----:B--2---:R-:W-:Y:S05]  /*15940*/  @!P0 BRA `(.L_x_1136) ;  /* 0xfffffffc00ec8947 */ /* 0x004fea000383ffff */
[----:B------:R-:W-:Y:S05]  /*15950*/  BRA `(.L_x_1135) ;  /* 0xffffff80000c7947 */ /* 0x000fea000383ffff */
.L_x_1185:
[----:B------:R-:W1:Y:S01]  /*15960*/  S2R R9, SR_TID.X ;  /* 0x0000000000097919 */ /* 0x000e620000002100 */
[----:B------:R-:W-:Y:S01]  /*15970*/  BSSY B0, `(.L_x_1253) ;  /* 0x000000a000007945 */ /* 0x000fe20003800000 */
[----:B------:R-:W-:Y:S02]  /*15980*/  IMAD.MOV.U32 R12, RZ, RZ, RZ ;  /* 0x000000ffff0c7224 */ /* 0x000fe400078e00ff */
[----:B0-----:R-:W-:Y:S02]  /*15990*/  IMAD.MOV.U32 R11, RZ, RZ, 0x1f ;  /* 0x0000001fff0b7424 */ /* 0x001fe400078e00ff */
[----:B------:R-:W-:Y:S01]  /*159a0*/  IMAD.MOV.U32 R15, RZ, RZ, -0x1 ;  /* 0xffffffffff0f7424 */ /* 0x000fe200078e00ff */
[----:B-1----:R-:W-:-:S04]  /*159b0*/  SHF.R.U32.HI R9, RZ, 0x5, R9 ;  /* 0x00000005ff097819 */ /* 0x002fc80000011609 */
[----:B------:R-:W-:-:S05]  /*159c0*/  LOP3.LUT R9, R9, 0x3, RZ, 0xc0, !PT ;  /* 0x0000000309097812 */ /* 0x000fca00078ec0ff */
[----:B------:R-:W-:-:S07]  /*159d0*/  IMAD.MOV.U32 R13, RZ, RZ, R9 ;  /* 0x000000ffff0d7224 */ /* 0x000fce00078e0009 */
[----:B------:R-:W-:Y:S05]  /*159e0*/  WARPSYNC.COLLECTIVE R15, `(.L_x_1254) ;  /* 0x000000000f087348 */ /* 0x000fea0003c00000 */
[----:B------:R0:W1:Y:S02]  /*159f0*/  SHFL.IDX P6, R14, R13, R12, R11 ;  /* 0x0000000c0d0e7389 */ /* 0x00006400000c000b */
[----:B01----:R-:W-:Y:S01]  /*15a00*/  ENDCOLLECTIVE ;  /* 0x000000000000791b */ /* 0x003fe20003800000 */
.L_x_1254:
[----:B------:R-:W-:Y:S05]  /*15a10*/  BSYNC B0 ;  /* 0x0000000000007941 */ /* 0x000fea0003800000 */
.L_x_1253:
[----:B------:R-:W-:Y:S05]  /*15a20*/  BRA `(.L_x_1255) ;  /* 0xffffffc400447947 */ /* 0x000fea000383ffff */
.L_x_1186:
[----:B------:R-:W-:Y:S01]  /*15a30*/  BSSY B0, `(.L_x_1256) ;  /* 0x0000006000007945 */ /* 0x000fe20003800000 */
[----:B------:R-:W-:-:S07]  /*15a40*/  IMAD.MOV.U32 R15, RZ, RZ, -0x1 ;  /* 0xffffffffff0f7424 */ /* 0x000fce00078e00ff */
[----:B0-----:R-:W-:Y:S05]  /*15a50*/  WARPSYNC.COLLECTIVE R15, `(.L_x_1257) ;  /* 0x000000000f0c7348 */ /* 0x001fea0003c00000 */
[----:B------:R-:W-:Y:S02]  /*15a60*/  ELECT P6, UR62, PT ;  /* 0x00000000003e782f */ /* 0x000fe400038c0000 */
[----:B------:R-:W-:Y:S01]  /*15a70*/  MOV R14, UR62 ;  /* 0x0000003e000e7c02 */ /* 0x000fe20008000f00 */
[----:B0-----:R-:W-:Y:S10]  /*15a80*/  ENDCOLLECTIVE ;  /* 0x000000000000791b */ /* 0x001ff40003800000 */
.L_x_1257:
[----:B------:R-:W-:Y:S05]  /*15a90*/  BSYNC B0 ;  /* 0x0000000000007941 */ /* 0x000fea0003800000 */
.L_x_1256:
[----:B------:R-:W-:Y:S05]  /*15aa0*/  BRA `(.L_x_1258) ;  /* 0xffffffc400347947 */ /* 0x000fea000383ffff */
.L_x_1189:
[----:B0-----:R0:W1:Y:S02]  /*15ab0*/  SYNCS.PHASECHK.TRANS64.TRYWAIT P0, [R9+URZ+0x2a840], R10 ;  /* 0x02a8400a090075a7 */ /* 0x001064000800017f */
[----:B-1----:R-:W-:Y:S05]  /*15ac0*/  @!P0 NANOSLEEP.SYNCS 0x989680 ;  /* 0x009896800000895d */ /* 0x002fea0003900000 */
[----:B------:R-:W1:Y:S02]  /*15ad0*/  @!P0 SYNCS.PHASECHK.TRANS64 P0, [R9+URZ+0x2a840], R10 ;  /* 0x02a8400a090085a7 */ /* 0x000e64000800007f */
[----:B-1----:R-:W-:Y:S05]  /*15ae0*/  @!P0 BRA `(.L_x_1189) ;  /* 0xfffffffc00f08947 */ /* 0x002fea000383ffff */
[----:B------:R-:W-:Y:S05]  /*15af0*/  BRA `(.L_x_1259) ;  /* 0xffffffc400a07947 */ /* 0x000fea000383ffff */
.L_x_1192:
        /* <DEDUP_REMOVED lines=8> */
.L_x_1200:
[----:B0-----:R0:W1:Y:S02]  /*15b80*/  SYNCS.PHASECHK.TRANS64.TRYWAIT P0, [R2+URZ+0x2a840], R3 ;  /* 0x02a84003020075a7 */ /* 0x001064000800017f */
[----:B-1----:R-:W-:Y:S05]  /*15b90*/  @!P0 NANOSLEEP.SYNCS 0x989680 ;  /* 0x009896800000895d */ /* 0x002fea0003900000 */
[----:B------:R-:W1:Y:S02]  /*15ba0*/  @!P0 SYNCS.PHASECHK.TRANS64 P0, [R2+URZ+0x2a840], R3 ;  /* 0x02a84003020085a7 */ /* 0x000e64000800007f */
[----:B-1----:R-:W-:Y:S05]  /*15bb0*/  @!P0 BRA `(.L_x_1200) ;  /* 0xfffffffc00f08947 */ /* 0x002fea000383ffff */
[----:B------:R-:W-:Y:S05]  /*15bc0*/  BRA `(.L_x_1261) ;  /* 0xffffffcc00ac7947 */ /* 0x000fea000383ffff */
.L_x_1202:
[----:B0-----:R0:W1:Y:S02]  /*15bd0*/  SYNCS.PHASECHK.TRANS64.TRYWAIT P0, [R3+URZ+0x60], R2 ;  /* 0x00006002030075a7 */ /* 0x001064000800017f */
[----:B-1----:R-:W-:Y:S05]  /*15be0*/  @!P0 NANOSLEEP.SYNCS 0x989680 ;  /* 0x009896800000895d */ /* 0x002fea0003900000 */
[----:B------:R-:W1:Y:S02]  /*15bf0*/  @!P0 SYNCS.PHASECHK.TRANS64 P0, [R3+URZ+0x60], R2 ;  /* 0x00006002030085a7 */ /* 0x000e64000800007f */
[----:B-1----:R-:W-:Y:S05]  /*15c00*/  @!P0 BRA `(.L_x_1202) ;  /* 0xfffffffc00f08947 */ /* 0x002fea000383ffff */
[----:B------:R-:W-:Y:S05]  /*15c10*/  BRA `(.L_x_1262) ;  /* 0xffffffd000587947 */ /* 0x000fea000383ffff */
.L_x_1207:
[----:B-1----:R1:W2:Y:S02]  /*15c20*/  SYNCS.PHASECHK.TRANS64.TRYWAIT P0, [R2+URZ+0x2a840], R3 ;  /* 0x02a84003020075a7 */ /* 0x0022a4000800017f */
[----:B--2---:R-:W-:Y:S05]  /*15c30*/  @!P0 NANOSLEEP.SYNCS 0x989680 ;  /* 0x009896800000895d */ /* 0x004fea0003900000 */
[----:B------:R-:W2:Y:S02]  /*15c40*/  @!P0 SYNCS.PHASECHK.TRANS64 P0, [R2+URZ+0x2a840], R3 ;  /* 0x02a84003020085a7 */ /* 0x000ea4000800007f */
[----:B--2---:R-:W-:Y:S05]  /*15c50*/  @!P0 BRA `(.L_x_1207) ;  /* 0xfffffffc00f08947 */ /* 0x004fea000383ffff */
[----:B------:R-:W-:Y:S05]  /*15c60*/  BRA `(.L_x_1263) ;  /* 0xffffffd400c47947 */ /* 0x000fea000383ffff */
.L_x_1209:
[----:B0-----:R0:W1:Y:S02]  /*15c70*/  SYNCS.PHASECHK.TRANS64.TRYWAIT P1, [R3+URZ+0x60], R2 ;  /* 0x00006002030075a7 */ /* 0x001064000802017f */
[----:B-1----:R-:W-:Y:S05]  /*15c80*/  @!P1 NANOSLEEP.SYNCS 0x989680 ;  /* 0x009896800000995d */ /* 0x002fea0003900000 */
[----:B------:R-:W1:Y:S02]  /*15c90*/  @!P1 SYNCS.PHASECHK.TRANS64 P1, [R3+URZ+0x60], R2 ;  /* 0x00006002030095a7 */ /* 0x000e64000802007f */
[----:B-1----:R-:W-:Y:S05]  /*15ca0*/  @!P1 BRA `(.L_x_1209) ;  /* 0xfffffffc00f09947 */ /* 0x002fea000383ffff */
[----:B------:R-:W-:Y:S05]  /*15cb0*/  BRA `(.L_x_1264) ;  /* 0xffffffd800707947 */ /* 0x000fea000383ffff */
.L_x_1214:
[----:B--2---:R2:W3:Y:S02]  /*15cc0*/  SYNCS.PHASECHK.TRANS64.TRYWAIT P0, [R2+URZ+0x2a840], R3 ;  /* 0x02a84003020075a7 */ /* 0x0044e4000800017f */
[----:B---3--:R-:W-:Y:S05]  /*15cd0*/  @!P0 NANOSLEEP.SYNCS 0x989680 ;  /* 0x009896800000895d */ /* 0x008fea0003900000 */
[----:B------:R-:W3:Y:S02]  /*15ce0*/  @!P0 SYNCS.PHASECHK.TRANS64 P0, [R2+URZ+0x2a840], R3 ;  /* 0x02a84003020085a7 */ /* 0x000ee4000800007f */
[----:B---3--:R-:W-:Y:S05]  /*15cf0*/  @!P0 BRA `(.L_x_1214) ;  /* 0xfffffffc00f08947 */ /* 0x008fea000383ffff */
[----:B------:R-:W-:Y:S05]  /*15d00*/  BRA `(.L_x_1265) ;  /* 0xffffffdc00947947 */ /* 0x000fea000383ffff */
.L_x_1216:
[----:B0-----:R0:W1:Y:S02]  /*15d10*/  SYNCS.PHASECHK.TRANS64.TRYWAIT P1, [R2+URZ+0x60], R9 ;  /* 0x00006009020075a7 */ /* 0x001064000802017f */
[----:B-1----:R-:W-:Y:S05]  /*15d20*/  @!P1 NANOSLEEP.SYNCS 0x989680 ;  /* 0x009896800000995d */ /* 0x002fea0003900000 */
[----:B------:R-:W1:Y:S02]  /*15d30*/  @!P1 SYNCS.PHASECHK.TRANS64 P1, [R2+URZ+0x60], R9 ;  /* 0x00006009020095a7 */ /* 0x000e64000802007f */
[----:B-1----:R-:W-:Y:S05]  /*15d40*/  @!P1 BRA `(.L_x_1216) ;  /* 0xfffffffc00f09947 */ /* 0x002fea000383ffff */
[----:B------:R-:W-:Y:S05]  /*15d50*/  BRA `(.L_x_1266) ;  /* 0xffffffe000447947 */ /* 0x000fea000383ffff */
.L_x_1223:
[----:B-1----:R1:W2:Y:S02]  /*15d60*/  SYNCS.PHASECHK.TRANS64.TRYWAIT P0, [R3+URZ+0x2a860], R0 ;  /* 0x02a86000030075a7 */ /* 0x0022a4000800017f */
[----:B--2---:R-:W-:Y:S05]  /*15d70*/  @!P0 NANOSLEEP.SYNCS 0x989680 ;  /* 0x009896800000895d */ /* 0x004fea0003900000 */
[----:B------:R-:W2:Y:S02]  /*15d80*/  @!P0 SYNCS.PHASECHK.TRANS64 P0, [R3+URZ+0x2a860], R0 ;  /* 0x02a86000030085a7 */ /* 0x000ea4000800007f */
[----:B--2---:R-:W-:Y:S05]  /*15d90*/  @!P0 BRA `(.L_x_1223) ;  /* 0xfffffffc00f08947 */ /* 0x004fea000383ffff */
[----:B------:R-:W-:Y:S05]  /*15da0*/  BRA `(.L_x_1267) ;  /* 0xffffffe400507947 */ /* 0x000fea000383ffff */
.L_x_1225:
[----:B------:R-:W-:Y:S01]  /*15db0*/  BSSY B0, `(.L_x_1268) ;  /* 0x0000008000007945 */ /* 0x000fe20003800000 */
[----:B------:R-:W-:Y:S02]  /*15dc0*/  IMAD.MOV.U32 R13, RZ, RZ, R16 ;  /* 0x000000ffff0d7224 */ /* 0x000fe400078e0010 */
[----:B------:R-:W-:Y:S02]  /*15dd0*/  IMAD.MOV.U32 R12, RZ, RZ, RZ ;  /* 0x000000ffff0c7224 */ /* 0x000fe400078e00ff */
[----:B0-----:R-:W-:Y:S02]  /*15de0*/  IMAD.MOV.U32 R11, RZ, RZ, 0x1f ;  /* 0x0000001fff0b7424 */ /* 0x001fe400078e00ff */
[----:B------:R-:W-:-:S07]  /*15df0*/  IMAD.MOV.U32 R15, RZ, RZ, -0x1 ;  /* 0xffffffffff0f7424 */ /* 0x000fce00078e00ff */
[----:B-1----:R-:W-:Y:S05]  /*15e00*/  WARPSYNC.COLLECTIVE R15, `(.L_x_1269) ;  /* 0x000000000f087348 */ /* 0x002fea0003c00000 */
[----:B------:R0:W2:Y:S02]  /*15e10*/  SHFL.IDX P6, R14, R13, R12, R11 ;  /* 0x0000000c0d0e7389 */ /* 0x0000a400000c000b */
[----:B012---:R-:W-:Y:S01]  /*15e20*/  ENDCOLLECTIVE ;  /* 0x000000000000791b */ /* 0x007fe20003800000 */
.L_x_1269:
[----:B------:R-:W-:Y:S05]  /*15e30*/  BSYNC B0 ;  /* 0x0000000000007941 */ /* 0x000fea0003800000 */
.L_x_1268:
[----:B------:R-:W-:Y:S02]  /*15e40*/  IMAD.MOV.U32 R13, RZ, RZ, R16 ;  /* 0x000000ffff0d7224 */ /* 0x000fe400078e0010 */
[----:B------:R-:W-:Y:S02]  /*15e50*/  IMAD.MOV.U32 R12, RZ, RZ, 0x1 ;  /* 0x00000001ff0c7424 */ /* 0x000fe400078e00ff */
[----:B------:R-:W-:Y:S02]  /*15e60*/  IMAD.MOV.U32 R11, RZ, RZ, 0x1f ;  /* 0x0000001fff0b7424 */ /* 0x000fe400078e00ff */
[----:B------:R-:W-:Y:S02]  /*15e70*/  IMAD.MOV.U32 R15, RZ, RZ, -0x1 ;  /* 0xffffffffff0f7424 */ /* 0x000fe400078e00ff */
[----:B------:R-:W-:-:S07]  /*15e80*/  IMAD.MOV.U32 R4, RZ, RZ, R14 ;  /* 0x000000ffff047224 */ /* 0x000fce00078e000e */
[----:B------:R-:W-:Y:S05]  /*15e90*/  WARPSYNC.COLLECTIVE R15, `(.L_x_1270) ;  /* 0x000000000f087348 */ /* 0x000fea0003c00000 */
[----:B------:R0:W1:Y:S02]  /*15ea0*/  SHFL.IDX P6, R14, R13, R12, R11 ;  /* 0x0000000c0d0e7389 */ /* 0x00006400000c000b */
[----:B01----:R-:W-:Y:S01]  /*15eb0*/  ENDCOLLECTIVE ;  /* 0x000000000000791b */ /* 0x003fe20003800000 */
.L_x_1270:
[----:B------:R-:W-:Y:S01]  /*15ec0*/  IMAD.MOV.U32 R16, RZ, RZ, R14 ;  /* 0x000000ffff107224 */ /* 0x000fe200078e000e */
[----:B------:R-:W-:Y:S06]  /*15ed0*/  BRA `(.L_x_1271) ;  /* 0xffffffe400d87947 */ /* 0x000fec000383ffff */
.L_x_1228:
[----:B------:R-:W-:Y:S01]  /*15ee0*/  BSSY B0, `(.L_x_1272) ;  /* 0x0000008000007945 */ /* 0x000fe20003800000 */
[----:B-----5:R-:W-:Y:S02]  /*15ef0*/  IMAD.MOV.U32 R13, RZ, RZ, R17 ;  /* 0x000000ffff0d7224 */ /* 0x020fe400078e0011 */
[----:B------:R-:W-:Y:S02]  /*15f00*/  IMAD.MOV.U32 R12, RZ, RZ, 0x1 ;  /* 0x00000001ff0c7424 */ /* 0x000fe400078e00ff */
[----:B0-----:R-:W-:Y:S02]  /*15f10*/  IMAD.MOV.U32 R11, RZ, RZ, RZ ;  /* 0x000000ffff0b7224 */ /* 0x001fe400078e00ff */
[----:B------:R-:W-:-:S07]  /*15f20*/  IMAD.MOV.U32 R15, RZ, RZ, -0x1 ;  /* 0xffffffffff0f7424 */ /* 0x000fce00078e00ff */
[----:B-1234-:R-:W-:Y:S05]  /*15f30*/  WARPSYNC.COLLECTIVE R15, `(.L_x_1273) ;  /* 0x000000000f087348 */ /* 0x01efea0003c00000 */
[----:B------:R0:W0:Y:S02]  /*15f40*/  SHFL.UP P6, R14, R13, R12, R11 ;  /* 0x0400000c0d0e7389 */ /* 0x00002400000c000b */
[----:B01234-:R-:W-:Y:S01]  /*15f50*/  ENDCOLLECTIVE ;  /* 0x000000000000791b */ /* 0x01ffe20003800000 */
.L_x_1273:
[----:B------:R-:W-:Y:S05]  /*15f60*/  BSYNC B0 ;  /* 0x0000000000007941 */ /* 0x000fea0003800000 */
.L_x_1272:
        /* <DEDUP_REMOVED lines=10> */
.L_x_1274:
        /* <DEDUP_REMOVED lines=8> */
.L_x_1275:
        /* <DEDUP_REMOVED lines=8> */
.L_x_1276:
        /* <DEDUP_REMOVED lines=8> */
.L_x_1277:
        /* <DEDUP_REMOVED lines=8> */
.L_x_1278:
[----:B------:R-:W-:Y:S05]  /*16210*/  BRA `(.L_x_1279) ;  /* 0xffffffe400a07947 */ /* 0x000fea000383ffff */
.L_x_1233:
[----:B------:R-:W-:Y:S01]  /*16220*/  BSSY B0, `(.L_x_1280) ;  /* 0x0000008000007945 */ /* 0x000fe20003800000 */
[----:B-----5:R-:W-:Y:S02]  /*16230*/  IMAD.MOV.U32 R13, RZ, RZ, R17 ;  /* 0x000000ffff0d7224 */ /* 0x020fe400078e0011 */
[----:B------:R-:W-:Y:S02]  /*16240*/  IMAD.MOV.U32 R12, RZ, RZ, 0x1 ;  /* 0x00000001ff0c7424 */ /* 0x000fe400078e00ff */
[----:B------:R-:W-:Y:S02]  /*16250*/  IMAD.MOV.U32 R11, RZ, RZ, RZ ;  /* 0x000000ffff0b7224 */ /* 0x000fe400078e00ff */
[----:B------:R-:W-:-:S07]  /*16260*/  IMAD.MOV.U32 R15, RZ, RZ, -0x1 ;  /* 0xffffffffff0f7424 */ /* 0x000fce00078e00ff */
[----:B0-----:R-:W-:Y:S05]  /*16270*/  WARPSYNC.COLLECTIVE R15, `(.L_x_1281) ;  /* 0x000000000f087348 */ /* 0x001fea0003c00000 */
[----:B------:R1:W2:Y:S02]  /*16280*/  SHFL.UP P6, R14, R13, R12, R11 ;  /* 0x0400000c0d0e7389 */ /* 0x0002a400000c000b */
[----:B012---:R-:W-:Y:S01]  /*16290*/  ENDCOLLECTIVE ;  /* 0x000000000000791b */ /* 0x007fe20003800000 */
.L_x_1281:
[----:B------:R-:W-:Y:S05]  /*162a0*/  BSYNC B0 ;  /* 0x0000000000007941 */ /* 0x000fea0003800000 */
.L_x_1280:
        /* <DEDUP_REMOVED lines=10> */
.L_x_1282:
        /* <DEDUP_REMOVED lines=8> */
.L_x_1283:
        /* <DEDUP_REMOVED lines=8> */
.L_x_1284:
        /* <DEDUP_REMOVED lines=8> */
.L_x_1285:
        /* <DEDUP_REMOVED lines=8> */
.L_x_1286:
[----:B------:R-:W-:Y:S05]  /*16550*/  BRA `(.L_x_1287) ;  /* 0xffffffe400887947 */ /* 0x000fea000383ffff */
.L_x_1235:
[----:B------:R-:W-:Y:S01]  /*16560*/  BSSY B0, `(.L_x_1288) ;  /* 0x0000006000007945 */ /* 0x000fe20003800000 */
[----:B------:R-:W-:Y:S01]  /*16570*/  PLOP3.LUT P6, PT, P6, PT, PT, 0x8, 0x0 ;  /* 0x000000000000781c */ /* 0x000fe200037ce170 */
[----:B------:R-:W-:-:S12]  /*16580*/  IMAD.MOV.U32 R15, RZ, RZ, -0x1 ;  /* 0xffffffffff0f7424 */ /* 0x000fd800078e00ff */
[----:B0-----:R-:W-:Y:S05]  /*16590*/  WARPSYNC.COLLECTIVE R15, `(.L_x_1289) ;  /* 0x000000000f087348 */ /* 0x001fea0003c00000 */
[----:B------:R-:W-:Y:S01]  /*165a0*/  VOTE.ANY R14, PT, P6 ;  /* 0x00000000000e7806 */ /* 0x000fe200030e0100 */
[----:B0-----:R-:W-:Y:S06]  /*165b0*/  ENDCOLLECTIVE ;  /* 0x000000000000791b */ /* 0x001fec0003800000 */
.L_x_1289:
[----:B------:R-:W-:Y:S05]  /*165c0*/  BSYNC B0 ;  /* 0x0000000000007941 */ /* 0x000fea0003800000 */
.L_x_1288:
        /* <DEDUP_REMOVED lines=9> */
.L_x_1290:
[----:B------:R-:W-:Y:S01]  /*16660*/  IMAD.MOV.U32 R17, RZ, RZ, R14 ;  /* 0x000000ffff117224 */ /* 0x000fe200078e000e */
[----:B------:R-:W-:Y:S06]  /*16670*/  BRA `(.L_x_1291) ;  /* 0xffffffe400787947 */ /* 0x000fec000383ffff */
.L_x_1237:
[----:B------:R-:W-:Y:S01]  /*16680*/  BSSY B0, `(.L_x_1292) ;  /* 0x0000007000007945 */ /* 0x000fe20003800000 */
[----:B------:R-:W-:Y:S02]  /*16690*/  IMAD.MOV.U32 R13, RZ, RZ, R2 ;  /* 0x000000ffff0d7224 */ /* 0x000fe400078e0002 */
[----:B------:R-:W-:Y:S02]  /*166a0*/  IMAD.MOV.U32 R11, RZ, RZ, 0x1f ;  /* 0x0000001fff0b7424 */ /* 0x000fe400078e00ff */
[----:B------:R-:W-:-:S07]  /*166b0*/  IMAD.MOV.U32 R15, RZ, RZ, -0x1 ;  /* 0xffffffffff0f7424 */ /* 0x000fce00078e00ff */
[----:B012---:R-:W-:Y:S05]  /*166c0*/  WARPSYNC.COLLECTIVE R15, `(.L_x_1293) ;  /* 0x000000000f087348 */ /* 0x007fea0003c00000 */
[----:B------:R3:W4:Y:S02]  /*166d0*/  SHFL.IDX P6, R14, R13, R12, R11 ;  /* 0x0000000c0d0e7389 */ /* 0x00072400000c000b */
[----:B01234-:R-:W-:Y:S01]  /*166e0*/  ENDCOLLECTIVE ;  /* 0x000000000000791b */ /* 0x01ffe20003800000 */
.L_x_1293:
[----:B------:R-:W-:Y:S05]  /*166f0*/  BSYNC B0 ;  /* 0x0000000000007941 */ /* 0x000fea0003800000 */
.L_x_1292:
[----:B------:R-:W-:Y:S01]  /*16700*/  IMAD.MOV.U32 R7, RZ, RZ, R14 ;  /* 0x000000ffff077224 */ /* 0x000fe200078e000e */
[----:B------:R-:W-:Y:S06]  /*16710*/  BRA `(.L_x_1236) ;  /* 0xffffffe4006c7947 */ /* 0x000fec000383ffff */
.L_x_1241:
[----:B-1----:R1:W2:Y:S02]  /*16720*/  SYNCS.PHASECHK.TRANS64.TRYWAIT P0, [R0+URZ+0x2a820], R3 ;  /* 0x02a82003000075a7 */ /* 0x0022a4000800017f */
[----:B--2---:R-:W-:Y:S05]  /*16730*/  @!P0 NANOSLEEP.SYNCS 0x989680 ;  /* 0x009896800000895d */ /* 0x004fea0003900000 */
[----:B------:R-:W2:Y:S02]  /*16740*/  @!P0 SYNCS.PHASECHK.TRANS64 P0, [R0+URZ+0x2a820], R3 ;  /* 0x02a82003000085a7 */ /* 0x000ea4000800007f */
[----:B--2---:R-:W-:Y:S05]  /*16750*/  @!P0 BRA `(.L_x_1241) ;  /* 0xfffffffc00f08947 */ /* 0x004fea000383ffff */
[----:B------:R-:W-:Y:S05]  /*16760*/  BRA `(.L_x_1294) ;  /* 0xffffffe800e47947 */ /* 0x000fea000383ffff */
.L_x_1242:
[----:B------:R-:W2:Y:S01]  /*16770*/  S2R R2, SR_TID.X ;  /* 0x0000000000027919 */ /* 0x000ea20000002100 */
[----:B------:R-:W-:Y:S01]  /*16780*/  BSSY B0, `(.L_x_1295) ;  /* 0x000000a000007945 */ /* 0x000fe20003800000 */
[----:B------:R-:W-:Y:S02]  /*16790*/  IMAD.MOV.U32 R12, RZ, RZ, RZ ;  /* 0x000000ffff0c7224 */ /* 0x000fe400078e00ff */
[----:B0-----:R-:W-:Y:S02]  /*167a0*/  IMAD.MOV.U32 R11, RZ, RZ, 0x1f ;  /* 0x0000001fff0b7424 */ /* 0x001fe400078e00ff */
[----:B------:R-:W-:Y:S01]  /*167b0*/  IMAD.MOV.U32 R15, RZ, RZ, -0x1 ;  /* 0xffffffffff0f7424 */ /* 0x000fe200078e00ff */
[----:B--2---:R-:W-:-:S04]  /*167c0*/  SHF.R.U32.HI R2, RZ, 0x5, R2 ;  /* 0x00000005ff027819 */ /* 0x004fc80000011602 */
[----:B------:R-:W-:-:S05]  /*167d0*/  LOP3.LUT R2, R2, 0x3, RZ, 0xc0, !PT ;  /* 0x0000000302027812 */ /* 0x000fca00078ec0ff */
[----:B------:R-:W-:-:S07]  /*167e0*/  IMAD.MOV.U32 R13, RZ, RZ, R2 ;  /* 0x000000ffff0d7224 */ /* 0x000fce00078e0002 */
[----:B-1----:R-:W-:Y:S05]  /*167f0*/  WARPSYNC.COLLECTIVE R15, `(.L_x_1296) ;  /* 0x000000000f087348 */ /* 0x002fea0003c00000 */
[----:B------:R0:W2:Y:S02]  /*16800*/  SHFL.IDX P6, R14, R13, R12, R11 ;  /* 0x0000000c0d0e7389 */ /* 0x0000a400000c000b */
[----:B012---:R-:W-:Y:S01]  /*16810*/  ENDCOLLECTIVE ;  /* 0x000000000000791b */ /* 0x007fe20003800000 */
.L_x_1296:
[----:B------:R-:W-:Y:S05]  /*16820*/  BSYNC B0 ;  /* 0x0000000000007941 */ /* 0x000fea0003800000 */
.L_x_1295:
[----:B------:R-:W-:Y:S05]  /*16830*/  BRA `(.L_x_1297) ;  /* 0xffffffe800cc7947 */ /* 0x000fea000383ffff */
.L_x_1245:
[----:B------:R-:W-:Y:S01]  /*16840*/  BSSY B1, `(.L_x_1298) ;  /* 0x0000006000017945 */ /* 0x000fe20003800000 */
[----:B------:R-:W-:-:S07]  /*16850*/  IMAD.MOV.U32 R15, RZ, RZ, -0x1 ;  /* 0xffffffffff0f7424 */ /* 0x000fce00078e00ff */
[----:B012---:R-:W-:Y:S05]  /*16860*/  WARPSYNC.COLLECTIVE R15, `(.L_x_1299) ;  /* 0x000000000f0c7348 */ /* 0x007fea0003c00000 */
[----:B------:R-:W-:Y:S02]  /*16870*/  ELECT P6, UR62, PT ;  /* 0x00000000003e782f */ /* 0x000fe400038c0000 */
[----:B------:R-:W-:Y:S01]  /*16880*/  MOV R14, UR62 ;  /* 0x0000003e000e7c02 */ /* 0x000fe20008000f00 */
[----:B012---:R-:W-:Y:S10]  /*16890*/  ENDCOLLECTIVE ;  /* 0x000000000000791b */ /* 0x007ff40003800000 */
.L_x_1299:
[----:B------:R-:W-:Y:S05]  /*168a0*/  BSYNC B1 ;  /* 0x0000000000017941 */ /* 0x000fea0003800000 */
.L_x_1298:
[----:B------:R-:W-:Y:S05]  /*168b0*/  BRA `(.L_x_1300) ;  /* 0xffffffe800c47947 */ /* 0x000fea000383ffff */
.L_x_1247:
[----:B-1----:R1:W2:Y:S02]  /*168c0*/  SYNCS.PHASECHK.TRANS64.TRYWAIT P0, [R6+URZ], R5 ;  /* 0x00000005060075a7 */ /* 0x0022a4000800017f */
[----:B--2---:R-:W-:Y:S05]  /*168d0*/  @!P0 NANOSLEEP.SYNCS 0x989680 ;  /* 0x009896800000895d */ /* 0x004fea0003900000 */
[----:B------:R-:W2:Y:S02]  /*168e0*/  @!P0 SYNCS.PHASECHK.TRANS64 P0, [R6+URZ], R5 ;  /* 0x00000005060085a7 */ /* 0x000ea4000800007f */
[----:B--2---:R-:W-:Y:S05]  /*168f0*/  @!P0 BRA `(.L_x_1247) ;  /* 0xfffffffc00f08947 */ /* 0x004fea000383ffff */
[----:B------:R-:W-:Y:S05]  /*16900*/  BRA `(.L_x_1301) ;  /* 0xffffffec00007947 */ /* 0x000fea000383ffff */
.L_x_1248:
[----:B--2---:R2:W3:Y:S02]  /*16910*/  SYNCS.PHASECHK.TRANS64.TRYWAIT P0, [R7+URZ], R2 ;  /* 0x00000002070075a7 */ /* 0x0044e4000800017f */
[----:B---3--:R-:W-:Y:S05]  /*16920*/  @!P0 NANOSLEEP.SYNCS 0x989680 ;  /* 0x009896800000895d */ /* 0x008fea0003900000 */
[----:B------:R-:W3:Y:S02]  /*16930*/  @!P0 SYNCS.PHASECHK.TRANS64 P0, [R7+URZ], R2 ;  /* 0x00000002070085a7 */ /* 0x000ee4000800007f */
[----:B---3--:R-:W-:Y:S05]  /*16940*/  @!P0 BRA `(.L_x_1248) ;  /* 0xfffffffc00f08947 */ /* 0x008fea000383ffff */
[----:B------:R-:W-:Y:S05]  /*16950*/  BRA `(.L_x_1302) ;  /* 0xffffffe800f47947 */ /* 0x000fea000383ffff */
.L_x_1250:
[----:B---3--:R3:W4:Y:S02]  /*16960*/  SYNCS.PHASECHK.TRANS64.TRYWAIT P0, [R4+URZ], R5 ;  /* 0x00000005040075a7 */ /* 0x008724000800017f */
[----:B----4-:R-:W-:Y:S05]  /*16970*/  @!P0 NANOSLEEP.SYNCS 0x989680 ;  /* 0x009896800000895d */ /* 0x010fea0003900000 */
[----:B------:R-:W4:Y:S02]  /*16980*/  @!P0 SYNCS.PHASECHK.TRANS64 P0, [R4+URZ], R5 ;  /* 0x00000005040085a7 */ /* 0x000f24000800007f */
[----:B----4-:R-:W-:Y:S05]  /*16990*/  @!P0 BRA `(.L_x_1250) ;  /* 0xfffffffc00f08947 */ /* 0x010fea000383ffff */
[----:B------:R-:W-:Y:S05]  /*169a0*/  BRA `(.L_x_1303) ;  /* 0xffffffe800fc7947 */ /* 0x000fea000383ffff */
.L_x_1304:
        /* <DEDUP_REMOVED lines=13> */
.L_x_11936:


//--------------------- .text._ZN7cutlass13device_kernelIN5flash11enable_sm90INS1_16FlashAttnFwdSm90INS1_25CollectiveMainloopFwdSm90ILi2EN4cute5tupleIJNS5_1CILi1EEES8_S8_EEENS6_IJNS7_ILi128EEENS7_ILi96EEENS7_ILi192EEEEEELi128ENS_10bfloat16_tEfNS_4arch4Sm90ELb0ELb1ELb1ELb1ELb0ELb1ELb0ELb1ELb1ELb0ELb0ELb0EEENS1_21CollectiveEpilogueFwdINS6_IJSA_SA_SB_EEES9_SE_SG_Li256ELb1ELb0ELb0ELb0EEENS1_36VarlenDynamicPersistentTileSchedulerILi128ELi96ELi256ELi32ELb0ELb0ELb1ELb1ELb0ELb1EEEEEEEEEvNT_6ParamsE --------------------------
	.section	.text._ZN7cutlass13device_kernelIN5flash11enable_sm90INS1_16FlashAttnFwdSm90INS1_25CollectiveMainloopFwdSm90ILi2EN4cute5tupleIJNS5_1CILi1EEES8_S8_EEENS6_IJNS7_ILi128EEENS7_ILi96EEENS7_ILi192EEEEEELi128ENS_10bfloat16_tEfNS_4arch4Sm90ELb0ELb1ELb1ELb1ELb0ELb1ELb0ELb1ELb1ELb0ELb0ELb0EEENS1_21CollectiveEpilogueFwdINS6_IJSA_SA_SB_EEES9_SE_SG_Li256ELb1ELb0ELb0ELb0EEENS1_36VarlenDynamicPersistentTileSchedulerILi128ELi96ELi256ELi32ELb0ELb0ELb1ELb1ELb0ELb1EEEEEEEEEvNT_6ParamsE,"ax",@progbits
	.align	128
.text._ZN7cutlass13device_kernelIN5flash11enable_sm90INS1_16FlashAttnFwdSm90INS1_25CollectiveMainloopFwdSm90ILi2EN4cute5tupleIJNS5_1CILi1EEES8_S8_EEENS6_IJNS7_ILi128EEENS7_ILi96EEENS7_ILi192EEEEEELi128ENS_10bfloat16_tEfNS_4arch4Sm90ELb0ELb1ELb1ELb1ELb0ELb1ELb0ELb1ELb1ELb0ELb0ELb0EEENS1_21CollectiveEpilogueFwdINS6_IJSA_SA_SB_EEES9_SE_SG_Li256ELb1ELb0ELb0ELb0EEENS1_36VarlenDynamicPersistentTileSchedulerILi128ELi96ELi256ELi32ELb0ELb0ELb1ELb1ELb0ELb1EEEEEEEEEvNT_6ParamsE:
        .type           _ZN7cutlass13device_kernelIN5flash11enable_sm90INS1_16FlashAttnFwdSm90INS1_25CollectiveMainloopFwdSm90ILi2EN4cute5tupleIJNS5_1CILi1EEES8_S8_EEENS6_IJNS7_ILi128EEENS7_ILi96EEENS7_ILi192EEEEEELi128ENS_10bfloat16_tEfNS_4arch4Sm90ELb0ELb1ELb1ELb1ELb0ELb1ELb0ELb1ELb1ELb0ELb0ELb0EEENS1_21CollectiveEpilogueFwdINS6_IJSA_SA_SB_EEES9_SE_SG_Li256ELb1ELb0ELb0ELb0EEENS1_36VarlenDynamicPersistentTileSchedulerILi128ELi96ELi256ELi32ELb0ELb0ELb1ELb1ELb0ELb1EEEEEEEEEvNT_6ParamsE,@function
        .size           _ZN7cutlass13device_kernelIN5flash11enable_sm90INS1_16FlashAttnFwdSm90INS1_25CollectiveMainloopFwdSm90ILi2EN4cute5tupleIJNS5_1CILi1EEES8_S8_EEENS6_IJNS7_ILi128EEENS7_ILi96EEENS7_ILi192EEEEEELi128ENS_10bfloat16_tEfNS_4arch4Sm90ELb0ELb1ELb1ELb1ELb0ELb1ELb0ELb1ELb1ELb0ELb0ELb0EEENS1_21CollectiveEpilogueFwdINS6_IJSA_SA_SB_EEES9_SE_SG_Li256ELb1ELb0ELb0ELb0EEENS1_36VarlenDynamicPersistentTileSchedulerILi128ELi96ELi256ELi32ELb0ELb0ELb1ELb1ELb0ELb1EEEEEEEEEvNT_6ParamsE,(.L_x_11937 - _ZN7cutlass13device_kernelIN5flash11enable_sm90INS1_16FlashAttnFwdSm90INS1_25CollectiveMainloopFwdSm90ILi2EN4cute5tupleIJNS5_1CILi1EEES8_S8_EEENS6_IJNS7_ILi128EEENS7_ILi96EEENS7_ILi192EEEEEELi128ENS_10bfloat16_tEfNS_4arch4Sm90ELb0ELb1ELb1ELb1ELb0ELb1ELb0ELb1ELb1ELb0ELb0ELb0EEENS1_21CollectiveEpilogueFwdINS6_IJSA_SA_SB_EEES9_SE_SG_Li256ELb1ELb0ELb0ELb0EEENS1_36VarlenDynamicPersistentTileSchedulerILi128ELi96ELi256ELi32ELb0ELb0ELb1ELb1ELb0ELb1EEEEEEEEEvNT_6ParamsE)
        .other          _ZN7cutlass13device_kernelIN5flash11enable_sm90INS1_16FlashAttnFwdSm90INS1_25CollectiveMainloopFwdSm90ILi2EN4cute5tupleIJNS5_1CILi1EEES8_S8_EEENS6_IJNS7_ILi128EEENS7_ILi96EEENS7_ILi192EEEEEELi128ENS_10bfloat16_tEfNS_4arch4Sm90ELb0ELb1ELb1ELb1ELb0ELb1ELb0ELb1ELb1ELb0ELb0ELb0EEENS1_21CollectiveEpilogueFwdINS6_IJSA_SA_SB_EEES9_SE_SG_Li256ELb1ELb0ELb0ELb0EEENS1_36VarlenDynamicPersistentTileSchedulerILi128ELi96ELi256ELi32ELb0ELb0ELb1ELb1ELb0ELb1EEEEEEEEEvNT_6ParamsE,@"STO_CUDA_ENTRY STV_DEFAULT"
_ZN7cutlass13device_kernelIN5flash11enable_sm90INS1_16FlashAttnFwdSm90INS1_25CollectiveMainloopFwdSm90ILi2EN4cute5tupleIJNS5_1CILi1EEES8_S8_EEENS6_IJNS7_ILi128EEENS7_ILi96EEENS7_ILi192EEEEEELi128ENS_10bfloat16_tEfNS_4arch4Sm90ELb0ELb1ELb1ELb1ELb0ELb1ELb0ELb1ELb1ELb0ELb0ELb0EEENS1_21CollectiveEpilogueFwdINS6_IJSA_SA_SB_EEES9_SE_SG_Li256ELb1ELb0ELb0ELb0EEENS1_36VarlenDynamicPersistentTileSchedulerILi128ELi96ELi256ELi32ELb0ELb0ELb1ELb1ELb0ELb1EEEEEEEEEvNT_6ParamsE:
        /* <DEDUP_REMOVED lines=27> */
.L_x_1306:
[----:B------:R-:W-:Y:S05]  /*01b0*/  BSYNC B0 ;  /* 0x0000000000007941 */ /* 0x000fea0003800000 */
.L_x_1305:
        /* <DEDUP_REMOVED lines=41> */
.L_x_1307:
        /* <DEDUP_REMOVED lines=22> */
.L_x_1308:
        /* <DEDUP_REMOVED lines=18> */
.L_x_1309:
        /* <DEDUP_REMOVED lines=22> */
.L_x_1310:
        /* <DEDUP_REMOVED lines=22> */
.L_x_1311:
[----:B------:R-:W-:Y:S01]  /*0990*/  PLOP3.LUT P0, PT, PT, PT, UP0, 0x80, 0x0 ;  /* 0x000000000000781c */ /* 0x000fe20003f0f008 */
[----:B------:R-:W-:Y:S01]  /*09a0*/  UMOV UR60, 0x1 ;  /* 0x00000001003c7882 */ /* 0x000fe20000000000 */
[----:B------:R-:W-:Y:S01]  /*09b0*/  NOP ;  /* 0x0000000000007918 */ /* 0x000fe20000000000 */
[----:B------:R-:W-:Y:S01]  /*09c0*/  USEL UR60, UR60, 0x2, !UP0 ;  /* 0x000000023c3c7887 */ /* 0x000fe2000c000000 */
[----:B------:R-:W-:Y:S01]  /*09d0*/  BSSY B7, `(.L_x_1312) ;  /* 0x0002833000077945 */ /* 0x000fe20003800000 */
[----:B012-4-:R-:W-:Y:S08]  /*09e0*/  BAR.SYNC.DEFER_BLOCKING 0x0 ;  /* 0x0000000000007b1d */ /* 0x017ff00000010000 */
[----:B------:R-:W-:Y:S05]  /*09f0*/  @!P0 BRA `(.L_x_1313) ;  /* 0x0000021800708947 */ /* 0x000fea0003800000 */
.L_x_1314:
[----:B------:R-:W-:-:S08]  /*0a00*/  NOP ;  /* 0x0000000000007918 */ /* 0x000fd00000000000 */
[----:B------:R-:W0:Y:S02]  /*0a10*/  USETMAXREG.TRY_ALLOC.CTAPOOL UP0, 0xf0 ;  /* 0x000000f0000079c8 */ /* 0x000e240008000600 */
[----:B0-----:R-:W-:-:S13]  /*0a20*/  PLOP3.LUT P0, PT, PT, PT, UP0, 0x80, 0x0 ;  /* 0x000000000000781c */ /* 0x001fda0003f0f008 */
[----:B------:R-:W-:Y:S05]  /*0a30*/  @!P0 BRA `(.L_x_1314) ;  /* 0xfffffffc00f08947 */ /* 0x000fea000383ffff */
[----:B------:R-:W0:Y:S08]  /*0a40*/  S2UR UR5, SR_CgaCtaId ;  /* 0x00000000000579c3 */ /* 0x000e300000008800 */
[----:B------:R-:W-:Y:S06]  /*0a50*/  BAR.ARV 0x8, 0x120 ;  /* 0x0204800000007b1d */ /* 0x000fec0000002000 */
[----:B------:R-:W-:-:S02]  /*0a60*/  UMOV UR4, 0x400 ;  /* 0x0000040000047882 */ /* 0x000fc40000000000 */
[----:B------:R-:W-:Y:S01]  /*0a70*/  BAR.SYNC.DEFER_BLOCKING 0x5, 0x120 ;  /* 0x0144800000007b1d */ /* 0x000fe20000010000 */
[----:B0-----:R-:W-:-:S06]  /*0a80*/  ULEA UR4, UR5, UR4, 0x18 ;  /* 0x0000000405047291 */ /* 0x001fcc000f8ec03f */
[----:B------:R-:W-:Y:S01]  /*0a90*/  IMAD.U32 R18, RZ, RZ, UR4 ;  /* 0x00000004ff127e24 */ /* 0x000fe2000f8e00ff */
[----:B------:R-:W-:-:S04]  /*0aa0*/  ULDC UR4, c[0x0][0xc14] ;  /* 0x0003050000047ab9 */ /* 0x000fc80000000800 */
[----:B------:R-:W0:Y:S01]  /*0ab0*/  LDS.128 R168, [R18+0x2a8d0] ;  /* 0x02a8d00012a87984 */ /* 0x000e220000000c00 */
[----:B------:R-:W-:Y:S06]  /*0ac0*/  BAR.ARV 0x4, 0x120 ;  /* 0x0104800000007b1d */ /* 0x000fec0000002000 */
[----:B0-----:R-:W-:-:S13]  /*0ad0*/  ISETP.GE.AND P0, PT, R171, UR4, PT ;  /* 0x00000004ab007c0c */ /* 0x001fda000bf06270 */
[----:B------:R-:W-:Y:S05]  /*0ae0*/  @P0 BRA `(.L_x_1315) ;  /* 0x0000028000840947 */ /* 0x000fea0003800000 */
[----:B------:R-:W-:Y:S01]  /*0af0*/  VIADD R188, R4, 0xffffff80 ;  /* 0xffffff8004bc7836 */ /* 0x000fe20000000000 */
[----:B------:R-:W-:Y:S01]  /*0b00*/  R2UR UR4, R18 ;  /* 0x00000000120472ca */ /* 0x000fe200000e0000 */
[----:B------:R-:W-:Y:S01]  /*0b10*/  ULOP3.LUT UR5, UR60, 0x1, URZ, 0xfc, !UPT ;  /* 0x000000013c057892 */ /* 0x000fe2000f8efc3f */
[----:B------:R-:W-:Y:S01]  /*0b20*/  IMAD.MOV.U32 R184, RZ, RZ, RZ ;  /* 0x000000ffffb87224 */ /* 0x000fe200078e00ff */
[----:B------:R-:W-:Y:S02]  /*0b30*/  CS2R R160, SRZ ;  /* 0x0000000000a07805 */ /* 0x000fe4000001ff00 */
[----:B------:R-:W-:Y:S01]  /*0b40*/  SHF.R.S32.HI R3, RZ, 0x1f, R188 ;  /* 0x0000001fff037819 */ /* 0x000fe200000114bc */
[----:B------:R-:W-:Y:S02]  /*0b50*/  IMAD.MOV.U32 R19, RZ, RZ, RZ ;  /* 0x000000ffff137224 */ /* 0x000fe400078e00ff */
[----:B------:R-:W-:Y:S01]  /*0b60*/  IMAD.MOV.U32 R167, RZ, RZ, RZ ;  /* 0x000000ffffa77224 */ /* 0x000fe200078e00ff */
[----:B------:R-:W-:-:S02]  /*0b70*/  LEA.HI R5, R3, R188, RZ, 0x7 ;  /* 0x000000bc03057211 */ /* 0x000fc400078f38ff */
[-C--:B------:R-:W-:Y:S02]  /*0b80*/  LEA.HI R0, R3, R188.reuse, RZ, 0x4 ;  /* 0x000000bc03007211 */ /* 0x080fe400078f20ff */
[----:B------:R-:W-:Y:S01]  /*0b90*/  LOP3.LUT R191, R5, 0xffffff80, RZ, 0xc0, !PT ;  /* 0xffffff8005bf7812 */ /* 0x000fe200078ec0ff */
[----:B------:R-:W-:Y:S01]  /*0ba0*/  UIADD3 UR4, UR4, 0xc400, URZ ;  /* 0x0000c40004047890 */ /* 0x000fe2000fffe03f */
[----:B------:R-:W-:Y:S02]  /*0bb0*/  SHF.R.S32.HI R7, RZ, 0x4, R0 ;  /* 0x00000004ff077819 */ /* 0x000fe40000011400 */
[----:B------:R-:W-:Y:S01]  /*0bc0*/  LEA.HI R180, R3, R188, RZ, 0x3 ;  /* 0x000000bc03b47211 */ /* 0x000fe200078f18ff */
[----:B------:R-:W-:Y:S01]  /*0bd0*/  IMAD.IADD R191, R188, 0x1, -R191 ;  /* 0x00000001bcbf7824 */ /* 0x000fe200078e0abf */
[----:B------:R-:W-:Y:S02]  /*0be0*/  LEA.HI R2, R0, R7, RZ, 0x1 ;  /* 0x0000000700027211 */ /* 0x000fe400078f08ff */
[----:B------:R-:W-:-:S02]  /*0bf0*/  SHF.R.S32.HI R200, RZ, 0x7, R5 ;  /* 0x00000007ffc87819 */ /* 0x000fc40000011405 */
[----:B------:R-:W-:Y:S02]  /*0c00*/  SHF.R.S32.HI R6, RZ, 0x1f, R191 ;  /* 0x0000001fff067819 */ /* 0x000fe400000114bf */
[----:B------:R-:W-:Y:S02]  /*0c10*/  LEA.HI R5, R5, R200, RZ, 0x1 ;  /* 0x000000c805057211 */ /* 0x000fe400078f08ff */
[CC--:B------:R-:W-:Y:S02]  /*0c20*/  LEA.HI R8, R6.reuse, R191.reuse, RZ, 0x2 ;  /* 0x000000bf06087211 */ /* 0x0c0fe400078f10ff */
[----:B------:R-:W-:Y:S02]  /*0c30*/  LEA.HI R6, R6, R191, RZ, 0x5 ;  /* 0x000000bf06067211 */ /* 0x000fe400078f28ff */
[--C-:B------:R-:W-:Y:S02]  /*0c40*/  SHF.R.S32.HI R9, RZ, 0x2, R8.reuse ;  /* 0x00000002ff097819 */ /* 0x100fe40000011408 */
[----:B------:R-:W-:-:S02]  /*0c50*/  SHF.R.S32.HI R4, RZ, 0x1f, R8 ;  /* 0x0000001fff047819 */ /* 0x000fc40000011408 */
[----:B------:R-:W-:Y:S02]  /*0c60*/  SHF.R.S32.HI R6, RZ, 0x5, R6 ;  /* 0x00000005ff067819 */ /* 0x000fe40000011406 */
[----:B------:R-:W-:Y:S02]  /*0c70*/  LEA.HI R10, R4, R9, RZ, 0x3 ;  /* 0x00000009040a7211 */ /* 0x000fe400078f18ff */
[----:B------:R-:W-:Y:S02]  /*0c80*/  LOP3.LUT R4, R2, 0x1ffffffe, RZ, 0xc0, !PT ;  /* 0x1ffffffe02047812 */ /* 0x000fe400078ec0ff */
[----:B------:R-:W-:Y:S02]  /*0c90*/  LOP3.LUT R10, R10, 0xfffffff8, RZ, 0xc0, !PT ;  /* 0xfffffff80a0a7812 */ /* 0x000fe400078ec0ff */
[-C--:B------:R-:W-:Y:S01]  /*0ca0*/  LEA.HI R2, R3, R188.reuse, RZ, 0x5 ;  /* 0x000000bc03027211 */ /* 0x080fe200078f28ff */
[----:B------:R-:W-:Y:S01]  /*0cb0*/  IMAD.IADD R4, R7, 0x1, -R4 ;  /* 0x0000000107047824 */ /* 0x000fe200078e0a04 */
[----:B------:R-:W-:Y:S01]  /*0cc0*/  LOP3.LUT R7, R180, 0x1ffffff8, RZ, 0xc0, !PT ;  /* 0x1ffffff8b4077812 */ /* 0x000fe200078ec0ff */
[----:B------:R-:W-:Y:S01]  /*0cd0*/  IMAD.IADD R9, R9, 0x1, -R10 ;  /* 0x0000000109097824 */ /* 0x000fe200078e0a0a */
[----:B------:R-:W-:-:S02]  /*0ce0*/  LEA.HI R10, R3, R188, RZ, 0x2 ;  /* 0x000000bc030a7211 */ /* 0x000fc400078f10ff */
[----:B------:R-:W-:Y:S01]  /*0cf0*/  LOP3.LUT R3, R0, 0x3fffff0, RZ, 0xc0, !PT ;  /* 0x03fffff000037812 */ /* 0x000fe200078ec0ff */
[----:B------:R-:W-:Y:S01]  /*0d00*/  IMAD.IADD R7, R188, 0x1, -R7 ;  /* 0x00000001bc077824 */ /* 0x000fe200078e0a07 */
[----:B------:R-:W-:Y:S01]  /*0d10*/  LOP3.LUT R11, R10, 0xfffffffc, RZ, 0xc0, !PT ;  /* 0xfffffffc0a0b7812 */ /* 0x000fe200078ec0ff */
[----:B------:R-:W-:Y:S01]  /*0d20*/  IMAD R6, R6, 0x10, R9 ;  /* 0x0000001006067824 */ /* 0x000fe200078e0209 */
[--C-:B------:R-:W-:Y:S01]  /*0d30*/  SHF.R.S32.HI R162, RZ, 0x2, R10.reuse ;  /* 0x00000002ffa27819 */ /* 0x100fe2000001140a */
[C---:B------:R-:W-:Y:S01]  /*0d40*/  IMAD.IADD R3, R188.reuse, 0x1, -R3 ;  /* 0x00000001bc037824 */ /* 0x040fe200078e0a03 */
[----:B------:R-:W-:Y:S01]  /*0d50*/  SHF.R.S32.HI R13, RZ, 0x1f, R10 ;  /* 0x0000001fff0d7819 */ /* 0x000fe2000001140a */
[----:B------:R-:W-:Y:S01]  /*0d60*/  IMAD.IADD R188, R188, 0x1, -R11 ;  /* 0x00000001bcbc7824 */ /* 0x000fe200078e0a0b */
[----:B------:R-:W-:Y:S01]  /*0d70*/  SHF.R.S32.HI R2, RZ, 0x5, R2 ;  /* 0x00000005ff027819 */ /* 0x000fe20000011402 */
[----:B------:R-:W-:Y:S01]  /*0d80*/  VIADD R185, R162, 0x40 ;  /* 0x00000040a2b97836 */ /* 0x000fe20000000000 */
[----:B------:R-:W-:Y:S01]  /*0d90*/  LEA.HI R13, R13, R162, RZ, 0x3 ;  /* 0x000000a20d0d7211 */ /* 0x000fe200078f18ff */
[----:B------:R-:W-:Y:S01]  /*0da0*/  IMAD.SHL.U32 R22, R188, 0x8, RZ ;  /* 0x00000008bc167824 */ /* 0x000fe200078e00ff */
[----:B------:R-:W-:Y:S01]  /*0db0*/  LOP3.LUT R5, R5, 0x3fffffe, RZ, 0xc0, !PT ;  /* 0x03fffffe05057812 */ /* 0x000fe200078ec0ff */
[----:B------:R-:W-:Y:S01]  /*0dc0*/  IMAD R3, R2, 0x10, R3 ;  /* 0x0000001002037824 */ /* 0x000fe200078e0203 */
[----:B------:R-:W-:Y:S01]  /*0dd0*/  LOP3.LUT R13, R13, 0xfffffff8, RZ, 0xc0, !PT ;  /* 0xfffffff80d0d7812 */ /* 0x000fe200078ec0ff */
[----:B------:R-:W-:Y:S01]  /*0de0*/  VIADD R165, R22, 0x20 ;  /* 0x0000002016a57836 */ /* 0x000fe20000000000 */
[----:B------:R-:W-:Y:S01]  /*0df0*/  SHF.R.S32.HI R0, RZ, 0x1f, R185 ;  /* 0x0000001fff007819 */ /* 0x000fe200000114b9 */
[----:B------:R-:W-:Y:S01]  /*0e00*/  IMAD.SHL.U32 R176, R2, 0x200, RZ ;  /* 0x0000020002b07824 */ /* 0x000fe200078e00ff */
[----:B------:R-:W-:Y:S01]  /*0e10*/  LOP3.LUT R8, R8, 0x7ffffffc, RZ, 0xc0, !PT ;  /* 0x7ffffffc08087812 */ /* 0x000fe200078ec0ff */
[----:B------:R-:W-:Y:S01]  /*0e20*/  IMAD.IADD R190, R162, 0x1, -R13 ;  /* 0x00000001a2be7824 */ /* 0x000fe200078e0a0d */
[----:B------:R-:W-:Y:S01]  /*0e30*/  SHF.R.S32.HI R2, RZ, 0x1f, R165 ;  /* 0x0000001fff027819 */ /* 0x000fe200000114a5 */
[----:B------:R-:W-:Y:S01]  /*0e40*/  IMAD.SHL.U32 R172, R185, 0x40, RZ ;  /* 0x00000040b9ac7824 */ /* 0x000fe200078e00ff */
[----:B------:R-:W-:Y:S01]  /*0e50*/  LEA.HI R0, R0, R185, RZ, 0x3 ;  /* 0x000000b900007211 */ /* 0x000fe200078f18ff */
[----:B------:R-:W-:Y:S01]  /*0e60*/  IMAD.SHL.U32 R174, R190, 0x40, RZ ;  /* 0x00000040beae7824 */ /* 0x000fe200078e00ff */
[CC--:B------:R-:W-:Y:S01]  /*0e70*/  LEA.HI R189, R2.reuse, R165.reuse, RZ, 0x3 ;  /* 0x000000a502bd7211 */ /* 0x0c0fe200078f18ff */
[----:B------:R-:W-:Y:S01]  /*0e80*/  IMAD R201, R3, 0x8, R4 ;  /* 0x0000000803c97824 */ /* 0x000fe200078e0204 */
[----:B------:R-:W-:Y:S01]  /*0e90*/  LEA.HI R3, R2, R165, RZ, 0x6 ;  /* 0x000000a502037211 */ /* 0x000fe200078f30ff */
[----:B------:R-:W-:Y:S01]  /*0ea0*/  IMAD.SHL.U32 R0, R0, 0x40, RZ ;  /* 0x0000004000007824 */ /* 0x000fe200078e00ff */
[----:B------:R-:W-:Y:S01]  /*0eb0*/  LOP3.LUT R172, R172, 0x1c0, RZ, 0xc0, !PT ;  /* 0x000001c0acac7812 */ /* 0x000fe200078ec0ff */
[----:B------:R-:W-:Y:S01]  /*0ec0*/  VIADD R166, R22, 0x40 ;  /* 0x0000004016a67836 */ /* 0x000fe20000000000 */
[----:B------:R-:W-:Y:S01]  /*0ed0*/  LOP3.LUT R174, R174, 0x1c0, RZ, 0xc0, !PT ;  /* 0x000001c0aeae7812 */ /* 0x000fe200078ec0ff */
[----:B------:R-:W-:Y:S01]  /*0ee0*/  IMAD.SHL.U32 R3, R3, 0x80, RZ ;  /* 0x0000008003037824 */ /* 0x000fe200078e00ff */
[----:B------:R-:W-:Y:S01]  /*0ef0*/  SHF.R.U32.HI R199, RZ, 0x3, R172 ;  /* 0x00000003ffc77819 */ /* 0x000fe200000116ac */
[----:B------:R-:W-:Y:S01]  /*0f00*/  IMAD.IADD R5, R200, 0x1, -R5 ;  /* 0x00000001c8057824 */ /* 0x000fe200078e0a05 */
[----:B------:R-:W-:Y:S01]  /*0f10*/  SHF.R.U32.HI R175, RZ, 0x3, R174 ;  /* 0x00000003ffaf7819 */ /* 0x000fe200000116ae */
[----:B------:R-:W-:Y:S01]  /*0f20*/  IMAD.SHL.U32 R178, R7, 0x8, RZ ;  /* 0x0000000807b27824 */ /* 0x000fe200078e00ff */
[--C-:B------:R-:W-:Y:S01]  /*0f30*/  LOP3.LUT R2, R174, 0x38, R189.reuse, 0xf8, !PT ;  /* 0x00000038ae027812 */ /* 0x100fe200078ef8bd */
[----:B------:R-:W-:Y:S01]  /*0f40*/  IMAD R179, R5, 0x40, R6 ;  /* 0x0000004005b37824 */ /* 0x000fe200078e0206 */
[----:B------:R-:W-:Y:S01]  /*0f50*/  LOP3.LUT R4, R172, 0x38, R189, 0xf8, !PT ;  /* 0x00000038ac047812 */ /* 0x000fe200078ef8bd */
[----:B------:R-:W-:Y:S01]  /*0f60*/  IMAD.SHL.U32 R16, R188, 0x4, RZ ;  /* 0x00000004bc107824 */ /* 0x000fe200078e00ff */
[----:B------:R-:W-:Y:S01]  /*0f70*/  LOP3.LUT R177, R0, 0xfffffe00, RZ, 0xc0, !PT ;  /* 0xfffffe0000b17812 */ /* 0x000fe200078ec0ff */
[----:B------:R-:W-:Y:S01]  /*0f80*/  IMAD.IADD R173, R191, 0x1, -R8 ;  /* 0x00000001bfad7824 */ /* 0x000fe200078e0a08 */
[----:B------:R-:W-:Y:S01]  /*0f90*/  LOP3.LUT R3, R3, 0xffffe000, RZ, 0xc0, !PT ;  /* 0xffffe00003037812 */ /* 0x000fe200078ec0ff */
[----:B------:R-:W-:Y:S01]  /*0fa0*/  IMAD.SHL.U32 R201, R201, 0x8, RZ ;  /* 0x00000008c9c97824 */ /* 0x000fe200078e00ff */
[----:B------:R-:W-:-:S02]  /*0fb0*/  LOP3.LUT R2, R2, R175, RZ, 0x3c, !PT ;  /* 0x000000af02027212 */ /* 0x000fc400078e3cff */
[----:B------:R-:W-:Y:S02]  /*0fc0*/  LOP3.LUT R4, R4, R199, RZ, 0x3c, !PT ;  /* 0x000000c704047212 */ /* 0x000fe400078e3cff */
[----:B------:R-:W-:Y:S02]  /*0fd0*/  SHF.R.S32.HI R9, RZ, 0x1f, R166 ;  /* 0x0000001fff097819 */ /* 0x000fe400000114a6 */
[-C--:B------:R-:W-:Y:S02]  /*0fe0*/  IADD3 R2, R2, R3.reuse, R176 ;  /* 0x0000000302027210 */ /* 0x080fe40007ffe0b0 */
[----:B------:R-:W-:Y:S01]  /*0ff0*/  IADD3 R4, R4, R3, R177 ;  /* 0x0000000304047210 */ /* 0x000fe20007ffe0b1 */
[----:B------:R-:W-:Y:S01]  /*1000*/  IMAD.U32 R3, RZ, RZ, UR4 ;  /* 0x00000004ff037e24 */ /* 0x000fe2000f8e00ff */
[CC--:B------:R-:W-:Y:S02]  /*1010*/  LEA.HI R11, R9.reuse, R166.reuse, RZ, 0x3 ;  /* 0x000000a6090b7211 */ /* 0x0c0fe400078f18ff */
[----:B------:R-:W-:-:S02]  /*1020*/  LEA.HI R9, R9, R166, RZ, 0x6 ;  /* 0x000000a609097211 */ /* 0x000fc400078f30ff */
[----:B------:R0:W-:Y:S01]  /*1030*/  STL [R1+0x40], R3 ;  /* 0x0000400301007387 */ /* 0x0001e20000100800 */
[--C-:B------:R-:W-:Y:S02]  /*1040*/  LOP3.LUT R0, R174, 0x38, R11.reuse, 0xf8, !PT ;  /* 0x00000038ae007812 */ /* 0x100fe400078ef80b */
[----:B------:R-:W-:Y:S01]  /*1050*/  IMAD.SHL.U32 R9, R9, 0x80, RZ ;  /* 0x0000008009097824 */ /* 0x000fe200078e00ff */
[----:B------:R-:W-:Y:S02]  /*1060*/  LOP3.LUT R10, R172, 0x38, R11, 0xf8, !PT ;  /* 0x00000038ac0a7812 */ /* 0x000fe400078ef80b */
[----:B------:R-:W-:Y:S02]  /*1070*/  LOP3.LUT R0, R0, R175, RZ, 0x3c, !PT ;  /* 0x000000af00007212 */ /* 0x000fe400078e3cff */
[----:B------:R-:W-:Y:S02]  /*1080*/  LOP3.LUT R9, R9, 0xffffe000, RZ, 0xc0, !PT ;  /* 0xffffe00009097812 */ /* 0x000fe400078ec0ff */
[----:B------:R-:W-:-:S02]  /*1090*/  LOP3.LUT R10, R10, R199, RZ, 0x3c, !PT ;  /* 0x000000c70a0a7212 */ /* 0x000fc400078e3cff */
[-C--:B------:R-:W-:Y:S01]  /*10a0*/  IADD3 R195, R0, R9.reuse, R176 ;  /* 0x0000000900c37210 */ /* 0x080fe20007ffe0b0 */
[----:B------:R-:W-:Y:S01]  /*10b0*/  IMAD.U32 R0, RZ, RZ, UR5 ;  /* 0x00000005ff007e24 */ /* 0x000fe2000f8e00ff */
[----:B------:R-:W-:Y:S02]  /*10c0*/  LOP3.LUT R0, R172, 0x38, R22, 0xf8, !PT ;  /* 0x00000038ac007812 */ /* 0x000fe400078ef816 */
[----:B------:R-:W-:Y:S02]  /*10d0*/  IADD3 R10, R10, R9, R177 ;  /* 0x000000090a0a7210 */ /* 0x000fe40007ffe0b1 */
[----:B------:R-:W-:Y:S02]  /*10e0*/  LOP3.LUT R0, R177, R0, R199, 0xf6, !PT ;  /* 0x00000000b1007212 */ /* 0x000fe400078ef6c7 */
[----:B------:R-:W-:Y:S02]  /*10f0*/  SHF.R.S32.HI R180, RZ, 0x3, R180 ;  /* 0x00000003ffb47819 */ /* 0x000fe400000114b4 */
[----:B------:R-:W-:-:S02]  /*1100*/  SHF.R.S32.HI R186, RZ, 0x1f, R162 ;  /* 0x0000001fffba7819 */ /* 0x000fc400000114a2 */
[----:B------:R-:W-:Y:S02]  /*1110*/  SHF.R.S32.HI R189, RZ, 0x3, R189 ;  /* 0x00000003ffbd7819 */ /* 0x000fe400000114bd */
[----:B------:R-:W-:Y:S02]  /*1120*/  SHF.R.S32.HI R196, RZ, 0x3, R11 ;  /* 0x00000003ffc47819 */ /* 0x000fe4000001140b */
[----:B------:R-:W-:Y:S02]  /*1130*/  LEA R197, R0, UR4, 0x1 ;  /* 0x0000000400c57c11 */ /* 0x000fe4000f8e08ff */
[----:B------:R-:W-:Y:S02]  /*1140*/  LEA R198, R2, UR4, 0x1 ;  /* 0x0000000402c67c11 */ /* 0x000fe4000f8e08ff */
[----:B------:R-:W-:Y:S02]  /*1150*/  LEA R194, R4, UR4, 0x1 ;  /* 0x0000000404c27c11 */ /* 0x000fe4000f8e08ff */
[----:B------:R-:W-:-:S02]  /*1160*/  LEA R195, R195, UR4, 0x1 ;  /* 0x00000004c3c37c11 */ /* 0x000fc4000f8e08ff */
[----:B0-----:R-:W-:-:S07]  /*1170*/  LEA R193, R10, UR4, 0x1 ;  /* 0x000000040ac17c11 */ /* 0x001fce000f8e08ff */
.L_x_1613:
[----:B------:R-:W-:Y:S01]  /*1180*/  ULDC.64 UR4, c[0x0][0xa28] ;  /* 0x00028a0000047ab9 */ /* 0x000fe20000000a00 */
[----:B0----5:R-:W0:Y:S01]  /*1190*/  LDC.64 R4, c[0x0][0xa08] ;  /* 0x00028200ff047b82 */ /* 0x021e220000000a00 */
[----:B------:R-:W-:Y:S01]  /*11a0*/  ISETP.NE.U32.AND P0, PT, RZ, UR4, PT ;  /* 0x00000004ff007c0c */ /* 0x000fe2000bf05070 */
[----:B------:R-:W-:Y:S01]  /*11b0*/  IMAD.MOV.U32 R0, RZ, RZ, RZ ;  /* 0x000000ffff007224 */ /* 0x000fe200078e00ff */
[----:B------:R-:W-:Y:S01]  /*11c0*/  ULDC.64 UR6, c[0x0][0x208] ;  /* 0x0000820000067ab9 */ /* 0x000fe20000000a00 */
[----:B--2---:R-:W-:Y:S01]  /*11d0*/  IMAD.MOV.U32 R26, RZ, RZ, RZ ;  /* 0x000000ffff1a7224 */ /* 0x004fe200078e00ff */
[----:B------:R-:W-:Y:S01]  /*11e0*/  ISETP.NE.AND.EX P0, PT, RZ, UR5, PT, P0 ;  /* 0x00000005ff007c0c */ /* 0x000fe2000bf05300 */
[----:B------:R-:W-:Y:S02]  /*11f0*/  ULDC.64 UR4, c[0x0][0xa18] ;  /* 0x0002860000047ab9 */ /* 0x000fe40000000a00 */
[----:B------:R-:W-:-:S04]  /*1200*/  ISETP.NE.U32.AND P1, PT, RZ, UR4, PT ;  /* 0x00000004ff007c0c */ /* 0x000fc8000bf25070 */
[----:B------:R-:W-:Y:S01]  /*1210*/  ISETP.NE.AND.EX P1, PT, RZ, UR5, PT, P1 ;  /* 0x00000005ff007c0c */ /* 0x000fe2000bf25310 */
[----:B------:R-:W-:Y:S02]  /*1220*/  ULDC.64 UR4, c[0x0][0xa08] ;  /* 0x0002820000047ab9 */ /* 0x000fe40000000a00 */
[----:B------:R-:W-:-:S03]  /*1230*/  ISETP.NE.U32.AND P3, PT, RZ, UR4, PT ;  /* 0x00000004ff007c0c */ /* 0x000fc6000bf65070 */
[----:B------:R-:W1:Y:S01]  /*1240*/  @P0 LDC.64 R2, c[0x0][0xa28] ;  /* 0x00028a00ff020b82 */ /* 0x000e620000000a00 */
[----:B------:R-:W-:Y:S01]  /*1250*/  ISETP.NE.AND.EX P3, PT, RZ, UR5, PT, P3 ;  /* 0x00000005ff007c0c */ /* 0x000fe2000bf65330 */
[----:B0--34-:R-:W-:-:S06]  /*1260*/  IMAD.WIDE R8, R171, 0x4, R4 ;  /* 0x00000004ab087825 */ /* 0x019fcc00078e0204 */
[----:B------:R-:W0:Y:S01]  /*1270*/  @P1 LDC.64 R6, c[0x0][0xa18] ;  /* 0x00028600ff061b82 */ /* 0x000e220000000a00 */
[----:B------:R-:W-:Y:S02]  /*1280*/  ULDC UR4, c[0x0][0x288] ;  /* 0x0000a20000047ab9 */ /* 0x000fe40000000800 */
[----:B------:R-:W-:Y:S01]  /*1290*/  IMAD.U32 R164, RZ, RZ, UR4 ;  /* 0x00000004ffa47e24 */ /* 0x000fe2000f8e00ff */
[----:B------:R-:W-:Y:S02]  /*12a0*/  ULDC.64 UR4, c[0x0][0x3f8] ;  /* 0x0000fe0000047ab9 */ /* 0x000fe40000000a00 */
[----:B------:R-:W-:Y:S01]  /*12b0*/  UISETP.NE.U32.AND UP0, UPT, UR4, URZ, UPT ;  /* 0x0000003f0400728c */ /* 0x000fe2000bf05070 */
[----:B------:R2:W5:Y:S03]  /*12c0*/  @P3 LDG.E R26, desc[UR6][R8.64] ;  /* 0x00000006081a3981 */ /* 0x000566000c1e1900 */
[----:B------:R-:W-:-:S03]  /*12d0*/  UISETP.NE.AND.EX UP0, UPT, UR5, URZ, UPT, UP0 ;  /* 0x0000003f0500728c */ /* 0x000fc6000bf05300 */
[----:B------:R-:W-:Y:S01]  /*12e0*/  ULDC.64 UR4, c[0x0][0xa20] ;  /* 0x0002880000047ab9 */ /* 0x000fe20000000a00 */
[----:B-1----:R-:W-:Y:S01]  /*12f0*/  @P0 IMAD.WIDE R2, R171, 0x4, R2 ;  /* 0x00000004ab020825 */ /* 0x002fe200078e0202 */
[----:B------:R-:W-:-:S04]  /*1300*/  ISETP.NE.U32.AND P2, PT, RZ, UR4, PT ;  /* 0x00000004ff007c0c */ /* 0x000fc8000bf45070 */
[----:B------:R2:W5:Y:S01]  /*1310*/  @P0 LDG.E R0, desc[UR6][R2.64] ;  /* 0x0000000602000981 */ /* 0x000562000c1e1900 */
[----:B0-----:R-:W-:-:S05]  /*1320*/  @P1 IMAD.WIDE R4, R171, 0x4, R6 ;  /* 0x00000004ab041825 */ /* 0x001fca00078e0206 */
[----:B------:R2:W5:Y:S01]  /*1330*/  @P1 LDG.E R164, desc[UR6][R4.64] ;  /* 0x0000000604a41981 */ /* 0x000562000c1e1900 */
[----:B------:R-:W-:Y:S02]  /*1340*/  ULDC UR6, c[0x0][0x404] ;  /* 0x0001010000067ab9 */ /* 0x000fe40000000800 */
[----:B------:R-:W-:Y:S01]  /*1350*/  USEL UR4, UR6, 0x1, UP0 ;  /* 0x0000000106047887 */ /* 0x000fe20008000000 */
[----:B------:R-:W-:Y:S02]  /*1360*/  ISETP.NE.AND.EX P2, PT, RZ, UR5, PT, P2 ;  /* 0x00000005ff007c0c */ /* 0x000fe4000bf45320 */
[----:B------:R-:W-:Y:S01]  /*1370*/  ULDC UR6, c[0x0][0x2e0] ;  /* 0x0000b80000067ab9 */ /* 0x000fe20000000800 */
[----:B------:R-:W-:Y:S01]  /*1380*/  ULDC UR7, c[0x0][0x338] ;  /* 0x0000ce0000077ab9 */ /* 0x000fe20000000800 */
[----:B------:R-:W-:Y:S01]  /*1390*/  UIMAD UR6, UR4, UR6, URZ ;  /* 0x00000006040672a4 */ /* 0x000fe2000f8e023f */
[----:B------:R-:W-:Y:S02]  /*13a0*/  IMAD.MOV.U32 R187, RZ, RZ, R169 ;  /* 0x000000ffffbb7224 */ /* 0x000fe400078e00a9 */
[----:B------:R-:W-:-:S02]  /*13b0*/  IMAD.MOV.U32 R182, RZ, RZ, R170 ;  /* 0x000000ffffb67224 */ /* 0x000fc400078e00aa */
[----:B------:R-:W-:Y:S01]  /*13c0*/  IMAD.MOV.U32 R183, RZ, RZ, R171 ;  /* 0x000000ffffb77224 */ /* 0x000fe200078e00ab */
[----:B--2---:R-:W-:Y:S06]  /*13d0*/  @P1 BRA `(.L_x_1316) ;  /* 0x0000000000281947 */ /* 0x004fec0003800000 */
[----:B------:R-:W-:Y:S02]  /*13e0*/  ULDC.64 UR4, c[0x0][0xa00] ;  /* 0x0002800000047ab9 */ /* 0x000fe40000000a00 */
[----:B------:R-:W-:-:S04]  /*13f0*/  ISETP.NE.U32.AND P0, PT, RZ, UR4, PT ;  /* 0x00000004ff007c0c */ /* 0x000fc8000bf05070 */
[----:B------:R-:W-:-:S13]  /*1400*/  ISETP.NE.AND.EX P0, PT, RZ, UR5, PT, P0 ;  /* 0x00000005ff007c0c */ /* 0x000fda000bf05300 */
[----:B------:R-:W-:Y:S05]  /*1410*/  @!P0 BRA `(.L_x_1316) ;  /* 0x0000000000188947 */ /* 0x000fea0003800000 */
[----:B------:R-:W0:Y:S01]  /*1420*/  LDC.64 R2, c[0x0][0xa00] ;  /* 0x00028000ff027b82 */ /* 0x000e220000000a00 */
[----:B------:R-:W-:Y:S01]  /*1430*/  ULDC.64 UR4, c[0x0][0x208] ;  /* 0x0000820000047ab9 */ /* 0x000fe20000000a00 */
[----:B0-----:R-:W-:-:S05]  /*1440*/  IMAD.WIDE R2, R171, 0x4, R2 ;  /* 0x00000004ab027825 */ /* 0x001fca00078e0202 */
[----:B-----5:R-:W2:Y:S04]  /*1450*/  LDG.E R164, desc[UR4][R2.64] ;  /* 0x0000000402a47981 */ /* 0x020ea8000c1e1900 */
[----:B------:R-:W2:Y:S02]  /*1460*/  LDG.E R5, desc[UR4][R2.64+0x4] ;  /* 0x0000040402057981 */ /* 0x000ea4000c1e1900 */
[----:B--2---:R-:W-:-:S07]  /*1470*/  IMAD.IADD R164, R5, 0x1, -R164 ;  /* 0x0000000105a47824 */ /* 0x004fce00078e0aa4 */
.L_x_1316:
[----:B------:R-:W-:Y:S02]  /*1480*/  IMAD.U32 R2, RZ, RZ, UR7 ;  /* 0x00000007ff027e24 */ /* 0x000fe4000f8e00ff */
[----:B------:R-:W-:Y:S01]  /*1490*/  IMAD.U32 R25, RZ, RZ, UR6 ;  /* 0x00000006ff197e24 */ /* 0x000fe2000f8e00ff */
[----:B------:R-:W-:Y:S06]  /*14a0*/  @!P2 BRA `(.L_x_1317) ;  /* 0x000000000014a947 */ /* 0x000fec0003800000 */
[----:B------:R-:W0:Y:S01]  /*14b0*/  LDC.64 R4, c[0x0][0xa20] ;  /* 0x00028800ff047b82 */ /* 0x000e220000000a00 */
[----:B------:R-:W-:Y:S01]  /*14c0*/  ULDC.64 UR4, c[0x0][0x208] ;  /* 0x0000820000047ab9 */ /* 0x000fe20000000a00 */
[----:B0-----:R-:W-:-:S05]  /*14d0*/  IMAD.WIDE R4, R171, 0x4, R4 ;  /* 0x00000004ab047825 */ /* 0x001fca00078e0204 */
[----:B------:R0:W5:Y:S01]  /*14e0*/  LDG.E R25, desc[UR4][R4.64] ;  /* 0x0000000404197981 */ /* 0x000162000c1e1900 */
[----:B------:R-:W-:Y:S05]  /*14f0*/  BRA `(.L_x_1318) ;  /* 0x0000000000147947 */ /* 0x000fea0003800000 */
.L_x_1317:
[----:B------:R-:W-:Y:S05]  /*1500*/  @!P3 BRA `(.L_x_1318) ;  /* 0x000000000010b947 */ /* 0x000fea0003800000 */
[----:B------:R-:W-:Y:S02]  /*1510*/  ULDC.64 UR4, c[0x0][0x208] ;  /* 0x0000820000047ab9 */ /* 0x000fe40000000a00 */
[----:B------:R-:W2:Y:S04]  /*1520*/  LDG.E R4, desc[UR4][R8.64] ;  /* 0x0000000408047981 */ /* 0x000ea8000c1e1900 */
[----:B------:R-:W2:Y:S02]  /*1530*/  LDG.E R25, desc[UR4][R8.64+0x4] ;  /* 0x0000040408197981 */ /* 0x000ea4000c1e1900 */
[----:B--2---:R-:W-:-:S07]  /*1540*/  IMAD.IADD R25, R25, 0x1, -R4 ;  /* 0x0000000119197824 */ /* 0x004fce00078e0a04 */
.L_x_1318:
[----:B------:R-:W-:Y:S01]  /*1550*/  ULDC.64 UR4, c[0x0][0xa10] ;  /* 0x0002840000047ab9 */ /* 0x000fe20000000a00 */
[----:B------:R-:W-:Y:S01]  /*1560*/  ULDC.64 UR6, c[0x0][0x208] ;  /* 0x0000820000067ab9 */ /* 0x000fe20000000a00 */
[----:B------:R-:W-:Y:S01]  /*1570*/  ISETP.NE.U32.AND P0, PT, RZ, UR4, PT ;  /* 0x00000004ff007c0c */ /* 0x000fe2000bf05070 */
[----:B------:R-:W1:Y:S03]  /*1580*/  LDC.64 R10, c[0x0][0x9e0] ;  /* 0x00027800ff0a7b82 */ /* 0x000e660000000a00 */
[----:B------:R-:W-:Y:S01]  /*1590*/  ISETP.NE.AND.EX P0, PT, RZ, UR5, PT, P0 ;  /* 0x00000005ff007c0c */ /* 0x000fe2000bf05300 */
[----:B------:R-:W-:Y:S02]  /*15a0*/  ULDC.64 UR4, c[0x0][0xa30] ;  /* 0x00028c0000047ab9 */ /* 0x000fe40000000a00 */
[----:B------:R-:W-:-:S04]  /*15b0*/  ISETP.NE.U32.AND P1, PT, RZ, UR4, PT ;  /* 0x00000004ff007c0c */ /* 0x000fc8000bf25070 */
[----:B------:R-:W-:-:S06]  /*15c0*/  ISETP.NE.AND.EX P1, PT, RZ, UR5, PT, P1 ;  /* 0x00000005ff007c0c */ /* 0x000fcc000bf25310 */
[----:B0-----:R-:W0:Y:S08]  /*15d0*/  @P0 LDC.64 R4, c[0x0][0xa10] ;  /* 0x00028400ff040b82 */ /* 0x001e300000000a00 */
[----:B------:R-:W2:Y:S01]  /*15e0*/  @P1 LDC.64 R6, c[0x0][0xa30] ;  /* 0x00028c00ff061b82 */ /* 0x000ea20000000a00 */
[----:B0-----:R-:W-:-:S05]  /*15f0*/  @P0 IMAD.WIDE R4, R171, 0x4, R4 ;  /* 0x00000004ab040825 */ /* 0x001fca00078e0204 */
[----:B------:R-:W3:Y:S04]  /*1600*/  @P0 LDG.E R3, desc[UR6][R4.64] ;  /* 0x0000000604030981 */ /* 0x000ee8000c1e1900 */
[----:B------:R-:W3:Y:S01]  /*1610*/  @P0 LDG.E R8, desc[UR6][R4.64+0x4] ;  /* 0x0000040604080981 */ /* 0x000ee2000c1e1900 */
[----:B-----5:R-:W-:Y:S02]  /*1620*/  IMAD.MOV.U32 R147, RZ, RZ, R25 ;  /* 0x000000ffff937224 */ /* 0x020fe400078e0019 */
[----:B------:R-:W-:Y:S02]  /*1630*/  IMAD.IADD R9, R25, 0x1, -R0 ;  /* 0x0000000119097824 */ /* 0x000fe400078e0a00 */
[----:B--2---:R-:W-:-:S05]  /*1640*/  @P1 IMAD.WIDE R6, R171, 0x4, R6 ;  /* 0x00000004ab061825 */ /* 0x004fca00078e0206 */
[----:B------:R0:W5:Y:S01]  /*1650*/  @P1 LDG.E R147, desc[UR6][R6.64] ;  /* 0x0000000606931981 */ /* 0x000162000c1e1900 */
[----:B-1----:R-:W-:Y:S02]  /*1660*/  ISETP.GE.AND P1, PT, R11, 0x1, PT ;  /* 0x000000010b00780c */ /* 0x002fe40003f26270 */
[----:B------:R-:W-:Y:S01]  /*1670*/  LEA R149, R169, 0x80, 0x7 ;  /* 0x00000080a9957811 */ /* 0x000fe200078e38ff */
[----:B---3--:R-:W-:-:S04]  /*1680*/  @P0 IMAD.IADD R2, R8, 0x1, -R3 ;  /* 0x0000000108020824 */ /* 0x008fc800078e0a03 */
[----:B------:R-:W-:-:S04]  /*1690*/  IMAD.IADD R163, R9, 0x1, R2 ;  /* 0x0000000109a37824 */ /* 0x000fc800078e0202 */
[C---:B------:R-:W-:Y:S01]  /*16a0*/  VIADD R0, R163.reuse, 0x5f ;  /* 0x0000005fa3007836 */ /* 0x040fe20000000000 */
[----:B------:R-:W-:-:S03]  /*16b0*/  IADD3 R149, R163, R149, -R164 ;  /* 0x00000095a3957210 */ /* 0x000fc60007ffe8a4 */
[----:B------:R-:W-:-:S05]  /*16c0*/  IMAD.HI R0, R0, 0x2aaaaaab, RZ ;  /* 0x2aaaaaab00007827 */ /* 0x000fca00078e02ff */
[----:B------:R-:W-:-:S04]  /*16d0*/  SHF.R.U32.HI R153, RZ, 0x1f, R0 ;  /* 0x0000001fff997819 */ /* 0x000fc80000011600 */
[----:B------:R-:W-:Y:S01]  /*16e0*/  LEA.HI.SX32 R153, R0, R153, 0x1c ;  /* 0x0000009900997211 */ /* 0x000fe200078fe2ff */
[----:B------:R-:W-:Y:S01]  /*16f0*/  IMAD.IADD R0, R149, 0x1, R10 ;  /* 0x0000000195007824 */ /* 0x000fe200078e020a */
[----:B0-----:R-:W-:Y:S06]  /*1700*/  @!P1 BRA `(.L_x_1319) ;  /* 0x0000000000489947 */ /* 0x001fec0003800000 */
[C---:B------:R-:W-:Y:S01]  /*1710*/  ISETP.GT.AND P0, PT, R149.reuse, RZ, PT ;  /* 0x000000ff9500720c */ /* 0x040fe20003f04270 */
[----:B------:R-:W-:Y:S01]  /*1720*/  BSSY B0, `(.L_x_1320) ;  /* 0x000000e000007945 */ /* 0x000fe20003800000 */
[----:B------:R-:W-:-:S11]  /*1730*/  VIADD R3, R149, 0xffffffff ;  /* 0xffffffff95037836 */ /* 0x000fd60000000000 */
        /* <DEDUP_REMOVED lines=8> */
.L_x_1321:
[----:B------:R-:W-:-:S13]  /*17c0*/  ISETP.NE.AND P0, PT, R11, 0x1, PT ;  /* 0x000000010b00780c */ /* 0x000fda0003f05270 */
[----:B------:R-:W0:Y:S02]  /*17d0*/  @P0 LDC.64 R4, c[0x0][0x9e8] ;  /* 0x00027a00ff040b82 */ /* 0x000e240000000a00 */
[----:B0-----:R-:W-:-:S05]  /*17e0*/  @P0 IMAD.HI.U32 R4, R3, R4, RZ ;  /* 0x0000000403040227 */ /* 0x001fca00078e00ff */
[----:B------:R-:W-:-:S07]  /*17f0*/  @P0 SHF.R.U32.HI R3, RZ, R5, R4 ;  /* 0x00000005ff030219 */ /* 0x000fce0000011604 */
.L_x_1322:
[----:B------:R-:W-:Y:S05]  /*1800*/  BSYNC B0 ;  /* 0x0000000000007941 */ /* 0x000fea0003800000 */
.L_x_1320:
[----:B------:R-:W-:-:S05]  /*1810*/  IMAD R3, R3, R11, R11 ;  /* 0x0000000b03037224 */ /* 0x000fca00078e020b */
[----:B------:R-:W-:-:S07]  /*1820*/  VIMNMX R0, R0, R3, PT ;  /* 0x0000000300007248 */ /* 0x000fce0003fe0100 */
.L_x_1319:
[----:B------:R-:W-:Y:S01]  /*1830*/  IMAD R148, R169, 0x80, -R164 ;  /* 0x00000080a9947824 */ /* 0x000fe200078e0aa4 */
[----:B------:R-:W-:-:S03]  /*1840*/  ULDC UR4, c[0x0][0x9dc] ;  /* 0x0002770000047ab9 */ /* 0x000fc60000000800 */
[----:B------:R-:W-:-:S04]  /*1850*/  IMAD.IADD R148, R163, 0x1, R148 ;  /* 0x00000001a3947824 */ /* 0x000fc800078e0294 */
[----:B------:R-:W-:Y:S01]  /*1860*/  VIADD R3, R148, -UR4 ;  /* 0x8000000494037c36 */ /* 0x000fe20008000000 */
[----:B------:R-:W-:Y:S06]  /*1870*/  @!P1 BRA `(.L_x_1323) ;  /* 0x0000000000489947 */ /* 0x000fec0003800000 */
[----:B------:R-:W-:Y:S01]  /*1880*/  ISETP.GT.AND P0, PT, R148, -0x1, PT ;  /* 0xffffffff9400780c */ /* 0x000fe20003f04270 */
[----:B------:R-:W-:-:S12]  /*1890*/  BSSY B0, `(.L_x_1324) ;  /* 0x000000e000007945 */ /* 0x000fd80003800000 */
        /* <DEDUP_REMOVED lines=8> */
.L_x_1325:
[----:B------:R-:W-:Y:S01]  /*1920*/  ISETP.NE.AND P0, PT, R11, 0x1, PT ;  /* 0x000000010b00780c */ /* 0x000fe20003f05270 */
[----:B------:R-:W-:-:S12]  /*1930*/  IMAD.MOV.U32 R4, RZ, RZ, R148 ;  /* 0x000000ffff047224 */ /* 0x000fd800078e0094 */
[----:B------:R-:W0:Y:S02]  /*1940*/  @P0 LDC.64 R6, c[0x0][0x9e8] ;  /* 0x00027a00ff060b82 */ /* 0x000e240000000a00 */
[----:B0-----:R-:W-:-:S05]  /*1950*/  @P0 IMAD.HI.U32 R6, R148, R6, RZ ;  /* 0x0000000694060227 */ /* 0x001fca00078e00ff */
[----:B------:R-:W-:-:S07]  /*1960*/  @P0 SHF.R.U32.HI R4, RZ, R7, R6 ;  /* 0x00000007ff040219 */ /* 0x000fce0000011606 */
.L_x_1326:
[----:B------:R-:W-:Y:S05]  /*1970*/  BSYNC B0 ;  /* 0x0000000000007941 */ /* 0x000fea0003800000 */
.L_x_1324:
[----:B------:R-:W-:-:S05]  /*1980*/  IMAD R4, R4, R11, RZ ;  /* 0x0000000b04047224 */ /* 0x000fca00078e02ff */
[----:B------:R-:W-:-:S07]  /*1990*/  VIMNMX R3, R3, R4, !PT ;  /* 0x0000000403037248 */ /* 0x000fce0007fe0100 */
.L_x_1323:
[----:B------:R-:W-:Y:S02]  /*19a0*/  VIADD R0, R0, 0x5f ;  /* 0x0000005f00007836 */ /* 0x000fe40000000000 */
[----:B------:R-:W-:-:S04]  /*19b0*/  IMAD.HI R4, R3, 0x2aaaaaab, RZ ;  /* 0x2aaaaaab03047827 */ /* 0x000fc800078e02ff */
[----:B------:R-:W-:Y:S01]  /*19c0*/  IMAD.HI R0, R0, 0x2aaaaaab, RZ ;  /* 0x2aaaaaab00007827 */ /* 0x000fe200078e02ff */
[----:B------:R-:W-:-:S04]  /*19d0*/  SHF.R.U32.HI R5, RZ, 0x1f, R4 ;  /* 0x0000001fff057819 */ /* 0x000fc80000011604 */
[----:B------:R-:W-:Y:S02]  /*19e0*/  SHF.R.U32.HI R3, RZ, 0x1f, R0 ;  /* 0x0000001fff037819 */ /* 0x000fe40000011600 */
[----:B------:R-:W-:Y:S02]  /*19f0*/  LEA.HI.SX32 R5, R4, R5, 0x1c ;  /* 0x0000000504057211 */ /* 0x000fe400078fe2ff */
[----:B------:R-:W-:Y:S02]  /*1a00*/  LEA.HI.SX32 R0, R0, R3, 0x1c ;  /* 0x0000000300007211 */ /* 0x000fe400078fe2ff */
[----:B------:R-:W-:Y:S02]  /*1a10*/  VIMNMX R5, RZ, R5, !PT ;  /* 0x00000005ff057248 */ /* 0x000fe40007fe0100 */
[----:B------:R-:W-:-:S03]  /*1a20*/  VIMNMX R0, R153, R0, PT ;  /* 0x0000000099007248 */ /* 0x000fc60003fe0100 */
[--C-:B------:R-:W-:Y:S02]  /*1a30*/  IMAD R5, R5, 0x60, -R9.reuse ;  /* 0x0000006005057824 */ /* 0x100fe400078e0a09 */
[----:B------:R-:W-:-:S03]  /*1a40*/  IMAD R3, R0, 0x60, -R9 ;  /* 0x0000006000037824 */ /* 0x000fc600078e0a09 */
[----:B------:R-:W-:Y:S02]  /*1a50*/  VIMNMX R5, RZ, R5, !PT ;  /* 0x00000005ff057248 */ /* 0x000fe40007fe0100 */
[----:B------:R-:W-:-:S03]  /*1a60*/  VIMNMX R0, R3, R2, PT ;  /* 0x0000000203007248 */ /* 0x000fc60003fe0100 */
[----:B------:R-:W-:Y:S01]  /*1a70*/  IMAD.WIDE.U32 R124, R5, -0x55555555, RZ ;  /* 0xaaaaaaab057c7825 */ /* 0x000fe200078e00ff */
[----:B------:R-:W-:-:S04]  /*1a80*/  ISETP.GT.AND P0, PT, R0, R5, PT ;  /* 0x000000050000720c */ /* 0x000fc80003f04270 */
[----:B------:R-:W-:-:S05]  /*1a90*/  SHF.R.U32.HI R124, RZ, 0x6, R125 ;  /* 0x00000006ff7c7819 */ /* 0x000fca000001167d */
[----:B------:R-:W-:-:S04]  /*1aa0*/  IMAD.MOV.U32 R24, RZ, RZ, R124 ;  /* 0x000000ffff187224 */ /* 0x000fc800078e007c */
[----:B------:R-:W-:-:S04]  /*1ab0*/  @P0 VIADD R0, R0, 0x5f ;  /* 0x0000005f00000836 */ /* 0x000fc80000000000 */
[----:B------:R-:W-:-:S05]  /*1ac0*/  @P0 IMAD.HI R0, R0, 0x2aaaaaab, RZ ;  /* 0x2aaaaaab00000827 */ /* 0x000fca00078e02ff */
[----:B------:R-:W-:-:S04]  /*1ad0*/  @P0 SHF.R.U32.HI R3, RZ, 0x1f, R0 ;  /* 0x0000001fff030819 */ /* 0x000fc80000011600 */
[----:B------:R-:W-:Y:S02]  /*1ae0*/  @P0 LEA.HI.SX32 R24, R0, R3, 0x1c ;  /* 0x0000000300180211 */ /* 0x000fe400078fe2ff */
[----:B------:R-:W-:Y:S02]  /*1af0*/  PLOP3.LUT P0, PT, PT, PT, PT, 0x80, 0x0 ;  /* 0x000000000000781c */ /* 0x000fe40003f0f070 */
[----:B------:R-:W-:-:S13]  /*1b00*/  ISETP.GT.AND P1, PT, R24, R124, PT ;  /* 0x0000007c1800720c */ /* 0x000fda0003f24270 */
[----:B------:R-:W-:Y:S05]  /*1b10*/  @!P1 BRA `(.L_x_1327) ;  /* 0x0000009000ec9947 */ /* 0x000fea0003800000 */
        /* <DEDUP_REMOVED lines=20> */
.L_x_1329:
[----:B------:R-:W-:Y:S05]  /*1c60*/  BSYNC B6 ;  /* 0x0000000000067941 */ /* 0x000fea0003800000 */
.L_x_1328:
        /* <DEDUP_REMOVED lines=20> */
.L_x_1331:
[----:B------:R-:W-:Y:S05]  /*1db0*/  BSYNC B6 ;  /* 0x0000000000067941 */ /* 0x000fea0003800000 */
.L_x_1330:
[----:B------:R-:W-:Y:S01]  /*1dc0*/  ULDC.64 UR4, c[0x0][0x9f8] ;  /* 0x00027e0000047ab9 */ /* 0x000fe20000000a00 */
[----:B------:R-:W-:Y:S01]  /*1dd0*/  ULDC.64 UR6, c[0x0][0x208] ;  /* 0x0000820000067ab9 */ /* 0x000fe20000000a00 */
[----:B------:R-:W-:Y:S01]  /*1de0*/  ISETP.NE.U32.AND P0, PT, RZ, UR4, PT ;  /* 0x00000004ff007c0c */ /* 0x000fe2000bf05070 */
[----:B------:R-:W2:Y:S01]  /*1df0*/  LDL.LU R20, [R1+0x8] ;  /* 0x0000080001147983 */ /* 0x000ea20000300800 */
[----:B------:R-:W0:Y:S01]  /*1e00*/  LDC R0, c[0x0][0x428] ;  /* 0x00010a00ff007b82 */ /* 0x000e220000000800 */
[----:B------:R-:W-:Y:S01]  /*1e10*/  ULDC UR4, c[0x0][0x2e4] ;  /* 0x0000b90000047ab9 */ /* 0x000fe20000000800 */
[----:B------:R-:W-:-:S06]  /*1e20*/  ISETP.NE.AND.EX P0, PT, RZ, UR5, PT, P0 ;  /* 0x00000005ff007c0c */ /* 0x000fcc000bf05300 */
[----:B------:R-:W1:Y:S08]  /*1e30*/  LDC.64 R94, c[0x0][0x2f0] ;  /* 0x0000bc00ff5e7b82 */ /* 0x000e700000000a00 */
[----:B------:R-:W3:Y:S01]  /*1e40*/  @P0 LDC.64 R4, c[0x0][0x9f8] ;  /* 0x00027e00ff040b82 */ /* 0x000ee20000000a00 */
[----:B------:R-:W-:Y:S01]  /*1e50*/  IMAD.IADD R119, R26, 0x1, R25 ;  /* 0x000000011a777824 */ /* 0x000fe200078e0219 */
[----:B------:R-:W-:-:S06]  /*1e60*/  SHF.R.S32.HI R23, RZ, 0x1f, R22 ;  /* 0x0000001fff177819 */ /* 0x000fcc0000011416 */
[----:B------:R-:W4:Y:S08]  /*1e70*/  LDC.64 R100, c[0x0][0x3e8] ;  /* 0x0000fa00ff647b82 */ /* 0x000f300000000a00 */
[----:B------:R-:W1:Y:S01]  /*1e80*/  LDC.64 R106, c[0x0][0x3d8] ;  /* 0x0000f600ff6a7b82 */ /* 0x000e620000000a00 */
[----:B---3--:R-:W-:-:S07]  /*1e90*/  @P0 IMAD.WIDE R4, R171, 0x4, R4 ;  /* 0x00000004ab040825 */ /* 0x008fce00078e0204 */
[----:B------:R-:W3:Y:S01]  /*1ea0*/  LDC R35, c[0x0][0x3d4] ;  /* 0x0000f500ff237b82 */ /* 0x000ee20000000800 */
[----:B------:R1:W2:Y:S01]  /*1eb0*/  @P0 LDG.E R171, desc[UR6][R4.64] ;  /* 0x0000000604ab0981 */ /* 0x0002a2000c1e1900 */
[----:B0-----:R-:W-:Y:S01]  /*1ec0*/  ISETP.NE.AND P0, PT, R0, 0x1, PT ;  /* 0x000000010000780c */ /* 0x001fe20003f05270 */
[C---:B------:R-:W-:Y:S01]  /*1ed0*/  VIADD R0, R22.reuse, 0x60 ;  /* 0x0000006016007836 */ /* 0x040fe20000000000 */
[----:B------:R-:W-:Y:S01]  /*1ee0*/  ISETP.GE.AND P2, PT, R165, UR4, PT ;  /* 0x00000004a5007c0c */ /* 0x000fe2000bf46270 */
[----:B------:R-:W-:Y:S01]  /*1ef0*/  ULDC.64 UR6, c[0x0][0x2f8] ;  /* 0x0000be0000067ab9 */ /* 0x000fe20000000a00 */
[----:B------:R-:W-:Y:S01]  /*1f00*/  ISETP.GE.AND P1, PT, R22, UR4, PT ;  /* 0x0000000416007c0c */ /* 0x000fe2000bf26270 */
[----:B------:R-:W0:Y:S01]  /*1f10*/  S2R R154, SR_TID.X ;  /* 0x00000000009a7919 */ /* 0x000e220000002100 */
[----:B------:R-:W-:Y:S01]  /*1f20*/  SEL R6, RZ, 0xffffffff, P2 ;  /* 0xffffffffff067807 */ /* 0x000fe20001000000 */
[----:B----4-:R-:W-:Y:S01]  /*1f30*/  IMAD.WIDE.U32 R98, R162, R100, R22 ;  /* 0x00000064a2627225 */ /* 0x010fe200078e0016 */
[----:B------:R-:W-:-:S02]  /*1f40*/  SEL R3, RZ, 0x1, P1 ;  /* 0x00000001ff037807 */ /* 0x000fc40000800000 */
[----:B------:R-:W-:Y:S01]  /*1f50*/  ISETP.GE.AND P1, PT, R166, UR4, PT ;  /* 0x00000004a6007c0c */ /* 0x000fe2000bf26270 */
[----:B------:R-:W-:Y:S01]  /*1f60*/  IMAD.SHL.U32 R6, R6, 0x2, RZ ;  /* 0x0000000206067824 */ /* 0x000fe200078e00ff */
[----:B------:R-:W-:Y:S01]  /*1f70*/  ISETP.GE.AND P2, PT, R0, UR4, PT ;  /* 0x0000000400007c0c */ /* 0x000fe2000bf46270 */
[----:B------:R-:W4:Y:S01]  /*1f80*/  @P0 LDC R7, c[0x0][0x42c] ;  /* 0x00010b00ff070b82 */ /* 0x000f220000000800 */
[----:B-1----:R-:W-:Y:S01]  /*1f90*/  SEL R4, RZ, 0x4, P1 ;  /* 0x00000004ff047807 */ /* 0x002fe20000800000 */
[----:B------:R-:W-:Y:S01]  /*1fa0*/  IMAD.WIDE.U32 R104, R162, R106, R22 ;  /* 0x0000006aa2687225 */ /* 0x000fe200078e0016 */
[----:B------:R-:W-:Y:S02]  /*1fb0*/  LOP3.LUT R3, R6, 0x2, R3, 0xe2, !PT ;  /* 0x0000000206037812 */ /* 0x000fe400078ee203 */
[----:B------:R-:W-:Y:S01]  /*1fc0*/  SEL R5, RZ, 0x8, P2 ;  /* 0x00000008ff057807 */ /* 0x000fe20001000000 */
[----:B------:R-:W-:Y:S01]  /*1fd0*/  VIADD R6, R22, 0x80 ;  /* 0x0000008016067836 */ /* 0x000fe20000000000 */
[----:B------:R-:W-:Y:S01]  /*1fe0*/  SHF.R.S32.HI R21, RZ, 0x1f, R119 ;  /* 0x0000001fff157819 */ /* 0x000fe20000011477 */
[----:B------:R-:W1:Y:S01]  /*1ff0*/  @P0 LDC R8, c[0x0][0x430] ;  /* 0x00010c00ff080b82 */ /* 0x000e620000000800 */
[----:B------:R-:W-:Y:S01]  /*2000*/  LOP3.LUT R4, R5, R3, R4, 0xfe, !PT ;  /* 0x0000000305047212 */ /* 0x000fe200078efe04 */
[----:B------:R-:W-:Y:S01]  /*2010*/  IMAD.MOV.U32 R123, RZ, RZ, 0x20 ;  /* 0x00000020ff7b7424 */ /* 0x000fe200078e00ff */
[----:B------:R-:W-:Y:S01]  /*2020*/  ISETP.GE.AND P1, PT, R6, UR4, PT ;  /* 0x0000000406007c0c */ /* 0x000fe2000bf26270 */
[C---:B------:R-:W-:Y:S01]  /*2030*/  VIADD R6, R22.reuse, 0xa0 ;  /* 0x000000a016067836 */ /* 0x040fe20000000000 */
[----:B---3--:R-:W-:Y:S01]  /*2040*/  ISETP.GE.AND P3, PT, R22, R35, PT ;  /* 0x000000231600720c */ /* 0x008fe20003f66270 */
[----:B------:R-:W-:Y:S01]  /*2050*/  IMAD.SHL.U32 R108, R106, 0x40, RZ ;  /* 0x000000406a6c7824 */ /* 0x000fe200078e00ff */
[----:B------:R-:W-:Y:S01]  /*2060*/  SEL R5, RZ, 0x10, P1 ;  /* 0x00000010ff057807 */ /* 0x000fe20000800000 */
[----:B------:R-:W-:Y:S01]  /*2070*/  IMAD R125, R95, 0x60, RZ ;  /* 0x000000605f7d7824 */ /* 0x000fe200078e02ff */
[----:B------:R-:W-:Y:S01]  /*2080*/  ISETP.GE.AND P1, PT, R6, UR4, PT ;  /* 0x0000000406007c0c */ /* 0x000fe2000bf26270 */
[-C--:B------:R-:W-:Y:S01]  /*2090*/  IMAD R6, R21, R94.reuse, RZ ;  /* 0x0000005e15067224 */ /* 0x080fe200078e02ff */
[----:B------:R-:W-:Y:S01]  /*20a0*/  LOP3.LUT R12, R4, R5, RZ, 0xfc, !PT ;  /* 0x00000005040c7212 */ /* 0x000fe200078efcff */
[----:B------:R-:W-:Y:S01]  /*20b0*/  ULDC.64 UR4, c[0x0][0x320] ;  /* 0x0000c80000047ab9 */ /* 0x000fe20000000a00 */
[----:B------:R-:W-:Y:S01]  /*20c0*/  IMAD.WIDE.U32 R4, R119, R94, RZ ;  /* 0x0000005e77047225 */ /* 0x000fe200078e00ff */
[----:B------:R-:W-:-:S02]  /*20d0*/  SHF.R.S32.HI R17, RZ, 0x1f, R16 ;  /* 0x0000001fff117819 */ /* 0x000fc40000011410 */
[----:B------:R-:W-:Y:S01]  /*20e0*/  ISETP.GE.AND P2, PT, R165, R35, PT ;  /* 0x00000023a500720c */ /* 0x000fe20003f46270 */
[----:B----4-:R-:W-:Y:S01]  /*20f0*/  @P0 IMAD.HI.U32 R3, R170, R7, RZ ;  /* 0x00000007aa030227 */ /* 0x010fe200078e00ff */
[----:B------:R-:W-:Y:S02]  /*2100*/  ISETP.GE.AND P4, PT, R166, R35, PT ;  /* 0x00000023a600720c */ /* 0x000fe40003f86270 */
[----:B------:R-:W-:Y:S01]  /*2110*/  SHF.L.U64.HI R28, R106, 0x6, R107 ;  /* 0x000000066a1c7819 */ /* 0x000fe2000001026b */
[----:B------:R-:W-:Y:S01]  /*2120*/  IMAD R7, R119, R95, R6 ;  /* 0x0000005f77077224 */ /* 0x000fe200078e0206 */
[----:B------:R-:W-:Y:S01]  /*2130*/  SHF.L.U64.HI R132, R94, 0x6, R95 ;  /* 0x000000065e847819 */ /* 0x000fe2000001025f */
[----:B------:R-:W-:Y:S01]  /*2140*/  IMAD.WIDE.U32 R102, R162, R106, R16 ;  /* 0x0000006aa2667225 */ /* 0x000fe200078e0010 */
[----:B-1----:R-:W-:Y:S02]  /*2150*/  @P0 SHF.R.U32.HI R170, RZ, R8, R3 ;  /* 0x00000008ffaa0219 */ /* 0x002fe40000011603 */
[----:B------:R-:W-:Y:S01]  /*2160*/  SHF.L.U64.HI R30, R100, 0x6, R101 ;  /* 0x00000006641e7819 */ /* 0x000fe20000010265 */
[----:B------:R-:W-:Y:S01]  /*2170*/  IMAD.IADD R5, R5, 0x1, R7 ;  /* 0x0000000105057824 */ /* 0x000fe200078e0207 */
[----:B------:R-:W-:Y:S01]  /*2180*/  SHF.R.S32.HI R3, RZ, 0x1f, R170 ;  /* 0x0000001fff037819 */ /* 0x000fe200000114aa */
[----:B------:R-:W-:Y:S01]  /*2190*/  IMAD.WIDE.U32 R6, R170, UR4, R22 ;  /* 0x00000004aa067c25 */ /* 0x000fe2000f8e0016 */
[----:B------:R-:W-:-:S02]  /*21a0*/  SHF.R.S32.HI R151, RZ, 0x1f, R185 ;  /* 0x0000001fff977819 */ /* 0x000fc400000114b9 */
[----:B0-----:R-:W-:Y:S01]  /*21b0*/  LEA.HI R154, R154, 0x8, RZ, 0x19 ;  /* 0x000000089a9a7811 */ /* 0x001fe200078fc8ff */
[----:B------:R-:W-:Y:S02]  /*21c0*/  IMAD R9, R3, UR4, RZ ;  /* 0x0000000403097c24 */ /* 0x000fe4000f8e02ff */
[----:B------:R-:W-:-:S04]  /*21d0*/  IMAD.WIDE.U32 R4, R170, UR6, R4 ;  /* 0x00000006aa047c25 */ /* 0x000fc8000f8e0004 */
[----:B------:R-:W-:Y:S01]  /*21e0*/  IMAD R11, R170, UR5, R9 ;  /* 0x00000005aa0b7c24 */ /* 0x000fe2000f8e0209 */
[----:B------:R-:W-:Y:S01]  /*21f0*/  ULDC.64 UR4, c[0x0][0xa08] ;  /* 0x0002820000047ab9 */ /* 0x000fe20000000a00 */
[----:B------:R-:W-:Y:S01]  /*2200*/  IMAD R9, R3, UR6, RZ ;  /* 0x0000000603097c24 */ /* 0x000fe2000f8e02ff */
[----:B------:R-:W-:Y:S01]  /*2210*/  ISETP.NE.U32.AND P0, PT, RZ, UR4, PT ;  /* 0x00000004ff007c0c */ /* 0x000fe2000bf05070 */
[----:B------:R-:W-:Y:S02]  /*2220*/  IMAD R8, R186, R100, RZ ;  /* 0x00000064ba087224 */ /* 0x000fe400078e02ff */
[----:B------:R-:W-:Y:S01]  /*2230*/  IMAD R9, R170, UR7, R9 ;  /* 0x00000007aa097c24 */ /* 0x000fe2000f8e0209 */
[----:B------:R-:W-:Y:S01]  /*2240*/  ISETP.NE.AND.EX P0, PT, RZ, UR5, PT, P0 ;  /* 0x00000005ff007c0c */ /* 0x000fe2000bf05300 */
[----:B------:R-:W-:Y:S01]  /*2250*/  ULDC.64 UR4, c[0x0][0x300] ;  /* 0x0000c00000047ab9 */ /* 0x000fe20000000a00 */
[----:B------:R-:W-:Y:S02]  /*2260*/  IMAD.IADD R7, R7, 0x1, R11 ;  /* 0x0000000107077824 */ /* 0x000fe400078e020b */
[----:B------:R-:W-:-:S02]  /*2270*/  IMAD.IADD R5, R5, 0x1, R9 ;  /* 0x0000000105057824 */ /* 0x000fc400078e0209 */
[C---:B------:R-:W-:Y:S02]  /*2280*/  IMAD R9, R162.reuse, R101, R8 ;  /* 0x00000065a2097224 */ /* 0x040fe400078e0208 */
[----:B------:R-:W-:-:S04]  /*2290*/  IMAD.WIDE.U32 R96, R162, R100, R16 ;  /* 0x00000064a2607225 */ /* 0x000fc800078e0010 */
[----:B------:R-:W-:Y:S02]  /*22a0*/  IMAD.IADD R97, R97, 0x1, R9 ;  /* 0x0000000161617824 */ /* 0x000fe400078e0209 */
[----:B------:R-:W-:Y:S02]  /*22b0*/  IMAD.IADD R99, R9, 0x1, R99 ;  /* 0x0000000109637824 */ /* 0x000fe400078e0263 */
[----:B------:R-:W-:Y:S02]  /*22c0*/  IMAD.SHL.U32 R133, R94, 0x40, RZ ;  /* 0x000000405e857824 */ /* 0x000fe400078e00ff */
[----:B------:R-:W-:Y:S02]  /*22d0*/  IMAD R131, R101, 0x60, RZ ;  /* 0x0000006065837824 */ /* 0x000fe400078e02ff */
[----:B------:R-:W-:Y:S02]  /*22e0*/  IMAD.SHL.U32 R29, R100, 0x40, RZ ;  /* 0x00000040641d7824 */ /* 0x000fe400078e00ff */
[----:B-----5:R-:W-:-:S04]  /*22f0*/  IMAD.WIDE.U32 R96, R147, R100, R96 ;  /* 0x0000006493607225 */ /* 0x020fc800078e0060 */
[----:B------:R-:W-:-:S04]  /*2300*/  IMAD.WIDE.U32 R98, R147, R100, R98 ;  /* 0x0000006493627225 */ /* 0x000fc800078e0062 */
[----:B------:R-:W-:Y:S01]  /*2310*/  IMAD.SHL.U32 R122, R35, 0x2, RZ ;  /* 0x00000002237a7824 */ /* 0x000fe200078e00ff */
[----:B--2---:R-:W-:-:S04]  /*2320*/  LOP3.LUT R20, R20, 0xfffffffe, RZ, 0xc0, !PT ;  /* 0xfffffffe14147812 */ /* 0x004fc800078ec0ff */
[----:B------:R-:W-:-:S05]  /*2330*/  @P4 LOP3.LUT R20, R20, 0x1, RZ, 0xfc, !PT ;  /* 0x0000000114144812 */ /* 0x000fca00078efcff */
[----:B------:R0:W-:Y:S01]  /*2340*/  STL [R1+0x8], R20 ;  /* 0x0000081401007387 */ /* 0x0001e20000100800 */
[----:B------:R-:W-:Y:S02]  /*2350*/  SHF.R.S32.HI R3, RZ, 0x1f, R171 ;  /* 0x0000001fff037819 */ /* 0x000fe400000114ab */
[----:B------:R-:W-:Y:S02]  /*2360*/  SEL R93, R171, RZ, !P0 ;  /* 0x000000ffab5d7207 */ /* 0x000fe40004000000 */
[----:B------:R-:W-:-:S03]  /*2370*/  SEL R3, R3, RZ, !P0 ;  /* 0x000000ff03037207 */ /* 0x000fc60004000000 */
[----:B------:R-:W-:-:S04]  /*2380*/  IMAD.WIDE.U32 R90, R93, UR4, R4 ;  /* 0x000000045d5a7c25 */ /* 0x000fc8000f8e0004 */
[-C--:B------:R-:W-:Y:S02]  /*2390*/  IMAD R4, R186, R94.reuse, RZ ;  /* 0x0000005eba047224 */ /* 0x080fe400078e02ff */
[----:B------:R-:W-:Y:S02]  /*23a0*/  IMAD R10, R3, UR4, RZ ;  /* 0x00000004030a7c24 */ /* 0x000fe4000f8e02ff */
[C---:B------:R-:W-:Y:S02]  /*23b0*/  IMAD R31, R162.reuse, R95, R4 ;  /* 0x0000005fa21f7224 */ /* 0x040fe400078e0204 */
[----:B------:R-:W-:Y:S01]  /*23c0*/  IMAD R89, R93, UR5, R10 ;  /* 0x000000055d597c24 */ /* 0x000fe2000f8e020a */
[----:B------:R-:W-:Y:S01]  /*23d0*/  ULDC.64 UR4, c[0x0][0x328] ;  /* 0x0000ca0000047ab9 */ /* 0x000fe20000000a00 */
[----:B------:R-:W-:-:S04]  /*23e0*/  IMAD.WIDE.U32 R4, R162, R94, R22 ;  /* 0x0000005ea2047225 */ /* 0x000fc800078e0016 */
[----:B------:R-:W-:Y:S01]  /*23f0*/  IMAD.IADD R89, R91, 0x1, R89 ;  /* 0x000000015b597824 */ /* 0x000fe200078e0259 */
[----:B------:R-:W-:Y:S01]  /*2400*/  IADD3 R88, P0, R90, R4, RZ ;  /* 0x000000045a587210 */ /* 0x000fe20007f1e0ff */
[----:B------:R-:W-:Y:S01]  /*2410*/  IMAD R8, R3, UR4, RZ ;  /* 0x0000000403087c24 */ /* 0x000fe2000f8e02ff */
[----:B------:R-:W-:Y:S01]  /*2420*/  SEL R4, R35, RZ, P2 ;  /* 0x000000ff23047207 */ /* 0x000fe20001000000 */
[----:B------:R-:W-:Y:S01]  /*2430*/  IMAD R3, R186, R106, RZ ;  /* 0x0000006aba037224 */ /* 0x000fe200078e02ff */
[----:B------:R-:W-:Y:S01]  /*2440*/  IADD3.X R31, R89, R5, R31, P0, !PT ;  /* 0x00000005591f7210 */ /* 0x000fe200007fe41f */
[----:B------:R-:W-:Y:S01]  /*2450*/  IMAD R33, R93, UR5, R8 ;  /* 0x000000055d217c24 */ /* 0x000fe2000f8e0208 */
[----:B------:R-:W-:Y:S01]  /*2460*/  LOP3.LUT P0, RZ, R190, 0x4, RZ, 0xc0, !PT ;  /* 0x00000004beff7812 */ /* 0x000fe2000780c0ff */
[----:B------:R-:W-:Y:S01]  /*2470*/  IMAD R5, R162, R107, R3 ;  /* 0x0000006ba2057224 */ /* 0x000fe200078e0203 */
[----:B------:R-:W-:Y:S01]  /*2480*/  SEL R3, R35, RZ, P3 ;  /* 0x000000ff23037207 */ /* 0x000fe20001800000 */
[----:B------:R-:W-:Y:S01]  /*2490*/  IMAD.WIDE.U32 R92, R93, UR4, R6 ;  /* 0x000000045d5c7c25 */ /* 0x000fe2000f8e0006 */
[----:B------:R-:W-:-:S02]  /*24a0*/  SEL R7, R35, RZ, P4 ;  /* 0x000000ff23077207 */ /* 0x000fc40002000000 */
[----:B------:R-:W-:Y:S01]  /*24b0*/  IADD3 R118, P4, R162, R119, RZ ;  /* 0x00000077a2767210 */ /* 0x000fe20007f9e0ff */
[----:B------:R-:W-:Y:S01]  /*24c0*/  IMAD.IADD R3, R22, 0x1, R3 ;  /* 0x0000000116037824 */ /* 0x000fe200078e0203 */
[----:B------:R-:W-:Y:S01]  /*24d0*/  SEL R123, R123, 0xffffffe0, !P0 ;  /* 0xffffffe07b7b7807 */ /* 0x000fe20004000000 */
[----:B------:R-:W-:Y:S02]  /*24e0*/  IMAD.IADD R103, R103, 0x1, R5 ;  /* 0x0000000167677824 */ /* 0x000fe400078e0205 */
[----:B------:R-:W-:Y:S02]  /*24f0*/  IMAD.IADD R105, R5, 0x1, R105 ;  /* 0x0000000105697824 */ /* 0x000fe400078e0269 */
[----:B------:R-:W-:Y:S01]  /*2500*/  IMAD.IADD R5, R165, 0x1, R4 ;  /* 0x00000001a5057824 */ /* 0x000fe200078e0204 */
[----:B------:R-:W-:Y:S01]  /*2510*/  SHF.R.S32.HI R4, RZ, 0x1f, R3 ;  /* 0x0000001fff047819 */ /* 0x000fe20000011403 */
[----:B------:R-:W-:Y:S02]  /*2520*/  IMAD.IADD R10, R166, 0x1, R7 ;  /* 0x00000001a60a7824 */ /* 0x000fe400078e0207 */
[----:B------:R-:W-:Y:S01]  /*2530*/  IMAD.WIDE.U32 R102, R147, R106, R102 ;  /* 0x0000006a93667225 */ /* 0x000fe200078e0066 */
[----:B------:R-:W-:-:S02]  /*2540*/  SHF.R.S32.HI R6, RZ, 0x1f, R5 ;  /* 0x0000001fff067819 */ /* 0x000fc40000011405 */
[CC--:B------:R-:W-:Y:S01]  /*2550*/  LEA.HI R15, R4.reuse, R3.reuse, RZ, 0x3 ;  /* 0x00000003040f7211 */ /* 0x0c0fe200078f18ff */
[----:B------:R-:W-:Y:S01]  /*2560*/  IMAD.WIDE.U32 R104, R147, R106, R104 ;  /* 0x0000006a93687225 */ /* 0x000fe200078e0068 */
[----:B------:R-:W-:Y:S02]  /*2570*/  LEA.HI R3, R4, R3, RZ, 0x6 ;  /* 0x0000000304037211 */ /* 0x000fe400078f30ff */
[-C--:B------:R-:W-:Y:S01]  /*2580*/  LEA.HI R4, R6, R5.reuse, RZ, 0x6 ;  /* 0x0000000506047211 */ /* 0x080fe200078f30ff */
[----:B------:R-:W-:Y:S01]  /*2590*/  IMAD.WIDE.U32 R94, R94, 0x60, RZ ;  /* 0x000000605e5e7825 */ /* 0x000fe200078e00ff */
[----:B------:R-:W-:Y:S02]  /*25a0*/  LEA.HI R5, R6, R5, RZ, 0x3 ;  /* 0x0000000506057211 */ /* 0x000fe400078f18ff */
[----:B------:R-:W-:Y:S01]  /*25b0*/  SHF.R.S32.HI R7, RZ, 0x6, R4 ;  /* 0x00000006ff077819 */ /* 0x000fe20000011404 */
[----:B------:R-:W-:Y:S01]  /*25c0*/  IMAD.X R119, R186, 0x1, R21, P4 ;  /* 0x00000001ba777824 */ /* 0x000fe200020e0615 */
[C---:B------:R-:W-:Y:S01]  /*25d0*/  LOP3.LUT R6, R174.reuse, 0x38, R5, 0xf8, !PT ;  /* 0x00000038ae067812 */ /* 0x040fe200078ef805 */
[----:B------:R-:W-:Y:S01]  /*25e0*/  IMAD.IADD R125, R95, 0x1, R125 ;  /* 0x000000015f7d7824 */ /* 0x000fe200078e027d */
[----:B------:R-:W-:Y:S01]  /*25f0*/  SHF.R.S32.HI R3, RZ, 0x6, R3 ;  /* 0x00000006ff037819 */ /* 0x000fe20000011403 */
[C-C-:B------:R-:W-:Y:S01]  /*2600*/  IMAD R145, R7.reuse, 0x1800, R176.reuse ;  /* 0x0000180007917824 */ /* 0x140fe200078e02b0 */
[----:B------:R-:W-:Y:S01]  /*2610*/  LOP3.LUT R4, R174, 0x38, R15, 0xf8, !PT ;  /* 0x00000038ae047812 */ /* 0x000fe200078ef80f */
[--C-:B------:R-:W-:Y:S01]  /*2620*/  IMAD R142, R7, 0x1800, R177.reuse ;  /* 0x00001800078e7824 */ /* 0x100fe200078e02b1 */
[-C--:B------:R-:W-:Y:S01]  /*2630*/  LOP3.LUT R6, R6, R175.reuse, RZ, 0x3c, !PT ;  /* 0x000000af06067212 */ /* 0x080fe200078e3cff */
[C---:B------:R-:W-:Y:S01]  /*2640*/  IMAD R146, R3.reuse, 0x1800, R176 ;  /* 0x0000180003927824 */ /* 0x040fe200078e02b0 */
[----:B------:R-:W-:Y:S01]  /*2650*/  SHF.R.S32.HI R11, RZ, 0x1f, R10 ;  /* 0x0000001fff0b7819 */ /* 0x000fe2000001140a */
[----:B------:R-:W-:Y:S01]  /*2660*/  IMAD R144, R3, 0x1800, R177 ;  /* 0x0000180003907824 */ /* 0x000fe200078e02b1 */
[----:B------:R-:W-:Y:S01]  /*2670*/  LOP3.LUT R3, R4, R175, RZ, 0x3c, !PT ;  /* 0x000000af04037212 */ /* 0x000fe200078e3cff */
[----:B------:R-:W-:Y:S01]  /*2680*/  IMAD.IADD R145, R145, 0x1, R6 ;  /* 0x0000000191917824 */ /* 0x000fe200078e0206 */
[-C--:B------:R-:W-:Y:S01]  /*2690*/  LEA.HI R13, R11, R10.reuse, RZ, 0x3 ;  /* 0x0000000a0b0d7211 */ /* 0x080fe200078f18ff */
[----:B------:R-:W-:Y:S01]  /*26a0*/  IMAD R7, R107, 0x60, RZ ;  /* 0x000000606b077824 */ /* 0x000fe200078e02ff */
[----:B------:R-:W-:Y:S01]  /*26b0*/  LOP3.LUT R6, R172, 0x38, R5, 0xf8, !PT ;  /* 0x00000038ac067812 */ /* 0x000fe200078ef805 */
[----:B------:R-:W-:Y:S01]  /*26c0*/  IMAD.IADD R146, R146, 0x1, R3 ;  /* 0x0000000192927824 */ /* 0x000fe200078e0203 */
[----:B------:R-:W-:-:S02]  /*26d0*/  LEA.HI R10, R11, R10, RZ, 0x6 ;  /* 0x0000000a0b0a7211 */ /* 0x000fc400078f30ff */
[----:B------:R-:W-:Y:S01]  /*26e0*/  LOP3.LUT R3, R6, R199, RZ, 0x3c, !PT ;  /* 0x000000c706037212 */ /* 0x000fe200078e3cff */
[----:B------:R-:W-:Y:S01]  /*26f0*/  IMAD.IADD R6, R93, 0x1, R33 ;  /* 0x000000015d067824 */ /* 0x000fe200078e0221 */
[----:B------:R-:W-:Y:S02]  /*2700*/  SHF.R.S32.HI R10, RZ, 0x6, R10 ;  /* 0x00000006ff0a7819 */ /* 0x000fe4000001140a */
[----:B------:R-:W-:Y:S01]  /*2710*/  LOP3.LUT R4, R174, 0x38, R13, 0xf8, !PT ;  /* 0x00000038ae047812 */ /* 0x000fe200078ef80d */
[----:B------:R-:W-:Y:S01]  /*2720*/  IMAD.IADD R142, R142, 0x1, R3 ;  /* 0x000000018e8e7824 */ /* 0x000fe200078e0203 */
[----:B------:R-:W-:Y:S01]  /*2730*/  SHF.R.S32.HI R3, RZ, 0x1f, R147 ;  /* 0x0000001fff037819 */ /* 0x000fe20000011493 */
[----:B------:R-:W-:Y:S01]  /*2740*/  IMAD R143, R10, 0x1800, R176 ;  /* 0x000018000a8f7824 */ /* 0x000fe200078e02b0 */
[----:B------:R-:W-:Y:S01]  /*2750*/  LOP3.LUT R4, R4, R175, RZ, 0x3c, !PT ;  /* 0x000000af04047212 */ /* 0x000fe200078e3cff */
[----:B------:R-:W-:Y:S01]  /*2760*/  IMAD R137, R10, 0x1800, R177 ;  /* 0x000018000a897824 */ /* 0x000fe200078e02b1 */
[----:B------:R-:W-:-:S02]  /*2770*/  LOP3.LUT R8, R172, 0x38, R15, 0xf8, !PT ;  /* 0x00000038ac087812 */ /* 0x000fc400078ef80f */
[----:B------:R-:W-:Y:S01]  /*2780*/  SHF.R.S32.HI R114, RZ, 0x3, R15 ;  /* 0x00000003ff727819 */ /* 0x000fe2000001140f */
[----:B------:R-:W-:Y:S01]  /*2790*/  IMAD.IADD R143, R143, 0x1, R4 ;  /* 0x000000018f8f7824 */ /* 0x000fe200078e0204 */
[----:B------:R-:W-:Y:S01]  /*27a0*/  LOP3.LUT R9, R8, R199, RZ, 0x3c, !PT ;  /* 0x000000c708097212 */ /* 0x000fe200078e3cff */
[----:B------:R-:W-:Y:S01]  /*27b0*/  IMAD R4, R3, R100, RZ ;  /* 0x0000006403047224 */ /* 0x000fe200078e02ff */
[--C-:B------:R-:W-:Y:S02]  /*27c0*/  LOP3.LUT R8, R172, 0x38, R13.reuse, 0xf8, !PT ;  /* 0x00000038ac087812 */ /* 0x100fe400078ef80d */
[----:B------:R-:W-:Y:S01]  /*27d0*/  SHF.R.S32.HI R112, RZ, 0x3, R13 ;  /* 0x00000003ff707819 */ /* 0x000fe2000001140d */
[----:B------:R-:W-:Y:S01]  /*27e0*/  IMAD R25, R147, R101, R4 ;  /* 0x0000006593197224 */ /* 0x000fe200078e0204 */
[----:B------:R-:W-:Y:S01]  /*27f0*/  LOP3.LUT R8, R8, R199, RZ, 0x3c, !PT ;  /* 0x000000c708087212 */ /* 0x000fe200078e3cff */
[----:B------:R-:W-:Y:S01]  /*2800*/  IMAD R4, R3, R106, RZ ;  /* 0x0000006a03047224 */ /* 0x000fe200078e02ff */
[----:B------:R-:W-:Y:S01]  /*2810*/  SEL R3, RZ, 0x20, P1 ;  /* 0x00000020ff037807 */ /* 0x000fe20000800000 */
[----:B------:R-:W-:Y:S01]  /*2820*/  IMAD.IADD R144, R144, 0x1, R9 ;  /* 0x0000000190907824 */ /* 0x000fe200078e0209 */
[----:B------:R-:W-:Y:S01]  /*2830*/  LOP3.LUT R15, R15, 0xfffffff8, RZ, 0xc0, !PT ;  /* 0xfffffff80f0f7812 */ /* 0x000fe200078ec0ff */
[----:B------:R-:W-:Y:S01]  /*2840*/  IMAD R9, R147, R107, R4 ;  /* 0x0000006b93097224 */ /* 0x000fe200078e0204 */
[----:B------:R-:W-:Y:S01]  /*2850*/  LOP3.LUT R4, R174, 0x18, R22, 0xf8, !PT ;  /* 0x00000018ae047812 */ /* 0x000fe200078ef816 */
[----:B------:R-:W-:Y:S01]  /*2860*/  IMAD.WIDE.U32 R106, R106, 0x60, RZ ;  /* 0x000000606a6a7825 */ /* 0x000fe200078e00ff */
[----:B------:R-:W-:-:S02]  /*2870*/  LOP3.LUT R14, R5, 0xfffffff8, RZ, 0xc0, !PT ;  /* 0xfffffff8050e7812 */ /* 0x000fc400078ec0ff */
[----:B------:R-:W-:Y:S01]  /*2880*/  LOP3.LUT R27, R4, R175, RZ, 0x3c, !PT ;  /* 0x000000af041b7212 */ /* 0x000fe200078e3cff */
[----:B------:R-:W-:Y:S01]  /*2890*/  IMAD.WIDE.U32 R100, R100, 0x60, RZ ;  /* 0x0000006064647825 */ /* 0x000fe200078e00ff */
[----:B------:R-:W-:Y:S02]  /*28a0*/  LOP3.LUT R13, R13, 0xfffffff8, RZ, 0xc0, !PT ;  /* 0xfffffff80d0d7812 */ /* 0x000fe400078ec0ff */
[----:B------:R-:W-:Y:S01]  /*28b0*/  LOP3.LUT R3, R12, R3, RZ, 0xfc, !PT ;  /* 0x000000030c037212 */ /* 0x000fe200078efcff */
[----:B------:R-:W-:Y:S01]  /*28c0*/  IMAD.IADD R27, R176, 0x1, R27 ;  /* 0x00000001b01b7824 */ /* 0x000fe200078e021b */
[----:B------:R-:W-:Y:S01]  /*28d0*/  SHF.R.S32.HI R113, RZ, 0x3, R5 ;  /* 0x00000003ff717819 */ /* 0x000fe20000011405 */
[----:B------:R-:W-:Y:S01]  /*28e0*/  IMAD.IADD R137, R137, 0x1, R8 ;  /* 0x0000000189897824 */ /* 0x000fe200078e0208 */
[----:B------:R-:W-:Y:S01]  /*28f0*/  LOP3.LUT R12, R12, 0x1, RZ, 0xc0, !PT ;  /* 0x000000010c0c7812 */ /* 0x000fe200078ec0ff */
[----:B------:R-:W-:Y:S01]  /*2900*/  IMAD.IADD R130, R107, 0x1, R7 ;  /* 0x000000016b827824 */ /* 0x000fe200078e0207 */
[----:B------:R-:W-:Y:S01]  /*2910*/  SHF.R.S32.HI R111, RZ, 0x1f, R15 ;  /* 0x0000001fff6f7819 */ /* 0x000fe2000001140f */
[----:B------:R-:W-:Y:S01]  /*2920*/  IMAD.IADD R26, R97, 0x1, R25 ;  /* 0x00000001611a7824 */ /* 0x000fe200078e0219 */
[----:B------:R-:W-:Y:S01]  /*2930*/  SHF.R.S32.HI R110, RZ, 0x1f, R14 ;  /* 0x0000001fff6e7819 */ /* 0x000fe2000001140e */
[----:B------:R-:W-:Y:S01]  /*2940*/  IMAD.IADD R21, R103, 0x1, R9 ;  /* 0x0000000167157824 */ /* 0x000fe200078e0209 */
[----:B------:R-:W-:Y:S01]  /*2950*/  SHF.R.S32.HI R109, RZ, 0x1f, R13 ;  /* 0x0000001fff6d7819 */ /* 0x000fe2000001140d */
[----:B0-----:R-:W-:Y:S01]  /*2960*/  IMAD.IADD R20, R9, 0x1, R105 ;  /* 0x0000000109147824 */ /* 0x001fe200078e0269 */
[----:B------:R-:W-:Y:S01]  /*2970*/  LOP3.LUT R11, R3, 0x2, RZ, 0xc0, !PT ;  /* 0x00000002030b7812 */ /* 0x000fe200078ec0ff */
[----:B------:R-:W-:Y:S01]  /*2980*/  IMAD.IADD R131, R101, 0x1, R131 ;  /* 0x0000000165837824 */ /* 0x000fe200078e0283 */
[----:B------:R-:W-:Y:S01]  /*2990*/  LOP3.LUT R10, R3, 0x4, RZ, 0xc0, !PT ;  /* 0x00000004030a7812 */ /* 0x000fe200078ec0ff */
[----:B------:R-:W-:Y:S01]  /*29a0*/  IMAD.IADD R136, R123, 0x1, R27 ;  /* 0x000000017b887824 */ /* 0x000fe200078e021b */
[----:B------:R-:W-:Y:S01]  /*29b0*/  LOP3.LUT R9, R3, 0x8, RZ, 0xc0, !PT ;  /* 0x0000000803097812 */ /* 0x000fe200078ec0ff */
[----:B------:R-:W-:Y:S01]  /*29c0*/  IMAD.IADD R25, R25, 0x1, R99 ;  /* 0x0000000119197824 */ /* 0x000fe200078e0263 */
[----:B------:R-:W-:-:S02]  /*29d0*/  LOP3.LUT R8, R3, 0x10, RZ, 0xc0, !PT ;  /* 0x0000001003087812 */ /* 0x000fc400078ec0ff */
[----:B------:R-:W-:-:S07]  /*29e0*/  LOP3.LUT R7, R3, 0x20, RZ, 0xc0, !PT ;  /* 0x0000002003077812 */ /* 0x000fce00078ec0ff */
.L_x_1431:
[----:B--23--:R-:W2:Y:S01]  /*29f0*/  LDL.LU R32, [R1+0x8] ;  /* 0x0000080001207983 */ /* 0x00cea20000300800 */
[----:B------:R-:W-:Y:S01]  /*2a00*/  VIADD R35, R24, 0xffffffff ;  /* 0xffffffff18237836 */ /* 0x000fe20000000000 */
[----:B------:R-:W0:Y:S01]  /*2a10*/  LDC.64 R120, c[0x0][0x2d8] ;  /* 0x0000b600ff787b82 */ /* 0x000e220000000a00 */
[----:B------:R-:W-:Y:S01]  /*2a20*/  IMAD R43, R19, 0x4800, R27 ;  /* 0x00004800132b7824 */ /* 0x000fe200078e021b */
[----:B------:R-:W-:Y:S05]  /*2a30*/  YIELD ;  /* 0x0000000000007946 */ /* 0x000fea0003800000 */
[----:B------:R-:W-:Y:S01]  /*2a40*/  SHF.R.S32.HI R33, RZ, 0x1f, R35 ;  /* 0x0000001fff217819 */ /* 0x000fe20000011423 */
[-C--:B------:R-:W-:Y:S01]  /*2a50*/  IMAD R3, R125, R35.reuse, RZ ;  /* 0x000000237d037224 */ /* 0x080fe200078e02ff */
[----:B------:R-:W1:Y:S01]  /*2a60*/  LDC R117, c[0x0][0x3d4] ;  /* 0x0000f500ff757b82 */ /* 0x000e620000000800 */
[----:B------:R-:W-:Y:S01]  /*2a70*/  IMAD.WIDE.U32 R128, R94, R35, RZ ;  /* 0x000000235e807225 */ /* 0x000fe200078e00ff */
[----:B------:R-:W-:Y:S03]  /*2a80*/  BSSY B0, `(.L_x_1332) ;  /* 0x00007df000007945 */ /* 0x000fe60003800000 */
[----:B------:R-:W-:Y:S01]  /*2a90*/  IMAD R3, R33, R94, R3 ;  /* 0x0000005e21037224 */ /* 0x000fe200078e0203 */
[----:B------:R-:W-:Y:S01]  /*2aa0*/  IADD3 R5, P5, R88, R128, RZ ;  /* 0x0000008058057210 */ /* 0x000fe20007fbe0ff */
[----:B------:R-:W-:-:S02]  /*2ab0*/  IMAD R43, R43, 0x2, R116 ;  /* 0x000000022b2b7824 */ /* 0x000fc400078e0274 */
[----:B------:R-:W-:Y:S01]  /*2ac0*/  IMAD.IADD R84, R129, 0x1, R3 ;  /* 0x0000000181547824 */ /* 0x000fe200078e0203 */
[----:B------:R-:W-:-:S03]  /*2ad0*/  IADD3 R3, P1, P4, R88, R128, R133 ;  /* 0x0000008058037210 */ /* 0x000fc60007c3e085 */
[----:B------:R-:W-:Y:S01]  /*2ae0*/  IMAD.X R24, R84, 0x1, R31, P5 ;  /* 0x0000000154187824 */ /* 0x000fe200028e061f */
[----:B------:R-:W-:Y:S02]  /*2af0*/  IADD3.X R4, R31, R84, R132, P1, P4 ;  /* 0x000000541f047210 */ /* 0x000fe40000fe8484 */
[----:B------:R-:W-:Y:S02]  /*2b00*/  ISETP.GT.AND P1, PT, R35, R124, PT ;  /* 0x0000007c2300720c */ /* 0x000fe40003f24270 */
[-C--:B0-----:R-:W-:Y:S02]  /*2b10*/  LEA R44, P0, R5, R120.reuse, 0x1 ;  /* 0x00000078052c7211 */ /* 0x081fe400078008ff */
[----:B------:R-:W-:Y:S02]  /*2b20*/  LEA R40, P5, R3, R120, 0x1 ;  /* 0x0000007803287211 */ /* 0x000fe400078a08ff */
[----:B------:R-:W-:Y:S01]  /*2b30*/  LEA.HI.X R45, R5, R121, R24, 0x1, P0 ;  /* 0x00000079052d7211 */ /* 0x000fe200000f0c18 */
[----:B------:R-:W-:Y:S01]  /*2b40*/  IMAD.MOV.U32 R24, RZ, RZ, R35 ;  /* 0x000000ffff187224 */ /* 0x000fe200078e0023 */
[----:B-1----:R-:W-:-:S02]  /*2b50*/  ISETP.GE.AND P0, PT, R117, 0x1, PT ;  /* 0x000000017500780c */ /* 0x002fc40003f06270 */
[----:B------:R-:W-:Y:S01]  /*2b60*/  LEA.HI.X R41, R3, R121, R4, 0x1, P5 ;  /* 0x0000007903297211 */ /* 0x000fe200028f0c04 */
[----:B------:R-:W-:-:S04]  /*2b70*/  IMAD R3, R19, 0x4800, R136 ;  /* 0x0000480013037824 */ /* 0x000fc800078e0288 */
[----:B------:R-:W-:Y:S01]  /*2b80*/  IMAD R42, R3, 0x2, R116 ;  /* 0x00000002032a7824 */ /* 0x000fe200078e0274 */
[----:B--2---:R-:W-:-:S04]  /*2b90*/  LOP3.LUT R32, R32, 0xfffffffd, RZ, 0xc0, !PT ;  /* 0xfffffffd20207812 */ /* 0x004fc800078ec0ff */
[----:B------:R-:W-:-:S05]  /*2ba0*/  @P1 LOP3.LUT R32, R32, 0x2, RZ, 0xfc, !PT ;  /* 0x0000000220201812 */ /* 0x000fca00078efcff */
[----:B------:R0:W-:Y:S01]  /*2bb0*/  STL [R1+0x8], R32 ;  /* 0x0000082001007387 */ /* 0x0001e20000100800 */
[----:B------:R-:W-:Y:S05]  /*2bc0*/  @!P0 BRA `(.L_x_1333) ;  /* 0x0000007800448947 */ /* 0x000fea0003800000 */
[----:B------:R-:W-:Y:S01]  /*2bd0*/  ULDC.U8 UR4, c[0x0][0x3f0] ;  /* 0x0000fc0000047ab9 */ /* 0x000fe20000000000 */
[-C--:B------:R-:W-:Y:S01]  /*2be0*/  IMAD R3, R130, R35.reuse, RZ ;  /* 0x0000002382037224 */ /* 0x080fe200078e02ff */
[----:B------:R-:W-:Y:S01]  /*2bf0*/  ISETP.NE.AND P0, PT, RZ, UR4, PT ;  /* 0x00000004ff007c0c */ /* 0x000fe2000bf05270 */
[-C--:B------:R-:W-:Y:S02]  /*2c00*/  IMAD R5, R131, R35.reuse, RZ ;  /* 0x0000002383057224 */ /* 0x080fe400078e02ff */
[C---:B------:R-:W-:Y:S02]  /*2c10*/  IMAD R3, R33.reuse, R106, R3 ;  /* 0x0000006a21037224 */ /* 0x040fe400078e0203 */
[----:B------:R-:W-:Y:S02]  /*2c20*/  IMAD R33, R33, R100, R5 ;  /* 0x0000006421217224 */ /* 0x000fe400078e0205 */
[----:B------:R-:W-:Y:S02]  /*2c30*/  IMAD R5, R24, -0x60, R2 ;  /* 0xffffffa018057824 */ /* 0x000fe400078e0202 */
[----:B------:R-:W-:-:S03]  /*2c40*/  IMAD.WIDE.U32 R82, R106, R35, RZ ;  /* 0x000000236a527225 */ /* 0x000fc600078e00ff */
[----:B------:R-:W-:Y:S01]  /*2c50*/  VIMNMX R5, R5, 0x60, PT ;  /* 0x0000006005057848 */ /* 0x000fe20003fe0100 */
        /* <DEDUP_REMOVED lines=27> */
[----:B0-----:R-:W-:Y:S01]  /*2e10*/  LEA R32, P4, R33, UR4, 0x1 ;  /* 0x0000000421207c11 */ /* 0x001fe2000f8808ff */
[----:B------:R-:W-:Y:S01]  /*2e20*/  IMAD.X R46, R4, 0x1, R26, P1 ;  /* 0x00000001042e7824 */ /* 0x000fe200008e061a */
[----:B------:R-:W-:Y:S02]  /*2e30*/  ISETP.GE.AND P1, PT, R16, R117, PT ;  /* 0x000000751000720c */ /* 0x000fe40003f26270 */
[----:B------:R-:W-:-:S02]  /*2e40*/  CS2R R86, SRZ ;  /* 0x0000000000567805 */ /* 0x000fc4000001ff00 */
[----:B------:R-:W-:Y:S02]  /*2e50*/  LEA.HI.X R33, R33, UR5, R34, 0x1, P4 ;  /* 0x0000000521217c11 */ /* 0x000fe4000a0f0c22 */
[----:B------:R-:W-:Y:S02]  /*2e60*/  CS2R R128, SRZ ;  /* 0x0000000000807805 */ /* 0x000fe4000001ff00 */
[C---:B------:R-:W-:Y:S02]  /*2e70*/  LEA R34, P4, R35.reuse, UR6, 0x1 ;  /* 0x0000000623227c11 */ /* 0x040fe4000f8808ff */
[----:B------:R-:W-:Y:S01]  /*2e80*/  CS2R R120, SRZ ;  /* 0x0000000000787805 */ /* 0x000fe2000001ff00 */
[----:B------:R-:W-:Y:S01]  /*2e90*/  ULDC.64 UR8, c[0x0][0x208] ;  /* 0x0000820000087ab9 */ /* 0x000fe20000000a00 */
[----:B------:R-:W-:Y:S01]  /*2ea0*/  LEA.HI.X R35, R35, UR7, R46, 0x1, P4 ;  /* 0x0000000723237c11 */ /* 0x000fe2000a0f0c2e */
[----:B------:R-:W-:Y:S01]  /*2eb0*/  VIADD R46, R16, 0x30 ;  /* 0x00000030102e7836 */ /* 0x000fe20000000000 */
        /* <DEDUP_REMOVED lines=28> */
.L_x_1336:
[----:B------:R-:W-:Y:S05]  /*3080*/  BSYNC B1 ;  /* 0x0000000000017941 */ /* 0x000fea0003800000 */
.L_x_1335:
        /* <DEDUP_REMOVED lines=20> */
[----:B-1----:R-:W-:Y:S02]  /*31d0*/  IADD3.X R33, R21, R3, R28, P1, P5 ;  /* 0x0000000315217210 */ /* 0x002fe40000fea41c */
[----:B------:R-:W-:Y:S02]  /*31e0*/  CS2R R64, SRZ ;  /* 0x0000000000407805 */ /* 0x000fe4000001ff00 */
[----:B------:R-:W-:Y:S01]  /*31f0*/  IADD3 R80, P1, P5, R96, R80, R29 ;  /* 0x0000005060507210 */ /* 0x000fe20007d3e01d */
[----:B------:R-:W-:-:S03]  /*3200*/  ULDC.64 UR8, c[0x0][0x208] ;  /* 0x0000820000087ab9 */ /* 0x000fc60000000a00 */
[----:B------:R-:W-:Y:S01]  /*3210*/  IADD3.X R3, R26, R4, R30, P1, P5 ;  /* 0x000000041a037210 */ /* 0x000fe20000fea41e */
[----:B------:R-:W-:Y:S01]  /*3220*/  VIADD R4, R16, 0x10 ;  /* 0x0000001010047836 */ /* 0x000fe20000000000 */
[----:B0-----:R-:W-:-:S04]  /*3230*/  LEA R32, P1, R82, UR4, 0x1 ;  /* 0x0000000452207c11 */ /* 0x001fc8000f8208ff */
[----:B------:R-:W-:Y:S02]  /*3240*/  LEA.HI.X R33, R82, UR5, R33, 0x1, P1 ;  /* 0x0000000552217c11 */ /* 0x000fe400088f0c21 */
[----:B------:R-:W-:-:S04]  /*3250*/  LEA R34, P1, R80, UR6, 0x1 ;  /* 0x0000000650227c11 */ /* 0x000fc8000f8208ff */
[----:B------:R-:W-:Y:S02]  /*3260*/  LEA.HI.X R35, R80, UR7, R3, 0x1, P1 ;  /* 0x0000000750237c11 */ /* 0x000fe400088f0c03 */
        /* <DEDUP_REMOVED lines=32> */
.L_x_1338:
[----:B------:R-:W-:Y:S05]  /*3470*/  BSYNC B1 ;  /* 0x0000000000017941 */ /* 0x000fea0003800000 */
.L_x_1337:
[----:B------:R-:W-:Y:S01]  /*3480*/  IMAD.MOV.U32 R3, RZ, RZ, R70 ;  /* 0x000000ffff037224 */ /* 0x000fe200078e0046 */
[----:B------:R-:W-:Y:S01]  /*3490*/  PRMT R205, R134, 0x7610, R205 ;  /* 0x0000761086cd7816 */ /* 0x000fe200000000cd */
[----:B------:R-:W-:Y:S01]  /*34a0*/  IMAD.MOV.U32 R4, RZ, RZ, R71 ;  /* 0x000000ffff047224 */ /* 0x000fe200078e0047 */
[----:B------:R-:W-:Y:S01]  /*34b0*/  PRMT R206, R135, 0x7610, R206 ;  /* 0x0000761087ce7816 */ /* 0x000fe200000000ce */
[----:B012---:R-:W-:Y:S01]  /*34c0*/  IMAD.MOV.U32 R32, RZ, RZ, R74 ;  /* 0x000000ffff207224 */ /* 0x007fe200078e004a */
        /* <DEDUP_REMOVED lines=52> */
[----:B------:R-:W-:Y:S01]  /*3810*/  ULOP3.LUT UR4, UR60, 0x1, URZ, 0xfc, !UPT ;  /* 0x000000013c047892 */ /* 0x000fe2000f8efc3f */
        /* <DEDUP_REMOVED lines=9> */
[----:B------:R-:W-:Y:S01]  /*38b0*/  UISETP.NE.AND UP0, UPT, UR4, 0x3, UPT ;  /* 0x000000030400788c */ /* 0x000fe2000bf05270 */
        /* <DEDUP_REMOVED lines=8> */
[----:B------:R-:W-:-:S02]  /*3940*/  PLOP3.LUT P1, PT, PT, PT, UP0, 0x80, 0x0 ;  /* 0x000000000000781c */ /* 0x000fc40003f2f008 */
        /* <DEDUP_REMOVED lines=22> */
.L_x_1339:
[----:B------:R-:W-:Y:S01]  /*3ab0*/  IMAD R4, R19, 0x8, R18 ;  /* 0x0000000813047824 */ /* 0x000fe200078e0212 */
[----:B------:R-:W-:Y:S01]  /*3ac0*/  SHF.L.U32 R3, R167, 0x1f, RZ ;  /* 0x0000001fa7037819 */ /* 0x000fe200000006ff */
[----:B------:R-:W-:Y:S03]  /*3ad0*/  BSSY B1, `(.L_x_1340) ;  /* 0x0000003000017945 */ /* 0x000fe60003800000 */
[----:B------:R-:W0:Y:S02]  /*3ae0*/  SYNCS.PHASECHK.TRANS64.TRYWAIT P5, [R4+URZ+0x2a890], R3 ;  /* 0x02a89003040075a7 */ /* 0x000e2400080a017f */
[----:B0-----:R-:W-:Y:S05]  /*3af0*/  @!P5 BRA `(.L_x_1341) ;  /* 0x000002500088d947 */ /* 0x001fea0003800000 */
.L_x_1738:
[----:B------:R-:W-:Y:S05]  /*3b00*/  BSYNC B1 ;  /* 0x0000000000017941 */ /* 0x000fea0003800000 */
.L_x_1340:
        /* <DEDUP_REMOVED lines=54> */
.L_x_1347:
[----:B------:R-:W-:Y:S05]  /*3e70*/  BSYNC B3 ;  /* 0x0000000000037941 */ /* 0x000fea0003800000 */
.L_x_1346:
[----:B------:R-:W-:Y:S02]  /*3e80*/  ULDC.64 UR4, c[0x0][0x208] ;  /* 0x0000820000047ab9 */ /* 0x000fe40000000a00 */
[----:B--2---:R1:W-:Y:S03]  /*3e90*/  STG.E.128 desc[UR4][R44.64], R32 ;  /* 0x000000202c007986 */ /* 0x0043e6000c101d04 */
.L_x_1345:
[----:B------:R-:W-:Y:S05]  /*3ea0*/  BSYNC B2 ;  /* 0x0000000000027941 */ /* 0x000fea0003800000 */
.L_x_1344:
        /* <DEDUP_REMOVED lines=27> */
[----:B------:R-:W-:-:S02]  /*4060*/  IMAD.U32 R35, R33, 0x10000, RZ ;  /* 0x0001000021237824 */ /* 0x000fc400078e00ff */
[-C--:B------:R-:W-:Y:S01]  /*4070*/  FMUL.FTZ R211, R211, R212.reuse ;  /* 0x000000d4d3d37220 */ /* 0x080fe20000410000 */
[----:B------:R-:W-:Y:S02]  /*4080*/  IMAD.U32 R33, R32, 0x10000, RZ ;  /* 0x0001000020217824 */ /* 0x000fe400078e00ff */
[----:B------:R-:W-:Y:S01]  /*4090*/  FMUL.FTZ R216, R34, R129 ;  /* 0x0000008122d87220 */ /* 0x000fe20000410000 */
[----:B------:R-:W-:Y:S01]  /*40a0*/  LOP3.LUT R32, R32, 0xffff0000, RZ, 0xc0, !PT ;  /* 0xffff000020207812 */ /* 0x000fe200078ec0ff */
[C---:B------:R-:W-:Y:S01]  /*40b0*/  FFMA.FTZ R214, R35.reuse, R212, -R214 ;  /* 0x000000d423d67223 */ /* 0x040fe200000108d6 */
[----:B------:R-:W-:Y:S01]  /*40c0*/  FFMA.FTZ R211, R35, R210, R211 ;  /* 0x000000d223d37223 */ /* 0x000fe200000100d3 */
[-C--:B------:R-:W-:Y:S01]  /*40d0*/  FMUL.FTZ R34, R34, R209.reuse ;  /* 0x000000d122227220 */ /* 0x080fe20000410000 */
        /* <DEDUP_REMOVED lines=18> */
.L_x_1351:
[----:B------:R-:W-:Y:S05]  /*4200*/  BSYNC B3 ;  /* 0x0000000000037941 */ /* 0x000fea0003800000 */
.L_x_1350:
[----:B------:R-:W-:Y:S02]  /*4210*/  ULDC.64 UR4, c[0x0][0x208] ;  /* 0x0000820000047ab9 */ /* 0x000fe40000000a00 */
[----:B--2---:R2:W-:Y:S03]  /*4220*/  STG.E.128 desc[UR4][R44.64+0x40], R32 ;  /* 0x000040202c007986 */ /* 0x0045e6000c101d04 */
.L_x_1349:
[----:B------:R-:W-:Y:S05]  /*4230*/  BSYNC B2 ;  /* 0x0000000000027941 */ /* 0x000fea0003800000 */
.L_x_1348:
        /* <DEDUP_REMOVED lines=11> */
[----:B------:R-:W-:Y:S01]  /*42f0*/  PRMT R231, R231, 0x5410, R84 ;  /* 0x00005410e7e77816 */ /* 0x000fe20000000054 */
[----:B------:R-:W-:Y:S01]  /*4300*/  IMAD.U32 R84, R33, 0x10000, RZ ;  /* 0x0001000021547824 */ /* 0x000fe200078e00ff */
[----:B------:R-:W-:Y:S02]  /*4310*/  SHF.R.U32.HI R87, RZ, 0x10, R85 ;  /* 0x00000010ff577819 */ /* 0x000fe40000011655 */
[----:B------:R-:W-:Y:S01]  /*4320*/  PRMT R225, R225, 0x5410, R78 ;  /* 0x00005410e1e17816 */ /* 0x000fe2000000004e */
[----:B------:R-:W-:Y:S01]  /*4330*/  IMAD.U32 R78, R32, 0x10000, RZ ;  /* 0x00010000204e7824 */ /* 0x000fe200078e00ff */
[----:B------:R-:W-:-:S02]  /*4340*/  SHF.R.U32.HI R79, RZ, 0x10, R79 ;  /* 0x00000010ff4f7819 */ /* 0x000fc4000001164f */
[----:B------:R-:W-:Y:S02]  /*4350*/  LOP3.LUT R33, R33, 0xffff0000, RZ, 0xc0, !PT ;  /* 0xffff000021217812 */ /* 0x000fe400078ec0ff */
[C---:B------:R-:W-:Y:S01]  /*4360*/  LOP3.LUT R120, R231.reuse, 0xffff0000, RZ, 0xc0, !PT ;  /* 0xffff0000e7787812 */ /* 0x040fe200078ec0ff */
[----:B------:R-:W-:Y:S01]  /*4370*/  IMAD.U32 R231, R231, 0x10000, RZ ;  /* 0x00010000e7e77824 */ /* 0x000fe200078e00ff */
[----:B------:R-:W-:Y:S02]  /*4380*/  PRMT R232, R232, 0x5410, R87 ;  /* 0x00005410e8e87816 */ /* 0x000fe40000000057 */
[C---:B------:R-:W-:Y:S01]  /*4390*/  LOP3.LUT R126, R225.reuse, 0xffff0000, RZ, 0xc0, !PT ;  /* 0xffff0000e17e7812 */ /* 0x040fe200078ec0ff */
[----:B------:R-:W-:Y:S01]  /*43a0*/  IMAD.U32 R225, R225, 0x10000, RZ ;  /* 0x00010000e1e17824 */ /* 0x000fe200078e00ff */
[----:B------:R-:W-:Y:S01]  /*43b0*/  PRMT R226, R226, 0x5410, R79 ;  /* 0x00005410e2e27816 */ /* 0x000fe2000000004f */
[----:B------:R-:W-:Y:S01]  /*43c0*/  FMUL.FTZ R79, R33, R120 ;  /* 0x00000078214f7220 */ /* 0x000fe20000410000 */
[----:B------:R-:W-:Y:S01]  /*43d0*/  LOP3.LUT R34, R34, 0xffff0000, RZ, 0xc0, !PT ;  /* 0xffff000022227812 */ /* 0x000fe200078ec0ff */
[----:B------:R-:W-:-:S02]  /*43e0*/  IMAD.U32 R87, R232, 0x10000, RZ ;  /* 0x00010000e8577824 */ /* 0x000fc400078e00ff */
[-C--:B------:R-:W-:Y:S01]  /*43f0*/  FMUL.FTZ R33, R33, R126.reuse ;  /* 0x0000007e21217220 */ /* 0x080fe20000410000 */
[----:B------:R-:W-:Y:S02]  /*4400*/  IMAD.U32 R121, R226, 0x10000, RZ ;  /* 0x00010000e2797824 */ /* 0x000fe400078e00ff */
[----:B------:R-:W-:Y:S01]  /*4410*/  FFMA.FTZ R79, R84, R126, -R79 ;  /* 0x0000007e544f7223 */ /* 0x000fe2000001084f */
[----:B------:R-:W-:Y:S01]  /*4420*/  FMUL.FTZ R127, R34, R87 ;  /* 0x00000057227f7220 */ /* 0x000fe20000410000 */
[----:B------:R-:W-:Y:S01]  /*4430*/  FFMA.FTZ R84, R84, R120, R33 ;  /* 0x0000007854547223 */ /* 0x000fe20000010021 */
[C---:B------:R-:W-:Y:S01]  /*4440*/  LOP3.LUT R85, R35.reuse, 0xffff0000, RZ, 0xc0, !PT ;  /* 0xffff000023557812 */ /* 0x040fe200078ec0ff */
[-C--:B------:R-:W-:Y:S01]  /*4450*/  FMUL.FTZ R33, R34, R121.reuse ;  /* 0x0000007922217220 */ /* 0x080fe20000410000 */
[----:B------:R-:W-:Y:S01]  /*4460*/  LOP3.LUT R32, R32, 0xffff0000, RZ, 0xc0, !PT ;  /* 0xffff000020207812 */ /* 0x000fe200078ec0ff */
[----:B------:R-:W-:Y:S01]  /*4470*/  FFMA.FTZ R127, R86, R121, -R127 ;  /* 0x00000079567f7223 */ /* 0x000fe2000001087f */
[----:B------:R-:W-:Y:S01]  /*4480*/  LOP3.LUT R232, R232, 0xffff0000, RZ, 0xc0, !PT ;  /* 0xffff0000e8e87812 */ /* 0x000fe200078ec0ff */
[----:B------:R-:W-:Y:S01]  /*4490*/  FFMA.FTZ R86, R86, R87, R33 ;  /* 0x0000005756567223 */ /* 0x000fe20000010021 */
[----:B------:R-:W-:Y:S01]  /*44a0*/  LOP3.LUT R226, R226, 0xffff0000, RZ, 0xc0, !PT ;  /* 0xffff0000e2e27812 */ /* 0x000fe200078ec0ff */
[----:B------:R-:W-:Y:S01]  /*44b0*/  FMUL.FTZ R33, R32, R231 ;  /* 0x000000e720217220 */ /* 0x000fe20000410000 */
[----:B------:R-:W-:-:S02]  /*44c0*/  IMAD.U32 R35, R35, 0x10000, RZ ;  /* 0x0001000023237824 */ /* 0x000fc400078e00ff */
[C---:B------:R-:W-:Y:S01]  /*44d0*/  FMUL.FTZ R34, R85.reuse, R232 ;  /* 0x000000e855227220 */ /* 0x040fe20000410000 */
[-C--:B------:R-:W-:Y:S01]  /*44e0*/  FMUL.FTZ R32, R32, R225.reuse ;  /* 0x000000e120207220 */ /* 0x080fe20000410000 */
[-C--:B------:R-:W-:Y:S01]  /*44f0*/  FMUL.FTZ R85, R85, R226.reuse ;  /* 0x000000e255557220 */ /* 0x080fe20000410000 */
[C---:B------:R-:W-:Y:S01]  /*4500*/  FFMA.FTZ R33, R78.reuse, R225, -R33 ;  /* 0x000000e14e217223 */ /* 0x040fe20000010821 */
[C---:B------:R-:W-:Y:S01]  /*4510*/  FFMA.FTZ R34, R35.reuse, R226, -R34 ;  /* 0x000000e223227223 */ /* 0x040fe20000010822 */
[----:B------:R-:W-:Y:S01]  /*4520*/  FFMA.FTZ R32, R78, R231, R32 ;  /* 0x000000e74e207223 */ /* 0x000fe20000010020 */
[----:B------:R-:W-:Y:S01]  /*4530*/  FFMA.FTZ R85, R35, R232, R85 ;  /* 0x000000e823557223 */ /* 0x000fe20000010055 */
[----:B------:R-:W-:-:S03]  /*4540*/  F2FP.BF16.F32.PACK_AB R79, R84, R79 ;  /* 0x0000004f544f723e */ /* 0x000fc600000010ff */
[----:B------:R-:W-:Y:S02]  /*4550*/  F2FP.BF16.F32.PACK_AB R32, R32, R33 ;  /* 0x000000212020723e */ /* 0x000fe400000010ff */
[----:B------:R-:W-:Y:S01]  /*4560*/  F2FP.BF16.F32.PACK_AB R35, R85, R34 ;  /* 0x000000225523723e */ /* 0x000fe200000010ff */
[----:B------:R-:W-:Y:S01]  /*4570*/  IMAD.MOV.U32 R33, RZ, RZ, R79 ;  /* 0x000000ffff217224 */ /* 0x000fe200078e004f */
[----:B------:R-:W-:-:S07]  /*4580*/  F2FP.BF16.F32.PACK_AB R34, R86, R127 ;  /* 0x0000007f5622723e */ /* 0x000fce00000010ff */
.L_x_1355:
[----:B------:R-:W-:Y:S05]  /*4590*/  BSYNC B3 ;  /* 0x0000000000037941 */ /* 0x000fea0003800000 */
.L_x_1354:
[----:B------:R-:W-:Y:S02]  /*45a0*/  ULDC.64 UR4, c[0x0][0x208] ;  /* 0x0000820000047ab9 */ /* 0x000fe40000000a00 */
[----:B--2---:R3:W-:Y:S03]  /*45b0*/  STG.E.128 desc[UR4][R44.64+0x80], R32 ;  /* 0x000080202c007986 */ /* 0x0047e6000c101d04 */
.L_x_1353:
[----:B------:R-:W-:Y:S05]  /*45c0*/  BSYNC B2 ;  /* 0x0000000000027941 */ /* 0x000fea0003800000 */
.L_x_1352:
        /* <DEDUP_REMOVED lines=9> */
[----:B------:R-:W-:Y:S01]  /*4660*/  SHF.R.U64 R78, R74, 0x10, R75 ;  /* 0x000000104a4e7819 */ /* 0x000fe2000000124b */
[----:B--2---:R-:W-:Y:S01]  /*4670*/  IMAD.U32 R74, R34, 0x10000, RZ ;  /* 0x00010000224a7824 */ /* 0x004fe200078e00ff */
[----:B------:R-:W-:Y:S02]  /*4680*/  SHF.R.U32.HI R77, RZ, 0x10, R77 ;  /* 0x00000010ff4d7819 */ /* 0x000fe4000001164d */
[----:B------:R-:W-:Y:S02]  /*4690*/  PRMT R229, R229, 0x5410, R76 ;  /* 0x00005410e5e57816 */ /* 0x000fe4000000004c */
[----:B------:R-:W-:Y:S02]  /*46a0*/  PRMT R223, R223, 0x5410, R78 ;  /* 0x00005410dfdf7816 */ /* 0x000fe4000000004e */
[----:B------:R-:W-:-:S02]  /*46b0*/  SHF.R.U32.HI R79, RZ, 0x10, R75 ;  /* 0x00000010ff4f7819 */ /* 0x000fc4000001164b */
[----:B------:R-:W-:Y:S02]  /*46c0*/  PRMT R230, R230, 0x5410, R77 ;  /* 0x00005410e6e67816 */ /* 0x000fe4000000004d */
[----:B------:R-:W-:Y:S02]  /*46d0*/  LOP3.LUT R77, R33, 0xffff0000, RZ, 0xc0, !PT ;  /* 0xffff0000214d7812 */ /* 0x000fe400078ec0ff */
[----:B------:R-:W-:Y:S01]  /*46e0*/  LOP3.LUT R86, R229, 0xffff0000, RZ, 0xc0, !PT ;  /* 0xffff0000e5567812 */ /* 0x000fe200078ec0ff */
[----:B------:R-:W-:Y:S01]  /*46f0*/  IMAD.U32 R76, R230, 0x10000, RZ ;  /* 0x00010000e64c7824 */ /* 0x000fe200078e00ff */
[----:B------:R-:W-:Y:S02]  /*4700*/  LOP3.LUT R78, R223, 0xffff0000, RZ, 0xc0, !PT ;  /* 0xffff0000df4e7812 */ /* 0x000fe400078ec0ff */
[----:B------:R-:W-:Y:S01]  /*4710*/  PRMT R224, R224, 0x5410, R79 ;  /* 0x00005410e0e07816 */ /* 0x000fe2000000004f */
[----:B------:R-:W-:Y:S01]  /*4720*/  IMAD.U32 R79, R33, 0x10000, RZ ;  /* 0x00010000214f7824 */ /* 0x000fe200078e00ff */
[----:B------:R-:W-:Y:S01]  /*4730*/  LOP3.LUT R75, R34, 0xffff0000, RZ, 0xc0, !PT ;  /* 0xffff0000224b7812 */ /* 0x000fe200078ec0ff */
[C---:B------:R-:W-:Y:S01]  /*4740*/  FMUL.FTZ R120, R77.reuse, R86 ;  /* 0x000000564d787220 */ /* 0x040fe20000410000 */
[----:B------:R-:W-:Y:S01]  /*4750*/  FMUL.FTZ R85, R77, R78 ;  /* 0x0000004e4d557220 */ /* 0x000fe20000410000 */
[----:B------:R-:W-:Y:S01]  /*4760*/  IMAD.U32 R84, R224, 0x10000, RZ ;  /* 0x00010000e0547824 */ /* 0x000fe200078e00ff */
[C---:B------:R-:W-:Y:S01]  /*4770*/  LOP3.LUT R77, R32.reuse, 0xffff0000, RZ, 0xc0, !PT ;  /* 0xffff0000204d7812 */ /* 0x040fe200078ec0ff */
[----:B------:R-:W-:-:S02]  /*4780*/  IMAD.U32 R33, R32, 0x10000, RZ ;  /* 0x0001000020217824 */ /* 0x000fc400078e00ff */
[----:B------:R-:W-:Y:S01]  /*4790*/  FMUL.FTZ R87, R75, R76 ;  /* 0x0000004c4b577220 */ /* 0x000fe20000410000 */
[C---:B------:R-:W-:Y:S01]  /*47a0*/  FFMA.FTZ R32, R79.reuse, R78, -R120 ;  /* 0x0000004e4f207223 */ /* 0x040fe20000010878 */
[----:B------:R-:W-:Y:S01]  /*47b0*/  FFMA.FTZ R79, R79, R86, R85 ;  /* 0x000000564f4f7223 */ /* 0x000fe20000010055 */
[----:B------:R-:W-:Y:S01]  /*47c0*/  LOP3.LUT R34, R35, 0xffff0000, RZ, 0xc0, !PT ;  /* 0xffff000023227812 */ /* 0x000fe200078ec0ff */
[-C--:B------:R-:W-:Y:S01]  /*47d0*/  FMUL.FTZ R85, R75, R84.reuse ;  /* 0x000000544b557220 */ /* 0x080fe20000410000 */
[----:B------:R-:W-:Y:S01]  /*47e0*/  LOP3.LUT R230, R230, 0xffff0000, RZ, 0xc0, !PT ;  /* 0xffff0000e6e67812 */ /* 0x000fe200078ec0ff */
[----:B------:R-:W-:Y:S01]  /*47f0*/  FFMA.FTZ R75, R74, R84, -R87 ;  /* 0x000000544a4b7223 */ /* 0x000fe20000010857 */
[----:B------:R-:W-:Y:S01]  /*4800*/  LOP3.LUT R224, R224, 0xffff0000, RZ, 0xc0, !PT ;  /* 0xffff0000e0e07812 */ /* 0x000fe200078ec0ff */
[----:B------:R-:W-:Y:S02]  /*4810*/  IMAD.U32 R84, R229, 0x10000, RZ ;  /* 0x00010000e5547824 */ /* 0x000fe400078e00ff */
[----:B------:R-:W-:Y:S01]  /*4820*/  FFMA.FTZ R74, R74, R76, R85 ;  /* 0x0000004c4a4a7223 */ /* 0x000fe20000010055 */
[----:B------:R-:W-:-:S02]  /*4830*/  IMAD.U32 R78, R223, 0x10000, RZ ;  /* 0x00010000df4e7824 */ /* 0x000fc400078e00ff */
[C---:B------:R-:W-:Y:S01]  /*4840*/  FMUL.FTZ R76, R34.reuse, R230 ;  /* 0x000000e6224c7220 */ /* 0x040fe20000410000 */
[----:B------:R-:W-:Y:S01]  /*4850*/  FMUL.FTZ R85, R34, R224 ;  /* 0x000000e022557220 */ /* 0x000fe20000410000 */
[C---:B------:R-:W-:Y:S01]  /*4860*/  FMUL.FTZ R34, R77.reuse, R84 ;  /* 0x000000544d227220 */ /* 0x040fe20000410000 */
[-C--:B------:R-:W-:Y:S01]  /*4870*/  FMUL.FTZ R77, R77, R78.reuse ;  /* 0x0000004e4d4d7220 */ /* 0x080fe20000410000 */
[----:B------:R-:W-:Y:S01]  /*4880*/  IMAD.U32 R35, R35, 0x10000, RZ ;  /* 0x0001000023237824 */ /* 0x000fe200078e00ff */
[----:B------:R-:W-:Y:S01]  /*4890*/  F2FP.BF16.F32.PACK_AB R74, R74, R75 ;  /* 0x0000004b4a4a723e */ /* 0x000fe200000010ff */
[C---:B------:R-:W-:Y:S01]  /*48a0*/  FFMA.FTZ R34, R33.reuse, R78, -R34 ;  /* 0x0000004e21227223 */ /* 0x040fe20000010822 */
[----:B------:R-:W-:Y:S01]  /*48b0*/  FFMA.FTZ R77, R33, R84, R77 ;  /* 0x00000054214d7223 */ /* 0x000fe2000001004d */
[C---:B------:R-:W-:Y:S01]  /*48c0*/  FFMA.FTZ R76, R35.reuse, R224, -R76 ;  /* 0x000000e0234c7223 */ /* 0x040fe2000001084c */
[----:B------:R-:W-:Y:S01]  /*48d0*/  FFMA.FTZ R85, R35, R230, R85 ;  /* 0x000000e623557223 */ /* 0x000fe20000010055 */
[----:B------:R-:W-:-:S02]  /*48e0*/  F2FP.BF16.F32.PACK_AB R33, R79, R32 ;  /* 0x000000204f21723e */ /* 0x000fc400000010ff */
[----:B------:R-:W-:Y:S01]  /*48f0*/  F2FP.BF16.F32.PACK_AB R32, R77, R34 ;  /* 0x000000224d20723e */ /* 0x000fe200000010ff */
[----:B------:R-:W-:Y:S01]  /*4900*/  IMAD.MOV.U32 R34, RZ, RZ, R74 ;  /* 0x000000ffff227224 */ /* 0x000fe200078e004a */
[----:B------:R-:W-:-:S07]  /*4910*/  F2FP.BF16.F32.PACK_AB R35, R85, R76 ;  /* 0x0000004c5523723e */ /* 0x000fce00000010ff */
.L_x_1359:
[----:B------:R-:W-:Y:S05]  /*4920*/  BSYNC B3 ;  /* 0x0000000000037941 */ /* 0x000fea0003800000 */
.L_x_1358:
[----:B------:R-:W-:Y:S02]  /*4930*/  ULDC.64 UR4, c[0x0][0x208] ;  /* 0x0000820000047ab9 */ /* 0x000fe40000000a00 */
[----:B--2---:R4:W-:Y:S03]  /*4940*/  STG.E.128 desc[UR4][R44.64+0xc0], R32 ;  /* 0x0000c0202c007986 */ /* 0x0049e6000c101d04 */
.L_x_1357:
[----:B------:R-:W-:Y:S05]  /*4950*/  BSYNC B2 ;  /* 0x0000000000027941 */ /* 0x000fea0003800000 */
.L_x_1356:
        /* <DEDUP_REMOVED lines=12> */
[----:B------:R-:W-:Y:S02]  /*4a20*/  SHF.R.U32.HI R71, RZ, 0x10, R73 ;  /* 0x00000010ff477819 */ /* 0x000fe40000011649 */
[----:B------:R-:W-:Y:S02]  /*4a30*/  PRMT R219, R219, 0x5410, R74 ;  /* 0x00005410dbdb7816 */ /* 0x000fe4000000004a */
[----:B------:R-:W-:-:S02]  /*4a40*/  PRMT R221, R221, 0x5410, R72 ;  /* 0x00005410dddd7816 */ /* 0x000fc40000000048 */
[----:B------:R-:W-:Y:S01]  /*4a50*/  PRMT R222, R222, 0x5410, R71 ;  /* 0x00005410dede7816 */ /* 0x000fe20000000047 */
[C---:B------:R-:W-:Y:S01]  /*4a60*/  IMAD.U32 R71, R33.reuse, 0x10000, RZ ;  /* 0x0001000021477824 */ /* 0x040fe200078e00ff */
        /* <DEDUP_REMOVED lines=14> */
[----:B------:R-:W-:Y:S01]  /*4b50*/  IMAD.U32 R221, R221, 0x10000, RZ ;  /* 0x00010000dddd7824 */ /* 0x000fe200078e00ff */
[----:B------:R-:W-:Y:S01]  /*4b60*/  LOP3.LUT R32, R32, 0xffff0000, RZ, 0xc0, !PT ;  /* 0xffff000020207812 */ /* 0x000fe200078ec0ff */
[----:B------:R-:W-:Y:S01]  /*4b70*/  FMUL.FTZ R73, R73, R75 ;  /* 0x0000004b49497220 */ /* 0x000fe20000410000 */
[----:B------:R-:W-:-:S02]  /*4b80*/  IMAD.U32 R219, R219, 0x10000, RZ ;  /* 0x00010000dbdb7824 */ /* 0x000fc400078e00ff */
[C---:B------:R-:W-:Y:S01]  /*4b90*/  FFMA.FTZ R78, R71.reuse, R74, -R78 ;  /* 0x0000004a474e7223 */ /* 0x040fe2000001084e */
[----:B------:R-:W-:Y:S01]  /*4ba0*/  FFMA.FTZ R79, R71, R76, R79 ;  /* 0x0000004c474f7223 */ /* 0x000fe2000001004f */
[C---:B------:R-:W-:Y:S01]  /*4bb0*/  FMUL.FTZ R72, R34.reuse, R222 ;  /* 0x000000de22487220 */ /* 0x040fe20000410000 */
[----:B------:R-:W-:Y:S01]  /*4bc0*/  FMUL.FTZ R71, R34, R220 ;  /* 0x000000dc22477220 */ /* 0x000fe20000410000 */
[----:B------:R-:W-:Y:S01]  /*4bd0*/  FFMA.FTZ R85, R70, R75, -R85 ;  /* 0x0000004b46557223 */ /* 0x000fe20000010855 */
[----:B------:R-:W-:Y:S01]  /*4be0*/  FMUL.FTZ R34, R32, R221 ;  /* 0x000000dd20227220 */ /* 0x000fe20000410000 */
[----:B------:R-:W-:Y:S01]  /*4bf0*/  FFMA.FTZ R70, R70, R77, R73 ;  /* 0x0000004d46467223 */ /* 0x000fe20000010049 */
[-C--:B------:R-:W-:Y:S01]  /*4c00*/  FMUL.FTZ R32, R32, R219.reuse ;  /* 0x000000db20207220 */ /* 0x080fe20000410000 */
[----:B------:R-:W-:Y:S02]  /*4c10*/  IMAD.U32 R35, R35, 0x10000, RZ ;  /* 0x0001000023237824 */ /* 0x000fe400078e00ff */
[----:B------:R-:W-:Y:S01]  /*4c20*/  FFMA.FTZ R34, R33, R219, -R34 ;  /* 0x000000db21227223 */ /* 0x000fe20000010822 */
[----:B------:R-:W-:Y:S01]  /*4c30*/  F2FP.BF16.F32.PACK_AB R78, R79, R78 ;  /* 0x0000004e4f4e723e */ /* 0x000fe200000010ff */
[----:B------:R-:W-:Y:S01]  /*4c40*/  FFMA.FTZ R33, R33, R221, R32 ;  /* 0x000000dd21217223 */ /* 0x000fe20000010020 */
[C---:B------:R-:W-:Y:S01]  /*4c50*/  FFMA.FTZ R72, R35.reuse, R220, -R72 ;  /* 0x000000dc23487223 */ /* 0x040fe20000010848 */
[----:B------:R-:W-:Y:S01]  /*4c60*/  FFMA.FTZ R71, R35, R222, R71 ;  /* 0x000000de23477223 */ /* 0x000fe20000010047 */
[----:B------:R-:W-:-:S02]  /*4c70*/  F2FP.BF16.F32.PACK_AB R70, R70, R85 ;  /* 0x000000554646723e */ /* 0x000fc400000010ff */
[----:B------:R-:W-:Y:S01]  /*4c80*/  F2FP.BF16.F32.PACK_AB R32, R33, R34 ;  /* 0x000000222120723e */ /* 0x000fe200000010ff */
[----:B------:R-:W-:Y:S01]  /*4c90*/  IMAD.MOV.U32 R33, RZ, RZ, R78 ;  /* 0x000000ffff217224 */ /* 0x000fe200078e004e */
[----:B------:R-:W-:Y:S01]  /*4ca0*/  F2FP.BF16.F32.PACK_AB R35, R71, R72 ;  /* 0x000000484723723e */ /* 0x000fe200000010ff */
[----:B------:R-:W-:-:S07]  /*4cb0*/  IMAD.MOV.U32 R34, RZ, RZ, R70 ;  /* 0x000000ffff227224 */ /* 0x000fce00078e0046 */
.L_x_1363:
[----:B------:R-:W-:Y:S05]  /*4cc0*/  BSYNC B3 ;  /* 0x0000000000037941 */ /* 0x000fea0003800000 */
.L_x_1362:
[----:B------:R-:W-:Y:S02]  /*4cd0*/  ULDC.64 UR4, c[0x0][0x208] ;  /* 0x0000820000047ab9 */ /* 0x000fe40000000a00 */
[----:B--2---:R1:W-:Y:S03]  /*4ce0*/  STG.E.128 desc[UR4][R44.64+0x100], R32 ;  /* 0x000100202c007986 */ /* 0x0043e6000c101d04 */
.L_x_1361:
[----:B------:R-:W-:Y:S05]  /*4cf0*/  BSYNC B2 ;  /* 0x0000000000027941 */ /* 0x000fea0003800000 */
.L_x_1360:
[----:B------:R-:W-:-:S13]  /*4d00*/  ISETP.NE.AND P0, PT, R7, RZ, PT ;  /* 0x000000ff0700720c */ /* 0x000fda0003f05270 */
[----:B------:R-:W-:Y:S05]  /*4d10*/  @!P0 BRA `(.L_x_1343) ;  /* 0x0000000000d48947 */ /* 0x000fea0003800000 */
[----:B-1234-:R1:W2:Y:S01]  /*4d20*/  LDS.128 R32, [R42+0x6000] ;  /* 0x006000002a207984 */ /* 0x01e2a20000000c00 */
[----:B------:R-:W-:Y:S01]  /*4d30*/  VIADD R70, R16, 0x50 ;  /* 0x0000005010467836 */ /* 0x000fe20000000000 */
[----:B------:R-:W-:Y:S04]  /*4d40*/  BSSY B2, `(.L_x_1364) ;  /* 0x0000030000027945 */ /* 0x000fe80003800000 */
[----:B------:R-:W-:-:S13]  /*4d50*/  ISETP.GE.AND P0, PT, R70, R117, PT ;  /* 0x000000754600720c */ /* 0x000fda0003f06270 */
[----:B-1----:R-:W-:Y:S05]  /*4d60*/  @P0 BRA `(.L_x_1365) ;  /* 0x0000000000b40947 */ /* 0x002fea0003800000 */
[----:B------:R-:W-:Y:S02]  /*4d70*/  SHF.R.U64 R70, R66, 0x10, R67 ;  /* 0x0000001042467819 */ /* 0x000fe40000001243 */
[--C-:B------:R-:W-:Y:S02]  /*4d80*/  SHF.R.U64 R66, R68, 0x10, R69.reuse ;  /* 0x0000001044427819 */ /* 0x100fe40000001245 */
[----:B------:R-:W-:Y:S02]  /*4d90*/  SHF.R.U32.HI R71, RZ, 0x10, R69 ;  /* 0x00000010ff477819 */ /* 0x000fe40000011645 */
[----:B------:R-:W-:Y:S01]  /*4da0*/  SHF.R.U32.HI R73, RZ, 0x10, R67 ;  /* 0x00000010ff497819 */ /* 0x000fe20000011643 */
[----:B--2---:R-:W-:Y:S01]  /*4db0*/  IMAD.U32 R67, R34, 0x10000, RZ ;  /* 0x0001000022437824 */ /* 0x004fe200078e00ff */
[----:B------:R-:W-:Y:S02]  /*4dc0*/  PRMT R205, R205, 0x5410, R70 ;  /* 0x00005410cdcd7816 */ /* 0x000fe40000000046 */
        /* <DEDUP_REMOVED lines=10> */
[C---:B------:R-:W-:Y:S01]  /*4e70*/  IMAD.U32 R34, R35.reuse, 0x10000, RZ ;  /* 0x0001000023227824 */ /* 0x040fe200078e00ff */
[----:B------:R-:W-:Y:S01]  /*4e80*/  LOP3.LUT R69, R35, 0xffff0000, RZ, 0xc0, !PT ;  /* 0xffff000023457812 */ /* 0x000fe200078ec0ff */
[----:B------:R-:W-:-:S02]  /*4e90*/  IMAD.U32 R35, R33, 0x10000, RZ ;  /* 0x0001000021237824 */ /* 0x000fc400078e00ff */
[----:B------:R-:W-:Y:S01]  /*4ea0*/  FMUL.FTZ R74, R66, R72 ;  /* 0x00000048424a7220 */ /* 0x000fe20000410000 */
[----:B------:R-:W-:Y:S02]  /*4eb0*/  IMAD.U32 R33, R32, 0x10000, RZ ;  /* 0x0001000020217824 */ /* 0x000fe400078e00ff */
[-C--:B------:R-:W-:Y:S01]  /*4ec0*/  FMUL.FTZ R75, R66, R70.reuse ;  /* 0x00000046424b7220 */ /* 0x080fe20000410000 */
[----:B------:R-:W-:Y:S01]  /*4ed0*/  LOP3.LUT R32, R32, 0xffff0000, RZ, 0xc0, !PT ;  /* 0xffff000020207812 */ /* 0x000fe200078ec0ff */
[----:B------:R-:W-:Y:S01]  /*4ee0*/  FMUL.FTZ R66, R68, R73 ;  /* 0x0000004944427220 */ /* 0x000fe20000410000 */
[----:B------:R-:W-:Y:S01]  /*4ef0*/  LOP3.LUT R208, R208, 0xffff0000, RZ, 0xc0, !PT ;  /* 0xffff0000d0d07812 */ /* 0x000fe200078ec0ff */
[----:B------:R-:W-:Y:S01]  /*4f00*/  IMAD.U32 R205, R205, 0x10000, RZ ;  /* 0x00010000cdcd7824 */ /* 0x000fe200078e00ff */
[----:B------:R-:W-:Y:S01]  /*4f10*/  LOP3.LUT R206, R206, 0xffff0000, RZ, 0xc0, !PT ;  /* 0xffff0000cece7812 */ /* 0x000fe200078ec0ff */
[-C--:B------:R-:W-:Y:S01]  /*4f20*/  FMUL.FTZ R68, R68, R71.reuse ;  /* 0x0000004744447220 */ /* 0x080fe20000410000 */
[C---:B------:R-:W-:Y:S01]  /*4f30*/  FFMA.FTZ R74, R35.reuse, R70, -R74 ;  /* 0x00000046234a7223 */ /* 0x040fe2000001084a */
[----:B------:R-:W-:Y:S01]  /*4f40*/  FFMA.FTZ R75, R35, R72, R75 ;  /* 0x00000048234b7223 */ /* 0x000fe2000001004b */
[----:B------:R-:W-:Y:S01]  /*4f50*/  FFMA.FTZ R71, R67, R71, -R66 ;  /* 0x0000004743477223 */ /* 0x000fe20000010842 */
        /* <DEDUP_REMOVED lines=8> */
[----:B------:R-:W-:Y:S01]  /*4fe0*/  FFMA.FTZ R68, R67, R73, R68 ;  /* 0x0000004943447223 */ /* 0x000fe20000010044 */
[----:B------:R-:W-:-:S02]  /*4ff0*/  F2FP.BF16.F32.PACK_AB R74, R75, R74 ;  /* 0x0000004a4b4a723e */ /* 0x000fc400000010ff */
[----:B------:R-:W-:Y:S02]  /*5000*/  F2FP.BF16.F32.PACK_AB R35, R34, R35 ;  /* 0x000000232223723e */ /* 0x000fe400000010ff */
[----:B------:R-:W-:Y:S01]  /*5010*/  F2FP.BF16.F32.PACK_AB R32, R33, R66 ;  /* 0x000000422120723e */ /* 0x000fe200000010ff */
[----:B------:R-:W-:Y:S01]  /*5020*/  IMAD.MOV.U32 R33, RZ, RZ, R74 ;  /* 0x000000ffff217224 */ /* 0x000fe200078e004a */
[----:B------:R-:W-:-:S07]  /*5030*/  F2FP.BF16.F32.PACK_AB R34, R68, R71 ;  /* 0x000000474422723e */ /* 0x000fce00000010ff */
.L_x_1365:
[----:B------:R-:W-:Y:S05]  /*5040*/  BSYNC B2 ;  /* 0x0000000000027941 */ /* 0x000fea0003800000 */
.L_x_1364:
[----:B------:R-:W-:Y:S02]  /*5050*/  ULDC.64 UR4, c[0x0][0x208] ;  /* 0x0000820000047ab9 */ /* 0x000fe40000000a00 */
[----:B--2---:R1:W-:Y:S03]  /*5060*/  STG.E.128 desc[UR4][R44.64+0x140], R32 ;  /* 0x000140202c007986 */ /* 0x0043e6000c101d04 */
.L_x_1343:
[----:B------:R-:W-:Y:S05]  /*5070*/  BSYNC B1 ;  /* 0x0000000000017941 */ /* 0x000fea0003800000 */
.L_x_1342:
        /* <DEDUP_REMOVED lines=21> */
[C---:B------:R-:W-:Y:S01]  /*51d0*/  LOP3.LUT R66, R203.reuse, 0xffff0000, RZ, 0xc0, !PT ;  /* 0xffff0000cb427812 */ /* 0x040fe200078ec0ff */
        /* <DEDUP_REMOVED lines=10> */
[----:B------:R-:W-:Y:S01]  /*5280*/  LOP3.LUT R204, R204, 0xffff0000, RZ, 0xc0, !PT ;  /* 0xffff0000cccc7812 */ /* 0x000fe200078ec0ff */
[-C--:B------:R-:W-:Y:S01]  /*5290*/  FMUL.FTZ R45, R45, R65.reuse ;  /* 0x000000412d2d7220 */ /* 0x080fe20000410000 */
[----:B------:R-:W-:Y:S01]  /*52a0*/  LOP3.LUT R202, R202, 0xffff0000, RZ, 0xc0, !PT ;  /* 0xffff0000caca7812 */ /* 0x000fe200078ec0ff */
[----:B------:R-:W-:Y:S02]  /*52b0*/  IMAD.U32 R192, R192, 0x10000, RZ ;  /* 0x00010000c0c07824 */ /* 0x000fe400078e00ff */
[C---:B------:R-:W-:Y:S01]  /*52c0*/  FFMA.FTZ R69, R34.reuse, R64, -R69 ;  /* 0x0000004022457223 */ /* 0x040fe20000010845 */
[----:B------:R-:W-:Y:S01]  /*52d0*/  FFMA.FTZ R66, R34, R66, R35 ;  /* 0x0000004222427223 */ /* 0x000fe20000010023 */
[----:B------:R-:W-:Y:S01]  /*52e0*/  FFMA.FTZ R71, R44, R65, -R71 ;  /* 0x000000412c477223 */ /* 0x000fe20000010847 */
[----:B------:R-:W-:Y:S01]  /*52f0*/  FMUL.FTZ R34, R32, R203 ;  /* 0x000000cb20227220 */ /* 0x000fe20000410000 */
[----:B------:R-:W-:Y:S01]  /*5300*/  FFMA.FTZ R44, R44, R67, R45 ;  /* 0x000000432c2c7223 */ /* 0x000fe2000001002d */
[C---:B------:R-:W-:Y:S01]  /*5310*/  FMUL.FTZ R35, R63.reuse, R204 ;  /* 0x000000cc3f237220 */ /* 0x040fe20000410000 */
[----:B------:R-:W-:Y:S01]  /*5320*/  FMUL.FTZ R32, R32, R192 ;  /* 0x000000c020207220 */ /* 0x000fe20000410000 */
[----:B------:R-:W-:Y:S01]  /*5330*/  FMUL.FTZ R63, R63, R202 ;  /* 0x000000ca3f3f7220 */ /* 0x000fe20000410000 */
        /* <DEDUP_REMOVED lines=8> */
[----:B------:R-:W-:Y:S01]  /*53c0*/  F2FP.BF16.F32.PACK_AB R35, R62, R35 ;  /* 0x000000233e23723e */ /* 0x000fe200000010ff */
[----:B------:R-:W-:-:S07]  /*53d0*/  IMAD.MOV.U32 R34, RZ, RZ, R44 ;  /* 0x000000ffff227224 */ /* 0x000fce00078e002c */
.L_x_1370:
[----:B------:R-:W-:Y:S05]  /*53e0*/  BSYNC B2 ;  /* 0x0000000000027941 */ /* 0x000fea0003800000 */
.L_x_1369:
[----:B------:R-:W-:Y:S02]  /*53f0*/  ULDC.64 UR4, c[0x0][0x208] ;  /* 0x0000820000047ab9 */ /* 0x000fe40000000a00 */
[----:B--2---:R1:W-:Y:S03]  /*5400*/  STG.E.128 desc[UR4][R40.64], R32 ;  /* 0x0000002028007986 */ /* 0x0043e6000c101d04 */
.L_x_1368:
[----:B------:R-:W-:Y:S05]  /*5410*/  BSYNC B1 ;  /* 0x0000000000017941 */ /* 0x000fea0003800000 */
.L_x_1367:
        /* <DEDUP_REMOVED lines=54> */
.L_x_1374:
[----:B------:R-:W-:Y:S05]  /*5780*/  BSYNC B2 ;  /* 0x0000000000027941 */ /* 0x000fea0003800000 */
.L_x_1373:
[----:B------:R-:W-:Y:S02]  /*5790*/  ULDC.64 UR4, c[0x0][0x208] ;  /* 0x0000820000047ab9 */ /* 0x000fe40000000a00 */
[----:B--2---:R1:W-:Y:S03]  /*57a0*/  STG.E.128 desc[UR4][R40.64+0x40], R32 ;  /* 0x0000402028007986 */ /* 0x0043e6000c101d04 */
.L_x_1372:
[----:B------:R-:W-:Y:S05]  /*57b0*/  BSYNC B1 ;  /* 0x0000000000017941 */ /* 0x000fea0003800000 */
.L_x_1371:
        /* <DEDUP_REMOVED lines=54> */
.L_x_1378:
[----:B------:R-:W-:Y:S05]  /*5b20*/  BSYNC B2 ;  /* 0x0000000000027941 */ /* 0x000fea0003800000 */
.L_x_1377:
[----:B------:R-:W-:Y:S02]  /*5b30*/  ULDC.64 UR4, c[0x0][0x208] ;  /* 0x0000820000047ab9 */ /* 0x000fe40000000a00 */
[----:B--2---:R1:W-:Y:S03]  /*5b40*/  STG.E.128 desc[UR4][R40.64+0x80], R32 ;  /* 0x0000802028007986 */ /* 0x0043e6000c101d04 */
.L_x_1376:
[----:B------:R-:W-:Y:S05]  /*5b50*/  BSYNC B1 ;  /* 0x0000000000017941 */ /* 0x000fea0003800000 */
.L_x_1375:
        /* <DEDUP_REMOVED lines=54> */
.L_x_1382:
[----:B------:R-:W-:Y:S05]  /*5ec0*/  BSYNC B2 ;  /* 0x0000000000027941 */ /* 0x000fea0003800000 */
.L_x_1381:
[----:B------:R-:W-:Y:S02]  /*5ed0*/  ULDC.64 UR4, c[0x0][0x208] ;  /* 0x0000820000047ab9 */ /* 0x000fe40000000a00 */
[----:B--2---:R1:W-:Y:S03]  /*5ee0*/  STG.E.128 desc[UR4][R40.64+0xc0], R32 ;  /* 0x0000c02028007986 */ /* 0x0043e6000c101d04 */
.L_x_1380:
[----:B------:R-:W-:Y:S05]  /*5ef0*/  BSYNC B1 ;  /* 0x0000000000017941 */ /* 0x000fea0003800000 */
.L_x_1379:
        /* <DEDUP_REMOVED lines=10> */
[----:B------:R-:W-:Y:S01]  /*5fa0*/  SHF.R.U32.HI R51, RZ, 0x10, R47 ;  /* 0x00000010ff337819 */ /* 0x000fe2000001162f */
[----:B------:R-:W-:Y:S01]  /*5fb0*/  IMAD.U32 R45, R35, 0x10000, RZ ;  /* 0x00010000232d7824 */ /* 0x000fe200078e00ff */
        /* <DEDUP_REMOVED lines=10> */
[----:B------:R-:W-:Y:S01]  /*6060*/  LOP3.LUT R46, R35, 0xffff0000, RZ, 0xc0, !PT ;  /* 0xffff0000232e7812 */ /* 0x000fe200078ec0ff */
[C---:B------:R-:W-:Y:S01]  /*6070*/  FMUL.FTZ R54, R44.reuse, R50 ;  /* 0x000000322c367220 */ /* 0x040fe20000410000 */
[----:B------:R-:W-:Y:S01]  /*6080*/  LOP3.LUT R35, R33, 0xffff0000, RZ, 0xc0, !PT ;  /* 0xffff000021237812 */ /* 0x000fe200078ec0ff */
        /* <DEDUP_REMOVED lines=29> */
.L_x_1386:
[----:B------:R-:W-:Y:S05]  /*6260*/  BSYNC B2 ;  /* 0x0000000000027941 */ /* 0x000fea0003800000 */
.L_x_1385:
[----:B------:R-:W-:Y:S02]  /*6270*/  ULDC.64 UR4, c[0x0][0x208] ;  /* 0x0000820000047ab9 */ /* 0x000fe40000000a00 */
[----:B--2---:R1:W-:Y:S03]  /*6280*/  STG.E.128 desc[UR4][R40.64+0x100], R32 ;  /* 0x0001002028007986 */ /* 0x0043e6000c101d04 */
.L_x_1384:
[----:B------:R-:W-:Y:S05]  /*6290*/  BSYNC B1 ;  /* 0x0000000000017941 */ /* 0x000fea0003800000 */
.L_x_1383:
[----:B------:R-:W-:-:S13]  /*62a0*/  ISETP.NE.AND P0, PT, R7, RZ, PT ;  /* 0x000000ff0700720c */ /* 0x000fda0003f05270 */
        /* <DEDUP_REMOVED lines=52> */
.L_x_1388:
[----:B------:R-:W-:Y:S05]  /*65f0*/  BSYNC B1 ;  /* 0x0000000000017941 */ /* 0x000fea0003800000 */
.L_x_1387:
[----:B------:R-:W-:Y:S02]  /*6600*/  ULDC.64 UR4, c[0x0][0x208] ;  /* 0x0000820000047ab9 */ /* 0x000fe40000000a00 */
[----:B--2---:R1:W-:Y:S01]  /*6610*/  STG.E.128 desc[UR4][R40.64+0x140], R32 ;  /* 0x0001402028007986 */ /* 0x0043e2000c101d04 */
[----:B------:R-:W-:Y:S05]  /*6620*/  BRA `(.L_x_1366) ;  /* 0x0000004000907947 */ /* 0x000fea0003800000 */
.L_x_1334:
[----:B------:R-:W-:Y:S01]  /*6630*/  ISETP.GE.AND P4, PT, R162, R5, PT ;  /* 0x00000005a200720c */ /* 0x000fe20003f86270 */
[----:B------:R-:W-:Y:S01]  /*6640*/  BSSY B1, `(.L_x_1389) ;  /* 0x000002f000017945 */ /* 0x000fe20003800000 */
[----:B------:R-:W-:Y:S02]  /*6650*/  CS2R R58, SRZ ;  /* 0x00000000003a7805 */ /* 0x000fe4000001ff00 */
[----:B------:R-:W-:Y:S02]  /*6660*/  CS2R R34, SRZ ;  /* 0x0000000000227805 */ /* 0x000fe4000001ff00 */
[----:B0-----:R-:W-:Y:S02]  /*6670*/  CS2R R32, SRZ ;  /* 0x0000000000207805 */ /* 0x001fe4000001ff00 */
        /* <DEDUP_REMOVED lines=19> */
[----:B------:R-:W-:Y:S01]  /*67b0*/  CS2R R52, SRZ ;  /* 0x0000000000347805 */ /* 0x000fe2000001ff00 */
[----:B------:R-:W-:Y:S01]  /*67c0*/  ULDC.64 UR6, c[0x0][0x208] ;  /* 0x0000820000067ab9 */ /* 0x000fe20000000a00 */
        /* <DEDUP_REMOVED lines=22> */
.L_x_1390:
[----:B------:R-:W-:Y:S05]  /*6930*/  BSYNC B1 ;  /* 0x0000000000017941 */ /* 0x000fea0003800000 */
.L_x_1389:
        /* <DEDUP_REMOVED lines=24> */
[----:B------:R-:W-:Y:S01]  /*6ac0*/  CS2R R76, SRZ ;  /* 0x00000000004c7805 */ /* 0x000fe2000001ff00 */
[----:B------:R-:W-:Y:S01]  /*6ad0*/  ULDC.64 UR8, c[0x0][0x208] ;  /* 0x0000820000087ab9 */ /* 0x000fe20000000a00 */
        /* <DEDUP_REMOVED lines=22> */
.L_x_1392:
[----:B------:R-:W-:Y:S05]  /*6c40*/  BSYNC B1 ;  /* 0x0000000000017941 */ /* 0x000fea0003800000 */
.L_x_1391:
[----:B------:R-:W-:Y:S01]  /*6c50*/  IMAD.MOV.U32 R3, RZ, RZ, R32 ;  /* 0x000000ffff037224 */ /* 0x000fe200078e0020 */
[----:B------:R-:W-:Y:S01]  /*6c60*/  ULOP3.LUT UR4, UR60, 0x1, URZ, 0xfc, !UPT ;  /* 0x000000013c047892 */ /* 0x000fe2000f8efc3f */
        /* <DEDUP_REMOVED lines=93> */
[----:B------:R-:W-:Y:S02]  /*7240*/  PRMT R227, R4, 0x7610, R227 ;  /* 0x0000761004e37816 */ /* 0x000fe400000000e3 */
[----:B------:R-:W-:Y:S01]  /*7250*/  PRMT R228, R3, 0x7610, R228 ;  /* 0x0000761003e47816 */ /* 0x000fe200000000e4 */
[----:B------:R-:W-:Y:S06]  /*7260*/  @!P1 BRA `(.L_x_1393) ;  /* 0x0000000000049947 */ /* 0x000fec0003800000 */
[----:B------:R-:W-:Y:S01]  /*7270*/  BPT.TRAP 0x1 ;  /* 0x000000040000795c */ /* 0x000fe20000300000 */
.L_x_1393:
[----:B------:R-:W-:Y:S01]  /*7280*/  IMAD R4, R19, 0x8, R18 ;  /* 0x0000000813047824 */ /* 0x000fe200078e0212 */
[----:B------:R-:W-:Y:S01]  /*7290*/  SHF.L.U32 R3, R167, 0x1f, RZ ;  /* 0x0000001fa7037819 */ /* 0x000fe200000006ff */
[----:B------:R-:W0:Y:S01]  /*72a0*/  LDC R150, c[0x0][0x2e4] ;  /* 0x0000b900ff967b82 */ /* 0x000e220000000800 */
[----:B------:R-:W-:Y:S02]  /*72b0*/  BSSY B1, `(.L_x_1394) ;  /* 0x0000004000017945 */ /* 0x000fe40003800000 */
[----:B------:R-:W1:Y:S05]  /*72c0*/  SYNCS.PHASECHK.TRANS64.TRYWAIT P5, [R4+URZ+0x2a890], R3 ;  /* 0x02a89003040075a7 */ /* 0x000e6a00080a017f */
[----:B------:R-:W2:Y:S01]  /*72d0*/  LDC.64 R126, c[0x0][0x2f0] ;  /* 0x0000bc00ff7e7b82 */ /* 0x000ea20000000a00 */
[----:B-1----:R-:W-:Y:S05]  /*72e0*/  @!P5 BRA `(.L_x_1395) ;  /* 0x0000021800a0d947 */ /* 0x002fea0003800000 */
.L_x_1739:
[----:B------:R-:W-:Y:S05]  /*72f0*/  BSYNC B1 ;  /* 0x0000000000017941 */ /* 0x000fea0003800000 */
.L_x_1394:
        /* <DEDUP_REMOVED lines=28> */
[----:B------:R-:W-:Y:S02]  /*74c0*/  ISETP.GE.AND P5, PT, R22, R117, PT ;  /* 0x000000751600720c */ /* 0x000fe40003fa6270 */
[----:B------:R-:W-:Y:S02]  /*74d0*/  LEA.HI R83, R83, R80, RZ, 0x3 ;  /* 0x0000005053537211 */ /* 0x000fe400078f18ff */
[----:B------:R-:W-:Y:S02]  /*74e0*/  LOP3.LUT R80, R174, 0x38, R81, 0xf8, !PT ;  /* 0x00000038ae507812 */ /* 0x000fe400078ef851 */
[----:B------:R-:W-:-:S02]  /*74f0*/  SHF.R.S32.HI R83, RZ, 0x3, R83 ;  /* 0x00000003ff537819 */ /* 0x000fc40000011453 */
[----:B------:R-:W-:-:S03]  /*7500*/  LOP3.LUT R80, R80, R175, RZ, 0x3c, !PT ;  /* 0x000000af50507212 */ /* 0x000fc600078e3cff */
[----:B------:R-:W-:-:S04]  /*7510*/  IMAD R83, R83, 0x1800, R176 ;  /* 0x0000180053537824 */ /* 0x000fc800078e02b0 */
[----:B------:R-:W-:Y:S02]  /*7520*/  IMAD.IADD R80, R83, 0x1, R80 ;  /* 0x0000000153507824 */ /* 0x000fe400078e0250 */
[C---:B------:R-:W-:Y:S02]  /*7530*/  IMAD R83, R19.reuse, 0x4800, R146 ;  /* 0x0000480013537824 */ /* 0x040fe400078e0292 */
[----:B------:R-:W-:Y:S02]  /*7540*/  IMAD R81, R19, 0x4800, R80 ;  /* 0x0000480013517824 */ /* 0x000fe400078e0250 */
[--C-:B------:R-:W-:Y:S02]  /*7550*/  IMAD R80, R83, 0x2, R18.reuse ;  /* 0x0000000253507824 */ /* 0x100fe400078e0212 */
[----:B------:R-:W-:-:S04]  /*7560*/  IMAD R84, R81, 0x2, R18 ;  /* 0x0000000251547824 */ /* 0x000fc800078e0212 */
[----:B------:R-:W0:Y:S04]  /*7570*/  LDS.128 R80, [R80+0x18400] ;  /* 0x0184000050507984 */ /* 0x000e280000000c00 */
[----:B------:R-:W2:Y:S01]  /*7580*/  LDS.128 R84, [R84+0x18400] ;  /* 0x0184000054547984 */ /* 0x000ea20000000c00 */
[----:B------:R-:W-:Y:S05]  /*7590*/  @P5 BRA `(.L_x_1401) ;  /* 0x0000000400685947 */ /* 0x000fea0003800000 */
[----:B------:R-:W-:Y:S02]  /*75a0*/  SHF.R.U32.HI R213, RZ, 0x10, R53 ;  /* 0x00000010ffd57819 */ /* 0x000fe40000011635 */
[----:B------:R-:W-:Y:S02]  /*75b0*/  SHF.R.U32.HI R212, RZ, 0x10, R41 ;  /* 0x00000010ffd47819 */ /* 0x000fe40000011629 */
[----:B------:R-:W-:Y:S02]  /*75c0*/  PRMT R213, R211, 0x5410, R213 ;  /* 0x00005410d3d57816 */ /* 0x000fe400000000d5 */
[----:B------:R-:W-:Y:S02]  /*75d0*/  PRMT R212, R159, 0x5432, R212 ;  /* 0x000054329fd47816 */ /* 0x000fe400000000d4 */
[----:B------:R-:W-:Y:S01]  /*75e0*/  SHF.R.U64 R40, R40, 0x10, R41 ;  /* 0x0000001028287819 */ /* 0x000fe20000001229 */
[----:B------:R-:W-:Y:S01]  /*75f0*/  IMAD.U32 R214, R213, 0x10000, RZ ;  /* 0x00010000d5d67824 */ /* 0x000fe200078e00ff */
[--C-:B------:R-:W-:Y:S01]  /*7600*/  SHF.R.U64 R41, R42, 0x10, R43.reuse ;  /* 0x000000102a297819 */ /* 0x100fe2000000122b */
[----:B--2---:R-:W-:Y:S01]  /*7610*/  IMAD.U32 R42, R85, 0x10000, RZ ;  /* 0x00010000552a7824 */ /* 0x004fe200078e00ff */
[----:B------:R-:W-:Y:S01]  /*7620*/  SHF.R.U32.HI R211, RZ, 0x10, R43 ;  /* 0x00000010ffd37819 */ /* 0x000fe2000001162b */
[----:B------:R-:W-:Y:S01]  /*7630*/  IMAD.U32 R215, R212, 0x10000, RZ ;  /* 0x00010000d4d77824 */ /* 0x000fe200078e00ff */
[----:B------:R-:W-:Y:S01]  /*7640*/  SHF.R.U64 R52, R52, 0x10, R53 ;  /* 0x0000001034347819 */ /* 0x000fe20000001235 */
[----:B0-----:R-:W-:-:S02]  /*7650*/  IMAD.U32 R43, R81, 0x10000, RZ ;  /* 0x00010000512b7824 */ /* 0x001fc400078e00ff */
[CC--:B------:R-:W-:Y:S01]  /*7660*/  FMUL.FTZ R216, R42.reuse, R214.reuse ;  /* 0x000000d62ad87220 */ /* 0x0c0fe20000410000 */
[-C--:B------:R-:W-:Y:S01]  /*7670*/  FMUL.FTZ R217, R42, R215.reuse ;  /* 0x000000d72ad97220 */ /* 0x080fe20000410000 */
[----:B------:R-:W-:Y:S02]  /*7680*/  LOP3.LUT R213, R213, 0xffff0000, RZ, 0xc0, !PT ;  /* 0xffff0000d5d57812 */ /* 0x000fe400078ec0ff */
[C---:B------:R-:W-:Y:S01]  /*7690*/  FFMA.FTZ R53, R43.reuse, R215, -R216 ;  /* 0x000000d72b357223 */ /* 0x040fe200000108d8 */
[----:B------:R-:W-:Y:S01]  /*76a0*/  FFMA.FTZ R43, R43, R214, R217 ;  /* 0x000000d62b2b7223 */ /* 0x000fe200000100d9 */
[----:B------:R-:W-:Y:S02]  /*76b0*/  LOP3.LUT R214, R85, 0xffff0000, RZ, 0xc0, !PT ;  /* 0xffff000055d67812 */ /* 0x000fe400078ec0ff */
[----:B------:R-:W-:Y:S01]  /*76c0*/  SHF.R.U64 R42, R54, 0x10, R55 ;  /* 0x00000010362a7819 */ /* 0x000fe20000001237 */
[----:B------:R-:W-:Y:S01]  /*76d0*/  IMAD.U32 R54, R80, 0x10000, RZ ;  /* 0x0001000050367824 */ /* 0x000fe200078e00ff */
[----:B------:R-:W-:-:S02]  /*76e0*/  LOP3.LUT R215, R212, 0xffff0000, RZ, 0xc0, !PT ;  /* 0xffff0000d4d77812 */ /* 0x000fc400078ec0ff */
[----:B------:R-:W-:Y:S02]  /*76f0*/  SHF.R.U32.HI R55, RZ, 0x10, R55 ;  /* 0x00000010ff377819 */ /* 0x000fe40000011637 */
[----:B------:R-:W-:Y:S01]  /*7700*/  LOP3.LUT R212, R81, 0xffff0000, RZ, 0xc0, !PT ;  /* 0xffff000051d47812 */ /* 0x000fe200078ec0ff */
[C---:B------:R-:W-:Y:S01]  /*7710*/  FMUL.FTZ R81, R214.reuse, R213 ;  /* 0x000000d5d6517220 */ /* 0x040fe20000410000 */
[-C--:B------:R-:W-:Y:S01]  /*7720*/  FMUL.FTZ R216, R214, R215.reuse ;  /* 0x000000d7d6d87220 */ /* 0x080fe20000410000 */
[----:B------:R-:W-:Y:S02]  /*7730*/  PRMT R55, R220, 0x5410, R55 ;  /* 0x00005410dc377816 */ /* 0x000fe40000000037 */
[----:B------:R-:W-:Y:S01]  /*7740*/  PRMT R85, R218, 0x5410, R211 ;  /* 0x00005410da557816 */ /* 0x000fe200000000d3 */
[C---:B------:R-:W-:Y:S01]  /*7750*/  FFMA.FTZ R214, R212.reuse, R215, -R81 ;  /* 0x000000d7d4d67223 */ /* 0x040fe20000010851 */
[----:B------:R-:W-:Y:S01]  /*7760*/  FFMA.FTZ R212, R212, R213, R216 ;  /* 0x000000d5d4d47223 */ /* 0x000fe200000100d8 */
[C---:B------:R-:W-:Y:S01]  /*7770*/  IMAD.U32 R216, R87.reuse, 0x10000, RZ ;  /* 0x0001000057d87824 */ /* 0x040fe200078e00ff */
[----:B------:R-:W-:Y:S01]  /*7780*/  LOP3.LUT R87, R87, 0xffff0000, RZ, 0xc0, !PT ;  /* 0xffff000057577812 */ /* 0x000fe200078ec0ff */
[----:B------:R-:W-:Y:S01]  /*7790*/  IMAD.U32 R211, R55, 0x10000, RZ ;  /* 0x0001000037d37824 */ /* 0x000fe200078e00ff */
[----:B------:R-:W-:Y:S01]  /*77a0*/  PRMT R40, R158, 0x5432, R40 ;  /* 0x000054329e287816 */ /* 0x000fe20000000028 */
[----:B------:R-:W-:Y:S01]  /*77b0*/  IMAD.U32 R213, R85, 0x10000, RZ ;  /* 0x0001000055d57824 */ /* 0x000fe200078e00ff */
[----:B------:R-:W-:Y:S01]  /*77c0*/  PRMT R52, R202, 0x5432, R52 ;  /* 0x00005432ca347816 */ /* 0x000fe20000000034 */
[----:B------:R-:W-:Y:S01]  /*77d0*/  FMUL.FTZ R215, R216, R211 ;  /* 0x000000d3d8d77220 */ /* 0x000fe20000410000 */
[----:B------:R-:W-:-:S02]  /*77e0*/  IMAD.U32 R218, R83, 0x10000, RZ ;  /* 0x0001000053da7824 */ /* 0x000fc400078e00ff */
[-C--:B------:R-:W-:Y:S01]  /*77f0*/  FMUL.FTZ R216, R216, R213.reuse ;  /* 0x000000d5d8d87220 */ /* 0x080fe20000410000 */
[C---:B------:R-:W-:Y:S01]  /*7800*/  IMAD.U32 R81, R84.reuse, 0x10000, RZ ;  /* 0x0001000054517824 */ /* 0x040fe200078e00ff */
[----:B------:R-:W-:Y:S01]  /*7810*/  LOP3.LUT R84, R84, 0xffff0000, RZ, 0xc0, !PT ;  /* 0xffff000054547812 */ /* 0x000fe200078ec0ff */
[C---:B------:R-:W-:Y:S01]  /*7820*/  FFMA.FTZ R213, R218.reuse, R213, -R215 ;  /* 0x000000d5dad57223 */ /* 0x040fe200000108d7 */
[----:B------:R-:W-:Y:S01]  /*7830*/  FFMA.FTZ R211, R218, R211, R216 ;  /* 0x000000d3dad37223 */ /* 0x000fe200000100d8 */
[----:B------:R-:W-:Y:S01]  /*7840*/  LOP3.LUT R216, R55, 0xffff0000, RZ, 0xc0, !PT ;  /* 0xffff000037d87812 */ /* 0x000fe200078ec0ff */
[----:B------:R-:W-:Y:S01]  /*7850*/  IMAD.U32 R55, R86, 0x10000, RZ ;  /* 0x0001000056377824 */ /* 0x000fe200078e00ff */
[----:B------:R-:W-:Y:S01]  /*7860*/  LOP3.LUT R218, R85, 0xffff0000, RZ, 0xc0, !PT ;  /* 0xffff000055da7812 */ /* 0x000fe200078ec0ff */
[C---:B------:R-:W-:Y:S01]  /*7870*/  IMAD.U32 R85, R40.reuse, 0x10000, RZ ;  /* 0x0001000028557824 */ /* 0x040fe200078e00ff */
[----:B------:R-:W-:Y:S01]  /*7880*/  LOP3.LUT R215, R83, 0xffff0000, RZ, 0xc0, !PT ;  /* 0xffff000053d77812 */ /* 0x000fe200078ec0ff */
[----:B------:R-:W-:Y:S01]  /*7890*/  FMUL.FTZ R220, R87, R216 ;  /* 0x000000d857dc7220 */ /* 0x000fe20000410000 */
[----:B------:R-:W-:Y:S01]  /*78a0*/  PRMT R41, R219, 0x5410, R41 ;  /* 0x00005410db297816 */ /* 0x000fe20000000029 */
[-C--:B------:R-:W-:Y:S01]  /*78b0*/  FMUL.FTZ R87, R87, R218.reuse ;  /* 0x000000da57577220 */ /* 0x080fe20000410000 */
[----:B------:R-:W-:Y:S01]  /*78c0*/  LOP3.LUT R219, R40, 0xffff0000, RZ, 0xc0, !PT ;  /* 0xffff000028db7812 */ /* 0x000fe200078ec0ff */
[C---:B------:R-:W-:Y:S01]  /*78d0*/  FFMA.FTZ R220, R215.reuse, R218, -R220 ;  /* 0x000000dad7dc7223 */ /* 0x040fe200000108dc */
[----:B------:R-:W-:Y:S01]  /*78e0*/  LOP3.LUT R80, R80, 0xffff0000, RZ, 0xc0, !PT ;  /* 0xffff000050507812 */ /* 0x000fe200078ec0ff */
[----:B------:R-:W-:Y:S01]  /*78f0*/  FFMA.FTZ R216, R215, R216, R87 ;  /* 0x000000d8d7d87223 */ /* 0x000fe20000010057 */
[C---:B------:R-:W-:Y:S01]  /*7900*/  IMAD.U32 R87, R52.reuse, 0x10000, RZ ;  /* 0x0001000034577824 */ /* 0x040fe200078e00ff */
[----:B------:R-:W-:Y:S01]  /*7910*/  LOP3.LUT R215, R52, 0xffff0000, RZ, 0xc0, !PT ;  /* 0xffff000034d77812 */ /* 0x000fe200078ec0ff */
[C---:B------:R-:W-:Y:S01]  /*7920*/  FMUL.FTZ R40, R81.reuse, R85 ;  /* 0x0000005551287220 */ /* 0x040fe20000410000 */
[----:B------:R-:W-:Y:S01]  /*7930*/  PRMT R42, R192, 0x5432, R42 ;  /* 0x00005432c02a7816 */ /* 0x000fe2000000002a */
[----:B------:R-:W-:Y:S01]  /*7940*/  FMUL.FTZ R217, R81, R87 ;  /* 0x0000005751d97220 */ /* 0x000fe20000410000 */
[----:B------:R-:W-:Y:S01]  /*7950*/  LOP3.LUT R86, R86, 0xffff0000, RZ, 0xc0, !PT ;  /* 0xffff000056567812 */ /* 0x000fe200078ec0ff */
[----:B------:R-:W-:Y:S01]  /*7960*/  FMUL.FTZ R81, R84, R215 ;  /* 0x000000d754517220 */ /* 0x000fe20000410000 */
[C---:B------:R-:W-:Y:S01]  /*7970*/  FFMA.FTZ R40, R54.reuse, R87, R40 ;  /* 0x0000005736287223 */ /* 0x040fe20000010028 */
[----:B------:R-:W-:Y:S01]  /*7980*/  FFMA.FTZ R217, R54, R85, -R217 ;  /* 0x0000005536d97223 */ /* 0x000fe200000108d9 */
[-C--:B------:R-:W-:Y:S01]  /*7990*/  FMUL.FTZ R85, R84, R219.reuse ;  /* 0x000000db54557220 */ /* 0x080fe20000410000 */
[----:B------:R-:W-:Y:S01]  /*79a0*/  FFMA.FTZ R52, R80, R219, -R81 ;  /* 0x000000db50347223 */ /* 0x000fe20000010851 */
[C---:B------:R-:W-:Y:S01]  /*79b0*/  IMAD.U32 R54, R42.reuse, 0x10000, RZ ;  /* 0x000100002a367824 */ /* 0x040fe200078e00ff */
[----:B------:R-:W-:Y:S01]  /*79c0*/  LOP3.LUT R81, R42, 0xffff0000, RZ, 0xc0, !PT ;  /* 0xffff00002a517812 */ /* 0x000fe200078ec0ff */
[C---:B------:R-:W-:Y:S01]  /*79d0*/  IMAD.U32 R84, R41.reuse, 0x10000, RZ ;  /* 0x0001000029547824 */ /* 0x040fe200078e00ff */
[----:B------:R-:W-:Y:S01]  /*79e0*/  LOP3.LUT R41, R41, 0xffff0000, RZ, 0xc0, !PT ;  /* 0xffff000029297812 */ /* 0x000fe200078ec0ff */
[----:B------:R-:W-:-:S02]  /*79f0*/  IMAD.U32 R83, R82, 0x10000, RZ ;  /* 0x0001000052537824 */ /* 0x000fc400078e00ff */
[C---:B------:R-:W-:Y:S01]  /*7a00*/  FMUL.FTZ R42, R55.reuse, R54 ;  /* 0x00000036372a7220 */ /* 0x040fe20000410000 */
[----:B------:R-:W-:Y:S01]  /*7a10*/  FMUL.FTZ R87, R55, R84 ;  /* 0x0000005437577220 */ /* 0x000fe20000410000 */
[----:B------:R-:W-:Y:S01]  /*7a20*/  LOP3.LUT R82, R82, 0xffff0000, RZ, 0xc0, !PT ;  /* 0xffff000052527812 */ /* 0x000fe200078ec0ff */
[C---:B------:R-:W-:Y:S01]  /*7a30*/  FMUL.FTZ R55, R86.reuse, R81 ;  /* 0x0000005156377220 */ /* 0x040fe20000410000 */
[----:B------:R-:W-:Y:S01]  /*7a40*/  FMUL.FTZ R86, R86, R41 ;  /* 0x0000002956567220 */ /* 0x000fe20000410000 */
[----:B------:R-:W-:Y:S01]  /*7a50*/  FFMA.FTZ R85, R80, R215, R85 ;  /* 0x000000d750557223 */ /* 0x000fe20000010055 */
[C---:B------:R-:W-:Y:S01]  /*7a60*/  FFMA.FTZ R87, R83.reuse, R54, R87 ;  /* 0x0000003653577223 */ /* 0x040fe20000010057 */
[----:B------:R-:W-:Y:S01]  /*7a70*/  FFMA.FTZ R42, R83, R84, -R42 ;  /* 0x00000054532a7223 */ /* 0x000fe2000001082a */
[C---:B------:R-:W-:Y:S01]  /*7a80*/  FFMA.FTZ R86, R82.reuse, R81, R86 ;  /* 0x0000005152567223 */ /* 0x040fe20000010056 */
[----:B------:R-:W-:Y:S01]  /*7a90*/  FFMA.FTZ R55, R82, R41, -R55 ;  /* 0x0000002952377223 */ /* 0x000fe20000010837 */
        /* <DEDUP_REMOVED lines=10> */
.L_x_1401:
[----:B------:R-:W-:Y:S05]  /*7b40*/  BSYNC B3 ;  /* 0x0000000000037941 */ /* 0x000fea0003800000 */
.L_x_1400:
[----:B------:R-:W-:Y:S02]  /*7b50*/  ULDC.64 UR4, c[0x0][0x208] ;  /* 0x0000820000047ab9 */ /* 0x000fe40000000a00 */
[----:B0-----:R0:W-:Y:S04]  /*7b60*/  STG.E.128 desc[UR4][R138.64], R80 ;  /* 0x000000508a007986 */ /* 0x0011e8000c101d04 */
[----:B--2---:R0:W-:Y:S02]  /*7b70*/  @!P4 STG.E.128 desc[UR4][R140.64], R84 ;  /* 0x000000548c00c986 */ /* 0x0041e4000c101d04 */
.L_x_1399:
[----:B------:R-:W-:Y:S05]  /*7b80*/  BSYNC B2 ;  /* 0x0000000000027941 */ /* 0x000fea0003800000 */
.L_x_1398:
        /* <DEDUP_REMOVED lines=34> */
[--C-:B------:R-:W-:Y:S01]  /*7db0*/  SHF.R.U64 R38, R38, 0x10, R39.reuse ;  /* 0x0000001026267819 */ /* 0x100fe20000001227 */
[----:B--2---:R-:W-:Y:S01]  /*7dc0*/  IMAD.U32 R86, R53, 0x10000, RZ ;  /* 0x0001000035567824 */ /* 0x004fe200078e00ff */
[----:B------:R-:W-:Y:S01]  /*7dd0*/  SHF.R.U32.HI R84, RZ, 0x10, R39 ;  /* 0x00000010ff547819 */ /* 0x000fe20000011627 */
[----:B------:R-:W-:Y:S01]  /*7de0*/  IMAD.U32 R141, R55, 0x10000, RZ ;  /* 0x00010000378d7824 */ /* 0x000fe200078e00ff */
[--C-:B------:R-:W-:Y:S01]  /*7df0*/  SHF.R.U64 R39, R48, 0x10, R49.reuse ;  /* 0x0000001030277819 */ /* 0x100fe20000001231 */
[----:B0-----:R-:W-:Y:S01]  /*7e00*/  IMAD.U32 R139, R43, 0x10000, RZ ;  /* 0x000100002b8b7824 */ /* 0x001fe200078e00ff */
[----:B------:R-:W-:Y:S01]  /*7e10*/  SHF.R.U32.HI R48, RZ, 0x10, R49 ;  /* 0x00000010ff307819 */ /* 0x000fe20000011631 */
[----:B------:R-:W-:Y:S01]  /*7e20*/  IMAD.U32 R138, R42, 0x10000, RZ ;  /* 0x000100002a8a7824 */ /* 0x000fe200078e00ff */
[--C-:B------:R-:W-:Y:S02]  /*7e30*/  SHF.R.U64 R36, R36, 0x10, R37.reuse ;  /* 0x0000001024247819 */ /* 0x100fe40000001225 */
        /* <DEDUP_REMOVED lines=8> */
[----:B------:R-:W-:Y:S02]  /*7ec0*/  IMAD.U32 R212, R37, 0x10000, RZ ;  /* 0x0001000025d47824 */ /* 0x000fe400078e00ff */
[----:B------:R-:W-:Y:S01]  /*7ed0*/  FMUL.FTZ R214, R86, R211 ;  /* 0x000000d356d67220 */ /* 0x000fe20000410000 */
[----:B------:R-:W-:Y:S01]  /*7ee0*/  LOP3.LUT R48, R48, 0xffff0000, RZ, 0xc0, !PT ;  /* 0xffff000030307812 */ /* 0x000fe200078ec0ff */
[----:B------:R-:W-:Y:S01]  /*7ef0*/  IMAD.U32 R53, R52, 0x10000, RZ ;  /* 0x0001000034357824 */ /* 0x000fe200078e00ff */
[----:B------:R-:W-:Y:S01]  /*7f00*/  PRMT R50, R168, 0x5432, R50 ;  /* 0x00005432a8327816 */ /* 0x000fe20000000032 */
[-C--:B------:R-:W-:Y:S01]  /*7f10*/  FMUL.FTZ R86, R86, R212.reuse ;  /* 0x000000d456567220 */ /* 0x080fe20000410000 */
[----:B------:R-:W-:Y:S01]  /*7f20*/  PRMT R84, R155, 0x5432, R84 ;  /* 0x000054329b547816 */ /* 0x000fe20000000054 */
[----:B------:R-:W-:Y:S01]  /*7f30*/  FFMA.FTZ R214, R51, R212, -R214 ;  /* 0x000000d433d67223 */ /* 0x000fe200000108d6 */
[----:B------:R-:W-:Y:S01]  /*7f40*/  LOP3.LUT R85, R41, 0xffff0000, RZ, 0xc0, !PT ;  /* 0xffff000029557812 */ /* 0x000fe200078ec0ff */
[----:B------:R-:W-:Y:S01]  /*7f50*/  FMUL.FTZ R218, R87, R48 ;  /* 0x0000003057da7220 */ /* 0x000fe20000410000 */
[----:B------:R-:W-:Y:S01]  /*7f60*/  LOP3.LUT R212, R37, 0xffff0000, RZ, 0xc0, !PT ;  /* 0xffff000025d47812 */ /* 0x000fe200078ec0ff */
[----:B------:R-:W-:Y:S01]  /*7f70*/  IMAD.U32 R216, R50, 0x10000, RZ ;  /* 0x0001000032d87824 */ /* 0x000fe200078e00ff */
[----:B------:R-:W-:Y:S01]  /*7f80*/  PRMT R39, R170, 0x5432, R39 ;  /* 0x00005432aa277816 */ /* 0x000fe20000000027 */
[----:B------:R-:W-:Y:S01]  /*7f90*/  IMAD.U32 R220, R84, 0x10000, RZ ;  /* 0x0001000054dc7824 */ /* 0x000fe200078e00ff */
[----:B------:R-:W-:Y:S01]  /*7fa0*/  LOP3.LUT R55, R55, 0xffff0000, RZ, 0xc0, !PT ;  /* 0xffff000037377812 */ /* 0x000fe200078ec0ff */
[-C--:B------:R-:W-:Y:S01]  /*7fb0*/  FMUL.FTZ R226, R87, R212.reuse ;  /* 0x000000d457e27220 */ /* 0x080fe20000410000 */
[----:B------:R-:W-:Y:S01]  /*7fc0*/  FFMA.FTZ R37, R85, R212, -R218 ;  /* 0x000000d455257223 */ /* 0x000fe200000108da */
[C---:B------:R-:W-:Y:S01]  /*7fd0*/  FMUL.FTZ R212, R141.reuse, R216 ;  /* 0x000000d88dd47220 */ /* 0x040fe20000410000 */
[----:B------:R-:W-:Y:S01]  /*7fe0*/  FMUL.FTZ R141, R141, R220 ;  /* 0x000000dc8d8d7220 */ /* 0x000fe20000410000 */
[----:B------:R-:W-:Y:S01]  /*7ff0*/  PRMT R36, R157, 0x5432, R36 ;  /* 0x000054329d247816 */ /* 0x000fe20000000024 */
[----:B------:R-:W-:Y:S01]  /*8000*/  FFMA.FTZ R85, R85, R48, R226 ;  /* 0x0000003055557223 */ /* 0x000fe200000100e2 */
[----:B------:R-:W-:Y:S01]  /*8010*/  LOP3.LUT R50, R50, 0xffff0000, RZ, 0xc0, !PT ;  /* 0xffff000032327812 */ /* 0x000fe200078ec0ff */
[C---:B------:R-:W-:Y:S01]  /*8020*/  FFMA.FTZ R141, R139.reuse, R216, R141 ;  /* 0x000000d88b8d7223 */ /* 0x040fe2000001008d */
[----:B------:R-:W-:Y:S01]  /*8030*/  LOP3.LUT R84, R84, 0xffff0000, RZ, 0xc0, !PT ;  /* 0xffff000054547812 */ /* 0x000fe200078ec0ff */
[----:B------:R-:W-:Y:S01]  /*8040*/  FFMA.FTZ R212, R139, R220, -R212 ;  /* 0x000000dc8bd47223 */ /* 0x000fe200000108d4 */
        /* <DEDUP_REMOVED lines=9> */
[----:B------:R-:W-:Y:S01]  /*80e0*/  FFMA.FTZ R86, R51, R211, R86 ;  /* 0x000000d333567223 */ /* 0x000fe20000010056 */
        /* <DEDUP_REMOVED lines=14> */
[C---:B------:R-:W-:Y:S01]  /*81d0*/  IMAD.U32 R55, R49.reuse, 0x10000, RZ ;  /* 0x0001000031377824 */ /* 0x040fe200078e00ff */
        /* <DEDUP_REMOVED lines=25> */
.L_x_1405:
[----:B------:R-:W-:Y:S05]  /*8370*/  BSYNC B3 ;  /* 0x0000000000037941 */ /* 0x000fea0003800000 */
.L_x_1404:
[----:B------:R-:W-:Y:S02]  /*8380*/  ULDC.64 UR4, c[0x0][0x208] ;  /* 0x0000820000047ab9 */ /* 0x000fe40000000a00 */
[----:B0-----:R3:W-:Y:S04]  /*8390*/  STG.E.128 desc[UR4][R80.64], R40 ;  /* 0x0000002850007986 */ /* 0x0017e8000c101d04 */
[----:B--2---:R3:W-:Y:S02]  /*83a0*/  @!P4 STG.E.128 desc[UR4][R82.64], R52 ;  /* 0x000000345200c986 */ /* 0x0047e4000c101d04 */
.L_x_1403:
[----:B------:R-:W-:Y:S05]  /*83b0*/  BSYNC B2 ;  /* 0x0000000000027941 */ /* 0x000fea0003800000 */
.L_x_1402:
[----:B------:R-:W-:-:S13]  /*83c0*/  ISETP.NE.AND P4, PT, R10, RZ, PT ;  /* 0x000000ff0a00720c */ /* 0x000fda0003f85270 */
[----:B------:R-:W-:Y:S05]  /*83d0*/  @!P4 BRA `(.L_x_1397) ;  /* 0x000000080004c947 */ /* 0x000fea0003800000 */
[----:B------:R-:W2:Y:S01]  /*83e0*/  LDL R36, [R1+0x8] ;  /* 0x0000080001247983 */ /* 0x000ea20000100800 */
[----:B------:R-:W-:Y:S01]  /*83f0*/  IADD3 R38, P4, P5, R90, R134, R13 ;  /* 0x000000865a267210 */ /* 0x000fe20007d9e00d */
[----:B------:R-:W-:Y:S03]  /*8400*/  BSSY B2, `(.L_x_1406) ;  /* 0x000007b000027945 */ /* 0x000fe60003800000 */
[----:B---3--:R-:W-:Y:S02]  /*8410*/  IADD3.X R40, R89, R206, R109, P4, P5 ;  /* 0x000000ce59287210 */ /* 0x008fe400027ea46d */
[----:B--2---:R-:W-:-:S04]  /*8420*/  LOP3.LUT P6, RZ, R36, 0x1, RZ, 0xc0, !PT ;  /* 0x0000000124ff7812 */ /* 0x004fc800078cc0ff */
[----:B------:R-:W-:-:S04]  /*8430*/  SEL R36, R122, R152, !P6 ;  /* 0x000000987a247207 */ /* 0x000fc80007000000 */
[----:B------:R-:W-:-:S04]  /*8440*/  SHF.R.S32.HI R37, RZ, 0x1f, R36 ;  /* 0x0000001fff257819 */ /* 0x000fc80000011424 */
        /* <DEDUP_REMOVED lines=13> */
[----:B------:R-:W-:-:S04]  /*8520*/  LEA.HI R36, R36, R37, RZ, 0x3 ;  /* 0x0000002524247211 */ /* 0x000fc800078f18ff */
[----:B------:R-:W-:Y:S02]  /*8530*/  SHF.R.S32.HI R37, RZ, 0x3, R36 ;  /* 0x00000003ff257819 */ /* 0x000fe40000011424 */
[----:B------:R-:W-:-:S03]  /*8540*/  LOP3.LUT R36, R174, 0x38, R39, 0xf8, !PT ;  /* 0x00000038ae247812 */ /* 0x000fc600078ef827 */
[----:B------:R-:W-:Y:S01]  /*8550*/  IMAD R37, R37, 0x1800, R176 ;  /* 0x0000180025257824 */ /* 0x000fe200078e02b0 */
[----:B------:R-:W-:-:S05]  /*8560*/  LOP3.LUT R36, R36, R175, RZ, 0x3c, !PT ;  /* 0x000000af24247212 */ /* 0x000fca00078e3cff */
        /* <DEDUP_REMOVED lines=8> */
[----:B------:R-:W-:Y:S01]  /*85f0*/  SHF.R.U64 R44, R44, 0x10, R45 ;  /* 0x000000102c2c7819 */ /* 0x000fe2000000122d */
[----:B---3--:R-:W-:Y:S01]  /*8600*/  IMAD.U32 R54, R41, 0x10000, RZ ;  /* 0x0001000029367824 */ /* 0x008fe200078e00ff */
[----:B------:R-:W-:Y:S01]  /*8610*/  SHF.R.U64 R32, R32, 0x10, R33 ;  /* 0x0000001020207819 */ /* 0x000fe20000001221 */
[----:B--2---:R-:W-:Y:S01]  /*8620*/  IMAD.U32 R52, R37, 0x10000, RZ ;  /* 0x0001000025347824 */ /* 0x004fe200078e00ff */
[----:B------:R-:W-:Y:S01]  /*8630*/  SHF.R.U32.HI R45, RZ, 0x10, R45 ;  /* 0x00000010ff2d7819 */ /* 0x000fe2000001162d */
[----:B0-----:R-:W-:Y:S01]  /*8640*/  IMAD.U32 R83, R43, 0x10000, RZ ;  /* 0x000100002b537824 */ /* 0x001fe200078e00ff */
[----:B------:R-:W-:Y:S01]  /*8650*/  SHF.R.U32.HI R33, RZ, 0x10, R33 ;  /* 0x00000010ff217819 */ /* 0x000fe20000011621 */
[----:B------:R-:W-:Y:S01]  /*8660*/  IMAD.U32 R81, R39, 0x10000, RZ ;  /* 0x0001000027517824 */ /* 0x000fe200078e00ff */
[----:B------:R-:W-:Y:S01]  /*8670*/  SHF.R.U64 R34, R34, 0x10, R35 ;  /* 0x0000001022227819 */ /* 0x000fe20000001223 */
[----:B------:R-:W-:Y:S01]  /*8680*/  IMAD.U32 R80, R38, 0x10000, RZ ;  /* 0x0001000026507824 */ /* 0x000fe200078e00ff */
[----:B------:R-:W-:-:S02]  /*8690*/  PRMT R236, R236, 0x5410, R45 ;  /* 0x00005410ecec7816 */ /* 0x000fc4000000002d */
[----:B------:R-:W-:Y:S02]  /*86a0*/  SHF.R.U32.HI R35, RZ, 0x10, R35 ;  /* 0x00000010ff237819 */ /* 0x000fe40000011623 */
[----:B------:R-:W-:Y:S01]  /*86b0*/  PRMT R232, R232, 0x5410, R33 ;  /* 0x00005410e8e87816 */ /* 0x000fe20000000021 */
[----:B------:R-:W-:Y:S01]  /*86c0*/  IMAD.U32 R33, R236, 0x10000, RZ ;  /* 0x00010000ec217824 */ /* 0x000fe200078e00ff */
[--C-:B------:R-:W-:Y:S02]  /*86d0*/  SHF.R.U64 R46, R46, 0x10, R47.reuse ;  /* 0x000000102e2e7819 */ /* 0x100fe4000000122f */
[----:B------:R-:W-:Y:S01]  /*86e0*/  SHF.R.U32.HI R47, RZ, 0x10, R47 ;  /* 0x00000010ff2f7819 */ /* 0x000fe2000001162f */
[----:B------:R-:W-:Y:S01]  /*86f0*/  FMUL.FTZ R45, R54, R33 ;  /* 0x00000021362d7220 */ /* 0x000fe20000410000 */
[----:B------:R-:W-:Y:S02]  /*8700*/  PRMT R229, R229, 0x5410, R34 ;  /* 0x00005410e5e57816 */ /* 0x000fe40000000022 */
[----:B------:R-:W-:Y:S01]  /*8710*/  PRMT R230, R230, 0x5410, R35 ;  /* 0x00005410e6e67816 */ /* 0x000fe20000000023 */
[----:B------:R-:W-:Y:S01]  /*8720*/  IMAD.U32 R35, R232, 0x10000, RZ ;  /* 0x00010000e8237824 */ /* 0x000fe200078e00ff */
[----:B------:R-:W-:Y:S01]  /*8730*/  LOP3.LUT R55, R41, 0xffff0000, RZ, 0xc0, !PT ;  /* 0xffff000029377812 */ /* 0x000fe200078ec0ff */
[----:B------:R-:W-:Y:S01]  /*8740*/  IMAD.U32 R41, R40, 0x10000, RZ ;  /* 0x0001000028297824 */ /* 0x000fe200078e00ff */
[----:B------:R-:W-:-:S02]  /*8750*/  LOP3.LUT R34, R236, 0xffff0000, RZ, 0xc0, !PT ;  /* 0xffff0000ec227812 */ /* 0x000fc400078ec0ff */
[----:B------:R-:W-:Y:S01]  /*8760*/  PRMT R234, R234, 0x5410, R47 ;  /* 0x00005410eaea7816 */ /* 0x000fe2000000002f */
[-C--:B------:R-:W-:Y:S01]  /*8770*/  FMUL.FTZ R47, R54, R35.reuse ;  /* 0x00000023362f7220 */ /* 0x080fe20000410000 */
[----:B------:R-:W-:Y:S01]  /*8780*/  LOP3.LUT R53, R37, 0xffff0000, RZ, 0xc0, !PT ;  /* 0xffff000025357812 */ /* 0x000fe200078ec0ff */
[----:B------:R-:W-:Y:S01]  /*8790*/  FMUL.FTZ R54, R55, R34 ;  /* 0x0000002237367220 */ /* 0x000fe20000410000 */
[----:B------:R-:W-:Y:S01]  /*87a0*/  LOP3.LUT R232, R232, 0xffff0000, RZ, 0xc0, !PT ;  /* 0xffff0000e8e87812 */ /* 0x000fe200078ec0ff */
[----:B------:R-:W-:Y:S01]  /*87b0*/  IMAD.U32 R37, R36, 0x10000, RZ ;  /* 0x0001000024257824 */ /* 0x000fe200078e00ff */
[----:B------:R-:W-:Y:S01]  /*87c0*/  PRMT R235, R235, 0x5410, R44 ;  /* 0x00005410ebeb7816 */ /* 0x000fe2000000002c */
[----:B------:R-:W-:Y:S01]  /*87d0*/  IMAD.U32 R44, R234, 0x10000, RZ ;  /* 0x00010000ea2c7824 */ /* 0x000fe200078e00ff */
[----:B------:R-:W-:Y:S01]  /*87e0*/  PRMT R231, R231, 0x5410, R32 ;  /* 0x00005410e7e77816 */ /* 0x000fe20000000020 */
[C---:B------:R-:W-:Y:S01]  /*87f0*/  FFMA.FTZ R32, R52.reuse, R35, -R45 ;  /* 0x0000002334207223 */ /* 0x040fe2000001082d */
[----:B------:R-:W-:Y:S01]  /*8800*/  PRMT R233, R233, 0x5410, R46 ;  /* 0x00005410e9e97816 */ /* 0x000fe2000000002e */
[----:B------:R-:W-:Y:S01]  /*8810*/  FFMA.FTZ R52, R52, R33, R47 ;  /* 0x0000002134347223 */ /* 0x000fe2000001002f */
[----:B------:R-:W-:-:S02]  /*8820*/  IMAD.U32 R46, R230, 0x10000, RZ ;  /* 0x00010000e62e7824 */ /* 0x000fc400078e00ff */
[-C--:B------:R-:W-:Y:S01]  /*8830*/  FMUL.FTZ R84, R55, R232.reuse ;  /* 0x000000e837547220 */ /* 0x080fe20000410000 */
[----:B------:R-:W-:Y:S01]  /*8840*/  FFMA.FTZ R33, R53, R232, -R54 ;  /* 0x000000e835217223 */ /* 0x000fe20000010836 */
[----:B------:R-:W-:Y:S01]  /*8850*/  FMUL.FTZ R54, R83, R44 ;  /* 0x0000002c53367220 */ /* 0x000fe20000410000 */
[----:B------:R-:W-:Y:S01]  /*8860*/  LOP3.LUT R43, R43, 0xffff0000, RZ, 0xc0, !PT ;  /* 0xffff00002b2b7812 */ /* 0x000fe200078ec0ff */
[----:B------:R-:W-:Y:S01]  /*8870*/  FMUL.FTZ R83, R83, R46 ;  /* 0x0000002e53537220 */ /* 0x000fe20000410000 */
[----:B------:R-:W-:Y:S01]  /*8880*/  LOP3.LUT R234, R234, 0xffff0000, RZ, 0xc0, !PT ;  /* 0xffff0000eaea7812 */ /* 0x000fe200078ec0ff */
[----:B------:R-:W-:Y:S01]  /*8890*/  FFMA.FTZ R53, R53, R34, R84 ;  /* 0x0000002235357223 */ /* 0x000fe20000010054 */
[----:B------:R-:W-:Y:S01]  /*88a0*/  FFMA.FTZ R34, R81, R46, -R54 ;  /* 0x0000002e51227223 */ /* 0x000fe20000010836 */
[----:B------:R-:W-:Y:S01]  /*88b0*/  LOP3.LUT R230, R230, 0xffff0000, RZ, 0xc0, !PT ;  /* 0xffff0000e6e67812 */ /* 0x000fe200078ec0ff */
[----:B------:R-:W-:Y:S01]  /*88c0*/  IMAD.U32 R46, R235, 0x10000, RZ ;  /* 0x00010000eb2e7824 */ /* 0x000fe200078e00ff */
[----:B------:R-:W-:Y:S01]  /*88d0*/  LOP3.LUT R40, R40, 0xffff0000, RZ, 0xc0, !PT ;  /* 0xffff000028287812 */ /* 0x000fe200078ec0ff */
[----:B------:R-:W-:Y:S01]  /*88e0*/  FFMA.FTZ R81, R81, R44, R83 ;  /* 0x0000002c51517223 */ /* 0x000fe20000010053 */
[----:B------:R-:W-:Y:S01]  /*88f0*/  LOP3.LUT R235, R235, 0xffff0000, RZ, 0xc0, !PT ;  /* 0xffff0000ebeb7812 */ /* 0x000fe200078ec0ff */
[----:B------:R-:W-:Y:S01]  /*8900*/  FMUL.FTZ R54, R43, R234 ;  /* 0x000000ea2b367220 */ /* 0x000fe20000410000 */
[----:B------:R-:W-:Y:S01]  /*8910*/  LOP3.LUT R39, R39, 0xffff0000, RZ, 0xc0, !PT ;  /* 0xffff000027277812 */ /* 0x000fe200078ec0ff */
[C---:B------:R-:W-:Y:S01]  /*8920*/  IMAD.U32 R44, R231.reuse, 0x10000, RZ ;  /* 0x00010000e72c7824 */ /* 0x040fe200078e00ff */
[----:B------:R-:W-:Y:S01]  /*8930*/  LOP3.LUT R231, R231, 0xffff0000, RZ, 0xc0, !PT ;  /* 0xffff0000e7e77812 */ /* 0x000fe200078ec0ff */
[-C--:B------:R-:W-:Y:S01]  /*8940*/  FMUL.FTZ R84, R43, R230.reuse ;  /* 0x000000e62b547220 */ /* 0x080fe20000410000 */
[----:B------:R-:W-:Y:S01]  /*8950*/  LOP3.LUT R36, R36, 0xffff0000, RZ, 0xc0, !PT ;  /* 0xffff000024247812 */ /* 0x000fe200078ec0ff */
[C---:B------:R-:W-:Y:S01]  /*8960*/  FMUL.FTZ R43, R40.reuse, R235 ;  /* 0x000000eb282b7220 */ /* 0x040fe20000410000 */
[----:B------:R-:W-:Y:S01]  /*8970*/  FFMA.FTZ R35, R39, R230, -R54 ;  /* 0x000000e627237223 */ /* 0x000fe20000010836 */
[C---:B------:R-:W-:Y:S01]  /*8980*/  FMUL.FTZ R54, R41.reuse, R46 ;  /* 0x0000002e29367220 */ /* 0x040fe20000410000 */
[----:B------:R-:W-:Y:S01]  /*8990*/  FMUL.FTZ R41, R41, R44 ;  /* 0x0000002c29297220 */ /* 0x000fe20000410000 */
[-C--:B------:R-:W-:Y:S01]  /*89a0*/  FMUL.FTZ R45, R40, R231.reuse ;  /* 0x000000e7282d7220 */ /* 0x080fe20000410000 */
[----:B------:R-:W-:Y:S01]  /*89b0*/  LOP3.LUT R82, R38, 0xffff0000, RZ, 0xc0, !PT ;  /* 0xffff000026527812 */ /* 0x000fe200078ec0ff */
[----:B------:R-:W-:Y:S01]  /*89c0*/  FFMA.FTZ R40, R36, R231, -R43 ;  /* 0x000000e724287223 */ /* 0x000fe2000001082b */
[----:B------:R-:W-:-:S02]  /*89d0*/  IMAD.U32 R38, R42, 0x10000, RZ ;  /* 0x000100002a267824 */ /* 0x000fc400078e00ff */
[----:B------:R-:W-:Y:S01]  /*89e0*/  FFMA.FTZ R234, R39, R234, R84 ;  /* 0x000000ea27ea7223 */ /* 0x000fe20000010054 */
[----:B------:R-:W-:Y:S01]  /*89f0*/  IMAD.U32 R43, R233, 0x10000, RZ ;  /* 0x00010000e92b7824 */ /* 0x000fe200078e00ff */
[----:B------:R-:W-:Y:S01]  /*8a00*/  LOP3.LUT R42, R42, 0xffff0000, RZ, 0xc0, !PT ;  /* 0xffff00002a2a7812 */ /* 0x000fe200078ec0ff */
[----:B------:R-:W-:Y:S01]  /*8a10*/  FFMA.FTZ R39, R37, R44, -R54 ;  /* 0x0000002c25277223 */ /* 0x000fe20000010836 */
[----:B------:R-:W-:Y:S01]  /*8a20*/  LOP3.LUT R233, R233, 0xffff0000, RZ, 0xc0, !PT ;  /* 0xffff0000e9e97812 */ /* 0x000fe200078ec0ff */
[----:B------:R-:W-:Y:S01]  /*8a30*/  FFMA.FTZ R37, R37, R46, R41 ;  /* 0x0000002e25257223 */ /* 0x000fe20000010029 */
[C---:B------:R-:W-:Y:S01]  /*8a40*/  IMAD.U32 R41, R229.reuse, 0x10000, RZ ;  /* 0x00010000e5297824 */ /* 0x040fe200078e00ff */
[----:B------:R-:W-:Y:S01]  /*8a50*/  LOP3.LUT R229, R229, 0xffff0000, RZ, 0xc0, !PT ;  /* 0xffff0000e5e57812 */ /* 0x000fe200078ec0ff */
        /* <DEDUP_REMOVED lines=21> */
.L_x_1407:
[----:B------:R-:W-:Y:S05]  /*8bb0*/  BSYNC B2 ;  /* 0x0000000000027941 */ /* 0x000fea0003800000 */
.L_x_1406:
[----:B------:R-:W-:Y:S02]  /*8bc0*/  ULDC.64 UR4, c[0x0][0x208] ;  /* 0x0000820000047ab9 */ /* 0x000fe40000000a00 */
[----:B--2---:R4:W-:Y:S04]  /*8bd0*/  STG.E.128 desc[UR4][R48.64], R36 ;  /* 0x0000002430007986 */ /* 0x0049e8000c101d04 */
[----:B---3--:R4:W-:Y:S02]  /*8be0*/  @!P4 STG.E.128 desc[UR4][R50.64], R40 ;  /* 0x000000283200c986 */ /* 0x0089e4000c101d04 */
.L_x_1397:
[----:B------:R-:W-:Y:S05]  /*8bf0*/  BSYNC B1 ;  /* 0x0000000000017941 */ /* 0x000fea0003800000 */
.L_x_1396:
        /* <DEDUP_REMOVED lines=15> */
[----:B------:R-:W-:Y:S01]  /*8cf0*/  SHF.R.S32.HI R32, RZ, 0x1f, R33 ;  /* 0x0000001fff207819 */ /* 0x000fe20000011421 */
[----:B------:R-:W-:-:S03]  /*8d00*/  IMAD.SHL.U32 R35, R33, 0x8, RZ ;  /* 0x0000000821237824 */ /* 0x000fc600078e00ff */
[----:B------:R-:W-:Y:S02]  /*8d10*/  LEA.HI R32, R32, R33, RZ, 0x3 ;  /* 0x0000002120207211 */ /* 0x000fe400078f18ff */
[----:B------:R-:W-:Y:S02]  /*8d20*/  ISETP.GE.AND P0, PT, R35, R150, PT ;  /* 0x000000962300720c */ /* 0x000fe40003f06270 */
[----:B---3--:R-:W-:Y:S02]  /*8d30*/  SHF.R.S32.HI R40, RZ, 0x3, R32 ;  /* 0x00000003ff287819 */ /* 0x008fe40000011420 */
[----:B------:R-:W-:-:S03]  /*8d40*/  LOP3.LUT R32, R172, 0x38, R35, 0xf8, !PT ;  /* 0x00000038ac207812 */ /* 0x000fc600078ef823 */
[----:B------:R-:W-:Y:S01]  /*8d50*/  IMAD R33, R40, 0x1800, R177 ;  /* 0x0000180028217824 */ /* 0x000fe200078e02b1 */
[----:B------:R-:W-:-:S05]  /*8d60*/  LOP3.LUT R32, R32, R199, RZ, 0x3c, !PT ;  /* 0x000000c720207212 */ /* 0x000fca00078e3cff */
[--C-:B------:R-:W-:Y:S01]  /*8d70*/  @!P0 SHF.R.S32.HI R37, RZ, 0x1f, R35.reuse ;  /* 0x0000001fff258819 */ /* 0x100fe20000011423 */
[----:B------:R-:W-:Y:S01]  /*8d80*/  IMAD.IADD R32, R33, 0x1, R32 ;  /* 0x0000000121207824 */ /* 0x000fe200078e0220 */
[----:B------:R-:W-:Y:S01]  /*8d90*/  @!P0 IADD3 R34, P4, P5, R90, R128, R35 ;  /* 0x000000805a228210 */ /* 0x000fe20007d9e023 */
[C---:B------:R-:W-:Y:S02]  /*8da0*/  IMAD R33, R19.reuse, 0x4800, R144 ;  /* 0x0000480013217824 */ /* 0x040fe400078e0290 */
[----:B------:R-:W-:Y:S01]  /*8db0*/  IMAD R35, R19, 0x4800, R32 ;  /* 0x0000480013237824 */ /* 0x000fe200078e0220 */
[----:B------:R-:W-:Y:S01]  /*8dc0*/  @!P0 IADD3.X R37, R89, R44, R37, P4, P5 ;  /* 0x0000002c59258210 */ /* 0x000fe200027ea425 */
[----:B------:R-:W-:Y:S01]  /*8dd0*/  IMAD R33, R33, 0x2, R18 ;  /* 0x0000000221217824 */ /* 0x000fe200078e0212 */
[----:B------:R-:W-:-:S04]  /*8de0*/  LEA R40, P4, R36, R120, 0x1 ;  /* 0x0000007824287211 */ /* 0x000fc800078808ff */
[----:B------:R-:W-:Y:S01]  /*8df0*/  LEA.HI.X R41, R36, R121, R38, 0x1, P4 ;  /* 0x0000007924297211 */ /* 0x000fe200020f0c26 */
[----:B------:R-:W-:Y:S01]  /*8e00*/  IMAD R36, R35, 0x2, R18 ;  /* 0x0000000223247824 */ /* 0x000fe200078e0212 */
[----:B------:R-:W-:-:S04]  /*8e10*/  @!P0 LEA R42, P4, R34, R120, 0x1 ;  /* 0x00000078222a8211 */ /* 0x000fc800078808ff */
[----:B------:R-:W-:Y:S02]  /*8e20*/  @!P0 LEA.HI.X R43, R34, R121, R37, 0x1, P4 ;  /* 0x00000079222b8211 */ /* 0x000fe400020f0c25 */
[----:B------:R-:W2:Y:S01]  /*8e30*/  LDS.128 R32, [R33+0x18400] ;  /* 0x0184000021207984 */ /* 0x000ea20000000c00 */
[----:B------:R-:W-:-:S03]  /*8e40*/  ISETP.GE.AND P4, PT, R22, R117, PT ;  /* 0x000000751600720c */ /* 0x000fc60003f86270 */
[----:B------:R-:W3:Y:S10]  /*8e50*/  LDS.128 R36, [R36+0x18400] ;  /* 0x0184000024247984 */ /* 0x000ef40000000c00 */
[----:B------:R-:W-:Y:S05]  /*8e60*/  @P4 BRA `(.L_x_1411) ;  /* 0x00000004006c4947 */ /* 0x000fea0003800000 */
[----:B0-----:R-:W-:Y:S01]  /*8e70*/  SHF.R.U64 R81, R64, 0x10, R65 ;  /* 0x0000001040517819 */ /* 0x001fe20000001241 */
[----:B---3--:R-:W-:Y:S01]  /*8e80*/  IMAD.U32 R53, R37, 0x10000, RZ ;  /* 0x0001000025357824 */ /* 0x008fe200078e00ff */
[--C-:B------:R-:W-:Y:S01]  /*8e90*/  SHF.R.U64 R64, R76, 0x10, R77.reuse ;  /* 0x000000104c407819 */ /* 0x100fe2000000124d */
[----:B------:R-:W-:Y:S01]  /*8ea0*/  IMAD.U32 R52, R39, 0x10000, RZ ;  /* 0x0001000027347824 */ /* 0x000fe200078e00ff */
[----:B------:R-:W-:Y:S01]  /*8eb0*/  SHF.R.U32.HI R77, RZ, 0x10, R77 ;  /* 0x00000010ff4d7819 */ /* 0x000fe2000001164d */
[----:B--2---:R-:W-:Y:S01]  /*8ec0*/  IMAD.U32 R48, R33, 0x10000, RZ ;  /* 0x0001000021307824 */ /* 0x004fe200078e00ff */
[----:B------:R-:W-:Y:S01]  /*8ed0*/  SHF.R.U32.HI R54, RZ, 0x10, R65 ;  /* 0x00000010ff367819 */ /* 0x000fe20000011641 */
[----:B------:R-:W-:Y:S01]  /*8ee0*/  IMAD.U32 R51, R35, 0x10000, RZ ;  /* 0x0001000023337824 */ /* 0x000fe200078e00ff */
[----:B------:R-:W-:Y:S02]  /*8ef0*/  PRMT R228, R228, 0x5410, R77 ;  /* 0x00005410e4e47816 */ /* 0x000fe4000000004d */
[----:B------:R-:W-:-:S02]  /*8f00*/  PRMT R223, R223, 0x5410, R54 ;  /* 0x00005410dfdf7816 */ /* 0x000fc40000000036 */
[----:B------:R-:W-:Y:S01]  /*8f10*/  SHF.R.U64 R55, R78, 0x10, R79 ;  /* 0x000000104e377819 */ /* 0x000fe2000000124f */
[----:B------:R-:W-:Y:S01]  /*8f20*/  IMAD.U32 R54, R228, 0x10000, RZ ;  /* 0x00010000e4367824 */ /* 0x000fe200078e00ff */
[--C-:B------:R-:W-:Y:S02]  /*8f30*/  SHF.R.U64 R65, R66, 0x10, R67.reuse ;  /* 0x0000001042417819 */ /* 0x100fe40000001243 */
[----:B------:R-:W-:Y:S01]  /*8f40*/  LOP3.LUT R49, R39, 0xffff0000, RZ, 0xc0, !PT ;  /* 0xffff000027317812 */ /* 0x000fe200078ec0ff */
[----:B------:R-:W-:Y:S01]  /*8f50*/  IMAD.U32 R39, R223, 0x10000, RZ ;  /* 0x00010000df277824 */ /* 0x000fe200078e00ff */
[----:B------:R-:W-:Y:S02]  /*8f60*/  SHF.R.U32.HI R66, RZ, 0x10, R67 ;  /* 0x00000010ff427819 */ /* 0x000fe40000011643 */
[----:B------:R-:W-:Y:S02]  /*8f70*/  SHF.R.U32.HI R78, RZ, 0x10, R79 ;  /* 0x00000010ff4e7819 */ /* 0x000fe4000001164f */
[----:B------:R-:W-:Y:S01]  /*8f80*/  PRMT R224, R224, 0x5410, R55 ;  /* 0x00005410e0e07816 */ /* 0x000fe20000000037 */
[-C--:B------:R-:W-:Y:S01]  /*8f90*/  FMUL.FTZ R55, R53, R54.reuse ;  /* 0x0000003635377220 */ /* 0x080fe20000410000 */
[----:B------:R-:W-:Y:S01]  /*8fa0*/  LOP3.LUT R50, R37, 0xffff0000, RZ, 0xc0, !PT ;  /* 0xffff000025327812 */ /* 0x000fe200078ec0ff */
[-C--:B------:R-:W-:Y:S01]  /*8fb0*/  FMUL.FTZ R53, R53, R39.reuse ;  /* 0x0000002735357220 */ /* 0x080fe20000410000 */
[----:B------:R-:W-:Y:S01]  /*8fc0*/  LOP3.LUT R228, R228, 0xffff0000, RZ, 0xc0, !PT ;  /* 0xffff0000e4e47812 */ /* 0x000fe200078ec0ff */
[C---:B------:R-:W-:Y:S01]  /*8fd0*/  FFMA.FTZ R39, R48.reuse, R39, -R55 ;  /* 0x0000002730277223 */ /* 0x040fe20000010837 */
[----:B------:R-:W-:Y:S01]  /*8fe0*/  PRMT R221, R221, 0x5410, R66 ;  /* 0x00005410dddd7816 */ /* 0x000fe20000000042 */
[----:B------:R-:W-:Y:S01]  /*8ff0*/  FFMA.FTZ R48, R48, R54, R53 ;  /* 0x0000003630307223 */ /* 0x000fe20000010035 */
[----:B------:R-:W-:Y:S01]  /*9000*/  PRMT R225, R225, 0x5410, R78 ;  /* 0x00005410e1e17816 */ /* 0x000fe2000000004e */
[----:B------:R-:W-:Y:S01]  /*9010*/  IMAD.U32 R37, R36, 0x10000, RZ ;  /* 0x0001000024257824 */ /* 0x000fe200078e00ff */
[----:B------:R-:W-:Y:S01]  /*9020*/  LOP3.LUT R223, R223, 0xffff0000, RZ, 0xc0, !PT ;  /* 0xffff0000dfdf7812 */ /* 0x000fe200078ec0ff */
[----:B------:R-:W-:Y:S01]  /*9030*/  IMAD.U32 R53, R221, 0x10000, RZ ;  /* 0x00010000dd357824 */ /* 0x000fe200078e00ff */
[----:B------:R-:W-:Y:S01]  /*9040*/  LOP3.LUT R47, R33, 0xffff0000, RZ, 0xc0, !PT ;  /* 0xffff0000212f7812 */ /* 0x000fe200078ec0ff */
[----:B------:R-:W-:Y:S01]  /*9050*/  IMAD.U32 R55, R225, 0x10000, RZ ;  /* 0x00010000e1377824 */ /* 0x000fe200078e00ff */
[----:B------:R-:W-:Y:S01]  /*9060*/  PRMT R227, R227, 0x5410, R64 ;  /* 0x00005410e3e37816 */ /* 0x000fe20000000040 */
[CC--:B------:R-:W-:Y:S01]  /*9070*/  FMUL.FTZ R64, R50.reuse, R228.reuse ;  /* 0x000000e432407220 */ /* 0x0c0fe20000410000 */
[----:B------:R-:W-:Y:S01]  /*9080*/  FMUL.FTZ R54, R50, R223 ;  /* 0x000000df32367220 */ /* 0x000fe20000410000 */
[----:B------:R-:W-:Y:S01]  /*9090*/  LOP3.LUT R225, R225, 0xffff0000, RZ, 0xc0, !PT ;  /* 0xffff0000e1e17812 */ /* 0x000fe200078ec0ff */
[C---:B------:R-:W-:Y:S01]  /*90a0*/  FMUL.FTZ R66, R52.reuse, R53 ;  /* 0x0000003534427220 */ /* 0x040fe20000410000 */
[----:B------:R-:W-:Y:S01]  /*90b0*/  FFMA.FTZ R50, R47, R223, -R64 ;  /* 0x000000df2f327223 */ /* 0x000fe20000010840 */
[----:B------:R-:W-:Y:S01]  /*90c0*/  FMUL.FTZ R64, R52, R55 ;  /* 0x0000003734407220 */ /* 0x000fe20000410000 */
[----:B------:R-:W-:Y:S01]  /*90d0*/  LOP3.LUT R221, R221, 0xffff0000, RZ, 0xc0, !PT ;  /* 0xffff0000dddd7812 */ /* 0x000fe200078ec0ff */
[----:B------:R-:W-:Y:S01]  /*90e0*/  FFMA.FTZ R47, R47, R228, R54 ;  /* 0x000000e42f2f7223 */ /* 0x000fe20000010036 */
[----:B------:R-:W-:Y:S01]  /*90f0*/  PRMT R222, R222, 0x5410, R81 ;  /* 0x00005410dede7816 */ /* 0x000fe20000000051 */
[C---:B------:R-:W-:Y:S01]  /*9100*/  FFMA.FTZ R52, R51.reuse, R53, -R64 ;  /* 0x0000003533347223 */ /* 0x040fe20000010840 */
[----:B------:R-:W-:Y:S01]  /*9110*/  PRMT R210, R210, 0x5410, R65 ;  /* 0x00005410d2d27816 */ /* 0x000fe20000000041 */
[----:B------:R-:W-:Y:S01]  /*9120*/  FFMA.FTZ R65, R51, R55, R66 ;  /* 0x0000003733417223 */ /* 0x000fe20000010042 */
[----:B------:R-:W-:Y:S01]  /*9130*/  LOP3.LUT R46, R35, 0xffff0000, RZ, 0xc0, !PT ;  /* 0xffff0000232e7812 */ /* 0x000fe200078ec0ff */
[----:B------:R-:W-:Y:S01]  /*9140*/  FMUL.FTZ R51, R49, R225 ;  /* 0x000000e131337220 */ /* 0x000fe20000410000 */
[----:B------:R-:W-:Y:S01]  /*9150*/  IMAD.U32 R64, R227, 0x10000, RZ ;  /* 0x00010000e3407824 */ /* 0x000fe200078e00ff */
[----:B------:R-:W-:Y:S01]  /*9160*/  LOP3.LUT R45, R36, 0xffff0000, RZ, 0xc0, !PT ;  /* 0xffff0000242d7812 */ /* 0x000fe200078ec0ff */
[----:B------:R-:W-:Y:S01]  /*9170*/  FMUL.FTZ R49, R49, R221 ;  /* 0x000000dd31317220 */ /* 0x000fe20000410000 */
[----:B------:R-:W-:Y:S01]  /*9180*/  LOP3.LUT R227, R227, 0xffff0000, RZ, 0xc0, !PT ;  /* 0xffff0000e3e37812 */ /* 0x000fe200078ec0ff */
[----:B------:R-:W-:-:S02]  /*9190*/  IMAD.U32 R54, R222, 0x10000, RZ ;  /* 0x00010000de367824 */ /* 0x000fc400078e00ff */
[----:B------:R-:W-:Y:S01]  /*91a0*/  FFMA.FTZ R221, R46, R221, -R51 ;  /* 0x000000dd2edd7223 */ /* 0x000fe20000010833 */
[C---:B------:R-:W-:Y:S01]  /*91b0*/  IMAD.U32 R33, R32.reuse, 0x10000, RZ ;  /* 0x0001000020217824 */ /* 0x040fe200078e00ff */
[----:B------:R-:W-:Y:S01]  /*91c0*/  LOP3.LUT R32, R32, 0xffff0000, RZ, 0xc0, !PT ;  /* 0xffff000020207812 */ /* 0x000fe200078ec0ff */
[----:B------:R-:W-:Y:S01]  /*91d0*/  FFMA.FTZ R46, R46, R225, R49 ;  /* 0x000000e12e2e7223 */ /* 0x000fe20000010031 */
[----:B------:R-:W-:Y:S01]  /*91e0*/  LOP3.LUT R222, R222, 0xffff0000, RZ, 0xc0, !PT ;  /* 0xffff0000dede7812 */ /* 0x000fe200078ec0ff */
[----:B------:R-:W-:Y:S01]  /*91f0*/  FMUL.FTZ R66, R37, R64 ;  /* 0x0000004025427220 */ /* 0x000fe20000410000 */
[----:B------:R-:W-:Y:S01]  /*9200*/  FMUL.FTZ R49, R45, R227 ;  /* 0x000000e32d317220 */ /* 0x000fe20000410000 */
[----:B------:R-:W-:Y:S01]  /*9210*/  FMUL.FTZ R37, R37, R54 ;  /* 0x0000003625257220 */ /* 0x000fe20000410000 */
[C---:B------:R-:W-:Y:S01]  /*9220*/  IMAD.U32 R35, R34.reuse, 0x10000, RZ ;  /* 0x0001000022237824 */ /* 0x040fe200078e00ff */
[----:B------:R-:W-:Y:S01]  /*9230*/  LOP3.LUT R36, R34, 0xffff0000, RZ, 0xc0, !PT ;  /* 0xffff000022247812 */ /* 0x000fe200078ec0ff */
[----:B------:R-:W-:-:S02]  /*9240*/  IMAD.U32 R34, R38, 0x10000, RZ ;  /* 0x0001000026227824 */ /* 0x000fc400078e00ff */
[----:B------:R-:W-:Y:S01]  /*9250*/  FFMA.FTZ R51, R32, R222, -R49 ;  /* 0x000000de20337223 */ /* 0x000fe20000010831 */
[----:B------:R-:W-:Y:S01]  /*9260*/  LOP3.LUT R38, R38, 0xffff0000, RZ, 0xc0, !PT ;  /* 0xffff000026267812 */ /* 0x000fe200078ec0ff */
[----:B------:R-:W-:Y:S01]  /*9270*/  FFMA.FTZ R64, R33, R64, R37 ;  /* 0x0000004021407223 */ /* 0x000fe20000010025 */
[----:B------:R-:W-:Y:S01]  /*9280*/  FMUL.FTZ R53, R45, R222 ;  /* 0x000000de2d357220 */ /* 0x000fe20000410000 */
[C---:B------:R-:W-:Y:S01]  /*9290*/  LOP3.LUT R49, R224.reuse, 0xffff0000, RZ, 0xc0, !PT ;  /* 0xffff0000e0317812 */ /* 0x040fe200078ec0ff */
[----:B------:R-:W-:Y:S01]  /*92a0*/  FFMA.FTZ R66, R33, R54, -R66 ;  /* 0x0000003621427223 */ /* 0x000fe20000010842 */
[----:B------:R-:W-:Y:S01]  /*92b0*/  IMAD.U32 R45, R224, 0x10000, RZ ;  /* 0x00010000e02d7824 */ /* 0x000fe200078e00ff */
[C---:B------:R-:W-:Y:S01]  /*92c0*/  LOP3.LUT R37, R210.reuse, 0xffff0000, RZ, 0xc0, !PT ;  /* 0xffff0000d2257812 */ /* 0x040fe200078ec0ff */
[----:B------:R-:W-:Y:S02]  /*92d0*/  IMAD.U32 R33, R210, 0x10000, RZ ;  /* 0x00010000d2217824 */ /* 0x000fe400078e00ff */
[----:B------:R-:W-:Y:S01]  /*92e0*/  FFMA.FTZ R53, R32, R227, R53 ;  /* 0x000000e320357223 */ /* 0x000fe20000010035 */
[----:B------:R-:W-:Y:S01]  /*92f0*/  FMUL.FTZ R32, R34, R45 ;  /* 0x0000002d22207220 */ /* 0x000fe20000410000 */
[----:B------:R-:W-:Y:S01]  /*9300*/  FMUL.FTZ R55, R38, R49 ;  /* 0x0000003126377220 */ /* 0x000fe20000410000 */
        /* <DEDUP_REMOVED lines=16> */
[----:B------:R-:W-:-:S07]  /*9410*/  F2FP.BF16.F32.PACK_AB R36, R53, R64 ;  /* 0x000000403524723e */ /* 0x000fce00000010ff */
.L_x_1411:
[----:B------:R-:W-:Y:S05]  /*9420*/  BSYNC B2 ;  /* 0x0000000000027941 */ /* 0x000fea0003800000 */
.L_x_1410:
[----:B------:R-:W-:Y:S02]  /*9430*/  ULDC.64 UR4, c[0x0][0x208] ;  /* 0x0000820000047ab9 */ /* 0x000fe40000000a00 */
[----:B--2---:R2:W-:Y:S04]  /*9440*/  STG.E.128 desc[UR4][R40.64], R32 ;  /* 0x0000002028007986 */ /* 0x0045e8000c101d04 */
[----:B---3--:R2:W-:Y:S02]  /*9450*/  @!P0 STG.E.128 desc[UR4][R42.64], R36 ;  /* 0x000000242a008986 */ /* 0x0085e4000c101d04 */
.L_x_1409:
[----:B------:R-:W-:Y:S05]  /*9460*/  BSYNC B1 ;  /* 0x0000000000017941 */ /* 0x000fea0003800000 */
.L_x_1408:
        /* <DEDUP_REMOVED lines=15> */
[----:B------:R-:W-:-:S04]  /*9560*/  LOP3.LUT R32, R172, 0x38, R33, 0xf8, !PT ;  /* 0x00000038ac207812 */ /* 0x000fc800078ef821 */
[----:B------:R-:W-:-:S05]  /*9570*/  LOP3.LUT R32, R32, R199, RZ, 0x3c, !PT ;  /* 0x000000c720207212 */ /* 0x000fca00078e3cff */
[--C-:B------:R-:W-:Y:S02]  /*9580*/  @!P0 SHF.R.S32.HI R37, RZ, 0x1f, R33.reuse ;  /* 0x0000001fff258819 */ /* 0x100fe40000011421 */
[----:B------:R-:W-:Y:S01]  /*9590*/  @!P0 IADD3 R34, P4, P5, R90, R128, R33 ;  /* 0x000000805a228210 */ /* 0x000fe20007d9e021 */
[----:B------:R-:W-:-:S03]  /*95a0*/  IMAD R33, R40, 0x1800, R177 ;  /* 0x0000180028217824 */ /* 0x000fc600078e02b1 */
[----:B------:R-:W-:Y:S01]  /*95b0*/  @!P0 IADD3.X R37, R89, R44, R37, P4, P5 ;  /* 0x0000002c59258210 */ /* 0x000fe200027ea425 */
[----:B------:R-:W-:Y:S01]  /*95c0*/  IMAD.IADD R32, R33, 0x1, R32 ;  /* 0x0000000121207824 */ /* 0x000fe200078e0220 */
[CC--:B------:R-:W-:Y:S01]  /*95d0*/  LEA R40, P4, R36.reuse, R120.reuse, 0x1 ;  /* 0x0000007824287211 */ /* 0x0c0fe200078808ff */
[C---:B------:R-:W-:Y:S02]  /*95e0*/  IMAD R33, R19.reuse, 0x4800, R142 ;  /* 0x0000480013217824 */ /* 0x040fe400078e028e */
[----:B------:R-:W-:Y:S01]  /*95f0*/  IMAD R35, R19, 0x4800, R32 ;  /* 0x0000480013237824 */ /* 0x000fe200078e0220 */
[----:B------:R-:W-:Y:S01]  /*9600*/  LEA.HI.X R41, R36, R121, R38, 0x1, P4 ;  /* 0x0000007924297211 */ /* 0x000fe200020f0c26 */
[--C-:B------:R-:W-:Y:S01]  /*9610*/  IMAD R33, R33, 0x2, R18.reuse ;  /* 0x0000000221217824 */ /* 0x100fe200078e0212 */
        /* <DEDUP_REMOVED lines=15> */
[----:B------:R-:W-:Y:S01]  /*9710*/  PRMT R204, R204, 0x5410, R61 ;  /* 0x00005410cccc7816 */ /* 0x000fe2000000003d */
[----:B------:R-:W-:Y:S01]  /*9720*/  IMAD.U32 R45, R32, 0x10000, RZ ;  /* 0x00010000202d7824 */ /* 0x000fe200078e00ff */
[----:B------:R-:W-:-:S02]  /*9730*/  PRMT R209, R209, 0x5410, R72 ;  /* 0x00005410d1d17816 */ /* 0x000fc40000000048 */
[----:B------:R-:W-:Y:S02]  /*9740*/  SHF.R.U64 R55, R62, 0x10, R63 ;  /* 0x000000103e377819 */ /* 0x000fe4000000123f */
[----:B------:R-:W-:Y:S02]  /*9750*/  SHF.R.U64 R60, R74, 0x10, R75 ;  /* 0x000000104a3c7819 */ /* 0x000fe4000000124b */
[----:B------:R-:W-:Y:S01]  /*9760*/  PRMT R203, R203, 0x5410, R54 ;  /* 0x00005410cbcb7816 */ /* 0x000fe20000000036 */
[----:B------:R-:W-:Y:S01]  /*9770*/  IMAD.U32 R54, R209, 0x10000, RZ ;  /* 0x00010000d1367824 */ /* 0x000fe200078e00ff */
[----:B------:R-:W-:Y:S01]  /*9780*/  PRMT R208, R208, 0x5410, R53 ;  /* 0x00005410d0d07816 */ /* 0x000fe20000000035 */
[----:B------:R-:W-:Y:S01]  /*9790*/  IMAD.U32 R53, R204, 0x10000, RZ ;  /* 0x00010000cc357824 */ /* 0x000fe200078e00ff */
[----:B------:R-:W-:Y:S02]  /*97a0*/  SHF.R.U32.HI R63, RZ, 0x10, R63 ;  /* 0x00000010ff3f7819 */ /* 0x000fe4000001163f */
[----:B------:R-:W-:Y:S01]  /*97b0*/  SHF.R.U32.HI R74, RZ, 0x10, R75 ;  /* 0x00000010ff4a7819 */ /* 0x000fe2000001164b */
[CC--:B------:R-:W-:Y:S01]  /*97c0*/  FMUL.FTZ R62, R50.reuse, R53.reuse ;  /* 0x00000035323e7220 */ /* 0x0c0fe20000410000 */
[----:B------:R-:W-:Y:S01]  /*97d0*/  PRMT R205, R205, 0x5410, R60 ;  /* 0x00005410cdcd7816 */ /* 0x000fe2000000003c */
[-C--:B------:R-:W-:Y:S01]  /*97e0*/  FMUL.FTZ R60, R50, R54.reuse ;  /* 0x00000036323c7220 */ /* 0x080fe20000410000 */
[----:B------:R-:W-:Y:S01]  /*97f0*/  PRMT R202, R202, 0x5410, R63 ;  /* 0x00005410caca7816 */ /* 0x000fe2000000003f */
[----:B------:R-:W-:Y:S01]  /*9800*/  FFMA.FTZ R62, R47, R54, R62 ;  /* 0x000000362f3e7223 */ /* 0x000fe2000001003e */
[----:B------:R-:W-:Y:S01]  /*9810*/  PRMT R207, R207, 0x5410, R74 ;  /* 0x00005410cfcf7816 */ /* 0x000fe2000000004a */
[----:B------:R-:W-:Y:S01]  /*9820*/  FFMA.FTZ R60, R47, R53, -R60 ;  /* 0x000000352f3c7223 */ /* 0x000fe2000001083c */
[----:B------:R-:W-:Y:S01]  /*9830*/  LOP3.LUT R51, R37, 0xffff0000, RZ, 0xc0, !PT ;  /* 0xffff000025337812 */ /* 0x000fe200078ec0ff */
[----:B------:R-:W-:Y:S01]  /*9840*/  IMAD.U32 R47, R202, 0x10000, RZ ;  /* 0x00010000ca2f7824 */ /* 0x000fe200078e00ff */
[----:B------:R-:W-:Y:S01]  /*9850*/  LOP3.LUT R209, R209, 0xffff0000, RZ, 0xc0, !PT ;  /* 0xffff0000d1d17812 */ /* 0x000fe200078ec0ff */
[----:B------:R-:W-:Y:S01]  /*9860*/  IMAD.U32 R50, R207, 0x10000, RZ ;  /* 0x00010000cf327824 */ /* 0x000fe200078e00ff */
[----:B------:R-:W-:Y:S01]  /*9870*/  LOP3.LUT R204, R204, 0xffff0000, RZ, 0xc0, !PT ;  /* 0xffff0000cccc7812 */ /* 0x000fe200078ec0ff */
[----:B------:R-:W-:Y:S01]  /*9880*/  IMAD.U32 R37, R36, 0x10000, RZ ;  /* 0x0001000024257824 */ /* 0x000fe200078e00ff */
[----:B------:R-:W-:Y:S01]  /*9890*/  PRMT R192, R192, 0x5410, R55 ;  /* 0x00005410c0c07816 */ /* 0x000fe20000000037 */
[C---:B------:R-:W-:Y:S01]  /*98a0*/  FMUL.FTZ R55, R52.reuse, R47 ;  /* 0x0000002f34377220 */ /* 0x040fe20000410000 */
[----:B------:R-:W-:Y:S01]  /*98b0*/  LOP3.LUT R48, R33, 0xffff0000, RZ, 0xc0, !PT ;  /* 0xffff000021307812 */ /* 0x000fe200078ec0ff */
[C---:B------:R-:W-:Y:S01]  /*98c0*/  FMUL.FTZ R53, R51.reuse, R209 ;  /* 0x000000d133357220 */ /* 0x040fe20000410000 */
[----:B------:R-:W-:Y:S01]  /*98d0*/  FMUL.FTZ R51, R51, R204 ;  /* 0x000000cc33337220 */ /* 0x000fe20000410000 */
[----:B------:R-:W-:Y:S01]  /*98e0*/  LOP3.LUT R39, R39, 0xffff0000, RZ, 0xc0, !PT ;  /* 0xffff000027277812 */ /* 0x000fe200078ec0ff */
[-C--:B------:R-:W-:Y:S01]  /*98f0*/  FMUL.FTZ R54, R52, R50.reuse ;  /* 0x0000003234367220 */ /* 0x080fe20000410000 */
[----:B------:R-:W-:Y:S01]  /*9900*/  LOP3.LUT R207, R207, 0xffff0000, RZ, 0xc0, !PT ;  /* 0xffff0000cfcf7812 */ /* 0x000fe200078ec0ff */
[----:B------:R-:W-:Y:S01]  /*9910*/  FFMA.FTZ R55, R49, R50, R55 ;  /* 0x0000003231377223 */ /* 0x000fe20000010037 */
[----:B------:R-:W-:Y:S01]  /*9920*/  LOP3.LUT R202, R202, 0xffff0000, RZ, 0xc0, !PT ;  /* 0xffff0000caca7812 */ /* 0x000fe200078ec0ff */
[----:B------:R-:W-:-:S02]  /*9930*/  IMAD.U32 R50, R208, 0x10000, RZ ;  /* 0x00010000d0327824 */ /* 0x000fc400078e00ff */
[C---:B------:R-:W-:Y:S01]  /*9940*/  FFMA.FTZ R53, R48.reuse, R204, -R53 ;  /* 0x000000cc30357223 */ /* 0x040fe20000010835 */
[----:B------:R-:W-:Y:S01]  /*9950*/  FFMA.FTZ R51, R48, R209, R51 ;  /* 0x000000d130337223 */ /* 0x000fe20000010033 */
[----:B------:R-:W-:Y:S01]  /*9960*/  FFMA.FTZ R54, R49, R47, -R54 ;  /* 0x0000002f31367223 */ /* 0x000fe20000010836 */
[----:B------:R-:W-:Y:S01]  /*9970*/  IMAD.U32 R48, R203, 0x10000, RZ ;  /* 0x00010000cb307824 */ /* 0x000fe200078e00ff */
[----:B------:R-:W-:Y:S01]  /*9980*/  LOP3.LUT R46, R35, 0xffff0000, RZ, 0xc0, !PT ;  /* 0xffff0000232e7812 */ /* 0x000fe200078ec0ff */
[CC--:B------:R-:W-:Y:S01]  /*9990*/  FMUL.FTZ R47, R39.reuse, R207.reuse ;  /* 0x000000cf272f7220 */ /* 0x0c0fe20000410000 */
[----:B------:R-:W-:Y:S01]  /*99a0*/  LOP3.LUT R36, R36, 0xffff0000, RZ, 0xc0, !PT ;  /* 0xffff000024247812 */ /* 0x000fe200078ec0ff */
[----:B------:R-:W-:Y:S01]  /*99b0*/  FMUL.FTZ R39, R39, R202 ;  /* 0x000000ca27277220 */ /* 0x000fe20000410000 */
[----:B------:R-:W-:Y:S01]  /*99c0*/  LOP3.LUT R208, R208, 0xffff0000, RZ, 0xc0, !PT ;  /* 0xffff0000d0d07812 */ /* 0x000fe200078ec0ff */
[----:B------:R-:W-:Y:S01]  /*99d0*/  FMUL.FTZ R52, R37, R50 ;  /* 0x0000003225347220 */ /* 0x000fe20000410000 */
[----:B------:R-:W-:Y:S01]  /*99e0*/  LOP3.LUT R203, R203, 0xffff0000, RZ, 0xc0, !PT ;  /* 0xffff0000cbcb7812 */ /* 0x000fe200078ec0ff */
[----:B------:R-:W-:Y:S01]  /*99f0*/  FMUL.FTZ R37, R37, R48 ;  /* 0x0000003025257220 */ /* 0x000fe20000410000 */
[----:B------:R-:W-:Y:S01]  /*9a00*/  LOP3.LUT R33, R32, 0xffff0000, RZ, 0xc0, !PT ;  /* 0xffff000020217812 */ /* 0x000fe200078ec0ff */
[C---:B------:R-:W-:Y:S01]  /*9a10*/  FFMA.FTZ R47, R46.reuse, R202, -R47 ;  /* 0x000000ca2e2f7223 */ /* 0x040fe2000001082f */
[----:B------:R-:W-:Y:S01]  /*9a20*/  FFMA.FTZ R64, R46, R207, R39 ;  /* 0x000000cf2e407223 */ /* 0x000fe20000010027 */
[----:B------:R-:W-:Y:S01]  /*9a30*/  FFMA.FTZ R52, R45, R48, -R52 ;  /* 0x000000302d347223 */ /* 0x000fe20000010834 */
[----:B------:R-:W-:-:S02]  /*9a40*/  IMAD.U32 R35, R38, 0x10000, RZ ;  /* 0x0001000026237824 */ /* 0x000fc400078e00ff */
[C---:B------:R-:W-:Y:S01]  /*9a50*/  FMUL.FTZ R46, R36.reuse, R208 ;  /* 0x000000d0242e7220 */ /* 0x040fe20000410000 */
[-C--:B------:R-:W-:Y:S01]  /*9a60*/  FMUL.FTZ R48, R36, R203.reuse ;  /* 0x000000cb24307220 */ /* 0x080fe20000410000 */
[----:B------:R-:W-:Y:S01]  /*9a70*/  IMAD.U32 R39, R205, 0x10000, RZ ;  /* 0x00010000cd277824 */ /* 0x000fe200078e00ff */
[----:B------:R-:W-:Y:S01]  /*9a80*/  LOP3.LUT R38, R38, 0xffff0000, RZ, 0xc0, !PT ;  /* 0xffff000026267812 */ /* 0x000fe200078ec0ff */
[----:B------:R-:W-:Y:S01]  /*9a90*/  FFMA.FTZ R45, R45, R50, R37 ;  /* 0x000000322d2d7223 */ /* 0x000fe20000010025 */
[----:B------:R-:W-:Y:S01]  /*9aa0*/  IMAD.U32 R36, R192, 0x10000, RZ ;  /* 0x00010000c0247824 */ /* 0x000fe200078e00ff */
[----:B------:R-:W-:Y:S01]  /*9ab0*/  LOP3.LUT R205, R205, 0xffff0000, RZ, 0xc0, !PT ;  /* 0xffff0000cdcd7812 */ /* 0x000fe200078ec0ff */
[----:B------:R-:W-:Y:S01]  /*9ac0*/  IMAD.U32 R32, R34, 0x10000, RZ ;  /* 0x0001000022207824 */ /* 0x000fe200078e00ff */
[----:B------:R-:W-:Y:S01]  /*9ad0*/  LOP3.LUT R37, R192, 0xffff0000, RZ, 0xc0, !PT ;  /* 0xffff0000c0257812 */ /* 0x000fe200078ec0ff */
[C---:B------:R-:W-:Y:S01]  /*9ae0*/  FFMA.FTZ R203, R33.reuse, R203, -R46 ;  /* 0x000000cb21cb7223 */ /* 0x040fe2000001082e */
[----:B------:R-:W-:Y:S01]  /*9af0*/  FFMA.FTZ R48, R33, R208, R48 ;  /* 0x000000d021307223 */ /* 0x000fe20000010030 */
[----:B------:R-:W-:Y:S01]  /*9b00*/  LOP3.LUT R34, R34, 0xffff0000, RZ, 0xc0, !PT ;  /* 0xffff000022227812 */ /* 0x000fe200078ec0ff */
[C---:B------:R-:W-:Y:S01]  /*9b10*/  FMUL.FTZ R33, R35.reuse, R39 ;  /* 0x0000002723217220 */ /* 0x040fe20000410000 */
[-C--:B------:R-:W-:Y:S01]  /*9b20*/  FMUL.FTZ R46, R35, R36.reuse ;  /* 0x00000024232e7220 */ /* 0x080fe20000410000 */
        /* <DEDUP_REMOVED lines=16> */
.L_x_1415:
[----:B------:R-:W-:Y:S05]  /*9c30*/  BSYNC B2 ;  /* 0x0000000000027941 */ /* 0x000fea0003800000 */
.L_x_1414:
[----:B------:R-:W-:Y:S02]  /*9c40*/  ULDC.64 UR4, c[0x0][0x208] ;  /* 0x0000820000047ab9 */ /* 0x000fe40000000a00 */
[----:B--2---:R2:W-:Y:S04]  /*9c50*/  STG.E.128 desc[UR4][R40.64], R32 ;  /* 0x0000002028007986 */ /* 0x0045e8000c101d04 */
[----:B---3--:R2:W-:Y:S02]  /*9c60*/  @!P0 STG.E.128 desc[UR4][R42.64], R36 ;  /* 0x000000242a008986 */ /* 0x0085e4000c101d04 */
.L_x_1413:
[----:B------:R-:W-:Y:S05]  /*9c70*/  BSYNC B1 ;  /* 0x0000000000017941 */ /* 0x000fea0003800000 */
.L_x_1412:
[----:B------:R-:W-:-:S13]  /*9c80*/  ISETP.NE.AND P0, PT, R10, RZ, PT ;  /* 0x000000ff0a00720c */ /* 0x000fda0003f05270 */
[----:B------:R-:W-:Y:S05]  /*9c90*/  @!P0 BRA `(.L_x_1366) ;  /* 0x0000000800f48947 */ /* 0x000fea0003800000 */
[----:B--2---:R-:W2:Y:S01]  /*9ca0*/  LDL R32, [R1+0x8] ;  /* 0x0000080001207983 */ /* 0x004ea20000100800 */
[----:B------:R-:W-:Y:S01]  /*9cb0*/  BSSY B1, `(.L_x_1416) ;  /* 0x0000076000017945 */ /* 0x000fe20003800000 */
[----:B--2---:R-:W-:-:S04]  /*9cc0*/  LOP3.LUT P4, RZ, R32, 0x1, RZ, 0xc0, !PT ;  /* 0x0000000120ff7812 */ /* 0x004fc8000788c0ff */
[----:B------:R-:W-:Y:S02]  /*9cd0*/  SEL R152, R122, R152, !P4 ;  /* 0x000000987a987207 */ /* 0x000fe40006000000 */
[----:B---34-:R-:W-:Y:S02]  /*9ce0*/  IADD3 R41, P0, P4, R90, R128, R13 ;  /* 0x000000805a297210 */ /* 0x018fe40007c1e00d */
[----:B------:R-:W-:Y:S02]  /*9cf0*/  SHF.R.S32.HI R33, RZ, 0x1f, R152 ;  /* 0x0000001fff217819 */ /* 0x000fe40000011498 */
[----:B------:R-:W-:Y:S02]  /*9d00*/  IADD3.X R42, R89, R44, R109, P0, P4 ;  /* 0x0000002c592a7210 */ /* 0x000fe400007e846d */
[----:B------:R-:W-:Y:S02]  /*9d10*/  LEA.HI R33, R33, R152, RZ, 0x4 ;  /* 0x0000009821217211 */ /* 0x000fe400078f20ff */
[----:B------:R-:W-:-:S02]  /*9d20*/  ISETP.GE.AND P4, PT, R166, R117, PT ;  /* 0x00000075a600720c */ /* 0x000fc40003f86270 */
[----:B------:R-:W-:Y:S02]  /*9d30*/  LEA.HI.SX32 R33, R33, R112, 0x1c ;  /* 0x0000007021217211 */ /* 0x000fe400078fe2ff */
[----:B------:R-:W-:Y:S02]  /*9d40*/  LEA R40, P0, R41, R120, 0x1 ;  /* 0x0000007829287211 */ /* 0x000fe400078008ff */
[----:B------:R-:W-:Y:S01]  /*9d50*/  SHF.R.S32.HI R32, RZ, 0x1f, R33 ;  /* 0x0000001fff207819 */ /* 0x000fe20000011421 */
[----:B------:R-:W-:Y:S01]  /*9d60*/  IMAD.SHL.U32 R43, R33, 0x8, RZ ;  /* 0x00000008212b7824 */ /* 0x000fe200078e00ff */
[----:B------:R-:W-:Y:S02]  /*9d70*/  LEA.HI.X R41, R41, R121, R42, 0x1, P0 ;  /* 0x0000007929297211 */ /* 0x000fe400000f0c2a */
        /* <DEDUP_REMOVED lines=18> */
[----:B------:R-:W-:Y:S01]  /*9ea0*/  IMAD.U32 R50, R39, 0x10000, RZ ;  /* 0x0001000027327824 */ /* 0x000fe200078e00ff */
[----:B------:R-:W-:Y:S02]  /*9eb0*/  SHF.R.U32.HI R57, RZ, 0x10, R57 ;  /* 0x00000010ff397819 */ /* 0x000fe40000011639 */
[----:B------:R-:W-:Y:S02]  /*9ec0*/  PRMT R171, R171, 0x5410, R68 ;  /* 0x00005410abab7816 */ /* 0x000fe40000000044 */
[----:B------:R-:W-:-:S02]  /*9ed0*/  SHF.R.U64 R52, R58, 0x10, R59 ;  /* 0x000000103a347819 */ /* 0x000fc4000000123b */
[----:B------:R-:W-:Y:S01]  /*9ee0*/  PRMT R158, R158, 0x5410, R57 ;  /* 0x000054109e9e7816 */ /* 0x000fe20000000039 */
[----:B------:R-:W-:Y:S01]  /*9ef0*/  IMAD.U32 R53, R171, 0x10000, RZ ;  /* 0x00010000ab357824 */ /* 0x000fe200078e00ff */
[----:B------:R-:W-:Y:S02]  /*9f00*/  SHF.R.U64 R54, R70, 0x10, R71 ;  /* 0x0000001046367819 */ /* 0x000fe40000001247 */
[----:B------:R-:W-:Y:S01]  /*9f10*/  PRMT R155, R155, 0x5410, R52 ;  /* 0x000054109b9b7816 */ /* 0x000fe20000000034 */
[----:B------:R-:W-:Y:S01]  /*9f20*/  IMAD.U32 R52, R158, 0x10000, RZ ;  /* 0x000100009e347824 */ /* 0x000fe200078e00ff */
[----:B------:R-:W-:Y:S02]  /*9f30*/  SHF.R.U32.HI R59, RZ, 0x10, R59 ;  /* 0x00000010ff3b7819 */ /* 0x000fe4000001163b */
[----:B------:R-:W-:Y:S02]  /*9f40*/  SHF.R.U32.HI R71, RZ, 0x10, R71 ;  /* 0x00000010ff477819 */ /* 0x000fe40000011647 */
[----:B------:R-:W-:Y:S01]  /*9f50*/  PRMT R159, R159, 0x5410, R54 ;  /* 0x000054109f9f7816 */ /* 0x000fe20000000036 */
[-C--:B------:R-:W-:Y:S01]  /*9f60*/  FMUL.FTZ R54, R48, R53.reuse ;  /* 0x0000003530367220 */ /* 0x080fe20000410000 */
[----:B------:R-:W-:Y:S01]  /*9f70*/  PRMT R156, R156, 0x5410, R59 ;  /* 0x000054109c9c7816 */ /* 0x000fe2000000003b */
[-C--:B------:R-:W-:Y:S01]  /*9f80*/  FMUL.FTZ R48, R48, R52.reuse ;  /* 0x0000003430307220 */ /* 0x080fe20000410000 */
[----:B------:R-:W-:Y:S01]  /*9f90*/  LOP3.LUT R49, R37, 0xffff0000, RZ, 0xc0, !PT ;  /* 0xffff000025317812 */ /* 0x000fe200078ec0ff */
[C---:B------:R-:W-:Y:S01]  /*9fa0*/  FFMA.FTZ R54, R45.reuse, R52, -R54 ;  /* 0x000000342d367223 */ /* 0x040fe20000010836 */
[----:B------:R-:W-:Y:S01]  /*9fb0*/  PRMT R168, R168, 0x5410, R71 ;  /* 0x00005410a8a87816 */ /* 0x000fe20000000047 */
[----:B------:R-:W-:Y:S01]  /*9fc0*/  FFMA.FTZ R53, R45, R53, R48 ;  /* 0x000000352d357223 */ /* 0x000fe20000010030 */
[----:B------:R-:W-:Y:S01]  /*9fd0*/  LOP3.LUT R171, R171, 0xffff0000, RZ, 0xc0, !PT ;  /* 0xffff0000abab7812 */ /* 0x000fe200078ec0ff */
[----:B------:R-:W-:Y:S01]  /*9fe0*/  IMAD.U32 R45, R156, 0x10000, RZ ;  /* 0x000100009c2d7824 */ /* 0x000fe200078e00ff */
[----:B------:R-:W-:Y:S01]  /*9ff0*/  LOP3.LUT R158, R158, 0xffff0000, RZ, 0xc0, !PT ;  /* 0xffff00009e9e7812 */ /* 0x000fe200078ec0ff */
[----:B------:R-:W-:Y:S01]  /*a000*/  IMAD.U32 R37, R36, 0x10000, RZ ;  /* 0x0001000024257824 */ /* 0x000fe200078e00ff */
[----:B------:R-:W-:Y:S01]  /*a010*/  PRMT R170, R170, 0x5410, R55 ;  /* 0x00005410aaaa7816 */ /* 0x000fe20000000037 */
[----:B------:R-:W-:Y:S01]  /*a020*/  IMAD.U32 R55, R168, 0x10000, RZ ;  /* 0x00010000a8377824 */ /* 0x000fe200078e00ff */
[----:B------:R-:W-:Y:S01]  /*a030*/  LOP3.LUT R46, R33, 0xffff0000, RZ, 0xc0, !PT ;  /* 0xffff0000212e7812 */ /* 0x000fe200078ec0ff */
[C---:B------:R-:W-:Y:S01]  /*a040*/  FMUL.FTZ R57, R49.reuse, R171 ;  /* 0x000000ab31397220 */ /* 0x040fe20000410000 */
[----:B------:R-:W-:Y:S01]  /*a050*/  LOP3.LUT R47, R36, 0xffff0000, RZ, 0xc0, !PT ;  /* 0xffff0000242f7812 */ /* 0x000fe200078ec0ff */
[-C--:B------:R-:W-:Y:S01]  /*a060*/  FMUL.FTZ R49, R49, R158.reuse ;  /* 0x0000009e31317220 */ /* 0x080fe20000410000 */
[----:B------:R-:W-:Y:S01]  /*a070*/  IMAD.U32 R36, R35, 0x10000, RZ ;  /* 0x0001000023247824 */ /* 0x000fe200078e00ff */
[----:B------:R-:W-:Y:S01]  /*a080*/  LOP3.LUT R51, R39, 0xffff0000, RZ, 0xc0, !PT ;  /* 0xffff000027337812 */ /* 0x000fe200078ec0ff */
[----:B------:R-:W-:Y:S01]  /*a090*/  FMUL.FTZ R48, R50, R45 ;  /* 0x0000002d32307220 */ /* 0x000fe20000410000 */
[----:B------:R-:W-:Y:S01]  /*a0a0*/  LOP3.LUT R168, R168, 0xffff0000, RZ, 0xc0, !PT ;  /* 0xffff0000a8a87812 */ /* 0x000fe200078ec0ff */
[----:B------:R-:W-:Y:S01]  /*a0b0*/  FMUL.FTZ R59, R50, R55 ;  /* 0x00000037323b7220 */ /* 0x000fe20000410000 */
[----:B------:R-:W-:Y:S01]  /*a0c0*/  LOP3.LUT R156, R156, 0xffff0000, RZ, 0xc0, !PT ;  /* 0xffff00009c9c7812 */ /* 0x000fe200078ec0ff */
[C---:B------:R-:W-:Y:S01]  /*a0d0*/  FFMA.FTZ R57, R46.reuse, R158, -R57 ;  /* 0x0000009e2e397223 */ /* 0x040fe20000010839 */
[----:B------:R-:W-:Y:S01]  /*a0e0*/  PRMT R157, R157, 0x5410, R56 ;  /* 0x000054109d9d7816 */ /* 0x000fe20000000038 */
[----:B------:R-:W-:Y:S01]  /*a0f0*/  FFMA.FTZ R50, R46, R171, R49 ;  /* 0x000000ab2e327223 */ /* 0x000fe20000010031 */
[----:B------:R-:W-:Y:S01]  /*a100*/  LOP3.LUT R35, R35, 0xffff0000, RZ, 0xc0, !PT ;  /* 0xffff000023237812 */ /* 0x000fe200078ec0ff */
[----:B------:R-:W-:Y:S01]  /*a110*/  FFMA.FTZ R55, R36, R55, R48 ;  /* 0x0000003724377223 */ /* 0x000fe20000010030 */
[----:B------:R-:W-:-:S02]  /*a120*/  IMAD.U32 R46, R170, 0x10000, RZ ;  /* 0x00010000aa2e7824 */ /* 0x000fc400078e00ff */
[C---:B------:R-:W-:Y:S01]  /*a130*/  FMUL.FTZ R48, R51.reuse, R168 ;  /* 0x000000a833307220 */ /* 0x040fe20000410000 */
[-C--:B------:R-:W-:Y:S01]  /*a140*/  FMUL.FTZ R52, R51, R156.reuse ;  /* 0x0000009c33347220 */ /* 0x080fe20000410000 */
[----:B------:R-:W-:Y:S01]  /*a150*/  LOP3.LUT R170, R170, 0xffff0000, RZ, 0xc0, !PT ;  /* 0xffff0000aaaa7812 */ /* 0x000fe200078ec0ff */
[----:B------:R-:W-:Y:S01]  /*a160*/  FFMA.FTZ R59, R36, R45, -R59 ;  /* 0x0000002d243b7223 */ /* 0x000fe2000001083b */
[C---:B------:R-:W-:Y:S01]  /*a170*/  IMAD.U32 R36, R157.reuse, 0x10000, RZ ;  /* 0x000100009d247824 */ /* 0x040fe200078e00ff */
[----:B------:R-:W-:Y:S01]  /*a180*/  LOP3.LUT R157, R157, 0xffff0000, RZ, 0xc0, !PT ;  /* 0xffff00009d9d7812 */ /* 0x000fe200078ec0ff */
[C---:B------:R-:W-:Y:S01]  /*a190*/  FFMA.FTZ R156, R35.reuse, R156, -R48 ;  /* 0x0000009c239c7223 */ /* 0x040fe20000010830 */
[C---:B------:R-:W-:Y:S01]  /*a1a0*/  LOP3.LUT R42, R32.reuse, 0xffff0000, RZ, 0xc0, !PT ;  /* 0xffff0000202a7812 */ /* 0x040fe200078ec0ff */
[----:B------:R-:W-:Y:S01]  /*a1b0*/  FFMA.FTZ R52, R35, R168, R52 ;  /* 0x000000a823347223 */ /* 0x000fe20000010034 */
[----:B------:R-:W-:Y:S01]  /*a1c0*/  FMUL.FTZ R48, R37, R46 ;  /* 0x0000002e25307220 */ /* 0x000fe20000410000 */
[----:B------:R-:W-:Y:S01]  /*a1d0*/  FMUL.FTZ R35, R47, R170 ;  /* 0x000000aa2f237220 */ /* 0x000fe20000410000 */
[----:B------:R-:W-:-:S02]  /*a1e0*/  IMAD.U32 R33, R32, 0x10000, RZ ;  /* 0x0001000020217824 */ /* 0x000fc400078e00ff */
[-C--:B------:R-:W-:Y:S01]  /*a1f0*/  FMUL.FTZ R37, R37, R36.reuse ;  /* 0x0000002425257220 */ /* 0x080fe20000410000 */
[-C--:B------:R-:W-:Y:S01]  /*a200*/  FMUL.FTZ R47, R47, R157.reuse ;  /* 0x0000009d2f2f7220 */ /* 0x080fe20000410000 */
[----:B------:R-:W-:Y:S01]  /*a210*/  FFMA.FTZ R157, R42, R157, -R35 ;  /* 0x0000009d2a9d7223 */ /* 0x000fe20000010823 */
[C---:B------:R-:W-:Y:S02]  /*a220*/  IMAD.U32 R39, R38.reuse, 0x10000, RZ ;  /* 0x0001000026277824 */ /* 0x040fe400078e00ff */
[C---:B------:R-:W-:Y:S01]  /*a230*/  FFMA.FTZ R48, R33.reuse, R36, -R48 ;  /* 0x0000002421307223 */ /* 0x040fe20000010830 */
[----:B------:R-:W-:Y:S01]  /*a240*/  FFMA.FTZ R37, R33, R46, R37 ;  /* 0x0000002e21257223 */ /* 0x000fe20000010025 */
[----:B------:R-:W-:Y:S01]  /*a250*/  IMAD.U32 R35, R159, 0x10000, RZ ;  /* 0x000100009f237824 */ /* 0x000fe200078e00ff */
[----:B------:R-:W-:Y:S01]  /*a260*/  LOP3.LUT R38, R38, 0xffff0000, RZ, 0xc0, !PT ;  /* 0xffff000026267812 */ /* 0x000fe200078ec0ff */
[----:B------:R-:W-:Y:S01]  /*a270*/  IMAD.U32 R33, R155, 0x10000, RZ ;  /* 0x000100009b217824 */ /* 0x000fe200078e00ff */
[----:B------:R-:W-:Y:S01]  /*a280*/  LOP3.LUT R159, R159, 0xffff0000, RZ, 0xc0, !PT ;  /* 0xffff00009f9f7812 */ /* 0x000fe200078ec0ff */
[C---:B------:R-:W-:Y:S01]  /*a290*/  IMAD.U32 R32, R34.reuse, 0x10000, RZ ;  /* 0x0001000022207824 */ /* 0x040fe200078e00ff */
[----:B------:R-:W-:Y:S01]  /*a2a0*/  LOP3.LUT R155, R155, 0xffff0000, RZ, 0xc0, !PT ;  /* 0xffff00009b9b7812 */ /* 0x000fe200078ec0ff */
[C---:B------:R-:W-:Y:S01]  /*a2b0*/  FMUL.FTZ R45, R39.reuse, R35 ;  /* 0x00000023272d7220 */ /* 0x040fe20000410000 */
[----:B------:R-:W-:Y:S01]  /*a2c0*/  FMUL.FTZ R36, R39, R33 ;  /* 0x0000002127247220 */ /* 0x000fe20000410000 */
[----:B------:R-:W-:Y:S01]  /*a2d0*/  LOP3.LUT R34, R34, 0xffff0000, RZ, 0xc0, !PT ;  /* 0xffff000022227812 */ /* 0x000fe200078ec0ff */
[----:B------:R-:W-:Y:S01]  /*a2e0*/  FMUL.FTZ R39, R38, R159 ;  /* 0x0000009f26277220 */ /* 0x000fe20000410000 */
[----:B------:R-:W-:Y:S01]  /*a2f0*/  FFMA.FTZ R42, R42, R170, R47 ;  /* 0x000000aa2a2a7223 */ /* 0x000fe2000001002f */
        /* <DEDUP_REMOVED lines=15> */
[----:B------:R-:W-:Y:S01]  /*a3f0*/  IMAD.MOV.U32 R39, RZ, RZ, R52 ;  /* 0x000000ffff277224 */ /* 0x000fe200078e0034 */
[----:B------:R-:W-:-:S07]  /*a400*/  F2FP.BF16.F32.PACK_AB R35, R156, R59 ;  /* 0x0000003b9c23723e */ /* 0x000fce00000010ff */
.L_x_1417:
[----:B------:R-:W-:Y:S05]  /*a410*/  BSYNC B1 ;  /* 0x0000000000017941 */ /* 0x000fea0003800000 */
.L_x_1416:
[----:B------:R-:W-:Y:S01]  /*a420*/  ISETP.GE.AND P0, PT, R43, R150, PT ;  /* 0x000000962b00720c */ /* 0x000fe20003f06270 */
[----:B------:R-:W-:Y:S02]  /*a430*/  ULDC.64 UR4, c[0x0][0x208] ;  /* 0x0000820000047ab9 */ /* 0x000fe40000000a00 */
[----:B--2---:R2:W-:Y:S10]  /*a440*/  STG.E.128 desc[UR4][R40.64], R32 ;  /* 0x0000002028007986 */ /* 0x0045f4000c101d04 */
[----:B------:R-:W-:Y:S05]  /*a450*/  @P0 BRA `(.L_x_1366) ;  /* 0x0000000400040947 */ /* 0x000fea0003800000 */
[--C-:B------:R-:W-:Y:S01]  /*a460*/  IADD3 R128, P0, P4, R90, R128, R43.reuse ;  /* 0x000000805a807210 */ /* 0x100fe20007c1e02b */
[----:B------:R-:W-:Y:S01]  /*a470*/  ULDC.64 UR4, c[0x0][0x208] ;  /* 0x0000820000047ab9 */ /* 0x000fe20000000a00 */
[----:B------:R-:W-:-:S04]  /*a480*/  SHF.R.S32.HI R43, RZ, 0x1f, R43 ;  /* 0x0000001fff2b7819 */ /* 0x000fc8000001142b */
[----:B------:R-:W-:Y:S02]  /*a490*/  IADD3.X R44, R89, R44, R43, P0, P4 ;  /* 0x0000002c592c7210 */ /* 0x000fe400007e842b */
[----:B------:R-:W-:-:S04]  /*a4a0*/  LEA R120, P0, R128, R120, 0x1 ;  /* 0x0000007880787211 */ /* 0x000fc800078008ff */
[----:B------:R-:W-:-:S05]  /*a4b0*/  LEA.HI.X R121, R128, R121, R44, 0x1, P0 ;  /* 0x0000007980797211 */ /* 0x000fca00000f0c2c */
[----:B---3--:R3:W-:Y:S01]  /*a4c0*/  STG.E.128 desc[UR4][R120.64], R36 ;  /* 0x0000002478007986 */ /* 0x0087e2000c101d04 */
[----:B------:R-:W-:Y:S05]  /*a4d0*/  BRA `(.L_x_1366) ;  /* 0x0000000000e47947 */ /* 0x000fea0003800000 */
.L_x_1333:
[----:B------:R-:W-:-:S04]  /*a4e0*/  ULOP3.LUT UR4, UR60, 0x1, URZ, 0xfc, !UPT ;  /* 0x000000013c047892 */ /* 0x000fc8000f8efc3f */
[----:B------:R-:W-:-:S06]  /*a4f0*/  UISETP.NE.AND UP0, UPT, UR4, 0x3, UPT ;  /* 0x000000030400788c */ /* 0x000fcc000bf05270 */
[----:B------:R-:W-:-:S13]  /*a500*/  PLOP3.LUT P1, PT, PT, PT, UP0, 0x80, 0x0 ;  /* 0x000000000000781c */ /* 0x000fda0003f2f008 */
[----:B------:R-:W-:Y:S05]  /*a510*/  @!P1 BRA `(.L_x_1418) ;  /* 0x0000000000049947 */ /* 0x000fea0003800000 */
[----:B------:R-:W-:Y:S01]  /*a520*/  BPT.TRAP 0x1 ;  /* 0x000000040000795c */ /* 0x000fe20000300000 */
.L_x_1418:
[----:B------:R-:W-:Y:S01]  /*a530*/  IMAD R4, R19, 0x8, R18 ;  /* 0x0000000813047824 */ /* 0x000fe200078e0212 */
[----:B------:R-:W-:Y:S01]  /*a540*/  SHF.L.U32 R3, R167, 0x1f, RZ ;  /* 0x0000001fa7037819 */ /* 0x000fe200000006ff */
[----:B------:R-:W-:Y:S01]  /*a550*/  IMAD R5, R24, -0x60, R2 ;  /* 0xffffffa018057824 */ /* 0x000fe200078e0202 */
[----:B------:R-:W-:Y:S02]  /*a560*/  BSSY B1, `(.L_x_1419) ;  /* 0x0000005000017945 */ /* 0x000fe40003800000 */
[----:B------:R-:W1:Y:S02]  /*a570*/  SYNCS.PHASECHK.TRANS64.TRYWAIT P4, [R4+URZ+0x2a890], R3 ;  /* 0x02a89003040075a7 */ /* 0x000e64000808017f */
[----:B------:R-:W-:-:S04]  /*a580*/  VIMNMX R5, R5, 0x60, PT ;  /* 0x0000006005057848 */ /* 0x000fc80003fe0100 */
[----:B------:R-:W-:Y:S01]  /*a590*/  ISETP.GE.AND P0, PT, R162, R5, PT ;  /* 0x00000005a200720c */ /* 0x000fe20003f06270 */
[----:B-1----:R-:W-:-:S12]  /*a5a0*/  @!P4 BRA `(.L_x_1420) ;  /* 0x000001e80004c947 */ /* 0x002fd80003800000 */
.L_x_1740:
[----:B------:R-:W-:Y:S05]  /*a5b0*/  BSYNC B1 ;  /* 0x0000000000017941 */ /* 0x000fea0003800000 */
.L_x_1419:
[----:B------:R-:W-:Y:S04]  /*a5c0*/  BSSY B1, `(.L_x_1421) ;  /* 0x0000015000017945 */ /* 0x000fe80003800000 */
[----:B------:R-:W-:Y:S05]  /*a5d0*/  @P0 BRA `(.L_x_1422) ;  /* 0x00000000004c0947 */ /* 0x000fea0003800000 */
[----:B------:R-:W-:Y:S01]  /*a5e0*/  ISETP.NE.AND P4, PT, R12, RZ, PT ;  /* 0x000000ff0c00720c */ /* 0x000fe20003f85270 */
[----:B------:R-:W-:Y:S01]  /*a5f0*/  ULDC.64 UR4, c[0x0][0x208] ;  /* 0x0000820000047ab9 */ /* 0x000fe20000000a00 */
[----:B------:R-:W-:-:S11]  /*a600*/  ISETP.NE.AND P0, PT, R11, RZ, PT ;  /* 0x000000ff0b00720c */ /* 0x000fd60003f05270 */
[----:B0-----:R-:W0:Y:S04]  /*a610*/  @P4 LDS.128 R32, [R43] ;  /* 0x000000002b204984 */ /* 0x001e280000000c00 */
[----:B------:R-:W2:Y:S04]  /*a620*/  @P0 LDS.128 R36, [R42] ;  /* 0x000000002a240984 */ /* 0x000ea80000000c00 */
[----:B0-----:R-:W-:Y:S01]  /*a630*/  @P4 STG.E.128 desc[UR4][R44.64], R32 ;  /* 0x000000202c004986 */ /* 0x001fe2000c101d04 */
[----:B------:R-:W-:-:S03]  /*a640*/  ISETP.NE.AND P4, PT, R10, RZ, PT ;  /* 0x000000ff0a00720c */ /* 0x000fc60003f85270 */
[----:B--2---:R-:W-:Y:S01]  /*a650*/  @P0 STG.E.128 desc[UR4][R44.64+0x40], R36 ;  /* 0x000040242c000986 */ /* 0x004fe2000c101d04 */
[----:B------:R-:W-:-:S09]  /*a660*/  ISETP.NE.AND P0, PT, R9, RZ, PT ;  /* 0x000000ff0900720c */ /* 0x000fd20003f05270 */
[----:B------:R-:W0:Y:S04]  /*a670*/  @P4 LDS.128 R32, [R43+0x3000] ;  /* 0x003000002b204984 */ /* 0x000e280000000c00 */
[----:B------:R-:W2:Y:S04]  /*a680*/  @P0 LDS.128 R36, [R42+0x3000] ;  /* 0x003000002a240984 */ /* 0x000ea80000000c00 */
[----:B0-----:R-:W-:Y:S01]  /*a690*/  @P4 STG.E.128 desc[UR4][R44.64+0x80], R32 ;  /* 0x000080202c004986 */ /* 0x001fe2000c101d04 */
[----:B------:R-:W-:-:S03]  /*a6a0*/  ISETP.NE.AND P4, PT, R7, RZ, PT ;  /* 0x000000ff0700720c */ /* 0x000fc60003f85270 */
[----:B--2---:R-:W-:Y:S01]  /*a6b0*/  @P0 STG.E.128 desc[UR4][R44.64+0xc0], R36 ;  /* 0x0000c0242c000986 */ /* 0x004fe2000c101d04 */
[----:B------:R-:W-:-:S09]  /*a6c0*/  ISETP.NE.AND P0, PT, R8, RZ, PT ;  /* 0x000000ff0800720c */ /* 0x000fd20003f05270 */
[----:B------:R-:W0:Y:S04]  /*a6d0*/  @P4 LDS.128 R36, [R42+0x6000] ;  /* 0x006000002a244984 */ /* 0x000e280000000c00 */
[----:B------:R-:W2:Y:S04]  /*a6e0*/  @P0 LDS.128 R32, [R43+0x6000] ;  /* 0x006000002b200984 */ /* 0x000ea80000000c00 */
[----:B0-----:R3:W-:Y:S04]  /*a6f0*/  @P4 STG.E.128 desc[UR4][R44.64+0x140], R36 ;  /* 0x000140242c004986 */ /* 0x0017e8000c101d04 */
[----:B--2---:R3:W-:Y:S02]  /*a700*/  @P0 STG.E.128 desc[UR4][R44.64+0x100], R32 ;  /* 0x000100202c000986 */ /* 0x0047e4000c101d04 */
.L_x_1422:
[----:B------:R-:W-:Y:S05]  /*a710*/  BSYNC B1 ;  /* 0x0000000000017941 */ /* 0x000fea0003800000 */
.L_x_1421:
[----:B------:R-:W-:-:S13]  /*a720*/  ISETP.GE.AND P0, PT, R185, R5, PT ;  /* 0x00000005b900720c */ /* 0x000fda0003f06270 */
[----:B------:R-:W-:Y:S05]  /*a730*/  @P0 BRA `(.L_x_1366) ;  /* 0x00000000004c0947 */ /* 0x000fea0003800000 */
[----:B------:R-:W-:Y:S01]  /*a740*/  ISETP.NE.AND P4, PT, R12, RZ, PT ;  /* 0x000000ff0c00720c */ /* 0x000fe20003f85270 */
[----:B------:R-:W-:Y:S01]  /*a750*/  ULDC.64 UR4, c[0x0][0x208] ;  /* 0x0000820000047ab9 */ /* 0x000fe20000000a00 */
[----:B------:R-:W-:-:S11]  /*a760*/  ISETP.NE.AND P0, PT, R10, RZ, PT ;  /* 0x000000ff0a00720c */ /* 0x000fd60003f05270 */
[----:B0--3--:R-:W0:Y:S04]  /*a770*/  @P4 LDS.128 R32, [R43+0x2000] ;  /* 0x002000002b204984 */ /* 0x009e280000000c00 */
[----:B------:R-:W2:Y:S04]  /*a780*/  @P0 LDS.128 R36, [R43+0x5000] ;  /* 0x005000002b240984 */ /* 0x000ea80000000c00 */
        /* <DEDUP_REMOVED lines=14> */
.L_x_1366:
[----:B------:R-:W-:Y:S05]  /*a870*/  BSYNC B0 ;  /* 0x0000000000007941 */ /* 0x000fea0003800000 */
.L_x_1332:
[----:B01234-:R-:W0:Y:S01]  /*a880*/  S2R R32, SR_TID.X ;  /* 0x0000000000207919 */ /* 0x01fe220000002100 */
[----:B------:R-:W-:Y:S01]  /*a890*/  @!PT LDS RZ, [RZ] ;  /* 0x00000000fffff984 */ /* 0x000fe20000000800 */
[----:B------:R-:W-:Y:S01]  /*a8a0*/  @!PT LDS RZ, [RZ] ;  /* 0x00000000fffff984 */ /* 0x000fe20000000800 */
[----:B------:R-:W-:Y:S01]  /*a8b0*/  @!PT LDS RZ, [RZ] ;  /* 0x00000000fffff984 */ /* 0x000fe20000000800 */
[----:B------:R-:W-:Y:S01]  /*a8c0*/  @!PT LDS RZ, [RZ] ;  /* 0x00000000fffff984 */ /* 0x000fe20000000800 */
[----:B------:R1:W-:Y:S06]  /*a8d0*/  MEMBAR.ALL.CTA ;  /* 0x0000000000007992 */ /* 0x0003ec0000008000 */
[----:B-1----:R-:W1:Y:S01]  /*a8e0*/  FENCE.VIEW.ASYNC.S ;  /* 0x00000000000073c6 */ /* 0x002e620000000000 */
[----:B------:R-:W-:Y:S05]  /*a8f0*/  WARPSYNC.ALL ;  /* 0x0000000000007948 */ /* 0x000fea0003800000 */
[----:B------:R-:W-:Y:S01]  /*a900*/  BSSY B0, `(.L_x_1423) ;  /* 0x0000009000007945 */ /* 0x000fe20003800000 */
[----:B0-----:R-:W-:Y:S01]  /*a910*/  LOP3.LUT R32, R32, 0x7f, RZ, 0xc0, !PT ;  /* 0x0000007f20207812 */ /* 0x001fe200078ec0ff */
[----:B-1----:R0:W-:Y:S03]  /*a920*/  BAR.SYNC.DEFER_BLOCKING R154, 0x80 ;  /* 0x0002009a0000751d */ /* 0x0021e60000010000 */
[----:B------:R-:W-:-:S13]  /*a930*/  ISETP.NE.AND P0, PT, R32, RZ, PT ;  /* 0x000000ff2000720c */ /* 0x000fda0003f05270 */
[----:B------:R-:W-:-:S05]  /*a940*/  @!P0 VIADD R32, R4, 0x2a8a0 ;  /* 0x0002a8a004208836 */ /* 0x000fca0000000000 */
[----:B------:R-:W-:-:S04]  /*a950*/  @!P0 PRMT R32, RZ, 0x654, R32 ;  /* 0x00000654ff208816 */ /* 0x000fc80000000020 */
[----:B------:R0:W-:Y:S01]  /*a960*/  @!P0 SYNCS.ARRIVE.TRANS64.RED.A1T0 RZ, [R32+URZ], RZ ;  /* 0x000000ff20ff89a7 */ /* 0x0001e2000810043f */
[----:B------:R-:W-:Y:S05]  /*a970*/  @!P1 BRA `(.L_x_1424) ;  /* 0x0000000000049947 */ /* 0x000fea0003800000 */
[----:B------:R-:W-:Y:S01]  /*a980*/  BPT.TRAP 0x1 ;  /* 0x000000040000795c */ /* 0x000fe20000300000 */
.L_x_1424:
[----:B------:R-:W-:Y:S05]  /*a990*/  BSYNC B0 ;  /* 0x0000000000007941 */ /* 0x000fea0003800000 */
.L_x_1423:
[----:B------:R-:W1:Y:S01]  /*a9a0*/  SYNCS.PHASECHK.TRANS64.TRYWAIT P4, [R4+URZ+0x2a8b0], R3 ;  /* 0x02a8b003040075a7 */ /* 0x000e62000808017f */
[----:B0-----:R-:W-:Y:S01]  /*a9b0*/  IMAD R32, R19, 0x3000, R27 ;  /* 0x0000300013207824 */ /* 0x001fe200078e021b */
[----:B------:R-:W-:Y:S01]  /*a9c0*/  ULDC UR61, c[0x0][0x310] ;  /* 0x0000c400003d7ab9 */ /* 0x000fe20000000800 */
[----:B------:R-:W-:Y:S01]  /*a9d0*/  ULDC.64 UR56, c[0x0][0x318] ;  /* 0x0000c60000387ab9 */ /* 0x000fe20000000a00 */
[----:B------:R-:W-:Y:S01]  /*a9e0*/  ULDC.64 UR58, c[0x0][0x308] ;  /* 0x0000c200003a7ab9 */ /* 0x000fe20000000a00 */
[----:B------:R-:W-:Y:S01]  /*a9f0*/  BSSY B0, `(.L_x_1425) ;  /* 0x0000004000007945 */ /* 0x000fe20003800000 */
[----:B------:R-:W-:Y:S01]  /*aa00*/  ISETP.GE.AND P1, PT, R162, R5, PT ;  /* 0x00000005a200720c */ /* 0x000fe20003f26270 */
[----:B------:R-:W-:Y:S02]  /*aa10*/  IMAD.IADD R34, R123, 0x1, R32 ;  /* 0x000000017b227824 */ /* 0x000fe400078e0220 */
[----:B-1----:R-:W-:Y:S10]  /*aa20*/  @!P4 BRA `(.L_x_1426) ;  /* 0x000001e000f8c947 */ /* 0x002ff40003800000 */
.L_x_1741:
[----:B------:R-:W-:Y:S05]  /*aa30*/  BSYNC B0 ;  /* 0x0000000000007941 */ /* 0x000fea0003800000 */
.L_x_1425:
[----:B------:R-:W-:Y:S01]  /*aa40*/  BSSY B0, `(.L_x_1427) ;  /* 0x000001a000007945 */ /* 0x000fe20003800000 */
[----:B------:R-:W-:Y:S02]  /*aa50*/  IMAD R44, R32, 0x2, R115 ;  /* 0x00000002202c7824 */ /* 0x000fe400078e0273 */
[----:B------:R-:W-:-:S04]  /*aa60*/  IMAD.WIDE R40, R24, 0x60, R118 ;  /* 0x0000006018287825 */ /* 0x000fc800078e0276 */
[----:B------:R-:W-:Y:S01]  /*aa70*/  IMAD R45, R34, 0x2, R115 ;  /* 0x00000002222d7824 */ /* 0x000fe200078e0273 */
[----:B------:R-:W-:Y:S06]  /*aa80*/  @P1 BRA `(.L_x_1428) ;  /* 0x0000000000541947 */ /* 0x000fec0003800000 */
[----:B0-----:R-:W-:Y:S01]  /*aa90*/  IMAD R3, R41, UR56, RZ ;  /* 0x0000003829037c24 */ /* 0x001fe2000f8e02ff */
[----:B------:R-:W-:Y:S01]  /*aaa0*/  ISETP.GE.AND P4, PT, R22, UR61, PT ;  /* 0x0000003d16007c0c */ /* 0x000fe2000bf86270 */
[----:B------:R-:W-:Y:S01]  /*aab0*/  IMAD.MOV.U32 R32, RZ, RZ, R92 ;  /* 0x000000ffff207224 */ /* 0x000fe200078e005c */
[----:B------:R-:W-:Y:S01]  /*aac0*/  ULDC.64 UR4, c[0x0][0x208] ;  /* 0x0000820000047ab9 */ /* 0x000fe20000000a00 */
        /* <DEDUP_REMOVED lines=17> */
.L_x_1428:
[----:B------:R-:W-:Y:S05]  /*abe0*/  BSYNC B0 ;  /* 0x0000000000007941 */ /* 0x000fea0003800000 */
.L_x_1427:
[----:B------:R-:W-:Y:S01]  /*abf0*/  ISETP.GE.AND P1, PT, R185, R5, PT ;  /* 0x00000005b900720c */ /* 0x000fe20003f26270 */
[----:B------:R-:W-:-:S12]  /*ac00*/  BSSY B0, `(.L_x_1429) ;  /* 0x0000019000007945 */ /* 0x000fd80003800000 */
[----:B------:R-:W-:Y:S05]  /*ac10*/  @P1 BRA `(.L_x_1430) ;  /* 0x00000000005c1947 */ /* 0x000fea0003800000 */
[----:B0-----:R-:W-:Y:S01]  /*ac20*/  IADD3 R3, P1, R40, 0x40, RZ ;  /* 0x0000004028037810 */ /* 0x001fe20007f3e0ff */
[----:B--2---:R-:W-:Y:S01]  /*ac30*/  IMAD.MOV.U32 R32, RZ, RZ, R92 ;  /* 0x000000ffff207224 */ /* 0x004fe200078e005c */
[----:B------:R-:W-:Y:S01]  /*ac40*/  ISETP.GE.AND P4, PT, R22, UR61, PT ;  /* 0x0000003d16007c0c */ /* 0x000fe2000bf86270 */
[----:B------:R-:W-:Y:S01]  /*ac50*/  IMAD.MOV.U32 R33, RZ, RZ, R6 ;  /* 0x000000ffff217224 */ /* 0x000fe200078e0006 */
[----:B------:R-:W-:Y:S01]  /*ac60*/  ULDC.64 UR4, c[0x0][0x208] ;  /* 0x0000820000047ab9 */ /* 0x000fe20000000a00 */
[----:B------:R-:W-:Y:S02]  /*ac70*/  IMAD.X R40, RZ, RZ, R41, P1 ;  /* 0x000000ffff287224 */ /* 0x000fe400008e0629 */
[----:B------:R-:W-:-:S04]  /*ac80*/  IMAD.WIDE.U32 R32, R3, UR56, R32 ;  /* 0x0000003803207c25 */ /* 0x000fc8000f8e0020 */
        /* <DEDUP_REMOVED lines=16> */
.L_x_1430:
[----:B------:R-:W-:Y:S05]  /*ad90*/  BSYNC B0 ;  /* 0x0000000000007941 */ /* 0x000fea0003800000 */
.L_x_1429:
[----:B0-----:R-:W4:Y:S01]  /*ada0*/  LDL R3, [R1+0x8] ;  /* 0x0000080001037983 */ /* 0x001f220000100800 */
[----:B------:R-:W-:Y:S02]  /*adb0*/  @!P0 VIADD R4, R4, 0x2a8c0 ;  /* 0x0002a8c004048836 */ /* 0x000fe40000000000 */
[----:B------:R-:W-:Y:S01]  /*adc0*/  VIADD R19, R19, 0x1 ;  /* 0x0000000113137836 */ /* 0x000fe20000000000 */
[----:B------:R-:W-:Y:S01]  /*add0*/  @!PT LDS RZ, [RZ] ;  /* 0x00000000fffff984 */ /* 0x000fe20000000800 */
[----:B------:R-:W-:Y:S01]  /*ade0*/  @!PT LDS RZ, [RZ] ;  /* 0x00000000fffff984 */ /* 0x000fe20000000800 */
[----:B------:R-:W-:Y:S01]  /*adf0*/  @!PT LDS RZ, [RZ] ;  /* 0x00000000fffff984 */ /* 0x000fe20000000800 */
[----:B------:R-:W-:Y:S01]  /*ae00*/  @!PT LDS RZ, [RZ] ;  /* 0x00000000fffff984 */ /* 0x000fe20000000800 */
[----:B------:R0:W-:Y:S06]  /*ae10*/  MEMBAR.ALL.CTA ;  /* 0x0000000000007992 */ /* 0x0001ec0000008000 */
[----:B0-----:R-:W0:Y:S01]  /*ae20*/  FENCE.VIEW.ASYNC.S ;  /* 0x00000000000073c6 */ /* 0x001e220000000000 */
[----:B------:R-:W-:Y:S01]  /*ae30*/  @!P0 PRMT R4, RZ, 0x654, R4 ;  /* 0x00000654ff048816 */ /* 0x000fe20000000004 */
[----:B0-----:R0:W-:Y:S01]  /*ae40*/  BAR.SYNC.DEFER_BLOCKING R154, 0x80 ;  /* 0x0002009a0000751d */ /* 0x0011e20000010000 */
[----:B------:R-:W-:-:S04]  /*ae50*/  ISETP.NE.AND P1, PT, R19, 0x2, PT ;  /* 0x000000021300780c */ /* 0x000fc80003f25270 */
[----:B------:R-:W-:Y:S01]  /*ae60*/  SEL R19, R19, RZ, P1 ;  /* 0x000000ff13137207 */ /* 0x000fe20000800000 */
[----:B------:R1:W-:Y:S01]  /*ae70*/  @!P0 SYNCS.ARRIVE.TRANS64.RED.A1T0 RZ, [R4+URZ], RZ ;  /* 0x000000ff04ff89a7 */ /* 0x0003e2000810043f */
[----:B------:R-:W-:Y:S02]  /*ae80*/  PLOP3.LUT P0, PT, PT, PT, PT, 0x8, 0x0 ;  /* 0x000000000000781c */ /* 0x000fe40003f0e170 */
[----:B-1----:R-:W-:-:S04]  /*ae90*/  SEL R4, RZ, 0x1, P1 ;  /* 0x00000001ff047807 */ /* 0x002fc80000800000 */
[----:B------:R-:W-:Y:S02]  /*aea0*/  LOP3.LUT R167, R167, R4, RZ, 0x3c, !PT ;  /* 0x00000004a7a77212 */ /* 0x000fe400078e3cff */
[----:B----4-:R-:W-:-:S13]  /*aeb0*/  LOP3.LUT P4, RZ, R3, 0x2, RZ, 0xc0, !PT ;  /* 0x0000000203ff7812 */ /* 0x010fda000788c0ff */
[----:B0-----:R-:W-:Y:S05]  /*aec0*/  @P4 BRA `(.L_x_1431) ;  /* 0xffffff7800c84947 */ /* 0x001fea000383ffff */
.L_x_1327:
[----:B------:R-:W0:Y:S01]  /*aed0*/  LDC.64 R4, c[0x0][0x9e0] ;  /* 0x00027800ff047b82 */ /* 0x000e220000000a00 */
[----:B------:R-:W-:Y:S01]  /*aee0*/  BSSY B0, `(.L_x_1432) ;  /* 0x0000005000007945 */ /* 0x000fe20003800000 */
[----:B0-----:R-:W-:-:S03]  /*aef0*/  ISETP.GE.AND P1, PT, R5, 0x1, PT ;  /* 0x000000010500780c */ /* 0x001fc60003f26270 */
[----:B------:R-:W-:Y:S10]  /*af00*/  @P0 BRA `(.L_x_1433) ;  /* 0x0000000000080947 */ /* 0x000ff40003800000 */
[----:B------:R-:W0:Y:S02]  /*af10*/  FENCE.VIEW.ASYNC.G ;  /* 0x00000000000073c6 */ /* 0x000e240000000100 */
[----:B0-----:R-:W-:Y:S06]  /*af20*/  BAR.ARV 0xc, 0x120 ;  /* 0x0304800000007b1d */ /* 0x001fec0000002000 */
.L_x_1433:
[----:B------:R-:W-:Y:S05]  /*af30*/  BSYNC B0 ;  /* 0x0000000000007941 */ /* 0x000fea0003800000 */
.L_x_1432:
[----:B------:R-:W-:Y:S01]  /*af40*/  IMAD.IADD R0, R149, 0x1, R4 ;  /* 0x0000000195007824 */ /* 0x000fe200078e0204 */
[----:B------:R-:W-:Y:S06]  /*af50*/  @!P1 BRA `(.L_x_1434) ;  /* 0x0000000000489947 */ /* 0x000fec0003800000 */
        /* <DEDUP_REMOVED lines=11> */
.L_x_1436:
[----:B------:R-:W-:-:S13]  /*b010*/  ISETP.NE.AND P0, PT, R5, 0x1, PT ;  /* 0x000000010500780c */ /* 0x000fda0003f05270 */
[----:B------:R-:W0:Y:S02]  /*b020*/  @P0 LDC.64 R6, c[0x0][0x9e8] ;  /* 0x00027a00ff060b82 */ /* 0x000e240000000a00 */
[----:B0-----:R-:W-:-:S05]  /*b030*/  @P0 IMAD.HI.U32 R4, R2, R6, RZ ;  /* 0x0000000602040227 */ /* 0x001fca00078e00ff */
[----:B------:R-:W-:-:S07]  /*b040*/  @P0 SHF.R.U32.HI R2, RZ, R7, R4 ;  /* 0x00000007ff020219 */ /* 0x000fce0000011604 */
.L_x_1437:
[----:B------:R-:W-:Y:S05]  /*b050*/  BSYNC B0 ;  /* 0x0000000000007941 */ /* 0x000fea0003800000 */
.L_x_1435:
[----:B------:R-:W-:-:S05]  /*b060*/  IMAD R3, R2, R5, R5 ;  /* 0x0000000502037224 */ /* 0x000fca00078e0205 */
[----:B------:R-:W-:-:S07]  /*b070*/  VIMNMX R0, R0, R3, PT ;  /* 0x0000000300007248 */ /* 0x000fce0003fe0100 */
.L_x_1434:
[----:B------:R-:W-:Y:S01]  /*b080*/  VIADD R0, R0, 0x5f ;  /* 0x0000005f00007836 */ /* 0x000fe20000000000 */
[----:B------:R-:W-:-:S03]  /*b090*/  ULDC UR4, c[0x0][0x9dc] ;  /* 0x0002770000047ab9 */ /* 0x000fc60000000800 */
[----:B------:R-:W-:-:S05]  /*b0a0*/  IMAD.HI R0, R0, 0x2aaaaaab, RZ ;  /* 0x2aaaaaab00007827 */ /* 0x000fca00078e02ff */
[----:B------:R-:W-:-:S04]  /*b0b0*/  SHF.R.U32.HI R3, RZ, 0x1f, R0 ;  /* 0x0000001fff037819 */ /* 0x000fc80000011600 */
[----:B------:R-:W-:Y:S01]  /*b0c0*/  LEA.HI.SX32 R2, R0, R3, 0x1c ;  /* 0x0000000300027211 */ /* 0x000fe200078fe2ff */
[----:B------:R-:W-:-:S03]  /*b0d0*/  VIADD R0, R148, -UR4 ;  /* 0x8000000494007c36 */ /* 0x000fc60008000000 */
[----:B------:R-:W-:Y:S01]  /*b0e0*/  VIMNMX R2, R153, R2, PT ;  /* 0x0000000299027248 */ /* 0x000fe20003fe0100 */
        /* <DEDUP_REMOVED lines=11> */
.L_x_1440:
[----:B------:R-:W-:-:S13]  /*b1a0*/  ISETP.NE.AND P0, PT, R5, 0x1, PT ;  /* 0x000000010500780c */ /* 0x000fda0003f05270 */
[----:B------:R-:W0:Y:S02]  /*b1b0*/  @P0 LDC.64 R6, c[0x0][0x9e8] ;  /* 0x00027a00ff060b82 */ /* 0x000e240000000a00 */
[----:B0-----:R-:W-:-:S05]  /*b1c0*/  @P0 IMAD.HI.U32 R6, R148, R6, RZ ;  /* 0x0000000694060227 */ /* 0x001fca00078e00ff */
[----:B------:R-:W-:-:S07]  /*b1d0*/  @P0 SHF.R.U32.HI R148, RZ, R7, R6 ;  /* 0x00000007ff940219 */ /* 0x000fce0000011606 */
.L_x_1441:
[----:B------:R-:W-:Y:S05]  /*b1e0*/  BSYNC B0 ;  /* 0x0000000000007941 */ /* 0x000fea0003800000 */
.L_x_1439:
[----:B------:R-:W-:-:S05]  /*b1f0*/  IMAD R3, R148, R5, RZ ;  /* 0x0000000594037224 */ /* 0x000fca00078e02ff */
[----:B------:R-:W-:-:S07]  /*b200*/  VIMNMX R0, R0, R3, !PT ;  /* 0x0000000300007248 */ /* 0x000fce0007fe0100 */
.L_x_1438:
[----:B------:R-:W-:Y:S01]  /*b210*/  IMAD.HI R0, R0, 0x2aaaaaab, RZ ;  /* 0x2aaaaaab00007827 */ /* 0x000fe200078e02ff */
[----:B------:R-:W-:Y:S02]  /*b220*/  PLOP3.LUT P0, PT, PT, PT, PT, 0x80, 0x0 ;  /* 0x000000000000781c */ /* 0x000fe40003f0f070 */
[----:B------:R-:W-:Y:S02]  /*b230*/  CS2R R86, SRZ ;  /* 0x0000000000567805 */ /* 0x000fe4000001ff00 */
[----:B------:R-:W-:Y:S01]  /*b240*/  CS2R R84, SRZ ;  /* 0x0000000000547805 */ /* 0x000fe2000001ff00 */
[----:B------:R-:W-:Y:S01]  /*b250*/  IMAD.MOV.U32 R3, RZ, RZ, RZ ;  /* 0x000000ffff037224 */ /* 0x000fe200078e00ff */
[----:B------:R-:W-:Y:S02]  /*b260*/  SHF.R.U32.HI R5, RZ, 0x1f, R0 ;  /* 0x0000001fff057819 */ /* 0x000fe40000011600 */
[----:B------:R-:W-:Y:S02]  /*b270*/  CS2R R82, SRZ ;  /* 0x0000000000527805 */ /* 0x000fe4000001ff00 */
[----:B------:R-:W-:Y:S01]  /*b280*/  CS2R R80, SRZ ;  /* 0x0000000000507805 */ /* 0x000fe2000001ff00 */
[----:B--23--:R-:W-:Y:S01]  /*b290*/  IMAD.MOV.U32 R35, RZ, RZ, RZ ;  /* 0x000000ffff237224 */ /* 0x00cfe200078e00ff */
[----:B------:R-:W-:Y:S01]  /*b2a0*/  LEA.HI.SX32 R5, R0, R5, 0x1c ;  /* 0x0000000500057211 */ /* 0x000fe200078fe2ff */
[----:B------:R-:W-:Y:S01]  /*b2b0*/  IMAD.MOV.U32 R0, RZ, RZ, RZ ;  /* 0x000000ffff007224 */ /* 0x000fe200078e00ff */
[----:B------:R-:W-:Y:S01]  /*b2c0*/  CS2R R76, SRZ ;  /* 0x00000000004c7805 */ /* 0x000fe2000001ff00 */
[----:B------:R-:W-:Y:S01]  /*b2d0*/  IMAD.MOV.U32 R78, RZ, RZ, RZ ;  /* 0x000000ffff4e7224 */ /* 0x000fe200078e00ff */
[----:B------:R-:W-:-:S02]  /*b2e0*/  VIMNMX R168, RZ, R5, !PT ;  /* 0x00000005ffa87248 */ /* 0x000fc40007fe0100 */
[----:B------:R-:W-:Y:S01]  /*b2f0*/  CS2R R74, SRZ ;  /* 0x00000000004a7805 */ /* 0x000fe2000001ff00 */
[----:B------:R-:W-:Y:S01]  /*b300*/  IMAD.MOV.U32 R73, RZ, RZ, RZ ;  /* 0x000000ffff497224 */ /* 0x000fe200078e00ff */
[----:B------:R-:W-:Y:S02]  /*b310*/  CS2R R32, SRZ ;  /* 0x0000000000207805 */ /* 0x000fe4000001ff00 */
[----:B------:R-:W-:Y:S02]  /*b320*/  ISETP.GT.AND P1, PT, R2, R168, PT ;  /* 0x000000a80200720c */ /* 0x000fe40003f24270 */
[----:B------:R-:W-:Y:S01]  /*b330*/  CS2R R30, SRZ ;  /* 0x00000000001e7805 */ /* 0x000fe2000001ff00 */
[----:B------:R-:W-:Y:S01]  /*b340*/  IMAD.MOV.U32 R70, RZ, RZ, RZ ;  /* 0x000000ffff467224 */ /* 0x000fe200078e00ff */
        /* <DEDUP_REMOVED lines=17> */
[----:B------:R-:W-:Y:S01]  /*b460*/  IMAD.MOV.U32 R91, RZ, RZ, RZ ;  /* 0x000000ffff5b7224 */ /* 0x000fe200078e00ff */
[----:B------:R-:W-:Y:S01]  /*b470*/  CS2R R88, SRZ ;  /* 0x0000000000587805 */ /* 0x000fe2000001ff00 */
[----:B------:R-:W-:Y:S01]  /*b480*/  IMAD.MOV.U32 R26, RZ, RZ, RZ ;  /* 0x000000ffff1a7224 */ /* 0x000fe200078e00ff */
[----:B------:R-:W-:Y:S01]  /*b490*/  CS2R R6, SRZ ;  /* 0x0000000000067805 */ /* 0x000fe2000001ff00 */
[----:B------:R-:W-:Y:S02]  /*b4a0*/  IMAD.MOV.U32 R93, RZ, RZ, RZ ;  /* 0x000000ffff5d7224 */ /* 0x000fe400078e00ff */
[----:B------:R-:W-:-:S02]  /*b4b0*/  IMAD.MOV.U32 R28, RZ, RZ, RZ ;  /* 0x000000ffff1c7224 */ /* 0x000fc400078e00ff */
[----:B------:R-:W-:Y:S02]  /*b4c0*/  IMAD.MOV.U32 R95, RZ, RZ, RZ ;  /* 0x000000ffff5f7224 */ /* 0x000fe400078e00ff */
[----:B------:R-:W-:Y:S01]  /*b4d0*/  IMAD.MOV.U32 R24, RZ, RZ, RZ ;  /* 0x000000ffff187224 */ /* 0x000fe200078e00ff */
[----:B------:R-:W-:Y:S06]  /*b4e0*/  @!P1 BRA `(.L_x_1442) ;  /* 0x0000014c00f09947 */ /* 0x000fec0003800000 */
[----:B------:R-:W2:Y:S04]  /*b4f0*/  LDL R4, [R1+0x40] ;  /* 0x0000400001047983 */ /* 0x000ea80000100800 */
[----:B------:R-:W0:Y:S02]  /*b500*/  SHFL.IDX PT, R0, R200, RZ, 0x1f ;  /* 0x00001fffc8007589 */ /* 0x000e2400000e0000 */
[----:B0-----:R-:W-:-:S04]  /*b510*/  LEA.HI R3, R0, R0, RZ, 0x1 ;  /* 0x0000000000037211 */ /* 0x001fc800078f08ff */
[----:B------:R-:W-:-:S05]  /*b520*/  LOP3.LUT R3, R3, 0x1e, RZ, 0xc0, !PT ;  /* 0x0000001e03037812 */ /* 0x000fca00078ec0ff */
[----:B------:R-:W-:Y:S01]  /*b530*/  IMAD.IADD R3, R0, 0x1, -R3 ;  /* 0x0000000100037824 */ /* 0x000fe200078e0a03 */
[----:B--2---:R-:W-:-:S13]  /*b540*/  R2UR UR4, R4 ;  /* 0x00000000040472ca */ /* 0x004fda00000e0000 */
[----:B------:R-:W-:Y:S02]  /*b550*/  ULOP3.LUT UP0, URZ, UR4, 0x1bf, URZ, 0xc0, !UPT ;  /* 0x000001bf043f7892 */ /* 0x000fe4000f80c03f */
[----:B------:R-:W-:-:S04]  /*b560*/  LEA R3, R3, UR4, 0xd ;  /* 0x0000000403037c11 */ /* 0x000fc8000f8e68ff */
[----:B------:R-:W-:Y:S02]  /*b570*/  SHF.R.U32.HI R3, RZ, 0x4, R3 ;  /* 0x00000004ff037819 */ /* 0x000fe40000011603 */
[----:B------:R-:W-:Y:S02]  /*b580*/  PLOP3.LUT P0, PT, PT, PT, UP0, 0x80, 0x0 ;  /* 0x000000000000781c */ /* 0x000fe40003f0f008 */
[----:B------:R-:W-:-:S11]  /*b590*/  LOP3.LUT R68, R3, 0x3fff, RZ, 0xc0, !PT ;  /* 0x00003fff03447812 */ /* 0x000fd600078ec0ff */
        /* <DEDUP_REMOVED lines=17> */
.L_x_1443:
        /* <DEDUP_REMOVED lines=12> */
.L_x_1447:
[----:B-1----:R1:W2:Y:S02]  /*b770*/  SYNCS.PHASECHK.TRANS64.TRYWAIT P0, [R18+URZ+0x2a800], R3 ;  /* 0x02a80003120075a7 */ /* 0x0022a4000800017f */
[----:B--2---:R-:W-:Y:S05]  /*b780*/  @!P0 NANOSLEEP.SYNCS 0x989680 ;  /* 0x009896800000895d */ /* 0x004fea0003900000 */
[----:B------:R-:W2:Y:S02]  /*b790*/  @!P0 SYNCS.PHASECHK.TRANS64 P0, [R18+URZ+0x2a800], R3 ;  /* 0x02a80003120085a7 */ /* 0x000ea4000800007f */
[----:B--2---:R-:W-:Y:S05]  /*b7a0*/  @!P0 BRA `(.L_x_1447) ;  /* 0xfffffffc00f08947 */ /* 0x004fea000383ffff */
.L_x_1446:
[----:B------:R-:W-:Y:S05]  /*b7b0*/  BSYNC B0 ;  /* 0x0000000000007941 */ /* 0x000fea0003800000 */
.L_x_1445:
[----:B------:R-:W-:Y:S05]  /*b7c0*/  BRA `(.L_x_1448) ;  /* 0x0000007400207947 */ /* 0x000fea0003800000 */
.L_x_1444:
[----:B------:R-:W2:Y:S01]  /*b7d0*/  LDL R0, [R1+0x40] ;  /* 0x0000400001007983 */ /* 0x000ea20000100800 */
[----:B------:R-:W0:Y:S01]  /*b7e0*/  LDC.64 R10, c[0x0][0x3d8] ;  /* 0x0000f600ff0a7b82 */ /* 0x000e220000000a00 */
[----:B-----5:R-:W-:Y:S01]  /*b7f0*/  SHF.R.S32.HI R3, RZ, 0x1f, R147 ;  /* 0x0000001fff037819 */ /* 0x020fe20000011493 */
[--C-:B------:R-:W-:Y:S01]  /*b800*/  IMAD.MOV.U32 R4, RZ, RZ, R16.reuse ;  /* 0x000000ffff047224 */ /* 0x100fe200078e0010 */
[----:B------:R-:W-:Y:S02]  /*b810*/  SHF.R.S32.HI R5, RZ, 0x1f, R16 ;  /* 0x0000001fff057819 */ /* 0x000fe40000011410 */
[----:B------:R-:W-:-:S03]  /*b820*/  SHF.R.S32.HI R9, RZ, 0x1f, R22 ;  /* 0x0000001fff097819 */ /* 0x000fc60000011416 */
[----:B------:R-:W1:Y:S01]  /*b830*/  LDC.64 R12, c[0x0][0x3e8] ;  /* 0x0000fa00ff0c7b82 */ /* 0x000e620000000a00 */
[-C--:B0-----:R-:W-:Y:S01]  /*b840*/  IMAD R8, R186, R10.reuse, RZ ;  /* 0x0000000aba087224 */ /* 0x081fe200078e02ff */
[----:B------:R-:W-:Y:S01]  /*b850*/  SHF.L.U64.HI R76, R10, 0x6, R11 ;  /* 0x000000060a4c7819 */ /* 0x000fe2000001020b */
[----:B------:R-:W-:-:S04]  /*b860*/  IMAD.WIDE.U32 R74, R147, R10, RZ ;  /* 0x0000000a934a7225 */ /* 0x000fc800078e00ff */
[----:B------:R-:W-:Y:S01]  /*b870*/  IMAD.WIDE.U32 R6, R162, R10, R4 ;  /* 0x0000000aa2067225 */ /* 0x000fe200078e0004 */
[----:B-1----:R-:W-:-:S03]  /*b880*/  SHF.L.U64.HI R69, R12, 0x6, R13 ;  /* 0x000000060c457819 */ /* 0x002fc6000001020d */
[----:B------:R-:W-:Y:S01]  /*b890*/  IMAD R85, R162, R11, R8 ;  /* 0x0000000ba2557224 */ /* 0x000fe200078e0208 */
[----:B------:R-:W-:Y:S01]  /*b8a0*/  IADD3 R81, P0, R6, R74, RZ ;  /* 0x0000004a06517210 */ /* 0x000fe20007f1e0ff */
[----:B------:R-:W-:Y:S02]  /*b8b0*/  IMAD.MOV.U32 R8, RZ, RZ, R22 ;  /* 0x000000ffff087224 */ /* 0x000fe400078e0016 */
[----:B------:R-:W-:-:S04]  /*b8c0*/  IMAD.WIDE.U32 R72, R147, R12, RZ ;  /* 0x0000000c93487225 */ /* 0x000fc800078e00ff */
[----:B------:R-:W-:-:S04]  /*b8d0*/  IMAD.WIDE.U32 R4, R162, R12, R4 ;  /* 0x0000000ca2047225 */ /* 0x000fc800078e0004 */
[----:B------:R-:W-:Y:S02]  /*b8e0*/  IMAD.SHL.U32 R78, R10, 0x40, RZ ;  /* 0x000000400a4e7824 */ /* 0x000fe400078e00ff */
[----:B------:R-:W-:Y:S01]  /*b8f0*/  IMAD.SHL.U32 R77, R12, 0x40, RZ ;  /* 0x000000400c4d7824 */ /* 0x000fe200078e00ff */
[----:B--2---:R-:W-:Y:S01]  /*b900*/  R2UR UR4, R0 ;  /* 0x00000000000472ca */ /* 0x004fe200000e0000 */
[----:B------:R-:W-:-:S04]  /*b910*/  IMAD R0, R3, R10, RZ ;  /* 0x0000000a03007224 */ /* 0x000fc800078e02ff */
[----:B------:R-:W-:Y:S02]  /*b920*/  IMAD R61, R147, R11, R0 ;  /* 0x0000000b933d7224 */ /* 0x000fe400078e0200 */
[-C--:B------:R-:W-:Y:S02]  /*b930*/  IMAD R0, R3, R12.reuse, RZ ;  /* 0x0000000c03007224 */ /* 0x080fe400078e02ff */
[----:B------:R-:W-:Y:S02]  /*b940*/  IMAD.IADD R61, R61, 0x1, R75 ;  /* 0x000000013d3d7824 */ /* 0x000fe400078e024b */
[----:B------:R-:W-:Y:S02]  /*b950*/  IMAD R3, R186, R12, RZ ;  /* 0x0000000cba037224 */ /* 0x000fe400078e02ff */
[----:B------:R-:W-:Y:S01]  /*b960*/  ULOP3.LUT UP0, URZ, UR4, 0x3ff, URZ, 0xc0, !UPT ;  /* 0x000003ff043f7892 */ /* 0x000fe2000f80c03f */
[----:B------:R-:W-:Y:S01]  /*b970*/  IADD3.X R83, R61, R7, R85, P0, !PT ;  /* 0x000000073d537210 */ /* 0x000fe200007fe455 */
[----:B------:R-:W-:Y:S01]  /*b980*/  IMAD.WIDE.U32 R6, R162, R10, R8 ;  /* 0x0000000aa2067225 */ /* 0x000fe200078e0008 */
[----:B------:R-:W-:-:S03]  /*b990*/  IADD3 R60, P0, R4, R72, RZ ;  /* 0x00000048043c7210 */ /* 0x000fc60007f1e0ff */
[----:B------:R-:W-:Y:S01]  /*b9a0*/  IMAD R79, R147, R13, R0 ;  /* 0x0000000d934f7224 */ /* 0x000fe200078e0200 */
[----:B------:R-:W-:Y:S01]  /*b9b0*/  IADD3 R71, P1, R6, R74, RZ ;  /* 0x0000004a06477210 */ /* 0x000fe20007f3e0ff */
[----:B------:R-:W-:-:S03]  /*b9c0*/  IMAD.WIDE.U32 R8, R162, R12, R8 ;  /* 0x0000000ca2087225 */ /* 0x000fc600078e0008 */
[----:B------:R-:W-:Y:S01]  /*b9d0*/  IADD3.X R85, R61, R85, R7, P1, !PT ;  /* 0x000000553d557210 */ /* 0x000fe20000ffe407 */
[----:B------:R-:W-:Y:S01]  /*b9e0*/  IMAD R3, R162, R13, R3 ;  /* 0x0000000da2037224 */ /* 0x000fe200078e0203 */
[----:B------:R-:W-:Y:S01]  /*b9f0*/  PLOP3.LUT P1, PT, PT, PT, UP0, 0x80, 0x0 ;  /* 0x000000000000781c */ /* 0x000fe20003f2f008 */
[----:B------:R-:W-:Y:S01]  /*ba00*/  IMAD.IADD R79, R79, 0x1, R73 ;  /* 0x000000014f4f7824 */ /* 0x000fe200078e0249 */
[----:B------:R-:W-:-:S04]  /*ba10*/  IADD3 R70, P2, R8, R72, RZ ;  /* 0x0000004808467210 */ /* 0x000fc80007f5e0ff */
[C---:B------:R-:W-:Y:S02]  /*ba20*/  IADD3.X R80, R79.reuse, R5, R3, P0, !PT ;  /* 0x000000054f507210 */ /* 0x040fe400007fe403 */
[----:B------:R-:W-:-:S05]  /*ba30*/  IADD3.X R82, R79, R3, R9, P2, !PT ;  /* 0x000000034f527210 */ /* 0x000fca00017fe409 */
        /* <DEDUP_REMOVED lines=17> */
.L_x_1449:
[----:B------:R-:W0:Y:S01]  /*bb50*/  LDC.64 R14, c[0x0][0x3d8] ;  /* 0x0000f600ff0e7b82 */ /* 0x000e220000000a00 */
[----:B------:R-:W-:Y:S01]  /*bb60*/  SHF.R.S32.HI R3, RZ, 0x1f, R169 ;  /* 0x0000001fff037819 */ /* 0x000fe200000114a9 */
[----:B------:R-:W-:Y:S01]  /*bb70*/  ULDC.U8 UR4, c[0x0][0x3f0] ;  /* 0x0000fc0000047ab9 */ /* 0x000fe20000000000 */
[----:B------:R-:W-:Y:S01]  /*bb80*/  BSSY B0, `(.L_x_1450) ;  /* 0x0000704000007945 */ /* 0x000fe20003800000 */
[----:B------:R-:W-:-:S04]  /*bb90*/  ISETP.NE.AND P0, PT, RZ, UR4, PT ;  /* 0x00000004ff007c0c */ /* 0x000fc8000bf05270 */
[----:B------:R-:W1:Y:S01]  /*bba0*/  LDC.64 R12, c[0x0][0x3e8] ;  /* 0x0000fa00ff0c7b82 */ /* 0x000e620000000a00 */
[-C--:B0-----:R-:W-:Y:S02]  /*bbb0*/  IMAD R0, R3, R14.reuse, RZ ;  /* 0x0000000e03007224 */ /* 0x081fe400078e02ff */
[----:B------:R-:W-:-:S04]  /*bbc0*/  IMAD.WIDE.U32 R4, R169, R14, RZ ;  /* 0x0000000ea9047225 */ /* 0x000fc800078e00ff */
[----:B------:R-:W-:Y:S02]  /*bbd0*/  IMAD.SHL.U32 R86, R4, 0x80, RZ ;  /* 0x0000008004567824 */ /* 0x000fe400078e00ff */
[-C--:B-1----:R-:W-:Y:S02]  /*bbe0*/  IMAD R8, R3, R12.reuse, RZ ;  /* 0x0000000c03087224 */ /* 0x082fe400078e02ff */
[C---:B------:R-:W-:Y:S02]  /*bbf0*/  IMAD R3, R169.reuse, R15, R0 ;  /* 0x0000000fa9037224 */ /* 0x040fe400078e0200 */
[----:B------:R-:W-:-:S04]  /*bc00*/  IMAD.WIDE.U32 R6, R169, R12, RZ ;  /* 0x0000000ca9067225 */ /* 0x000fc800078e00ff */
[----:B------:R-:W-:Y:S02]  /*bc10*/  IMAD R9, R169, R13, R8 ;  /* 0x0000000da9097224 */ /* 0x000fe400078e0208 */
[----:B------:R-:W-:Y:S02]  /*bc20*/  IMAD.IADD R5, R5, 0x1, R3 ;  /* 0x0000000105057824 */ /* 0x000fe400078e0203 */
[----:B------:R-:W-:Y:S02]  /*bc30*/  IMAD R0, R169, -0x80, R164 ;  /* 0xffffff80a9007824 */ /* 0x000fe400078e02a4 */
[----:B------:R-:W-:Y:S01]  /*bc40*/  IMAD.IADD R3, R7, 0x1, R9 ;  /* 0x0000000107037824 */ /* 0x000fe200078e0209 */
[----:B------:R-:W-:Y:S01]  /*bc50*/  SHF.L.U64.HI R84, R4, 0x7, R5 ;  /* 0x0000000704547819 */ /* 0x000fe20000010205 */
[----:B------:R-:W-:Y:S01]  /*bc60*/  IMAD.SHL.U32 R89, R6, 0x80, RZ ;  /* 0x0000008006597824 */ /* 0x000fe200078e00ff */
[----:B------:R-:W-:Y:S02]  /*bc70*/  VIMNMX R8, R0, 0x80, PT ;  /* 0x0000008000087848 */ /* 0x000fe40003fe0100 */
[----:B------:R-:W-:Y:S01]  /*bc80*/  SHF.L.U64.HI R87, R6, 0x7, R3 ;  /* 0x0000000706577819 */ /* 0x000fe20000010203 */
[----:B------:R-:W-:Y:S06]  /*bc90*/  @!P0 BRA `(.L_x_1451) ;  /* 0x0000003400ec8947 */ /* 0x000fec0003800000 */
[----:B------:R-:W0:Y:S01]  /*bca0*/  LDC R82, c[0x0][0x428] ;  /* 0x00010a00ff527b82 */ /* 0x000e220000000800 */
        /* <DEDUP_REMOVED lines=17> */
[----:B------:R-:W-:Y:S01]  /*bdc0*/  VIADD R5, R16, 0x10 ;  /* 0x0000001010057836 */ /* 0x000fe20000000000 */
[----:B------:R-:W-:Y:S01]  /*bdd0*/  ULDC.64 UR4, c[0x0][0x3c8] ;  /* 0x0000f20000047ab9 */ /* 0x000fe20000000a00 */
[----:B------:R-:W-:Y:S01]  /*bde0*/  ULDC UR6, c[0x0][0x3d4] ;  /* 0x0000f50000067ab9 */ /* 0x000fe20000000800 */
[----:B------:R-:W-:Y:S01]  /*bdf0*/  LEA R4, P3, R0, UR4, 0x1 ;  /* 0x0000000400047c11 */ /* 0x000fe2000f8608ff */
[----:B------:R-:W-:Y:S01]  /*be00*/  IMAD.X R3, R84, 0x1, R83, P1 ;  /* 0x0000000154037824 */ /* 0x000fe200008e0653 */
[----:B------:R-:W-:Y:S01]  /*be10*/  ISETP.GE.AND P2, PT, R5, UR6, PT ;  /* 0x0000000605007c0c */ /* 0x000fe2000bf46270 */
[C---:B------:R-:W-:Y:S01]  /*be20*/  VIADD R6, R16.reuse, 0x20 ;  /* 0x0000002010067836 */ /* 0x040fe20000000000 */
[----:B------:R-:W-:Y:S01]  /*be30*/  CS2R R66, SRZ ;  /* 0x0000000000427805 */ /* 0x000fe2000001ff00 */
[----:B------:R-:W-:Y:S01]  /*be40*/  VIADD R7, R16, 0x30 ;  /* 0x0000003010077836 */ /* 0x000fe20000000000 */
[----:B------:R-:W-:Y:S01]  /*be50*/  LEA.HI.X R5, R0, UR5, R3, 0x1, P3 ;  /* 0x0000000500057c11 */ /* 0x000fe200098f0c03 */
[----:B------:R-:W-:Y:S01]  /*be60*/  ULDC.64 UR4, c[0x0][0x3e0] ;  /* 0x0000f80000047ab9 */ /* 0x000fe20000000a00 */
[----:B------:R-:W-:Y:S01]  /*be70*/  IADD3 R0, P4, R89, R60, RZ ;  /* 0x0000003c59007210 */ /* 0x000fe20007f9e0ff */
[----:B------:R-:W-:Y:S01]  /*be80*/  VIADD R9, R16, 0x40 ;  /* 0x0000004010097836 */ /* 0x000fe20000000000 */
[----:B------:R-:W-:Y:S01]  /*be90*/  ISETP.GE.AND P1, PT, R6, UR6, PT ;  /* 0x0000000606007c0c */ /* 0x000fe2000bf26270 */
[----:B------:R-:W-:Y:S01]  /*bea0*/  VIADD R10, R16, 0x50 ;  /* 0x00000050100a7836 */ /* 0x000fe20000000000 */
[----:B------:R-:W-:Y:S01]  /*beb0*/  LEA R6, P6, R0, UR4, 0x1 ;  /* 0x0000000400067c11 */ /* 0x000fe2000f8c08ff */
[----:B------:R-:W-:Y:S01]  /*bec0*/  IMAD.X R3, R87, 0x1, R80, P4 ;  /* 0x0000000157037824 */ /* 0x000fe200020e0650 */
[----:B------:R-:W-:-:S02]  /*bed0*/  ISETP.GE.AND P5, PT, R7, UR6, PT ;  /* 0x0000000607007c0c */ /* 0x000fc4000bfa6270 */
[----:B------:R-:W-:Y:S02]  /*bee0*/  CS2R R62, SRZ ;  /* 0x00000000003e7805 */ /* 0x000fe4000001ff00 */
[----:B------:R-:W-:Y:S02]  /*bef0*/  ISETP.GE.AND P3, PT, R16, UR6, PT ;  /* 0x0000000610007c0c */ /* 0x000fe4000bf66270 */
[----:B------:R-:W-:Y:S02]  /*bf00*/  CS2R R56, SRZ ;  /* 0x0000000000387805 */ /* 0x000fe4000001ff00 */
[----:B------:R-:W-:Y:S02]  /*bf10*/  LEA.HI.X R7, R0, UR5, R3, 0x1, P6 ;  /* 0x0000000500077c11 */ /* 0x000fe4000b0f0c03 */
[----:B------:R-:W-:Y:S02]  /*bf20*/  CS2R R52, SRZ ;  /* 0x0000000000347805 */ /* 0x000fe4000001ff00 */
[----:B------:R-:W-:-:S02]  /*bf30*/  ISETP.GE.AND P4, PT, R9, UR6, PT ;  /* 0x0000000609007c0c */ /* 0x000fc4000bf86270 */
[----:B------:R-:W-:Y:S02]  /*bf40*/  CS2R R50, SRZ ;  /* 0x0000000000327805 */ /* 0x000fe4000001ff00 */
[----:B------:R-:W-:Y:S02]  /*bf50*/  ISETP.GE.AND P6, PT, R10, UR6, PT ;  /* 0x000000060a007c0c */ /* 0x000fe4000bfc6270 */
[----:B------:R-:W-:Y:S02]  /*bf60*/  CS2R R44, SRZ ;  /* 0x00000000002c7805 */ /* 0x000fe4000001ff00 */
[----:B------:R-:W-:Y:S02]  /*bf70*/  CS2R R70, SRZ ;  /* 0x0000000000467805 */ /* 0x000fe4000001ff00 */
[----:B------:R-:W-:Y:S02]  /*bf80*/  CS2R R64, SRZ ;  /* 0x0000000000407805 */ /* 0x000fe4000001ff00 */
[----:B------:R-:W-:-:S02]  /*bf90*/  CS2R R58, SRZ ;  /* 0x00000000003a7805 */ /* 0x000fc4000001ff00 */
[----:B------:R-:W-:Y:S02]  /*bfa0*/  CS2R R54, SRZ ;  /* 0x0000000000367805 */ /* 0x000fe4000001ff00 */
[----:B------:R-:W-:Y:S02]  /*bfb0*/  CS2R R48, SRZ ;  /* 0x0000000000307805 */ /* 0x000fe4000001ff00 */
[----:B------:R-:W-:Y:S01]  /*bfc0*/  CS2R R46, SRZ ;  /* 0x00000000002e7805 */ /* 0x000fe2000001ff00 */
[----:B------:R-:W-:Y:S02]  /*bfd0*/  ULDC.64 UR8, c[0x0][0x208] ;  /* 0x0000820000087ab9 */ /* 0x000fe40000000a00 */
        /* <DEDUP_REMOVED lines=12> */
.L_x_1453:
[----:B------:R-:W-:Y:S05]  /*c0a0*/  BSYNC B1 ;  /* 0x0000000000017941 */ /* 0x000fea0003800000 */
.L_x_1452:
[----:B------:R-:W-:Y:S01]  /*c0b0*/  ISETP.GE.AND P1, PT, R185, R8, PT ;  /* 0x00000008b900720c */ /* 0x000fe20003f26270 */
[----:B------:R-:W-:Y:S01]  /*c0c0*/  BSSY B1, `(.L_x_1454) ;  /* 0x000003e000017945 */ /* 0x000fe20003800000 */
[----:B------:R-:W-:Y:S02]  /*c0d0*/  LOP3.LUT R0, R174, 0x18, R22, 0xf8, !PT ;  /* 0x00000018ae007812 */ /* 0x000fe400078ef816 */
        /* <DEDUP_REMOVED lines=10> */
[----:B------:R-:W-:Y:S02]  /*c180*/  LOP3.LUT R11, R0, R175, RZ, 0x3c, !PT ;  /* 0x000000af000b7212 */ /* 0x000fe400078e3cff */
[----:B------:R-:W-:Y:S01]  /*c190*/  CS2R R20, SRZ ;  /* 0x0000000000147805 */ /* 0x000fe2000001ff00 */
[----:B------:R-:W-:Y:S06]  /*c1a0*/  @P1 BRA `(.L_x_1455) ;  /* 0x0000000000bc1947 */ /* 0x000fec0003800000 */
[----:B------:R-:W-:Y:S01]  /*c1b0*/  IADD3 R77, P4, P5, R60, R77, R89 ;  /* 0x0000004d3c4d7210 */ /* 0x000fe20007d9e059 */
[----:B-1----:R-:W-:Y:S01]  /*c1c0*/  VIADD R4, R16, 0x10 ;  /* 0x0000001010047836 */ /* 0x002fe20000000000 */
[----:B------:R-:W-:Y:S01]  /*c1d0*/  IADD3 R78, P2, P3, R81, R78, R86 ;  /* 0x0000004e514e7210 */ /* 0x000fe20007b5e056 */
[----:B------:R-:W-:Y:S01]  /*c1e0*/  ULDC UR8, c[0x0][0x3d4] ;  /* 0x0000f50000087ab9 */ /* 0x000fe20000000800 */
[----:B------:R-:W-:Y:S01]  /*c1f0*/  IADD3.X R0, R80, R69, R87, P4, P5 ;  /* 0x0000004550007210 */ /* 0x000fe200027ea457 */
[C---:B------:R-:W-:Y:S01]  /*c200*/  VIADD R5, R16.reuse, 0x20 ;  /* 0x0000002010057836 */ /* 0x040fe20000000000 */
[----:B------:R-:W-:Y:S01]  /*c210*/  IADD3.X R3, R83, R76, R84, P2, P3 ;  /* 0x0000004c53037210 */ /* 0x000fe200017e6454 */
[----:B------:R-:W-:Y:S01]  /*c220*/  ULDC.64 UR4, c[0x0][0x3c8] ;  /* 0x0000f20000047ab9 */ /* 0x000fe20000000a00 */
[----:B------:R-:W-:Y:S01]  /*c230*/  ISETP.GE.AND P5, PT, R16, UR8, PT ;  /* 0x0000000810007c0c */ /* 0x000fe2000bfa6270 */
[----:B------:R-:W-:Y:S01]  /*c240*/  ULDC.64 UR6, c[0x0][0x3e0] ;  /* 0x0000f80000067ab9 */ /* 0x000fe20000000a00 */
[----:B------:R-:W-:Y:S01]  /*c250*/  ISETP.GE.AND P2, PT, R4, UR8, PT ;  /* 0x0000000804007c0c */ /* 0x000fe2000bf46270 */
[----:B------:R-:W-:Y:S01]  /*c260*/  VIADD R7, R16, 0x30 ;  /* 0x0000003010077836 */ /* 0x000fe20000000000 */
[----:B------:R-:W-:-:S02]  /*c270*/  LEA R4, P3, R78, UR4, 0x1 ;  /* 0x000000044e047c11 */ /* 0x000fc4000f8608ff */
[----:B------:R-:W-:Y:S02]  /*c280*/  CS2R R42, SRZ ;  /* 0x00000000002a7805 */ /* 0x000fe4000001ff00 */
[----:B------:R-:W-:Y:S02]  /*c290*/  LEA R6, P6, R77, UR6, 0x1 ;  /* 0x000000064d067c11 */ /* 0x000fe4000f8c08ff */
[----:B------:R-:W-:Y:S02]  /*c2a0*/  CS2R R40, SRZ ;  /* 0x0000000000287805 */ /* 0x000fe4000001ff00 */
[----:B------:R-:W-:Y:S01]  /*c2b0*/  ISETP.GE.AND P4, PT, R5, UR8, PT ;  /* 0x0000000805007c0c */ /* 0x000fe2000bf86270 */
[----:B------:R-:W-:Y:S01]  /*c2c0*/  VIADD R8, R16, 0x40 ;  /* 0x0000004010087836 */ /* 0x000fe20000000000 */
[----:B------:R-:W-:Y:S01]  /*c2d0*/  LEA.HI.X R5, R78, UR5, R3, 0x1, P3 ;  /* 0x000000054e057c11 */ /* 0x000fe200098f0c03 */
[----:B------:R-:W-:Y:S01]  /*c2e0*/  ULDC.64 UR10, c[0x0][0x208] ;  /* 0x00008200000a7ab9 */ /* 0x000fe20000000a00 */
[----:B------:R-:W-:-:S02]  /*c2f0*/  ISETP.GE.AND P3, PT, R7, UR8, PT ;  /* 0x0000000807007c0c */ /* 0x000fc4000bf66270 */
[----:B------:R-:W-:Y:S01]  /*c300*/  LEA.HI.X R7, R77, UR7, R0, 0x1, P6 ;  /* 0x000000074d077c11 */ /* 0x000fe2000b0f0c00 */
[----:B------:R-:W-:Y:S01]  /*c310*/  VIADD R0, R16, 0x50 ;  /* 0x0000005010007836 */ /* 0x000fe20000000000 */
[----:B------:R2:W5:Y:S01]  /*c320*/  @!P5 LDG.E.64 R42, desc[UR10][R4.64] ;  /* 0x0000000a042ad981 */ /* 0x000562000c1e1b00 */
[----:B------:R-:W-:-:S03]  /*c330*/  ISETP.GE.AND P6, PT, R8, UR8, PT ;  /* 0x0000000808007c0c */ /* 0x000fc6000bfc6270 */
[----:B------:R2:W5:Y:S01]  /*c340*/  @!P5 LDG.E.64 R40, desc[UR10][R6.64] ;  /* 0x0000000a0628d981 */ /* 0x000562000c1e1b00 */
[----:B------:R-:W-:Y:S02]  /*c350*/  ISETP.GE.AND P5, PT, R0, UR8, PT ;  /* 0x0000000800007c0c */ /* 0x000fe4000bfa6270 */
        /* <DEDUP_REMOVED lines=20> */
.L_x_1455:
[----:B------:R-:W-:Y:S05]  /*c4a0*/  BSYNC B1 ;  /* 0x0000000000017941 */ /* 0x000fea0003800000 */
.L_x_1454:
[----:B------:R-:W-:Y:S01]  /*c4b0*/  LOP3.LUT P2, RZ, R190, 0x4, RZ, 0xc0, !PT ;  /* 0x00000004beff7812 */ /* 0x000fe2000784c0ff */
[----:B------:R-:W-:Y:S01]  /*c4c0*/  IMAD.IADD R11, R176, 0x1, R11 ;  /* 0x00000001b00b7824 */ /* 0x000fe200078e020b */
[----:B------:R-:W-:Y:S01]  /*c4d0*/  ULDC.64 UR4, c[0x0][0x3c8] ;  /* 0x0000f20000047ab9 */ /* 0x000fe20000000a00 */
[----:B-----5:R-:W-:Y:S01]  /*c4e0*/  IMAD.MOV.U32 R0, RZ, RZ, R70 ;  /* 0x000000ffff007224 */ /* 0x020fe200078e0046 */
[----:B------:R-:W-:Y:S01]  /*c4f0*/  ULDC.64 UR6, c[0x0][0x3e0] ;  /* 0x0000f80000067ab9 */ /* 0x000fe20000000a00 */
[----:B------:R-:W-:Y:S02]  /*c500*/  IMAD R60, R11, 0x2, R18 ;  /* 0x000000020b3c7824 */ /* 0x000fe400078e0212 */
[----:B------:R-:W-:Y:S01]  /*c510*/  IMAD.MOV.U32 R3, RZ, RZ, R71 ;  /* 0x000000ffff037224 */ /* 0x000fe200078e0047 */
[----:B------:R-:W-:Y:S01]  /*c520*/  PRMT R107, R0, 0x7610, R107 ;  /* 0x00007610006b7816 */ /* 0x000fe2000000006b */
[C---:B-12---:R-:W-:Y:S02]  /*c530*/  VIADD R5, R60.reuse, 0xc400 ;  /* 0x0000c4003c057836 */ /* 0x046fe40000000000 */
[----:B------:R-:W-:Y:S01]  /*c540*/  IMAD.MOV.U32 R0, RZ, RZ, R65 ;  /* 0x000000ffff007224 */ /* 0x000fe200078e0041 */
[----:B------:R-:W-:Y:S01]  /*c550*/  PRMT R108, R3, 0x7610, R108 ;  /* 0x00007610036c7816 */ /* 0x000fe2000000006c */
[----:B------:R-:W-:-:S02]  /*c560*/  VIADD R10, R60, 0xc440 ;  /* 0x0000c4403c0a7836 */ /* 0x000fc40000000000 */
[----:B------:R-:W-:Y:S01]  /*c570*/  IMAD.MOV.U32 R4, RZ, RZ, R64 ;  /* 0x000000ffff047224 */ /* 0x000fe200078e0040 */
[----:B------:R-:W-:Y:S01]  /*c580*/  PRMT R103, R0, 0x7610, R103 ;  /* 0x0000761000677816 */ /* 0x000fe20000000067 */
[----:B------:R-:W-:Y:S01]  /*c590*/  @P2 VIADD R10, R5, 0xffffffc0 ;  /* 0xffffffc0050a2836 */ /* 0x000fe20000000000 */
[----:B0-----:R-:W-:Y:S01]  /*c5a0*/  ISETP.NE.AND P2, PT, R82, 0x1, PT ;  /* 0x000000015200780c */ /* 0x001fe20003f45270 */
[----:B------:R-:W-:Y:S01]  /*c5b0*/  IMAD.MOV.U32 R3, RZ, RZ, R58 ;  /* 0x000000ffff037224 */ /* 0x000fe200078e003a */
[----:B------:R-:W-:Y:S01]  /*c5c0*/  PRMT R104, R4, 0x7610, R104 ;  /* 0x0000761004687816 */ /* 0x000fe20000000068 */
[----:B------:R-:W-:Y:S02]  /*c5d0*/  IMAD.MOV.U32 R0, RZ, RZ, R54 ;  /* 0x000000ffff007224 */ /* 0x000fe400078e0036 */
        /* <DEDUP_REMOVED lines=10> */
[----:B------:R-:W0:Y:S01]  /*c680*/  @P2 LDC R5, c[0x0][0x430] ;  /* 0x00010c00ff052b82 */ /* 0x000e220000000800 */
[----:B------:R-:W-:Y:S01]  /*c690*/  PRMT R88, R4, 0x7610, R88 ;  /* 0x0000761004587816 */ /* 0x000fe20000000058 */
[----:B------:R-:W-:Y:S01]  /*c6a0*/  IMAD.MOV.U32 R4, RZ, RZ, R66 ;  /* 0x000000ffff047224 */ /* 0x000fe200078e0042 */
[----:B------:R-:W-:Y:S01]  /*c6b0*/  PRMT R81, R3, 0x7610, R81 ;  /* 0x0000761003517816 */ /* 0x000fe20000000051 */
[----:B------:R-:W-:-:S02]  /*c6c0*/  IMAD.MOV.U32 R3, RZ, RZ, R47 ;  /* 0x000000ffff037224 */ /* 0x000fc400078e002f */
[----:B------:R-:W-:Y:S01]  /*c6d0*/  IMAD.MOV.U32 R11, RZ, RZ, R67 ;  /* 0x000000ffff0b7224 */ /* 0x000fe200078e0043 */
[----:B------:R-:W-:Y:S01]  /*c6e0*/  PRMT R110, R4, 0x7610, R110 ;  /* 0x00007610046e7816 */ /* 0x000fe2000000006e */
[----:B------:R-:W1:Y:S01]  /*c6f0*/  @P2 LDC R0, c[0x0][0x42c] ;  /* 0x00010b00ff002b82 */ /* 0x000e620000000800 */
[----:B------:R-:W-:Y:S01]  /*c700*/  PRMT R82, R3, 0x7610, R82 ;  /* 0x0000761003527816 */ /* 0x000fe20000000052 */
[----:B------:R-:W-:Y:S01]  /*c710*/  IMAD.MOV.U32 R4, RZ, RZ, R63 ;  /* 0x000000ffff047224 */ /* 0x000fe200078e003f */
[----:B------:R-:W-:Y:S01]  /*c720*/  PRMT R109, R11, 0x7610, R109 ;  /* 0x000076100b6d7816 */ /* 0x000fe2000000006d */
[----:B------:R-:W-:Y:S02]  /*c730*/  IMAD.MOV.U32 R3, RZ, RZ, R62 ;  /* 0x000000ffff037224 */ /* 0x000fe400078e003e */
[----:B------:R-:W-:Y:S01]  /*c740*/  IMAD.MOV.U32 R11, RZ, RZ, R56 ;  /* 0x000000ffff0b7224 */ /* 0x000fe200078e0038 */
[----:B------:R-:W-:Y:S01]  /*c750*/  PRMT R105, R4, 0x7610, R105 ;  /* 0x0000761004697816 */ /* 0x000fe20000000069 */
[----:B------:R-:W-:Y:S01]  /*c760*/  IMAD.MOV.U32 R4, RZ, RZ, R57 ;  /* 0x000000ffff047224 */ /* 0x000fe200078e0039 */
[----:B------:R-:W-:Y:S01]  /*c770*/  PRMT R106, R3, 0x7610, R106 ;  /* 0x00007610036a7816 */ /* 0x000fe2000000006a */
[----:B------:R-:W-:Y:S01]  /*c780*/  IMAD R3, R169, 0x80, R162 ;  /* 0x00000080a9037824 */ /* 0x000fe200078e02a2 */
[----:B------:R-:W-:Y:S01]  /*c790*/  PRMT R101, R11, 0x7610, R101 ;  /* 0x000076100b657816 */ /* 0x000fe20000000065 */
[----:B------:R-:W-:Y:S01]  /*c7a0*/  IMAD.MOV.U32 R11, RZ, RZ, R52 ;  /* 0x000000ffff0b7224 */ /* 0x000fe200078e0034 */
[----:B------:R-:W-:Y:S01]  /*c7b0*/  PRMT R102, R4, 0x7610, R102 ;  /* 0x0000761004667816 */ /* 0x000fe20000000066 */
[----:B------:R-:W-:-:S02]  /*c7c0*/  IMAD R3, R188, 0x40, R3 ;  /* 0x00000040bc037824 */ /* 0x000fc400078e0203 */
[----:B------:R-:W-:Y:S01]  /*c7d0*/  IMAD.MOV.U32 R4, RZ, RZ, R50 ;  /* 0x000000ffff047224 */ /* 0x000fe200078e0032 */
[----:B------:R-:W-:Y:S01]  /*c7e0*/  PRMT R97, R11, 0x7610, R97 ;  /* 0x000076100b617816 */ /* 0x000fe20000000061 */
[----:B------:R-:W-:Y:S02]  /*c7f0*/  IMAD.MOV.U32 R73, RZ, RZ, R79 ;  /* 0x000000ffff497224 */ /* 0x000fe400078e004f */
[----:B------:R-:W-:Y:S01]  /*c800*/  IMAD.MOV.U32 R7, RZ, RZ, R61 ;  /* 0x000000ffff077224 */ /* 0x000fe200078e003d */
[----:B------:R-:W-:Y:S01]  /*c810*/  PRMT R91, R4, 0x7610, R91 ;  /* 0x00007610045b7816 */ /* 0x000fe2000000005b */
[----:B------:R-:W-:Y:S02]  /*c820*/  IMAD.MOV.U32 R4, RZ, RZ, R51 ;  /* 0x000000ffff047224 */ /* 0x000fe400078e0033 */
[----:B-1----:R-:W-:-:S03]  /*c830*/  @P2 IMAD.HI.U32 R0, R3, R0, RZ ;  /* 0x0000000003002227 */ /* 0x002fc600078e00ff */
[----:B------:R-:W-:Y:S01]  /*c840*/  PRMT R92, R4, 0x7610, R92 ;  /* 0x00007610045c7816 */ /* 0x000fe2000000005c */
[----:B------:R-:W-:Y:S01]  /*c850*/  IMAD.MOV.U32 R4, RZ, RZ, R41 ;  /* 0x000000ffff047224 */ /* 0x000fe200078e0029 */
[----:B0-----:R-:W-:Y:S01]  /*c860*/  @P2 SHF.R.U32.HI R3, RZ, R5, R0 ;  /* 0x00000005ff032219 */ /* 0x001fe20000011600 */
[----:B------:R-:W-:Y:S02]  /*c870*/  IMAD.MOV.U32 R0, RZ, RZ, R40 ;  /* 0x000000ffff007224 */ /* 0x000fe400078e0028 */
[----:B------:R-:W-:Y:S01]  /*c880*/  IMAD.MOV.U32 R6, RZ, RZ, R74 ;  /* 0x000000ffff067224 */ /* 0x000fe200078e004a */
[----:B------:R-:W-:Y:S01]  /*c890*/  SHF.R.S32.HI R5, RZ, 0x1f, R3 ;  /* 0x0000001fff057819 */ /* 0x000fe20000011403 */
[----:B------:R-:W-:Y:S01]  /*c8a0*/  IMAD.MOV.U32 R61, RZ, RZ, R53 ;  /* 0x000000ffff3d7224 */ /* 0x000fe200078e0035 */
[----:B------:R-:W-:Y:S01]  /*c8b0*/  PRMT R79, R0, 0x7610, R79 ;  /* 0x00007610004f7816 */ /* 0x000fe2000000004f */
[----:B------:R-:W-:Y:S01]  /*c8c0*/  IMAD.MOV.U32 R11, RZ, RZ, R44 ;  /* 0x000000ffff0b7224 */ /* 0x000fe200078e002c */
[----:B------:R-:W-:Y:S01]  /*c8d0*/  PRMT R80, R4, 0x7610, R80 ;  /* 0x0000761004507816 */ /* 0x000fe20000000050 */
[----:B------:R-:W-:Y:S01]  /*c8e0*/  IMAD R0, R5, R14, RZ ;  /* 0x0000000e05007224 */ /* 0x000fe200078e02ff */
[----:B------:R-:W-:Y:S01]  /*c8f0*/  PRMT R98, R61, 0x7610, R98 ;  /* 0x000076103d627816 */ /* 0x000fe20000000062 */
[----:B------:R-:W-:Y:S01]  /*c900*/  IMAD R4, R5, R12, RZ ;  /* 0x0000000c05047224 */ /* 0x000fe200078e02ff */
[----:B------:R-:W-:Y:S01]  /*c910*/  PRMT R85, R11, 0x7610, R85 ;  /* 0x000076100b557816 */ /* 0x000fe20000000055 */
[----:B------:R-:W-:-:S04]  /*c920*/  IMAD.WIDE.U32 R6, R3, R14, R6 ;  /* 0x0000000e03067225 */ /* 0x000fc800078e0006 */
[----:B------:R-:W-:-:S04]  /*c930*/  IMAD.WIDE.U32 R72, R3, R12, R72 ;  /* 0x0000000c03487225 */ /* 0x000fc800078e0048 */
[C---:B------:R-:W-:Y:S01]  /*c940*/  IMAD R5, R3.reuse, R15, R0 ;  /* 0x0000000f03057224 */ /* 0x040fe200078e0200 */
[----:B------:R-:W-:Y:S01]  /*c950*/  LEA R0, P3, R72, UR6, 0x1 ;  /* 0x0000000648007c11 */ /* 0x000fe2000f8608ff */
[----:B------:R-:W-:Y:S01]  /*c960*/  IMAD R3, R3, R13, R4 ;  /* 0x0000000d03037224 */ /* 0x000fe200078e0204 */
[C---:B------:R-:W-:Y:S01]  /*c970*/  LEA R4, P2, R6.reuse, UR4, 0x1 ;  /* 0x0000000406047c11 */ /* 0x040fe2000f8408ff */
[----:B------:R-:W-:Y:S01]  /*c980*/  IMAD.MOV.U32 R61, RZ, RZ, R45 ;  /* 0x000000ffff3d7224 */ /* 0x000fe200078e002d */
[----:B------:R-:W-:Y:S01]  /*c990*/  UMOV UR4, 0xffffffff ;  /* 0xffffffff00047882 */ /* 0x000fe20000000000 */
[----:B------:R-:W-:Y:S02]  /*c9a0*/  IMAD.MOV.U32 R11, RZ, RZ, R36 ;  /* 0x000000ffff0b7224 */ /* 0x000fe400078e0024 */
[----:B------:R-:W-:Y:S01]  /*c9b0*/  IMAD.IADD R5, R7, 0x1, R5 ;  /* 0x0000000107057824 */ /* 0x000fe200078e0205 */
[----:B------:R-:W-:Y:S01]  /*c9c0*/  PRMT R86, R61, 0x7610, R86 ;  /* 0x000076103d567816 */ /* 0x000fe20000000056 */
[----:B------:R-:W-:Y:S01]  /*c9d0*/  IMAD.IADD R3, R73, 0x1, R3 ;  /* 0x0000000149037824 */ /* 0x000fe200078e0203 */
[----:B------:R-:W-:Y:S01]  /*c9e0*/  PRMT R69, R11, 0x7610, R69 ;  /* 0x000076100b457816 */ /* 0x000fe20000000045 */
[----:B------:R-:W-:Y:S01]  /*c9f0*/  IMAD.MOV.U32 R61, RZ, RZ, R37 ;  /* 0x000000ffff3d7224 */ /* 0x000fe200078e0025 */
[----:B------:R-:W-:Y:S01]  /*ca00*/  LEA.HI.X R5, R6, UR5, R5, 0x1, P2 ;  /* 0x0000000506057c11 */ /* 0x000fe200090f0c05 */
[----:B------:R-:W-:Y:S01]  /*ca10*/  IMAD.MOV.U32 R11, RZ, RZ, R32 ;  /* 0x000000ffff0b7224 */ /* 0x000fe200078e0020 */
[----:B------:R-:W-:Y:S01]  /*ca20*/  LEA.HI.X R3, R72, UR7, R3, 0x1, P3 ;  /* 0x0000000748037c11 */ /* 0x000fe200098f0c03 */
[----:B------:R-:W-:Y:S01]  /*ca30*/  IMAD.MOV.U32 R12, RZ, RZ, R33 ;  /* 0x000000ffff0c7224 */ /* 0x000fe200078e0021 */
[----:B------:R-:W-:-:S02]  /*ca40*/  PRMT R74, R61, 0x7610, R74 ;  /* 0x000076103d4a7816 */ /* 0x000fc4000000004a */
[----:B------:R-:W-:Y:S02]  /*ca50*/  PRMT R73, R11, 0x7610, R73 ;  /* 0x000076100b497816 */ /* 0x000fe40000000049 */
[----:B------:R-:W-:Y:S02]  /*ca60*/  PRMT R75, R12, 0x7610, R75 ;  /* 0x000076100c4b7816 */ /* 0x000fe4000000004b */
[----:B------:R-:W-:Y:S01]  /*ca70*/  LEA.HI R6, R184, R184, RZ, 0x1 ;  /* 0x000000b8b8067211 */ /* 0x000fe200078f08ff */
[----:B------:R-:W-:Y:S06]  /*ca80*/  BRA.DIV UR4, `(.L_x_1456) ;  /* 0x000001c204f47947 */ /* 0x000fec000b800000 */
.L_x_1744:
[----:B------:R-:W-:-:S03]  /*ca90*/  UMOV UR4, 0xffffffff ;  /* 0xffffffff00047882 */ /* 0x000fc60000000000 */
[----:B------:R-:W-:Y:S05]  /*caa0*/  BRA.DIV UR4, `(.L_x_1457) ;  /* 0x000001c604147947 */ /* 0x000fea000b800000 */
.L_x_1747:
[----:B------:R-:W-:-:S03]  /*cab0*/  UMOV UR4, 0xffffffff ;  /* 0xffffffff00047882 */ /* 0x000fc60000000000 */
[----:B------:R-:W-:Y:S05]  /*cac0*/  BRA.DIV UR4, `(.L_x_1458) ;  /* 0x000001c604347947 */ /* 0x000fea000b800000 */
.L_x_1750:
[----:B------:R-:W-:-:S03]  /*cad0*/  UMOV UR4, 0xffffffff ;  /* 0xffffffff00047882 */ /* 0x000fc60000000000 */
[----:B------:R-:W-:Y:S05]  /*cae0*/  BRA.DIV UR4, `(.L_x_1459) ;  /* 0x000001c604547947 */ /* 0x000fea000b800000 */
.L_x_1753:
[----:B------:R-:W-:-:S03]  /*caf0*/  UMOV UR4, 0xffffffff ;  /* 0xffffffff00047882 */ /* 0x000fc60000000000 */
[----:B------:R-:W-:Y:S05]  /*cb00*/  BRA.DIV UR4, `(.L_x_1460) ;  /* 0x000001c604747947 */ /* 0x000fea000b800000 */
.L_x_1756:
[----:B------:R-:W-:Y:S01]  /*cb10*/  UMOV UR4, 0xffffffff ;  /* 0xffffffff00047882 */ /* 0x000fe20000000000 */
[----:B------:R-:W-:Y:S02]  /*cb20*/  LOP3.LUT R5, R6, 0xfffffffe, RZ, 0xc0, !PT ;  /* 0xfffffffe06057812 */ /* 0x000fe400078ec0ff */
[----:B------:R-:W-:Y:S05]  /*cb30*/  BRA.DIV UR4, `(.L_x_1461) ;  /* 0x000001c604907947 */ /* 0x000fea000b800000 */
.L_x_1759:
[----:B------:R-:W-:Y:S01]  /*cb40*/  UMOV UR4, 0xffffffff ;  /* 0xffffffff00047882 */ /* 0x000fe20000000000 */
[----:B------:R-:W-:Y:S02]  /*cb50*/  IMAD.IADD R5, R184, 0x1, -R5 ;  /* 0x00000001b8057824 */ /* 0x000fe400078e0a05 */
[----:B------:R-:W-:Y:S05]  /*cb60*/  BRA.DIV UR4, `(.L_x_1462) ;  /* 0x000001c604ac7947 */ /* 0x000fea000b800000 */
.L_x_1762:
[----:B------:R-:W-:Y:S01]  /*cb70*/  UMOV UR4, 0xffffffff ;  /* 0xffffffff00047882 */ /* 0x000fe20000000000 */
[----:B------:R-:W-:Y:S02]  /*cb80*/  SHF.L.U32 R5, R5, 0x1f, RZ ;  /* 0x0000001f05057819 */ /* 0x000fe400000006ff */
[----:B------:R-:W-:Y:S05]  /*cb90*/  BRA.DIV UR4, `(.L_x_1463) ;  /* 0x000001c604c87947 */ /* 0x000fea000b800000 */
.L_x_1765:
[----:B------:R-:W0:Y:S01]  /*cba0*/  SYNCS.PHASECHK.TRANS64.TRYWAIT P2, [R18+URZ+0x2a800], R5 ;  /* 0x02a80005120075a7 */ /* 0x000e22000804017f */
[----:B------:R-:W-:Y:S01]  /*cbb0*/  IMAD.MOV.U32 R4, RZ, RZ, R24 ;  /* 0x000000ffff047224 */ /* 0x000fe200078e0018 */
[----:B------:R-:W-:Y:S01]  /*cbc0*/  BSSY B1, `(.L_x_1464) ;  /* 0x0000021000017945 */ /* 0x000fe20003800000 */
        /* <DEDUP_REMOVED lines=29> */
[----:B------:R-:W-:-:S02]  /*cda0*/  IMAD.MOV.U32 R4, RZ, RZ, R20 ;  /* 0x000000ffff047224 */ /* 0x000fc400078e0014 */
[----:B------:R-:W-:Y:S01]  /*cdb0*/  IMAD.MOV.U32 R6, RZ, RZ, R21 ;  /* 0x000000ffff067224 */ /* 0x000fe200078e0015 */
[----:B0-----:R-:W-:Y:S06]  /*cdc0*/  @!P2 BRA `(.L_x_1465) ;  /* 0x000001c40064a947 */ /* 0x001fec0003800000 */
.L_x_1766:
[----:B------:R-:W-:Y:S05]  /*cdd0*/  BSYNC B1 ;  /* 0x0000000000017941 */ /* 0x000fea0003800000 */
.L_x_1464:
[----:B------:R-:W-:Y:S01]  /*cde0*/  BSSY B1, `(.L_x_1466) ;  /* 0x0000134000017945 */ /* 0x000fe20003800000 */
[----:B------:R-:W-:Y:S02]  /*cdf0*/  PRMT R11, R4, 0x7610, R11 ;  /* 0x00007610040b7816 */ /* 0x000fe4000000000b */
[----:B------:R-:W-:Y:S01]  /*ce00*/  PRMT R12, R6, 0x7610, R12 ;  /* 0x00007610060c7816 */ /* 0x000fe2000000000c */
[----:B------:R-:W-:Y:S06]  /*ce10*/  @P0 BRA `(.L_x_1467) ;  /* 0x0000001000c00947 */ /* 0x000fec0003800000 */
        /* <DEDUP_REMOVED lines=15> */
[----:B------:R-:W-:Y:S02]  /*cf10*/  SHF.R.U64 R111, R66, 0x10, R67 ;  /* 0x00000010426f7819 */ /* 0x000fe40000001243 */
[--C-:B------:R-:W-:Y:S02]  /*cf20*/  SHF.R.U64 R66, R70, 0x10, R71.reuse ;  /* 0x0000001046427819 */ /* 0x100fe40000001247 */
[----:B------:R-:W-:Y:S02]  /*cf30*/  SHF.R.U32.HI R71, RZ, 0x10, R71 ;  /* 0x00000010ff477819 */ /* 0x000fe40000011647 */
[----:B------:R-:W-:Y:S02]  /*cf40*/  SHF.R.U32.HI R112, RZ, 0x10, R67 ;  /* 0x00000010ff707819 */ /* 0x000fe40000011643 */
[----:B------:R-:W-:Y:S02]  /*cf50*/  PRMT R108, R108, 0x5410, R71 ;  /* 0x000054106c6c7816 */ /* 0x000fe40000000047 */
[----:B------:R-:W-:-:S02]  /*cf60*/  PRMT R109, R109, 0x5410, R112 ;  /* 0x000054106d6d7816 */ /* 0x000fc40000000070 */
[----:B------:R-:W-:Y:S01]  /*cf70*/  PRMT R110, R110, 0x5410, R111 ;  /* 0x000054106e6e7816 */ /* 0x000fe2000000006f */
[C---:B------:R-:W-:Y:S01]  /*cf80*/  IMAD.U32 R112, R108.reuse, 0x10000, RZ ;  /* 0x000100006c707824 */ /* 0x040fe200078e00ff */
[----:B------:R-:W-:Y:S01]  /*cf90*/  PRMT R111, R107, 0x5410, R66 ;  /* 0x000054106b6f7816 */ /* 0x000fe20000000042 */
[C---:B------:R-:W-:Y:S01]  /*cfa0*/  IMAD.U32 R107, R109.reuse, 0x10000, RZ ;  /* 0x000100006d6b7824 */ /* 0x040fe200078e00ff */
[----:B------:R-:W-:Y:S02]  /*cfb0*/  LOP3.LUT R108, R108, 0xffff0000, RZ, 0xc0, !PT ;  /* 0xffff00006c6c7812 */ /* 0x000fe400078ec0ff */
[----:B------:R-:W-:Y:S02]  /*cfc0*/  LOP3.LUT R109, R109, 0xffff0000, RZ, 0xc0, !PT ;  /* 0xffff00006d6d7812 */ /* 0x000fe400078ec0ff */
[C---:B0-----:R-:W-:Y:S01]  /*cfd0*/  LOP3.LUT R67, R6.reuse, 0xffff0000, RZ, 0xc0, !PT ;  /* 0xffff000006437812 */ /* 0x041fe200078ec0ff */
[----:B------:R-:W-:Y:S01]  /*cfe0*/  IMAD.U32 R66, R6, 0x10000, RZ ;  /* 0x0001000006427824 */ /* 0x000fe200078e00ff */
[C---:B------:R-:W-:Y:S01]  /*cff0*/  LOP3.LUT R71, R7.reuse, 0xffff0000, RZ, 0xc0, !PT ;  /* 0xffff000007477812 */ /* 0x040fe200078ec0ff */
[----:B------:R-:W-:-:S02]  /*d000*/  IMAD.U32 R70, R7, 0x10000, RZ ;  /* 0x0001000007467824 */ /* 0x000fc400078e00ff */
[CC--:B------:R-:W-:Y:S01]  /*d010*/  FMUL.FTZ R113, R67.reuse, R112.reuse ;  /* 0x0000007043717220 */ /* 0x0c0fe20000410000 */
[-C--:B------:R-:W-:Y:S01]  /*d020*/  FMUL.FTZ R67, R67, R107.reuse ;  /* 0x0000006b43437220 */ /* 0x080fe20000410000 */
[C---:B------:R-:W-:Y:S01]  /*d030*/  IMAD.U32 R6, R4.reuse, 0x10000, RZ ;  /* 0x0001000004067824 */ /* 0x040fe200078e00ff */
[----:B------:R-:W-:Y:S01]  /*d040*/  LOP3.LUT R4, R4, 0xffff0000, RZ, 0xc0, !PT ;  /* 0xffff000004047812 */ /* 0x000fe200078ec0ff */
[C---:B------:R-:W-:Y:S02]  /*d050*/  IMAD.U32 R7, R5.reuse, 0x10000, RZ ;  /* 0x0001000005077824 */ /* 0x040fe400078e00ff */
[C---:B------:R-:W-:Y:S01]  /*d060*/  FFMA.FTZ R112, R66.reuse, R112, R67 ;  /* 0x0000007042707223 */ /* 0x040fe20000010043 */
[----:B------:R-:W-:Y:S01]  /*d070*/  FFMA.FTZ R113, R66, R107, -R113 ;  /* 0x0000006b42717223 */ /* 0x000fe20000010871 */
[C---:B------:R-:W-:Y:S01]  /*d080*/  IMAD.U32 R67, R110.reuse, 0x10000, RZ ;  /* 0x000100006e437824 */ /* 0x040fe200078e00ff */
[----:B------:R-:W-:Y:S01]  /*d090*/  LOP3.LUT R5, R5, 0xffff0000, RZ, 0xc0, !PT ;  /* 0xffff000005057812 */ /* 0x000fe200078ec0ff */
[CC--:B------:R-:W-:Y:S01]  /*d0a0*/  FMUL.FTZ R115, R71.reuse, R108.reuse ;  /* 0x0000006c47737220 */ /* 0x0c0fe20000410000 */
[-C--:B------:R-:W-:Y:S01]  /*d0b0*/  FMUL.FTZ R107, R71, R109.reuse ;  /* 0x0000006d476b7220 */ /* 0x080fe20000410000 */
[C---:B------:R-:W-:Y:S01]  /*d0c0*/  LOP3.LUT R66, R111.reuse, 0xffff0000, RZ, 0xc0, !PT ;  /* 0xffff00006f427812 */ /* 0x040fe200078ec0ff */
[----:B------:R-:W-:Y:S01]  /*d0d0*/  IMAD.U32 R71, R111, 0x10000, RZ ;  /* 0x000100006f477824 */ /* 0x000fe200078e00ff */
[----:B------:R-:W-:Y:S01]  /*d0e0*/  LOP3.LUT R110, R110, 0xffff0000, RZ, 0xc0, !PT ;  /* 0xffff00006e6e7812 */ /* 0x000fe200078ec0ff */
        /* <DEDUP_REMOVED lines=15> */
.L_x_1469:
[----:B------:R-:W-:Y:S05]  /*d1e0*/  BSYNC B2 ;  /* 0x0000000000027941 */ /* 0x000fea0003800000 */
.L_x_1468:
[----:B------:R-:W-:Y:S04]  /*d1f0*/  BSSY B2, `(.L_x_1470) ;  /* 0x0000030000027945 */ /* 0x000fe80003800000 */
[----:B------:R-:W-:Y:S05]  /*d200*/  @P2 BRA `(.L_x_1471) ;  /* 0x0000000000b82947 */ /* 0x000fea0003800000 */
[----:B0-----:R-:W0:Y:S01]  /*d210*/  LDS.128 R4, [R10] ;  /* 0x000000000a047984 */ /* 0x001e220000000c00 */
[--C-:B------:R-:W-:Y:S02]  /*d220*/  SHF.R.U64 R67, R62, 0x10, R63.reuse ;  /* 0x000000103e437819 */ /* 0x100fe4000000123f */
[----:B------:R-:W-:Y:S02]  /*d230*/  SHF.R.U32.HI R62, RZ, 0x10, R63 ;  /* 0x00000010ff3e7819 */ /* 0x000fe4000001163f */
[--C-:B------:R-:W-:Y:S02]  /*d240*/  SHF.R.U64 R63, R64, 0x10, R65.reuse ;  /* 0x00000010403f7819 */ /* 0x100fe40000001241 */
[----:B------:R-:W-:Y:S02]  /*d250*/  SHF.R.U32.HI R64, RZ, 0x10, R65 ;  /* 0x00000010ff407819 */ /* 0x000fe40000011641 */
[----:B------:R-:W-:Y:S02]  /*d260*/  PRMT R105, R105, 0x5410, R62 ;  /* 0x0000541069697816 */ /* 0x000fe4000000003e */
[----:B------:R-:W-:-:S02]  /*d270*/  PRMT R103, R103, 0x5410, R64 ;  /* 0x0000541067677816 */ /* 0x000fc40000000040 */
[----:B------:R-:W-:Y:S01]  /*d280*/  PRMT R104, R104, 0x5410, R63 ;  /* 0x0000541068687816 */ /* 0x000fe2000000003f */
[----:B------:R-:W-:Y:S01]  /*d290*/  IMAD.U32 R66, R105, 0x10000, RZ ;  /* 0x0001000069427824 */ /* 0x000fe200078e00ff */
        /* <DEDUP_REMOVED lines=9> */
[----:B------:R-:W-:Y:S01]  /*d330*/  FMUL.FTZ R71, R63, R67 ;  /* 0x000000433f477220 */ /* 0x000fe20000410000 */
[C---:B------:R-:W-:Y:S01]  /*d340*/  FMUL.FTZ R63, R65.reuse, R103 ;  /* 0x00000067413f7220 */ /* 0x040fe20000410000 */
[----:B------:R-:W-:Y:S02]  /*d350*/  IMAD.U32 R6, R4, 0x10000, RZ ;  /* 0x0001000004067824 */ /* 0x000fe400078e00ff */
[----:B------:R-:W-:Y:S01]  /*d360*/  FFMA.FTZ R107, R62, R67, R70 ;  /* 0x000000433e6b7223 */ /* 0x000fe20000010046 */
[-C--:B------:R-:W-:Y:S01]  /*d370*/  FMUL.FTZ R67, R65, R105.reuse ;  /* 0x0000006941437220 */ /* 0x080fe20000410000 */
[----:B------:R-:W-:Y:S01]  /*d380*/  FFMA.FTZ R105, R64, R105, -R63 ;  /* 0x0000006940697223 */ /* 0x000fe2000001083f */
[C---:B------:R-:W-:Y:S01]  /*d390*/  IMAD.U32 R7, R5.reuse, 0x10000, RZ ;  /* 0x0001000005077824 */ /* 0x040fe200078e00ff */
[----:B------:R-:W-:Y:S01]  /*d3a0*/  LOP3.LUT R4, R4, 0xffff0000, RZ, 0xc0, !PT ;  /* 0xffff000004047812 */ /* 0x000fe200078ec0ff */
[----:B------:R-:W-:Y:S01]  /*d3b0*/  IMAD.U32 R65, R104, 0x10000, RZ ;  /* 0x0001000068417824 */ /* 0x000fe200078e00ff */
[----:B------:R-:W-:Y:S01]  /*d3c0*/  LOP3.LUT R5, R5, 0xffff0000, RZ, 0xc0, !PT ;  /* 0xffff000005057812 */ /* 0x000fe200078ec0ff */
[----:B------:R-:W-:Y:S01]  /*d3d0*/  IMAD.U32 R63, R106, 0x10000, RZ ;  /* 0x000100006a3f7824 */ /* 0x000fe200078e00ff */
[----:B------:R-:W-:Y:S01]  /*d3e0*/  LOP3.LUT R104, R104, 0xffff0000, RZ, 0xc0, !PT ;  /* 0xffff000068687812 */ /* 0x000fe200078ec0ff */
[----:B------:R-:W-:Y:S01]  /*d3f0*/  FFMA.FTZ R66, R62, R66, -R71 ;  /* 0x000000423e427223 */ /* 0x000fe20000010847 */
[----:B------:R-:W-:Y:S01]  /*d400*/  LOP3.LUT R106, R106, 0xffff0000, RZ, 0xc0, !PT ;  /* 0xffff00006a6a7812 */ /* 0x000fe200078ec0ff */
        /* <DEDUP_REMOVED lines=14> */
.L_x_1471:
[----:B------:R-:W-:Y:S05]  /*d4f0*/  BSYNC B2 ;  /* 0x0000000000027941 */ /* 0x000fea0003800000 */
.L_x_1470:
[----:B------:R-:W-:Y:S04]  /*d500*/  BSSY B2, `(.L_x_1472) ;  /* 0x0000030000027945 */ /* 0x000fe80003800000 */
[----:B------:R-:W-:Y:S05]  /*d510*/  @P3 BRA `(.L_x_1473) ;  /* 0x0000000000b83947 */ /* 0x000fea0003800000 */
[----:B01----:R-:W0:Y:S01]  /*d520*/  LDS.128 R4, [R60+0x10400] ;  /* 0x010400003c047984 */ /* 0x003e220000000c00 */
[----:B------:R-:W-:Y:S02]  /*d530*/  SHF.R.U64 R62, R56, 0x10, R57 ;  /* 0x00000010383e7819 */ /* 0x000fe40000001239 */
[----:B------:R-:W-:Y:S02]  /*d540*/  SHF.R.U64 R56, R58, 0x10, R59 ;  /* 0x000000103a387819 */ /* 0x000fe4000000123b */
[----:B------:R-:W-:Y:S02]  /*d550*/  SHF.R.U32.HI R57, RZ, 0x10, R57 ;  /* 0x00000010ff397819 */ /* 0x000fe40000011639 */
        /* <DEDUP_REMOVED lines=13> */
[C---:B------:R-:W-:Y:S01]  /*d630*/  FMUL.FTZ R64, R57.reuse, R62 ;  /* 0x0000003e39407220 */ /* 0x040fe20000410000 */
[-C--:B------:R-:W-:Y:S01]  /*d640*/  FMUL.FTZ R65, R57, R63.reuse ;  /* 0x0000003f39417220 */ /* 0x080fe20000410000 */
[----:B------:R-:W-:Y:S01]  /*d650*/  FMUL.FTZ R57, R59, R100 ;  /* 0x000000643b397220 */ /* 0x000fe20000410000 */
[----:B------:R-:W-:Y:S02]  /*d660*/  IMAD.U32 R6, R4, 0x10000, RZ ;  /* 0x0001000004067824 */ /* 0x000fe400078e00ff */
[C---:B------:R-:W-:Y:S01]  /*d670*/  FFMA.FTZ R67, R56.reuse, R63, R64 ;  /* 0x0000003f38437223 */ /* 0x040fe20000010040 */
[----:B------:R-:W-:Y:S02]  /*d680*/  IMAD.U32 R7, R5, 0x10000, RZ ;  /* 0x0001000005077824 */ /* 0x000fe400078e00ff */
[----:B------:R-:W-:Y:S01]  /*d690*/  FFMA.FTZ R66, R56, R62, -R65 ;  /* 0x0000003e38427223 */ /* 0x000fe20000010841 */
[-C--:B------:R-:W-:Y:S01]  /*d6a0*/  FMUL.FTZ R63, R59, R102.reuse ;  /* 0x000000663b3f7220 */ /* 0x080fe20000410000 */
[----:B------:R-:W-:Y:S01]  /*d6b0*/  LOP3.LUT R4, R4, 0xffff0000, RZ, 0xc0, !PT ;  /* 0xffff000004047812 */ /* 0x000fe200078ec0ff */
[C---:B------:R-:W-:Y:S01]  /*d6c0*/  FFMA.FTZ R102, R58.reuse, R102, -R57 ;  /* 0x000000663a667223 */ /* 0x040fe20000010839 */
[----:B------:R-:W-:Y:S01]  /*d6d0*/  LOP3.LUT R5, R5, 0xffff0000, RZ, 0xc0, !PT ;  /* 0xffff000005057812 */ /* 0x000fe200078ec0ff */
[C---:B------:R-:W-:Y:S01]  /*d6e0*/  IMAD.U32 R59, R99.reuse, 0x10000, RZ ;  /* 0x00010000633b7824 */ /* 0x040fe200078e00ff */
[----:B------:R-:W-:Y:S01]  /*d6f0*/  LOP3.LUT R62, R99, 0xffff0000, RZ, 0xc0, !PT ;  /* 0xffff0000633e7812 */ /* 0x000fe200078ec0ff */
[C---:B------:R-:W-:Y:S01]  /*d700*/  IMAD.U32 R57, R101.reuse, 0x10000, RZ ;  /* 0x0001000065397824 */ /* 0x040fe200078e00ff */
        /* <DEDUP_REMOVED lines=15> */
.L_x_1473:
[----:B------:R-:W-:Y:S05]  /*d800*/  BSYNC B2 ;  /* 0x0000000000027941 */ /* 0x000fea0003800000 */
.L_x_1472:
[----:B------:R-:W-:Y:S04]  /*d810*/  BSSY B2, `(.L_x_1474) ;  /* 0x0000030000027945 */ /* 0x000fe80003800000 */
[----:B------:R-:W-:Y:S05]  /*d820*/  @P4 BRA `(.L_x_1475) ;  /* 0x0000000000b84947 */ /* 0x000fea0003800000 */
[----:B012---:R-:W0:Y:S01]  /*d830*/  LDS.128 R4, [R10+0x4000] ;  /* 0x004000000a047984 */ /* 0x007e220000000c00 */
        /* <DEDUP_REMOVED lines=45> */
.L_x_1475:
[----:B------:R-:W-:Y:S05]  /*db10*/  BSYNC B2 ;  /* 0x0000000000027941 */ /* 0x000fea0003800000 */
.L_x_1474:
[----:B------:R-:W-:Y:S04]  /*db20*/  BSSY B2, `(.L_x_1476) ;  /* 0x0000030000027945 */ /* 0x000fe80003800000 */
[----:B------:R-:W-:Y:S05]  /*db30*/  @P5 BRA `(.L_x_1477) ;  /* 0x0000000000b85947 */ /* 0x000fea0003800000 */
[----:B0123--:R-:W0:Y:S01]  /*db40*/  LDS.128 R4, [R60+0x14400] ;  /* 0x014400003c047984 */ /* 0x00fe220000000c00 */
[----:B------:R-:W-:Y:S02]  /*db50*/  SHF.R.U64 R50, R50, 0x10, R51 ;  /* 0x0000001032327819 */ /* 0x000fe40000001233 */
[----:B------:R-:W-:Y:S02]  /*db60*/  SHF.R.U64 R48, R48, 0x10, R49 ;  /* 0x0000001030307819 */ /* 0x000fe40000001231 */
[----:B------:R-:W-:Y:S02]  /*db70*/  SHF.R.U32.HI R51, RZ, 0x10, R51 ;  /* 0x00000010ff337819 */ /* 0x000fe40000011633 */
[----:B------:R-:W-:Y:S02]  /*db80*/  SHF.R.U32.HI R49, RZ, 0x10, R49 ;  /* 0x00000010ff317819 */ /* 0x000fe40000011631 */
[----:B------:R-:W-:Y:S02]  /*db90*/  PRMT R92, R92, 0x5410, R51 ;  /* 0x000054105c5c7816 */ /* 0x000fe40000000033 */
[----:B------:R-:W-:-:S02]  /*dba0*/  PRMT R88, R88, 0x5410, R49 ;  /* 0x0000541058587816 */ /* 0x000fc40000000031 */
[----:B------:R-:W-:Y:S01]  /*dbb0*/  PRMT R87, R87, 0x5410, R48 ;  /* 0x0000541057577816 */ /* 0x000fe20000000030 */
[C---:B------:R-:W-:Y:S01]  /*dbc0*/  IMAD.U32 R52, R92.reuse, 0x10000, RZ ;  /* 0x000100005c347824 */ /* 0x040fe200078e00ff */
[----:B------:R-:W-:Y:S01]  /*dbd0*/  LOP3.LUT R92, R92, 0xffff0000, RZ, 0xc0, !PT ;  /* 0xffff00005c5c7812 */ /* 0x000fe200078ec0ff */
[C---:B------:R-:W-:Y:S01]  /*dbe0*/  IMAD.U32 R53, R88.reuse, 0x10000, RZ ;  /* 0x0001000058357824 */ /* 0x040fe200078e00ff */
[----:B------:R-:W-:Y:S02]  /*dbf0*/  LOP3.LUT R88, R88, 0xffff0000, RZ, 0xc0, !PT ;  /* 0xffff000058587812 */ /* 0x000fe400078ec0ff */
[----:B------:R-:W-:Y:S02]  /*dc00*/  PRMT R91, R91, 0x5410, R50 ;  /* 0x000054105b5b7816 */ /* 0x000fe40000000032 */
        /* <DEDUP_REMOVED lines=33> */
.L_x_1477:
[----:B------:R-:W-:Y:S05]  /*de20*/  BSYNC B2 ;  /* 0x0000000000027941 */ /* 0x000fea0003800000 */
.L_x_1476:
[----:B------:R-:W-:Y:S05]  /*de30*/  @P6 BRA `(.L_x_1467) ;  /* 0x0000000000b86947 */ /* 0x000fea0003800000 */
[----:B01234-:R-:W0:Y:S01]  /*de40*/  LDS.128 R4, [R10+0x8000] ;  /* 0x008000000a047984 */ /* 0x01fe220000000c00 */
        /* <DEDUP_REMOVED lines=45> */
.L_x_1467:
[----:B------:R-:W-:Y:S05]  /*e120*/  BSYNC B1 ;  /* 0x0000000000017941 */ /* 0x000fea0003800000 */
.L_x_1466:
        /* <DEDUP_REMOVED lines=61> */
.L_x_1480:
[----:B------:R-:W-:Y:S05]  /*e500*/  BSYNC B1 ;  /* 0x0000000000017941 */ /* 0x000fea0003800000 */
.L_x_1479:
[----:B------:R-:W-:Y:S04]  /*e510*/  BSSY B1, `(.L_x_1481) ;  /* 0x0000030000017945 */ /* 0x000fe80003800000 */
[----:B------:R-:W-:Y:S05]  /*e520*/  @P1 BRA `(.L_x_1482) ;  /* 0x0000000000b81947 */ /* 0x000fea0003800000 */
[----:B0-----:R-:W0:Y:S01]  /*e530*/  LDS.128 R4, [R10+0x2000] ;  /* 0x002000000a047984 */ /* 0x001e220000000c00 */
        /* <DEDUP_REMOVED lines=45> */
.L_x_1482:
[----:B------:R-:W-:Y:S05]  /*e810*/  BSYNC B1 ;  /* 0x0000000000017941 */ /* 0x000fea0003800000 */
.L_x_1481:
        /* <DEDUP_REMOVED lines=19> */
[CC--:B------:R-:W-:Y:S01]  /*e950*/  FMUL.FTZ R38, R33.reuse, R36.reuse ;  /* 0x0000002421267220 */ /* 0x0c0fe20000410000 */
[----:B------:R-:W-:Y:S01]  /*e960*/  FMUL.FTZ R39, R33, R37 ;  /* 0x0000002521277220 */ /* 0x000fe20000410000 */
        /* <DEDUP_REMOVED lines=27> */
.L_x_1484:
[----:B------:R-:W-:Y:S05]  /*eb20*/  BSYNC B1 ;  /* 0x0000000000017941 */ /* 0x000fea0003800000 */
.L_x_1483:
[----:B------:R-:W-:Y:S04]  /*eb30*/  BSSY B1, `(.L_x_1485) ;  /* 0x0000030000017945 */ /* 0x000fe80003800000 */
[----:B------:R-:W-:Y:S05]  /*eb40*/  @P3 BRA `(.L_x_1486) ;  /* 0x0000000000b83947 */ /* 0x000fea0003800000 */
[----:B012---:R-:W0:Y:S01]  /*eb50*/  LDS.128 R4, [R10+0x6000] ;  /* 0x006000000a047984 */ /* 0x007e220000000c00 */
[--C-:B------:R-:W-:Y:S02]  /*eb60*/  SHF.R.U64 R30, R30, 0x10, R31.reuse ;  /* 0x000000101e1e7819 */ /* 0x100fe4000000121f */
[----:B------:R-:W-:Y:S02]  /*eb70*/  SHF.R.U32.HI R33, RZ, 0x10, R31 ;  /* 0x00000010ff217819 */ /* 0x000fe4000001161f */
[--C-:B------:R-:W-:Y:S02]  /*eb80*/  SHF.R.U64 R31, R28, 0x10, R29.reuse ;  /* 0x000000101c1f7819 */ /* 0x100fe4000000121d */
        /* <DEDUP_REMOVED lines=15> */
[C---:B------:R-:W-:Y:S01]  /*ec80*/  FMUL.FTZ R29, R31.reuse, R76 ;  /* 0x0000004c1f1d7220 */ /* 0x040fe20000410000 */
[----:B------:R-:W-:Y:S02]  /*ec90*/  IMAD.U32 R6, R4, 0x10000, RZ ;  /* 0x0001000004067824 */ /* 0x000fe400078e00ff */
[C---:B------:R-:W-:Y:S01]  /*eca0*/  FFMA.FTZ R37, R28.reuse, R33, R36 ;  /* 0x000000211c257223 */ /* 0x040fe20000010024 */
[----:B------:R-:W-:Y:S01]  /*ecb0*/  FMUL.FTZ R33, R31, R78 ;  /* 0x0000004e1f217220 */ /* 0x000fe20000410000 */
[C---:B------:R-:W-:Y:S02]  /*ecc0*/  IMAD.U32 R7, R5.reuse, 0x10000, RZ ;  /* 0x0001000005077824 */ /* 0x040fe400078e00ff */
[----:B------:R-:W-:Y:S01]  /*ecd0*/  FFMA.FTZ R34, R28, R32, -R35 ;  /* 0x000000201c227223 */ /* 0x000fe20000010823 */
[----:B------:R-:W-:Y:S01]  /*ece0*/  IMAD.U32 R31, R72, 0x10000, RZ ;  /* 0x00010000481f7824 */ /* 0x000fe200078e00ff */
[----:B------:R-:W-:Y:S01]  /*ecf0*/  LOP3.LUT R4, R4, 0xffff0000, RZ, 0xc0, !PT ;  /* 0xffff000004047812 */ /* 0x000fe200078ec0ff */
[----:B------:R-:W-:Y:S01]  /*ed00*/  FFMA.FTZ R78, R30, R78, -R29 ;  /* 0x0000004e1e4e7223 */ /* 0x000fe2000001081d */
[----:B------:R-:W-:Y:S01]  /*ed10*/  LOP3.LUT R5, R5, 0xffff0000, RZ, 0xc0, !PT ;  /* 0xffff000005057812 */ /* 0x000fe200078ec0ff */
[C---:B------:R-:W-:Y:S01]  /*ed20*/  IMAD.U32 R29, R77.reuse, 0x10000, RZ ;  /* 0x000100004d1d7824 */ /* 0x040fe200078e00ff */
        /* <DEDUP_REMOVED lines=16> */
.L_x_1486:
[----:B------:R-:W-:Y:S05]  /*ee30*/  BSYNC B1 ;  /* 0x0000000000017941 */ /* 0x000fea0003800000 */
.L_x_1485:
[----:B------:R-:W-:Y:S04]  /*ee40*/  BSSY B1, `(.L_x_1487) ;  /* 0x0000030000017945 */ /* 0x000fe80003800000 */
[----:B------:R-:W-:Y:S05]  /*ee50*/  @P4 BRA `(.L_x_1488) ;  /* 0x0000000000b84947 */ /* 0x000fea0003800000 */
[----:B0123--:R-:W0:Y:S01]  /*ee60*/  LDS.128 R4, [R60+0x16400] ;  /* 0x016400003c047984 */ /* 0x00fe220000000c00 */
[----:B------:R-:W-:Y:S02]  /*ee70*/  SHF.R.U64 R28, R26, 0x10, R27 ;  /* 0x000000101a1c7819 */ /* 0x000fe4000000121b */
[----:B------:R-:W-:Y:S02]  /*ee80*/  SHF.R.U32.HI R29, RZ, 0x10, R25 ;  /* 0x00000010ff1d7819 */ /* 0x000fe40000011619 */
[----:B------:R-:W-:Y:S02]  /*ee90*/  SHF.R.U32.HI R26, RZ, 0x10, R27 ;  /* 0x00000010ff1a7819 */ /* 0x000fe4000001161b */
[----:B------:R-:W-:Y:S02]  /*eea0*/  SHF.R.U64 R24, R24, 0x10, R25 ;  /* 0x0000001018187819 */ /* 0x000fe40000001219 */
[----:B------:R-:W-:Y:S02]  /*eeb0*/  PRMT R25, R15, 0x5410, R28 ;  /* 0x000054100f197816 */ /* 0x000fe4000000001c */
[----:B------:R-:W-:-:S02]  /*eec0*/  PRMT R28, R14, 0x5410, R29 ;  /* 0x000054100e1c7816 */ /* 0x000fc4000000001d */
[----:B------:R-:W-:Y:S02]  /*eed0*/  PRMT R61, R61, 0x5410, R26 ;  /* 0x000054103d3d7816 */ /* 0x000fe4000000001a */
[----:B------:R-:W-:Y:S01]  /*eee0*/  PRMT R27, R13, 0x5410, R24 ;  /* 0x000054100d1b7816 */ /* 0x000fe20000000018 */
[C---:B------:R-:W-:Y:S01]  /*eef0*/  IMAD.U32 R29, R28.reuse, 0x10000, RZ ;  /* 0x000100001c1d7824 */ /* 0x040fe200078e00ff */
[----:B------:R-:W-:Y:S01]  /*ef00*/  LOP3.LUT R28, R28, 0xffff0000, RZ, 0xc0, !PT ;  /* 0xffff00001c1c7812 */ /* 0x000fe200078ec0ff */
[C---:B------:R-:W-:Y:S01]  /*ef10*/  IMAD.U32 R26, R61.reuse, 0x10000, RZ ;  /* 0x000100003d1a7824 */ /* 0x040fe200078e00ff */
[----:B------:R-:W-:Y:S02]  /*ef20*/  LOP3.LUT R61, R61, 0xffff0000, RZ, 0xc0, !PT ;  /* 0xffff00003d3d7812 */ /* 0x000fe400078ec0ff */
[C---:B0-----:R-:W-:Y:S01]  /*ef30*/  LOP3.LUT R14, R6.reuse, 0xffff0000, RZ, 0xc0, !PT ;  /* 0xffff0000060e7812 */ /* 0x041fe200078ec0ff */
[----:B------:R-:W-:Y:S01]  /*ef40*/  IMAD.U32 R13, R6, 0x10000, RZ ;  /* 0x00010000060d7824 */ /* 0x000fe200078e00ff */
[C---:B------:R-:W-:Y:S01]  /*ef50*/  LOP3.LUT R24, R7.reuse, 0xffff0000, RZ, 0xc0, !PT ;  /* 0xffff000007187812 */ /* 0x040fe200078ec0ff */
[----:B------:R-:W-:-:S02]  /*ef60*/  IMAD.U32 R15, R7, 0x10000, RZ ;  /* 0x00010000070f7824 */ /* 0x000fc400078e00ff */
[CC--:B------:R-:W-:Y:S01]  /*ef70*/  FMUL.FTZ R30, R14.reuse, R29.reuse ;  /* 0x0000001d0e1e7220 */ /* 0x0c0fe20000410000 */
[----:B------:R-:W-:Y:S01]  /*ef80*/  FMUL.FTZ R14, R14, R26 ;  /* 0x0000001a0e0e7220 */ /* 0x000fe20000410000 */
[----:B------:R-:W-:Y:S02]  /*ef90*/  IMAD.U32 R6, R4, 0x10000, RZ ;  /* 0x0001000004067824 */ /* 0x000fe400078e00ff */
[C---:B------:R-:W-:Y:S01]  /*efa0*/  FMUL.FTZ R32, R24.reuse, R28 ;  /* 0x0000001c18207220 */ /* 0x040fe20000410000 */
[----:B------:R-:W-:Y:S01]  /*efb0*/  FFMA.FTZ R30, R13, R26, -R30 ;  /* 0x0000001a0d1e7223 */ /* 0x000fe2000001081e */
[----:B------:R-:W-:Y:S02]  /*efc0*/  IMAD.U32 R7, R5, 0x10000, RZ ;  /* 0x0001000005077824 */ /* 0x000fe400078e00ff */
[----:B------:R-:W-:Y:S01]  /*efd0*/  FFMA.FTZ R31, R13, R29, R14 ;  /* 0x0000001d0d1f7223 */ /* 0x000fe2000001000e */
[-C--:B------:R-:W-:Y:S01]  /*efe0*/  FMUL.FTZ R26, R24, R61.reuse ;  /* 0x0000003d181a7220 */ /* 0x080fe20000410000 */
        /* <DEDUP_REMOVED lines=21> */
.L_x_1488:
[----:B------:R-:W-:Y:S05]  /*f140*/  BSYNC B1 ;  /* 0x0000000000017941 */ /* 0x000fea0003800000 */
.L_x_1487:
        /* <DEDUP_REMOVED lines=25> */
[----:B------:R-:W-:Y:S01]  /*f2e0*/  FFMA.FTZ R24, R8, R21, R6 ;  /* 0x0000001508187223 */ /* 0x000fe20000010006 */
[-C--:B------:R-:W-:Y:S01]  /*f2f0*/  FMUL.FTZ R8, R7, R12.reuse ;  /* 0x0000000c07087220 */ /* 0x080fe20000410000 */
[C---:B------:R-:W-:Y:S01]  /*f300*/  IMAD.U32 R7, R14.reuse, 0x10000, RZ ;  /* 0x000100000e077824 */ /* 0x040fe200078e00ff */
[----:B------:R-:W-:Y:S01]  /*f310*/  LOP3.LUT R5, R5, 0xffff0000, RZ, 0xc0, !PT ;  /* 0xffff000005057812 */ /* 0x000fe200078ec0ff */
[----:B------:R-:W-:Y:S01]  /*f320*/  IMAD.U32 R6, R11, 0x10000, RZ ;  /* 0x000100000b067824 */ /* 0x000fe200078e00ff */
[----:B------:R-:W-:Y:S01]  /*f330*/  LOP3.LUT R14, R14, 0xffff0000, RZ, 0xc0, !PT ;  /* 0xffff00000e0e7812 */ /* 0x000fe200078ec0ff */
[----:B------:R-:W-:Y:S01]  /*f340*/  FFMA.FTZ R26, R9, R12, -R26 ;  /* 0x0000000c091a7223 */ /* 0x000fe2000001081a */
[----:B------:R-:W-:Y:S01]  /*f350*/  LOP3.LUT R11, R11, 0xffff0000, RZ, 0xc0, !PT ;  /* 0xffff00000b0b7812 */ /* 0x000fe200078ec0ff */
[----:B------:R-:W-:Y:S01]  /*f360*/  FFMA.FTZ R13, R9, R20, R8 ;  /* 0x00000014090d7223 */ /* 0x000fe20000010008 */
        /* <DEDUP_REMOVED lines=12> */
[----:B------:R0:W-:Y:S01]  /*f430*/  STS.128 [R10+0xa000], R4 ;  /* 0x00a000040a007388 */ /* 0x0001e20000000c00 */
[----:B------:R-:W-:Y:S05]  /*f440*/  BRA `(.L_x_1478) ;  /* 0x0000003400dc7947 */ /* 0x000fea0003800000 */
.L_x_1451:
[----:B------:R-:W0:Y:S01]  /*f450*/  LDC R75, c[0x0][0x428] ;  /* 0x00010a00ff4b7b82 */ /* 0x000e220000000800 */
[-C--:B------:R-:W-:Y:S01]  /*f460*/  ISETP.GE.AND P0, PT, R162, R8.reuse, PT ;  /* 0x00000008a200720c */ /* 0x080fe20003f06270 */
[----:B------:R-:W-:Y:S01]  /*f470*/  BSSY B1, `(.L_x_1489) ;  /* 0x000003f000017945 */ /* 0x000fe20003800000 */
[----:B------:R-:W-:Y:S01]  /*f480*/  ISETP.GE.AND P1, PT, R185, R8, PT ;  /* 0x00000008b900720c */ /* 0x000fe20003f26270 */
[----:B------:R-:W-:Y:S01]  /*f490*/  IMAD.MOV.U32 R9, RZ, RZ, R61 ;  /* 0x000000ffff097224 */ /* 0x000fe200078e003d */
[----:B------:R-:W-:Y:S01]  /*f4a0*/  CS2R R40, SRZ ;  /* 0x0000000000287805 */ /* 0x000fe2000001ff00 */
[----:B------:R-:W-:Y:S01]  /*f4b0*/  IMAD.MOV.U32 R8, RZ, RZ, R74 ;  /* 0x000000ffff087224 */ /* 0x000fe200078e004a */
[----:B------:R-:W-:Y:S01]  /*f4c0*/  CS2R R4, SRZ ;  /* 0x0000000000047805 */ /* 0x000fe2000001ff00 */
[----:B------:R-:W-:Y:S01]  /*f4d0*/  IMAD.MOV.U32 R10, RZ, RZ, R72 ;  /* 0x000000ffff0a7224 */ /* 0x000fe200078e0048 */
[----:B------:R-:W-:Y:S01]  /*f4e0*/  CS2R R6, SRZ ;  /* 0x0000000000067805 */ /* 0x000fe2000001ff00 */
[----:B------:R-:W-:Y:S01]  /*f4f0*/  IMAD.MOV.U32 R11, RZ, RZ, R79 ;  /* 0x000000ffff0b7224 */ /* 0x000fe200078e004f */
        /* <DEDUP_REMOVED lines=20> */
[----:B0-----:R-:W-:Y:S06]  /*f640*/  @P0 BRA `(.L_x_1490) ;  /* 0x0000000000840947 */ /* 0x001fec0003800000 */
[----:B------:R-:W-:Y:S01]  /*f650*/  IADD3 R4, P2, R86, R71, RZ ;  /* 0x0000004756047210 */ /* 0x000fe20007f5e0ff */
[----:B------:R-:W-:Y:S01]  /*f660*/  ULDC.64 UR4, c[0x0][0x3c8] ;  /* 0x0000f20000047ab9 */ /* 0x000fe20000000a00 */
[----:B------:R-:W-:Y:S01]  /*f670*/  IADD3 R0, P3, R89, R70, RZ ;  /* 0x0000004659007210 */ /* 0x000fe20007f7e0ff */
[----:B------:R-:W-:Y:S01]  /*f680*/  ULDC.64 UR6, c[0x0][0x3e0] ;  /* 0x0000f80000067ab9 */ /* 0x000fe20000000a00 */
[----:B------:R-:W-:Y:S01]  /*f690*/  CS2R R32, SRZ ;  /* 0x0000000000207805 */ /* 0x000fe2000001ff00 */
[----:B------:R-:W-:Y:S01]  /*f6a0*/  IMAD.X R5, R84, 0x1, R85, P2 ;  /* 0x0000000154057824 */ /* 0x000fe200010e0655 */
[----:B------:R-:W-:Y:S01]  /*f6b0*/  LEA R20, P2, R4, UR4, 0x1 ;  /* 0x0000000404147c11 */ /* 0x000fe2000f8408ff */
[----:B------:R-:W-:Y:S01]  /*f6c0*/  IMAD.X R3, R87, 0x1, R82, P3 ;  /* 0x0000000157037824 */ /* 0x000fe200018e0652 */
[----:B------:R-:W-:Y:S01]  /*f6d0*/  LEA R66, P3, R0, UR6, 0x1 ;  /* 0x0000000600427c11 */ /* 0x000fe2000f8608ff */
[----:B------:R-:W-:Y:S01]  /*f6e0*/  ULDC UR4, c[0x0][0x3d4] ;  /* 0x0000f50000047ab9 */ /* 0x000fe20000000800 */
[----:B------:R-:W-:-:S02]  /*f6f0*/  LEA.HI.X R21, R4, UR5, R5, 0x1, P2 ;  /* 0x0000000504157c11 */ /* 0x000fc400090f0c05 */
[----:B------:R-:W-:Y:S02]  /*f700*/  CS2R R34, SRZ ;  /* 0x0000000000227805 */ /* 0x000fe4000001ff00 */
[----:B------:R-:W-:Y:S02]  /*f710*/  LEA.HI.X R67, R0, UR7, R3, 0x1, P3 ;  /* 0x0000000700437c11 */ /* 0x000fe400098f0c03 */
[----:B------:R-:W-:Y:S02]  /*f720*/  CS2R R36, SRZ ;  /* 0x0000000000247805 */ /* 0x000fe4000001ff00 */
[----:B------:R-:W-:Y:S02]  /*f730*/  ISETP.GE.AND P2, PT, R22, UR4, PT ;  /* 0x0000000416007c0c */ /* 0x000fe4000bf46270 */
        /* <DEDUP_REMOVED lines=12> */
[----:B------:R0:W5:Y:S04]  /*f800*/  @!P2 LDG.E.128 R32, desc[UR8][R20.64] ;  /* 0x000000081420a981 */ /* 0x000168000c1e1d00 */
[----:B------:R0:W5:Y:S04]  /*f810*/  @!P3 LDG.E.128 R36, desc[UR8][R20.64+0x40] ;  /* 0x000040081424b981 */ /* 0x000168000c1e1d00 */
[----:B------:R0:W5:Y:S04]  /*f820*/  @!P4 LDG.E.128 R60, desc[UR8][R20.64+0x80] ;  /* 0x00008008143cc981 */ /* 0x000168000c1e1d00 */
[----:B------:R0:W5:Y:S04]  /*f830*/  @!P2 LDG.E.128 R4, desc[UR8][R66.64] ;  /* 0x000000084204a981 */ /* 0x000168000c1e1d00 */
[----:B------:R0:W5:Y:S04]  /*f840*/  @!P3 LDG.E.128 R24, desc[UR8][R66.64+0x40] ;  /* 0x000040084218b981 */ /* 0x000168000c1e1d00 */
[----:B------:R0:W5:Y:S02]  /*f850*/  @!P4 LDG.E.128 R28, desc[UR8][R66.64+0x80] ;  /* 0x00008008421cc981 */ /* 0x000164000c1e1d00 */
.L_x_1490:
[----:B------:R-:W-:Y:S05]  /*f860*/  BSYNC B1 ;  /* 0x0000000000017941 */ /* 0x000fea0003800000 */
.L_x_1489:
[----:B------:R-:W-:Y:S01]  /*f870*/  BSSY B1, `(.L_x_1491) ;  /* 0x0000027000017945 */ /* 0x000fe20003800000 */
[----:B-----5:R-:W-:Y:S01]  /*f880*/  IMAD.MOV.U32 R72, RZ, RZ, R4 ;  /* 0x000000ffff487224 */ /* 0x020fe200078e0004 */
[----:B0-----:R-:W-:Y:S01]  /*f890*/  CS2R R66, SRZ ;  /* 0x0000000000427805 */ /* 0x001fe2000001ff00 */
[----:B------:R-:W-:Y:S02]  /*f8a0*/  IMAD.MOV.U32 R73, RZ, RZ, R5 ;  /* 0x000000ffff497224 */ /* 0x000fe400078e0005 */
[----:B------:R-:W-:Y:S01]  /*f8b0*/  IMAD.MOV.U32 R74, RZ, RZ, R6 ;  /* 0x000000ffff4a7224 */ /* 0x000fe200078e0006 */
[----:B------:R-:W-:Y:S06]  /*f8c0*/  @P1 BRA `(.L_x_1492) ;  /* 0x0000000000841947 */ /* 0x000fec0003800000 */
[----:B------:R-:W-:Y:S01]  /*f8d0*/  IADD3 R78, P2, P3, R71, R78, R86 ;  /* 0x0000004e474e7210 */ /* 0x000fe20007b5e056 */
[----:B------:R-:W-:Y:S01]  /*f8e0*/  ULDC.64 UR4, c[0x0][0x3c8] ;  /* 0x0000f20000047ab9 */ /* 0x000fe20000000a00 */
[----:B------:R-:W-:Y:S01]  /*f8f0*/  IADD3 R77, P4, P5, R70, R77, R89 ;  /* 0x0000004d464d7210 */ /* 0x000fe20007d9e059 */
[----:B------:R-:W-:Y:S01]  /*f900*/  ULDC.64 UR6, c[0x0][0x3e0] ;  /* 0x0000f80000067ab9 */ /* 0x000fe20000000a00 */
[----:B------:R-:W-:Y:S02]  /*f910*/  IADD3.X R3, R85, R76, R84, P2, P3 ;  /* 0x0000004c55037210 */ /* 0x000fe400017e6454 */
[----:B------:R-:W-:Y:S02]  /*f920*/  CS2R R52, SRZ ;  /* 0x0000000000347805 */ /* 0x000fe4000001ff00 */
[----:B------:R-:W-:Y:S01]  /*f930*/  LEA R20, P2, R78, UR4, 0x1 ;  /* 0x000000044e147c11 */ /* 0x000fe2000f8408ff */
[----:B------:R-:W-:Y:S01]  /*f940*/  ULDC UR4, c[0x0][0x3d4] ;  /* 0x0000f50000047ab9 */ /* 0x000fe20000000800 */
[----:B------:R-:W-:-:S02]  /*f950*/  IADD3.X R0, R82, R69, R87, P4, P5 ;  /* 0x0000004552007210 */ /* 0x000fc400027ea457 */
[----:B------:R-:W-:Y:S02]  /*f960*/  CS2R R54, SRZ ;  /* 0x0000000000367805 */ /* 0x000fe4000001ff00 */
[C---:B------:R-:W-:Y:S02]  /*f970*/  LEA R70, P3, R77.reuse, UR6, 0x1 ;  /* 0x000000064d467c11 */ /* 0x040fe4000f8608ff */
[----:B------:R-:W-:Y:S02]  /*f980*/  CS2R R56, SRZ ;  /* 0x0000000000387805 */ /* 0x000fe4000001ff00 */
[----:B------:R-:W-:Y:S02]  /*f990*/  LEA.HI.X R21, R78, UR5, R3, 0x1, P2 ;  /* 0x000000054e157c11 */ /* 0x000fe400090f0c03 */
[----:B------:R-:W-:Y:S02]  /*f9a0*/  CS2R R58, SRZ ;  /* 0x00000000003a7805 */ /* 0x000fe4000001ff00 */
[----:B------:R-:W-:-:S02]  /*f9b0*/  LEA.HI.X R71, R77, UR7, R0, 0x1, P3 ;  /* 0x000000074d477c11 */ /* 0x000fc400098f0c00 */
        /* <DEDUP_REMOVED lines=18> */
.L_x_1492:
[----:B------:R-:W-:Y:S05]  /*fae0*/  BSYNC B1 ;  /* 0x0000000000017941 */ /* 0x000fea0003800000 */
.L_x_1491:
[----:B------:R-:W-:Y:S01]  /*faf0*/  IMAD.MOV.U32 R0, RZ, RZ, R7 ;  /* 0x000000ffff007224 */ /* 0x000fe200078e0007 */
[----:B------:R-:W-:Y:S01]  /*fb00*/  ISETP.NE.AND P2, PT, R75, 0x1, PT ;  /* 0x000000014b00780c */ /* 0x000fe20003f45270 */
[----:B------:R-:W-:Y:S01]  /*fb10*/  IMAD.MOV.U32 R3, RZ, RZ, R24 ;  /* 0x000000ffff037224 */ /* 0x000fe200078e0018 */
[----:B------:R-:W-:Y:S01]  /*fb20*/  ULDC.64 UR4, c[0x0][0x3c8] ;  /* 0x0000f20000047ab9 */ /* 0x000fe20000000a00 */
        /* <DEDUP_REMOVED lines=18> */
[----:B------:R-:W-:Y:S01]  /*fc50*/  IMAD.MOV.U32 R20, RZ, RZ, R35 ;  /* 0x000000ffff147224 */ /* 0x000fe200078e0023 */
[----:B------:R-:W-:Y:S01]  /*fc60*/  ULDC.64 UR6, c[0x0][0x3e0] ;  /* 0x0000f80000067ab9 */ /* 0x000fe20000000a00 */
[----:B------:R-:W-:Y:S01]  /*fc70*/  IMAD.MOV.U32 R70, RZ, RZ, R39 ;  /* 0x000000ffff467224 */ /* 0x000fe200078e0027 */
[----:B------:R-:W-:Y:S01]  /*fc80*/  PRMT R88, R3, 0x7610, R88 ;  /* 0x0000761003587816 */ /* 0x000fe20000000058 */
[----:B------:R-:W1:Y:S01]  /*fc90*/  @P2 LDC R0, c[0x0][0x42c] ;  /* 0x00010b00ff002b82 */ /* 0x000e620000000800 */
[----:B------:R-:W-:Y:S01]  /*fca0*/  IMAD.MOV.U32 R3, RZ, RZ, R34 ;  /* 0x000000ffff037224 */ /* 0x000fe200078e0022 */
[----:B------:R-:W-:Y:S01]  /*fcb0*/  PRMT R115, R20, 0x7610, R115 ;  /* 0x0000761014737816 */ /* 0x000fe20000000073 */
        /* <DEDUP_REMOVED lines=8> */
[----:B------:R-:W-:Y:S01]  /*fd40*/  IMAD R3, R188, 0x40, R3 ;  /* 0x00000040bc037824 */ /* 0x000fe200078e0203 */
        /* <DEDUP_REMOVED lines=13> */
[----:B-1----:R-:W-:Y:S01]  /*fe20*/  @P2 IMAD.HI.U32 R0, R3, R0, RZ ;  /* 0x0000000003002227 */ /* 0x002fe200078e00ff */
[----:B------:R-:W-:-:S02]  /*fe30*/  PRMT R76, R20, 0x7610, R76 ;  /* 0x00007610144c7816 */ /* 0x000fc4000000004c */
[----:B------:R-:W-:Y:S01]  /*fe40*/  PRMT R103, R69, 0x7610, R103 ;  /* 0x0000761045677816 */ /* 0x000fe20000000067 */
[----:B------:R-:W-:Y:S01]  /*fe50*/  IMAD.MOV.U32 R69, RZ, RZ, R62 ;  /* 0x000000ffff457224 */ /* 0x000fe200078e003e */
[----:B0-----:R-:W-:Y:S01]  /*fe60*/  @P2 SHF.R.U32.HI R3, RZ, R21, R0 ;  /* 0x00000015ff032219 */ /* 0x001fe20000011600 */
[----:B------:R-:W-:Y:S01]  /*fe70*/  IMAD.MOV.U32 R0, RZ, RZ, R40 ;  /* 0x000000ffff007224 */ /* 0x000fe200078e0028 */
[----:B------:R-:W-:Y:S02]  /*fe80*/  PRMT R108, R72, 0x7610, R108 ;  /* 0x00007610486c7816 */ /* 0x000fe4000000006c */
[----:B------:R-:W-:Y:S01]  /*fe90*/  SHF.R.S32.HI R21, RZ, 0x1f, R3 ;  /* 0x0000001fff157819 */ /* 0x000fe20000011403 */
[----:B------:R-:W-:Y:S01]  /*fea0*/  IMAD.WIDE.U32 R10, R3, R12, R10 ;  /* 0x0000000c030a7225 */ /* 0x000fe200078e000a */
[----:B------:R-:W-:Y:S02]  /*feb0*/  PRMT R75, R0, 0x7610, R75 ;  /* 0x00007610004b7816 */ /* 0x000fe4000000004b */
[----:B------:R-:W-:Y:S01]  /*fec0*/  PRMT R91, R69, 0x7610, R91 ;  /* 0x00007610455b7816 */ /* 0x000fe2000000005b */
[----:B------:R-:W-:-:S02]  /*fed0*/  IMAD R0, R21, R14, RZ ;  /* 0x0000000e15007224 */ /* 0x000fc400078e02ff */
[----:B------:R-:W-:Y:S02]  /*fee0*/  IMAD R70, R21, R12, RZ ;  /* 0x0000000c15467224 */ /* 0x000fe400078e02ff */
[----:B------:R-:W-:-:S04]  /*fef0*/  IMAD.WIDE.U32 R20, R3, R14, R8 ;  /* 0x0000000e03147225 */ /* 0x000fc800078e0008 */
[C---:B------:R-:W-:Y:S01]  /*ff00*/  IMAD R9, R3.reuse, R15, R0 ;  /* 0x0000000f03097224 */ /* 0x040fe200078e0200 */
[----:B------:R-:W-:Y:S01]  /*ff10*/  LEA R8, P2, R20, UR4, 0x1 ;  /* 0x0000000414087c11 */ /* 0x000fe2000f8408ff */
[----:B------:R-:W-:Y:S01]  /*ff20*/  IMAD R3, R3, R13, R70 ;  /* 0x0000000d03037224 */ /* 0x000fe200078e0246 */
[----:B------:R-:W-:Y:S01]  /*ff30*/  LEA R0, P3, R10, UR6, 0x1 ;  /* 0x000000060a007c11 */ /* 0x000fe2000f8608ff */
[----:B------:R-:W-:Y:S01]  /*ff40*/  IMAD.IADD R9, R21, 0x1, R9 ;  /* 0x0000000115097824 */ /* 0x000fe200078e0209 */
[----:B------:R-:W-:Y:S01]  /*ff50*/  UMOV UR4, 0xffffffff ;  /* 0xffffffff00047882 */ /* 0x000fe20000000000 */
[----:B------:R-:W-:Y:S02]  /*ff60*/  IMAD.IADD R3, R11, 0x1, R3 ;  /* 0x000000010b037824 */ /* 0x000fe400078e0203 */
        /* <DEDUP_REMOVED lines=10> */
.L_x_1769:
[----:B------:R-:W-:-:S03]  /*10010*/  UMOV UR4, 0xffffffff ;  /* 0xffffffff00047882 */ /* 0x000fc60000000000 */
[----:B------:R-:W-:Y:S05]  /*10020*/  BRA.DIV UR4, `(.L_x_1494) ;  /* 0x0000019604087947 */ /* 0x000fea000b800000 */
.L_x_1772:
[----:B------:R-:W-:-:S03]  /*10030*/  UMOV UR4, 0xffffffff ;  /* 0xffffffff00047882 */ /* 0x000fc60000000000 */
[----:B------:R-:W-:Y:S05]  /*10040*/  BRA.DIV UR4, `(.L_x_1495) ;  /* 0x0000019604287947 */ /* 0x000fea000b800000 */
.L_x_1775:
[----:B------:R-:W-:-:S03]  /*10050*/  UMOV UR4, 0xffffffff ;  /* 0xffffffff00047882 */ /* 0x000fc60000000000 */
[----:B------:R-:W-:Y:S05]  /*10060*/  BRA.DIV UR4, `(.L_x_1496) ;  /* 0x0000019604487947 */ /* 0x000fea000b800000 */
.L_x_1778:
[----:B------:R-:W-:-:S03]  /*10070*/  UMOV UR4, 0xffffffff ;  /* 0xffffffff00047882 */ /* 0x000fc60000000000 */
[----:B------:R-:W-:Y:S05]  /*10080*/  BRA.DIV UR4, `(.L_x_1497) ;  /* 0x0000019604687947 */ /* 0x000fea000b800000 */
.L_x_1781:
[----:B------:R-:W-:Y:S01]  /*10090*/  UMOV UR4, 0xffffffff ;  /* 0xffffffff00047882 */ /* 0x000fe20000000000 */
[----:B------:R-:W-:Y:S02]  /*100a0*/  LOP3.LUT R9, R10, 0xfffffffe, RZ, 0xc0, !PT ;  /* 0xfffffffe0a097812 */ /* 0x000fe400078ec0ff */
[----:B------:R-:W-:Y:S05]  /*100b0*/  BRA.DIV UR4, `(.L_x_1498) ;  /* 0x0000019604847947 */ /* 0x000fea000b800000 */
.L_x_1784:
[----:B------:R-:W-:Y:S01]  /*100c0*/  UMOV UR4, 0xffffffff ;  /* 0xffffffff00047882 */ /* 0x000fe20000000000 */
[----:B------:R-:W-:Y:S02]  /*100d0*/  IMAD.IADD R9, R184, 0x1, -R9 ;  /* 0x00000001b8097824 */ /* 0x000fe400078e0a09 */
[----:B------:R-:W-:Y:S05]  /*100e0*/  BRA.DIV UR4, `(.L_x_1499) ;  /* 0x0000019604a07947 */ /* 0x000fea000b800000 */
.L_x_1787:
[----:B------:R-:W-:Y:S01]  /*100f0*/  UMOV UR4, 0xffffffff ;  /* 0xffffffff00047882 */ /* 0x000fe20000000000 */
[----:B------:R-:W-:Y:S02]  /*10100*/  SHF.L.U32 R9, R9, 0x1f, RZ ;  /* 0x0000001f09097819 */ /* 0x000fe400000006ff */
[----:B------:R-:W-:Y:S05]  /*10110*/  BRA.DIV UR4, `(.L_x_1500) ;  /* 0x0000019604bc7947 */ /* 0x000fea000b800000 */
.L_x_1790:
        /* <DEDUP_REMOVED lines=36> */
[----:B0-----:R-:W-:Y:S06]  /*10360*/  @!P2 BRA `(.L_x_1502) ;  /* 0x000001940050a947 */ /* 0x001fec0003800000 */
.L_x_1791:
[----:B------:R-:W-:Y:S05]  /*10370*/  BSYNC B1 ;  /* 0x0000000000017941 */ /* 0x000fea0003800000 */
.L_x_1501:
[----:B------:R-:W-:Y:S01]  /*10380*/  BSSY B1, `(.L_x_1503) ;  /* 0x0000145000017945 */ /* 0x000fe20003800000 */
[----:B------:R-:W-:Y:S02]  /*10390*/  PRMT R71, R8, 0x7610, R71 ;  /* 0x0000761008477816 */ /* 0x000fe40000000047 */
[----:B------:R-:W-:Y:S01]  /*103a0*/  PRMT R72, R10, 0x7610, R72 ;  /* 0x000076100a487816 */ /* 0x000fe20000000048 */
[----:B------:R-:W-:Y:S06]  /*103b0*/  @P0 BRA `(.L_x_1504) ;  /* 0x0000001400040947 */ /* 0x000fec0003800000 */
[----:B------:R-:W1:Y:S01]  /*103c0*/  LDC R105, c[0x0][0x3d4] ;  /* 0x0000f500ff697b82 */ /* 0x000e620000000800 */
[----:B------:R-:W-:Y:S01]  /*103d0*/  BSSY B2, `(.L_x_1505) ;  /* 0x000006f000027945 */ /* 0x000fe20003800000 */
[-C--:B-1----:R-:W-:Y:S02]  /*103e0*/  ISETP.GE.AND P0, PT, R22, R105.reuse, PT ;  /* 0x000000691600720c */ /* 0x082fe40003f06270 */
[-C--:B------:R-:W-:Y:S02]  /*103f0*/  ISETP.GE.AND P2, PT, R165, R105.reuse, PT ;  /* 0x00000069a500720c */ /* 0x080fe40003f46270 */
[----:B------:R-:W-:-:S09]  /*10400*/  ISETP.GE.AND P3, PT, R166, R105, PT ;  /* 0x00000069a600720c */ /* 0x000fd20003f66270 */
[----:B------:R-:W-:Y:S05]  /*10410*/  @P0 BRA `(.L_x_1506) ;  /* 0x0000000400a80947 */ /* 0x000fea0003800000 */
[----:B------:R-:W-:Y:S02]  /*10420*/  LEA.HI R10, R105, R188, RZ, 0x1d ;  /* 0x000000bc690a7211 */ /* 0x000fe400078fe8ff */
[----:B------:R-:W-:Y:S02]  /*10430*/  LOP3.LUT R8, R174, 0x38, R22, 0xf8, !PT ;  /* 0x00000038ae087812 */ /* 0x000fe400078ef816 */
[----:B------:R-:W-:Y:S01]  /*10440*/  SHF.R.S32.HI R13, RZ, 0x1f, R10 ;  /* 0x0000001fff0d7819 */ /* 0x000fe2000001140a */
[----:B------:R-:W-:Y:S01]  /*10450*/  IMAD.SHL.U32 R11, R10, 0x8, RZ ;  /* 0x000000080a0b7824 */ /* 0x000fe200078e00ff */
[-C--:B0-----:R-:W-:Y:S02]  /*10460*/  LOP3.LUT R9, R8, R175.reuse, RZ, 0x3c, !PT ;  /* 0x000000af08097212 */ /* 0x081fe400078e3cff */
[----:B------:R-:W-:Y:S02]  /*10470*/  LEA.HI R13, R13, R10, RZ, 0x3 ;  /* 0x0000000a0d0d7211 */ /* 0x000fe400078f18ff */
[----:B------:R-:W-:Y:S01]  /*10480*/  LOP3.LUT R8, R174, 0x38, R11, 0xf8, !PT ;  /* 0x00000038ae087812 */ /* 0x000fe200078ef80b */
[----:B------:R-:W-:Y:S01]  /*10490*/  IMAD.IADD R9, R176, 0x1, R9 ;  /* 0x00000001b0097824 */ /* 0x000fe200078e0209 */
[--C-:B------:R-:W-:Y:S01]  /*104a0*/  SHF.R.U64 R119, R32, 0x10, R33.reuse ;  /* 0x0000001020777819 */ /* 0x100fe20000001221 */
[----:B------:R-:W-:Y:S01]  /*104b0*/  IMAD.SHL.U32 R13, R13, 0x400, RZ ;  /* 0x000004000d0d7824 */ /* 0x000fe200078e00ff */
[----:B------:R-:W-:Y:S01]  /*104c0*/  LOP3.LUT R8, R8, R175, RZ, 0x3c, !PT ;  /* 0x000000af08087212 */ /* 0x000fe200078e3cff */
[----:B------:R-:W-:Y:S01]  /*104d0*/  IMAD R106, R9, 0x2, R18 ;  /* 0x00000002096a7824 */ /* 0x000fe200078e0212 */
[----:B------:R-:W-:-:S02]  /*104e0*/  SHF.R.U32.HI R32, RZ, 0x10, R33 ;  /* 0x00000010ff207819 */ /* 0x000fc40000011621 */
[----:B------:R-:W-:Y:S02]  /*104f0*/  LOP3.LUT R13, R13, 0x7fffe000, RZ, 0xc0, !PT ;  /* 0x7fffe0000d0d7812 */ /* 0x000fe400078ec0ff */
[----:B------:R-:W-:Y:S02]  /*10500*/  SHF.R.U64 R33, R4, 0x10, R5 ;  /* 0x0000001004217819 */ /* 0x000fe40000001205 */
[----:B------:R-:W-:Y:S02]  /*10510*/  IADD3 R13, R8, R13, R176 ;  /* 0x0000000d080d7210 */ /* 0x000fe40007ffe0b0 */
[----:B------:R-:W0:Y:S01]  /*10520*/  LDS.128 R8, [R106+0xc400] ;  /* 0x00c400006a087984 */ /* 0x000e220000000c00 */
[----:B------:R-:W-:Y:S02]  /*10530*/  SHF.R.U64 R117, R34, 0x10, R35 ;  /* 0x0000001022757819 */ /* 0x000fe40000001223 */
[----:B------:R-:W-:Y:S01]  /*10540*/  IMAD R107, R13, 0x2, R18 ;  /* 0x000000020d6b7824 */ /* 0x000fe200078e0212 */
[----:B------:R-:W-:-:S02]  /*10550*/  SHF.R.U32.HI R4, RZ, 0x10, R5 ;  /* 0x00000010ff047819 */ /* 0x000fc40000011605 */
[--C-:B------:R-:W-:Y:S02]  /*10560*/  SHF.R.U64 R5, R6, 0x10, R7.reuse ;  /* 0x0000001006057819 */ /* 0x100fe40000001207 */
[----:B------:R-:W1:Y:S01]  /*10570*/  LDS.128 R12, [R107+0xc400] ;  /* 0x00c400006b0c7984 */ /* 0x000e620000000c00 */
[----:B------:R-:W-:Y:S02]  /*10580*/  SHF.R.U32.HI R6, RZ, 0x10, R7 ;  /* 0x00000010ff067819 */ /* 0x000fe40000011607 */
[----:B------:R-:W-:Y:S02]  /*10590*/  PRMT R114, R114, 0x5410, R117 ;  /* 0x0000541072727816 */ /* 0x000fe40000000075 */
[----:B------:R-:W-:Y:S02]  /*105a0*/  PRMT R116, R108, 0x5410, R33 ;  /* 0x000054106c747816 */ /* 0x000fe40000000021 */
[----:B------:R-:W-:Y:S02]  /*105b0*/  PRMT R117, R109, 0x5410, R4 ;  /* 0x000054106d757816 */ /* 0x000fe40000000004 */
[----:B------:R-:W-:Y:S01]  /*105c0*/  PRMT R118, R110, 0x5410, R5 ;  /* 0x000054106e767816 */ /* 0x000fe20000000005 */
[----:B------:R-:W-:Y:S01]  /*105d0*/  IMAD.U32 R109, R116, 0x10000, RZ ;  /* 0x00010000746d7824 */ /* 0x000fe200078e00ff */
[----:B------:R-:W-:Y:S01]  /*105e0*/  PRMT R111, R111, 0x5410, R6 ;  /* 0x000054106f6f7816 */ /* 0x000fe20000000006 */
[----:B------:R-:W-:Y:S01]  /*105f0*/  IMAD.U32 R110, R117, 0x10000, RZ ;  /* 0x00010000756e7824 */ /* 0x000fe200078e00ff */
[----:B------:R-:W-:-:S02]  /*10600*/  PRMT R112, R112, 0x5410, R119 ;  /* 0x0000541070707816 */ /* 0x000fc40000000077 */
[----:B------:R-:W-:Y:S02]  /*10610*/  PRMT R113, R113, 0x5410, R32 ;  /* 0x0000541071717816 */ /* 0x000fe40000000020 */
[----:B------:R-:W-:Y:S01]  /*10620*/  SHF.R.U32.HI R34, RZ, 0x10, R35 ;  /* 0x00000010ff227819 */ /* 0x000fe20000011623 */
[----:B------:R-:W-:Y:S01]  /*10630*/  IMAD.U32 R108, R112, 0x10000, RZ ;  /* 0x00010000706c7824 */ /* 0x000fe200078e00ff */
[----:B------:R-:W-:Y:S02]  /*10640*/  LOP3.LUT R116, R116, 0xffff0000, RZ, 0xc0, !PT ;  /* 0xffff000074747812 */ /* 0x000fe400078ec0ff */
[----:B------:R-:W-:Y:S02]  /*10650*/  PRMT R115, R115, 0x5410, R34 ;  /* 0x0000541073737816 */ /* 0x000fe40000000022 */
        /* <DEDUP_REMOVED lines=19> */
[----:B------:R-:W-:Y:S02]  /*10790*/  IMAD.U32 R35, R15, 0x10000, RZ ;  /* 0x000100000f237824 */ /* 0x000fe400078e00ff */
[----:B------:R-:W-:Y:S01]  /*107a0*/  FFMA.FTZ R121, R4, R109, R121 ;  /* 0x0000006d04797223 */ /* 0x000fe20000010079 */
[----:B------:R-:W-:Y:S02]  /*107b0*/  IMAD.U32 R108, R111, 0x10000, RZ ;  /* 0x000100006f6c7824 */ /* 0x000fe400078e00ff */
[-C--:B------:R-:W-:Y:S01]  /*107c0*/  FMUL.FTZ R33, R33, R11.reuse ;  /* 0x0000000b21217220 */ /* 0x080fe20000410000 */
[----:B------:R-:W-:Y:S02]  /*107d0*/  IMAD.U32 R4, R115, 0x10000, RZ ;  /* 0x0001000073047824 */ /* 0x000fe400078e00ff */
[C---:B------:R-:W-:Y:S01]  /*107e0*/  FFMA.FTZ R123, R6.reuse, R11, -R123 ;  /* 0x0000000b067b7223 */ /* 0x040fe2000001087b */
[C---:B------:R-:W-:Y:S01]  /*107f0*/  FMUL.FTZ R11, R35.reuse, R108 ;  /* 0x0000006c230b7220 */ /* 0x040fe20000410000 */
[----:B------:R-:W-:Y:S01]  /*10800*/  FFMA.FTZ R33, R6, R110, R33 ;  /* 0x0000006e06217223 */ /* 0x000fe20000010021 */
[----:B------:R-:W-:Y:S01]  /*10810*/  FMUL.FTZ R109, R35, R4 ;  /* 0x00000004236d7220 */ /* 0x000fe20000410000 */
[----:B------:R-:W-:-:S02]  /*10820*/  IMAD.U32 R34, R14, 0x10000, RZ ;  /* 0x000100000e227824 */ /* 0x000fc400078e00ff */
[----:B------:R-:W-:Y:S01]  /*10830*/  FFMA.FTZ R35, R32, R4, -R11 ;  /* 0x0000000420237223 */ /* 0x000fe2000001080b */
[C---:B------:R-:W-:Y:S01]  /*10840*/  FMUL.FTZ R4, R12.reuse, R116 ;  /* 0x000000740c047220 */ /* 0x040fe20000410000 */
[-C--:B------:R-:W-:Y:S01]  /*10850*/  FMUL.FTZ R12, R12, R112.reuse ;  /* 0x000000700c0c7220 */ /* 0x080fe20000410000 */
[----:B------:R-:W-:Y:S01]  /*10860*/  IMAD.U32 R6, R118, 0x10000, RZ ;  /* 0x0001000076067824 */ /* 0x000fe200078e00ff */
[----:B------:R-:W-:Y:S01]  /*10870*/  LOP3.LUT R14, R14, 0xffff0000, RZ, 0xc0, !PT ;  /* 0xffff00000e0e7812 */ /* 0x000fe200078ec0ff */
[----:B------:R-:W-:Y:S01]  /*10880*/  FFMA.FTZ R112, R5, R112, -R4 ;  /* 0x0000007005707223 */ /* 0x000fe20000010804 */
[----:B------:R-:W-:Y:S01]  /*10890*/  IMAD.U32 R4, R114, 0x10000, RZ ;  /* 0x0001000072047824 */ /* 0x000fe200078e00ff */
[----:B------:R-:W-:Y:S01]  /*108a0*/  LOP3.LUT R113, R113, 0xffff0000, RZ, 0xc0, !PT ;  /* 0xffff000071717812 */ /* 0x000fe200078ec0ff */
[----:B------:R-:W-:Y:S01]  /*108b0*/  FMUL.FTZ R110, R34, R6 ;  /* 0x00000006226e7220 */ /* 0x000fe20000410000 */
[----:B------:R-:W-:Y:S01]  /*108c0*/  LOP3.LUT R118, R118, 0xffff0000, RZ, 0xc0, !PT ;  /* 0xffff000076767812 */ /* 0x000fe200078ec0ff */
[----:B------:R-:W-:Y:S01]  /*108d0*/  FMUL.FTZ R34, R34, R4 ;  /* 0x0000000422227220 */ /* 0x000fe20000410000 */
[----:B------:R-:W-:Y:S01]  /*108e0*/  LOP3.LUT R15, R15, 0xffff0000, RZ, 0xc0, !PT ;  /* 0xffff00000f0f7812 */ /* 0x000fe200078ec0ff */
[----:B------:R-:W-:Y:S01]  /*108f0*/  FFMA.FTZ R109, R32, R108, R109 ;  /* 0x0000006c206d7223 */ /* 0x000fe2000001006d */
[----:B------:R-:W-:Y:S01]  /*10900*/  LOP3.LUT R114, R114, 0xffff0000, RZ, 0xc0, !PT ;  /* 0xffff000072727812 */ /* 0x000fe200078ec0ff */
[----:B------:R-:W-:Y:S01]  /*10910*/  FFMA.FTZ R110, R7, R4, -R110 ;  /* 0x00000004076e7223 */ /* 0x000fe2000001086e */
[----:B------:R-:W-:Y:S01]  /*10920*/  LOP3.LUT R111, R111, 0xffff0000, RZ, 0xc0, !PT ;  /* 0xffff00006f6f7812 */ /* 0x000fe200078ec0ff */
[----:B------:R-:W-:Y:S01]  /*10930*/  FMUL.FTZ R11, R13, R117 ;  /* 0x000000750d0b7220 */ /* 0x000fe20000410000 */
[----:B------:R-:W-:Y:S01]  /*10940*/  LOP3.LUT R115, R115, 0xffff0000, RZ, 0xc0, !PT ;  /* 0xffff000073737812 */ /* 0x000fe200078ec0ff */
[----:B------:R-:W-:Y:S01]  /*10950*/  FMUL.FTZ R108, R13, R113 ;  /* 0x000000710d6c7220 */ /* 0x000fe20000410000 */
[----:B------:R-:W-:Y:S01]  /*10960*/  FFMA.FTZ R12, R5, R116, R12 ;  /* 0x00000074050c7223 */ /* 0x000fe2000001000c */
[C---:B------:R-:W-:Y:S01]  /*10970*/  FMUL.FTZ R4, R14.reuse, R118 ;  /* 0x000000760e047220 */ /* 0x040fe20000410000 */
[----:B------:R-:W-:Y:S01]  /*10980*/  FFMA.FTZ R34, R7, R6, R34 ;  /* 0x0000000607227223 */ /* 0x000fe20000010022 */
[-C--:B------:R-:W-:Y:S01]  /*10990*/  FMUL.FTZ R5, R14, R114.reuse ;  /* 0x000000720e057220 */ /* 0x080fe20000410000 */
[C---:B------:R-:W-:Y:S01]  /*109a0*/  FMUL.FTZ R13, R15.reuse, R111 ;  /* 0x0000006f0f0d7220 */ /* 0x040fe20000410000 */
[----:B------:R-:W-:Y:S01]  /*109b0*/  FMUL.FTZ R6, R15, R115 ;  /* 0x000000730f067220 */ /* 0x000fe20000410000 */
[----:B------:R-:W-:Y:S01]  /*109c0*/  FFMA.FTZ R32, R8, R113, -R11 ;  /* 0x0000007108207223 */ /* 0x000fe2000001080b */
[C---:B------:R-:W-:Y:S01]  /*109d0*/  FFMA.FTZ R7, R9.reuse, R114, -R4 ;  /* 0x0000007209077223 */ /* 0x040fe20000010804 */
[----:B------:R-:W-:Y:S01]  /*109e0*/  FFMA.FTZ R11, R9, R118, R5 ;  /* 0x00000076090b7223 */ /* 0x000fe20000010005 */
[----:B------:R-:W-:Y:S01]  /*109f0*/  FFMA.FTZ R14, R10, R115, -R13 ;  /* 0x000000730a0e7223 */ /* 0x000fe2000001080d */
[----:B------:R-:W-:Y:S01]  /*10a00*/  FFMA.FTZ R108, R8, R117, R108 ;  /* 0x00000075086c7223 */ /* 0x000fe2000001006c */
[----:B------:R-:W-:Y:S01]  /*10a10*/  FFMA.FTZ R114, R10, R111, R6 ;  /* 0x0000006f0a727223 */ /* 0x000fe20000010006 */
[----:B------:R-:W-:-:S02]  /*10a20*/  F2FP.BF16.F32.PACK_AB R6, R7, R110 ;  /* 0x0000006e0706723e */ /* 0x000fc400000010ff */
[----:B------:R-:W-:Y:S02]  /*10a30*/  F2FP.BF16.F32.PACK_AB R4, R112, R119 ;  /* 0x000000777004723e */ /* 0x000fe400000010ff */
[----:B------:R-:W-:Y:S02]  /*10a40*/  F2FP.BF16.F32.PACK_AB R5, R32, R123 ;  /* 0x0000007b2005723e */ /* 0x000fe400000010ff */
[----:B------:R-:W-:Y:S02]  /*10a50*/  F2FP.BF16.F32.PACK_AB R10, R11, R34 ;  /* 0x000000220b0a723e */ /* 0x000fe400000010ff */
[----:B------:R-:W-:Y:S02]  /*10a60*/  F2FP.BF16.F32.PACK_AB R7, R14, R35 ;  /* 0x000000230e07723e */ /* 0x000fe400000010ff */
[----:B------:R-:W-:Y:S02]  /*10a70*/  F2FP.BF16.F32.PACK_AB R8, R12, R121 ;  /* 0x000000790c08723e */ /* 0x000fe400000010ff */
[----:B------:R-:W-:Y:S01]  /*10a80*/  F2FP.BF16.F32.PACK_AB R9, R108, R33 ;  /* 0x000000216c09723e */ /* 0x000fe200000010ff */
[----:B------:R1:W-:Y:S01]  /*10a90*/  STS.128 [R106+0xc400], R4 ;  /* 0x00c400046a007388 */ /* 0x0003e20000000c00 */
[----:B------:R-:W-:-:S05]  /*10aa0*/  F2FP.BF16.F32.PACK_AB R11, R114, R109 ;  /* 0x0000006d720b723e */ /* 0x000fca00000010ff */
[----:B------:R1:W-:Y:S02]  /*10ab0*/  STS.128 [R107+0xc400], R8 ;  /* 0x00c400086b007388 */ /* 0x0003e40000000c00 */
.L_x_1506:
[----:B------:R-:W-:Y:S05]  /*10ac0*/  BSYNC B2 ;  /* 0x0000000000027941 */ /* 0x000fea0003800000 */
.L_x_1505:
[----:B------:R-:W-:Y:S04]  /*10ad0*/  BSSY B2, `(.L_x_1507) ;  /* 0x0000068000027945 */ /* 0x000fe80003800000 */
[----:B------:R-:W-:Y:S05]  /*10ae0*/  @P2 BRA `(.L_x_1508) ;  /* 0x0000000400982947 */ /* 0x000fea0003800000 */
[----:B-1----:R-:W-:Y:S02]  /*10af0*/  LEA.HI R4, R105, R189, RZ, 0x1d ;  /* 0x000000bd69047211 */ /* 0x002fe400078fe8ff */
[----:B------:R-:W-:Y:S02]  /*10b00*/  SHF.R.U64 R34, R36, 0x10, R37 ;  /* 0x0000001024227819 */ /* 0x000fe40000001225 */
[----:B------:R-:W-:Y:S01]  /*10b10*/  SHF.R.S32.HI R7, RZ, 0x1f, R4 ;  /* 0x0000001fff077819 */ /* 0x000fe20000011404 */
[----:B------:R-:W-:Y:S01]  /*10b20*/  IMAD.SHL.U32 R5, R4, 0x8, RZ ;  /* 0x0000000804057824 */ /* 0x000fe200078e00ff */
[----:B------:R-:W-:Y:S02]  /*10b30*/  SHF.R.U64 R24, R24, 0x10, R25 ;  /* 0x0000001018187819 */ /* 0x000fe40000001219 */
[----:B------:R-:W-:Y:S02]  /*10b40*/  LEA.HI R7, R7, R4, RZ, 0x3 ;  /* 0x0000000407077211 */ /* 0x000fe400078f18ff */
[----:B------:R-:W-:-:S02]  /*10b50*/  LOP3.LUT R4, R174, 0x38, R5, 0xf8, !PT ;  /* 0x00000038ae047812 */ /* 0x000fc400078ef805 */
[----:B------:R-:W-:Y:S01]  /*10b60*/  SHF.R.U32.HI R25, RZ, 0x10, R25 ;  /* 0x00000010ff197819 */ /* 0x000fe20000011619 */
[----:B------:R-:W-:Y:S01]  /*10b70*/  IMAD.SHL.U32 R7, R7, 0x400, RZ ;  /* 0x0000040007077824 */ /* 0x000fe200078e00ff */
[----:B------:R-:W-:Y:S02]  /*10b80*/  LOP3.LUT R4, R4, R175, RZ, 0x3c, !PT ;  /* 0x000000af04047212 */ /* 0x000fe400078e3cff */
[----:B------:R-:W-:Y:S02]  /*10b90*/  PRMT R101, R101, 0x5410, R34 ;  /* 0x0000541065657816 */ /* 0x000fe40000000022 */
[----:B------:R-:W-:Y:S02]  /*10ba0*/  LOP3.LUT R7, R7, 0x7fffe000, RZ, 0xc0, !PT ;  /* 0x7fffe00007077812 */ /* 0x000fe400078ec0ff */
[----:B------:R-:W-:Y:S01]  /*10bb0*/  PRMT R97, R97, 0x5410, R24 ;  /* 0x0000541061617816 */ /* 0x000fe20000000018 */
[----:B------:R-:W-:Y:S01]  /*10bc0*/  IMAD.U32 R34, R101, 0x10000, RZ ;  /* 0x0001000065227824 */ /* 0x000fe200078e00ff */
[----:B0-----:R-:W-:-:S02]  /*10bd0*/  IADD3 R9, R4, R7, R176 ;  /* 0x0000000704097210 */ /* 0x001fc40007ffe0b0 */
[----:B------:R-:W0:Y:S01]  /*10be0*/  LDS.128 R4, [R198] ;  /* 0x00000000c6047984 */ /* 0x000e220000000c00 */
[----:B------:R-:W-:Y:S01]  /*10bf0*/  SHF.R.U32.HI R37, RZ, 0x10, R37 ;  /* 0x00000010ff257819 */ /* 0x000fe20000011625 */
[----:B------:R-:W-:Y:S01]  /*10c00*/  IMAD.U32 R36, R97, 0x10000, RZ ;  /* 0x0001000061247824 */ /* 0x000fe200078e00ff */
[----:B------:R-:W-:Y:S01]  /*10c10*/  SHF.R.U64 R14, R26, 0x10, R27 ;  /* 0x000000101a0e7819 */ /* 0x000fe2000000121b */
[----:B------:R-:W-:Y:S01]  /*10c20*/  IMAD R12, R9, 0x2, R18 ;  /* 0x00000002090c7824 */ /* 0x000fe200078e0212 */
[----:B------:R-:W-:Y:S02]  /*10c30*/  PRMT R98, R98, 0x5410, R25 ;  /* 0x0000541062627816 */ /* 0x000fe40000000019 */
[----:B------:R-:W-:Y:S02]  /*10c40*/  SHF.R.U32.HI R27, RZ, 0x10, R27 ;  /* 0x00000010ff1b7819 */ /* 0x000fe4000001161b */
[----:B------:R-:W1:Y:S01]  /*10c50*/  LDS.128 R8, [R12+0xc400] ;  /* 0x00c400000c087984 */ /* 0x000e620000000c00 */
[----:B------:R-:W-:Y:S01]  /*10c60*/  SHF.R.U64 R32, R38, 0x10, R39 ;  /* 0x0000001026207819 */ /* 0x000fe20000001227 */
[----:B------:R-:W-:Y:S01]  /*10c70*/  IMAD.U32 R33, R98, 0x10000, RZ ;  /* 0x0001000062217824 */ /* 0x000fe200078e00ff */
[----:B------:R-:W-:-:S02]  /*10c80*/  PRMT R102, R102, 0x5410, R37 ;  /* 0x0000541066667816 */ /* 0x000fc40000000025 */
[----:B------:R-:W-:Y:S02]  /*10c90*/  SHF.R.U32.HI R39, RZ, 0x10, R39 ;  /* 0x00000010ff277819 */ /* 0x000fe40000011627 */
[----:B------:R-:W-:Y:S02]  /*10ca0*/  PRMT R100, R100, 0x5410, R27 ;  /* 0x0000541064647816 */ /* 0x000fe4000000001b */
[----:B------:R-:W-:Y:S02]  /*10cb0*/  PRMT R99, R99, 0x5410, R14 ;  /* 0x0000541063637816 */ /* 0x000fe4000000000e */
[----:B------:R-:W-:Y:S01]  /*10cc0*/  PRMT R103, R103, 0x5410, R32 ;  /* 0x0000541067677816 */ /* 0x000fe20000000020 */
[----:B------:R-:W-:Y:S01]  /*10cd0*/  IMAD.U32 R35, R100, 0x10000, RZ ;  /* 0x0001000064237824 */ /* 0x000fe200078e00ff */
[----:B------:R-:W-:Y:S02]  /*10ce0*/  PRMT R104, R104, 0x5410, R39 ;  /* 0x0000541068687816 */ /* 0x000fe40000000027 */
[----:B------:R-:W-:-:S02]  /*10cf0*/  LOP3.LUT R97, R97, 0xffff0000, RZ, 0xc0, !PT ;  /* 0xffff000061617812 */ /* 0x000fc400078ec0ff */
[----:B------:R-:W-:Y:S02]  /*10d00*/  LOP3.LUT R101, R101, 0xffff0000, RZ, 0xc0, !PT ;  /* 0xffff000065657812 */ /* 0x000fe400078ec0ff */
        /* <DEDUP_REMOVED lines=17> */
[C---:B------:R-:W-:Y:S01]  /*10e20*/  FMUL.FTZ R37, R26.reuse, R33 ;  /* 0x000000211a257220 */ /* 0x040fe20000410000 */
[----:B------:R-:W-:Y:S02]  /*10e30*/  IMAD.U32 R32, R11, 0x10000, RZ ;  /* 0x000100000b207824 */ /* 0x000fe400078e00ff */
[C---:B------:R-:W-:Y:S01]  /*10e40*/  FFMA.FTZ R38, R13.reuse, R34, -R38 ;  /* 0x000000220d267223 */ /* 0x040fe20000010826 */
[----:B------:R-:W-:Y:S01]  /*10e50*/  FFMA.FTZ R106, R13, R36, R106 ;  /* 0x000000240d6a7223 */ /* 0x000fe2000001006a */
[-C--:B------:R-:W-:Y:S01]  /*10e60*/  FMUL.FTZ R39, R26, R25.reuse ;  /* 0x000000191a277220 */ /* 0x080fe20000410000 */
[----:B------:R-:W-:Y:S01]  /*10e70*/  FFMA.FTZ R37, R14, R25, -R37 ;  /* 0x000000190e257223 */ /* 0x000fe20000010825 */
[----:B------:R-:W-:Y:S02]  /*10e80*/  IMAD.U32 R13, R104, 0x10000, RZ ;  /* 0x00010000680d7824 */ /* 0x000fe400078e00ff */
[----:B------:R-:W-:Y:S01]  /*10e90*/  FMUL.FTZ R25, R32, R35 ;  /* 0x0000002320197220 */ /* 0x000fe20000410000 */
[----:B------:R-:W-:Y:S01]  /*10ea0*/  FFMA.FTZ R39, R14, R33, R39 ;  /* 0x000000210e277223 */ /* 0x000fe20000010027 */
[----:B------:R-:W-:Y:S01]  /*10eb0*/  LOP3.LUT R102, R102, 0xffff0000, RZ, 0xc0, !PT ;  /* 0xffff000066667812 */ /* 0x000fe200078ec0ff */
[-C--:B------:R-:W-:Y:S01]  /*10ec0*/  FMUL.FTZ R32, R32, R13.reuse ;  /* 0x0000000d20207220 */ /* 0x080fe20000410000 */
[----:B------:R-:W-:Y:S01]  /*10ed0*/  FFMA.FTZ R33, R24, R13, -R25 ;  /* 0x0000000d18217223 */ /* 0x000fe20000010819 */
[C---:B------:R-:W-:Y:S01]  /*10ee0*/  FMUL.FTZ R13, R8.reuse, R97 ;  /* 0x00000061080d7220 */ /* 0x040fe20000410000 */
[----:B------:R-:W-:Y:S01]  /*10ef0*/  FMUL.FTZ R25, R8, R101 ;  /* 0x0000006508197220 */ /* 0x000fe20000410000 */
[----:B------:R-:W-:-:S02]  /*10f00*/  IMAD.U32 R27, R10, 0x10000, RZ ;  /* 0x000100000a1b7824 */ /* 0x000fc400078e00ff */
[----:B------:R-:W-:Y:S01]  /*10f10*/  FFMA.FTZ R35, R24, R35, R32 ;  /* 0x0000002318237223 */ /* 0x000fe20000010020 */
[----:B------:R-:W-:Y:S02]  /*10f20*/  IMAD.U32 R14, R99, 0x10000, RZ ;  /* 0x00010000630e7824 */ /* 0x000fe400078e00ff */
[C---:B------:R-:W-:Y:S01]  /*10f30*/  FFMA.FTZ R13, R4.reuse, R101, -R13 ;  /* 0x00000065040d7223 */ /* 0x040fe2000001080d */
[----:B------:R-:W-:Y:S01]  /*10f40*/  FMUL.FTZ R24, R9, R98 ;  /* 0x0000006209187220 */ /* 0x000fe20000410000 */
[----:B------:R-:W-:Y:S01]  /*10f50*/  FFMA.FTZ R25, R4, R97, R25 ;  /* 0x0000006104197223 */ /* 0x000fe20000010019 */
[----:B------:R-:W-:Y:S01]  /*10f60*/  LOP3.LUT R10, R10, 0xffff0000, RZ, 0xc0, !PT ;  /* 0xffff00000a0a7812 */ /* 0x000fe200078ec0ff */
[----:B------:R-:W-:Y:S01]  /*10f70*/  IMAD.U32 R8, R103, 0x10000, RZ ;  /* 0x0001000067087824 */ /* 0x000fe200078e00ff */
[----:B------:R-:W-:Y:S01]  /*10f80*/  LOP3.LUT R11, R11, 0xffff0000, RZ, 0xc0, !PT ;  /* 0xffff00000b0b7812 */ /* 0x000fe200078ec0ff */
[----:B------:R-:W-:Y:S01]  /*10f90*/  FMUL.FTZ R9, R9, R102 ;  /* 0x0000006609097220 */ /* 0x000fe20000410000 */
[----:B------:R-:W-:Y:S01]  /*10fa0*/  FMUL.FTZ R4, R27, R14 ;  /* 0x0000000e1b047220 */ /* 0x000fe20000410000 */
[----:B------:R-:W-:Y:S01]  /*10fb0*/  LOP3.LUT R99, R99, 0xffff0000, RZ, 0xc0, !PT ;  /* 0xffff000063637812 */ /* 0x000fe200078ec0ff */
[----:B------:R-:W-:Y:S01]  /*10fc0*/  FFMA.FTZ R24, R5, R102, -R24 ;  /* 0x0000006605187223 */ /* 0x000fe20000010818 */
[----:B------:R-:W-:Y:S01]  /*10fd0*/  LOP3.LUT R103, R103, 0xffff0000, RZ, 0xc0, !PT ;  /* 0xffff000067677812 */ /* 0x000fe200078ec0ff */
[----:B------:R-:W-:Y:S01]  /*10fe0*/  FFMA.FTZ R98, R5, R98, R9 ;  /* 0x0000006205627223 */ /* 0x000fe20000010009 */
[----:B------:R-:W-:Y:S01]  /*10ff0*/  LOP3.LUT R104, R104, 0xffff0000, RZ, 0xc0, !PT ;  /* 0xffff000068687812 */ /* 0x000fe200078ec0ff */
[----:B------:R-:W-:Y:S01]  /*11000*/  FFMA.FTZ R26, R15, R8, -R4 ;  /* 0x000000080f1a7223 */ /* 0x000fe20000010804 */
[C---:B------:R-:W-:Y:S01]  /*11010*/  FMUL.FTZ R5, R10.reuse, R99 ;  /* 0x000000630a057220 */ /* 0x040fe20000410000 */
[----:B------:R-:W-:Y:S01]  /*11020*/  FMUL.FTZ R4, R11, R100 ;  /* 0x000000640b047220 */ /* 0x000fe20000410000 */
[----:B------:R-:W-:Y:S01]  /*11030*/  FMUL.FTZ R32, R27, R8 ;  /* 0x000000081b207220 */ /* 0x000fe20000410000 */
[-C--:B------:R-:W-:Y:S01]  /*11040*/  FMUL.FTZ R10, R10, R103.reuse ;  /* 0x000000670a0a7220 */ /* 0x080fe20000410000 */
[-C--:B------:R-:W-:Y:S01]  /*11050*/  FMUL.FTZ R11, R11, R104.reuse ;  /* 0x000000680b0b7220 */ /* 0x080fe20000410000 */
[C---:B------:R-:W-:Y:S01]  /*11060*/  FFMA.FTZ R103, R6.reuse, R103, -R5 ;  /* 0x0000006706677223 */ /* 0x040fe20000010805 */
        /* <DEDUP_REMOVED lines=14> */
.L_x_1508:
[----:B------:R-:W-:Y:S05]  /*11150*/  BSYNC B2 ;  /* 0x0000000000027941 */ /* 0x000fea0003800000 */
.L_x_1507:
[----:B------:R-:W-:Y:S05]  /*11160*/  @P3 BRA `(.L_x_1504) ;  /* 0x0000000400983947 */ /* 0x000fea0003800000 */
[----:B------:R-:W-:Y:S02]  /*11170*/  LEA.HI R105, R105, R196, RZ, 0x1d ;  /* 0x000000c469697211 */ /* 0x000fe400078fe8ff */
[----:B------:R-:W-:Y:S02]  /*11180*/  SHF.R.U64 R26, R60, 0x10, R61 ;  /* 0x000000103c1a7819 */ /* 0x000fe4000000123d */
[----:B-12---:R-:W-:Y:S01]  /*11190*/  SHF.R.S32.HI R4, RZ, 0x1f, R105 ;  /* 0x0000001fff047819 */ /* 0x006fe20000011469 */
[----:B------:R-:W-:Y:S01]  /*111a0*/  IMAD.SHL.U32 R5, R105, 0x8, RZ ;  /* 0x0000000869057824 */ /* 0x000fe200078e00ff */
[----:B------:R-:W-:Y:S02]  /*111b0*/  SHF.R.U64 R14, R28, 0x10, R29 ;  /* 0x000000101c0e7819 */ /* 0x000fe4000000121d */
[----:B------:R-:W-:Y:S02]  /*111c0*/  LEA.HI R105, R4, R105, RZ, 0x3 ;  /* 0x0000006904697211 */ /* 0x000fe400078f18ff */
[----:B------:R-:W-:-:S02]  /*111d0*/  LOP3.LUT R4, R174, 0x38, R5, 0xf8, !PT ;  /* 0x00000038ae047812 */ /* 0x000fc400078ef805 */
[----:B------:R-:W-:Y:S01]  /*111e0*/  SHF.R.U32.HI R29, RZ, 0x10, R29 ;  /* 0x00000010ff1d7819 */ /* 0x000fe2000001161d */
[----:B------:R-:W-:Y:S01]  /*111f0*/  IMAD.SHL.U32 R105, R105, 0x400, RZ ;  /* 0x0000040069697824 */ /* 0x000fe200078e00ff */
[----:B------:R-:W-:Y:S02]  /*11200*/  LOP3.LUT R4, R4, R175, RZ, 0x3c, !PT ;  /* 0x000000af04047212 */ /* 0x000fe400078e3cff */
[----:B------:R-:W-:Y:S02]  /*11210*/  SHF.R.U64 R12, R30, 0x10, R31 ;  /* 0x000000101e0c7819 */ /* 0x000fe4000000121f */
[----:B------:R-:W-:Y:S02]  /*11220*/  LOP3.LUT R105, R105, 0x7fffe000, RZ, 0xc0, !PT ;  /* 0x7fffe00069697812 */ /* 0x000fe400078ec0ff */
[----:B------:R-:W-:Y:S02]  /*11230*/  SHF.R.U64 R24, R62, 0x10, R63 ;  /* 0x000000103e187819 */ /* 0x000fe4000000123f */
[----:B------:R-:W-:-:S02]  /*11240*/  IADD3 R105, R4, R105, R176 ;  /* 0x0000006904697210 */ /* 0x000fc40007ffe0b0 */
[----:B------:R-:W1:Y:S01]  /*11250*/  LDS.128 R4, [R195] ;  /* 0x00000000c3047984 */ /* 0x000e620000000c00 */
[----:B------:R-:W-:Y:S02]  /*11260*/  SHF.R.U32.HI R31, RZ, 0x10, R31 ;  /* 0x00000010ff1f7819 */ /* 0x000fe4000001161f */
[----:B------:R-:W-:Y:S01]  /*11270*/  IMAD R105, R105, 0x2, R18 ;  /* 0x0000000269697824 */ /* 0x000fe200078e0212 */
[----:B------:R-:W-:Y:S02]  /*11280*/  PRMT R89, R89, 0x5410, R26 ;  /* 0x0000541059597816 */ /* 0x000fe4000000001a */
[----:B------:R-:W-:Y:S02]  /*11290*/  PRMT R85, R85, 0x5410, R14 ;  /* 0x0000541055557816 */ /* 0x000fe4000000000e */
[----:B0-----:R-:W0:Y:S01]  /*112a0*/  LDS.128 R8, [R105+0xc400] ;  /* 0x00c4000069087984 */ /* 0x001e220000000c00 */
[----:B------:R-:W-:Y:S02]  /*112b0*/  SHF.R.U32.HI R61, RZ, 0x10, R61 ;  /* 0x00000010ff3d7819 */ /* 0x000fe4000001163d */
[----:B------:R-:W-:Y:S01]  /*112c0*/  PRMT R86, R86, 0x5410, R29 ;  /* 0x0000541056567816 */ /* 0x000fe2000000001d */
[----:B------:R-:W-:Y:S01]  /*112d0*/  IMAD.U32 R29, R89, 0x10000, RZ ;  /* 0x00010000591d7824 */ /* 0x000fe200078e00ff */
[----:B------:R-:W-:-:S02]  /*112e0*/  PRMT R91, R91, 0x5410, R24 ;  /* 0x000054105b5b7816 */ /* 0x000fc40000000018 */
[----:B------:R-:W-:Y:S01]  /*112f0*/  PRMT R88, R88, 0x5410, R31 ;  /* 0x0000541058587816 */ /* 0x000fe2000000001f */
[----:B------:R-:W-:Y:S01]  /*11300*/  IMAD.U32 R31, R85, 0x10000, RZ ;  /* 0x00010000551f7824 */ /* 0x000fe200078e00ff */
[----:B------:R-:W-:Y:S01]  /*11310*/  SHF.R.U32.HI R63, RZ, 0x10, R63 ;  /* 0x00000010ff3f7819 */ /* 0x000fe2000001163f */
[----:B------:R-:W-:Y:S01]  /*11320*/  IMAD.U32 R28, R86, 0x10000, RZ ;  /* 0x00010000561c7824 */ /* 0x000fe200078e00ff */
[----:B------:R-:W-:Y:S01]  /*11330*/  PRMT R90, R90, 0x5410, R61 ;  /* 0x000054105a5a7816 */ /* 0x000fe2000000003d */
[----:B------:R-:W-:Y:S01]  /*11340*/  IMAD.U32 R30, R88, 0x10000, RZ ;  /* 0x00010000581e7824 */ /* 0x000fe200078e00ff */
[----:B------:R-:W-:Y:S02]  /*11350*/  PRMT R87, R87, 0x5410, R12 ;  /* 0x0000541057577816 */ /* 0x000fe4000000000c */
[----:B------:R-:W-:Y:S02]  /*11360*/  PRMT R92, R92, 0x5410, R63 ;  /* 0x000054105c5c7816 */ /* 0x000fe4000000003f */
[----:B------:R-:W-:-:S02]  /*11370*/  LOP3.LUT R85, R85, 0xffff0000, RZ, 0xc0, !PT ;  /* 0xffff000055557812 */ /* 0x000fc400078ec0ff */
[----:B------:R-:W-:Y:S02]  /*11380*/  LOP3.LUT R89, R89, 0xffff0000, RZ, 0xc0, !PT ;  /* 0xffff000059597812 */ /* 0x000fe400078ec0ff */
[----:B------:R-:W-:Y:S02]  /*11390*/  LOP3.LUT R86, R86, 0xffff0000, RZ, 0xc0, !PT ;  /* 0xffff000056567812 */ /* 0x000fe400078ec0ff */
[----:B------:R-:W-:Y:S01]  /*113a0*/  LOP3.LUT R88, R88, 0xffff0000, RZ, 0xc0, !PT ;  /* 0xffff000058587812 */ /* 0x000fe200078ec0ff */
[C---:B-1----:R-:W-:Y:S01]  /*113b0*/  IMAD.U32 R12, R4.reuse, 0x10000, RZ ;  /* 0x00010000040c7824 */ /* 0x042fe200078e00ff */
[----:B------:R-:W-:Y:S01]  /*113c0*/  LOP3.LUT R4, R4, 0xffff0000, RZ, 0xc0, !PT ;  /* 0xffff000004047812 */ /* 0x000fe200078ec0ff */
[C---:B------:R-:W-:Y:S01]  /*113d0*/  IMAD.U32 R13, R5.reuse, 0x10000, RZ ;  /* 0x00010000050d7824 */ /* 0x040fe200078e00ff */
[----:B------:R-:W-:Y:S01]  /*113e0*/  LOP3.LUT R5, R5, 0xffff0000, RZ, 0xc0, !PT ;  /* 0xffff000005057812 */ /* 0x000fe200078ec0ff */
        /* <DEDUP_REMOVED lines=8> */
[C---:B------:R-:W-:Y:S01]  /*11470*/  FMUL.FTZ R33, R24.reuse, R31 ;  /* 0x0000001f18217220 */ /* 0x040fe20000410000 */
[----:B------:R-:W-:Y:S01]  /*11480*/  FMUL.FTZ R35, R24, R29 ;  /* 0x0000001d18237220 */ /* 0x000fe20000410000 */
[----:B------:R-:W-:-:S02]  /*11490*/  IMAD.U32 R24, R90, 0x10000, RZ ;  /* 0x000100005a187824 */ /* 0x000fc400078e00ff */
[----:B------:R-:W-:Y:S01]  /*114a0*/  FMUL.FTZ R32, R25, R28 ;  /* 0x0000001c19207220 */ /* 0x000fe20000410000 */
[----:B------:R-:W-:Y:S02]  /*114b0*/  IMAD.U32 R27, R11, 0x10000, RZ ;  /* 0x000100000b1b7824 */ /* 0x000fe400078e00ff */
[C---:B------:R-:W-:Y:S01]  /*114c0*/  FFMA.FTZ R33, R12.reuse, R29, -R33 ;  /* 0x0000001d0c217223 */ /* 0x040fe20000010821 */
[----:B------:R-:W-:Y:S01]  /*114d0*/  FFMA.FTZ R35, R12, R31, R35 ;  /* 0x0000001f0c237223 */ /* 0x000fe20000010023 */
[----:B------:R-:W-:Y:S02]  /*114e0*/  IMAD.U32 R12, R92, 0x10000, RZ ;  /* 0x000100005c0c7824 */ /* 0x000fe400078e00ff */
[-C--:B------:R-:W-:Y:S01]  /*114f0*/  FMUL.FTZ R34, R25, R24.reuse ;  /* 0x0000001819227220 */ /* 0x080fe20000410000 */
[----:B------:R-:W-:Y:S01]  /*11500*/  FFMA.FTZ R32, R13, R24, -R32 ;  /* 0x000000180d207223 */ /* 0x000fe20000010820 */
[C---:B------:R-:W-:Y:S01]  /*11510*/  FMUL.FTZ R24, R27.reuse, R30 ;  /* 0x0000001e1b187220 */ /* 0x040fe20000410000 */
[----:B------:R-:W-:Y:S01]  /*11520*/  FMUL.FTZ R27, R27, R12 ;  /* 0x0000000c1b1b7220 */ /* 0x000fe20000410000 */
[----:B------:R-:W-:Y:S01]  /*11530*/  FFMA.FTZ R34, R13, R28, R34 ;  /* 0x0000001c0d227223 */ /* 0x000fe20000010022 */
[----:B------:R-:W-:Y:S01]  /*11540*/  LOP3.LUT R90, R90, 0xffff0000, RZ, 0xc0, !PT ;  /* 0xffff00005a5a7812 */ /* 0x000fe200078ec0ff */
[C---:B------:R-:W-:Y:S01]  /*11550*/  FMUL.FTZ R13, R8.reuse, R85 ;  /* 0x00000055080d7220 */ /* 0x040fe20000410000 */
[C---:B------:R-:W-:Y:S01]  /*11560*/  FFMA.FTZ R28, R15.reuse, R12, -R24 ;  /* 0x0000000c0f1c7223 */ /* 0x040fe20000010818 */
[----:B------:R-:W-:Y:S01]  /*11570*/  FFMA.FTZ R30, R15, R30, R27 ;  /* 0x0000001e0f1e7223 */ /* 0x000fe2000001001b */
[----:B------:R-:W-:Y:S01]  /*11580*/  FMUL.FTZ R25, R8, R89 ;  /* 0x0000005908197220 */ /* 0x000fe20000410000 */
[----:B------:R-:W-:-:S02]  /*11590*/  IMAD.U32 R26, R10, 0x10000, RZ ;  /* 0x000100000a1a7824 */ /* 0x000fc400078e00ff */
[C---:B------:R-:W-:Y:S01]  /*115a0*/  FFMA.FTZ R8, R4.reuse, R89, -R13 ;  /* 0x0000005904087223 */ /* 0x040fe2000001080d */
[----:B------:R-:W-:Y:S02]  /*115b0*/  IMAD.U32 R15, R87, 0x10000, RZ ;  /* 0x00010000570f7824 */ /* 0x000fe400078e00ff */
[C---:B------:R-:W-:Y:S01]  /*115c0*/  FMUL.FTZ R24, R9.reuse, R86 ;  /* 0x0000005609187220 */ /* 0x040fe20000410000 */
[-C--:B------:R-:W-:Y:S01]  /*115d0*/  FMUL.FTZ R27, R9, R90.reuse ;  /* 0x0000005a091b7220 */ /* 0x080fe20000410000 */
[----:B------:R-:W-:Y:S02]  /*115e0*/  IMAD.U32 R13, R91, 0x10000, RZ ;  /* 0x000100005b0d7824 */ /* 0x000fe400078e00ff */
[----:B------:R-:W-:Y:S01]  /*115f0*/  FFMA.FTZ R12, R4, R85, R25 ;  /* 0x00000055040c7223 */ /* 0x000fe20000010019 */
[----:B------:R-:W-:Y:S01]  /*11600*/  FMUL.FTZ R25, R26, R15 ;  /* 0x0000000f1a197220 */ /* 0x000fe20000410000 */
[C---:B------:R-:W-:Y:S01]  /*11610*/  FFMA.FTZ R9, R5.reuse, R90, -R24 ;  /* 0x0000005a05097223 */ /* 0x040fe20000010818 */
[----:B------:R-:W-:Y:S01]  /*11620*/  FFMA.FTZ R27, R5, R86, R27 ;  /* 0x00000056051b7223 */ /* 0x000fe2000001001b */
[----:B------:R-:W-:Y:S01]  /*11630*/  LOP3.LUT R10, R10, 0xffff0000, RZ, 0xc0, !PT ;  /* 0xffff00000a0a7812 */ /* 0x000fe200078ec0ff */
[-C--:B------:R-:W-:Y:S01]  /*11640*/  FMUL.FTZ R5, R26, R13.reuse ;  /* 0x0000000d1a057220 */ /* 0x080fe20000410000 */
[----:B------:R-:W-:Y:S01]  /*11650*/  LOP3.LUT R11, R11, 0xffff0000, RZ, 0xc0, !PT ;  /* 0xffff00000b0b7812 */ /* 0x000fe200078ec0ff */
[C---:B------:R-:W-:Y:S01]  /*11660*/  FFMA.FTZ R25, R14.reuse, R13, -R25 ;  /* 0x0000000d0e197223 */ /* 0x040fe20000010819 */
[----:B------:R-:W-:Y:S01]  /*11670*/  LOP3.LUT R87, R87, 0xffff0000, RZ, 0xc0, !PT ;  /* 0xffff000057577812 */ /* 0x000fe200078ec0ff */
[----:B------:R-:W-:Y:S01]  /*11680*/  FFMA.FTZ R14, R14, R15, R5 ;  /* 0x0000000f0e0e7223 */ /* 0x000fe20000010005 */
[----:B------:R-:W-:Y:S01]  /*11690*/  LOP3.LUT R91, R91, 0xffff0000, RZ, 0xc0, !PT ;  /* 0xffff00005b5b7812 */ /* 0x000fe200078ec0ff */
[----:B------:R-:W-:Y:S01]  /*116a0*/  FMUL.FTZ R24, R11, R88 ;  /* 0x000000580b187220 */ /* 0x000fe20000410000 */
[----:B------:R-:W-:Y:S01]  /*116b0*/  LOP3.LUT R92, R92, 0xffff0000, RZ, 0xc0, !PT ;  /* 0xffff00005c5c7812 */ /* 0x000fe200078ec0ff */
[----:B------:R-:W-:-:S02]  /*116c0*/  FMUL.FTZ R5, R10, R87 ;  /* 0x000000570a057220 */ /* 0x000fc40000410000 */
[-C--:B------:R-:W-:Y:S02]  /*116d0*/  FMUL.FTZ R4, R10, R91.reuse ;  /* 0x0000005b0a047220 */ /* 0x080fe40000410000 */
[-C--:B------:R-:W-:Y:S01]  /*116e0*/  FMUL.FTZ R13, R11, R92.reuse ;  /* 0x0000005c0b0d7220 */ /* 0x080fe20000410000 */
[C---:B------:R-:W-:Y:S01]  /*116f0*/  FFMA.FTZ R10, R6.reuse, R91, -R5 ;  /* 0x0000005b060a7223 */ /* 0x040fe20000010805 */
[C---:B------:R-:W-:Y:S01]  /*11700*/  FFMA.FTZ R11, R7.reuse, R92, -R24 ;  /* 0x0000005c070b7223 */ /* 0x040fe20000010818 */
[----:B------:R-:W-:Y:S01]  /*11710*/  FFMA.FTZ R87, R6, R87, R4 ;  /* 0x0000005706577223 */ /* 0x000fe20000010004 */
[----:B------:R-:W-:Y:S01]  /*11720*/  FFMA.FTZ R13, R7, R88, R13 ;  /* 0x00000058070d7223 */ /* 0x000fe2000001000d */
[----:B------:R-:W-:Y:S02]  /*11730*/  F2FP.BF16.F32.PACK_AB R4, R8, R33 ;  /* 0x000000210804723e */ /* 0x000fe400000010ff */
[----:B------:R-:W-:Y:S02]  /*11740*/  F2FP.BF16.F32.PACK_AB R5, R9, R32 ;  /* 0x000000200905723e */ /* 0x000fe400000010ff */
[----:B------:R-:W-:-:S02]  /*11750*/  F2FP.BF16.F32.PACK_AB R6, R10, R25 ;  /* 0x000000190a06723e */ /* 0x000fc400000010ff */
[----:B------:R-:W-:Y:S02]  /*11760*/  F2FP.BF16.F32.PACK_AB R7, R11, R28 ;  /* 0x0000001c0b07723e */ /* 0x000fe400000010ff */
[----:B------:R-:W-:Y:S02]  /*11770*/  F2FP.BF16.F32.PACK_AB R8, R12, R35 ;  /* 0x000000230c08723e */ /* 0x000fe400000010ff */
[----:B------:R-:W-:Y:S01]  /*11780*/  F2FP.BF16.F32.PACK_AB R9, R27, R34 ;  /* 0x000000221b09723e */ /* 0x000fe200000010ff */
[----:B------:R3:W-:Y:S01]  /*11790*/  STS.128 [R195], R4 ;  /* 0x00000004c3007388 */ /* 0x0007e20000000c00 */
[----:B------:R-:W-:Y:S02]  /*117a0*/  F2FP.BF16.F32.PACK_AB R10, R87, R14 ;  /* 0x0000000e570a723e */ /* 0x000fe400000010ff */
[----:B------:R-:W-:-:S05]  /*117b0*/  F2FP.BF16.F32.PACK_AB R11, R13, R30 ;  /* 0x0000001e0d0b723e */ /* 0x000fca00000010ff */
[----:B------:R3:W-:Y:S02]  /*117c0*/  STS.128 [R105+0xc400], R8 ;  /* 0x00c4000869007388 */ /* 0x0007e40000000c00 */
.L_x_1504:
[----:B------:R-:W-:Y:S05]  /*117d0*/  BSYNC B1 ;  /* 0x0000000000017941 */ /* 0x000fea0003800000 */
.L_x_1503:
[----:B------:R-:W-:Y:S05]  /*117e0*/  @P1 BRA `(.L_x_1478) ;  /* 0x0000001000f41947 */ /* 0x000fea0003800000 */
[----:B------:R-:W4:Y:S01]  /*117f0*/  LDC R13, c[0x0][0x3d4] ;  /* 0x0000f500ff0d7b82 */ /* 0x000f220000000800 */
[----:B------:R-:W-:Y:S01]  /*11800*/  BSSY B1, `(.L_x_1509) ;  /* 0x000006b000017945 */ /* 0x000fe20003800000 */
[-C--:B----4-:R-:W-:Y:S02]  /*11810*/  ISETP.GE.AND P0, PT, R22, R13.reuse, PT ;  /* 0x0000000d1600720c */ /* 0x090fe40003f06270 */
[-C--:B------:R-:W-:Y:S02]  /*11820*/  ISETP.GE.AND P1, PT, R165, R13.reuse, PT ;  /* 0x0000000da500720c */ /* 0x080fe40003f26270 */
[----:B------:R-:W-:-:S09]  /*11830*/  ISETP.GE.AND P2, PT, R166, R13, PT ;  /* 0x0000000da600720c */ /* 0x000fd20003f46270 */
[----:B------:R-:W-:Y:S05]  /*11840*/  @P0 BRA `(.L_x_1510) ;  /* 0x0000000400980947 */ /* 0x000fea0003800000 */
[----:B-123--:R-:W-:Y:S02]  /*11850*/  LEA.HI R4, R13, R188, RZ, 0x1d ;  /* 0x000000bc0d047211 */ /* 0x00efe400078fe8ff */
        /* <DEDUP_REMOVED lines=11> */
[----:B------:R-:W-:Y:S02]  /*11910*/  PRMT R93, R93, 0x5410, R28 ;  /* 0x000054105d5d7816 */ /* 0x000fe4000000001c */
[----:B0-----:R-:W-:-:S02]  /*11920*/  IADD3 R9, R4, R7, R177 ;  /* 0x0000000704097210 */ /* 0x001fc40007ffe0b1 */
[----:B------:R-:W0:Y:S01]  /*11930*/  LDS.128 R4, [R197] ;  /* 0x00000000c5047984 */ /* 0x000e220000000c00 */
[----:B------:R-:W-:Y:S01]  /*11940*/  PRMT R75, R75, 0x5410, R24 ;  /* 0x000054104b4b7816 */ /* 0x000fe20000000018 */
[----:B------:R-:W-:Y:S01]  /*11950*/  IMAD.U32 R31, R93, 0x10000, RZ ;  /* 0x000100005d1f7824 */ /* 0x000fe200078e00ff */
[----:B------:R-:W-:Y:S01]  /*11960*/  SHF.R.U32.HI R53, RZ, 0x10, R53 ;  /* 0x00000010ff357819 */ /* 0x000fe20000011635 */
[----:B------:R-:W-:Y:S01]  /*11970*/  IMAD R12, R9, 0x2, R18 ;  /* 0x00000002090c7824 */ /* 0x000fe200078e0212 */
[----:B------:R-:W-:Y:S01]  /*11980*/  SHF.R.U64 R14, R42, 0x10, R43 ;  /* 0x000000102a0e7819 */ /* 0x000fe2000000122b */
[----:B------:R-:W-:Y:S01]  /*11990*/  IMAD.U32 R33, R75, 0x10000, RZ ;  /* 0x000100004b217824 */ /* 0x000fe200078e00ff */
[----:B------:R-:W-:Y:S02]  /*119a0*/  PRMT R76, R76, 0x5410, R41 ;  /* 0x000054104c4c7816 */ /* 0x000fe40000000029 */
[----:B------:R-:W1:Y:S01]  /*119b0*/  LDS.128 R8, [R12+0xc400] ;  /* 0x00c400000c087984 */ /* 0x000e620000000c00 */
[----:B------:R-:W-:-:S02]  /*119c0*/  SHF.R.U32.HI R43, RZ, 0x10, R43 ;  /* 0x00000010ff2b7819 */ /* 0x000fc4000001162b */
[----:B------:R-:W-:Y:S01]  /*119d0*/  PRMT R95, R95, 0x5410, R26 ;  /* 0x000054105f5f7816 */ /* 0x000fe2000000001a */
[----:B------:R-:W-:Y:S01]  /*119e0*/  IMAD.U32 R30, R76, 0x10000, RZ ;  /* 0x000100004c1e7824 */ /* 0x000fe200078e00ff */
[----:B------:R-:W-:Y:S02]  /*119f0*/  SHF.R.U32.HI R55, RZ, 0x10, R55 ;  /* 0x00000010ff377819 */ /* 0x000fe40000011637 */
[----:B------:R-:W-:Y:S02]  /*11a00*/  PRMT R94, R94, 0x5410, R53 ;  /* 0x000054105e5e7816 */ /* 0x000fe40000000035 */
[----:B------:R-:W-:Y:S02]  /*11a10*/  PRMT R77, R77, 0x5410, R14 ;  /* 0x000054104d4d7816 */ /* 0x000fe4000000000e */
[----:B------:R-:W-:Y:S02]  /*11a20*/  PRMT R78, R78, 0x5410, R43 ;  /* 0x000054104e4e7816 */ /* 0x000fe4000000002b */
[----:B------:R-:W-:-:S02]  /*11a30*/  PRMT R96, R96, 0x5410, R55 ;  /* 0x0000541060607816 */ /* 0x000fc40000000037 */
[----:B------:R-:W-:Y:S01]  /*11a40*/  LOP3.LUT R75, R75, 0xffff0000, RZ, 0xc0, !PT ;  /* 0xffff00004b4b7812 */ /* 0x000fe200078ec0ff */
[----:B------:R-:W-:Y:S01]  /*11a50*/  IMAD.U32 R32, R78, 0x10000, RZ ;  /* 0x000100004e207824 */ /* 0x000fe200078e00ff */
        /* <DEDUP_REMOVED lines=69> */
.L_x_1510:
[----:B------:R-:W-:Y:S05]  /*11eb0*/  BSYNC B1 ;  /* 0x0000000000017941 */ /* 0x000fea0003800000 */
.L_x_1509:
[----:B------:R-:W-:Y:S04]  /*11ec0*/  BSSY B1, `(.L_x_1511) ;  /* 0x0000068000017945 */ /* 0x000fe80003800000 */
[----:B------:R-:W-:Y:S05]  /*11ed0*/  @P1 BRA `(.L_x_1512) ;  /* 0x0000000400981947 */ /* 0x000fea0003800000 */
[----:B-1234-:R-:W-:Y:S02]  /*11ee0*/  LEA.HI R4, R13, R189, RZ, 0x1d ;  /* 0x000000bd0d047211 */ /* 0x01efe400078fe8ff */
        /* <DEDUP_REMOVED lines=101> */
.L_x_1512:
[----:B------:R-:W-:Y:S05]  /*12540*/  BSYNC B1 ;  /* 0x0000000000017941 */ /* 0x000fea0003800000 */
.L_x_1511:
[----:B------:R-:W-:Y:S05]  /*12550*/  @P2 BRA `(.L_x_1478) ;  /* 0x0000000400982947 */ /* 0x000fea0003800000 */
[----:B------:R-:W-:Y:S02]  /*12560*/  LEA.HI R13, R13, R196, RZ, 0x1d ;  /* 0x000000c40d0d7211 */ /* 0x000fe400078fe8ff */
[----:B------:R-:W-:Y:S02]  /*12570*/  SHF.R.U64 R15, R48, 0x10, R49 ;  /* 0x00000010300f7819 */ /* 0x000fe40000001231 */
[----:B01234-:R-:W-:Y:S01]  /*12580*/  SHF.R.S32.HI R4, RZ, 0x1f, R13 ;  /* 0x0000001fff047819 */ /* 0x01ffe2000001140d */
        /* <DEDUP_REMOVED lines=11> */
[----:B------:R-:W-:-:S02]  /*12640*/  IADD3 R9, R4, R9, R177 ;  /* 0x0000000904097210 */ /* 0x000fc40007ffe0b1 */
[----:B------:R-:W0:Y:S01]  /*12650*/  LDS.128 R4, [R193] ;  /* 0x00000000c1047984 */ /* 0x000e220000000c00 */
[----:B------:R-:W-:Y:S01]  /*12660*/  SHF.R.U32.HI R65, RZ, 0x10, R65 ;  /* 0x00000010ff417819 */ /* 0x000fe20000011641 */
[----:B------:R-:W-:Y:S01]  /*12670*/  IMAD.U32 R25, R69, 0x10000, RZ ;  /* 0x0001000045197824 */ /* 0x000fe200078e00ff */
[----:B------:R-:W-:Y:S01]  /*12680*/  SHF.R.U64 R13, R50, 0x10, R51 ;  /* 0x00000010320d7819 */ /* 0x000fe20000001233 */
[----:B------:R-:W-:Y:S01]  /*12690*/  IMAD R12, R9, 0x2, R18 ;  /* 0x00000002090c7824 */ /* 0x000fe200078e0212 */
[----:B------:R-:W-:Y:S02]  /*126a0*/  PRMT R28, R3, 0x5410, R28 ;  /* 0x00005410031c7816 */ /* 0x000fe4000000001c */
[----:B------:R-:W-:Y:S02]  /*126b0*/  SHF.R.U64 R14, R66, 0x10, R67 ;  /* 0x00000010420e7819 */ /* 0x000fe40000001243 */
[----:B------:R-:W1:Y:S01]  /*126c0*/  LDS.128 R8, [R12+0xc400] ;  /* 0x00c400000c087984 */ /* 0x000e620000000c00 */
[----:B------:R-:W-:Y:S01]  /*126d0*/  SHF.R.U32.HI R50, RZ, 0x10, R51 ;  /* 0x00000010ff327819 */ /* 0x000fe20000011633 */
[----:B------:R-:W-:Y:S01]  /*126e0*/  IMAD.U32 R29, R28, 0x10000, RZ ;  /* 0x000100001c1d7824 */ /* 0x000fe200078e00ff */
[----:B------:R-:W-:-:S02]  /*126f0*/  SHF.R.U32.HI R67, RZ, 0x10, R67 ;  /* 0x00000010ff437819 */ /* 0x000fc40000011643 */
[----:B------:R-:W-:Y:S02]  /*12700*/  PRMT R70, R70, 0x5410, R65 ;  /* 0x0000541046467816 */ /* 0x000fe40000000041 */
[----:B------:R-:W-:Y:S02]  /*12710*/  PRMT R30, R20, 0x5410, R13 ;  /* 0x00005410141e7816 */ /* 0x000fe4000000000d */
[----:B------:R-:W-:Y:S02]  /*12720*/  PRMT R31, R21, 0x5410, R50 ;  /* 0x00005410151f7816 */ /* 0x000fe40000000032 */
[----:B------:R-:W-:Y:S02]  /*12730*/  PRMT R72, R72, 0x5410, R67 ;  /* 0x0000541048487816 */ /* 0x000fe40000000043 */
[----:B------:R-:W-:Y:S02]  /*12740*/  PRMT R71, R71, 0x5410, R14 ;  /* 0x0000541047477816 */ /* 0x000fe4000000000e */
[----:B------:R-:W-:-:S02]  /*12750*/  LOP3.LUT R26, R26, 0xffff0000, RZ, 0xc0, !PT ;  /* 0xffff00001a1a7812 */ /* 0x000fc400078ec0ff */
        /* <DEDUP_REMOVED lines=18> */
[----:B------:R-:W-:Y:S01]  /*12880*/  FFMA.FTZ R32, R0, R25, -R33 ;  /* 0x0000001900207223 */ /* 0x000fe20000010821 */
[----:B------:R-:W-:Y:S02]  /*12890*/  IMAD.U32 R24, R11, 0x10000, RZ ;  /* 0x000100000b187824 */ /* 0x000fe400078e00ff */
[-C--:B------:R-:W-:Y:S01]  /*128a0*/  FMUL.FTZ R20, R20, R15.reuse ;  /* 0x0000000f14147220 */ /* 0x080fe20000410000 */
[----:B------:R-:W-:Y:S02]  /*128b0*/  IMAD.U32 R33, R31, 0x10000, RZ ;  /* 0x000100001f217824 */ /* 0x000fe400078e00ff */
[----:B------:R-:W-:Y:S01]  /*128c0*/  FFMA.FTZ R34, R13, R15, -R34 ;  /* 0x0000000f0d227223 */ /* 0x000fe20000010822 */
[----:B------:R-:W-:Y:S02]  /*128d0*/  IMAD.U32 R25, R72, 0x10000, RZ ;  /* 0x0001000048197824 */ /* 0x000fe400078e00ff */
[----:B------:R-:W-:Y:S01]  /*128e0*/  FFMA.FTZ R35, R0, R27, R35 ;  /* 0x0000001b00237223 */ /* 0x000fe20000010023 */
[----:B------:R-:W-:Y:S01]  /*128f0*/  FMUL.FTZ R15, R24, R33 ;  /* 0x00000021180f7220 */ /* 0x000fe20000410000 */
[----:B------:R-:W-:Y:S01]  /*12900*/  LOP3.LUT R70, R70, 0xffff0000, RZ, 0xc0, !PT ;  /* 0xffff000046467812 */ /* 0x000fe200078ec0ff */
[-C--:B------:R-:W-:Y:S01]  /*12910*/  FMUL.FTZ R24, R24, R25.reuse ;  /* 0x0000001918187220 */ /* 0x080fe20000410000 */
[----:B------:R-:W-:Y:S01]  /*12920*/  FMUL.FTZ R0, R8, R26 ;  /* 0x0000001a08007220 */ /* 0x000fe20000410000 */
[----:B------:R-:W-:Y:S01]  /*12930*/  FFMA.FTZ R25, R14, R25, -R15 ;  /* 0x000000190e197223 */ /* 0x000fe2000001080f */
[----:B------:R-:W-:-:S02]  /*12940*/  IMAD.U32 R21, R10, 0x10000, RZ ;  /* 0x000100000a157824 */ /* 0x000fc400078e00ff */
[----:B------:R-:W-:Y:S01]  /*12950*/  FFMA.FTZ R33, R14, R33, R24 ;  /* 0x000000210e217223 */ /* 0x000fe20000010018 */
[----:B------:R-:W-:Y:S01]  /*12960*/  FMUL.FTZ R14, R8, R69 ;  /* 0x00000045080e7220 */ /* 0x000fe20000410000 */
[----:B------:R-:W-:Y:S02]  /*12970*/  IMAD.U32 R8, R30, 0x10000, RZ ;  /* 0x000100001e087824 */ /* 0x000fe400078e00ff */
[----:B------:R-:W-:Y:S01]  /*12980*/  FFMA.FTZ R20, R13, R29, R20 ;  /* 0x0000001d0d147223 */ /* 0x000fe20000010014 */
[----:B------:R-:W-:Y:S01]  /*12990*/  FMUL.FTZ R13, R9, R28 ;  /* 0x0000001c090d7220 */ /* 0x000fe20000410000 */
[----:B------:R-:W-:Y:S01]  /*129a0*/  FFMA.FTZ R69, R3, R69, -R0 ;  /* 0x0000004503457223 */ /* 0x000fe20000010800 */
[----:B------:R-:W-:Y:S01]  /*129b0*/  FMUL.FTZ R9, R9, R70 ;  /* 0x0000004609097220 */ /* 0x000fe20000410000 */
[----:B------:R-:W-:Y:S02]  /*129c0*/  IMAD.U32 R0, R71, 0x10000, RZ ;  /* 0x0001000047007824 */ /* 0x000fe400078e00ff */
[----:B------:R-:W-:Y:S01]  /*129d0*/  FMUL.FTZ R24, R21, R8 ;  /* 0x0000000815187220 */ /* 0x000fe20000410000 */
[C---:B------:R-:W-:Y:S01]  /*129e0*/  FFMA.FTZ R13, R4.reuse, R70, -R13 ;  /* 0x00000046040d7223 */ /* 0x040fe2000001080d */
[----:B------:R-:W-:Y:S01]  /*129f0*/  FFMA.FTZ R9, R4, R28, R9 ;  /* 0x0000001c04097223 */ /* 0x000fe20000010009 */
[----:B------:R-:W-:Y:S01]  /*12a00*/  FFMA.FTZ R14, R3, R26, R14 ;  /* 0x0000001a030e7223 */ /* 0x000fe2000001000e */
[-C--:B------:R-:W-:Y:S01]  /*12a10*/  FMUL.FTZ R4, R21, R0.reuse ;  /* 0x0000000015047220 */ /* 0x080fe20000410000 */
[----:B------:R-:W-:Y:S01]  /*12a20*/  FFMA.FTZ R24, R5, R0, -R24 ;  /* 0x0000000005187223 */ /* 0x000fe20000010818 */
[----:B------:R-:W-:-:S02]  /*12a30*/  LOP3.LUT R10, R10, 0xffff0000, RZ, 0xc0, !PT ;  /* 0xffff00000a0a7812 */ /* 0x000fc400078ec0ff */
[----:B------:R-:W-:Y:S01]  /*12a40*/  LOP3.LUT R11, R11, 0xffff0000, RZ, 0xc0, !PT ;  /* 0xffff00000b0b7812 */ /* 0x000fe200078ec0ff */
[----:B------:R-:W-:Y:S01]  /*12a50*/  FFMA.FTZ R15, R5, R8, R4 ;  /* 0x00000008050f7223 */ /* 0x000fe20000010004 */
[----:B------:R-:W-:Y:S02]  /*12a60*/  LOP3.LUT R3, R30, 0xffff0000, RZ, 0xc0, !PT ;  /* 0xffff00001e037812 */ /* 0x000fe400078ec0ff */
[----:B------:R-:W-:Y:S02]  /*12a70*/  LOP3.LUT R0, R31, 0xffff0000, RZ, 0xc0, !PT ;  /* 0xffff00001f007812 */ /* 0x000fe400078ec0ff */
[----:B------:R-:W-:Y:S01]  /*12a80*/  LOP3.LUT R71, R71, 0xffff0000, RZ, 0xc0, !PT ;  /* 0xffff000047477812 */ /* 0x000fe200078ec0ff */
[----:B------:R-:W-:Y:S01]  /*12a90*/  FMUL.FTZ R5, R10, R3 ;  /* 0x000000030a057220 */ /* 0x000fe20000410000 */
[----:B------:R-:W-:Y:S01]  /*12aa0*/  LOP3.LUT R72, R72, 0xffff0000, RZ, 0xc0, !PT ;  /* 0xffff000048487812 */ /* 0x000fe200078ec0ff */
[C---:B------:R-:W-:Y:S01]  /*12ab0*/  FMUL.FTZ R4, R11.reuse, R0 ;  /* 0x000000000b047220 */ /* 0x040fe20000410000 */
[----:B------:R-:W-:Y:S01]  /*12ac0*/  F2FP.BF16.F32.PACK_AB R8, R14, R35 ;  /* 0x000000230e08723e */ /* 0x000fe200000010ff */
[-C--:B------:R-:W-:Y:S01]  /*12ad0*/  FMUL.FTZ R10, R10, R71.reuse ;  /* 0x000000470a0a7220 */ /* 0x080fe20000410000 */
[C---:B------:R-:W-:Y:S01]  /*12ae0*/  FFMA.FTZ R71, R6.reuse, R71, -R5 ;  /* 0x0000004706477223 */ /* 0x040fe20000010805 */
[-C--:B------:R-:W-:Y:S01]  /*12af0*/  FMUL.FTZ R11, R11, R72.reuse ;  /* 0x000000480b0b7220 */ /* 0x080fe20000410000 */
[----:B------:R-:W-:Y:S01]  /*12b00*/  FFMA.FTZ R72, R7, R72, -R4 ;  /* 0x0000004807487223 */ /* 0x000fe20000010804 */
[----:B------:R-:W-:Y:S01]  /*12b10*/  FFMA.FTZ R10, R6, R3, R10 ;  /* 0x00000003060a7223 */ /* 0x000fe2000001000a */
        /* <DEDUP_REMOVED lines=10> */
.L_x_1478:
[----:B------:R-:W-:Y:S05]  /*12bc0*/  BSYNC B0 ;  /* 0x0000000000007941 */ /* 0x000fea0003800000 */
.L_x_1450:
        /* <DEDUP_REMOVED lines=8> */
.L_x_1448:
[----:B------:R-:W-:-:S06]  /*12c50*/  ULOP3.LUT UR4, UR60, 0x1, URZ, 0xfc, !UPT ;  /* 0x000000013c047892 */ /* 0x000fcc000f8efc3f */
[----:B------:R-:W-:-:S05]  /*12c60*/  IMAD.U32 R0, RZ, RZ, UR4 ;  /* 0x00000004ff007e24 */ /* 0x000fca000f8e00ff */
[----:B------:R-:W-:-:S13]  /*12c70*/  ISETP.NE.AND P0, PT, R0, 0x3, PT ;  /* 0x000000030000780c */ /* 0x000fda0003f05270 */
[----:B------:R-:W-:Y:S05]  /*12c80*/  @!P0 BRA `(.L_x_1513) ;  /* 0x0000000000048947 */ /* 0x000fea0003800000 */
[----:B------:R-:W-:Y:S01]  /*12c90*/  BPT.TRAP 0x1 ;  /* 0x000000040000795c */ /* 0x000fe20000300000 */
.L_x_1513:
[----:B01234-:R-:W-:Y:S01]  /*12ca0*/  IMAD R4, R160, 0x8, R18 ;  /* 0x00000008a0047824 */ /* 0x01ffe200078e0212 */
[----:B------:R-:W-:-:S04]  /*12cb0*/  SHF.L.U32 R3, R161, 0x1f, RZ ;  /* 0x0000001fa1037819 */ /* 0x000fc800000006ff */
[----:B------:R0:W1:Y:S01]  /*12cc0*/  SYNCS.PHASECHK.TRANS64.TRYWAIT P2, [R4+URZ+0x2a830], R3 ;  /* 0x02a83003040075a7 */ /* 0x000062000804017f */
[----:B------:R-:W-:Y:S05]  /*12cd0*/  @!P0 BRA `(.L_x_1514) ;  /* 0x0000000000048947 */ /* 0x000fea0003800000 */
[----:B------:R-:W-:Y:S01]  /*12ce0*/  BPT.TRAP 0x1 ;  /* 0x000000040000795c */ /* 0x000fe20000300000 */
.L_x_1514:
[----:B------:R-:W2:Y:S02]  /*12cf0*/  S2R R0, SR_TID.X ;  /* 0x0000000000007919 */ /* 0x000ea40000002100 */
[----:B--2---:R-:W-:-:S04]  /*12d00*/  LOP3.LUT R0, R0, 0x7f, RZ, 0xc0, !PT ;  /* 0x0000007f00007812 */ /* 0x004fc800078ec0ff */
[----:B------:R-:W-:Y:S01]  /*12d10*/  ISETP.NE.AND P1, PT, R0, RZ, PT ;  /* 0x000000ff0000720c */ /* 0x000fe20003f25270 */
[----:B-1----:R-:W-:-:S12]  /*12d20*/  @P2 BRA `(.L_x_1515) ;  /* 0x0000000000082947 */ /* 0x002fd80003800000 */
[----:B------:R-:W1:Y:S02]  /*12d30*/  SYNCS.PHASECHK.TRANS64.TRYWAIT P2, [R4+URZ+0x2a830], R3 ;  /* 0x02a83003040075a7 */ /* 0x000e64000804017f */
[----:B-1----:R-:W-:Y:S05]  /*12d40*/  @!P2 BRA `(.L_x_1516) ;  /* 0x0000016800eca947 */ /* 0x002fea0003800000 */
.L_x_1515:
[----:B------:R-:W-:Y:S05]  /*12d50*/  WARPSYNC.ALL ;  /* 0x0000000000007948 */ /* 0x000fea0003800000 */
[----:B------:R-:W-:Y:S01]  /*12d60*/  VIADD R0, R18, 0x18400 ;  /* 0x0001840012007836 */ /* 0x000fe20000000000 */
        /* <DEDUP_REMOVED lines=14> */
[----:B------:R-:W2:Y:S03]  /*12e50*/  LDC.64 R12, c[0x0][0x9e0] ;  /* 0x00027800ff0c7b82 */ /* 0x000ea60000000a00 */
[----:B------:R-:W-:Y:S01]  /*12e60*/  IMAD R6, R160, 0x900, R5 ;  /* 0x00000900a0067824 */ /* 0x000fe200078e0205 */
[----:B------:R-:W-:-:S02]  /*12e70*/  UIADD3 UR5, UR4, 0x2, URZ ;  /* 0x0000000204057890 */ /* 0x000fc4000fffe03f */
[----:B------:R-:W-:Y:S01]  /*12e80*/  UMOV UR8, UR4 ;  /* 0x0000000400087c82 */ /* 0x000fe20008000000 */
[C---:B------:R-:W-:Y:S01]  /*12e90*/  VIADD R8, R6.reuse, 0x2 ;  /* 0x0000000206087836 */ /* 0x040fe20000000000 */
[----:B------:R-:W-:Y:S01]  /*12ea0*/  R2UR UR10, R6 ;  /* 0x00000000060a72ca */ /* 0x000fe200000e0000 */
[----:B------:R-:W-:-:S05]  /*12eb0*/  IMAD.U32 R10, RZ, RZ, UR8 ;  /* 0x00000008ff0a7e24 */ /* 0x000fca000f8e00ff */
[----:B------:R3:W-:Y:S07]  /*12ec0*/  STL.64 [R1+0x38], R10 ;  /* 0x0000380a01007387 */ /* 0x0007ee0000100a00 */
[----:B------:R-:W-:Y:S01]  /*12ed0*/  HGMMA.64x96x16.F32.BF16 R24, gdesc[UR8], RZ, !UPT, gsb0 ;  /* 0x01600000081879f0 */ /* 0x000fe2000c0018ff */
[----:B------:R-:W-:Y:S01]  /*12ee0*/  R2UR UR10, R8 ;  /* 0x00000000080a72ca */ /* 0x000fe200000e0000 */
[----:B------:R-:W-:Y:S01]  /*12ef0*/  UMOV UR8, UR5 ;  /* 0x0000000500087c82 */ /* 0x000fe20008000000 */
[----:B------:R-:W-:Y:S01]  /*12f00*/  R2UR UR11, R9 ;  /* 0x00000000090b72ca */ /* 0x000fe200000e0000 */
[----:B------:R-:W-:Y:S01]  /*12f10*/  UMOV UR9, 0x40000040 ;  /* 0x4000004000097882 */ /* 0x000fe20000000000 */
[----:B------:R-:W-:Y:S01]  /*12f20*/  VIADD R8, R6, 0x4 ;  /* 0x0000000406087836 */ /* 0x000fe20000000000 */
[----:B------:R-:W-:Y:S01]  /*12f30*/  UIADD3 UR5, UR4, 0x4, URZ ;  /* 0x0000000404057890 */ /* 0x000fe2000fffe03f */
[----:B------:R-:W-:-:S02]  /*12f40*/  IMAD.MOV.U32 R9, RZ, RZ, 0x40000040 ;  /* 0x40000040ff097424 */ /* 0x000fc400078e00ff */
[----:B---3--:R-:W-:Y:S02]  /*12f50*/  IMAD.U32 R10, RZ, RZ, UR8 ;  /* 0x00000008ff0a7e24 */ /* 0x008fe4000f8e00ff */
[----:B------:R-:W-:-:S05]  /*12f60*/  IMAD.U32 R11, RZ, RZ, UR9 ;  /* 0x00000009ff0b7e24 */ /* 0x000fca000f8e00ff */
[----:B------:R3:W-:Y:S01]  /*12f70*/  STL.64 [R1+0x30], R10 ;  /* 0x0000300a01007387 */ /* 0x0007e20000100a00 */
[----:B------:R-:W-:Y:S02]  /*12f80*/  WARPGROUP.DEPBAR.LE gsb0, 0x0 ;  /* 0x00008000000079c5 */ /* 0x000fe40000010000 */
[----:B------:R-:W-:-:S06]  /*12f90*/  WARPGROUP.ARRIVE ;  /* 0x00000000000079c5 */ /* 0x000fcc0000000000 */
[----:B------:R-:W-:Y:S01]  /*12fa0*/  HGMMA.64x96x16.F32.BF16 R24, gdesc[UR8], R24, gsb0 ;  /* 0x01600000081879f0 */ /* 0x000fe20008001818 */
[----:B------:R-:W-:Y:S01]  /*12fb0*/  R2UR UR10, R8 ;  /* 0x00000000080a72ca */ /* 0x000fe200000e0000 */
[----:B------:R-:W-:Y:S01]  /*12fc0*/  UMOV UR8, UR5 ;  /* 0x0000000500087c82 */ /* 0x000fe20008000000 */
[----:B------:R-:W-:Y:S01]  /*12fd0*/  R2UR UR11, R9 ;  /* 0x00000000090b72ca */ /* 0x000fe200000e0000 */
[----:B------:R-:W-:Y:S01]  /*12fe0*/  UMOV UR9, 0x40000040 ;  /* 0x4000004000097882 */ /* 0x000fe20000000000 */
[----:B------:R-:W-:Y:S01]  /*12ff0*/  VIADD R8, R6, 0x6 ;  /* 0x0000000606087836 */ /* 0x000fe20000000000 */
[----:B------:R-:W-:Y:S01]  /*13000*/  UIADD3 UR5, UR4, 0x6, URZ ;  /* 0x0000000604057890 */ /* 0x000fe2000fffe03f */
[----:B------:R-:W-:Y:S02]  /*13010*/  IMAD.MOV.U32 R9, RZ, RZ, 0x40000040 ;  /* 0x40000040ff097424 */ /* 0x000fe400078e00ff */
        /* <DEDUP_REMOVED lines=40> */
[----:B------:R-:W-:Y:S01]  /*132a0*/  IMAD.U32 R11, RZ, RZ, UR9 ;  /* 0x00000009ff0b7e24 */ /* 0x000fe2000f8e00ff */
[----:B------:R-:W-:-:S02]  /*132b0*/  UIADD3 UR52, UR4, 0x406, URZ ;  /* 0x0000040604347890 */ /* 0x000fc4000fffe03f */
[----:B------:R-:W-:Y:S02]  /*132c0*/  UIADD3 UR48, UR4, 0x800, URZ ;  /* 0x0000080004307890 */ /* 0x000fe4000fffe03f */
[----:B------:R-:W-:Y:S01]  /*132d0*/  UIADD3 UR44, UR4, 0x802, URZ ;  /* 0x00000802042c7890 */ /* 0x000fe2000fffe03f */
[----:B------:R3:W-:Y:S04]  /*132e0*/  STL.64 [R1+0x10], R10 ;  /* 0x0000100a01007387 */ /* 0x0007e80000100a00 */
[----:B------:R-:W4:Y:S01]  /*132f0*/  LDL.LU R72, [R1+0x8] ;  /* 0x0000080001487983 */ /* 0x000f220000300800 */
[----:B------:R-:W-:Y:S02]  /*13300*/  WARPGROUP.DEPBAR.LE gsb0, 0x0 ;  /* 0x00008000000079c5 */ /* 0x000fe40000010000 */
[----:B------:R-:W-:-:S06]  /*13310*/  WARPGROUP.ARRIVE ;  /* 0x00000000000079c5 */ /* 0x000fcc0000000000 */
[----:B------:R-:W-:Y:S01]  /*13320*/  HGMMA.64x96x16.F32.BF16 R24, gdesc[UR8], R24, gsb0 ;  /* 0x01600000081879f0 */ /* 0x000fe20008001818 */
[----:B------:R-:W-:Y:S01]  /*13330*/  R2UR UR10, R8 ;  /* 0x00000000080a72ca */ /* 0x000fe200000e0000 */
[----:B------:R-:W-:Y:S01]  /*13340*/  UMOV UR8, UR5 ;  /* 0x0000000500087c82 */ /* 0x000fe20008000000 */
[----:B------:R-:W-:Y:S01]  /*13350*/  R2UR UR11, R9 ;  /* 0x00000000090b72ca */ /* 0x000fe200000e0000 */
[----:B------:R-:W-:Y:S01]  /*13360*/  UMOV UR9, 0x40000040 ;  /* 0x4000004000097882 */ /* 0x000fe20000000000 */
[----:B------:R-:W-:Y:S02]  /*13370*/  VIADD R8, R6, 0x306 ;  /* 0x0000030606087836 */ /* 0x000fe40000000000 */
[----:B------:R-:W-:Y:S01]  /*13380*/  IMAD.MOV.U32 R9, RZ, RZ, 0x40000040 ;  /* 0x40000040ff097424 */ /* 0x000fe200078e00ff */
[----:B------:R-:W-:Y:S01]  /*13390*/  UIADD3 UR40, UR4, 0x804, URZ ;  /* 0x0000080404287890 */ /* 0x000fe2000fffe03f */
[----:B------:R-:W-:Y:S01]  /*133a0*/  UMOV UR41, 0x40000040 ;  /* 0x4000004000297882 */ /* 0x000fe20000000000 */
[----:B------:R-:W-:-:S02]  /*133b0*/  WARPGROUP.DEPBAR.LE gsb0, 0x0 ;  /* 0x00008000000079c5 */ /* 0x000fc40000010000 */
[----:B------:R-:W-:Y:S01]  /*133c0*/  WARPGROUP.ARRIVE ;  /* 0x00000000000079c5 */ /* 0x000fe20000000000 */
[----:B------:R-:W-:Y:S01]  /*133d0*/  IMAD.MOV.U32 R7, RZ, RZ, 0x40000040 ;  /* 0x40000040ff077424 */ /* 0x000fe200078e00ff */
[----:B------:R-:W-:Y:S01]  /*133e0*/  UIADD3 UR36, UR4, 0x806, URZ ;  /* 0x0000080604247890 */ /* 0x000fe2000fffe03f */
[----:B------:R-:W-:Y:S01]  /*133f0*/  R2UR UR54, R8 ;  /* 0x00000000083672ca */ /* 0x000fe200000e0000 */
[----:B------:R-:W-:Y:S01]  /*13400*/  UMOV UR37, 0x40000040 ;  /* 0x4000004000257882 */ /* 0x000fe20000000000 */
[----:B01----:R-:W-:Y:S01]  /*13410*/  @!P1 VIADD R4, R4, 0x2a840 ;  /* 0x0002a84004049836 */ /* 0x003fe20000000000 */
[----:B------:R-:W-:Y:S01]  /*13420*/  HGMMA.64x96x16.F32.BF16 R24, gdesc[UR8], R24, gsb0 ;  /* 0x01600000081879f0 */ /* 0x000fe20008001818 */
[----:B------:R-:W-:Y:S01]  /*13430*/  R2UR UR55, R9 ;  /* 0x00000000093772ca */ /* 0x000fe200000e0000 */
[----:B------:R-:W-:Y:S01]  /*13440*/  VIADD R8, R6, 0x600 ;  /* 0x0000060006087836 */ /* 0x000fe20000000000 */
[----:B------:R-:W-:Y:S01]  /*13450*/  R2UR UR39, R7 ;  /* 0x00000000072772ca */ /* 0x000fe200000e0000 */
[----:B------:R-:W-:Y:S01]  /*13460*/  IMAD.MOV.U32 R9, RZ, RZ, 0x40000040 ;  /* 0x40000040ff097424 */ /* 0x000fe200078e00ff */
[----:B------:R-:W-:Y:S01]  /*13470*/  ULDC.64 UR4, c[0x0][0x9d8] ;  /* 0x0002760000047ab9 */ /* 0x000fe20000000a00 */
[----:B--2---:R-:W-:Y:S01]  /*13480*/  ISETP.GE.AND P2, PT, R13, 0x1, PT ;  /* 0x000000010d00780c */ /* 0x004fe20003f46270 */
[----:B---3--:R-:W-:Y:S01]  /*13490*/  IMAD.U32 R10, RZ, RZ, UR8 ;  /* 0x00000008ff0a7e24 */ /* 0x008fe2000f8e00ff */
[----:B------:R-:W-:Y:S01]  /*134a0*/  R2UR UR50, R8 ;  /* 0x00000000083272ca */ /* 0x000fe200000e0000 */
[----:B------:R-:W-:Y:S01]  /*134b0*/  IMAD.U32 R11, RZ, RZ, UR9 ;  /* 0x00000009ff0b7e24 */ /* 0x000fe2000f8e00ff */
[----:B------:R-:W-:-:S02]  /*134c0*/  WARPGROUP.DEPBAR.LE gsb0, 0x0 ;  /* 0x00008000000079c5 */ /* 0x000fc40000010000 */
[----:B------:R-:W-:-:S06]  /*134d0*/  WARPGROUP.ARRIVE ;  /* 0x00000000000079c5 */ /* 0x000fcc0000000000 */
[----:B------:R-:W-:Y:S01]  /*134e0*/  HGMMA.64x96x16.F32.BF16 R24, gdesc[UR52], R24, gsb0 ;  /* 0x01600000341879f0 */ /* 0x000fe20008001818 */
[----:B------:R-:W-:Y:S01]  /*134f0*/  R2UR UR51, R9 ;  /* 0x00000000093372ca */ /* 0x000fe200000e0000 */
[----:B------:R-:W-:Y:S02]  /*13500*/  VIADD R8, R6, 0x602 ;  /* 0x0000060206087836 */ /* 0x000fe40000000000 */
[----:B------:R-:W-:-:S03]  /*13510*/  IMAD.MOV.U32 R9, RZ, RZ, 0x40000040 ;  /* 0x40000040ff097424 */ /* 0x000fc600078e00ff */
[----:B------:R-:W-:Y:S02]  /*13520*/  R2UR UR46, R8 ;  /* 0x00000000082e72ca */ /* 0x000fe400000e0000 */
[----:B------:R-:W-:Y:S01]  /*13530*/  R2UR UR47, R9 ;  /* 0x00000000092f72ca */ /* 0x000fe200000e0000 */
[----:B------:R-:W-:Y:S02]  /*13540*/  WARPGROUP.DEPBAR.LE gsb0, 0x0 ;  /* 0x00008000000079c5 */ /* 0x000fe40000010000 */
[----:B------:R-:W-:-:S06]  /*13550*/  WARPGROUP.ARRIVE ;  /* 0x00000000000079c5 */ /* 0x000fcc0000000000 */
[----:B------:R-:W-:Y:S01]  /*13560*/  HGMMA.64x96x16.F32.BF16 R24, gdesc[UR48], R24, gsb0 ;  /* 0x01600000301879f0 */ /* 0x000fe20008001818 */
[----:B------:R-:W-:Y:S02]  /*13570*/  VIADD R8, R6, 0x604 ;  /* 0x0000060406087836 */ /* 0x000fe40000000000 */
[----:B------:R-:W-:-:S03]  /*13580*/  IMAD.MOV.U32 R9, RZ, RZ, 0x40000040 ;  /* 0x40000040ff097424 */ /* 0x000fc600078e00ff */
[----:B------:R-:W-:Y:S02]  /*13590*/  R2UR UR42, R8 ;  /* 0x00000000082a72ca */ /* 0x000fe400000e0000 */
[----:B------:R-:W-:Y:S01]  /*135a0*/  R2UR UR43, R9 ;  /* 0x00000000092b72ca */ /* 0x000fe200000e0000 */
[----:B------:R-:W-:Y:S02]  /*135b0*/  WARPGROUP.DEPBAR.LE gsb0, 0x0 ;  /* 0x00008000000079c5 */ /* 0x000fe40000010000 */
[----:B------:R-:W-:-:S06]  /*135c0*/  WARPGROUP.ARRIVE ;  /* 0x00000000000079c5 */ /* 0x000fcc0000000000 */
[----:B------:R-:W-:Y:S01]  /*135d0*/  HGMMA.64x96x16.F32.BF16 R24, gdesc[UR44], R24, gsb0 ;  /* 0x016000002c1879f0 */ /* 0x000fe20008001818 */
[----:B------:R-:W-:-:S05]  /*135e0*/  VIADD R6, R6, 0x606 ;  /* 0x0000060606067836 */ /* 0x000fca0000000000 */
[----:B------:R-:W-:Y:S01]  /*135f0*/  R2UR UR38, R6 ;  /* 0x00000000062672ca */ /* 0x000fe200000e0000 */
[----:B------:R-:W-:Y:S02]  /*13600*/  WARPGROUP.DEPBAR.LE gsb0, 0x0 ;  /* 0x00008000000079c5 */ /* 0x000fe40000010000 */
[----:B------:R-:W-:-:S06]  /*13610*/  WARPGROUP.ARRIVE ;  /* 0x00000000000079c5 */ /* 0x000fcc0000000000 */
[----:B------:R-:W-:Y:S03]  /*13620*/  HGMMA.64x96x16.F32.BF16 R24, gdesc[UR40], R24, gsb0 ;  /* 0x01600000281879f0 */ /* 0x000fe60008001818 */
[----:B------:R-:W-:Y:S02]  /*13630*/  WARPGROUP.DEPBAR.LE gsb0, 0x0 ;  /* 0x00008000000079c5 */ /* 0x000fe40000010000 */
[----:B------:R-:W-:-:S06]  /*13640*/  WARPGROUP.ARRIVE ;  /* 0x00000000000079c5 */ /* 0x000fcc0000000000 */
[----:B------:R-:W-:Y:S01]  /*13650*/  HGMMA.64x96x16.F32.BF16 R24, gdesc[UR36], R24, gsb0 ;  /* 0x01600000241879f0 */ /* 0x000fe20008001818 */
[----:B------:R-:W-:Y:S01]  /*13660*/  IMAD.MOV.U32 R9, RZ, RZ, -0x60 ;  /* 0xffffffa0ff097424 */ /* 0x000fe200078e00ff */
[----:B------:R-:W-:Y:S01]  /*13670*/  @!P1 PRMT R4, RZ, 0x654, R4 ;  /* 0x00000654ff049816 */ /* 0x000fe20000000004 */
[----:B------:R-:W-:Y:S01]  /*13680*/  ULOP3.LUT UR6, URZ, UR5, URZ, 0x33, !UPT ;  /* 0x000000053f067292 */ /* 0x000fe2000f8e333f */
[----:B----4-:R-:W-:Y:S01]  /*13690*/  LOP3.LUT R72, R72, 0xffefffff, RZ, 0xc0, !PT ;  /* 0xffefffff48487812 */ /* 0x010fe200078ec0ff */
[----:B------:R0:W-:Y:S03]  /*136a0*/  STL.64 [R1], R10 ;  /* 0x0000000a01007387 */ /* 0x0001e60000100a00 */
[----:B------:R-:W-:Y:S01]  /*136b0*/  @P2 LOP3.LUT R72, R72, 0x100000, RZ, 0xfc, !PT ;  /* 0x0010000048482812 */ /* 0x000fe200078efcff */
[----:B------:R-:W-:Y:S02]  /*136c0*/  WARPGROUP.DEPBAR.LE gsb0, 0x0 ;  /* 0x00008000000079c5 */ /* 0x000fe40000010000 */
[----:B------:R-:W-:Y:S01]  /*136d0*/  FMUL.FTZ R8, R37, UR4 ;  /* 0x0000000425087c20 */ /* 0x000fe20008410000 */
[----:B------:R1:W-:Y:S03]  /*136e0*/  @!P1 SYNCS.ARRIVE.TRANS64.RED.A1T0 RZ, [R4+URZ], RZ ;  /* 0x000000ff04ff99a7 */ /* 0x0003e6000810043f */
[----:B------:R2:W3:Y:S01]  /*136f0*/  MUFU.TANH R82, R8 ;  /* 0x0000000800527308 */ /* 0x0004e20000002400 */
[----:B------:R-:W-:Y:S01]  /*13700*/  FMUL.FTZ R7, R33, UR4 ;  /* 0x0000000421077c20 */ /* 0x000fe20008410000 */
[----:B------:R-:W-:Y:S01]  /*13710*/  FMUL.FTZ R33, R38, UR4 ;  /* 0x0000000426217c20 */ /* 0x000fe20008410000 */
[----:B------:R-:W-:-:S02]  /*13720*/  IMAD R38, R2, R9, 0x60 ;  /* 0x0000006002267424 */ /* 0x000fc400078e0209 */
[----:B--2---:R-:W-:-:S04]  /*13730*/  FMUL.FTZ R8, R45, UR4 ;  /* 0x000000042d087c20 */ /* 0x004fc80008410000 */
[----:B------:R2:W4:Y:S02]  /*13740*/  MUFU.TANH R74, R8 ;  /* 0x00000008004a7308 */ /* 0x0005240000002400 */
[----:B--2---:R-:W-:-:S06]  /*13750*/  FMUL.FTZ R8, R53, UR4 ;  /* 0x0000000435087c20 */ /* 0x004fcc0008410000 */
[----:B------:R2:W0:Y:S02]  /*13760*/  MUFU.TANH R20, R8 ;  /* 0x0000000800147308 */ /* 0x0004240000002400 */
[----:B--2---:R-:W-:-:S06]  /*13770*/  IMAD.IADD R8, R163, 0x1, R38 ;  /* 0x00000001a3087824 */ /* 0x004fcc00078e0226 */
[----:B------:R2:W0:Y:S01]  /*13780*/  MUFU.TANH R86, R7 ;  /* 0x0000000700567308 */ /* 0x0004220000002400 */
[----:B-1----:R-:W-:Y:S01]  /*13790*/  IADD3 R4, -R164, 0x1, R8 ;  /* 0x00000001a4047810 */ /* 0x002fe20007ffe108 */
[----:B--2---:R-:W-:Y:S01]  /*137a0*/  FMUL.FTZ R7, R41, UR4 ;  /* 0x0000000429077c20 */ /* 0x004fe20008410000 */
[----:B------:R-:W-:-:S03]  /*137b0*/  FMUL.FTZ R45, R47, UR4 ;  /* 0x000000042f2d7c20 */ /* 0x000fc60008410000 */
[----:B------:R-:W-:Y:S02]  /*137c0*/  IMAD R47, R173, -0x2, R4 ;  /* 0xfffffffead2f7824 */ /* 0x000fe400078e0204 */
[----:B------:R1:W2:Y:S01]  /*137d0*/  MUFU.TANH R78, R7 ;  /* 0x00000007004e7308 */ /* 0x0002a20000002400 */
[----:B------:R-:W-:Y:S02]  /*137e0*/  IMAD.U32 R4, RZ, RZ, UR6 ;  /* 0x00000006ff047e24 */ /* 0x000fe4000f8e00ff */
[----:B------:R-:W-:Y:S01]  /*137f0*/  FMUL.FTZ R25, R25, UR4 ;  /* 0x0000000419197c20 */ /* 0x000fe20008410000 */
[----:B------:R-:W-:Y:S01]  /*13800*/  FMUL.FTZ R29, R29, UR4 ;  /* 0x000000041d1d7c20 */ /* 0x000fe20008410000 */
[----:B-1----:R-:W-:-:S03]  /*13810*/  FMUL.FTZ R7, R49, UR4 ;  /* 0x0000000431077c20 */ /* 0x002fc60008410000 */
[----:B0-----:R0:W1:Y:S01]  /*13820*/  MUFU.TANH R10, R25 ;  /* 0x00000019000a7308 */ /* 0x0010620000002400 */
[----:B------:R1:W-:Y:S01]  /*13830*/  STL [R1+0xc], R4 ;  /* 0x00000c0401007387 */ /* 0x0003e20000100800 */
[----:B------:R-:W-:Y:S01]  /*13840*/  FMUL.FTZ R15, R24, UR4 ;  /* 0x00000004180f7c20 */ /* 0x000fe20008410000 */
[----:B------:R-:W-:-:S05]  /*13850*/  FMUL.FTZ R3, R27, UR4 ;  /* 0x000000041b037c20 */ /* 0x000fca0008410000 */
[----:B------:R3:W1:Y:S01]  /*13860*/  MUFU.TANH R14, R7 ;  /* 0x00000007000e7308 */ /* 0x0006620000002400 */
[----:B0-----:R-:W-:Y:S01]  /*13870*/  FMUL.FTZ R25, R35, UR4 ;  /* 0x0000000423197c20 */ /* 0x001fe20008410000 */
[----:B------:R0:W-:Y:S01]  /*13880*/  STL [R1+0x8], R72 ;  /* 0x0000084801007387 */ /* 0x0001e20000100800 */
[----:B------:R-:W-:Y:S01]  /*13890*/  FMUL.FTZ R11, R31, UR4 ;  /* 0x000000041f0b7c20 */ /* 0x000fe20008410000 */
[----:B------:R-:W-:Y:S01]  /*138a0*/  FMUL.FTZ R35, R39, UR4 ;  /* 0x0000000427237c20 */ /* 0x000fe20008410000 */
[----:B------:R-:W-:Y:S01]  /*138b0*/  FMUL.FTZ R41, R43, UR4 ;  /* 0x000000042b297c20 */ /* 0x000fe20008410000 */
[----:B---3--:R-:W-:Y:S02]  /*138c0*/  FMUL.FTZ R7, R57, UR4 ;  /* 0x0000000439077c20 */ /* 0x008fe40008410000 */
[----:B------:R-:W3:Y:S01]  /*138d0*/  MUFU.TANH R92, R29 ;  /* 0x0000001d005c7308 */ /* 0x000ee20000002400 */
[----:B------:R-:W-:Y:S01]  /*138e0*/  FMUL.FTZ R0, R26, UR4 ;  /* 0x000000041a007c20 */ /* 0x000fe20008410000 */
[----:B------:R-:W-:Y:S01]  /*138f0*/  FMUL.FTZ R6, R30, UR4 ;  /* 0x000000041e067c20 */ /* 0x000fe20008410000 */
[----:B------:R-:W-:Y:S01]  /*13900*/  FMUL.FTZ R32, R32, UR4 ;  /* 0x0000000420207c20 */ /* 0x000fe20008410000 */
[----:B------:R-:W-:Y:S01]  /*13910*/  FMUL.FTZ R21, R34, UR4 ;  /* 0x0000000422157c20 */ /* 0x000fe20008410000 */
[----:B------:R-:W-:Y:S01]  /*13920*/  FMUL.FTZ R36, R36, UR4 ;  /* 0x0000000424247c20 */ /* 0x000fe20008410000 */
[----:B------:R-:W-:Y:S01]  /*13930*/  FMUL.FTZ R40, R40, UR4 ;  /* 0x0000000428287c20 */ /* 0x000fe20008410000 */
[----:B------:R-:W-:Y:S01]  /*13940*/  FMUL.FTZ R37, R42, UR4 ;  /* 0x000000042a257c20 */ /* 0x000fe20008410000 */
[----:B------:R4:W0:Y:S01]  /*13950*/  MUFU.TANH R24, R7 ;  /* 0x0000000700187308 */ /* 0x0008220000002400 */
        /* <DEDUP_REMOVED lines=16> */
[----:B----4-:R-:W-:Y:S01]  /*13a60*/  FMUL.FTZ R7, R67, UR4 ;  /* 0x0000000443077c20 */ /* 0x010fe20008410000 */
[----:B------:R-:W-:Y:S01]  /*13a70*/  FMUL.FTZ R69, R69, UR4 ;  /* 0x0000000445457c20 */ /* 0x000fe20008410000 */
[----:B------:R-:W-:Y:S01]  /*13a80*/  FMUL.FTZ R29, R70, UR4 ;  /* 0x00000004461d7c20 */ /* 0x000fe20008410000 */
[----:B------:R-:W-:Y:S01]  /*13a90*/  FMUL.FTZ R31, R71, UR4 ;  /* 0x00000004471f7c20 */ /* 0x000fe20008410000 */
[----:B------:R-:W-:Y:S01]  /*13aa0*/  FMUL.FTZ R56, R56, UR4 ;  /* 0x0000000438387c20 */ /* 0x000fe20008410000 */
[----:B------:R-:W-:Y:S01]  /*13ab0*/  FMUL.FTZ R68, R68, UR4 ;  /* 0x0000000444447c20 */ /* 0x000fe20008410000 */
[----:B------:R-:W4:Y:S01]  /*13ac0*/  MUFU.TANH R15, R15 ;  /* 0x0000000f000f7308 */ /* 0x000f220000002400 */
[----:B------:R-:W-:-:S07]  /*13ad0*/  FMUL.FTZ R59, R59, UR4 ;  /* 0x000000043b3b7c20 */ /* 0x000fce0008410000 */
[----:B------:R-:W0:Y:S01]  /*13ae0*/  MUFU.TANH R0, R0 ;  /* 0x0000000000007308 */ /* 0x000e220000002400 */
[----:B------:R-:W-:-:S07]  /*13af0*/  FMUL.FTZ R28, R28, UR4 ;  /* 0x000000041c1c7c20 */ /* 0x000fce0008410000 */
[----:B------:R-:W0:Y:S01]  /*13b00*/  MUFU.TANH R3, R3 ;  /* 0x0000000300037308 */ /* 0x000e220000002400 */
[----:B------:R-:W-:-:S07]  /*13b10*/  IMAD R9, R169, 0x80, R179 ;  /* 0x00000080a9097824 */ /* 0x000fce00078e02b3 */
        /* <DEDUP_REMOVED lines=35> */
[----:B------:R-:W-:-:S07]  /*13d50*/  VIADD R46, R47, UR6 ;  /* 0x000000062f2e7c36 */ /* 0x000fce0008000000 */
[----:B------:R2:W0:Y:S01]  /*13d60*/  MUFU.TANH R73, R59 ;  /* 0x0000003b00497308 */ /* 0x0004220000002400 */
[----:B------:R-:W-:Y:S02]  /*13d70*/  IMAD R50, R173, -0x2, R38 ;  /* 0xfffffffead327824 */ /* 0x000fe400078e0226 */
[----:B------:R-:W-:Y:S02]  /*13d80*/  IMAD.IADD R30, R46, 0x1, R9 ;  /* 0x000000012e1e7824 */ /* 0x000fe400078e0209 */
[----:B--2---:R-:W-:-:S03]  /*13d90*/  IMAD.IADD R59, R47, 0x1, R12 ;  /* 0x000000012f3b7824 */ /* 0x004fc600078e020c */
[----:B------:R2:W0:Y:S02]  /*13da0*/  MUFU.TANH R94, R28 ;  /* 0x0000001c005e7308 */ /* 0x0004240000002400 */
[----:B--2---:R-:W-:Y:S01]  /*13db0*/  VIADDMNMX R28, R9, R59, R42, PT ;  /* 0x0000003b091c7246 */ /* 0x004fe2000380012a */
[----:B-1-34-:R-:W-:Y:S06]  /*13dc0*/  @!P2 BRA `(.L_x_1517) ;  /* 0x00000000004ca947 */ /* 0x01afec0003800000 */
[----:B------:R-:W-:Y:S01]  /*13dd0*/  IADD3 R4, -R164, R163, R9 ;  /* 0x000000a3a4047210 */ /* 0x000fe20007ffe109 */
[----:B------:R-:W-:Y:S03]  /*13de0*/  BSSY B0, `(.L_x_1518) ;  /* 0x000000e000007945 */ /* 0x000fe60003800000 */
        /* <DEDUP_REMOVED lines=9> */
.L_x_1519:
[----:B------:R-:W-:-:S13]  /*13e80*/  ISETP.NE.AND P2, PT, R13, 0x1, PT ;  /* 0x000000010d00780c */ /* 0x000fda0003f45270 */
[----:B------:R-:W1:Y:S02]  /*13e90*/  @P2 LDC.64 R66, c[0x0][0x9e8] ;  /* 0x00027a00ff422b82 */ /* 0x000e640000000a00 */
[----:B-1----:R-:W-:-:S05]  /*13ea0*/  @P2 IMAD.HI.U32 R8, R4, R66, RZ ;  /* 0x0000004204082227 */ /* 0x002fca00078e00ff */
[----:B------:R-:W-:-:S07]  /*13eb0*/  @P2 SHF.R.U32.HI R4, RZ, R67, R8 ;  /* 0x00000043ff042219 */ /* 0x000fce0000011608 */
.L_x_1520:
[----:B------:R-:W-:Y:S05]  /*13ec0*/  BSYNC B0 ;  /* 0x0000000000007941 */ /* 0x000fea0003800000 */
.L_x_1518:
[----:B------:R-:W-:-:S05]  /*13ed0*/  IMAD R47, R4, R13, R50 ;  /* 0x0000000d042f7224 */ /* 0x000fca00078e0232 */
[----:B------:R-:W-:Y:S02]  /*13ee0*/  VIMNMX R30, R30, R47, !PT ;  /* 0x0000002f1e1e7248 */ /* 0x000fe40007fe0100 */
[----:B------:R-:W-:-:S07]  /*13ef0*/  VIADDMNMX R28, R47, R13, R28, PT ;  /* 0x0000000d2f1c7246 */ /* 0x000fce000380011c */
.L_x_1517:
[C---:B------:R-:W-:Y:S01]  /*13f00*/  ISETP.GE.AND P3, PT, R38.reuse, 0x9, PT ;  /* 0x000000092600780c */ /* 0x040fe20003f66270 */
[----:B------:R-:W-:Y:S01]  /*13f10*/  VIADD R90, R9, 0x8 ;  /* 0x00000008095a7836 */ /* 0x000fe20000000000 */
[----:B------:R-:W-:Y:S02]  /*13f20*/  ISETP.GE.AND P2, PT, R38, 0x2, PT ;  /* 0x000000022600780c */ /* 0x000fe40003f46270 */
[----:B------:R-:W-:Y:S02]  /*13f30*/  P2R R54, PR, RZ, 0x8 ;  /* 0x00000008ff367803 */ /* 0x000fe40000000000 */
[C---:B------:R-:W-:Y:S02]  /*13f40*/  ISETP.GT.AND P3, PT, R30.reuse, 0x8, !P3 ;  /* 0x000000081e00780c */ /* 0x040fe40005f64270 */
[----:B------:R-:W-:Y:S02]  /*13f50*/  ISETP.GT.AND P4, PT, R30, 0x1, !P2 ;  /* 0x000000011e00780c */ /* 0x000fe40005784270 */
[----:B------:R-:W-:-:S02]  /*13f60*/  ISETP.LT.OR P3, PT, R28, 0x9, P3 ;  /* 0x000000091c00780c */ /* 0x000fc40001f61670 */
[----:B------:R-:W-:Y:S02]  /*13f70*/  ISETP.GE.AND P5, PT, R38, 0xa, PT ;  /* 0x0000000a2600780c */ /* 0x000fe40003fa6270 */
[----:B0-----:R-:W-:Y:S02]  /*13f80*/  FSEL R94, R94, -INF , !P3 ;  /* 0xff8000005e5e7808 */ /* 0x001fe40005800000 */
[----:B------:R-:W-:Y:S02]  /*13f90*/  ISETP.LT.OR P4, PT, R28, 0x2, P4 ;  /* 0x000000021c00780c */ /* 0x000fe40002781670 */
[----:B------:R-:W-:Y:S02]  /*13fa0*/  ISETP.GT.AND P3, PT, R30, 0x9, !P5 ;  /* 0x000000091e00780c */ /* 0x000fe40006f64270 */
[----:B------:R-:W-:Y:S02]  /*13fb0*/  FSEL R96, R10, -INF , !P4 ;  /* 0xff8000000a607808 */ /* 0x000fe40006000000 */
        /* <DEDUP_REMOVED lines=88> */
[C---:B------:R-:W-:Y:S02]  /*14540*/  ISETP.GE.AND P3, PT, R38.reuse, 0x52, PT ;  /* 0x000000522600780c */ /* 0x040fe40003f66270 */
[----:B------:R-:W-:Y:S02]  /*14550*/  ISETP.GE.AND P6, PT, R38, 0x1, PT ;  /* 0x000000012600780c */ /* 0x000fe40003fc6270 */
[----:B------:R-:W-:-:S02]  /*14560*/  ISETP.GT.AND P4, PT, R30, 0x51, !P3 ;  /* 0x000000511e00780c */ /* 0x000fc40005f84270 */
[----:B------:R-:W-:Y:S02]  /*14570*/  VIADDMNMX R90, R90, R59, R42, PT ;  /* 0x0000003b5a5a7246 */ /* 0x000fe4000380012a */
[----:B------:R-:W-:Y:S02]  /*14580*/  ISETP.LT.OR P4, PT, R28, 0x52, P4 ;  /* 0x000000521c00780c */ /* 0x000fe40002781670 */
[----:B------:R-:W-:Y:S02]  /*14590*/  IADD3 R59, R46, 0x8, R9 ;  /* 0x000000082e3b7810 */ /* 0x000fe40007ffe009 */
[----:B------:R-:W-:Y:S02]  /*145a0*/  FSEL R14, R65, -INF , !P4 ;  /* 0xff800000410e7808 */ /* 0x000fe40006000000 */
[----:B------:R-:W-:-:S04]  /*145b0*/  ISETP.GE.AND P4, PT, R38, 0x59, PT ;  /* 0x000000592600780c */ /* 0x000fc80003f86270 */
[----:B------:R-:W-:-:S04]  /*145c0*/  ISETP.GT.AND P5, PT, R30, 0x58, !P4 ;  /* 0x000000581e00780c */ /* 0x000fc800067a4270 */
[----:B------:R-:W-:-:S04]  /*145d0*/  ISETP.LT.OR P5, PT, R28, 0x59, P5 ;  /* 0x000000591c00780c */ /* 0x000fc80002fa1670 */
[----:B------:R-:W-:Y:S02]  /*145e0*/  FSEL R4, R34, -INF , !P5 ;  /* 0xff80000022047808 */ /* 0x000fe40006800000 */
        /* <DEDUP_REMOVED lines=22> */
.L_x_1523:
[----:B------:R-:W-:-:S13]  /*14750*/  ISETP.NE.AND P5, PT, R13, 0x1, PT ;  /* 0x000000010d00780c */ /* 0x000fda0003fa5270 */
[----:B------:R-:W0:Y:S02]  /*14760*/  @P5 LDC.64 R46, c[0x0][0x9e8] ;  /* 0x00027a00ff2e5b82 */ /* 0x000e240000000a00 */
[----:B0-----:R-:W-:-:S05]  /*14770*/  @P5 IMAD.HI.U32 R46, R15, R46, RZ ;  /* 0x0000002e0f2e5227 */ /* 0x001fca00078e00ff */
[----:B------:R-:W-:-:S07]  /*14780*/  @P5 SHF.R.U32.HI R15, RZ, R47, R46 ;  /* 0x0000002fff0f5219 */ /* 0x000fce000001162e */
.L_x_1524:
[----:B------:R-:W-:Y:S05]  /*14790*/  BSYNC B0 ;  /* 0x0000000000007941 */ /* 0x000fea0003800000 */
.L_x_1522:
[----:B------:R-:W-:-:S05]  /*147a0*/  IMAD R30, R15, R13, R50 ;  /* 0x0000000d0f1e7224 */ /* 0x000fca00078e0232 */
[----:B------:R-:W-:Y:S02]  /*147b0*/  VIMNMX R59, R59, R30, !PT ;  /* 0x0000001e3b3b7248 */ /* 0x000fe40007fe0100 */
[----:B------:R-:W-:-:S07]  /*147c0*/  VIADDMNMX R90, R30, R13, R90, PT ;  /* 0x0000000d1e5a7246 */ /* 0x000fce000380015a */
.L_x_1521:
[C---:B------:R-:W-:Y:S01]  /*147d0*/  ISETP.GT.AND P2, PT, R59.reuse, 0x1, !P2 ;  /* 0x000000013b00780c */ /* 0x040fe20005744270 */
[----:B------:R-:W-:Y:S01]  /*147e0*/  ULDC UR4, c[0x0][0x988] ;  /* 0x0002620000047ab9 */ /* 0x000fe20000000800 */
[----:B------:R-:W-:Y:S02]  /*147f0*/  ISETP.NE.AND P5, PT, R32, RZ, PT ;  /* 0x000000ff2000720c */ /* 0x000fe40003fa5270 */
[----:B------:R-:W-:Y:S02]  /*14800*/  ISETP.LT.OR P2, PT, R90, 0x2, P2 ;  /* 0x000000025a00780c */ /* 0x000fe40001741670 */
[----:B------:R-:W-:Y:S02]  /*14810*/  ISETP.GT.AND P6, PT, R59, RZ, !P6 ;  /* 0x000000ff3b00720c */ /* 0x000fe400077c4270 */
        /* <DEDUP_REMOVED lines=14> */
[----:B------:R-:W-:Y:S01]  /*14900*/  FSEL R34, R11, -INF , !P2 ;  /* 0xff8000000b227808 */ /* 0x000fe20005000000 */
[----:B------:R-:W-:Y:S01]  /*14910*/  IMAD.U32 R11, RZ, RZ, UR4 ;  /* 0x00000004ff0b7e24 */ /* 0x000fe2000f8e00ff */
        /* <DEDUP_REMOVED lines=21> */
[----:B------:R-:W-:Y:S02]  /*14a70*/  ISETP.GT.AND P2, PT, R59, 0x19, !P5 ;  /* 0x000000193b00780c */ /* 0x000fe40006f44270 */
[----:B------:R-:W-:-:S02]  /*14a80*/  ISETP.NE.AND P5, PT, R44, RZ, PT ;  /* 0x000000ff2c00720c */ /* 0x000fc40003fa5270 */
        /* <DEDUP_REMOVED lines=16> */
[----:B------:R-:W-:Y:S02]  /*14b90*/  FSEL R46, R41, -INF , !P2 ;  /* 0xff800000292e7808 */ /* 0x000fe40005000000 */
[----:B------:R-:W-:-:S02]  /*14ba0*/  ISETP.NE.AND P2, PT, R77, RZ, PT ;  /* 0x000000ff4d00720c */ /* 0x000fc40003f45270 */
[----:B------:R-:W-:Y:S02]  /*14bb0*/  ISETP.LT.OR P6, PT, R90, 0x1, P6 ;  /* 0x000000015a00780c */ /* 0x000fe400037c1670 */
[----:B------:R-:W-:Y:S02]  /*14bc0*/  ISETP.GT.AND P2, PT, R59, 0x28, !P2 ;  /* 0x000000283b00780c */ /* 0x000fe40005744270 */
[----:B------:R-:W-:Y:S02]  /*14bd0*/  FMNMX.FTZ R3, R28, R3, !PT ;  /* 0x000000031c037209 */ /* 0x000fe40007810000 */
[----:B------:R-:W-:Y:S02]  /*14be0*/  ISETP.LT.OR P2, PT, R90, 0x29, P2 ;  /* 0x000000295a00780c */ /* 0x000fe40001741670 */
[----:B------:R-:W-:Y:S02]  /*14bf0*/  FSEL R33, R0, -INF , !P6 ;  /* 0xff80000000217808 */ /* 0x000fe40007000000 */
[----:B------:R-:W-:Y:S01]  /*14c00*/  FSEL R48, R43, -INF , !P2 ;  /* 0xff8000002b307808 */ /* 0x000fe20005000000 */
[----:B------:R-:W0:Y:S01]  /*14c10*/  SHFL.BFLY PT, R0, R3, 0x2, 0x1f ;  /* 0x0c401f0003007f89 */ /* 0x000e2200000e0000 */
[----:B------:R-:W-:-:S02]  /*14c20*/  ISETP.NE.AND P2, PT, R79, RZ, PT ;  /* 0x000000ff4f00720c */ /* 0x000fc40003f45270 */
[----:B------:R-:W-:Y:S02]  /*14c30*/  ISETP.NE.AND P6, PT, R61, RZ, PT ;  /* 0x000000ff3d00720c */ /* 0x000fe40003fc5270 */
[C---:B------:R-:W-:Y:S02]  /*14c40*/  ISETP.GT.AND P2, PT, R59.reuse, 0x29, !P2 ;  /* 0x000000293b00780c */ /* 0x040fe40005744270 */
[C---:B------:R-:W-:Y:S02]  /*14c50*/  ISETP.GT.AND P3, PT, R59.reuse, 0x51, !P3 ;  /* 0x000000513b00780c */ /* 0x040fe40005f64270 */
[----:B------:R-:W-:Y:S02]  /*14c60*/  ISETP.LT.OR P2, PT, R90, 0x2a, P2 ;  /* 0x0000002a5a00780c */ /* 0x000fe40001741670 */
[----:B------:R-:W-:Y:S02]  /*14c70*/  ISETP.GT.AND P4, PT, R59, 0x58, !P4 ;  /* 0x000000583b00780c */ /* 0x000fe40006784270 */
[----:B------:R-:W-:-:S02]  /*14c80*/  FSEL R50, R45, -INF , !P2 ;  /* 0xff8000002d327808 */ /* 0x000fc40005000000 */
[----:B------:R-:W-:Y:S02]  /*14c90*/  ISETP.NE.AND P2, PT, R81, RZ, PT ;  /* 0x000000ff5100720c */ /* 0x000fe40003f45270 */
[C---:B------:R-:W-:Y:S02]  /*14ca0*/  ISETP.LT.OR P3, PT, R90.reuse, 0x52, P3 ;  /* 0x000000525a00780c */ /* 0x040fe40001f61670 */
[----:B------:R-:W-:Y:S02]  /*14cb0*/  ISETP.GT.AND P2, PT, R59, 0x30, !P2 ;  /* 0x000000303b00780c */ /* 0x000fe40005744270 */
[C---:B------:R-:W-:Y:S02]  /*14cc0*/  ISETP.LT.OR P4, PT, R90.reuse, 0x59, P4 ;  /* 0x000000595a00780c */ /* 0x040fe40002781670 */
[----:B------:R-:W-:Y:S02]  /*14cd0*/  ISETP.LT.OR P2, PT, R90, 0x31, P2 ;  /* 0x000000315a00780c */ /* 0x000fe40001741670 */
[----:B0-----:R-:W-:-:S02]  /*14ce0*/  FMNMX.FTZ R15, R3, R0, !PT ;  /* 0x00000000030f7209 */ /* 0x001fc40007810000 */
[----:B------:R-:W-:Y:S02]  /*14cf0*/  FSEL R52, R49, -INF , !P2 ;  /* 0xff80000031347808 */ /* 0x000fe40005000000 */
[----:B------:R-:W-:Y:S01]  /*14d00*/  ISETP.NE.AND P2, PT, R83, RZ, PT ;  /* 0x000000ff5300720c */ /* 0x000fe20003f45270 */
[----:B------:R-:W0:Y:S01]  /*14d10*/  SHFL.BFLY PT, R6, R15, 0x1, 0x1f ;  /* 0x0c201f000f067f89 */ /* 0x000e2200000e0000 */
[----:B------:R-:W-:Y:S02]  /*14d20*/  FMNMX.FTZ R3, R33, R30, !PT ;  /* 0x0000001e21037209 */ /* 0x000fe40007810000 */
[----:B------:R-:W-:Y:S02]  /*14d30*/  ISETP.GT.AND P2, PT, R59, 0x31, !P2 ;  /* 0x000000313b00780c */ /* 0x000fe40005744270 */
[----:B------:R-:W-:Y:S02]  /*14d40*/  FMNMX.FTZ R3, R32, R3, !PT ;  /* 0x0000000320037209 */ /* 0x000fe40007810000 */
[----:B------:R-:W-:-:S02]  /*14d50*/  ISETP.LT.OR P2, PT, R90, 0x32, P2 ;  /* 0x000000325a00780c */ /* 0x000fc40001741670 */
[----:B------:R-:W-:Y:S02]  /*14d60*/  FMNMX.FTZ R3, R34, R3, !PT ;  /* 0x0000000322037209 */ /* 0x000fe40007810000 */
[----:B------:R-:W-:Y:S02]  /*14d70*/  FSEL R54, R51, -INF , !P2 ;  /* 0xff80000033367808 */ /* 0x000fe40005000000 */
[----:B------:R-:W-:-:S04]  /*14d80*/  ISETP.NE.AND P2, PT, R85, RZ, PT ;  /* 0x000000ff5500720c */ /* 0x000fc80003f45270 */
[----:B------:R-:W-:-:S04]  /*14d90*/  ISETP.GT.AND P2, PT, R59, 0x38, !P2 ;  /* 0x000000383b00780c */ /* 0x000fc80005744270 */
[----:B------:R-:W-:Y:S02]  /*14da0*/  ISETP.LT.OR P2, PT, R90, 0x39, P2 ;  /* 0x000000395a00780c */ /* 0x000fe40001741670 */
[----:B0-----:R-:W-:Y:S02]  /*14db0*/  FMNMX.FTZ R6, R15, R6, !PT ;  /* 0x000000060f067209 */ /* 0x001fe40007810000 */
[----:B------:R-:W-:Y:S02]  /*14dc0*/  FSEL R56, R53, -INF , !P2 ;  /* 0xff80000035387808 */ /* 0x000fe40005000000 */
[----:B------:R-:W-:Y:S01]  /*14dd0*/  ISETP.NE.AND P2, PT, R87, RZ, PT ;  /* 0x000000ff5700720c */ /* 0x000fe20003f45270 */
[----:B------:R-:W-:Y:S01]  /*14de0*/  FMUL.FTZ R0, R6, R11 ;  /* 0x0000000b06007220 */ /* 0x000fe20000410000 */
        /* <DEDUP_REMOVED lines=14> */
[----:B------:R-:W-:Y:S02]  /*14ed0*/  FMNMX.FTZ R21, R48, R21, !PT ;  /* 0x0000001530157209 */ /* 0x000fe40007810000 */
[----:B------:R-:W-:Y:S02]  /*14ee0*/  ISETP.GT.AND P2, PT, R59, 0x41, !P2 ;  /* 0x000000413b00780c */ /* 0x000fe40005744270 */
[----:B------:R-:W-:Y:S02]  /*14ef0*/  FMNMX.FTZ R21, R50, R21, !PT ;  /* 0x0000001532157209 */ /* 0x000fe40007810000 */
[----:B------:R-:W-:-:S04]  /*14f00*/  ISETP.LT.OR P2, PT, R90, 0x42, P2 ;  /* 0x000000425a00780c */ /* 0x000fc80001741670 */
[----:B------:R-:W-:Y:S02]  /*14f10*/  FSEL R60, R73, -INF , !P2 ;  /* 0xff800000493c7808 */ /* 0x000fe40005000000 */
[----:B------:R-:W-:Y:S02]  /*14f20*/  ISETP.GT.AND P2, PT, R59, 0x48, !P5 ;  /* 0x000000483b00780c */ /* 0x000fe40006f44270 */
[----:B------:R-:W-:Y:S02]  /*14f30*/  ISETP.NE.AND P5, PT, R93, RZ, PT ;  /* 0x000000ff5d00720c */ /* 0x000fe40003fa5270 */
[----:B------:R-:W-:-:S04]  /*14f40*/  ISETP.LT.OR P2, PT, R90, 0x49, P2 ;  /* 0x000000495a00780c */ /* 0x000fc80001741670 */
[----:B------:R-:W-:Y:S02]  /*14f50*/  FSEL R62, R62, -INF , !P2 ;  /* 0xff8000003e3e7808 */ /* 0x000fe40005000000 */
[----:B------:R-:W-:-:S04]  /*14f60*/  FSETP.NEU.FTZ.AND P2, PT, R6, -INF , PT ;  /* 0xff8000000600780b */ /* 0x000fc80003f5d000 */
[----:B------:R-:W-:Y:S02]  /*14f70*/  FSEL R37, R0, RZ, P2 ;  /* 0x000000ff00257208 */ /* 0x000fe40001000000 */
[----:B------:R-:W-:Y:S02]  /*14f80*/  ISETP.GT.AND P2, PT, R59, 0x49, !P5 ;  /* 0x000000493b00780c */ /* 0x000fe40006f44270 */
[----:B------:R-:W-:Y:S01]  /*14f90*/  ISETP.NE.AND P5, PT, R65, RZ, PT ;  /* 0x000000ff4100720c */ /* 0x000fe20003fa5270 */
[-CC-:B------:R-:W-:Y:S01]  /*14fa0*/  FFMA.FTZ R25, R96, R11.reuse, -R37.reuse ;  /* 0x0000000b60197223 */ /* 0x180fe20000010825 */
[----:B------:R-:W-:Y:S01]  /*14fb0*/  ISETP.LT.OR P2, PT, R90, 0x4a, P2 ;  /* 0x0000004a5a00780c */ /* 0x000fe20001741670 */
[-CC-:B------:R-:W-:Y:S01]  /*14fc0*/  FFMA.FTZ R82, R82, R11.reuse, -R37.reuse ;  /* 0x0000000b52527223 */ /* 0x180fe20000010825 */
[-CC-:B------:R-:W-:Y:S01]  /*14fd0*/  FFMA.FTZ R148, R80, R11.reuse, -R37.reuse ;  /* 0x0000000b50947223 */ /* 0x180fe20000010825 */
[----:B------:R0:W-:Y:S01]  /*14fe0*/  MUFU.EX2 R3, R25 ;  /* 0x0000001900037308 */ /* 0x0001e20000000800 */
[----:B------:R-:W-:Y:S01]  /*14ff0*/  FSEL R0, R39, -INF , !P2 ;  /* 0xff80000027007808 */ /* 0x000fe20005000000 */
[-CC-:B------:R-:W-:Y:S01]  /*15000*/  FFMA.FTZ R154, R84, R11.reuse, -R37.reuse ;  /* 0x0000000b549a7223 */ /* 0x180fe20000010825 */
[C---:B------:R-:W-:Y:S01]  /*15010*/  ISETP.GT.AND P2, PT, R59.reuse, 0x50, !P6 ;  /* 0x000000503b00780c */ /* 0x040fe20007744270 */
[-CC-:B------:R-:W-:Y:S01]  /*15020*/  FFMA.FTZ R24, R24, R11.reuse, -R37.reuse ;  /* 0x0000000b18187223 */ /* 0x180fe20000010825 */
[----:B------:R-:W-:Y:S01]  /*15030*/  ISETP.GT.AND P5, PT, R59, 0x59, !P5 ;  /* 0x000000593b00780c */ /* 0x000fe20006fa4270 */
[-CC-:B------:R-:W-:Y:S01]  /*15040*/  FFMA.FTZ R156, R156, R11.reuse, -R37.reuse ;  /* 0x0000000b9c9c7223 */ /* 0x180fe20000010825 */
[----:B------:R-:W-:Y:S01]  /*15050*/  ISETP.LT.OR P2, PT, R90, 0x51, P2 ;  /* 0x000000515a00780c */ /* 0x000fe20001741670 */
[--C-:B------:R-:W-:Y:S01]  /*15060*/  FFMA.FTZ R158, R94, R11, -R37.reuse ;  /* 0x0000000b5e9e7223 */ /* 0x100fe20000010825 */
[----:B0-----:R-:W-:Y:S01]  /*15070*/  FMNMX.FTZ R25, R52, R21, !PT ;  /* 0x0000001534197209 */ /* 0x001fe20007810000 */
[-CC-:B------:R-:W-:Y:S01]  /*15080*/  FFMA.FTZ R92, R92, R11.reuse, -R37.reuse ;  /* 0x0000000b5c5c7223 */ /* 0x180fe20000010825 */
[----:B------:R-:W-:Y:S01]  /*15090*/  FSEL R80, R27, -INF , !P2 ;  /* 0xff8000001b507808 */ /* 0x000fe20005000000 */
[--C-:B------:R-:W-:Y:S01]  /*150a0*/  FFMA.FTZ R27, R78, R11, -R37.reuse ;  /* 0x0000000b4e1b7223 */ /* 0x100fe20000010825 */
[----:B------:R-:W-:Y:S01]  /*150b0*/  FMNMX.FTZ R25, R54, R25, !PT ;  /* 0x0000001936197209 */ /* 0x000fe20007810000 */
[----:B------:R-:W0:Y:S01]  /*150c0*/  MUFU.EX2 R156, R156 ;  /* 0x0000009c009c7308 */ /* 0x000e220000000800 */
[----:B------:R-:W-:Y:S01]  /*150d0*/  ISETP.LT.OR P5, PT, R90, 0x5a, P5 ;  /* 0x0000005a5a00780c */ /* 0x000fe20002fa1670 */
[--C-:B------:R-:W-:Y:S01]  /*150e0*/  FFMA.FTZ R152, R88, R11, -R37.reuse ;  /* 0x0000000b58987223 */ /* 0x100fe20000010825 */
[----:B------:R-:W-:Y:S01]  /*150f0*/  FMNMX.FTZ R25, R56, R25, !PT ;  /* 0x0000001938197209 */ /* 0x000fe20007810000 */
[-CC-:B------:R-:W-:Y:S01]  /*15100*/  FFMA.FTZ R86, R86, R11.reuse, -R37.reuse ;  /* 0x0000000b56567223 */ /* 0x180fe20000010825 */
[----:B------:R-:W-:Y:S01]  /*15110*/  FSEL R78, R29, -INF , !P4 ;  /* 0xff8000001d4e7808 */ /* 0x000fe20006000000 */
[--C-:B------:R-:W-:Y:S01]  /*15120*/  FFMA.FTZ R4, R4, R11, -R37.reuse ;  /* 0x0000000b04047223 */ /* 0x100fe20000010825 */
[----:B------:R-:W-:Y:S01]  /*15130*/  FMNMX.FTZ R25, R58, R25, !PT ;  /* 0x000000193a197209 */ /* 0x000fe20007810000 */
[----:B------:R-:W1:Y:S01]  /*15140*/  MUFU.EX2 R158, R158 ;  /* 0x0000009e009e7308 */ /* 0x000e620000000800 */
[----:B------:R-:W-:Y:S01]  /*15150*/  FSEL R84, R31, -INF , !P5 ;  /* 0xff8000001f547808 */ /* 0x000fe20006800000 */
[--C-:B------:R-:W-:Y:S01]  /*15160*/  FFMA.FTZ R76, R76, R11, -R37.reuse ;  /* 0x0000000b4c4c7223 */ /* 0x100fe20000010825 */
[----:B------:R-:W-:Y:S01]  /*15170*/  FMNMX.FTZ R35, R64, R25, !PT ;  /* 0x0000001940237209 */ /* 0x000fe20007810000 */
[-CC-:B------:R-:W-:Y:S01]  /*15180*/  FFMA.FTZ R14, R14, R11.reuse, -R37.reuse ;  /* 0x0000000b0e0e7223 */ /* 0x180fe20000010825 */
[-CC-:B------:R-:W-:Y:S01]  /*15190*/  FFMA.FTZ R72, R72, R11.reuse, -R37.reuse ;  /* 0x0000000b48487223 */ /* 0x180fe20000010825 */
[----:B------:R-:W-:Y:S01]  /*151a0*/  FFMA.FTZ R70, R70, R11, -R37 ;  /* 0x0000000b46467223 */ /* 0x000fe20000010825 */
[----:B------:R-:W-:Y:S01]  /*151b0*/  FMNMX.FTZ R35, R60, R35, !PT ;  /* 0x000000233c237209 */ /* 0x000fe20007810000 */
[----:B------:R2:W-:Y:S01]  /*151c0*/  MUFU.EX2 R25, R82 ;  /* 0x0000005200197308 */ /* 0x0005e20000000800 */
[----:B0-----:R-:W-:Y:S01]  /*151d0*/  FADD.FTZ R47, R156, R3 ;  /* 0x000000039c2f7221 */ /* 0x001fe20000010000 */
[--C-:B------:R-:W-:Y:S01]  /*151e0*/  FFMA.FTZ R68, R68, R11, -R37.reuse ;  /* 0x0000000b44447223 */ /* 0x100fe20000010825 */
[----:B------:R-:W-:Y:S01]  /*151f0*/  FMNMX.FTZ R35, R62, R35, !PT ;  /* 0x000000233e237209 */ /* 0x000fe20007810000 */
[-CC-:B------:R-:W-:Y:S01]  /*15200*/  FFMA.FTZ R66, R66, R11.reuse, -R37.reuse ;  /* 0x0000000b42427223 */ /* 0x180fe20000010825 */
[-CC-:B------:R-:W-:Y:S01]  /*15210*/  FFMA.FTZ R26, R26, R11.reuse, -R37.reuse ;  /* 0x0000000b1a1a7223 */ /* 0x180fe20000010825 */
[--C-:B------:R-:W-:Y:S01]  /*15220*/  FFMA.FTZ R8, R8, R11, -R37.reuse ;  /* 0x0000000b08087223 */ /* 0x100fe20000010825 */
[----:B------:R-:W-:Y:S01]  /*15230*/  FMNMX.FTZ R35, R0, R35, !PT ;  /* 0x0000002300237209 */ /* 0x000fe20007810000 */
[----:B------:R-:W0:Y:S01]  /*15240*/  MUFU.EX2 R15, R92 ;  /* 0x0000005c000f7308 */ /* 0x000e220000000800 */
[----:B--2---:R-:W-:Y:S01]  /*15250*/  FSEL R82, R7, -INF , !P3 ;  /* 0xff80000007527808 */ /* 0x004fe20005800000 */
[--C-:B------:R-:W-:Y:S01]  /*15260*/  FFMA.FTZ R7, R74, R11, -R37.reuse ;  /* 0x0000000b4a077223 */ /* 0x100fe20000010825 */
[----:B------:R-:W-:Y:S01]  /*15270*/  FMNMX.FTZ R35, R80, R35, !PT ;  /* 0x0000002350237209 */ /* 0x000fe20007810000 */
[-CC-:B------:R-:W-:Y:S01]  /*15280*/  FFMA.FTZ R20, R20, R11.reuse, -R37.reuse ;  /* 0x0000000b14147223 */ /* 0x180fe20000010825 */
[----:B------:R-:W-:Y:S01]  /*15290*/  F2FP.BF16.F32.PACK_AB R156, R3, R156 ;  /* 0x0000009c039c723e */ /* 0x000fe200000010ff */
[--C-:B------:R-:W-:Y:S01]  /*152a0*/  FFMA.FTZ R10, R10, R11, -R37.reuse ;  /* 0x0000000b0a0a7223 */ /* 0x100fe20000010825 */
[----:B------:R-:W-:Y:S01]  /*152b0*/  FMNMX.FTZ R35, R82, R35, !PT ;  /* 0x0000002352237209 */ /* 0x000fe20007810000 */
[----:B------:R-:W-:Y:S01]  /*152c0*/  MUFU.EX2 R29, R7 ;  /* 0x00000007001d7308 */ /* 0x000fe20000000800 */
[----:B------:R-:W-:Y:S01]  /*152d0*/  FFMA.FTZ R28, R28, R11, -R37 ;  /* 0x0000000b1c1c7223 */ /* 0x000fe20000010825 */
[----:B------:R-:W-:-:S02]  /*152e0*/  ISETP.GE.AND P6, PT, R13, 0x1, PT ;  /* 0x000000010d00780c */ /* 0x000fc40003fc6270 */
[----:B------:R-:W-:-:S04]  /*152f0*/  FMNMX.FTZ R35, R78, R35, !PT ;  /* 0x000000234e237209 */ /* 0x000fc80007810000 */
[----:B------:R-:W-:Y:S01]  /*15300*/  FMNMX.FTZ R35, R84, R35, !PT ;  /* 0x0000002354237209 */ /* 0x000fe20007810000 */
[----:B------:R-:W2:Y:S04]  /*15310*/  MUFU.EX2 R152, R152 ;  /* 0x0000009800987308 */ /* 0x000ea80000000800 */
[----:B------:R-:W3:Y:S04]  /*15320*/  SHFL.BFLY PT, R74, R35, 0x2, 0x1f ;  /* 0x0c401f00234a7f89 */ /* 0x000ee800000e0000 */
[----:B------:R-:W4:Y:S08]  /*15330*/  MUFU.EX2 R21, R86 ;  /* 0x0000005600157308 */ /* 0x000f300000000800 */
[----:B------:R1:W-:Y:S08]  /*15340*/  MUFU.EX2 R138, R4 ;  /* 0x00000004008a7308 */ /* 0x0003f00000000800 */
[----:B------:R-:W4:Y:S01]  /*15350*/  MUFU.EX2 R154, R154 ;  /* 0x0000009a009a7308 */ /* 0x000f220000000800 */
[----:B-1----:R-:W-:Y:S01]  /*15360*/  FADD.FTZ R4, R158, R47 ;  /* 0x0000002f9e047221 */ /* 0x002fe20000010000 */
[----:B0-----:R-:W-:-:S02]  /*15370*/  F2FP.BF16.F32.PACK_AB R158, R15, R158 ;  /* 0x0000009e0f9e723e */ /* 0x001fc400000010ff */
[----:B---3--:R-:W-:Y:S01]  /*15380*/  FMNMX.FTZ R74, R35, R74, !PT ;  /* 0x0000004a234a7209 */ /* 0x008fe20007810000 */
[----:B------:R-:W-:-:S03]  /*15390*/  FADD.FTZ R47, R15, R4 ;  /* 0x000000040f2f7221 */ /* 0x000fc60000010000 */
[----:B------:R0:W-:Y:S01]  /*153a0*/  MUFU.EX2 R35, R24 ;  /* 0x0000001800237308 */ /* 0x0001e20000000800 */
[----:B------:R-:W1:Y:S01]  /*153b0*/  SHFL.BFLY PT, R7, R74, 0x1, 0x1f ;  /* 0x0c201f004a077f89 */ /* 0x000e6200000e0000 */
[----:B--2---:R-:W-:Y:S01]  /*153c0*/  FADD.FTZ R4, R152, R47 ;  /* 0x0000002f98047221 */ /* 0x004fe20000010000 */
[----:B----4-:R-:W-:-:S03]  /*153d0*/  F2FP.BF16.F32.PACK_AB R152, R21, R152 ;  /* 0x000000981598723e */ /* 0x010fc600000010ff */
[----:B------:R-:W-:Y:S02]  /*153e0*/  FADD.FTZ R49, R21, R4 ;  /* 0x0000000415317221 */ /* 0x000fe40000010000 */
[----:B------:R-:W2:Y:S08]  /*153f0*/  MUFU.EX2 R148, R148 ;  /* 0x0000009400947308 */ /* 0x000eb00000000800 */
[----:B------:R-:W3:Y:S08]  /*15400*/  MUFU.EX2 R27, R27 ;  /* 0x0000001b001b7308 */ /* 0x000ef00000000800 */
[----:B------:R-:W4:Y:S01]  /*15410*/  MUFU.EX2 R76, R76 ;  /* 0x0000004c004c7308 */ /* 0x000f220000000800 */
[----:B-1----:R-:W-:-:S04]  /*15420*/  FMNMX.FTZ R7, R74, R7, !PT ;  /* 0x000000074a077209 */ /* 0x002fc80007810000 */
[C---:B------:R-:W-:Y:S01]  /*15430*/  FSETP.NEU.FTZ.AND P2, PT, R7.reuse, -INF , PT ;  /* 0xff8000000700780b */ /* 0x040fe20003f5d000 */
[----:B0-----:R-:W-:Y:S02]  /*15440*/  FMUL.FTZ R24, R7, R11 ;  /* 0x0000000b07187220 */ /* 0x001fe40000410000 */
[----:B------:R0:W-:Y:S03]  /*15450*/  MUFU.EX2 R43, R14 ;  /* 0x0000000e002b7308 */ /* 0x0001e60000000800 */
[----:B------:R-:W-:-:S05]  /*15460*/  FSEL R45, R24, RZ, P2 ;  /* 0x000000ff182d7208 */ /* 0x000fca0001000000 */
        /* <DEDUP_REMOVED lines=12> */
[-C--:B------:R-:W-:Y:S01]  /*15530*/  FFMA.FTZ R50, R50, R11.reuse, -R45 ;  /* 0x0000000b32327223 */ /* 0x080fe2000001082d */
[----:B0-----:R-:W-:Y:S01]  /*15540*/  FADD.FTZ R14, R154, R49 ;  /* 0x000000319a0e7221 */ /* 0x001fe20000010000 */
[----:B------:R-:W0:Y:S01]  /*15550*/  MUFU.EX2 R30, R30 ;  /* 0x0000001e001e7308 */ /* 0x000e220000000800 */
[-CC-:B------:R-:W-:Y:S01]  /*15560*/  FFMA.FTZ R52, R52, R11.reuse, -R45.reuse ;  /* 0x0000000b34347223 */ /* 0x180fe2000001082d */
[-CC-:B------:R-:W-:Y:S01]  /*15570*/  FFMA.FTZ R54, R54, R11.reuse, -R45.reuse ;  /* 0x0000000b36367223 */ /* 0x180fe2000001082d */
[----:B------:R-:W-:Y:S01]  /*15580*/  FADD.FTZ R49, R25, R14 ;  /* 0x0000000e19317221 */ /* 0x000fe20000010000 */
[-CC-:B------:R-:W-:Y:S01]  /*15590*/  FFMA.FTZ R56, R56, R11.reuse, -R45.reuse ;  /* 0x0000000b38387223 */ /* 0x180fe2000001082d */
[-CC-:B------:R-:W-:Y:S01]  /*155a0*/  FFMA.FTZ R58, R58, R11.reuse, -R45.reuse ;  /* 0x0000000b3a3a7223 */ /* 0x180fe2000001082d */
[-C--:B------:R-:W-:Y:S01]  /*155b0*/  FFMA.FTZ R64, R64, R11.reuse, -R45 ;  /* 0x0000000b40407223 */ /* 0x080fe2000001082d */
[----:B--2---:R-:W-:Y:S01]  /*155c0*/  FADD.FTZ R14, R148, R49 ;  /* 0x00000031940e7221 */ /* 0x004fe20000010000 */
[----:B------:R-:W1:Y:S01]  /*155d0*/  MUFU.EX2 R32, R32 ;  /* 0x0000002000207308 */ /* 0x000e620000000800 */
[-CC-:B------:R-:W-:Y:S01]  /*155e0*/  FFMA.FTZ R60, R60, R11.reuse, -R45.reuse ;  /* 0x0000000b3c3c7223 */ /* 0x180fe2000001082d */
[-CC-:B------:R-:W-:Y:S01]  /*155f0*/  FFMA.FTZ R62, R62, R11.reuse, -R45.reuse ;  /* 0x0000000b3e3e7223 */ /* 0x180fe2000001082d */
[----:B---3--:R-:W-:Y:S01]  /*15600*/  FADD.FTZ R49, R27, R14 ;  /* 0x0000000e1b317221 */ /* 0x008fe20000010000 */
[-CC-:B------:R-:W-:Y:S01]  /*15610*/  FFMA.FTZ R0, R0, R11.reuse, -R45.reuse ;  /* 0x0000000b00007223 */ /* 0x180fe2000001082d */
[-CC-:B------:R-:W-:Y:S01]  /*15620*/  FFMA.FTZ R80, R80, R11.reuse, -R45.reuse ;  /* 0x0000000b50507223 */ /* 0x180fe2000001082d */
[-C--:B------:R-:W-:Y:S01]  /*15630*/  FFMA.FTZ R82, R82, R11.reuse, -R45 ;  /* 0x0000000b52527223 */ /* 0x080fe2000001082d */
[----:B----4-:R-:W-:Y:S01]  /*15640*/  FADD.FTZ R14, R76, R49 ;  /* 0x000000314c0e7221 */ /* 0x010fe20000010000 */
[----:B------:R-:W2:Y:S01]  /*15650*/  MUFU.EX2 R159, R34 ;  /* 0x00000022009f7308 */ /* 0x000ea20000000800 */
[----:B0-----:R-:W-:Y:S01]  /*15660*/  FADD.FTZ R47, R33, R30 ;  /* 0x0000001e212f7221 */ /* 0x001fe20000010000 */
[-CC-:B------:R-:W-:Y:S01]  /*15670*/  FFMA.FTZ R78, R78, R11.reuse, -R45.reuse ;  /* 0x0000000b4e4e7223 */ /* 0x180fe2000001082d */
[----:B------:R-:W-:Y:S01]  /*15680*/  FADD.FTZ R49, R29, R14 ;  /* 0x0000000e1d317221 */ /* 0x000fe20000010000 */
[----:B------:R-:W-:Y:S01]  /*15690*/  FFMA.FTZ R45, R84, R11, -R45 ;  /* 0x0000000b542d7223 */ /* 0x000fe2000001082d */
[----:B------:R-:W-:-:S02]  /*156a0*/  F2FP.BF16.F32.PACK_AB R154, R25, R154 ;  /* 0x0000009a199a723e */ /* 0x000fc400000010ff */
[----:B------:R-:W-:Y:S01]  /*156b0*/  F2FP.BF16.F32.PACK_AB R148, R27, R148 ;  /* 0x000000941b94723e */ /* 0x000fe200000010ff */
[----:B------:R-:W0:Y:S01]  /*156c0*/  MUFU.EX2 R36, R36 ;  /* 0x0000002400247308 */ /* 0x000e220000000800 */
[----:B-1----:R-:W-:Y:S01]  /*156d0*/  FADD.FTZ R4, R32, R47 ;  /* 0x0000002f20047221 */ /* 0x002fe20000010000 */
[----:B------:R-:W-:Y:S02]  /*156e0*/  F2FP.BF16.F32.PACK_AB R150, R29, R76 ;  /* 0x0000004c1d96723e */ /* 0x000fe400000010ff */
[----:B------:R-:W-:-:S04]  /*156f0*/  F2FP.BF16.F32.PACK_AB R157, R30, R33 ;  /* 0x000000211e9d723e */ /* 0x000fc800000010ff */
        /* <DEDUP_REMOVED lines=29> */
[----:B------:R-:W-:-:S06]  /*158d0*/  F2FP.BF16.F32.PACK_AB R144, R31, R72 ;  /* 0x000000481f90723e */ /* 0x000fcc00000010ff */
[----:B------:R-:W-:Y:S01]  /*158e0*/  MUFU.EX2 R56, R56 ;  /* 0x0000003800387308 */ /* 0x000fe20000000800 */
[C---:B--2---:R-:W-:Y:S01]  /*158f0*/  FADD.FTZ R3, R145.reuse, R4 ;  /* 0x0000000491037221 */ /* 0x044fe20000010000 */
[----:B------:R-:W-:-:S06]  /*15900*/  F2FP.BF16.F32.PACK_AB R145, R145, R52 ;  /* 0x000000349191723e */ /* 0x000fcc00000010ff */
[----:B------:R-:W1:Y:S01]  /*15910*/  MUFU.EX2 R39, R66 ;  /* 0x0000004200277308 */ /* 0x000e620000000800 */
[----:B0-----:R-:W-:-:S07]  /*15920*/  FADD.FTZ R14, R68, R49 ;  /* 0x00000031440e7221 */ /* 0x001fce0000010000 */
[----:B-----5:R-:W-:Y:S08]  /*15930*/  MUFU.EX2 R147, R58 ;  /* 0x0000003a00937308 */ /* 0x020ff00000000800 */
[----:B------:R-:W0:Y:S01]  /*15940*/  MUFU.EX2 R26, R26 ;  /* 0x0000001a001a7308 */ /* 0x000e220000000800 */
[C---:B-1----:R-:W-:Y:S01]  /*15950*/  FADD.FTZ R49, R39.reuse, R14 ;  /* 0x0000000e27317221 */ /* 0x042fe20000010000 */
[----:B------:R-:W-:-:S06]  /*15960*/  F2FP.BF16.F32.PACK_AB R146, R39, R68 ;  /* 0x000000442792723e */ /* 0x000fcc00000010ff */
[----:B------:R-:W-:Y:S08]  /*15970*/  MUFU.EX2 R64, R64 ;  /* 0x0000004000407308 */ /* 0x000ff00000000800 */
[----:B------:R-:W-:Y:S01]  /*15980*/  MUFU.EX2 R141, R60 ;  /* 0x0000003c008d7308 */ /* 0x000fe20000000800 */
[----:B0-----:R-:W-:Y:S01]  /*15990*/  FADD.FTZ R14, R26, R49 ;  /* 0x000000311a0e7221 */ /* 0x001fe20000010000 */
[----:B------:R-:W-:-:S03]  /*159a0*/  F2FP.BF16.F32.PACK_AB R140, R35, R26 ;  /* 0x0000001a238c723e */ /* 0x000fc600000010ff */
[----:B------:R-:W-:Y:S01]  /*159b0*/  FADD.FTZ R15, R35, R14 ;  /* 0x0000000e230f7221 */ /* 0x000fe20000010000 */
[----:B------:R-:W-:Y:S02]  /*159c0*/  IMAD.IADD R14, R163, 0x1, -R164 ;  /* 0x00000001a30e7824 */ /* 0x000fe400078e0aa4 */
[----:B------:R-:W0:Y:S08]  /*159d0*/  MUFU.EX2 R8, R8 ;  /* 0x0000000800087308 */ /* 0x000e300000000800 */
[----:B------:R-:W1:Y:S08]  /*159e0*/  MUFU.EX2 R62, R62 ;  /* 0x0000003e003e7308 */ /* 0x000e700000000800 */
[----:B------:R2:W-:Y:S01]  /*159f0*/  MUFU.EX2 R143, R0 ;  /* 0x00000000008f7308 */ /* 0x0005e20000000800 */
[----:B0-----:R-:W-:-:S07]  /*15a00*/  FADD.FTZ R4, R8, R15 ;  /* 0x0000000f08047221 */ /* 0x001fce0000010000 */
[----:B------:R-:W0:Y:S01]  /*15a10*/  MUFU.EX2 R41, R20 ;  /* 0x0000001400297308 */ /* 0x000e220000000800 */
[----:B--2---:R-:W-:-:S04]  /*15a20*/  FADD.FTZ R0, R56, R3 ;  /* 0x0000000338007221 */ /* 0x004fc80000010000 */
[C---:B------:R-:W-:Y:S01]  /*15a30*/  FADD.FTZ R3, R147.reuse, R0 ;  /* 0x0000000093037221 */ /* 0x040fe20000010000 */
[----:B------:R-:W-:Y:S02]  /*15a40*/  F2FP.BF16.F32.PACK_AB R147, R147, R56 ;  /* 0x000000389393723e */ /* 0x000fe400000010ff */
[----:B------:R-:W2:Y:S01]  /*15a50*/  MUFU.EX2 R10, R10 ;  /* 0x0000000a000a7308 */ /* 0x000ea20000000800 */
[----:B------:R-:W-:-:S04]  /*15a60*/  FADD.FTZ R0, R64, R3 ;  /* 0x0000000340007221 */ /* 0x000fc80000010000 */
[C---:B------:R-:W-:Y:S01]  /*15a70*/  FADD.FTZ R3, R141.reuse, R0 ;  /* 0x000000008d037221 */ /* 0x040fe20000010000 */
[----:B------:R-:W-:Y:S02]  /*15a80*/  F2FP.BF16.F32.PACK_AB R141, R141, R64 ;  /* 0x000000408d8d723e */ /* 0x000fe400000010ff */
[----:B------:R-:W3:Y:S01]  /*15a90*/  MUFU.EX2 R80, R80 ;  /* 0x0000005000507308 */ /* 0x000ee20000000800 */
[----:B-1----:R-:W-:Y:S01]  /*15aa0*/  FADD.FTZ R0, R62, R3 ;  /* 0x000000033e007221 */ /* 0x002fe20000010000 */
[C---:B0-----:R-:W-:Y:S01]  /*15ab0*/  FADD.FTZ R15, R41.reuse, R4 ;  /* 0x00000004290f7221 */ /* 0x041fe20000010000 */
[----:B------:R-:W-:Y:S01]  /*15ac0*/  F2FP.BF16.F32.PACK_AB R142, R41, R8 ;  /* 0x00000008298e723e */ /* 0x000fe200000010ff */
[----:B------:R-:W-:Y:S02]  /*15ad0*/  VIADD R8, R2, 0xfffffffe ;  /* 0xfffffffe02087836 */ /* 0x000fe40000000000 */
[C---:B------:R-:W-:Y:S01]  /*15ae0*/  FADD.FTZ R3, R143.reuse, R0 ;  /* 0x000000008f037221 */ /* 0x040fe20000010000 */
[----:B------:R-:W-:Y:S01]  /*15af0*/  F2FP.BF16.F32.PACK_AB R143, R143, R62 ;  /* 0x0000003e8f8f723e */ /* 0x000fe200000010ff */
[----:B------:R-:W0:Y:S01]  /*15b00*/  MUFU.EX2 R137, R82 ;  /* 0x0000005200897308 */ /* 0x000e220000000800 */
[----:B--2---:R-:W-:Y:S01]  /*15b10*/  FADD.FTZ R4, R10, R15 ;  /* 0x0000000f0a047221 */ /* 0x004fe20000010000 */
[----:B------:R-:W-:-:S03]  /*15b20*/  F2FP.BF16.F32.PACK_AB R136, R43, R10 ;  /* 0x0000000a2b88723e */ /* 0x000fc600000010ff */
[----:B------:R-:W-:-:S03]  /*15b30*/  FADD.FTZ R15, R43, R4 ;  /* 0x000000042b0f7221 */ /* 0x000fc60000010000 */
[----:B------:R-:W1:Y:S01]  /*15b40*/  MUFU.EX2 R78, R78 ;  /* 0x0000004e004e7308 */ /* 0x000e620000000800 */
[----:B---3--:R-:W-:Y:S01]  /*15b50*/  FADD.FTZ R0, R80, R3 ;  /* 0x0000000350007221 */ /* 0x008fe20000010000 */
[----:B------:R-:W-:Y:S01]  /*15b60*/  FADD.FTZ R4, R138, R15 ;  /* 0x0000000f8a047221 */ /* 0x000fe20000010000 */
[----:B------:R-:W-:-:S04]  /*15b70*/  IMAD R15, R169, 0x80, R14 ;  /* 0x00000080a90f7824 */ /* 0x000fc800078e020e */
[----:B------:R-:W-:Y:S01]  /*15b80*/  IMAD.IADD R12, R15, 0x1, R12 ;  /* 0x000000010f0c7824 */ /* 0x000fe200078e020c */
[----:B------:R-:W2:Y:S01]  /*15b90*/  MUFU.EX2 R37, R28 ;  /* 0x0000001c00257308 */ /* 0x000ea20000000800 */
[C---:B0-----:R-:W-:Y:S01]  /*15ba0*/  FADD.FTZ R3, R137.reuse, R0 ;  /* 0x0000000089037221 */ /* 0x041fe20000010000 */
[----:B------:R-:W-:-:S06]  /*15bb0*/  F2FP.BF16.F32.PACK_AB R137, R137, R80 ;  /* 0x000000508989723e */ /* 0x000fcc00000010ff */
[----:B------:R-:W0:Y:S01]  /*15bc0*/  MUFU.EX2 R45, R45 ;  /* 0x0000002d002d7308 */ /* 0x000e220000000800 */
[----:B-1----:R-:W-:Y:S01]  /*15bd0*/  FADD.FTZ R0, R78, R3 ;  /* 0x000000034e007221 */ /* 0x002fe20000010000 */
[C---:B--2---:R-:W-:Y:S01]  /*15be0*/  FADD.FTZ R4, R37.reuse, R4 ;  /* 0x0000000425047221 */ /* 0x044fe20000010000 */
[----:B------:R-:W-:Y:S02]  /*15bf0*/  F2FP.BF16.F32.PACK_AB R138, R37, R138 ;  /* 0x0000008a258a723e */ /* 0x000fe400000010ff */
[C---:B0-----:R-:W-:Y:S01]  /*15c00*/  FADD.FTZ R3, R45.reuse, R0 ;  /* 0x000000002d037221 */ /* 0x041fe20000010000 */
[----:B------:R-:W-:Y:S01]  /*15c10*/  F2FP.BF16.F32.PACK_AB R139, R45, R78 ;  /* 0x0000004e2d8b723e */ /* 0x000fe200000010ff */
        /* <DEDUP_REMOVED lines=12> */
.L_x_1527:
[----:B------:R-:W-:-:S13]  /*15ce0*/  ISETP.NE.AND P2, PT, R13, 0x1, PT ;  /* 0x000000010d00780c */ /* 0x000fda0003f45270 */
[----:B------:R-:W0:Y:S02]  /*15cf0*/  @P2 LDC.64 R20, c[0x0][0x9e8] ;  /* 0x00027a00ff142b82 */ /* 0x000e240000000a00 */
[----:B0-----:R-:W-:-:S05]  /*15d00*/  @P2 IMAD.HI.U32 R2, R0, R20, RZ ;  /* 0x0000001400022227 */ /* 0x001fca00078e00ff */
[----:B------:R-:W-:-:S07]  /*15d10*/  @P2 SHF.R.U32.HI R0, RZ, R21, R2 ;  /* 0x00000015ff002219 */ /* 0x000fce0000011602 */
.L_x_1528:
[----:B------:R-:W-:Y:S05]  /*15d20*/  BSYNC B0 ;  /* 0x0000000000007941 */ /* 0x000fea0003800000 */
.L_x_1526:
[----:B------:R-:W-:-:S05]  /*15d30*/  IMAD R13, R0, R13, R13 ;  /* 0x0000000d000d7224 */ /* 0x000fca00078e020d */
[----:B------:R-:W-:-:S07]  /*15d40*/  VIMNMX R12, R12, R13, PT ;  /* 0x0000000d0c0c7248 */ /* 0x000fce0003fe0100 */
.L_x_1525:
[----:B------:R-:W-:Y:S01]  /*15d50*/  IMAD.HI R12, R12, 0x2aaaaaab, RZ ;  /* 0x2aaaaaab0c0c7827 */ /* 0x000fe200078e02ff */
[----:B------:R-:W-:Y:S01]  /*15d60*/  ULDC UR46, c[0x0][0x9e4] ;  /* 0x00027900002e7ab9 */ /* 0x000fe20000000800 */
[----:B------:R-:W-:Y:S01]  /*15d70*/  ULDC UR39, c[0x0][0x9e4] ;  /* 0x0002790000277ab9 */ /* 0x000fe20000000800 */
[----:B------:R-:W-:Y:S01]  /*15d80*/  ULDC UR38, c[0x0][0x988] ;  /* 0x0002620000267ab9 */ /* 0x000fe20000000800 */
[----:B------:R-:W-:Y:S01]  /*15d90*/  ULDC UR43, c[0x0][0x988] ;  /* 0x00026200002b7ab9 */ /* 0x000fe20000000800 */
[----:B------:R-:W-:Y:S01]  /*15da0*/  SHF.R.U32.HI R13, RZ, 0x1f, R12 ;  /* 0x0000001fff0d7819 */ /* 0x000fe2000001160c */
[----:B------:R-:W-:Y:S01]  /*15db0*/  ULDC UR42, c[0x0][0x988] ;  /* 0x00026200002a7ab9 */ /* 0x000fe20000000800 */
[----:B------:R-:W-:Y:S01]  /*15dc0*/  ULDC UR55, c[0x0][0x9d8] ;  /* 0x0002760000377ab9 */ /* 0x000fe20000000800 */
[----:B------:R-:W-:Y:S01]  /*15dd0*/  ULDC UR51, c[0x0][0x9d8] ;  /* 0x0002760000337ab9 */ /* 0x000fe20000000800 */
[----:B------:R-:W-:Y:S01]  /*15de0*/  LEA.HI.SX32 R13, R12, R13, 0x1c ;  /* 0x0000000d0c0d7211 */ /* 0x000fe200078fe2ff */
[----:B------:R-:W-:Y:S01]  /*15df0*/  ULDC UR50, c[0x0][0x9d8] ;  /* 0x0002760000327ab9 */ /* 0x000fe20000000800 */
[----:B------:R-:W-:Y:S01]  /*15e00*/  ULDC UR54, c[0x0][0x9e0] ;  /* 0x0002780000367ab9 */ /* 0x000fe20000000800 */
[----:B------:R-:W-:Y:S01]  /*15e10*/  ULDC UR47, c[0x0][0x9e0] ;  /* 0x00027800002f7ab9 */ /* 0x000fe20000000800 */
[----:B------:R-:W-:Y:S01]  /*15e20*/  VIMNMX R15, R168, R13, !PT ;  /* 0x0000000da80f7248 */ /* 0x000fe20007fe0100 */
[----:B------:R-:W-:Y:S01]  /*15e30*/  BSSY B1, `(.L_x_1529) ;  /* 0x0000398000017945 */ /* 0x000fe20003800000 */
[----:B------:R-:W-:Y:S01]  /*15e40*/  IMAD.MOV.U32 R2, RZ, RZ, 0x3f800000 ;  /* 0x3f800000ff027424 */ /* 0x000fe200078e00ff */
[----:B------:R-:W-:-:S02]  /*15e50*/  CS2R R86, SRZ ;  /* 0x0000000000567805 */ /* 0x000fc4000001ff00 */
[----:B------:R-:W-:Y:S01]  /*15e60*/  ISETP.GE.AND P2, PT, R8, R15, PT ;  /* 0x0000000f0800720c */ /* 0x000fe20003f46270 */
[----:B------:R-:W-:Y:S01]  /*15e70*/  IMAD.MOV.U32 R0, RZ, RZ, 0x3f800000 ;  /* 0x3f800000ff007424 */ /* 0x000fe200078e00ff */
        /* <DEDUP_REMOVED lines=31> */
[----:B------:R-:W-:Y:S06]  /*16070*/  @!P2 BRA `(.L_x_1530) ;  /* 0x0000003400cca947 */ /* 0x000fec0003800000 */
[----:B------:R-:W-:Y:S01]  /*16080*/  IMAD.IADD R20, R9, 0x1, R14 ;  /* 0x0000000109147824 */ /* 0x000fe200078e020e */
[----:B------:R-:W-:Y:S01]  /*16090*/  BSSY B0, `(.L_x_1531) ;  /* 0x000036d000007945 */ /* 0x000fe20003800000 */
[----:B------:R-:W-:Y:S02]  /*160a0*/  IMAD.MOV.U32 R2, RZ, RZ, 0x3f800000 ;  /* 0x3f800000ff027424 */ /* 0x000fe400078e00ff */
[----:B------:R-:W-:Y:S02]  /*160b0*/  IMAD.MOV.U32 R87, RZ, RZ, RZ ;  /* 0x000000ffff577224 */ /* 0x000fe400078e00ff */
[----:B------:R-:W-:-:S07]  /*160c0*/  VIADD R21, R20, 0x8 ;  /* 0x0000000814157836 */ /* 0x000fce0000000000 */
.L_x_1550:
[----:B------:R-:W-:-:S05]  /*160d0*/  VIADD R170, R160, 0x1 ;  /* 0x00000001a0aa7836 */ /* 0x000fca0000000000 */
[----:B------:R-:W-:-:S04]  /*160e0*/  ISETP.NE.AND P2, PT, R170, 0x2, PT ;  /* 0x00000002aa00780c */ /* 0x000fc80003f45270 */
[----:B------:R-:W-:Y:S02]  /*160f0*/  SEL R10, RZ, 0x1, P2 ;  /* 0x00000001ff0a7807 */ /* 0x000fe40001000000 */
[----:B------:R-:W-:Y:S02]  /*16100*/  SEL R170, R170, RZ, P2 ;  /* 0x000000ffaaaa7207 */ /* 0x000fe40001000000 */
[----:B------:R-:W-:Y:S01]  /*16110*/  LOP3.LUT R171, R161, R10, RZ, 0x3c, !PT ;  /* 0x0000000aa1ab7212 */ /* 0x000fe200078e3cff */
[----:B------:R-:W-:Y:S06]  /*16120*/  @!P0 BRA `(.L_x_1532) ;  /* 0x0000000000048947 */ /* 0x000fec0003800000 */
[----:B------:R-:W-:Y:S01]  /*16130*/  BPT.TRAP 0x1 ;  /* 0x000000040000795c */ /* 0x000fe20000300000 */
.L_x_1532:
[----:B------:R-:W-:Y:S01]  /*16140*/  IMAD R192, R170, 0x8, R18 ;  /* 0x00000008aac07824 */ /* 0x000fe200078e0212 */
[----:B------:R-:W-:-:S04]  /*16150*/  SHF.L.U32 R13, R171, 0x1f, RZ ;  /* 0x0000001fab0d7819 */ /* 0x000fc800000006ff */
[----:B------:R0:W1:Y:S01]  /*16160*/  SYNCS.PHASECHK.TRANS64.TRYWAIT P2, [R192+URZ+0x2a830], R13 ;  /* 0x02a8300dc00075a7 */ /* 0x000062000804017f */
[----:B------:R-:W-:Y:S05]  /*16170*/  @!P0 BRA `(.L_x_1533) ;  /* 0x0000000000048947 */ /* 0x000fea0003800000 */
[----:B------:R-:W-:Y:S01]  /*16180*/  BPT.TRAP 0x1 ;  /* 0x000000040000795c */ /* 0x000fe20000300000 */
.L_x_1533:
[----:B------:R-:W-:Y:S01]  /*16190*/  BSSY B2, `(.L_x_1534) ;  /* 0x0000006000027945 */ /* 0x000fe20003800000 */
[----:B------:R-:W-:Y:S02]  /*161a0*/  IMAD R10, R170, 0x900, R5 ;  /* 0x00000900aa0a7824 */ /* 0x000fe400078e0205 */
[----:B------:R-:W-:Y:S01]  /*161b0*/  IMAD.MOV.U32 R11, RZ, RZ, 0x40000040 ;  /* 0x40000040ff0b7424 */ /* 0x000fe200078e00ff */
[----:B-1----:R-:W-:Y:S06]  /*161c0*/  @P2 BRA `(.L_x_1535) ;  /* 0x0000000000082947 */ /* 0x002fec0003800000 */
[----:B------:R-:W1:Y:S02]  /*161d0*/  SYNCS.PHASECHK.TRANS64.TRYWAIT P2, [R192+URZ+0x2a830], R13 ;  /* 0x02a8300dc00075a7 */ /* 0x000e64000804017f */
[----:B-1----:R-:W-:Y:S05]  /*161e0*/  @!P2 BRA `(.L_x_1536) ;  /* 0x0000013400d8a947 */ /* 0x002fea0003800000 */
.L_x_1535:
[----:B------:R-:W-:Y:S05]  /*161f0*/  BSYNC B2 ;  /* 0x0000000000027941 */ /* 0x000fea0003800000 */
.L_x_1534:
[----:B------:R-:W2:Y:S04]  /*16200*/  LDL.64 R88, [R1+0x38] ;  /* 0x0000380001587983 */ /* 0x000ea80000100a00 */
[----:B------:R-:W3:Y:S04]  /*16210*/  LDL.64 R212, [R1+0x30] ;  /* 0x0000300001d47983 */ /* 0x000ee80000100a00 */
[----:B------:R-:W4:Y:S01]  /*16220*/  LDL.64 R210, [R1+0x28] ;  /* 0x0000280001d27983 */ /* 0x000f220000100a00 */
[----:B------:R-:W-:-:S03]  /*16230*/  R2UR UR6, R10 ;  /* 0x000000000a0672ca */ /* 0x000fc600000e0000 */
[----:B------:R-:W5:Y:S01]  /*16240*/  LDL.64 R208, [R1+0x20] ;  /* 0x0000200001d07983 */ /* 0x000f620000100a00 */
[----:B------:R-:W-:Y:S01]  /*16250*/  R2UR UR7, R11 ;  /* 0x000000000b0772ca */ /* 0x000fe200000e0000 */
[----:B------:R-:W-:Y:S02]  /*16260*/  VIADD R12, R10, 0x2 ;  /* 0x000000020a0c7836 */ /* 0x000fe40000000000 */
[----:B01----:R-:W-:Y:S01]  /*16270*/  IMAD.MOV.U32 R13, RZ, RZ, 0x40000040 ;  /* 0x40000040ff0d7424 */ /* 0x003fe200078e00ff */
[----:B------:R-:W5:Y:S04]  /*16280*/  LDL.64 R206, [R1+0x18] ;  /* 0x0000180001ce7983 */ /* 0x000f680000100a00 */
[----:B------:R-:W5:Y:S04]  /*16290*/  LDL.64 R204, [R1+0x10] ;  /* 0x0000100001cc7983 */ /* 0x000f680000100a00 */
[----:B------:R-:W5:Y:S01]  /*162a0*/  LDL.64 R202, [R1] ;  /* 0x0000000001ca7983 */ /* 0x000f620000100a00 */
[----:B--2---:R-:W-:-:S02]  /*162b0*/  R2UR UR4, R88 ;  /* 0x00000000580472ca */ /* 0x004fc400000e0000 */
[----:B------:R-:W-:Y:S02]  /*162c0*/  R2UR UR5, R89 ;  /* 0x00000000590572ca */ /* 0x000fe400000e0000 */
[----:B------:R-:W-:-:S11]  /*162d0*/  WARPGROUP.ARRIVE ;  /* 0x00000000000079c5 */ /* 0x000fd60000000000 */
[----:B------:R-:W-:Y:S01]  /*162e0*/  HGMMA.64x96x16.F32.BF16 R88, gdesc[UR4], RZ, !UPT, gsb0 ;  /* 0x01600000045879f0 */ /* 0x000fe2000c0018ff */
        /* <DEDUP_REMOVED lines=8> */
[----:B------:R-:W-:Y:S01]  /*16370*/  HGMMA.64x96x16.F32.BF16 R88, gdesc[UR4], R88, gsb0 ;  /* 0x01600000045879f0 */ /* 0x000fe20008001858 */
        /* <DEDUP_REMOVED lines=85> */
[----:B------:R-:W-:Y:S02]  /*168d0*/  WARPGROUP.DEPBAR.LE gsb0, 0x0 ;  /* 0x00008000000079c5 */ /* 0x000fe40000010000 */
[----:B------:R-:W-:-:S08]  /*168e0*/  WARPGROUP.ARRIVE ;  /* 0x00000000000079c5 */ /* 0x000fd00000000000 */
[----:B------:R-:W-:Y:S01]  /*168f0*/  HGMMA.64x96x16.F32.BF16 R88, gdesc[UR4], R88, gsb0 ;  /* 0x01600000045879f0 */ /* 0x000fe20008001858 */
        /* <DEDUP_REMOVED lines=67> */
.L_x_1537:
[----:B------:R-:W-:Y:S01]  /*16d30*/  SHF.L.U32 R11, R161, 0x1f, RZ ;  /* 0x0000001fa10b7819 */ /* 0x000fe200000006ff */
[----:B------:R-:W-:-:S04]  /*16d40*/  IMAD R12, R160, 0x8, R18 ;  /* 0x00000008a00c7824 */ /* 0x000fc800078e0212 */
[----:B------:R0:W1:Y:S01]  /*16d50*/  SYNCS.PHASECHK.TRANS64.TRYWAIT P2, [R12+URZ+0x2a850], R11 ;  /* 0x02a8500b0c0075a7 */ /* 0x000062000804017f */
[----:B------:R-:W-:Y:S05]  /*16d60*/  @!P0 BRA `(.L_x_1538) ;  /* 0x0000000000048947 */ /* 0x000fea0003800000 */
[----:B------:R-:W-:Y:S01]  /*16d70*/  BPT.TRAP 0x1 ;  /* 0x000000040000795c */ /* 0x000fe20000300000 */
.L_x_1538:
        /* <DEDUP_REMOVED lines=9> */
.L_x_1540:
[----:B------:R-:W-:Y:S05]  /*16e10*/  BSYNC B2 ;  /* 0x0000000000027941 */ /* 0x000fea0003800000 */
.L_x_1539:
[----:B------:R-:W-:Y:S01]  /*16e20*/  IMAD.MOV.U32 R10, RZ, RZ, R0 ;  /* 0x000000ffff0a7224 */ /* 0x000fe200078e0000 */
[----:B------:R-:W2:Y:S01]  /*16e30*/  LDL R2, [R1+0xc] ;  /* 0x00000c0001027983 */ /* 0x000ea20000100800 */
[----:B01----:R-:W-:-:S03]  /*16e40*/  IMAD.MOV.U32 R11, RZ, RZ, 0x40000040 ;  /* 0x40000040ff0b7424 */ /* 0x003fc600078e00ff */
[----:B------:R-:W-:Y:S01]  /*16e50*/  R2UR UR6, R10 ;  /* 0x000000000a0672ca */ /* 0x000fe200000e0000 */
[----:B------:R-:W3:Y:S01]  /*16e60*/  LDL R202, [R1+0x8] ;  /* 0x0000080001ca7983 */ /* 0x000ee20000100800 */
[----:B------:R-:W-:Y:S01]  /*16e70*/  R2UR UR7, R11 ;  /* 0x000000000b0772ca */ /* 0x000fe200000e0000 */
[----:B------:R-:W-:Y:S01]  /*16e80*/  WARPGROUP.ARRIVE ;  /* 0x00000000000079c5 */ /* 0x000fe20000000000 */
[----:B------:R-:W-:Y:S02]  /*16e90*/  VIADD R10, R0, 0x80 ;  /* 0x00000080000a7836 */ /* 0x000fe40000000000 */
[----:B------:R-:W-:Y:S01]  /*16ea0*/  FMUL.FTZ R13, R91, UR55 ;  /* 0x000000375b0d7c20 */ /* 0x000fe20008410000 */
[----:B------:R-:W-:Y:S02]  /*16eb0*/  IMAD.MOV.U32 R11, RZ, RZ, 0x40000040 ;  /* 0x40000040ff0b7424 */ /* 0x000fe400078e00ff */
        /* <DEDUP_REMOVED lines=8> */
[----:B------:R-:W-:Y:S01]  /*16f40*/  HGMMA.64x128x16.F32.BF16 R24, R156, gdesc[UR4].tnspB, R24, gsb0 ;  /* 0x41e000049c187df0 */ /* 0x000fe20008001818 */
[----:B------:R-:W-:Y:S01]  /*16f50*/  R2UR UR6, R10 ;  /* 0x000000000a0672ca */ /* 0x000fe200000e0000 */
[----:B------:R-:W-:Y:S01]  /*16f60*/  VIADD R10, R0, 0x100 ;  /* 0x00000100000a7836 */ /* 0x000fe20000000000 */
[----:B------:R-:W-:Y:S01]  /*16f70*/  R2UR UR7, R11 ;  /* 0x000000000b0772ca */ /* 0x000fe200000e0000 */
[----:B------:R-:W-:-:S02]  /*16f80*/  IMAD.MOV.U32 R11, RZ, RZ, 0x40000040 ;  /* 0x40000040ff0b7424 */ /* 0x000fc400078e00ff */
[----:B------:R-:W-:Y:S01]  /*16f90*/  FMUL.FTZ R118, R118, UR55 ;  /* 0x0000003776767c20 */ /* 0x000fe20008410000 */
[----:B------:R-:W0:Y:S01]  /*16fa0*/  MUFU.TANH R88, R88 ;  /* 0x0000005800587308 */ /* 0x000e220000002400 */
[----:B------:R-:W-:-:S05]  /*16fb0*/  @!P1 VIADD R192, R192, 0x2a840 ;  /* 0x0002a840c0c09836 */ /* 0x000fca0000000000 */
[----:B------:R-:W-:Y:S02]  /*16fc0*/  @!P1 PRMT R192, RZ, 0x654, R192 ;  /* 0x00000654ffc09816 */ /* 0x000fe400000000c0 */
[----:B------:R-:W1:Y:S08]  /*16fd0*/  MUFU.TANH R89, R89 ;  /* 0x0000005900597308 */ /* 0x000e700000002400 */
[----:B------:R-:W4:Y:S08]  /*16fe0*/  MUFU.TANH R13, R13 ;  /* 0x0000000d000d7308 */ /* 0x000f300000002400 */
        /* <DEDUP_REMOVED lines=8> */
[----:B------:R-:W-:-:S05]  /*17070*/  IMAD R156, R8, -0x60, RZ ;  /* 0xffffffa0089c7824 */ /* 0x000fca00078e02ff */
[----:B------:R-:W-:Y:S01]  /*17080*/  HGMMA.64x128x16.F32.BF16 R24, R152, gdesc[UR4].tnspB, R24, gsb0 ;  /* 0x41e0000498187df0 */ /* 0x000fe20008001818 */
[----:B------:R-:W-:Y:S01]  /*17090*/  R2UR UR6, R10 ;  /* 0x000000000a0672ca */ /* 0x000fe200000e0000 */
[----:B------:R-:W-:Y:S01]  /*170a0*/  VIADD R10, R0, 0x180 ;  /* 0x00000180000a7836 */ /* 0x000fe20000000000 */
[----:B------:R-:W-:Y:S01]  /*170b0*/  R2UR UR7, R11 ;  /* 0x000000000b0772ca */ /* 0x000fe200000e0000 */
[----:B------:R-:W-:Y:S01]  /*170c0*/  IMAD.MOV.U32 R11, RZ, RZ, 0x40000040 ;  /* 0x40000040ff0b7424 */ /* 0x000fe200078e00ff */
[----:B--2---:R-:W-:Y:S01]  /*170d0*/  R2UR UR4, R2 ;  /* 0x00000000020472ca */ /* 0x004fe200000e0000 */
[----:B------:R-:W-:Y:S01]  /*170e0*/  FMUL.FTZ R2, R90, UR55 ;  /* 0x000000375a027c20 */ /* 0x000fe20008410000 */
[----:B------:R-:W-:Y:S01]  /*170f0*/  FMUL.FTZ R90, R94, UR55 ;  /* 0x000000375e5a7c20 */ /* 0x000fe20008410000 */
[----:B------:R-:W-:Y:S01]  /*17100*/  FMUL.FTZ R94, R102, UR55 ;  /* 0x00000037665e7c20 */ /* 0x000fe20008410000 */
[----:B------:R-:W-:Y:S01]  /*17110*/  FMUL.FTZ R102, R114, UR55 ;  /* 0x0000003772667c20 */ /* 0x000fe20008410000 */
[----:B---3--:R-:W-:-:S02]  /*17120*/  LOP3.LUT P2, RZ, R202, 0x100000, RZ, 0xc0, !PT ;  /* 0x00100000caff7812 */ /* 0x008fc4000784c0ff */
[----:B------:R-:W2:Y:S01]  /*17130*/  MUFU.TANH R2, R2 ;  /* 0x0000000200027308 */ /* 0x000ea20000002400 */
[----:B------:R-:W-:Y:S02]  /*17140*/  WARPGROUP.DEPBAR.LE gsb0, 0x0 ;  /* 0x00008000000079c5 */ /* 0x000fe40000010000 */
[----:B------:R-:W-:Y:S01]  /*17150*/  WARPGROUP.ARRIVE ;  /* 0x00000000000079c5 */ /* 0x000fe20000000000 */
[----:B------:R-:W-:Y:S01]  /*17160*/  FMUL.FTZ R152, R129, UR55 ;  /* 0x0000003781987c20 */ /* 0x000fe20008410000 */
[----:B------:R-:W-:-:S03]  /*17170*/  FMUL.FTZ R154, R132, UR55 ;  /* 0x00000037849a7c20 */ /* 0x000fc60008410000 */
[----:B------:R-:W3:Y:S01]  /*17180*/  MUFU.TANH R90, R90 ;  /* 0x0000005a005a7308 */ /* 0x000ee20000002400 */
[----:B------:R-:W-:Y:S01]  /*17190*/  HGMMA.64x128x16.F32.BF16 R24, R148, gdesc[UR4].tnspB, R24, gsb0 ;  /* 0x41e0000494187df0 */ /* 0x000fe20008001818 */
[----:B------:R-:W-:Y:S01]  /*171a0*/  R2UR UR6, R10 ;  /* 0x000000000a0672ca */ /* 0x000fe200000e0000 */
[----:B------:R-:W-:Y:S01]  /*171b0*/  VIADD R10, R0, 0x200 ;  /* 0x00000200000a7836 */ /* 0x000fe20000000000 */
[----:B------:R-:W-:Y:S01]  /*171c0*/  R2UR UR7, R11 ;  /* 0x000000000b0772ca */ /* 0x000fe200000e0000 */
[----:B------:R-:W-:-:S03]  /*171d0*/  IMAD.MOV.U32 R11, RZ, RZ, 0x40000040 ;  /* 0x40000040ff0b7424 */ /* 0x000fc600078e00ff */
        /* <DEDUP_REMOVED lines=9> */
[----:B------:R-:W-:Y:S02]  /*17270*/  FMUL.FTZ R112, R130, UR55 ;  /* 0x0000003782707c20 */ /* 0x000fe40008410000 */
[----:B------:R-:W-:Y:S01]  /*17280*/  HGMMA.64x128x16.F32.BF16 R24, R144, gdesc[UR4].tnspB, R24, gsb0 ;  /* 0x41e0000490187df0 */ /* 0x000fe20008001818 */
[----:B------:R-:W-:Y:S01]  /*17290*/  R2UR UR6, R10 ;  /* 0x000000000a0672ca */ /* 0x000fe200000e0000 */
[----:B------:R-:W-:Y:S01]  /*172a0*/  VIADD R10, R0, 0x280 ;  /* 0x00000280000a7836 */ /* 0x000fe20000000000 */
[----:B------:R-:W-:Y:S01]  /*172b0*/  R2UR UR7, R11 ;  /* 0x000000000b0772ca */ /* 0x000fe200000e0000 */
[----:B------:R-:W-:Y:S01]  /*172c0*/  IMAD.MOV.U32 R11, RZ, RZ, 0x40000040 ;  /* 0x40000040ff0b7424 */ /* 0x000fe200078e00ff */
[----:B------:R-:W0:Y:S08]  /*172d0*/  MUFU.TANH R148, R148 ;  /* 0x0000009400947308 */ /* 0x000e300000002400 */
[----:B------:R-:W0:Y:S08]  /*172e0*/  MUFU.TANH R149, R149 ;  /* 0x0000009500957308 */ /* 0x000e300000002400 */
[----:B------:R0:W0:Y:S08]  /*172f0*/  MUFU.TANH R0, R118 ;  /* 0x0000007600007308 */ /* 0x0000300000002400 */
        /* <DEDUP_REMOVED lines=11> */
[----:B------:R-:W-:Y:S01]  /*173b0*/  FMUL.FTZ R92, R98, UR55 ;  /* 0x00000037625c7c20 */ /* 0x000fe20008410000 */
[----:B------:R-:W-:Y:S01]  /*173c0*/  R2UR UR7, R11 ;  /* 0x000000000b0772ca */ /* 0x000fe200000e0000 */
        /* <DEDUP_REMOVED lines=40> */
[----:B------:R-:W-:Y:S01]  /*17650*/  FMUL.FTZ R105, R122, UR55 ;  /* 0x000000377a697c20 */ /* 0x000fe20008410000 */
[----:B------:R-:W-:Y:S01]  /*17660*/  FMUL.FTZ R119, R125, UR55 ;  /* 0x000000377d777c20 */ /* 0x000fe20008410000 */
[----:B------:R-:W-:Y:S01]  /*17670*/  FMUL.FTZ R108, R127, UR55 ;  /* 0x000000377f6c7c20 */ /* 0x000fe20008410000 */
[----:B------:R-:W-:Y:S01]  /*17680*/  FMUL.FTZ R109, R131, UR55 ;  /* 0x00000037836d7c20 */ /* 0x000fe20008410000 */
[----:B------:R-:W0:Y:S01]  /*17690*/  MUFU.TANH R141, R141 ;  /* 0x0000008d008d7308 */ /* 0x000e220000002400 */
[----:B------:R-:W-:-:S02]  /*176a0*/  IMAD.IADD R127, R9, 0x1, R160 ;  /* 0x00000001097f7824 */ /* 0x000fc400078e02a0 */
        /* <DEDUP_REMOVED lines=10> */
[----:B------:R-:W-:Y:S01]  /*17750*/  FMUL.FTZ R136, R121, UR55 ;  /* 0x0000003779887c20 */ /* 0x000fe20008410000 */
[----:B------:R-:W-:Y:S01]  /*17760*/  FMUL.FTZ R138, R124, UR55 ;  /* 0x000000377c8a7c20 */ /* 0x000fe20008410000 */
[----:B------:R-:W-:Y:S01]  /*17770*/  FMUL.FTZ R121, R133, UR55 ;  /* 0x0000003785797c20 */ /* 0x000fe20008410000 */
[----:B------:R0:W-:Y:S03]  /*17780*/  @!P1 SYNCS.ARRIVE.TRANS64.RED.A1T0 RZ, [R192+URZ], RZ ;  /* 0x000000ffc0ff99a7 */ /* 0x0001e6000810043f */
[----:B------:R-:W0:Y:S08]  /*17790*/  MUFU.TANH R136, R136 ;  /* 0x0000008800887308 */ /* 0x000e300000002400 */
[----:B------:R-:W0:Y:S08]  /*177a0*/  MUFU.TANH R138, R138 ;  /* 0x0000008a008a7308 */ /* 0x000e300000002400 */
[----:B------:R-:W0:Y:S01]  /*177b0*/  MUFU.TANH R121, R121 ;  /* 0x0000007900797308 */ /* 0x000e220000002400 */
[----:B-1234-:R-:W-:Y:S05]  /*177c0*/  @!P2 BRA `(.L_x_1542) ;  /* 0x000000000058a947 */ /* 0x01efea0003800000 */
        /* <DEDUP_REMOVED lines=12> */
.L_x_1544:
[----:B------:R-:W-:-:S05]  /*17890*/  IMAD.U32 R116, RZ, RZ, UR46 ;  /* 0x0000002eff747e24 */ /* 0x000fca000f8e00ff */
[----:B------:R-:W-:-:S13]  /*178a0*/  ISETP.NE.AND P2, PT, R116, 0x1, PT ;  /* 0x000000017400780c */ /* 0x000fda0003f45270 */
[----:B------:R-:W1:Y:S02]  /*178b0*/  @P2 LDC.64 R10, c[0x0][0x9e8] ;  /* 0x00027a00ff0a2b82 */ /* 0x000e640000000a00 */
[----:B-1----:R-:W-:-:S04]  /*178c0*/  @P2 IMAD.HI.U32 R114, R129, R10, RZ ;  /* 0x0000000a81722227 */ /* 0x002fc800078e00ff */
[----:B------:R-:W-:Y:S01]  /*178d0*/  IMAD.MOV.U32 R10, RZ, RZ, R129 ;  /* 0x000000ffff0a7224 */ /* 0x000fe200078e0081 */
[----:B------:R-:W-:-:S07]  /*178e0*/  @P2 SHF.R.U32.HI R10, RZ, R11, R114 ;  /* 0x0000000bff0a2219 */ /* 0x000fce0000011672 */
.L_x_1545:
[----:B------:R-:W-:Y:S05]  /*178f0*/  BSYNC B2 ;  /* 0x0000000000027941 */ /* 0x000fea0003800000 */
.L_x_1543:
[----:B------:R-:W-:-:S05]  /*17900*/  IMAD R10, R10, R116, R123 ;  /* 0x000000740a0a7224 */ /* 0x000fca00078e027b */
[----:B------:R-:W-:Y:S02]  /*17910*/  VIADDMNMX R127, R10, R116, R127, PT ;  /* 0x000000740a7f7246 */ /* 0x000fe4000380017f */
[----:B------:R-:W-:-:S07]  /*17920*/  VIMNMX R125, R125, R10, !PT ;  /* 0x0000000a7d7d7248 */ /* 0x000fce0007fe0100 */
.L_x_1542:
[C---:B------:R-:W-:Y:S02]  /*17930*/  ISETP.GE.AND P3, PT, R156.reuse, 0x9, PT ;  /* 0x000000099c00780c */ /* 0x040fe40003f66270 */
[C---:B------:R-:W-:Y:S02]  /*17940*/  ISETP.GE.AND P2, PT, R156.reuse, 0x2, PT ;  /* 0x000000029c00780c */ /* 0x040fe40003f46270 */
        /* <DEDUP_REMOVED lines=34> */
[C---:B------:R-:W-:Y:S02]  /*17b70*/  ISETP.GE.AND P5, PT, R156.reuse, 0x22, PT ;  /* 0x000000229c00780c */ /* 0x040fe40003fa6270 */
        /* <DEDUP_REMOVED lines=61> */
[----:B------:R-:W-:Y:S02]  /*17f50*/  ISETP.GE.AND P4, PT, R156, 0x52, PT ;  /* 0x000000529c00780c */ /* 0x000fe40003f86270 */
[--C-:B------:R-:W-:Y:S02]  /*17f60*/  IADD3 R99, R160, 0x8, R9.reuse ;  /* 0x00000008a0637810 */ /* 0x100fe40007ffe009 */
[----:B------:R-:W-:Y:S02]  /*17f70*/  ISETP.GT.AND P5, PT, R125, 0x51, !P4 ;  /* 0x000000517d00780c */ /* 0x000fe400067a4270 */
[----:B------:R-:W-:-:S02]  /*17f80*/  IADD3 R113, R158, 0x8, R9 ;  /* 0x000000089e717810 */ /* 0x000fc40007ffe009 */
        /* <DEDUP_REMOVED lines=18> */
[----:B------:R-:W-:Y:S01]  /*180b0*/  ISETP.GT.AND P6, PT, R21, -0x1, PT ;  /* 0xffffffff1500780c */ /* 0x000fe20003fc4270 */
[----:B------:R-:W-:-:S12]  /*180c0*/  BSSY B2, `(.L_x_1547) ;  /* 0x0000011000027945 */ /* 0x000fd80003800000 */
[----:B------:R-:W-:Y:S05]  /*180d0*/  @P6 BRA `(.L_x_1548) ;  /* 0x0000000000246947 */ /* 0x000fea0003800000 */
[----:B------:R-:W-:Y:S02]  /*180e0*/  IMAD.U32 R125, RZ, RZ, UR46 ;  /* 0x0000002eff7d7e24 */ /* 0x000fe4000f8e00ff */
[----:B------:R-:W-:-:S03]  /*180f0*/  VIADD R121, R20, 0x8 ;  /* 0x0000000814797836 */ /* 0x000fc60000000000 */
[----:B------:R-:W-:Y:S02]  /*18100*/  ISETP.NE.AND P6, PT, R125, 0x1, PT ;  /* 0x000000017d00780c */ /* 0x000fe40003fc5270 */
[----:B------:R-:W-:-:S11]  /*18110*/  LOP3.LUT R121, RZ, R121, RZ, 0x33, !PT ;  /* 0x00000079ff797212 */ /* 0x000fd600078e33ff */
[----:B------:R-:W0:Y:S02]  /*18120*/  @P6 LDC.64 R10, c[0x0][0x9e8] ;  /* 0x00027a00ff0a6b82 */ /* 0x000e240000000a00 */
[----:B0-----:R-:W-:-:S05]  /*18130*/  @P6 IMAD.HI.U32 R10, R121, R10, RZ ;  /* 0x0000000a790a6227 */ /* 0x001fca00078e00ff */
[----:B------:R-:W-:-:S04]  /*18140*/  @P6 SHF.R.U32.HI R121, RZ, R11, R10 ;  /* 0x0000000bff796219 */ /* 0x000fc8000001160a */
[----:B------:R-:W-:Y:S01]  /*18150*/  LOP3.LUT R10, RZ, R121, RZ, 0x33, !PT ;  /* 0x00000079ff0a7212 */ /* 0x000fe200078e33ff */
[----:B------:R-:W-:Y:S06]  /*18160*/  BRA `(.L_x_1549) ;  /* 0x0000000000187947 */ /* 0x000fec0003800000 */
.L_x_1548:
[----:B------:R-:W-:-:S05]  /*18170*/  IMAD.U32 R125, RZ, RZ, UR46 ;  /* 0x0000002eff7d7e24 */ /* 0x000fca000f8e00ff */
[----:B------:R-:W-:-:S13]  /*18180*/  ISETP.NE.AND P6, PT, R125, 0x1, PT ;  /* 0x000000017d00780c */ /* 0x000fda0003fc5270 */
[----:B------:R-:W0:Y:S02]  /*18190*/  @P6 LDC.64 R10, c[0x0][0x9e8] ;  /* 0x00027a00ff0a6b82 */ /* 0x000e240000000a00 */
[----:B0-----:R-:W-:-:S04]  /*181a0*/  @P6 IMAD.HI.U32 R156, R21, R10, RZ ;  /* 0x0000000a159c6227 */ /* 0x001fc800078e00ff */
[----:B------:R-:W-:Y:S01]  /*181b0*/  IMAD.MOV.U32 R10, RZ, RZ, R21 ;  /* 0x000000ffff0a7224 */ /* 0x000fe200078e0015 */
[----:B------:R-:W-:-:S07]  /*181c0*/  @P6 SHF.R.U32.HI R10, RZ, R11, R156 ;  /* 0x0000000bff0a6219 */ /* 0x000fce000001169c */
.L_x_1549:
[----:B------:R-:W-:Y:S05]  /*181d0*/  BSYNC B2 ;  /* 0x0000000000027941 */ /* 0x000fea0003800000 */
.L_x_1547:
[----:B------:R-:W-:-:S05]  /*181e0*/  IMAD R10, R10, R125, R123 ;  /* 0x0000007d0a0a7224 */ /* 0x000fca00078e027b */
[----:B------:R-:W-:Y:S02]  /*181f0*/  VIADDMNMX R99, R10, R125, R99, PT ;  /* 0x0000007d0a637246 */ /* 0x000fe40003800163 */
[----:B------:R-:W-:-:S07]  /*18200*/  VIMNMX R113, R113, R10, !PT ;  /* 0x0000000a71717248 */ /* 0x000fce0007fe0100 */
.L_x_1546:
[----:B------:R-:W-:Y:S01]  /*18210*/  ISETP.GT.AND P2, PT, R113, 0x1, !P2 ;  /* 0x000000017100780c */ /* 0x000fe20005744270 */
[----:B------:R-:W-:Y:S01]  /*18220*/  @!P1 VIADD R12, R12, 0x2a860 ;  /* 0x0002a8600c0c9836 */ /* 0x000fe20000000000 */
[----:B------:R-:W-:Y:S02]  /*18230*/  FMNMX.FTZ R11, R89, R6, !PT ;  /* 0x00000006590b7209 */ /* 0x000fe40007810000 */
[----:B------:R-:W-:Y:S02]  /*18240*/  ISETP.LT.OR P2, PT, R99, 0x2, P2 ;  /* 0x000000026300780c */ /* 0x000fe40001741670 */
[----:B------:R-:W-:Y:S02]  /*18250*/  ISETP.NE.AND P6, PT, R157, RZ, PT ;  /* 0x000000ff9d00720c */ /* 0x000fe40003fc5270 */
[----:B------:R-:W-:Y:S02]  /*18260*/  FSEL R156, R13, -INF , !P2 ;  /* 0xff8000000d9c7808 */ /* 0x000fe40005000000 */
[----:B------:R-:W-:-:S02]  /*18270*/  ISETP.NE.AND P2, PT, R151, RZ, PT ;  /* 0x000000ff9700720c */ /* 0x000fc40003f45270 */
[C---:B------:R-:W-:Y:S02]  /*18280*/  ISETP.GT.AND P3, PT, R113.reuse, 0x8, !P3 ;  /* 0x000000087100780c */ /* 0x040fe40005f64270 */
[----:B------:R-:W-:Y:S02]  /*18290*/  ISETP.GT.AND P2, PT, R113, 0x9, !P2 ;  /* 0x000000097100780c */ /* 0x000fe40005744270 */
[----:B------:R-:W-:Y:S02]  /*182a0*/  FMNMX.FTZ R11, R114, R11, !PT ;  /* 0x0000000b720b7209 */ /* 0x000fe40007810000 */
[C---:B------:R-:W-:Y:S02]  /*182b0*/  ISETP.LT.OR P2, PT, R99.reuse, 0xa, P2 ;  /* 0x0000000a6300780c */ /* 0x040fe40001741670 */
[----:B------:R-:W-:Y:S02]  /*182c0*/  ISETP.LT.OR P3, PT, R99, 0x9, P3 ;  /* 0x000000096300780c */ /* 0x000fe40001f61670 */
[----:B------:R-:W-:-:S02]  /*182d0*/  FSEL R158, R91, -INF , !P2 ;  /* 0xff8000005b9e7808 */ /* 0x000fc40005000000 */
[----:B------:R-:W-:Y:S02]  /*182e0*/  ISETP.NE.AND P2, PT, R129, RZ, PT ;  /* 0x000000ff8100720c */ /* 0x000fe40003f45270 */
[----:B------:R-:W-:Y:S02]  /*182f0*/  FMNMX.FTZ R11, R116, R11, !PT ;  /* 0x0000000b740b7209 */ /* 0x000fe40007810000 */
[----:B------:R-:W-:Y:S02]  /*18300*/  ISETP.GT.AND P2, PT, R113, 0x10, !P2 ;  /* 0x000000107100780c */ /* 0x000fe40005744270 */
[----:B------:R-:W-:Y:S02]  /*18310*/  FSEL R90, R90, -INF , !P3 ;  /* 0xff8000005a5a7808 */ /* 0x000fe40005800000 */
[----:B------:R-:W-:Y:S02]  /*18320*/  ISETP.LT.OR P2, PT, R99, 0x11, P2 ;  /* 0x000000116300780c */ /* 0x000fe40001741670 */
[----:B------:R-:W-:-:S02]  /*18330*/  ISETP.NE.AND P3, PT, R155, RZ, PT ;  /* 0x000000ff9b00720c */ /* 0x000fc40003f65270 */
        /* <DEDUP_REMOVED lines=29> */
[----:B------:R-:W-:-:S02]  /*18510*/  ISETP.GT.AND P2, PT, R113, 0x21, !P6 ;  /* 0x000000217100780c */ /* 0x000fc40007744270 */
[----:B------:R-:W-:Y:S02]  /*18520*/  FMNMX.FTZ R11, R132, R11, !PT ;  /* 0x0000000b840b7209 */ /* 0x000fe40007810000 */
[----:B------:R-:W-:Y:S02]  /*18530*/  ISETP.LT.OR P2, PT, R99, 0x22, P2 ;  /* 0x000000226300780c */ /* 0x000fe40001741670 */
[----:B------:R-:W-:Y:S02]  /*18540*/  FMNMX.FTZ R11, R134, R11, !PT ;  /* 0x0000000b860b7209 */ /* 0x000fe40007810000 */
[----:B------:R-:W-:Y:S02]  /*18550*/  FSEL R98, R98, -INF , !P2 ;  /* 0xff80000062627808 */ /* 0x000fe40005000000 */
        /* <DEDUP_REMOVED lines=15> */
[----:B------:R-:W-:Y:S02]  /*18650*/  ISETP.NE.AND P6, PT, R159, RZ, PT ;  /* 0x000000ff9f00720c */ /* 0x000fe40003fc5270 */
[----:B------:R-:W-:Y:S02]  /*18660*/  ISETP.LT.OR P2, PT, R99, 0x31, P2 ;  /* 0x000000316300780c */ /* 0x000fe40001741670 */
[----:B------:R-:W-:Y:S01]  /*18670*/  ISETP.NE.AND P3, PT, R161, RZ, PT ;  /* 0x000000ffa100720c */ /* 0x000fe20003f65270 */
[----:B------:R-:W-:Y:S01]  /*18680*/  IMAD.MOV.U32 R161, RZ, RZ, R171 ;  /* 0x000000ffffa17224 */ /* 0x000fe200078e00ab */
        /* <DEDUP_REMOVED lines=9> */
[----:B------:R-:W-:Y:S02]  /*18720*/  ISETP.LT.OR P5, PT, R99, 0x59, P5 ;  /* 0x000000596300780c */ /* 0x000fe40002fa1670 */
[----:B------:R-:W-:-:S04]  /*18730*/  ISETP.GT.AND P2, PT, R113, 0x38, !P2 ;  /* 0x000000387100780c */ /* 0x000fc80005744270 */
[----:B------:R-:W-:-:S04]  /*18740*/  ISETP.LT.OR P2, PT, R99, 0x39, P2 ;  /* 0x000000396300780c */ /* 0x000fc80001741670 */
[----:B------:R-:W-:Y:S02]  /*18750*/  FSEL R208, R0, -INF , !P2 ;  /* 0xff80000000d07808 */ /* 0x000fe40005000000 */
[----:B------:R-:W-:Y:S02]  /*18760*/  ISETP.NE.AND P2, PT, R147, RZ, PT ;  /* 0x000000ff9300720c */ /* 0x000fe40003f45270 */
[----:B------:R-:W-:Y:S02]  /*18770*/  FMNMX.FTZ R0, R88, R11, !PT ;  /* 0x0000000b58007209 */ /* 0x000fe40007810000 */
[----:B------:R-:W-:-:S03]  /*18780*/  ISETP.GT.AND P2, PT, R113, 0x39, !P2 ;  /* 0x000000397100780c */ /* 0x000fc60005744270 */
[----:B------:R-:W0:Y:S01]  /*18790*/  SHFL.BFLY PT, R11, R0, 0x2, 0x1f ;  /* 0x0c401f00000b7f89 */ /* 0x000e2200000e0000 */
[----:B------:R-:W-:-:S04]  /*187a0*/  ISETP.LT.OR P2, PT, R99, 0x3a, P2 ;  /* 0x0000003a6300780c */ /* 0x000fc80001741670 */
[----:B------:R-:W-:Y:S02]  /*187b0*/  FSEL R104, R104, -INF , !P2 ;  /* 0xff80000068687808 */ /* 0x000fe40005000000 */
[----:B------:R-:W-:-:S04]  /*187c0*/  ISETP.NE.AND P2, PT, R115, RZ, PT ;  /* 0x000000ff7300720c */ /* 0x000fc80003f45270 */
[----:B------:R-:W-:-:S04]  /*187d0*/  ISETP.GT.AND P2, PT, R113, 0x40, !P2 ;  /* 0x000000407100780c */ /* 0x000fc80005744270 */
[----:B------:R-:W-:-:S04]  /*187e0*/  ISETP.LT.OR P2, PT, R99, 0x41, P2 ;  /* 0x000000416300780c */ /* 0x000fc80001741670 */
[----:B------:R-:W-:Y:S02]  /*187f0*/  FSEL R210, R105, -INF , !P2 ;  /* 0xff80000069d27808 */ /* 0x000fe40005000000 */
[----:B------:R-:W-:Y:S02]  /*18800*/  ISETP.NE.AND P2, PT, R117, RZ, PT ;  /* 0x000000ff7500720c */ /* 0x000fe40003f45270 */
[----:B0-----:R-:W-:Y:S01]  /*18810*/  FMNMX.FTZ R91, R0, R11, !PT ;  /* 0x0000000b005b7209 */ /* 0x001fe20007810000 */
[----:B------:R-:W-:Y:S01]  /*18820*/  IMAD.U32 R11, RZ, RZ, UR43 ;  /* 0x0000002bff0b7e24 */ /* 0x000fe2000f8e00ff */
        /* <DEDUP_REMOVED lines=8> */
[----:B------:R-:W-:Y:S02]  /*188b0*/  ISETP.GT.AND P2, PT, R113, 0x49, !P6 ;  /* 0x000000497100780c */ /* 0x000fe40007744270 */
[----:B------:R-:W-:Y:S02]  /*188c0*/  ISETP.NE.AND P6, PT, R119, RZ, PT ;  /* 0x000000ff7700720c */ /* 0x000fe40003fc5270 */
[----:B------:R-:W-:Y:S02]  /*188d0*/  ISETP.LT.OR P2, PT, R99, 0x4a, P2 ;  /* 0x0000004a6300780c */ /* 0x000fe40001741670 */
[----:B0-----:R-:W-:Y:S02]  /*188e0*/  FMNMX.FTZ R10, R91, R10, !PT ;  /* 0x0000000a5b0a7209 */ /* 0x001fe40007810000 */
[----:B------:R-:W-:-:S02]  /*188f0*/  FSEL R108, R108, -INF , !P2 ;  /* 0xff8000006c6c7808 */ /* 0x000fc40005000000 */
[----:B------:R-:W-:Y:S01]  /*18900*/  ISETP.GT.AND P2, PT, R113, 0x50, !P3 ;  /* 0x000000507100780c */ /* 0x000fe20005f44270 */
[----:B------:R-:W-:-:S03]  /*18910*/  FMUL.FTZ R97, R10, R11 ;  /* 0x0000000b0a617220 */ /* 0x000fc60000410000 */
[----:B------:R-:W-:-:S04]  /*18920*/  ISETP.LT.OR P2, PT, R99, 0x51, P2 ;  /* 0x000000516300780c */ /* 0x000fc80001741670 */
[----:B------:R-:W-:Y:S02]  /*18930*/  FSEL R112, R112, -INF , !P2 ;  /* 0xff80000070707808 */ /* 0x000fe40005000000 */
[----:B------:R-:W-:Y:S02]  /*18940*/  ISETP.GT.AND P2, PT, R113, RZ, !P6 ;  /* 0x000000ff7100720c */ /* 0x000fe40007744270 */
[----:B------:R-:W-:Y:S02]  /*18950*/  ISETP.NE.AND P6, PT, R153, RZ, PT ;  /* 0x000000ff9900720c */ /* 0x000fe40003fc5270 */
[----:B------:R-:W-:Y:S02]  /*18960*/  ISETP.LT.OR P2, PT, R99, 0x1, P2 ;  /* 0x000000016300780c */ /* 0x000fe40001741670 */
[----:B------:R-:W-:Y:S02]  /*18970*/  ISETP.GT.AND P3, PT, R113, 0x59, !P6 ;  /* 0x000000597100780c */ /* 0x000fe40007764270 */
[----:B------:R-:W-:-:S02]  /*18980*/  FSEL R2, R2, -INF , !P2 ;  /* 0xff80000002027808 */ /* 0x000fc40005000000 */
[C---:B------:R-:W-:Y:S02]  /*18990*/  FSETP.NEU.FTZ.AND P2, PT, R10.reuse, -INF , PT ;  /* 0xff8000000a00780b */ /* 0x040fe40003f5d000 */
[----:B------:R-:W-:Y:S02]  /*189a0*/  ISETP.LT.OR P3, PT, R99, 0x5a, P3 ;  /* 0x0000005a6300780c */ /* 0x000fe40001f61670 */
[----:B------:R-:W-:Y:S02]  /*189b0*/  FSEL R97, R97, RZ, P2 ;  /* 0x000000ff61617208 */ /* 0x000fe40001000000 */
[----:B------:R-:W-:-:S03]  /*189c0*/  FSEL R113, R10, RZ, P2 ;  /* 0x000000ff0a717208 */ /* 0x000fc60001000000 */
[--C-:B------:R-:W-:Y:S01]  /*189d0*/  FFMA.FTZ R13, R89, R11, -R97.reuse ;  /* 0x0000000b590d7223 */ /* 0x100fe20000010861 */
[----:B------:R-:W-:Y:S01]  /*189e0*/  FMNMX.FTZ R89, R2, R7, !PT ;  /* 0x0000000702597209 */ /* 0x000fe20007810000 */
[-CC-:B------:R-:W-:Y:S01]  /*189f0*/  FFMA.FTZ R122, R122, R11.reuse, -R97.reuse ;  /* 0x0000000b7a7a7223 */ /* 0x180fe20000010861 */
[-CC-:B------:R-:W-:Y:S01]  /*18a00*/  FFMA.FTZ R0, R116, R11.reuse, -R97.reuse ;  /* 0x0000000b74007223 */ /* 0x180fe20000010861 */
        /* <DEDUP_REMOVED lines=11> */
[----:B------:R0:W-:Y:S01]  /*18ac0*/  MUFU.EX2 R89, R0 ;  /* 0x0000000000597308 */ /* 0x0001e20000000800 */
[--C-:B------:R-:W-:Y:S01]  /*18ad0*/  FFMA.FTZ R96, R96, R11, -R97.reuse ;  /* 0x0000000b60607223 */ /* 0x100fe20000010861 */
[----:B------:R-:W-:Y:S01]  /*18ae0*/  FMNMX.FTZ R91, R92, R91, !PT ;  /* 0x0000005b5c5b7209 */ /* 0x000fe20007810000 */
[-CC-:B------:R-:W-:Y:S01]  /*18af0*/  FFMA.FTZ R99, R128, R11.reuse, -R97.reuse ;  /* 0x0000000b80637223 */ /* 0x180fe20000010861 */
[----:B------:R-:W-:-:S02]  /*18b00*/  FFMA.FTZ R126, R148, R11, -R97 ;  /* 0x0000000b947e7223 */ /* 0x000fc40000010861 */
[----:B------:R-:W-:Y:S02]  /*18b10*/  FMNMX.FTZ R91, R160, R91, !PT ;  /* 0x0000005ba05b7209 */ /* 0x000fe40007810000 */
[----:B------:R-:W-:Y:S01]  /*18b20*/  MUFU.EX2 R13, R13 ;  /* 0x0000000d000d7308 */ /* 0x000fe20000000800 */
[--C-:B0-----:R-:W-:Y:S01]  /*18b30*/  FFMA.FTZ R0, R118, R11, -R97.reuse ;  /* 0x0000000b76007223 */ /* 0x101fe20000010861 */
[----:B------:R-:W-:Y:S01]  /*18b40*/  FMNMX.FTZ R91, R94, R91, !PT ;  /* 0x0000005b5e5b7209 */ /* 0x000fe20007810000 */
[-CC-:B------:R-:W-:Y:S01]  /*18b50*/  FFMA.FTZ R118, R120, R11.reuse, -R97.reuse ;  /* 0x0000000b78767223 */ /* 0x180fe20000010861 */
[-CC-:B------:R-:W-:Y:S01]  /*18b60*/  FFMA.FTZ R120, R140, R11.reuse, -R97.reuse ;  /* 0x0000000b8c787223 */ /* 0x180fe20000010861 */
[----:B------:R-:W-:Y:S01]  /*18b70*/  FFMA.FTZ R140, R134, R11, -R97 ;  /* 0x0000000b868c7223 */ /* 0x000fe20000010861 */
[----:B------:R-:W-:Y:S02]  /*18b80*/  FMNMX.FTZ R93, R192, R91, !PT ;  /* 0x0000005bc05d7209 */ /* 0x000fe40007810000 */
[----:B------:R0:W-:Y:S02]  /*18b90*/  MUFU.EX2 R91, R146 ;  /* 0x00000092005b7308 */ /* 0x0001e40000000800 */
[----:B------:R-:W-:-:S04]  /*18ba0*/  FMNMX.FTZ R93, R202, R93, !PT ;  /* 0x0000005dca5d7209 */ /* 0x000fc80007810000 */
[----:B------:R-:W-:Y:S02]  /*18bb0*/  FMNMX.FTZ R93, R98, R93, !PT ;  /* 0x0000005d625d7209 */ /* 0x000fe40007810000 */
[----:B------:R-:W-:Y:S01]  /*18bc0*/  MUFU.EX2 R114, R114 ;  /* 0x0000007200727308 */ /* 0x000fe20000000800 */
[----:B0-----:R-:W-:Y:S01]  /*18bd0*/  FFMA.FTZ R146, R130, R11, -R97 ;  /* 0x0000000b82927223 */ /* 0x001fe20000010861 */
        /* <DEDUP_REMOVED lines=8> */
[----:B------:R0:W-:Y:S02]  /*18c60*/  MUFU.EX2 R95, R122 ;  /* 0x0000007a005f7308 */ /* 0x0001e40000000800 */
[----:B------:R-:W-:-:S04]  /*18c70*/  FMNMX.FTZ R101, R210, R101, !PT ;  /* 0x00000065d2657209 */ /* 0x000fc80007810000 */
[----:B------:R-:W-:Y:S02]  /*18c80*/  FMNMX.FTZ R101, R106, R101, !PT ;  /* 0x000000656a657209 */ /* 0x000fe40007810000 */
[----:B------:R-:W1:Y:S01]  /*18c90*/  MUFU.EX2 R96, R96 ;  /* 0x0000006000607308 */ /* 0x000e620000000800 */
[----:B0-----:R-:W-:Y:S01]  /*18ca0*/  FSEL R122, R109, -INF , !P4 ;  /* 0xff8000006d7a7808 */ /* 0x001fe20006000000 */
[----:B------:R-:W-:Y:S01]  /*18cb0*/  FFMA.FTZ R109, R152, R11, -R97 ;  /* 0x0000000b986d7223 */ /* 0x000fe20000010861 */
[----:B------:R-:W-:-:S04]  /*18cc0*/  FMNMX.FTZ R101, R212, R101, !PT ;  /* 0x00000065d4657209 */ /* 0x000fc80007810000 */
[----:B------:R-:W-:Y:S01]  /*18cd0*/  FMNMX.FTZ R103, R108, R101, !PT ;  /* 0x000000656c677209 */ /* 0x000fe20007810000 */
[----:B------:R-:W-:Y:S03]  /*18ce0*/  MUFU.EX2 R118, R118 ;  /* 0x0000007600767308 */ /* 0x000fe60000000800 */
[----:B------:R-:W-:-:S04]  /*18cf0*/  FMNMX.FTZ R103, R112, R103, !PT ;  /* 0x0000006770677209 */ /* 0x000fc80007810000 */
[----:B------:R-:W-:Y:S01]  /*18d00*/  FMNMX.FTZ R103, R122, R103, !PT ;  /* 0x000000677a677209 */ /* 0x000fe20007810000 */
[----:B------:R0:W-:Y:S01]  /*18d10*/  MUFU.EX2 R101, R105 ;  /* 0x0000006900657308 */ /* 0x0001e20000000800 */
[----:B-1----:R-:W-:Y:S02]  /*18d20*/  F2FP.BF16.F32.PACK_AB R152, R96, R91 ;  /* 0x0000005b6098723e */ /* 0x002fe400000010ff */
[----:B------:R-:W-:-:S04]  /*18d30*/  FMNMX.FTZ R103, R124, R103, !PT ;  /* 0x000000677c677209 */ /* 0x000fc80007810000 */
[----:B------:R-:W-:Y:S01]  /*18d40*/  FMNMX.FTZ R0, R142, R103, !PT ;  /* 0x000000678e007209 */ /* 0x000fe20007810000 */
[-CC-:B------:R-:W-:Y:S01]  /*18d50*/  FFMA.FTZ R103, R132, R11.reuse, -R97.reuse ;  /* 0x0000000b84677223 */ /* 0x180fe20000010861 */
[-CC-:B0-----:R-:W-:Y:S01]  /*18d60*/  FFMA.FTZ R105, R136, R11.reuse, -R97.reuse ;  /* 0x0000000b88697223 */ /* 0x181fe20000010861 */
[----:B------:R-:W-:Y:S01]  /*18d70*/  FFMA.FTZ R136, R150, R11, -R97 ;  /* 0x0000000b96887223 */ /* 0x000fe20000010861 */
[----:B------:R-:W0:Y:S01]  /*18d80*/  MUFU.EX2 R120, R120 ;  /* 0x0000007800787308 */ /* 0x000e220000000800 */
[----:B------:R-:W1:Y:S07]  /*18d90*/  SHFL.BFLY PT, R107, R0, 0x2, 0x1f ;  /* 0x0c401f00006b7f89 */ /* 0x000e6e00000e0000 */
[----:B------:R-:W2:Y:S08]  /*18da0*/  MUFU.EX2 R110, R110 ;  /* 0x0000006e006e7308 */ /* 0x000eb00000000800 */
[----:B------:R-:W-:Y:S01]  /*18db0*/  MUFU.EX2 R144, R144 ;  /* 0x0000009000907308 */ /* 0x000fe20000000800 */
[----:B0-----:R-:W-:-:S07]  /*18dc0*/  F2FP.BF16.F32.PACK_AB R148, R120, R95 ;  /* 0x0000005f7894723e */ /* 0x001fce00000010ff */
[----:B------:R-:W-:Y:S01]  /*18dd0*/  MUFU.EX2 R99, R99 ;  /* 0x0000006300637308 */ /* 0x000fe20000000800 */
[----:B-1----:R-:W-:Y:S01]  /*18de0*/  FMNMX.FTZ R111, R0, R107, !PT ;  /* 0x0000006b006f7209 */ /* 0x002fe20007810000 */
[-CC-:B------:R-:W-:Y:S01]  /*18df0*/  FFMA.FTZ R107, R138, R11.reuse, -R97.reuse ;  /* 0x0000000b8a6b7223 */ /* 0x180fe20000010861 */
[-CC-:B------:R-:W-:Y:S01]  /*18e00*/  FFMA.FTZ R138, R154, R11.reuse, -R97.reuse ;  /* 0x0000000b9a8a7223 */ /* 0x180fe20000010861 */
[----:B------:R-:W-:Y:S01]  /*18e10*/  FFMA.FTZ R97, R88, R11, -R97 ;  /* 0x0000000b58617223 */ /* 0x000fe20000010861 */
[----:B------:R-:W-:Y:S01]  /*18e20*/  F2FP.BF16.F32.PACK_AB R154, R118, R93 ;  /* 0x0000005d769a723e */ /* 0x000fe200000010ff */
[----:B------:R-:W0:Y:S01]  /*18e30*/  SHFL.BFLY PT, R0, R111, 0x1, 0x1f ;  /* 0x0c201f006f007f89 */ /* 0x000e2200000e0000 */
[----:B--2---:R-:W-:Y:S01]  /*18e40*/  F2FP.BF16.F32.PACK_AB R150, R110, R101 ;  /* 0x000000656e96723e */ /* 0x004fe200000010ff */
[----:B------:R-:W-:Y:S08]  /*18e50*/  MUFU.EX2 R146, R146 ;  /* 0x0000009200927308 */ /* 0x000ff00000000800 */
[----:B------:R-:W-:Y:S08]  /*18e60*/  MUFU.EX2 R103, R103 ;  /* 0x0000006700677308 */ /* 0x000ff00000000800 */
[----:B------:R-:W-:Y:S01]  /*18e70*/  MUFU.EX2 R140, R140 ;  /* 0x0000008c008c7308 */ /* 0x000fe20000000800 */
[----:B0-----:R-:W-:Y:S01]  /*18e80*/  FMNMX.FTZ R88, R111, R0, !PT ;  /* 0x000000006f587209 */ /* 0x001fe20007810000 */
[----:B------:R-:W-:Y:S01]  /*18e90*/  FADD.FTZ R0, -R113, R6 ;  /* 0x0000000671007221 */ /* 0x000fe20000010100 */
[----:B------:R-:W-:-:S05]  /*18ea0*/  @!P1 PRMT R113, RZ, 0x654, R12 ;  /* 0x00000654ff719816 */ /* 0x000fca000000000c */
[----:B------:R-:W-:Y:S01]  /*18eb0*/  MUFU.EX2 R105, R105 ;  /* 0x0000006900697308 */ /* 0x000fe20000000800 */
[C---:B------:R-:W-:Y:S01]  /*18ec0*/  FSETP.NEU.FTZ.AND P2, PT, R88.reuse, -INF , PT ;  /* 0xff8000005800780b */ /* 0x040fe20003f5d000 */
[-C--:B------:R-:W-:Y:S01]  /*18ed0*/  FMUL.FTZ R111, R88, R11.reuse ;  /* 0x0000000b586f7220 */ /* 0x080fe20000410000 */
[-C--:B------:R-:W-:Y:S01]  /*18ee0*/  FMUL.FTZ R0, R0, R11.reuse ;  /* 0x0000000b00007220 */ /* 0x080fe20000410000 */
[----:B------:R0:W-:Y:S03]  /*18ef0*/  @!P1 SYNCS.ARRIVE.TRANS64.RED.A1T0 RZ, [R113+URZ], RZ ;  /* 0x000000ff71ff99a7 */ /* 0x0001e6000810043f */
[----:B------:R-:W-:Y:S01]  /*18f00*/  FSEL R111, R111, RZ, P2 ;  /* 0x000000ff6f6f7208 */ /* 0x000fe20001000000 */
[----:B------:R-:W-:Y:S04]  /*18f10*/  MUFU.EX2 R107, R107 ;  /* 0x0000006b006b7308 */ /* 0x000fe80000000800 */
[-CC-:B------:R-:W-:Y:S01]  /*18f20*/  FFMA.FTZ R157, R2, R11.reuse, -R111.reuse ;  /* 0x0000000b029d7223 */ /* 0x180fe2000001086f */
[----:B------:R-:W-:Y:S01]  /*18f30*/  FSEL R2, R88, RZ, P2 ;  /* 0x000000ff58027208 */ /* 0x000fe20001000000 */
[-CC-:B------:R-:W-:Y:S01]  /*18f40*/  FFMA.FTZ R6, R156, R11.reuse, -R111.reuse ;  /* 0x0000000b9c067223 */ /* 0x180fe2000001086f */
[-CC-:B------:R-:W-:Y:S01]  /*18f50*/  FFMA.FTZ R159, R90, R11.reuse, -R111.reuse ;  /* 0x0000000b5a9f7223 */ /* 0x180fe2000001086f */
[----:B------:R-:W1:Y:S01]  /*18f60*/  MUFU.EX2 R0, R0 ;  /* 0x0000000000007308 */ /* 0x000e620000000800 */
[-C--:B------:R-:W-:Y:S01]  /*18f70*/  FFMA.FTZ R90, R158, R11.reuse, -R111 ;  /* 0x0000000b9e5a7223 */ /* 0x080fe2000001086f */
[----:B------:R-:W-:Y:S01]  /*18f80*/  FADD.FTZ R2, -R2, R7 ;  /* 0x0000000702027221 */ /* 0x000fe20000010100 */
[-CC-:B------:R-:W-:Y:S01]  /*18f90*/  FFMA.FTZ R153, R92, R11.reuse, -R111.reuse ;  /* 0x0000000b5c997223 */ /* 0x180fe2000001086f */
[-CC-:B------:R-:W-:Y:S01]  /*18fa0*/  FFMA.FTZ R92, R160, R11.reuse, -R111.reuse ;  /* 0x0000000ba05c7223 */ /* 0x180fe2000001086f */
[-CC-:B------:R-:W-:Y:S01]  /*18fb0*/  FFMA.FTZ R155, R94, R11.reuse, -R111.reuse ;  /* 0x0000000b5e9b7223 */ /* 0x180fe2000001086f */
[-C--:B------:R-:W-:Y:S01]  /*18fc0*/  FMUL.FTZ R2, R2, R11.reuse ;  /* 0x0000000b02027220 */ /* 0x080fe20000410000 */
        /* <DEDUP_REMOVED lines=9> */
[----:B------:R-:W2:Y:S01]  /*19060*/  MUFU.EX2 R2, R2 ;  /* 0x0000000200027308 */ /* 0x000ea20000000800 */
[----:B-1----:R-:W-:Y:S01]  /*19070*/  FFMA.FTZ R7, R0, R4, R13 ;  /* 0x0000000400077223 */ /* 0x002fe2000001000d */
[-CC-:B------:R-:W-:Y:S01]  /*19080*/  FFMA.FTZ R104, R104, R11.reuse, -R111.reuse ;  /* 0x0000000b68687223 */ /* 0x180fe2000001086f */
[-CC-:B------:R-:W-:Y:S01]  /*19090*/  FFMA.FTZ R141, R210, R11.reuse, -R111.reuse ;  /* 0x0000000bd28d7223 */ /* 0x180fe2000001086f */
[-C--:B------:R-:W-:Y:S01]  /*190a0*/  FFMA.FTZ R12, R106, R11.reuse, -R111 ;  /* 0x0000000b6a0c7223 */ /* 0x080fe2000001086f */
[----:B------:R-:W-:Y:S01]  /*190b0*/  FADD.FTZ R4, R114, R7 ;  /* 0x0000000772047221 */ /* 0x000fe20000010000 */
        /* <DEDUP_REMOVED lines=11> */
[----:B--2---:R-:W-:Y:S01]  /*19170*/  FFMA.FTZ R3, R2, R3, R157 ;  /* 0x0000000302037223 */ /* 0x004fe2000001009d */
[----:B------:R-:W-:Y:S01]  /*19180*/  FADD.FTZ R7, R91, R4 ;  /* 0x000000045b077221 */ /* 0x000fe20000010000 */
[----:B------:R-:W-:Y:S01]  /*19190*/  F2FP.BF16.F32.PACK_AB R156, R114, R13 ;  /* 0x0000000d729c723e */ /* 0x000fe200000010ff */
[----:B------:R-:W-:Y:S01]  /*191a0*/  VIADD R8, R8, 0xffffffff ;  /* 0xffffffff08087836 */ /* 0x000fe20000000000 */
[----:B------:R-:W-:Y:S01]  /*191b0*/  F2FP.BF16.F32.PACK_AB R158, R116, R89 ;  /* 0x00000059749e723e */ /* 0x000fe200000010ff */
[----:B------:R-:W-:Y:S01]  /*191c0*/  FADD.FTZ R128, R96, R7 ;  /* 0x0000000760807221 */ /* 0x000fe20000010000 */
[----:B------:R-:W-:Y:S01]  /*191d0*/  IMAD.MOV.U32 R160, RZ, RZ, R170 ;  /* 0x000000ffffa07224 */ /* 0x000fe200078e00aa */
[----:B------:R-:W2:Y:S01]  /*191e0*/  MUFU.EX2 R90, R90 ;  /* 0x0000005a005a7308 */ /* 0x000ea20000000800 */
[C---:B-1----:R-:W-:Y:S01]  /*191f0*/  FADD.FTZ R4, R6.reuse, R3 ;  /* 0x0000000306047221 */ /* 0x042fe20000010000 */
[----:B------:R-:W-:Y:S01]  /*19200*/  FADD.FTZ R7, R93, R128 ;  /* 0x000000805d077221 */ /* 0x000fe20000010000 */
[----:B------:R-:W-:Y:S01]  /*19210*/  F2FP.BF16.F32.PACK_AB R157, R6, R157 ;  /* 0x0000009d069d723e */ /* 0x000fe200000010ff */
[----:B------:R-:W-:-:S02]  /*19220*/  IMAD.MOV.U32 R6, RZ, RZ, R10 ;  /* 0x000000ffff067224 */ /* 0x000fc400078e000a */
[----:B------:R-:W-:Y:S02]  /*19230*/  FADD.FTZ R128, R118, R7 ;  /* 0x0000000776807221 */ /* 0x000fe40000010000 */
[----:B------:R-:W1:Y:S01]  /*19240*/  MUFU.EX2 R153, R153 ;  /* 0x0000009900997308 */ /* 0x000e620000000800 */
[----:B---3--:R-:W-:Y:S01]  /*19250*/  FADD.FTZ R3, R159, R4 ;  /* 0x000000049f037221 */ /* 0x008fe20000010000 */
[----:B------:R-:W-:-:S04]  /*19260*/  FADD.FTZ R7, R95, R128 ;  /* 0x000000805f077221 */ /* 0x000fc80000010000 */
[----:B------:R-:W-:Y:S02]  /*19270*/  FADD.FTZ R128, R120, R7 ;  /* 0x0000000778807221 */ /* 0x000fe40000010000 */
[----:B------:R-:W3:Y:S01]  /*19280*/  MUFU.EX2 R92, R92 ;  /* 0x0000005c005c7308 */ /* 0x000ee20000000800 */
[C---:B--2---:R-:W-:Y:S01]  /*19290*/  FADD.FTZ R4, R90.reuse, R3 ;  /* 0x000000035a047221 */ /* 0x044fe20000010000 */
[----:B------:R-:W-:Y:S01]  /*192a0*/  FADD.FTZ R7, R101, R128 ;  /* 0x0000008065077221 */ /* 0x000fe20000010000 */
[----:B------:R-:W-:-:S03]  /*192b0*/  F2FP.BF16.F32.PACK_AB R159, R90, R159 ;  /* 0x0000009f5a9f723e */ /* 0x000fc600000010ff */
[----:B------:R-:W-:Y:S02]  /*192c0*/  FADD.FTZ R7, R110, R7 ;  /* 0x000000076e077221 */ /* 0x000fe40000010000 */
[----:B------:R-:W2:Y:S01]  /*192d0*/  MUFU.EX2 R155, R155 ;  /* 0x0000009b009b7308 */ /* 0x000ea20000000800 */
[----:B-1----:R-:W-:Y:S01]  /*192e0*/  FADD.FTZ R3, R153, R4 ;  /* 0x0000000499037221 */ /* 0x002fe20000010000 */
[----:B------:R-:W-:Y:S01]  /*192f0*/  FADD.FTZ R106, R144, R7 ;  /* 0x00000007906a7221 */ /* 0x000fe20000010000 */
[----:B------:R-:W-:-:S03]  /*19300*/  F2FP.BF16.F32.PACK_AB R144, R99, R144 ;  /* 0x000000906390723e */ /* 0x000fc600000010ff */
[----:B------:R-:W-:Y:S02]  /*19310*/  FADD.FTZ R7, R99, R106 ;  /* 0x0000006a63077221 */ /* 0x000fe40000010000 */
[----:B------:R-:W1:Y:S01]  /*19320*/  MUFU.EX2 R94, R94 ;  /* 0x0000005e005e7308 */ /* 0x000e620000000800 */
[----:B---3--:R-:W-:Y:S01]  /*19330*/  FADD.FTZ R4, R92, R3 ;  /* 0x000000035c047221 */ /* 0x008fe20000010000 */
[----:B------:R-:W-:Y:S01]  /*19340*/  FADD.FTZ R106, R146, R7 ;  /* 0x00000007926a7221 */ /* 0x000fe20000010000 */
[C---:B------:R-:W-:Y:S02]  /*19350*/  F2FP.BF16.F32.PACK_AB R146, R103.reuse, R146 ;  /* 0x000000926792723e */ /* 0x040fe400000010ff */
[----:B------:R-:W-:Y:S01]  /*19360*/  F2FP.BF16.F32.PACK_AB R153, R92, R153 ;  /* 0x000000995c99723e */ /* 0x000fe200000010ff */
[----:B------:R-:W-:Y:S02]  /*19370*/  FADD.FTZ R7, R103, R106 ;  /* 0x0000006a67077221 */ /* 0x000fe40000010000 */
[----:B------:R-:W3:Y:S01]  /*19380*/  MUFU.EX2 R149, R149 ;  /* 0x0000009500957308 */ /* 0x000ee20000000800 */
[----:B--2---:R-:W-:Y:S01]  /*19390*/  FADD.FTZ R3, R155, R4 ;  /* 0x000000049b037221 */ /* 0x004fe20000010000 */
[----:B------:R-:W-:Y:S01]  /*193a0*/  FADD.FTZ R106, R140, R7 ;  /* 0x000000078c6a7221 */ /* 0x000fe20000010000 */
[----:B------:R-:W-:-:S03]  /*193b0*/  F2FP.BF16.F32.PACK_AB R140, R105, R140 ;  /* 0x0000008c698c723e */ /* 0x000fc600000010ff */
[----:B------:R-:W-:Y:S02]  /*193c0*/  FADD.FTZ R106, R105, R106 ;  /* 0x0000006a696a7221 */ /* 0x000fe40000010000 */
[----:B------:R-:W2:Y:S01]  /*193d0*/  MUFU.EX2 R98, R98 ;  /* 0x0000006200627308 */ /* 0x000ea20000000800 */
[C---:B-1----:R-:W-:Y:S01]  /*193e0*/  FADD.FTZ R4, R94.reuse, R3 ;  /* 0x000000035e047221 */ /* 0x042fe20000010000 */
[----:B------:R-:W-:Y:S01]  /*193f0*/  FADD.FTZ R7, R107, R106 ;  /* 0x0000006a6b077221 */ /* 0x000fe20000010000 */
[----:B------:R-:W-:-:S05]  /*19400*/  F2FP.BF16.F32.PACK_AB R155, R94, R155 ;  /* 0x0000009b5e9b723e */ /* 0x000fca00000010ff */
[----:B------:R-:W1:Y:S01]  /*19410*/  MUFU.EX2 R151, R151 ;  /* 0x0000009700977308 */ /* 0x000e620000000800 */
[----:B---3--:R-:W-:-:S07]  /*19420*/  FADD.FTZ R3, R149, R4 ;  /* 0x0000000495037221 */ /* 0x008fce0000010000 */
        /* <DEDUP_REMOVED lines=29> */
[C---:B---3--:R-:W-:Y:S01]  /*19600*/  FADD.FTZ R3, R108.reuse, R3 ;  /* 0x000000036c037221 */ /* 0x048fe20000010000 */
[----:B------:R-:W-:-:S06]  /*19610*/  F2FP.BF16.F32.PACK_AB R143, R108, R143 ;  /* 0x0000008f6c8f723e */ /* 0x000fcc00000010ff */
[----:B------:R-:W3:Y:S01]  /*19620*/  MUFU.EX2 R109, R109 ;  /* 0x0000006d006d7308 */ /* 0x000ee20000000800 */
[----:B--2---:R-:W-:-:S07]  /*19630*/  FADD.FTZ R96, R136, R7 ;  /* 0x0000000788607221 */ /* 0x004fce0000010000 */
[----:B------:R-:W2:Y:S01]  /*19640*/  MUFU.EX2 R122, R122 ;  /* 0x0000007a007a7308 */ /* 0x000ea20000000800 */
[----:B-1----:R-:W-:-:S07]  /*19650*/  FADD.FTZ R3, R112, R3 ;  /* 0x0000000370037221 */ /* 0x002fce0000010000 */
[----:B------:R-:W1:Y:S01]  /*19660*/  MUFU.EX2 R138, R138 ;  /* 0x0000008a008a7308 */ /* 0x000e620000000800 */
[C---:B---3--:R-:W-:Y:S01]  /*19670*/  FADD.FTZ R7, R109.reuse, R96 ;  /* 0x000000606d077221 */ /* 0x048fe20000010000 */
[----:B------:R-:W-:-:S06]  /*19680*/  F2FP.BF16.F32.PACK_AB R136, R109, R136 ;  /* 0x000000886d88723e */ /* 0x000fcc00000010ff */
[----:B------:R-:W3:Y:S01]  /*19690*/  MUFU.EX2 R124, R124 ;  /* 0x0000007c007c7308 */ /* 0x000ee20000000800 */
[C---:B--2---:R-:W-:Y:S01]  /*196a0*/  FADD.FTZ R3, R122.reuse, R3 ;  /* 0x000000037a037221 */ /* 0x044fe20000010000 */
[----:B------:R-:W-:-:S06]  /*196b0*/  F2FP.BF16.F32.PACK_AB R137, R122, R112 ;  /* 0x000000707a89723e */ /* 0x000fcc00000010ff */
[----:B------:R-:W2:Y:S01]  /*196c0*/  MUFU.EX2 R97, R97 ;  /* 0x0000006100617308 */ /* 0x000ea20000000800 */
[----:B-1----:R-:W-:Y:S01]  /*196d0*/  FADD.FTZ R96, R138, R7 ;  /* 0x000000078a607221 */ /* 0x002fe20000010000 */
[----:B------:R-:W-:-:S06]  /*196e0*/  IMAD.MOV.U32 R7, RZ, RZ, R88 ;  /* 0x000000ffff077224 */ /* 0x000fcc00078e0058 */
[----:B------:R-:W1:Y:S01]  /*196f0*/  MUFU.EX2 R111, R111 ;  /* 0x0000006f006f7308 */ /* 0x000e620000000800 */
[----:B---3--:R-:W-:Y:S01]  /*19700*/  FADD.FTZ R3, R124, R3 ;  /* 0x000000037c037221 */ /* 0x008fe20000010000 */
[C---:B--2---:R-:W-:Y:S01]  /*19710*/  FADD.FTZ R4, R97.reuse, R96 ;  /* 0x0000006061047221 */ /* 0x044fe20000010000 */
[----:B------:R-:W-:Y:S02]  /*19720*/  F2FP.BF16.F32.PACK_AB R138, R97, R138 ;  /* 0x0000008a618a723e */ /* 0x000fe400000010ff */
[C---:B-1----:R-:W-:Y:S01]  /*19730*/  FADD.FTZ R3, R111.reuse, R3 ;  /* 0x000000036f037221 */ /* 0x042fe20000010000 */
[----:B------:R-:W-:Y:S01]  /*19740*/  F2FP.BF16.F32.PACK_AB R139, R111, R124 ;  /* 0x0000007c6f8b723e */ /* 0x000fe200000010ff */
[----:B0-----:R-:W-:Y:S06]  /*19750*/  @P2 BRA `(.L_x_1550) ;  /* 0xffffffc8005c2947 */ /* 0x001fec000383ffff */
[----:B------:R-:W-:Y:S05]  /*19760*/  BSYNC B0 ;  /* 0x0000000000007941 */ /* 0x000fea0003800000 */
.L_x_1531:
[----:B------:R-:W-:Y:S02]  /*19770*/  IMAD.MOV.U32 R7, RZ, RZ, R88 ;  /* 0x000000ffff077224 */ /* 0x000fe400078e0058 */
[----:B------:R-:W-:Y:S02]  /*19780*/  IMAD.MOV.U32 R6, RZ, RZ, R10 ;  /* 0x000000ffff067224 */ /* 0x000fe400078e000a */
[----:B------:R-:W-:Y:S02]  /*19790*/  IMAD.MOV.U32 R160, RZ, RZ, R170 ;  /* 0x000000ffffa07224 */ /* 0x000fe400078e00aa */
[----:B------:R-:W-:-:S07]  /*197a0*/  IMAD.MOV.U32 R161, RZ, RZ, R171 ;  /* 0x000000ffffa17224 */ /* 0x000fce00078e00ab */
.L_x_1530:
[----:B------:R-:W-:Y:S05]  /*197b0*/  BSYNC B1 ;  /* 0x0000000000017941 */ /* 0x000fea0003800000 */
.L_x_1529:
[----:B------:R-:W0:Y:S01]  /*197c0*/  LDC R9, c[0x0][0x9e4] ;  /* 0x00027900ff097b82 */ /* 0x000e220000000800 */
[----:B------:R-:W-:Y:S01]  /*197d0*/  IADD3 R10, R163, 0x80, -R164 ;  /* 0x00000080a30a7810 */ /* 0x000fe20007ffe8a4 */
[----:B------:R-:W-:-:S04]  /*197e0*/  ULDC UR4, c[0x0][0x9dc] ;  /* 0x0002770000047ab9 */ /* 0x000fc80000000800 */
[----:B------:R-:W-:-:S04]  /*197f0*/  IMAD R10, R169, 0x80, R10 ;  /* 0x00000080a90a7824 */ /* 0x000fc800078e020a */
[----:B------:R-:W-:Y:S01]  /*19800*/  VIADD R12, R10, -UR4 ;  /* 0x800000040a0c7c36 */ /* 0x000fe20008000000 */
[----:B0-----:R-:W-:-:S13]  /*19810*/  ISETP.GE.AND P2, PT, R9, 0x1, PT ;  /* 0x000000010900780c */ /* 0x001fda0003f46270 */
[----:B------:R-:W-:Y:S05]  /*19820*/  @!P2 BRA `(.L_x_1551) ;  /* 0x000000000044a947 */ /* 0x000fea0003800000 */
        /* <DEDUP_REMOVED lines=10> */
.L_x_1553:
[----:B------:R-:W-:-:S13]  /*198d0*/  ISETP.NE.AND P2, PT, R9, 0x1, PT ;  /* 0x000000010900780c */ /* 0x000fda0003f45270 */
[----:B------:R-:W0:Y:S02]  /*198e0*/  @P2 LDC.64 R14, c[0x0][0x9e8] ;  /* 0x00027a00ff0e2b82 */ /* 0x000e240000000a00 */
[----:B0-----:R-:W-:-:S05]  /*198f0*/  @P2 IMAD.HI.U32 R14, R10, R14, RZ ;  /* 0x0000000e0a0e2227 */ /* 0x001fca00078e00ff */
[----:B------:R-:W-:-:S07]  /*19900*/  @P2 SHF.R.U32.HI R10, RZ, R15, R14 ;  /* 0x0000000fff0a2219 */ /* 0x000fce000001160e */
.L_x_1554:
[----:B------:R-:W-:Y:S05]  /*19910*/  BSYNC B0 ;  /* 0x0000000000007941 */ /* 0x000fea0003800000 */
.L_x_1552:
[----:B------:R-:W-:-:S05]  /*19920*/  IMAD R13, R10, R9, RZ ;  /* 0x000000090a0d7224 */ /* 0x000fca00078e02ff */
[----:B------:R-:W-:-:S07]  /*19930*/  VIMNMX R12, R12, R13, !PT ;  /* 0x0000000d0c0c7248 */ /* 0x000fce0007fe0100 */
.L_x_1551:
[----:B------:R-:W-:Y:S01]  /*19940*/  VIADD R12, R12, 0x5f ;  /* 0x0000005f0c0c7836 */ /* 0x000fe20000000000 */
[----:B------:R-:W-:Y:S03]  /*19950*/  BSSY B0, `(.L_x_1555) ;  /* 0x0000263000007945 */ /* 0x000fe60003800000 */
[----:B------:R-:W-:-:S05]  /*19960*/  IMAD.HI R12, R12, 0x2aaaaaab, RZ ;  /* 0x2aaaaaab0c0c7827 */ /* 0x000fca00078e02ff */
[----:B------:R-:W-:-:S04]  /*19970*/  SHF.R.U32.HI R13, RZ, 0x1f, R12 ;  /* 0x0000001fff0d7819 */ /* 0x000fc8000001160c */
[----:B------:R-:W-:-:S04]  /*19980*/  LEA.HI.SX32 R13, R12, R13, 0x1c ;  /* 0x0000000d0c0d7211 */ /* 0x000fc800078fe2ff */
[----:B------:R-:W-:-:S04]  /*19990*/  VIMNMX R14, R168, R13, !PT ;  /* 0x0000000da80e7248 */ /* 0x000fc80007fe0100 */
[----:B------:R-:W-:-:S13]  /*199a0*/  ISETP.GE.AND P2, PT, R8, R14, PT ;  /* 0x0000000e0800720c */ /* 0x000fda0003f46270 */
[----:B------:R-:W-:Y:S05]  /*199b0*/  @!P2 BRA `(.L_x_1556) ;  /* 0x000000240070a947 */ /* 0x000fea0003800000 */
[----:B------:R-:W-:Y:S01]  /*199c0*/  BSSY B1, `(.L_x_1556) ;  /* 0x000025b000017945 */ /* 0x000fe20003800000 */
[----:B------:R-:W-:Y:S02]  /*199d0*/  IMAD.MOV.U32 R13, RZ, RZ, R7 ;  /* 0x000000ffff0d7224 */ /* 0x000fe400078e0007 */
[----:B------:R-:W-:Y:S02]  /*199e0*/  IMAD.MOV.U32 R12, RZ, RZ, R6 ;  /* 0x000000ffff0c7224 */ /* 0x000fe400078e0006 */
[----:B------:R-:W-:Y:S02]  /*199f0*/  IMAD.MOV.U32 R20, RZ, RZ, R161 ;  /* 0x000000ffff147224 */ /* 0x000fe400078e00a1 */
[----:B------:R-:W-:-:S07]  /*19a00*/  IMAD.MOV.U32 R21, RZ, RZ, R160 ;  /* 0x000000ffff157224 */ /* 0x000fce00078e00a0 */
.L_x_1567:
[----:B------:R-:W-:-:S05]  /*19a10*/  VIADD R15, R21, 0x1 ;  /* 0x00000001150f7836 */ /* 0x000fca0000000000 */
[----:B------:R-:W-:-:S04]  /*19a20*/  ISETP.NE.AND P2, PT, R15, 0x2, PT ;  /* 0x000000020f00780c */ /* 0x000fc80003f45270 */
[----:B------:R-:W-:Y:S02]  /*19a30*/  SEL R15, R15, RZ, P2 ;  /* 0x000000ff0f0f7207 */ /* 0x000fe40001000000 */
[----:B------:R-:W-:-:S03]  /*19a40*/  SEL R161, RZ, 0x1, P2 ;  /* 0x00000001ffa17807 */ /* 0x000fc60001000000 */
[----:B------:R-:W-:Y:S01]  /*19a50*/  IMAD.MOV.U32 R160, RZ, RZ, R15 ;  /* 0x000000ffffa07224 */ /* 0x000fe200078e000f */
[----:B------:R-:W-:Y:S01]  /*19a60*/  LOP3.LUT R161, R20, R161, RZ, 0x3c, !PT ;  /* 0x000000a114a17212 */ /* 0x000fe200078e3cff */
[----:B------:R-:W-:Y:S06]  /*19a70*/  @!P0 BRA `(.L_x_1557) ;  /* 0x0000000000048947 */ /* 0x000fec0003800000 */
[----:B------:R-:W-:Y:S01]  /*19a80*/  BPT.TRAP 0x1 ;  /* 0x000000040000795c */ /* 0x000fe20000300000 */
.L_x_1557:
[----:B------:R-:W-:Y:S01]  /*19a90*/  IMAD R10, R160, 0x8, R18 ;  /* 0x00000008a00a7824 */ /* 0x000fe200078e0212 */
[----:B------:R-:W-:-:S04]  /*19aa0*/  SHF.L.U32 R11, R161, 0x1f, RZ ;  /* 0x0000001fa10b7819 */ /* 0x000fc800000006ff */
[----:B------:R0:W1:Y:S01]  /*19ab0*/  SYNCS.PHASECHK.TRANS64.TRYWAIT P2, [R10+URZ+0x2a830], R11 ;  /* 0x02a8300b0a0075a7 */ /* 0x000062000804017f */
[----:B------:R-:W-:Y:S05]  /*19ac0*/  @!P0 BRA `(.L_x_1558) ;  /* 0x0000000000048947 */ /* 0x000fea0003800000 */
[----:B------:R-:W-:Y:S01]  /*19ad0*/  BPT.TRAP 0x1 ;  /* 0x000000040000795c */ /* 0x000fe20000300000 */
.L_x_1558:
[----:B------:R-:W-:Y:S01]  /*19ae0*/  BSSY B2, `(.L_x_1559) ;  /* 0x0000006000027945 */ /* 0x000fe20003800000 */
[----:B------:R-:W-:Y:S02]  /*19af0*/  IMAD R6, R160, 0x900, R5 ;  /* 0x00000900a0067824 */ /* 0x000fe400078e0205 */
[----:B------:R-:W-:Y:S01]  /*19b00*/  IMAD.MOV.U32 R7, RZ, RZ, 0x40000040 ;  /* 0x40000040ff077424 */ /* 0x000fe200078e00ff */
[----:B-1----:R-:W-:Y:S06]  /*19b10*/  @P2 BRA `(.L_x_1560) ;  /* 0x0000000000082947 */ /* 0x002fec0003800000 */
[----:B------:R-:W1:Y:S02]  /*19b20*/  SYNCS.PHASECHK.TRANS64.TRYWAIT P2, [R10+URZ+0x2a830], R11 ;  /* 0x02a8300b0a0075a7 */ /* 0x000e64000804017f */
[----:B-1----:R-:W-:Y:S05]  /*19b30*/  @!P2 BRA `(.L_x_1561) ;  /* 0x000000fc00aca947 */ /* 0x002fea0003800000 */
.L_x_1560:
[----:B------:R-:W-:Y:S05]  /*19b40*/  BSYNC B2 ;  /* 0x0000000000027941 */ /* 0x000fea0003800000 */
.L_x_1559:
[----:B------:R-:W2:Y:S04]  /*19b50*/  LDL.64 R88, [R1+0x38] ;  /* 0x0000380001587983 */ /* 0x000ea80000100a00 */
[----:B------:R-:W3:Y:S04]  /*19b60*/  LDL.64 R210, [R1+0x30] ;  /* 0x0000300001d27983 */ /* 0x000ee80000100a00 */
[----:B------:R-:W4:Y:S01]  /*19b70*/  LDL.64 R208, [R1+0x28] ;  /* 0x0000280001d07983 */ /* 0x000f220000100a00 */
[----:B------:R-:W-:-:S03]  /*19b80*/  R2UR UR6, R6 ;  /* 0x00000000060672ca */ /* 0x000fc600000e0000 */
[----:B------:R-:W5:Y:S01]  /*19b90*/  LDL.64 R206, [R1+0x20] ;  /* 0x0000200001ce7983 */ /* 0x000f620000100a00 */
[----:B------:R-:W-:Y:S01]  /*19ba0*/  R2UR UR7, R7 ;  /* 0x00000000070772ca */ /* 0x000fe200000e0000 */
[----:B01----:R-:W-:Y:S02]  /*19bb0*/  VIADD R10, R6, 0x2 ;  /* 0x00000002060a7836 */ /* 0x003fe40000000000 */
[----:B------:R-:W-:Y:S01]  /*19bc0*/  IMAD.MOV.U32 R11, RZ, RZ, 0x40000040 ;  /* 0x40000040ff0b7424 */ /* 0x000fe200078e00ff */
        /* <DEDUP_REMOVED lines=171> */
.L_x_1562:
[----:B------:R-:W-:Y:S01]  /*1a680*/  SHF.L.U32 R7, R20, 0x1f, RZ ;  /* 0x0000001f14077819 */ /* 0x000fe200000006ff */
[----:B------:R-:W-:-:S04]  /*1a690*/  IMAD R20, R21, 0x8, R18 ;  /* 0x0000000815147824 */ /* 0x000fc800078e0212 */
[----:B------:R0:W1:Y:S01]  /*1a6a0*/  SYNCS.PHASECHK.TRANS64.TRYWAIT P2, [R20+URZ+0x2a850], R7 ;  /* 0x02a85007140075a7 */ /* 0x000062000804017f */
[----:B------:R-:W-:Y:S05]  /*1a6b0*/  @!P0 BRA `(.L_x_1563) ;  /* 0x0000000000048947 */ /* 0x000fea0003800000 */
[----:B------:R-:W-:Y:S01]  /*1a6c0*/  BPT.TRAP 0x1 ;  /* 0x000000040000795c */ /* 0x000fe20000300000 */
.L_x_1563:
[----:B------:R-:W-:Y:S04]  /*1a6d0*/  BSSY B2, `(.L_x_1564) ;  /* 0x0000004000027945 */ /* 0x000fe80003800000 */
[----:B-1----:R-:W-:Y:S05]  /*1a6e0*/  @P2 BRA `(.L_x_1565) ;  /* 0x0000000000082947 */ /* 0x002fea0003800000 */
[----:B------:R-:W1:Y:S02]  /*1a6f0*/  SYNCS.PHASECHK.TRANS64.TRYWAIT P2, [R20+URZ+0x2a850], R7 ;  /* 0x02a85007140075a7 */ /* 0x000e64000804017f */
[----:B-1----:R-:W-:Y:S05]  /*1a700*/  @!P2 BRA `(.L_x_1566) ;  /* 0x000000f000cca947 */ /* 0x002fea0003800000 */
.L_x_1565:
[----:B------:R-:W-:Y:S05]  /*1a710*/  BSYNC B2 ;  /* 0x0000000000027941 */ /* 0x000fea0003800000 */
.L_x_1564:
[----:B------:R-:W-:Y:S01]  /*1a720*/  VIADD R0, R18, 0x400 ;  /* 0x0000040012007836 */ /* 0x000fe20000000000 */
[----:B------:R-:W-:Y:S01]  /*1a730*/  WARPGROUP.ARRIVE ;  /* 0x00000000000079c5 */ /* 0x000fe20000000000 */
[----:B------:R-:W-:Y:S02]  /*1a740*/  IMAD.MOV.U32 R11, RZ, RZ, 0x40000040 ;  /* 0x40000040ff0b7424 */ /* 0x000fe400078e00ff */
[----:B------:R-:W-:Y:S01]  /*1a750*/  FMUL.FTZ R2, R88, UR51 ;  /* 0x0000003358027c20 */ /* 0x000fe20008410000 */
[----:B01----:R-:W-:Y:S01]  /*1a760*/  IMAD.MOV.U32 R7, RZ, RZ, 0x40000040 ;  /* 0x40000040ff077424 */ /* 0x003fe200078e00ff */
[----:B------:R-:W-:Y:S01]  /*1a770*/  SHF.R.U32.HI R0, RZ, 0x4, R0 ;  /* 0x00000004ff007819 */ /* 0x000fe20000011600 */
[----:B------:R-:W-:Y:S01]  /*1a780*/  FMUL.FTZ R192, R89, UR51 ;  /* 0x0000003359c07c20 */ /* 0x000fe20008410000 */
[----:B------:R-:W-:Y:S01]  /*1a790*/  R2UR UR7, R11 ;  /* 0x000000000b0772ca */ /* 0x000fe200000e0000 */
        /* <DEDUP_REMOVED lines=12> */
[----:B------:R-:W-:Y:S01]  /*1a860*/  FMUL.FTZ R214, R109, UR51 ;  /* 0x000000336dd67c20 */ /* 0x000fe20008410000 */
[----:B------:R-:W-:Y:S01]  /*1a870*/  FMUL.FTZ R112, R112, UR51 ;  /* 0x0000003370707c20 */ /* 0x000fe20008410000 */
[C---:B------:R-:W-:Y:S01]  /*1a880*/  VIADD R6, R10.reuse, 0x80 ;  /* 0x000000800a067836 */ /* 0x040fe20000000000 */
[----:B------:R-:W-:Y:S01]  /*1a890*/  R2UR UR6, R10 ;  /* 0x000000000a0672ca */ /* 0x000fe200000e0000 */
        /* <DEDUP_REMOVED lines=12> */
[----:B------:R-:W-:Y:S01]  /*1a960*/  HGMMA.64x128x16.F32.BF16 R24, R156, gdesc[UR4].tnspB, R24, gsb0 ;  /* 0x41e000049c187df0 */ /* 0x000fe20008001818 */
[----:B------:R-:W-:Y:S01]  /*1a970*/  R2UR UR6, R6 ;  /* 0x00000000060672ca */ /* 0x000fe200000e0000 */
[----:B------:R-:W-:Y:S01]  /*1a980*/  VIADD R6, R10, 0x100 ;  /* 0x000001000a067836 */ /* 0x000fe20000000000 */
[----:B------:R-:W-:Y:S01]  /*1a990*/  R2UR UR7, R7 ;  /* 0x00000000070772ca */ /* 0x000fe200000e0000 */
[----:B------:R-:W-:Y:S01]  /*1a9a0*/  IMAD.MOV.U32 R7, RZ, RZ, 0x40000040 ;  /* 0x40000040ff077424 */ /* 0x000fe200078e00ff */
[----:B-1----:R-:W-:Y:S01]  /*1a9b0*/  FMNMX.FTZ R11, R192, R11, !PT ;  /* 0x0000000bc00b7209 */ /* 0x002fe20007810000 */
[----:B------:R-:W-:Y:S01]  /*1a9c0*/  FMUL.FTZ R222, R133, UR51 ;  /* 0x0000003385de7c20 */ /* 0x000fe20008410000 */
[----:B------:R-:W1:Y:S01]  /*1a9d0*/  MUFU.TANH R204, R204 ;  /* 0x000000cc00cc7308 */ /* 0x000e620000002400 */
[----:B------:R-:W-:Y:S01]  /*1a9e0*/  FMUL.FTZ R108, R111, UR51 ;  /* 0x000000336f6c7c20 */ /* 0x000fe20008410000 */
[----:B--2---:R-:W-:Y:S01]  /*1a9f0*/  FMNMX.FTZ R11, R92, R11, !PT ;  /* 0x0000000b5c0b7209 */ /* 0x004fe20007810000 */
[----:B------:R-:W-:Y:S01]  /*1aa00*/  FMUL.FTZ R88, R90, UR51 ;  /* 0x000000335a587c20 */ /* 0x000fe20008410000 */
[----:B------:R-:W-:Y:S01]  /*1aa10*/  FMUL.FTZ R90, R91, UR51 ;  /* 0x000000335b5a7c20 */ /* 0x000fe20008410000 */
[----:B------:R-:W-:-:S02]  /*1aa20*/  IMAD.MOV.U32 R93, RZ, RZ, 0x40000040 ;  /* 0x40000040ff5d7424 */ /* 0x000fc400078e00ff */
        /* <DEDUP_REMOVED lines=11> */
[----:B-1----:R-:W-:Y:S01]  /*1aae0*/  FMNMX.FTZ R11, R204, R11, !PT ;  /* 0x0000000bcc0b7209 */ /* 0x002fe20007810000 */
        /* <DEDUP_REMOVED lines=11> */
[C---:B------:R-:W-:Y:S01]  /*1aba0*/  ISETP.GT.AND P2, PT, R8.reuse, R14, PT ;  /* 0x0000000e0800720c */ /* 0x040fe20003f44270 */
[----:B------:R-:W-:-:S02]  /*1abb0*/  VIADD R8, R8, 0xffffffff ;  /* 0xffffffff08087836 */ /* 0x000fc40000000000 */
        /* <DEDUP_REMOVED lines=21> */
[----:B------:R-:W-:Y:S02]  /*1ad10*/  R2UR UR6, R6 ;  /* 0x00000000060672ca */ /* 0x000fe400000e0000 */
[----:B------:R-:W-:Y:S02]  /*1ad20*/  R2UR UR7, R7 ;  /* 0x00000000070772ca */ /* 0x000fe400000e0000 */
        /* <DEDUP_REMOVED lines=29> */
[----:B------:R-:W-:Y:S01]  /*1af00*/  FMUL.FTZ R154, R121, UR51 ;  /* 0x00000033799a7c20 */ /* 0x000fe20008410000 */
[----:B------:R-:W-:-:S04]  /*1af10*/  WARPGROUP.ARRIVE ;  /* 0x00000000000079c5 */ /* 0x000fc80000000000 */
[----:B------:R-:W0:Y:S02]  /*1af20*/  MUFU.TANH R152, R0 ;  /* 0x0000000000987308 */ /* 0x000e240000002400 */
[----:B------:R-:W-:Y:S01]  /*1af30*/  HGMMA.64x128x16.F32.BF16 R24, R148, gdesc[UR4].tnspB, R24, gsb0 ;  /* 0x41e0000494187df0 */ /* 0x000fe20008001818 */
[----:B------:R-:W-:Y:S01]  /*1af40*/  R2UR UR7, R93 ;  /* 0x000000005d0772ca */ /* 0x000fe200000e0000 */
[----:B------:R-:W-:-:S04]  /*1af50*/  IMAD.MOV.U32 R93, RZ, RZ, 0x40000040 ;  /* 0x40000040ff5d7424 */ /* 0x000fc800078e00ff */
        /* <DEDUP_REMOVED lines=11> */
[----:B------:R-:W-:-:S04]  /*1b010*/  FMNMX.FTZ R11, R224, R11, !PT ;  /* 0x0000000be00b7209 */ /* 0x000fc80007810000 */
[----:B------:R-:W-:-:S05]  /*1b020*/  FMNMX.FTZ R11, R222, R11, !PT ;  /* 0x0000000bde0b7209 */ /* 0x000fca0007810000 */
[----:B------:R-:W0:Y:S02]  /*1b030*/  SHFL.BFLY PT, R0, R11, 0x2, 0x1f ;  /* 0x0c401f000b007f89 */ /* 0x000e2400000e0000 */
[----:B0-----:R-:W-:Y:S01]  /*1b040*/  FMNMX.FTZ R0, R11, R0, !PT ;  /* 0x000000000b007209 */ /* 0x001fe20007810000 */
[----:B------:R-:W-:-:S04]  /*1b050*/  IMAD.U32 R11, RZ, RZ, UR42 ;  /* 0x0000002aff0b7e24 */ /* 0x000fc8000f8e00ff */
[----:B------:R-:W0:Y:S02]  /*1b060*/  SHFL.BFLY PT, R7, R0, 0x1, 0x1f ;  /* 0x0c201f0000077f89 */ /* 0x000e2400000e0000 */
[----:B0-----:R-:W-:Y:S02]  /*1b070*/  FMNMX.FTZ R6, R0, R7, !PT ;  /* 0x0000000700067209 */ /* 0x001fe40007810000 */
[----:B------:R-:W-:-:S03]  /*1b080*/  FMNMX.FTZ R7, R88, R13, !PT ;  /* 0x0000000d58077209 */ /* 0x000fc60007810000 */
[----:B------:R-:W-:Y:S01]  /*1b090*/  FMUL.FTZ R111, R6, R11 ;  /* 0x0000000b066f7220 */ /* 0x000fe20000410000 */
[----:B------:R-:W-:Y:S01]  /*1b0a0*/  FMNMX.FTZ R7, R90, R7, !PT ;  /* 0x000000075a077209 */ /* 0x000fe20007810000 */
[----:B------:R-:W-:Y:S01]  /*1b0b0*/  FADD.FTZ R0, -R6, R12 ;  /* 0x0000000c06007221 */ /* 0x000fe20000010100 */
[----:B------:R-:W-:Y:S02]  /*1b0c0*/  VIADD R12, R10, 0x280 ;  /* 0x000002800a0c7836 */ /* 0x000fe40000000000 */
[--C-:B------:R-:W-:Y:S01]  /*1b0d0*/  FFMA.FTZ R91, R92, R11, -R111.reuse ;  /* 0x0000000b5c5b7223 */ /* 0x100fe2000001086f */
[----:B------:R-:W-:Y:S01]  /*1b0e0*/  VIADD R92, R10, 0x180 ;  /* 0x000001800a5c7836 */ /* 0x000fe20000000000 */
[----:B------:R-:W-:Y:S01]  /*1b0f0*/  FMNMX.FTZ R7, R94, R7, !PT ;  /* 0x000000075e077209 */ /* 0x000fe20007810000 */
[-CC-:B------:R-:W-:Y:S01]  /*1b100*/  FFMA.FTZ R89, R2, R11.reuse, -R111.reuse ;  /* 0x0000000b02597223 */ /* 0x180fe2000001086f */
[-CC-:B------:R-:W-:Y:S01]  /*1b110*/  FFMA.FTZ R21, R204, R11.reuse, -R111.reuse ;  /* 0x0000000bcc157223 */ /* 0x180fe2000001086f */
[--C-:B------:R-:W-:Y:S01]  /*1b120*/  FFMA.FTZ R99, R208, R11, -R111.reuse ;  /* 0x0000000bd0637223 */ /* 0x100fe2000001086f */
[----:B------:R-:W-:Y:S01]  /*1b130*/  R2UR UR6, R92 ;  /* 0x000000005c0672ca */ /* 0x000fe200000e0000 */
[----:B------:R-:W-:Y:S01]  /*1b140*/  VIADD R92, R10, 0x200 ;  /* 0x000002000a5c7836 */ /* 0x000fe20000000000 */
        /* <DEDUP_REMOVED lines=18> */
[-C--:B------:R-:W-:Y:S01]  /*1b270*/  FFMA.FTZ R120, R222, R11.reuse, -R111 ;  /* 0x0000000bde787223 */ /* 0x080fe2000001086f */
[----:B------:R-:W-:Y:S01]  /*1b280*/  FMUL.FTZ R0, R0, R11 ;  /* 0x0000000b00007220 */ /* 0x000fe20000410000 */
[----:B------:R-:W-:-:S02]  /*1b290*/  WARPGROUP.DEPBAR.LE gsb0, 0x0 ;  /* 0x00008000000079c5 */ /* 0x000fc40000010000 */
[----:B------:R-:W-:Y:S01]  /*1b2a0*/  WARPGROUP.ARRIVE ;  /* 0x00000000000079c5 */ /* 0x000fe20000000000 */
[----:B------:R-:W-:Y:S01]  /*1b2b0*/  FMNMX.FTZ R7, R104, R7, !PT ;  /* 0x0000000768077209 */ /* 0x000fe20007810000 */
[----:B------:R-:W-:Y:S01]  /*1b2c0*/  FMUL.FTZ R148, R123, UR51 ;  /* 0x000000337b947c20 */ /* 0x000fe20008410000 */
[----:B------:R-:W-:Y:S01]  /*1b2d0*/  FMUL.FTZ R150, R127, UR51 ;  /* 0x000000337f967c20 */ /* 0x000fe20008410000 */
[----:B------:R-:W-:Y:S01]  /*1b2e0*/  MUFU.EX2 R0, R0 ;  /* 0x0000000000007308 */ /* 0x000fe20000000800 */
[----:B------:R-:W-:Y:S01]  /*1b2f0*/  FMNMX.FTZ R7, R106, R7, !PT ;  /* 0x000000076a077209 */ /* 0x000fe20007810000 */
[----:B------:R-:W-:Y:S01]  /*1b300*/  HGMMA.64x128x16.F32.BF16 R24, R144, gdesc[UR4].tnspB, R24, gsb0 ;  /* 0x41e0000490187df0 */ /* 0x000fe20008001818 */
[----:B------:R-:W-:Y:S01]  /*1b310*/  R2UR UR6, R92 ;  /* 0x000000005c0672ca */ /* 0x000fe200000e0000 */
[--C-:B------:R-:W-:Y:S01]  /*1b320*/  FFMA.FTZ R92, R124, R11, -R111.reuse ;  /* 0x0000000b7c5c7223 */ /* 0x100fe2000001086f */
[----:B------:R-:W-:Y:S02]  /*1b330*/  FMNMX.FTZ R7, R110, R7, !PT ;  /* 0x000000076e077209 */ /* 0x000fe40007810000 */
[----:B------:R-:W-:Y:S01]  /*1b340*/  R2UR UR7, R93 ;  /* 0x000000005d0772ca */ /* 0x000fe200000e0000 */
[----:B------:R-:W0:Y:S01]  /*1b350*/  MUFU.TANH R148, R148 ;  /* 0x0000009400947308 */ /* 0x000e220000002400 */
[----:B------:R-:W-:Y:S01]  /*1b360*/  FMNMX.FTZ R7, R108, R7, !PT ;  /* 0x000000076c077209 */ /* 0x000fe20007810000 */
[----:B------:R-:W-:-:S03]  /*1b370*/  FFMA.FTZ R93, R128, R11, -R111 ;  /* 0x0000000b805d7223 */ /* 0x000fc6000001086f */
[----:B------:R-:W-:-:S03]  /*1b380*/  FMNMX.FTZ R7, R114, R7, !PT ;  /* 0x0000000772077209 */ /* 0x000fc60007810000 */
[----:B------:R-:W1:Y:S01]  /*1b390*/  MUFU.TANH R150, R150 ;  /* 0x0000009600967308 */ /* 0x000e620000002400 */
[----:B------:R-:W-:-:S04]  /*1b3a0*/  FMNMX.FTZ R7, R132, R7, !PT ;  /* 0x0000000784077209 */ /* 0x000fc80007810000 */
[----:B------:R-:W-:-:S03]  /*1b3b0*/  FMNMX.FTZ R7, R118, R7, !PT ;  /* 0x0000000776077209 */ /* 0x000fc60007810000 */
[----:B------:R-:W-:Y:S01]  /*1b3c0*/  MUFU.EX2 R89, R89 ;  /* 0x0000005900597308 */ /* 0x000fe20000000800 */
[----:B------:R-:W-:-:S04]  /*1b3d0*/  FMNMX.FTZ R7, R226, R7, !PT ;  /* 0x00000007e2077209 */ /* 0x000fc80007810000 */
[----:B------:R-:W-:-:S03]  /*1b3e0*/  FMNMX.FTZ R7, R122, R7, !PT ;  /* 0x000000077a077209 */ /* 0x000fc60007810000 */
[----:B------:R-:W2:Y:S01]  /*1b3f0*/  MUFU.EX2 R192, R192 ;  /* 0x000000c000c07308 */ /* 0x000ea20000000800 */
[----:B0-----:R-:W-:-:S04]  /*1b400*/  FMNMX.FTZ R7, R148, R7, !PT ;  /* 0x0000000794077209 */ /* 0x001fc80007810000 */
[----:B------:R-:W-:-:S03]  /*1b410*/  FMNMX.FTZ R7, R126, R7, !PT ;  /* 0x000000077e077209 */ /* 0x000fc60007810000 */
[----:B------:R-:W-:Y:S01]  /*1b420*/  MUFU.EX2 R91, R91 ;  /* 0x0000005b005b7308 */ /* 0x000fe20000000800 */
[----:B-1----:R-:W-:-:S04]  /*1b430*/  FMNMX.FTZ R7, R150, R7, !PT ;  /* 0x0000000796077209 */ /* 0x002fc80007810000 */
[----:B------:R-:W-:-:S03]  /*1b440*/  FMNMX.FTZ R7, R130, R7, !PT ;  /* 0x0000000782077209 */ /* 0x000fc60007810000 */
[----:B------:R-:W0:Y:S01]  /*1b450*/  MUFU.EX2 R202, R202 ;  /* 0x000000ca00ca7308 */ /* 0x000e220000000800 */
[----:B------:R-:W-:Y:S02]  /*1b460*/  FMNMX.FTZ R7, R228, R7, !PT ;  /* 0x00000007e4077209 */ /* 0x000fe40007810000 */
[----:B--2---:R-:W-:Y:S02]  /*1b470*/  F2FP.BF16.F32.PACK_AB R156, R192, R89 ;  /* 0x00000059c09c723e */ /* 0x004fe400000010ff */
[----:B------:R-:W-:-:S03]  /*1b480*/  FMNMX.FTZ R7, R134, R7, !PT ;  /* 0x0000000786077209 */ /* 0x000fc60007810000 */
[----:B------:R-:W-:Y:S01]  /*1b490*/  MUFU.EX2 R21, R21 ;  /* 0x0000001500157308 */ /* 0x000fe20000000800 */
[----:B------:R-:W-:-:S05]  /*1b4a0*/  FMNMX.FTZ R7, R230, R7, !PT ;  /* 0x00000007e6077209 */ /* 0x000fca0007810000 */
[----:B------:R-:W1:Y:S02]  /*1b4b0*/  SHFL.BFLY PT, R2, R7, 0x2, 0x1f ;  /* 0x0c401f0007027f89 */ /* 0x000e6400000e0000 */
[----:B------:R-:W2:Y:S01]  /*1b4c0*/  MUFU.EX2 R204, R204 ;  /* 0x000000cc00cc7308 */ /* 0x000ea20000000800 */
[----:B0-----:R-:W-:-:S07]  /*1b4d0*/  F2FP.BF16.F32.PACK_AB R158, R202, R91 ;  /* 0x0000005bca9e723e */ /* 0x001fce00000010ff */
[----:B------:R-:W-:Y:S08]  /*1b4e0*/  MUFU.EX2 R101, R101 ;  /* 0x0000006500657308 */ /* 0x000ff00000000800 */
[----:B------:R-:W-:Y:S01]  /*1b4f0*/  MUFU.EX2 R206, R206 ;  /* 0x000000ce00ce7308 */ /* 0x000fe20000000800 */
[----:B--2---:R-:W-:Y:S02]  /*1b500*/  F2FP.BF16.F32.PACK_AB R152, R204, R21 ;  /* 0x00000015cc98723e */ /* 0x004fe400000010ff */
[----:B-1----:R-:W-:-:S05]  /*1b510*/  FMNMX.FTZ R2, R7, R2, !PT ;  /* 0x0000000207027209 */ /* 0x002fca0007810000 */
[----:B------:R-:W-:Y:S01]  /*1b520*/  MUFU.EX2 R99, R99 ;  /* 0x0000006300637308 */ /* 0x000fe20000000800 */
[----:B------:R-:W0:Y:S07]  /*1b530*/  SHFL.BFLY PT, R7, R2, 0x1, 0x1f ;  /* 0x0c201f0002077f89 */ /* 0x000e2e00000e0000 */
[----:B------:R-:W-:Y:S08]  /*1b540*/  MUFU.EX2 R208, R208 ;  /* 0x000000d000d07308 */ /* 0x000ff00000000800 */
[----:B------:R-:W-:Y:S08]  /*1b550*/  MUFU.EX2 R97, R97 ;  /* 0x0000006100617308 */ /* 0x000ff00000000800 */
[----:B------:R-:W-:Y:S01]  /*1b560*/  MUFU.EX2 R210, R210 ;  /* 0x000000d200d27308 */ /* 0x000fe20000000800 */
[----:B0-----:R-:W-:-:S05]  /*1b570*/  FMNMX.FTZ R7, R2, R7, !PT ;  /* 0x0000000702077209 */ /* 0x001fca0007810000 */
[----:B------:R-:W-:Y:S01]  /*1b580*/  FADD.FTZ R2, -R7, R13 ;  /* 0x0000000d07027221 */ /* 0x000fe20000010100 */
[----:B------:R-:W-:Y:S01]  /*1b590*/  IMAD.MOV.U32 R13, RZ, RZ, 0x40000040 ;  /* 0x40000040ff0d7424 */ /* 0x000fe200078e00ff */
[----:B------:R-:W-:Y:S02]  /*1b5a0*/  MUFU.EX2 R103, R103 ;  /* 0x0000006700677308 */ /* 0x000fe40000000800 */
[----:B------:R-:W-:-:S06]  /*1b5b0*/  FMUL.FTZ R2, R2, R11 ;  /* 0x0000000b02027220 */ /* 0x000fcc0000410000 */
[----:B------:R-:W-:Y:S08]  /*1b5c0*/  MUFU.EX2 R2, R2 ;  /* 0x0000000200027308 */ /* 0x000ff00000000800 */
[----:B------:R-:W-:Y:S01]  /*1b5d0*/  MUFU.EX2 R105, R105 ;  /* 0x0000006900697308 */ /* 0x000fe20000000800 */
[----:B------:R-:W-:Y:S02]  /*1b5e0*/  WARPGROUP.DEPBAR.LE gsb0, 0x0 ;  /* 0x00008000000079c5 */ /* 0x000fe40000010000 */
[----:B------:R-:W-:Y:S01]  /*1b5f0*/  WARPGROUP.ARRIVE ;  /* 0x00000000000079c5 */ /* 0x000fe20000000000 */
[-CC-:B------:R-:W-:Y:S01]  /*1b600*/  FFMA.FTZ R144, R112, R11.reuse, -R111.reuse ;  /* 0x0000000b70907223 */ /* 0x180fe2000001086f */
[-CC-:B------:R-:W-:Y:S01]  /*1b610*/  FFMA.FTZ R146, R116, R11.reuse, -R111.reuse ;  /* 0x0000000b74927223 */ /* 0x180fe2000001086f */
[-CC-:B------:R-:W-:Y:S01]  /*1b620*/  FFMA.FTZ R112, R154, R11.reuse, -R111.reuse ;  /* 0x0000000b9a707223 */ /* 0x180fe2000001086f */
[-C--:B------:R-:W-:Y:S01]  /*1b630*/  FFMA.FTZ R116, R220, R11.reuse, -R111 ;  /* 0x0000000bdc747223 */ /* 0x080fe2000001086f */
[-C--:B------:R-:W-:Y:S01]  /*1b640*/  FMUL.FTZ R111, R7, R11.reuse ;  /* 0x0000000b076f7220 */ /* 0x080fe20000410000 */
[----:B------:R-:W-:Y:S01]  /*1b650*/  HGMMA.64x128x16.F32.BF16 R24, R140, gdesc[UR4].tnspB, R24, gsb0 ;  /* 0x41e000048c187df0 */ /* 0x000fe20008001818 */
[----:B------:R-:W-:Y:S01]  /*1b660*/  R2UR UR6, R12 ;  /* 0x000000000c0672ca */ /* 0x000fe200000e0000 */
[----:B------:R-:W-:Y:S01]  /*1b670*/  @!P1 IMAD R12, R15, 0x8, R18 ;  /* 0x000000080f0c9824 */ /* 0x000fe200078e0212 */
[----:B------:R-:W-:Y:S01]  /*1b680*/  R2UR UR7, R13 ;  /* 0x000000000d0772ca */ /* 0x000fe200000e0000 */
[-CC-:B------:R-:W-:Y:S01]  /*1b690*/  FFMA.FTZ R157, R88, R11.reuse, -R111.reuse ;  /* 0x0000000b589d7223 */ /* 0x180fe2000001086f */
[-CC-:B------:R-:W-:Y:S01]  /*1b6a0*/  FFMA.FTZ R88, R90, R11.reuse, -R111.reuse ;  /* 0x0000000b5a587223 */ /* 0x180fe2000001086f */
[-CC-:B------:R-:W-:Y:S01]  /*1b6b0*/  FFMA.FTZ R159, R94, R11.reuse, -R111.reuse ;  /* 0x0000000b5e9f7223 */ /* 0x180fe2000001086f */
[----:B------:R-:W-:Y:S01]  /*1b6c0*/  FFMA.FTZ R90, R170, R11, -R111 ;  /* 0x0000000baa5a7223 */ /* 0x000fe2000001086f */
[----:B------:R-:W-:-:S02]  /*1b6d0*/  @!P1 VIADD R12, R12, 0x2a840 ;  /* 0x0002a8400c0c9836 */ /* 0x000fc40000000000 */
[-CC-:B------:R-:W-:Y:S01]  /*1b6e0*/  FFMA.FTZ R153, R96, R11.reuse, -R111.reuse ;  /* 0x0000000b60997223 */ /* 0x180fe2000001086f */
[----:B------:R-:W0:Y:S01]  /*1b6f0*/  MUFU.EX2 R157, R157 ;  /* 0x0000009d009d7308 */ /* 0x000e220000000800 */
[-C--:B------:R-:W-:Y:S01]  /*1b700*/  FFMA.FTZ R94, R98, R11.reuse, -R111 ;  /* 0x0000000b625e7223 */ /* 0x080fe2000001086f */
[----:B------:R-:W-:Y:S01]  /*1b710*/  FFMA.FTZ R15, R0, R4, R89 ;  /* 0x00000004000f7223 */ /* 0x000fe20000010059 */
[----:B------:R-:W-:Y:S01]  /*1b720*/  @!P1 PRMT R13, RZ, 0x654, R12 ;  /* 0x00000654ff0d9816 */ /* 0x000fe2000000000c */
[-CC-:B------:R-:W-:Y:S01]  /*1b730*/  FFMA.FTZ R155, R100, R11.reuse, -R111.reuse ;  /* 0x0000000b649b7223 */ /* 0x180fe2000001086f */
[-C--:B------:R-:W-:Y:S01]  /*1b740*/  FFMA.FTZ R96, R102, R11.reuse, -R111 ;  /* 0x0000000b66607223 */ /* 0x080fe2000001086f */
[----:B------:R-:W-:Y:S01]  /*1b750*/  FADD.FTZ R4, R192, R15 ;  /* 0x0000000fc0047221 */ /* 0x000fe20000010000 */
        /* <DEDUP_REMOVED lines=13> */
[-CC-:B------:R-:W-:Y:S01]  /*1b830*/  FFMA.FTZ R228, R228, R11.reuse, -R111.reuse ;  /* 0x0000000be4e47223 */ /* 0x180fe2000001086f */
[----:B------:R-:W-:Y:S01]  /*1b840*/  FFMA.FTZ R134, R134, R11, -R111 ;  /* 0x0000000b86867223 */ /* 0x000fe2000001086f */
[----:B------:R-:W-:-:S02]  /*1b850*/  F2FP.BF16.F32.PACK_AB R154, R206, R101 ;  /* 0x00000065ce9a723e */ /* 0x000fc400000010ff */
        /* <DEDUP_REMOVED lines=18> */
[----:B------:R-:W-:Y:S01]  /*1b980*/  MUFU.EX2 R95, R95 ;  /* 0x0000005f005f7308 */ /* 0x000fe20000000800 */
[----:B------:R-:W-:Y:S07]  /*1b990*/  HGMMA.64x128x16.F32.BF16 R24, R136, gdesc[UR4].tnspB, R24, gsb0 ;  /* 0x41e0000488187df0 */ /* 0x000fee0008001818 */
[----:B------:R-:W-:Y:S08]  /*1b9a0*/  MUFU.EX2 R141, R141 ;  /* 0x0000008d008d7308 */ /* 0x000ff00000000800 */
[----:B------:R-:W0:Y:S08]  /*1b9b0*/  MUFU.EX2 R112, R112 ;  /* 0x0000007000707308 */ /* 0x000e300000000800 */
[----:B------:R-:W-:Y:S08]  /*1b9c0*/  MUFU.EX2 R107, R107 ;  /* 0x0000006b006b7308 */ /* 0x000ff00000000800 */
[----:B------:R-:W-:Y:S01]  /*1b9d0*/  MUFU.EX2 R126, R126 ;  /* 0x0000007e007e7308 */ /* 0x000fe20000000800 */
[----:B0-----:R-:W-:-:S07]  /*1b9e0*/  F2FP.BF16.F32.PACK_AB R140, R112, R95 ;  /* 0x0000005f708c723e */ /* 0x001fce00000010ff */
[----:B------:R-:W0:Y:S08]  /*1b9f0*/  MUFU.EX2 R92, R92 ;  /* 0x0000005c005c7308 */ /* 0x000e300000000800 */
[----:B------:R1:W-:Y:S08]  /*1ba00*/  MUFU.EX2 R143, R150 ;  /* 0x00000096008f7308 */ /* 0x0003f00000000800 */
[----:B------:R-:W-:Y:S01]  /*1ba10*/  MUFU.EX2 R93, R93 ;  /* 0x0000005d005d7308 */ /* 0x000fe20000000800 */
[----:B-1----:R-:W-:-:S02]  /*1ba20*/  F2FP.BF16.F32.PACK_AB R150, R210, R97 ;  /* 0x00000061d296723e */ /* 0x002fc400000010ff */
[----:B0-----:R-:W-:-:S05]  /*1ba30*/  F2FP.BF16.F32.PACK_AB R142, R92, R107 ;  /* 0x0000006b5c8e723e */ /* 0x001fca00000010ff */
[----:B------:R-:W-:Y:S08]  /*1ba40*/  MUFU.EX2 R130, R130 ;  /* 0x0000008200827308 */ /* 0x000ff00000000800 */
[----:B------:R-:W0:Y:S08]  /*1ba50*/  MUFU.EX2 R116, R116 ;  /* 0x0000007400747308 */ /* 0x000e300000000800 */
[----:B------:R-:W-:Y:S08]  /*1ba60*/  MUFU.EX2 R109, R109 ;  /* 0x0000006d006d7308 */ /* 0x000ff00000000800 */
[----:B------:R-:W-:Y:S08]  /*1ba70*/  MUFU.EX2 R134, R134 ;  /* 0x0000008600867308 */ /* 0x000ff00000000800 */
[----:B------:R-:W1:Y:S01]  /*1ba80*/  MUFU.EX2 R120, R120 ;  /* 0x0000007800787308 */ /* 0x000e620000000800 */
[----:B------:R-:W-:-:S02]  /*1ba90*/  WARPGROUP.DEPBAR.LE gsb0, 0x0 ;  /* 0x00008000000079c5 */ /* 0x000fc40000010000 */
[----:B------:R2:W-:Y:S05]  /*1baa0*/  @!P1 SYNCS.ARRIVE.TRANS64.RED.A1T0 RZ, [R13+URZ], RZ ;  /* 0x000000ff0dff99a7 */ /* 0x0005ea000810043f */
[----:B------:R-:W-:Y:S01]  /*1bab0*/  MUFU.EX2 R137, R228 ;  /* 0x000000e400897308 */ /* 0x000fe20000000800 */
[----:B0-----:R-:W-:Y:S02]  /*1bac0*/  F2FP.BF16.F32.PACK_AB R136, R116, R93 ;  /* 0x0000005d7488723e */ /* 0x001fe400000010ff */
[----:B-1----:R-:W-:Y:S01]  /*1bad0*/  F2FP.BF16.F32.PACK_AB R138, R120, R109 ;  /* 0x0000006d788a723e */ /* 0x002fe200000010ff */
[----:B--2---:R-:W-:Y:S02]  /*1bae0*/  @!P1 VIADD R13, R20, 0x2a860 ;  /* 0x0002a860140d9836 */ /* 0x004fe40000000000 */
[----:B------:R-:W-:Y:S01]  /*1baf0*/  FADD.FTZ R20, R88, R3 ;  /* 0x0000000358147221 */ /* 0x000fe20000010000 */
[----:B------:R-:W-:Y:S01]  /*1bb00*/  FADD.FTZ R3, R91, R4 ;  /* 0x000000045b037221 */ /* 0x000fe20000010000 */
[----:B------:R-:W-:Y:S01]  /*1bb10*/  FFMA.FTZ R4, R226, R11, -R111 ;  /* 0x0000000be2047223 */ /* 0x000fe2000001086f */
[----:B------:R-:W-:Y:S01]  /*1bb20*/  @!P1 PRMT R15, RZ, 0x654, R13 ;  /* 0x00000654ff0f9816 */ /* 0x000fe2000000000d */
[----:B------:R-:W-:Y:S01]  /*1bb30*/  FADD.FTZ R13, R159, R20 ;  /* 0x000000149f0d7221 */ /* 0x000fe20000010000 */
[----:B------:R-:W-:Y:S01]  /*1bb40*/  FADD.FTZ R20, R202, R3 ;  /* 0x00000003ca147221 */ /* 0x000fe20000010000 */
[----:B------:R-:W-:-:S02]  /*1bb50*/  F2FP.BF16.F32.PACK_AB R159, R90, R159 ;  /* 0x0000009f5a9f723e */ /* 0x000fc400000010ff */
[----:B------:R-:W0:Y:S01]  /*1bb60*/  MUFU.EX2 R4, R4 ;  /* 0x0000000400047308 */ /* 0x000e220000000800 */
[----:B------:R-:W-:Y:S01]  /*1bb70*/  FADD.FTZ R100, R90, R13 ;  /* 0x0000000d5a647221 */ /* 0x000fe20000010000 */
[----:B------:R-:W-:Y:S01]  /*1bb80*/  FADD.FTZ R3, R21, R20 ;  /* 0x0000001415037221 */ /* 0x000fe20000010000 */
[-CC-:B------:R-:W-:Y:S01]  /*1bb90*/  FFMA.FTZ R20, R148, R11.reuse, -R111.reuse ;  /* 0x0000000b94147223 */ /* 0x180fe2000001086f */
[----:B------:R-:W-:Y:S01]  /*1bba0*/  FFMA.FTZ R111, R230, R11, -R111 ;  /* 0x0000000be66f7223 */ /* 0x000fe2000001086f */
[----:B------:R-:W-:Y:S01]  /*1bbb0*/  FADD.FTZ R13, R153, R100 ;  /* 0x00000064990d7221 */ /* 0x000fe20000010000 */
[----:B------:R-:W-:Y:S01]  /*1bbc0*/  FADD.FTZ R100, R204, R3 ;  /* 0x00000003cc647221 */ /* 0x000fe20000010000 */
[----:B------:R1:W-:Y:S01]  /*1bbd0*/  @!P1 SYNCS.ARRIVE.TRANS64.RED.A1T0 RZ, [R15+URZ], RZ ;  /* 0x000000ff0fff99a7 */ /* 0x0003e2000810043f */
[C---:B------:R-:W-:Y:S01]  /*1bbe0*/  F2FP.BF16.F32.PACK_AB R153, R94.reuse, R153 ;  /* 0x000000995e99723e */ /* 0x040fe200000010ff */
[----:B------:R-:W-:Y:S01]  /*1bbf0*/  FADD.FTZ R102, R94, R13 ;  /* 0x0000000d5e667221 */ /* 0x000fe20000010000 */
[----:B------:R-:W-:Y:S01]  /*1bc00*/  FADD.FTZ R3, R101, R100 ;  /* 0x0000006465037221 */ /* 0x000fe20000010000 */
[----:B------:R-:W-:Y:S01]  /*1bc10*/  MUFU.EX2 R20, R20 ;  /* 0x0000001400147308 */ /* 0x000fe20000000800 */
[----:B------:R-:W-:Y:S01]  /*1bc20*/  F2FP.BF16.F32.PACK_AB R148, R208, R99 ;  /* 0x00000063d094723e */ /* 0x000fe200000010ff */
[----:B------:R-:W-:Y:S01]  /*1bc30*/  FADD.FTZ R13, R155, R102 ;  /* 0x000000669b0d7221 */ /* 0x000fe20000010000 */
[----:B------:R-:W-:Y:S01]  /*1bc40*/  FADD.FTZ R100, R206, R3 ;  /* 0x00000003ce647221 */ /* 0x000fe20000010000 */
[----:B------:R-:W-:Y:S01]  /*1bc50*/  F2FP.BF16.F32.PACK_AB R155, R96, R155 ;  /* 0x0000009b609b723e */ /* 0x000fe200000010ff */
[----:B------:R-:W-:-:S02]  /*1bc60*/  IMAD.MOV.U32 R21, RZ, RZ, R160 ;  /* 0x000000ffff157224 */ /* 0x000fc400078e00a0 */
[----:B------:R-:W-:Y:S01]  /*1bc70*/  FADD.FTZ R102, R96, R13 ;  /* 0x0000000d60667221 */ /* 0x000fe20000010000 */
[----:B------:R-:W-:Y:S01]  /*1bc80*/  FADD.FTZ R3, R99, R100 ;  /* 0x0000006463037221 */ /* 0x000fe20000010000 */
[----:B------:R-:W2:Y:S02]  /*1bc90*/  MUFU.EX2 R111, R111 ;  /* 0x0000006f006f7308 */ /* 0x000ea40000000800 */
        /* <DEDUP_REMOVED lines=16> */
[----:B------:R-:W-:Y:S01]  /*1bda0*/  F2FP.BF16.F32.PACK_AB R146, R105, R146 ;  /* 0x000000926992723e */ /* 0x000fe200000010ff */
[----:B------:R-:W-:Y:S02]  /*1bdb0*/  IMAD.MOV.U32 R12, RZ, RZ, R6 ;  /* 0x000000ffff0c7224 */ /* 0x000fe400078e0006 */
[----:B------:R-:W-:Y:S01]  /*1bdc0*/  FADD.FTZ R3, R147, R88 ;  /* 0x0000005893037221 */ /* 0x000fe20000010000 */
[----:B------:R-:W-:Y:S01]  /*1bdd0*/  FADD.FTZ R90, R105, R90 ;  /* 0x0000005a695a7221 */ /* 0x000fe20000010000 */
[C---:B0-----:R-:W-:Y:S02]  /*1bde0*/  F2FP.BF16.F32.PACK_AB R147, R4.reuse, R147 ;  /* 0x000000930493723e */ /* 0x041fe400000010ff */
[----:B------:R-:W-:Y:S01]  /*1bdf0*/  FADD.FTZ R88, R4, R3 ;  /* 0x0000000304587221 */ /* 0x000fe20000010000 */
[----:B------:R-:W-:Y:S01]  /*1be00*/  FADD.FTZ R3, R95, R90 ;  /* 0x0000005a5f037221 */ /* 0x000fe20000010000 */
[----:B--2---:R-:W-:-:S02]  /*1be10*/  F2FP.BF16.F32.PACK_AB R139, R111, R134 ;  /* 0x000000866f8b723e */ /* 0x004fc400000010ff */
[----:B------:R-:W-:Y:S01]  /*1be20*/  FADD.FTZ R13, R141, R88 ;  /* 0x000000588d0d7221 */ /* 0x000fe20000010000 */
[----:B------:R-:W-:Y:S01]  /*1be30*/  FADD.FTZ R10, R112, R3 ;  /* 0x00000003700a7221 */ /* 0x000fe20000010000 */
[C---:B------:R-:W-:Y:S02]  /*1be40*/  F2FP.BF16.F32.PACK_AB R141, R20.reuse, R141 ;  /* 0x0000008d148d723e */ /* 0x040fe400000010ff */
[----:B------:R-:W-:Y:S01]  /*1be50*/  FADD.FTZ R13, R20, R13 ;  /* 0x0000000d140d7221 */ /* 0x000fe20000010000 */
[----:B------:R-:W-:Y:S01]  /*1be60*/  FADD.FTZ R3, R107, R10 ;  /* 0x0000000a6b037221 */ /* 0x000fe20000010000 */
[----:B------:R-:W-:Y:S02]  /*1be70*/  IMAD.MOV.U32 R20, RZ, RZ, R161 ;  /* 0x000000ffff147224 */ /* 0x000fe400078e00a1 */
[----:B------:R-:W-:Y:S01]  /*1be80*/  FADD.FTZ R13, R126, R13 ;  /* 0x0000000d7e0d7221 */ /* 0x000fe20000010000 */
[----:B------:R-:W-:-:S03]  /*1be90*/  FADD.FTZ R10, R92, R3 ;  /* 0x000000035c0a7221 */ /* 0x000fc60000010000 */
[----:B------:R-:W-:Y:S01]  /*1bea0*/  FADD.FTZ R13, R143, R13 ;  /* 0x0000000d8f0d7221 */ /* 0x000fe20000010000 */
[----:B------:R-:W-:Y:S01]  /*1beb0*/  FADD.FTZ R3, R93, R10 ;  /* 0x0000000a5d037221 */ /* 0x000fe20000010000 */
[----:B------:R-:W-:Y:S02]  /*1bec0*/  F2FP.BF16.F32.PACK_AB R143, R143, R126 ;  /* 0x0000007e8f8f723e */ /* 0x000fe400000010ff */
        /* <DEDUP_REMOVED lines=8> */
[----:B------:R-:W-:Y:S01]  /*1bf50*/  IMAD.MOV.U32 R13, RZ, RZ, R7 ;  /* 0x000000ffff0d7224 */ /* 0x000fe200078e0007 */
[----:B-1----:R-:W-:Y:S06]  /*1bf60*/  @P2 BRA `(.L_x_1567) ;  /* 0xffffffd800a82947 */ /* 0x002fec000383ffff */
[----:B------:R-:W-:Y:S05]  /*1bf70*/  BSYNC B1 ;  /* 0x0000000000017941 */ /* 0x000fea0003800000 */
.L_x_1556:
[----:B------:R-:W-:Y:S05]  /*1bf80*/  BSYNC B0 ;  /* 0x0000000000007941 */ /* 0x000fea0003800000 */
.L_x_1555:
[----:B------:R-:W-:Y:S01]  /*1bf90*/  ISETP.GE.AND P2, PT, R8, R168, PT ;  /* 0x000000a80800720c */ /* 0x000fe20003f46270 */
[----:B------:R-:W-:-:S12]  /*1bfa0*/  BSSY B0, `(.L_x_1568) ;  /* 0x0000373000007945 */ /* 0x000fd80003800000 */
[----:B------:R-:W-:Y:S05]  /*1bfb0*/  @!P2 BRA `(.L_x_1569) ;  /* 0x0000003400c4a947 */ /* 0x000fea0003800000 */
[----:B------:R-:W-:Y:S02]  /*1bfc0*/  IMAD R14, R169, 0x80, R179 ;  /* 0x00000080a90e7824 */ /* 0x000fe400078e02b3 */
[----:B------:R-:W-:Y:S02]  /*1bfd0*/  IMAD.MOV.U32 R12, RZ, RZ, R7 ;  /* 0x000000ffff0c7224 */ /* 0x000fe400078e0007 */
[----:B------:R-:W-:Y:S02]  /*1bfe0*/  VIADD R14, R14, 0x8 ;  /* 0x000000080e0e7836 */ /* 0x000fe40000000000 */
[----:B------:R-:W-:Y:S02]  /*1bff0*/  IMAD.MOV.U32 R13, RZ, RZ, R6 ;  /* 0x000000ffff0d7224 */ /* 0x000fe400078e0006 */
[----:B------:R-:W-:Y:S01]  /*1c000*/  IMAD.MOV.U32 R20, RZ, RZ, R161 ;  /* 0x000000ffff147224 */ /* 0x000fe200078e00a1 */
[----:B------:R-:W-:Y:S01]  /*1c010*/  IADD3 R14, R14, R163, -R164 ;  /* 0x000000a30e0e7210 */ /* 0x000fe20007ffe8a4 */
[----:B------:R-:W-:-:S07]  /*1c020*/  IMAD.MOV.U32 R21, RZ, RZ, R160 ;  /* 0x000000ffff157224 */ /* 0x000fce00078e00a0 */
.L_x_1588:
[----:B------:R-:W-:-:S05]  /*1c030*/  VIADD R6, R21, 0x1 ;  /* 0x0000000115067836 */ /* 0x000fca0000000000 */
[----:B------:R-:W-:-:S04]  /*1c040*/  ISETP.NE.AND P2, PT, R6, 0x2, PT ;  /* 0x000000020600780c */ /* 0x000fc80003f45270 */
[----:B------:R-:W-:Y:S02]  /*1c050*/  SEL R161, RZ, 0x1, P2 ;  /* 0x00000001ffa17807 */ /* 0x000fe40001000000 */
[----:B------:R-:W-:Y:S02]  /*1c060*/  SEL R160, R6, RZ, P2 ;  /* 0x000000ff06a07207 */ /* 0x000fe40001000000 */
[----:B------:R-:W-:Y:S01]  /*1c070*/  LOP3.LUT R161, R20, R161, RZ, 0x3c, !PT ;  /* 0x000000a114a17212 */ /* 0x000fe200078e3cff */
[----:B------:R-:W-:Y:S06]  /*1c080*/  @!P0 BRA `(.L_x_1570) ;  /* 0x0000000000048947 */ /* 0x000fec0003800000 */
[----:B------:R-:W-:Y:S01]  /*1c090*/  BPT.TRAP 0x1 ;  /* 0x000000040000795c */ /* 0x000fe20000300000 */
.L_x_1570:
[----:B------:R-:W-:Y:S01]  /*1c0a0*/  IMAD R15, R160, 0x8, R18 ;  /* 0x00000008a00f7824 */ /* 0x000fe200078e0212 */
[----:B------:R-:W-:-:S04]  /*1c0b0*/  SHF.L.U32 R10, R161, 0x1f, RZ ;  /* 0x0000001fa10a7819 */ /* 0x000fc800000006ff */
[----:B------:R0:W1:Y:S01]  /*1c0c0*/  SYNCS.PHASECHK.TRANS64.TRYWAIT P2, [R15+URZ+0x2a830], R10 ;  /* 0x02a8300a0f0075a7 */ /* 0x000062000804017f */
[----:B------:R-:W-:Y:S05]  /*1c0d0*/  @!P0 BRA `(.L_x_1571) ;  /* 0x0000000000048947 */ /* 0x000fea0003800000 */
[----:B------:R-:W-:Y:S01]  /*1c0e0*/  BPT.TRAP 0x1 ;  /* 0x000000040000795c */ /* 0x000fe20000300000 */
.L_x_1571:
[----:B------:R-:W-:Y:S01]  /*1c0f0*/  BSSY B1, `(.L_x_1572) ;  /* 0x0000006000017945 */ /* 0x000fe20003800000 */
[----:B------:R-:W-:Y:S02]  /*1c100*/  IMAD R6, R160, 0x900, R5 ;  /* 0x00000900a0067824 */ /* 0x000fe400078e0205 */
[----:B------:R-:W-:Y:S01]  /*1c110*/  IMAD.MOV.U32 R7, RZ, RZ, 0x40000040 ;  /* 0x40000040ff077424 */ /* 0x000fe200078e00ff */
[----:B-1----:R-:W-:Y:S06]  /*1c120*/  @P2 BRA `(.L_x_1573) ;  /* 0x0000000000082947 */ /* 0x002fec0003800000 */
[----:B------:R-:W1:Y:S02]  /*1c130*/  SYNCS.PHASECHK.TRANS64.TRYWAIT P2, [R15+URZ+0x2a830], R10 ;  /* 0x02a8300a0f0075a7 */ /* 0x000e64000804017f */
[----:B-1----:R-:W-:Y:S05]  /*1c140*/  @!P2 BRA `(.L_x_1574) ;  /* 0x000000d80050a947 */ /* 0x002fea0003800000 */
.L_x_1573:
[----:B------:R-:W-:Y:S05]  /*1c150*/  BSYNC B1 ;  /* 0x0000000000017941 */ /* 0x000fea0003800000 */
.L_x_1572:
        /* <DEDUP_REMOVED lines=179> */
.L_x_1575:
[----:B------:R-:W-:Y:S01]  /*1cc90*/  SHF.L.U32 R7, R20, 0x1f, RZ ;  /* 0x0000001f14077819 */ /* 0x000fe200000006ff */
[----:B------:R-:W-:-:S04]  /*1cca0*/  IMAD R10, R21, 0x8, R18 ;  /* 0x00000008150a7824 */ /* 0x000fc800078e0212 */
[----:B------:R0:W1:Y:S01]  /*1ccb0*/  SYNCS.PHASECHK.TRANS64.TRYWAIT P2, [R10+URZ+0x2a850], R7 ;  /* 0x02a850070a0075a7 */ /* 0x000062000804017f */
[----:B------:R-:W-:Y:S05]  /*1ccc0*/  @!P0 BRA `(.L_x_1576) ;  /* 0x0000000000048947 */ /* 0x000fea0003800000 */
[----:B------:R-:W-:Y:S01]  /*1ccd0*/  BPT.TRAP 0x1 ;  /* 0x000000040000795c */ /* 0x000fe20000300000 */
.L_x_1576:
        /* <DEDUP_REMOVED lines=9> */
.L_x_1578:
[----:B------:R-:W-:Y:S05]  /*1cd70*/  BSYNC B1 ;  /* 0x0000000000017941 */ /* 0x000fea0003800000 */
.L_x_1577:
[----:B------:R-:W-:Y:S01]  /*1cd80*/  IMAD.MOV.U32 R6, RZ, RZ, R0 ;  /* 0x000000ffff067224 */ /* 0x000fe200078e0000 */
[----:B------:R-:W2:Y:S01]  /*1cd90*/  LDL R2, [R1+0xc] ;  /* 0x00000c0001027983 */ /* 0x000ea20000100800 */
[----:B01----:R-:W-:Y:S01]  /*1cda0*/  IMAD.MOV.U32 R7, RZ, RZ, 0x40000040 ;  /* 0x40000040ff077424 */ /* 0x003fe200078e00ff */
[----:B------:R-:W-:Y:S01]  /*1cdb0*/  WARPGROUP.ARRIVE ;  /* 0x00000000000079c5 */ /* 0x000fe20000000000 */
[----:B------:R-:W-:Y:S01]  /*1cdc0*/  FMUL.FTZ R11, R91, UR50 ;  /* 0x000000325b0b7c20 */ /* 0x000fe20008410000 */
[----:B------:R-:W-:Y:S01]  /*1cdd0*/  R2UR UR6, R6 ;  /* 0x00000000060672ca */ /* 0x000fe200000e0000 */
[----:B------:R-:W-:Y:S01]  /*1cde0*/  VIADD R6, R0, 0x80 ;  /* 0x0000008000067836 */ /* 0x000fe20000000000 */
[----:B------:R-:W-:Y:S01]  /*1cdf0*/  R2UR UR7, R7 ;  /* 0x00000000070772ca */ /* 0x000fe200000e0000 */
[----:B------:R-:W-:Y:S02]  /*1ce00*/  IMAD.MOV.U32 R7, RZ, RZ, 0x40000040 ;  /* 0x40000040ff077424 */ /* 0x000fe400078e00ff */
[----:B------:R-:W-:Y:S01]  /*1ce10*/  FMUL.FTZ R21, R94, UR50 ;  /* 0x000000325e157c20 */ /* 0x000fe20008410000 */
[----:B------:R-:W-:-:S02]  /*1ce20*/  @!P1 VIADD R15, R15, 0x2a840 ;  /* 0x0002a8400f0f9836 */ /* 0x000fc40000000000 */
        /* <DEDUP_REMOVED lines=15> */
[----:B------:R-:W-:Y:S01]  /*1cf20*/  FMUL.FTZ R125, R128, UR50 ;  /* 0x00000032807d7c20 */ /* 0x000fe20008410000 */
[----:B------:R-:W-:Y:S01]  /*1cf30*/  FMUL.FTZ R118, R118, UR50 ;  /* 0x0000003276767c20 */ /* 0x000fe20008410000 */
[----:B------:R-:W-:Y:S01]  /*1cf40*/  FMUL.FTZ R134, R134, UR50 ;  /* 0x0000003286867c20 */ /* 0x000fe20008410000 */
[----:B------:R-:W-:Y:S01]  /*1cf50*/  ISETP.GE.AND P2, PT, R9, 0x1, PT ;  /* 0x000000010900780c */ /* 0x000fe20003f46270 */
[----:B------:R-:W0:Y:S08]  /*1cf60*/  MUFU.TANH R20, R20 ;  /* 0x0000001400147308 */ /* 0x000e300000002400 */
[----:B------:R-:W1:Y:S08]  /*1cf70*/  MUFU.TANH R11, R11 ;  /* 0x0000000b000b7308 */ /* 0x000e700000002400 */
        /* <DEDUP_REMOVED lines=12> */
[----:B------:R-:W-:-:S06]  /*1d040*/  WARPGROUP.ARRIVE ;  /* 0x00000000000079c5 */ /* 0x000fcc0000000000 */
        /* <DEDUP_REMOVED lines=10> */
[----:B------:R-:W-:-:S02]  /*1d0f0*/  FMUL.FTZ R121, R124, UR50 ;  /* 0x000000327c797c20 */ /* 0x000fc40008410000 */
[----:B------:R-:W2:Y:S01]  /*1d100*/  MUFU.TANH R2, R2 ;  /* 0x0000000200027308 */ /* 0x000ea20000002400 */
[----:B------:R-:W-:Y:S02]  /*1d110*/  WARPGROUP.DEPBAR.LE gsb0, 0x0 ;  /* 0x00008000000079c5 */ /* 0x000fe40000010000 */
[----:B------:R-:W-:Y:S01]  /*1d120*/  WARPGROUP.ARRIVE ;  /* 0x00000000000079c5 */ /* 0x000fe20000000000 */
[----:B------:R-:W-:-:S04]  /*1d130*/  IMAD R152, R8, -0x60, RZ ;  /* 0xffffffa008987824 */ /* 0x000fc800078e02ff */
[----:B------:R-:W0:Y:S01]  /*1d140*/  MUFU.TANH R90, R90 ;  /* 0x0000005a005a7308 */ /* 0x000e220000002400 */
[----:B------:R-:W-:Y:S01]  /*1d150*/  HGMMA.64x128x16.F32.BF16 R24, R148, gdesc[UR4].tnspB, R24, gsb0 ;  /* 0x41e0000494187df0 */ /* 0x000fe20008001818 */
[----:B------:R-:W-:Y:S01]  /*1d160*/  R2UR UR6, R6 ;  /* 0x00000000060672ca */ /* 0x000fe200000e0000 */
[----:B------:R-:W-:Y:S01]  /*1d170*/  VIADD R6, R0, 0x200 ;  /* 0x0000020000067836 */ /* 0x000fe20000000000 */
[----:B------:R-:W-:Y:S01]  /*1d180*/  R2UR UR7, R7 ;  /* 0x00000000070772ca */ /* 0x000fe200000e0000 */
[----:B------:R-:W-:-:S03]  /*1d190*/  IMAD.MOV.U32 R7, RZ, RZ, 0x40000040 ;  /* 0x40000040ff077424 */ /* 0x000fc600078e00ff */
        /* <DEDUP_REMOVED lines=17> */
[----:B------:R-:W0:Y:S01]  /*1d2b0*/  MUFU.TANH R148, R148 ;  /* 0x0000009400947308 */ /* 0x000e220000002400 */
[----:B------:R-:W-:-:S07]  /*1d2c0*/  IMAD R131, R169, 0x80, R179 ;  /* 0x00000080a9837824 */ /* 0x000fce00078e02b3 */
[----:B------:R-:W0:Y:S08]  /*1d2d0*/  MUFU.TANH R149, R149 ;  /* 0x0000009500957308 */ /* 0x000e300000002400 */
[----:B------:R-:W0:Y:S08]  /*1d2e0*/  MUFU.TANH R150, R150 ;  /* 0x0000009600967308 */ /* 0x000e300000002400 */
        /* <DEDUP_REMOVED lines=23> */
[----:B------:R-:W-:Y:S01]  /*1d460*/  @!P1 PRMT R6, RZ, 0x654, R15 ;  /* 0x00000654ff069816 */ /* 0x000fe2000000000f */
[----:B------:R-:W0:Y:S01]  /*1d470*/  MUFU.TANH R144, R144 ;  /* 0x0000009000907308 */ /* 0x000e220000002400 */
[----:B------:R-:W-:-:S07]  /*1d480*/  IADD3 R7, R152, 0x1, R163 ;  /* 0x0000000198077810 */ /* 0x000fce0007ffe0a3 */
        /* <DEDUP_REMOVED lines=11> */
[----:B------:R0:W0:Y:S08]  /*1d540*/  MUFU.TANH R15, R134 ;  /* 0x00000086000f7308 */ /* 0x0000300000002400 */
        /* <DEDUP_REMOVED lines=19> */
[----:B------:R5:W-:Y:S01]  /*1d680*/  @!P1 SYNCS.ARRIVE.TRANS64.RED.A1T0 RZ, [R6+URZ], RZ ;  /* 0x000000ff06ff99a7 */ /* 0x000be2000810043f */
[----:B------:R-:W-:-:S03]  /*1d690*/  IMAD R129, R173, -0x2, R152 ;  /* 0xfffffffead817824 */ /* 0x000fc600078e0298 */
[----:B------:R-:W0:Y:S01]  /*1d6a0*/  MUFU.TANH R136, R136 ;  /* 0x0000008800887308 */ /* 0x000e220000002400 */
[----:B-----5:R-:W-:-:S07]  /*1d6b0*/  IMAD.IADD R6, R7, 0x1, -R164 ;  /* 0x0000000107067824 */ /* 0x020fce00078e0aa4 */
[----:B------:R-:W0:Y:S01]  /*1d6c0*/  MUFU.TANH R138, R138 ;  /* 0x0000008a008a7308 */ /* 0x000e220000002400 */
[----:B------:R-:W-:-:S04]  /*1d6d0*/  IMAD R6, R173, -0x2, R6 ;  /* 0xfffffffead067824 */ /* 0x000fc800078e0206 */
[C---:B------:R-:W-:Y:S02]  /*1d6e0*/  VIADD R156, R6.reuse, UR47 ;  /* 0x0000002f069c7c36 */ /* 0x040fe40008000000 */
[----:B------:R-:W-:Y:S02]  /*1d6f0*/  VIADD R154, R6, UR4 ;  /* 0x00000004069a7c36 */ /* 0x000fe40008000000 */
[C---:B------:R-:W-:Y:S02]  /*1d700*/  IMAD.IADD R135, R131.reuse, 0x1, R156 ;  /* 0x0000000183877824 */ /* 0x040fe400078e029c */
[----:B------:R-:W-:Y:S01]  /*1d710*/  IMAD.IADD R133, R131, 0x1, R154 ;  /* 0x0000000183857824 */ /* 0x000fe200078e029a */
[----:B-1234-:R-:W-:Y:S06]  /*1d720*/  @!P2 BRA `(.L_x_1580) ;  /* 0x000000000058a947 */ /* 0x01efec0003800000 */
[----:B------:R-:W-:Y:S01]  /*1d730*/  IADD3 R108, R131, R163, -R164 ;  /* 0x000000a3836c7210 */ /* 0x000fe20007ffe8a4 */
[----:B------:R-:W-:Y:S03]  /*1d740*/  BSSY B1, `(.L_x_1581) ;  /* 0x0000011000017945 */ /* 0x000fe60003800000 */
        /* <DEDUP_REMOVED lines=10> */
.L_x_1582:
[----:B------:R-:W-:Y:S01]  /*1d7f0*/  IMAD.U32 R110, RZ, RZ, UR39 ;  /* 0x00000027ff6e7e24 */ /* 0x000fe2000f8e00ff */
[----:B------:R-:W-:-:S04]  /*1d800*/  IADD3 R137, R131, R163, -R164 ;  /* 0x000000a383897210 */ /* 0x000fc80007ffe8a4 */
[----:B------:R-:W-:-:S13]  /*1d810*/  ISETP.NE.AND P2, PT, R110, 0x1, PT ;  /* 0x000000016e00780c */ /* 0x000fda0003f45270 */
[----:B------:R-:W1:Y:S02]  /*1d820*/  @P2 LDC.64 R6, c[0x0][0x9e8] ;  /* 0x00027a00ff062b82 */ /* 0x000e640000000a00 */
[----:B-1----:R-:W-:-:S05]  /*1d830*/  @P2 IMAD.HI.U32 R6, R137, R6, RZ ;  /* 0x0000000689062227 */ /* 0x002fca00078e00ff */
[----:B------:R-:W-:-:S07]  /*1d840*/  @P2 SHF.R.U32.HI R137, RZ, R7, R6 ;  /* 0x00000007ff892219 */ /* 0x000fce0000011606 */
.L_x_1583:
[----:B------:R-:W-:Y:S05]  /*1d850*/  BSYNC B1 ;  /* 0x0000000000017941 */ /* 0x000fea0003800000 */
.L_x_1581:
[----:B------:R-:W-:-:S05]  /*1d860*/  IMAD R6, R137, R110, R129 ;  /* 0x0000006e89067224 */ /* 0x000fca00078e0281 */
[----:B------:R-:W-:Y:S02]  /*1d870*/  VIADDMNMX R135, R6, R110, R135, PT ;  /* 0x0000006e06877246 */ /* 0x000fe40003800187 */
[----:B------:R-:W-:-:S07]  /*1d880*/  VIMNMX R133, R133, R6, !PT ;  /* 0x0000000685857248 */ /* 0x000fce0007fe0100 */
.L_x_1580:
        /* <DEDUP_REMOVED lines=124> */
[----:B------:R-:W-:-:S03]  /*1e050*/  VIADD R131, R131, 0x8 ;  /* 0x0000000883837836 */ /* 0x000fc60000000000 */
[----:B------:R-:W-:Y:S02]  /*1e060*/  ISETP.NE.AND P6, PT, R125, 0x1, PT ;  /* 0x000000017d00780c */ /* 0x000fe40003fc5270 */
[----:B------:R-:W-:-:S04]  /*1e070*/  IADD3 R131, R131, R163, -R164 ;  /* 0x000000a383837210 */ /* 0x000fc80007ffe8a4 */
[----:B------:R-:W-:-:S07]  /*1e080*/  LOP3.LUT R131, RZ, R131, RZ, 0x33, !PT ;  /* 0x00000083ff837212 */ /* 0x000fce00078e33ff */
[----:B------:R-:W0:Y:S02]  /*1e090*/  @P6 LDC.64 R6, c[0x0][0x9e8] ;  /* 0x00027a00ff066b82 */ /* 0x000e240000000a00 */
[----:B0-----:R-:W-:-:S05]  /*1e0a0*/  @P6 IMAD.HI.U32 R6, R131, R6, RZ ;  /* 0x0000000683066227 */ /* 0x001fca00078e00ff */
[----:B------:R-:W-:-:S04]  /*1e0b0*/  @P6 SHF.R.U32.HI R131, RZ, R7, R6 ;  /* 0x00000007ff836219 */ /* 0x000fc80000011606 */
[----:B------:R-:W-:Y:S01]  /*1e0c0*/  LOP3.LUT R6, RZ, R131, RZ, 0x33, !PT ;  /* 0x00000083ff067212 */ /* 0x000fe200078e33ff */
[----:B------:R-:W-:Y:S06]  /*1e0d0*/  BRA `(.L_x_1587) ;  /* 0x0000000000187947 */ /* 0x000fec0003800000 */
.L_x_1586:
[----:B------:R-:W-:-:S05]  /*1e0e0*/  IMAD.U32 R125, RZ, RZ, UR39 ;  /* 0x00000027ff7d7e24 */ /* 0x000fca000f8e00ff */
[----:B------:R-:W-:-:S13]  /*1e0f0*/  ISETP.NE.AND P6, PT, R125, 0x1, PT ;  /* 0x000000017d00780c */ /* 0x000fda0003fc5270 */
[----:B------:R-:W0:Y:S02]  /*1e100*/  @P6 LDC.64 R6, c[0x0][0x9e8] ;  /* 0x00027a00ff066b82 */ /* 0x000e240000000a00 */
[----:B0-----:R-:W-:-:S04]  /*1e110*/  @P6 IMAD.HI.U32 R152, R14, R6, RZ ;  /* 0x000000060e986227 */ /* 0x001fc800078e00ff */
[----:B------:R-:W-:Y:S01]  /*1e120*/  IMAD.MOV.U32 R6, RZ, RZ, R14 ;  /* 0x000000ffff067224 */ /* 0x000fe200078e000e */
[----:B------:R-:W-:-:S07]  /*1e130*/  @P6 SHF.R.U32.HI R6, RZ, R7, R152 ;  /* 0x00000007ff066219 */ /* 0x000fce0000011698 */
.L_x_1587:
[----:B------:R-:W-:Y:S05]  /*1e140*/  BSYNC B1 ;  /* 0x0000000000017941 */ /* 0x000fea0003800000 */
.L_x_1585:
[----:B------:R-:W-:-:S05]  /*1e150*/  IMAD R6, R6, R125, R129 ;  /* 0x0000007d06067224 */ /* 0x000fca00078e0281 */
[----:B------:R-:W-:Y:S02]  /*1e160*/  VIADDMNMX R107, R6, R125, R107, PT ;  /* 0x0000007d066b7246 */ /* 0x000fe4000380016b */
[----:B------:R-:W-:-:S07]  /*1e170*/  VIMNMX R109, R109, R6, !PT ;  /* 0x000000066d6d7248 */ /* 0x000fce0007fe0100 */
.L_x_1584:
[----:B------:R-:W-:Y:S01]  /*1e180*/  ISETP.GT.AND P2, PT, R109, 0x1, !P2 ;  /* 0x000000016d00780c */ /* 0x000fe20005744270 */
[----:B------:R-:W-:Y:S01]  /*1e190*/  @!P1 VIADD R10, R10, 0x2a860 ;  /* 0x0002a8600a0a9836 */ /* 0x000fe20000000000 */
[----:B------:R-:W-:Y:S02]  /*1e1a0*/  ISETP.NE.AND P6, PT, R157, RZ, PT ;  /* 0x000000ff9d00720c */ /* 0x000fe40003fc5270 */
[----:B------:R-:W-:Y:S02]  /*1e1b0*/  ISETP.LT.OR P2, PT, R107, 0x2, P2 ;  /* 0x000000026b00780c */ /* 0x000fe40001741670 */
[----:B------:R-:W-:Y:S02]  /*1e1c0*/  ISETP.GT.AND P3, PT, R109, 0x8, !P3 ;  /* 0x000000086d00780c */ /* 0x000fe40005f64270 */
[----:B------:R-:W-:Y:S01]  /*1e1d0*/  FSEL R152, R11, -INF , !P2 ;  /* 0xff8000000b987808 */ /* 0x000fe20005000000 */
[----:B------:R-:W-:Y:S01]  /*1e1e0*/  IMAD.U32 R11, RZ, RZ, UR38 ;  /* 0x00000026ff0b7e24 */ /* 0x000fe2000f8e00ff */
[----:B------:R-:W-:-:S02]  /*1e1f0*/  ISETP.NE.AND P2, PT, R153, RZ, PT ;  /* 0x000000ff9900720c */ /* 0x000fc40003f45270 */
[----:B------:R-:W-:Y:S02]  /*1e200*/  ISETP.LT.OR P3, PT, R107, 0x9, P3 ;  /* 0x000000096b00780c */ /* 0x000fe40001f61670 */
[----:B------:R-:W-:Y:S02]  /*1e210*/  ISETP.GT.AND P2, PT, R109, 0x9, !P2 ;  /* 0x000000096d00780c */ /* 0x000fe40005744270 */
[----:B------:R-:W-:Y:S02]  /*1e220*/  FMNMX.FTZ R7, R214, R13, !PT ;  /* 0x0000000dd6077209 */ /* 0x000fe40007810000 */
[----:B------:R-:W-:Y:S02]  /*1e230*/  ISETP.LT.OR P2, PT, R107, 0xa, P2 ;  /* 0x0000000a6b00780c */ /* 0x000fe40001741670 */
[----:B------:R-:W-:Y:S02]  /*1e240*/  FSEL R154, R21, -INF , !P3 ;  /* 0xff800000159a7808 */ /* 0x000fe40005800000 */
[----:B------:R-:W-:-:S02]  /*1e250*/  FSEL R88, R88, -INF , !P2 ;  /* 0xff80000058587808 */ /* 0x000fc40005000000 */
[----:B------:R-:W-:Y:S02]  /*1e260*/  ISETP.NE.AND P2, PT, R137, RZ, PT ;  /* 0x000000ff8900720c */ /* 0x000fe40003f45270 */
[----:B------:R-:W-:Y:S02]  /*1e270*/  ISETP.NE.AND P3, PT, R155, RZ, PT ;  /* 0x000000ff9b00720c */ /* 0x000fe40003f65270 */
        /* <DEDUP_REMOVED lines=55> */
[----:B------:R-:W-:Y:S02]  /*1e5f0*/  ISETP.NE.AND P3, PT, R171, RZ, PT ;  /* 0x000000ffab00720c */ /* 0x000fe40003f65270 */
        /* <DEDUP_REMOVED lines=10> */
[----:B------:R-:W-:Y:S02]  /*1e6a0*/  ISETP.GT.AND P2, PT, R109, 0x38, !P2 ;  /* 0x000000386d00780c */ /* 0x000fe40005744270 */
[----:B------:R-:W-:Y:S02]  /*1e6b0*/  FSEL R100, R100, -INF , !P4 ;  /* 0xff80000064647808 */ /* 0x000fe40006000000 */
        /* <DEDUP_REMOVED lines=13> */
[----:B0-----:R-:W-:Y:S02]  /*1e790*/  FMNMX.FTZ R89, R0, R7, !PT ;  /* 0x0000000700597209 */ /* 0x001fe40007810000 */
        /* <DEDUP_REMOVED lines=22> */
[----:B------:R-:W-:Y:S02]  /*1e900*/  FSETP.NEU.FTZ.AND P2, PT, R6, -INF , PT ;  /* 0xff8000000600780b */ /* 0x000fe40003f5d000 */
        /* <DEDUP_REMOVED lines=14> */
[----:B------:R0:W-:Y:S01]  /*1e9f0*/  MUFU.EX2 R89, R146 ;  /* 0x0000009200597308 */ /* 0x0001e20000000800 */
        /* <DEDUP_REMOVED lines=8> */
[-CC-:B0-----:R-:W-:Y:S01]  /*1ea80*/  FFMA.FTZ R146, R122, R11.reuse, -R7.reuse ;  /* 0x0000000b7a927223 */ /* 0x181fe20000010807 */
[--C-:B------:R-:W-:Y:S01]  /*1ea90*/  FFMA.FTZ R101, R128, R11, -R7.reuse ;  /* 0x0000000b80657223 */ /* 0x100fe20000010807 */
[----:B------:R-:W-:Y:S01]  /*1eaa0*/  FMNMX.FTZ R93, R92, R91, !PT ;  /* 0x0000005b5c5d7209 */ /* 0x000fe20007810000 */
[-CC-:B------:R-:W-:Y:S01]  /*1eab0*/  FFMA.FTZ R142, R130, R11.reuse, -R7.reuse ;  /* 0x0000000b828e7223 */ /* 0x180fe20000010807 */
[----:B------:R0:W-:Y:S01]  /*1eac0*/  MUFU.EX2 R91, R148 ;  /* 0x00000094005b7308 */ /* 0x0001e20000000800 */
[--C-:B------:R-:W-:Y:S01]  /*1ead0*/  FFMA.FTZ R105, R134, R11, -R7.reuse ;  /* 0x0000000b86697223 */ /* 0x100fe20000010807 */
[----:B------:R-:W-:Y:S01]  /*1eae0*/  FMNMX.FTZ R93, R170, R93, !PT ;  /* 0x0000005daa5d7209 */ /* 0x000fe20007810000 */
[-CC-:B------:R-:W-:Y:S01]  /*1eaf0*/  FFMA.FTZ R136, R136, R11.reuse, -R7.reuse ;  /* 0x0000000b88887223 */ /* 0x180fe20000010807 */
[-CC-:B------:R-:W-:Y:S01]  /*1eb00*/  FFMA.FTZ R138, R138, R11.reuse, -R7.reuse ;  /* 0x0000000b8a8a7223 */ /* 0x180fe20000010807 */
[----:B------:R-:W-:Y:S01]  /*1eb10*/  FFMA.FTZ R109, R20, R11, -R7 ;  /* 0x0000000b146d7223 */ /* 0x000fe20000010807 */
[----:B------:R-:W-:-:S02]  /*1eb20*/  FMNMX.FTZ R93, R94, R93, !PT ;  /* 0x0000005d5e5d7209 */ /* 0x000fc40007810000 */
[----:B------:R-:W-:Y:S01]  /*1eb30*/  MUFU.EX2 R21, R21 ;  /* 0x0000001500157308 */ /* 0x000fe20000000800 */
[--C-:B0-----:R-:W-:Y:S01]  /*1eb40*/  FFMA.FTZ R148, R114, R11, -R7.reuse ;  /* 0x0000000b72947223 */ /* 0x101fe20000010807 */
[----:B------:R-:W-:Y:S02]  /*1eb50*/  FMNMX.FTZ R93, R192, R93, !PT ;  /* 0x0000005dc05d7209 */ /* 0x000fe40007810000 */
[----:B------:R-:W-:Y:S01]  /*1eb60*/  FSEL R114, R15, -INF , !P5 ;  /* 0xff8000000f727808 */ /* 0x000fe20006800000 */
[--C-:B------:R-:W-:Y:S01]  /*1eb70*/  FFMA.FTZ R15, R116, R11, -R7.reuse ;  /* 0x0000000b740f7223 */ /* 0x100fe20000010807 */
[----:B------:R-:W-:Y:S01]  /*1eb80*/  FMNMX.FTZ R95, R202, R93, !PT ;  /* 0x0000005dca5f7209 */ /* 0x000fe20007810000 */
[----:B------:R-:W-:Y:S01]  /*1eb90*/  FFMA.FTZ R116, R120, R11, -R7 ;  /* 0x0000000b78747223 */ /* 0x000fe20000010807 */
        /* <DEDUP_REMOVED lines=19> */
[----:B------:R0:W-:Y:S03]  /*1ecd0*/  MUFU.EX2 R97, R118 ;  /* 0x0000007600617308 */ /* 0x0001e60000000800 */
[----:B------:R-:W1:Y:S05]  /*1ece0*/  SHFL.BFLY PT, R103, R0, 0x2, 0x1f ;  /* 0x0c401f0000677f89 */ /* 0x000e6a00000e0000 */
[----:B------:R-:W-:Y:S01]  /*1ecf0*/  MUFU.EX2 R148, R148 ;  /* 0x0000009400947308 */ /* 0x000fe20000000800 */
[----:B0-----:R-:W-:-:S05]  /*1ed00*/  FSEL R118, R6, RZ, P2 ;  /* 0x000000ff06767208 */ /* 0x001fca0001000000 */
[----:B------:R-:W-:Y:S02]  /*1ed10*/  FADD.FTZ R118, -R118, R13 ;  /* 0x0000000d76767221 */ /* 0x000fe40000010100 */
[----:B------:R0:W-:Y:S02]  /*1ed20*/  MUFU.EX2 R13, R109 ;  /* 0x0000006d000d7308 */ /* 0x0001e40000000800 */
[----:B------:R-:W-:-:S06]  /*1ed30*/  FMUL.FTZ R118, R118, R11 ;  /* 0x0000000b76767220 */ /* 0x000fcc0000410000 */
[----:B------:R-:W-:Y:S01]  /*1ed40*/  MUFU.EX2 R150, R150 ;  /* 0x0000009600967308 */ /* 0x000fe20000000800 */
[----:B-1----:R-:W-:Y:S01]  /*1ed50*/  FMNMX.FTZ R107, R0, R103, !PT ;  /* 0x00000067006b7209 */ /* 0x002fe20007810000 */
[----:B------:R-:W-:-:S04]  /*1ed60*/  FFMA.FTZ R103, R132, R11, -R7 ;  /* 0x0000000b84677223 */ /* 0x000fc80000010807 */
[----:B------:R-:W1:Y:S02]  /*1ed70*/  SHFL.BFLY PT, R0, R107, 0x1, 0x1f ;  /* 0x0c201f006b007f89 */ /* 0x000e6400000e0000 */
[----:B------:R-:W-:Y:S08]  /*1ed80*/  MUFU.EX2 R15, R15 ;  /* 0x0000000f000f7308 */ /* 0x000ff00000000800 */
[----:B------:R-:W-:Y:S08]  /*1ed90*/  MUFU.EX2 R116, R116 ;  /* 0x0000007400747308 */ /* 0x000ff00000000800 */
[----:B------:R-:W-:Y:S01]  /*1eda0*/  MUFU.EX2 R146, R146 ;  /* 0x0000009200927308 */ /* 0x000fe20000000800 */
[----:B-1----:R-:W-:-:S07]  /*1edb0*/  FMNMX.FTZ R7, R107, R0, !PT ;  /* 0x000000006b077209 */ /* 0x002fce0007810000 */
[----:B------:R-:W-:Y:S01]  /*1edc0*/  MUFU.EX2 R99, R99 ;  /* 0x0000006300637308 */ /* 0x000fe20000000800 */
[C---:B------:R-:W-:Y:S01]  /*1edd0*/  FSETP.NEU.FTZ.AND P2, PT, R7.reuse, -INF , PT ;  /* 0xff8000000700780b */ /* 0x040fe20003f5d000 */
[----:B------:R-:W-:-:S03]  /*1ede0*/  FMUL.FTZ R107, R7, R11 ;  /* 0x0000000b076b7220 */ /* 0x000fc60000410000 */
[----:B0-----:R-:W-:-:S03]  /*1edf0*/  FSEL R109, R7, RZ, P2 ;  /* 0x000000ff076d7208 */ /* 0x001fc60001000000 */
[----:B------:R-:W0:Y:S01]  /*1ee00*/  MUFU.EX2 R0, R118 ;  /* 0x0000007600007308 */ /* 0x000e220000000800 */
[----:B------:R-:W-:Y:S02]  /*1ee10*/  FSEL R107, R107, RZ, P2 ;  /* 0x000000ff6b6b7208 */ /* 0x000fe40001000000 */
[C---:B------:R-:W-:Y:S01]  /*1ee20*/  ISETP.GT.AND P2, PT, R8.reuse, R168, PT ;  /* 0x000000a80800720c */ /* 0x040fe20003f44270 */
[----:B------:R-:W-:Y:S02]  /*1ee30*/  VIADD R8, R8, 0xffffffff ;  /* 0xffffffff08087836 */ /* 0x000fe40000000000 */
[-CC-:B------:R-:W-:Y:S01]  /*1ee40*/  FFMA.FTZ R157, R2, R11.reuse, -R107.reuse ;  /* 0x0000000b029d7223 */ /* 0x180fe2000001086b */
        /* <DEDUP_REMOVED lines=9> */
[-C--:B------:R-:W-:Y:S01]  /*1eee0*/  FFMA.FTZ R92, R92, R11.reuse, -R107 ;  /* 0x0000000b5c5c7223 */ /* 0x080fe2000001086b */
[----:B0-----:R-:W-:Y:S01]  /*1eef0*/  FFMA.FTZ R109, R0, R4, R21 ;  /* 0x00000004006d7223 */ /* 0x001fe20000010015 */
[-CC-:B------:R-:W-:Y:S01]  /*1ef00*/  FFMA.FTZ R149, R170, R11.reuse, -R107.reuse ;  /* 0x0000000baa957223 */ /* 0x180fe2000001086b */
[-C--:B------:R-:W-:Y:S01]  /*1ef10*/  FFMA.FTZ R94, R94, R11.reuse, -R107 ;  /* 0x0000000b5e5e7223 */ /* 0x080fe2000001086b */
[----:B------:R-:W0:Y:S01]  /*1ef20*/  MUFU.EX2 R2, R2 ;  /* 0x0000000200027308 */ /* 0x000e220000000800 */
[----:B------:R-:W-:Y:S01]  /*1ef30*/  FADD.FTZ R4, R144, R109 ;  /* 0x0000006d90047221 */ /* 0x000fe20000010000 */
[-CC-:B------:R-:W-:Y:S01]  /*1ef40*/  FFMA.FTZ R151, R192, R11.reuse, -R107.reuse ;  /* 0x0000000bc0977223 */ /* 0x180fe2000001086b */
[-CC-:B------:R-:W-:Y:S01]  /*1ef50*/  FFMA.FTZ R145, R96, R11.reuse, -R107.reuse ;  /* 0x0000000b60917223 */ /* 0x180fe2000001086b */
[-CC-:B------:R-:W-:Y:S01]  /*1ef60*/  FFMA.FTZ R96, R98, R11.reuse, -R107.reuse ;  /* 0x0000000b62607223 */ /* 0x180fe2000001086b */
[----:B------:R-:W-:Y:S01]  /*1ef70*/  FADD.FTZ R109, R89, R4 ;  /* 0x00000004596d7221 */ /* 0x000fe20000010000 */
[-CC-:B------:R-:W-:Y:S01]  /*1ef80*/  FFMA.FTZ R202, R202, R11.reuse, -R107.reuse ;  /* 0x0000000bcaca7223 */ /* 0x180fe2000001086b */
[-C--:B------:R-:W-:Y:S01]  /*1ef90*/  FFMA.FTZ R147, R204, R11.reuse, -R107 ;  /* 0x0000000bcc937223 */ /* 0x080fe2000001086b */
[----:B------:R-:W1:Y:S01]  /*1efa0*/  MUFU.EX2 R20, R20 ;  /* 0x0000001400147308 */ /* 0x000e620000000800 */
[----:B------:R-:W-:Y:S01]  /*1efb0*/  FADD.FTZ R4, R108, R109 ;  /* 0x0000006d6c047221 */ /* 0x000fe20000010000 */
[-CC-:B------:R-:W-:Y:S01]  /*1efc0*/  FFMA.FTZ R141, R208, R11.reuse, -R107.reuse ;  /* 0x0000000bd08d7223 */ /* 0x180fe2000001086b */
[-CC-:B------:R-:W-:Y:S01]  /*1efd0*/  FFMA.FTZ R143, R210, R11.reuse, -R107.reuse ;  /* 0x0000000bd28f7223 */ /* 0x180fe2000001086b */
[-CC-:B------:R-:W-:Y:S01]  /*1efe0*/  FFMA.FTZ R104, R104, R11.reuse, -R107.reuse ;  /* 0x0000000b68687223 */ /* 0x180fe2000001086b */
[----:B------:R-:W-:Y:S01]  /*1eff0*/  FADD.FTZ R109, R91, R4 ;  /* 0x000000045b6d7221 */ /* 0x000fe20000010000 */
[-CC-:B------:R-:W-:Y:S01]  /*1f000*/  FFMA.FTZ R212, R212, R11.reuse, -R107.reuse ;  /* 0x0000000bd4d47223 */ /* 0x180fe2000001086b */
[----:B------:R-:W-:Y:S01]  /*1f010*/  FFMA.FTZ R100, R100, R11, -R107 ;  /* 0x0000000b64647223 */ /* 0x000fe2000001086b */
[----:B------:R-:W2:Y:S01]  /*1f020*/  MUFU.EX2 R159, R159 ;  /* 0x0000009f009f7308 */ /* 0x000ea20000000800 */
[----:B0-----:R-:W-:Y:S01]  /*1f030*/  FFMA.FTZ R3, R2, R3, R157 ;  /* 0x0000000302037223 */ /* 0x001fe2000001009d */
[----:B------:R-:W-:Y:S01]  /*1f040*/  FADD.FTZ R98, R110, R109 ;  /* 0x0000006d6e627221 */ /* 0x000fe20000010000 */
[--C-:B------:R-:W-:Y:S01]  /*1f050*/  FFMA.FTZ R114, R114, R11, -R107.reuse ;  /* 0x0000000b72727223 */ /* 0x100fe2000001086b */
[----:B------:R-:W-:Y:S01]  /*1f060*/  F2FP.BF16.F32.PACK_AB R156, R144, R21 ;  /* 0x00000015909c723e */ /* 0x000fe200000010ff */
[-CC-:B------:R-:W-:Y:S01]  /*1f070*/  FFMA.FTZ R106, R106, R11.reuse, -R107.reuse ;  /* 0x0000000b6a6a7223 */ /* 0x180fe2000001086b */
[----:B------:R-:W-:Y:S01]  /*1f080*/  FADD.FTZ R109, R93, R98 ;  /* 0x000000625d6d7221 */ /* 0x000fe20000010000 */
[----:B------:R-:W-:Y:S01]  /*1f090*/  FFMA.FTZ R98, R206, R11, -R107 ;  /* 0x0000000bce627223 */ /* 0x000fe2000001086b */
[----:B------:R-:W0:Y:S01]  /*1f0a0*/  MUFU.EX2 R88, R88 ;  /* 0x0000005800587308 */ /* 0x000e220000000800 */
[----:B-1----:R-:W-:Y:S01]  /*1f0b0*/  FADD.FTZ R4, R20, R3 ;  /* 0x0000000314047221 */ /* 0x002fe20000010000 */
[----:B------:R-:W-:Y:S01]  /*1f0c0*/  FADD.FTZ R109, R112, R109 ;  /* 0x0000006d706d7221 */ /* 0x000fe20000010000 */
[----:B------:R-:W-:Y:S01]  /*1f0d0*/  F2FP.BF16.F32.PACK_AB R157, R20, R157 ;  /* 0x0000009d149d723e */ /* 0x000fe200000010ff */
[----:B------:R-:W-:Y:S01]  /*1f0e0*/  IMAD.MOV.U32 R20, RZ, RZ, R161 ;  /* 0x000000ffff147224 */ /* 0x000fe200078e00a1 */
[----:B------:R-:W-:Y:S01]  /*1f0f0*/  F2FP.BF16.F32.PACK_AB R158, R108, R89 ;  /* 0x000000596c9e723e */ /* 0x000fe200000010ff */
[----:B------:R-:W-:Y:S01]  /*1f100*/  FADD.FTZ R118, R148, R109 ;  /* 0x0000006d94767221 */ /* 0x000fe20000010000 */
[----:B------:R-:W-:Y:S01]  /*1f110*/  F2FP.BF16.F32.PACK_AB R152, R110, R91 ;  /* 0x0000005b6e98723e */ /* 0x000fe200000010ff */
[----:B------:R-:W1:Y:S01]  /*1f120*/  MUFU.EX2 R153, R153 ;  /* 0x0000009900997308 */ /* 0x000e620000000800 */
[----:B--2---:R-:W-:Y:S01]  /*1f130*/  FADD.FTZ R3, R159, R4 ;  /* 0x000000049f037221 */ /* 0x004fe20000010000 */
[----:B------:R-:W-:Y:S01]  /*1f140*/  FADD.FTZ R109, R95, R118 ;  /* 0x000000765f6d7221 */ /* 0x000fe20000010000 */
[----:B------:R-:W-:-:S02]  /*1f150*/  F2FP.BF16.F32.PACK_AB R154, R112, R93 ;  /* 0x0000005d709a723e */ /* 0x000fc400000010ff */
[----:B------:R-:W-:Y:S01]  /*1f160*/  F2FP.BF16.F32.PACK_AB R148, R95, R148 ;  /* 0x000000945f94723e */ /* 0x000fe200000010ff */
[----:B------:R-:W-:Y:S01]  /*1f170*/  FADD.FTZ R118, R150, R109 ;  /* 0x0000006d96767221 */ /* 0x000fe20000010000 */
[----:B------:R-:W-:Y:S01]  /*1f180*/  @!P1 PRMT R109, RZ, 0x654, R10 ;  /* 0x00000654ff6d9816 */ /* 0x000fe2000000000a */
[----:B------:R-:W2:Y:S01]  /*1f190*/  MUFU.EX2 R90, R90 ;  /* 0x0000005a005a7308 */ /* 0x000ea20000000800 */
[----:B0-----:R-:W-:Y:S01]  /*1f1a0*/  FADD.FTZ R4, R88, R3 ;  /* 0x0000000358047221 */ /* 0x001fe20000010000 */
[C---:B------:R-:W-:Y:S01]  /*1f1b0*/  FADD.FTZ R118, R15.reuse, R118 ;  /* 0x000000760f767221 */ /* 0x040fe20000010000 */
[----:B------:R-:W-:Y:S01]  /*1f1c0*/  FFMA.FTZ R10, R102, R11, -R107 ;  /* 0x0000000b660a7223 */ /* 0x000fe2000001086b */
[----:B------:R0:W-:Y:S01]  /*1f1d0*/  @!P1 SYNCS.ARRIVE.TRANS64.RED.A1T0 RZ, [R109+URZ], RZ ;  /* 0x000000ff6dff99a7 */ /* 0x0001e2000810043f */
[----:B------:R-:W-:Y:S02]  /*1f1e0*/  F2FP.BF16.F32.PACK_AB R150, R15, R150 ;  /* 0x000000960f96723e */ /* 0x000fe400000010ff */
[----:B------:R-:W-:Y:S01]  /*1f1f0*/  F2FP.BF16.F32.PACK_AB R144, R116, R97 ;  /* 0x000000617490723e */ /* 0x000fe200000010ff */
[----:B------:R-:W3:Y:S01]  /*1f200*/  MUFU.EX2 R155, R155 ;  /* 0x0000009b009b7308 */ /* 0x000ee20000000800 */
[----:B-1----:R-:W-:Y:S01]  /*1f210*/  FADD.FTZ R3, R153, R4 ;  /* 0x0000000499037221 */ /* 0x002fe20000010000 */
[----:B------:R-:W-:Y:S01]  /*1f220*/  F2FP.BF16.F32.PACK_AB R159, R88, R159 ;  /* 0x0000009f589f723e */ /* 0x000fe200000010ff */
[----:B0-----:R-:W-:-:S05]  /*1f230*/  FADD.FTZ R109, R97, R118 ;  /* 0x00000076616d7221 */ /* 0x001fca0000010000 */
[----:B------:R-:W0:Y:S01]  /*1f240*/  MUFU.EX2 R92, R92 ;  /* 0x0000005c005c7308 */ /* 0x000e220000000800 */
[----:B--2---:R-:W-:Y:S01]  /*1f250*/  FADD.FTZ R4, R90, R3 ;  /* 0x000000035a047221 */ /* 0x004fe20000010000 */
[----:B------:R-:W-:Y:S01]  /*1f260*/  FADD.FTZ R109, R116, R109 ;  /* 0x0000006d746d7221 */ /* 0x000fe20000010000 */
[----:B------:R-:W-:-:S03]  /*1f270*/  F2FP.BF16.F32.PACK_AB R153, R90, R153 ;  /* 0x000000995a99723e */ /* 0x000fc600000010ff */
[----:B------:R-:W-:Y:S01]  /*1f280*/  FADD.FTZ R102, R146, R109 ;  /* 0x0000006d92667221 */ /* 0x000fe20000010000 */
[----:B------:R-:W-:Y:S01]  /*1f290*/  F2FP.BF16.F32.PACK_AB R146, R99, R146 ;  /* 0x000000926392723e */ /* 0x000fe200000010ff */
[----:B------:R-:W1:Y:S01]  /*1f2a0*/  MUFU.EX2 R149, R149 ;  /* 0x0000009500957308 */ /* 0x000e620000000800 */
[----:B---3--:R-:W-:Y:S01]  /*1f2b0*/  FADD.FTZ R3, R155, R4 ;  /* 0x000000049b037221 */ /* 0x008fe20000010000 */
[----:B------:R-:W-:-:S06]  /*1f2c0*/  FADD.FTZ R109, R99, R102 ;  /* 0x00000066636d7221 */ /* 0x000fcc0000010000 */
        /* <DEDUP_REMOVED lines=12> */
[----:B------:R-:W-:Y:S01]  /*1f390*/  F2FP.BF16.F32.PACK_AB R151, R12, R151 ;  /* 0x000000970c97723e */ /* 0x000fe200000010ff */
[----:B------:R-:W-:-:S05]  /*1f3a0*/  IMAD.MOV.U32 R12, RZ, RZ, R7 ;  /* 0x000000ffff0c7224 */ /* 0x000fca00078e0007 */
        /* <DEDUP_REMOVED lines=16> */
[----:B------:R-:W-:-:S06]  /*1f4b0*/  F2FP.BF16.F32.PACK_AB R140, R101, R140 ;  /* 0x0000008c658c723e */ /* 0x000fcc00000010ff */
[----:B------:R-:W2:Y:S01]  /*1f4c0*/  MUFU.EX2 R143, R143 ;  /* 0x0000008f008f7308 */ /* 0x000ea20000000800 */
[C---:B0-----:R-:W-:Y:S01]  /*1f4d0*/  FADD.FTZ R4, R10.reuse, R3 ;  /* 0x000000030a047221 */ /* 0x041fe20000010000 */
[----:B------:R-:W-:-:S06]  /*1f4e0*/  F2FP.BF16.F32.PACK_AB R141, R10, R141 ;  /* 0x0000008d0a8d723e */ /* 0x000fcc00000010ff */
[----:B------:R-:W0:Y:S01]  /*1f4f0*/  MUFU.EX2 R103, R103 ;  /* 0x0000006700677308 */ /* 0x000e220000000800 */
[----:B-1----:R-:W-:Y:S01]  /*1f500*/  FADD.FTZ R102, R142, R21 ;  /* 0x000000158e667221 */ /* 0x002fe20000010000 */
[----:B------:R-:W-:-:S06]  /*1f510*/  IMAD.MOV.U32 R21, RZ, RZ, R160 ;  /* 0x000000ffff157224 */ /* 0x000fcc00078e00a0 */
[----:B------:R-:W1:Y:S01]  /*1f520*/  MUFU.EX2 R104, R104 ;  /* 0x0000006800687308 */ /* 0x000e620000000800 */
[----:B--2---:R-:W-:-:S07]  /*1f530*/  FADD.FTZ R3, R143, R4 ;  /* 0x000000048f037221 */ /* 0x004fce0000010000 */
[----:B------:R-:W2:Y:S01]  /*1f540*/  MUFU.EX2 R105, R105 ;  /* 0x0000006900697308 */ /* 0x000ea20000000800 */
[C---:B0-----:R-:W-:Y:S01]  /*1f550*/  FADD.FTZ R102, R103.reuse, R102 ;  /* 0x0000006667667221 */ /* 0x041fe20000010000 */
[----:B------:R-:W-:-:S06]  /*1f560*/  F2FP.BF16.F32.PACK_AB R142, R103, R142 ;  /* 0x0000008e678e723e */ /* 0x000fcc00000010ff */
        /* <DEDUP_REMOVED lines=10> */
[----:B------:R-:W1:Y:S01]  /*1f610*/  MUFU.EX2 R114, R114 ;  /* 0x0000007200727308 */ /* 0x000e620000000800 */
[C---:B--2---:R-:W-:Y:S01]  /*1f620*/  FADD.FTZ R3, R100.reuse, R3 ;  /* 0x0000000364037221 */ /* 0x044fe20000010000 */
[----:B------:R-:W-:-:S06]  /*1f630*/  F2FP.BF16.F32.PACK_AB R137, R100, R212 ;  /* 0x000000d46489723e */ /* 0x000fcc00000010ff */
[----:B------:R-:W2:Y:S01]  /*1f640*/  MUFU.EX2 R106, R106 ;  /* 0x0000006a006a7308 */ /* 0x000ea20000000800 */
[----:B0-----:R-:W-:Y:S01]  /*1f650*/  FADD.FTZ R102, R138, R15 ;  /* 0x0000000f8a667221 */ /* 0x001fe20000010000 */
[----:B------:R-:W-:-:S03]  /*1f660*/  F2FP.BF16.F32.PACK_AB R138, R13, R138 ;  /* 0x0000008a0d8a723e */ /* 0x000fc600000010ff */
[----:B------:R-:W-:Y:S01]  /*1f670*/  FADD.FTZ R4, R13, R102 ;  /* 0x000000660d047221 */ /* 0x000fe20000010000 */
[----:B------:R-:W-:Y:S02]  /*1f680*/  IMAD.MOV.U32 R13, RZ, RZ, R6 ;  /* 0x000000ffff0d7224 */ /* 0x000fe400078e0006 */
[----:B-1----:R-:W-:-:S04]  /*1f690*/  FADD.FTZ R3, R114, R3 ;  /* 0x0000000372037221 */ /* 0x002fc80000010000 */
[C---:B--2---:R-:W-:Y:S01]  /*1f6a0*/  FADD.FTZ R3, R106.reuse, R3 ;  /* 0x000000036a037221 */ /* 0x044fe20000010000 */
[----:B------:R-:W-:Y:S01]  /*1f6b0*/  F2FP.BF16.F32.PACK_AB R139, R106, R114 ;  /* 0x000000726a8b723e */ /* 0x000fe200000010ff */
[----:B------:R-:W-:Y:S06]  /*1f6c0*/  @P2 BRA `(.L_x_1588) ;  /* 0xffffffc800582947 */ /* 0x000fec000383ffff */
.L_x_1569:
[----:B------:R-:W-:Y:S05]  /*1f6d0*/  BSYNC B0 ;  /* 0x0000000000007941 */ /* 0x000fea0003800000 */
.L_x_1568:
        /* <DEDUP_REMOVED lines=67> */
.L_x_1589:
[----:B------:R-:W-:Y:S01]  /*1fb10*/  IMAD R13, R160, 0x8, R18 ;  /* 0x00000008a00d7824 */ /* 0x000fe200078e0212 */
[----:B------:R-:W-:-:S04]  /*1fb20*/  SHF.L.U32 R0, R161, 0x1f, RZ ;  /* 0x0000001fa1007819 */ /* 0x000fc800000006ff */
[----:B------:R0:W1:Y:S01]  /*1fb30*/  SYNCS.PHASECHK.TRANS64.TRYWAIT P2, [R13+URZ+0x2a850], R0 ;  /* 0x02a850000d0075a7 */ /* 0x000062000804017f */
[----:B------:R-:W-:Y:S05]  /*1fb40*/  @!P0 BRA `(.L_x_1590) ;  /* 0x0000000000048947 */ /* 0x000fea0003800000 */
[----:B------:R-:W-:Y:S01]  /*1fb50*/  BPT.TRAP 0x1 ;  /* 0x000000040000795c */ /* 0x000fe20000300000 */
.L_x_1590:
        /* <DEDUP_REMOVED lines=9> */
.L_x_1592:
[----:B------:R-:W-:Y:S05]  /*1fbf0*/  BSYNC B0 ;  /* 0x0000000000007941 */ /* 0x000fea0003800000 */
.L_x_1591:
[----:B------:R-:W-:Y:S01]  /*1fc00*/  IMAD.MOV.U32 R9, RZ, RZ, 0x40000040 ;  /* 0x40000040ff097424 */ /* 0x000fe200078e00ff */
[C---:B------:R-:W-:Y:S01]  /*1fc10*/  R2UR UR6, R8.reuse ;  /* 0x00000000080672ca */ /* 0x040fe200000e0000 */
[----:B------:R-:W-:Y:S01]  /*1fc20*/  WARPGROUP.ARRIVE ;  /* 0x00000000000079c5 */ /* 0x000fe20000000000 */
[----:B------:R-:W-:Y:S01]  /*1fc30*/  VIADD R14, R8, 0x80 ;  /* 0x00000080080e7836 */ /* 0x000fe20000000000 */
[----:B------:R-:W2:Y:S01]  /*1fc40*/  SHFL.BFLY PT, R5, R4, 0x2, 0x1f ;  /* 0x0c401f0004057f89 */ /* 0x000ea200000e0000 */
[----:B------:R-:W-:Y:S01]  /*1fc50*/  R2UR UR7, R9 ;  /* 0x00000000090772ca */ /* 0x000fe200000e0000 */
[----:B------:R-:W-:Y:S02]  /*1fc60*/  IMAD.MOV.U32 R15, RZ, RZ, 0x40000040 ;  /* 0x40000040ff0f7424 */ /* 0x000fe400078e00ff */
[----:B------:R-:W-:Y:S01]  /*1fc70*/  IMAD.MOV.U32 R9, RZ, RZ, 0x40000040 ;  /* 0x40000040ff097424 */ /* 0x000fe200078e00ff */
[----:B01----:R-:W0:Y:S01]  /*1fc80*/  SHFL.BFLY PT, R0, R3, 0x2, 0x1f ;  /* 0x0c401f0003007f89 */ /* 0x003e2200000e0000 */
[----:B------:R-:W-:-:S02]  /*1fc90*/  @!P1 VIADD R12, R13, 0x2a860 ;  /* 0x0002a8600d0c9836 */ /* 0x000fc40000000000 */
[----:B------:R-:W-:Y:S02]  /*1fca0*/  VIADD R160, R160, 0x1 ;  /* 0x00000001a0a07836 */ /* 0x000fe40000000000 */
[----:B------:R-:W-:Y:S01]  /*1fcb0*/  VIADD R184, R184, 0x1 ;  /* 0x00000001b8b87836 */ /* 0x000fe20000000000 */
[----:B------:R-:W-:Y:S02]  /*1fcc0*/  @!P1 PRMT R12, RZ, 0x654, R12 ;  /* 0x00000654ff0c9816 */ /* 0x000fe4000000000c */
[----:B------:R-:W-:Y:S01]  /*1fcd0*/  ISETP.NE.AND P2, PT, R160, 0x2, PT ;  /* 0x00000002a000780c */ /* 0x000fe20003f45270 */
[----:B------:R-:W-:Y:S01]  /*1fce0*/  HGMMA.64x128x16.F32.BF16 R24, R156, gdesc[UR4].tnspB, R24, gsb0 ;  /* 0x41e000049c187df0 */ /* 0x000fe20008001818 */
[----:B------:R-:W-:Y:S01]  /*1fcf0*/  R2UR UR6, R14 ;  /* 0x000000000e0672ca */ /* 0x000fe200000e0000 */
[----:B------:R-:W-:Y:S01]  /*1fd00*/  VIADD R14, R8, 0x100 ;  /* 0x00000100080e7836 */ /* 0x000fe20000000000 */
[----:B------:R-:W-:Y:S01]  /*1fd10*/  R2UR UR7, R15 ;  /* 0x000000000f0772ca */ /* 0x000fe200000e0000 */
[----:B------:R-:W-:Y:S01]  /*1fd20*/  IMAD.MOV.U32 R15, RZ, RZ, 0x40000040 ;  /* 0x40000040ff0f7424 */ /* 0x000fe200078e00ff */
[----:B------:R-:W-:Y:S01]  /*1fd30*/  SEL R160, R160, RZ, P2 ;  /* 0x000000ffa0a07207 */ /* 0x000fe20001000000 */
[----:B--2---:R-:W-:Y:S01]  /*1fd40*/  FADD.FTZ R5, R5, R4 ;  /* 0x0000000405057221 */ /* 0x004fe20000010000 */
[----:B------:R-:W-:-:S02]  /*1fd50*/  IMAD.MOV.U32 R4, RZ, RZ, RZ ;  /* 0x000000ffff047224 */ /* 0x000fc400078e00ff */
[----:B0-----:R-:W-:Y:S01]  /*1fd60*/  FADD.FTZ R2, R0, R3 ;  /* 0x0000000300027221 */ /* 0x001fe20000010000 */
[----:B------:R-:W-:Y:S01]  /*1fd70*/  IMAD.MOV.U32 R3, RZ, RZ, -0x800000 ;  /* 0xff800000ff037424 */ /* 0x000fe200078e00ff */
[----:B------:R-:W0:Y:S01]  /*1fd80*/  SHFL.BFLY PT, R0, R5, 0x1, 0x1f ;  /* 0x0c201f0005007f89 */ /* 0x000e2200000e0000 */
        /* <DEDUP_REMOVED lines=19> */
[----:B0-----:R-:W-:Y:S01]  /*1fec0*/  FADD.FTZ R14, R5, R0 ;  /* 0x00000000050e7221 */ /* 0x001fe20000010000 */
[----:B------:R-:W-:Y:S02]  /*1fed0*/  R2UR UR7, R15 ;  /* 0x000000000f0772ca */ /* 0x000fe400000e0000 */
[----:B------:R-:W-:Y:S02]  /*1fee0*/  SEL R0, RZ, 0x1, P2 ;  /* 0x00000001ff007807 */ /* 0x000fe40001000000 */
[----:B------:R-:W-:Y:S02]  /*1fef0*/  FSETP.NE.FTZ.AND P0, PT, R14, RZ, PT ;  /* 0x000000ff0e00720b */ /* 0x000fe40003f15000 */
[----:B------:R-:W-:Y:S01]  /*1ff00*/  LOP3.LUT R161, R161, R0, RZ, 0x3c, !PT ;  /* 0x00000000a1a17212 */ /* 0x000fe200078e3cff */
[----:B------:R-:W-:-:S10]  /*1ff10*/  IMAD.MOV.U32 R0, RZ, RZ, -0x800000 ;  /* 0xff800000ff007424 */ /* 0x000fd400078e00ff */
[----:B------:R-:W-:Y:S01]  /*1ff20*/  @P0 MUFU.RCP R4, R14 ;  /* 0x0000000e00040308 */ /* 0x000fe20000001000 */
[----:B------:R-:W-:Y:S01]  /*1ff30*/  @P0 FMUL.FTZ R5, R11, 0.69314718246459960938 ;  /* 0x3f3172180b050820 */ /* 0x000fe20000410000 */
[----:B------:R-:W-:Y:S02]  /*1ff40*/  WARPGROUP.DEPBAR.LE gsb0, 0x0 ;  /* 0x00008000000079c5 */ /* 0x000fe40000010000 */
[----:B------:R-:W-:-:S06]  /*1ff50*/  WARPGROUP.ARRIVE ;  /* 0x00000000000079c5 */ /* 0x000fcc0000000000 */
[----:B------:R-:W-:Y:S01]  /*1ff60*/  HGMMA.64x128x16.F32.BF16 R24, R140, gdesc[UR4].tnspB, R24, gsb0 ;  /* 0x41e000048c187df0 */ /* 0x000fe20008001818 */
[----:B------:R-:W-:Y:S02]  /*1ff70*/  R2UR UR6, R8 ;  /* 0x00000000080672ca */ /* 0x000fe400000e0000 */
[----:B------:R-:W-:Y:S01]  /*1ff80*/  R2UR UR7, R9 ;  /* 0x00000000090772ca */ /* 0x000fe200000e0000 */
[----:B------:R-:W0:Y:S01]  /*1ff90*/  @P0 MUFU.LG2 R8, R14 ;  /* 0x0000000e00080308 */ /* 0x000e220000000c00 */
[----:B------:R-:W1:Y:S01]  /*1ffa0*/  SHFL.BFLY PT, R9, R2, 0x1, 0x1f ;  /* 0x0c201f0002097f89 */ /* 0x000e6200000e0000 */
[----:B0-----:R-:W-:-:S04]  /*1ffb0*/  @P0 FMUL.FTZ R8, R8, 0.69314718246459960938 ;  /* 0x3f31721808080820 */ /* 0x001fc80000410000 */
[----:B------:R-:W-:Y:S01]  /*1ffc0*/  @P0 FFMA.FTZ R0, R5, R6, R8 ;  /* 0x0000000605000223 */ /* 0x000fe20000010008 */
[----:B------:R-:W-:Y:S01]  /*1ffd0*/  PLOP3.LUT P0, PT, PT, PT, PT, 0x8, 0x0 ;  /* 0x000000000000781c */ /* 0x000fe20003f0e170 */
[----:B-1----:R-:W-:Y:S01]  /*1ffe0*/  FADD.FTZ R15, R2, R9 ;  /* 0x00000009020f7221 */ /* 0x002fe20000010000 */
[----:B------:R-:W-:-:S04]  /*1fff0*/  IMAD.MOV.U32 R2, RZ, RZ, RZ ;  /* 0x000000ffff027224 */ /* 0x000fc800078e00ff */
[----:B------:R-:W-:-:S13]  /*20000*/  FSETP.NE.FTZ.AND P3, PT, R15, RZ, PT ;  /* 0x000000ff0f00720b */ /* 0x000fda0003f75000 */
[----:B------:R-:W0:Y:S01]  /*20010*/  @P3 MUFU.LG2 R9, R15 ;  /* 0x0000000f00093308 */ /* 0x000e220000000c00 */
[----:B------:R-:W-:-:S07]  /*20020*/  @P3 FMUL.FTZ R11, R11, 0.69314718246459960938 ;  /* 0x3f3172180b0b3820 */ /* 0x000fce0000410000 */
[----:B------:R-:W1:Y:S01]  /*20030*/  @P3 MUFU.RCP R2, R15 ;  /* 0x0000000f00023308 */ /* 0x000e620000001000 */
[----:B0-----:R-:W-:-:S04]  /*20040*/  @P3 FMUL.FTZ R10, R9, 0.69314718246459960938 ;  /* 0x3f317218090a3820 */ /* 0x001fc80000410000 */
[----:B------:R-:W-:Y:S01]  /*20050*/  @P3 FFMA.FTZ R3, R11, R7, R10 ;  /* 0x000000070b033223 */ /* 0x000fe2000001000a */
[----:B------:R-:W-:Y:S02]  /*20060*/  WARPGROUP.DEPBAR.LE gsb0, 0x0 ;  /* 0x00008000000079c5 */ /* 0x000fe40000010000 */
[----:B------:R-:W-:-:S06]  /*20070*/  WARPGROUP.ARRIVE ;  /* 0x00000000000079c5 */ /* 0x000fcc0000000000 */
[----:B------:R-:W-:Y:S03]  /*20080*/  HGMMA.64x128x16.F32.BF16 R24, R136, gdesc[UR4].tnspB, R24, gsb0 ;  /* 0x41e0000488187df0 */ /* 0x000fe60008001818 */
[----:B------:R-:W-:Y:S02]  /*20090*/  WARPGROUP.DEPBAR.LE gsb0, 0x0 ;  /* 0x00008000000079c5 */ /* 0x000fe40000010000 */
[----:B------:R0:W-:Y:S01]  /*200a0*/  @!P1 SYNCS.ARRIVE.TRANS64.RED.A1T0 RZ, [R12+URZ], RZ ;  /* 0x000000ff0cff99a7 */ /* 0x0001e2000810043f */
[-C--:B-1----:R-:W-:Y:S01]  /*200b0*/  FMUL.FTZ R95, R26, R2.reuse ;  /* 0x000000021a5f7220 */ /* 0x082fe20000410000 */
[----:B------:R-:W-:Y:S01]  /*200c0*/  FMUL.FTZ R93, R30, R2 ;  /* 0x000000021e5d7220 */ /* 0x000fe20000410000 */
[-C--:B------:R-:W-:Y:S01]  /*200d0*/  FMUL.FTZ R6, R28, R4.reuse ;  /* 0x000000041c067220 */ /* 0x080fe20000410000 */
[----:B------:R-:W-:Y:S01]  /*200e0*/  FMUL.FTZ R88, R32, R4 ;  /* 0x0000000420587220 */ /* 0x000fe20000410000 */
        /* <DEDUP_REMOVED lines=59> */
[----:B0-----:R-:W-:-:S07]  /*204a0*/  FMUL.FTZ R87, R87, R2 ;  /* 0x0000000257577220 */ /* 0x001fce0000410000 */
.L_x_1442:
        /* <DEDUP_REMOVED lines=10> */
[----:B------:R-:W-:Y:S01]  /*20550*/  ULDC.64 UR4, c[0x0][0xbd8] ;  /* 0x0002f60000047ab9 */ /* 0x000fe20000000a00 */
[----:B------:R-:W-:Y:S01]  /*20560*/  F2FP.BF16.F32.PACK_AB R6, R7, R6 ;  /* 0x000000060706723e */ /* 0x000fe200000010ff */
[----:B------:R-:W-:Y:S01]  /*20570*/  ULDC.64 UR6, c[0x0][0x208] ;  /* 0x0000820000067ab9 */ /* 0x000fe20000000a00 */
        /* <DEDUP_REMOVED lines=9> */
[C---:B------:R-:W-:Y:S02]  /*20610*/  IADD3 R105, P0, R4.reuse, 0x4060, RZ ;  /* 0x0000406004697810 */ /* 0x040fe40007f1e0ff */
[----:B------:R-:W-:Y:S01]  /*20620*/  SHF.R.U64 R15, R15, 0x3, RZ ;  /* 0x000000030f0f7819 */ /* 0x000fe200000012ff */
[--C-:B------:R-:W-:Y:S01]  /*20630*/  IMAD.X R9, RZ, RZ, R5.reuse, P6 ;  /* 0x000000ffff097224 */ /* 0x100fe200030e0605 */
[C---:B------:R-:W-:Y:S01]  /*20640*/  IADD3 R79, P5, R4.reuse, 0x40, RZ ;  /* 0x00000040044f7810 */ /* 0x040fe20007fbe0ff */
[----:B------:R-:W-:Y:S01]  /*20650*/  IMAD.X R29, RZ, RZ, R5, P0 ;  /* 0x000000ffff1d7224 */ /* 0x000fe200000e0605 */
[----:B------:R-:W-:-:S02]  /*20660*/  IADD3 R97, P4, R4, 0x60, RZ ;  /* 0x0000006004617810 */ /* 0x000fc40007f9e0ff */
[C---:B------:R-:W-:Y:S01]  /*20670*/  IADD3 R99, P3, R4.reuse, 0x4000, RZ ;  /* 0x0000400004637810 */ /* 0x040fe20007f7e0ff */
[--C-:B------:R-:W-:Y:S01]  /*20680*/  IMAD.X R11, RZ, RZ, R5.reuse, P5 ;  /* 0x000000ffff0b7224 */ /* 0x100fe200028e0605 */
[C---:B------:R-:W-:Y:S01]  /*20690*/  IADD3 R101, P2, R4.reuse, 0x4020, RZ ;  /* 0x0000402004657810 */ /* 0x040fe20007f5e0ff */
[--C-:B------:R-:W-:Y:S01]  /*206a0*/  IMAD.X R13, RZ, RZ, R5.reuse, P4 ;  /* 0x000000ffff0d7224 */ /* 0x100fe200020e0605 */
[----:B------:R-:W-:Y:S02]  /*206b0*/  IADD3 R103, P1, R4, 0x4040, RZ ;  /* 0x0000404004677810 */ /* 0x000fe40007f3e0ff */
[----:B------:R-:W-:Y:S01]  /*206c0*/  LOP3.LUT R2, R71, 0x380, RZ, 0xc0, !PT ;  /* 0x0000038047027812 */ /* 0x000fe200078ec0ff */
[--C-:B------:R-:W-:Y:S01]  /*206d0*/  IMAD.X R25, RZ, RZ, R5.reuse, P2 ;  /* 0x000000ffff197224 */ /* 0x100fe200010e0605 */
[----:B------:R-:W-:Y:S01]  /*206e0*/  LOP3.LUT R4, R15, R4, RZ, 0x3c, !PT ;  /* 0x000000040f047212 */ /* 0x000fe200078e3cff */
[--C-:B------:R-:W-:Y:S01]  /*206f0*/  IMAD.X R15, RZ, RZ, R5.reuse, P3 ;  /* 0x000000ffff0f7224 */ /* 0x100fe200018e0605 */
[----:B------:R-:W-:Y:S01]  /*20700*/  ISETP.NE.U32.AND P0, PT, RZ, UR4, PT ;  /* 0x00000004ff007c0c */ /* 0x000fe2000bf05070 */
[----:B------:R-:W-:Y:S01]  /*20710*/  IMAD.X R27, RZ, RZ, R5, P1 ;  /* 0x000000ffff1b7224 */ /* 0x000fe200008e0605 */
[----:B------:R-:W-:-:S02]  /*20720*/  SHF.R.U64 R2, R2, 0x3, RZ ;  /* 0x0000000302027819 */ /* 0x000fc400000012ff */
[----:B------:R-:W-:Y:S02]  /*20730*/  LOP3.LUT R10, R79, 0x380, RZ, 0xc0, !PT ;  /* 0x000003804f0a7812 */ /* 0x000fe400078ec0ff */
[----:B------:R-:W-:Y:S02]  /*20740*/  MOV R92, R4 ;  /* 0x00000004005c7202 */ /* 0x000fe40000000f00 */
[----:B------:R-:W-:Y:S02]  /*20750*/  F2FP.BF16.F32.PACK_AB R5, R28, R95 ;  /* 0x0000005f1c05723e */ /* 0x000fe400000010ff */
[----:B------:R-:W-:Y:S01]  /*20760*/  ISETP.NE.AND.EX P0, PT, RZ, UR5, PT, P0 ;  /* 0x00000005ff007c0c */ /* 0x000fe2000bf05300 */
[----:B------:R-:W-:Y:S01]  /*20770*/  ULDC.64 UR4, c[0x0][0xbe0] ;  /* 0x0002f80000047ab9 */ /* 0x000fe20000000a00 */
[----:B------:R-:W-:Y:S02]  /*20780*/  LOP3.LUT R28, R103, 0x380, RZ, 0xc0, !PT ;  /* 0x00000380671c7812 */ /* 0x000fe400078ec0ff */
[----:B------:R-:W-:-:S02]  /*20790*/  LOP3.LUT R12, R97, 0x380, RZ, 0xc0, !PT ;  /* 0x00000380610c7812 */ /* 0x000fc400078ec0ff */
[----:B------:R-:W-:Y:S02]  /*207a0*/  LOP3.LUT R14, R99, 0x380, RZ, 0xc0, !PT ;  /* 0x00000380630e7812 */ /* 0x000fe400078ec0ff */
[----:B------:R-:W-:Y:S02]  /*207b0*/  LOP3.LUT R8, R2, R71, RZ, 0x3c, !PT ;  /* 0x0000004702087212 */ /* 0x000fe400078e3cff */
[----:B------:R-:W-:Y:S02]  /*207c0*/  LOP3.LUT R34, R105, 0x380, RZ, 0xc0, !PT ;  /* 0x0000038069227812 */ /* 0x000fe400078ec0ff */
[----:B------:R-:W-:Y:S02]  /*207d0*/  SHF.R.U64 R10, R10, 0x3, RZ ;  /* 0x000000030a0a7819 */ /* 0x000fe400000012ff */
[----:B------:R-:W-:Y:S02]  /*207e0*/  LOP3.LUT R2, R101, 0x380, RZ, 0xc0, !PT ;  /* 0x0000038065027812 */ /* 0x000fe400078ec0ff */
[----:B------:R-:W-:-:S02]  /*207f0*/  ISETP.NE.U32.AND P1, PT, RZ, UR4, PT ;  /* 0x00000004ff007c0c */ /* 0x000fc4000bf25070 */
[----:B------:R-:W-:Y:S02]  /*20800*/  SHF.R.U64 R28, R28, 0x3, RZ ;  /* 0x000000031c1c7819 */ /* 0x000fe400000012ff */
[----:B------:R-:W-:Y:S02]  /*20810*/  SHF.R.U64 R12, R12, 0x3, RZ ;  /* 0x000000030c0c7819 */ /* 0x000fe400000012ff */
[----:B------:R-:W-:Y:S02]  /*20820*/  SHF.R.U64 R14, R14, 0x3, RZ ;  /* 0x000000030e0e7819 */ /* 0x000fe400000012ff */
[----:B------:R-:W-:Y:S02]  /*20830*/  SHF.R.U64 R34, R34, 0x3, RZ ;  /* 0x0000000322227819 */ /* 0x000fe400000012ff */
[----:B------:R-:W-:Y:S02]  /*20840*/  LOP3.LUT R10, R10, R79, RZ, 0x3c, !PT ;  /* 0x0000004f0a0a7212 */ /* 0x000fe400078e3cff */
[----:B------:R-:W-:Y:S01]  /*20850*/  F2FP.BF16.F32.PACK_AB R4, R89, R24 ;  /* 0x000000185904723e */ /* 0x000fe200000010ff */
[----:B------:R-:W-:Y:S01]  /*20860*/  BAR.SYNC.DEFER_BLOCKING 0x1, 0x100 ;  /* 0x0044000000007b1d */ /* 0x000fe20000010000 */
[----:B------:R-:W-:-:S02]  /*20870*/  SHF.R.U64 R2, R2, 0x3, RZ ;  /* 0x0000000302027819 */ /* 0x000fc400000012ff */
[----:B------:R-:W-:Y:S02]  /*20880*/  ISETP.NE.AND.EX P1, PT, RZ, UR5, PT, P1 ;  /* 0x00000005ff007c0c */ /* 0x000fe4000bf25310 */
[----:B------:R-:W-:Y:S02]  /*20890*/  LOP3.LUT R26, R28, R103, RZ, 0x3c, !PT ;  /* 0x000000671c1a7212 */ /* 0x000fe400078e3cff */
[----:B------:R-:W-:Y:S02]  /*208a0*/  LOP3.LUT R12, R12, R97, RZ, 0x3c, !PT ;  /* 0x000000610c0c7212 */ /* 0x000fe400078e3cff */
[----:B------:R-:W-:Y:S02]  /*208b0*/  LOP3.LUT R14, R14, R99, RZ, 0x3c, !PT ;  /* 0x000000630e0e7212 */ /* 0x000fe400078e3cff */
[----:B------:R-:W-:Y:S02]  /*208c0*/  LOP3.LUT R28, R34, R105, RZ, 0x3c, !PT ;  /* 0x00000069221c7212 */ /* 0x000fe400078e3cff */
[----:B------:R-:W-:-:S02]  /*208d0*/  LOP3.LUT R24, R2, R101, RZ, 0x3c, !PT ;  /* 0x0000006502187212 */ /* 0x000fc400078e3cff */
[----:B------:R-:W-:Y:S02]  /*208e0*/  MOV R34, R8 ;  /* 0x0000000800227202 */ /* 0x000fe40000000f00 */
[----:B------:R-:W-:Y:S02]  /*208f0*/  MOV R90, R10 ;  /* 0x0000000a005a7202 */ /* 0x000fe40000000f00 */
[----:B------:R-:W-:Y:S02]  /*20900*/  F2FP.BF16.F32.PACK_AB R8, R33, R88 ;  /* 0x000000582108723e */ /* 0x000fe400000010ff */
[----:B------:R-:W-:Y:S02]  /*20910*/  F2FP.BF16.F32.PACK_AB R9, R30, R91 ;  /* 0x0000005b1e09723e */ /* 0x000fe400000010ff */
[----:B------:R-:W-:Y:S01]  /*20920*/  F2FP.BF16.F32.PACK_AB R10, R37, R36 ;  /* 0x00000024250a723e */ /* 0x000fe200000010ff */
[----:B------:R2:W-:Y:S01]  /*20930*/  STSM.16.M88.4 [R92], R4 ;  /* 0x000000045c007844 */ /* 0x0005e20000000200 */
[----:B------:R-:W-:Y:S01]  /*20940*/  F2FP.BF16.F32.PACK_AB R11, R39, R38 ;  /* 0x00000026270b723e */ /* 0x000fe200000010ff */
[----:B------:R-:W3:Y:S01]  /*20950*/  LDC.64 R36, c[0x0][0xbd8] ;  /* 0x0002f600ff247b82 */ /* 0x000ee20000000a00 */
[----:B------:R-:W-:-:S02]  /*20960*/  MOV R89, R12 ;  /* 0x0000000c00597202 */ /* 0x000fc40000000f00 */
[----:B------:R-:W-:Y:S01]  /*20970*/  MOV R79, R14 ;  /* 0x0000000e004f7202 */ /* 0x000fe20000000f00 */
[----:B------:R4:W-:Y:S01]  /*20980*/  STSM.16.M88.4 [R34], R8 ;  /* 0x0000000822007844 */ /* 0x0009e20000000200 */
[----:B------:R-:W-:Y:S02]  /*20990*/  MOV R72, R24 ;  /* 0x0000001800487202 */ /* 0x000fe40000000f00 */
[----:B------:R-:W-:Y:S02]  /*209a0*/  MOV R71, R26 ;  /* 0x0000001a00477202 */ /* 0x000fe40000000f00 */
[----:B------:R-:W-:Y:S01]  /*209b0*/  F2FP.BF16.F32.PACK_AB R12, R49, R48 ;  /* 0x00000030310c723e */ /* 0x000fe200000010ff */
[----:B------:R-:W-:Y:S01]  /*209c0*/  ULDC UR4, c[0x0][0xa88] ;  /* 0x0002a20000047ab9 */ /* 0x000fe20000000800 */
[----:B------:R-:W-:Y:S01]  /*209d0*/  F2FP.BF16.F32.PACK_AB R13, R51, R50 ;  /* 0x00000032330d723e */ /* 0x000fe200000010ff */
[----:B------:R-:W-:Y:S01]  /*209e0*/  IMAD.MOV.U32 R49, RZ, RZ, RZ ;  /* 0x000000ffff317224 */ /* 0x000fe200078e00ff */
[----:B------:R-:W-:-:S02]  /*209f0*/  F2FP.BF16.F32.PACK_AB R14, R53, R52 ;  /* 0x00000034350e723e */ /* 0x000fc400000010ff */
[----:B--2---:R-:W-:Y:S02]  /*20a00*/  F2FP.BF16.F32.PACK_AB R4, R41, R40 ;  /* 0x000000282904723e */ /* 0x004fe400000010ff */
[----:B------:R-:W-:Y:S02]  /*20a10*/  F2FP.BF16.F32.PACK_AB R5, R43, R42 ;  /* 0x0000002a2b05723e */ /* 0x000fe400000010ff */
[----:B------:R-:W-:Y:S01]  /*20a20*/  F2FP.BF16.F32.PACK_AB R6, R45, R44 ;  /* 0x0000002c2d06723e */ /* 0x000fe200000010ff */
[----:B----4-:R-:W2:Y:S01]  /*20a30*/  @P1 LDC.64 R8, c[0x0][0xbe0] ;  /* 0x0002f800ff081b82 */ /* 0x010ea20000000a00 */
[----:B------:R-:W-:Y:S02]  /*20a40*/  F2FP.BF16.F32.PACK_AB R7, R47, R46 ;  /* 0x0000002e2f07723e */ /* 0x000fe400000010ff */
[----:B------:R-:W-:Y:S01]  /*20a50*/  F2FP.BF16.F32.PACK_AB R15, R55, R54 ;  /* 0x00000036370f723e */ /* 0x000fe200000010ff */
[----:B---3--:R-:W-:Y:S01]  /*20a60*/  IMAD.WIDE R36, R183, 0x4, R36 ;  /* 0x00000004b7247825 */ /* 0x008fe200078e0224 */
[----:B------:R-:W-:Y:S01]  /*20a70*/  MOV R2, R28 ;  /* 0x0000001c00027202 */ /* 0x000fe20000000f00 */
[----:B------:R3:W-:Y:S01]  /*20a80*/  STSM.16.M88.4 [R90], R4 ;  /* 0x000000045a007844 */ /* 0x0007e20000000200 */
[----:B------:R-:W-:-:S02]  /*20a90*/  F2FP.BF16.F32.PACK_AB R24, R57, R56 ;  /* 0x000000383918723e */ /* 0x000fc400000010ff */
[----:B------:R-:W-:Y:S01]  /*20aa0*/  F2FP.BF16.F32.PACK_AB R25, R59, R58 ;  /* 0x0000003a3b19723e */ /* 0x000fe200000010ff */
[----:B------:R-:W-:Y:S01]  /*20ab0*/  STSM.16.M88.4 [R89], R12 ;  /* 0x0000000c59007844 */ /* 0x000fe20000000200 */
[----:B------:R-:W-:Y:S02]  /*20ac0*/  F2FP.BF16.F32.PACK_AB R26, R61, R60 ;  /* 0x0000003c3d1a723e */ /* 0x000fe400000010ff */
[----:B------:R-:W-:Y:S02]  /*20ad0*/  F2FP.BF16.F32.PACK_AB R27, R63, R62 ;  /* 0x0000003e3f1b723e */ /* 0x000fe400000010ff */
[----:B------:R-:W-:Y:S02]  /*20ae0*/  F2FP.BF16.F32.PACK_AB R28, R65, R64 ;  /* 0x00000040411c723e */ /* 0x000fe400000010ff */
[----:B------:R-:W-:Y:S01]  /*20af0*/  F2FP.BF16.F32.PACK_AB R29, R67, R66 ;  /* 0x00000042431d723e */ /* 0x000fe200000010ff */
[----:B------:R-:W-:Y:S01]  /*20b00*/  STSM.16.M88.4 [R79], R24 ;  /* 0x000000184f007844 */ /* 0x000fe20000000200 */
[----:B------:R-:W-:-:S02]  /*20b10*/  F2FP.BF16.F32.PACK_AB R30, R69, R68 ;  /* 0x00000044451e723e */ /* 0x000fc400000010ff */
[----:B------:R-:W-:Y:S02]  /*20b20*/  F2FP.BF16.F32.PACK_AB R33, R75, R74 ;  /* 0x0000004a4b21723e */ /* 0x000fe400000010ff */
[----:B------:R-:W-:Y:S01]  /*20b30*/  F2FP.BF16.F32.PACK_AB R34, R77, R76 ;  /* 0x0000004c4d22723e */ /* 0x000fe200000010ff */
[----:B------:R-:W-:Y:S01]  /*20b40*/  STSM.16.M88.4 [R72], R28 ;  /* 0x0000001c48007844 */ /* 0x000fe20000000200 */
[----:B---3--:R-:W-:Y:S02]  /*20b50*/  F2FP.BF16.F32.PACK_AB R4, R81, R80 ;  /* 0x000000505104723e */ /* 0x008fe400000010ff */
[----:B------:R-:W-:Y:S01]  /*20b60*/  F2FP.BF16.F32.PACK_AB R5, R83, R82 ;  /* 0x000000525305723e */ /* 0x000fe200000010ff */
[----:B------:R-:W-:Y:S01]  /*20b70*/  STSM.16.M88.4 [R71], R32 ;  /* 0x0000002047007844 */ /* 0x000fe20000000200 */
[----:B------:R-:W-:Y:S02]  /*20b80*/  F2FP.BF16.F32.PACK_AB R6, R85, R84 ;  /* 0x000000545506723e */ /* 0x000fe400000010ff */
[----:B------:R-:W-:-:S05]  /*20b90*/  F2FP.BF16.F32.PACK_AB R7, R87, R86 ;  /* 0x000000565707723e */ /* 0x000fca00000010ff */
[----:B------:R3:W-:Y:S01]  /*20ba0*/  STSM.16.M88.4 [R2], R4 ;  /* 0x0000000402007844 */ /* 0x0007e20000000200 */
[----:B------:R-:W-:Y:S01]  /*20bb0*/  BAR.SYNC.DEFER_BLOCKING 0x1, 0x100 ;  /* 0x0044000000007b1d */ /* 0x000fe20000010000 */
[----:B------:R-:W-:Y:S02]  /*20bc0*/  IMAD.U32 R48, RZ, RZ, UR4 ;  /* 0x00000004ff307e24 */ /* 0x000fe4000f8e00ff */
[----:B--2---:R-:W-:-:S04]  /*20bd0*/  @P1 IMAD.WIDE R8, R183, 0x4, R8 ;  /* 0x00000004b7081825 */ /* 0x004fc800078e0208 */
[----:B------:R-:W-:-:S04]  /*20be0*/  IMAD R11, R180, 0x40, R178 ;  /* 0x00000040b40b7824 */ /* 0x000fc800078e02b2 */
[----:B---3--:R-:W-:Y:S01]  /*20bf0*/  IMAD.WIDE R4, R11, 0x2, R20 ;  /* 0x000000020b047825 */ /* 0x008fe200078e0214 */
[----:B------:R2:W5:Y:S04]  /*20c00*/  @P0 LDG.E R49, desc[UR6][R36.64] ;  /* 0x0000000624310981 */ /* 0x000568000c1e1900 */
[----:B------:R2:W5:Y:S01]  /*20c10*/  @P1 LDG.E R48, desc[UR6][R8.64] ;  /* 0x0000000608301981 */ /* 0x000562000c1e1900 */
[----:B------:R-:W-:Y:S05]  /*20c20*/  @P1 BRA `(.L_x_1596) ;  /* 0x0000000000141947 */ /* 0x000fea0003800000 */
[----:B------:R-:W-:Y:S05]  /*20c30*/  @!P0 BRA `(.L_x_1596) ;  /* 0x0000000000108947 */ /* 0x000fea0003800000 */
[----:B------:R-:W-:Y:S02]  /*20c40*/  ULDC.64 UR4, c[0x0][0x208] ;  /* 0x0000820000047ab9 */ /* 0x000fe40000000a00 */
[----:B------:R-:W3:Y:S04]  /*20c50*/  LDG.E R7, desc[UR4][R36.64] ;  /* 0x0000000424077981 */ /* 0x000ee8000c1e1900 */
[----:B-----5:R-:W3:Y:S02]  /*20c60*/  LDG.E R48, desc[UR4][R36.64+0x4] ;  /* 0x0000040424307981 */ /* 0x020ee4000c1e1900 */
[----:B---3--:R-:W-:-:S07]  /*20c70*/  IMAD.IADD R48, R48, 0x1, -R7 ;  /* 0x0000000130307824 */ /* 0x008fce00078e0a07 */
.L_x_1596:
[----:B------:R-:W-:Y:S01]  /*20c80*/  SHF.R.S32.HI R50, RZ, 0x1f, R182 ;  /* 0x0000001fff327819 */ /* 0x000fe200000114b6 */
[----:B------:R-:W-:Y:S01]  /*20c90*/  ULDC.64 UR4, c[0x0][0xb70] ;  /* 0x0002dc0000047ab9 */ /* 0x000fe20000000a00 */
[--C-:B-----5:R-:W-:Y:S01]  /*20ca0*/  SHF.R.S32.HI R21, RZ, 0x1f, R49.reuse ;  /* 0x0000001fff157819 */ /* 0x120fe20000011431 */
[----:B------:R-:W-:Y:S01]  /*20cb0*/  IMAD.MOV.U32 R20, RZ, RZ, R49 ;  /* 0x000000ffff147224 */ /* 0x000fe200078e0031 */
[----:B------:R-:W-:Y:S01]  /*20cc0*/  SHF.R.S32.HI R2, RZ, 0x1f, R183 ;  /* 0x0000001fff027819 */ /* 0x000fe200000114b7 */
[----:B------:R-:W-:Y:S01]  /*20cd0*/  IMAD R7, R50, UR4, RZ ;  /* 0x0000000432077c24 */ /* 0x000fe2000f8e02ff */
[----:B------:R-:W-:Y:S01]  /*20ce0*/  SEL R51, R183, RZ, !P0 ;  /* 0x000000ffb7337207 */ /* 0x000fe20004000000 */
[----:B------:R-:W-:Y:S01]  /*20cf0*/  IMAD R11, R187, 0x80, R179 ;  /* 0x00000080bb0b7824 */ /* 0x000fe200078e02b3 */
[----:B------:R-:W-:Y:S01]  /*20d00*/  SEL R52, R2, RZ, !P0 ;  /* 0x000000ff02347207 */ /* 0x000fe20004000000 */
[----:B--2---:R-:W-:Y:S01]  /*20d10*/  IMAD R9, R182, UR5, R7 ;  /* 0x00000005b6097c24 */ /* 0x004fe2000f8e0207 */
[----:B------:R-:W-:Y:S01]  /*20d20*/  IADD3 R37, P1, R4, 0x1000, RZ ;  /* 0x0000100004257810 */ /* 0x000fe20007f3e0ff */
[----:B------:R-:W-:Y:S01]  /*20d30*/  IMAD.WIDE.U32 R6, R182, UR4, R20 ;  /* 0x00000004b6067c25 */ /* 0x000fe2000f8e0014 */
[----:B------:R-:W-:Y:S01]  /*20d40*/  ULDC.64 UR4, c[0x0][0xb78] ;  /* 0x0002de0000047ab9 */ /* 0x000fe20000000a00 */
[----:B------:R-:W-:Y:S01]  /*20d50*/  IADD3 R33, P2, R4, 0x2000, RZ ;  /* 0x0000200004217810 */ /* 0x000fe20007f5e0ff */
[----:B------:R-:W-:Y:S01]  /*20d60*/  ULDC.64 UR6, c[0x0][0x208] ;  /* 0x0000820000067ab9 */ /* 0x000fe20000000a00 */
[----:B------:R-:W-:Y:S01]  /*20d70*/  IMAD.IADD R7, R7, 0x1, R9 ;  /* 0x0000000107077824 */ /* 0x000fe200078e0209 */
[----:B------:R-:W-:Y:S01]  /*20d80*/  SHF.R.S32.HI R9, RZ, 0x1f, R11 ;  /* 0x0000001fff097819 */ /* 0x000fe2000001140b */
[----:B------:R-:W-:Y:S01]  /*20d90*/  IMAD R2, R52, UR4, RZ ;  /* 0x0000000434027c24 */ /* 0x000fe2000f8e02ff */
[----:B------:R-:W-:Y:S01]  /*20da0*/  LOP3.LUT R36, R37, 0x380, RZ, 0xc0, !PT ;  /* 0x0000038025247812 */ /* 0x000fe200078ec0ff */
[----:B------:R-:W-:Y:S01]  /*20db0*/  IMAD.WIDE.U32 R6, R51, UR4, R6 ;  /* 0x0000000433067c25 */ /* 0x000fe2000f8e0006 */
[----:B------:R-:W-:-:S02]  /*20dc0*/  LOP3.LUT R32, R33, 0x380, RZ, 0xc0, !PT ;  /* 0x0000038021207812 */ /* 0x000fc400078ec0ff */
[----:B------:R-:W-:Y:S01]  /*20dd0*/  SHF.R.U64 R36, R36, 0x3, RZ ;  /* 0x0000000324247819 */ /* 0x000fe200000012ff */
[----:B------:R-:W-:Y:S01]  /*20de0*/  IMAD R8, R51, UR5, R2 ;  /* 0x0000000533087c24 */ /* 0x000fe2000f8e0202 */
[----:B------:R-:W-:Y:S01]  /*20df0*/  IADD3 R2, P0, R11, R6, RZ ;  /* 0x000000060b027210 */ /* 0x000fe20007f1e0ff */
[----:B------:R-:W-:Y:S01]  /*20e00*/  ULDC.64 UR4, c[0x0][0xb40] ;  /* 0x0002d00000047ab9 */ /* 0x000fe20000000a00 */
[----:B------:R-:W-:Y:S02]  /*20e10*/  SHF.R.U64 R32, R32, 0x3, RZ ;  /* 0x0000000320207819 */ /* 0x000fe400000012ff */
[----:B------:R-:W-:Y:S02]  /*20e20*/  IADD3.X R7, R9, R7, R8, P0, !PT ;  /* 0x0000000709077210 */ /* 0x000fe400007fe408 */
[----:B------:R-:W-:Y:S02]  /*20e30*/  LEA R46, P0, R2, UR4, 0x2 ;  /* 0x00000004022e7c11 */ /* 0x000fe4000f8010ff */
[----:B------:R-:W-:Y:S01]  /*20e40*/  LOP3.LUT R36, R36, R37, RZ, 0x3c, !PT ;  /* 0x0000002524247212 */ /* 0x000fe200078e3cff */
[----:B------:R-:W-:Y:S01]  /*20e50*/  IMAD.X R37, RZ, RZ, R5, P1 ;  /* 0x000000ffff257224 */ /* 0x000fe200008e0605 */
[----:B------:R-:W-:Y:S01]  /*20e60*/  LEA.HI.X R47, R2, UR5, R7, 0x2, P0 ;  /* 0x00000005022f7c11 */ /* 0x000fe200080f1407 */
[----:B------:R-:W-:Y:S01]  /*20e70*/  VIADD R7, R11, 0x8 ;  /* 0x000000080b077836 */ /* 0x000fe20000000000 */
[----:B------:R-:W-:Y:S01]  /*20e80*/  LOP3.LUT P0, RZ, R191, 0x3, RZ, 0xc0, !PT ;  /* 0x00000003bfff7812 */ /* 0x000fe2000780c0ff */
[----:B------:R-:W-:Y:S01]  /*20e90*/  ULDC.64 UR4, c[0x0][0xaa0] ;  /* 0x0002a80000047ab9 */ /* 0x000fe20000000a00 */
[----:B------:R-:W-:Y:S01]  /*20ea0*/  LOP3.LUT R32, R32, R33, RZ, 0x3c, !PT ;  /* 0x0000002120207212 */ /* 0x000fe200078e3cff */
[----:B------:R-:W-:Y:S01]  /*20eb0*/  IMAD.X R33, RZ, RZ, R5, P2 ;  /* 0x000000ffff217224 */ /* 0x000fe200010e0605 */
[----:B------:R-:W-:-:S02]  /*20ec0*/  IADD3 R29, P6, R4, 0x3000, RZ ;  /* 0x00003000041d7810 */ /* 0x000fc40007fde0ff */
[C---:B------:R-:W-:Y:S02]  /*20ed0*/  IADD3 R25, P5, R4.reuse, 0x4000, RZ ;  /* 0x0000400004197810 */ /* 0x040fe40007fbe0ff */
[C---:B------:R-:W-:Y:S02]  /*20ee0*/  IADD3 R13, P4, R4.reuse, 0x5000, RZ ;  /* 0x00005000040d7810 */ /* 0x040fe40007f9e0ff */
[C---:B------:R-:W-:Y:S02]  /*20ef0*/  IADD3 R9, P3, R4.reuse, 0x6000, RZ ;  /* 0x0000600004097810 */ /* 0x040fe40007f7e0ff */
[----:B------:R-:W-:Y:S02]  /*20f00*/  ISETP.GE.OR P1, PT, R11, R48, P0 ;  /* 0x000000300b00720c */ /* 0x000fe40000726670 */
[----:B------:R-:W-:Y:S02]  /*20f10*/  IADD3 R11, P2, R4, 0x7000, RZ ;  /* 0x00007000040b7810 */ /* 0x000fe40007f5e0ff */
[----:B------:R-:W-:-:S02]  /*20f20*/  LOP3.LUT R28, R29, 0x380, RZ, 0xc0, !PT ;  /* 0x000003801d1c7812 */ /* 0x000fc400078ec0ff */
[----:B------:R-:W-:Y:S02]  /*20f30*/  LOP3.LUT R24, R25, 0x380, RZ, 0xc0, !PT ;  /* 0x0000038019187812 */ /* 0x000fe400078ec0ff */
[----:B------:R-:W-:Y:S02]  /*20f40*/  LOP3.LUT R12, R13, 0x380, RZ, 0xc0, !PT ;  /* 0x000003800d0c7812 */ /* 0x000fe400078ec0ff */
[----:B------:R-:W-:Y:S02]  /*20f50*/  LOP3.LUT R8, R9, 0x380, RZ, 0xc0, !PT ;  /* 0x0000038009087812 */ /* 0x000fe400078ec0ff */
[----:B------:R-:W-:Y:S01]  /*20f60*/  LOP3.LUT R41, R4, 0x380, RZ, 0xc0, !PT ;  /* 0x0000038004297812 */ /* 0x000fe200078ec0ff */
[----:B------:R2:W-:Y:S01]  /*20f70*/  @!P1 STG.E desc[UR6][R46.64], R0 ;  /* 0x000000002e009986 */ /* 0x0005e2000c101906 */
[----:B------:R-:W-:Y:S01]  /*20f80*/  ISETP.GE.OR P0, PT, R7, R48, P0 ;  /* 0x000000300700720c */ /* 0x000fe20000706670 */
[----:B------:R-:W-:Y:S01]  /*20f90*/  IMAD.X R7, RZ, RZ, R5, P2 ;  /* 0x000000ffff077224 */ /* 0x000fe200010e0605 */
[----:B------:R-:W-:-:S02]  /*20fa0*/  LOP3.LUT R2, R11, 0x380, RZ, 0xc0, !PT ;  /* 0x000003800b027812 */ /* 0x000fc400078ec0ff */
[----:B------:R-:W-:Y:S02]  /*20fb0*/  SHF.R.U64 R28, R28, 0x3, RZ ;  /* 0x000000031c1c7819 */ /* 0x000fe400000012ff */
[----:B------:R-:W-:Y:S02]  /*20fc0*/  SHF.R.U64 R24, R24, 0x3, RZ ;  /* 0x0000000318187819 */ /* 0x000fe400000012ff */
[----:B------:R-:W-:Y:S02]  /*20fd0*/  SHF.R.U64 R12, R12, 0x3, RZ ;  /* 0x000000030c0c7819 */ /* 0x000fe400000012ff */
[----:B------:R-:W-:Y:S02]  /*20fe0*/  SHF.R.U64 R8, R8, 0x3, RZ ;  /* 0x0000000308087819 */ /* 0x000fe400000012ff */
[----:B------:R-:W-:Y:S01]  /*20ff0*/  SHF.R.U64 R41, R41, 0x3, RZ ;  /* 0x0000000329297819 */ /* 0x000fe200000012ff */
[----:B------:R3:W-:Y:S01]  /*21000*/  @!P0 STG.E desc[UR6][R46.64+0x20], R3 ;  /* 0x000020032e008986 */ /* 0x0007e2000c101906 */
[----:B------:R-:W-:-:S02]  /*21010*/  SHF.R.U64 R2, R2, 0x3, RZ ;  /* 0x0000000302027819 */ /* 0x000fc400000012ff */
[----:B------:R-:W-:Y:S01]  /*21020*/  LOP3.LUT R28, R28, R29, RZ, 0x3c, !PT ;  /* 0x0000001d1c1c7212 */ /* 0x000fe200078e3cff */
[--C-:B------:R-:W-:Y:S01]  /*21030*/  IMAD.X R29, RZ, RZ, R5.reuse, P6 ;  /* 0x000000ffff1d7224 */ /* 0x100fe200030e0605 */
[----:B------:R-:W-:Y:S01]  /*21040*/  LOP3.LUT R24, R24, R25, RZ, 0x3c, !PT ;  /* 0x0000001918187212 */ /* 0x000fe200078e3cff */
[--C-:B------:R-:W-:Y:S01]  /*21050*/  IMAD.X R25, RZ, RZ, R5.reuse, P5 ;  /* 0x000000ffff197224 */ /* 0x100fe200028e0605 */
[----:B------:R-:W-:Y:S01]  /*21060*/  LOP3.LUT R12, R12, R13, RZ, 0x3c, !PT ;  /* 0x0000000d0c0c7212 */ /* 0x000fe200078e3cff */
[--C-:B------:R-:W-:Y:S01]  /*21070*/  IMAD.X R13, RZ, RZ, R5.reuse, P4 ;  /* 0x000000ffff0d7224 */ /* 0x100fe200020e0605 */
[----:B------:R-:W-:Y:S01]  /*21080*/  LOP3.LUT R8, R8, R9, RZ, 0x3c, !PT ;  /* 0x0000000908087212 */ /* 0x000fe200078e3cff */
[--C-:B------:R-:W-:Y:S01]  /*21090*/  IMAD.X R9, RZ, RZ, R5.reuse, P3 ;  /* 0x000000ffff097224 */ /* 0x100fe200018e0605 */
[----:B------:R-:W-:Y:S01]  /*210a0*/  LOP3.LUT R40, R41, R4, RZ, 0x3c, !PT ;  /* 0x0000000429287212 */ /* 0x000fe200078e3cff */
[----:B------:R-:W-:Y:S01]  /*210b0*/  IMAD.MOV.U32 R41, RZ, RZ, R5 ;  /* 0x000000ffff297224 */ /* 0x000fe200078e0005 */
[----:B------:R-:W-:Y:S01]  /*210c0*/  LOP3.LUT R6, R2, R11, RZ, 0x3c, !PT ;  /* 0x0000000b02067212 */ /* 0x000fe200078e3cff */
[----:B------:R-:W5:Y:S01]  /*210d0*/  LD.E.128 R36, desc[UR6][R36.64] ;  /* 0x0000000624247980 */ /* 0x000f62000c101d00 */
[----:B------:R-:W-:-:S03]  /*210e0*/  SHF.R.S32.HI R45, RZ, 0x1f, R178 ;  /* 0x0000001fff2d7819 */ /* 0x000fc600000114b2 */
[----:B------:R-:W5:Y:S01]  /*210f0*/  LD.E.128 R40, desc[UR6][R40.64] ;  /* 0x0000000628287980 */ /* 0x000f62000c101d00 */
[----:B------:R-:W-:-:S03]  /*21100*/  IMAD.MOV.U32 R44, RZ, RZ, R178 ;  /* 0x000000ffff2c7224 */ /* 0x000fc600078e00b2 */
[----:B------:R-:W5:Y:S04]  /*21110*/  LD.E.128 R32, desc[UR6][R32.64] ;  /* 0x0000000620207980 */ /* 0x000f68000c101d00 */
[----:B------:R-:W5:Y:S04]  /*21120*/  LD.E.128 R28, desc[UR6][R28.64] ;  /* 0x000000061c1c7980 */ /* 0x000f68000c101d00 */
        /* <DEDUP_REMOVED lines=11> */
[----:B---3--:R-:W-:-:S04]  /*211e0*/  IMAD.WIDE.U32 R2, R49, UR4, R44 ;  /* 0x0000000431027c25 */ /* 0x008fc8000f8e002c */
        /* <DEDUP_REMOVED lines=8> */
[----:B------:R-:W-:-:S02]  /*21270*/  VIADD R20, R180, 0x40 ;  /* 0x00000040b4147836 */ /* 0x000fc40000000000 */
[C---:B------:R-:W-:Y:S02]  /*21280*/  IMAD R45, R182.reuse, UR5, R45 ;  /* 0x00000005b62d7c24 */ /* 0x040fe4000f8e022d */
        /* <DEDUP_REMOVED lines=8> */
[----:B------:R-:W-:Y:S01]  /*21310*/  ISETP.GE.AND P1, PT, R21, R47, PT ;  /* 0x0000002f1500720c */ /* 0x000fe20003f26270 */
[C---:B------:R-:W-:Y:S01]  /*21320*/  IMAD.WIDE.U32 R44, R51.reuse, UR4, R2 ;  /* 0x00000004332c7c25 */ /* 0x040fe2000f8e0002 */
[----:B------:R-:W-:Y:S01]  /*21330*/  SHF.R.S32.HI R181, RZ, 0x1f, R180 ;  /* 0x0000001fffb57819 */ /* 0x000fe200000114b4 */
[----:B--2---:R2:W-:Y:S01]  /*21340*/  SYNCS.ARRIVE.TRANS64.RED.A1T0 RZ, [R0+URZ], RZ ;  /* 0x000000ff00ff79a7 */ /* 0x0045e2000810043f */
[----:B------:R-:W-:Y:S01]  /*21350*/  BSSY B1, `(.L_x_1597) ;  /* 0x0000016000017945 */ /* 0x000fe20003800000 */
[----:B------:R-:W-:-:S02]  /*21360*/  IMAD R47, R51, UR5, R20 ;  /* 0x00000005332f7c24 */ /* 0x000fc4000f8e0214 */
[----:B------:R-:W-:-:S04]  /*21370*/  IMAD.WIDE R20, R187, 0x80, R180 ;  /* 0x00000080bb147825 */ /* 0x000fc800078e02b4 */
[----:B------:R-:W-:Y:S01]  /*21380*/  IMAD.IADD R49, R45, 0x1, R47 ;  /* 0x000000012d317824 */ /* 0x000fe200078e022f */
[----:B--2---:R-:W-:Y:S06]  /*21390*/  @P2 BRA `(.L_x_1598) ;  /* 0x0000000000442947 */ /* 0x004fec0003800000 */
[----:B------:R-:W-:Y:S01]  /*213a0*/  ULDC.64 UR4, c[0x0][0xad8] ;  /* 0x0002b60000047ab9 */ /* 0x000fe20000000a00 */
[C---:B------:R-:W-:Y:S01]  /*213b0*/  VIADD R0, R178.reuse, 0x40 ;  /* 0x00000040b2007836 */ /* 0x040fe20000000000 */
        /* <DEDUP_REMOVED lines=13> */
[----:B-----5:R2:W-:Y:S04]  /*21490*/  @!P2 STG.E.128 desc[UR8][R46.64], R40 ;  /* 0x000000282e00a986 */ /* 0x0205e8000c101d08 */
[----:B------:R2:W-:Y:S02]  /*214a0*/  @!P3 STG.E.128 desc[UR8][R46.64+0x80], R24 ;  /* 0x000080182e00b986 */ /* 0x0005e4000c101d08 */
.L_x_1598:
[----:B------:R-:W-:Y:S05]  /*214b0*/  BSYNC B1 ;  /* 0x0000000000017941 */ /* 0x000fea0003800000 */
.L_x_1597:
[----:B------:R-:W-:Y:S04]  /*214c0*/  BSSY B1, `(.L_x_1599) ;  /* 0x0000015000017945 */ /* 0x000fe80003800000 */
[----:B------:R-:W-:Y:S05]  /*214d0*/  @P4 BRA `(.L_x_1600) ;  /* 0x00000000004c4947 */ /* 0x000fea0003800000 */
[----:B--2--5:R-:W-:Y:S01]  /*214e0*/  IADD3 R25, P2, R20, 0x20, RZ ;  /* 0x0000002014197810 */ /* 0x024fe20007f5e0ff */
        /* <DEDUP_REMOVED lines=16> */
[----:B------:R3:W-:Y:S04]  /*215f0*/  @!P3 STG.E.128 desc[UR8][R24.64], R36 ;  /* 0x000000241800b986 */ /* 0x0007e8000c101d08 */
[----:B------:R3:W-:Y:S02]  /*21600*/  @!P4 STG.E.128 desc[UR8][R24.64+0x80], R12 ;  /* 0x0000800c1800c986 */ /* 0x0007e4000c101d08 */
.L_x_1600:
[----:B------:R-:W-:Y:S05]  /*21610*/  BSYNC B1 ;  /* 0x0000000000017941 */ /* 0x000fea0003800000 */
.L_x_1599:
[----:B------:R-:W-:Y:S04]  /*21620*/  BSSY B1, `(.L_x_1601) ;  /* 0x0000015000017945 */ /* 0x000fe80003800000 */
[----:B------:R-:W-:Y:S05]  /*21630*/  @P0 BRA `(.L_x_1602) ;  /* 0x00000000004c0947 */ /* 0x000fea0003800000 */
[----:B---3-5:R-:W-:Y:S01]  /*21640*/  IADD3 R13, P0, R20, 0x40, RZ ;  /* 0x00000040140d7810 */ /* 0x028fe20007f1e0ff */
        /* <DEDUP_REMOVED lines=18> */
.L_x_1602:
[----:B------:R-:W-:Y:S05]  /*21770*/  BSYNC B1 ;  /* 0x0000000000017941 */ /* 0x000fea0003800000 */
.L_x_1601:
[----:B------:R-:W-:Y:S05]  /*21780*/  @P1 BRA `(.L_x_1603) ;  /* 0x0000000800f81947 */ /* 0x000fea0003800000 */
[----:B----45:R-:W-:Y:S01]  /*21790*/  IADD3 R9, P0, R20, 0x60, RZ ;  /* 0x0000006014097810 */ /* 0x030fe20007f1e0ff */
        /* <DEDUP_REMOVED lines=21> */
.L_x_1595:
[----:B------:R-:W-:Y:S01]  /*218f0*/  ULDC.64 UR4, c[0x0][0xbd8] ;  /* 0x0002f60000047ab9 */ /* 0x000fe20000000a00 */
[----:B------:R-:W2:Y:S01]  /*21900*/  LDC.64 R2, c[0x0][0xbd8] ;  /* 0x0002f600ff027b82 */ /* 0x000ea20000000a00 */
[----:B------:R-:W-:Y:S01]  /*21910*/  ISETP.NE.U32.AND P0, PT, RZ, UR4, PT ;  /* 0x00000004ff007c0c */ /* 0x000fe2000bf05070 */
[----:B------:R-:W-:Y:S01]  /*21920*/  IMAD.MOV.U32 R7, RZ, RZ, RZ ;  /* 0x000000ffff077224 */ /* 0x000fe200078e00ff */
[----:B------:R-:W-:Y:S02]  /*21930*/  ULDC.64 UR6, c[0x0][0x208] ;  /* 0x0000820000067ab9 */ /* 0x000fe40000000a00 */
[----:B------:R-:W-:Y:S01]  /*21940*/  ISETP.NE.AND.EX P0, PT, RZ, UR5, PT, P0 ;  /* 0x00000005ff007c0c */ /* 0x000fe2000bf05300 */
[----:B------:R-:W-:Y:S02]  /*21950*/  ULDC.64 UR4, c[0x0][0xbe0] ;  /* 0x0002f80000047ab9 */ /* 0x000fe40000000a00 */
[----:B------:R-:W-:-:S04]  /*21960*/  ISETP.NE.U32.AND P1, PT, RZ, UR4, PT ;  /* 0x00000004ff007c0c */ /* 0x000fc8000bf25070 */
[----:B------:R-:W-:Y:S01]  /*21970*/  ISETP.NE.AND.EX P1, PT, RZ, UR5, PT, P1 ;  /* 0x00000005ff007c0c */ /* 0x000fe2000bf25310 */
[----:B------:R-:W3:Y:S01]  /*21980*/  S2R R8, SR_TID.X ;  /* 0x0000000000087919 */ /* 0x000ee20000002100 */
[----:B--2---:R-:W-:-:S11]  /*21990*/  IMAD.WIDE R2, R183, 0x4, R2 ;  /* 0x00000004b7027825 */ /* 0x004fd600078e0202 */
[----:B------:R-:W2:Y:S01]  /*219a0*/  @P1 LDC.64 R4, c[0x0][0xbe0] ;  /* 0x0002f800ff041b82 */ /* 0x000ea20000000a00 */
[----:B------:R-:W-:Y:S02]  /*219b0*/  ULDC UR4, c[0x0][0xa88] ;  /* 0x0002a20000047ab9 */ /* 0x000fe40000000800 */
[----:B------:R-:W-:Y:S01]  /*219c0*/  IMAD.U32 R0, RZ, RZ, UR4 ;  /* 0x00000004ff007e24 */ /* 0x000fe2000f8e00ff */
[----:B------:R4:W5:Y:S01]  /*219d0*/  @P0 LDG.E R7, desc[UR6][R2.64] ;  /* 0x0000000602070981 */ /* 0x000962000c1e1900 */
[----:B---3--:R-:W-:Y:S02]  /*219e0*/  VIADD R6, R8, 0xffffff80 ;  /* 0xffffff8008067836 */ /* 0x008fe40000000000 */
[----:B--2---:R-:W-:-:S03]  /*219f0*/  @P1 IMAD.WIDE R4, R183, 0x4, R4 ;  /* 0x00000004b7041825 */ /* 0x004fc600078e0204 */
[----:B------:R-:W-:Y:S02]  /*21a00*/  ISETP.GT.AND P2, PT, R6, 0x7f, PT ;  /* 0x0000007f0600780c */ /* 0x000fe40003f44270 */
[----:B------:R4:W5:Y:S01]  /*21a10*/  @P1 LDG.E R0, desc[UR6][R4.64] ;  /* 0x0000000604001981 */ /* 0x000962000c1e1900 */
[----:B------:R-:W-:Y:S10]  /*21a20*/  @P1 BRA `(.L_x_1604) ;  /* 0x0000000000141947 */ /* 0x000ff40003800000 */
[----:B------:R-:W-:Y:S05]  /*21a30*/  @!P0 BRA `(.L_x_1604) ;  /* 0x0000000000108947 */ /* 0x000fea0003800000 */
[----:B------:R-:W-:Y:S02]  /*21a40*/  ULDC.64 UR4, c[0x0][0x208] ;  /* 0x0000820000047ab9 */ /* 0x000fe40000000a00 */
[----:B----4-:R-:W2:Y:S04]  /*21a50*/  LDG.E R5, desc[UR4][R2.64] ;  /* 0x0000000402057981 */ /* 0x010ea8000c1e1900 */
[----:B-----5:R-:W2:Y:S02]  /*21a60*/  LDG.E R0, desc[UR4][R2.64+0x4] ;  /* 0x0000040402007981 */ /* 0x020ea4000c1e1900 */
[----:B--2---:R-:W-:-:S07]  /*21a70*/  IMAD.IADD R0, R0, 0x1, -R5 ;  /* 0x0000000100007824 */ /* 0x004fce00078e0a05 */
.L_x_1604:
[----:B----4-:R-:W-:Y:S01]  /*21a80*/  SHF.R.S32.HI R2, RZ, 0x1f, R183 ;  /* 0x0000001fff027819 */ /* 0x010fe200000114b7 */
[----:B------:R-:W-:Y:S01]  /*21a90*/  BSSY B1, `(.L_x_1605) ;  /* 0x000001d000017945 */ /* 0x000fe20003800000 */
[----:B------:R-:W-:Y:S02]  /*21aa0*/  SHF.R.S32.HI R9, RZ, 0x1f, R182 ;  /* 0x0000001fff097819 */ /* 0x000fe400000114b6 */
[----:B------:R-:W-:Y:S02]  /*21ab0*/  SHF.R.S32.HI R13, RZ, 0x1f, R178 ;  /* 0x0000001fff0d7819 */ /* 0x000fe400000114b2 */
[----:B------:R-:W-:Y:S02]  /*21ac0*/  SEL R11, R183, RZ, !P0 ;  /* 0x000000ffb70b7207 */ /* 0x000fe40004000000 */
[----:B------:R-:W-:Y:S02]  /*21ad0*/  SEL R10, R2, RZ, !P0 ;  /* 0x000000ff020a7207 */ /* 0x000fe40004000000 */
[----:B-----5:R-:W-:Y:S01]  /*21ae0*/  SHF.R.S32.HI R6, RZ, 0x1f, R7 ;  /* 0x0000001fff067819 */ /* 0x020fe20000011407 */
[----:B------:R-:W-:Y:S06]  /*21af0*/  @P2 BRA `(.L_x_1606) ;  /* 0x0000000000582947 */ /* 0x000fec0003800000 */
[----:B------:R-:W-:-:S04]  /*21b00*/  IMAD R2, R187, 0x80, R8 ;  /* 0x00000080bb027824 */ /* 0x000fc800078e0208 */
        /* <DEDUP_REMOVED lines=21> */
.L_x_1606:
[----:B------:R-:W-:Y:S05]  /*21c60*/  BSYNC B1 ;  /* 0x0000000000017941 */ /* 0x000fea0003800000 */
.L_x_1605:
[----:B------:R-:W-:Y:S01]  /*21c70*/  ULDC.64 UR4, c[0x0][0xaa0] ;  /* 0x0002a80000047ab9 */ /* 0x000fe20000000a00 */
[----:B------:R-:W-:Y:S01]  /*21c80*/  IMAD.MOV.U32 R2, RZ, RZ, R178 ;  /* 0x000000ffff027224 */ /* 0x000fe200078e00b2 */
[----:B------:R-:W-:Y:S01]  /*21c90*/  BSSY B1, `(.L_x_1607) ;  /* 0x000002d000017945 */ /* 0x000fe20003800000 */
[----:B--2---:R-:W-:Y:S02]  /*21ca0*/  IMAD.MOV.U32 R3, RZ, RZ, R13 ;  /* 0x000000ffff037224 */ /* 0x004fe400078e000d */
[----:B------:R-:W-:Y:S02]  /*21cb0*/  IMAD R4, R6, UR4, RZ ;  /* 0x0000000406047c24 */ /* 0x000fe4000f8e02ff */
[----:B------:R-:W-:-:S04]  /*21cc0*/  IMAD.WIDE.U32 R2, R7, UR4, R2 ;  /* 0x0000000407027c25 */ /* 0x000fc8000f8e0002 */
[----:B------:R-:W-:Y:S01]  /*21cd0*/  IMAD R7, R7, UR5, R4 ;  /* 0x0000000507077c24 */ /* 0x000fe2000f8e0204 */
[----:B------:R-:W-:Y:S01]  /*21ce0*/  ULDC.64 UR4, c[0x0][0xae0] ;  /* 0x0002b80000047ab9 */ /* 0x000fe20000000a00 */
[C---:B------:R-:W-:Y:S02]  /*21cf0*/  VIADD R4, R180.reuse, 0x20 ;  /* 0x00000020b4047836 */ /* 0x040fe40000000000 */
[----:B------:R-:W-:Y:S02]  /*21d00*/  IMAD.IADD R3, R3, 0x1, R7 ;  /* 0x0000000103037824 */ /* 0x000fe400078e0207 */
[----:B------:R-:W-:Y:S02]  /*21d10*/  IMAD R7, R187, -0x80, R0 ;  /* 0xffffff80bb077824 */ /* 0x000fe400078e0200 */
[----:B------:R-:W-:Y:S02]  /*21d20*/  IMAD R5, R9, UR4, RZ ;  /* 0x0000000409057c24 */ /* 0x000fe4000f8e02ff */
[C---:B------:R-:W-:Y:S01]  /*21d30*/  VIADD R0, R180.reuse, 0x40 ;  /* 0x00000040b4007836 */ /* 0x040fe20000000000 */
[-C--:B------:R-:W-:Y:S01]  /*21d40*/  ISETP.GE.AND P2, PT, R180, R7.reuse, PT ;  /* 0x00000007b400720c */ /* 0x080fe20003f46270 */
[----:B------:R-:W-:Y:S01]  /*21d50*/  IMAD R5, R182, UR5, R5 ;  /* 0x00000005b6057c24 */ /* 0x000fe2000f8e0205 */
[-C--:B------:R-:W-:Y:S01]  /*21d60*/  ISETP.GE.AND P3, PT, R4, R7.reuse, PT ;  /* 0x000000070400720c */ /* 0x080fe20003f66270 */
[----:B------:R-:W-:Y:S01]  /*21d70*/  IMAD.WIDE.U32 R2, R182, UR4, R2 ;  /* 0x00000004b6027c25 */ /* 0x000fe2000f8e0002 */
[----:B------:R-:W-:Y:S01]  /*21d80*/  ULDC.64 UR4, c[0x0][0xae8] ;  /* 0x0002ba0000047ab9 */ /* 0x000fe20000000a00 */
[----:B------:R-:W-:-:S02]  /*21d90*/  ISETP.GE.AND P1, PT, R0, R7, PT ;  /* 0x000000070000720c */ /* 0x000fc40003f26270 */
        /* <DEDUP_REMOVED lines=28> */
.L_x_1608:
[----:B------:R-:W-:Y:S05]  /*21f60*/  BSYNC B1 ;  /* 0x0000000000017941 */ /* 0x000fea0003800000 */
.L_x_1607:
[----:B------:R-:W-:Y:S04]  /*21f70*/  BSSY B1, `(.L_x_1609) ;  /* 0x0000015000017945 */ /* 0x000fe80003800000 */
[----:B------:R-:W-:Y:S05]  /*21f80*/  @P3 BRA `(.L_x_1610) ;  /* 0x00000000004c3947 */ /* 0x000fea0003800000 */
[----:B--2---:R-:W-:Y:S01]  /*21f90*/  IADD3 R9, P2, R6, 0x20, RZ ;  /* 0x0000002006097810 */ /* 0x004fe20007f5e0ff */
        /* <DEDUP_REMOVED lines=18> */
.L_x_1610:
[----:B------:R-:W-:Y:S05]  /*220c0*/  BSYNC B1 ;  /* 0x0000000000017941 */ /* 0x000fea0003800000 */
.L_x_1609:
[----:B------:R-:W-:Y:S04]  /*220d0*/  BSSY B1, `(.L_x_1611) ;  /* 0x0000015000017945 */ /* 0x000fe80003800000 */
[----:B------:R-:W-:Y:S05]  /*220e0*/  @P1 BRA `(.L_x_1612) ;  /* 0x00000000004c1947 */ /* 0x000fea0003800000 */
[----:B--23--:R-:W-:Y:S01]  /*220f0*/  IADD3 R9, P1, R6, 0x40, RZ ;  /* 0x0000004006097810 */ /* 0x00cfe20007f3e0ff */
        /* <DEDUP_REMOVED lines=18> */
.L_x_1612:
[----:B------:R-:W-:Y:S05]  /*22220*/  BSYNC B1 ;  /* 0x0000000000017941 */ /* 0x000fea0003800000 */
.L_x_1611:
        /* <DEDUP_REMOVED lines=20> */
.L_x_1603:
[----:B------:R-:W-:Y:S05]  /*22370*/  BSYNC B0 ;  /* 0x0000000000007941 */ /* 0x000fea0003800000 */
.L_x_1594:
[----:B------:R-:W-:Y:S02]  /*22380*/  ULDC UR4, c[0x0][0xc14] ;  /* 0x0003050000047ab9 */ /* 0x000fe40000000800 */
[----:B-1----:R-:W-:-:S13]  /*22390*/  ISETP.GE.AND P0, PT, R171, UR4, PT ;  /* 0x00000004ab007c0c */ /* 0x002fda000bf06270 */
[----:B------:R-:W-:Y:S05]  /*223a0*/  @!P0 BRA `(.L_x_1613) ;  /* 0xfffffdec00748947 */ /* 0x000fea000383ffff */
[----:B------:R-:W-:Y:S05]  /*223b0*/  BRA `(.L_x_1315) ;  /* 0x0000006800507947 */ /* 0x000fea0003800000 */
.L_x_1313:
[----:B------:R-:W-:-:S08]  /*223c0*/  NOP ;  /* 0x0000000000007918 */ /* 0x000fd00000000000 */
[----:B------:R-:W0:-:S00]  /*223d0*/  USETMAXREG.DEALLOC.CTAPOOL 0x18 ;  /* 0x00000018000079c8 */ /* 0x000e0000080e0500 */
[----:B0-----:R-:W-:-:S06]  /*223e0*/  LOP3.LUT R0, R0, 0x3, RZ, 0xc0, !PT ;  /* 0x0000000300007812 */ /* 0x001fcc00078ec0ff */
[----:B------:R-:W0:Y:S02]  /*223f0*/  SHFL.IDX PT, R0, R0, RZ, 0x1f ;  /* 0x00001fff00007589 */ /* 0x000e2400000e0000 */
[----:B0-----:R-:W-:-:S13]  /*22400*/  ISETP.NE.AND P0, PT, R0, RZ, PT ;  /* 0x000000ff0000720c */ /* 0x001fda0003f05270 */
[----:B------:R-:W-:Y:S05]  /*22410*/  @P0 BRA `(.L_x_1315) ;  /* 0x0000006800380947 */ /* 0x000fea0003800000 */
[----:B------:R-:W2:Y:S01]  /*22420*/  LDL.LU R6, [R1+0x8] ;  /* 0x0000080001067983 */ /* 0x000ea20000300800 */
[----:B------:R-:W-:Y:S01]  /*22430*/  LOP3.LUT R7, R4, 0x1f, RZ, 0xc0, !PT ;  /* 0x0000001f04077812 */ /* 0x000fe200078ec0ff */
[----:B------:R-:W-:Y:S01]  /*22440*/  ULDC UR5, c[0x0][0xc14] ;  /* 0x0003050000057ab9 */ /* 0x000fe20000000800 */
[----:B------:R-:W-:Y:S01]  /*22450*/  CS2R R16, SRZ ;  /* 0x0000000000107805 */ /* 0x000fe2000001ff00 */
[----:B------:R-:W-:Y:S01]  /*22460*/  ULDC.64 UR6, c[0x0][0x208] ;  /* 0x0000820000067ab9 */ /* 0x000fe20000000a00 */
[----:B------:R-:W-:Y:S01]  /*22470*/  ISETP.NE.AND P0, PT, R7, 0x1f, PT ;  /* 0x0000001f0700780c */ /* 0x000fe20003f05270 */
[----:B------:R-:W-:Y:S01]  /*22480*/  ULDC UR4, c[0x0][0xc10] ;  /* 0x0003040000047ab9 */ /* 0x000fe20000000800 */
[----:B--2---:R-:W-:-:S11]  /*22490*/  LOP3.LUT R6, R6, 0xffffff7f, RZ, 0xc0, !PT ;  /* 0xffffff7f06067812 */ /* 0x004fd600078ec0ff */
        /* <DEDUP_REMOVED lines=48> */
.L_x_1618:
        /* <DEDUP_REMOVED lines=17> */
.L_x_1617:
[----:B------:R-:W-:Y:S05]  /*228b0*/  BSYNC B0 ;  /* 0x0000000000007941 */ /* 0x000fea0003800000 */
.L_x_1616:
        /* <DEDUP_REMOVED lines=25> */
.L_x_1614:
        /* <DEDUP_REMOVED lines=21> */
.L_x_1619:
[----:B-12---:R-:W-:Y:S02]  /*22ba0*/  IMAD.MOV R0, RZ, RZ, -R3 ;  /* 0x000000ffff007224 */ /* 0x006fe400078e0a03 */
[----:B---3--:R-:W-:Y:S02]  /*22bb0*/  IMAD R16, R16, UR4, R5 ;  /* 0x0000000410107c24 */ /* 0x008fe4000f8e0205 */
[----:B------:R-:W-:Y:S01]  /*22bc0*/  IMAD R5, R0, R9, RZ ;  /* 0x0000000900057224 */ /* 0x000fe200078e02ff */
[----:B------:R-:W-:Y:S01]  /*22bd0*/  IABS R0, R6 ;  /* 0x0000000600007213 */ /* 0x000fe20000000000 */
[----:B------:R-:W-:-:S04]  /*22be0*/  IMAD.MOV.U32 R2, RZ, RZ, RZ ;  /* 0x000000ffff027224 */ /* 0x000fc800078e00ff */
[----:B------:R-:W-:Y:S01]  /*22bf0*/  IMAD.HI.U32 R2, R3, R5, R2 ;  /* 0x0000000503027227 */ /* 0x000fe200078e0002 */
[----:B------:R-:W-:-:S03]  /*22c00*/  IADD3 R5, -R16, UR6, RZ ;  /* 0x0000000610057c10 */ /* 0x000fc6000fffe1ff */
[----:B------:R-:W-:Y:S01]  /*22c10*/  IMAD.MOV R0, RZ, RZ, -R0 ;  /* 0x000000ffff007224 */ /* 0x000fe200078e0a00 */
        /* <DEDUP_REMOVED lines=16> */
[----:B------:R-:W-:Y:S02]  /*22d20*/  IMAD R5, R6, R2, R5 ;  /* 0x0000000206057224 */ /* 0x000fe400078e0205 */
[----:B------:R-:W-:Y:S01]  /*22d30*/  IMAD.MOV.U32 R2, RZ, RZ, RZ ;  /* 0x000000ffff027224 */ /* 0x000fe200078e00ff */
[----:B------:R-:W-:-:S04]  /*22d40*/  VIADDMNMX R8, R3, UR4, R8, PT ;  /* 0x0000000403087c46 */ /* 0x000fc8000b800108 */
[-C--:B------:R-:W-:Y:S02]  /*22d50*/  IABS R4, R8.reuse ;  /* 0x0000000800047213 */ /* 0x080fe40000000000 */
[----:B------:R-:W-:Y:S02]  /*22d60*/  IABS R6, R8 ;  /* 0x0000000800067213 */ /* 0x000fe40000000000 */
[----:B------:R-:W1:Y:S08]  /*22d70*/  I2F.RP R7, R4 ;  /* 0x0000000400077306 */ /* 0x000e700000209400 */
[----:B-1----:R-:W1:Y:S02]  /*22d80*/  MUFU.RCP R7, R7 ;  /* 0x0000000700077308 */ /* 0x002e640000001000 */
[----:B-1----:R-:W-:Y:S01]  /*22d90*/  VIADD R3, R7, 0xffffffe ;  /* 0x0ffffffe07037836 */ /* 0x002fe20000000000 */
[----:B------:R-:W-:-:S05]  /*22da0*/  IABS R7, R5 ;  /* 0x0000000500077213 */ /* 0x000fca0000000000 */
[----:B------:R-:W1:Y:S02]  /*22db0*/  F2I.FTZ.U32.TRUNC.NTZ R3, R3 ;  /* 0x0000000300037305 */ /* 0x000e64000021f000 */
[----:B-1----:R-:W-:-:S04]  /*22dc0*/  IMAD.MOV R9, RZ, RZ, -R3 ;  /* 0x000000ffff097224 */ /* 0x002fc800078e0a03 */
[----:B------:R-:W-:-:S04]  /*22dd0*/  IMAD R9, R9, R4, RZ ;  /* 0x0000000409097224 */ /* 0x000fc800078e02ff */
[----:B------:R-:W-:-:S04]  /*22de0*/  IMAD.HI.U32 R2, R3, R9, R2 ;  /* 0x0000000903027227 */ /* 0x000fc800078e0002 */
[----:B------:R-:W-:Y:S02]  /*22df0*/  IMAD.MOV R3, RZ, RZ, -R6 ;  /* 0x000000ffff037224 */ /* 0x000fe400078e0a06 */
[----:B------:R-:W-:-:S04]  /*22e00*/  IMAD.HI.U32 R2, R2, R7, RZ ;  /* 0x0000000702027227 */ /* 0x000fc800078e00ff */
[----:B------:R-:W-:-:S05]  /*22e10*/  IMAD R3, R2, R3, R7 ;  /* 0x0000000302037224 */ /* 0x000fca00078e0207 */
[----:B------:R-:W-:-:S13]  /*22e20*/  ISETP.GT.U32.AND P0, PT, R4, R3, PT ;  /* 0x000000030400720c */ /* 0x000fda0003f04070 */
[----:B------:R-:W-:Y:S02]  /*22e30*/  @!P0 IMAD.IADD R3, R3, 0x1, -R4 ;  /* 0x0000000103038824 */ /* 0x000fe400078e0a04 */
[----:B------:R-:W-:-:S03]  /*22e40*/  @!P0 VIADD R2, R2, 0x1 ;  /* 0x0000000102028836 */ /* 0x000fc60000000000 */
[----:B------:R-:W-:Y:S02]  /*22e50*/  ISETP.GE.U32.AND P0, PT, R3, R4, PT ;  /* 0x000000040300720c */ /* 0x000fe40003f06070 */
[C---:B------:R-:W-:Y:S01]  /*22e60*/  LOP3.LUT R3, R5.reuse, R8, RZ, 0x3c, !PT ;  /* 0x0000000805037212 */ /* 0x040fe200078e3cff */
[----:B------:R-:W-:-:S10]  /*22e70*/  IMAD.IADD R5, R5, 0x1, R0 ;  /* 0x0000000105057824 */ /* 0x000fd400078e0200 */
        /* <DEDUP_REMOVED lines=10> */
.L_x_1615:
[----:B------:R-:W-:Y:S02]  /*22f20*/  IMAD.MOV.U32 R17, RZ, RZ, RZ ;  /* 0x000000ffff117224 */ /* 0x000fe400078e00ff */
[----:B------:R-:W-:Y:S02]  /*22f30*/  IMAD.U32 R16, RZ, RZ, UR6 ;  /* 0x00000006ff107e24 */ /* 0x000fe4000f8e00ff */
[----:B------:R-:W-:-:S07]  /*22f40*/  IMAD.MOV.U32 R18, RZ, RZ, RZ ;  /* 0x000000ffff127224 */ /* 0x000fce00078e00ff */
.L_x_1620:
[----:B------:R-:W2:Y:S01]  /*22f50*/  LDL.LU R2, [R1+0x8] ;  /* 0x0000080001027983 */ /* 0x000ea20000300800 */
[----:B------:R-:W1:Y:S02]  /*22f60*/  S2R R5, SR_TID.X ;  /* 0x0000000000057919 */ /* 0x000e640000002100 */
[----:B-1----:R-:W-:-:S04]  /*22f70*/  LOP3.LUT R5, R5, 0x1f, RZ, 0xc0, !PT ;  /* 0x0000001f05057812 */ /* 0x002fc800078ec0ff */
[----:B------:R-:W-:-:S13]  /*22f80*/  ISETP.NE.AND P0, PT, R5, RZ, PT ;  /* 0x000000ff0500720c */ /* 0x000fda0003f05270 */
[----:B------:R-:W1:Y:S01]  /*22f90*/  @!P0 S2R R3, SR_CgaCtaId ;  /* 0x0000000000038919 */ /* 0x000e620000008800 */
[----:B------:R-:W-:-:S04]  /*22fa0*/  @!P0 MOV R0, 0x400 ;  /* 0x0000040000008802 */ /* 0x000fc80000000f00 */
[----:B-1----:R-:W-:-:S05]  /*22fb0*/  @!P0 LEA R0, R3, R0, 0x18 ;  /* 0x0000000003008211 */ /* 0x002fca00078ec0ff */
[----:B------:R1:W-:Y:S02]  /*22fc0*/  @!P0 STS.128 [R0+0x2a8d0], R16 ;  /* 0x02a8d01000008388 */ /* 0x0003e40000000c00 */
[----:B-1----:R-:W-:Y:S01]  /*22fd0*/  IMAD.MOV.U32 R0, RZ, RZ, 0x1 ;  /* 0x00000001ff007424 */ /* 0x002fe200078e00ff */
        /* <DEDUP_REMOVED lines=9> */
[----:B------:R-:W2:Y:S01]  /*23070*/  S2R R4, SR_TID.X ;  /* 0x0000000000047919 */ /* 0x000ea20000002100 */
[----:B------:R-:W-:Y:S01]  /*23080*/  ISETP.NE.AND P1, PT, R5, RZ, PT ;  /* 0x000000ff0500720c */ /* 0x000fe20003f25270 */
[----:B-1----:R-:W-:Y:S01]  /*23090*/  IMAD.MOV.U32 R0, RZ, RZ, 0x1 ;  /* 0x00000001ff007424 */ /* 0x002fe200078e00ff */
[----:B------:R-:W-:Y:S01]  /*230a0*/  LOP3.LUT R2, R2, 0xffffffbf, RZ, 0xc0, !PT ;  /* 0xffffffbf02027812 */ /* 0x000fe200078ec0ff */
[----:B------:R1:W-:Y:S01]  /*230b0*/  STL [R1+0x28], RZ ;  /* 0x000028ff01007387 */ /* 0x0003e20000100800 */
[----:B------:R-:W-:Y:S01]  /*230c0*/  ULDC.64 UR38, c[0x0][0x198] ;  /* 0x0000660000267ab9 */ /* 0x000fe20000000a00 */
[----:B------:R-:W-:Y:S01]  /*230d0*/  ULDC UR36, c[0x0][0xc] ;  /* 0x0000030000247ab9 */ /* 0x000fe20000000800 */
[----:B------:R-:W-:Y:S01]  /*230e0*/  LOP3.LUT R2, R2, 0xfffffffd, RZ, 0xc0, !PT ;  /* 0xfffffffd02027812 */ /* 0x000fe200078ec0ff */
[----:B------:R1:W-:Y:S01]  /*230f0*/  STL [R1+0x14], R0 ;  /* 0x0000140001007387 */ /* 0x0003e20000100800 */
[----:B------:R-:W-:-:S03]  /*23100*/  ULOP3.LUT UR37, UR60, 0x2, URZ, 0xfc, !UPT ;  /* 0x000000023c257892 */ /* 0x000fc6000f8efc3f */
[----:B------:R1:W-:Y:S04]  /*23110*/  STL [R1+0x4], RZ ;  /* 0x000004ff01007387 */ /* 0x0003e80000100800 */
[----:B------:R1:W-:Y:S04]  /*23120*/  STL [R1], RZ ;  /* 0x000000ff01007387 */ /* 0x0003e80000100800 */
[----:B------:R1:W-:Y:S01]  /*23130*/  STL [R1+0x10], R0 ;  /* 0x0000100001007387 */ /* 0x0003e20000100800 */
[----:B--2---:R-:W-:-:S04]  /*23140*/  LOP3.LUT R4, R4, 0x7f, RZ, 0xc0, !PT ;  /* 0x0000007f04047812 */ /* 0x004fc800078ec0ff */
[C---:B------:R-:W-:Y:S02]  /*23150*/  ISETP.NE.AND P2, PT, R4.reuse, RZ, PT ;  /* 0x000000ff0400720c */ /* 0x040fe40003f45270 */
[----:B------:R-:W-:-:S11]  /*23160*/  ISETP.NE.OR P0, PT, R4, RZ, !P1 ;  /* 0x000000ff0400720c */ /* 0x000fd60004f05670 */
[----:B------:R-:W-:-:S04]  /*23170*/  @P2 LOP3.LUT R2, R2, 0x2, RZ, 0xfc, !PT ;  /* 0x0000000202022812 */ /* 0x000fc800078efcff */
[----:B------:R-:W-:-:S05]  /*23180*/  @P0 LOP3.LUT R2, R2, 0x40, RZ, 0xfc, !PT ;  /* 0x0000004002020812 */ /* 0x000fca00078efcff */
[----:B------:R1:W-:Y:S02]  /*23190*/  STL [R1+0x8], R2 ;  /* 0x0000080201007387 */ /* 0x0003e40000100800 */
.L_x_1727:
[----:B------:R-:W-:Y:S05]  /*231a0*/  YIELD ;  /* 0x0000000000007946 */ /* 0x000fea0003800000 */
[----:B------:R-:W-:Y:S01]  /*231b0*/  ULDC.64 UR4, c[0x0][0xa28] ;  /* 0x00028a0000047ab9 */ /* 0x000fe20000000a00 */
[----:B------:R-:W-:Y:S01]  /*231c0*/  IMAD.MOV.U32 R5, RZ, RZ, RZ ;  /* 0x000000ffff057224 */ /* 0x000fe200078e00ff */
[----:B------:R-:W-:Y:S01]  /*231d0*/  ISETP.NE.U32.AND P0, PT, RZ, UR4, PT ;  /* 0x00000004ff007c0c */ /* 0x000fe2000bf05070 */
[----:B------:R-:W-:Y:S01]  /*231e0*/  ULDC.64 UR6, c[0x0][0x208] ;  /* 0x0000820000067ab9 */ /* 0x000fe20000000a00 */
[----:B-1----:R-:W-:Y:S01]  /*231f0*/  IMAD.MOV.U32 R0, RZ, RZ, RZ ;  /* 0x000000ffff007224 */ /* 0x002fe200078e00ff */
[----:B------:R-:W-:Y:S01]  /*23200*/  ULDC.64 UR8, c[0x0][0xa08] ;  /* 0x0002820000087ab9 */ /* 0x000fe20000000a00 */
[----:B------:R-:W-:Y:S01]  /*23210*/  ISETP.NE.AND.EX P0, PT, RZ, UR5, PT, P0 ;  /* 0x00000005ff007c0c */ /* 0x000fe2000bf05300 */
[----:B------:R-:W-:Y:S01]  /*23220*/  ULDC.64 UR4, c[0x0][0xa00] ;  /* 0x0002800000047ab9 */ /* 0x000fe20000000a00 */
[----:B------:R-:W-:-:S11]  /*23230*/  ULDC.64 UR10, c[0x0][0xa10] ;  /* 0x00028400000a7ab9 */ /* 0x000fd60000000a00 */
[----:B--2---:R-:W1:Y:S01]  /*23240*/  @P0 LDC.64 R2, c[0x0][0xa28] ;  /* 0x00028a00ff020b82 */ /* 0x004e620000000a00 */
[----:B------:R-:W-:Y:S01]  /*23250*/  ISETP.NE.U32.AND P2, PT, RZ, UR4, PT ;  /* 0x00000004ff007c0c */ /* 0x000fe2000bf45070 */
[----:B-1----:R-:W-:-:S05]  /*23260*/  @P0 IMAD.WIDE R2, R19, 0x4, R2 ;  /* 0x0000000413020825 */ /* 0x002fca00078e0202 */
[----:B------:R1:W5:Y:S01]  /*23270*/  @P0 LDG.E R5, desc[UR6][R2.64] ;  /* 0x0000000602050981 */ /* 0x000362000c1e1900 */
[----:B------:R-:W-:Y:S01]  /*23280*/  ISETP.NE.AND.EX P2, PT, RZ, UR5, PT, P2 ;  /* 0x00000005ff007c0c */ /* 0x000fe2000bf45320 */
[----:B------:R-:W-:Y:S01]  /*23290*/  ULDC.64 UR4, c[0x0][0xa18] ;  /* 0x0002860000047ab9 */ /* 0x000fe20000000a00 */
[----:B-1----:R-:W1:Y:S02]  /*232a0*/  LDC.64 R2, c[0x0][0xa00] ;  /* 0x00028000ff027b82 */ /* 0x002e640000000a00 */
[----:B-1----:R-:W-:-:S09]  /*232b0*/  IMAD.WIDE R2, R19, 0x4, R2 ;  /* 0x0000000413027825 */ /* 0x002fd200078e0202 */
[----:B------:R-:W2:Y:S01]  /*232c0*/  @P2 LDG.E R0, desc[UR6][R2.64] ;  /* 0x0000000602002981 */ /* 0x000ea2000c1e1900 */
[----:B------:R-:W-:Y:S01]  /*232d0*/  ISETP.NE.U32.AND P0, PT, RZ, UR4, PT ;  /* 0x00000004ff007c0c */ /* 0x000fe2000bf05070 */
[----:B------:R-:W-:-:S03]  /*232e0*/  ULDC UR4, c[0x0][0x288] ;  /* 0x0000a20000047ab9 */ /* 0x000fc60000000800 */
[----:B------:R-:W-:-:S13]  /*232f0*/  ISETP.NE.AND.EX P0, PT, RZ, UR5, PT, P0 ;  /* 0x00000005ff007c0c */ /* 0x000fda000bf05300 */
[----:B------:R-:W1:Y:S01]  /*23300*/  @P0 LDC.64 R6, c[0x0][0xa18] ;  /* 0x00028600ff060b82 */ /* 0x000e620000000a00 */
[----:B------:R-:W-:-:S04]  /*23310*/  ISETP.NE.U32.AND P1, PT, RZ, UR8, PT ;  /* 0x00000008ff007c0c */ /* 0x000fc8000bf25070 */
[----:B------:R-:W-:Y:S02]  /*23320*/  ISETP.NE.AND.EX P3, PT, RZ, UR9, PT, P1 ;  /* 0x00000009ff007c0c */ /* 0x000fe4000bf65310 */
[----:B------:R-:W-:-:S04]  /*23330*/  ISETP.NE.U32.AND P1, PT, RZ, UR10, PT ;  /* 0x0000000aff007c0c */ /* 0x000fc8000bf25070 */
[----:B------:R-:W-:Y:S01]  /*23340*/  ISETP.NE.AND.EX P1, PT, RZ, UR11, PT, P1 ;  /* 0x0000000bff007c0c */ /* 0x000fe2000bf25310 */
        /* <DEDUP_REMOVED lines=8> */
[----:B------:R-:W-:Y:S01]  /*233d0*/  ULDC UR6, c[0x0][0x338] ;  /* 0x0000ce0000067ab9 */ /* 0x000fe20000000800 */
[----:B------:R-:W-:Y:S01]  /*233e0*/  ULDC UR5, c[0x0][0x2e0] ;  /* 0x0000b80000057ab9 */ /* 0x000fe20000000800 */
[----:B------:R-:W-:Y:S01]  /*233f0*/  USEL UR4, UR4, 0x1, UP0 ;  /* 0x0000000104047887 */ /* 0x000fe20008000000 */
[----:B0-----:R-:W-:-:S03]  /*23400*/  IMAD.U32 R11, RZ, RZ, UR6 ;  /* 0x00000006ff0b7e24 */ /* 0x001fc6000f8e00ff */
[----:B------:R-:W-:-:S06]  /*23410*/  UIMAD UR4, UR4, UR5, URZ ;  /* 0x00000005040472a4 */ /* 0x000fcc000f8e023f */
[----:B------:R-:W-:Y:S01]  /*23420*/  IMAD.U32 R8, RZ, RZ, UR4 ;  /* 0x00000004ff087e24 */ /* 0x000fe2000f8e00ff */
[----:B-1----:R-:W-:Y:S06]  /*23430*/  @P0 BRA `(.L_x_1622) ;  /* 0x0000000000140947 */ /* 0x002fec0003800000 */
[----:B------:R-:W-:Y:S05]  /*23440*/  @!P2 BRA `(.L_x_1622) ;  /* 0x000000000010a947 */ /* 0x000fea0003800000 */
[----:B------:R-:W-:Y:S02]  /*23450*/  ULDC.64 UR4, c[0x0][0x208] ;  /* 0x0000820000047ab9 */ /* 0x000fe40000000a00 */
[----:B------:R-:W2:Y:S04]  /*23460*/  LDG.E R7, desc[UR4][R2.64] ;  /* 0x0000000402077981 */ /* 0x000ea8000c1e1900 */
[----:B-----5:R-:W2:Y:S02]  /*23470*/  LDG.E R0, desc[UR4][R2.64+0x4] ;  /* 0x0000040402007981 */ /* 0x020ea4000c1e1900 */
[----:B--2---:R-:W-:-:S07]  /*23480*/  IMAD.IADD R0, R0, 0x1, -R7 ;  /* 0x0000000100007824 */ /* 0x004fce00078e0a07 */
.L_x_1622:
[----:B------:R-:W0:Y:S01]  /*23490*/  LDC.64 R6, c[0x0][0xa08] ;  /* 0x00028200ff067b82 */ /* 0x000e220000000a00 */
[----:B------:R-:W-:Y:S01]  /*234a0*/  IMAD.MOV.U32 R9, RZ, RZ, RZ ;  /* 0x000000ffff097224 */ /* 0x000fe200078e00ff */
[----:B------:R-:W-:-:S06]  /*234b0*/  ULDC.64 UR4, c[0x0][0x208] ;  /* 0x0000820000047ab9 */ /* 0x000fcc0000000a00 */
[----:B------:R-:W1:Y:S01]  /*234c0*/  LDC.64 R2, c[0x0][0xa10] ;  /* 0x00028400ff027b82 */ /* 0x000e620000000a00 */
[----:B0-----:R-:W-:-:S05]  /*234d0*/  IMAD.WIDE R6, R19, 0x4, R6 ;  /* 0x0000000413067825 */ /* 0x001fca00078e0206 */
[----:B------:R-:W2:Y:S01]  /*234e0*/  @P3 LDG.E R9, desc[UR4][R6.64] ;  /* 0x0000000406093981 */ /* 0x000ea2000c1e1900 */
[----:B------:R-:W-:Y:S02]  /*234f0*/  IMAD.MOV.U32 R4, RZ, RZ, RZ ;  /* 0x000000ffff047224 */ /* 0x000fe400078e00ff */
[----:B-1----:R-:W-:-:S05]  /*23500*/  IMAD.WIDE R2, R19, 0x4, R2 ;  /* 0x0000000413027825 */ /* 0x002fca00078e0202 */
[----:B------:R0:W5:Y:S01]  /*23510*/  @P1 LDG.E R4, desc[UR4][R2.64] ;  /* 0x0000000402041981 */ /* 0x000162000c1e1900 */
[----:B------:R-:W-:Y:S02]  /*23520*/  ULDC.64 UR4, c[0x0][0xa20] ;  /* 0x0002880000047ab9 */ /* 0x000fe40000000a00 */
[----:B------:R-:W-:-:S04]  /*23530*/  ISETP.NE.U32.AND P0, PT, RZ, UR4, PT ;  /* 0x00000004ff007c0c */ /* 0x000fc8000bf05070 */
[----:B------:R-:W-:Y:S01]  /*23540*/  ISETP.NE.AND.EX P0, PT, RZ, UR5, PT, P0 ;  /* 0x00000005ff007c0c */ /* 0x000fe2000bf05300 */
[----:B--2--5:R-:W-:-:S05]  /*23550*/  IMAD.IADD R9, R9, 0x1, R5 ;  /* 0x0000000109097824 */ /* 0x024fca00078e0205 */
[----:B------:R0:W-:Y:S07]  /*23560*/  STL [R1+0xc], R9 ;  /* 0x00000c0901007387 */ /* 0x0001ee0000100800 */
[----:B------:R-:W-:Y:S05]  /*23570*/  @!P0 BRA `(.L_x_1623) ;  /* 0x0000000000148947 */ /* 0x000fea0003800000 */
[----:B0-----:R-:W0:Y:S01]  /*23580*/  LDC.64 R8, c[0x0][0xa20] ;  /* 0x00028800ff087b82 */ /* 0x001e220000000a00 */
[----:B------:R-:W-:Y:S01]  /*23590*/  ULDC.64 UR4, c[0x0][0x208] ;  /* 0x0000820000047ab9 */ /* 0x000fe20000000a00 */
[----:B0-----:R-:W-:-:S06]  /*235a0*/  IMAD.WIDE R8, R19, 0x4, R8 ;  /* 0x0000000413087825 */ /* 0x001fcc00078e0208 */
[----:B------:R1:W5:Y:S01]  /*235b0*/  LDG.E R8, desc[UR4][R8.64] ;  /* 0x0000000408087981 */ /* 0x000362000c1e1900 */
[----:B------:R-:W-:Y:S05]  /*235c0*/  BRA `(.L_x_1624) ;  /* 0x0000000000147947 */ /* 0x000fea0003800000 */
.L_x_1623:
[----:B------:R-:W-:Y:S05]  /*235d0*/  @!P3 BRA `(.L_x_1624) ;  /* 0x000000000010b947 */ /* 0x000fea0003800000 */
[----:B------:R-:W-:Y:S02]  /*235e0*/  ULDC.64 UR4, c[0x0][0x208] ;  /* 0x0000820000047ab9 */ /* 0x000fe40000000a00 */
[----:B------:R-:W2:Y:S04]  /*235f0*/  LDG.E R8, desc[UR4][R6.64] ;  /* 0x0000000406087981 */ /* 0x000ea8000c1e1900 */
[----:B------:R-:W2:Y:S02]  /*23600*/  LDG.E R6, desc[UR4][R6.64+0x4] ;  /* 0x0000040406067981 */ /* 0x000ea4000c1e1900 */
[----:B--2---:R-:W-:-:S07]  /*23610*/  IMAD.IADD R8, R6, 0x1, -R8 ;  /* 0x0000000106087824 */ /* 0x004fce00078e0a08 */
.L_x_1624:
[----:B------:R-:W-:Y:S02]  /*23620*/  ULDC.64 UR4, c[0x0][0x208] ;  /* 0x0000820000047ab9 */ /* 0x000fe40000000a00 */
[----:B------:R-:W2:Y:S04]  /*23630*/  @P1 LDG.E R6, desc[UR4][R2.64] ;  /* 0x0000000402061981 */ /* 0x000ea8000c1e1900 */
[----:B0-----:R-:W2:Y:S01]  /*23640*/  @P1 LDG.E R2, desc[UR4][R2.64+0x4] ;  /* 0x0000040402021981 */ /* 0x001ea2000c1e1900 */
[----:B-----5:R-:W-:Y:S02]  /*23650*/  IMAD.IADD R7, R8, 0x1, -R5 ;  /* 0x0000000108077824 */ /* 0x020fe400078e0a05 */
[----:B--2---:R-:W-:Y:S01]  /*23660*/  @P1 IMAD.IADD R11, R2, 0x1, -R6 ;  /* 0x00000001020b1824 */ /* 0x004fe200078e0a06 */
[----:B------:R-:W-:-:S03]  /*23670*/  LEA R6, R17, 0x80, 0x7 ;  /* 0x0000008011067811 */ /* 0x000fc600078e38ff */
[----:B------:R-:W-:-:S04]  /*23680*/  IMAD.IADD R5, R7, 0x1, R11 ;  /* 0x0000000107057824 */ /* 0x000fc800078e020b */
[C---:B------:R-:W-:Y:S01]  /*23690*/  VIADD R20, R5.reuse, 0x5f ;  /* 0x0000005f05147836 */ /* 0x040fe20000000000 */
[----:B------:R-:W-:-:S03]  /*236a0*/  IADD3 R6, R5, R6, -R0 ;  /* 0x0000000605067210 */ /* 0x000fc60007ffe800 */
[----:B------:R-:W-:-:S05]  /*236b0*/  IMAD.HI R20, R20, 0x2aaaaaab, RZ ;  /* 0x2aaaaaab14147827 */ /* 0x000fca00078e02ff */
[----:B------:R-:W-:-:S04]  /*236c0*/  SHF.R.U32.HI R2, RZ, 0x1f, R20 ;  /* 0x0000001fff027819 */ /* 0x000fc80000011614 */
[----:B------:R-:W-:Y:S02]  /*236d0*/  LEA.HI.SX32 R20, R20, R2, 0x1c ;  /* 0x0000000214147211 */ /* 0x000fe400078fe2ff */
[----:B------:R-:W0:Y:S02]  /*236e0*/  LDC.64 R2, c[0x0][0x9e0] ;  /* 0x00027800ff027b82 */ /* 0x000e240000000a00 */
[----:B0-----:R-:W-:Y:S01]  /*236f0*/  ISETP.GE.AND P2, PT, R3, 0x1, PT ;  /* 0x000000010300780c */ /* 0x001fe20003f46270 */
[----:B------:R-:W-:-:S12]  /*23700*/  IMAD.IADD R2, R6, 0x1, R2 ;  /* 0x0000000106027824 */ /* 0x000fd800078e0202 */
[----:B------:R-:W-:Y:S05]  /*23710*/  @!P2 BRA `(.L_x_1625) ;  /* 0x000000000048a947 */ /* 0x000fea0003800000 */
[C---:B------:R-:W-:Y:S01]  /*23720*/  ISETP.GT.AND P0, PT, R6.reuse, RZ, PT ;  /* 0x000000ff0600720c */ /* 0x040fe20003f04270 */
[----:B------:R-:W-:Y:S01]  /*23730*/  BSSY B0, `(.L_x_1626) ;  /* 0x000000e000007945 */ /* 0x000fe20003800000 */
[----:B------:R-:W-:-:S11]  /*23740*/  VIADD R10, R6, 0xffffffff ;  /* 0xffffffff060a7836 */ /* 0x000fd60000000000 */
[----:B------:R-:W-:Y:S05]  /*23750*/  @P0 BRA `(.L_x_1627) ;  /* 0x00000000001c0947 */ /* 0x000fea0003800000 */
[----:B------:R-:W-:Y:S01]  /*23760*/  ISETP.NE.AND P0, PT, R3, 0x1, PT ;  /* 0x000000010300780c */ /* 0x000fe20003f05270 */
[----:B------:R-:W-:-:S12]  /*23770*/  IMAD.MOV R10, RZ, RZ, -R6 ;  /* 0x000000ffff0a7224 */ /* 0x000fd800078e0a06 */
[----:B-1----:R-:W0:Y:S02]  /*23780*/  @P0 LDC.64 R8, c[0x0][0x9e8] ;  /* 0x00027a00ff080b82 */ /* 0x002e240000000a00 */
[----:B0-----:R-:W-:-:S05]  /*23790*/  @P0 IMAD.HI.U32 R8, R10, R8, RZ ;  /* 0x000000080a080227 */ /* 0x001fca00078e00ff */
[----:B------:R-:W-:-:S04]  /*237a0*/  @P0 SHF.R.U32.HI R10, RZ, R9, R8 ;  /* 0x00000009ff0a0219 */ /* 0x000fc80000011608 */
[----:B------:R-:W-:Y:S01]  /*237b0*/  LOP3.LUT R10, RZ, R10, RZ, 0x33, !PT ;  /* 0x0000000aff0a7212 */ /* 0x000fe200078e33ff */
[----:B------:R-:W-:Y:S06]  /*237c0*/  BRA `(.L_x_1628) ;  /* 0x0000000000107947 */ /* 0x000fec0003800000 */
.L_x_1627:
[----:B------:R-:W-:-:S13]  /*237d0*/  ISETP.NE.AND P0, PT, R3, 0x1, PT ;  /* 0x000000010300780c */ /* 0x000fda0003f05270 */
[----:B-1----:R-:W0:Y:S02]  /*237e0*/  @P0 LDC.64 R8, c[0x0][0x9e8] ;  /* 0x00027a00ff080b82 */ /* 0x002e240000000a00 */
[----:B0-----:R-:W-:-:S05]  /*237f0*/  @P0 IMAD.HI.U32 R8, R10, R8, RZ ;  /* 0x000000080a080227 */ /* 0x001fca00078e00ff */
[----:B------:R-:W-:-:S07]  /*23800*/  @P0 SHF.R.U32.HI R10, RZ, R9, R8 ;  /* 0x00000009ff0a0219 */ /* 0x000fce0000011608 */
.L_x_1628:
[----:B------:R-:W-:Y:S05]  /*23810*/  BSYNC B0 ;  /* 0x0000000000007941 */ /* 0x000fea0003800000 */
.L_x_1626:
[----:B------:R-:W-:-:S05]  /*23820*/  IMAD R10, R10, R3, R3 ;  /* 0x000000030a0a7224 */ /* 0x000fca00078e0203 */
[----:B------:R-:W-:-:S07]  /*23830*/  VIMNMX R2, R2, R10, PT ;  /* 0x0000000a02027248 */ /* 0x000fce0003fe0100 */
.L_x_1625:
        /* <DEDUP_REMOVED lines=10> */
[----:B-1----:R-:W0:Y:S02]  /*238e0*/  @P0 LDC.64 R8, c[0x0][0x9e8] ;  /* 0x00027a00ff080b82 */ /* 0x002e240000000a00 */
[----:B0-----:R-:W-:-:S05]  /*238f0*/  @P0 IMAD.HI.U32 R8, R10, R8, RZ ;  /* 0x000000080a080227 */ /* 0x001fca00078e00ff */
[----:B------:R-:W-:-:S04]  /*23900*/  @P0 SHF.R.U32.HI R10, RZ, R9, R8 ;  /* 0x00000009ff0a0219 */ /* 0x000fc80000011608 */
[----:B------:R-:W-:Y:S01]  /*23910*/  LOP3.LUT R10, RZ, R10, RZ, 0x33, !PT ;  /* 0x0000000aff0a7212 */ /* 0x000fe200078e33ff */
[----:B------:R-:W-:Y:S06]  /*23920*/  BRA `(.L_x_1632) ;  /* 0x0000000000147947 */ /* 0x000fec0003800000 */
.L_x_1631:
[----:B------:R-:W-:Y:S01]  /*23930*/  ISETP.NE.AND P0, PT, R3, 0x1, PT ;  /* 0x000000010300780c */ /* 0x000fe20003f05270 */
[----:B------:R-:W-:-:S12]  /*23940*/  IMAD.MOV.U32 R10, RZ, RZ, R0 ;  /* 0x000000ffff0a7224 */ /* 0x000fd800078e0000 */
[----:B-1----:R-:W0:Y:S02]  /*23950*/  @P0 LDC.64 R8, c[0x0][0x9e8] ;  /* 0x00027a00ff080b82 */ /* 0x002e240000000a00 */
[----:B0-----:R-:W-:-:S05]  /*23960*/  @P0 IMAD.HI.U32 R8, R0, R8, RZ ;  /* 0x0000000800080227 */ /* 0x001fca00078e00ff */
[----:B------:R-:W-:-:S07]  /*23970*/  @P0 SHF.R.U32.HI R10, RZ, R9, R8 ;  /* 0x00000009ff0a0219 */ /* 0x000fce0000011608 */
.L_x_1632:
[----:B------:R-:W-:Y:S05]  /*23980*/  BSYNC B0 ;  /* 0x0000000000007941 */ /* 0x000fea0003800000 */
.L_x_1630:
[----:B------:R-:W-:-:S05]  /*23990*/  IMAD R3, R10, R3, RZ ;  /* 0x000000030a037224 */ /* 0x000fca00078e02ff */
[----:B------:R-:W-:-:S07]  /*239a0*/  VIMNMX R5, R5, R3, !PT ;  /* 0x0000000305057248 */ /* 0x000fce0007fe0100 */
.L_x_1629:
[----:B------:R-:W-:Y:S01]  /*239b0*/  VIADD R3, R2, 0x5f ;  /* 0x0000005f02037836 */ /* 0x000fe20000000000 */
[----:B------:R-:W-:Y:S01]  /*239c0*/  BSSY B0, `(.L_x_1633) ;  /* 0x00000e9000007945 */ /* 0x000fe20003800000 */
[----:B------:R-:W-:Y:S01]  /*239d0*/  IMAD.HI R5, R5, 0x2aaaaaab, RZ ;  /* 0x2aaaaaab05057827 */ /* 0x000fe200078e02ff */
[----:B------:R-:W-:-:S03]  /*239e0*/  PLOP3.LUT P2, PT, PT, PT, PT, 0x80, 0x0 ;  /* 0x000000000000781c */ /* 0x000fc60003f4f070 */
[----:B------:R-:W-:-:S05]  /*239f0*/  IMAD.HI R3, R3, 0x2aaaaaab, RZ ;  /* 0x2aaaaaab03037827 */ /* 0x000fca00078e02ff */
[----:B------:R-:W-:-:S04]  /*23a00*/  SHF.R.U32.HI R2, RZ, 0x1f, R3 ;  /* 0x0000001fff027819 */ /* 0x000fc80000011603 */
[----:B------:R-:W-:Y:S02]  /*23a10*/  LEA.HI.SX32 R3, R3, R2, 0x1c ;  /* 0x0000000203037211 */ /* 0x000fe400078fe2ff */
[----:B------:R-:W-:Y:S02]  /*23a20*/  SHF.R.U32.HI R2, RZ, 0x1f, R5 ;  /* 0x0000001fff027819 */ /* 0x000fe40000011605 */
[----:B------:R-:W-:Y:S02]  /*23a30*/  VIMNMX R3, R20, R3, PT ;  /* 0x0000000314037248 */ /* 0x000fe40003fe0100 */
[----:B------:R-:W-:-:S04]  /*23a40*/  LEA.HI.SX32 R2, R5, R2, 0x1c ;  /* 0x0000000205027211 */ /* 0x000fc800078fe2ff */
[----:B------:R-:W-:-:S05]  /*23a50*/  VIMNMX R2, RZ, R2, !PT ;  /* 0x00000002ff027248 */ /* 0x000fca0007fe0100 */
[--C-:B------:R-:W-:Y:S02]  /*23a60*/  IMAD R2, R2, 0x60, -R7.reuse ;  /* 0x0000006002027824 */ /* 0x100fe400078e0a07 */
[----:B------:R-:W-:-:S03]  /*23a70*/  IMAD R7, R3, 0x60, -R7 ;  /* 0x0000006003077824 */ /* 0x000fc600078e0a07 */
[----:B------:R-:W-:Y:S02]  /*23a80*/  VIMNMX R3, RZ, R2, !PT ;  /* 0x00000002ff037248 */ /* 0x000fe40007fe0100 */
[----:B------:R-:W-:-:S03]  /*23a90*/  VIMNMX R11, R7, R11, PT ;  /* 0x0000000b070b7248 */ /* 0x000fc60003fe0100 */
[----:B-1----:R-:W-:Y:S01]  /*23aa0*/  IMAD.WIDE.U32 R8, R3, -0x55555555, RZ ;  /* 0xaaaaaaab03087825 */ /* 0x002fe200078e00ff */
[----:B------:R-:W-:-:S04]  /*23ab0*/  ISETP.GT.AND P0, PT, R11, R3, PT ;  /* 0x000000030b00720c */ /* 0x000fc80003f04270 */
[----:B------:R-:W-:-:S05]  /*23ac0*/  SHF.R.U32.HI R2, RZ, 0x6, R9 ;  /* 0x00000006ff027819 */ /* 0x000fca0000011609 */
[----:B------:R-:W-:-:S04]  /*23ad0*/  IMAD.MOV.U32 R7, RZ, RZ, R2 ;  /* 0x000000ffff077224 */ /* 0x000fc800078e0002 */
[----:B------:R-:W-:-:S04]  /*23ae0*/  @P0 VIADD R3, R11, 0x5f ;  /* 0x0000005f0b030836 */ /* 0x000fc80000000000 */
[----:B------:R-:W-:-:S05]  /*23af0*/  @P0 IMAD.HI R3, R3, 0x2aaaaaab, RZ ;  /* 0x2aaaaaab03030827 */ /* 0x000fca00078e02ff */
[----:B------:R-:W-:-:S04]  /*23b00*/  @P0 SHF.R.U32.HI R5, RZ, 0x1f, R3 ;  /* 0x0000001fff050819 */ /* 0x000fc80000011603 */
[----:B------:R-:W-:-:S04]  /*23b10*/  @P0 LEA.HI.SX32 R7, R3, R5, 0x1c ;  /* 0x0000000503070211 */ /* 0x000fc800078fe2ff */
[----:B------:R-:W-:-:S13]  /*23b20*/  ISETP.GT.AND P0, PT, R7, R2, PT ;  /* 0x000000020700720c */ /* 0x000fda0003f04270 */
[----:B------:R-:W-:Y:S05]  /*23b30*/  @!P0 BRA `(.L_x_1634) ;  /* 0x0000000c00448947 */ /* 0x000fea0003800000 */
[----:B------:R-:W0:Y:S01]  /*23b40*/  LDC R3, c[0x0][0x428] ;  /* 0x00010a00ff037b82 */ /* 0x000e220000000800 */
[----:B------:R-:W-:Y:S01]  /*23b50*/  UMOV UR4, 0xffffffff ;  /* 0xffffffff00047882 */ /* 0x000fe20000000000 */
[----:B0-----:R-:W-:Y:S01]  /*23b60*/  ISETP.NE.AND P0, PT, R3, 0x1, PT ;  /* 0x000000010300780c */ /* 0x001fe20003f05270 */
[----:B------:R-:W-:-:S12]  /*23b70*/  IMAD.MOV.U32 R3, RZ, RZ, R18 ;  /* 0x000000ffff037224 */ /* 0x000fd800078e0012 */
[----:B------:R-:W0:Y:S08]  /*23b80*/  @P0 LDC R5, c[0x0][0x42c] ;  /* 0x00010b00ff050b82 */ /* 0x000e300000000800 */
[----:B------:R-:W1:Y:S01]  /*23b90*/  @P0 LDC R8, c[0x0][0x430] ;  /* 0x00010c00ff080b82 */ /* 0x000e620000000800 */
[----:B0-----:R-:W-:-:S05]  /*23ba0*/  @P0 IMAD.HI.U32 R5, R18, R5, RZ ;  /* 0x0000000512050227 */ /* 0x001fca00078e00ff */
[----:B-1----:R-:W-:Y:S02]  /*23bb0*/  @P0 SHF.R.U32.HI R3, RZ, R8, R5 ;  /* 0x00000008ff030219 */ /* 0x002fe40000011605 */
[----:B------:R-:W-:Y:S01]  /*23bc0*/  SEL R5, R19, RZ, !P1 ;  /* 0x000000ff13057207 */ /* 0x000fe20004800000 */
[----:B------:R-:W-:Y:S06]  /*23bd0*/  BRA.DIV UR4, `(.L_x_1635) ;  /* 0x0000005e04e87947 */ /* 0x000fec000b800000 */
.L_x_1794:
[----:B------:R-:W-:-:S03]  /*23be0*/  UMOV UR4, 0xffffffff ;  /* 0xffffffff00047882 */ /* 0x000fc60000000000 */
[----:B------:R-:W-:Y:S05]  /*23bf0*/  BRA.DIV UR4, `(.L_x_1636) ;  /* 0x0000006204147947 */ /* 0x000fea000b800000 */
[----:B------:R-:W-:-:S13]  /*23c00*/  ELECT P6, URZ, PT ;  /* 0x00000000003f782f */ /* 0x000fda00038c0000 */
.L_x_1797:
        /* <DEDUP_REMOVED lines=12> */
.L_x_1798:
[----:B------:R-:W-:Y:S05]  /*23cd0*/  BSYNC B1 ;  /* 0x0000000000017941 */ /* 0x000fea0003800000 */
.L_x_1637:
        /* <DEDUP_REMOVED lines=8> */
.L_x_1799:
        /* <DEDUP_REMOVED lines=11> */
.L_x_1642:
        /* <DEDUP_REMOVED lines=13> */
[----:B------:R-:W-:-:S04]  /*23ee0*/  IMAD R9, R7, 0x60, R4 ;  /* 0x0000006007097824 */ /* 0x000fc800078e0204 */
[----:B------:R-:W-:-:S05]  /*23ef0*/  VIADD R9, R9, 0xffffffa0 ;  /* 0xffffffa009097836 */ /* 0x000fca0000000000 */
        /* <DEDUP_REMOVED lines=15> */
.L_x_1800:
        /* <DEDUP_REMOVED lines=8> */
.L_x_1644:
[----:B01----:R-:W2:Y:S01]  /*24070*/  LDL R10, [R1+0x4] ;  /* 0x00000400010a7983 */ /* 0x003ea20000100800 */
        /* <DEDUP_REMOVED lines=11> */
[----:B------:R-:W-:-:S13]  /*24130*/  R2UR UR6, R8 ;  /* 0x00000000080672ca */ /* 0x000fda00000e0000 */
[----:B------:R-:W-:Y:S02]  /*24140*/  UIADD3 UR8, UR6, 0x400, URZ ;  /* 0x0000040006087890 */ /* 0x000fe4000fffe03f */
[----:B------:R-:W-:-:S03]  /*24150*/  UIADD3 UR14, UR6, 0x3400, URZ ;  /* 0x00003400060e7890 */ /* 0x000fc6000fffe03f */
[----:B------:R-:W-:-:S04]  /*24160*/  UMOV UR6, 0x0 ;  /* 0x0000000000067882 */ /* 0x000fc80000000000 */
[----:B------:R0:W-:Y:S02]  /*24170*/  UTMALDG.4D [UR8], [UR4], desc[UR6] ;  /* 0x00000608040075b4 */ /* 0x0001e40008019000 */
[----:B0-----:R-:W-:Y:S01]  /*24180*/  UMOV UR8, UR14 ;  /* 0x0000000e00087c82 */ /* 0x001fe20008000000 */
[----:B------:R-:W-:Y:S02]  /*24190*/  UMOV UR10, UR15 ;  /* 0x0000000f000a7c82 */ /* 0x000fe40008000000 */
[----:B------:R1:W-:Y:S02]  /*241a0*/  UTMALDG.4D [UR8], [UR4], desc[UR6] ;  /* 0x00000608040075b4 */ /* 0x0003e40008019000 */
[----:B-1----:R-:W-:Y:S01]  /*241b0*/  NOP ;  /* 0x0000000000007918 */ /* 0x002fe20000000000 */
.L_x_1640:
[----:B------:R-:W-:Y:S05]  /*241c0*/  BSYNC B1 ;  /* 0x0000000000017941 */ /* 0x000fea0003800000 */
.L_x_1639:
[----:B0-----:R-:W2:Y:S04]  /*241d0*/  LDL.LU R8, [R1+0x4] ;  /* 0x0000040001087983 */ /* 0x001ea80000300800 */
[----:B------:R-:W3:Y:S01]  /*241e0*/  LDL.LU R10, [R1+0x14] ;  /* 0x00001400010a7983 */ /* 0x000ee20000300800 */
[----:B------:R-:W-:Y:S01]  /*241f0*/  VIADD R7, R7, 0xfffffffe ;  /* 0xfffffffe07077836 */ /* 0x000fe20000000000 */
[----:B------:R-:W-:Y:S01]  /*24200*/  PLOP3.LUT P2, PT, PT, PT, PT, 0x8, 0x0 ;  /* 0x000000000000781c */ /* 0x000fe20003f4e170 */
[----:B--2---:R-:W-:-:S05]  /*24210*/  VIADD R8, R8, 0x1 ;  /* 0x0000000108087836 */ /* 0x004fca0000000000 */
[----:B------:R-:W-:-:S04]  /*24220*/  ISETP.NE.AND P0, PT, R8, 0x2, PT ;  /* 0x000000020800780c */ /* 0x000fc80003f05270 */
[----:B------:R-:W-:Y:S02]  /*24230*/  SEL R9, RZ, 0x1, P0 ;  /* 0x00000001ff097807 */ /* 0x000fe40000000000 */
[----:B------:R-:W-:Y:S02]  /*24240*/  SEL R8, R8, RZ, P0 ;  /* 0x000000ff08087207 */ /* 0x000fe40000000000 */
[----:B---3--:R-:W-:Y:S02]  /*24250*/  LOP3.LUT R10, R10, R9, RZ, 0x3c, !PT ;  /* 0x000000090a0a7212 */ /* 0x008fe400078e3cff */
[----:B------:R-:W-:-:S03]  /*24260*/  ISETP.GE.AND P0, PT, R7, R2, PT ;  /* 0x000000020700720c */ /* 0x000fc60003f06270 */
[----:B------:R0:W-:Y:S04]  /*24270*/  STL [R1+0x14], R10 ;  /* 0x0000140a01007387 */ /* 0x0001e80000100800 */
[----:B------:R0:W-:Y:S06]  /*24280*/  STL [R1+0x4], R8 ;  /* 0x0000040801007387 */ /* 0x0001ec0000100800 */
[----:B------:R-:W-:Y:S05]  /*24290*/  @!P0 BRA `(.L_x_1634) ;  /* 0x00000004006c8947 */ /* 0x000fea0003800000 */
.L_x_1651:
[----:B------:R-:W-:Y:S05]  /*242a0*/  YIELD ;  /* 0x0000000000007946 */ /* 0x000fea0003800000 */
[----:B------:R-:W-:Y:S04]  /*242b0*/  BSSY B1, `(.L_x_1645) ;  /* 0x000004d000017945 */ /* 0x000fe80003800000 */
[----:B-1----:R-:W-:Y:S05]  /*242c0*/  @!P6 BRA `(.L_x_1646) ;  /* 0x00000004002ce947 */ /* 0x002fea0003800000 */
[----:B0-----:R-:W2:Y:S04]  /*242d0*/  LDL R8, [R1+0x4] ;  /* 0x0000040001087983 */ /* 0x001ea80000100800 */
[----:B------:R-:W3:Y:S01]  /*242e0*/  LDL R9, [R1+0x14] ;  /* 0x0000140001097983 */ /* 0x000ee20000100800 */
[----:B--2---:R-:W-:Y:S01]  /*242f0*/  IMAD R8, R8, 0x8, R11 ;  /* 0x0000000808087824 */ /* 0x004fe200078e020b */
[----:B---3--:R-:W-:-:S04]  /*24300*/  SHF.L.U32 R9, R9, 0x1f, RZ ;  /* 0x0000001f09097819 */ /* 0x008fc800000006ff */
[----:B------:R-:W0:Y:S02]  /*24310*/  SYNCS.PHASECHK.TRANS64.TRYWAIT P0, [R8+URZ+0x2a8a0], R9 ;  /* 0x02a8a009080075a7 */ /* 0x000e24000800017f */
[----:B0-----:R-:W-:Y:S05]  /*24320*/  @!P0 BRA `(.L_x_1647) ;  /* 0x0000005800a48947 */ /* 0x001fea0003800000 */
.L_x_1801:
        /* <DEDUP_REMOVED lines=11> */
.L_x_1648:
        /* <DEDUP_REMOVED lines=13> */
[----:B------:R-:W-:-:S05]  /*244b0*/  IMAD R10, R7, 0x60, R4 ;  /* 0x00000060070a7824 */ /* 0x000fca00078e0204 */
[----:B------:R-:W-:-:S07]  /*244c0*/  R2UR UR11, R10 ;  /* 0x000000000a0b72ca */ /* 0x000fce00000e0000 */
        /* <DEDUP_REMOVED lines=14> */
.L_x_1802:
        /* <DEDUP_REMOVED lines=8> */
.L_x_1650:
        /* <DEDUP_REMOVED lines=21> */
.L_x_1646:
[----:B------:R-:W-:Y:S05]  /*24780*/  BSYNC B1 ;  /* 0x0000000000017941 */ /* 0x000fea0003800000 */
.L_x_1645:
[----:B0-----:R-:W2:Y:S04]  /*24790*/  LDL.LU R8, [R1+0x4] ;  /* 0x0000040001087983 */ /* 0x001ea80000300800 */
[----:B------:R-:W3:Y:S01]  /*247a0*/  LDL.LU R10, [R1+0x14] ;  /* 0x00001400010a7983 */ /* 0x000ee20000300800 */
[----:B--2---:R-:W-:-:S05]  /*247b0*/  VIADD R8, R8, 0x1 ;  /* 0x0000000108087836 */ /* 0x004fca0000000000 */
[----:B------:R-:W-:-:S04]  /*247c0*/  ISETP.NE.AND P0, PT, R8, 0x2, PT ;  /* 0x000000020800780c */ /* 0x000fc80003f05270 */
[----:B------:R-:W-:Y:S02]  /*247d0*/  SEL R9, RZ, 0x1, P0 ;  /* 0x00000001ff097807 */ /* 0x000fe40000000000 */
[----:B------:R-:W-:Y:S02]  /*247e0*/  SEL R8, R8, RZ, P0 ;  /* 0x000000ff08087207 */ /* 0x000fe40000000000 */
[----:B---3--:R-:W-:Y:S02]  /*247f0*/  LOP3.LUT R10, R10, R9, RZ, 0x3c, !PT ;  /* 0x000000090a0a7212 */ /* 0x008fe400078e3cff */
[C---:B------:R-:W-:Y:S01]  /*24800*/  ISETP.GT.AND P0, PT, R7.reuse, R2, PT ;  /* 0x000000020700720c */ /* 0x040fe20003f04270 */
[----:B------:R-:W-:Y:S02]  /*24810*/  VIADD R7, R7, 0xffffffff ;  /* 0xffffffff07077836 */ /* 0x000fe40000000000 */
[----:B------:R1:W-:Y:S04]  /*24820*/  STL [R1+0x14], R10 ;  /* 0x0000140a01007387 */ /* 0x0003e80000100800 */
[----:B------:R1:W-:Y:S06]  /*24830*/  STL [R1+0x4], R8 ;  /* 0x0000040801007387 */ /* 0x0003ec0000100800 */
[----:B------:R-:W-:Y:S05]  /*24840*/  @P0 BRA `(.L_x_1651) ;  /* 0xfffffff800940947 */ /* 0x000fea000383ffff */
.L_x_1634:
[----:B------:R-:W-:Y:S05]  /*24850*/  BSYNC B0 ;  /* 0x0000000000007941 */ /* 0x000fea0003800000 */
.L_x_1633:
[----:B------:R-:W2:Y:S01]  /*24860*/  LDC.64 R2, c[0x0][0x9e0] ;  /* 0x00027800ff027b82 */ /* 0x000ea20000000a00 */
[----:B------:R-:W-:Y:S07]  /*24870*/  @!P2 WARPSYNC.ALL ;  /* 0x000000000000a948 */ /* 0x000fee0003800000 */
[----:B------:R-:W-:Y:S01]  /*24880*/  @!P2 BAR.SYNC.DEFER_BLOCKING 0xc, 0x120 ;  /* 0x030480000000ab1d */ /* 0x000fe20000010000 */
[----:B--2---:R-:W-:Y:S01]  /*24890*/  ISETP.GE.AND P1, PT, R3, 0x1, PT ;  /* 0x000000010300780c */ /* 0x004fe20003f26270 */
        /* <DEDUP_REMOVED lines=8> */
[----:B------:R-:W2:Y:S02]  /*24920*/  @P0 LDC.64 R4, c[0x0][0x9e8] ;  /* 0x00027a00ff040b82 */ /* 0x000ea40000000a00 */
[----:B--2---:R-:W-:-:S05]  /*24930*/  @P0 IMAD.HI.U32 R4, R6, R4, RZ ;  /* 0x0000000406040227 */ /* 0x004fca00078e00ff */
[----:B------:R-:W-:-:S04]  /*24940*/  @P0 SHF.R.U32.HI R6, RZ, R5, R4 ;  /* 0x00000005ff060219 */ /* 0x000fc80000011604 */
[----:B------:R-:W-:Y:S01]  /*24950*/  LOP3.LUT R7, RZ, R6, RZ, 0x33, !PT ;  /* 0x00000006ff077212 */ /* 0x000fe200078e33ff */
[----:B------:R-:W-:Y:S06]  /*24960*/  BRA `(.L_x_1655) ;  /* 0x0000000000107947 */ /* 0x000fec0003800000 */
.L_x_1654:
[----:B------:R-:W-:-:S13]  /*24970*/  ISETP.NE.AND P0, PT, R3, 0x1, PT ;  /* 0x000000010300780c */ /* 0x000fda0003f05270 */
[----:B------:R-:W2:Y:S02]  /*24980*/  @P0 LDC.64 R4, c[0x0][0x9e8] ;  /* 0x00027a00ff040b82 */ /* 0x000ea40000000a00 */
[----:B--2---:R-:W-:-:S05]  /*24990*/  @P0 IMAD.HI.U32 R4, R7, R4, RZ ;  /* 0x0000000407040227 */ /* 0x004fca00078e00ff */
[----:B------:R-:W-:-:S07]  /*249a0*/  @P0 SHF.R.U32.HI R7, RZ, R5, R4 ;  /* 0x00000005ff070219 */ /* 0x000fce0000011604 */
.L_x_1655:
[----:B------:R-:W-:Y:S05]  /*249b0*/  BSYNC B0 ;  /* 0x0000000000007941 */ /* 0x000fea0003800000 */
.L_x_1653:
[----:B------:R-:W-:-:S05]  /*249c0*/  IMAD R7, R7, R3, R3 ;  /* 0x0000000307077224 */ /* 0x000fca00078e0203 */
[----:B------:R-:W-:-:S07]  /*249d0*/  VIMNMX R2, R2, R7, PT ;  /* 0x0000000702027248 */ /* 0x000fce0003fe0100 */
.L_x_1652:
[----:B------:R-:W-:Y:S01]  /*249e0*/  VIADD R2, R2, 0x5f ;  /* 0x0000005f02027836 */ /* 0x000fe20000000000 */
[----:B------:R-:W-:-:S03]  /*249f0*/  ULDC UR4, c[0x0][0x9dc] ;  /* 0x0002770000047ab9 */ /* 0x000fc60000000800 */
[----:B------:R-:W-:-:S05]  /*24a00*/  IMAD.HI R2, R2, 0x2aaaaaab, RZ ;  /* 0x2aaaaaab02027827 */ /* 0x000fca00078e02ff */
[----:B------:R-:W-:-:S04]  /*24a10*/  SHF.R.U32.HI R5, RZ, 0x1f, R2 ;  /* 0x0000001fff057819 */ /* 0x000fc80000011602 */
[----:B------:R-:W-:Y:S01]  /*24a20*/  LEA.HI.SX32 R5, R2, R5, 0x1c ;  /* 0x0000000502057211 */ /* 0x000fe200078fe2ff */
[----:B------:R-:W-:-:S03]  /*24a30*/  VIADD R2, R0, -UR4 ;  /* 0x8000000400027c36 */ /* 0x000fc60008000000 */
[----:B------:R-:W-:-:S05]  /*24a40*/  VIMNMX R6, R20, R5, PT ;  /* 0x0000000514067248 */ /* 0x000fca0003fe0100 */
[----:B------:R2:W-:Y:S01]  /*24a50*/  STL [R1+0x24], R6 ;  /* 0x0000240601007387 */ /* 0x0005e20000100800 */
[----:B------:R-:W-:Y:S05]  /*24a60*/  @!P1 BRA `(.L_x_1656) ;  /* 0x0000000000449947 */ /* 0x000fea0003800000 */
[----:B------:R-:W-:Y:S01]  /*24a70*/  ISETP.GT.AND P0, PT, R0, -0x1, PT ;  /* 0xffffffff0000780c */ /* 0x000fe20003f04270 */
[----:B------:R-:W-:-:S12]  /*24a80*/  BSSY B0, `(.L_x_1657) ;  /* 0x000000d000007945 */ /* 0x000fd80003800000 */
[----:B------:R-:W-:Y:S05]  /*24a90*/  @P0 BRA `(.L_x_1658) ;  /* 0x00000000001c0947 */ /* 0x000fea0003800000 */
[----:B------:R-:W-:Y:S02]  /*24aa0*/  ISETP.NE.AND P0, PT, R3, 0x1, PT ;  /* 0x000000010300780c */ /* 0x000fe40003f05270 */
[----:B------:R-:W-:-:S11]  /*24ab0*/  LOP3.LUT R7, RZ, R0, RZ, 0x33, !PT ;  /* 0x00000000ff077212 */ /* 0x000fd600078e33ff */
[----:B------:R-:W3:Y:S02]  /*24ac0*/  @P0 LDC.64 R4, c[0x0][0x9e8] ;  /* 0x00027a00ff040b82 */ /* 0x000ee40000000a00 */
[----:B---3--:R-:W-:-:S05]  /*24ad0*/  @P0 IMAD.HI.U32 R4, R7, R4, RZ ;  /* 0x0000000407040227 */ /* 0x008fca00078e00ff */
[----:B------:R-:W-:-:S04]  /*24ae0*/  @P0 SHF.R.U32.HI R7, RZ, R5, R4 ;  /* 0x00000005ff070219 */ /* 0x000fc80000011604 */
[----:B------:R-:W-:Y:S01]  /*24af0*/  LOP3.LUT R0, RZ, R7, RZ, 0x33, !PT ;  /* 0x00000007ff007212 */ /* 0x000fe200078e33ff */
[----:B------:R-:W-:Y:S06]  /*24b00*/  BRA `(.L_x_1659) ;  /* 0x0000000000107947 */ /* 0x000fec0003800000 */
.L_x_1658:
[----:B------:R-:W-:-:S13]  /*24b10*/  ISETP.NE.AND P0, PT, R3, 0x1, PT ;  /* 0x000000010300780c */ /* 0x000fda0003f05270 */
[----:B------:R-:W3:Y:S02]  /*24b20*/  @P0 LDC.64 R4, c[0x0][0x9e8] ;  /* 0x00027a00ff040b82 */ /* 0x000ee40000000a00 */
[----:B---3--:R-:W-:-:S05]  /*24b30*/  @P0 IMAD.HI.U32 R4, R0, R4, RZ ;  /* 0x0000000400040227 */ /* 0x008fca00078e00ff */
[----:B------:R-:W-:-:S07]  /*24b40*/  @P0 SHF.R.U32.HI R0, RZ, R5, R4 ;  /* 0x00000005ff000219 */ /* 0x000fce0000011604 */
.L_x_1659:
[----:B------:R-:W-:Y:S05]  /*24b50*/  BSYNC B0 ;  /* 0x0000000000007941 */ /* 0x000fea0003800000 */
.L_x_1657:
[----:B------:R-:W-:-:S05]  /*24b60*/  IMAD R3, R0, R3, RZ ;  /* 0x0000000300037224 */ /* 0x000fca00078e02ff */
[----:B------:R-:W-:-:S07]  /*24b70*/  VIMNMX R2, R2, R3, !PT ;  /* 0x0000000302027248 */ /* 0x000fce0007fe0100 */
.L_x_1656:
[----:B------:R-:W-:Y:S01]  /*24b80*/  IMAD.HI R2, R2, 0x2aaaaaab, RZ ;  /* 0x2aaaaaab02027827 */ /* 0x000fe200078e02ff */
[----:B------:R-:W-:Y:S04]  /*24b90*/  BSSY B6, `(.L_x_1660) ;  /* 0x0000318000067945 */ /* 0x000fe80003800000 */
[----:B------:R-:W-:-:S04]  /*24ba0*/  SHF.R.U32.HI R3, RZ, 0x1f, R2 ;  /* 0x0000001fff037819 */ /* 0x000fc80000011602 */
[----:B------:R-:W-:-:S04]  /*24bb0*/  LEA.HI.SX32 R3, R2, R3, 0x1c ;  /* 0x0000000302037211 */ /* 0x000fc800078fe2ff */
[----:B------:R-:W-:-:S04]  /*24bc0*/  VIMNMX R0, RZ, R3, !PT ;  /* 0x00000003ff007248 */ /* 0x000fc80007fe0100 */
[----:B------:R-:W-:Y:S01]  /*24bd0*/  ISETP.GT.AND P0, PT, R6, R0, PT ;  /* 0x000000000600720c */ /* 0x000fe20003f04270 */
[----:B------:R3:W-:-:S12]  /*24be0*/  STL [R1+0x18], R0 ;  /* 0x0000180001007387 */ /* 0x0007d80000100800 */
[----:B---3--:R-:W-:Y:S05]  /*24bf0*/  @P0 BRA `(.L_x_1661) ;  /* 0x0000000000480947 */ /* 0x008fea0003800000 */
[----:B------:R-:W3:Y:S02]  /*24c00*/  S2R R0, SR_TID.X ;  /* 0x0000000000007919 */ /* 0x000ee40000002100 */
[----:B---3--:R-:W-:-:S04]  /*24c10*/  LOP3.LUT R0, R0, 0x1f, RZ, 0xc0, !PT ;  /* 0x0000001f00007812 */ /* 0x008fc800078ec0ff */
[----:B------:R-:W-:-:S13]  /*24c20*/  ISETP.NE.AND P1, PT, R0, RZ, PT ;  /* 0x000000ff0000720c */ /* 0x000fda0003f25270 */
[----:B------:R-:W-:Y:S05]  /*24c30*/  @P1 BRA `(.L_x_1662) ;  /* 0x0000003000341947 */ /* 0x000fea0003800000 */
[----:B------:R-:W3:Y:S01]  /*24c40*/  S2R R7, SR_LANEID ;  /* 0x0000000000077919 */ /* 0x000ee20000000000 */
[----:B------:R-:W-:Y:S01]  /*24c50*/  VOTEU.ANY UR4, UPT, PT ;  /* 0x0000000000047886 */ /* 0x000fe200038e0100 */
[----:B------:R-:W4:Y:S01]  /*24c60*/  LDC.64 R2, c[0x0][0xc38] ;  /* 0x00030e00ff027b82 */ /* 0x000f220000000a00 */
[----:B------:R-:W3:Y:S01]  /*24c70*/  FLO.U32 R0, UR4 ;  /* 0x0000000400007d00 */ /* 0x000ee200080e0000 */
[----:B------:R-:W-:-:S07]  /*24c80*/  ULDC.64 UR6, c[0x0][0x208] ;  /* 0x0000820000067ab9 */ /* 0x000fce0000000a00 */
[----:B------:R-:W4:Y:S01]  /*24c90*/  POPC R5, UR4 ;  /* 0x0000000400057d09 */ /* 0x000f220008000000 */
[----:B---3--:R-:W-:-:S13]  /*24ca0*/  ISETP.EQ.U32.AND P0, PT, R0, R7, PT ;  /* 0x000000070000720c */ /* 0x008fda0003f02070 */
[----:B----4-:R-:W3:Y:S01]  /*24cb0*/  @P0 ATOMG.E.ADD.STRONG.GPU PT, R3, desc[UR6][R2.64], R5 ;  /* 0x00000005020309a8 */ /* 0x010ee200081ee1c6 */
[----:B------:R-:W4:Y:S02]  /*24cc0*/  S2R R4, SR_LTMASK ;  /* 0x0000000000047919 */ /* 0x000f240000003900 */
[----:B----4-:R-:W-:-:S04]  /*24cd0*/  LOP3.LUT R4, R4, UR4, RZ, 0xc0, !PT ;  /* 0x0000000404047c12 */ /* 0x010fc8000f8ec0ff */
[----:B------:R-:W4:Y:S01]  /*24ce0*/  POPC R7, R4 ;  /* 0x0000000400077309 */ /* 0x000f220000000000 */
[----:B---3--:R-:W4:Y:S02]  /*24cf0*/  SHFL.IDX PT, R0, R3, R0, 0x1f ;  /* 0x00001f0003007589 */ /* 0x008f2400000e0000 */
[----:B----4-:R-:W-:Y:S01]  /*24d00*/  IADD3 R16, R0, UR36, R7 ;  /* 0x0000002400107c10 */ /* 0x010fe2000fffe007 */
[----:B------:R-:W-:Y:S06]  /*24d10*/  BRA `(.L_x_1662) ;  /* 0x0000002c00fc7947 */ /* 0x000fec0003800000 */
.L_x_1661:
[----:B------:R-:W3:Y:S01]  /*24d20*/  S2R R3, SR_CgaCtaId ;  /* 0x0000000000037919 */ /* 0x000ee20000008800 */
[----:B------:R-:W-:-:S04]  /*24d30*/  MOV R0, 0x400 ;  /* 0x0000040000007802 */ /* 0x000fc80000000f00 */
[----:B---3--:R-:W-:-:S05]  /*24d40*/  LEA R2, R3, R0, 0x18 ;  /* 0x0000000003027211 */ /* 0x008fca00078ec0ff */
[----:B------:R3:W-:Y:S01]  /*24d50*/  STL [R1+0x20], R2 ;  /* 0x0000200201007387 */ /* 0x0007e20000100800 */
[----:B------:R-:W-:-:S05]  /*24d60*/  VIADD R0, R2, 0x18400 ;  /* 0x0001840002007836 */ /* 0x000fca0000000000 */
[----:B------:R-:W-:-:S13]  /*24d70*/  LOP3.LUT P0, RZ, R0, 0x3ff, RZ, 0xc0, !PT ;  /* 0x000003ff00ff7812 */ /* 0x000fda000780c0ff */
[----:B---3--:R-:W-:Y:S05]  /*24d80*/  @!P0 BRA `(.L_x_1663) ;  /* 0x0000000000408947 */ /* 0x008fea0003800000 */
[----:B------:R-:W-:Y:S01]  /*24d90*/  MOV R2, 0x0 ;  /* 0x0000000000027802 */ /* 0x000fe20000000f00 */
[----:B------:R-:W-:Y:S01]  /*24da0*/  ULDC.64 UR6, c[0x4][0x108] ;  /* 0x0100420000067ab9 */ /* 0x000fe20000000a00 */
[----:B------:R-:W-:Y:S01]  /*24db0*/  ULDC.64 UR8, c[0x4][0x110] ;  /* 0x0100440000087ab9 */ /* 0x000fe20000000a00 */
[----:B------:R-:W-:Y:S01]  /*24dc0*/  ULDC.64 UR4, c[0x4][0x90] ;  /* 0x0100240000047ab9 */ /* 0x000fe20000000a00 */
[----:B------:R-:W-:Y:S02]  /*24dd0*/  IMAD.U32 R4, RZ, RZ, UR6 ;  /* 0x00000006ff047e24 */ /* 0x000fe4000f8e00ff */
[----:B------:R-:W3:Y:S01]  /*24de0*/  LDC.64 R2, c[0x4][R2] ;  /* 0x0100000002027b82 */ /* 0x000ee20000000a00 */
[----:B------:R-:W-:Y:S02]  /*24df0*/  IMAD.U32 R5, RZ, RZ, UR7 ;  /* 0x00000007ff057e24 */ /* 0x000fe4000f8e00ff */
[----:B--2---:R-:W-:Y:S02]  /*24e00*/  IMAD.U32 R6, RZ, RZ, UR8 ;  /* 0x00000008ff067e24 */ /* 0x004fe4000f8e00ff */
[----:B------:R-:W-:-:S02]  /*24e10*/  IMAD.U32 R7, RZ, RZ, UR9 ;  /* 0x00000009ff077e24 */ /* 0x000fc4000f8e00ff */
[----:B01----:R-:W-:Y:S02]  /*24e20*/  IMAD.U32 R10, RZ, RZ, UR4 ;  /* 0x00000004ff0a7e24 */ /* 0x003fe4000f8e00ff */
[----:B------:R-:W-:Y:S02]  /*24e30*/  IMAD.U32 R11, RZ, RZ, UR5 ;  /* 0x00000005ff0b7e24 */ /* 0x000fe4000f8e00ff */
[----:B------:R-:W-:Y:S02]  /*24e40*/  IMAD.MOV.U32 R8, RZ, RZ, 0x70 ;  /* 0x00000070ff087424 */ /* 0x000fe400078e00ff */
[----:B------:R-:W-:Y:S02]  /*24e50*/  IMAD.MOV.U32 R12, RZ, RZ, 0x1 ;  /* 0x00000001ff0c7424 */ /* 0x000fe400078e00ff */
[----:B------:R-:W-:-:S07]  /*24e60*/  IMAD.MOV.U32 R13, RZ, RZ, RZ ;  /* 0x000000ffff0d7224 */ /* 0x000fce00078e00ff */
[----:B------:R-:W-:-:S07]  /*24e70*/  LEPC R20, `(.L_x_1663) ;  /* 0x000000001014794e */ /* 0x000fce0000000000 */
[----:B---3--:R-:W-:Y:S05]  /*24e80*/  CALL.ABS.NOINC R2 ;  /* 0x0000000002007343 */ /* 0x008fea0003c00000 */
.L_x_1663:
[----:B------:R-:W3:Y:S02]  /*24e90*/  LDL R2, [R1+0x20] ;  /* 0x0000200001027983 */ /* 0x000ee40000100800 */
[----:B---3--:R-:W-:-:S05]  /*24ea0*/  VIADD R0, R2, 0x400 ;  /* 0x0000040002007836 */ /* 0x008fca0000000000 */
[----:B------:R-:W-:-:S13]  /*24eb0*/  LOP3.LUT P0, RZ, R0, 0x3ff, RZ, 0xc0, !PT ;  /* 0x000003ff00ff7812 */ /* 0x000fda000780c0ff */
[----:B------:R-:W-:Y:S05]  /*24ec0*/  @!P0 BRA `(.L_x_1664) ;  /* 0x0000000000808947 */ /* 0x000fea0003800000 */
[----:B------:R-:W-:Y:S01]  /*24ed0*/  MOV R0, 0x0 ;  /* 0x0000000000007802 */ /* 0x000fe20000000f00 */
[----:B------:R-:W-:Y:S01]  /*24ee0*/  ULDC.64 UR6, c[0x4][0x108] ;  /* 0x0100420000067ab9 */ /* 0x000fe20000000a00 */
[----:B------:R-:W-:Y:S01]  /*24ef0*/  ULDC.64 UR8, c[0x4][0x110] ;  /* 0x0100440000087ab9 */ /* 0x000fe20000000a00 */
[----:B------:R-:W-:Y:S01]  /*24f00*/  ULDC.64 UR4, c[0x4][0x98] ;  /* 0x0100260000047ab9 */ /* 0x000fe20000000a00 */
[----:B------:R3:W4:Y:S01]  /*24f10*/  LDC.64 R2, c[0x4][R0] ;  /* 0x0100000000027b82 */ /* 0x0007220000000a00 */
[----:B------:R-:W-:Y:S02]  /*24f20*/  IMAD.U32 R4, RZ, RZ, UR6 ;  /* 0x00000006ff047e24 */ /* 0x000fe4000f8e00ff */
[----:B------:R-:W-:Y:S02]  /*24f30*/  IMAD.U32 R5, RZ, RZ, UR7 ;  /* 0x00000007ff057e24 */ /* 0x000fe4000f8e00ff */
[----:B--2---:R-:W-:Y:S02]  /*24f40*/  IMAD.U32 R6, RZ, RZ, UR8 ;  /* 0x00000008ff067e24 */ /* 0x004fe4000f8e00ff */
[----:B------:R-:W-:-:S02]  /*24f50*/  IMAD.U32 R7, RZ, RZ, UR9 ;  /* 0x00000009ff077e24 */ /* 0x000fc4000f8e00ff */
[----:B01----:R-:W-:Y:S02]  /*24f60*/  IMAD.U32 R10, RZ, RZ, UR4 ;  /* 0x00000004ff0a7e24 */ /* 0x003fe4000f8e00ff */
[----:B------:R-:W-:Y:S02]  /*24f70*/  IMAD.U32 R11, RZ, RZ, UR5 ;  /* 0x00000005ff0b7e24 */ /* 0x000fe4000f8e00ff */
[----:B------:R-:W-:Y:S02]  /*24f80*/  IMAD.MOV.U32 R8, RZ, RZ, 0x70 ;  /* 0x00000070ff087424 */ /* 0x000fe400078e00ff */
[----:B------:R-:W-:Y:S02]  /*24f90*/  IMAD.MOV.U32 R12, RZ, RZ, 0x1 ;  /* 0x00000001ff0c7424 */ /* 0x000fe400078e00ff */
[----:B---3--:R-:W-:-:S07]  /*24fa0*/  IMAD.MOV.U32 R13, RZ, RZ, RZ ;  /* 0x000000ffff0d7224 */ /* 0x008fce00078e00ff */
[----:B------:R-:W-:-:S07]  /*24fb0*/  LEPC R20, `(.L_x_1665) ;  /* 0x000000001014794e */ /* 0x000fce0000000000 */
[----:B----4-:R-:W-:Y:S05]  /*24fc0*/  CALL.ABS.NOINC R2 ;  /* 0x0000000002007343 */ /* 0x010fea0003c00000 */
.L_x_1665:
        /* <DEDUP_REMOVED lines=16> */
.L_x_1664:
[----:B------:R-:W3:Y:S01]  /*250d0*/  LDL.LU R4, [R1+0x2c] ;  /* 0x00002c0001047983 */ /* 0x000ee20000300800 */
[----:B------:R-:W4:Y:S01]  /*250e0*/  LDC R0, c[0x0][0x428] ;  /* 0x00010a00ff007b82 */ /* 0x000f220000000800 */
[----:B------:R-:W-:Y:S01]  /*250f0*/  ULDC.64 UR4, c[0x0][0x9f8] ;  /* 0x00027e0000047ab9 */ /* 0x000fe20000000a00 */
[----:B------:R-:W-:Y:S01]  /*25100*/  ULDC.64 UR6, c[0x0][0x208] ;  /* 0x0000820000067ab9 */ /* 0x000fe20000000a00 */
[----:B------:R-:W0:Y:S01]  /*25110*/  S2R R5, SR_TID.X ;  /* 0x0000000000057919 */ /* 0x000e220000002100 */
[----:B----4-:R-:W-:Y:S01]  /*25120*/  ISETP.NE.AND P0, PT, R0, 0x1, PT ;  /* 0x000000010000780c */ /* 0x010fe20003f05270 */
[----:B------:R-:W-:Y:S01]  /*25130*/  IMAD.MOV.U32 R0, RZ, RZ, R18 ;  /* 0x000000ffff007224 */ /* 0x000fe200078e0012 */
[----:B0-----:R-:W-:-:S11]  /*25140*/  LOP3.LUT R5, R5, 0x1f, RZ, 0xc0, !PT ;  /* 0x0000001f05057812 */ /* 0x001fd600078ec0ff */
[----:B------:R-:W0:Y:S08]  /*25150*/  @P0 LDC R3, c[0x0][0x42c] ;  /* 0x00010b00ff030b82 */ /* 0x000e300000000800 */
[----:B------:R-:W4:Y:S01]  /*25160*/  @P0 LDC R2, c[0x0][0x430] ;  /* 0x00010c00ff020b82 */ /* 0x000f220000000800 */
[----:B0-----:R-:W-:-:S05]  /*25170*/  @P0 IMAD.HI.U32 R3, R18, R3, RZ ;  /* 0x0000000312030227 */ /* 0x001fca00078e00ff */
[----:B----4-:R-:W-:Y:S02]  /*25180*/  @P0 SHF.R.U32.HI R0, RZ, R2, R3 ;  /* 0x00000002ff000219 */ /* 0x010fe40000011603 */
[----:B------:R-:W-:-:S04]  /*25190*/  ISETP.NE.U32.AND P0, PT, RZ, UR4, PT ;  /* 0x00000004ff007c0c */ /* 0x000fc8000bf05070 */
[----:B------:R-:W-:Y:S01]  /*251a0*/  ISETP.NE.AND.EX P0, PT, RZ, UR5, PT, P0 ;  /* 0x00000005ff007c0c */ /* 0x000fe2000bf05300 */
[----:B------:R-:W-:-:S12]  /*251b0*/  ULDC.64 UR4, c[0x0][0xa00] ;  /* 0x0002800000047ab9 */ /* 0x000fd80000000a00 */
[----:B--2---:R-:W0:Y:S01]  /*251c0*/  @P0 LDC.64 R6, c[0x0][0x9f8] ;  /* 0x00027e00ff060b82 */ /* 0x004e220000000a00 */
[----:B------:R-:W-:-:S04]  /*251d0*/  ISETP.NE.AND P6, PT, R5, RZ, PT ;  /* 0x000000ff0500720c */ /* 0x000fc80003fc5270 */
[----:B------:R-:W-:-:S09]  /*251e0*/  PLOP3.LUT P1, PT, P6, PT, PT, 0x8, 0x0 ;  /* 0x000000000000781c */ /* 0x000fd2000372e170 */
[----:B------:R-:W-:Y:S01]  /*251f0*/  VOTEU.ALL UP1, P6 ;  /* 0x00000000003f7886 */ /* 0x000fe20003020000 */
[----:B0-----:R-:W-:-:S04]  /*25200*/  @P0 IMAD.WIDE R6, R19, 0x4, R6 ;  /* 0x0000000413060825 */ /* 0x001fc800078e0206 */
[----:B------:R-:W-:-:S04]  /*25210*/  @!UP1 UIADD3 UR8, UP0, UR38, 0x270, URZ ;  /* 0x0000027026089890 */ /* 0x000fc8000ff1e03f */
[----:B------:R-:W-:-:S03]  /*25220*/  @!UP1 UIADD3.X UR9, URZ, UR39, URZ, UP0, !UPT ;  /* 0x000000273f099290 */ /* 0x000fc600087fe43f */
[----:B------:R-:W-:Y:S01]  /*25230*/  VOTEU.ALL UP0, P6 ;  /* 0x00000000003f7886 */ /* 0x000fe20003000000 */
[----:B---3--:R-:W-:Y:S02]  /*25240*/  IMAD R3, R17, 0x80, R4 ;  /* 0x0000008011037824 */ /* 0x008fe400078e0204 */
[----:B------:R-:W-:-:S06]  /*25250*/  IMAD.MOV.U32 R4, RZ, RZ, R19 ;  /* 0x000000ffff047224 */ /* 0x000fcc00078e0013 */
[----:B------:R0:W5:Y:S01]  /*25260*/  @P0 LDG.E R4, desc[UR6][R6.64] ;  /* 0x0000000606040981 */ /* 0x000162000c1e1900 */
[----:B------:R-:W-:-:S04]  /*25270*/  ISETP.NE.U32.AND P0, PT, RZ, UR4, PT ;  /* 0x00000004ff007c0c */ /* 0x000fc8000bf05070 */
[----:B------:R-:W-:-:S04]  /*25280*/  ISETP.NE.AND.EX P0, PT, RZ, UR5, PT, P0 ;  /* 0x00000005ff007c0c */ /* 0x000fc8000bf05300 */
[----:B------:R-:W-:-:S09]  /*25290*/  SEL R2, R19, RZ, !P0 ;  /* 0x000000ff13027207 */ /* 0x000fd20004000000 */
.L_x_1666:
        /* <DEDUP_REMOVED lines=9> */
[----:B--2---:R-:W-:Y:S05]  /*25330*/  @P1 BRA.U.ANY `(.L_x_1666) ;  /* 0xfffffffd00d81947 */ /* 0x004fea000393ffff */
[----:B------:R-:W2:Y:S01]  /*25340*/  S2R R5, SR_TID.X ;  /* 0x0000000000057919 */ /* 0x000ea20000002100 */
[----:B------:R-:W-:Y:S01]  /*25350*/  UMOV UR4, 0x40 ;  /* 0x0000004000047882 */ /* 0x000fe20000000000 */
[----:B--2---:R-:W-:-:S04]  /*25360*/  LOP3.LUT R5, R5, 0x1f, RZ, 0xc0, !PT ;  /* 0x0000001f05057812 */ /* 0x004fc800078ec0ff */
[----:B------:R-:W-:-:S04]  /*25370*/  ISETP.NE.AND P2, PT, R5, RZ, PT ;  /* 0x000000ff0500720c */ /* 0x000fc80003f45270 */
[----:B------:R-:W-:-:S09]  /*25380*/  PLOP3.LUT P1, PT, P2, PT, PT, 0x8, 0x0 ;  /* 0x000000000000781c */ /* 0x000fd2000172e170 */
[----:B------:R-:W-:-:S05]  /*25390*/  VOTEU.ALL UP0, P2 ;  /* 0x00000000003f7886 */ /* 0x000fca0001000000 */
.L_x_1667:
        /* <DEDUP_REMOVED lines=15> */
.L_x_1668:
        /* <DEDUP_REMOVED lines=9> */
[----:B------:R-:W2:Y:S01]  /*25520*/  LDL R5, [R1+0x24] ;  /* 0x0000240001057983 */ /* 0x000ea20000100800 */
[----:B-1----:R-:W1:Y:S01]  /*25530*/  LDC.64 R8, c[0x0][0x3f8] ;  /* 0x0000fe00ff087b82 */ /* 0x002e620000000a00 */
[----:B------:R-:W-:Y:S02]  /*25540*/  ULDC.64 UR4, c[0x0][0xa08] ;  /* 0x0002820000047ab9 */ /* 0x000fe40000000a00 */
[----:B-1----:R-:W-:Y:S01]  /*25550*/  LOP3.LUT P0, RZ, R8, UR4, RZ, 0xfc, !PT ;  /* 0x0000000408ff7c12 */ /* 0x002fe2000f80fcff */
[----:B------:R-:W-:-:S03]  /*25560*/  UMOV UR4, 0xffffffff ;  /* 0xffffffff00047882 */ /* 0x000fc60000000000 */
[----:B------:R-:W-:-:S04]  /*25570*/  LOP3.LUT P0, RZ, R9, UR5, RZ, 0xfc, P0 ;  /* 0x0000000509ff7c12 */ /* 0x000fc8000800fcff */
[----:B0----5:R-:W-:Y:S01]  /*25580*/  SEL R6, R4, RZ, !P0 ;  /* 0x000000ff04067207 */ /* 0x021fe20004000000 */
[----:B--2---:R-:W-:Y:S01]  /*25590*/  VIADD R5, R5, 0xffffffff ;  /* 0xffffffff05057836 */ /* 0x004fe20000000000 */
[----:B------:R-:W-:Y:S07]  /*255a0*/  BRA.DIV UR4, `(.L_x_1669) ;  /* 0x0000004a042c7947 */ /* 0x000fee000b800000 */
.L_x_1805:
[----:B------:R-:W-:Y:S01]  /*255b0*/  UMOV UR4, 0xffffffff ;  /* 0xffffffff00047882 */ /* 0x000fe20000000000 */
[----:B------:R-:W-:Y:S02]  /*255c0*/  SHF.R.S32.HI R17, RZ, 0x1f, R4 ;  /* 0x0000001fff117819 */ /* 0x000fe40000011404 */
[----:B------:R-:W-:Y:S05]  /*255d0*/  BRA.DIV UR4, `(.L_x_1670) ;  /* 0x0000004a04547947 */ /* 0x000fea000b800000 */
[----:B------:R-:W-:-:S13]  /*255e0*/  ELECT P6, URZ, PT ;  /* 0x00000000003f782f */ /* 0x000fda00038c0000 */
.L_x_1808:
[----:B------:R-:W-:Y:S05]  /*255f0*/  @!P6 BRA `(.L_x_1671) ;  /* 0x000000040028e947 */ /* 0x000fea0003800000 */
[----:B------:R-:W-:-:S04]  /*25600*/  ISETP.NE.U32.AND P0, PT, R8, RZ, PT ;  /* 0x000000ff0800720c */ /* 0x000fc80003f05070 */
        /* <DEDUP_REMOVED lines=20> */
.L_x_1672:
        /* <DEDUP_REMOVED lines=9> */
.L_x_1809:
        /* <DEDUP_REMOVED lines=11> */
.L_x_1674:
        /* <DEDUP_REMOVED lines=33> */
.L_x_1671:
        /* <DEDUP_REMOVED lines=47> */
.L_x_1810:
[----:B------:R-:W-:Y:S05]  /*25d90*/  BSYNC B0 ;  /* 0x0000000000007941 */ /* 0x000fea0003800000 */
.L_x_1675:
[----:B0-----:R-:W2:Y:S04]  /*25da0*/  LDL R3, [R1+0x24] ;  /* 0x0000240001037983 */ /* 0x001ea80000100800 */
[----:B------:R-:W3:Y:S01]  /*25db0*/  LDL R10, [R1+0x18] ;  /* 0x00001800010a7983 */ /* 0x000ee20000100800 */
[----:B------:R-:W-:Y:S01]  /*25dc0*/  BSSY B0, `(.L_x_1677) ;  /* 0x00001a3000007945 */ /* 0x000fe20003800000 */
[----:B--2---:R-:W-:-:S05]  /*25dd0*/  VIADD R7, R3, 0xfffffffe ;  /* 0xfffffffe03077836 */ /* 0x004fca0000000000 */
[----:B---3--:R-:W-:-:S13]  /*25de0*/  ISETP.GE.AND P0, PT, R7, R10, PT ;  /* 0x0000000a0700720c */ /* 0x008fda0003f06270 */
[----:B------:R-:W-:Y:S05]  /*25df0*/  @!P0 BRA `(.L_x_1678) ;  /* 0x00000018007c8947 */ /* 0x000fea0003800000 */
[----:B------:R-:W-:Y:S01]  /*25e00*/  IMAD.MOV R13, RZ, RZ, -R3 ;  /* 0x000000ffff0d7224 */ /* 0x000fe200078e0a03 */
[----:B------:R-:W-:Y:S01]  /*25e10*/  LOP3.LUT R2, RZ, R10, RZ, 0x33, !PT ;  /* 0x0000000aff027212 */ /* 0x000fe200078e33ff */
[----:B------:R-:W-:Y:S03]  /*25e20*/  BSSY B1, `(.L_x_1679) ;  /* 0x000008c000017945 */ /* 0x000fe60003800000 */
        /* <DEDUP_REMOVED lines=36> */
.L_x_1683:
[----:B0-----:R-:W0:Y:S01]  /*26070*/  S2R R8, SR_CgaCtaId ;  /* 0x0000000000087919 */ /* 0x001e220000008800 */
[----:B------:R-:W-:-:S04]  /*26080*/  MOV R3, 0x400 ;  /* 0x0000040000037802 */ /* 0x000fc80000000f00 */
[----:B0-----:R-:W-:Y:S02]  /*26090*/  LEA R3, R8, R3, 0x18 ;  /* 0x0000000308037211 */ /* 0x001fe400078ec0ff */
[----:B------:R-:W-:-:S03]  /*260a0*/  SHF.L.U32 R8, R14, 0x1f, RZ ;  /* 0x0000001f0e087819 */ /* 0x000fc600000006ff */
[----:B------:R-:W-:-:S04]  /*260b0*/  IMAD R3, R12, 0x8, R3 ;  /* 0x000000080c037824 */ /* 0x000fc800078e0203 */
[----:B------:R-:W0:Y:S02]  /*260c0*/  SYNCS.PHASECHK.TRANS64.TRYWAIT P0, [R3+URZ+0x2a840], R8 ;  /* 0x02a84008030075a7 */ /* 0x000e24000800017f */
[----:B0-----:R-:W-:Y:S05]  /*260d0*/  @!P0 BRA `(.L_x_1684) ;  /* 0x0000003c00e88947 */ /* 0x001fea0003800000 */
.L_x_1811:
        /* <DEDUP_REMOVED lines=11> */
.L_x_1685:
        /* <DEDUP_REMOVED lines=37> */
.L_x_1812:
[----:B------:R-:W1:Y:S01]  /*263e0*/  S2R R9, SR_TID.X ;  /* 0x0000000000097919 */ /* 0x000e620000002100 */
[----:B------:R-:W-:-:S04]  /*263f0*/  UPRMT UR4, UR37, 0x9910, URZ ;  /* 0x0000991025047896 */ /* 0x000fc8000800003f */
[----:B------:R-:W-:Y:S01]  /*26400*/  UISETP.NE.AND UP0, UPT, UR4, 0x2, UPT ;  /* 0x000000020400788c */ /* 0x000fe2000bf05270 */
[----:B-1----:R-:W-:-:S04]  /*26410*/  LOP3.LUT R9, R9, 0x7f, RZ, 0xc0, !PT ;  /* 0x0000007f09097812 */ /* 0x002fc800078ec0ff */
[----:B------:R-:W-:-:S13]  /*26420*/  ISETP.NE.AND P0, PT, R9, RZ, PT ;  /* 0x000000ff0900720c */ /* 0x000fda0003f05270 */
[----:B0-----:R-:W-:-:S04]  /*26430*/  @!P0 IMAD.MOV.U32 R8, RZ, RZ, 0x6000 ;  /* 0x00006000ff088424 */ /* 0x001fc800078e00ff */
[----:B------:R0:W-:Y:S01]  /*26440*/  @!P0 SYNCS.ARRIVE.TRANS64 RZ, [R3+URZ+0x2a850], R8 ;  /* 0x02a8500803ff89a7 */ /* 0x0001e2000800003f */
[----:B------:R-:W-:-:S13]  /*26450*/  PLOP3.LUT P0, PT, PT, PT, UP0, 0x40, 0x0 ;  /* 0x000000000000781c */ /* 0x000fda0003f0e808 */
[----:B0-----:R-:W-:Y:S05]  /*26460*/  @!P0 BRA `(.L_x_1687) ;  /* 0x0000000000048947 */ /* 0x001fea0003800000 */
[----:B------:R-:W-:Y:S01]  /*26470*/  BPT.TRAP 0x1 ;  /* 0x000000040000795c */ /* 0x000fe20000300000 */
.L_x_1687:
[----:B------:R-:W2:Y:S02]  /*26480*/  LDL R8, [R1+0x8] ;  /* 0x0000080001087983 */ /* 0x000ea40000100800 */
[----:B--2---:R-:W-:-:S13]  /*26490*/  LOP3.LUT P0, RZ, R8, 0x40, RZ, 0xc0, !PT ;  /* 0x0000004008ff7812 */ /* 0x004fda000780c0ff */
[----:B------:R-:W-:Y:S05]  /*264a0*/  @P0 BRA `(.L_x_1688) ;  /* 0x0000000000040947 */ /* 0x000fea0003800000 */
[----:B------:R-:W-:Y:S01]  /*264b0*/  BPT.TRAP 0x1 ;  /* 0x000000040000795c */ /* 0x000fe20000300000 */
.L_x_1688:
[----:B------:R-:W2:Y:S01]  /*264c0*/  LDL.LU R9, [R1] ;  /* 0x0000000001097983 */ /* 0x000ea20000300800 */
        /* <DEDUP_REMOVED lines=22> */
[----:B------:R0:W-:Y:S01]  /*26630*/  UTMALDG.4D [UR8], [UR4], desc[UR6] ;  /* 0x00000608040075b4 */ /* 0x0001e20008019000 */
[----:B------:R-:W-:Y:S01]  /*26640*/  IMAD.MOV.U32 R5, RZ, RZ, R7 ;  /* 0x000000ffff057224 */ /* 0x000fe200078e0007 */
[----:B0-----:R-:W-:Y:S01]  /*26650*/  UMOV UR8, UR14 ;  /* 0x0000000e00087c82 */ /* 0x001fe20008000000 */
[----:B------:R-:W-:Y:S02]  /*26660*/  UMOV UR10, UR15 ;  /* 0x0000000f000a7c82 */ /* 0x000fe40008000000 */
[----:B------:R0:W-:Y:S02]  /*26670*/  UTMALDG.4D [UR8], [UR4], desc[UR6] ;  /* 0x00000608040075b4 */ /* 0x0001e40008019000 */
[----:B0-----:R-:W-:Y:S01]  /*26680*/  NOP ;  /* 0x0000000000007918 */ /* 0x001fe20000000000 */
.L_x_1682:
[----:B------:R-:W-:Y:S05]  /*26690*/  BSYNC B2 ;  /* 0x0000000000027941 */ /* 0x000fea0003800000 */
.L_x_1681:
[----:B------:R-:W2:Y:S04]  /*266a0*/  LDL R2, [R1+0x24] ;  /* 0x0000240001027983 */ /* 0x000ea80000100800 */
[----:B------:R0:W-:Y:S04]  /*266b0*/  STL [R1+0x10], R14 ;  /* 0x0000100e01007387 */ /* 0x0001e80000100800 */
[----:B------:R0:W-:Y:S02]  /*266c0*/  STL [R1], R12 ;  /* 0x0000000c01007387 */ /* 0x0001e40000100800 */
[----:B0-2---:R-:W-:-:S07]  /*266d0*/  VIADD R7, R2, 0xfffffffd ;  /* 0xfffffffd02077836 */ /* 0x005fce0000000000 */
.L_x_1680:
[----:B------:R-:W-:Y:S05]  /*266e0*/  BSYNC B1 ;  /* 0x0000000000017941 */ /* 0x000fea0003800000 */
.L_x_1679:
[----:B------:R-:W2:Y:S01]  /*266f0*/  LDL.LU R2, [R1+0x24] ;  /* 0x0000240001027983 */ /* 0x000ea20000300800 */
[----:B------:R-:W-:Y:S01]  /*26700*/  VIADD R13, R13, 0xfffffffe ;  /* 0xfffffffe0d0d7836 */ /* 0x000fe20000000000 */
[----:B--2---:R-:W-:-:S04]  /*26710*/  LOP3.LUT R2, RZ, R2, RZ, 0x33, !PT ;  /* 0x00000002ff027212 */ /* 0x004fc800078e33ff */
[----:B------:R-:W-:-:S13]  /*26720*/  ISETP.NE.AND P0, PT, R13, R2, PT ;  /* 0x000000020d00720c */ /* 0x000fda0003f05270 */
[----:B------:R-:W-:Y:S05]  /*26730*/  @!P0 BRA `(.L_x_1678) ;  /* 0x00000010002c8947 */ /* 0x000fea0003800000 */
[----:B------:R-:W-:-:S07]  /*26740*/  IMAD.MOV.U32 R13, RZ, RZ, R6 ;  /* 0x000000ffff0d7224 */ /* 0x000fce00078e0006 */
.L_x_1705:
        /* <DEDUP_REMOVED lines=24> */
[--C-:B------:R-:W-:Y:S01]  /*268d0*/  SHF.R.S32.HI R3, RZ, 0x1f, R2.reuse ;  /* 0x0000001fff037819 */ /* 0x100fe20000011402 */
[----:B------:R-:W-:Y:S02]  /*268e0*/  IMAD.MOV R12, RZ, RZ, -R2 ;  /* 0x000000ffff0c7224 */ /* 0x000fe400078e0a02 */
[C---:B------:R-:W-:Y:S02]  /*268f0*/  IMAD R10, R4.reuse, UR7, R10 ;  /* 0x00000007040a7c24 */ /* 0x040fe4000f8e020a */
[----:B------:R-:W-:-:S04]  /*26900*/  IMAD.WIDE.U32 R2, R4, UR6, R2 ;  /* 0x0000000604027c25 */ /* 0x000fc8000f8e0002 */
[----:B------:R-:W-:Y:S01]  /*26910*/  IMAD.IADD R3, R10, 0x1, R3 ;  /* 0x000000010a037824 */ /* 0x000fe200078e0203 */
[----:B------:R-:W-:Y:S01]  /*26920*/  LEA R10, P0, R2, UR4, 0x2 ;  /* 0x00000004020a7c11 */ /* 0x000fe2000f8010ff */
[----:B------:R-:W-:-:S03]  /*26930*/  IMAD R12, R11, R12, R7 ;  /* 0x0000000c0b0c7224 */ /* 0x000fc600078e0207 */
[----:B------:R-:W-:-:S05]  /*26940*/  LEA.HI.X R11, R2, UR5, R3, 0x2, P0 ;  /* 0x00000005020b7c11 */ /* 0x000fca00080f1403 */
[----:B------:R0:W5:Y:S04]  /*26950*/  LDG.E R13, desc[UR8][R10.64] ;  /* 0x000000080a0d7981 */ /* 0x000168000c1e1900 */
.L_x_1691:
[----:B------:R-:W1:Y:S01]  /*26960*/  S2R R3, SR_CgaCtaId ;  /* 0x0000000000037919 */ /* 0x000e620000008800 */
[----:B------:R-:W-:-:S04]  /*26970*/  MOV R2, 0x400 ;  /* 0x0000040000027802 */ /* 0x000fc80000000f00 */
[----:B-1----:R-:W-:Y:S02]  /*26980*/  LEA R2, R3, R2, 0x18 ;  /* 0x0000000203027211 */ /* 0x002fe400078ec0ff */
[----:B------:R-:W-:-:S03]  /*26990*/  SHF.L.U32 R3, R9, 0x1f, RZ ;  /* 0x0000001f09037819 */ /* 0x000fc600000006ff */
[----:B------:R-:W-:-:S04]  /*269a0*/  IMAD R2, R8, 0x8, R2 ;  /* 0x0000000808027824 */ /* 0x000fc800078e0202 */
[----:B------:R-:W1:Y:S02]  /*269b0*/  SYNCS.PHASECHK.TRANS64.TRYWAIT P0, [R2+URZ+0x2a840], R3 ;  /* 0x02a84003020075a7 */ /* 0x000e64000800017f */
[----:B-1----:R-:W-:Y:S05]  /*269c0*/  @!P0 BRA `(.L_x_1692) ;  /* 0x0000003400d48947 */ /* 0x002fea0003800000 */
.L_x_1813:
        /* <DEDUP_REMOVED lines=11> */
.L_x_1693:
        /* <DEDUP_REMOVED lines=37> */
.L_x_1814:
        /* <DEDUP_REMOVED lines=10> */
.L_x_1695:
[----:B------:R-:W2:Y:S02]  /*26d70*/  LDL R3, [R1+0x8] ;  /* 0x0000080001037983 */ /* 0x000ea40000100800 */
[----:B--2---:R-:W-:-:S13]  /*26d80*/  LOP3.LUT P0, RZ, R3, 0x40, RZ, 0xc0, !PT ;  /* 0x0000004003ff7812 */ /* 0x004fda000780c0ff */
[----:B------:R-:W-:Y:S05]  /*26d90*/  @P0 BRA `(.L_x_1696) ;  /* 0x0000000000040947 */ /* 0x000fea0003800000 */
[----:B------:R-:W-:Y:S01]  /*26da0*/  BPT.TRAP 0x1 ;  /* 0x000000040000795c */ /* 0x000fe20000300000 */
.L_x_1696:
        /* <DEDUP_REMOVED lines=29> */
.L_x_1690:
[----:B------:R-:W-:Y:S05]  /*26f80*/  BSYNC B1 ;  /* 0x0000000000017941 */ /* 0x000fea0003800000 */
.L_x_1689:
        /* <DEDUP_REMOVED lines=31> */
[----:B------:R-:W-:-:S06]  /*27180*/  LEA.HI.X R13, R2, UR5, R3, 0x2, P0 ;  /* 0x00000005020d7c11 */ /* 0x000fcc00080f1403 */
[----:B------:R1:W5:Y:S03]  /*27190*/  LDG.E R13, desc[UR8][R12.64] ;  /* 0x000000080c0d7981 */ /* 0x000366000c1e1900 */
.L_x_1699:
[----:B------:R-:W2:Y:S01]  /*271a0*/  S2R R3, SR_CgaCtaId ;  /* 0x0000000000037919 */ /* 0x000ea20000008800 */
[----:B------:R-:W-:-:S04]  /*271b0*/  MOV R2, 0x400 ;  /* 0x0000040000027802 */ /* 0x000fc80000000f00 */
[----:B--2---:R-:W-:Y:S02]  /*271c0*/  LEA R2, R3, R2, 0x18 ;  /* 0x0000000203027211 */ /* 0x004fe400078ec0ff */
[----:B------:R-:W-:-:S03]  /*271d0*/  SHF.L.U32 R3, R14, 0x1f, RZ ;  /* 0x0000001f0e037819 */ /* 0x000fc600000006ff */
[----:B------:R-:W-:-:S04]  /*271e0*/  IMAD R2, R15, 0x8, R2 ;  /* 0x000000080f027824 */ /* 0x000fc800078e0202 */
[----:B------:R-:W2:Y:S02]  /*271f0*/  SYNCS.PHASECHK.TRANS64.TRYWAIT P0, [R2+URZ+0x2a840], R3 ;  /* 0x02a84003020075a7 */ /* 0x000ea4000800017f */
[----:B--2---:R-:W-:Y:S05]  /*27200*/  @!P0 BRA `(.L_x_1700) ;  /* 0x0000002c00ec8947 */ /* 0x004fea0003800000 */
.L_x_1815:
        /* <DEDUP_REMOVED lines=11> */
.L_x_1701:
        /* <DEDUP_REMOVED lines=21> */
[----:B------:R-:W-:-:S04]  /*27410*/  UIMAD UR11, UR11, 0x60, UR5 ;  /* 0x000000600b0b78a4 */ /* 0x000fc8000f8e0205 */
        /* <DEDUP_REMOVED lines=14> */
.L_x_1816:
[----:B------:R-:W1:Y:S01]  /*27500*/  S2R R3, SR_TID.X ;  /* 0x0000000000037919 */ /* 0x000e620000002100 */
[----:B------:R-:W-:-:S04]  /*27510*/  UPRMT UR4, UR37, 0x9910, URZ ;  /* 0x0000991025047896 */ /* 0x000fc8000800003f */
[----:B------:R-:W-:Y:S01]  /*27520*/  UISETP.NE.AND UP0, UPT, UR4, 0x2, UPT ;  /* 0x000000020400788c */ /* 0x000fe2000bf05270 */
[----:B-1----:R-:W-:-:S04]  /*27530*/  LOP3.LUT R3, R3, 0x7f, RZ, 0xc0, !PT ;  /* 0x0000007f03037812 */ /* 0x002fc800078ec0ff */
[----:B------:R-:W-:-:S13]  /*27540*/  ISETP.NE.AND P0, PT, R3, RZ, PT ;  /* 0x000000ff0300720c */ /* 0x000fda0003f05270 */
[----:B------:R-:W-:-:S04]  /*27550*/  @!P0 IMAD.MOV.U32 R3, RZ, RZ, 0x6000 ;  /* 0x00006000ff038424 */ /* 0x000fc800078e00ff */
[----:B------:R1:W-:Y:S01]  /*27560*/  @!P0 SYNCS.ARRIVE.TRANS64 RZ, [R2+URZ+0x2a850], R3 ;  /* 0x02a8500302ff89a7 */ /* 0x0003e2000800003f */
[----:B------:R-:W-:-:S13]  /*27570*/  PLOP3.LUT P0, PT, PT, PT, UP0, 0x40, 0x0 ;  /* 0x000000000000781c */ /* 0x000fda0003f0e808 */
[----:B-1----:R-:W-:Y:S05]  /*27580*/  @!P0 BRA `(.L_x_1703) ;  /* 0x0000000000048947 */ /* 0x002fea0003800000 */
[----:B------:R-:W-:Y:S01]  /*27590*/  BPT.TRAP 0x1 ;  /* 0x000000040000795c */ /* 0x000fe20000300000 */
.L_x_1703:
[----:B------:R-:W2:Y:S02]  /*275a0*/  LDL R3, [R1+0x8] ;  /* 0x0000080001037983 */ /* 0x000ea40000100800 */
[----:B--2---:R-:W-:-:S13]  /*275b0*/  LOP3.LUT P0, RZ, R3, 0x40, RZ, 0xc0, !PT ;  /* 0x0000004003ff7812 */ /* 0x004fda000780c0ff */
[----:B------:R-:W-:Y:S05]  /*275c0*/  @P0 BRA `(.L_x_1704) ;  /* 0x0000000000040947 */ /* 0x000fea0003800000 */
[----:B------:R-:W-:Y:S01]  /*275d0*/  BPT.TRAP 0x1 ;  /* 0x000000040000795c */ /* 0x000fe20000300000 */
.L_x_1704:
[----:B------:R-:W2:Y:S01]  /*275e0*/  LDL R3, [R1+0xc] ;  /* 0x00000c0001037983 */ /* 0x000ea20000100800 */
        /* <DEDUP_REMOVED lines=27> */
.L_x_1698:
[----:B------:R-:W-:Y:S05]  /*277a0*/  BSYNC B1 ;  /* 0x0000000000017941 */ /* 0x000fea0003800000 */
.L_x_1697:
[----:B------:R-:W2:Y:S01]  /*277b0*/  LDL R2, [R1+0x18] ;  /* 0x0000180001027983 */ /* 0x000ea20000100800 */
[----:B------:R-:W-:Y:S01]  /*277c0*/  VIADD R7, R7, 0xfffffffe ;  /* 0xfffffffe07077836 */ /* 0x000fe20000000000 */
[----:B--2---:R-:W-:-:S13]  /*277d0*/  ISETP.GT.AND P0, PT, R11, R2, PT ;  /* 0x000000020b00720c */ /* 0x004fda0003f04270 */
[----:B------:R-:W-:Y:S05]  /*277e0*/  @P0 BRA `(.L_x_1705) ;  /* 0xffffffec00d80947 */ /* 0x000fea000383ffff */
.L_x_1678:
[----:B------:R-:W-:Y:S05]  /*277f0*/  BSYNC B0 ;  /* 0x0000000000007941 */ /* 0x000fea0003800000 */
.L_x_1677:
        /* <DEDUP_REMOVED lines=9> */
[----:B------:R-:W-:Y:S01]  /*27890*/  ULDC.64 UR6, c[0x0][0x208] ;  /* 0x0000820000067ab9 */ /* 0x000fe20000000a00 */
        /* <DEDUP_REMOVED lines=8> */
.L_x_1707:
[----:B------:R-:W-:Y:S05]  /*27920*/  BSYNC B0 ;  /* 0x0000000000007941 */ /* 0x000fea0003800000 */
.L_x_1706:
        /* <DEDUP_REMOVED lines=11> */
.L_x_1817:
[----:B------:R-:W2:Y:S01]  /*279e0*/  S2R R4, SR_TID.X ;  /* 0x0000000000047919 */ /* 0x000ea20000002100 */
[----:B------:R-:W-:-:S04]  /*279f0*/  UPRMT UR4, UR37, 0x9910, URZ ;  /* 0x0000991025047896 */ /* 0x000fc8000800003f */
[----:B------:R-:W-:Y:S01]  /*27a00*/  UISETP.NE.AND UP0, UPT, UR4, 0x2, UPT ;  /* 0x000000020400788c */ /* 0x000fe2000bf05270 */
[----:B--2---:R-:W-:-:S04]  /*27a10*/  LOP3.LUT R4, R4, 0x7f, RZ, 0xc0, !PT ;  /* 0x0000007f04047812 */ /* 0x004fc800078ec0ff */
[----:B------:R-:W-:-:S13]  /*27a20*/  ISETP.NE.AND P0, PT, R4, RZ, PT ;  /* 0x000000ff0400720c */ /* 0x000fda0003f05270 */
[----:B-1----:R-:W-:-:S04]  /*27a30*/  @!P0 IMAD.MOV.U32 R2, RZ, RZ, 0x6000 ;  /* 0x00006000ff028424 */ /* 0x002fc800078e00ff */
[----:B------:R1:W-:Y:S01]  /*27a40*/  @!P0 SYNCS.ARRIVE.TRANS64 RZ, [R3+URZ+0x2a850], R2 ;  /* 0x02a8500203ff89a7 */ /* 0x0003e2000800003f */
[----:B------:R-:W-:-:S13]  /*27a50*/  PLOP3.LUT P0, PT, PT, PT, UP0, 0x40, 0x0 ;  /* 0x000000000000781c */ /* 0x000fda0003f0e808 */
[----:B-1----:R-:W-:Y:S05]  /*27a60*/  @!P0 BRA `(.L_x_1711) ;  /* 0x0000000000048947 */ /* 0x002fea0003800000 */
[----:B------:R-:W-:Y:S01]  /*27a70*/  BPT.TRAP 0x1 ;  /* 0x000000040000795c */ /* 0x000fe20000300000 */
.L_x_1711:
[----:B------:R-:W2:Y:S02]  /*27a80*/  LDL R2, [R1+0x8] ;  /* 0x0000080001027983 */ /* 0x000ea40000100800 */
[----:B--2---:R-:W-:-:S13]  /*27a90*/  LOP3.LUT P0, RZ, R2, 0x40, RZ, 0xc0, !PT ;  /* 0x0000004002ff7812 */ /* 0x004fda000780c0ff */
[----:B------:R-:W-:Y:S05]  /*27aa0*/  @P0 BRA `(.L_x_1712) ;  /* 0x0000000000040947 */ /* 0x000fea0003800000 */
[----:B------:R-:W-:Y:S01]  /*27ab0*/  BPT.TRAP 0x1 ;  /* 0x000000040000795c */ /* 0x000fe20000300000 */
.L_x_1712:
[----:B------:R-:W2:Y:S01]  /*27ac0*/  LDL R2, [R1] ;  /* 0x0000000001027983 */ /* 0x000ea20000100800 */
        /* <DEDUP_REMOVED lines=26> */
.L_x_1709:
[----:B------:R-:W-:Y:S05]  /*27c70*/  BSYNC B0 ;  /* 0x0000000000007941 */ /* 0x000fea0003800000 */
.L_x_1708:
        /* <DEDUP_REMOVED lines=9> */
.L_x_1662:
[----:B------:R-:W-:Y:S05]  /*27d10*/  BSYNC B6 ;  /* 0x0000000000067941 */ /* 0x000fea0003800000 */
.L_x_1660:
[----:B------:R-:W-:-:S03]  /*27d20*/  UMOV UR4, 0xffffffff ;  /* 0xffffffff00047882 */ /* 0x000fc60000000000 */
[----:B------:R-:W-:Y:S05]  /*27d30*/  BRA.DIV UR4, `(.L_x_1713) ;  /* 0x00000026045c7947 */ /* 0x000fea000b800000 */
[----:B------:R3:W4:Y:S04]  /*27d40*/  SHFL.IDX PT, R4, R16, RZ, 0x1f ;  /* 0x00001fff10047589 */ /* 0x00072800000e0000 */
[----:B------:R-:W0:Y:S02]  /*27d50*/  SHFL.IDX PT, R16, R16, 0x1, 0x1f ;  /* 0x00201f0010107f89 */ /* 0x000e2400000e0000 */
.L_x_1821:
[----:B------:R-:W5:Y:S01]  /*27d60*/  S2R R7, SR_TID.X ;  /* 0x0000000000077919 */ /* 0x000f620000002100 */
[----:B------:R-:W-:Y:S01]  /*27d70*/  ULDC UR4, c[0x0][0xc14] ;  /* 0x0003050000047ab9 */ /* 0x000fe20000000800 */
[----:B------:R-:W-:Y:S01]  /*27d80*/  BSSY B0, `(.L_x_1714) ;  /* 0x000000c000007945 */ /* 0x000fe20003800000 */
[----:B-1----:R-:W-:Y:S02]  /*27d90*/  IMAD.U32 R0, RZ, RZ, UR4 ;  /* 0x00000004ff007e24 */ /* 0x002fe4000f8e00ff */
[----:B------:R-:W-:Y:S01]  /*27da0*/  IMAD.MOV.U32 R17, RZ, RZ, RZ ;  /* 0x000000ffff117224 */ /* 0x000fe200078e00ff */
[----:B-----5:R-:W-:-:S04]  /*27db0*/  LOP3.LUT R7, R7, 0x1f, RZ, 0xc0, !PT ;  /* 0x0000001f07077812 */ /* 0x020fc800078ec0ff */
        /* <DEDUP_REMOVED lines=8> */
.L_x_1715:
[----:B------:R-:W-:Y:S05]  /*27e40*/  BSYNC B0 ;  /* 0x0000000000007941 */ /* 0x000fea0003800000 */
.L_x_1714:
[----:B------:R-:W-:-:S03]  /*27e50*/  UMOV UR4, 0xffffffff ;  /* 0xffffffff00047882 */ /* 0x000fc60000000000 */
[----:B------:R-:W-:Y:S05]  /*27e60*/  BRA.DIV UR4, `(.L_x_1716) ;  /* 0x00000026045c7947 */ /* 0x000fea000b800000 */
        /* <DEDUP_REMOVED lines=9> */
[----:B-1----:R-:W-:-:S05]  /*27f00*/  IMAD.IADD R3, R13, 0x1, R14 ;  /* 0x000000010d037824 */ /* 0x002fca00078e020e */
[----:B------:R-:W0:Y:S02]  /*27f10*/  SHFL.UP PT, R14, R3, 0x4, RZ ;  /* 0x04800000030e7989 */ /* 0x000e2400000e00ff */
[----:B0-----:R-:W-:Y:S02]  /*27f20*/  SEL R14, R14, RZ, P0 ;  /* 0x000000ff0e0e7207 */ /* 0x001fe40000000000 */
[----:B------:R-:W-:-:S03]  /*27f30*/  ISETP.GE.U32.AND P0, PT, R7, 0x10, PT ;  /* 0x000000100700780c */ /* 0x000fc60003f06070 */
[----:B------:R-:W-:-:S05]  /*27f40*/  IMAD.IADD R5, R3, 0x1, R14 ;  /* 0x0000000103057824 */ /* 0x000fca00078e020e */
[----:B------:R-:W2:Y:S02]  /*27f50*/  SHFL.UP PT, R14, R5, 0x8, RZ ;  /* 0x05000000050e7989 */ /* 0x000ea400000e00ff */
[----:B--2---:R-:W-:-:S05]  /*27f60*/  SEL R6, R14, RZ, P1 ;  /* 0x000000ff0e067207 */ /* 0x004fca0000800000 */
[----:B------:R-:W-:-:S05]  /*27f70*/  IMAD.IADD R6, R5, 0x1, R6 ;  /* 0x0000000105067824 */ /* 0x000fca00078e0206 */
[----:B------:R-:W0:Y:S02]  /*27f80*/  SHFL.UP PT, R14, R6, 0x10, RZ ;  /* 0x06000000060e7989 */ /* 0x000e2400000e00ff */
[----:B0-----:R-:W-:-:S05]  /*27f90*/  SEL R7, R14, RZ, P0 ;  /* 0x000000ff0e077207 */ /* 0x001fca0000000000 */
[----:B------:R-:W-:-:S05]  /*27fa0*/  IMAD.IADD R2, R6, 0x1, R7 ;  /* 0x0000000106027824 */ /* 0x000fca00078e0207 */
[----:B------:R0:W1:Y:S02]  /*27fb0*/  SHFL.IDX PT, R14, R2, 0x1f, 0x1f ;  /* 0x03e01f00020e7f89 */ /* 0x00006400000e0000 */
.L_x_1829:
[----:B------:R-:W-:Y:S02]  /*27fc0*/  ULDC UR4, c[0x0][0xc10] ;  /* 0x0003040000047ab9 */ /* 0x000fe40000000800 */
[----:B------:R-:W-:-:S04]  /*27fd0*/  IMAD.U32 R5, RZ, RZ, UR4 ;  /* 0x00000004ff057e24 */ /* 0x000fc8000f8e00ff */
[----:B-1----:R-:W-:-:S04]  /*27fe0*/  IMAD R3, R14, R5, RZ ;  /* 0x000000050e037224 */ /* 0x002fc800078e02ff */
[----:B---3--:R-:W-:-:S05]  /*27ff0*/  IMAD.IADD R16, R16, 0x1, R3 ;  /* 0x0000000110107824 */ /* 0x008fca00078e0203 */
[----:B----4-:R-:W-:-:S13]  /*28000*/  ISETP.GT.AND P0, PT, R16, R4, PT ;  /* 0x000000041000720c */ /* 0x010fda0003f04270 */
[----:B------:R-:W-:Y:S05]  /*28010*/  @P0 BRA `(.L_x_1717) ;  /* 0x0000000000b80947 */ /* 0x000fea0003800000 */
[----:B------:R-:W1:Y:S02]  /*28020*/  LDC R0, c[0x0][0xc14] ;  /* 0x00030500ff007b82 */ /* 0x000e640000000800 */
.L_x_1722:
        /* <DEDUP_REMOVED lines=11> */
[----:B0-----:R-:W0:Y:S01]  /*280e0*/  LDC.64 R2, c[0x0][0xc58] ;  /* 0x00031600ff027b82 */ /* 0x001e220000000a00 */
[----:B------:R-:W-:Y:S01]  /*280f0*/  ULDC.64 UR4, c[0x0][0x208] ;  /* 0x0000820000047ab9 */ /* 0x000fe20000000a00 */
[----:B0-----:R-:W-:-:S05]  /*28100*/  IMAD.WIDE R2, R5, 0x4, R2 ;  /* 0x0000000405027825 */ /* 0x001fca00078e0202 */
[----:B------:R1:W5:Y:S02]  /*28110*/  LDG.E R17, desc[UR4][R2.64] ;  /* 0x0000000402117981 */ /* 0x000364000c1e1900 */
.L_x_1720:
[----:B------:R-:W-:Y:S05]  /*28120*/  BSYNC B0 ;  /* 0x0000000000007941 */ /* 0x000fea0003800000 */
.L_x_1719:
[----:B------:R-:W-:-:S03]  /*28130*/  UMOV UR4, 0xffffffff ;  /* 0xffffffff00047882 */ /* 0x000fc60000000000 */
[----:B------:R-:W-:Y:S05]  /*28140*/  BRA.DIV UR4, `(.L_x_1721) ;  /* 0x0000002604747947 */ /* 0x000fea000b800000 */
[----:B-----5:R-:W2:Y:S01]  /*28150*/  SHFL.UP PT, R14, R17, 0x1, RZ ;  /* 0x04200000110e7989 */ /* 0x020ea200000e00ff */
[C---:B------:R-:W-:Y:S02]  /*28160*/  ISETP.NE.AND P0, PT, R7.reuse, RZ, PT ;  /* 0x000000ff0700720c */ /* 0x040fe40003f05270 */
[C---:B------:R-:W-:Y:S02]  /*28170*/  ISETP.GE.U32.AND P1, PT, R7.reuse, 0x2, PT ;  /* 0x000000020700780c */ /* 0x040fe40003f26070 */
[----:B--2---:R-:W-:Y:S02]  /*28180*/  SEL R14, R14, RZ, P0 ;  /* 0x000000ff0e0e7207 */ /* 0x004fe40000000000 */
[----:B------:R-:W-:-:S03]  /*28190*/  ISETP.GE.U32.AND P0, PT, R7, 0x4, PT ;  /* 0x000000040700780c */ /* 0x000fc60003f06070 */
[----:B------:R-:W-:-:S05]  /*281a0*/  IMAD.IADD R13, R17, 0x1, R14 ;  /* 0x00000001110d7824 */ /* 0x000fca00078e020e */
[----:B------:R-:W2:Y:S02]  /*281b0*/  SHFL.UP PT, R14, R13, 0x2, RZ ;  /* 0x044000000d0e7989 */ /* 0x000ea400000e00ff */
[----:B--2---:R-:W-:Y:S02]  /*281c0*/  SEL R14, R14, RZ, P1 ;  /* 0x000000ff0e0e7207 */ /* 0x004fe40000800000 */
[----:B------:R-:W-:-:S03]  /*281d0*/  ISETP.GE.U32.AND P1, PT, R7, 0x8, PT ;  /* 0x000000080700780c */ /* 0x000fc60003f26070 */
[----:B-1----:R-:W-:-:S05]  /*281e0*/  IMAD.IADD R3, R13, 0x1, R14 ;  /* 0x000000010d037824 */ /* 0x002fca00078e020e */
        /* <DEDUP_REMOVED lines=11> */
.L_x_1837:
[----:B------:R-:W-:Y:S02]  /*282a0*/  ULDC UR4, c[0x0][0xc10] ;  /* 0x0003040000047ab9 */ /* 0x000fe40000000800 */
[----:B------:R-:W-:-:S04]  /*282b0*/  IMAD.U32 R5, RZ, RZ, UR4 ;  /* 0x00000004ff057e24 */ /* 0x000fc8000f8e00ff */
[----:B-1----:R-:W-:-:S04]  /*282c0*/  IMAD R3, R14, R5, RZ ;  /* 0x000000050e037224 */ /* 0x002fc800078e02ff */
[----:B------:R-:W-:-:S05]  /*282d0*/  IMAD.IADD R16, R3, 0x1, R16 ;  /* 0x0000000103107824 */ /* 0x000fca00078e0210 */
[----:B------:R-:W-:-:S13]  /*282e0*/  ISETP.GT.AND P0, PT, R16, R4, PT ;  /* 0x000000041000720c */ /* 0x000fda0003f04270 */
[----:B------:R-:W-:Y:S05]  /*282f0*/  @!P0 BRA `(.L_x_1722) ;  /* 0xfffffffc004c8947 */ /* 0x000fea000383ffff */
.L_x_1717:
        /* <DEDUP_REMOVED lines=8> */
.L_x_1841:
[----:B------:R-:W-:Y:S01]  /*28380*/  ISETP.NE.AND P0, PT, R3, RZ, PT ;  /* 0x000000ff0300720c */ /* 0x000fe20003f05270 */
[----:B------:R-:W-:-:S12]  /*28390*/  IMAD.MOV.U32 R7, RZ, RZ, RZ ;  /* 0x000000ffff077224 */ /* 0x000fd800078e00ff */
[----:B------:R-:W-:Y:S05]  /*283a0*/  @!P0 BRA `(.L_x_1724) ;  /* 0x0000000000108947 */ /* 0x000fea0003800000 */
[----:B------:R-:W-:Y:S01]  /*283b0*/  UMOV UR4, 0xffffffff ;  /* 0xffffffff00047882 */ /* 0x000fe20000000000 */
[----:B------:R-:W-:Y:S02]  /*283c0*/  VIADD R12, R6, 0xffffffff ;  /* 0xffffffff060c7836 */ /* 0x000fe40000000000 */
[----:B------:R-:W-:Y:S05]  /*283d0*/  BRA.DIV UR4, `(.L_x_1725) ;  /* 0x0000002604e87947 */ /* 0x000fea000b800000 */
[----:B------:R3:W4:Y:S02]  /*283e0*/  SHFL.IDX PT, R7, R2, R12, 0x1f ;  /* 0x00001f0c02077589 */ /* 0x00072400000e0000 */
.L_x_1724:
[----:B0--3--:R-:W0:Y:S01]  /*283f0*/  LDC.64 R2, c[0x0][0xc68] ;  /* 0x00031a00ff027b82 */ /* 0x009e220000000a00 */
[----:B------:R-:W-:Y:S01]  /*28400*/  IMAD.IADD R19, R6, 0x1, R19 ;  /* 0x0000000106137824 */ /* 0x000fe200078e0213 */
[----:B------:R-:W-:-:S03]  /*28410*/  ULDC.64 UR4, c[0x0][0x208] ;  /* 0x0000820000047ab9 */ /* 0x000fc60000000a00 */
[----:B0-----:R-:W-:-:S05]  /*28420*/  IMAD.WIDE R2, R19, 0x4, R2 ;  /* 0x0000000413027825 */ /* 0x001fca00078e0202 */
[----:B------:R-:W1:Y:S01]  /*28430*/  LDG.E R9, desc[UR4][R2.64] ;  /* 0x0000000402097981 */ /* 0x000e62000c1e1900 */
[----:B----4-:R-:W-:-:S04]  /*28440*/  IMAD R16, R7, R5, R16 ;  /* 0x0000000507107224 */ /* 0x010fc800078e0210 */
[----:B------:R-:W-:Y:S02]  /*28450*/  IMAD.IADD R7, R4, 0x1, -R16 ;  /* 0x0000000104077824 */ /* 0x000fe400078e0a10 */
[----:B-12---:R-:W-:-:S05]  /*28460*/  IMAD R6, R17, R9, RZ ;  /* 0x0000000911067224 */ /* 0x006fca00078e02ff */
[----:B------:R-:W-:-:S04]  /*28470*/  IABS R8, R6 ;  /* 0x0000000600087213 */ /* 0x000fc80000000000 */
[----:B------:R-:W0:Y:S08]  /*28480*/  I2F.RP R11, R8 ;  /* 0x00000008000b7306 */ /* 0x000e300000209400 */
[----:B0-----:R-:W0:Y:S02]  /*28490*/  MUFU.RCP R11, R11 ;  /* 0x0000000b000b7308 */ /* 0x001e240000001000 */
[----:B0-----:R-:W-:-:S06]  /*284a0*/  VIADD R12, R11, 0xffffffe ;  /* 0x0ffffffe0b0c7836 */ /* 0x001fcc0000000000 */
[----:B------:R-:W0:Y:S02]  /*284b0*/  F2I.FTZ.U32.TRUNC.NTZ R3, R12 ;  /* 0x0000000c00037305 */ /* 0x000e24000021f000 */
[----:B0-----:R-:W-:-:S04]  /*284c0*/  IMAD.MOV R2, RZ, RZ, -R3 ;  /* 0x000000ffff027224 */ /* 0x001fc800078e0a03 */
[----:B------:R-:W-:Y:S02]  /*284d0*/  IMAD R10, R2, R8, RZ ;  /* 0x00000008020a7224 */ /* 0x000fe400078e02ff */
[----:B------:R-:W-:-:S04]  /*284e0*/  IMAD.MOV.U32 R2, RZ, RZ, RZ ;  /* 0x000000ffff027224 */ /* 0x000fc800078e00ff */
[----:B------:R-:W-:Y:S01]  /*284f0*/  IMAD.HI.U32 R10, R3, R10, R2 ;  /* 0x0000000a030a7227 */ /* 0x000fe200078e0002 */
[----:B------:R-:W-:Y:S02]  /*28500*/  IABS R3, R7 ;  /* 0x0000000700037213 */ /* 0x000fe40000000000 */
[----:B------:R-:W-:-:S03]  /*28510*/  IABS R2, R6 ;  /* 0x0000000600027213 */ /* 0x000fc60000000000 */
[----:B------:R-:W-:-:S04]  /*28520*/  IMAD.HI.U32 R10, R10, R3, RZ ;  /* 0x000000030a0a7227 */ /* 0x000fc800078e00ff */
[----:B------:R-:W-:-:S04]  /*28530*/  IMAD.MOV R2, RZ, RZ, -R2 ;  /* 0x000000ffff027224 */ /* 0x000fc800078e0a02 */
[----:B------:R-:W-:-:S05]  /*28540*/  IMAD R3, R10, R2, R3 ;  /* 0x000000020a037224 */ /* 0x000fca00078e0203 */
[----:B------:R-:W-:-:S13]  /*28550*/  ISETP.GT.U32.AND P0, PT, R8, R3, PT ;  /* 0x000000030800720c */ /* 0x000fda0003f04070 */
[----:B------:R-:W-:Y:S02]  /*28560*/  @!P0 IMAD.IADD R3, R3, 0x1, -R8 ;  /* 0x0000000103038824 */ /* 0x000fe400078e0a08 */
[----:B------:R-:W-:-:S03]  /*28570*/  @!P0 VIADD R10, R10, 0x1 ;  /* 0x000000010a0a8836 */ /* 0x000fc60000000000 */
[----:B------:R-:W-:Y:S02]  /*28580*/  ISETP.GE.U32.AND P0, PT, R3, R8, PT ;  /* 0x000000080300720c */ /* 0x000fe40003f06070 */
[----:B------:R-:W-:-:S11]  /*28590*/  LOP3.LUT R3, R7, R6, RZ, 0x3c, !PT ;  /* 0x0000000607037212 */ /* 0x000fd600078e3cff */
        /* <DEDUP_REMOVED lines=10> */
[----:B------:R-:W-:-:S04]  /*28640*/  VIADDMNMX R9, R8, R5, R9, PT ;  /* 0x0000000508097246 */ /* 0x000fc80003800109 */
        /* <DEDUP_REMOVED lines=13> */
[----:B------:R-:W-:Y:S01]  /*28720*/  IMAD R8, R2, R8, R3 ;  /* 0x0000000802087224 */ /* 0x000fe200078e0203 */
[----:B------:R-:W-:-:S04]  /*28730*/  LOP3.LUT R3, R6, R9, RZ, 0x3c, !PT ;  /* 0x0000000906037212 */ /* 0x000fc800078e3cff */
[----:B------:R-:W-:-:S13]  /*28740*/  ISETP.GT.U32.AND P0, PT, R5, R8, PT ;  /* 0x000000080500720c */ /* 0x000fda0003f04070 */
[----:B------:R-:W-:Y:S02]  /*28750*/  @!P0 IMAD.IADD R8, R8, 0x1, -R5 ;  /* 0x0000000108088824 */ /* 0x000fe400078e0a05 */
[----:B------:R-:W-:-:S03]  /*28760*/  @!P0 VIADD R2, R2, 0x1 ;  /* 0x0000000102028836 */ /* 0x000fc60000000000 */
[----:B------:R-:W-:-:S13]  /*28770*/  ISETP.GE.U32.AND P0, PT, R8, R5, PT ;  /* 0x000000050800720c */ /* 0x000fda0003f06070 */
[----:B------:R-:W-:Y:S01]  /*28780*/  @P0 VIADD R2, R2, 0x1 ;  /* 0x0000000102020836 */ /* 0x000fe20000000000 */
[----:B------:R-:W-:Y:S01]  /*28790*/  ISETP.GE.AND P0, PT, R3, RZ, PT ;  /* 0x000000ff0300720c */ /* 0x000fe20003f06270 */
[----:B------:R-:W-:-:S12]  /*287a0*/  IMAD.IADD R3, R6, 0x1, R4 ;  /* 0x0000000106037824 */ /* 0x000fd800078e0204 */
        /* <DEDUP_REMOVED lines=8> */
.L_x_1718:
[----:B------:R-:W-:Y:S01]  /*28830*/  UMOV UR4, URZ ;  /* 0x0000003f00047c82 */ /* 0x000fe20008000000 */
[----:B------:R-:W-:Y:S01]  /*28840*/  UMOV UR5, URZ ;  /* 0x0000003f00057c82 */ /* 0x000fe20008000000 */
[----:B------:R-:W-:Y:S01]  /*28850*/  ULDC UR6, c[0x0][0xc14] ;  /* 0x0003050000067ab9 */ /* 0x000fe20000000800 */
[----:B------:R-:W-:Y:S02]  /*28860*/  IMAD.MOV.U32 R16, RZ, RZ, R4 ;  /* 0x000000ffff107224 */ /* 0x000fe400078e0004 */
[----:B------:R-:W-:Y:S02]  /*28870*/  IMAD.U32 R17, RZ, RZ, UR4 ;  /* 0x00000004ff117e24 */ /* 0x000fe4000f8e00ff */
[----:B------:R-:W-:Y:S02]  /*28880*/  IMAD.U32 R18, RZ, RZ, UR5 ;  /* 0x00000005ff127e24 */ /* 0x000fe4000f8e00ff */
[----:B------:R-:W-:-:S07]  /*28890*/  IMAD.U32 R19, RZ, RZ, UR6 ;  /* 0x00000006ff137e24 */ /* 0x000fce000f8e00ff */
.L_x_1726:
        /* <DEDUP_REMOVED lines=12> */
.L_x_1621:
        /* <DEDUP_REMOVED lines=12> */
.L_x_1844:
[----:B------:R-:W-:Y:S05]  /*28a20*/  BSYNC B0 ;  /* 0x0000000000007941 */ /* 0x000fea0003800000 */
.L_x_1728:
[----:B------:R-:W-:-:S03]  /*28a30*/  UMOV UR4, 0xffffffff ;  /* 0xffffffff00047882 */ /* 0x000fc60000000000 */
[----:B------:R-:W-:Y:S05]  /*28a40*/  BRA.DIV UR4, `(.L_x_1730) ;  /* 0x0000002204887947 */ /* 0x000fea000b800000 */
[----:B------:R-:W2:Y:S02]  /*28a50*/  S2R R2, SR_TID.X ;  /* 0x0000000000027919 */ /* 0x000ea40000002100 */
[----:B--2---:R-:W-:-:S04]  /*28a60*/  SHF.R.U32.HI R2, RZ, 0x5, R2 ;  /* 0x00000005ff027819 */ /* 0x004fc80000011602 */
[----:B------:R-:W-:-:S05]  /*28a70*/  LOP3.LUT R2, R2, 0x3, RZ, 0xc0, !PT ;  /* 0x0000000302027812 */ /* 0x000fca00078ec0ff */
[----:B------:R2:W3:Y:S02]  /*28a80*/  SHFL.IDX PT, R14, R2, RZ, 0x1f ;  /* 0x00001fff020e7589 */ /* 0x0004e400000e0000 */
.L_x_1847:
[----:B---3--:R-:W-:-:S13]  /*28a90*/  ISETP.NE.AND P0, PT, R14, RZ, PT ;  /* 0x000000ff0e00720c */ /* 0x008fda0003f05270 */
[----:B------:R-:W-:Y:S05]  /*28aa0*/  @P0 BRA `(.L_x_1315) ;  /* 0x0000000000940947 */ /* 0x000fea0003800000 */
[----:B------:R-:W-:-:S03]  /*28ab0*/  UMOV UR4, 0xffffffff ;  /* 0xffffffff00047882 */ /* 0x000fc60000000000 */
[----:B------:R-:W-:Y:S05]  /*28ac0*/  BRA.DIV UR4, `(.L_x_1731) ;  /* 0x00000022049c7947 */ /* 0x000fea000b800000 */
[----:B------:R-:W-:-:S13]  /*28ad0*/  ELECT P6, URZ, PT ;  /* 0x00000000003f782f */ /* 0x000fda00038c0000 */
.L_x_1850:
[----:B------:R-:W-:Y:S05]  /*28ae0*/  @!P6 BRA `(.L_x_1315) ;  /* 0x000000000084e947 */ /* 0x000fea0003800000 */
[----:B------:R-:W-:-:S06]  /*28af0*/  ULOP3.LUT UR4, UR60, 0x2, URZ, 0xfc, !UPT ;  /* 0x000000023c047892 */ /* 0x000fcc000f8efc3f */
[----:B--2---:R-:W-:-:S05]  /*28b00*/  IMAD.U32 R2, RZ, RZ, UR4 ;  /* 0x00000004ff027e24 */ /* 0x004fca000f8e00ff */
[----:B------:R-:W-:-:S13]  /*28b10*/  ISETP.NE.AND P2, PT, R2, 0x3, PT ;  /* 0x000000030200780c */ /* 0x000fda0003f45270 */
[----:B------:R-:W-:Y:S05]  /*28b20*/  @!P2 BRA `(.L_x_1732) ;  /* 0x000000000004a947 */ /* 0x000fea0003800000 */
[----:B------:R-:W-:Y:S01]  /*28b30*/  BPT.TRAP 0x1 ;  /* 0x000000040000795c */ /* 0x000fe20000300000 */
.L_x_1732:
        /* <DEDUP_REMOVED lines=14> */
.L_x_1851:
[----:B------:R-:W2:Y:S02]  /*28c20*/  SYNCS.PHASECHK.TRANS64.TRYWAIT P0, [R7+URZ], R2 ;  /* 0x00000002070075a7 */ /* 0x000ea4000800017f */
[----:B--2---:R-:W-:Y:S05]  /*28c30*/  @!P0 BRA `(.L_x_1734) ;  /* 0x0000002000748947 */ /* 0x004fea0003800000 */
.L_x_1852:
[----:B------:R-:W-:Y:S05]  /*28c40*/  @!P2 BRA `(.L_x_1735) ;  /* 0x000000000004a947 */ /* 0x000fea0003800000 */
[----:B------:R-:W-:Y:S01]  /*28c50*/  BPT.TRAP 0x1 ;  /* 0x000000040000795c */ /* 0x000fe20000300000 */
.L_x_1735:
[----:B------:R-:W3:Y:S01]  /*28c60*/  LDL.LU R4, [R1] ;  /* 0x0000000001047983 */ /* 0x000ee20000300800 */
[----:B------:R-:W-:-:S04]  /*28c70*/  VIADD R0, R0, 0x2a860 ;  /* 0x0002a86000007836 */ /* 0x000fc80000000000 */
[----:B---3--:R-:W-:-:S04]  /*28c80*/  IMAD R4, R4, 0x8, R0 ;  /* 0x0000000804047824 */ /* 0x008fc800078e0200 */
[----:B------:R-:W3:Y:S02]  /*28c90*/  SYNCS.PHASECHK.TRANS64.TRYWAIT P0, [R4+URZ], R5 ;  /* 0x00000005040075a7 */ /* 0x000ee4000800017f */
[----:B---3--:R-:W-:Y:S05]  /*28ca0*/  @!P0 BRA `(.L_x_1736) ;  /* 0x00000020006c8947 */ /* 0x008fea0003800000 */
.L_x_1853:
[----:B------:R-:W-:-:S07]  /*28cb0*/  IMAD R3, R3, 0x8, R0 ;  /* 0x0000000803037824 */ /* 0x000fce00078e0200 */
.L_x_1737:
[----:B----4-:R4:W0:Y:S02]  /*28cc0*/  SYNCS.PHASECHK.TRANS64.TRYWAIT P0, [R3+URZ], R2 ;  /* 0x00000002030075a7 */ /* 0x010824000800017f */
[----:B0-----:R-:W-:Y:S05]  /*28cd0*/  @!P0 NANOSLEEP.SYNCS 0x989680 ;  /* 0x009896800000895d */ /* 0x001fea0003900000 */
[----:B------:R-:W0:Y:S02]  /*28ce0*/  @!P0 SYNCS.PHASECHK.TRANS64 P0, [R3+URZ], R2 ;  /* 0x00000002030085a7 */ /* 0x000e24000800007f */
[----:B0-----:R-:W-:Y:S05]  /*28cf0*/  @!P0 BRA `(.L_x_1737) ;  /* 0xfffffffc00f08947 */ /* 0x001fea000383ffff */
.L_x_1315:
[----:B------:R-:W-:Y:S05]  /*28d00*/  BSYNC B7 ;  /* 0x0000000000077941 */ /* 0x000fea0003800000 */
.L_x_1312:
[----:B------:R-:W-:Y:S05]  /*28d10*/  EXIT ;  /* 0x000000000000794d */ /* 0x000fea0003800000 */
.L_x_1341:
[----:B0-----:R0:W1:Y:S02]  /*28d20*/  SYNCS.PHASECHK.TRANS64.TRYWAIT P5, [R4+URZ+0x2a890], R3 ;  /* 0x02a89003040075a7 */ /* 0x00106400080a017f */
[----:B-1----:R-:W-:Y:S05]  /*28d30*/  @!P5 NANOSLEEP.SYNCS 0x989680 ;  /* 0x009896800000d95d */ /* 0x002fea0003900000 */
[----:B------:R-:W1:Y:S02]  /*28d40*/  @!P5 SYNCS.PHASECHK.TRANS64 P5, [R4+URZ+0x2a890], R3 ;  /* 0x02a890030400d5a7 */ /* 0x000e6400080a007f */
[----:B-1----:R-:W-:Y:S05]  /*28d50*/  @!P5 BRA `(.L_x_1341) ;  /* 0xfffffffc00f0d947 */ /* 0x002fea000383ffff */
[----:B------:R-:W-:Y:S05]  /*28d60*/  BRA `(.L_x_1738) ;  /* 0xfffffdac00647947 */ /* 0x000fea000383ffff */
.L_x_1395:
[----:B-1----:R1:W3:Y:S02]  /*28d70*/  SYNCS.PHASECHK.TRANS64.TRYWAIT P5, [R4+URZ+0x2a890], R3 ;  /* 0x02a89003040075a7 */ /* 0x0022e400080a017f */
[----:B---3--:R-:W-:Y:S05]  /*28d80*/  @!P5 NANOSLEEP.SYNCS 0x989680 ;  /* 0x009896800000d95d */ /* 0x008fea0003900000 */
[----:B------:R-:W3:Y:S02]  /*28d90*/  @!P5 SYNCS.PHASECHK.TRANS64 P5, [R4+URZ+0x2a890], R3 ;  /* 0x02a890030400d5a7 */ /* 0x000ee400080a007f */
[----:B---3--:R-:W-:Y:S05]  /*28da0*/  @!P5 BRA `(.L_x_1395) ;  /* 0xfffffffc00f0d947 */ /* 0x008fea000383ffff */
[----:B------:R-:W-:Y:S05]  /*28db0*/  BRA `(.L_x_1739) ;  /* 0xfffffde4004c7947 */ /* 0x000fea000383ffff */
.L_x_1420:
[----:B-1----:R1:W2:Y:S02]  /*28dc0*/  SYNCS.PHASECHK.TRANS64.TRYWAIT P4, [R4+URZ+0x2a890], R3 ;  /* 0x02a89003040075a7 */ /* 0x0022a4000808017f */
[----:B--2---:R-:W-:Y:S05]  /*28dd0*/  @!P4 NANOSLEEP.SYNCS 0x989680 ;  /* 0x009896800000c95d */ /* 0x004fea0003900000 */
[----:B------:R-:W2:Y:S02]  /*28de0*/  @!P4 SYNCS.PHASECHK.TRANS64 P4, [R4+URZ+0x2a890], R3 ;  /* 0x02a890030400c5a7 */ /* 0x000ea4000808007f */
[----:B--2---:R-:W-:Y:S05]  /*28df0*/  @!P4 BRA `(.L_x_1420) ;  /* 0xfffffffc00f0c947 */ /* 0x004fea000383ffff */
[----:B------:R-:W-:Y:S05]  /*28e00*/  BRA `(.L_x_1740) ;  /* 0xfffffe1400e87947 */ /* 0x000fea000383ffff */
.L_x_1426:
[----:B0-----:R0:W1:Y:S02]  /*28e10*/  SYNCS.PHASECHK.TRANS64.TRYWAIT P4, [R4+URZ+0x2a8b0], R3 ;  /* 0x02a8b003040075a7 */ /* 0x001064000808017f */
[----:B-1----:R-:W-:Y:S05]  /*28e20*/  @!P4 NANOSLEEP.SYNCS 0x989680 ;  /* 0x009896800000c95d */ /* 0x002fea0003900000 */
[----:B------:R-:W1:Y:S02]  /*28e30*/  @!P4 SYNCS.PHASECHK.TRANS64 P4, [R4+URZ+0x2a8b0], R3 ;  /* 0x02a8b0030400c5a7 */ /* 0x000e64000808007f */
[----:B-1----:R-:W-:Y:S05]  /*28e40*/  @!P4 BRA `(.L_x_1426) ;  /* 0xfffffffc00f0c947 */ /* 0x002fea000383ffff */
[----:B------:R-:W-:Y:S05]  /*28e50*/  BRA `(.L_x_1741) ;  /* 0xfffffe1800f47947 */ /* 0x000fea000383ffff */
.L_x_1456:
        /* <DEDUP_REMOVED lines=8> */
.L_x_1743:
[----:B------:R-:W-:Y:S05]  /*28ee0*/  BSYNC B1 ;  /* 0x0000000000017941 */ /* 0x000fea0003800000 */
.L_x_1742:
[----:B------:R-:W-:Y:S05]  /*28ef0*/  BRA `(.L_x_1744) ;  /* 0xfffffe3800e47947 */ /* 0x000fea000383ffff */
.L_x_1457:
        /* <DEDUP_REMOVED lines=8> */
.L_x_1746:
[----:B------:R-:W-:Y:S05]  /*28f80*/  BSYNC B1 ;  /* 0x0000000000017941 */ /* 0x000fea0003800000 */
.L_x_1745:
[----:B------:R-:W-:Y:S05]  /*28f90*/  BRA `(.L_x_1747) ;  /* 0xfffffe3800c47947 */ /* 0x000fea000383ffff */
.L_x_1458:
        /* <DEDUP_REMOVED lines=8> */
.L_x_1749:
[----:B------:R-:W-:Y:S05]  /*29020*/  BSYNC B1 ;  /* 0x0000000000017941 */ /* 0x000fea0003800000 */
.L_x_1748:
[----:B------:R-:W-:Y:S05]  /*29030*/  BRA `(.L_x_1750) ;  /* 0xfffffe3800a47947 */ /* 0x000fea000383ffff */
.L_x_1459:
        /* <DEDUP_REMOVED lines=8> */
.L_x_1752:
[----:B------:R-:W-:Y:S05]  /*290c0*/  BSYNC B1 ;  /* 0x0000000000017941 */ /* 0x000fea0003800000 */
.L_x_1751:
[----:B------:R-:W-:Y:S05]  /*290d0*/  BRA `(.L_x_1753) ;  /* 0xfffffe3800847947 */ /* 0x000fea000383ffff */
.L_x_1460:
[----:B------:R-:W-:Y:S01]  /*290e0*/  BSSY B1, `(.L_x_1754) ;  /* 0x0000008000017945 */ /* 0x000fe20003800000 */
[----:B------:R-:W-:Y:S02]  /*290f0*/  IMAD.MOV.U32 R13, RZ, RZ, R5 ;  /* 0x000000ffff0d7224 */ /* 0x000fe400078e0005 */
[----:B------:R-:W-:Y:S02]  /*29100*/  IMAD.MOV.U32 R12, RZ, RZ, 0x1 ;  /* 0x00000001ff0c7424 */ /* 0x000fe400078e00ff */
[----:B------:R-:W-:Y:S02]  /*29110*/  IMAD.MOV.U32 R11, RZ, RZ, 0x1c1f ;  /* 0x00001c1fff0b7424 */ /* 0x000fe400078e00ff */
[----:B------:R-:W-:-:S07]  /*29120*/  IMAD.MOV.U32 R15, RZ, RZ, -0x1 ;  /* 0xffffffffff0f7424 */ /* 0x000fce00078e00ff */
[----:B------:R-:W-:Y:S05]  /*29130*/  WARPSYNC.COLLECTIVE R15, `(.L_x_1755) ;  /* 0x000000000f087348 */ /* 0x000fea0003c00000 */
[----:B------:R0:W1:Y:S02]  /*29140*/  SHFL.IDX P6, R14, R13, R12, R11 ;  /* 0x0000000c0d0e7389 */ /* 0x00006400000c000b */
[----:B01----:R-:W-:Y:S01]  /*29150*/  ENDCOLLECTIVE ;  /* 0x000000000000791b */ /* 0x003fe20003800000 */
.L_x_1755:
[----:B------:R-:W-:Y:S05]  /*29160*/  BSYNC B1 ;  /* 0x0000000000017941 */ /* 0x000fea0003800000 */
.L_x_1754:
[----:B------:R-:W-:Y:S05]  /*29170*/  BRA `(.L_x_1756) ;  /* 0xfffffe3800647947 */ /* 0x000fea000383ffff */
.L_x_1461:
        /* <DEDUP_REMOVED lines=8> */
.L_x_1758:
[----:B------:R-:W-:Y:S05]  /*29200*/  BSYNC B1 ;  /* 0x0000000000017941 */ /* 0x000fea0003800000 */
.L_x_1757:
[----:B------:R-:W-:Y:S05]  /*29210*/  BRA `(.L_x_1759) ;  /* 0xfffffe3800487947 */ /* 0x000fea000383ffff */
.L_x_1462:
        /* <DEDUP_REMOVED lines=8> */
.L_x_1761:
[----:B------:R-:W-:Y:S05]  /*292a0*/  BSYNC B1 ;  /* 0x0000000000017941 */ /* 0x000fea0003800000 */
.L_x_1760:
[----:B------:R-:W-:Y:S05]  /*292b0*/  BRA `(.L_x_1762) ;  /* 0xfffffe38002c7947 */ /* 0x000fea000383ffff */
.L_x_1463:
        /* <DEDUP_REMOVED lines=8> */
.L_x_1764:
[----:B------:R-:W-:Y:S05]  /*29340*/  BSYNC B1 ;  /* 0x0000000000017941 */ /* 0x000fea0003800000 */
.L_x_1763:
[----:B------:R-:W-:Y:S05]  /*29350*/  BRA `(.L_x_1765) ;  /* 0xfffffe3800107947 */ /* 0x000fea000383ffff */
.L_x_1465:
[----:B0-----:R0:W1:Y:S02]  /*29360*/  SYNCS.PHASECHK.TRANS64.TRYWAIT P2, [R18+URZ+0x2a800], R5 ;  /* 0x02a80005120075a7 */ /* 0x001064000804017f */
[----:B-1----:R-:W-:Y:S05]  /*29370*/  @!P2 NANOSLEEP.SYNCS 0x989680 ;  /* 0x009896800000a95d */ /* 0x002fea0003900000 */
[----:B------:R-:W1:Y:S02]  /*29380*/  @!P2 SYNCS.PHASECHK.TRANS64 P2, [R18+URZ+0x2a800], R5 ;  /* 0x02a800051200a5a7 */ /* 0x000e64000804007f */
[----:B-1----:R-:W-:Y:S05]  /*29390*/  @!P2 BRA `(.L_x_1465) ;  /* 0xfffffffc00f0a947 */ /* 0x002fea000383ffff */
[----:B------:R-:W-:Y:S05]  /*293a0*/  BRA `(.L_x_1766) ;  /* 0xfffffe3800887947 */ /* 0x000fea000383ffff */
.L_x_1493:
        /* <DEDUP_REMOVED lines=8> */
.L_x_1768:
[----:B------:R-:W-:Y:S05]  /*29430*/  BSYNC B1 ;  /* 0x0000000000017941 */ /* 0x000fea0003800000 */
.L_x_1767:
[----:B------:R-:W-:Y:S05]  /*29440*/  BRA `(.L_x_1769) ;  /* 0xfffffe6800f07947 */ /* 0x000fea000383ffff */
.L_x_1494:
        /* <DEDUP_REMOVED lines=8> */
.L_x_1771:
[----:B------:R-:W-:Y:S05]  /*294d0*/  BSYNC B1 ;  /* 0x0000000000017941 */ /* 0x000fea0003800000 */
.L_x_1770:
[----:B------:R-:W-:Y:S05]  /*294e0*/  BRA `(.L_x_1772) ;  /* 0xfffffe6800d07947 */ /* 0x000fea000383ffff */
.L_x_1495:
        /* <DEDUP_REMOVED lines=8> */
.L_x_1774:
[----:B------:R-:W-:Y:S05]  /*29570*/  BSYNC B1 ;  /* 0x0000000000017941 */ /* 0x000fea0003800000 */
.L_x_1773:
[----:B------:R-:W-:Y:S05]  /*29580*/  BRA `(.L_x_1775) ;  /* 0xfffffe6800b07947 */ /* 0x000fea000383ffff */
.L_x_1496:
        /* <DEDUP_REMOVED lines=8> */
.L_x_1777:
[----:B------:R-:W-:Y:S05]  /*29610*/  BSYNC B1 ;  /* 0x0000000000017941 */ /* 0x000fea0003800000 */
.L_x_1776:
[----:B------:R-:W-:Y:S05]  /*29620*/  BRA `(.L_x_1778) ;  /* 0xfffffe6800907947 */ /* 0x000fea000383ffff */
.L_x_1497:
        /* <DEDUP_REMOVED lines=8> */
.L_x_1780:
[----:B------:R-:W-:Y:S05]  /*296b0*/  BSYNC B1 ;  /* 0x0000000000017941 */ /* 0x000fea0003800000 */
.L_x_1779:
[----:B------:R-:W-:Y:S05]  /*296c0*/  BRA `(.L_x_1781) ;  /* 0xfffffe6800707947 */ /* 0x000fea000383ffff */
.L_x_1498:
        /* <DEDUP_REMOVED lines=8> */
.L_x_1783:
[----:B------:R-:W-:Y:S05]  /*29750*/  BSYNC B1 ;  /* 0x0000000000017941 */ /* 0x000fea0003800000 */
.L_x_1782:
[----:B------:R-:W-:Y:S05]  /*29760*/  BRA `(.L_x_1784) ;  /* 0xfffffe6800547947 */ /* 0x000fea000383ffff */
.L_x_1499:
        /* <DEDUP_REMOVED lines=8> */
.L_x_1786:
[----:B------:R-:W-:Y:S05]  /*297f0*/  BSYNC B1 ;  /* 0x0000000000017941 */ /* 0x000fea0003800000 */
.L_x_1785:
[----:B------:R-:W-:Y:S05]  /*29800*/  BRA `(.L_x_1787) ;  /* 0xfffffe6800387947 */ /* 0x000fea000383ffff */
.L_x_1500:
        /* <DEDUP_REMOVED lines=8> */
.L_x_1789:
[----:B------:R-:W-:Y:S05]  /*29890*/  BSYNC B1 ;  /* 0x0000000000017941 */ /* 0x000fea0003800000 */
.L_x_1788:
[----:B------:R-:W-:Y:S05]  /*298a0*/  BRA `(.L_x_1790) ;  /* 0xfffffe68001c7947 */ /* 0x000fea000383ffff */
.L_x_1502:
[----:B0-----:R0:W1:Y:S02]  /*298b0*/  SYNCS.PHASECHK.TRANS64.TRYWAIT P2, [R18+URZ+0x2a800], R9 ;  /* 0x02a80009120075a7 */ /* 0x001064000804017f */
[----:B-1----:R-:W-:Y:S05]  /*298c0*/  @!P2 NANOSLEEP.SYNCS 0x989680 ;  /* 0x009896800000a95d */ /* 0x002fea0003900000 */
[----:B------:R-:W1:Y:S02]  /*298d0*/  @!P2 SYNCS.PHASECHK.TRANS64 P2, [R18+URZ+0x2a800], R9 ;  /* 0x02a800091200a5a7 */ /* 0x000e64000804007f */
[----:B-1----:R-:W-:Y:S05]  /*298e0*/  @!P2 BRA `(.L_x_1502) ;  /* 0xfffffffc00f0a947 */ /* 0x002fea000383ffff */
[----:B------:R-:W-:Y:S05]  /*298f0*/  BRA `(.L_x_1791) ;  /* 0xfffffe68009c7947 */ /* 0x000fea000383ffff */
.L_x_1516:
[----:B-1----:R1:W2:Y:S02]  /*29900*/  SYNCS.PHASECHK.TRANS64.TRYWAIT P2, [R4+URZ+0x2a830], R3 ;  /* 0x02a83003040075a7 */ /* 0x0022a4000804017f */
[----:B--2---:R-:W-:Y:S05]  /*29910*/  @!P2 NANOSLEEP.SYNCS 0x989680 ;  /* 0x009896800000a95d */ /* 0x004fea0003900000 */
[----:B------:R-:W2:Y:S02]  /*29920*/  @!P2 SYNCS.PHASECHK.TRANS64 P2, [R4+URZ+0x2a830], R3 ;  /* 0x02a830030400a5a7 */ /* 0x000ea4000804007f */
[----:B--2---:R-:W-:Y:S05]  /*29930*/  @!P2 BRA `(.L_x_1516) ;  /* 0xfffffffc00f0a947 */ /* 0x004fea000383ffff */
[----:B------:R-:W-:Y:S05]  /*29940*/  BRA `(.L_x_1515) ;  /* 0xfffffe9400007947 */ /* 0x000fea000383ffff */
.L_x_1536:
[----:B-1----:R1:W2:Y:S02]  /*29950*/  SYNCS.PHASECHK.TRANS64.TRYWAIT P2, [R192+URZ+0x2a830], R13 ;  /* 0x02a8300dc00075a7 */ /* 0x0022a4000804017f */
[----:B--2---:R-:W-:Y:S05]  /*29960*/  @!P2 NANOSLEEP.SYNCS 0x989680 ;  /* 0x009896800000a95d */ /* 0x004fea0003900000 */
[----:B------:R-:W2:Y:S02]  /*29970*/  @!P2 SYNCS.PHASECHK.TRANS64 P2, [R192+URZ+0x2a830], R13 ;  /* 0x02a8300dc000a5a7 */ /* 0x000ea4000804007f */
[----:B--2---:R-:W-:Y:S05]  /*29980*/  @!P2 BRA `(.L_x_1536) ;  /* 0xfffffffc00f0a947 */ /* 0x004fea000383ffff */
[----:B------:R-:W-:Y:S05]  /*29990*/  BRA `(.L_x_1535) ;  /* 0xfffffec800147947 */ /* 0x000fea000383ffff */
.L_x_1541:
[----:B-1----:R1:W2:Y:S02]  /*299a0*/  SYNCS.PHASECHK.TRANS64.TRYWAIT P2, [R12+URZ+0x2a850], R11 ;  /* 0x02a8500b0c0075a7 */ /* 0x0022a4000804017f */
[----:B--2---:R-:W-:Y:S05]  /*299b0*/  @!P2 NANOSLEEP.SYNCS 0x989680 ;  /* 0x009896800000a95d */ /* 0x004fea0003900000 */
[----:B------:R-:W2:Y:S02]  /*299c0*/  @!P2 SYNCS.PHASECHK.TRANS64 P2, [R12+URZ+0x2a850], R11 ;  /* 0x02a8500b0c00a5a7 */ /* 0x000ea4000804007f */
[----:B--2---:R-:W-:Y:S05]  /*299d0*/  @!P2 BRA `(.L_x_1541) ;  /* 0xfffffffc00f0a947 */ /* 0x004fea000383ffff */
[----:B------:R-:W-:Y:S05]  /*299e0*/  BRA `(.L_x_1540) ;  /* 0xfffffed400087947 */ /* 0x000fea000383ffff */
.L_x_1561:
[----:B-1----:R1:W2:Y:S02]  /*299f0*/  SYNCS.PHASECHK.TRANS64.TRYWAIT P2, [R10+URZ+0x2a830], R11 ;  /* 0x02a8300b0a0075a7 */ /* 0x0022a4000804017f */
[----:B--2---:R-:W-:Y:S05]  /*29a00*/  @!P2 NANOSLEEP.SYNCS 0x989680 ;  /* 0x009896800000a95d */ /* 0x004fea0003900000 */
[----:B------:R-:W2:Y:S02]  /*29a10*/  @!P2 SYNCS.PHASECHK.TRANS64 P2, [R10+URZ+0x2a830], R11 ;  /* 0x02a8300b0a00a5a7 */ /* 0x000ea4000804007f */
[----:B--2---:R-:W-:Y:S05]  /*29a20*/  @!P2 BRA `(.L_x_1561) ;  /* 0xfffffffc00f0a947 */ /* 0x004fea000383ffff */
[----:B------:R-:W-:Y:S05]  /*29a30*/  BRA `(.L_x_1560) ;  /* 0xffffff0000407947 */ /* 0x000fea000383ffff */
.L_x_1566:
[----:B-1----:R1:W2:Y:S02]  /*29a40*/  SYNCS.PHASECHK.TRANS64.TRYWAIT P2, [R20+URZ+0x2a850], R7 ;  /* 0x02a85007140075a7 */ /* 0x0022a4000804017f */
[----:B--2---:R-:W-:Y:S05]  /*29a50*/  @!P2 NANOSLEEP.SYNCS 0x989680 ;  /* 0x009896800000a95d */ /* 0x004fea0003900000 */
[----:B------:R-:W2:Y:S02]  /*29a60*/  @!P2 SYNCS.PHASECHK.TRANS64 P2, [R20+URZ+0x2a850], R7 ;  /* 0x02a850071400a5a7 */ /* 0x000ea4000804007f */
[----:B--2---:R-:W-:Y:S05]  /*29a70*/  @!P2 BRA `(.L_x_1566) ;  /* 0xfffffffc00f0a947 */ /* 0x004fea000383ffff */
[----:B------:R-:W-:Y:S05]  /*29a80*/  BRA `(.L_x_1565) ;  /* 0xffffff0c00207947 */ /* 0x000fea000383ffff */
.L_x_1574:
[----:B-1----:R1:W2:Y:S02]  /*29a90*/  SYNCS.PHASECHK.TRANS64.TRYWAIT P2, [R15+URZ+0x2a830], R10 ;  /* 0x02a8300a0f0075a7 */ /* 0x0022a4000804017f */
[----:B--2---:R-:W-:Y:S05]  /*29aa0*/  @!P2 NANOSLEEP.SYNCS 0x989680 ;  /* 0x009896800000a95d */ /* 0x004fea0003900000 */
[----:B------:R-:W2:Y:S02]  /*29ab0*/  @!P2 SYNCS.PHASECHK.TRANS64 P2, [R15+URZ+0x2a830], R10 ;  /* 0x02a8300a0f00a5a7 */ /* 0x000ea4000804007f */
[----:B--2---:R-:W-:Y:S05]  /*29ac0*/  @!P2 BRA `(.L_x_1574) ;  /* 0xfffffffc00f0a947 */ /* 0x004fea000383ffff */
[----:B------:R-:W-:Y:S05]  /*29ad0*/  BRA `(.L_x_1573) ;  /* 0xffffff24009c7947 */ /* 0x000fea000383ffff */
.L_x_1579:
[----:B-1----:R1:W2:Y:S02]  /*29ae0*/  SYNCS.PHASECHK.TRANS64.TRYWAIT P2, [R10+URZ+0x2a850], R7 ;  /* 0x02a850070a0075a7 */ /* 0x0022a4000804017f */
[----:B--2---:R-:W-:Y:S05]  /*29af0*/  @!P2 NANOSLEEP.SYNCS 0x989680 ;  /* 0x009896800000a95d */ /* 0x004fea0003900000 */
[----:B------:R-:W2:Y:S02]  /*29b00*/  @!P2 SYNCS.PHASECHK.TRANS64 P2, [R10+URZ+0x2a850], R7 ;  /* 0x02a850070a00a5a7 */ /* 0x000ea4000804007f */
[----:B--2---:R-:W-:Y:S05]  /*29b10*/  @!P2 BRA `(.L_x_1579) ;  /* 0xfffffffc00f0a947 */ /* 0x004fea000383ffff */
[----:B------:R-:W-:Y:S05]  /*29b20*/  BRA `(.L_x_1578) ;  /* 0xffffff3000907947 */ /* 0x000fea000383ffff */
.L_x_1593:
[----:B-1----:R1:W2:Y:S02]  /*29b30*/  SYNCS.PHASECHK.TRANS64.TRYWAIT P0, [R13+URZ+0x2a850], R0 ;  /* 0x02a850000d0075a7 */ /* 0x0022a4000800017f */
[----:B--2---:R-:W-:Y:S05]  /*29b40*/  @!P0 NANOSLEEP.SYNCS 0x989680 ;  /* 0x009896800000895d */ /* 0x004fea0003900000 */
[----:B------:R-:W2:Y:S02]  /*29b50*/  @!P0 SYNCS.PHASECHK.TRANS64 P0, [R13+URZ+0x2a850], R0 ;  /* 0x02a850000d0085a7 */ /* 0x000ea4000800007f */
[----:B--2---:R-:W-:Y:S05]  /*29b60*/  @!P0 BRA `(.L_x_1593) ;  /* 0xfffffffc00f08947 */ /* 0x004fea000383ffff */
[----:B------:R-:W-:Y:S05]  /*29b70*/  BRA `(.L_x_1592) ;  /* 0xffffff60001c7947 */ /* 0x000fea000383ffff */
.L_x_1635:
        /* <DEDUP_REMOVED lines=11> */
.L_x_1793:
[----:B------:R-:W-:Y:S05]  /*29c30*/  BSYNC B1 ;  /* 0x0000000000017941 */ /* 0x000fea0003800000 */
.L_x_1792:
[----:B------:R-:W-:Y:S05]  /*29c40*/  BRA `(.L_x_1794) ;  /* 0xffffff9c00e47947 */ /* 0x000fea000383ffff */
.L_x_1636:
[----:B------:R-:W-:Y:S01]  /*29c50*/  BSSY B1, `(.L_x_1795) ;  /* 0x0000006000017945 */ /* 0x000fe20003800000 */
[----:B------:R-:W-:-:S07]  /*29c60*/  IMAD.MOV.U32 R15, RZ, RZ, -0x1 ;  /* 0xffffffffff0f7424 */ /* 0x000fce00078e00ff */
[----:B------:R-:W-:Y:S05]  /*29c70*/  WARPSYNC.COLLECTIVE R15, `(.L_x_1796) ;  /* 0x000000000f0c7348 */ /* 0x000fea0003c00000 */
[----:B------:R-:W-:Y:S02]  /*29c80*/  ELECT P6, UR62, PT ;  /* 0x00000000003e782f */ /* 0x000fe400038c0000 */
[----:B------:R-:W-:Y:S01]  /*29c90*/  MOV R14, UR62 ;  /* 0x0000003e000e7c02 */ /* 0x000fe20008000f00 */
[----:B------:R-:W-:Y:S10]  /*29ca0*/  ENDCOLLECTIVE ;  /* 0x000000000000791b */ /* 0x000ff40003800000 */
.L_x_1796:
[----:B------:R-:W-:Y:S05]  /*29cb0*/  BSYNC B1 ;  /* 0x0000000000017941 */ /* 0x000fea0003800000 */
.L_x_1795:
[----:B------:R-:W-:Y:S05]  /*29cc0*/  BRA `(.L_x_1797) ;  /* 0xffffff9c00d07947 */ /* 0x000fea000383ffff */
.L_x_1638:
[----:B0-----:R0:W1:Y:S02]  /*29cd0*/  SYNCS.PHASECHK.TRANS64.TRYWAIT P0, [R11+URZ+0x2a820], R8 ;  /* 0x02a820080b0075a7 */ /* 0x001064000800017f */
[----:B-1----:R-:W-:Y:S05]  /*29ce0*/  @!P0 NANOSLEEP.SYNCS 0x989680 ;  /* 0x009896800000895d */ /* 0x002fea0003900000 */
[----:B------:R-:W1:Y:S02]  /*29cf0*/  @!P0 SYNCS.PHASECHK.TRANS64 P0, [R11+URZ+0x2a820], R8 ;  /* 0x02a820080b0085a7 */ /* 0x000e64000800007f */
[----:B-1----:R-:W-:Y:S05]  /*29d00*/  @!P0 BRA `(.L_x_1638) ;  /* 0xfffffffc00f08947 */ /* 0x002fea000383ffff */
[----:B------:R-:W-:Y:S05]  /*29d10*/  BRA `(.L_x_1798) ;  /* 0xffffff9c00ec7947 */ /* 0x000fea000383ffff */
.L_x_1641:
[----:B0-----:R0:W1:Y:S02]  /*29d20*/  SYNCS.PHASECHK.TRANS64.TRYWAIT P0, [R8+URZ+0x2a8a0], R10 ;  /* 0x02a8a00a080075a7 */ /* 0x001064000800017f */
[----:B-1----:R-:W-:Y:S05]  /*29d30*/  @!P0 NANOSLEEP.SYNCS 0x989680 ;  /* 0x009896800000895d */ /* 0x002fea0003900000 */
[----:B------:R-:W1:Y:S02]  /*29d40*/  @!P0 SYNCS.PHASECHK.TRANS64 P0, [R8+URZ+0x2a8a0], R10 ;  /* 0x02a8a00a080085a7 */ /* 0x000e64000800007f */
[----:B-1----:R-:W-:Y:S05]  /*29d50*/  @!P0 BRA `(.L_x_1641) ;  /* 0xfffffffc00f08947 */ /* 0x002fea000383ffff */
[----:B------:R-:W-:Y:S05]  /*29d60*/  BRA `(.L_x_1799) ;  /* 0xffffff9c00fc7947 */ /* 0x000fea000383ffff */
.L_x_1643:
[----:B-1----:R1:W2:Y:S02]  /*29d70*/  SYNCS.PHASECHK.TRANS64.TRYWAIT P0, [R8+URZ+0x2a8c0], R10 ;  /* 0x02a8c00a080075a7 */ /* 0x0022a4000800017f */
[----:B--2---:R-:W-:Y:S05]  /*29d80*/  @!P0 NANOSLEEP.SYNCS 0x989680 ;  /* 0x009896800000895d */ /* 0x004fea0003900000 */
[----:B------:R-:W2:Y:S02]  /*29d90*/  @!P0 SYNCS.PHASECHK.TRANS64 P0, [R8+URZ+0x2a8c0], R10 ;  /* 0x02a8c00a080085a7 */ /* 0x000ea4000800007f */
[----:B--2---:R-:W-:Y:S05]  /*29da0*/  @!P0 BRA `(.L_x_1643) ;  /* 0xfffffffc00f08947 */ /* 0x004fea000383ffff */
[----:B------:R-:W-:Y:S05]  /*29db0*/  BRA `(.L_x_1800) ;  /* 0xffffffa0008c7947 */ /* 0x000fea000383ffff */
.L_x_1647:
[----:B0-----:R0:W1:Y:S02]  /*29dc0*/  SYNCS.PHASECHK.TRANS64.TRYWAIT P0, [R8+URZ+0x2a8a0], R9 ;  /* 0x02a8a009080075a7 */ /* 0x001064000800017f */
[----:B-1----:R-:W-:Y:S05]  /*29dd0*/  @!P0 NANOSLEEP.SYNCS 0x989680 ;  /* 0x009896800000895d */ /* 0x002fea0003900000 */
[----:B------:R-:W1:Y:S02]  /*29de0*/  @!P0 SYNCS.PHASECHK.TRANS64 P0, [R8+URZ+0x2a8a0], R9 ;  /* 0x02a8a009080085a7 */ /* 0x000e64000800007f */
[----:B-1----:R-:W-:Y:S05]  /*29df0*/  @!P0 BRA `(.L_x_1647) ;  /* 0xfffffffc00f08947 */ /* 0x002fea000383ffff */
[----:B------:R-:W-:Y:S05]  /*29e00*/  BRA `(.L_x_1801) ;  /* 0xffffffa400487947 */ /* 0x000fea000383ffff */
.L_x_1649:
[----:B-1----:R1:W2:Y:S02]  /*29e10*/  SYNCS.PHASECHK.TRANS64.TRYWAIT P1, [R8+URZ+0x2a8c0], R9 ;  /* 0x02a8c009080075a7 */ /* 0x0022a4000802017f */
[----:B--2---:R-:W-:Y:S05]  /*29e20*/  @!P1 NANOSLEEP.SYNCS 0x989680 ;  /* 0x009896800000995d */ /* 0x004fea0003900000 */
[----:B------:R-:W2:Y:S02]  /*29e30*/  @!P1 SYNCS.PHASECHK.TRANS64 P1, [R8+URZ+0x2a8c0], R9 ;  /* 0x02a8c009080095a7 */ /* 0x000ea4000802007f */
[----:B--2---:R-:W-:Y:S05]  /*29e40*/  @!P1 BRA `(.L_x_1649) ;  /* 0xfffffffc00f09947 */ /* 0x004fea000383ffff */
[----:B------:R-:W-:Y:S05]  /*29e50*/  BRA `(.L_x_1802) ;  /* 0xffffffa400d47947 */ /* 0x000fea000383ffff */
.L_x_1669:
        /* <DEDUP_REMOVED lines=11> */
.L_x_1804:
[----:B------:R-:W-:Y:S05]  /*29f10*/  BSYNC B0 ;  /* 0x0000000000007941 */ /* 0x000fea0003800000 */
.L_x_1803:
[----:B------:R-:W-:Y:S05]  /*29f20*/  BRA `(.L_x_1805) ;  /* 0xffffffb400a07947 */ /* 0x000fea000383ffff */
.L_x_1670:
[----:B------:R-:W-:Y:S01]  /*29f30*/  BSSY B0, `(.L_x_1806) ;  /* 0x0000006000007945 */ /* 0x000fe20003800000 */
[----:B------:R-:W-:-:S07]  /*29f40*/  IMAD.MOV.U32 R15, RZ, RZ, -0x1 ;  /* 0xffffffffff0f7424 */ /* 0x000fce00078e00ff */
[----:B------:R-:W-:Y:S05]  /*29f50*/  WARPSYNC.COLLECTIVE R15, `(.L_x_1807) ;  /* 0x000000000f0c7348 */ /* 0x000fea0003c00000 */
[----:B------:R-:W-:Y:S02]  /*29f60*/  ELECT P6, UR62, PT ;  /* 0x00000000003e782f */ /* 0x000fe400038c0000 */
[----:B------:R-:W-:Y:S01]  /*29f70*/  MOV R14, UR62 ;  /* 0x0000003e000e7c02 */ /* 0x000fe20008000f00 */
[----:B------:R-:W-:Y:S10]  /*29f80*/  ENDCOLLECTIVE ;  /* 0x000000000000791b */ /* 0x000ff40003800000 */
.L_x_1807:
[----:B------:R-:W-:Y:S05]  /*29f90*/  BSYNC B0 ;  /* 0x0000000000007941 */ /* 0x000fea0003800000 */
.L_x_1806:
[----:B------:R-:W-:Y:S05]  /*29fa0*/  BRA `(.L_x_1808) ;  /* 0xffffffb400907947 */ /* 0x000fea000383ffff */
.L_x_1673:
[----:B0-----:R0:W1:Y:S02]  /*29fb0*/  SYNCS.PHASECHK.TRANS64.TRYWAIT P0, [R7+URZ+0x2a840], R10 ;  /* 0x02a8400a070075a7 */ /* 0x001064000800017f */
[----:B-1----:R-:W-:Y:S05]  /*29fc0*/  @!P0 NANOSLEEP.SYNCS 0x989680 ;  /* 0x009896800000895d */ /* 0x002fea0003900000 */
[----:B------:R-:W1:Y:S02]  /*29fd0*/  @!P0 SYNCS.PHASECHK.TRANS64 P0, [R7+URZ+0x2a840], R10 ;  /* 0x02a8400a070085a7 */ /* 0x000e64000800007f */
[----:B-1----:R-:W-:Y:S05]  /*29fe0*/  @!P0 BRA `(.L_x_1673) ;  /* 0xfffffffc00f08947 */ /* 0x002fea000383ffff */
[----:B------:R-:W-:Y:S05]  /*29ff0*/  BRA `(.L_x_1809) ;  /* 0xffffffb400f87947 */ /* 0x000fea000383ffff */
.L_x_1676:
        /* <DEDUP_REMOVED lines=8> */
.L_x_1684:
[----:B0-----:R0:W1:Y:S02]  /*2a080*/  SYNCS.PHASECHK.TRANS64.TRYWAIT P0, [R3+URZ+0x2a840], R8 ;  /* 0x02a84008030075a7 */ /* 0x001064000800017f */
[----:B-1----:R-:W-:Y:S05]  /*2a090*/  @!P0 NANOSLEEP.SYNCS 0x989680 ;  /* 0x009896800000895d */ /* 0x002fea0003900000 */
[----:B------:R-:W1:Y:S02]  /*2a0a0*/  @!P0 SYNCS.PHASECHK.TRANS64 P0, [R3+URZ+0x2a840], R8 ;  /* 0x02a84008030085a7 */ /* 0x000e64000800007f */
[----:B-1----:R-:W-:Y:S05]  /*2a0b0*/  @!P0 BRA `(.L_x_1684) ;  /* 0xfffffffc00f08947 */ /* 0x002fea000383ffff */
[----:B------:R-:W-:Y:S05]  /*2a0c0*/  BRA `(.L_x_1811) ;  /* 0xffffffc000047947 */ /* 0x000fea000383ffff */
.L_x_1686:
[----:B0-----:R0:W1:Y:S02]  /*2a0d0*/  SYNCS.PHASECHK.TRANS64.TRYWAIT P0, [R3+URZ+0x2a860], R8 ;  /* 0x02a86008030075a7 */ /* 0x001064000800017f */
[----:B-1----:R-:W-:Y:S05]  /*2a0e0*/  @!P0 NANOSLEEP.SYNCS 0x989680 ;  /* 0x009896800000895d */ /* 0x002fea0003900000 */
[----:B------:R-:W1:Y:S02]  /*2a0f0*/  @!P0 SYNCS.PHASECHK.TRANS64 P0, [R3+URZ+0x2a860], R8 ;  /* 0x02a86008030085a7 */ /* 0x000e64000800007f */
[----:B-1----:R-:W-:Y:S05]  /*2a100*/  @!P0 BRA `(.L_x_1686) ;  /* 0xfffffffc00f08947 */ /* 0x002fea000383ffff */
[----:B------:R-:W-:Y:S05]  /*2a110*/  BRA `(.L_x_1812) ;  /* 0xffffffc000b07947 */ /* 0x000fea000383ffff */
.L_x_1692:
[----:B-1----:R1:W2:Y:S02]  /*2a120*/  SYNCS.PHASECHK.TRANS64.TRYWAIT P0, [R2+URZ+0x2a840], R3 ;  /* 0x02a84003020075a7 */ /* 0x0022a4000800017f */
[----:B--2---:R-:W-:Y:S05]  /*2a130*/  @!P0 NANOSLEEP.SYNCS 0x989680 ;  /* 0x009896800000895d */ /* 0x004fea0003900000 */
[----:B------:R-:W2:Y:S02]  /*2a140*/  @!P0 SYNCS.PHASECHK.TRANS64 P0, [R2+URZ+0x2a840], R3 ;  /* 0x02a84003020085a7 */ /* 0x000ea4000800007f */
[----:B--2---:R-:W-:Y:S05]  /*2a150*/  @!P0 BRA `(.L_x_1692) ;  /* 0xfffffffc00f08947 */ /* 0x004fea000383ffff */
[----:B------:R-:W-:Y:S05]  /*2a160*/  BRA `(.L_x_1813) ;  /* 0xffffffc800187947 */ /* 0x000fea000383ffff */
.L_x_1694:
[----:B0-----:R0:W1:Y:S02]  /*2a170*/  SYNCS.PHASECHK.TRANS64.TRYWAIT P0, [R2+URZ+0x2a860], R3 ;  /* 0x02a86003020075a7 */ /* 0x001064000800017f */
[----:B-1----:R-:W-:Y:S05]  /*2a180*/  @!P0 NANOSLEEP.SYNCS 0x989680 ;  /* 0x009896800000895d */ /* 0x002fea0003900000 */
[----:B------:R-:W1:Y:S02]  /*2a190*/  @!P0 SYNCS.PHASECHK.TRANS64 P0, [R2+URZ+0x2a860], R3 ;  /* 0x02a86003020085a7 */ /* 0x000e64000800007f */
[----:B-1----:R-:W-:Y:S05]  /*2a1a0*/  @!P0 BRA `(.L_x_1694) ;  /* 0xfffffffc00f08947 */ /* 0x002fea000383ffff */
[----:B------:R-:W-:Y:S05]  /*2a1b0*/  BRA `(.L_x_1814) ;  /* 0xffffffc800c47947 */ /* 0x000fea000383ffff */
.L_x_1700:
[----:B--2---:R2:W3:Y:S02]  /*2a1c0*/  SYNCS.PHASECHK.TRANS64.TRYWAIT P0, [R2+URZ+0x2a840], R3 ;  /* 0x02a84003020075a7 */ /* 0x0044e4000800017f */
[----:B---3--:R-:W-:Y:S05]  /*2a1d0*/  @!P0 NANOSLEEP.SYNCS 0x989680 ;  /* 0x009896800000895d */ /* 0x008fea0003900000 */
[----:B------:R-:W3:Y:S02]  /*2a1e0*/  @!P0 SYNCS.PHASECHK.TRANS64 P0, [R2+URZ+0x2a840], R3 ;  /* 0x02a84003020085a7 */ /* 0x000ee4000800007f */
[----:B---3--:R-:W-:Y:S05]  /*2a1f0*/  @!P0 BRA `(.L_x_1700) ;  /* 0xfffffffc00f08947 */ /* 0x008fea000383ffff */
[----:B------:R-:W-:Y:S05]  /*2a200*/  BRA `(.L_x_1815) ;  /* 0xffffffd000007947 */ /* 0x000fea000383ffff */
.L_x_1702:
[----:B0-----:R0:W1:Y:S02]  /*2a210*/  SYNCS.PHASECHK.TRANS64.TRYWAIT P0, [R2+URZ+0x2a860], R9 ;  /* 0x02a86009020075a7 */ /* 0x001064000800017f */
[----:B-1----:R-:W-:Y:S05]  /*2a220*/  @!P0 NANOSLEEP.SYNCS 0x989680 ;  /* 0x009896800000895d */ /* 0x002fea0003900000 */
[----:B------:R-:W1:Y:S02]  /*2a230*/  @!P0 SYNCS.PHASECHK.TRANS64 P0, [R2+URZ+0x2a860], R9 ;  /* 0x02a86009020085a7 */ /* 0x000e64000800007f */
[----:B-1----:R-:W-:Y:S05]  /*2a240*/  @!P0 BRA `(.L_x_1702) ;  /* 0xfffffffc00f08947 */ /* 0x002fea000383ffff */
[----:B------:R-:W-:Y:S05]  /*2a250*/  BRA `(.L_x_1816) ;  /* 0xffffffd000a87947 */ /* 0x000fea000383ffff */
.L_x_1710:
[----:B-1----:R1:W2:Y:S02]  /*2a260*/  SYNCS.PHASECHK.TRANS64.TRYWAIT P0, [R3+URZ+0x2a860], R2 ;  /* 0x02a86002030075a7 */ /* 0x0022a4000800017f */
[----:B--2---:R-:W-:Y:S05]  /*2a270*/  @!P0 NANOSLEEP.SYNCS 0x989680 ;  /* 0x009896800000895d */ /* 0x004fea0003900000 */
[----:B------:R-:W2:Y:S02]  /*2a280*/  @!P0 SYNCS.PHASECHK.TRANS64 P0, [R3+URZ+0x2a860], R2 ;  /* 0x02a86002030085a7 */ /* 0x000ea4000800007f */
[----:B--2---:R-:W-:Y:S05]  /*2a290*/  @!P0 BRA `(.L_x_1710) ;  /* 0xfffffffc00f08947 */ /* 0x004fea000383ffff */
[----:B------:R-:W-:Y:S05]  /*2a2a0*/  BRA `(.L_x_1817) ;  /* 0xffffffd400cc7947 */ /* 0x000fea000383ffff */
.L_x_1713:
[----:B------:R-:W-:Y:S01]  /*2a2b0*/  BSSY B0, `(.L_x_1818) ;  /* 0x0000008000007945 */ /* 0x000fe20003800000 */
[----:B------:R-:W-:Y:S02]  /*2a2c0*/  IMAD.MOV.U32 R13, RZ, RZ, R16 ;  /* 0x000000ffff0d7224 */ /* 0x000fe400078e0010 */
[----:B------:R-:W-:Y:S02]  /*2a2d0*/  IMAD.MOV.U32 R12, RZ, RZ, RZ ;  /* 0x000000ffff0c7224 */ /* 0x000fe400078e00ff */
[----:B------:R-:W-:Y:S02]  /*2a2e0*/  IMAD.MOV.U32 R11, RZ, RZ, 0x1f ;  /* 0x0000001fff0b7424 */ /* 0x000fe400078e00ff */
[----:B0-----:R-:W-:-:S07]  /*2a2f0*/  IMAD.MOV.U32 R15, RZ, RZ, -0x1 ;  /* 0xffffffffff0f7424 */ /* 0x001fce00078e00ff */
[----:B-12---:R-:W-:Y:S05]  /*2a300*/  WARPSYNC.COLLECTIVE R15, `(.L_x_1819) ;  /* 0x000000000f087348 */ /* 0x006fea0003c00000 */
[----:B------:R0:W3:Y:S02]  /*2a310*/  SHFL.IDX P6, R14, R13, R12, R11 ;  /* 0x0000000c0d0e7389 */ /* 0x0000e400000c000b */
[----:B0123--:R-:W-:Y:S01]  /*2a320*/  ENDCOLLECTIVE ;  /* 0x000000000000791b */ /* 0x00ffe20003800000 */
.L_x_1819:
[----:B------:R-:W-:Y:S05]  /*2a330*/  BSYNC B0 ;  /* 0x0000000000007941 */ /* 0x000fea0003800000 */
.L_x_1818:
        /* <DEDUP_REMOVED lines=8> */
.L_x_1820:
[----:B------:R-:W-:Y:S01]  /*2a3c0*/  IMAD.MOV.U32 R16, RZ, RZ, R14 ;  /* 0x000000ffff107224 */ /* 0x000fe200078e000e */
[----:B------:R-:W-:Y:S06]  /*2a3d0*/  BRA `(.L_x_1821) ;  /* 0xffffffd800607947 */ /* 0x000fec000383ffff */
.L_x_1716:
[----:B------:R-:W-:Y:S01]  /*2a3e0*/  BSSY B0, `(.L_x_1822) ;  /* 0x0000008000007945 */ /* 0x000fe20003800000 */
[----:B-----5:R-:W-:Y:S02]  /*2a3f0*/  IMAD.MOV.U32 R13, RZ, RZ, R17 ;  /* 0x000000ffff0d7224 */ /* 0x020fe400078e0011 */
[----:B------:R-:W-:Y:S02]  /*2a400*/  IMAD.MOV.U32 R12, RZ, RZ, 0x1 ;  /* 0x00000001ff0c7424 */ /* 0x000fe400078e00ff */
[----:B------:R-:W-:Y:S02]  /*2a410*/  IMAD.MOV.U32 R11, RZ, RZ, RZ ;  /* 0x000000ffff0b7224 */ /* 0x000fe400078e00ff */
[----:B0-----:R-:W-:-:S07]  /*2a420*/  IMAD.MOV.U32 R15, RZ, RZ, -0x1 ;  /* 0xffffffffff0f7424 */ /* 0x001fce00078e00ff */
[----:B-1234-:R-:W-:Y:S05]  /*2a430*/  WARPSYNC.COLLECTIVE R15, `(.L_x_1823) ;  /* 0x000000000f087348 */ /* 0x01efea0003c00000 */
[----:B------:R0:W0:Y:S02]  /*2a440*/  SHFL.UP P6, R14, R13, R12, R11 ;  /* 0x0400000c0d0e7389 */ /* 0x00002400000c000b */
[----:B01234-:R-:W-:Y:S01]  /*2a450*/  ENDCOLLECTIVE ;  /* 0x000000000000791b */ /* 0x01ffe20003800000 */
.L_x_1823:
[----:B------:R-:W-:Y:S05]  /*2a460*/  BSYNC B0 ;  /* 0x0000000000007941 */ /* 0x000fea0003800000 */
.L_x_1822:
        /* <DEDUP_REMOVED lines=10> */
.L_x_1824:
        /* <DEDUP_REMOVED lines=8> */
.L_x_1825:
        /* <DEDUP_REMOVED lines=8> */
.L_x_1826:
        /* <DEDUP_REMOVED lines=8> */
.L_x_1827:
        /* <DEDUP_REMOVED lines=8> */
.L_x_1828:
[----:B------:R-:W-:Y:S05]  /*2a710*/  BRA `(.L_x_1829) ;  /* 0xffffffd800287947 */ /* 0x000fea000383ffff */
.L_x_1721:
        /* <DEDUP_REMOVED lines=8> */
.L_x_1831:
[----:B------:R-:W-:Y:S05]  /*2a7a0*/  BSYNC B0 ;  /* 0x0000000000007941 */ /* 0x000fea0003800000 */
.L_x_1830:
        /* <DEDUP_REMOVED lines=10> */
.L_x_1832:
        /* <DEDUP_REMOVED lines=8> */
.L_x_1833:
        /* <DEDUP_REMOVED lines=8> */
.L_x_1834:
        /* <DEDUP_REMOVED lines=8> */
.L_x_1835:
        /* <DEDUP_REMOVED lines=8> */
.L_x_1836:
[----:B------:R-:W-:Y:S05]  /*2aa50*/  BRA `(.L_x_1837) ;  /* 0xffffffd800107947 */ /* 0x000fea000383ffff */
.L_x_1723:
[----:B------:R-:W-:Y:S01]  /*2aa60*/  BSSY B0, `(.L_x_1838) ;  /* 0x0000006000007945 */ /* 0x000fe20003800000 */
[----:B------:R-:W-:Y:S01]  /*2aa70*/  PLOP3.LUT P6, PT, P6, PT, PT, 0x8, 0x0 ;  /* 0x000000000000781c */ /* 0x000fe200037ce170 */
[----:B------:R-:W-:-:S12]  /*2aa80*/  IMAD.MOV.U32 R15, RZ, RZ, -0x1 ;  /* 0xffffffffff0f7424 */ /* 0x000fd800078e00ff */
[----:B0-----:R-:W-:Y:S05]  /*2aa90*/  WARPSYNC.COLLECTIVE R15, `(.L_x_1839) ;  /* 0x000000000f087348 */ /* 0x001fea0003c00000 */
[----:B------:R-:W-:Y:S01]  /*2aaa0*/  VOTE.ANY R14, PT, P6 ;  /* 0x00000000000e7806 */ /* 0x000fe200030e0100 */
[----:B0-----:R-:W-:Y:S06]  /*2aab0*/  ENDCOLLECTIVE ;  /* 0x000000000000791b */ /* 0x001fec0003800000 */
.L_x_1839:
[----:B------:R-:W-:Y:S05]  /*2aac0*/  BSYNC B0 ;  /* 0x0000000000007941 */ /* 0x000fea0003800000 */
.L_x_1838:
        /* <DEDUP_REMOVED lines=9> */
.L_x_1840:
[----:B------:R-:W-:Y:S01]  /*2ab60*/  IMAD.MOV.U32 R17, RZ, RZ, R14 ;  /* 0x000000ffff117224 */ /* 0x000fe200078e000e */
[----:B------:R-:W-:Y:S06]  /*2ab70*/  BRA `(.L_x_1841) ;  /* 0xffffffd800007947 */ /* 0x000fec000383ffff */
.L_x_1725:
[----:B------:R-:W-:Y:S01]  /*2ab80*/  BSSY B0, `(.L_x_1842) ;  /* 0x0000007000007945 */ /* 0x000fe20003800000 */
[----:B------:R-:W-:Y:S02]  /*2ab90*/  IMAD.MOV.U32 R13, RZ, RZ, R2 ;  /* 0x000000ffff0d7224 */ /* 0x000fe400078e0002 */
[----:B------:R-:W-:Y:S02]  /*2aba0*/  IMAD.MOV.U32 R11, RZ, RZ, 0x1f ;  /* 0x0000001fff0b7424 */ /* 0x000fe400078e00ff */
[----:B------:R-:W-:-:S07]  /*2abb0*/  IMAD.MOV.U32 R15, RZ, RZ, -0x1 ;  /* 0xffffffffff0f7424 */ /* 0x000fce00078e00ff */
[----:B012---:R-:W-:Y:S05]  /*2abc0*/  WARPSYNC.COLLECTIVE R15, `(.L_x_1843) ;  /* 0x000000000f087348 */ /* 0x007fea0003c00000 */
[----:B------:R3:W4:Y:S02]  /*2abd0*/  SHFL.IDX P6, R14, R13, R12, R11 ;  /* 0x0000000c0d0e7389 */ /* 0x00072400000c000b */
[----:B01234-:R-:W-:Y:S01]  /*2abe0*/  ENDCOLLECTIVE ;  /* 0x000000000000791b */ /* 0x01ffe20003800000 */
.L_x_1843:
[----:B------:R-:W-:Y:S05]  /*2abf0*/  BSYNC B0 ;  /* 0x0000000000007941 */ /* 0x000fea0003800000 */
.L_x_1842:
[----:B------:R-:W-:Y:S01]  /*2ac00*/  IMAD.MOV.U32 R7, RZ, RZ, R14 ;  /* 0x000000ffff077224 */ /* 0x000fe200078e000e */
[----:B------:R-:W-:Y:S06]  /*2ac10*/  BRA `(.L_x_1724) ;  /* 0xffffffd400f47947 */ /* 0x000fec000383ffff */
.L_x_1729:
[----:B-1----:R1:W2:Y:S02]  /*2ac20*/  SYNCS.PHASECHK.TRANS64.TRYWAIT P0, [R0+URZ+0x2a820], R3 ;  /* 0x02a82003000075a7 */ /* 0x0022a4000800017f */
[----:B--2---:R-:W-:Y:S05]  /*2ac30*/  @!P0 NANOSLEEP.SYNCS 0x989680 ;  /* 0x009896800000895d */ /* 0x004fea0003900000 */
[----:B------:R-:W2:Y:S02]  /*2ac40*/  @!P0 SYNCS.PHASECHK.TRANS64 P0, [R0+URZ+0x2a820], R3 ;  /* 0x02a82003000085a7 */ /* 0x000ea4000800007f */
[----:B--2---:R-:W-:Y:S05]  /*2ac50*/  @!P0 BRA `(.L_x_1729) ;  /* 0xfffffffc00f08947 */ /* 0x004fea000383ffff */
[----:B------:R-:W-:Y:S05]  /*2ac60*/  BRA `(.L_x_1844) ;  /* 0xffffffdc006c7947 */ /* 0x000fea000383ffff */
.L_x_1730:
        /* <DEDUP_REMOVED lines=11> */
.L_x_1846:
[----:B------:R-:W-:Y:S05]  /*2ad20*/  BSYNC B0 ;  /* 0x0000000000007941 */ /* 0x000fea0003800000 */
.L_x_1845:
[----:B------:R-:W-:Y:S05]  /*2ad30*/  BRA `(.L_x_1847) ;  /* 0xffffffdc00547947 */ /* 0x000fea000383ffff */
.L_x_1731:
[----:B------:R-:W-:Y:S01]  /*2ad40*/  BSSY B0, `(.L_x_1848) ;  /* 0x0000006000007945 */ /* 0x000fe20003800000 */
[----:B------:R-:W-:-:S07]  /*2ad50*/  IMAD.MOV.U32 R15, RZ, RZ, -0x1 ;  /* 0xffffffffff0f7424 */ /* 0x000fce00078e00ff */
[----:B012---:R-:W-:Y:S05]  /*2ad60*/  WARPSYNC.COLLECTIVE R15, `(.L_x_1849) ;  /* 0x000000000f0c7348 */ /* 0x007fea0003c00000 */
[----:B------:R-:W-:Y:S02]  /*2ad70*/  ELECT P6, UR62, PT ;  /* 0x00000000003e782f */ /* 0x000fe400038c0000 */
[----:B------:R-:W-:Y:S01]  /*2ad80*/  MOV R14, UR62 ;  /* 0x0000003e000e7c02 */ /* 0x000fe20008000f00 */
[----:B012---:R-:W-:Y:S10]  /*2ad90*/  ENDCOLLECTIVE ;  /* 0x000000000000791b */ /* 0x007ff40003800000 */
.L_x_1849:
[----:B------:R-:W-:Y:S05]  /*2ada0*/  BSYNC B0 ;  /* 0x0000000000007941 */ /* 0x000fea0003800000 */
.L_x_1848:
[----:B------:R-:W-:Y:S05]  /*2adb0*/  BRA `(.L_x_1850) ;  /* 0xffffffdc00487947 */ /* 0x000fea000383ffff */
.L_x_1733:
[----:B-1----:R1:W2:Y:S02]  /*2adc0*/  SYNCS.PHASECHK.TRANS64.TRYWAIT P0, [R6+URZ], R5 ;  /* 0x00000005060075a7 */ /* 0x0022a4000800017f */
[----:B--2---:R-:W-:Y:S05]  /*2add0*/  @!P0 NANOSLEEP.SYNCS 0x989680 ;  /* 0x009896800000895d */ /* 0x004fea0003900000 */
[----:B------:R-:W2:Y:S02]  /*2ade0*/  @!P0 SYNCS.PHASECHK.TRANS64 P0, [R6+URZ], R5 ;  /* 0x00000005060085a7 */ /* 0x000ea4000800007f */
[----:B--2---:R-:W-:Y:S05]  /*2adf0*/  @!P0 BRA `(.L_x_1733) ;  /* 0xfffffffc00f08947 */ /* 0x004fea000383ffff */
[----:B------:R-:W-:Y:S05]  /*2ae00*/  BRA `(.L_x_1851) ;  /* 0xffffffdc00847947 */ /* 0x000fea000383ffff */
.L_x_1734:
[----:B--2---:R2:W3:Y:S02]  /*2ae10*/  SYNCS.PHASECHK.TRANS64.TRYWAIT P0, [R7+URZ], R2 ;  /* 0x00000002070075a7 */ /* 0x0044e4000800017f */
[----:B---3--:R-:W-:Y:S05]  /*2ae20*/  @!P0 NANOSLEEP.SYNCS 0x989680 ;  /* 0x009896800000895d */ /* 0x008fea0003900000 */
[----:B------:R-:W3:Y:S02]  /*2ae30*/  @!P0 SYNCS.PHASECHK.TRANS64 P0, [R7+URZ], R2 ;  /* 0x00000002070085a7 */ /* 0x000ee4000800007f */
[----:B---3--:R-:W-:Y:S05]  /*2ae40*/  @!P0 BRA `(.L_x_1734) ;  /* 0xfffffffc00f08947 */ /* 0x008fea000383ffff */
[----:B------:R-:W-:Y:S05]  /*2ae50*/  BRA `(.L_x_1852) ;  /* 0xffffffdc00787947 */ /* 0x000fea000383ffff */
.L_x_1736:
[----:B---3--:R3:W4:Y:S02]  /*2ae60*/  SYNCS.PHASECHK.TRANS64.TRYWAIT P0, [R4+URZ], R5 ;  /* 0x00000005040075a7 */ /* 0x008724000800017f */
[----:B----4-:R-:W-:Y:S05]  /*2ae70*/  @!P0 NANOSLEEP.SYNCS 0x989680 ;  /* 0x009896800000895d */ /* 0x010fea0003900000 */
[----:B------:R-:W4:Y:S02]  /*2ae80*/  @!P0 SYNCS.PHASECHK.TRANS64 P0, [R4+URZ], R5 ;  /* 0x00000005040085a7 */ /* 0x000f24000800007f */
[----:B----4-:R-:W-:Y:S05]  /*2ae90*/  @!P0 BRA `(.L_x_1736) ;  /* 0xfffffffc00f08947 */ /* 0x010fea000383ffff */
[----:B------:R-:W-:Y:S05]  /*2aea0*/  BRA `(.L_x_1853) ;  /* 0xffffffdc00807947 */ /* 0x000fea000383ffff */
.L_x_1854:
        /* <DEDUP_REMOVED lines=13> */
.L_x_11937:


//--------------------- .text._ZN7cutlass13device_kernelIN5flash11enable_sm90INS1_16FlashAttnFwdSm90INS1_25CollectiveMainloopFwdSm90ILi2EN4cute5tupleIJNS5_1CILi1EEES8_S8_EEENS6_IJNS7_ILi128EEESA_NS7_ILi192EEEEEELi128ENS_10bfloat16_tEfNS_4arch4Sm90ELb1ELb0ELb1ELb0ELb0ELb0ELb0ELb1ELb1ELb0ELb0ELb0EEENS1_21CollectiveEpilogueFwdINS6_IJSA_SA_SA_EEES9_SD_SF_Li256ELb0ELb0ELb0ELb0EEENS1_30DynamicPersistentTileSchedulerILi256ELi32ELb0ELb0ELb1EEEEEEEEEvNT_6ParamsE --------------------------
	.section	.text._ZN7cutlass13device_kernelIN5flash11enable_sm90INS1_16FlashAttnFwdSm90INS1_25CollectiveMainloopFwdSm90ILi2EN4cute5tupleIJNS5_1CILi1EEES8_S8_EEENS6_IJNS7_ILi128EEESA_NS7_ILi192EEEEEELi128ENS_10bfloat16_tEfNS_4arch4Sm90ELb1ELb0ELb1ELb0ELb0ELb0ELb0ELb1ELb1ELb0ELb0ELb0EEENS1_21CollectiveEpilogueFwdINS6_IJSA_SA_SA_EEES9_SD_SF_Li256ELb0ELb0ELb0ELb0EEENS1_30DynamicPersistentTileSchedulerILi256ELi32ELb0ELb0ELb1EEEEEEEEEvNT_6ParamsE,"ax",@progbits
	.align	128
.text._ZN7cutlass13device_kernelIN5flash11enable_sm90INS1_16FlashAttnFwdSm90INS1_25CollectiveMainloopFwdSm90ILi2EN4cute5tupleIJNS5_1CILi1EEES8_S8_EEENS6_IJNS7_ILi128EEESA_NS7_ILi192EEEEEELi128ENS_10bfloat16_tEfNS_4arch4Sm90ELb1ELb0ELb1ELb0ELb0ELb0ELb0ELb1ELb1ELb0ELb0ELb0EEENS1_21CollectiveEpilogueFwdINS6_IJSA_SA_SA_EEES9_SD_SF_Li256ELb0ELb0ELb0ELb0EEENS1_30DynamicPersistentTileSchedulerILi256ELi32ELb0ELb0ELb1EEEEEEEEEvNT_6ParamsE:
        .type           _ZN7cutlass13device_kernelIN5flash11enable_sm90INS1_16FlashAttnFwdSm90INS1_25CollectiveMainloopFwdSm90ILi2EN4cute5tupleIJNS5_1CILi1EEES8_S8_EEENS6_IJNS7_ILi128EEESA_NS7_ILi192EEEEEELi128ENS_10bfloat16_tEfNS_4arch4Sm90ELb1ELb0ELb1ELb0ELb0ELb0ELb0ELb1ELb1ELb0ELb0ELb0EEENS1_21CollectiveEpilogueFwdINS6_IJSA_SA_SA_EEES9_SD_SF_Li256ELb0ELb0ELb0ELb0EEENS1_30DynamicPersistentTileSchedulerILi256ELi32ELb0ELb0ELb1EEEEEEEEEvNT_6ParamsE,@function
        .size           _ZN7cutlass13device_kernelIN5flash11enable_sm90INS1_16FlashAttnFwdSm90INS1_25CollectiveMainloopFwdSm90ILi2EN4cute5tupleIJNS5_1CILi1EEES8_S8_EEENS6_IJNS7_ILi128EEESA_NS7_ILi192EEEEEELi128ENS_10bfloat16_tEfNS_4arch4Sm90ELb1ELb0ELb1ELb0ELb0ELb0ELb0ELb1ELb1ELb0ELb0ELb0EEENS1_21CollectiveEpilogueFwdINS6_IJSA_SA_SA_EEES9_SD_SF_Li256ELb0ELb0ELb0ELb0EEENS1_30DynamicPersistentTileSchedulerILi256ELi32ELb0ELb0ELb1EEEEEEEEEvNT_6ParamsE,(.L_x_11938 - _ZN7cutlass13device_kernelIN5flash11enable_sm90INS1_16FlashAttnFwdSm90INS1_25CollectiveMainloopFwdSm90ILi2EN4cute5tupleIJNS5_1CILi1EEES8_S8_EEENS6_IJNS7_ILi128EEESA_NS7_ILi192EEEEEELi128ENS_10bfloat16_tEfNS_4arch4Sm90ELb1ELb0ELb1ELb0ELb0ELb0ELb0ELb1ELb1ELb0ELb0ELb0EEENS1_21CollectiveEpilogueFwdINS6_IJSA_SA_SA_EEES9_SD_SF_Li256ELb0ELb0ELb0ELb0EEENS1_30DynamicPersistentTileSchedulerILi256ELi32ELb0ELb0ELb1EEEEEEEEEvNT_6ParamsE)
        .other          _ZN7cutlass13device_kernelIN5flash11enable_sm90INS1_16FlashAttnFwdSm90INS1_25CollectiveMainloopFwdSm90ILi2EN4cute5tupleIJNS5_1CILi1EEES8_S8_EEENS6_IJNS7_ILi128EEESA_NS7_ILi192EEEEEELi128ENS_10bfloat16_tEfNS_4arch4Sm90ELb1ELb0ELb1ELb0ELb0ELb0ELb0ELb1ELb1ELb0ELb0ELb0EEENS1_21CollectiveEpilogueFwdINS6_IJSA_SA_SA_EEES9_SD_SF_Li256ELb0ELb0ELb0ELb0EEENS1_30DynamicPersistentTileSchedulerILi256ELi32ELb0ELb0ELb1EEEEEEEEEvNT_6ParamsE,@"STO_CUDA_ENTRY STV_DEFAULT"
_ZN7cutlass13device_kernelIN5flash11enable_sm90INS1_16FlashAttnFwdSm90INS1_25CollectiveMainloopFwdSm90ILi2EN4cute5tupleIJNS5_1CILi1EEES8_S8_EEENS6_IJNS7_ILi128EEESA_NS7_ILi192EEEEEELi128ENS_10bfloat16_tEfNS_4arch4Sm90ELb1ELb0ELb1ELb0ELb0ELb0ELb0ELb1ELb1ELb0ELb0ELb0EEENS1_21CollectiveEpilogueFwdINS6_IJSA_SA_SA_EEES9_SD_SF_Li256ELb0ELb0ELb0ELb0EEENS1_30DynamicPersistentTileSchedulerILi256ELi32ELb0ELb0ELb1EEEEEEEEEvNT_6ParamsE:
        /* <DEDUP_REMOVED lines=24> */
.L_x_1856:
[----:B------:R-:W-:Y:S05]  /*0180*/  BSYNC B0 ;  /* 0x0000000000007941 */ /* 0x000fea0003800000 */
.L_x_1855:
        /* <DEDUP_REMOVED lines=37> */
.L_x_1857:
        /* <DEDUP_REMOVED lines=22> */
.L_x_1858:
        /* <DEDUP_REMOVED lines=18> */
.L_x_1859:
        /* <DEDUP_REMOVED lines=22> */
.L_x_1860:
        /* <DEDUP_REMOVED lines=22> */
.L_x_1861:
[----:B-1----:R-:W-:Y:S01]  /*0920*/  UMOV UR4, 0x1 ;  /* 0x0000000100047882 */ /* 0x002fe20000000000 */
[----:B------:R-:W-:Y:S01]  /*0930*/  PLOP3.LUT P0, PT, PT, PT, UP0, 0x80, 0x0 ;  /* 0x000000000000781c */ /* 0x000fe20003f0f008 */
[----:B------:R-:W-:Y:S01]  /*0940*/  USEL UR4, UR4, 0x2, !UP0 ;  /* 0x0000000204047887 */ /* 0x000fe2000c000000 */
[----:B------:R-:W-:-:S05]  /*0950*/  NOP ;  /* 0x0000000000007918 */ /* 0x000fca0000000000 */
[----:B------:R-:W-:-:S05]  /*0960*/  IMAD.U32 R2, RZ, RZ, UR4 ;  /* 0x00000004ff027e24 */ /* 0x000fca000f8e00ff */
[----:B------:R1:W-:Y:S01]  /*0970*/  STL [R1], R2 ;  /* 0x0000000201007387 */ /* 0x0003e20000100800 */
[----:B--23--:R-:W-:Y:S06]  /*0980*/  BAR.SYNC.DEFER_BLOCKING 0x0 ;  /* 0x0000000000007b1d */ /* 0x00cfec0000010000 */
[----:B------:R-:W-:Y:S05]  /*0990*/  @!P0 BRA `(.L_x_1862) ;  /* 0x000000b800e88947 */ /* 0x000fea0003800000 */
.L_x_1863:
        /* <DEDUP_REMOVED lines=13> */
[----:B------:R-:W-:Y:S01]  /*0a70*/  UMOV UR46, URZ ;  /* 0x0000003f002e7c82 */ /* 0x000fe20008000000 */
[----:B-1----:R-:W1:Y:S01]  /*0a80*/  S2R R2, SR_TID.X ;  /* 0x0000000000027919 */ /* 0x002e620000002100 */
[----:B------:R-:W-:-:S04]  /*0a90*/  UMOV UR36, URZ ;  /* 0x0000003f00247c82 */ /* 0x000fc80008000000 */
[----:B------:R-:W4:Y:S01]  /*0aa0*/  S2UR UR6, SR_SWINHI ;  /* 0x00000000000679c3 */ /* 0x000f220000002f00 */
[----:B---3--:R-:W-:-:S07]  /*0ab0*/  ULEA UR38, UR4, UR38, 0x18 ;  /* 0x0000002604267291 */ /* 0x008fce000f8ec03f */
[----:B------:R-:W-:Y:S01]  /*0ac0*/  UMOV UR4, UR38 ;  /* 0x0000002600047c82 */ /* 0x000fe20008000000 */
[----:B----4-:R-:W-:Y:S02]  /*0ad0*/  UMOV UR5, UR6 ;  /* 0x0000000600057c82 */ /* 0x010fe40008000000 */
[----:B------:R-:W-:Y:S01]  /*0ae0*/  IMAD.U32 R17, RZ, RZ, UR5 ;  /* 0x00000005ff117e24 */ /* 0x000fe2000f8e00ff */
[----:B-1----:R-:W-:Y:S01]  /*0af0*/  IADD3 R191, R2, -0x80, RZ ;  /* 0xffffff8002bf7810 */ /* 0x002fe20007ffe0ff */
[----:B------:R-:W-:Y:S01]  /*0b00*/  IMAD.U32 R16, RZ, RZ, UR4 ;  /* 0x00000004ff107e24 */ /* 0x000fe2000f8e00ff */
[----:B------:R-:W-:Y:S02]  /*0b10*/  UMOV UR4, UR7 ;  /* 0x0000000700047c82 */ /* 0x000fe40008000000 */
[----:B------:R-:W-:-:S04]  /*0b20*/  SHF.R.S32.HI R0, RZ, 0x1f, R191 ;  /* 0x0000001fff007819 */ /* 0x000fc800000114bf */
[CC--:B------:R-:W-:Y:S02]  /*0b30*/  LEA.HI R2, R0.reuse, R191.reuse, RZ, 0x4 ;  /* 0x000000bf00027211 */ /* 0x0c0fe400078f20ff */
[----:B------:R-:W-:Y:S02]  /*0b40*/  LEA.HI R189, R0, R191, RZ, 0x5 ;  /* 0x000000bf00bd7211 */ /* 0x000fe400078f28ff */
[----:B------:R-:W-:Y:S02]  /*0b50*/  SHF.R.S32.HI R5, RZ, 0x4, R2 ;  /* 0x00000004ff057819 */ /* 0x000fe40000011402 */
[----:B------:R-:W-:Y:S02]  /*0b60*/  SHF.R.S32.HI R189, RZ, 0x5, R189 ;  /* 0x00000005ffbd7819 */ /* 0x000fe400000114bd */
[C---:B------:R-:W-:Y:S02]  /*0b70*/  LEA.HI R4, R2.reuse, R5, RZ, 0x1 ;  /* 0x0000000502047211 */ /* 0x040fe400078f08ff */
[----:B------:R-:W-:-:S02]  /*0b80*/  LOP3.LUT R2, R2, 0x3fffff0, RZ, 0xc0, !PT ;  /* 0x03fffff002027812 */ /* 0x000fc400078ec0ff */
[----:B------:R-:W-:Y:S02]  /*0b90*/  LOP3.LUT R4, R4, 0x1ffffffe, RZ, 0xc0, !PT ;  /* 0x1ffffffe04047812 */ /* 0x000fe400078ec0ff */
[----:B------:R-:W-:-:S03]  /*0ba0*/  IADD3 R2, R191, -R2, RZ ;  /* 0x80000002bf027210 */ /* 0x000fc60007ffe0ff */
        /* <DEDUP_REMOVED lines=17> */
[----:B------:R-:W-:Y:S01]  /*0cc0*/  UMOV UR5, URZ ;  /* 0x0000003f00057c82 */ /* 0x000fe20008000000 */
[----:B------:R-:W-:Y:S01]  /*0cd0*/  LEA.HI R6, R6, R187, RZ, 0x5 ;  /* 0x000000bb06067211 */ /* 0x000fe200078f28ff */
[----:B------:R-:W-:Y:S01]  /*0ce0*/  IMAD.U32 R186, RZ, RZ, UR5 ;  /* 0x00000005ffba7e24 */ /* 0x000fe2000f8e00ff */
[--C-:B------:R-:W-:Y:S02]  /*0cf0*/  SHF.R.S32.HI R5, RZ, 0x2, R7.reuse ;  /* 0x00000002ff057819 */ /* 0x100fe40000011407 */
[----:B------:R-:W-:Y:S02]  /*0d00*/  SHF.R.S32.HI R8, RZ, 0x1f, R7 ;  /* 0x0000001fff087819 */ /* 0x000fe40000011407 */
[----:B------:R-:W-:Y:S02]  /*0d10*/  SHF.R.S32.HI R6, RZ, 0x5, R6 ;  /* 0x00000005ff067819 */ /* 0x000fe40000011406 */
[----:B------:R-:W-:-:S02]  /*0d20*/  LEA.HI R8, R8, R5, RZ, 0x3 ;  /* 0x0000000508087211 */ /* 0x000fc400078f18ff */
[----:B------:R-:W-:Y:S02]  /*0d30*/  LOP3.LUT R22, R7, 0x7ffffffc, RZ, 0xc0, !PT ;  /* 0x7ffffffc07167812 */ /* 0x000fe400078ec0ff */
[----:B------:R-:W-:Y:S02]  /*0d40*/  LOP3.LUT R8, R8, 0xfffffff8, RZ, 0xc0, !PT ;  /* 0xfffffff808087812 */ /* 0x000fe400078ec0ff */
[----:B------:R-:W-:Y:S01]  /*0d50*/  SHF.L.U32 R18, R2, 0x3, RZ ;  /* 0x0000000302127819 */ /* 0x000fe200000006ff */
[----:B------:R-:W-:Y:S01]  /*0d60*/  IMAD.IADD R22, R187, 0x1, -R22 ;  /* 0x00000001bb167824 */ /* 0x000fe200078e0a16 */
[----:B------:R-:W-:Y:S02]  /*0d70*/  IADD3 R9, R5, -R8, RZ ;  /* 0x8000000805097210 */ /* 0x000fe40007ffe0ff */
[----:B------:R-:W-:Y:S02]  /*0d80*/  LOP3.LUT R5, R3, 0x3fffffe, RZ, 0xc0, !PT ;  /* 0x03fffffe03057812 */ /* 0x000fe400078ec0ff */
[----:B------:R-:W-:Y:S01]  /*0d90*/  SHF.L.U32 R3, R4, 0x3, RZ ;  /* 0x0000000304037819 */ /* 0x000fe200000006ff */
[----:B------:R-:W-:-:S02]  /*0da0*/  IMAD R6, R6, 0x10, R9 ;  /* 0x0000001006067824 */ /* 0x000fc400078e0209 */
[----:B------:R-:W-:Y:S02]  /*0db0*/  IMAD.IADD R5, R188, 0x1, -R5 ;  /* 0x00000001bc057824 */ /* 0x000fe400078e0a05 */
[----:B------:R-:W-:-:S03]  /*0dc0*/  IMAD.WIDE R16, R3, 0x2, R16 ;  /* 0x0000000203107825 */ /* 0x000fc600078e0210 */
[----:B------:R-:W-:-:S07]  /*0dd0*/  LEA R23, R5, R6, 0x6 ;  /* 0x0000000605177211 */ /* 0x000fce00078e30ff */
.L_x_1910:
        /* <DEDUP_REMOVED lines=11> */
[----:B--2-4-:R-:W-:Y:S05]  /*0e90*/  @!P0 BRA `(.L_x_1864) ;  /* 0x0000000000208947 */ /* 0x014fea0003800000 */
        /* <DEDUP_REMOVED lines=8> */
.L_x_1864:
[----:B------:R-:W-:Y:S01]  /*0f20*/  ULDC UR6, c[0x0][0xdc4] ;  /* 0x0003710000067ab9 */ /* 0x000fe20000000800 */
[----:B------:R-:W-:Y:S01]  /*0f30*/  UMOV UR60, UR7 ;  /* 0x00000007003c7c82 */ /* 0x000fe20008000000 */
[----:B------:R-:W-:-:S11]  /*0f40*/  UISETP.NE.AND UP0, UPT, UR6, 0x1, UPT ;  /* 0x000000010600788c */ /* 0x000fd6000bf05270 */
[----:B------:R-:W-:Y:S02]  /*0f50*/  @UP0 ULDC.64 UR10, c[0x0][0xdc8] ;  /* 0x00037200000a0ab9 */ /* 0x000fe40000000a00 */
[----:B------:R-:W-:-:S04]  /*0f60*/  UIMAD.WIDE.U32 UR4, UR7, UR10, URZ ;  /* 0x0000000a070472a5 */ /* 0x000fc8000f8e003f */
[----:B------:R-:W-:-:S04]  /*0f70*/  @UP0 USHF.R.U32.HI UR60, URZ, UR11, UR5 ;  /* 0x0000000b3f3c0299 */ /* 0x000fc80008011605 */
[----:B------:R-:W-:-:S12]  /*0f80*/  UIMAD UR4, UR60, UR6, URZ ;  /* 0x000000063c0472a4 */ /* 0x000fd8000f8e023f */
.L_x_1865:
[----:B------:R-:W-:Y:S01]  /*0f90*/  ULOP3.LUT UR5, URZ, UR60, URZ, 0x33, !UPT ;  /* 0x0000003c3f057292 */ /* 0x000fe2000f8e333f */
[----:B------:R-:W-:Y:S01]  /*0fa0*/  PLOP3.LUT P0, PT, PT, PT, PT, 0x80, 0x0 ;  /* 0x000000000000781c */ /* 0x000fe20003f0f070 */
[----:B------:R-:W-:Y:S01]  /*0fb0*/  ULDC.64 UR10, c[0x0][0x3f8] ;  /* 0x0000fe00000a7ab9 */ /* 0x000fe20000000a00 */
[----:B------:R-:W-:Y:S01]  /*0fc0*/  ULDC UR6, c[0x0][0xdac] ;  /* 0x00036b0000067ab9 */ /* 0x000fe20000000800 */
[----:B------:R-:W-:Y:S01]  /*0fd0*/  UISETP.NE.U32.AND UP0, UPT, UR10, URZ, UPT ;  /* 0x0000003f0a00728c */ /* 0x000fe2000bf05070 */
[----:B------:R-:W-:Y:S01]  /*0fe0*/  MOV R0, RZ ;  /* 0x000000ff00007202 */ /* 0x000fe20000000f00 */
[----:B------:R-:W-:Y:S01]  /*0ff0*/  UIADD3 UR5, UR5, UR6, URZ ;  /* 0x0000000605057290 */ /* 0x000fe2000fffe03f */
[----:B------:R-:W-:Y:S01]  /*1000*/  CS2R R2, SRZ ;  /* 0x0000000000027805 */ /* 0x000fe2000001ff00 */
[----:B------:R-:W-:Y:S01]  /*1010*/  UISETP.NE.AND.EX UP0, UPT, UR11, URZ, UPT, UP0 ;  /* 0x0000003f0b00728c */ /* 0x000fe2000bf05300 */
[----:B------:R-:W-:Y:S01]  /*1020*/  CS2R R86, SRZ ;  /* 0x0000000000567805 */ /* 0x000fe2000001ff00 */
[----:B------:R-:W-:Y:S01]  /*1030*/  USHF.L.U32 UR42, UR5, 0x7, URZ ;  /* 0x00000007052a7899 */ /* 0x000fe2000800063f */
[----:B------:R-:W-:Y:S01]  /*1040*/  CS2R R84, SRZ ;  /* 0x0000000000547805 */ /* 0x000fe2000001ff00 */
[----:B------:R-:W-:Y:S01]  /*1050*/  ULDC UR37, c[0x0][0x404] ;  /* 0x0001010000257ab9 */ /* 0x000fe20000000800 */
[----:B------:R-:W-:Y:S01]  /*1060*/  ULDC UR9, c[0x0][0x288] ;  /* 0x0000a20000097ab9 */ /* 0x000fe20000000800 */
[----:B------:R-:W-:Y:S01]  /*1070*/  UIADD3 UR4, UR7, -UR4, URZ ;  /* 0x8000000407047290 */ /* 0x000fe2000fffe03f */
[----:B------:R-:W-:Y:S01]  /*1080*/  CS2R R82, SRZ ;  /* 0x0000000000527805 */ /* 0x000fe2000001ff00 */
[----:B------:R-:W-:Y:S01]  /*1090*/  USEL UR37, UR37, 0x1, UP0 ;  /* 0x0000000125257887 */ /* 0x000fe20008000000 */
[----:B------:R-:W-:Y:S01]  /*10a0*/  CS2R R80, SRZ ;  /* 0x0000000000507805 */ /* 0x000fe2000001ff00 */
[----:B------:R-:W-:Y:S01]  /*10b0*/  UIADD3 UR5, UR42, 0xff, -UR9 ;  /* 0x000000ff2a057890 */ /* 0x000fe2000fffe809 */
[----:B------:R-:W-:Y:S01]  /*10c0*/  CS2R R78, SRZ ;  /* 0x00000000004e7805 */ /* 0x000fe2000001ff00 */
[----:B------:R-:W-:Y:S01]  /*10d0*/  ULDC UR10, c[0x0][0xdc4] ;  /* 0x00037100000a7ab9 */ /* 0x000fe20000000800 */
[----:B------:R-:W-:Y:S01]  /*10e0*/  ULDC UR7, c[0x0][0x2e0] ;  /* 0x0000b80000077ab9 */ /* 0x000fe20000000800 */
[----:B------:R-:W-:Y:S01]  /*10f0*/  UIMAD UR10, UR8, UR10, UR4 ;  /* 0x0000000a080a72a4 */ /* 0x000fe2000f8e0204 */
[----:B------:R-:W-:Y:S01]  /*1100*/  CS2R R76, SRZ ;  /* 0x00000000004c7805 */ /* 0x000fe2000001ff00 */
[----:B------:R-:W-:Y:S01]  /*1110*/  UIMAD UR4, UR37, UR7, 0x7f ;  /* 0x0000007f250474a4 */ /* 0x000fe2000f8e0207 */
[----:B------:R-:W-:Y:S01]  /*1120*/  CS2R R74, SRZ ;  /* 0x00000000004a7805 */ /* 0x000fe2000001ff00 */
[----:B------:R-:W-:Y:S01]  /*1130*/  UIMAD UR6, UR37, UR7, UR5 ;  /* 0x00000007250672a4 */ /* 0x000fe2000f8e0205 */
[----:B------:R-:W-:Y:S01]  /*1140*/  CS2R R72, SRZ ;  /* 0x0000000000487805 */ /* 0x000fe2000001ff00 */
[----:B------:R-:W-:Y:S01]  /*1150*/  USHF.R.S32.HI UR5, URZ, 0x1f, UR4 ;  /* 0x0000001f3f057899 */ /* 0x000fe20008011404 */
[----:B------:R-:W-:Y:S01]  /*1160*/  CS2R R70, SRZ ;  /* 0x0000000000467805 */ /* 0x000fe2000001ff00 */
[----:B------:R-:W-:Y:S01]  /*1170*/  USHF.R.S32.HI UR7, URZ, 0x1f, UR6 ;  /* 0x0000001f3f077899 */ /* 0x000fe20008011406 */
[----:B------:R-:W-:Y:S01]  /*1180*/  CS2R R68, SRZ ;  /* 0x0000000000447805 */ /* 0x000fe2000001ff00 */
[----:B------:R-:W-:Y:S01]  /*1190*/  ULEA.HI UR5, UR5, UR4, URZ, 0x7 ;  /* 0x0000000405057291 */ /* 0x000fe2000f8f383f */
[----:B------:R-:W-:Y:S01]  /*11a0*/  CS2R R66, SRZ ;  /* 0x0000000000427805 */ /* 0x000fe2000001ff00 */
[----:B------:R-:W-:Y:S01]  /*11b0*/  ULEA.HI UR7, UR7, UR6, URZ, 0x7 ;  /* 0x0000000607077291 */ /* 0x000fe2000f8f383f */
[----:B------:R-:W-:Y:S01]  /*11c0*/  CS2R R64, SRZ ;  /* 0x0000000000407805 */ /* 0x000fe2000001ff00 */
[----:B------:R-:W-:Y:S01]  /*11d0*/  USHF.R.S32.HI UR40, URZ, 0x7, UR5 ;  /* 0x000000073f287899 */ /* 0x000fe20008011405 */
[----:B------:R-:W-:Y:S01]  /*11e0*/  CS2R R62, SRZ ;  /* 0x00000000003e7805 */ /* 0x000fe2000001ff00 */
[----:B------:R-:W-:Y:S01]  /*11f0*/  USHF.R.S32.HI UR7, URZ, 0x7, UR7 ;  /* 0x000000073f077899 */ /* 0x000fe20008011407 */
[----:B------:R-:W-:Y:S01]  /*1200*/  CS2R R60, SRZ ;  /* 0x00000000003c7805 */ /* 0x000fe2000001ff00 */
[----:B------:R-:W-:Y:S01]  /*1210*/  ULDC UR43, c[0x0][0xdb8] ;  /* 0x00036e00002b7ab9 */ /* 0x000fe20000000800 */
[----:B------:R-:W-:Y:S01]  /*1220*/  UMOV UR44, UR10 ;  /* 0x0000000a002c7c82 */ /* 0x000fe20008000000 */
[----:B------:R-:W-:Y:S01]  /*1230*/  UISETP.LT.AND UP0, UPT, UR40, UR7, UPT ;  /* 0x000000072800728c */ /* 0x000fe2000bf01270 */
[----:B------:R-:W-:Y:S01]  /*1240*/  CS2R R58, SRZ ;  /* 0x00000000003a7805 */ /* 0x000fe2000001ff00 */
[----:B------:R-:W-:Y:S01]  /*1250*/  UISETP.NE.AND UP1, UPT, UR43, 0x1, UPT ;  /* 0x000000012b00788c */ /* 0x000fe2000bf25270 */
[----:B------:R-:W-:Y:S01]  /*1260*/  CS2R R56, SRZ ;  /* 0x0000000000387805 */ /* 0x000fe2000001ff00 */
[----:B------:R-:W-:Y:S01]  /*1270*/  USEL UR40, UR40, UR7, UP0 ;  /* 0x0000000728287287 */ /* 0x000fe20008000000 */
[----:B------:R-:W-:-:S02]  /*1280*/  CS2R R54, SRZ ;  /* 0x0000000000367805 */ /* 0x000fc4000001ff00 */
[----:B------:R-:W-:Y:S02]  /*1290*/  CS2R R52, SRZ ;  /* 0x0000000000347805 */ /* 0x000fe4000001ff00 */
[----:B------:R-:W-:Y:S01]  /*12a0*/  CS2R R50, SRZ ;  /* 0x0000000000327805 */ /* 0x000fe2000001ff00 */
[----:B------:R-:W-:Y:S01]  /*12b0*/  UISETP.GE.AND UP0, UPT, UR40, 0x1, UPT ;  /* 0x000000012800788c */ /* 0x000fe2000bf06270 */
[----:B------:R-:W-:Y:S02]  /*12c0*/  CS2R R48, SRZ ;  /* 0x0000000000307805 */ /* 0x000fe4000001ff00 */
[----:B------:R-:W-:Y:S02]  /*12d0*/  CS2R R46, SRZ ;  /* 0x00000000002e7805 */ /* 0x000fe4000001ff00 */
[----:B------:R-:W-:Y:S02]  /*12e0*/  CS2R R44, SRZ ;  /* 0x00000000002c7805 */ /* 0x000fe4000001ff00 */
[----:B------:R-:W-:Y:S01]  /*12f0*/  CS2R R42, SRZ ;  /* 0x00000000002a7805 */ /* 0x000fe2000001ff00 */
[----:B------:R-:W-:Y:S01]  /*1300*/  @UP1 ULDC UR8, c[0x0][0xdbc] ;  /* 0x00036f0000081ab9 */ /* 0x000fe20000000800 */
[----:B------:R-:W-:Y:S01]  /*1310*/  PLOP3.LUT P1, PT, PT, PT, UP0, 0x80, 0x0 ;  /* 0x000000000000781c */ /* 0x000fe20003f2f008 */
[----:B------:R-:W-:Y:S01]  /*1320*/  UIMAD.WIDE.U32 UR4, UR10, UR8, URZ ;  /* 0x000000080a0472a5 */ /* 0x000fe2000f8e003f */
[----:B------:R-:W-:Y:S01]  /*1330*/  CS2R R40, SRZ ;  /* 0x0000000000287805 */ /* 0x000fe2000001ff00 */
[----:B------:R-:W-:Y:S01]  /*1340*/  @UP1 ULDC UR6, c[0x0][0xdc0] ;  /* 0x0003700000061ab9 */ /* 0x000fe20000000800 */
[----:B------:R-:W-:Y:S01]  /*1350*/  CS2R R38, SRZ ;  /* 0x0000000000267805 */ /* 0x000fe2000001ff00 */
[----:B------:R-:W-:Y:S01]  /*1360*/  @UP1 USHF.R.U32.HI UR44, URZ, UR6, UR5 ;  /* 0x000000063f2c1299 */ /* 0x000fe20008011605 */
[----:B------:R-:W-:-:S02]  /*1370*/  CS2R R36, SRZ ;  /* 0x0000000000247805 */ /* 0x000fc4000001ff00 */
[----:B------:R-:W-:Y:S02]  /*1380*/  CS2R R34, SRZ ;  /* 0x0000000000227805 */ /* 0x000fe4000001ff00 */
[----:B------:R-:W-:Y:S01]  /*1390*/  CS2R R32, SRZ ;  /* 0x0000000000207805 */ /* 0x000fe2000001ff00 */
[----:B------:R-:W-:Y:S01]  /*13a0*/  UIADD3 UR4, -UR44, URZ, URZ ;  /* 0x0000003f2c047290 */ /* 0x000fe2000fffe13f */
[----:B------:R-:W-:Y:S01]  /*13b0*/  CS2R R6, SRZ ;  /* 0x0000000000067805 */ /* 0x000fe2000001ff00 */
[----:B------:R-:W-:Y:S01]  /*13c0*/  IMAD.MOV.U32 R30, RZ, RZ, RZ ;  /* 0x000000ffff1e7224 */ /* 0x000fe200078e00ff */
[----:B------:R-:W-:Y:S01]  /*13d0*/  CS2R R8, SRZ ;  /* 0x0000000000087805 */ /* 0x000fe2000001ff00 */
[----:B------:R-:W-:Y:S01]  /*13e0*/  UIMAD UR43, UR43, UR4, UR10 ;  /* 0x000000042b2b72a4 */ /* 0x000fe2000f8e020a */
[----:B------:R-:W-:Y:S01]  /*13f0*/  IMAD.MOV.U32 R25, RZ, RZ, RZ ;  /* 0x000000ffff197224 */ /* 0x000fe200078e00ff */
[----:B------:R-:W-:Y:S01]  /*1400*/  MOV R10, RZ ;  /* 0x000000ff000a7202 */ /* 0x000fe20000000f00 */
[----:B------:R-:W-:Y:S09]  /*1410*/  @!P1 BRA `(.L_x_1866) ;  /* 0x0000009c00949947 */ /* 0x000ff20003800000 */
        /* <DEDUP_REMOVED lines=28> */
.L_x_1867:
[----:B------:R-:W-:Y:S02]  /*15e0*/  R2UR UR6, R186 ;  /* 0x00000000ba0672ca */ /* 0x000fe400000e0000 */
[----:B------:R-:W-:-:S11]  /*15f0*/  R2UR UR5, R190 ;  /* 0x00000000be0572ca */ /* 0x000fd600000e0000 */
[----:B------:R-:W-:Y:S02]  /*1600*/  ULEA.HI UR4, UR6, UR6, URZ, 0x1 ;  /* 0x0000000606047291 */ /* 0x000fe4000f8f083f */
[----:B------:R-:W-:Y:S02]  /*1610*/  IMAD.U32 R2, RZ, RZ, UR5 ;  /* 0x00000005ff027e24 */ /* 0x000fe4000f8e00ff */
[----:B------:R-:W-:-:S03]  /*1620*/  ULOP3.LUT UR4, UR4, 0xfffffffe, URZ, 0xc0, !UPT ;  /* 0xfffffffe04047892 */ /* 0x000fc6000f8ec03f */
[----:B------:R-:W-:Y:S01]  /*1630*/  ISETP.NE.AND P0, PT, R2, 0x3, PT ;  /* 0x000000030200780c */ /* 0x000fe20003f05270 */
[----:B------:R-:W-:-:S06]  /*1640*/  UIADD3 UR4, UR6, -UR4, URZ ;  /* 0x8000000406047290 */ /* 0x000fcc000fffe03f */
[----:B------:R-:W-:-:S05]  /*1650*/  IMAD.U32 R0, RZ, RZ, UR4 ;  /* 0x00000004ff007e24 */ /* 0x000fca000f8e00ff */
[----:B------:R-:W-:-:S04]  /*1660*/  SHF.L.U32 R0, R0, 0x1f, RZ ;  /* 0x0000001f00007819 */ /* 0x000fc800000006ff */
[----:B------:R-:W1:Y:S02]  /*1670*/  SYNCS.PHASECHK.TRANS64.TRYWAIT P1, [UR38+0x34800], R0 ;  /* 0x03480000ff0075a7 */ /* 0x000e640008020166 */
[----:B-1----:R-:W-:Y:S05]  /*1680*/  @!P1 BRA `(.L_x_1868) ;  /* 0x000000dc00a49947 */ /* 0x002fea0003800000 */
.L_x_1969:
[----:B------:R-:W-:Y:S05]  /*1690*/  @!P0 BRA `(.L_x_1869) ;  /* 0x0000000000048947 */ /* 0x000fea0003800000 */
[----:B------:R-:W-:Y:S01]  /*16a0*/  BPT.TRAP 0x1 ;  /* 0x000000040000795c */ /* 0x000fe20000300000 */
.L_x_1869:
[----:B-1----:R-:W-:Y:S01]  /*16b0*/  IMAD.U32 R3, RZ, RZ, UR46 ;  /* 0x0000002eff037e24 */ /* 0x002fe2000f8e00ff */
[----:B------:R-:W-:-:S04]  /*16c0*/  MOV R0, UR36 ;  /* 0x0000002400007c02 */ /* 0x000fc80008000f00 */
[----:B------:R-:W-:Y:S02]  /*16d0*/  LEA R0, R0, UR38, 0x3 ;  /* 0x0000002600007c11 */ /* 0x000fe4000f8e18ff */
[----:B------:R-:W-:-:S04]  /*16e0*/  SHF.L.U32 R3, R3, 0x1f, RZ ;  /* 0x0000001f03037819 */ /* 0x000fc800000006ff */
[----:B------:R1:W2:Y:S01]  /*16f0*/  SYNCS.PHASECHK.TRANS64.TRYWAIT P2, [R0+URZ+0x34830], R3 ;  /* 0x03483003000075a7 */ /* 0x0002a2000804017f */
[----:B------:R-:W-:Y:S05]  /*1700*/  @!P0 BRA `(.L_x_1870) ;  /* 0x0000000000048947 */ /* 0x000fea0003800000 */
[----:B------:R-:W-:Y:S01]  /*1710*/  BPT.TRAP 0x1 ;  /* 0x000000040000795c */ /* 0x000fe20000300000 */
.L_x_1870:
[----:B------:R-:W3:Y:S01]  /*1720*/  S2R R2, SR_TID.X ;  /* 0x0000000000027919 */ /* 0x000ee20000002100 */
[----:B------:R-:W-:Y:S01]  /*1730*/  IMAD.MOV.U32 R151, RZ, RZ, RZ ;  /* 0x000000ffff977224 */ /* 0x000fe200078e00ff */
[----:B---3--:R-:W-:Y:S01]  /*1740*/  LOP3.LUT P1, RZ, R2, 0x7f, RZ, 0xc0, !PT ;  /* 0x0000007f02ff7812 */ /* 0x008fe2000782c0ff */
[----:B--2---:R-:W-:-:S12]  /*1750*/  @P2 BRA `(.L_x_1871) ;  /* 0x0000000000082947 */ /* 0x004fd80003800000 */
[----:B------:R-:W2:Y:S02]  /*1760*/  SYNCS.PHASECHK.TRANS64.TRYWAIT P2, [R0+URZ+0x34830], R3 ;  /* 0x03483003000075a7 */ /* 0x000ea4000804017f */
[----:B--2---:R-:W-:Y:S05]  /*1770*/  @!P2 BRA `(.L_x_1872) ;  /* 0x000000dc0080a947 */ /* 0x004fea0003800000 */
.L_x_1871:
        /* <DEDUP_REMOVED lines=10> */
[----:B-12---:R-:W-:Y:S01]  /*1820*/  @!P1 VIADD R0, R0, 0x34840 ;  /* 0x0003484000009836 */ /* 0x006fe20000000000 */
[----:B------:R-:W-:Y:S01]  /*1830*/  UMOV UR17, 0x40000040 ;  /* 0x4000004000117882 */ /* 0x000fe20000000000 */
[----:B------:R-:W-:Y:S01]  /*1840*/  UMOV UR19, 0x40000040 ;  /* 0x4000004000137882 */ /* 0x000fe20000000000 */
[----:B------:R-:W-:Y:S01]  /*1850*/  ULOP3.LUT UR39, UR4, 0x10000, URZ, 0xfc, !UPT ;  /* 0x0001000004277892 */ /* 0x000fe2000f8efc3f */
[--C-:B------:R-:W-:Y:S01]  /*1860*/  IMAD.MOV.U32 R150, RZ, RZ, R151.reuse ;  /* 0x000000ffff967224 */ /* 0x100fe200078e0097 */
[----:B------:R-:W-:Y:S01]  /*1870*/  ULOP3.LUT UR4, UR41, 0x10000, URZ, 0xfc, !UPT ;  /* 0x0001000029047892 */ /* 0x000fe2000f8efc3f */
[----:B------:R-:W-:Y:S01]  /*1880*/  @!P1 PRMT R0, RZ, 0x654, R0 ;  /* 0x00000654ff009816 */ /* 0x000fe20000000000 */
[----:B------:R-:W-:Y:S01]  /*1890*/  UIMAD UR5, UR36, 0xc00, UR39 ;  /* 0x00000c00240578a4 */ /* 0x000fe2000f8e0227 */
[--C-:B------:R-:W-:Y:S01]  /*18a0*/  IMAD.MOV.U32 R149, RZ, RZ, R151.reuse ;  /* 0x000000ffff957224 */ /* 0x100fe200078e0097 */
[----:B------:R-:W-:Y:S01]  /*18b0*/  UIADD3 UR6, UR4, 0x2, URZ ;  /* 0x0000000204067890 */ /* 0x000fe2000fffe03f */
[-C--:B------:R-:W-:Y:S01]  /*18c0*/  MOV R148, R151.reuse ;  /* 0x0000009700947202 */ /* 0x080fe20000000f00 */
[----:B------:R-:W-:Y:S01]  /*18d0*/  UIADD3 UR7, UR5, 0x2, URZ ;  /* 0x0000000205077890 */ /* 0x000fe2000fffe03f */
[--C-:B------:R-:W-:Y:S01]  /*18e0*/  IMAD.MOV.U32 R147, RZ, RZ, R151.reuse ;  /* 0x000000ffff937224 */ /* 0x100fe200078e0097 */
[----:B------:R-:W-:Y:S01]  /*18f0*/  UMOV UR8, UR4 ;  /* 0x0000000400087c82 */ /* 0x000fe20008000000 */
[----:B------:R-:W-:Y:S01]  /*1900*/  UMOV UR10, UR5 ;  /* 0x00000005000a7c82 */ /* 0x000fe20008000000 */
[----:B------:R-:W-:Y:S01]  /*1910*/  MOV R10, UR8 ;  /* 0x00000008000a7c02 */ /* 0x000fe20008000f00 */
[----:B------:R-:W-:Y:S01]  /*1920*/  HGMMA.64x128x16.F32.BF16 R24, gdesc[UR8], RZ, !UPT, gsb0 ;  /* 0x01e00000081879f0 */ /* 0x000fe2000c0018ff */
[----:B------:R-:W-:Y:S01]  /*1930*/  UMOV UR8, UR6 ;  /* 0x0000000600087c82 */ /* 0x000fe20008000000 */
[----:B------:R-:W-:Y:S01]  /*1940*/  UMOV UR9, 0x40000040 ;  /* 0x4000004000097882 */ /* 0x000fe20000000000 */
[----:B------:R-:W-:Y:S01]  /*1950*/  UMOV UR10, UR7 ;  /* 0x00000007000a7c82 */ /* 0x000fe20008000000 */
[----:B------:R-:W-:Y:S01]  /*1960*/  UMOV UR11, 0x40000040 ;  /* 0x40000040000b7882 */ /* 0x000fe20000000000 */
[----:B------:R-:W-:Y:S01]  /*1970*/  UIADD3 UR6, UR4, 0x4, URZ ;  /* 0x0000000404067890 */ /* 0x000fe2000fffe03f */
[----:B------:R-:W-:Y:S01]  /*1980*/  IMAD.U32 R8, RZ, RZ, UR8 ;  /* 0x00000008ff087e24 */ /* 0x000fe2000f8e00ff */
[----:B------:R-:W-:Y:S01]  /*1990*/  UIADD3 UR7, UR5, 0x4, URZ ;  /* 0x0000000405077890 */ /* 0x000fe2000fffe03f */
[----:B------:R-:W-:Y:S01]  /*19a0*/  MOV R9, UR9 ;  /* 0x0000000900097c02 */ /* 0x000fe20008000f00 */
[----:B------:R-:W-:Y:S01]  /*19b0*/  UIADD3 UR12, UR4, 0x400, URZ ;  /* 0x00000400040c7890 */ /* 0x000fe2000fffe03f */
[--C-:B------:R-:W-:Y:S01]  /*19c0*/  IMAD.MOV.U32 R146, RZ, RZ, R151.reuse ;  /* 0x000000ffff927224 */ /* 0x100fe200078e0097 */
[----:B------:R-:W-:Y:S01]  /*19d0*/  UIADD3 UR14, UR5, 0x400, URZ ;  /* 0x00000400050e7890 */ /* 0x000fe2000fffe03f */
[-C--:B------:R-:W-:Y:S01]  /*19e0*/  MOV R145, R151.reuse ;  /* 0x0000009700917202 */ /* 0x080fe20000000f00 */
[----:B------:R-:W-:Y:S01]  /*19f0*/  UIADD3 UR16, UR4, 0x402, URZ ;  /* 0x0000040204107890 */ /* 0x000fe2000fffe03f */
[--C-:B------:R-:W-:Y:S01]  /*1a00*/  IMAD.MOV.U32 R144, RZ, RZ, R151.reuse ;  /* 0x000000ffff907224 */ /* 0x100fe200078e0097 */
[----:B------:R-:W-:Y:S01]  /*1a10*/  UIADD3 UR18, UR5, 0x402, URZ ;  /* 0x0000040205127890 */ /* 0x000fe2000fffe03f */
[--C-:B------:R-:W-:Y:S01]  /*1a20*/  IMAD.MOV.U32 R143, RZ, RZ, R151.reuse ;  /* 0x000000ffff8f7224 */ /* 0x100fe200078e0097 */
        /* <DEDUP_REMOVED lines=61> */
[----:B------:R-:W-:Y:S01]  /*1e00*/  HGMMA.64x128x16.F32.BF16 R24, gdesc[UR8], R24, gsb0 ;  /* 0x01e00000081879f0 */ /* 0x000fe20008001818 */
[----:B------:R-:W-:Y:S01]  /*1e10*/  UMOV UR8, UR6 ;  /* 0x0000000600087c82 */ /* 0x000fe20008000000 */
[----:B------:R-:W-:Y:S01]  /*1e20*/  UMOV UR9, 0x40000040 ;  /* 0x4000004000097882 */ /* 0x000fe20000000000 */
[----:B------:R-:W-:Y:S01]  /*1e30*/  UMOV UR10, UR7 ;  /* 0x00000007000a7c82 */ /* 0x000fe20008000000 */
[----:B------:R-:W-:Y:S01]  /*1e40*/  UMOV UR11, 0x40000040 ;  /* 0x40000040000b7882 */ /* 0x000fe20000000000 */
[----:B------:R-:W-:Y:S01]  /*1e50*/  IMAD.U32 R6, RZ, RZ, UR8 ;  /* 0x00000008ff067e24 */ /* 0x000fe2000f8e00ff */
[----:B------:R-:W-:Y:S01]  /*1e60*/  ULDC UR6, c[0x0][0x288] ;  /* 0x0000a20000067ab9 */ /* 0x000fe20000000800 */
[----:B------:R-:W-:Y:S01]  /*1e70*/  IMAD.U32 R7, RZ, RZ, UR9 ;  /* 0x00000009ff077e24 */ /* 0x000fe2000f8e00ff */
[----:B------:R-:W-:Y:S02]  /*1e80*/  WARPGROUP.DEPBAR.LE gsb0, 0x0 ;  /* 0x00008000000079c5 */ /* 0x000fe40000010000 */
[----:B------:R-:W-:-:S06]  /*1e90*/  WARPGROUP.ARRIVE ;  /* 0x00000000000079c5 */ /* 0x000fcc0000000000 */
[----:B------:R-:W-:Y:S01]  /*1ea0*/  HGMMA.64x128x16.F32.BF16 R24, gdesc[UR8], R24, gsb0 ;  /* 0x01e00000081879f0 */ /* 0x000fe20008001818 */
[----:B------:R-:W-:Y:S02]  /*1eb0*/  UIADD3 UR8, UR4, 0x6, URZ ;  /* 0x0000000604087890 */ /* 0x000fe4000fffe03f */
[----:B------:R-:W-:Y:S01]  /*1ec0*/  UIADD3 UR10, UR5, 0x6, URZ ;  /* 0x00000006050a7890 */ /* 0x000fe2000fffe03f */
[----:B------:R-:W-:Y:S01]  /*1ed0*/  UMOV UR9, 0x40000040 ;  /* 0x4000004000097882 */ /* 0x000fe20000000000 */
[----:B------:R-:W-:Y:S01]  /*1ee0*/  UMOV UR11, 0x40000040 ;  /* 0x40000040000b7882 */ /* 0x000fe20000000000 */
[----:B------:R-:W-:Y:S01]  /*1ef0*/  UMOV UR4, 0xffffff80 ;  /* 0xffffff8000047882 */ /* 0x000fe20000000000 */
[----:B------:R-:W-:Y:S01]  /*1f00*/  ULDC UR5, c[0x0][0x2e0] ;  /* 0x0000b80000057ab9 */ /* 0x000fe20000000800 */
[----:B------:R-:W-:-:S04]  /*1f10*/  UIMAD UR4, UR40, UR4, 0x80 ;  /* 0x00000080280474a4 */ /* 0x000fc8000f8e0204 */
[----:B------:R-:W-:Y:S02]  /*1f20*/  UIMAD UR4, UR37, UR5, UR4 ;  /* 0x00000005250472a4 */ /* 0x000fe4000f8e0204 */
[----:B------:R-:W-:Y:S02]  /*1f30*/  UIMAD UR37, UR37, UR5, -UR6 ;  /* 0x00000005252572a4 */ /* 0x000fe4000f8e0a06 */
[----:B------:R-:W-:Y:S02]  /*1f40*/  UIADD3 UR7, UR4, 0x1, -UR6 ;  /* 0x0000000104077890 */ /* 0x000fe4000fffe806 */
[----:B------:R-:W-:-:S04]  /*1f50*/  UIADD3 UR37, UR42, UR37, URZ ;  /* 0x000000252a257290 */ /* 0x000fc8000fffe03f */
[----:B------:R-:W-:Y:S01]  /*1f60*/  MOV R5, UR7 ;  /* 0x0000000700057c02 */ /* 0x000fe20008000f00 */
[----:B------:R-:W-:-:S04]  /*1f70*/  UIADD3 UR7, UR40, -0x2, URZ ;  /* 0xfffffffe28077890 */ /* 0x000fc8000fffe03f */
[----:B------:R-:W-:Y:S01]  /*1f80*/  IMAD R94, R22, -0x2, R5 ;  /* 0xfffffffe165e7824 */ /* 0x000fe200078e0205 */
[----:B------:R-:W-:Y:S02]  /*1f90*/  WARPGROUP.DEPBAR.LE gsb0, 0x0 ;  /* 0x00008000000079c5 */ /* 0x000fe40000010000 */
[----:B------:R-:W-:-:S06]  /*1fa0*/  WARPGROUP.ARRIVE ;  /* 0x00000000000079c5 */ /* 0x000fcc0000000000 */
[----:B------:R-:W-:Y:S01]  /*1fb0*/  HGMMA.64x128x16.F32.BF16 R24, gdesc[UR8], R24, gsb0 ;  /* 0x01e00000081879f0 */ /* 0x000fe20008001818 */
[----:B------:R-:W-:Y:S02]  /*1fc0*/  ULDC UR10, c[0x0][0x9d8] ;  /* 0x00027600000a7ab9 */ /* 0x000fe40000000800 */
        /* <DEDUP_REMOVED lines=33> */
[----:B------:R-:W-:-:S02]  /*21e0*/  IMAD.U32 R45, RZ, RZ, UR4 ;  /* 0x00000004ff2d7e24 */ /* 0x000fc4000f8e00ff */
[----:B------:R-:W-:Y:S01]  /*21f0*/  FMUL.FTZ R31, R31, UR10 ;  /* 0x0000000a1f1f7c20 */ /* 0x000fe20008410000 */
[----:B------:R-:W-:Y:S02]  /*2200*/  VIADD R49, R23, UR42 ;  /* 0x0000002a17317c36 */ /* 0x000fe40008000000 */
[----:B------:R-:W-:Y:S01]  /*2210*/  FMUL.FTZ R34, R34, UR10 ;  /* 0x0000000a22227c20 */ /* 0x000fe20008410000 */
[----:B------:R-:W-:Y:S02]  /*2220*/  IMAD R45, R22, -0x2, R45 ;  /* 0xfffffffe162d7824 */ /* 0x000fe400078e022d */
[----:B------:R-:W-:Y:S01]  /*2230*/  FMUL.FTZ R35, R35, UR10 ;  /* 0x0000000a23237c20 */ /* 0x000fe20008410000 */
[----:B------:R-:W-:Y:S01]  /*2240*/  FMUL.FTZ R38, R38, UR10 ;  /* 0x0000000a26267c20 */ /* 0x000fe20008410000 */
[----:B------:R-:W2:Y:S01]  /*2250*/  MUFU.TANH R27, R27 ;  /* 0x0000001b001b7308 */ /* 0x000ea20000002400 */
[----:B------:R-:W-:Y:S01]  /*2260*/  IADD3 R14, R94, 0x8, R49 ;  /* 0x000000085e0e7810 */ /* 0x000fe20007ffe031 */
[----:B------:R-:W-:Y:S01]  /*2270*/  FMUL.FTZ R21, R37, UR10 ;  /* 0x0000000a25157c20 */ /* 0x000fe20008410000 */
[----:B------:R-:W-:Y:S01]  /*2280*/  FMUL.FTZ R37, R53, UR10 ;  /* 0x0000000a35257c20 */ /* 0x000fe20008410000 */
[----:B------:R-:W-:Y:S01]  /*2290*/  FMUL.FTZ R39, R39, UR10 ;  /* 0x0000000a27277c20 */ /* 0x000fe20008410000 */
[----:B------:R-:W-:Y:S01]  /*22a0*/  VIMNMX R14, R45, R14, PT ;  /* 0x0000000e2d0e7248 */ /* 0x000fe20003fe0100 */
[----:B------:R-:W-:Y:S01]  /*22b0*/  FMUL.FTZ R42, R42, UR10 ;  /* 0x0000000a2a2a7c20 */ /* 0x000fe20008410000 */
[----:B------:R-:W-:Y:S01]  /*22c0*/  FMUL.FTZ R43, R43, UR10 ;  /* 0x0000000a2b2b7c20 */ /* 0x000fe20008410000 */
[----:B------:R-:W3:Y:S01]  /*22d0*/  MUFU.TANH R30, R30 ;  /* 0x0000001e001e7308 */ /* 0x000ee20000002400 */
[----:B------:R-:W-:Y:S01]  /*22e0*/  ISETP.GT.AND P2, PT, R14, RZ, PT ;  /* 0x000000ff0e00720c */ /* 0x000fe20003f44270 */
[----:B------:R-:W-:Y:S01]  /*22f0*/  FMUL.FTZ R46, R46, UR10 ;  /* 0x0000000a2e2e7c20 */ /* 0x000fe20008410000 */
[C---:B------:R-:W-:Y:S01]  /*2300*/  ISETP.GT.AND P3, PT, R14.reuse, 0x1, PT ;  /* 0x000000010e00780c */ /* 0x040fe20003f64270 */
[----:B------:R-:W-:Y:S01]  /*2310*/  FMUL.FTZ R47, R47, UR10 ;  /* 0x0000000a2f2f7c20 */ /* 0x000fe20008410000 */
[----:B------:R-:W-:Y:S01]  /*2320*/  ISETP.GT.AND P4, PT, R14, 0x8, PT ;  /* 0x000000080e00780c */ /* 0x000fe20003f84270 */
[----:B------:R-:W-:Y:S01]  /*2330*/  FMUL.FTZ R50, R50, UR10 ;  /* 0x0000000a32327c20 */ /* 0x000fe20008410000 */
[----:B-1----:R-:W-:Y:S01]  /*2340*/  FSEL R96, R26, -INF , P2 ;  /* 0xff8000001a607808 */ /* 0x002fe20001000000 */
[----:B------:R-:W1:Y:S01]  /*2350*/  MUFU.TANH R31, R31 ;  /* 0x0000001f001f7308 */ /* 0x000e620000002400 */
[----:B--2---:R-:W-:Y:S01]  /*2360*/  FSEL R53, R27, -INF , P3 ;  /* 0xff8000001b357808 */ /* 0x004fe20001800000 */
[----:B------:R-:W-:Y:S01]  /*2370*/  FMUL.FTZ R51, R51, UR10 ;  /* 0x0000000a33337c20 */ /* 0x000fe20008410000 */
[----:B------:R-:W-:Y:S01]  /*2380*/  ISETP.GT.AND P2, PT, R14, 0x9, PT ;  /* 0x000000090e00780c */ /* 0x000fe20003f44270 */
[----:B------:R-:W-:Y:S01]  /*2390*/  FMUL.FTZ R54, R54, UR10 ;  /* 0x0000000a36367c20 */ /* 0x000fe20008410000 */
[----:B------:R-:W-:Y:S01]  /*23a0*/  FMNMX.FTZ R5, R96, R53, !PT ;  /* 0x0000003560057209 */ /* 0x000fe20007810000 */
[----:B------:R-:W-:Y:S01]  /*23b0*/  FMUL.FTZ R20, R36, UR10 ;  /* 0x0000000a24147c20 */ /* 0x000fe20008410000 */
[----:B------:R-:W-:Y:S01]  /*23c0*/  ISETP.GT.AND P3, PT, R14, 0x10, PT ;  /* 0x000000100e00780c */ /* 0x000fe20003f64270 */
        /* <DEDUP_REMOVED lines=21> */
[----:B------:R-:W-:Y:S01]  /*2520*/  FMNMX.FTZ R27, R102, R27, !PT ;  /* 0x0000001b661b7209 */ /* 0x000fe20007810000 */
[----:B------:R-:W-:Y:S01]  /*2530*/  FMUL.FTZ R4, R28, UR10 ;  /* 0x0000000a1c047c20 */ /* 0x000fe20008410000 */
[----:B------:R-:W-:Y:S01]  /*2540*/  FMUL.FTZ R28, R44, UR10 ;  /* 0x0000000a2c1c7c20 */ /* 0x000fe20008410000 */
[----:B------:R-:W2:Y:S01]  /*2550*/  MUFU.TANH R39, R39 ;  /* 0x0000002700277308 */ /* 0x000ea20000002400 */
[----:B---3--:R-:W-:Y:S01]  /*2560*/  FSEL R106, R35, -INF , P2 ;  /* 0xff800000236a7808 */ /* 0x008fe20001000000 */
[----:B------:R-:W-:Y:S01]  /*2570*/  FMUL.FTZ R70, R70, UR10 ;  /* 0x0000000a46467c20 */ /* 0x000fe20008410000 */
[----:B------:R-:W-:Y:S01]  /*2580*/  ISETP.GT.AND P2, PT, R14, 0x19, PT ;  /* 0x000000190e00780c */ /* 0x000fe20003f44270 */
        /* <DEDUP_REMOVED lines=24> */
[----:B------:R-:W-:Y:S01]  /*2710*/  ULDC UR4, c[0x0][0x988] ;  /* 0x0002620000047ab9 */ /* 0x000fe20000000800 */
[----:B------:R-:W-:Y:S01]  /*2720*/  FMNMX.FTZ R27, R118, R27, !PT ;  /* 0x0000001b761b7209 */ /* 0x000fe20007810000 */
[----:B------:R-:W-:Y:S01]  /*2730*/  FMUL.FTZ R25, R41, UR10 ;  /* 0x0000000a29197c20 */ /* 0x000fe20008410000 */
[----:B------:R-:W-:Y:S01]  /*2740*/  VIADDMNMX R45, R49, R94, R45, PT ;  /* 0x0000005e312d7246 */ /* 0x000fe2000380012d */
[----:B------:R-:W3:Y:S01]  /*2750*/  MUFU.TANH R47, R47 ;  /* 0x0000002f002f7308 */ /* 0x000ee20000002400 */
[----:B-1----:R-:W-:Y:S01]  /*2760*/  FSEL R92, R43, -INF , P2 ;  /* 0xff8000002b5c7808 */ /* 0x002fe20001000000 */
[----:B------:R-:W-:Y:S01]  /*2770*/  FMUL.FTZ R41, R57, UR10 ;  /* 0x0000000a39297c20 */ /* 0x000fe20008410000 */
[----:B------:R-:W-:Y:S01]  /*2780*/  ISETP.GT.AND P2, PT, R14, 0x29, PT ;  /* 0x000000290e00780c */ /* 0x000fe20003f44270 */
[----:B------:R-:W-:Y:S01]  /*2790*/  FMUL.FTZ R61, R61, UR10 ;  /* 0x0000000a3d3d7c20 */ /* 0x000fe20008410000 */
[----:B------:R-:W-:Y:S01]  /*27a0*/  FMNMX.FTZ R27, R92, R27, !PT ;  /* 0x0000001b5c1b7209 */ /* 0x000fe20007810000 */
[----:B------:R-:W-:Y:S01]  /*27b0*/  FMUL.FTZ R64, R64, UR10 ;  /* 0x0000000a40407c20 */ /* 0x000fe20008410000 */
[----:B------:R-:W-:Y:S01]  /*27c0*/  ISETP.GT.AND P4, PT, R45, 0x8, PT ;  /* 0x000000082d00780c */ /* 0x000fe20003f84270 */
[----:B------:R-:W-:Y:S01]  /*27d0*/  MUFU.TANH R50, R50 ;  /* 0x0000003200327308 */ /* 0x000fe20000002400 */
[----:B--2---:R-:W-:Y:S01]  /*27e0*/  FSEL R90, R46, -INF , P3 ;  /* 0xff8000002e5a7808 */ /* 0x004fe20001800000 */
[----:B------:R-:W-:Y:S01]  /*27f0*/  FMUL.FTZ R65, R65, UR10 ;  /* 0x0000000a41417c20 */ /* 0x000fe20008410000 */
[----:B------:R-:W-:Y:S01]  /*2800*/  ISETP.GT.AND P3, PT, R14, 0x30, PT ;  /* 0x000000300e00780c */ /* 0x000fe20003f64270 */
        /* <DEDUP_REMOVED lines=9> */
[----:B------:R-:W-:Y:S01]  /*28a0*/  FMNMX.FTZ R27, R88, R27, !PT ;  /* 0x0000001b581b7209 */ /* 0x000fe20007810000 */
[----:B------:R-:W-:Y:S01]  /*28b0*/  FMUL.FTZ R77, R77, UR10 ;  /* 0x0000000a4d4d7c20 */ /* 0x000fe20008410000 */
[----:B------:R-:W-:Y:S01]  /*28c0*/  FMUL.FTZ R80, R80, UR10 ;  /* 0x0000000a50507c20 */ /* 0x000fe20008410000 */
[----:B------:R-:W-:Y:S01]  /*28d0*/  MUFU.TANH R52, R54 ;  /* 0x0000003600347308 */ /* 0x000fe20000002400 */
[----:B------:R-:W-:Y:S01]  /*28e0*/  FMUL.FTZ R81, R81, UR10 ;  /* 0x0000000a51517c20 */ /* 0x000fe20008410000 */
[----:B------:R-:W-:Y:S01]  /*28f0*/  FMUL.FTZ R84, R84, UR10 ;  /* 0x0000000a54547c20 */ /* 0x000fe20008410000 */
[----:B------:R-:W-:Y:S01]  /*2900*/  FMUL.FTZ R85, R85, UR10 ;  /* 0x0000000a55557c20 */ /* 0x000fe20008410000 */
[----:B------:R2:W-:Y:S04]  /*2910*/  @!P1 SYNCS.ARRIVE.TRANS64.RED.A1T0 RZ, [R0+URZ], RZ ;  /* 0x000000ff00ff99a7 */ /* 0x0005e8000810043f */
[----:B------:R-:W3:Y:S01]  /*2920*/  MUFU.TANH R55, R55 ;  /* 0x0000003700377308 */ /* 0x000ee20000002400 */
[----:B-1----:R-:W-:-:S02]  /*2930*/  FSEL R56, R51, -INF , P2 ;  /* 0xff80000033387808 */ /* 0x002fc40001000000 */
[----:B------:R-:W-:-:S05]  /*2940*/  ISETP.GT.AND P2, PT, R14, 0x39, PT ;  /* 0x000000390e00780c */ /* 0x000fca0003f44270 */
[----:B------:R-:W1:Y:S08]  /*2950*/  MUFU.TANH R58, R58 ;  /* 0x0000003a003a7308 */ /* 0x000e700000002400 */
[----:B------:R4:W-:Y:S01]  /*2960*/  MUFU.TANH R5, R66 ;  /* 0x0000004200057308 */ /* 0x0009e20000002400 */
[----:B---3--:R-:W-:Y:S02]  /*2970*/  FSEL R46, R55, -INF , P2 ;  /* 0xff800000372e7808 */ /* 0x008fe40001000000 */
[----:B------:R-:W-:-:S05]  /*2980*/  ISETP.GT.AND P2, PT, R14, 0x41, PT ;  /* 0x000000410e00780c */ /* 0x000fca0003f44270 */
[----:B------:R-:W3:Y:S01]  /*2990*/  MUFU.TANH R59, R59 ;  /* 0x0000003b003b7308 */ /* 0x000ee20000002400 */
[----:B----4-:R-:W-:Y:S02]  /*29a0*/  FSEL R66, R50, -INF , P3 ;  /* 0xff80000032427808 */ /* 0x010fe40001800000 */
[----:B------:R-:W-:Y:S02]  /*29b0*/  ISETP.GT.AND P3, PT, R14, 0x38, PT ;  /* 0x000000380e00780c */ /* 0x000fe40003f64270 */
[----:B------:R-:W-:Y:S02]  /*29c0*/  FMNMX.FTZ R27, R66, R27, !PT ;  /* 0x0000001b421b7209 */ /* 0x000fe40007810000 */
[----:B------:R-:W-:Y:S01]  /*29d0*/  FSEL R52, R52, -INF , P3 ;  /* 0xff80000034347808 */ /* 0x000fe20001800000 */
[----:B------:R-:W4:Y:S01]  /*29e0*/  MUFU.TANH R62, R62 ;  /* 0x0000003e003e7308 */ /* 0x000f220000002400 */
[----:B------:R-:W-:Y:S02]  /*29f0*/  FMNMX.FTZ R27, R56, R27, !PT ;  /* 0x0000001b381b7209 */ /* 0x000fe40007810000 */
[----:B------:R-:W-:-:S02]  /*2a00*/  ISETP.GT.AND P3, PT, R14, 0x40, PT ;  /* 0x000000400e00780c */ /* 0x000fc40003f64270 */
[----:B------:R-:W-:Y:S02]  /*2a10*/  FMNMX.FTZ R27, R52, R27, !PT ;  /* 0x0000001b341b7209 */ /* 0x000fe40007810000 */
[----:B-1----:R-:W-:Y:S01]  /*2a20*/  FSEL R38, R58, -INF , P3 ;  /* 0xff8000003a267808 */ /* 0x002fe20001800000 */
[----:B------:R-:W1:Y:S01]  /*2a30*/  MUFU.TANH R63, R63 ;  /* 0x0000003f003f7308 */ /* 0x000e620000002400 */
[----:B------:R-:W-:Y:S02]  /*2a40*/  FMNMX.FTZ R27, R46, R27, !PT ;  /* 0x0000001b2e1b7209 */ /* 0x000fe40007810000 */
[----:B------:R-:W-:Y:S02]  /*2a50*/  ISETP.GT.AND P3, PT, R14, 0x48, PT ;  /* 0x000000480e00780c */ /* 0x000fe40003f64270 */
[----:B---3--:R-:W-:Y:S02]  /*2a60*/  FSEL R26, R59, -INF , P2 ;  /* 0xff8000003b1a7808 */ /* 0x008fe40001000000 */
[----:B------:R-:W-:Y:S01]  /*2a70*/  FMNMX.FTZ R27, R38, R27, !PT ;  /* 0x0000001b261b7209 */ /* 0x000fe20007810000 */
[----:B------:R-:W3:Y:S01]  /*2a80*/  MUFU.TANH R44, R67 ;  /* 0x00000043002c7308 */ /* 0x000ee20000002400 */
[----:B------:R-:W-:-:S02]  /*2a90*/  ISETP.GT.AND P2, PT, R14, 0x49, PT ;  /* 0x000000490e00780c */ /* 0x000fc40003f44270 */
[----:B----4-:R-:W-:Y:S02]  /*2aa0*/  FSEL R30, R62, -INF , P3 ;  /* 0xff8000003e1e7808 */ /* 0x010fe40001800000 */
[----:B------:R-:W-:Y:S02]  /*2ab0*/  FMNMX.FTZ R27, R26, R27, !PT ;  /* 0x0000001b1a1b7209 */ /* 0x000fe40007810000 */
[----:B------:R-:W-:Y:S01]  /*2ac0*/  ISETP.GT.AND P3, PT, R14, 0x50, PT ;  /* 0x000000500e00780c */ /* 0x000fe20003f64270 */
[----:B------:R-:W4:Y:S01]  /*2ad0*/  MUFU.TANH R48, R70 ;  /* 0x0000004600307308 */ /* 0x000f220000002400 */
[----:B-1----:R-:W-:Y:S02]  /*2ae0*/  FSEL R34, R63, -INF , P2 ;  /* 0xff8000003f227808 */ /* 0x002fe40001000000 */
[----:B------:R-:W-:Y:S02]  /*2af0*/  FMNMX.FTZ R27, R30, R27, !PT ;  /* 0x0000001b1e1b7209 */ /* 0x000fe40007810000 */
[----:B------:R-:W-:-:S02]  /*2b00*/  ISETP.GT.AND P2, PT, R14, 0x51, PT ;  /* 0x000000510e00780c */ /* 0x000fc40003f44270 */
[----:B------:R-:W-:Y:S01]  /*2b10*/  FSEL R42, R5, -INF , P3 ;  /* 0xff800000052a7808 */ /* 0x000fe20001800000 */
[----:B------:R-:W1:Y:S01]  /*2b20*/  MUFU.TANH R54, R71 ;  /* 0x0000004700367308 */ /* 0x000e620000002400 */
[----:B------:R-:W-:Y:S01]  /*2b30*/  FMNMX.FTZ R27, R34, R27, !PT ;  /* 0x0000001b221b7209 */ /* 0x000fe20007810000 */
[----:B------:R-:W-:Y:S01]  /*2b40*/  FMUL.FTZ R5, R60, UR10 ;  /* 0x0000000a3c057c20 */ /* 0x000fe20008410000 */
        /* <DEDUP_REMOVED lines=12> */
[----:B------:R-:W-:Y:S01]  /*2c10*/  FMNMX.FTZ R27, R54, R27, !PT ;  /* 0x0000001b361b7209 */ /* 0x000fe20007810000 */
[----:B------:R-:W1:Y:S01]  /*2c20*/  MUFU.TANH R70, R78 ;  /* 0x0000004e00467308 */ /* 0x000e620000002400 */
[----:B---3--:R-:W-:Y:S02]  /*2c30*/  FSEL R58, R74, -INF , P3 ;  /* 0xff8000004a3a7808 */ /* 0x008fe40001800000 */
[----:B------:R-:W-:Y:S02]  /*2c40*/  ISETP.GT.AND P3, PT, R14, 0x68, PT ;  /* 0x000000680e00780c */ /* 0x000fe40003f64270 */
[----:B------:R-:W-:-:S03]  /*2c50*/  FMNMX.FTZ R27, R58, R27, !PT ;  /* 0x0000001b3a1b7209 */ /* 0x000fc60007810000 */
[----:B------:R-:W3:Y:S01]  /*2c60*/  MUFU.TANH R79, R79 ;  /* 0x0000004f004f7308 */ /* 0x000ee20000002400 */
[----:B----4-:R-:W-:Y:S02]  /*2c70*/  FSEL R62, R75, -INF , P2 ;  /* 0xff8000004b3e7808 */ /* 0x010fe40001000000 */
[----:B------:R-:W-:Y:S02]  /*2c80*/  ISETP.GT.AND P2, PT, R14, 0x69, PT ;  /* 0x000000690e00780c */ /* 0x000fe40003f44270 */
[----:B------:R-:W-:-:S03]  /*2c90*/  FMNMX.FTZ R27, R62, R27, !PT ;  /* 0x0000001b3e1b7209 */ /* 0x000fc60007810000 */
[----:B------:R-:W4:Y:S01]  /*2ca0*/  MUFU.TANH R82, R82 ;  /* 0x0000005200527308 */ /* 0x000f220000002400 */
[----:B-1----:R-:W-:Y:S02]  /*2cb0*/  FSEL R70, R70, -INF , P3 ;  /* 0xff80000046467808 */ /* 0x002fe40001800000 */
[----:B------:R-:W-:Y:S02]  /*2cc0*/  ISETP.GT.AND P3, PT, R14, 0x70, PT ;  /* 0x000000700e00780c */ /* 0x000fe40003f64270 */
[----:B------:R-:W-:-:S03]  /*2cd0*/  FMNMX.FTZ R27, R70, R27, !PT ;  /* 0x0000001b461b7209 */ /* 0x000fc60007810000 */
        /* <DEDUP_REMOVED lines=12> */
[----:B------:R-:W-:Y:S01]  /*2da0*/  MUFU.TANH R27, R5 ;  /* 0x00000005001b7308 */ /* 0x000fe20000002400 */
[----:B---3--:R-:W-:Y:S02]  /*2db0*/  FSEL R82, R86, -INF , P3 ;  /* 0xff80000056527808 */ /* 0x008fe40001800000 */
[----:B------:R-:W-:Y:S02]  /*2dc0*/  ISETP.GT.AND P3, PT, R45, 0x1, PT ;  /* 0x000000012d00780c */ /* 0x000fe40003f64270 */
[----:B------:R-:W-:-:S03]  /*2dd0*/  FMNMX.FTZ R31, R82, R31, !PT ;  /* 0x0000001f521f7209 */ /* 0x000fc60007810000 */
[----:B------:R-:W-:Y:S01]  /*2de0*/  MUFU.TANH R2, R2 ;  /* 0x0000000200027308 */ /* 0x000fe20000002400 */
[----:B----4-:R-:W-:-:S04]  /*2df0*/  FSEL R86, R87, -INF , P2 ;  /* 0xff80000057567808 */ /* 0x010fc80001000000 */
[----:B------:R-:W-:-:S03]  /*2e00*/  FMNMX.FTZ R31, R86, R31, !PT ;  /* 0x0000001f561f7209 */ /* 0x000fc60007810000 */
[----:B------:R-:W1:Y:S02]  /*2e10*/  MUFU.TANH R3, R3 ;  /* 0x0000000300037308 */ /* 0x000e640000002400 */
[----:B------:R-:W3:Y:S06]  /*2e20*/  SHFL.BFLY PT, R14, R31, 0x2, 0x1f ;  /* 0x0c401f001f0e7f89 */ /* 0x000eec00000e0000 */
[----:B------:R-:W4:Y:S08]  /*2e30*/  MUFU.TANH R4, R4 ;  /* 0x0000000400047308 */ /* 0x000f300000002400 */
[----:B------:R-:W5:Y:S01]  /*2e40*/  MUFU.TANH R12, R12 ;  /* 0x0000000c000c7308 */ /* 0x000f620000002400 */
[----:B-1----:R-:W-:-:S02]  /*2e50*/  FSEL R3, R3, -INF , P3 ;  /* 0xff80000003037808 */ /* 0x002fc40001800000 */
[----:B------:R-:W-:-:S05]  /*2e60*/  ISETP.GT.AND P3, PT, R45, 0x10, PT ;  /* 0x000000102d00780c */ /* 0x000fca0003f64270 */
[----:B------:R-:W1:Y:S01]  /*2e70*/  MUFU.TANH R13, R13 ;  /* 0x0000000d000d7308 */ /* 0x000e620000002400 */
[----:B---3--:R-:W-:-:S05]  /*2e80*/  FMNMX.FTZ R5, R31, R14, !PT ;  /* 0x0000000e1f057209 */ /* 0x008fca0007810000 */
[----:B------:R-:W3:Y:S02]  /*2e90*/  SHFL.BFLY PT, R14, R5, 0x1, 0x1f ;  /* 0x0c201f00050e7f89 */ /* 0x000ee400000e0000 */
[----:B------:R-:W2:Y:S08]  /*2ea0*/  MUFU.TANH R15, R15 ;  /* 0x0000000f000f7308 */ /* 0x000eb00000002400 */
[----:B------:R-:W2:Y:S08]  /*2eb0*/  MUFU.TANH R20, R20 ;  /* 0x0000001400147308 */ /* 0x000eb00000002400 */
[----:B------:R-:W2:Y:S01]  /*2ec0*/  MUFU.TANH R21, R21 ;  /* 0x0000001500157308 */ /* 0x000ea20000002400 */
[----:B---3--:R-:W-:-:S07]  /*2ed0*/  FMNMX.FTZ R14, R5, R14, !PT ;  /* 0x0000000e050e7209 */ /* 0x008fce0007810000 */
[----:B------:R-:W3:Y:S01]  /*2ee0*/  MUFU.TANH R24, R24 ;  /* 0x0000001800187308 */ /* 0x000ee20000002400 */
[----:B------:R-:W-:Y:S01]  /*2ef0*/  MOV R5, UR4 ;  /* 0x0000000400057c02 */ /* 0x000fe20008000f00 */
[----:B------:R-:W-:Y:S01]  /*2f00*/  USHF.R.S32.HI UR4, URZ, 0x1f, UR37 ;  /* 0x0000001f3f047899 */ /* 0x000fe20008011425 */
[----:B------:R-:W-:-:S03]  /*2f10*/  FSETP.NEU.FTZ.AND P2, PT, R14, -INF , PT ;  /* 0xff8000000e00780b */ /* 0x000fc60003f5d000 */
[----:B------:R-:W-:Y:S01]  /*2f20*/  FMUL.FTZ R31, R14, R5 ;  /* 0x000000050e1f7220 */ /* 0x000fe20000410000 */
[----:B------:R-:W-:Y:S01]  /*2f30*/  ULEA.HI UR4, UR4, UR37, URZ, 0x7 ;  /* 0x0000002504047291 */ /* 0x000fe2000f8f383f */
[----:B------:R-:W3:Y:S03]  /*2f40*/  MUFU.TANH R25, R25 ;  /* 0x0000001900197308 */ /* 0x000ee60000002400 */
[----:B------:R-:W-:Y:S01]  /*2f50*/  FSEL R35, R31, RZ, P2 ;  /* 0x000000ff1f237208 */ /* 0x000fe20001000000 */
[----:B------:R-:W-:Y:S01]  /*2f60*/  USHF.R.S32.HI UR4, URZ, 0x7, UR4 ;  /* 0x000000073f047899 */ /* 0x000fe20008011404 */
[----:B------:R-:W-:-:S03]  /*2f70*/  ISETP.GT.AND P2, PT, R45, RZ, PT ;  /* 0x000000ff2d00720c */ /* 0x000fc60003f44270 */
[-CC-:B------:R-:W-:Y:S01]  /*2f80*/  FFMA.FTZ R181, R96, R5.reuse, -R35.reuse ;  /* 0x0000000560b57223 */ /* 0x180fe20000010823 */
[----:B------:R-:W-:Y:S01]  /*2f90*/  FSEL R94, R2, -INF , P2 ;  /* 0xff800000025e7808 */ /* 0x000fe20001000000 */
[-CC-:B------:R-:W-:Y:S01]  /*2fa0*/  FFMA.FTZ R183, R98, R5.reuse, -R35.reuse ;  /* 0x0000000562b77223 */ /* 0x180fe20000010823 */
[C---:B------:R-:W-:Y:S01]  /*2fb0*/  ISETP.GT.AND P2, PT, R45.reuse, 0x9, PT ;  /* 0x000000092d00780c */ /* 0x040fe20003f44270 */
[-CC-:B------:R-:W-:Y:S01]  /*2fc0*/  FFMA.FTZ R2, R100, R5.reuse, -R35.reuse ;  /* 0x0000000564027223 */ /* 0x180fe20000010823 */
[----:B----4-:R-:W-:Y:S01]  /*2fd0*/  FSEL R96, R4, -INF , P4 ;  /* 0xff80000004607808 */ /* 0x010fe20002000000 */
[--C-:B------:R-:W-:Y:S01]  /*2fe0*/  FFMA.FTZ R177, R102, R5, -R35.reuse ;  /* 0x0000000566b17223 */ /* 0x100fe20000010823 */
[----:B------:R-:W-:Y:S01]  /*2ff0*/  FMNMX.FTZ R31, R94, R3, !PT ;  /* 0x000000035e1f7209 */ /* 0x000fe20007810000 */
[----:B------:R-:W4:Y:S01]  /*3000*/  MUFU.TANH R28, R28 ;  /* 0x0000001c001c7308 */ /* 0x000f220000002400 */
[----:B-----5:R-:W-:Y:S01]  /*3010*/  FSEL R98, R12, -INF , P2 ;  /* 0xff8000000c627808 */ /* 0x020fe20001000000 */
[--C-:B------:R-:W-:Y:S01]  /*3020*/  FFMA.FTZ R4, R106, R5, -R35.reuse ;  /* 0x000000056a047223 */ /* 0x100fe20000010823 */
[----:B------:R-:W-:Y:S01]  /*3030*/  FMNMX.FTZ R31, R96, R31, !PT ;  /* 0x0000001f601f7209 */ /* 0x000fe20007810000 */
[-CC-:B------:R-:W-:Y:S01]  /*3040*/  FFMA.FTZ R179, R110, R5.reuse, -R35.reuse ;  /* 0x000000056eb37223 */ /* 0x180fe20000010823 */
[----:B------:R-:W-:Y:S01]  /*3050*/  ISETP.GT.AND P2, PT, R45, 0x11, PT ;  /* 0x000000112d00780c */ /* 0x000fe20003f44270 */
[--C-:B------:R-:W-:Y:S01]  /*3060*/  FFMA.FTZ R173, R118, R5, -R35.reuse ;  /* 0x0000000576ad7223 */ /* 0x100fe20000010823 */
[----:B-1----:R-:W-:Y:S01]  /*3070*/  FSEL R100, R13, -INF , P3 ;  /* 0xff8000000d647808 */ /* 0x002fe20001800000 */
[----:B------:R-:W1:Y:S01]  /*3080*/  MUFU.TANH R29, R29 ;  /* 0x0000001d001d7308 */ /* 0x000e620000002400 */
[----:B------:R-:W-:Y:S01]  /*3090*/  FMNMX.FTZ R31, R98, R31, !PT ;  /* 0x0000001f621f7209 */ /* 0x000fe20007810000 */
[-CC-:B------:R-:W-:Y:S01]  /*30a0*/  FFMA.FTZ R175, R90, R5.reuse, -R35.reuse ;  /* 0x000000055aaf7223 */ /* 0x180fe20000010823 */
[----:B------:R-:W-:Y:S01]  /*30b0*/  ISETP.GT.AND P3, PT, R45, 0x18, PT ;  /* 0x000000182d00780c */ /* 0x000fe20003f64270 */
[-CC-:B------:R-:W-:Y:S01]  /*30c0*/  FFMA.FTZ R169, R66, R5.reuse, -R35.reuse ;  /* 0x0000000542a97223 */ /* 0x180fe20000010823 */
[----:B--2---:R-:W-:Y:S01]  /*30d0*/  FSEL R102, R15, -INF , P2 ;  /* 0xff8000000f667808 */ /* 0x004fe20001000000 */
[--C-:B------:R-:W-:Y:S01]  /*30e0*/  FFMA.FTZ R171, R52, R5, -R35.reuse ;  /* 0x0000000534ab7223 */ /* 0x100fe20000010823 */
[----:B------:R-:W-:Y:S01]  /*30f0*/  FMNMX.FTZ R31, R100, R31, !PT ;  /* 0x0000001f641f7209 */ /* 0x000fe20007810000 */
[----:B------:R-:W2:Y:S01]  /*3100*/  MUFU.TANH R32, R32 ;  /* 0x0000002000207308 */ /* 0x000ea20000002400 */
[----:B------:R-:W-:Y:S01]  /*3110*/  ISETP.GT.AND P2, PT, R45, 0x19, PT ;  /* 0x000000192d00780c */ /* 0x000fe20003f44270 */
[-CC-:B------:R-:W-:Y:S01]  /*3120*/  FFMA.FTZ R50, R53, R5.reuse, -R35.reuse ;  /* 0x0000000535327223 */ /* 0x180fe20000010823 */
[----:B------:R-:W-:Y:S01]  /*3130*/  FSEL R104, R20, -INF , P3 ;  /* 0xff80000014687808 */ /* 0x000fe20001800000 */
[--C-:B------:R-:W-:Y:S01]  /*3140*/  FFMA.FTZ R20, R114, R5, -R35.reuse ;  /* 0x0000000572147223 */ /* 0x100fe20000010823 */
[----:B------:R-:W-:Y:S01]  /*3150*/  FMNMX.FTZ R31, R102, R31, !PT ;  /* 0x0000001f661f7209 */ /* 0x000fe20007810000 */
[-CC-:B------:R-:W-:Y:S01]  /*3160*/  FFMA.FTZ R161, R42, R5.reuse, -R35.reuse ;  /* 0x000000052aa17223 */ /* 0x180fe20000010823 */
[----:B------:R-:W-:Y:S01]  /*3170*/  ISETP.GT.AND P3, PT, R45, 0x20, PT ;  /* 0x000000202d00780c */ /* 0x000fe20003f64270 */
[----:B------:R-:W5:Y:S01]  /*3180*/  MUFU.TANH R33, R33 ;  /* 0x0000002100217308 */ /* 0x000f620000002400 */
[----:B------:R-:W-:Y:S01]  /*3190*/  FSEL R106, R21, -INF , P2 ;  /* 0xff800000156a7808 */ /* 0x000fe20001000000 */
[--C-:B------:R-:W-:Y:S01]  /*31a0*/  FFMA.FTZ R167, R30, R5, -R35.reuse ;  /* 0x000000051ea77223 */ /* 0x100fe20000010823 */
[----:B------:R-:W-:Y:S01]  /*31b0*/  FMNMX.FTZ R31, R104, R31, !PT ;  /* 0x0000001f681f7209 */ /* 0x000fe20007810000 */
[-CC-:B------:R-:W-:Y:S01]  /*31c0*/  FFMA.FTZ R30, R34, R5.reuse, -R35.reuse ;  /* 0x00000005221e7223 */ /* 0x180fe20000010823 */
[C---:B------:R-:W-:Y:S01]  /*31d0*/  ISETP.GT.AND P2, PT, R45.reuse, 0x21, PT ;  /* 0x000000212d00780c */ /* 0x040fe20003f44270 */
[--C-:B------:R-:W-:Y:S01]  /*31e0*/  FFMA.FTZ R34, R44, R5, -R35.reuse ;  /* 0x000000052c227223 */ /* 0x100fe20000010823 */
[----:B---3--:R-:W-:Y:S01]  /*31f0*/  FSEL R108, R24, -INF , P3 ;  /* 0xff800000186c7808 */ /* 0x008fe20001800000 */
[----:B------:R-:W3:Y:S01]  /*3200*/  MUFU.TANH R36, R36 ;  /* 0x0000002400247308 */ /* 0x000ee20000002400 */
[----:B------:R-:W-:Y:S01]  /*3210*/  FMNMX.FTZ R31, R106, R31, !PT ;  /* 0x0000001f6a1f7209 */ /* 0x000fe20007810000 */
[-CC-:B------:R-:W-:Y:S01]  /*3220*/  FFMA.FTZ R24, R92, R5.reuse, -R35.reuse ;  /* 0x000000055c187223 */ /* 0x180fe20000010823 */
[----:B------:R-:W-:Y:S01]  /*3230*/  ISETP.GT.AND P3, PT, R45, 0x28, PT ;  /* 0x000000282d00780c */ /* 0x000fe20003f64270 */
[-CC-:B------:R-:W-:Y:S01]  /*3240*/  FFMA.FTZ R165, R38, R5.reuse, -R35.reuse ;  /* 0x0000000526a57223 */ /* 0x180fe20000010823 */
[----:B------:R-:W-:Y:S01]  /*3250*/  FSEL R110, R25, -INF , P2 ;  /* 0xff800000196e7808 */ /* 0x000fe20001000000 */
[--C-:B------:R-:W-:Y:S01]  /*3260*/  FFMA.FTZ R26, R26, R5, -R35.reuse ;  /* 0x000000051a1a7223 */ /* 0x100fe20000010823 */
[----:B------:R-:W-:Y:S01]  /*3270*/  FMNMX.FTZ R31, R108, R31, !PT ;  /* 0x0000001f6c1f7209 */ /* 0x000fe20007810000 */
[----:B------:R-:W3:Y:S01]  /*3280*/  MUFU.TANH R37, R37 ;  /* 0x0000002500257308 */ /* 0x000ee20000002400 */
[C---:B------:R-:W-:Y:S01]  /*3290*/  ISETP.GT.AND P2, PT, R45.reuse, 0x29, PT ;  /* 0x000000292d00780c */ /* 0x040fe20003f44270 */
[-CC-:B------:R-:W-:Y:S01]  /*32a0*/  FFMA.FTZ R163, R48, R5.reuse, -R35.reuse ;  /* 0x0000000530a37223 */ /* 0x180fe20000010823 */
[----:B----4-:R-:W-:Y:S01]  /*32b0*/  FSEL R112, R28, -INF , P3 ;  /* 0xff8000001c707808 */ /* 0x010fe20001800000 */
[--C-:B------:R-:W-:Y:S01]  /*32c0*/  FFMA.FTZ R28, R88, R5, -R35.reuse ;  /* 0x00000005581c7223 */ /* 0x100fe20000010823 */
[----:B------:R-:W-:Y:S01]  /*32d0*/  FMNMX.FTZ R31, R110, R31, !PT ;  /* 0x0000001f6e1f7209 */ /* 0x000fe20007810000 */
[-CC-:B------:R-:W-:Y:S01]  /*32e0*/  FFMA.FTZ R38, R54, R5.reuse, -R35.reuse ;  /* 0x0000000536267223 */ /* 0x180fe20000010823 */
[----:B------:R-:W-:Y:S01]  /*32f0*/  ISETP.GT.AND P3, PT, R45, 0x30, PT ;  /* 0x000000302d00780c */ /* 0x000fe20003f64270 */
[----:B------:R-:W4:Y:S01]  /*3300*/  MUFU.TANH R40, R40 ;  /* 0x0000002800287308 */ /* 0x000f220000002400 */
[----:B-1----:R-:W-:Y:S01]  /*3310*/  FSEL R114, R29, -INF , P2 ;  /* 0xff8000001d727808 */ /* 0x002fe20001000000 */
[--C-:B------:R-:W-:Y:S01]  /*3320*/  FFMA.FTZ R157, R58, R5, -R35.reuse ;  /* 0x000000053a9d7223 */ /* 0x100fe20000010823 */
[----:B------:R-:W-:Y:S01]  /*3330*/  FMNMX.FTZ R31, R112, R31, !PT ;  /* 0x0000001f701f7209 */ /* 0x000fe20007810000 */
[-CC-:B------:R-:W-:Y:S01]  /*3340*/  FFMA.FTZ R62, R62, R5.reuse, -R35.reuse ;  /* 0x000000053e3e7223 */ /* 0x180fe20000010823 */
[C---:B------:R-:W-:Y:S01]  /*3350*/  ISETP.GT.AND P2, PT, R45.reuse, 0x31, PT ;  /* 0x000000312d00780c */ /* 0x040fe20003f44270 */
[--C-:B------:R-:W-:Y:S01]  /*3360*/  FFMA.FTZ R70, R70, R5, -R35.reuse ;  /* 0x0000000546467223 */ /* 0x100fe20000010823 */
[----:B--2---:R-:W-:Y:S01]  /*3370*/  FSEL R116, R32, -INF , P3 ;  /* 0xff80000020747808 */ /* 0x004fe20001800000 */
[----:B------:R-:W1:Y:S01]  /*3380*/  MUFU.TANH R41, R41 ;  /* 0x0000002900297308 */ /* 0x000e620000002400 */
[----:B------:R-:W-:Y:S01]  /*3390*/  FMNMX.FTZ R31, R114, R31, !PT ;  /* 0x0000001f721f7209 */ /* 0x000fe20007810000 */
[-CC-:B------:R-:W-:Y:S01]  /*33a0*/  FFMA.FTZ R32, R56, R5.reuse, -R35.reuse ;  /* 0x0000000538207223 */ /* 0x180fe20000010823 */
[----:B------:R-:W-:Y:S01]  /*33b0*/  ISETP.GT.AND P3, PT, R45, 0x38, PT ;  /* 0x000000382d00780c */ /* 0x000fe20003f64270 */
[-CC-:B------:R-:W-:Y:S01]  /*33c0*/  FFMA.FTZ R74, R74, R5.reuse, -R35.reuse ;  /* 0x000000054a4a7223 */ /* 0x180fe20000010823 */
[----:B-----5:R-:W-:Y:S01]  /*33d0*/  FSEL R118, R33, -INF , P2 ;  /* 0xff80000021767808 */ /* 0x020fe20001000000 */
[--C-:B------:R-:W-:Y:S01]  /*33e0*/  FFMA.FTZ R60, R60, R5, -R35.reuse ;  /* 0x000000053c3c7223 */ /* 0x100fe20000010823 */
[----:B------:R-:W-:Y:S01]  /*33f0*/  FMNMX.FTZ R31, R116, R31, !PT ;  /* 0x0000001f741f7209 */ /* 0x000fe20007810000 */
[----:B------:R-:W2:Y:S01]  /*3400*/  MUFU.TANH R61, R61 ;  /* 0x0000003d003d7308 */ /* 0x000ea20000002400 */
[C---:B------:R-:W-:Y:S01]  /*3410*/  ISETP.GT.AND P2, PT, R45.reuse, 0x39, PT ;  /* 0x000000392d00780c */ /* 0x040fe20003f44270 */
[-CC-:B------:R-:W-:Y:S01]  /*3420*/  FFMA.FTZ R78, R78, R5.reuse, -R35.reuse ;  /* 0x000000054e4e7223 */ /* 0x180fe20000010823 */
[----:B---3--:R-:W-:Y:S01]  /*3430*/  FSEL R120, R36, -INF , P3 ;  /* 0xff80000024787808 */ /* 0x008fe20001800000 */
[--C-:B------:R-:W-:Y:S01]  /*3440*/  FFMA.FTZ R36, R46, R5, -R35.reuse ;  /* 0x000000052e247223 */ /* 0x100fe20000010823 */
[----:B------:R-:W-:Y:S01]  /*3450*/  FMNMX.FTZ R31, R118, R31, !PT ;  /* 0x0000001f761f7209 */ /* 0x000fe20007810000 */
[-CC-:B------:R-:W-:Y:S01]  /*3460*/  FFMA.FTZ R82, R82, R5.reuse, -R35.reuse ;  /* 0x0000000552527223 */ /* 0x180fe20000010823 */
[----:B------:R-:W-:Y:S01]  /*3470*/  ISETP.GT.AND P3, PT, R45, 0x40, PT ;  /* 0x000000402d00780c */ /* 0x000fe20003f64270 */
[----:B------:R-:W3:Y:S01]  /*3480*/  MUFU.TANH R64, R64 ;  /* 0x0000004000407308 */ /* 0x000ee20000002400 */
[----:B------:R-:W-:Y:S01]  /*3490*/  FSEL R92, R37, -INF , P2 ;  /* 0xff800000255c7808 */ /* 0x000fe20001000000 */
[----:B------:R-:W-:Y:S01]  /*34a0*/  FFMA.FTZ R35, R86, R5, -R35 ;  /* 0x0000000556237223 */ /* 0x000fe20000010823 */
[----:B------:R-:W-:Y:S01]  /*34b0*/  FMNMX.FTZ R31, R120, R31, !PT ;  /* 0x0000001f781f7209 */ /* 0x000fe20007810000 */
[----:B------:R-:W-:Y:S01]  /*34c0*/  UISETP.LT.AND UP0, UPT, URZ, UR4, UPT ;  /* 0x000000043f00728c */ /* 0x000fe2000bf01270 */
[----:B------:R-:W-:-:S02]  /*34d0*/  ISETP.GT.AND P2, PT, R45, 0x41, PT ;  /* 0x000000412d00780c */ /* 0x000fc40003f44270 */
[----:B----4-:R-:W-:Y:S01]  /*34e0*/  FSEL R40, R40, -INF , P3 ;  /* 0xff80000028287808 */ /* 0x010fe20001800000 */
[----:B------:R-:W4:Y:S01]  /*34f0*/  MUFU.TANH R65, R65 ;  /* 0x0000004100417308 */ /* 0x000f220000002400 */
[----:B------:R-:W-:Y:S01]  /*3500*/  FMNMX.FTZ R31, R92, R31, !PT ;  /* 0x0000001f5c1f7209 */ /* 0x000fe20007810000 */
[----:B------:R-:W-:Y:S01]  /*3510*/  USEL UR47, URZ, UR4, !UP0 ;  /* 0x000000043f2f7287 */ /* 0x000fe2000c000000 */
[----:B------:R-:W-:Y:S02]  /*3520*/  ISETP.GT.AND P3, PT, R45, 0x48, PT ;  /* 0x000000482d00780c */ /* 0x000fe40003f64270 */
[----:B-1----:R-:W-:Y:S01]  /*3530*/  FSEL R90, R41, -INF , P2 ;  /* 0xff800000295a7808 */ /* 0x002fe20001000000 */
[----:B------:R-:W-:Y:S01]  /*3540*/  UISETP.GE.AND UP0, UPT, UR7, UR47, UPT ;  /* 0x0000002f0700728c */ /* 0x000fe2000bf06270 */
[----:B------:R-:W-:Y:S01]  /*3550*/  FMNMX.FTZ R31, R40, R31, !PT ;  /* 0x0000001f281f7209 */ /* 0x000fe20007810000 */
[----:B------:R-:W1:Y:S01]  /*3560*/  MUFU.TANH R68, R68 ;  /* 0x0000004400447308 */ /* 0x000e620000002400 */
[----:B------:R-:W-:-:S02]  /*3570*/  ISETP.GT.AND P2, PT, R45, 0x49, PT ;  /* 0x000000492d00780c */ /* 0x000fc40003f44270 */
[----:B------:R-:W-:Y:S02]  /*3580*/  FSEL R122, R27, -INF , P3 ;  /* 0xff8000001b7a7808 */ /* 0x000fe40001800000 */
[----:B------:R-:W-:Y:S02]  /*3590*/  FMNMX.FTZ R31, R90, R31, !PT ;  /* 0x0000001f5a1f7209 */ /* 0x000fe40007810000 */
[----:B------:R-:W-:Y:S01]  /*35a0*/  ISETP.GT.AND P3, PT, R45, 0x50, PT ;  /* 0x000000502d00780c */ /* 0x000fe20003f64270 */
[----:B------:R-:W5:Y:S01]  /*35b0*/  MUFU.TANH R69, R69 ;  /* 0x0000004500457308 */ /* 0x000f620000002400 */
[----:B--2---:R-:W-:Y:S02]  /*35c0*/  FSEL R88, R61, -INF , P2 ;  /* 0xff8000003d587808 */ /* 0x004fe40001000000 */
[----:B------:R-:W-:Y:S02]  /*35d0*/  FMNMX.FTZ R31, R122, R31, !PT ;  /* 0x0000001f7a1f7209 */ /* 0x000fe40007810000 */
[----:B------:R-:W-:-:S02]  /*35e0*/  ISETP.GT.AND P2, PT, R45, 0x51, PT ;  /* 0x000000512d00780c */ /* 0x000fc40003f44270 */
[----:B---3--:R-:W-:Y:S01]  /*35f0*/  FSEL R64, R64, -INF , P3 ;  /* 0xff80000040407808 */ /* 0x008fe20001800000 */
[----:B------:R-:W2:Y:S01]  /*3600*/  MUFU.TANH R72, R72 ;  /* 0x0000004800487308 */ /* 0x000ea20000002400 */
[----:B------:R-:W-:Y:S02]  /*3610*/  FMNMX.FTZ R31, R88, R31, !PT ;  /* 0x0000001f581f7209 */ /* 0x000fe40007810000 */
[----:B------:R-:W-:Y:S02]  /*3620*/  ISETP.GT.AND P3, PT, R45, 0x58, PT ;  /* 0x000000582d00780c */ /* 0x000fe40003f64270 */
[----:B----4-:R-:W-:Y:S02]  /*3630*/  FSEL R66, R65, -INF , P2 ;  /* 0xff80000041427808 */ /* 0x010fe40001000000 */
[----:B------:R-:W-:Y:S01]  /*3640*/  FMNMX.FTZ R31, R64, R31, !PT ;  /* 0x0000001f401f7209 */ /* 0x000fe20007810000 */
[----:B------:R-:W3:Y:S01]  /*3650*/  MUFU.TANH R73, R73 ;  /* 0x0000004900497308 */ /* 0x000ee20000002400 */
[----:B------:R-:W-:-:S02]  /*3660*/  ISETP.GT.AND P2, PT, R45, 0x59, PT ;  /* 0x000000592d00780c */ /* 0x000fc40003f44270 */
[----:B-1----:R-:W-:Y:S02]  /*3670*/  FSEL R68, R68, -INF , P3 ;  /* 0xff80000044447808 */ /* 0x002fe40001800000 */
[----:B------:R-:W-:Y:S02]  /*3680*/  FMNMX.FTZ R31, R66, R31, !PT ;  /* 0x0000001f421f7209 */ /* 0x000fe40007810000 */
[----:B------:R-:W-:Y:S01]  /*3690*/  ISETP.GT.AND P3, PT, R45, 0x60, PT ;  /* 0x000000602d00780c */ /* 0x000fe20003f64270 */
[----:B------:R-:W1:Y:S01]  /*36a0*/  MUFU.TANH R76, R76 ;  /* 0x0000004c004c7308 */ /* 0x000e620000002400 */
[----:B-----5:R-:W-:Y:S02]  /*36b0*/  FSEL R56, R69, -INF , P2 ;  /* 0xff80000045387808 */ /* 0x020fe40001000000 */
[----:B------:R-:W-:Y:S02]  /*36c0*/  FMNMX.FTZ R31, R68, R31, !PT ;  /* 0x0000001f441f7209 */ /* 0x000fe40007810000 */
[----:B------:R-:W-:-:S02]  /*36d0*/  ISETP.GT.AND P2, PT, R45, 0x61, PT ;  /* 0x000000612d00780c */ /* 0x000fc40003f44270 */
[----:B--2---:R-:W-:Y:S01]  /*36e0*/  FSEL R72, R72, -INF , P3 ;  /* 0xff80000048487808 */ /* 0x004fe20001800000 */
[----:B------:R-:W2:Y:S01]  /*36f0*/  MUFU.TANH R77, R77 ;  /* 0x0000004d004d7308 */ /* 0x000ea20000002400 */
[----:B------:R-:W-:Y:S02]  /*3700*/  FMNMX.FTZ R31, R56, R31, !PT ;  /* 0x0000001f381f7209 */ /* 0x000fe40007810000 */
[----:B------:R-:W-:Y:S02]  /*3710*/  ISETP.GT.AND P3, PT, R45, 0x68, PT ;  /* 0x000000682d00780c */ /* 0x000fe40003f64270 */
[----:B---3--:R-:W-:Y:S02]  /*3720*/  FSEL R52, R73, -INF , P2 ;  /* 0xff80000049347808 */ /* 0x008fe40001000000 */
[----:B------:R-:W-:Y:S01]  /*3730*/  FMNMX.FTZ R31, R72, R31, !PT ;  /* 0x0000001f481f7209 */ /* 0x000fe20007810000 */
[----:B------:R-:W3:Y:S01]  /*3740*/  MUFU.TANH R80, R80 ;  /* 0x0000005000507308 */ /* 0x000ee20000002400 */
[----:B------:R-:W-:-:S02]  /*3750*/  ISETP.GT.AND P2, PT, R45, 0x69, PT ;  /* 0x000000692d00780c */ /* 0x000fc40003f44270 */
[----:B-1----:R-:W-:Y:S02]  /*3760*/  FSEL R76, R76, -INF , P3 ;  /* 0xff8000004c4c7808 */ /* 0x002fe40001800000 */
[----:B------:R-:W-:Y:S02]  /*3770*/  FMNMX.FTZ R31, R52, R31, !PT ;  /* 0x0000001f341f7209 */ /* 0x000fe40007810000 */
[----:B------:R-:W-:Y:S01]  /*3780*/  ISETP.GT.AND P3, PT, R45, 0x70, PT ;  /* 0x000000702d00780c */ /* 0x000fe20003f64270 */
[----:B------:R-:W1:Y:S01]  /*3790*/  MUFU.TANH R81, R81 ;  /* 0x0000005100517308 */ /* 0x000e620000002400 */
[----:B--2---:R-:W-:Y:S02]  /*37a0*/  FSEL R46, R77, -INF , P2 ;  /* 0xff8000004d2e7808 */ /* 0x004fe40001000000 */
[----:B------:R-:W-:Y:S02]  /*37b0*/  FMNMX.FTZ R31, R76, R31, !PT ;  /* 0x0000001f4c1f7209 */ /* 0x000fe40007810000 */
[----:B------:R-:W-:-:S02]  /*37c0*/  ISETP.GT.AND P2, PT, R45, 0x71, PT ;  /* 0x000000712d00780c */ /* 0x000fc40003f44270 */
[----:B------:R-:W-:Y:S01]  /*37d0*/  FMNMX.FTZ R31, R46, R31, !PT ;  /* 0x0000001f2e1f7209 */ /* 0x000fe20007810000 */
[----:B------:R-:W2:Y:S01]  /*37e0*/  MUFU.TANH R84, R84 ;  /* 0x0000005400547308 */ /* 0x000ea20000002400 */
[----:B---3--:R-:W-:Y:S02]  /*37f0*/  FSEL R80, R80, -INF , P3 ;  /* 0xff80000050507808 */ /* 0x008fe40001800000 */
[----:B------:R-:W-:Y:S02]  /*3800*/  ISETP.GT.AND P3, PT, R45, 0x78, PT ;  /* 0x000000782d00780c */ /* 0x000fe40003f64270 */
[----:B------:R-:W-:-:S03]  /*3810*/  FMNMX.FTZ R31, R80, R31, !PT ;  /* 0x0000001f501f7209 */ /* 0x000fc60007810000 */
[----:B------:R-:W3:Y:S01]  /*3820*/  MUFU.TANH R85, R85 ;  /* 0x0000005500557308 */ /* 0x000ee20000002400 */
[----:B-1----:R-:W-:Y:S02]  /*3830*/  FSEL R124, R81, -INF , P2 ;  /* 0xff800000517c7808 */ /* 0x002fe40001000000 */
[----:B------:R-:W-:Y:S02]  /*3840*/  ISETP.GT.AND P2, PT, R45, 0x79, PT ;  /* 0x000000792d00780c */ /* 0x000fe40003f44270 */
[----:B------:R-:W-:-:S03]  /*3850*/  FMNMX.FTZ R31, R124, R31, !PT ;  /* 0x0000001f7c1f7209 */ /* 0x000fc60007810000 */
[----:B------:R-:W-:Y:S01]  /*3860*/  MUFU.EX2 R181, R181 ;  /* 0x000000b500b57308 */ /* 0x000fe20000000800 */
[----:B--2---:R-:W-:-:S04]  /*3870*/  FSEL R84, R84, -INF , P3 ;  /* 0xff80000054547808 */ /* 0x004fc80001800000 */
[----:B------:R-:W-:-:S03]  /*3880*/  FMNMX.FTZ R31, R84, R31, !PT ;  /* 0x0000001f541f7209 */ /* 0x000fc60007810000 */
[----:B------:R-:W1:Y:S01]  /*3890*/  MUFU.EX2 R50, R50 ;  /* 0x0000003200327308 */ /* 0x000e620000000800 */
[----:B---3--:R-:W-:-:S04]  /*38a0*/  FSEL R126, R85, -INF , P2 ;  /* 0xff800000557e7808 */ /* 0x008fc80001000000 */
[----:B------:R-:W-:-:S03]  /*38b0*/  FMNMX.FTZ R31, R126, R31, !PT ;  /* 0x0000001f7e1f7209 */ /* 0x000fc60007810000 */
[----:B------:R-:W2:Y:S02]  /*38c0*/  MUFU.EX2 R183, R183 ;  /* 0x000000b700b77308 */ /* 0x000ea40000000800 */
[----:B------:R-:W3:Y:S06]  /*38d0*/  SHFL.BFLY PT, R12, R31, 0x2, 0x1f ;  /* 0x0c401f001f0c7f89 */ /* 0x000eec00000e0000 */
[----:B------:R-:W4:Y:S01]  /*38e0*/  MUFU.EX2 R2, R2 ;  /* 0x0000000200027308 */ /* 0x000f220000000800 */
[----:B-1----:R-:W-:Y:S01]  /*38f0*/  FADD.FTZ R42, R181, R50 ;  /* 0x00000032b52a7221 */ /* 0x002fe20000010000 */
[----:B------:R-:W-:-:S06]  /*3900*/  F2FP.BF16.F32.PACK_AB R181, R50, R181 ;  /* 0x000000b532b5723e */ /* 0x000fcc00000010ff */
[----:B------:R-:W1:Y:S08]  /*3910*/  MUFU.EX2 R177, R177 ;  /* 0x000000b100b17308 */ /* 0x000e700000000800 */
[----:B------:R-:W5:Y:S01]  /*3920*/  MUFU.EX2 R4, R4 ;  /* 0x0000000400047308 */ /* 0x000f620000000800 */
[----:B---3--:R-:W-:-:S05]  /*3930*/  FMNMX.FTZ R13, R31, R12, !PT ;  /* 0x0000000c1f0d7209 */ /* 0x008fca0007810000 */
[----:B------:R-:W3:Y:S02]  /*3940*/  SHFL.BFLY PT, R12, R13, 0x1, 0x1f ;  /* 0x0c201f000d0c7f89 */ /* 0x000ee400000e0000 */
[----:B------:R-:W5:Y:S08]  /*3950*/  MUFU.EX2 R179, R179 ;  /* 0x000000b300b37308 */ /* 0x000f700000000800 */
[----:B------:R-:W-:Y:S08]  /*3960*/  MUFU.EX2 R20, R20 ;  /* 0x0000001400147308 */ /* 0x000ff00000000800 */
[----:B------:R-:W-:Y:S01]  /*3970*/  MUFU.EX2 R173, R173 ;  /* 0x000000ad00ad7308 */ /* 0x000fe20000000800 */
[----:B---3--:R-:W-:-:S07]  /*3980*/  FMNMX.FTZ R12, R13, R12, !PT ;  /* 0x0000000c0d0c7209 */ /* 0x008fce0007810000 */
[----:B------:R-:W-:Y:S01]  /*3990*/  MUFU.EX2 R24, R24 ;  /* 0x0000001800187308 */ /* 0x000fe20000000800 */
[C---:B------:R-:W-:Y:S01]  /*39a0*/  FSETP.NEU.FTZ.AND P2, PT, R12.reuse, -INF , PT ;  /* 0xff8000000c00780b */ /* 0x040fe20003f5d000 */
[----:B------:R-:W-:-:S06]  /*39b0*/  FMUL.FTZ R13, R12, R5 ;  /* 0x000000050c0d7220 */ /* 0x000fcc0000410000 */
[----:B------:R-:W-:Y:S01]  /*39c0*/  MUFU.EX2 R175, R175 ;  /* 0x000000af00af7308 */ /* 0x000fe20000000800 */
[----:B------:R-:W-:Y:S02]  /*39d0*/  FSEL R13, R13, RZ, P2 ;  /* 0x000000ff0d0d7208 */ /* 0x000fe40001000000 */
[----:B------:R-:W-:-:S03]  /*39e0*/  PLOP3.LUT P2, PT, PT, PT, UP0, 0x80, 0x0 ;  /* 0x000000000000781c */ /* 0x000fc60003f4f008 */
        /* <DEDUP_REMOVED lines=13> */
[----:B------:R-:W3:Y:S01]  /*3ac0*/  MUFU.EX2 R94, R94 ;  /* 0x0000005e005e7308 */ /* 0x000ee20000000800 */
[----:B--2---:R-:W-:Y:S01]  /*3ad0*/  FADD.FTZ R3, R183, R42 ;  /* 0x0000002ab7037221 */ /* 0x004fe20000010000 */
[-CC-:B------:R-:W-:Y:S01]  /*3ae0*/  FFMA.FTZ R116, R116, R5.reuse, -R13.reuse ;  /* 0x0000000574747223 */ /* 0x180fe2000001080d */
[-CC-:B------:R-:W-:Y:S01]  /*3af0*/  FFMA.FTZ R118, R118, R5.reuse, -R13.reuse ;  /* 0x0000000576767223 */ /* 0x180fe2000001080d */
[-C--:B------:R-:W-:Y:S01]  /*3b00*/  FFMA.FTZ R120, R120, R5.reuse, -R13 ;  /* 0x0000000578787223 */ /* 0x080fe2000001080d */
[----:B----4-:R-:W-:Y:S01]  /*3b10*/  FADD.FTZ R42, R2, R3 ;  /* 0x00000003022a7221 */ /* 0x010fe20000010000 */
[-CC-:B------:R-:W-:Y:S01]  /*3b20*/  FFMA.FTZ R92, R92, R5.reuse, -R13.reuse ;  /* 0x000000055c5c7223 */ /* 0x180fe2000001080d */
[-CC-:B------:R-:W-:Y:S01]  /*3b30*/  FFMA.FTZ R40, R40, R5.reuse, -R13.reuse ;  /* 0x0000000528287223 */ /* 0x180fe2000001080d */
[----:B------:R-:W2:Y:S01]  /*3b40*/  MUFU.EX2 R96, R96 ;  /* 0x0000006000607308 */ /* 0x000ea20000000800 */
[----:B-1----:R-:W-:Y:S01]  /*3b50*/  FADD.FTZ R3, R177, R42 ;  /* 0x0000002ab1037221 */ /* 0x002fe20000010000 */
[-CC-:B------:R-:W-:Y:S01]  /*3b60*/  FFMA.FTZ R90, R90, R5.reuse, -R13.reuse ;  /* 0x000000055a5a7223 */ /* 0x180fe2000001080d */
[-CC-:B------:R-:W-:Y:S01]  /*3b70*/  FFMA.FTZ R122, R122, R5.reuse, -R13.reuse ;  /* 0x000000057a7a7223 */ /* 0x180fe2000001080d */
[-C--:B------:R-:W-:Y:S01]  /*3b80*/  FFMA.FTZ R88, R88, R5.reuse, -R13 ;  /* 0x0000000558587223 */ /* 0x080fe2000001080d */
[----:B-----5:R-:W-:Y:S01]  /*3b90*/  FADD.FTZ R42, R4, R3 ;  /* 0x00000003042a7221 */ /* 0x020fe20000010000 */
[-CC-:B------:R-:W-:Y:S01]  /*3ba0*/  FFMA.FTZ R64, R64, R5.reuse, -R13.reuse ;  /* 0x0000000540407223 */ /* 0x180fe2000001080d */
[-C--:B------:R-:W-:Y:S01]  /*3bb0*/  FFMA.FTZ R66, R66, R5.reuse, -R13 ;  /* 0x0000000542427223 */ /* 0x080fe2000001080d */
[----:B------:R-:W1:Y:S01]  /*3bc0*/  MUFU.EX2 R21, R98 ;  /* 0x0000006200157308 */ /* 0x000e620000000800 */
[----:B------:R-:W-:Y:S01]  /*3bd0*/  FADD.FTZ R39, R179, R42 ;  /* 0x0000002ab3277221 */ /* 0x000fe20000010000 */
[----:B---3--:R-:W-:Y:S01]  /*3be0*/  FADD.FTZ R3, R94, R15 ;  /* 0x0000000f5e037221 */ /* 0x008fe20000010000 */
[----:B------:R-:W-:Y:S01]  /*3bf0*/  FFMA.FTZ R68, R68, R5, -R13 ;  /* 0x0000000544447223 */ /* 0x000fe2000001080d */
[----:B------:R-:W-:Y:S01]  /*3c00*/  F2FP.BF16.F32.PACK_AB R183, R2, R183 ;  /* 0x000000b702b7723e */ /* 0x000fe200000010ff */
[----:B------:R-:W-:Y:S01]  /*3c10*/  FADD.FTZ R44, R20, R39 ;  /* 0x00000027142c7221 */ /* 0x000fe20000010000 */
[-CC-:B------:R-:W-:Y:S01]  /*3c20*/  FFMA.FTZ R56, R56, R5.reuse, -R13.reuse ;  /* 0x0000000538387223 */ /* 0x180fe2000001080d */
[-C--:B------:R-:W-:Y:S01]  /*3c30*/  FFMA.FTZ R72, R72, R5.reuse, -R13 ;  /* 0x0000000548487223 */ /* 0x080fe2000001080d */
[----:B------:R-:W3:Y:S01]  /*3c40*/  MUFU.EX2 R100, R100 ;  /* 0x0000006400647308 */ /* 0x000ee20000000800 */
[----:B--2---:R-:W-:Y:S01]  /*3c50*/  FADD.FTZ R42, R96, R3 ;  /* 0x00000003602a7221 */ /* 0x004fe20000010000 */
[----:B------:R-:W-:Y:S01]  /*3c60*/  FADD.FTZ R41, R173, R44 ;  /* 0x0000002cad297221 */ /* 0x000fe20000010000 */
[-CC-:B------:R-:W-:Y:S01]  /*3c70*/  FFMA.FTZ R52, R52, R5.reuse, -R13.reuse ;  /* 0x0000000534347223 */ /* 0x180fe2000001080d */
[-CC-:B------:R-:W-:Y:S01]  /*3c80*/  FFMA.FTZ R76, R76, R5.reuse, -R13.reuse ;  /* 0x000000054c4c7223 */ /* 0x180fe2000001080d */
[-C--:B------:R-:W-:Y:S01]  /*3c90*/  FFMA.FTZ R46, R46, R5.reuse, -R13 ;  /* 0x000000052e2e7223 */ /* 0x080fe2000001080d */
[----:B------:R-:W-:Y:S01]  /*3ca0*/  FADD.FTZ R44, R24, R41 ;  /* 0x00000029182c7221 */ /* 0x000fe20000010000 */
[-CC-:B------:R-:W-:Y:S01]  /*3cb0*/  FFMA.FTZ R80, R80, R5.reuse, -R13.reuse ;  /* 0x0000000550507223 */ /* 0x180fe2000001080d */
[----:B------:R2:W4:Y:S01]  /*3cc0*/  MUFU.EX2 R25, R102 ;  /* 0x0000006600197308 */ /* 0x0005220000000800 */
[----:B-1----:R-:W-:Y:S01]  /*3cd0*/  FADD.FTZ R3, R21, R42 ;  /* 0x0000002a15037221 */ /* 0x002fe20000010000 */
[----:B------:R-:W-:Y:S01]  /*3ce0*/  FADD.FTZ R41, R175, R44 ;  /* 0x0000002caf297221 */ /* 0x000fe20000010000 */
[-CC-:B------:R-:W-:Y:S01]  /*3cf0*/  FFMA.FTZ R124, R124, R5.reuse, -R13.reuse ;  /* 0x000000057c7c7223 */ /* 0x180fe2000001080d */
[-CC-:B------:R-:W-:Y:S01]  /*3d00*/  FFMA.FTZ R84, R84, R5.reuse, -R13.reuse ;  /* 0x0000000554547223 */ /* 0x180fe2000001080d */
[----:B------:R-:W-:Y:S01]  /*3d10*/  FFMA.FTZ R126, R126, R5, -R13 ;  /* 0x000000057e7e7223 */ /* 0x000fe2000001080d */
[----:B------:R-:W-:Y:S01]  /*3d20*/  F2FP.BF16.F32.PACK_AB R180, R15, R94 ;  /* 0x0000005e0fb4723e */ /* 0x000fe200000010ff */
[----:B------:R-:W-:Y:S01]  /*3d30*/  IMAD.MOV.U32 R98, RZ, RZ, R151 ;  /* 0x000000ffff627224 */ /* 0x000fe200078e0097 */
[----:B------:R-:W1:Y:S01]  /*3d40*/  MUFU.EX2 R28, R28 ;  /* 0x0000001c001c7308 */ /* 0x000e620000000800 */
[----:B---3--:R-:W-:Y:S01]  /*3d50*/  FADD.FTZ R42, R100, R3 ;  /* 0x00000003642a7221 */ /* 0x008fe20000010000 */
[----:B------:R-:W-:Y:S01]  /*3d60*/  F2FP.BF16.F32.PACK_AB R182, R21, R96 ;  /* 0x0000006015b6723e */ /* 0x000fe200000010ff */
[--C-:B--2---:R-:W-:Y:S01]  /*3d70*/  IMAD.MOV.U32 R102, RZ, RZ, R151.reuse ;  /* 0x000000ffff667224 */ /* 0x104fe200078e0097 */
[----:B------:R-:W-:Y:S01]  /*3d80*/  F2FP.BF16.F32.PACK_AB R177, R4, R177 ;  /* 0x000000b104b1723e */ /* 0x000fe200000010ff */
[----:B------:R-:W-:Y:S01]  /*3d90*/  IMAD.MOV.U32 R96, RZ, RZ, R151 ;  /* 0x000000ffff607224 */ /* 0x000fe200078e0097 */
[----:B------:R-:W-:-:S02]  /*3da0*/  F2FP.BF16.F32.PACK_AB R179, R20, R179 ;  /* 0x000000b314b3723e */ /* 0x000fc400000010ff */
[----:B------:R-:W2:Y:S01]  /*3db0*/  MUFU.EX2 R104, R104 ;  /* 0x0000006800687308 */ /* 0x000ea20000000800 */
[C---:B----4-:R-:W-:Y:S01]  /*3dc0*/  FADD.FTZ R3, R25.reuse, R42 ;  /* 0x0000002a19037221 */ /* 0x050fe20000010000 */
[----:B------:R-:W-:Y:S02]  /*3dd0*/  F2FP.BF16.F32.PACK_AB R176, R25, R100 ;  /* 0x0000006419b0723e */ /* 0x000fe400000010ff */
[----:B------:R-:W-:Y:S02]  /*3de0*/  F2FP.BF16.F32.PACK_AB R173, R24, R173 ;  /* 0x000000ad18ad723e */ /* 0x000fe400000010ff */
[----:B------:R-:W-:Y:S02]  /*3df0*/  MOV R100, R151 ;  /* 0x0000009700647202 */ /* 0x000fe40000000f00 */
[----:B------:R-:W3:Y:S01]  /*3e00*/  MUFU.EX2 R169, R169 ;  /* 0x000000a900a97308 */ /* 0x000ee20000000800 */
[C---:B-1----:R-:W-:Y:S01]  /*3e10*/  FADD.FTZ R44, R28.reuse, R41 ;  /* 0x000000291c2c7221 */ /* 0x042fe20000010000 */
[----:B------:R-:W-:-:S02]  /*3e20*/  F2FP.BF16.F32.PACK_AB R175, R28, R175 ;  /* 0x000000af1caf723e */ /* 0x000fc400000010ff */
[----:B------:R-:W-:-:S04]  /*3e30*/  MOV R94, R151 ;  /* 0x00000097005e7202 */ /* 0x000fc80000000f00 */
[----:B------:R1:W4:Y:S01]  /*3e40*/  MUFU.EX2 R27, R106 ;  /* 0x0000006a001b7308 */ /* 0x0003220000000800 */
[----:B--2---:R-:W-:-:S07]  /*3e50*/  FADD.FTZ R42, R104, R3 ;  /* 0x00000003682a7221 */ /* 0x004fce0000010000 */
[----:B------:R-:W2:Y:S01]  /*3e60*/  MUFU.EX2 R32, R32 ;  /* 0x0000002000207308 */ /* 0x000ea20000000800 */
[----:B---3--:R-:W-:Y:S01]  /*3e70*/  FADD.FTZ R43, R169, R44 ;  /* 0x0000002ca92b7221 */ /* 0x008fe20000010000 */
[----:B-1----:R-:W-:-:S06]  /*3e80*/  MOV R106, R151 ;  /* 0x00000097006a7202 */ /* 0x002fcc0000000f00 */
[----:B------:R-:W1:Y:S01]  /*3e90*/  MUFU.EX2 R108, R108 ;  /* 0x0000006c006c7308 */ /* 0x000e620000000800 */
[C---:B----4-:R-:W-:Y:S01]  /*3ea0*/  FADD.FTZ R3, R27.reuse, R42 ;  /* 0x0000002a1b037221 */ /* 0x050fe20000010000 */
[----:B------:R-:W-:Y:S01]  /*3eb0*/  F2FP.BF16.F32.PACK_AB R178, R27, R104 ;  /* 0x000000681bb2723e */ /* 0x000fe200000010ff */
[----:B------:R-:W-:-:S05]  /*3ec0*/  IMAD.MOV.U32 R104, RZ, RZ, R151 ;  /* 0x000000ffff687224 */ /* 0x000fca00078e0097 */
[----:B------:R-:W3:Y:S01]  /*3ed0*/  MUFU.EX2 R171, R171 ;  /* 0x000000ab00ab7308 */ /* 0x000ee20000000800 */
[C---:B--2---:R-:W-:Y:S01]  /*3ee0*/  FADD.FTZ R44, R32.reuse, R43 ;  /* 0x0000002b202c7221 */ /* 0x044fe20000010000 */
[----:B------:R-:W-:-:S06]  /*3ef0*/  F2FP.BF16.F32.PACK_AB R169, R32, R169 ;  /* 0x000000a920a9723e */ /* 0x000fcc00000010ff */
[----:B------:R2:W4:Y:S01]  /*3f00*/  MUFU.EX2 R29, R110 ;  /* 0x0000006e001d7308 */ /* 0x0005220000000800 */
[----:B-1----:R-:W-:-:S07]  /*3f10*/  FADD.FTZ R42, R108, R3 ;  /* 0x000000036c2a7221 */ /* 0x002fce0000010000 */
[----:B------:R-:W1:Y:S01]  /*3f20*/  MUFU.EX2 R36, R36 ;  /* 0x0000002400247308 */ /* 0x000e620000000800 */
[----:B---3--:R-:W-:Y:S01]  /*3f30*/  FADD.FTZ R43, R171, R44 ;  /* 0x0000002cab2b7221 */ /* 0x008fe20000010000 */
[----:B--2---:R-:W-:-:S06]  /*3f40*/  IMAD.MOV.U32 R110, RZ, RZ, R151 ;  /* 0x000000ffff6e7224 */ /* 0x004fcc00078e0097 */
[----:B------:R-:W2:Y:S01]  /*3f50*/  MUFU.EX2 R112, R112 ;  /* 0x0000007000707308 */ /* 0x000ea20000000800 */
[C---:B----4-:R-:W-:Y:S01]  /*3f60*/  FADD.FTZ R3, R29.reuse, R42 ;  /* 0x0000002a1d037221 */ /* 0x050fe20000010000 */
[----:B------:R-:W-:Y:S01]  /*3f70*/  F2FP.BF16.F32.PACK_AB R172, R29, R108 ;  /* 0x0000006c1dac723e */ /* 0x000fe200000010ff */
[----:B------:R-:W-:-:S05]  /*3f80*/  IMAD.MOV.U32 R108, RZ, RZ, R151 ;  /* 0x000000ffff6c7224 */ /* 0x000fca00078e0097 */
[----:B------:R-:W3:Y:S01]  /*3f90*/  MUFU.EX2 R165, R165 ;  /* 0x000000a500a57308 */ /* 0x000ee20000000800 */
[C---:B-1----:R-:W-:Y:S01]  /*3fa0*/  FADD.FTZ R42, R36.reuse, R43 ;  /* 0x0000002b242a7221 */ /* 0x042fe20000010000 */
[----:B------:R-:W-:-:S06]  /*3fb0*/  F2FP.BF16.F32.PACK_AB R171, R36, R171 ;  /* 0x000000ab24ab723e */ /* 0x000fcc00000010ff */
[----:B------:R1:W4:Y:S01]  /*3fc0*/  MUFU.EX2 R31, R114 ;  /* 0x00000072001f7308 */ /* 0x0003220000000800 */
[----:B--2---:R-:W-:-:S07]  /*3fd0*/  FADD.FTZ R0, R112, R3 ;  /* 0x0000000370007221 */ /* 0x004fce0000010000 */
[----:B------:R-:W2:Y:S01]  /*3fe0*/  MUFU.EX2 R26, R26 ;  /* 0x0000001a001a7308 */ /* 0x000ea20000000800 */
[----:B---3--:R-:W-:Y:S01]  /*3ff0*/  FADD.FTZ R45, R165, R42 ;  /* 0x0000002aa52d7221 */ /* 0x008fe20000010000 */
[----:B-1----:R-:W-:-:S06]  /*4000*/  IMAD.MOV.U32 R114, RZ, RZ, R151 ;  /* 0x000000ffff727224 */ /* 0x002fcc00078e0097 */
[----:B------:R-:W1:Y:S01]  /*4010*/  MUFU.EX2 R116, R116 ;  /* 0x0000007400747308 */ /* 0x000e620000000800 */
[C---:B----4-:R-:W-:Y:S01]  /*4020*/  FADD.FTZ R3, R31.reuse, R0 ;  /* 0x000000001f037221 */ /* 0x050fe20000010000 */
[----:B------:R-:W-:Y:S02]  /*4030*/  F2FP.BF16.F32.PACK_AB R174, R31, R112 ;  /* 0x000000701fae723e */ /* 0x000fe400000010ff */
[----:B------:R-:W-:-:S04]  /*4040*/  MOV R112, R151 ;  /* 0x0000009700707202 */ /* 0x000fc80000000f00 */
[----:B------:R-:W3:Y:S01]  /*4050*/  MUFU.EX2 R167, R167 ;  /* 0x000000a700a77308 */ /* 0x000ee20000000800 */
[C---:B--2---:R-:W-:Y:S01]  /*4060*/  FADD.FTZ R42, R26.reuse, R45 ;  /* 0x0000002d1a2a7221 */ /* 0x044fe20000010000 */
[----:B------:R-:W-:-:S06]  /*4070*/  F2FP.BF16.F32.PACK_AB R165, R26, R165 ;  /* 0x000000a51aa5723e */ /* 0x000fcc00000010ff */
[----:B------:R2:W4:Y:S01]  /*4080*/  MUFU.EX2 R33, R118 ;  /* 0x0000007600217308 */ /* 0x0005220000000800 */
[----:B-1----:R-:W-:-:S07]  /*4090*/  FADD.FTZ R0, R116, R3 ;  /* 0x0000000374007221 */ /* 0x002fce0000010000 */
[----:B------:R-:W1:Y:S01]  /*40a0*/  MUFU.EX2 R30, R30 ;  /* 0x0000001e001e7308 */ /* 0x000e620000000800 */
[----:B---3--:R-:W-:Y:S01]  /*40b0*/  FADD.FTZ R45, R167, R42 ;  /* 0x0000002aa72d7221 */ /* 0x008fe20000010000 */
[----:B--2---:R-:W-:-:S06]  /*40c0*/  MOV R118, R151 ;  /* 0x0000009700767202 */ /* 0x004fcc0000000f00 */
[----:B------:R-:W2:Y:S01]  /*40d0*/  MUFU.EX2 R120, R120 ;  /* 0x0000007800787308 */ /* 0x000ea20000000800 */
[C---:B----4-:R-:W-:Y:S01]  /*40e0*/  FADD.FTZ R3, R33.reuse, R0 ;  /* 0x0000000021037221 */ /* 0x050fe20000010000 */
[----:B------:R-:W-:Y:S01]  /*40f0*/  F2FP.BF16.F32.PACK_AB R168, R33, R116 ;  /* 0x0000007421a8723e */ /* 0x000fe200000010ff */
[----:B------:R-:W-:-:S05]  /*4100*/  IMAD.MOV.U32 R116, RZ, RZ, R151 ;  /* 0x000000ffff747224 */ /* 0x000fca00078e0097 */
[----:B------:R-:W3:Y:S01]  /*4110*/  MUFU.EX2 R161, R161 ;  /* 0x000000a100a17308 */ /* 0x000ee20000000800 */
[C---:B-1----:R-:W-:Y:S01]  /*4120*/  FADD.FTZ R42, R30.reuse, R45 ;  /* 0x0000002d1e2a7221 */ /* 0x042fe20000010000 */
[----:B------:R-:W-:-:S06]  /*4130*/  F2FP.BF16.F32.PACK_AB R167, R30, R167 ;  /* 0x000000a71ea7723e */ /* 0x000fcc00000010ff */
[----:B------:R-:W-:Y:S01]  /*4140*/  MUFU.EX2 R155, R35 ;  /* 0x00000023009b7308 */ /* 0x000fe20000000800 */
[----:B--2---:R-:W-:-:S07]  /*4150*/  FADD.FTZ R0, R120, R3 ;  /* 0x0000000378007221 */ /* 0x004fce0000010000 */
[----:B------:R1:W2:Y:S01]  /*4160*/  MUFU.EX2 R35, R92 ;  /* 0x0000005c00237308 */ /* 0x0002a20000000800 */
[----:B---3--:R-:W-:-:S07]  /*4170*/  FADD.FTZ R45, R161, R42 ;  /* 0x0000002aa12d7221 */ /* 0x008fce0000010000 */
[----:B------:R-:W3:Y:S01]  /*4180*/  MUFU.EX2 R34, R34 ;  /* 0x0000002200227308 */ /* 0x000ee20000000800 */
[----:B-1----:R-:W-:-:S07]  /*4190*/  IMAD.MOV.U32 R92, RZ, RZ, R151 ;  /* 0x000000ffff5c7224 */ /* 0x002fce00078e0097 */
[----:B------:R-:W1:Y:S01]  /*41a0*/  MUFU.EX2 R40, R40 ;  /* 0x0000002800287308 */ /* 0x000e620000000800 */
[C---:B--2---:R-:W-:Y:S01]  /*41b0*/  FADD.FTZ R3, R35.reuse, R0 ;  /* 0x0000000023037221 */ /* 0x044fe20000010000 */
[----:B------:R-:W-:Y:S01]  /*41c0*/  F2FP.BF16.F32.PACK_AB R170, R35, R120 ;  /* 0x0000007823aa723e */ /* 0x000fe200000010ff */
[----:B------:R-:W-:-:S05]  /*41d0*/  IMAD.MOV.U32 R120, RZ, RZ, R151 ;  /* 0x000000ffff787224 */ /* 0x000fca00078e0097 */
[----:B------:R-:W2:Y:S01]  /*41e0*/  MUFU.EX2 R163, R163 ;  /* 0x000000a300a37308 */ /* 0x000ea20000000800 */
[C---:B---3--:R-:W-:Y:S01]  /*41f0*/  FADD.FTZ R42, R34.reuse, R45 ;  /* 0x0000002d222a7221 */ /* 0x048fe20000010000 */
[----:B------:R-:W-:-:S06]  /*4200*/  F2FP.BF16.F32.PACK_AB R161, R34, R161 ;  /* 0x000000a122a1723e */ /* 0x000fcc00000010ff */
[----:B------:R3:W4:Y:S01]  /*4210*/  MUFU.EX2 R37, R90 ;  /* 0x0000005a00257308 */ /* 0x0007220000000800 */
[----:B-1----:R-:W-:-:S07]  /*4220*/  FADD.FTZ R0, R40, R3 ;  /* 0x0000000328007221 */ /* 0x002fce0000010000 */
[----:B------:R-:W1:Y:S01]  /*4230*/  MUFU.EX2 R38, R38 ;  /* 0x0000002600267308 */ /* 0x000e620000000800 */
[----:B--2---:R-:W-:Y:S01]  /*4240*/  FADD.FTZ R45, R163, R42 ;  /* 0x0000002aa32d7221 */ /* 0x004fe20000010000 */
[----:B---3--:R-:W-:-:S06]  /*4250*/  IMAD.MOV.U32 R90, RZ, RZ, R151 ;  /* 0x000000ffff5a7224 */ /* 0x008fcc00078e0097 */
[----:B------:R-:W2:Y:S01]  /*4260*/  MUFU.EX2 R122, R122 ;  /* 0x0000007a007a7308 */ /* 0x000ea20000000800 */
[C---:B----4-:R-:W-:Y:S01]  /*4270*/  FADD.FTZ R3, R37.reuse, R0 ;  /* 0x0000000025037221 */ /* 0x050fe20000010000 */
[----:B------:R-:W-:-:S06]  /*4280*/  F2FP.BF16.F32.PACK_AB R164, R37, R40 ;  /* 0x0000002825a4723e */ /* 0x000fcc00000010ff */
[----:B------:R-:W3:Y:S01]  /*4290*/  MUFU.EX2 R157, R157 ;  /* 0x0000009d009d7308 */ /* 0x000ee20000000800 */
[C---:B-1----:R-:W-:Y:S01]  /*42a0*/  FADD.FTZ R2, R38.reuse, R45 ;  /* 0x0000002d26027221 */ /* 0x042fe20000010000 */
[----:B------:R-:W-:-:S06]  /*42b0*/  F2FP.BF16.F32.PACK_AB R163, R38, R163 ;  /* 0x000000a326a3723e */ /* 0x000fcc00000010ff */
        /* <DEDUP_REMOVED lines=12> */
[----:B------:R-:W2:Y:S01]  /*4380*/  MUFU.EX2 R41, R66 ;  /* 0x0000004200297308 */ /* 0x000ea20000000800 */
[----:B-1----:R-:W-:-:S07]  /*4390*/  FADD.FTZ R0, R64, R3 ;  /* 0x0000000340007221 */ /* 0x002fce0000010000 */
[----:B------:R-:W1:Y:S01]  /*43a0*/  MUFU.EX2 R159, R74 ;  /* 0x0000004a009f7308 */ /* 0x000e620000000800 */
[----:B---3--:R-:W-:-:S07]  /*43b0*/  FADD.FTZ R2, R70, R47 ;  /* 0x0000002f46027221 */ /* 0x008fce0000010000 */
[----:B------:R-:W3:Y:S01]  /*43c0*/  MUFU.EX2 R68, R68 ;  /* 0x0000004400447308 */ /* 0x000ee20000000800 */
[C---:B--2---:R-:W-:Y:S01]  /*43d0*/  FADD.FTZ R3, R41.reuse, R0 ;  /* 0x0000000029037221 */ /* 0x044fe20000010000 */
[----:B------:R-:W-:-:S06]  /*43e0*/  F2FP.BF16.F32.PACK_AB R160, R41, R64 ;  /* 0x0000004029a0723e */ /* 0x000fcc00000010ff */
[----:B------:R-:W2:Y:S01]  /*43f0*/  MUFU.EX2 R60, R60 ;  /* 0x0000003c003c7308 */ /* 0x000ea20000000800 */
[C---:B-1----:R-:W-:Y:S01]  /*4400*/  FADD.FTZ R47, R159.reuse, R2 ;  /* 0x000000029f2f7221 */ /* 0x042fe20000010000 */
[----:B------:R-:W-:-:S06]  /*4410*/  F2FP.BF16.F32.PACK_AB R159, R159, R70 ;  /* 0x000000469f9f723e */ /* 0x000fcc00000010ff */
[----:B------:R-:W1:Y:S01]  /*4420*/  MUFU.EX2 R43, R56 ;  /* 0x00000038002b7308 */ /* 0x000e620000000800 */
[----:B---3--:R-:W-:-:S07]  /*4430*/  FADD.FTZ R0, R68, R3 ;  /* 0x0000000344007221 */ /* 0x008fce0000010000 */
        /* <DEDUP_REMOVED lines=11> */
[----:B-1----:R-:W-:-:S04]  /*44f0*/  FADD.FTZ R2, R82, R49 ;  /* 0x0000003152027221 */ /* 0x002fc80000010000 */
[C---:B------:R-:W-:Y:S01]  /*4500*/  FADD.FTZ R3, R155.reuse, R2 ;  /* 0x000000029b037221 */ /* 0x040fe20000010000 */
[----:B------:R-:W-:Y:S02]  /*4510*/  F2FP.BF16.F32.PACK_AB R155, R155, R82 ;  /* 0x000000529b9b723e */ /* 0x000fe400000010ff */
[----:B------:R-:W1:Y:S01]  /*4520*/  MUFU.EX2 R45, R46 ;  /* 0x0000002e002d7308 */ /* 0x000e620000000800 */
[C---:B---3--:R-:W-:Y:S01]  /*4530*/  FADD.FTZ R49, R13.reuse, R0 ;  /* 0x000000000d317221 */ /* 0x048fe20000010000 */
[----:B------:R-:W-:Y:S02]  /*4540*/  F2FP.BF16.F32.PACK_AB R156, R13, R72 ;  /* 0x000000480d9c723e */ /* 0x000fe400000010ff */
[----:B------:R-:W-:-:S04]  /*4550*/  MOV R2, 0x3f800000 ;  /* 0x3f80000000027802 */ /* 0x000fc80000000f00 */
[----:B------:R-:W3:Y:S01]  /*4560*/  MUFU.EX2 R80, R80 ;  /* 0x0000005000507308 */ /* 0x000ee20000000800 */
[----:B--2---:R-:W-:-:S07]  /*4570*/  FADD.FTZ R0, R76, R49 ;  /* 0x000000314c007221 */ /* 0x004fce0000010000 */
[----:B------:R2:W4:Y:S01]  /*4580*/  MUFU.EX2 R47, R124 ;  /* 0x0000007c002f7308 */ /* 0x0005220000000800 */
[C---:B-1----:R-:W-:Y:S01]  /*4590*/  FADD.FTZ R21, R45.reuse, R0 ;  /* 0x000000002d157221 */ /* 0x042fe20000010000 */
[----:B------:R-:W-:-:S06]  /*45a0*/  F2FP.BF16.F32.PACK_AB R158, R45, R76 ;  /* 0x0000004c2d9e723e */ /* 0x000fcc00000010ff */
[----:B------:R-:W1:Y:S01]  /*45b0*/  MUFU.EX2 R84, R84 ;  /* 0x0000005400547308 */ /* 0x000e620000000800 */
[----:B---3--:R-:W-:Y:S01]  /*45c0*/  FADD.FTZ R0, R80, R21 ;  /* 0x0000001550007221 */ /* 0x008fe20000010000 */
[----:B--2---:R-:W-:-:S06]  /*45d0*/  MOV R124, R151 ;  /* 0x00000097007c7202 */ /* 0x004fcc0000000f00 */
[----:B------:R2:W3:Y:S01]  /*45e0*/  MUFU.EX2 R15, R126 ;  /* 0x0000007e000f7308 */ /* 0x0004e20000000800 */
[C---:B----4-:R-:W-:Y:S01]  /*45f0*/  FADD.FTZ R21, R47.reuse, R0 ;  /* 0x000000002f157221 */ /* 0x050fe20000010000 */
[----:B------:R-:W-:Y:S01]  /*4600*/  F2FP.BF16.F32.PACK_AB R152, R47, R80 ;  /* 0x000000502f98723e */ /* 0x000fe200000010ff */
[----:B------:R-:W-:Y:S02]  /*4610*/  IMAD.MOV.U32 R0, RZ, RZ, 0x3f800000 ;  /* 0x3f800000ff007424 */ /* 0x000fe400078e00ff */
[----:B-1----:R-:W-:Y:S01]  /*4620*/  FADD.FTZ R4, R84, R21 ;  /* 0x0000001554047221 */ /* 0x002fe20000010000 */
[----:B--2---:R-:W-:-:S03]  /*4630*/  IMAD.MOV.U32 R126, RZ, RZ, R151 ;  /* 0x000000ffff7e7224 */ /* 0x004fc600078e0097 */
[C---:B---3--:R-:W-:Y:S01]  /*4640*/  FADD.FTZ R4, R15.reuse, R4 ;  /* 0x000000040f047221 */ /* 0x048fe20000010000 */
[----:B------:R-:W-:Y:S01]  /*4650*/  F2FP.BF16.F32.PACK_AB R154, R15, R84 ;  /* 0x000000540f9a723e */ /* 0x000fe200000010ff */
[----:B------:R-:W-:Y:S06]  /*4660*/  @!P2 BRA `(.L_x_1873) ;  /* 0x000000340028a947 */ /* 0x000fec0003800000 */
[----:B------:R-:W-:Y:S01]  /*4670*/  IMAD.MOV.U32 R15, RZ, RZ, R14 ;  /* 0x000000ffff0f7224 */ /* 0x000fe200078e000e */
[----:B------:R-:W-:Y:S01]  /*4680*/  MOV R0, 0x3f800000 ;  /* 0x3f80000000007802 */ /* 0x000fe20000000f00 */
[----:B------:R-:W-:Y:S01]  /*4690*/  IMAD.MOV.U32 R13, RZ, RZ, R12 ;  /* 0x000000ffff0d7224 */ /* 0x000fe200078e000c */
        /* <DEDUP_REMOVED lines=34> */
[----:B------:R-:W-:Y:S01]  /*48c0*/  ULDC UR59, c[0x0][0x2e0] ;  /* 0x0000b800003b7ab9 */ /* 0x000fe20000000800 */
[----:B------:R-:W-:Y:S01]  /*48d0*/  ULDC UR58, c[0x0][0x288] ;  /* 0x0000a200003a7ab9 */ /* 0x000fe20000000800 */
[----:B------:R-:W-:Y:S01]  /*48e0*/  ULDC UR61, c[0x0][0x404] ;  /* 0x00010100003d7ab9 */ /* 0x000fe20000000800 */
[----:B------:R-:W-:Y:S01]  /*48f0*/  ULDC UR5, c[0x0][0x9d8] ;  /* 0x0002760000057ab9 */ /* 0x000fe20000000800 */
[----:B------:R-:W-:-:S05]  /*4900*/  ULDC.64 UR40, c[0x0][0x3f8] ;  /* 0x0000fe0000287ab9 */ /* 0x000fca0000000a00 */
.L_x_1882:
[----:B------:R-:W-:-:S04]  /*4910*/  UIADD3 UR6, UR4, 0x1, URZ ;  /* 0x0000000104067890 */ /* 0x000fc8000fffe03f */
[----:B------:R-:W-:-:S04]  /*4920*/  UISETP.NE.AND UP0, UPT, UR6, 0x2, UPT ;  /* 0x000000020600788c */ /* 0x000fc8000bf05270 */
[----:B------:R-:W-:Y:S02]  /*4930*/  USEL UR46, URZ, 0x1, UP0 ;  /* 0x000000013f2e7887 */ /* 0x000fe40008000000 */
[----:B------:R-:W-:Y:S02]  /*4940*/  USEL UR36, UR6, URZ, UP0 ;  /* 0x0000003f06247287 */ /* 0x000fe40008000000 */
[----:B------:R-:W-:Y:S01]  /*4950*/  ULOP3.LUT UR46, UR45, UR46, URZ, 0x3c, !UPT ;  /* 0x0000002e2d2e7292 */ /* 0x000fe2000f8e3c3f */
[----:B------:R-:W-:Y:S11]  /*4960*/  @!P0 BRA `(.L_x_1874) ;  /* 0x0000000000048947 */ /* 0x000ff60003800000 */
[----:B------:R-:W-:Y:S01]  /*4970*/  BPT.TRAP 0x1 ;  /* 0x000000040000795c */ /* 0x000fe20000300000 */
.L_x_1874:
[----:B------:R-:W-:Y:S01]  /*4980*/  ULEA UR37, UR36, UR38, 0x3 ;  /* 0x0000002624257291 */ /* 0x000fe2000f8e183f */
[----:B------:R-:W-:-:S05]  /*4990*/  IMAD.U32 R5, RZ, RZ, UR46 ;  /* 0x0000002eff057e24 */ /* 0x000fca000f8e00ff */
[----:B------:R-:W-:-:S04]  /*49a0*/  SHF.L.U32 R5, R5, 0x1f, RZ ;  /* 0x0000001f05057819 */ /* 0x000fc800000006ff */
[----:B------:R1:W2:Y:S01]  /*49b0*/  SYNCS.PHASECHK.TRANS64.TRYWAIT P2, [UR37+0x34830], R5 ;  /* 0x03483005ff0075a7 */ /* 0x0002a20008040165 */
[----:B------:R-:W-:Y:S05]  /*49c0*/  @!P0 BRA `(.L_x_1875) ;  /* 0x0000000000048947 */ /* 0x000fea0003800000 */
[----:B------:R-:W-:Y:S01]  /*49d0*/  BPT.TRAP 0x1 ;  /* 0x000000040000795c */ /* 0x000fe20000300000 */
.L_x_1875:
[----:B--2---:R-:W-:Y:S05]  /*49e0*/  @P2 BRA `(.L_x_1876) ;  /* 0x0000000000082947 */ /* 0x004fea0003800000 */
[----:B------:R-:W2:Y:S02]  /*49f0*/  SYNCS.PHASECHK.TRANS64.TRYWAIT P2, [UR37+0x34830], R5 ;  /* 0x03483005ff0075a7 */ /* 0x000ea40008040165 */
[----:B--2---:R-:W-:Y:S05]  /*4a00*/  @!P2 BRA `(.L_x_1877) ;  /* 0x000000a800f0a947 */ /* 0x004fea0003800000 */
.L_x_1876:
        /* <DEDUP_REMOVED lines=94> */
[----:B------:R-:W-:Y:S01]  /*4ff0*/  R2UR UR52, R6 ;  /* 0x00000000063472ca */ /* 0x000fe200000e0000 */
[----:B------:R-:W-:Y:S01]  /*5000*/  UIADD3 UR54, UR6, 0x4, URZ ;  /* 0x0000000406367890 */ /* 0x000fe2000fffe03f */
[----:B------:R-:W-:Y:S01]  /*5010*/  R2UR UR53, R7 ;  /* 0x00000000073572ca */ /* 0x000fe200000e0000 */
[----:B------:R-:W-:Y:S01]  /*5020*/  UMOV UR55, 0x40000040 ;  /* 0x4000004000377882 */ /* 0x000fe20000000000 */
[----:B------:R-:W-:Y:S02]  /*5030*/  WARPGROUP.DEPBAR.LE gsb0, 0x0 ;  /* 0x00008000000079c5 */ /* 0x000fe40000010000 */
[----:B------:R-:W-:-:S09]  /*5040*/  WARPGROUP.ARRIVE ;  /* 0x00000000000079c5 */ /* 0x000fd20000000000 */
        /* <DEDUP_REMOVED lines=35> */
.L_x_1878:
[----:B------:R-:W-:Y:S01]  /*5280*/  ULEA UR6, UR4, UR38, 0x3 ;  /* 0x0000002604067291 */ /* 0x000fe2000f8e183f */
[----:B------:R-:W-:-:S05]  /*5290*/  IMAD.U32 R0, RZ, RZ, UR45 ;  /* 0x0000002dff007e24 */ /* 0x000fca000f8e00ff */
[----:B------:R-:W-:-:S04]  /*52a0*/  SHF.L.U32 R0, R0, 0x1f, RZ ;  /* 0x0000001f00007819 */ /* 0x000fc800000006ff */
[----:B------:R3:W4:Y:S01]  /*52b0*/  SYNCS.PHASECHK.TRANS64.TRYWAIT P2, [UR6+0x34850], R0 ;  /* 0x03485000ff0075a7 */ /* 0x0007220008040146 */
[----:B------:R-:W-:Y:S05]  /*52c0*/  @!P0 BRA `(.L_x_1879) ;  /* 0x0000000000048947 */ /* 0x000fea0003800000 */
[----:B------:R-:W-:Y:S01]  /*52d0*/  BPT.TRAP 0x1 ;  /* 0x000000040000795c */ /* 0x000fe20000300000 */
.L_x_1879:
[----:B----4-:R-:W-:Y:S05]  /*52e0*/  @P2 BRA `(.L_x_1880) ;  /* 0x0000000000082947 */ /* 0x010fea0003800000 */
[----:B------:R-:W4:Y:S02]  /*52f0*/  SYNCS.PHASECHK.TRANS64.TRYWAIT P2, [UR6+0x34850], R0 ;  /* 0x03485000ff0075a7 */ /* 0x000f240008040146 */
[----:B----4-:R-:W-:Y:S05]  /*5300*/  @!P2 BRA `(.L_x_1881) ;  /* 0x000000a000c8a947 */ /* 0x010fea0003800000 */
.L_x_1880:
[----:B------:R-:W-:Y:S01]  /*5310*/  UIADD3 UR10, UR38, 0x400, URZ ;  /* 0x00000400260a7890 */ /* 0x000fe2000fffe03f */
[----:B------:R-:W-:Y:S01]  /*5320*/  WARPGROUP.ARRIVE ;  /* 0x00000000000079c5 */ /* 0x000fe20000000000 */
[----:B------:R-:W-:Y:S01]  /*5330*/  UMOV UR11, 0x40000040 ;  /* 0x40000040000b7882 */ /* 0x000fe20000000000 */
[----:B------:R-:W-:Y:S01]  /*5340*/  UISETP.NE.U32.AND UP0, UPT, UR40, URZ, UPT ;  /* 0x0000003f2800728c */ /* 0x000fe2000bf05070 */
[----:B-1-3--:R-:W-:Y:S01]  /*5350*/  FMUL.FTZ R0, R26, UR5 ;  /* 0x000000051a007c20 */ /* 0x00afe20008410000 */
[----:B------:R-:W-:Y:S01]  /*5360*/  USHF.R.U32.HI UR10, URZ, 0x4, UR10 ;  /* 0x000000043f0a7899 */ /* 0x000fe2000801160a */
[----:B------:R-:W-:Y:S01]  /*5370*/  FMUL.FTZ R26, R39, UR5 ;  /* 0x00000005271a7c20 */ /* 0x000fe20008410000 */
[----:B------:R-:W-:Y:S01]  /*5380*/  UISETP.NE.AND.EX UP0, UPT, UR41, URZ, UPT, UP0 ;  /* 0x0000003f2900728c */ /* 0x000fe2000bf05300 */
[----:B--2---:R-:W-:Y:S01]  /*5390*/  FMUL.FTZ R5, R24, UR5 ;  /* 0x0000000518057c20 */ /* 0x004fe20008410000 */
[----:B------:R-:W-:Y:S01]  /*53a0*/  ULOP3.LUT UR10, UR10, 0x3fff, URZ, 0xc0, !UPT ;  /* 0x00003fff0a0a7892 */ /* 0x000fe2000f8ec03f */
[----:B------:R-:W-:Y:S01]  /*53b0*/  FMUL.FTZ R12, R25, UR5 ;  /* 0x00000005190c7c20 */ /* 0x000fe20008410000 */
[----:B------:R-:W-:Y:S01]  /*53c0*/  FMUL.FTZ R25, R38, UR5 ;  /* 0x0000000526197c20 */ /* 0x000fe20008410000 */
[----:B------:R-:W-:Y:S01]  /*53d0*/  FMUL.FTZ R38, R40, UR5 ;  /* 0x0000000528267c20 */ /* 0x000fe20008410000 */
[----:B------:R-:W-:Y:S01]  /*53e0*/  ULOP3.LUT UR10, UR10, 0x4000000, URZ, 0xfc, !UPT ;  /* 0x040000000a0a7892 */ /* 0x000fe2000f8efc3f */
[----:B------:R-:W1:Y:S01]  /*53f0*/  MUFU.TANH R5, R5 ;  /* 0x0000000500057308 */ /* 0x000e620000002400 */
[----:B------:R-:W-:Y:S01]  /*5400*/  FMUL.FTZ R198, R41, UR5 ;  /* 0x0000000529c67c20 */ /* 0x000fe20008410000 */
[----:B------:R-:W-:Y:S01]  /*5410*/  FMUL.FTZ R37, R37, UR5 ;  /* 0x0000000525257c20 */ /* 0x000fe20008410000 */
[----:B------:R-:W-:Y:S01]  /*5420*/  ULEA UR4, UR4, UR10, 0xb ;  /* 0x0000000a04047291 */ /* 0x000fe2000f8e583f */
[----:B------:R-:W-:Y:S01]  /*5430*/  FMUL.FTZ R44, R44, UR5 ;  /* 0x000000052c2c7c20 */ /* 0x000fe20008410000 */
[----:B------:R-:W-:Y:S01]  /*5440*/  FMUL.FTZ R196, R45, UR5 ;  /* 0x000000052dc47c20 */ /* 0x000fe20008410000 */
[----:B------:R-:W-:Y:S01]  /*5450*/  FMUL.FTZ R48, R48, UR5 ;  /* 0x0000000530307c20 */ /* 0x000fe20008410000 */
[----:B------:R-:W-:Y:S01]  /*5460*/  FMUL.FTZ R49, R49, UR5 ;  /* 0x0000000531317c20 */ /* 0x000fe20008410000 */
[----:B------:R-:W2:Y:S01]  /*5470*/  MUFU.TANH R12, R12 ;  /* 0x0000000c000c7308 */ /* 0x000ea20000002400 */
[----:B------:R-:W-:Y:S01]  /*5480*/  FMUL.FTZ R52, R52, UR5 ;  /* 0x0000000534347c20 */ /* 0x000fe20008410000 */
[----:B------:R-:W-:Y:S01]  /*5490*/  UMOV UR10, UR4 ;  /* 0x00000004000a7c82 */ /* 0x000fe20008000000 */
[----:B------:R-:W-:Y:S01]  /*54a0*/  FMUL.FTZ R53, R53, UR5 ;  /* 0x0000000535357c20 */ /* 0x000fe20008410000 */
[----:B------:R-:W-:Y:S01]  /*54b0*/  HGMMA.64x128x16.F32.BF16 R88, R180, gdesc[UR8].tnspB, R88, gsb0 ;  /* 0x41e00008b4587df0 */ /* 0x000fe20008001858 */
[----:B------:R-:W-:Y:S01]  /*54c0*/  UIADD3 UR10, UR4, 0x80, URZ ;  /* 0x00000080040a7890 */ /* 0x000fe2000fffe03f */
[----:B------:R-:W-:Y:S01]  /*54d0*/  FMUL.FTZ R56, R56, UR5 ;  /* 0x0000000538387c20 */ /* 0x000fe20008410000 */
[----:B------:R-:W-:Y:S01]  /*54e0*/  UMOV UR11, 0x40000040 ;  /* 0x40000040000b7882 */ /* 0x000fe20000000000 */
        /* <DEDUP_REMOVED lines=34> */
[----:B------:R-:W-:-:S06]  /*5710*/  UMOV UR45, UR46 ;  /* 0x0000002e002d7c82 */ /* 0x000fcc0008000000 */
[----:B------:R-:W-:Y:S08]  /*5720*/  MUFU.TANH R48, R48 ;  /* 0x0000003000307308 */ /* 0x000ff00000002400 */
[----:B------:R-:W-:Y:S08]  /*5730*/  MUFU.TANH R49, R49 ;  /* 0x0000003100317308 */ /* 0x000ff00000002400 */
[----:B------:R-:W-:Y:S08]  /*5740*/  MUFU.TANH R52, R52 ;  /* 0x0000003400347308 */ /* 0x000ff00000002400 */
[----:B------:R-:W-:Y:S08]  /*5750*/  MUFU.TANH R53, R53 ;  /* 0x0000003500357308 */ /* 0x000ff00000002400 */
[----:B------:R-:W-:Y:S08]  /*5760*/  MUFU.TANH R56, R56 ;  /* 0x0000003800387308 */ /* 0x000ff00000002400 */
[----:B------:R-:W-:Y:S08]  /*5770*/  MUFU.TANH R57, R57 ;  /* 0x0000003900397308 */ /* 0x000ff00000002400 */
[----:B------:R3:W-:Y:S08]  /*5780*/  MUFU.TANH R42, R61 ;  /* 0x0000003d002a7308 */ /* 0x0007f00000002400 */
[----:B------:R-:W-:Y:S01]  /*5790*/  MUFU.TANH R64, R64 ;  /* 0x0000004000407308 */ /* 0x000fe20000002400 */
[----:B---3--:R-:W-:-:S07]  /*57a0*/  FMUL.FTZ R61, R79, UR5 ;  /* 0x000000054f3d7c20 */ /* 0x008fce0008410000 */
[----:B------:R-:W-:Y:S08]  /*57b0*/  MUFU.TANH R68, R68 ;  /* 0x0000004400447308 */ /* 0x000ff00000002400 */
[----:B------:R3:W-:Y:S08]  /*57c0*/  MUFU.TANH R50, R69 ;  /* 0x0000004500327308 */ /* 0x0007f00000002400 */
[----:B------:R-:W-:Y:S01]  /*57d0*/  MUFU.TANH R58, R77 ;  /* 0x0000004d003a7308 */ /* 0x000fe20000002400 */
[----:B---3--:R-:W-:-:S07]  /*57e0*/  FMUL.FTZ R69, R87, UR5 ;  /* 0x0000000557457c20 */ /* 0x008fce0008410000 */
[----:B------:R-:W-:Y:S08]  /*57f0*/  MUFU.TANH R81, R81 ;  /* 0x0000005100517308 */ /* 0x000ff00000002400 */
[----:B------:R-:W-:Y:S01]  /*5800*/  MUFU.TANH R0, R0 ;  /* 0x0000000000007308 */ /* 0x000fe20000002400 */
[----:B------:R-:W-:Y:S02]  /*5810*/  WARPGROUP.DEPBAR.LE gsb0, 0x0 ;  /* 0x00008000000079c5 */ /* 0x000fe40000010000 */
[----:B------:R-:W-:Y:S01]  /*5820*/  WARPGROUP.ARRIVE ;  /* 0x00000000000079c5 */ /* 0x000fe20000000000 */
[----:B------:R-:W-:Y:S01]  /*5830*/  FMUL.FTZ R180, R36, UR5 ;  /* 0x0000000524b47c20 */ /* 0x000fe20008410000 */
[----:B------:R-:W-:Y:S01]  /*5840*/  FMUL.FTZ R36, R59, UR5 ;  /* 0x000000053b247c20 */ /* 0x000fe20008410000 */
[----:B------:R-:W-:-:S02]  /*5850*/  FMUL.FTZ R59, R78, UR5 ;  /* 0x000000054e3b7c20 */ /* 0x000fc40008410000 */
[----:B------:R-:W-:Y:S01]  /*5860*/  MUFU.TANH R2, R2 ;  /* 0x0000000200027308 */ /* 0x000fe20000002400 */
[----:B------:R-:W-:Y:S01]  /*5870*/  HGMMA.64x128x16.F32.BF16 R88, R176, gdesc[UR8].tnspB, R88, gsb0 ;  /* 0x41e00008b0587df0 */ /* 0x000fe20008001858 */
[----:B------:R-:W-:Y:S01]  /*5880*/  UIADD3 UR10, UR4, 0x100, URZ ;  /* 0x00000100040a7890 */ /* 0x000fe2000fffe03f */
[----:B------:R-:W-:-:S05]  /*5890*/  UMOV UR11, 0x40000040 ;  /* 0x40000040000b7882 */ /* 0x000fca0000000000 */
        /* <DEDUP_REMOVED lines=25> */
[----:B------:R-:W-:Y:S01]  /*5a30*/  UMOV UR10, 0xffffff80 ;  /* 0xffffff80000a7882 */ /* 0x000fe20000000000 */
[----:B------:R-:W-:Y:S01]  /*5a40*/  USEL UR11, UR61, 0x1, UP0 ;  /* 0x000000013d0b7887 */ /* 0x000fe20008000000 */
[----:B------:R-:W3:Y:S01]  /*5a50*/  MUFU.TANH R176, R176 ;  /* 0x000000b000b07308 */ /* 0x000ee20000002400 */
[----:B------:R-:W-:Y:S01]  /*5a60*/  UIMAD UR10, UR7, UR10, 0x1 ;  /* 0x00000001070a74a4 */ /* 0x000fe2000f8e020a */
[----:B------:R-:W-:Y:S01]  /*5a70*/  FMUL.FTZ R33, R54, UR5 ;  /* 0x0000000536217c20 */ /* 0x000fe20008410000 */
[----:B------:R-:W-:Y:S01]  /*5a80*/  FMUL.FTZ R28, R43, UR5 ;  /* 0x000000052b1c7c20 */ /* 0x000fe20008410000 */
[----:B------:R-:W-:Y:S01]  /*5a90*/  FMUL.FTZ R43, R62, UR5 ;  /* 0x000000053e2b7c20 */ /* 0x000fe20008410000 */
[----:B------:R-:W-:Y:S01]  /*5aa0*/  UIADD3 UR10, UR42, UR10, URZ ;  /* 0x0000000a2a0a7290 */ /* 0x000fe2000fffe03f */
[----:B------:R-:W-:Y:S01]  /*5ab0*/  FMUL.FTZ R32, R51, UR5 ;  /* 0x0000000533207c20 */ /* 0x000fe20008410000 */
[----:B------:R-:W-:Y:S01]  /*5ac0*/  FMUL.FTZ R51, R67, UR5 ;  /* 0x0000000543337c20 */ /* 0x000fe20008410000 */
[----:B------:R-:W4:Y:S01]  /*5ad0*/  MUFU.TANH R177, R177 ;  /* 0x000000b100b17308 */ /* 0x000f220000002400 */
[----:B------:R-:W-:Y:S01]  /*5ae0*/  UIMAD UR10, UR11, UR59, UR10 ;  /* 0x0000003b0b0a72a4 */ /* 0x000fe2000f8e020a */
[----:B------:R-:W-:Y:S01]  /*5af0*/  FMUL.FTZ R67, R86, UR5 ;  /* 0x0000000556437c20 */ /* 0x000fe20008410000 */
[----:B------:R-:W-:-:S02]  /*5b00*/  UISETP.GT.AND UP0, UPT, UR7, UR47, UPT ;  /* 0x0000002f0700728c */ /* 0x000fc4000bf04270 */
[----:B------:R-:W-:Y:S01]  /*5b10*/  UIADD3 UR10, UR10, -UR58, URZ ;  /* 0x8000003a0a0a7290 */ /* 0x000fe2000fffe03f */
[----:B------:R-:W-:Y:S02]  /*5b20*/  UMOV UR11, 0x40000040 ;  /* 0x40000040000b7882 */ /* 0x000fe40000000000 */
[----:B------:R-:W5:Y:S01]  /*5b30*/  MUFU.TANH R178, R178 ;  /* 0x000000b200b27308 */ /* 0x000f620000002400 */
[----:B------:R-:W-:Y:S02]  /*5b40*/  UIADD3 UR7, UR7, -0x1, URZ ;  /* 0xffffffff07077890 */ /* 0x000fe4000fffe03f */
[----:B------:R-:W-:Y:S01]  /*5b50*/  MOV R39, UR10 ;  /* 0x0000000a00277c02 */ /* 0x000fe20008000f00 */
[----:B------:R-:W-:-:S04]  /*5b60*/  UIADD3 UR10, UR4, 0x180, URZ ;  /* 0x00000180040a7890 */ /* 0x000fc8000fffe03f */
[----:B------:R-:W-:Y:S01]  /*5b70*/  IMAD R40, R22, -0x2, R39 ;  /* 0xfffffffe16287824 */ /* 0x000fe200078e0227 */
[----:B------:R-:W5:Y:S03]  /*5b80*/  MUFU.TANH R179, R179 ;  /* 0x000000b300b37308 */ /* 0x000f660000002400 */
[----:B------:R-:W-:-:S04]  /*5b90*/  IMAD.IADD R41, R23, 0x1, R40 ;  /* 0x0000000117297824 */ /* 0x000fc800078e0228 */
[C---:B------:R-:W-:Y:S01]  /*5ba0*/  VIADD R71, R41.reuse, 0x8 ;  /* 0x0000000829477836 */ /* 0x040fe20000000000 */
[C---:B------:R-:W-:Y:S01]  /*5bb0*/  ISETP.GT.AND P2, PT, R41.reuse, RZ, PT ;  /* 0x000000ff2900720c */ /* 0x040fe20003f44270 */
[----:B------:R-:W-:Y:S01]  /*5bc0*/  MUFU.TANH R40, R60 ;  /* 0x0000003c00287308 */ /* 0x000fe20000002400 */
[----:B------:R-:W-:Y:S02]  /*5bd0*/  ISETP.GT.AND P3, PT, R41, 0x1, PT ;  /* 0x000000012900780c */ /* 0x000fe40003f64270 */
[----:B-1----:R-:W-:Y:S02]  /*5be0*/  FSEL R182, R5, -INF , P2 ;  /* 0xff80000005b67808 */ /* 0x002fe40001000000 */
[----:B------:R-:W-:Y:S02]  /*5bf0*/  ISETP.GT.AND P2, PT, R41, 0x8, PT ;  /* 0x000000082900780c */ /* 0x000fe40003f44270 */
[----:B--2---:R-:W-:Y:S01]  /*5c00*/  FSEL R206, R12, -INF , P3 ;  /* 0xff8000000cce7808 */ /* 0x004fe20001800000 */
[----:B------:R1:W-:Y:S01]  /*5c10*/  MUFU.TANH R46, R65 ;  /* 0x00000041002e7308 */ /* 0x0003e20000002400 */
[----:B------:R-:W-:-:S02]  /*5c20*/  FMNMX.FTZ R5, R182, R13, !PT ;  /* 0x0000000db6057209 */ /* 0x000fc40007810000 */
[C---:B------:R-:W-:Y:S02]  /*5c30*/  ISETP.GT.AND P3, PT, R41.reuse, 0x9, PT ;  /* 0x000000092900780c */ /* 0x040fe40003f64270 */
[----:B---3--:R-:W-:Y:S02]  /*5c40*/  FSEL R204, R176, -INF , P2 ;  /* 0xff800000b0cc7808 */ /* 0x008fe40001000000 */
[----:B------:R-:W-:Y:S01]  /*5c50*/  FMNMX.FTZ R5, R206, R5, !PT ;  /* 0x00000005ce057209 */ /* 0x000fe20007810000 */
[----:B------:R2:W-:Y:S01]  /*5c60*/  MUFU.TANH R54, R73 ;  /* 0x0000004900367308 */ /* 0x0005e20000002400 */
[----:B------:R-:W-:Y:S01]  /*5c70*/  ISETP.GT.AND P2, PT, R41, 0x10, PT ;  /* 0x000000102900780c */ /* 0x000fe20003f44270 */
[----:B-1----:R-:W-:Y:S01]  /*5c80*/  FMUL.FTZ R65, R83, UR5 ;  /* 0x0000000553417c20 */ /* 0x002fe20008410000 */
[----:B----4-:R-:W-:Y:S02]  /*5c90*/  FSEL R208, R177, -INF , P3 ;  /* 0xff800000b1d07808 */ /* 0x010fe40001800000 */
[----:B------:R-:W-:-:S02]  /*5ca0*/  FMNMX.FTZ R5, R204, R5, !PT ;  /* 0x00000005cc057209 */ /* 0x000fc40007810000 */
[C---:B------:R-:W-:Y:S01]  /*5cb0*/  ISETP.GT.AND P3, PT, R41.reuse, 0x11, PT ;  /* 0x000000112900780c */ /* 0x040fe20003f64270 */
[----:B------:R-:W-:Y:S01]  /*5cc0*/  MUFU.TANH R60, R85 ;  /* 0x00000055003c7308 */ /* 0x000fe20000002400 */
[----:B-----5:R-:W-:Y:S02]  /*5cd0*/  FSEL R176, R178, -INF , P2 ;  /* 0xff800000b2b07808 */ /* 0x020fe40001000000 */
[----:B------:R-:W-:Y:S02]  /*5ce0*/  FMNMX.FTZ R5, R208, R5, !PT ;  /* 0x00000005d0057209 */ /* 0x000fe40007810000 */
[----:B------:R-:W-:Y:S02]  /*5cf0*/  ISETP.GT.AND P2, PT, R41, 0x18, PT ;  /* 0x000000182900780c */ /* 0x000fe40003f44270 */
[----:B------:R-:W-:Y:S01]  /*5d00*/  FSEL R202, R179, -INF , P3 ;  /* 0xff800000b3ca7808 */ /* 0x000fe20001800000 */
[----:B------:R-:W1:Y:S01]  /*5d10*/  MUFU.TANH R28, R28 ;  /* 0x0000001c001c7308 */ /* 0x000e620000002400 */
[----:B------:R-:W-:-:S02]  /*5d20*/  FMNMX.FTZ R5, R176, R5, !PT ;  /* 0x00000005b0057209 */ /* 0x000fc40007810000 */
[C---:B------:R-:W-:Y:S02]  /*5d30*/  ISETP.GT.AND P3, PT, R41.reuse, 0x19, PT ;  /* 0x000000192900780c */ /* 0x040fe40003f64270 */
[----:B------:R-:W-:Y:S02]  /*5d40*/  FSEL R178, R180, -INF , P2 ;  /* 0xff800000b4b27808 */ /* 0x000fe40001000000 */
[----:B------:R-:W-:Y:S01]  /*5d50*/  FMNMX.FTZ R5, R202, R5, !PT ;  /* 0x00000005ca057209 */ /* 0x000fe20007810000 */
[----:B------:R-:W-:Y:S01]  /*5d60*/  MUFU.TANH R29, R29 ;  /* 0x0000001d001d7308 */ /* 0x000fe20000002400 */
[----:B------:R-:W-:Y:S02]  /*5d70*/  ISETP.GT.AND P2, PT, R41, 0x20, PT ;  /* 0x000000202900780c */ /* 0x000fe40003f44270 */
[----:B------:R-:W-:Y:S02]  /*5d80*/  FSEL R200, R37, -INF , P3 ;  /* 0xff80000025c87808 */ /* 0x000fe40001800000 */
[----:B------:R-:W-:-:S02]  /*5d90*/  FMNMX.FTZ R5, R178, R5, !PT ;  /* 0x00000005b2057209 */ /* 0x000fc40007810000 */
[C---:B------:R-:W-:Y:S01]  /*5da0*/  ISETP.GT.AND P3, PT, R41.reuse, 0x21, PT ;  /* 0x000000212900780c */ /* 0x040fe20003f64270 */
[----:B------:R-:W3:Y:S01]  /*5db0*/  MUFU.TANH R32, R32 ;  /* 0x0000002000207308 */ /* 0x000ee20000002400 */
[----:B------:R-:W-:Y:S02]  /*5dc0*/  FMNMX.FTZ R5, R200, R5, !PT ;  /* 0x00000005c8057209 */ /* 0x000fe40007810000 */
[----:B------:R-:W-:Y:S02]  /*5dd0*/  FSEL R198, R198, -INF , P3 ;  /* 0xff800000c6c67808 */ /* 0x000fe40001800000 */
[----:B------:R-:W-:Y:S02]  /*5de0*/  ISETP.GT.AND P3, PT, R41, 0x29, PT ;  /* 0x000000292900780c */ /* 0x000fe40003f64270 */
[----:B------:R-:W-:Y:S01]  /*5df0*/  ISETP.GT.AND P5, PT, R71, RZ, PT ;  /* 0x000000ff4700720c */ /* 0x000fe20003fa4270 */
[----:B------:R-:W-:Y:S01]  /*5e00*/  MUFU.TANH R33, R33 ;  /* 0x0000002100217308 */ /* 0x000fe20000002400 */
[----:B------:R-:W-:-:S02]  /*5e10*/  FSEL R196, R196, -INF , P3 ;  /* 0xff800000c4c47808 */ /* 0x000fc40001800000 */
[----:B------:R-:W-:Y:S02]  /*5e20*/  ISETP.GT.AND P3, PT, R41, 0x31, PT ;  /* 0x000000312900780c */ /* 0x000fe40003f64270 */
[----:B------:R-:W-:Y:S02]  /*5e30*/  ISETP.GT.AND P6, PT, R71, 0x1, PT ;  /* 0x000000014700780c */ /* 0x000fe40003fc4270 */
[----:B------:R-:W-:Y:S01]  /*5e40*/  FSEL R192, R49, -INF , P3 ;  /* 0xff80000031c07808 */ /* 0x000fe20001800000 */
[----:B------:R-:W-:Y:S01]  /*5e50*/  FMUL.FTZ R49, R70, UR5 ;  /* 0x0000000546317c20 */ /* 0x000fe20008410000 */
[----:B------:R-:W-:Y:S01]  /*5e60*/  ISETP.GT.AND P3, PT, R41, 0x39, PT ;  /* 0x000000392900780c */ /* 0x000fe20003f64270 */
[----:B------:R-:W-:Y:S01]  /*5e70*/  MUFU.TANH R43, R43 ;  /* 0x0000002b002b7308 */ /* 0x000fe20000002400 */
[----:B------:R-:W-:Y:S02]  /*5e80*/  FSEL R66, R0, -INF , P5 ;  /* 0xff80000000427808 */ /* 0x000fe40002800000 */
[----:B------:R-:W-:-:S02]  /*5e90*/  FSEL R70, R2, -INF , P6 ;  /* 0xff80000002467808 */ /* 0x000fc40003000000 */
[----:B--2---:R-:W-:Y:S02]  /*5ea0*/  FMNMX.FTZ R73, R66, R15, !PT ;  /* 0x0000000f42497209 */ /* 0x004fe40007810000 */
[C---:B------:R-:W-:Y:S01]  /*5eb0*/  ISETP.GT.AND P4, PT, R71.reuse, 0x9, PT ;  /* 0x000000094700780c */ /* 0x040fe20003f84270 */
[----:B------:R-:W-:Y:S01]  /*5ec0*/  MUFU.TANH R51, R51 ;  /* 0x0000003300337308 */ /* 0x000fe20000002400 */
[----:B------:R-:W-:Y:S02]  /*5ed0*/  FMNMX.FTZ R73, R70, R73, !PT ;  /* 0x0000004946497209 */ /* 0x000fe40007810000 */
[C---:B------:R-:W-:Y:S02]  /*5ee0*/  ISETP.GT.AND P5, PT, R71.reuse, 0x10, PT ;  /* 0x000000104700780c */ /* 0x040fe40003fa4270 */
[----:B------:R-:W-:Y:S02]  /*5ef0*/  FSEL R20, R20, -INF , P4 ;  /* 0xff80000014147808 */ /* 0x000fe40002000000 */
[C---:B------:R-:W-:Y:S01]  /*5f00*/  ISETP.GT.AND P6, PT, R71.reuse, 0x11, PT ;  /* 0x000000114700780c */ /* 0x040fe20003fc4270 */
[----:B------:R-:W-:Y:S01]  /*5f10*/  MUFU.TANH R49, R49 ;  /* 0x0000003100317308 */ /* 0x000fe20000002400 */
[----:B------:R-:W-:-:S02]  /*5f20*/  ISETP.GT.AND P4, PT, R71, 0x19, PT ;  /* 0x000000194700780c */ /* 0x000fc40003f84270 */
[----:B------:R-:W-:Y:S02]  /*5f30*/  FSEL R24, R24, -INF , P6 ;  /* 0xff80000018187808 */ /* 0x000fe40003000000 */
[----:B------:R-:W-:Y:S02]  /*5f40*/  FSEL R26, R26, -INF , P4 ;  /* 0xff8000001a1a7808 */ /* 0x000fe40002000000 */
[C---:B------:R-:W-:Y:S01]  /*5f50*/  ISETP.GT.AND P6, PT, R71.reuse, 0x21, PT ;  /* 0x000000214700780c */ /* 0x040fe20003fc4270 */
[----:B------:R-:W-:Y:S01]  /*5f60*/  MUFU.TANH R61, R61 ;  /* 0x0000003d003d7308 */ /* 0x000fe20000002400 */
[----:B------:R-:W-:Y:S02]  /*5f70*/  ISETP.GT.AND P4, PT, R71, 0x29, PT ;  /* 0x000000294700780c */ /* 0x000fe40003f84270 */
[----:B-1----:R-:W-:Y:S02]  /*5f80*/  FSEL R28, R28, -INF , P6 ;  /* 0xff8000001c1c7808 */ /* 0x002fe40003000000 */
[----:B------:R-:W-:-:S02]  /*5f90*/  FSEL R82, R30, -INF , P4 ;  /* 0xff8000001e527808 */ /* 0x000fc40002000000 */
[C---:B------:R-:W-:Y:S01]  /*5fa0*/  ISETP.GT.AND P6, PT, R71.reuse, 0x31, PT ;  /* 0x000000314700780c */ /* 0x040fe20003fc4270 */
[----:B------:R-:W-:Y:S01]  /*5fb0*/  MUFU.TANH R63, R63 ;  /* 0x0000003f003f7308 */ /* 0x000fe20000002400 */
[C---:B------:R-:W-:Y:S02]  /*5fc0*/  ISETP.GT.AND P4, PT, R71.reuse, 0x39, PT ;  /* 0x000000394700780c */ /* 0x040fe40003f84270 */
[----:B---3--:R-:W-:Y:S02]  /*5fd0*/  FSEL R32, R32, -INF , P6 ;  /* 0xff80000020207808 */ /* 0x008fe40003000000 */
[----:B------:R-:W-:Y:S01]  /*5fe0*/  ISETP.GT.AND P6, PT, R71, 0x41, PT ;  /* 0x000000414700780c */ /* 0x000fe20003fc4270 */
[----:B------:R-:W-:Y:S02]  /*5ff0*/  WARPGROUP.DEPBAR.LE gsb0, 0x0 ;  /* 0x00008000000079c5 */ /* 0x000fe40000010000 */
[----:B------:R-:W-:Y:S01]  /*6000*/  WARPGROUP.ARRIVE ;  /* 0x00000000000079c5 */ /* 0x000fe20000000000 */
[----:B------:R-:W-:Y:S01]  /*6010*/  FSEL R172, R38, -INF , P2 ;  /* 0xff80000026ac7808 */ /* 0x000fe20001000000 */
[----:B------:R-:W-:Y:S01]  /*6020*/  MUFU.TANH R65, R65 ;  /* 0x0000004100417308 */ /* 0x000fe20000002400 */
[----:B------:R-:W-:-:S02]  /*6030*/  ISETP.GT.AND P2, PT, R41, 0x28, PT ;  /* 0x000000282900780c */ /* 0x000fc40003f44270 */
[----:B------:R-:W-:Y:S01]  /*6040*/  FMNMX.FTZ R5, R172, R5, !PT ;  /* 0x00000005ac057209 */ /* 0x000fe20007810000 */
[----:B------:R-:W-:Y:S01]  /*6050*/  HGMMA.64x128x16.F32.BF16 R88, R168, gdesc[UR8].tnspB, R88, gsb0 ;  /* 0x41e00008a8587df0 */ /* 0x000fe20008001858 */
[----:B------:R-:W-:Y:S01]  /*6060*/  UIADD3 UR10, UR4, 0x200, URZ ;  /* 0x00000200040a7890 */ /* 0x000fe2000fffe03f */
[----:B------:R-:W-:Y:S01]  /*6070*/  FSEL R174, R44, -INF , P2 ;  /* 0xff8000002cae7808 */ /* 0x000fe20001000000 */
[----:B------:R-:W-:Y:S01]  /*6080*/  UMOV UR11, 0x40000040 ;  /* 0x40000040000b7882 */ /* 0x000fe20000000000 */
[----:B------:R-:W-:Y:S01]  /*6090*/  FMNMX.FTZ R5, R198, R5, !PT ;  /* 0x00000005c6057209 */ /* 0x000fe20007810000 */
[----:B------:R-:W-:Y:S01]  /*60a0*/  MUFU.TANH R67, R67 ;  /* 0x0000004300437308 */ /* 0x000fe20000002400 */
[----:B------:R-:W-:Y:S02]  /*60b0*/  ISETP.GT.AND P2, PT, R41, 0x30, PT ;  /* 0x000000302900780c */ /* 0x000fe40003f44270 */
[----:B------:R-:W-:Y:S02]  /*60c0*/  FMNMX.FTZ R5, R174, R5, !PT ;  /* 0x00000005ae057209 */ /* 0x000fe40007810000 */
[----:B------:R-:W-:-:S02]  /*60d0*/  FSEL R194, R48, -INF , P2 ;  /* 0xff80000030c27808 */ /* 0x000fc40001000000 */
[----:B------:R-:W-:Y:S01]  /*60e0*/  FMNMX.FTZ R37, R196, R5, !PT ;  /* 0x00000005c4257209 */ /* 0x000fe20007810000 */
[----:B------:R-:W-:Y:S01]  /*60f0*/  MUFU.TANH R69, R69 ;  /* 0x0000004500457308 */ /* 0x000fe20000002400 */
[----:B------:R-:W-:Y:S02]  /*6100*/  ISETP.GT.AND P2, PT, R41, 0x38, PT ;  /* 0x000000382900780c */ /* 0x000fe40003f44270 */
[----:B------:R-:W-:Y:S02]  /*6110*/  FMNMX.FTZ R37, R194, R37, !PT ;  /* 0x00000025c2257209 */ /* 0x000fe40007810000 */
[----:B------:R-:W-:Y:S02]  /*6120*/  FSEL R36, R36, -INF , P6 ;  /* 0xff80000024247808 */ /* 0x000fe40003000000 */
[----:B------:R-:W-:Y:S01]  /*6130*/  FMNMX.FTZ R37, R192, R37, !PT ;  /* 0x00000025c0257209 */ /* 0x000fe20007810000 */
[----:B------:R1:W2:Y:S01]  /*6140*/  MUFU.TANH R5, R72 ;  /* 0x0000004800057308 */ /* 0x0002a20000002400 */
[----:B------:R-:W-:Y:S01]  /*6150*/  ISETP.GT.AND P6, PT, R71, 0x51, PT ;  /* 0x000000514700780c */ /* 0x000fe20003fc4270 */
[----:B------:R-:W-:-:S02]  /*6160*/  WARPGROUP.DEPBAR.LE gsb0, 0x0 ;  /* 0x00008000000079c5 */ /* 0x000fc40000010000 */
[----:B------:R-:W-:Y:S01]  /*6170*/  WARPGROUP.ARRIVE ;  /* 0x00000000000079c5 */ /* 0x000fe20000000000 */
[----:B------:R-:W-:Y:S02]  /*6180*/  FSEL R170, R52, -INF , P2 ;  /* 0xff80000034aa7808 */ /* 0x000fe40001000000 */
[----:B------:R-:W-:Y:S02]  /*6190*/  ISETP.GT.AND P2, PT, R41, 0x40, PT ;  /* 0x000000402900780c */ /* 0x000fe40003f44270 */
[----:B------:R-:W-:Y:S01]  /*61a0*/  FSEL R168, R53, -INF , P3 ;  /* 0xff80000035a87808 */ /* 0x000fe20001800000 */
[----:B------:R-:W-:Y:S01]  /*61b0*/  HGMMA.64x128x16.F32.BF16 R88, R164, gdesc[UR8].tnspB, R88, gsb0 ;  /* 0x41e00008a4587df0 */ /* 0x000fe20008001858 */
[----:B------:R-:W-:Y:S01]  /*61c0*/  FMNMX.FTZ R37, R170, R37, !PT ;  /* 0x00000025aa257209 */ /* 0x000fe20007810000 */
[----:B------:R-:W-:Y:S01]  /*61d0*/  UIADD3 UR10, UR4, 0x280, URZ ;  /* 0x00000280040a7890 */ /* 0x000fe2000fffe03f */
[C---:B------:R-:W-:Y:S01]  /*61e0*/  ISETP.GT.AND P3, PT, R41.reuse, 0x41, PT ;  /* 0x000000412900780c */ /* 0x040fe20003f64270 */
[----:B------:R-:W-:Y:S01]  /*61f0*/  UMOV UR11, 0x40000040 ;  /* 0x40000040000b7882 */ /* 0x000fe20000000000 */
[----:B-1----:R-:W-:Y:S01]  /*6200*/  FSEL R72, R56, -INF , P2 ;  /* 0xff80000038487808 */ /* 0x002fe20001000000 */
[----:B------:R-:W-:Y:S01]  /*6210*/  FMUL.FTZ R53, R74, UR5 ;  /* 0x000000054a357c20 */ /* 0x000fe20008410000 */
[----:B------:R-:W-:Y:S01]  /*6220*/  FMNMX.FTZ R37, R168, R37, !PT ;  /* 0x00000025a8257209 */ /* 0x000fe20007810000 */
[----:B------:R-:W1:Y:S01]  /*6230*/  MUFU.TANH R56, R76 ;  /* 0x0000004c00387308 */ /* 0x000e620000002400 */
[----:B------:R-:W-:-:S02]  /*6240*/  ISETP.GT.AND P2, PT, R41, 0x48, PT ;  /* 0x000000482900780c */ /* 0x000fc40003f44270 */
[----:B------:R-:W-:Y:S01]  /*6250*/  FSEL R38, R57, -INF , P3 ;  /* 0xff80000039267808 */ /* 0x000fe20001800000 */
[----:B------:R-:W-:Y:S01]  /*6260*/  FMUL.FTZ R57, R75, UR5 ;  /* 0x000000054b397c20 */ /* 0x000fe20008410000 */
[----:B------:R-:W-:Y:S02]  /*6270*/  FMNMX.FTZ R37, R72, R37, !PT ;  /* 0x0000002548257209 */ /* 0x000fe40007810000 */
[C---:B------:R-:W-:Y:S01]  /*6280*/  ISETP.GT.AND P3, PT, R41.reuse, 0x49, PT ;  /* 0x000000492900780c */ /* 0x040fe20003f64270 */
[----:B------:R-:W-:Y:S01]  /*6290*/  MUFU.TANH R53, R53 ;  /* 0x0000003500357308 */ /* 0x000fe20000002400 */
[----:B------:R-:W-:Y:S02]  /*62a0*/  FSEL R40, R40, -INF , P2 ;  /* 0xff80000028287808 */ /* 0x000fe40001000000 */
[----:B------:R-:W-:Y:S02]  /*62b0*/  FMNMX.FTZ R37, R38, R37, !PT ;  /* 0x0000002526257209 */ /* 0x000fe40007810000 */
[----:B------:R-:W-:-:S02]  /*62c0*/  ISETP.GT.AND P2, PT, R41, 0x50, PT ;  /* 0x000000502900780c */ /* 0x000fc40003f44270 */
[----:B------:R-:W-:Y:S01]  /*62d0*/  FSEL R42, R42, -INF , P3 ;  /* 0xff8000002a2a7808 */ /* 0x000fe20001800000 */
[----:B------:R-:W-:Y:S01]  /*62e0*/  MUFU.TANH R57, R57 ;  /* 0x0000003900397308 */ /* 0x000fe20000002400 */
[----:B------:R-:W-:Y:S02]  /*62f0*/  FMNMX.FTZ R37, R40, R37, !PT ;  /* 0x0000002528257209 */ /* 0x000fe40007810000 */
[C---:B------:R-:W-:Y:S02]  /*6300*/  ISETP.GT.AND P3, PT, R41.reuse, 0x51, PT ;  /* 0x000000512900780c */ /* 0x040fe40003f64270 */
[----:B------:R-:W-:Y:S02]  /*6310*/  FSEL R44, R64, -INF , P2 ;  /* 0xff800000402c7808 */ /* 0x000fe40001000000 */
[----:B------:R-:W-:Y:S01]  /*6320*/  FMNMX.FTZ R37, R42, R37, !PT ;  /* 0x000000252a257209 */ /* 0x000fe20007810000 */
[----:B------:R-:W3:Y:S01]  /*6330*/  MUFU.TANH R64, R80 ;  /* 0x0000005000407308 */ /* 0x000ee20000002400 */
[----:B------:R-:W-:-:S02]  /*6340*/  ISETP.GT.AND P2, PT, R41, 0x58, PT ;  /* 0x000000582900780c */ /* 0x000fc40003f44270 */
[----:B------:R-:W-:Y:S02]  /*6350*/  FSEL R46, R46, -INF , P3 ;  /* 0xff8000002e2e7808 */ /* 0x000fe40001800000 */
[----:B------:R-:W-:Y:S02]  /*6360*/  FMNMX.FTZ R37, R44, R37, !PT ;  /* 0x000000252c257209 */ /* 0x000fe40007810000 */
[C---:B------:R-:W-:Y:S02]  /*6370*/  ISETP.GT.AND P3, PT, R41.reuse, 0x59, PT ;  /* 0x000000592900780c */ /* 0x040fe40003f64270 */
[----:B------:R-:W-:Y:S02]  /*6380*/  FSEL R48, R68, -INF , P2 ;  /* 0xff80000044307808 */ /* 0x000fe40001000000 */
[----:B------:R-:W-:Y:S01]  /*6390*/  FMNMX.FTZ R37, R46, R37, !PT ;  /* 0x000000252e257209 */ /* 0x000fe20007810000 */
[----:B------:R-:W4:Y:S01]  /*63a0*/  MUFU.TANH R68, R84 ;  /* 0x0000005400447308 */ /* 0x000f220000002400 */
[----:B------:R-:W-:-:S02]  /*63b0*/  ISETP.GT.AND P2, PT, R41, 0x60, PT ;  /* 0x000000602900780c */ /* 0x000fc40003f44270 */
[----:B------:R-:W-:Y:S02]  /*63c0*/  FSEL R50, R50, -INF , P3 ;  /* 0xff80000032327808 */ /* 0x000fe40001800000 */
[----:B------:R-:W-:Y:S02]  /*63d0*/  FMNMX.FTZ R37, R48, R37, !PT ;  /* 0x0000002530257209 */ /* 0x000fe40007810000 */
[----:B------:R-:W-:Y:S02]  /*63e0*/  ISETP.GT.AND P3, PT, R41, 0x61, PT ;  /* 0x000000612900780c */ /* 0x000fe40003f64270 */
[----:B--2---:R-:W-:Y:S02]  /*63f0*/  FSEL R52, R5, -INF , P2 ;  /* 0xff80000005347808 */ /* 0x004fe40001000000 */
[----:B------:R-:W-:Y:S01]  /*6400*/  FMNMX.FTZ R37, R50, R37, !PT ;  /* 0x0000002532257209 */ /* 0x000fe20007810000 */
[----:B------:R-:W2:Y:S01]  /*6410*/  LDC R5, c[0x0][0x988] ;  /* 0x00026200ff057b82 */ /* 0x000ea20000000800 */
[----:B------:R-:W-:-:S02]  /*6420*/  ISETP.GT.AND P2, PT, R41, 0x68, PT ;  /* 0x000000682900780c */ /* 0x000fc40003f44270 */
[----:B------:R-:W-:Y:S02]  /*6430*/  FSEL R54, R54, -INF , P3 ;  /* 0xff80000036367808 */ /* 0x000fe40001800000 */
[----:B------:R-:W-:Y:S02]  /*6440*/  FMNMX.FTZ R37, R52, R37, !PT ;  /* 0x0000002534257209 */ /* 0x000fe40007810000 */
[C---:B------:R-:W-:Y:S02]  /*6450*/  ISETP.GT.AND P3, PT, R41.reuse, 0x69, PT ;  /* 0x000000692900780c */ /* 0x040fe40003f64270 */
[----:B-1----:R-:W-:Y:S02]  /*6460*/  FSEL R56, R56, -INF , P2 ;  /* 0xff80000038387808 */ /* 0x002fe40001000000 */
[----:B------:R-:W-:Y:S02]  /*6470*/  FMNMX.FTZ R37, R54, R37, !PT ;  /* 0x0000002536257209 */ /* 0x000fe40007810000 */
[----:B------:R-:W-:-:S02]  /*6480*/  ISETP.GT.AND P2, PT, R41, 0x70, PT ;  /* 0x000000702900780c */ /* 0x000fc40003f44270 */
[----:B------:R-:W-:Y:S02]  /*6490*/  FSEL R58, R58, -INF , P3 ;  /* 0xff8000003a3a7808 */ /* 0x000fe40001800000 */
[----:B------:R-:W-:Y:S02]  /*64a0*/  FMNMX.FTZ R37, R56, R37, !PT ;  /* 0x0000002538257209 */ /* 0x000fe40007810000 */
[C---:B------:R-:W-:Y:S02]  /*64b0*/  ISETP.GT.AND P3, PT, R41.reuse, 0x71, PT ;  /* 0x000000712900780c */ /* 0x040fe40003f64270 */
[----:B---3--:R-:W-:Y:S02]  /*64c0*/  FSEL R64, R64, -INF , P2 ;  /* 0xff80000040407808 */ /* 0x008fe40001000000 */
[----:B------:R-:W-:Y:S02]  /*64d0*/  FMNMX.FTZ R37, R58, R37, !PT ;  /* 0x000000253a257209 */ /* 0x000fe40007810000 */
[----:B------:R-:W-:-:S02]  /*64e0*/  ISETP.GT.AND P2, PT, R41, 0x78, PT ;  /* 0x000000782900780c */ /* 0x000fc40003f44270 */
[----:B------:R-:W-:Y:S02]  /*64f0*/  FSEL R62, R81, -INF , P3 ;  /* 0xff800000513e7808 */ /* 0x000fe40001800000 */
[----:B------:R-:W-:Y:S02]  /*6500*/  FMNMX.FTZ R37, R64, R37, !PT ;  /* 0x0000002540257209 */ /* 0x000fe40007810000 */
[----:B------:R-:W-:Y:S02]  /*6510*/  ISETP.GT.AND P3, PT, R41, 0x79, PT ;  /* 0x000000792900780c */ /* 0x000fe40003f64270 */
[----:B----4-:R-:W-:Y:S02]  /*6520*/  FSEL R68, R68, -INF , P2 ;  /* 0xff80000044447808 */ /* 0x010fe40001000000 */
[----:B------:R-:W-:Y:S02]  /*6530*/  FMNMX.FTZ R37, R62, R37, !PT ;  /* 0x000000253e257209 */ /* 0x000fe40007810000 */
[----:B------:R-:W-:-:S02]  /*6540*/  FSEL R60, R60, -INF , P3 ;  /* 0xff8000003c3c7808 */ /* 0x000fc40001800000 */
[----:B------:R-:W-:Y:S02]  /*6550*/  FMNMX.FTZ R37, R68, R37, !PT ;  /* 0x0000002544257209 */ /* 0x000fe40007810000 */
[----:B------:R-:W-:Y:S02]  /*6560*/  ISETP.GT.AND P3, PT, R71, 0x8, PT ;  /* 0x000000084700780c */ /* 0x000fe40003f64270 */
[----:B------:R-:W-:Y:S02]  /*6570*/  FMNMX.FTZ R37, R60, R37, !PT ;  /* 0x000000253c257209 */ /* 0x000fe40007810000 */
[----:B------:R-:W-:Y:S02]  /*6580*/  FSEL R0, R14, -INF , P3 ;  /* 0xff8000000e007808 */ /* 0x000fe40001800000 */
[----:B------:R-:W-:Y:S01]  /*6590*/  FSEL R74, R21, -INF , P5 ;  /* 0xff800000154a7808 */ /* 0x000fe20002800000 */
[----:B------:R-:W1:Y:S01]  /*65a0*/  SHFL.BFLY PT, R12, R37, 0x2, 0x1f ;  /* 0x0c401f00250c7f89 */ /* 0x000e6200000e0000 */
[----:B------:R-:W-:-:S02]  /*65b0*/  FMNMX.FTZ R73, R0, R73, !PT ;  /* 0x0000004900497209 */ /* 0x000fc40007810000 */
[----:B------:R-:W-:Y:S02]  /*65c0*/  ISETP.GT.AND P3, PT, R71, 0x18, PT ;  /* 0x000000184700780c */ /* 0x000fe40003f64270 */
[----:B------:R-:W-:Y:S02]  /*65d0*/  FMNMX.FTZ R73, R20, R73, !PT ;  /* 0x0000004914497209 */ /* 0x000fe40007810000 */
[----:B------:R-:W-:Y:S02]  /*65e0*/  FSEL R76, R25, -INF , P3 ;  /* 0xff800000194c7808 */ /* 0x000fe40001800000 */
[----:B------:R-:W-:Y:S02]  /*65f0*/  FMNMX.FTZ R73, R74, R73, !PT ;  /* 0x000000494a497209 */ /* 0x000fe40007810000 */
[----:B------:R-:W-:Y:S02]  /*6600*/  ISETP.GT.AND P5, PT, R71, 0x20, PT ;  /* 0x000000204700780c */ /* 0x000fe40003fa4270 */
[----:B------:R-:W-:-:S02]  /*6610*/  FMNMX.FTZ R73, R24, R73, !PT ;  /* 0x0000004918497209 */ /* 0x000fc40007810000 */
[----:B------:R-:W-:Y:S02]  /*6620*/  FSEL R78, R27, -INF , P5 ;  /* 0xff8000001b4e7808 */ /* 0x000fe40002800000 */
[----:B------:R-:W-:Y:S02]  /*6630*/  FMNMX.FTZ R73, R76, R73, !PT ;  /* 0x000000494c497209 */ /* 0x000fe40007810000 */
[----:B------:R-:W-:Y:S02]  /*6640*/  ISETP.GT.AND P3, PT, R71, 0x28, PT ;  /* 0x000000284700780c */ /* 0x000fe40003f64270 */
[----:B------:R-:W-:Y:S02]  /*6650*/  FMNMX.FTZ R73, R26, R73, !PT ;  /* 0x000000491a497209 */ /* 0x000fe40007810000 */
[----:B------:R-:W-:Y:S02]  /*6660*/  FSEL R80, R29, -INF , P3 ;  /* 0xff8000001d507808 */ /* 0x000fe40001800000 */
[----:B-1----:R-:W-:-:S02]  /*6670*/  FMNMX.FTZ R39, R37, R12, !PT ;  /* 0x0000000c25277209 */ /* 0x002fc40007810000 */
[----:B------:R-:W-:Y:S02]  /*6680*/  FMNMX.FTZ R73, R78, R73, !PT ;  /* 0x000000494e497209 */ /* 0x000fe40007810000 */
[----:B------:R-:W-:Y:S01]  /*6690*/  ISETP.GT.AND P5, PT, R71, 0x30, PT ;  /* 0x000000304700780c */ /* 0x000fe20003fa4270 */
[----:B------:R-:W1:Y:S01]  /*66a0*/  SHFL.BFLY PT, R12, R39, 0x1, 0x1f ;  /* 0x0c201f00270c7f89 */ /* 0x000e6200000e0000 */
[----:B------:R-:W-:Y:S02]  /*66b0*/  FMNMX.FTZ R73, R28, R73, !PT ;  /* 0x000000491c497209 */ /* 0x000fe40007810000 */
[----:B------:R-:W-:Y:S02]  /*66c0*/  FSEL R84, R31, -INF , P5 ;  /* 0xff8000001f547808 */ /* 0x000fe40002800000 */
[----:B------:R-:W-:Y:S02]  /*66d0*/  FMNMX.FTZ R73, R80, R73, !PT ;  /* 0x0000004950497209 */ /* 0x000fe40007810000 */
[----:B------:R-:W-:Y:S01]  /*66e0*/  ISETP.GT.AND P3, PT, R71, 0x38, PT ;  /* 0x000000384700780c */ /* 0x000fe20003f64270 */
[----:B------:R-:W-:-:S02]  /*66f0*/  WARPGROUP.DEPBAR.LE gsb0, 0x0 ;  /* 0x00008000000079c5 */ /* 0x000fc40000010000 */
[----:B------:R-:W-:Y:S01]  /*6700*/  WARPGROUP.ARRIVE ;  /* 0x00000000000079c5 */ /* 0x000fe20000000000 */
[----:B------:R-:W-:Y:S02]  /*6710*/  FMNMX.FTZ R73, R82, R73, !PT ;  /* 0x0000004952497209 */ /* 0x000fe40007810000 */
[----:B------:R-:W-:Y:S02]  /*6720*/  FSEL R86, R33, -INF , P3 ;  /* 0xff80000021567808 */ /* 0x000fe40001800000 */
[----:B------:R-:W-:Y:S01]  /*6730*/  FMNMX.FTZ R73, R84, R73, !PT ;  /* 0x0000004954497209 */ /* 0x000fe20007810000 */
[----:B------:R-:W-:Y:S01]  /*6740*/  HGMMA.64x128x16.F32.BF16 R88, R160, gdesc[UR8].tnspB, R88, gsb0 ;  /* 0x41e00008a0587df0 */ /* 0x000fe20008001858 */
[----:B------:R-:W-:Y:S01]  /*6750*/  UIADD3 UR10, UR4, 0x300, URZ ;  /* 0x00000300040a7890 */ /* 0x000fe2000fffe03f */
[----:B------:R-:W-:Y:S01]  /*6760*/  ISETP.GT.AND P5, PT, R71, 0x40, PT ;  /* 0x000000404700780c */ /* 0x000fe20003fa4270 */
[----:B------:R-:W-:Y:S01]  /*6770*/  UMOV UR11, 0x40000040 ;  /* 0x40000040000b7882 */ /* 0x000fe20000000000 */
[----:B------:R-:W-:-:S02]  /*6780*/  FMNMX.FTZ R73, R32, R73, !PT ;  /* 0x0000004920497209 */ /* 0x000fc40007810000 */
[----:B------:R-:W-:Y:S02]  /*6790*/  FSEL R164, R34, -INF , P4 ;  /* 0xff80000022a47808 */ /* 0x000fe40002000000 */
[----:B-1----:R-:W-:Y:S02]  /*67a0*/  FMNMX.FTZ R12, R39, R12, !PT ;  /* 0x0000000c270c7209 */ /* 0x002fe40007810000 */
[----:B------:R-:W-:Y:S02]  /*67b0*/  FMNMX.FTZ R73, R86, R73, !PT ;  /* 0x0000004956497209 */ /* 0x000fe40007810000 */
[----:B------:R-:W-:Y:S01]  /*67c0*/  FSEL R34, R35, -INF , P5 ;  /* 0xff80000023227808 */ /* 0x000fe20002800000 */
[----:B--2---:R-:W-:Y:S01]  /*67d0*/  FMUL.FTZ R39, R12, R5 ;  /* 0x000000050c277220 */ /* 0x004fe20000410000 */
[----:B------:R-:W-:Y:S02]  /*67e0*/  FMNMX.FTZ R73, R164, R73, !PT ;  /* 0x00000049a4497209 */ /* 0x000fe40007810000 */
[----:B------:R-:W-:-:S02]  /*67f0*/  FSETP.NEU.FTZ.AND P2, PT, R12, -INF , PT ;  /* 0xff8000000c00780b */ /* 0x000fc40003f5d000 */
[----:B------:R-:W-:Y:S02]  /*6800*/  ISETP.GT.AND P3, PT, R71, 0x48, PT ;  /* 0x000000484700780c */ /* 0x000fe40003f64270 */
[----:B------:R-:W-:Y:S02]  /*6810*/  FMNMX.FTZ R73, R34, R73, !PT ;  /* 0x0000004922497209 */ /* 0x000fe40007810000 */
[----:B------:R-:W-:Y:S02]  /*6820*/  FSEL R39, R39, RZ, P2 ;  /* 0x000000ff27277208 */ /* 0x000fe40001000000 */
[----:B------:R-:W-:Y:S02]  /*6830*/  ISETP.GT.AND P4, PT, R71, 0x49, PT ;  /* 0x000000494700780c */ /* 0x000fe40003f84270 */
[----:B------:R-:W-:Y:S01]  /*6840*/  FSEL R166, R43, -INF , P3 ;  /* 0xff8000002ba67808 */ /* 0x000fe20001800000 */
[--C-:B------:R-:W-:Y:S01]  /*6850*/  FFMA.FTZ R30, R194, R5, -R39.reuse ;  /* 0x00000005c21e7223 */ /* 0x100fe20000010827 */
[----:B------:R-:W-:Y:S01]  /*6860*/  FMNMX.FTZ R73, R36, R73, !PT ;  /* 0x0000004924497209 */ /* 0x000fe20007810000 */
[-CC-:B------:R-:W-:Y:S01]  /*6870*/  FFMA.FTZ R29, R196, R5.reuse, -R39.reuse ;  /* 0x00000005c41d7223 */ /* 0x180fe20000010827 */
[----:B------:R-:W-:Y:S01]  /*6880*/  ISETP.GT.AND P5, PT, R71, 0x50, PT ;  /* 0x000000504700780c */ /* 0x000fe20003fa4270 */
        /* <DEDUP_REMOVED lines=54> */
[----:B------:R-:W-:Y:S01]  /*6bf0*/  FFMA.FTZ R60, R60, R5, -R39 ;  /* 0x000000053c3c7223 */ /* 0x000fe20000010827 */
[----:B------:R-:W-:Y:S01]  /*6c00*/  FMNMX.FTZ R73, R72, R73, !PT ;  /* 0x0000004948497209 */ /* 0x000fe20007810000 */
[----:B------:R-:W-:Y:S01]  /*6c10*/  MUFU.EX2 R37, R37 ;  /* 0x0000002500257308 */ /* 0x000fe20000000800 */
[----:B------:R-:W-:-:S02]  /*6c20*/  ISETP.GT.AND P3, PT, R71, 0x78, PT ;  /* 0x000000784700780c */ /* 0x000fc40003f64270 */
[----:B------:R-:W-:Y:S02]  /*6c30*/  FSEL R208, R65, -INF , P6 ;  /* 0xff80000041d07808 */ /* 0x000fe40003000000 */
[----:B------:R-:W-:Y:S02]  /*6c40*/  FMNMX.FTZ R73, R206, R73, !PT ;  /* 0x00000049ce497209 */ /* 0x000fe40007810000 */
[----:B------:R-:W-:Y:S01]  /*6c50*/  ISETP.GT.AND P4, PT, R71, 0x79, PT ;  /* 0x000000794700780c */ /* 0x000fe20003f84270 */
[----:B------:R-:W-:Y:S01]  /*6c60*/  MUFU.EX2 R180, R180 ;  /* 0x000000b400b47308 */ /* 0x000fe20000000800 */
[----:B------:R-:W-:Y:S02]  /*6c70*/  FMNMX.FTZ R73, R208, R73, !PT ;  /* 0x00000049d0497209 */ /* 0x000fe40007810000 */
[----:B------:R-:W-:-:S05]  /*6c80*/  FSEL R210, R69, -INF , P4 ;  /* 0xff80000045d27808 */ /* 0x000fca0002000000 */
[----:B------:R-:W-:Y:S08]  /*6c90*/  MUFU.EX2 R182, R182 ;  /* 0x000000b600b67308 */ /* 0x000ff00000000800 */
[----:B------:R-:W-:Y:S08]  /*6ca0*/  MUFU.EX2 R41, R41 ;  /* 0x0000002900297308 */ /* 0x000ff00000000800 */
[----:B------:R-:W-:Y:S08]  /*6cb0*/  MUFU.EX2 R176, R176 ;  /* 0x000000b000b07308 */ /* 0x000ff00000000800 */
[----:B------:R-:W-:Y:S08]  /*6cc0*/  MUFU.EX2 R21, R21 ;  /* 0x0000001500157308 */ /* 0x000ff00000000800 */
[----:B------:R-:W-:Y:S01]  /*6cd0*/  MUFU.EX2 R178, R178 ;  /* 0x000000b200b27308 */ /* 0x000fe20000000800 */
[----:B------:R-:W-:-:S02]  /*6ce0*/  WARPGROUP.DEPBAR.LE gsb0, 0x0 ;  /* 0x00008000000079c5 */ /* 0x000fc40000010000 */
[----:B------:R-:W-:Y:S01]  /*6cf0*/  WARPGROUP.ARRIVE ;  /* 0x00000000000079c5 */ /* 0x000fe20000000000 */
[----:B------:R-:W-:Y:S01]  /*6d00*/  FSEL R160, R67, -INF , P3 ;  /* 0xff80000043a07808 */ /* 0x000fe20001800000 */
[-CC-:B------:R-:W-:Y:S01]  /*6d10*/  FFMA.FTZ R162, R48, R5.reuse, -R39.reuse ;  /* 0x0000000530a27223 */ /* 0x180fe20000010827 */
[----:B------:R-:W-:Y:S02]  /*6d20*/  FFMA.FTZ R48, R64, R5, -R39 ;  /* 0x0000000540307223 */ /* 0x000fe40000010827 */
[----:B------:R-:W-:Y:S01]  /*6d30*/  MUFU.EX2 R25, R25 ;  /* 0x0000001900197308 */ /* 0x000fe20000000800 */
[----:B------:R-:W-:Y:S01]  /*6d40*/  FMNMX.FTZ R73, R160, R73, !PT ;  /* 0x00000049a0497209 */ /* 0x000fe20007810000 */
[----:B------:R-:W-:Y:S01]  /*6d50*/  HGMMA.64x128x16.F32.BF16 R88, R156, gdesc[UR8].tnspB, R88, gsb0 ;  /* 0x41e000089c587df0 */ /* 0x000fe20008001858 */
[----:B------:R-:W-:Y:S02]  /*6d60*/  UIADD3 UR10, UR4, 0x380, URZ ;  /* 0x00000380040a7890 */ /* 0x000fe4000fffe03f */
[----:B------:R-:W-:Y:S01]  /*6d70*/  FMNMX.FTZ R73, R210, R73, !PT ;  /* 0x00000049d2497209 */ /* 0x000fe20007810000 */
[----:B------:R-:W-:Y:S01]  /*6d80*/  UMOV UR11, 0x40000040 ;  /* 0x40000040000b7882 */ /* 0x000fe20000000000 */
[----:B------:R-:W-:Y:S01]  /*6d90*/  UMOV UR4, UR36 ;  /* 0x0000002400047c82 */ /* 0x000fe20008000000 */
[----:B------:R-:W-:Y:S02]  /*6da0*/  MUFU.EX2 R172, R172 ;  /* 0x000000ac00ac7308 */ /* 0x000fe40000000800 */
[----:B------:R-:W1:Y:S06]  /*6db0*/  SHFL.BFLY PT, R2, R73, 0x2, 0x1f ;  /* 0x0c401f0049027f89 */ /* 0x000e6c00000e0000 */
        /* <DEDUP_REMOVED lines=8> */
[----:B-1----:R-:W-:-:S07]  /*6e40*/  FMNMX.FTZ R14, R2, R55, !PT ;  /* 0x00000037020e7209 */ /* 0x002fce0007810000 */
[----:B------:R-:W-:Y:S01]  /*6e50*/  MUFU.EX2 R33, R33 ;  /* 0x0000002100217308 */ /* 0x000fe20000000800 */
[----:B------:R-:W-:Y:S02]  /*6e60*/  FSEL R2, R12, RZ, P2 ;  /* 0x000000ff0c027208 */ /* 0x000fe40001000000 */
[C---:B------:R-:W-:Y:S01]  /*6e70*/  FSETP.NEU.FTZ.AND P2, PT, R14.reuse, -INF , PT ;  /* 0xff8000000e00780b */ /* 0x040fe20003f5d000 */
[-C--:B------:R-:W-:Y:S02]  /*6e80*/  FMUL.FTZ R39, R14, R5.reuse ;  /* 0x000000050e277220 */ /* 0x080fe40000410000 */
[----:B------:R-:W-:Y:S02]  /*6e90*/  FADD.FTZ R2, -R2, R13 ;  /* 0x0000000d02027221 */ /* 0x000fe40000010100 */
[----:B------:R-:W-:Y:S01]  /*6ea0*/  MUFU.EX2 R35, R35 ;  /* 0x0000002300237308 */ /* 0x000fe20000000800 */
[----:B------:R-:W-:Y:S01]  /*6eb0*/  FSEL R39, R39, RZ, P2 ;  /* 0x000000ff27277208 */ /* 0x000fe20001000000 */
[----:B------:R-:W-:-:S04]  /*6ec0*/  FMUL.FTZ R2, R2, R5 ;  /* 0x0000000502027220 */ /* 0x000fc80000410000 */
[-CC-:B------:R-:W-:Y:S01]  /*6ed0*/  FFMA.FTZ R183, R0, R5.reuse, -R39.reuse ;  /* 0x0000000500b77223 */ /* 0x180fe20000010827 */
[----:B------:R-:W-:Y:S01]  /*6ee0*/  FSEL R0, R14, RZ, P2 ;  /* 0x000000ff0e007208 */ /* 0x000fe20001000000 */
[----:B------:R-:W1:Y:S01]  /*6ef0*/  MUFU.EX2 R2, R2 ;  /* 0x0000000200027308 */ /* 0x000e620000000800 */
[-CC-:B------:R-:W-:Y:S01]  /*6f00*/  FFMA.FTZ R181, R66, R5.reuse, -R39.reuse ;  /* 0x0000000542b57223 */ /* 0x180fe20000010827 */
[-CC-:B------:R-:W-:Y:S01]  /*6f10*/  FFMA.FTZ R52, R70, R5.reuse, -R39.reuse ;  /* 0x0000000546347223 */ /* 0x180fe20000010827 */
[-C--:B------:R-:W-:Y:S01]  /*6f20*/  FFMA.FTZ R20, R20, R5.reuse, -R39 ;  /* 0x0000000514147223 */ /* 0x080fe20000010827 */
        /* <DEDUP_REMOVED lines=8> */
[----:B------:R-:W-:Y:S01]  /*6fb0*/  MOV R36, UR37 ;  /* 0x0000002500247c02 */ /* 0x000fe20008000f00 */
[-CC-:B------:R-:W-:Y:S01]  /*6fc0*/  FFMA.FTZ R26, R26, R5.reuse, -R39.reuse ;  /* 0x000000051a1a7223 */ /* 0x180fe20000010827 */
[-CC-:B------:R-:W-:Y:S01]  /*6fd0*/  FFMA.FTZ R173, R78, R5.reuse, -R39.reuse ;  /* 0x000000054ead7223 */ /* 0x180fe20000010827 */
[-CC-:B------:R-:W-:Y:S01]  /*6fe0*/  FFMA.FTZ R28, R28, R5.reuse, -R39.reuse ;  /* 0x000000051c1c7223 */ /* 0x180fe20000010827 */
[-C--:B------:R-:W-:Y:S01]  /*6ff0*/  FFMA.FTZ R175, R80, R5.reuse, -R39 ;  /* 0x0000000550af7223 */ /* 0x080fe20000010827 */
[----:B-1----:R-:W-:Y:S01]  /*7000*/  FFMA.FTZ R15, R2, R4, R37 ;  /* 0x00000004020f7223 */ /* 0x002fe20000010025 */
[----:B------:R-:W1:Y:S01]  /*7010*/  MUFU.EX2 R0, R0 ;  /* 0x0000000000007308 */ /* 0x000e620000000800 */
[-CC-:B------:R-:W-:Y:S01]  /*7020*/  FFMA.FTZ R54, R82, R5.reuse, -R39.reuse ;  /* 0x0000000552367223 */ /* 0x180fe20000010827 */
[-C--:B------:R-:W-:Y:S01]  /*7030*/  FFMA.FTZ R169, R84, R5.reuse, -R39 ;  /* 0x0000000554a97223 */ /* 0x080fe20000010827 */
[----:B------:R-:W-:Y:S01]  /*7040*/  FADD.FTZ R15, R180, R15 ;  /* 0x0000000fb40f7221 */ /* 0x000fe20000010000 */
[-CC-:B------:R-:W-:Y:S01]  /*7050*/  FFMA.FTZ R32, R32, R5.reuse, -R39.reuse ;  /* 0x0000000520207223 */ /* 0x180fe20000010827 */
[-CC-:B------:R-:W-:Y:S01]  /*7060*/  FFMA.FTZ R171, R86, R5.reuse, -R39.reuse ;  /* 0x0000000556ab7223 */ /* 0x180fe20000010827 */
[-C--:B------:R-:W-:Y:S01]  /*7070*/  FFMA.FTZ R56, R164, R5.reuse, -R39 ;  /* 0x00000005a4387223 */ /* 0x080fe20000010827 */
[----:B------:R-:W-:Y:S01]  /*7080*/  FADD.FTZ R4, R182, R15 ;  /* 0x0000000fb6047221 */ /* 0x000fe20000010000 */
[----:B------:R-:W2:Y:S01]  /*7090*/  MUFU.EX2 R52, R52 ;  /* 0x0000003400347308 */ /* 0x000ea20000000800 */
[-CC-:B------:R-:W-:Y:S01]  /*70a0*/  FFMA.FTZ R167, R166, R5.reuse, -R39.reuse ;  /* 0x00000005a6a77223 */ /* 0x180fe20000010827 */
[-CC-:B------:R-:W-:Y:S01]  /*70b0*/  FFMA.FTZ R161, R196, R5.reuse, -R39.reuse ;  /* 0x00000005c4a17223 */ /* 0x180fe20000010827 */
[----:B------:R-:W-:Y:S01]  /*70c0*/  FADD.FTZ R15, R41, R4 ;  /* 0x00000004290f7221 */ /* 0x000fe20000010000 */
[-CC-:B------:R-:W-:Y:S01]  /*70d0*/  FFMA.FTZ R163, R198, R5.reuse, -R39.reuse ;  /* 0x00000005c6a37223 */ /* 0x180fe20000010827 */
[-CC-:B------:R-:W-:Y:S01]  /*70e0*/  FFMA.FTZ R200, R200, R5.reuse, -R39.reuse ;  /* 0x00000005c8c87223 */ /* 0x180fe20000010827 */
[----:B------:R-:W-:Y:S01]  /*70f0*/  FFMA.FTZ R168, R168, R5, -R39 ;  /* 0x00000005a8a87223 */ /* 0x000fe20000010827 */
[----:B------:R-:W-:Y:S01]  /*7100*/  FADD.FTZ R4, R176, R15 ;  /* 0x0000000fb0047221 */ /* 0x000fe20000010000 */
[----:B------:R-:W3:Y:S01]  /*7110*/  MUFU.EX2 R183, R183 ;  /* 0x000000b700b77308 */ /* 0x000ee20000000800 */
[----:B-1----:R-:W-:Y:S01]  /*7120*/  FFMA.FTZ R3, R0, R3, R181 ;  /* 0x0000000300037223 */ /* 0x002fe200000100b5 */
[C---:B------:R-:W-:Y:S01]  /*7130*/  F2FP.BF16.F32.PACK_AB R176, R21.reuse, R176 ;  /* 0x000000b015b0723e */ /* 0x040fe200000010ff */
[----:B------:R-:W-:Y:S01]  /*7140*/  FADD.FTZ R15, R21, R4 ;  /* 0x00000004150f7221 */ /* 0x000fe20000010000 */
[-CC-:B------:R-:W-:Y:S01]  /*7150*/  FFMA.FTZ R202, R202, R5.reuse, -R39.reuse ;  /* 0x00000005caca7223 */ /* 0x180fe20000010827 */
[-CC-:B------:R-:W-:Y:S01]  /*7160*/  FFMA.FTZ R204, R204, R5.reuse, -R39.reuse ;  /* 0x00000005cccc7223 */ /* 0x180fe20000010827 */
[-C--:B------:R-:W-:Y:S01]  /*7170*/  FFMA.FTZ R72, R72, R5.reuse, -R39 ;  /* 0x0000000548487223 */ /* 0x080fe20000010827 */
[----:B------:R-:W-:Y:S01]  /*7180*/  FADD.FTZ R4, R178, R15 ;  /* 0x0000000fb2047221 */ /* 0x000fe20000010000 */
[----:B------:R-:W1:Y:S01]  /*7190*/  MUFU.EX2 R20, R20 ;  /* 0x0000001400147308 */ /* 0x000e620000000800 */
[-CC-:B------:R-:W-:Y:S01]  /*71a0*/  FFMA.FTZ R206, R206, R5.reuse, -R39.reuse ;  /* 0x00000005cece7223 */ /* 0x180fe20000010827 */
[----:B------:R-:W-:Y:S01]  /*71b0*/  FFMA.FTZ R208, R208, R5, -R39 ;  /* 0x00000005d0d07223 */ /* 0x000fe20000010827 */
[----:B------:R-:W-:Y:S01]  /*71c0*/  FADD.FTZ R15, R25, R4 ;  /* 0x00000004190f7221 */ /* 0x000fe20000010000 */
[----:B--2---:R-:W-:Y:S01]  /*71d0*/  FADD.FTZ R4, R52, R3 ;  /* 0x0000000334047221 */ /* 0x004fe20000010000 */
[----:B------:R-:W-:-:S02]  /*71e0*/  @!P1 VIADD R3, R36, 0x34840 ;  /* 0x0003484024039836 */ /* 0x000fc40000000000 */
[----:B------:R-:W-:Y:S01]  /*71f0*/  FFMA.FTZ R36, R194, R5, -R39 ;  /* 0x00000005c2247223 */ /* 0x000fe20000010827 */
[----:B------:R-:W-:Y:S01]  /*7200*/  FADD.FTZ R58, R172, R15 ;  /* 0x0000000fac3a7221 */ /* 0x000fe20000010000 */
[----:B------:R-:W-:Y:S01]  /*7210*/  MUFU.EX2 R177, R177 ;  /* 0x000000b100b17308 */ /* 0x000fe20000000800 */
[----:B---3--:R-:W-:Y:S01]  /*7220*/  FADD.FTZ R15, R183, R4 ;  /* 0x00000004b70f7221 */ /* 0x008fe20000010000 */
[----:B------:R-:W-:Y:S01]  /*7230*/  @!P1 PRMT R3, RZ, 0x654, R3 ;  /* 0x00000654ff039816 */ /* 0x000fe20000000003 */
[----:B------:R-:W-:Y:S01]  /*7240*/  FADD.FTZ R55, R27, R58 ;  /* 0x0000003a1b377221 */ /* 0x000fe20000010000 */
[----:B------:R-:W-:Y:S02]  /*7250*/  PLOP3.LUT P2, PT, PT, PT, UP0, 0x80, 0x0 ;  /* 0x000000000000781c */ /* 0x000fe40003f4f008 */
[----:B------:R-:W-:Y:S01]  /*7260*/  F2FP.BF16.F32.PACK_AB R180, R180, R37 ;  /* 0x00000025b4b4723e */ /* 0x000fe200000010ff */
[----:B------:R-:W-:Y:S01]  /*7270*/  FADD.FTZ R58, R174, R55 ;  /* 0x00000037ae3a7221 */ /* 0x000fe20000010000 */
[----:B------:R-:W-:Y:S01]  /*7280*/  MUFU.EX2 R24, R24 ;  /* 0x0000001800187308 */ /* 0x000fe20000000800 */
[----:B-1----:R-:W-:Y:S01]  /*7290*/  FADD.FTZ R4, R20, R15 ;  /* 0x0000000f14047221 */ /* 0x002fe20000010000 */
[----:B------:R-:W-:-:S02]  /*72a0*/  IMAD.U32 R55, RZ, RZ, UR6 ;  /* 0x00000006ff377e24 */ /* 0x000fc4000f8e00ff */
[----:B------:R-:W-:Y:S01]  /*72b0*/  FADD.FTZ R15, R29, R58 ;  /* 0x0000003a1d0f7221 */ /* 0x000fe20000010000 */
[----:B------:R-:W-:Y:S01]  /*72c0*/  FFMA.FTZ R58, R192, R5, -R39 ;  /* 0x00000005c03a7223 */ /* 0x000fe20000010827 */
[----:B------:R-:W-:Y:S01]  /*72d0*/  F2FP.BF16.F32.PACK_AB R182, R41, R182 ;  /* 0x000000b629b6723e */ /* 0x000fe200000010ff */
[----:B------:R-:W-:Y:S02]  /*72e0*/  WARPGROUP.DEPBAR.LE gsb0, 0x0 ;  /* 0x00008000000079c5 */ /* 0x000fe40000010000 */
[----:B------:R-:W-:Y:S01]  /*72f0*/  WARPGROUP.ARRIVE ;  /* 0x00000000000079c5 */ /* 0x000fe20000000000 */
[----:B------:R-:W-:Y:S01]  /*7300*/  MUFU.EX2 R179, R179 ;  /* 0x000000b300b37308 */ /* 0x000fe20000000800 */
[----:B------:R-:W-:Y:S02]  /*7310*/  @!P1 IADD3 R55, R55, 0x34860, RZ ;  /* 0x0003486037379810 */ /* 0x000fe40007ffe0ff */
[----:B------:R-:W-:Y:S02]  /*7320*/  F2FP.BF16.F32.PACK_AB R178, R25, R178 ;  /* 0x000000b219b2723e */ /* 0x000fe400000010ff */
[----:B------:R-:W-:Y:S01]  /*7330*/  HGMMA.64x128x16.F32.BF16 R88, R152, gdesc[UR8].tnspB, R88, gsb0 ;  /* 0x41e0000898587df0 */ /* 0x000fe20008001858 */
[----:B------:R-:W-:-:S02]  /*7340*/  @!P1 PRMT R55, RZ, 0x654, R55 ;  /* 0x00000654ff379816 */ /* 0x000fc40000000037 */
[----:B------:R-:W-:Y:S01]  /*7350*/  MUFU.EX2 R26, R26 ;  /* 0x0000001a001a7308 */ /* 0x000fe20000000800 */
[----:B------:R-:W-:Y:S02]  /*7360*/  F2FP.BF16.F32.PACK_AB R172, R27, R172 ;  /* 0x000000ac1bac723e */ /* 0x000fe400000010ff */
[----:B------:R-:W-:Y:S02]  /*7370*/  F2FP.BF16.F32.PACK_AB R174, R29, R174 ;  /* 0x000000ae1dae723e */ /* 0x000fe400000010ff */
[----:B------:R-:W-:Y:S02]  /*7380*/  F2FP.BF16.F32.PACK_AB R181, R52, R181 ;  /* 0x000000b534b5723e */ /* 0x000fe400000010ff */
[----:B------:R-:W-:Y:S01]  /*7390*/  F2FP.BF16.F32.PACK_AB R183, R20, R183 ;  /* 0x000000b714b7723e */ /* 0x000fe200000010ff */
[----:B------:R-:W-:Y:S08]  /*73a0*/  MUFU.EX2 R173, R173 ;  /* 0x000000ad00ad7308 */ /* 0x000ff00000000800 */
[----:B------:R-:W-:Y:S08]  /*73b0*/  MUFU.EX2 R28, R28 ;  /* 0x0000001c001c7308 */ /* 0x000ff00000000800 */
[----:B------:R1:W-:Y:S08]  /*73c0*/  MUFU.EX2 R13, R60 ;  /* 0x0000003c000d7308 */ /* 0x0003f00000000800 */
[----:B------:R-:W-:Y:S01]  /*73d0*/  MUFU.EX2 R175, R175 ;  /* 0x000000af00af7308 */ /* 0x000fe20000000800 */
[----:B-1----:R-:W-:-:S04]  /*73e0*/  FADD.FTZ R60, R30, R15 ;  /* 0x0000000f1e3c7221 */ /* 0x002fc80000010000 */
[----:B------:R-:W-:-:S03]  /*73f0*/  FADD.FTZ R15, R31, R60 ;  /* 0x0000003c1f0f7221 */ /* 0x000fc60000010000 */
[----:B------:R-:W1:Y:S01]  /*7400*/  MUFU.EX2 R38, R38 ;  /* 0x0000002600267308 */ /* 0x000e620000000800 */
[----:B------:R-:W-:Y:S01]  /*7410*/  FADD.FTZ R60, R170, R15 ;  /* 0x0000000faa3c7221 */ /* 0x000fe20000010000 */
[----:B------:R-:W-:-:S03]  /*7420*/  F2FP.BF16.F32.PACK_AB R170, R33, R170 ;  /* 0x000000aa21aa723e */ /* 0x000fc600000010ff */
[----:B------:R-:W-:-:S03]  /*7430*/  FADD.FTZ R60, R33, R60 ;  /* 0x0000003c213c7221 */ /* 0x000fc60000010000 */
[----:B------:R-:W-:Y:S01]  /*7440*/  MUFU.EX2 R54, R54 ;  /* 0x0000003600367308 */ /* 0x000fe20000000800 */
[----:B------:R-:W-:-:S07]  /*7450*/  FADD.FTZ R15, R35, R60 ;  /* 0x0000003c230f7221 */ /* 0x000fce0000010000 */
[----:B------:R-:W2:Y:S01]  /*7460*/  MUFU.EX2 R40, R40 ;  /* 0x0000002800287308 */ /* 0x000ea20000000800 */
[C---:B-1----:R-:W-:Y:S01]  /*7470*/  FADD.FTZ R15, R38.reuse, R15 ;  /* 0x0000000f260f7221 */ /* 0x042fe20000010000 */
[----:B------:R-:W-:-:S06]  /*7480*/  F2FP.BF16.F32.PACK_AB R164, R38, R35 ;  /* 0x0000002326a4723e */ /* 0x000fcc00000010ff */
[----:B------:R-:W-:Y:S08]  /*7490*/  MUFU.EX2 R169, R169 ;  /* 0x000000a900a97308 */ /* 0x000ff00000000800 */
[----:B------:R-:W1:Y:S01]  /*74a0*/  MUFU.EX2 R43, R43 ;  /* 0x0000002b002b7308 */ /* 0x000e620000000800 */
[----:B--2---:R-:W-:-:S07]  /*74b0*/  FADD.FTZ R60, R40, R15 ;  /* 0x0000000f283c7221 */ /* 0x004fce0000010000 */
[----:B------:R-:W-:Y:S08]  /*74c0*/  MUFU.EX2 R32, R32 ;  /* 0x0000002000207308 */ /* 0x000ff00000000800 */
[----:B------:R-:W2:Y:S01]  /*74d0*/  MUFU.EX2 R42, R42 ;  /* 0x0000002a002a7308 */ /* 0x000ea20000000800 */
[C---:B-1----:R-:W-:Y:S01]  /*74e0*/  FADD.FTZ R15, R43.reuse, R60 ;  /* 0x0000003c2b0f7221 */ /* 0x042fe20000010000 */
[----:B------:R-:W-:-:S06]  /*74f0*/  F2FP.BF16.F32.PACK_AB R166, R43, R40 ;  /* 0x000000282ba6723e */ /* 0x000fcc00000010ff */
[----:B------:R-:W-:Y:S08]  /*7500*/  MUFU.EX2 R171, R171 ;  /* 0x000000ab00ab7308 */ /* 0x000ff00000000800 */
[----:B------:R-:W1:Y:S01]  /*7510*/  MUFU.EX2 R45, R45 ;  /* 0x0000002d002d7308 */ /* 0x000e620000000800 */
[----:B--2---:R-:W-:-:S07]  /*7520*/  FADD.FTZ R60, R42, R15 ;  /* 0x0000000f2a3c7221 */ /* 0x004fce0000010000 */
[----:B------:R-:W-:Y:S08]  /*7530*/  MUFU.EX2 R56, R56 ;  /* 0x0000003800387308 */ /* 0x000ff00000000800 */
[----:B------:R-:W2:Y:S08]  /*7540*/  MUFU.EX2 R162, R162 ;  /* 0x000000a200a27308 */ /* 0x000eb00000000800 */
[----:B------:R-:W-:Y:S08]  /*7550*/  MUFU.EX2 R165, R165 ;  /* 0x000000a500a57308 */ /* 0x000ff00000000800 */
[----:B------:R-:W3:Y:S01]  /*7560*/  MUFU.EX2 R47, R47 ;  /* 0x0000002f002f7308 */ /* 0x000ee20000000800 */
[----:B------:R-:W-:-:S02]  /*7570*/  WARPGROUP.DEPBAR.LE gsb0, 0x0 ;  /* 0x00008000000079c5 */ /* 0x000fc40000010000 */
[----:B------:R4:W-:Y:S05]  /*7580*/  @!P1 SYNCS.ARRIVE.TRANS64.RED.A1T0 RZ, [R3+URZ], RZ ;  /* 0x000000ff03ff99a7 */ /* 0x0009ea000810043f */
[----:B------:R-:W-:Y:S01]  /*7590*/  MUFU.EX2 R34, R34 ;  /* 0x0000002200227308 */ /* 0x000fe20000000800 */
[----:B----4-:R-:W-:Y:S01]  /*75a0*/  FADD.FTZ R3, R177, R4 ;  /* 0x00000004b1037221 */ /* 0x010fe20000010000 */
[----:B------:R1:W-:Y:S01]  /*75b0*/  @!P1 SYNCS.ARRIVE.TRANS64.RED.A1T0 RZ, [R55+URZ], RZ ;  /* 0x000000ff37ff99a7 */ /* 0x0003e2000810043f */
[----:B------:R-:W-:-:S05]  /*75c0*/  F2FP.BF16.F32.PACK_AB R177, R24, R177 ;  /* 0x000000b118b1723e */ /* 0x000fca00000010ff */
[----:B------:R-:W4:Y:S01]  /*75d0*/  MUFU.EX2 R44, R44 ;  /* 0x0000002c002c7308 */ /* 0x000f220000000800 */
[----:B------:R-:W-:-:S04]  /*75e0*/  FADD.FTZ R4, R24, R3 ;  /* 0x0000000318047221 */ /* 0x000fc80000010000 */
[----:B------:R-:W-:Y:S01]  /*75f0*/  FADD.FTZ R3, R179, R4 ;  /* 0x00000004b3037221 */ /* 0x000fe20000010000 */
[----:B-1----:R-:W-:Y:S01]  /*7600*/  FADD.FTZ R55, R45, R60 ;  /* 0x0000003c2d377221 */ /* 0x002fe20000010000 */
[C---:B------:R-:W-:Y:S01]  /*7610*/  F2FP.BF16.F32.PACK_AB R179, R26.reuse, R179 ;  /* 0x000000b31ab3723e */ /* 0x040fe200000010ff */
[----:B------:R-:W-:Y:S01]  /*7620*/  MUFU.EX2 R167, R167 ;  /* 0x000000a700a77308 */ /* 0x000fe20000000800 */
[----:B------:R-:W-:Y:S01]  /*7630*/  FADD.FTZ R4, R26, R3 ;  /* 0x000000031a047221 */ /* 0x000fe20000010000 */
[----:B--2---:R-:W-:Y:S01]  /*7640*/  FADD.FTZ R60, R162, R55 ;  /* 0x00000037a23c7221 */ /* 0x004fe20000010000 */
[----:B---3--:R-:W-:Y:S02]  /*7650*/  F2FP.BF16.F32.PACK_AB R162, R47, R162 ;  /* 0x000000a22fa2723e */ /* 0x008fe400000010ff */
[----:B------:R-:W-:Y:S01]  /*7660*/  FADD.FTZ R3, R173, R4 ;  /* 0x00000004ad037221 */ /* 0x000fe20000010000 */
[----:B------:R-:W-:Y:S01]  /*7670*/  FADD.FTZ R21, R47, R60 ;  /* 0x0000003c2f157221 */ /* 0x000fe20000010000 */
[C---:B------:R-:W-:Y:S01]  /*7680*/  F2FP.BF16.F32.PACK_AB R173, R28.reuse, R173 ;  /* 0x000000ad1cad723e */ /* 0x040fe200000010ff */
[----:B------:R-:W1:Y:S01]  /*7690*/  MUFU.EX2 R49, R49 ;  /* 0x0000003100317308 */ /* 0x000e620000000800 */
[----:B------:R-:W-:Y:S01]  /*76a0*/  FADD.FTZ R4, R28, R3 ;  /* 0x000000031c047221 */ /* 0x000fe20000010000 */
[----:B----4-:R-:W-:-:S03]  /*76b0*/  FADD.FTZ R60, R44, R21 ;  /* 0x000000152c3c7221 */ /* 0x010fc60000010000 */
[----:B------:R-:W-:Y:S01]  /*76c0*/  FADD.FTZ R3, R175, R4 ;  /* 0x00000004af037221 */ /* 0x000fe20000010000 */
[C---:B------:R-:W-:Y:S02]  /*76d0*/  F2FP.BF16.F32.PACK_AB R175, R54.reuse, R175 ;  /* 0x000000af36af723e */ /* 0x040fe400000010ff */
[----:B------:R-:W2:Y:S01]  /*76e0*/  MUFU.EX2 R36, R36 ;  /* 0x0000002400247308 */ /* 0x000ea20000000800 */
[----:B------:R-:W-:-:S04]  /*76f0*/  FADD.FTZ R4, R54, R3 ;  /* 0x0000000336047221 */ /* 0x000fc80000010000 */
[----:B------:R-:W-:Y:S01]  /*7700*/  FADD.FTZ R3, R169, R4 ;  /* 0x00000004a9037221 */ /* 0x000fe20000010000 */
[C---:B------:R-:W-:Y:S02]  /*7710*/  F2FP.BF16.F32.PACK_AB R169, R32.reuse, R169 ;  /* 0x000000a920a9723e */ /* 0x040fe400000010ff */
[----:B------:R-:W-:Y:S01]  /*7720*/  MUFU.EX2 R46, R46 ;  /* 0x0000002e002e7308 */ /* 0x000fe20000000800 */
[----:B------:R-:W-:Y:S01]  /*7730*/  FADD.FTZ R4, R32, R3 ;  /* 0x0000000320047221 */ /* 0x000fe20000010000 */
[----:B-1----:R-:W-:Y:S01]  /*7740*/  FADD.FTZ R21, R49, R60 ;  /* 0x0000003c31157221 */ /* 0x002fe20000010000 */
[-CC-:B------:R-:W-:Y:S01]  /*7750*/  FFMA.FTZ R3, R160, R5.reuse, -R39.reuse ;  /* 0x00000005a0037223 */ /* 0x180fe20000010827 */
[----:B------:R-:W-:Y:S01]  /*7760*/  FFMA.FTZ R39, R210, R5, -R39 ;  /* 0x00000005d2277223 */ /* 0x000fe20000010827 */
[----:B------:R-:W-:Y:S01]  /*7770*/  FADD.FTZ R15, R171, R4 ;  /* 0x00000004ab0f7221 */ /* 0x000fe20000010000 */
[----:B------:R-:W-:Y:S02]  /*7780*/  F2FP.BF16.F32.PACK_AB R160, R45, R42 ;  /* 0x0000002a2da0723e */ /* 0x000fe400000010ff */
[----:B------:R-:W1:Y:S01]  /*7790*/  MUFU.EX2 R161, R161 ;  /* 0x000000a100a17308 */ /* 0x000e620000000800 */
[----:B------:R-:W-:Y:S01]  /*77a0*/  FADD.FTZ R4, R56, R15 ;  /* 0x0000000f38047221 */ /* 0x000fe20000010000 */
[----:B------:R-:W-:-:S02]  /*77b0*/  F2FP.BF16.F32.PACK_AB R156, R49, R44 ;  /* 0x0000002c319c723e */ /* 0x000fc400000010ff */
[----:B------:R-:W-:Y:S01]  /*77c0*/  F2FP.BF16.F32.PACK_AB R171, R56, R171 ;  /* 0x000000ab38ab723e */ /* 0x000fe200000010ff */
[----:B------:R-:W-:Y:S01]  /*77d0*/  FADD.FTZ R15, R165, R4 ;  /* 0x00000004a50f7221 */ /* 0x000fe20000010000 */
[C---:B------:R-:W-:Y:S02]  /*77e0*/  F2FP.BF16.F32.PACK_AB R165, R34.reuse, R165 ;  /* 0x000000a522a5723e */ /* 0x040fe400000010ff */
[----:B------:R-:W3:Y:S01]  /*77f0*/  MUFU.EX2 R51, R51 ;  /* 0x0000003300337308 */ /* 0x000ee20000000800 */
[----:B------:R-:W-:-:S04]  /*7800*/  FADD.FTZ R4, R34, R15 ;  /* 0x0000000f22047221 */ /* 0x000fc80000010000 */
[----:B------:R-:W-:Y:S01]  /*7810*/  FADD.FTZ R15, R167, R4 ;  /* 0x00000004a70f7221 */ /* 0x000fe20000010000 */
[C---:B--2---:R-:W-:Y:S02]  /*7820*/  F2FP.BF16.F32.PACK_AB R167, R36.reuse, R167 ;  /* 0x000000a724a7723e */ /* 0x044fe400000010ff */
[----:B------:R-:W2:Y:S01]  /*7830*/  MUFU.EX2 R58, R58 ;  /* 0x0000003a003a7308 */ /* 0x000ea20000000800 */
[----:B------:R-:W-:-:S04]  /*7840*/  FADD.FTZ R4, R36, R15 ;  /* 0x0000000f24047221 */ /* 0x000fc80000010000 */
[----:B-1----:R-:W-:-:S03]  /*7850*/  FADD.FTZ R15, R161, R4 ;  /* 0x00000004a10f7221 */ /* 0x002fc60000010000 */
[----:B------:R-:W-:Y:S01]  /*7860*/  MUFU.EX2 R48, R48 ;  /* 0x0000003000307308 */ /* 0x000fe20000000800 */
[----:B---3--:R-:W-:-:S07]  /*7870*/  F2FP.BF16.F32.PACK_AB R158, R51, R46 ;  /* 0x0000002e339e723e */ /* 0x008fce00000010ff */
[----:B------:R-:W1:Y:S01]  /*7880*/  MUFU.EX2 R163, R163 ;  /* 0x000000a300a37308 */ /* 0x000e620000000800 */
[C---:B--2---:R-:W-:Y:S01]  /*7890*/  FADD.FTZ R4, R58.reuse, R15 ;  /* 0x0000000f3a047221 */ /* 0x044fe20000010000 */
[----:B------:R-:W-:-:S06]  /*78a0*/  F2FP.BF16.F32.PACK_AB R161, R58, R161 ;  /* 0x000000a13aa1723e */ /* 0x000fcc00000010ff */
[----:B------:R-:W2:Y:S08]  /*78b0*/  MUFU.EX2 R53, R53 ;  /* 0x0000003500357308 */ /* 0x000eb00000000800 */
[----:B------:R-:W3:Y:S01]  /*78c0*/  MUFU.EX2 R200, R200 ;  /* 0x000000c800c87308 */ /* 0x000ee20000000800 */
[----:B-1----:R-:W-:-:S07]  /*78d0*/  FADD.FTZ R4, R163, R4 ;  /* 0x00000004a3047221 */ /* 0x002fce0000010000 */
[----:B------:R1:W-:Y:S01]  /*78e0*/  MUFU.EX2 R62, R168 ;  /* 0x000000a8003e7308 */ /* 0x0003e20000000800 */
[----:B--2---:R-:W-:-:S07]  /*78f0*/  F2FP.BF16.F32.PACK_AB R152, R53, R48 ;  /* 0x000000303598723e */ /* 0x004fce00000010ff */
[----:B------:R-:W2:Y:S01]  /*7900*/  MUFU.EX2 R50, R50 ;  /* 0x0000003200327308 */ /* 0x000ea20000000800 */
[----:B-1----:R-:W-:Y:S01]  /*7910*/  F2FP.BF16.F32.PACK_AB R168, R31, R30 ;  /* 0x0000001e1fa8723e */ /* 0x002fe200000010ff */
[----:B------:R-:W-:Y:S01]  /*7920*/  FADD.FTZ R30, R46, R21 ;  /* 0x000000152e1e7221 */ /* 0x000fe20000010000 */
[C---:B---3--:R-:W-:Y:S01]  /*7930*/  FADD.FTZ R4, R200.reuse, R4 ;  /* 0x00000004c8047221 */ /* 0x048fe20000010000 */
[----:B------:R-:W-:Y:S02]  /*7940*/  F2FP.BF16.F32.PACK_AB R163, R200, R163 ;  /* 0x000000a3c8a3723e */ /* 0x000fe400000010ff */
[----:B------:R-:W-:Y:S02]  /*7950*/  FADD.FTZ R21, R51, R30 ;  /* 0x0000001e33157221 */ /* 0x000fe40000010000 */
[----:B------:R-:W1:Y:S02]  /*7960*/  MUFU.EX2 R157, R202 ;  /* 0x000000ca009d7308 */ /* 0x000e640000000800 */
[----:B------:R-:W-:-:S04]  /*7970*/  FADD.FTZ R30, R48, R21 ;  /* 0x00000015301e7221 */ /* 0x000fc80000010000 */
[----:B------:R-:W-:Y:S02]  /*7980*/  FADD.FTZ R15, R53, R30 ;  /* 0x0000001e350f7221 */ /* 0x000fe40000010000 */
[----:B------:R-:W3:Y:S01]  /*7990*/  MUFU.EX2 R204, R204 ;  /* 0x000000cc00cc7308 */ /* 0x000ee20000000800 */
[----:B--2---:R-:W-:Y:S01]  /*79a0*/  F2FP.BF16.F32.PACK_AB R154, R13, R50 ;  /* 0x000000320d9a723e */ /* 0x004fe200000010ff */
[----:B------:R-:W-:-:S06]  /*79b0*/  FADD.FTZ R30, R50, R15 ;  /* 0x0000000f321e7221 */ /* 0x000fcc0000010000 */
[----:B------:R-:W2:Y:S01]  /*79c0*/  MUFU.EX2 R72, R72 ;  /* 0x0000004800487308 */ /* 0x000ea20000000800 */
[----:B-1----:R-:W-:Y:S01]  /*79d0*/  FADD.FTZ R15, R157, R4 ;  /* 0x000000049d0f7221 */ /* 0x002fe20000010000 */
[----:B------:R-:W-:Y:S01]  /*79e0*/  FADD.FTZ R4, R13, R30 ;  /* 0x0000001e0d047221 */ /* 0x000fe20000010000 */
[C---:B------:R-:W-:Y:S01]  /*79f0*/  F2FP.BF16.F32.PACK_AB R157, R62.reuse, R157 ;  /* 0x0000009d3e9d723e */ /* 0x040fe200000010ff */
[----:B------:R-:W-:Y:S02]  /*7a00*/  IMAD.MOV.U32 R13, RZ, RZ, R12 ;  /* 0x000000ffff0d7224 */ /* 0x000fe400078e000c */
[----:B------:R-:W-:Y:S02]  /*7a10*/  FADD.FTZ R15, R62, R15 ;  /* 0x0000000f3e0f7221 */ /* 0x000fe40000010000 */
[----:B------:R-:W1:Y:S02]  /*7a20*/  MUFU.EX2 R206, R206 ;  /* 0x000000ce00ce7308 */ /* 0x000e640000000800 */
[----:B---3--:R-:W-:-:S06]  /*7a30*/  FADD.FTZ R15, R204, R15 ;  /* 0x0000000fcc0f7221 */ /* 0x008fcc0000010000 */
[----:B------:R-:W3:Y:S01]  /*7a40*/  MUFU.EX2 R153, R208 ;  /* 0x000000d000997308 */ /* 0x000ee20000000800 */
[C---:B--2---:R-:W-:Y:S01]  /*7a50*/  FADD.FTZ R15, R72.reuse, R15 ;  /* 0x0000000f480f7221 */ /* 0x044fe20000010000 */
[----:B------:R-:W-:-:S06]  /*7a60*/  F2FP.BF16.F32.PACK_AB R159, R72, R204 ;  /* 0x000000cc489f723e */ /* 0x000fcc00000010ff */
[----:B------:R-:W2:Y:S01]  /*7a70*/  MUFU.EX2 R30, R3 ;  /* 0x00000003001e7308 */ /* 0x000ea20000000800 */
[----:B-1----:R-:W-:-:S07]  /*7a80*/  FADD.FTZ R15, R206, R15 ;  /* 0x0000000fce0f7221 */ /* 0x002fce0000010000 */
[----:B------:R-:W1:Y:S01]  /*7a90*/  MUFU.EX2 R39, R39 ;  /* 0x0000002700277308 */ /* 0x000e620000000800 */
[C---:B---3--:R-:W-:Y:S01]  /*7aa0*/  FADD.FTZ R15, R153.reuse, R15 ;  /* 0x0000000f990f7221 */ /* 0x048fe20000010000 */
[----:B------:R-:W-:-:S03]  /*7ab0*/  F2FP.BF16.F32.PACK_AB R153, R153, R206 ;  /* 0x000000ce9999723e */ /* 0x000fc600000010ff */
[----:B--2---:R-:W-:-:S04]  /*7ac0*/  FADD.FTZ R15, R30, R15 ;  /* 0x0000000f1e0f7221 */ /* 0x004fc80000010000 */
[C---:B-1----:R-:W-:Y:S01]  /*7ad0*/  FADD.FTZ R3, R39.reuse, R15 ;  /* 0x0000000f27037221 */ /* 0x042fe20000010000 */
[----:B------:R-:W-:Y:S01]  /*7ae0*/  F2FP.BF16.F32.PACK_AB R155, R39, R30 ;  /* 0x0000001e279b723e */ /* 0x000fe200000010ff */
[----:B------:R-:W-:Y:S01]  /*7af0*/  IMAD.MOV.U32 R15, RZ, RZ, R14 ;  /* 0x000000ffff0f7224 */ /* 0x000fe200078e000e */
[----:B------:R-:W-:Y:S06]  /*7b00*/  @P2 BRA `(.L_x_1882) ;  /* 0xffffffcc00802947 */ /* 0x000fec000383ffff */
.L_x_1873:
[----:B------:R-:W-:-:S13]  /*7b10*/  ISETP.LE.AND P2, PT, RZ, UR7, PT ;  /* 0x00000007ff007c0c */ /* 0x000fda000bf43270 */
[----:B------:R-:W-:Y:S05]  /*7b20*/  @!P2 BRA `(.L_x_1883) ;  /* 0x000000280054a947 */ /* 0x000fea0003800000 */
[----:B------:R-:W-:Y:S01]  /*7b30*/  MOV R13, R14 ;  /* 0x0000000e000d7202 */ /* 0x000fe20000000f00 */
[----:B------:R-:W-:Y:S01]  /*7b40*/  IMAD.MOV.U32 R15, RZ, RZ, R12 ;  /* 0x000000ffff0f7224 */ /* 0x000fe200078e000c */
[----:B------:R-:W-:Y:S01]  /*7b50*/  UMOV UR37, UR46 ;  /* 0x0000002e00257c82 */ /* 0x000fe20008000000 */
[----:B------:R-:W-:Y:S01]  /*7b60*/  UMOV UR4, UR36 ;  /* 0x0000002400047c82 */ /* 0x000fe20008000000 */
[----:B------:R-:W-:-:S05]  /*7b70*/  ULDC UR5, c[0x0][0x9d8] ;  /* 0x0002760000057ab9 */ /* 0x000fca0000000800 */
.L_x_1892:
[----:B------:R-:W-:-:S04]  /*7b80*/  UIADD3 UR36, UR4, 0x1, URZ ;  /* 0x0000000104247890 */ /* 0x000fc8000fffe03f */
[----:B------:R-:W-:-:S04]  /*7b90*/  UISETP.NE.AND UP0, UPT, UR36, 0x2, UPT ;  /* 0x000000022400788c */ /* 0x000fc8000bf05270 */
[----:B------:R-:W-:Y:S02]  /*7ba0*/  USEL UR46, URZ, 0x1, UP0 ;  /* 0x000000013f2e7887 */ /* 0x000fe40008000000 */
[----:B------:R-:W-:Y:S02]  /*7bb0*/  USEL UR36, UR36, URZ, UP0 ;  /* 0x0000003f24247287 */ /* 0x000fe40008000000 */
[----:B------:R-:W-:Y:S01]  /*7bc0*/  ULOP3.LUT UR46, UR37, UR46, URZ, 0x3c, !UPT ;  /* 0x0000002e252e7292 */ /* 0x000fe2000f8e3c3f */
[----:B------:R-:W-:Y:S11]  /*7bd0*/  @!P0 BRA `(.L_x_1884) ;  /* 0x0000000000048947 */ /* 0x000ff60003800000 */
[----:B------:R-:W-:Y:S01]  /*7be0*/  BPT.TRAP 0x1 ;  /* 0x000000040000795c */ /* 0x000fe20000300000 */
.L_x_1884:
[----:B------:R-:W-:Y:S01]  /*7bf0*/  ULEA UR6, UR36, UR38, 0x3 ;  /* 0x0000002624067291 */ /* 0x000fe2000f8e183f */
[----:B------:R-:W-:-:S05]  /*7c00*/  IMAD.U32 R5, RZ, RZ, UR46 ;  /* 0x0000002eff057e24 */ /* 0x000fca000f8e00ff */
[----:B------:R-:W-:-:S04]  /*7c10*/  SHF.L.U32 R5, R5, 0x1f, RZ ;  /* 0x0000001f05057819 */ /* 0x000fc800000006ff */
[----:B------:R1:W2:Y:S01]  /*7c20*/  SYNCS.PHASECHK.TRANS64.TRYWAIT P2, [UR6+0x34830], R5 ;  /* 0x03483005ff0075a7 */ /* 0x0002a20008040146 */
[----:B------:R-:W-:Y:S05]  /*7c30*/  @!P0 BRA `(.L_x_1885) ;  /* 0x0000000000048947 */ /* 0x000fea0003800000 */
[----:B------:R-:W-:Y:S01]  /*7c40*/  BPT.TRAP 0x1 ;  /* 0x000000040000795c */ /* 0x000fe20000300000 */
.L_x_1885:
[----:B--2---:R-:W-:Y:S05]  /*7c50*/  @P2 BRA `(.L_x_1886) ;  /* 0x0000000000082947 */ /* 0x004fea0003800000 */
[----:B------:R-:W2:Y:S02]  /*7c60*/  SYNCS.PHASECHK.TRANS64.TRYWAIT P2, [UR6+0x34830], R5 ;  /* 0x03483005ff0075a7 */ /* 0x000ea40008040146 */
[----:B--2---:R-:W-:Y:S05]  /*7c70*/  @!P2 BRA `(.L_x_1887) ;  /* 0x000000780084a947 */ /* 0x004fea0003800000 */
.L_x_1886:
        /* <DEDUP_REMOVED lines=135> */
.L_x_1888:
[----:B------:R-:W-:Y:S01]  /*84f0*/  ULEA UR6, UR4, UR38, 0x3 ;  /* 0x0000002604067291 */ /* 0x000fe2000f8e183f */
[----:B------:R-:W-:-:S04]  /*8500*/  MOV R0, UR37 ;  /* 0x0000002500007c02 */ /* 0x000fc80008000f00 */
[----:B------:R-:W-:-:S04]  /*8510*/  SHF.L.U32 R0, R0, 0x1f, RZ ;  /* 0x0000001f00007819 */ /* 0x000fc800000006ff */
[----:B------:R3:W4:Y:S01]  /*8520*/  SYNCS.PHASECHK.TRANS64.TRYWAIT P2, [UR6+0x34850], R0 ;  /* 0x03485000ff0075a7 */ /* 0x0007220008040146 */
[----:B------:R-:W-:Y:S05]  /*8530*/  @!P0 BRA `(.L_x_1889) ;  /* 0x0000000000048947 */ /* 0x000fea0003800000 */
[----:B------:R-:W-:Y:S01]  /*8540*/  BPT.TRAP 0x1 ;  /* 0x000000040000795c */ /* 0x000fe20000300000 */
.L_x_1889:
[----:B----4-:R-:W-:Y:S05]  /*8550*/  @P2 BRA `(.L_x_1890) ;  /* 0x0000000000082947 */ /* 0x010fea0003800000 */
[----:B------:R-:W4:Y:S02]  /*8560*/  SYNCS.PHASECHK.TRANS64.TRYWAIT P2, [UR6+0x34850], R0 ;  /* 0x03485000ff0075a7 */ /* 0x000f240008040146 */
[----:B----4-:R-:W-:Y:S05]  /*8570*/  @!P2 BRA `(.L_x_1891) ;  /* 0x00000070005ca947 */ /* 0x010fea0003800000 */
.L_x_1890:
        /* <DEDUP_REMOVED lines=27> */
[----:B------:R-:W3:Y:S01]  /*8730*/  MUFU.TANH R26, R26 ;  /* 0x0000001a001a7308 */ /* 0x000ee20000002400 */
[----:B------:R-:W-:Y:S01]  /*8740*/  UMOV UR11, 0x40000040 ;  /* 0x40000040000b7882 */ /* 0x000fe20000000000 */
[----:B--2---:R-:W-:Y:S01]  /*8750*/  FMNMX.FTZ R5, R0, R15, !PT ;  /* 0x0000000f00057209 */ /* 0x004fe20007810000 */
[----:B------:R-:W-:Y:S01]  /*8760*/  FMUL.FTZ R212, R57, UR5 ;  /* 0x0000000539d47c20 */ /* 0x000fe20008410000 */
[----:B------:R-:W-:Y:S01]  /*8770*/  FMUL.FTZ R214, R60, UR5 ;  /* 0x000000053cd67c20 */ /* 0x000fe20008410000 */
[----:B------:R-:W-:Y:S01]  /*8780*/  FMUL.FTZ R216, R61, UR5 ;  /* 0x000000053dd87c20 */ /* 0x000fe20008410000 */
[----:B------:R-:W-:Y:S01]  /*8790*/  FMUL.FTZ R24, R27, UR5 ;  /* 0x000000051b187c20 */ /* 0x000fe20008410000 */
[----:B-1----:R-:W-:Y:S01]  /*87a0*/  FMNMX.FTZ R5, R14, R5, !PT ;  /* 0x000000050e057209 */ /* 0x002fe20007810000 */
        /* <DEDUP_REMOVED lines=39> */
[----:B------:R-:W-:Y:S01]  /*8a20*/  UMOV UR37, UR46 ;  /* 0x0000002e00257c82 */ /* 0x000fe20008000000 */
        /* <DEDUP_REMOVED lines=12> */
[----:B------:R-:W-:Y:S01]  /*8af0*/  MUFU.TANH R218, R218 ;  /* 0x000000da00da7308 */ /* 0x000fe20000002400 */
[----:B------:R-:W-:Y:S02]  /*8b00*/  WARPGROUP.DEPBAR.LE gsb0, 0x0 ;  /* 0x00008000000079c5 */ /* 0x000fe40000010000 */
[----:B------:R-:W-:Y:S01]  /*8b10*/  WARPGROUP.ARRIVE ;  /* 0x00000000000079c5 */ /* 0x000fe20000000000 */
[----:B------:R-:W-:Y:S01]  /*8b20*/  FMUL.FTZ R180, R29, UR5 ;  /* 0x000000051db47c20 */ /* 0x000fe20008410000 */
[----:B------:R-:W-:-:S03]  /*8b30*/  FMUL.FTZ R182, R32, UR5 ;  /* 0x0000000520b67c20 */ /* 0x000fc60008410000 */
[----:B------:R-:W1:Y:S01]  /*8b40*/  MUFU.TANH R28, R28 ;  /* 0x0000001c001c7308 */ /* 0x000e620000002400 */
[----:B------:R-:W-:Y:S01]  /*8b50*/  FMUL.FTZ R32, R34, UR5 ;  /* 0x0000000522207c20 */ /* 0x000fe20008410000 */
[----:B------:R-:W-:Y:S01]  /*8b60*/  FMUL.FTZ R34, R35, UR5 ;  /* 0x0000000523227c20 */ /* 0x000fe20008410000 */
[----:B------:R-:W-:Y:S01]  /*8b70*/  HGMMA.64x128x16.F32.BF16 R88, R176, gdesc[UR8].tnspB, R88, gsb0 ;  /* 0x41e00008b0587df0 */ /* 0x000fe20008001858 */
[----:B------:R-:W-:Y:S01]  /*8b80*/  UIADD3 UR10, UR4, 0x100, URZ ;  /* 0x00000100040a7890 */ /* 0x000fe2000fffe03f */
[----:B--2---:R-:W-:Y:S01]  /*8b90*/  FMNMX.FTZ R27, R24, R27, !PT ;  /* 0x0000001b181b7209 */ /* 0x004fe20007810000 */
[----:B------:R-:W-:Y:S02]  /*8ba0*/  UMOV UR11, 0x40000040 ;  /* 0x40000040000b7882 */ /* 0x000fe40000000000 */
[----:B------:R-:W2:Y:S08]  /*8bb0*/  MUFU.TANH R180, R180 ;  /* 0x000000b400b47308 */ /* 0x000eb00000002400 */
[----:B------:R-:W3:Y:S01]  /*8bc0*/  MUFU.TANH R182, R182 ;  /* 0x000000b600b67308 */ /* 0x000ee20000002400 */
[----:B-1----:R-:W-:-:S07]  /*8bd0*/  FMNMX.FTZ R27, R28, R27, !PT ;  /* 0x0000001b1c1b7209 */ /* 0x002fce0007810000 */
[----:B------:R-:W1:Y:S01]  /*8be0*/  MUFU.TANH R30, R30 ;  /* 0x0000001e001e7308 */ /* 0x000e620000002400 */
[----:B--2---:R-:W-:-:S07]  /*8bf0*/  FMNMX.FTZ R5, R180, R5, !PT ;  /* 0x00000005b4057209 */ /* 0x004fce0007810000 */
[----:B------:R-:W2:Y:S01]  /*8c00*/  MUFU.TANH R32, R32 ;  /* 0x0000002000207308 */ /* 0x000ea20000002400 */
[----:B---3--:R-:W-:-:S04]  /*8c10*/  FMNMX.FTZ R5, R182, R5, !PT ;  /* 0x00000005b6057209 */ /* 0x008fc80007810000 */
        /* <DEDUP_REMOVED lines=9> */
[----:B------:R-:W-:Y:S01]  /*8cb0*/  MUFU.TANH R222, R222 ;  /* 0x000000de00de7308 */ /* 0x000fe20000002400 */
[----:B------:R-:W-:-:S04]  /*8cc0*/  FMNMX.FTZ R5, R44, R5, !PT ;  /* 0x000000052c057209 */ /* 0x000fc80007810000 */
[----:B------:R-:W-:-:S03]  /*8cd0*/  FMNMX.FTZ R5, R202, R5, !PT ;  /* 0x00000005ca057209 */ /* 0x000fc60007810000 */
        /* <DEDUP_REMOVED lines=15> */
[----:B------:R-:W-:Y:S01]  /*8dd0*/  MUFU.TANH R84, R84 ;  /* 0x0000005400547308 */ /* 0x000fe20000002400 */
[----:B------:R-:W-:Y:S02]  /*8de0*/  WARPGROUP.DEPBAR.LE gsb0, 0x0 ;  /* 0x00008000000079c5 */ /* 0x000fe40000010000 */
[----:B------:R-:W-:Y:S01]  /*8df0*/  WARPGROUP.ARRIVE ;  /* 0x00000000000079c5 */ /* 0x000fe20000000000 */
[----:B------:R-:W-:Y:S01]  /*8e00*/  FMUL.FTZ R178, R48, UR5 ;  /* 0x0000000530b27c20 */ /* 0x000fe20008410000 */
[----:B------:R-:W-:Y:S01]  /*8e10*/  FMUL.FTZ R176, R47, UR5 ;  /* 0x000000052fb07c20 */ /* 0x000fe20008410000 */
[----:B------:R-:W-:Y:S01]  /*8e20*/  FMUL.FTZ R48, R50, UR5 ;  /* 0x0000000532307c20 */ /* 0x000fe20008410000 */
[----:B------:R-:W-:Y:S01]  /*8e30*/  FMUL.FTZ R50, R51, UR5 ;  /* 0x0000000533327c20 */ /* 0x000fe20008410000 */
[----:B------:R-:W-:Y:S01]  /*8e40*/  MUFU.TANH R234, R234 ;  /* 0x000000ea00ea7308 */ /* 0x000fe20000002400 */
[----:B------:R-:W-:Y:S01]  /*8e50*/  HGMMA.64x128x16.F32.BF16 R88, R172, gdesc[UR8].tnspB, R88, gsb0 ;  /* 0x41e00008ac587df0 */ /* 0x000fe20008001858 */
[----:B------:R-:W-:Y:S01]  /*8e60*/  UIADD3 UR10, UR4, 0x180, URZ ;  /* 0x00000180040a7890 */ /* 0x000fe2000fffe03f */
[----:B--2---:R-:W-:Y:S01]  /*8e70*/  FMNMX.FTZ R31, R46, R31, !PT ;  /* 0x0000001f2e1f7209 */ /* 0x004fe20007810000 */
[----:B------:R-:W-:-:S04]  /*8e80*/  UMOV UR11, 0x40000040 ;  /* 0x40000040000b7882 */ /* 0x000fc80000000000 */
[----:B------:R-:W1:Y:S08]  /*8e90*/  MUFU.TANH R178, R178 ;  /* 0x000000b200b27308 */ /* 0x000e700000002400 */
[----:B------:R-:W2:Y:S08]  /*8ea0*/  MUFU.TANH R176, R176 ;  /* 0x000000b000b07308 */ /* 0x000eb00000002400 */
[----:B------:R-:W3:Y:S01]  /*8eb0*/  MUFU.TANH R48, R48 ;  /* 0x0000003000307308 */ /* 0x000ee20000002400 */
[----:B-1----:R-:W-:-:S04]  /*8ec0*/  FMNMX.FTZ R5, R178, R5, !PT ;  /* 0x00000005b2057209 */ /* 0x002fc80007810000 */
[----:B------:R-:W-:-:S03]  /*8ed0*/  FMNMX.FTZ R5, R204, R5, !PT ;  /* 0x00000005cc057209 */ /* 0x000fc60007810000 */
[----:B------:R-:W1:Y:S01]  /*8ee0*/  MUFU.TANH R50, R50 ;  /* 0x0000003200327308 */ /* 0x000e620000002400 */
[----:B------:R-:W-:Y:S02]  /*8ef0*/  FMNMX.FTZ R5, R206, R5, !PT ;  /* 0x00000005ce057209 */ /* 0x000fe40007810000 */
[----:B--2---:R-:W-:Y:S02]  /*8f00*/  FMNMX.FTZ R31, R176, R31, !PT ;  /* 0x0000001fb01f7209 */ /* 0x004fe40007810000 */
[----:B------:R-:W-:-:S03]  /*8f10*/  FMNMX.FTZ R5, R208, R5, !PT ;  /* 0x00000005d0057209 */ /* 0x000fc60007810000 */
[----:B------:R-:W2:Y:S01]  /*8f20*/  MUFU.TANH R52, R52 ;  /* 0x0000003400347308 */ /* 0x000ea20000002400 */
[----:B------:R-:W-:Y:S02]  /*8f30*/  FMNMX.FTZ R5, R210, R5, !PT ;  /* 0x00000005d2057209 */ /* 0x000fe40007810000 */
[----:B---3--:R-:W-:Y:S02]  /*8f40*/  FMNMX.FTZ R33, R48, R31, !PT ;  /* 0x0000001f30217209 */ /* 0x008fe40007810000 */
[----:B------:R-:W-:-:S03]  /*8f50*/  FMNMX.FTZ R5, R212, R5, !PT ;  /* 0x00000005d4057209 */ /* 0x000fc60007810000 */
[----:B------:R-:W3:Y:S01]  /*8f60*/  MUFU.TANH R54, R54 ;  /* 0x0000003600367308 */ /* 0x000ee20000002400 */
[----:B------:R-:W-:Y:S02]  /*8f70*/  FMNMX.FTZ R5, R214, R5, !PT ;  /* 0x00000005d6057209 */ /* 0x000fe40007810000 */
[----:B-1----:R-:W-:Y:S02]  /*8f80*/  FMNMX.FTZ R33, R50, R33, !PT ;  /* 0x0000002132217209 */ /* 0x002fe40007810000 */
[----:B------:R-:W-:-:S03]  /*8f90*/  FMNMX.FTZ R5, R216, R5, !PT ;  /* 0x00000005d8057209 */ /* 0x000fc60007810000 */
[----:B------:R-:W1:Y:S01]  /*8fa0*/  MUFU.TANH R56, R56 ;  /* 0x0000003800387308 */ /* 0x000e620000002400 */
[----:B------:R-:W-:Y:S02]  /*8fb0*/  FMNMX.FTZ R5, R218, R5, !PT ;  /* 0x00000005da057209 */ /* 0x000fe40007810000 */
[----:B--2---:R-:W-:-:S05]  /*8fc0*/  FMNMX.FTZ R33, R52, R33, !PT ;  /* 0x0000002134217209 */ /* 0x004fca0007810000 */
[----:B------:R-:W2:Y:S01]  /*8fd0*/  MUFU.TANH R58, R58 ;  /* 0x0000003a003a7308 */ /* 0x000ea20000002400 */
[----:B---3--:R-:W-:-:S07]  /*8fe0*/  FMNMX.FTZ R33, R54, R33, !PT ;  /* 0x0000002136217209 */ /* 0x008fce0007810000 */
[----:B------:R-:W3:Y:S01]  /*8ff0*/  MUFU.TANH R60, R60 ;  /* 0x0000003c003c7308 */ /* 0x000ee20000002400 */
[----:B-1----:R-:W-:-:S07]  /*9000*/  FMNMX.FTZ R35, R56, R33, !PT ;  /* 0x0000002138237209 */ /* 0x002fce0007810000 */
[----:B------:R-:W1:Y:S01]  /*9010*/  MUFU.TANH R62, R62 ;  /* 0x0000003e003e7308 */ /* 0x000e620000002400 */
[----:B--2---:R-:W-:-:S07]  /*9020*/  FMNMX.FTZ R35, R58, R35, !PT ;  /* 0x000000233a237209 */ /* 0x004fce0007810000 */
[----:B------:R-:W2:Y:S01]  /*9030*/  MUFU.TANH R64, R64 ;  /* 0x0000004000407308 */ /* 0x000ea20000002400 */
[----:B---3--:R-:W-:-:S07]  /*9040*/  FMNMX.FTZ R35, R60, R35, !PT ;  /* 0x000000233c237209 */ /* 0x008fce0007810000 */
[----:B------:R-:W3:Y:S01]  /*9050*/  MUFU.TANH R66, R66 ;  /* 0x0000004200427308 */ /* 0x000ee20000002400 */
[----:B-1----:R-:W-:-:S07]  /*9060*/  FMNMX.FTZ R35, R62, R35, !PT ;  /* 0x000000233e237209 */ /* 0x002fce0007810000 */
[----:B------:R-:W-:Y:S01]  /*9070*/  MUFU.TANH R72, R72 ;  /* 0x0000004800487308 */ /* 0x000fe20000002400 */
[----:B--2---:R-:W-:-:S07]  /*9080*/  FMNMX.FTZ R39, R64, R35, !PT ;  /* 0x0000002340277209 */ /* 0x004fce0007810000 */
[----:B------:R-:W-:Y:S01]  /*9090*/  MUFU.TANH R74, R74 ;  /* 0x0000004a004a7308 */ /* 0x000fe20000002400 */
[----:B---3--:R-:W-:-:S07]  /*90a0*/  FMNMX.FTZ R39, R66, R39, !PT ;  /* 0x0000002742277209 */ /* 0x008fce0007810000 */
        /* <DEDUP_REMOVED lines=12> */
[----:B------:R-:W-:-:S05]  /*9170*/  UMOV UR11, 0x40000040 ;  /* 0x40000040000b7882 */ /* 0x000fca0000000000 */
[----:B------:R-:W1:Y:S08]  /*9180*/  MUFU.TANH R172, R172 ;  /* 0x000000ac00ac7308 */ /* 0x000e700000002400 */
        /* <DEDUP_REMOVED lines=9> */
[----:B------:R-:W-:-:S04]  /*9220*/  FMNMX.FTZ R5, R224, R5, !PT ;  /* 0x00000005e0057209 */ /* 0x000fc80007810000 */
[----:B------:R-:W-:Y:S02]  /*9230*/  FMNMX.FTZ R5, R226, R5, !PT ;  /* 0x00000005e2057209 */ /* 0x000fe40007810000 */
[----:B-1----:R-:W-:Y:S02]  /*9240*/  FMNMX.FTZ R39, R70, R39, !PT ;  /* 0x0000002746277209 */ /* 0x002fe40007810000 */
        /* <DEDUP_REMOVED lines=9> */
[----:B------:R-:W-:-:S03]  /*92e0*/  FMNMX.FTZ R43, R80, R41, !PT ;  /* 0x00000029502b7209 */ /* 0x000fc60007810000 */
[----:B------:R-:W1:Y:S01]  /*92f0*/  SHFL.BFLY PT, R2, R5, 0x2, 0x1f ;  /* 0x0c401f0005027f89 */ /* 0x000e6200000e0000 */
[----:B------:R-:W-:-:S04]  /*9300*/  FMNMX.FTZ R43, R82, R43, !PT ;  /* 0x0000002b522b7209 */ /* 0x000fc80007810000 */
[----:B--2---:R-:W-:Y:S02]  /*9310*/  FMNMX.FTZ R43, R86, R43, !PT ;  /* 0x0000002b562b7209 */ /* 0x004fe40007810000 */
        /* <DEDUP_REMOVED lines=11> */
[----:B------:R-:W-:Y:S01]  /*93d0*/  MUFU.EX2 R31, R0 ;  /* 0x00000000001f7308 */ /* 0x000fe20000000800 */
[-C--:B------:R-:W-:Y:S01]  /*93e0*/  FMUL.FTZ R2, R2, R5.reuse ;  /* 0x0000000502027220 */ /* 0x080fe20000410000 */
[----:B------:R-:W-:Y:S02]  /*93f0*/  WARPGROUP.DEPBAR.LE gsb0, 0x0 ;  /* 0x00008000000079c5 */ /* 0x000fe40000010000 */
[----:B------:R-:W-:Y:S01]  /*9400*/  WARPGROUP.ARRIVE ;  /* 0x00000000000079c5 */ /* 0x000fe20000000000 */
[----:B------:R-:W-:Y:S01]  /*9410*/  FMUL.FTZ R168, R87, UR5 ;  /* 0x0000000557a87c20 */ /* 0x000fe20008410000 */
[-CC-:B------:R-:W-:Y:S01]  /*9420*/  FFMA.FTZ R170, R14, R5.reuse, -R37.reuse ;  /* 0x000000050eaa7223 */ /* 0x180fe20000010825 */
[-CC-:B------:R-:W-:Y:S01]  /*9430*/  FFMA.FTZ R21, R26, R5.reuse, -R37.reuse ;  /* 0x000000051a157223 */ /* 0x180fe20000010825 */
[----:B------:R1:W-:Y:S01]  /*9440*/  MUFU.EX2 R27, R194 ;  /* 0x000000c2001b7308 */ /* 0x0003e20000000800 */
[-CC-:B------:R-:W-:Y:S01]  /*9450*/  FFMA.FTZ R44, R202, R5.reuse, -R37.reuse ;  /* 0x00000005ca2c7223 */ /* 0x180fe20000010825 */
[----:B------:R-:W-:Y:S01]  /*9460*/  HGMMA.64x128x16.F32.BF16 R88, R164, gdesc[UR8].tnspB, R88, gsb0 ;  /* 0x41e00008a4587df0 */ /* 0x000fe20008001858 */
[----:B------:R-:W-:Y:S01]  /*9470*/  UIADD3 UR10, UR4, 0x280, URZ ;  /* 0x00000280040a7890 */ /* 0x000fe2000fffe03f */
[-CC-:B------:R-:W-:Y:S01]  /*9480*/  FFMA.FTZ R53, R84, R5.reuse, -R37.reuse ;  /* 0x0000000554357223 */ /* 0x180fe20000010825 */
[----:B------:R-:W-:Y:S01]  /*9490*/  UMOV UR11, 0x40000040 ;  /* 0x40000040000b7882 */ /* 0x000fe20000000000 */
[-CC-:B------:R-:W-:Y:S01]  /*94a0*/  FFMA.FTZ R26, R180, R5.reuse, -R37.reuse ;  /* 0x00000005b41a7223 */ /* 0x180fe20000010825 */
[-CC-:B------:R-:W-:Y:S01]  /*94b0*/  FFMA.FTZ R25, R182, R5.reuse, -R37.reuse ;  /* 0x00000005b6197223 */ /* 0x180fe20000010825 */
[----:B------:R-:W2:Y:S01]  /*94c0*/  MUFU.TANH R168, R168 ;  /* 0x000000a800a87308 */ /* 0x000ea20000002400 */
[-CC-:B-1----:R-:W-:Y:S01]  /*94d0*/  FFMA.FTZ R194, R204, R5.reuse, -R37.reuse ;  /* 0x00000005ccc27223 */ /* 0x182fe20000010825 */
        /* <DEDUP_REMOVED lines=9> */
[----:B------:R-:W-:-:S05]  /*9570*/  FFMA.FTZ R84, R234, R5, -R37 ;  /* 0x00000005ea547223 */ /* 0x000fca0000010825 */
[----:B------:R3:W-:Y:S01]  /*9580*/  MUFU.EX2 R35, R206 ;  /* 0x000000ce00237308 */ /* 0x0007e20000000800 */
[----:B--2---:R-:W-:Y:S01]  /*9590*/  FMNMX.FTZ R0, R168, R43, !PT ;  /* 0x0000002ba8007209 */ /* 0x004fe20007810000 */
[-CC-:B------:R-:W-:Y:S01]  /*95a0*/  FFMA.FTZ R43, R218, R5.reuse, -R37.reuse ;  /* 0x00000005da2b7223 */ /* 0x180fe20000010825 */
[----:B-1----:R-:W-:-:S03]  /*95b0*/  FFMA.FTZ R198, R172, R5, -R37 ;  /* 0x00000005acc67223 */ /* 0x002fc60000010825 */
[----:B------:R-:W1:Y:S02]  /*95c0*/  SHFL.BFLY PT, R49, R0, 0x2, 0x1f ;  /* 0x0c401f0000317f89 */ /* 0x000e6400000e0000 */
[----:B------:R-:W-:Y:S01]  /*95d0*/  MUFU.EX2 R2, R2 ;  /* 0x0000000200027308 */ /* 0x000fe20000000800 */
[----:B---3--:R-:W-:-:S07]  /*95e0*/  FFMA.FTZ R206, R232, R5, -R37 ;  /* 0x00000005e8ce7223 */ /* 0x008fce0000010825 */
[----:B------:R-:W-:Y:S08]  /*95f0*/  MUFU.EX2 R15, R15 ;  /* 0x0000000f000f7308 */ /* 0x000ff00000000800 */
[----:B------:R-:W2:Y:S01]  /*9600*/  MUFU.EX2 R170, R170 ;  /* 0x000000aa00aa7308 */ /* 0x000ea20000000800 */
[----:B-1----:R-:W-:Y:S01]  /*9610*/  FMNMX.FTZ R55, R0, R49, !PT ;  /* 0x0000003100377209 */ /* 0x002fe20007810000 */
[----:B------:R-:W-:-:S06]  /*9620*/  FFMA.FTZ R49, R226, R5, -R37 ;  /* 0x00000005e2317223 */ /* 0x000fcc0000010825 */
[----:B------:R-:W-:Y:S01]  /*9630*/  MUFU.EX2 R21, R21 ;  /* 0x0000001500157308 */ /* 0x000fe20000000800 */
[----:B------:R-:W1:Y:S07]  /*9640*/  SHFL.BFLY PT, R14, R55, 0x1, 0x1f ;  /* 0x0c201f00370e7f89 */ /* 0x000e6e00000e0000 */
[----:B------:R-:W3:Y:S01]  /*9650*/  MUFU.EX2 R26, R26 ;  /* 0x0000001a001a7308 */ /* 0x000ee20000000800 */
[----:B--2---:R-:W-:-:S07]  /*9660*/  F2FP.BF16.F32.PACK_AB R180, R170, R15 ;  /* 0x0000000faab4723e */ /* 0x004fce00000010ff */
[----:B------:R-:W-:Y:S08]  /*9670*/  MUFU.EX2 R25, R25 ;  /* 0x0000001900197308 */ /* 0x000ff00000000800 */
[----:B------:R-:W-:Y:S01]  /*9680*/  MUFU.EX2 R44, R44 ;  /* 0x0000002c002c7308 */ /* 0x000fe20000000800 */
[----:B---3--:R-:W-:Y:S02]  /*9690*/  F2FP.BF16.F32.PACK_AB R182, R26, R21 ;  /* 0x000000151ab6723e */ /* 0x008fe400000010ff */
[----:B-1----:R-:W-:-:S05]  /*96a0*/  FMNMX.FTZ R14, R55, R14, !PT ;  /* 0x0000000e370e7209 */ /* 0x002fca0007810000 */
[C---:B------:R-:W-:Y:S01]  /*96b0*/  FADD.FTZ R0, -R14.reuse, R13 ;  /* 0x0000000d0e007221 */ /* 0x040fe20000010100 */
[-C--:B------:R-:W-:Y:S01]  /*96c0*/  FMUL.FTZ R13, R14, R5.reuse ;  /* 0x000000050e0d7220 */ /* 0x080fe20000410000 */
[----:B------:R-:W-:Y:S02]  /*96d0*/  MUFU.EX2 R33, R178 ;  /* 0x000000b200217308 */ /* 0x000fe40000000800 */
[-C--:B------:R-:W-:Y:S01]  /*96e0*/  FMUL.FTZ R0, R0, R5.reuse ;  /* 0x0000000500007220 */ /* 0x080fe20000410000 */
[-CC-:B------:R-:W-:Y:S01]  /*96f0*/  FFMA.FTZ R181, R20, R5.reuse, -R13.reuse ;  /* 0x0000000514b57223 */ /* 0x180fe2000001080d */
[-CC-:B------:R-:W-:Y:S01]  /*9700*/  FFMA.FTZ R20, R24, R5.reuse, -R13.reuse ;  /* 0x0000000518147223 */ /* 0x180fe2000001080d */
[-CC-:B------:R-:W-:Y:S01]  /*9710*/  FFMA.FTZ R183, R28, R5.reuse, -R13.reuse ;  /* 0x000000051cb77223 */ /* 0x180fe2000001080d */
[-CC-:B------:R-:W-:Y:S01]  /*9720*/  FFMA.FTZ R24, R30, R5.reuse, -R13.reuse ;  /* 0x000000051e187223 */ /* 0x180fe2000001080d */
[-CC-:B------:R-:W-:Y:S01]  /*9730*/  FFMA.FTZ R177, R32, R5.reuse, -R13.reuse ;  /* 0x0000000520b17223 */ /* 0x180fe2000001080d */
[----:B------:R-:W-:Y:S01]  /*9740*/  MUFU.EX2 R0, R0 ;  /* 0x0000000000007308 */ /* 0x000fe20000000800 */
[-CC-:B------:R-:W-:Y:S01]  /*9750*/  FFMA.FTZ R32, R42, R5.reuse, -R13.reuse ;  /* 0x000000052a207223 */ /* 0x180fe2000001080d */
[----:B------:R-:W-:Y:S01]  /*9760*/  MOV R42, UR6 ;  /* 0x00000006002a7c02 */ /* 0x000fe20008000f00 */
[-CC-:B------:R-:W-:Y:S01]  /*9770*/  FFMA.FTZ R28, R34, R5.reuse, -R13.reuse ;  /* 0x00000005221c7223 */ /* 0x180fe2000001080d */
[-CC-:B------:R-:W-:Y:S01]  /*9780*/  FFMA.FTZ R179, R36, R5.reuse, -R13.reuse ;  /* 0x0000000524b37223 */ /* 0x180fe2000001080d */
[-CC-:B------:R-:W-:Y:S01]  /*9790*/  FFMA.FTZ R175, R46, R5.reuse, -R13.reuse ;  /* 0x000000052eaf7223 */ /* 0x180fe2000001080d */
[-CC-:B------:R-:W-:Y:S01]  /*97a0*/  FFMA.FTZ R30, R38, R5.reuse, -R13.reuse ;  /* 0x00000005261e7223 */ /* 0x180fe2000001080d */
[----:B------:R-:W-:Y:S01]  /*97b0*/  @!P1 VIADD R42, R42, 0x34860 ;  /* 0x000348602a2a9836 */ /* 0x000fe20000000000 */
[----:B------:R-:W1:Y:S01]  /*97c0*/  MUFU.EX2 R181, R181 ;  /* 0x000000b500b57308 */ /* 0x000e620000000800 */
[-CC-:B------:R-:W-:Y:S01]  /*97d0*/  FFMA.FTZ R173, R40, R5.reuse, -R13.reuse ;  /* 0x0000000528ad7223 */ /* 0x180fe2000001080d */
[-CC-:B------:R-:W-:Y:S01]  /*97e0*/  FFMA.FTZ R34, R176, R5.reuse, -R13.reuse ;  /* 0x00000005b0227223 */ /* 0x180fe2000001080d */
[-CC-:B------:R-:W-:Y:S01]  /*97f0*/  FFMA.FTZ R169, R48, R5.reuse, -R13.reuse ;  /* 0x0000000530a97223 */ /* 0x180fe2000001080d */
[----:B------:R-:W-:Y:S01]  /*9800*/  @!P1 PRMT R46, RZ, 0x654, R42 ;  /* 0x00000654ff2e9816 */ /* 0x000fe2000000002a */
[-CC-:B------:R-:W-:Y:S01]  /*9810*/  FFMA.FTZ R36, R50, R5.reuse, -R13.reuse ;  /* 0x0000000532247223 */ /* 0x180fe2000001080d */
[-CC-:B------:R-:W-:Y:S01]  /*9820*/  FFMA.FTZ R171, R52, R5.reuse, -R13.reuse ;  /* 0x0000000534ab7223 */ /* 0x180fe2000001080d */
[-CC-:B------:R-:W-:Y:S01]  /*9830*/  FFMA.FTZ R38, R54, R5.reuse, -R13.reuse ;  /* 0x0000000536267223 */ /* 0x180fe2000001080d */
[----:B------:R-:W2:Y:S01]  /*9840*/  MUFU.EX2 R20, R20 ;  /* 0x0000001400147308 */ /* 0x000ea20000000800 */
        /* <DEDUP_REMOVED lines=8> */
[----:B-1----:R-:W-:Y:S01]  /*98d0*/  FFMA.FTZ R3, R0, R3, R181 ;  /* 0x0000000300037223 */ /* 0x002fe200000100b5 */
[-CC-:B------:R-:W-:Y:S01]  /*98e0*/  FFMA.FTZ R76, R76, R5.reuse, -R13.reuse ;  /* 0x000000054c4c7223 */ /* 0x180fe2000001080d */
[-CC-:B------:R-:W-:Y:S01]  /*98f0*/  FFMA.FTZ R78, R78, R5.reuse, -R13.reuse ;  /* 0x000000054e4e7223 */ /* 0x180fe2000001080d */
[-CC-:B------:R-:W-:Y:S01]  /*9900*/  FFMA.FTZ R80, R80, R5.reuse, -R13.reuse ;  /* 0x0000000550507223 */ /* 0x180fe2000001080d */
[-CC-:B------:R-:W-:Y:S01]  /*9910*/  FFMA.FTZ R82, R82, R5.reuse, -R13.reuse ;  /* 0x0000000552527223 */ /* 0x180fe2000001080d */
[----:B------:R-:W-:Y:S01]  /*9920*/  FFMA.FTZ R86, R86, R5, -R13 ;  /* 0x0000000556567223 */ /* 0x000fe2000001080d */
[----:B------:R-:W-:Y:S01]  /*9930*/  F2FP.BF16.F32.PACK_AB R174, R44, R31 ;  /* 0x0000001f2cae723e */ /* 0x000fe200000010ff */
[----:B------:R-:W-:Y:S01]  /*9940*/  MUFU.EX2 R24, R24 ;  /* 0x0000001800187308 */ /* 0x000fe20000000800 */
[C---:B--2---:R-:W-:Y:S01]  /*9950*/  FADD.FTZ R42, R20.reuse, R3 ;  /* 0x00000003142a7221 */ /* 0x044fe20000010000 */
[----:B------:R-:W-:-:S06]  /*9960*/  F2FP.BF16.F32.PACK_AB R181, R20, R181 ;  /* 0x000000b514b5723e */ /* 0x000fcc00000010ff */
[----:B------:R-:W-:Y:S01]  /*9970*/  MUFU.EX2 R177, R177 ;  /* 0x000000b100b17308 */ /* 0x000fe20000000800 */
[----:B------:R-:W-:Y:S02]  /*9980*/  WARPGROUP.DEPBAR.LE gsb0, 0x0 ;  /* 0x00008000000079c5 */ /* 0x000fe40000010000 */
[----:B------:R-:W-:Y:S01]  /*9990*/  WARPGROUP.ARRIVE ;  /* 0x00000000000079c5 */ /* 0x000fe20000000000 */
[-CC-:B------:R-:W-:Y:S01]  /*99a0*/  FFMA.FTZ R164, R192, R5.reuse, -R37.reuse ;  /* 0x00000005c0a47223 */ /* 0x180fe20000010825 */
[-CC-:B------:R-:W-:Y:S01]  /*99b0*/  FFMA.FTZ R166, R196, R5.reuse, -R37.reuse ;  /* 0x00000005c4a67223 */ /* 0x180fe20000010825 */
[-CC-:B------:R-:W-:Y:S01]  /*99c0*/  FFMA.FTZ R192, R200, R5.reuse, -R37.reuse ;  /* 0x00000005c8c07223 */ /* 0x180fe20000010825 */
[-CC-:B------:R-:W-:Y:S01]  /*99d0*/  FFMA.FTZ R196, R208, R5.reuse, -R37.reuse ;  /* 0x00000005d0c47223 */ /* 0x180fe20000010825 */
[-C--:B------:R-:W-:Y:S01]  /*99e0*/  FFMA.FTZ R200, R220, R5.reuse, -R37 ;  /* 0x00000005dcc87223 */ /* 0x080fe20000010825 */
[----:B------:R-:W-:Y:S01]  /*99f0*/  HGMMA.64x128x16.F32.BF16 R88, R160, gdesc[UR8].tnspB, R88, gsb0 ;  /* 0x41e00008a0587df0 */ /* 0x000fe20008001858 */
[----:B------:R-:W-:Y:S01]  /*9a00*/  UIADD3 UR10, UR4, 0x300, URZ ;  /* 0x00000300040a7890 */ /* 0x000fe2000fffe03f */
[----:B------:R-:W1:Y:S01]  /*9a10*/  MUFU.EX2 R164, R164 ;  /* 0x000000a400a47308 */ /* 0x000e620000000800 */
[----:B------:R-:W-:Y:S01]  /*9a20*/  UMOV UR11, 0x40000040 ;  /* 0x40000040000b7882 */ /* 0x000fe20000000000 */
[----:B------:R-:W-:Y:S01]  /*9a30*/  UIADD3 UR4, UR4, 0x380, URZ ;  /* 0x0000038004047890 */ /* 0x000fe2000fffe03f */
[-CC-:B------:R-:W-:Y:S01]  /*9a40*/  FFMA.FTZ R165, R56, R5.reuse, -R13.reuse ;  /* 0x0000000538a57223 */ /* 0x180fe2000001080d */
[----:B------:R-:W-:-:S04]  /*9a50*/  FFMA.FTZ R167, R60, R5, -R13 ;  /* 0x000000053ca77223 */ /* 0x000fc8000001080d */
[----:B------:R-:W-:Y:S08]  /*9a60*/  MUFU.EX2 R28, R28 ;  /* 0x0000001c001c7308 */ /* 0x000ff00000000800 */
[----:B------:R-:W-:Y:S01]  /*9a70*/  MUFU.EX2 R179, R179 ;  /* 0x000000b300b37308 */ /* 0x000fe20000000800 */
[----:B-1----:R-:W-:-:S07]  /*9a80*/  F2FP.BF16.F32.PACK_AB R176, R164, R25 ;  /* 0x00000019a4b0723e */ /* 0x002fce00000010ff */
[----:B------:R-:W1:Y:S08]  /*9a90*/  MUFU.EX2 R166, R166 ;  /* 0x000000a600a67308 */ /* 0x000e700000000800 */
[----:B------:R-:W-:Y:S08]  /*9aa0*/  MUFU.EX2 R30, R30 ;  /* 0x0000001e001e7308 */ /* 0x000ff00000000800 */
[----:B------:R-:W-:Y:S01]  /*9ab0*/  MUFU.EX2 R173, R173 ;  /* 0x000000ad00ad7308 */ /* 0x000fe20000000800 */
[----:B-1----:R-:W-:-:S07]  /*9ac0*/  F2FP.BF16.F32.PACK_AB R178, R166, R27 ;  /* 0x0000001ba6b2723e */ /* 0x002fce00000010ff */
[----:B------:R-:W1:Y:S08]  /*9ad0*/  MUFU.EX2 R192, R192 ;  /* 0x000000c000c07308 */ /* 0x000e700000000800 */
[----:B------:R-:W-:Y:S08]  /*9ae0*/  MUFU.EX2 R32, R32 ;  /* 0x0000002000207308 */ /* 0x000ff00000000800 */
        /* <DEDUP_REMOVED lines=14> */
[----:B------:R-:W-:Y:S01]  /*9bd0*/  FFMA.FTZ R162, R216, R5, -R37 ;  /* 0x00000005d8a27223 */ /* 0x000fe20000010825 */
[----:B------:R-:W-:Y:S02]  /*9be0*/  IMAD.U32 R37, RZ, RZ, UR36 ;  /* 0x00000024ff257e24 */ /* 0x000fe4000f8e00ff */
[----:B------:R-:W-:Y:S01]  /*9bf0*/  MUFU.EX2 R40, R40 ;  /* 0x0000002800287308 */ /* 0x000fe20000000800 */
[----:B------:R-:W-:Y:S01]  /*9c00*/  HGMMA.64x128x16.F32.BF16 R88, R156, gdesc[UR8].tnspB, R88, gsb0 ;  /* 0x41e000089c587df0 */ /* 0x000fe20008001858 */
[----:B------:R-:W-:Y:S01]  /*9c10*/  UMOV UR10, UR4 ;  /* 0x00000004000a7c82 */ /* 0x000fe20008000000 */
[----:B------:R-:W-:Y:S01]  /*9c20*/  UMOV UR11, 0x40000040 ;  /* 0x40000040000b7882 */ /* 0x000fe20000000000 */
[----:B------:R-:W-:Y:S01]  /*9c30*/  @!P1 LEA R37, R37, UR38, 0x3 ;  /* 0x0000002625259c11 */ /* 0x000fe2000f8e18ff */
[----:B------:R-:W-:-:S03]  /*9c40*/  UIADD3 UR4, UR7, -0x1, URZ ;  /* 0xffffffff07047890 */ /* 0x000fc6000fffe03f */
[----:B------:R-:W-:Y:S01]  /*9c50*/  MUFU.EX2 R160, R160 ;  /* 0x000000a000a07308 */ /* 0x000fe20000000800 */
[----:B------:R-:W-:-:S03]  /*9c60*/  @!P1 VIADD R37, R37, 0x34840 ;  /* 0x0003484025259836 */ /* 0x000fc60000000000 */
[----:B------:R-:W-:Y:S01]  /*9c70*/  UMOV UR7, UR4 ;  /* 0x0000000400077c82 */ /* 0x000fe20008000000 */
[----:B------:R-:W-:Y:S01]  /*9c80*/  UMOV UR4, UR36 ;  /* 0x0000002400047c82 */ /* 0x000fe20008000000 */
[----:B------:R-:W-:Y:S02]  /*9c90*/  @!P1 PRMT R37, RZ, 0x654, R37 ;  /* 0x00000654ff259816 */ /* 0x000fe40000000025 */
        /* <DEDUP_REMOVED lines=8> */
[----:B------:R-:W-:Y:S01]  /*9d20*/  MUFU.EX2 R68, R68 ;  /* 0x0000004400447308 */ /* 0x000fe20000000800 */
[----:B-1----:R-:W-:-:S07]  /*9d30*/  F2FP.BF16.F32.PACK_AB R161, R66, R64 ;  /* 0x0000004042a1723e */ /* 0x002fce00000010ff */
[----:B------:R-:W-:Y:S08]  /*9d40*/  MUFU.EX2 R200, R200 ;  /* 0x000000c800c87308 */ /* 0x000ff00000000800 */
[----:B------:R-:W1:Y:S08]  /*9d50*/  MUFU.EX2 R70, R70 ;  /* 0x0000004600467308 */ /* 0x000e700000000800 */
[----:B------:R-:W-:Y:S08]  /*9d60*/  MUFU.EX2 R47, R47 ;  /* 0x0000002f002f7308 */ /* 0x000ff00000000800 */
[----:B------:R-:W-:Y:S01]  /*9d70*/  MUFU.EX2 R72, R72 ;  /* 0x0000004800487308 */ /* 0x000fe20000000800 */
[----:B-1----:R-:W-:-:S07]  /*9d80*/  F2FP.BF16.F32.PACK_AB R163, R70, R68 ;  /* 0x0000004446a3723e */ /* 0x002fce00000010ff */
[----:B------:R-:W1:Y:S08]  /*9d90*/  MUFU.EX2 R202, R202 ;  /* 0x000000ca00ca7308 */ /* 0x000e700000000800 */
[----:B------:R-:W2:Y:S08]  /*9da0*/  MUFU.EX2 R74, R74 ;  /* 0x0000004a004a7308 */ /* 0x000eb00000000800 */
[----:B------:R-:W-:Y:S01]  /*9db0*/  MUFU.EX2 R49, R49 ;  /* 0x0000003100317308 */ /* 0x000fe20000000800 */
[----:B------:R-:W-:-:S02]  /*9dc0*/  WARPGROUP.DEPBAR.LE gsb0, 0x0 ;  /* 0x00008000000079c5 */ /* 0x000fc40000010000 */
[----:B------:R-:W-:-:S05]  /*9dd0*/  WARPGROUP.ARRIVE ;  /* 0x00000000000079c5 */ /* 0x000fca0000000000 */
[----:B------:R-:W-:Y:S01]  /*9de0*/  MUFU.EX2 R76, R76 ;  /* 0x0000004c004c7308 */ /* 0x000fe20000000800 */
[----:B-1----:R-:W-:Y:S02]  /*9df0*/  F2FP.BF16.F32.PACK_AB R156, R202, R47 ;  /* 0x0000002fca9c723e */ /* 0x002fe400000010ff */
[----:B--2---:R-:W-:Y:S01]  /*9e00*/  F2FP.BF16.F32.PACK_AB R157, R74, R72 ;  /* 0x000000484a9d723e */ /* 0x004fe200000010ff */
[----:B------:R-:W-:Y:S04]  /*9e10*/  HGMMA.64x128x16.F32.BF16 R88, R152, gdesc[UR8].tnspB, R88, gsb0 ;  /* 0x41e0000898587df0 */ /* 0x000fe80008001858 */
[----:B------:R-:W1:Y:S08]  /*9e20*/  MUFU.EX2 R204, R204 ;  /* 0x000000cc00cc7308 */ /* 0x000e700000000800 */
[----:B------:R-:W2:Y:S08]  /*9e30*/  MUFU.EX2 R78, R78 ;  /* 0x0000004e004e7308 */ /* 0x000eb00000000800 */
[----:B------:R-:W-:Y:S01]  /*9e40*/  MUFU.EX2 R51, R51 ;  /* 0x0000003300337308 */ /* 0x000fe20000000800 */
[----:B-1----:R-:W-:-:S07]  /*9e50*/  F2FP.BF16.F32.PACK_AB R158, R204, R49 ;  /* 0x00000031cc9e723e */ /* 0x002fce00000010ff */
[----:B------:R-:W-:Y:S01]  /*9e60*/  MUFU.EX2 R80, R80 ;  /* 0x0000005000507308 */ /* 0x000fe20000000800 */
[----:B--2---:R-:W-:-:S07]  /*9e70*/  F2FP.BF16.F32.PACK_AB R159, R78, R76 ;  /* 0x0000004c4e9f723e */ /* 0x004fce00000010ff */
[----:B------:R-:W1:Y:S08]  /*9e80*/  MUFU.EX2 R206, R206 ;  /* 0x000000ce00ce7308 */ /* 0x000e700000000800 */
[----:B------:R-:W2:Y:S08]  /*9e90*/  MUFU.EX2 R82, R82 ;  /* 0x0000005200527308 */ /* 0x000eb00000000800 */
[----:B------:R-:W-:Y:S08]  /*9ea0*/  MUFU.EX2 R53, R53 ;  /* 0x0000003500357308 */ /* 0x000ff00000000800 */
[----:B------:R-:W-:Y:S08]  /*9eb0*/  MUFU.EX2 R86, R86 ;  /* 0x0000005600567308 */ /* 0x000ff00000000800 */
[----:B------:R-:W3:Y:S01]  /*9ec0*/  MUFU.EX2 R84, R84 ;  /* 0x0000005400547308 */ /* 0x000ee20000000800 */
[----:B------:R-:W-:-:S02]  /*9ed0*/  WARPGROUP.DEPBAR.LE gsb0, 0x0 ;  /* 0x00008000000079c5 */ /* 0x000fc40000010000 */
[----:B------:R4:W-:Y:S01]  /*9ee0*/  @!P1 SYNCS.ARRIVE.TRANS64.RED.A1T0 RZ, [R37+URZ], RZ ;  /* 0x000000ff25ff99a7 */ /* 0x0009e2000810043f */
[----:B-1----:R-:W-:Y:S02]  /*9ef0*/  F2FP.BF16.F32.PACK_AB R152, R206, R51 ;  /* 0x00000033ce98723e */ /* 0x002fe400000010ff */
[----:B--2---:R-:W-:Y:S02]  /*9f00*/  F2FP.BF16.F32.PACK_AB R153, R82, R80 ;  /* 0x000000505299723e */ /* 0x004fe400000010ff */
[----:B---3--:R-:W-:Y:S01]  /*9f10*/  F2FP.BF16.F32.PACK_AB R154, R84, R53 ;  /* 0x00000035549a723e */ /* 0x008fe200000010ff */
[----:B----4-:R-:W-:Y:S01]  /*9f20*/  FFMA.FTZ R37, R2, R4, R15 ;  /* 0x0000000402257223 */ /* 0x010fe2000001000f */
[----:B------:R1:W-:Y:S03]  /*9f30*/  @!P1 SYNCS.ARRIVE.TRANS64.RED.A1T0 RZ, [R46+URZ], RZ ;  /* 0x000000ff2eff99a7 */ /* 0x0003e6000810043f */
[----:B------:R-:W-:Y:S01]  /*9f40*/  FADD.FTZ R4, R170, R37 ;  /* 0x00000025aa047221 */ /* 0x000fe20000010000 */
[----:B------:R-:W-:Y:S01]  /*9f50*/  FADD.FTZ R37, R183, R42 ;  /* 0x0000002ab7257221 */ /* 0x000fe20000010000 */
[----:B------:R-:W-:-:S02]  /*9f60*/  F2FP.BF16.F32.PACK_AB R183, R24, R183 ;  /* 0x000000b718b7723e */ /* 0x000fc400000010ff */
[----:B------:R-:W-:Y:S01]  /*9f70*/  FADD.FTZ R3, R21, R4 ;  /* 0x0000000415037221 */ /* 0x000fe20000010000 */
[----:B-1----:R-:W-:Y:S01]  /*9f80*/  FADD.FTZ R46, R24, R37 ;  /* 0x00000025182e7221 */ /* 0x002fe20000010000 */
[-CC-:B------:R-:W-:Y:S01]  /*9f90*/  FFMA.FTZ R4, R62, R5.reuse, -R13.reuse ;  /* 0x000000053e047223 */ /* 0x180fe2000001080d */
[----:B------:R-:W-:Y:S01]  /*9fa0*/  FFMA.FTZ R13, R168, R5, -R13 ;  /* 0x00000005a80d7223 */ /* 0x000fe2000001080d */
[----:B------:R-:W-:Y:S01]  /*9fb0*/  FADD.FTZ R42, R26, R3 ;  /* 0x000000031a2a7221 */ /* 0x000fe20000010000 */
[----:B------:R-:W-:Y:S01]  /*9fc0*/  FADD.FTZ R37, R177, R46 ;  /* 0x0000002eb1257221 */ /* 0x000fe20000010000 */
[C---:B------:R-:W-:Y:S02]  /*9fd0*/  F2FP.BF16.F32.PACK_AB R177, R28.reuse, R177 ;  /* 0x000000b11cb1723e */ /* 0x040fe400000010ff */
[----:B------:R-:W-:Y:S01]  /*9fe0*/  FADD.FTZ R3, R25, R42 ;  /* 0x0000002a19037221 */ /* 0x000fe20000010000 */
[----:B------:R-:W-:Y:S01]  /*9ff0*/  FADD.FTZ R46, R28, R37 ;  /* 0x000000251c2e7221 */ /* 0x000fe20000010000 */
[----:B------:R-:W-:Y:S01]  /*a000*/  MUFU.EX2 R4, R4 ;  /* 0x0000000400047308 */ /* 0x000fe20000000800 */
[----:B------:R-:W-:Y:S01]  /*a010*/  F2FP.BF16.F32.PACK_AB R168, R194, R33 ;  /* 0x00000021c2a8723e */ /* 0x000fe200000010ff */
[----:B------:R-:W-:Y:S01]  /*a020*/  FADD.FTZ R42, R164, R3 ;  /* 0x00000003a42a7221 */ /* 0x000fe20000010000 */
[----:B------:R-:W-:Y:S01]  /*a030*/  FADD.FTZ R37, R179, R46 ;  /* 0x0000002eb3257221 */ /* 0x000fe20000010000 */
[----:B------:R-:W-:-:S02]  /*a040*/  F2FP.BF16.F32.PACK_AB R164, R160, R39 ;  /* 0x00000027a0a4723e */ /* 0x000fc400000010ff */
[----:B------:R-:W-:Y:S01]  /*a050*/  FADD.FTZ R3, R27, R42 ;  /* 0x0000002a1b037221 */ /* 0x000fe20000010000 */
[C---:B------:R-:W-:Y:S01]  /*a060*/  FADD.FTZ R46, R30.reuse, R37 ;  /* 0x000000251e2e7221 */ /* 0x040fe20000010000 */
[----:B------:R-:W1:Y:S01]  /*a070*/  MUFU.EX2 R13, R13 ;  /* 0x0000000d000d7308 */ /* 0x000e620000000800 */
[----:B------:R-:W-:Y:S01]  /*a080*/  F2FP.BF16.F32.PACK_AB R179, R30, R179 ;  /* 0x000000b31eb3723e */ /* 0x000fe200000010ff */
[----:B------:R-:W-:Y:S01]  /*a090*/  FADD.FTZ R42, R166, R3 ;  /* 0x00000003a62a7221 */ /* 0x000fe20000010000 */
[----:B------:R-:W-:Y:S01]  /*a0a0*/  FADD.FTZ R37, R173, R46 ;  /* 0x0000002ead257221 */ /* 0x000fe20000010000 */
[----:B------:R-:W-:Y:S02]  /*a0b0*/  F2FP.BF16.F32.PACK_AB R166, R162, R41 ;  /* 0x00000029a2a6723e */ /* 0x000fe400000010ff */
[----:B------:R-:W-:Y:S01]  /*a0c0*/  FADD.FTZ R3, R29, R42 ;  /* 0x0000002a1d037221 */ /* 0x000fe20000010000 */
[C---:B------:R-:W-:Y:S01]  /*a0d0*/  FADD.FTZ R46, R32.reuse, R37 ;  /* 0x00000025202e7221 */ /* 0x040fe20000010000 */
        /* <DEDUP_REMOVED lines=9> */
[----:B-1----:R-:W-:-:S02]  /*a170*/  F2FP.BF16.F32.PACK_AB R155, R13, R86 ;  /* 0x000000560d9b723e */ /* 0x002fc400000010ff */
[----:B------:R-:W-:Y:S01]  /*a180*/  FADD.FTZ R3, R33, R42 ;  /* 0x0000002a21037221 */ /* 0x000fe20000010000 */
[C---:B------:R-:W-:Y:S01]  /*a190*/  FADD.FTZ R26, R36.reuse, R15 ;  /* 0x0000000f241a7221 */ /* 0x040fe20000010000 */
        /* <DEDUP_REMOVED lines=40> */
[----:B------:R-:W-:-:S04]  /*a420*/  FADD.FTZ R3, R53, R4 ;  /* 0x0000000435037221 */ /* 0x000fc80000010000 */
[----:B------:R-:W-:Y:S01]  /*a430*/  FADD.FTZ R4, R84, R3 ;  /* 0x0000000354047221 */ /* 0x000fe20000010000 */
[----:B------:R-:W-:Y:S01]  /*a440*/  FADD.FTZ R3, R13, R15 ;  /* 0x0000000f0d037221 */ /* 0x000fe20000010000 */
[----:B------:R-:W-:Y:S01]  /*a450*/  IMAD.MOV.U32 R13, RZ, RZ, R14 ;  /* 0x000000ffff0d7224 */ /* 0x000fe200078e000e */
[----:B------:R-:W-:Y:S01]  /*a460*/  MOV R15, R12 ;  /* 0x0000000c000f7202 */ /* 0x000fe20000000f00 */
[----:B------:R-:W-:Y:S06]  /*a470*/  @P2 BRA `(.L_x_1892) ;  /* 0xffffffd400c02947 */ /* 0x000fec000383ffff */
.L_x_1883:
        /* <DEDUP_REMOVED lines=67> */
.L_x_1893:
[----:B------:R-:W-:Y:S01]  /*a8b0*/  ULEA UR5, UR36, UR38, 0x3 ;  /* 0x0000002624057291 */ /* 0x000fe2000f8e183f */
[----:B------:R-:W-:-:S05]  /*a8c0*/  IMAD.U32 R0, RZ, RZ, UR46 ;  /* 0x0000002eff007e24 */ /* 0x000fca000f8e00ff */
[----:B------:R-:W-:-:S04]  /*a8d0*/  SHF.L.U32 R0, R0, 0x1f, RZ ;  /* 0x0000001f00007819 */ /* 0x000fc800000006ff */
[----:B------:R1:W2:Y:S01]  /*a8e0*/  SYNCS.PHASECHK.TRANS64.TRYWAIT P2, [UR5+0x34850], R0 ;  /* 0x03485000ff0075a7 */ /* 0x0002a20008040145 */
[----:B------:R-:W-:Y:S05]  /*a8f0*/  @!P0 BRA `(.L_x_1894) ;  /* 0x0000000000048947 */ /* 0x000fea0003800000 */
[----:B------:R-:W-:Y:S01]  /*a900*/  BPT.TRAP 0x1 ;  /* 0x000000040000795c */ /* 0x000fe20000300000 */
.L_x_1894:
[----:B--2---:R-:W-:Y:S05]  /*a910*/  @P2 BRA `(.L_x_1895) ;  /* 0x0000000000082947 */ /* 0x004fea0003800000 */
[----:B------:R-:W2:Y:S02]  /*a920*/  SYNCS.PHASECHK.TRANS64.TRYWAIT P0, [UR5+0x34850], R0 ;  /* 0x03485000ff0075a7 */ /* 0x000ea40008000145 */
[----:B--2---:R-:W-:Y:S05]  /*a930*/  @!P0 BRA `(.L_x_1896) ;  /* 0x0000004c00848947 */ /* 0x004fea0003800000 */
.L_x_1895:
[----:B------:R-:W-:Y:S01]  /*a940*/  UIADD3 UR38, UR38, 0x400, URZ ;  /* 0x0000040026267890 */ /* 0x000fe2000fffe03f */
[----:B------:R-:W-:Y:S01]  /*a950*/  WARPGROUP.ARRIVE ;  /* 0x00000000000079c5 */ /* 0x000fe20000000000 */
[----:B------:R-:W-:Y:S01]  /*a960*/  UMOV UR7, 0x40000040 ;  /* 0x4000004000077882 */ /* 0x000fe20000000000 */
[----:B--2---:R-:W2:Y:S01]  /*a970*/  SHFL.BFLY PT, R7, R4, 0x2, 0x1f ;  /* 0x0c401f0004077f89 */ /* 0x004ea200000e0000 */
[----:B------:R-:W-:Y:S01]  /*a980*/  USHF.R.U32.HI UR38, URZ, 0x4, UR38 ;  /* 0x000000043f267899 */ /* 0x000fe20008011626 */
[----:B------:R-:W-:Y:S02]  /*a990*/  MOV R11, RZ ;  /* 0x000000ff000b7202 */ /* 0x000fe40000000f00 */
[----:B-1----:R-:W1:Y:S01]  /*a9a0*/  SHFL.BFLY PT, R0, R3, 0x2, 0x1f ;  /* 0x0c401f0003007f89 */ /* 0x002e6200000e0000 */
[----:B------:R-:W-:Y:S01]  /*a9b0*/  ULOP3.LUT UR38, UR38, 0x3fff, URZ, 0xc0, !UPT ;  /* 0x00003fff26267892 */ /* 0x000fe2000f8ec03f */
[----:B------:R-:W-:-:S03]  /*a9c0*/  R2UR UR8, R186 ;  /* 0x00000000ba0872ca */ /* 0x000fc600000e0000 */
[----:B------:R-:W-:-:S04]  /*a9d0*/  ULOP3.LUT UR4, UR38, 0x4000000, URZ, 0xfc, !UPT ;  /* 0x0400000026047892 */ /* 0x000fc8000f8efc3f */
[----:B------:R-:W-:Y:S02]  /*a9e0*/  ULEA UR4, UR36, UR4, 0xb ;  /* 0x0000000424047291 */ /* 0x000fe4000f8e583f */
[----:B------:R-:W-:-:S04]  /*a9f0*/  UIADD3 UR36, UR36, 0x1, URZ ;  /* 0x0000000124247890 */ /* 0x000fc8000fffe03f */
[----:B------:R-:W-:Y:S01]  /*aa00*/  UIADD3 UR8, UR8, 0x1, URZ ;  /* 0x0000000108087890 */ /* 0x000fe2000fffe03f */
[----:B------:R-:W-:Y:S01]  /*aa10*/  UMOV UR6, UR4 ;  /* 0x0000000400067c82 */ /* 0x000fe20008000000 */
[----:B------:R-:W-:Y:S01]  /*aa20*/  UISETP.NE.AND UP0, UPT, UR36, 0x2, UPT ;  /* 0x000000022400788c */ /* 0x000fe2000bf05270 */
[----:B------:R-:W-:Y:S01]  /*aa30*/  HGMMA.64x128x16.F32.BF16 R24, R180, gdesc[UR4].tnspB, R24, gsb0 ;  /* 0x41e00004b4187df0 */ /* 0x000fe20008001818 */
[----:B------:R-:W-:Y:S01]  /*aa40*/  UIADD3 UR6, UR4, 0x80, URZ ;  /* 0x0000008004067890 */ /* 0x000fe2000fffe03f */
[----:B--2---:R-:W-:Y:S01]  /*aa50*/  FADD.FTZ R7, R7, R4 ;  /* 0x0000000407077221 */ /* 0x004fe20000010000 */
[----:B------:R-:W-:Y:S01]  /*aa60*/  UMOV UR7, 0x40000040 ;  /* 0x4000004000077882 */ /* 0x000fe20000000000 */
[----:B------:R-:W-:Y:S02]  /*aa70*/  IMAD.MOV.U32 R4, RZ, RZ, RZ ;  /* 0x000000ffff047224 */ /* 0x000fe400078e00ff */
[----:B-1----:R-:W-:Y:S01]  /*aa80*/  FADD.FTZ R2, R0, R3 ;  /* 0x0000000300027221 */ /* 0x002fe20000010000 */
[----:B------:R-:W-:Y:S01]  /*aa90*/  IMAD.U32 R186, RZ, RZ, UR8 ;  /* 0x00000008ffba7e24 */ /* 0x000fe2000f8e00ff */
[----:B------:R-:W1:Y:S01]  /*aaa0*/  SHFL.BFLY PT, R0, R7, 0x1, 0x1f ;  /* 0x0c201f0007007f89 */ /* 0x000e6200000e0000 */
[----:B------:R-:W-:-:S03]  /*aab0*/  USEL UR36, UR36, URZ, UP0 ;  /* 0x0000003f24247287 */ /* 0x000fc60008000000 */
[----:B------:R-:W2:Y:S01]  /*aac0*/  SHFL.BFLY PT, R9, R2, 0x1, 0x1f ;  /* 0x0c201f0002097f89 */ /* 0x000ea200000e0000 */
[----:B-1----:R-:W-:Y:S01]  /*aad0*/  FADD.FTZ R10, R7, R0 ;  /* 0x00000000070a7221 */ /* 0x002fe20000010000 */
[----:B------:R-:W-:Y:S01]  /*aae0*/  MOV R7, UR5 ;  /* 0x0000000500077c02 */ /* 0x000fe20008000f00 */
[----:B------:R-:W-:Y:S02]  /*aaf0*/  IMAD.MOV.U32 R0, RZ, RZ, -0x800000 ;  /* 0xff800000ff007424 */ /* 0x000fe400078e00ff */
[----:B--2---:R-:W-:Y:S01]  /*ab00*/  FADD.FTZ R9, R2, R9 ;  /* 0x0000000902097221 */ /* 0x004fe20000010000 */
[----:B------:R-:W-:Y:S01]  /*ab10*/  FSETP.NE.FTZ.AND P0, PT, R10, RZ, PT ;  /* 0x000000ff0a00720b */ /* 0x000fe20003f15000 */
[----:B------:R-:W-:Y:S02]  /*ab20*/  @!P1 VIADD R7, R7, 0x34860 ;  /* 0x0003486007079836 */ /* 0x000fe40000000000 */
[----:B------:R-:W-:Y:S01]  /*ab30*/  IMAD.MOV.U32 R2, RZ, RZ, -0x800000 ;  /* 0xff800000ff027424 */ /* 0x000fe200078e00ff */
[----:B------:R-:W-:-:S02]  /*ab40*/  FSETP.NE.FTZ.AND P2, PT, R9, RZ, PT ;  /* 0x000000ff0900720b */ /* 0x000fc40003f55000 */
[----:B------:R-:W-:-:S07]  /*ab50*/  @!P1 PRMT R7, RZ, 0x654, R7 ;  /* 0x00000654ff079816 */ /* 0x000fce0000000007 */
[----:B------:R-:W1:Y:S01]  /*ab60*/  @P0 MUFU.LG2 R6, R10 ;  /* 0x0000000a00060308 */ /* 0x000e620000000c00 */
[----:B------:R-:W-:-:S03]  /*ab70*/  @P0 FMUL.FTZ R3, R5, 0.69314718246459960938 ;  /* 0x3f31721805030820 */ /* 0x000fc60000410000 */
[----:B------:R-:W-:-:S04]  /*ab80*/  @P2 FMUL.FTZ R20, R5, 0.69314718246459960938 ;  /* 0x3f31721805142820 */ /* 0x000fc80000410000 */
[----:B------:R-:W2:Y:S08]  /*ab90*/  @P2 MUFU.LG2 R8, R9 ;  /* 0x0000000900082308 */ /* 0x000eb00000000c00 */
[----:B------:R-:W3:Y:S01]  /*aba0*/  @P0 MUFU.RCP R4, R10 ;  /* 0x0000000a00040308 */ /* 0x000ee20000001000 */
[----:B-1----:R-:W-:-:S04]  /*abb0*/  @P0 FMUL.FTZ R6, R6, 0.69314718246459960938 ;  /* 0x3f31721806060820 */ /* 0x002fc80000410000 */
[----:B------:R-:W-:Y:S01]  /*abc0*/  @P0 FFMA.FTZ R2, R3, R12, R6 ;  /* 0x0000000c03020223 */ /* 0x000fe20000010006 */
[----:B------:R-:W-:Y:S02]  /*abd0*/  PLOP3.LUT P0, PT, PT, PT, PT, 0x8, 0x0 ;  /* 0x000000000000781c */ /* 0x000fe40003f0e170 */
[----:B------:R-:W1:Y:S01]  /*abe0*/  @P2 MUFU.RCP R11, R9 ;  /* 0x00000009000b2308 */ /* 0x000e620000001000 */
        /* <DEDUP_REMOVED lines=40> */
[-C--:B---3--:R-:W-:Y:S01]  /*ae70*/  FMUL.FTZ R10, R24, R4.reuse ;  /* 0x00000004180a7220 */ /* 0x088fe20000410000 */
        /* <DEDUP_REMOVED lines=31> */
[-C--:B-1----:R-:W-:Y:S01]  /*b070*/  FMUL.FTZ R9, R26, R11.reuse ;  /* 0x0000000b1a097220 */ /* 0x082fe20000410000 */
        /* <DEDUP_REMOVED lines=31> */
.L_x_1866:
        /* <DEDUP_REMOVED lines=8> */
[----:B------:R-:W-:Y:S01]  /*b2f0*/  IADD3 R31, R23, UR42, RZ ;  /* 0x0000002a171f7c10 */ /* 0x000fe2000fffe0ff */
[----:B------:R-:W-:Y:S01]  /*b300*/  BAR.SYNC.DEFER_BLOCKING 0x1, 0x100 ;  /* 0x0044000000007b1d */ /* 0x000fe20000010000 */
[C---:B------:R-:W-:Y:S01]  /*b310*/  IADD3 R27, P2, R16.reuse, 0x20, RZ ;  /* 0x00000020101b7810 */ /* 0x040fe20007f5e0ff */
[----:B------:R-:W-:Y:S01]  /*b320*/  USHF.R.S32.HI UR5, URZ, 0x1f, UR43 ;  /* 0x0000001f3f057899 */ /* 0x000fe2000801142b */
[C---:B------:R-:W-:Y:S01]  /*b330*/  IADD3 R15, P4, R16.reuse, 0x4000, RZ ;  /* 0x00004000100f7810 */ /* 0x040fe20007f9e0ff */
[----:B------:R-:W-:Y:S01]  /*b340*/  VIADD R4, R31, 0x8 ;  /* 0x000000081f047836 */ /* 0x000fe20000000000 */
[C---:B------:R-:W-:Y:S01]  /*b350*/  LOP3.LUT R5, R16.reuse, 0x380, RZ, 0xc0, !PT ;  /* 0x0000038010057812 */ /* 0x040fe200078ec0ff */
[----:B------:R-:W-:Y:S01]  /*b360*/  ULDC UR10, c[0x0][0xa88] ;  /* 0x0002a200000a7ab9 */ /* 0x000fe20000000800 */
[C---:B------:R-:W-:Y:S01]  /*b370*/  IADD3 R11, P6, R16.reuse, 0x40, RZ ;  /* 0x00000040100b7810 */ /* 0x040fe20007fde0ff */
[----:B------:R-:W1:Y:S01]  /*b380*/  LDC.64 R88, c[0x0][0xb78] ;  /* 0x0002de00ff587b82 */ /* 0x000e620000000a00 */
[----:B------:R-:W-:Y:S01]  /*b390*/  LOP3.LUT R26, R27, 0x380, RZ, 0xc0, !PT ;  /* 0x000003801b1a7812 */ /* 0x000fe200078ec0ff */
[----:B------:R-:W-:Y:S01]  /*b3a0*/  ULDC.64 UR8, c[0x0][0xb70] ;  /* 0x0002dc0000087ab9 */ /* 0x000fe20000000a00 */
[----:B------:R-:W-:Y:S01]  /*b3b0*/  LOP3.LUT P0, RZ, R187, 0x3, RZ, 0xc0, !PT ;  /* 0x00000003bbff7812 */ /* 0x000fe2000780c0ff */
[----:B------:R-:W-:Y:S01]  /*b3c0*/  UIMAD UR5, UR5, UR8, URZ ;  /* 0x00000008050572a4 */ /* 0x000fe2000f8e023f */
[----:B------:R-:W-:Y:S01]  /*b3d0*/  LOP3.LUT R14, R15, 0x380, RZ, 0xc0, !PT ;  /* 0x000003800f0e7812 */ /* 0x000fe200078ec0ff */
[----:B------:R-:W-:Y:S01]  /*b3e0*/  UIMAD.WIDE.U32 UR6, UR43, UR8, URZ ;  /* 0x000000082b0672a5 */ /* 0x000fe2000f8e003f */
[----:B------:R-:W-:Y:S01]  /*b3f0*/  IADD3 R21, P5, R16, 0x60, RZ ;  /* 0x0000006010157810 */ /* 0x000fe20007fbe0ff */
[----:B------:R-:W-:Y:S01]  /*b400*/  USHF.R.S32.HI UR8, URZ, 0x1f, UR44 ;  /* 0x0000001f3f087899 */ /* 0x000fe2000801142c */
[----:B------:R-:W-:Y:S01]  /*b410*/  SHF.R.U64 R5, R5, 0x3, RZ ;  /* 0x0000000305057819 */ /* 0x000fe200000012ff */
[----:B------:R-:W-:Y:S01]  /*b420*/  UIMAD UR5, UR43, UR9, UR5 ;  /* 0x000000092b0572a4 */ /* 0x000fe2000f8e0205 */
[----:B------:R-:W-:Y:S01]  /*b430*/  LOP3.LUT R24, R11, 0x380, RZ, 0xc0, !PT ;  /* 0x000003800b187812 */ /* 0x000fe200078ec0ff */
[----:B------:R-:W-:Y:S01]  /*b440*/  ULDC.64 UR12, c[0x0][0x208] ;  /* 0x00008200000c7ab9 */ /* 0x000fe20000000a00 */
[----:B------:R-:W-:Y:S01]  /*b450*/  SHF.R.U64 R26, R26, 0x3, RZ ;  /* 0x000000031a1a7819 */ /* 0x000fe200000012ff */
[----:B------:R-:W-:Y:S01]  /*b460*/  UIADD3 UR5, UR7, UR5, URZ ;  /* 0x0000000507057290 */ /* 0x000fe2000fffe03f */
[----:B------:R-:W-:-:S02]  /*b470*/  ISETP.GE.OR P1, PT, R4, UR10, P0 ;  /* 0x0000000a04007c0c */ /* 0x000fc40008726670 */
[----:B------:R-:W-:Y:S02]  /*b480*/  SHF.R.U64 R14, R14, 0x3, RZ ;  /* 0x000000030e0e7819 */ /* 0x000fe400000012ff */
[----:B------:R-:W-:Y:S02]  /*b490*/  LOP3.LUT R20, R21, 0x380, RZ, 0xc0, !PT ;  /* 0x0000038015147812 */ /* 0x000fe400078ec0ff */
[----:B------:R-:W-:Y:S01]  /*b4a0*/  LOP3.LUT R4, R5, R16, RZ, 0x3c, !PT ;  /* 0x0000001005047212 */ /* 0x000fe200078e3cff */
[----:B------:R-:W-:Y:S01]  /*b4b0*/  IMAD.MOV.U32 R5, RZ, RZ, R17 ;  /* 0x000000ffff057224 */ /* 0x000fe200078e0011 */
[----:B------:R-:W-:Y:S02]  /*b4c0*/  SHF.R.U64 R24, R24, 0x3, RZ ;  /* 0x0000000318187819 */ /* 0x000fe400000012ff */
[----:B------:R-:W-:Y:S02]  /*b4d0*/  LOP3.LUT R26, R26, R27, RZ, 0x3c, !PT ;  /* 0x0000001b1a1a7212 */ /* 0x000fe400078e3cff */
[----:B------:R-:W-:-:S02]  /*b4e0*/  LOP3.LUT R14, R14, R15, RZ, 0x3c, !PT ;  /* 0x0000000f0e0e7212 */ /* 0x000fc400078e3cff */
[----:B------:R-:W-:Y:S02]  /*b4f0*/  IADD3.X R27, RZ, R17, RZ, P2, !PT ;  /* 0x00000011ff1b7210 */ /* 0x000fe400017fe4ff */
[----:B------:R-:W-:Y:S02]  /*b500*/  SHF.R.U64 R20, R20, 0x3, RZ ;  /* 0x0000000314147819 */ /* 0x000fe400000012ff */
[----:B------:R-:W-:Y:S02]  /*b510*/  IADD3 R15, P2, R16, 0x4040, RZ ;  /* 0x00004040100f7810 */ /* 0x000fe40007f5e0ff */
[----:B------:R-:W-:Y:S02]  /*b520*/  LOP3.LUT R24, R24, R11, RZ, 0x3c, !PT ;  /* 0x0000000b18187212 */ /* 0x000fe400078e3cff */
[----:B------:R-:W-:Y:S02]  /*b530*/  MOV R11, R4 ;  /* 0x00000004000b7202 */ /* 0x000fe40000000f00 */
[----:B------:R-:W-:Y:S01]  /*b540*/  F2FP.BF16.F32.PACK_AB R4, R25, R10 ;  /* 0x0000000a1904723e */ /* 0x000fe200000010ff */
[----:B------:R-:W-:Y:S01]  /*b550*/  IMAD.X R25, RZ, RZ, R17, P6 ;  /* 0x000000ffff197224 */ /* 0x000fe200030e0611 */
[----:B------:R-:W-:-:S02]  /*b560*/  LOP3.LUT R20, R20, R21, RZ, 0x3c, !PT ;  /* 0x0000001514147212 */ /* 0x000fc400078e3cff */
[C---:B------:R-:W-:Y:S02]  /*b570*/  IADD3 R13, P3, R16.reuse, 0x4020, RZ ;  /* 0x00004020100d7810 */ /* 0x040fe40007f7e0ff */
[----:B------:R-:W-:Y:S02]  /*b580*/  LOP3.LUT R10, R15, 0x380, RZ, 0xc0, !PT ;  /* 0x000003800f0a7812 */ /* 0x000fe400078ec0ff */
[----:B------:R-:W-:Y:S02]  /*b590*/  IADD3 R21, P6, R16, 0x4060, RZ ;  /* 0x0000406010157810 */ /* 0x000fe40007fde0ff */
[----:B------:R-:W-:Y:S02]  /*b5a0*/  F2FP.BF16.F32.PACK_AB R5, R8, R9 ;  /* 0x000000090805723e */ /* 0x000fe400000010ff */
[----:B------:R-:W-:Y:S02]  /*b5b0*/  F2FP.BF16.F32.PACK_AB R6, R6, R3 ;  /* 0x000000030606723e */ /* 0x000fe400000010ff */
[----:B------:R-:W-:-:S02]  /*b5c0*/  F2FP.BF16.F32.PACK_AB R7, R7, R30 ;  /* 0x0000001e0707723e */ /* 0x000fc400000010ff */
[----:B------:R-:W-:Y:S02]  /*b5d0*/  LOP3.LUT R12, R13, 0x380, RZ, 0xc0, !PT ;  /* 0x000003800d0c7812 */ /* 0x000fe400078ec0ff */
[----:B------:R-:W-:Y:S01]  /*b5e0*/  SHF.R.U64 R10, R10, 0x3, RZ ;  /* 0x000000030a0a7819 */ /* 0x000fe200000012ff */
[----:B------:R2:W-:Y:S01]  /*b5f0*/  STSM.16.M88.4 [R11], R4 ;  /* 0x000000040b007844 */ /* 0x0005e20000000200 */
[----:B------:R-:W-:Y:S02]  /*b600*/  LOP3.LUT R8, R21, 0x380, RZ, 0xc0, !PT ;  /* 0x0000038015087812 */ /* 0x000fe400078ec0ff */
[----:B------:R-:W-:Y:S02]  /*b610*/  SHF.R.U64 R12, R12, 0x3, RZ ;  /* 0x000000030c0c7819 */ /* 0x000fe400000012ff */
[----:B------:R-:W-:Y:S02]  /*b620*/  LOP3.LUT R10, R10, R15, RZ, 0x3c, !PT ;  /* 0x0000000f0a0a7212 */ /* 0x000fe400078e3cff */
[----:B------:R-:W-:-:S02]  /*b630*/  SHF.R.U64 R8, R8, 0x3, RZ ;  /* 0x0000000308087819 */ /* 0x000fc400000012ff */
[----:B------:R-:W-:Y:S02]  /*b640*/  MOV R28, R24 ;  /* 0x00000018001c7202 */ /* 0x000fe40000000f00 */
[----:B------:R-:W-:Y:S01]  /*b650*/  LOP3.LUT R12, R12, R13, RZ, 0x3c, !PT ;  /* 0x0000000d0c0c7212 */ /* 0x000fe200078e3cff */
[--C-:B------:R-:W-:Y:S01]  /*b660*/  IMAD.X R13, RZ, RZ, R17.reuse, P3 ;  /* 0x000000ffff0d7224 */ /* 0x100fe200018e0611 */
[----:B------:R-:W-:Y:S01]  /*b670*/  LOP3.LUT R8, R8, R21, RZ, 0x3c, !PT ;  /* 0x0000001508087212 */ /* 0x000fe200078e3cff */
[--C-:B------:R-:W-:Y:S01]  /*b680*/  IMAD.X R21, RZ, RZ, R17.reuse, P5 ;  /* 0x000000ffff157224 */ /* 0x100fe200028e0611 */
[----:B------:R-:W-:Y:S01]  /*b690*/  IADD3.X R9, RZ, R17, RZ, P6, !PT ;  /* 0x00000011ff097210 */ /* 0x000fe200037fe4ff */
[----:B--2---:R-:W-:Y:S01]  /*b6a0*/  IMAD.X R11, RZ, RZ, R17, P2 ;  /* 0x000000ffff0b7224 */ /* 0x004fe200010e0611 */
[----:B------:R-:W-:Y:S02]  /*b6b0*/  MOV R29, R26 ;  /* 0x0000001a001d7202 */ /* 0x000fe40000000f00 */
[----:B------:R-:W-:-:S02]  /*b6c0*/  IADD3.X R15, RZ, R17, RZ, P4, !PT ;  /* 0x00000011ff0f7210 */ /* 0x000fc400027fe4ff */
[----:B------:R-:W-:Y:S01]  /*b6d0*/  MOV R24, R10 ;  /* 0x0000000a00187202 */ /* 0x000fe20000000f00 */
[----:B-1----:R-:W-:Y:S01]  /*b6e0*/  IMAD R10, R88, UR8, RZ ;  /* 0x00000008580a7c24 */ /* 0x002fe2000f8e02ff */
[----:B------:R-:W-:Y:S02]  /*b6f0*/  F2FP.BF16.F32.PACK_AB R4, R33, R32 ;  /* 0x000000202104723e */ /* 0x000fe400000010ff */
[----:B------:R-:W-:Y:S01]  /*b700*/  F2FP.BF16.F32.PACK_AB R5, R35, R34 ;  /* 0x000000222305723e */ /* 0x000fe200000010ff */
[----:B------:R-:W-:Y:S01]  /*b710*/  IMAD R30, R89, UR44, R10 ;  /* 0x0000002c591e7c24 */ /* 0x000fe2000f8e020a */
[----:B------:R-:W-:Y:S02]  /*b720*/  F2FP.BF16.F32.PACK_AB R6, R37, R36 ;  /* 0x000000242506723e */ /* 0x000fe400000010ff */
[----:B------:R-:W-:Y:S02]  /*b730*/  F2FP.BF16.F32.PACK_AB R7, R39, R38 ;  /* 0x000000262707723e */ /* 0x000fe400000010ff */
[----:B------:R-:W-:-:S02]  /*b740*/  MOV R3, R8 ;  /* 0x0000000800037202 */ /* 0x000fc40000000f00 */
[----:B------:R-:W-:Y:S01]  /*b750*/  MOV R26, R14 ;  /* 0x0000000e001a7202 */ /* 0x000fe20000000f00 */
[----:B------:R1:W-:Y:S01]  /*b760*/  STSM.16.M88.4 [R29], R4 ;  /* 0x000000041d007844 */ /* 0x0003e20000000200 */
[----:B------:R-:W-:Y:S02]  /*b770*/  MOV R25, R12 ;  /* 0x0000000c00197202 */ /* 0x000fe40000000f00 */
[----:B------:R-:W-:Y:S02]  /*b780*/  F2FP.BF16.F32.PACK_AB R8, R41, R40 ;  /* 0x000000282908723e */ /* 0x000fe400000010ff */
[----:B------:R-:W-:Y:S02]  /*b790*/  F2FP.BF16.F32.PACK_AB R9, R43, R42 ;  /* 0x0000002a2b09723e */ /* 0x000fe400000010ff */
[----:B------:R-:W-:Y:S02]  /*b7a0*/  F2FP.BF16.F32.PACK_AB R10, R45, R44 ;  /* 0x0000002c2d0a723e */ /* 0x000fe400000010ff */
[----:B------:R-:W-:-:S02]  /*b7b0*/  F2FP.BF16.F32.PACK_AB R11, R47, R46 ;  /* 0x0000002e2f0b723e */ /* 0x000fc400000010ff */
[----:B------:R-:W-:Y:S01]  /*b7c0*/  MOV R27, R20 ;  /* 0x00000014001b7202 */ /* 0x000fe20000000f00 */
[----:B------:R-:W-:Y:S01]  /*b7d0*/  IMAD.U32 R21, RZ, RZ, UR7 ;  /* 0x00000007ff157e24 */ /* 0x000fe2000f8e00ff */
[----:B------:R-:W-:Y:S01]  /*b7e0*/  F2FP.BF16.F32.PACK_AB R12, R49, R48 ;  /* 0x00000030310c723e */ /* 0x000fe200000010ff */
[----:B------:R-:W-:Y:S01]  /*b7f0*/  STSM.16.M88.4 [R28], R8 ;  /* 0x000000081c007844 */ /* 0x000fe20000000200 */
[----:B------:R-:W-:Y:S01]  /*b800*/  F2FP.BF16.F32.PACK_AB R13, R51, R50 ;  /* 0x00000032330d723e */ /* 0x000fe200000010ff */
[----:B------:R-:W-:Y:S01]  /*b810*/  IMAD.U32 R20, RZ, RZ, UR6 ;  /* 0x00000006ff147e24 */ /* 0x000fe2000f8e00ff */
[----:B------:R-:W-:Y:S01]  /*b820*/  F2FP.BF16.F32.PACK_AB R14, R53, R52 ;  /* 0x00000034350e723e */ /* 0x000fe200000010ff */
[----:B------:R-:W-:Y:S01]  /*b830*/  ULDC.64 UR6, c[0x0][0xb40] ;  /* 0x0002d00000067ab9 */ /* 0x000fe20000000a00 */
[----:B------:R-:W-:Y:S02]  /*b840*/  F2FP.BF16.F32.PACK_AB R15, R55, R54 ;  /* 0x00000036370f723e */ /* 0x000fe400000010ff */
[----:B------:R-:W-:-:S02]  /*b850*/  F2FP.BF16.F32.PACK_AB R64, R65, R64 ;  /* 0x000000404140723e */ /* 0x000fc400000010ff */
[----:B-1----:R-:W-:Y:S01]  /*b860*/  F2FP.BF16.F32.PACK_AB R4, R57, R56 ;  /* 0x000000383904723e */ /* 0x002fe200000010ff */
[----:B------:R-:W-:Y:S01]  /*b870*/  STSM.16.M88.4 [R27], R12 ;  /* 0x0000000c1b007844 */ /* 0x000fe20000000200 */
[----:B------:R-:W-:Y:S02]  /*b880*/  F2FP.BF16.F32.PACK_AB R5, R59, R58 ;  /* 0x0000003a3b05723e */ /* 0x000fe400000010ff */
[----:B------:R-:W-:Y:S02]  /*b890*/  F2FP.BF16.F32.PACK_AB R6, R61, R60 ;  /* 0x0000003c3d06723e */ /* 0x000fe400000010ff */
[----:B------:R-:W-:Y:S02]  /*b8a0*/  F2FP.BF16.F32.PACK_AB R7, R63, R62 ;  /* 0x0000003e3f07723e */ /* 0x000fe400000010ff */
[----:B------:R-:W-:Y:S02]  /*b8b0*/  F2FP.BF16.F32.PACK_AB R65, R67, R66 ;  /* 0x000000424341723e */ /* 0x000fe400000010ff */
[----:B------:R-:W-:Y:S01]  /*b8c0*/  F2FP.BF16.F32.PACK_AB R72, R73, R72 ;  /* 0x000000484948723e */ /* 0x000fe200000010ff */
[----:B------:R1:W-:Y:S01]  /*b8d0*/  STSM.16.M88.4 [R26], R4 ;  /* 0x000000041a007844 */ /* 0x0003e20000000200 */
[----:B------:R-:W-:-:S02]  /*b8e0*/  F2FP.BF16.F32.PACK_AB R66, R69, R68 ;  /* 0x000000444542723e */ /* 0x000fc400000010ff */
[----:B------:R-:W-:Y:S01]  /*b8f0*/  F2FP.BF16.F32.PACK_AB R67, R71, R70 ;  /* 0x000000464743723e */ /* 0x000fe200000010ff */
[----:B------:R-:W2:Y:S01]  /*b900*/  SHFL.IDX PT, R6, R189, RZ, 0x1f ;  /* 0x00001fffbd067589 */ /* 0x000ea200000e0000 */
[----:B------:R-:W-:Y:S02]  /*b910*/  F2FP.BF16.F32.PACK_AB R73, R75, R74 ;  /* 0x0000004a4b49723e */ /* 0x000fe400000010ff */
[----:B------:R-:W-:Y:S01]  /*b920*/  F2FP.BF16.F32.PACK_AB R80, R81, R80 ;  /* 0x000000505150723e */ /* 0x000fe200000010ff */
[----:B------:R3:W-:Y:S01]  /*b930*/  STSM.16.M88.4 [R25], R64 ;  /* 0x0000004019007844 */ /* 0x0007e20000000200 */
[----:B------:R-:W-:Y:S02]  /*b940*/  F2FP.BF16.F32.PACK_AB R74, R77, R76 ;  /* 0x0000004c4d4a723e */ /* 0x000fe400000010ff */
[----:B------:R-:W-:Y:S02]  /*b950*/  F2FP.BF16.F32.PACK_AB R75, R79, R78 ;  /* 0x0000004e4f4b723e */ /* 0x000fe400000010ff */
[----:B------:R-:W-:-:S02]  /*b960*/  F2FP.BF16.F32.PACK_AB R81, R83, R82 ;  /* 0x000000525351723e */ /* 0x000fc400000010ff */
[----:B------:R-:W-:Y:S01]  /*b970*/  F2FP.BF16.F32.PACK_AB R82, R85, R84 ;  /* 0x000000545552723e */ /* 0x000fe200000010ff */
[----:B------:R3:W-:Y:S01]  /*b980*/  STSM.16.M88.4 [R24], R72 ;  /* 0x0000004818007844 */ /* 0x0007e20000000200 */
[----:B------:R-:W-:Y:S02]  /*b990*/  F2FP.BF16.F32.PACK_AB R83, R87, R86 ;  /* 0x000000565753723e */ /* 0x000fe400000010ff */
[----:B------:R-:W-:Y:S02]  /*b9a0*/  MOV R21, UR5 ;  /* 0x0000000500157c02 */ /* 0x000fe40008000f00 */
[----:B------:R-:W-:Y:S01]  /*b9b0*/  SHF.R.S32.HI R29, RZ, 0x1f, R31 ;  /* 0x0000001fff1d7819 */ /* 0x000fe2000001141f */
[----:B------:R3:W-:Y:S01]  /*b9c0*/  STSM.16.M88.4 [R3], R80 ;  /* 0x0000005003007844 */ /* 0x0007e20000000200 */
[C---:B------:R-:W-:Y:S01]  /*b9d0*/  ISETP.GE.OR P0, PT, R31.reuse, UR10, P0 ;  /* 0x0000000a1f007c0c */ /* 0x040fe20008706670 */
[----:B------:R-:W-:Y:S01]  /*b9e0*/  IMAD.WIDE.U32 R20, R88, UR44, R20 ;  /* 0x0000002c58147c25 */ /* 0x000fe2000f8e0014 */
[----:B------:R-:W-:Y:S01]  /*b9f0*/  @!PT LDS RZ, [RZ] ;  /* 0x00000000fffff984 */ /* 0x000fe20000000800 */
[----:B------:R-:W-:Y:S01]  /*ba00*/  @!PT LDS RZ, [RZ] ;  /* 0x00000000fffff984 */ /* 0x000fe20000000800 */
[----:B------:R-:W-:Y:S01]  /*ba10*/  @!PT LDS RZ, [RZ] ;  /* 0x00000000fffff984 */ /* 0x000fe20000000800 */
[----:B------:R4:W-:Y:S06]  /*ba20*/  MEMBAR.ALL.CTA ;  /* 0x0000000000007992 */ /* 0x0009ec0000008000 */
[----:B----4-:R-:W4:Y:S02]  /*ba30*/  FENCE.VIEW.ASYNC.S ;  /* 0x00000000000073c6 */ /* 0x010f240000000000 */
[----:B----4-:R-:W-:Y:S06]  /*ba40*/  BAR.ARV 0x1, 0x120 ;  /* 0x0044800000007b1d */ /* 0x010fec0000002000 */
[----:B------:R-:W-:-:S04]  /*ba50*/  IADD3 R20, P2, R31, R20, RZ ;  /* 0x000000141f147210 */ /* 0x000fc80007f5e0ff */
[----:B------:R-:W-:Y:S02]  /*ba60*/  IADD3.X R29, R29, R21, R30, P2, !PT ;  /* 0x000000151d1d7210 */ /* 0x000fe400017fe41e */
[----:B-1----:R-:W-:-:S04]  /*ba70*/  LEA R4, P2, R20, UR6, 0x2 ;  /* 0x0000000614047c11 */ /* 0x002fc8000f8410ff */
[----:B------:R-:W-:-:S05]  /*ba80*/  LEA.HI.X R5, R20, UR7, R29, 0x2, P2 ;  /* 0x0000000714057c11 */ /* 0x000fca00090f141d */
        /* <DEDUP_REMOVED lines=25> */
.L_x_1900:
[----:B------:R-:W-:Y:S05]  /*bc20*/  BSYNC B0 ;  /* 0x0000000000007941 */ /* 0x000fea0003800000 */
.L_x_1899:
[----:B------:R-:W-:Y:S05]  /*bc30*/  BRA `(.L_x_1898) ;  /* 0x0000000800307947 */ /* 0x000fea0003800000 */
.L_x_1897:
        /* <DEDUP_REMOVED lines=10> */
[----:B------:R-:W-:Y:S01]  /*bce0*/  IMAD.U32 R2, RZ, RZ, UR42 ;  /* 0x0000002aff027e24 */ /* 0x000fe2000f8e00ff */
[----:B------:R-:W-:-:S04]  /*bcf0*/  ULDC UR5, c[0x0][0xa88] ;  /* 0x0002a20000057ab9 */ /* 0x000fc80000000800 */
[----:B----4-:R-:W-:-:S04]  /*bd00*/  IADD3 R2, R2, -0x80, R0 ;  /* 0xffffff8002027810 */ /* 0x010fc80007ffe000 */
[----:B------:R-:W-:-:S13]  /*bd10*/  ISETP.GE.AND P0, PT, R2, UR5, PT ;  /* 0x0000000502007c0c */ /* 0x000fda000bf06270 */
[----:B------:R-:W-:Y:S05]  /*bd20*/  @P0 BRA `(.L_x_1902) ;  /* 0x0000000000440947 */ /* 0x000fea0003800000 */
[----:B------:R-:W4:Y:S01]  /*bd30*/  LDC.64 R4, c[0x0][0xb70] ;  /* 0x0002dc00ff047b82 */ /* 0x000f220000000a00 */
[----:B------:R-:W-:Y:S01]  /*bd40*/  SHF.R.S32.HI R3, RZ, 0x1f, R2 ;  /* 0x0000001fff037819 */ /* 0x000fe20000011402 */
[----:B------:R-:W-:Y:S01]  /*bd50*/  ULDC.64 UR8, c[0x0][0xb40] ;  /* 0x0002d00000087ab9 */ /* 0x000fe20000000a00 */
[----:B------:R-:W-:-:S05]  /*bd60*/  ULDC.64 UR10, c[0x0][0x208] ;  /* 0x00008200000a7ab9 */ /* 0x000fca0000000a00 */
[----:B------:R-:W5:Y:S01]  /*bd70*/  LDC.64 R10, c[0x0][0xb78] ;  /* 0x0002de00ff0a7b82 */ /* 0x000f620000000a00 */
[C---:B----4-:R-:W-:Y:S02]  /*bd80*/  IMAD R0, R4.reuse, UR6, RZ ;  /* 0x0000000604007c24 */ /* 0x050fe4000f8e02ff */
[----:B------:R-:W-:-:S04]  /*bd90*/  IMAD.WIDE.U32 R2, R4, UR43, R2 ;  /* 0x0000002b04027c25 */ /* 0x000fc8000f8e0002 */
[----:B------:R-:W-:Y:S02]  /*bda0*/  IMAD R5, R5, UR43, R0 ;  /* 0x0000002b05057c24 */ /* 0x000fe4000f8e0200 */
[C---:B-----5:R-:W-:Y:S02]  /*bdb0*/  IMAD R0, R10.reuse, UR7, RZ ;  /* 0x000000070a007c24 */ /* 0x060fe4000f8e02ff */
[----:B------:R-:W-:Y:S02]  /*bdc0*/  IMAD.IADD R3, R3, 0x1, R5 ;  /* 0x0000000103037824 */ /* 0x000fe400078e0205 */
[----:B------:R-:W-:Y:S02]  /*bdd0*/  IMAD R5, R11, UR44, R0 ;  /* 0x0000002c0b057c24 */ /* 0x000fe4000f8e0200 */
[----:B------:R-:W-:-:S05]  /*bde0*/  IMAD.WIDE.U32 R2, R10, UR44, R2 ;  /* 0x0000002c0a027c25 */ /* 0x000fca000f8e0002 */
[----:B------:R-:W-:Y:S02]  /*bdf0*/  IADD3 R3, R3, R5, RZ ;  /* 0x0000000503037210 */ /* 0x000fe40007ffe0ff */
[----:B------:R-:W-:-:S04]  /*be00*/  LEA R4, P0, R2, UR8, 0x2 ;  /* 0x0000000802047c11 */ /* 0x000fc8000f8010ff */
[----:B------:R-:W-:Y:S01]  /*be10*/  LEA.HI.X R5, R2, UR9, R3, 0x2, P0 ;  /* 0x0000000902057c11 */ /* 0x000fe200080f1403 */
[----:B------:R-:W-:-:S05]  /*be20*/  IMAD.MOV.U32 R3, RZ, RZ, -0x800000 ;  /* 0xff800000ff037424 */ /* 0x000fca00078e00ff */
[----:B------:R4:W-:Y:S03]  /*be30*/  STG.E desc[UR10][R4.64], R3 ;  /* 0x0000000304007986 */ /* 0x0009e6000c10190a */
.L_x_1902:
[----:B------:R-:W-:Y:S05]  /*be40*/  BSYNC B0 ;  /* 0x0000000000007941 */ /* 0x000fea0003800000 */
.L_x_1901:
        /* <DEDUP_REMOVED lines=9> */
[C---:B------:R-:W-:Y:S01]  /*bee0*/  VIADD R4, R184.reuse, 0x20 ;  /* 0x00000020b8047836 */ /* 0x040fe20000000000 */
[----:B------:R-:W-:Y:S01]  /*bef0*/  IADD3 R0, R184, 0x40, RZ ;  /* 0x00000040b8007810 */ /* 0x000fe20007ffe0ff */
[----:B------:R-:W-:Y:S01]  /*bf00*/  IMAD.IADD R3, R3, 0x1, R5 ;  /* 0x0000000103037824 */ /* 0x000fe200078e0205 */
[----:B-1----:R-:W-:-:S02]  /*bf10*/  IADD3 R5, R12, UR60, RZ ;  /* 0x0000003c0c057c10 */ /* 0x002fc4000fffe0ff */
[----:B------:R-:W-:Y:S01]  /*bf20*/  ISETP.GE.AND P0, PT, R0, UR42, PT ;  /* 0x0000002a00007c0c */ /* 0x000fe2000bf06270 */
[----:B---3--:R-:W-:Y:S01]  /*bf30*/  IMAD R0, R8, UR7, RZ ;  /* 0x0000000708007c24 */ /* 0x008fe2000f8e02ff */
[----:B------:R-:W-:Y:S01]  /*bf40*/  ISETP.GE.AND P4, PT, R4, UR42, PT ;  /* 0x0000002a04007c0c */ /* 0x000fe2000bf86270 */
[----:B------:R-:W-:Y:S02]  /*bf50*/  VIADD R4, R184, 0x60 ;  /* 0x00000060b8047836 */ /* 0x000fe40000000000 */
[----:B------:R-:W-:Y:S02]  /*bf60*/  IMAD R9, R9, UR44, R0 ;  /* 0x0000002c09097c24 */ /* 0x000fe4000f8e0200 */
[----:B------:R-:W-:Y:S01]  /*bf70*/  IMAD.WIDE.U32 R6, R8, UR44, R2 ;  /* 0x0000002c08067c25 */ /* 0x000fe2000f8e0002 */
[----:B------:R-:W-:-:S03]  /*bf80*/  ISETP.GE.AND P1, PT, R4, UR42, PT ;  /* 0x0000002a04007c0c */ /* 0x000fc6000bf26270 */
[----:B------:R-:W-:-:S04]  /*bf90*/  IMAD.WIDE R4, R5, 0x80, R184 ;  /* 0x0000008005047825 */ /* 0x000fc800078e02b8 */
[----:B------:R-:W-:Y:S01]  /*bfa0*/  IMAD.IADD R11, R7, 0x1, R9 ;  /* 0x00000001070b7824 */ /* 0x000fe200078e0209 */
[----:B------:R-:W-:Y:S06]  /*bfb0*/  @P2 BRA `(.L_x_1904) ;  /* 0x0000000000442947 */ /* 0x000fec0003800000 */
[----:B------:R-:W-:Y:S01]  /*bfc0*/  ULDC.64 UR6, c[0x0][0xad8] ;  /* 0x0002b60000067ab9 */ /* 0x000fe20000000a00 */
[----:B------:R-:W-:Y:S01]  /*bfd0*/  MOV R2, R6 ;  /* 0x0000000600027202 */ /* 0x000fe20000000f00 */
[----:B------:R-:W-:Y:S01]  /*bfe0*/  IMAD R9, R5, UR6, RZ ;  /* 0x0000000605097c24 */ /* 0x000fe2000f8e02ff */
[----:B------:R-:W-:Y:S01]  /*bff0*/  ULDC UR5, c[0x0][0xa8c] ;  /* 0x0002a30000057ab9 */ /* 0x000fe20000000800 */
[C---:B------:R-:W-:Y:S01]  /*c000*/  VIADD R0, R18.reuse, 0x40 ;  /* 0x0000004012007836 */ /* 0x040fe20000000000 */
[----:B------:R-:W-:Y:S01]  /*c010*/  ISETP.GE.AND P2, PT, R18, UR5, PT ;  /* 0x0000000512007c0c */ /* 0x000fe2000bf46270 */
[----:B------:R-:W-:Y:S01]  /*c020*/  IMAD.MOV.U32 R3, RZ, RZ, R11 ;  /* 0x000000ffff037224 */ /* 0x000fe200078e000b */
[----:B------:R-:W-:Y:S01]  /*c030*/  ULDC.64 UR8, c[0x0][0x208] ;  /* 0x0000820000087ab9 */ /* 0x000fe20000000a00 */
[----:B------:R-:W-:Y:S01]  /*c040*/  IMAD R9, R4, UR7, R9 ;  /* 0x0000000704097c24 */ /* 0x000fe2000f8e0209 */
[----:B------:R-:W-:Y:S01]  /*c050*/  ISETP.GE.AND P3, PT, R0, UR5, PT ;  /* 0x0000000500007c0c */ /* 0x000fe2000bf66270 */
[----:B------:R-:W-:Y:S01]  /*c060*/  IMAD.WIDE.U32 R2, R4, UR6, R2 ;  /* 0x0000000604027c25 */ /* 0x000fe2000f8e0002 */
[----:B------:R-:W-:-:S03]  /*c070*/  ULDC.64 UR6, c[0x0][0xa80] ;  /* 0x0002a00000067ab9 */ /* 0x000fc60000000a00 */
[----:B------:R-:W-:Y:S01]  /*c080*/  IMAD.IADD R3, R3, 0x1, R9 ;  /* 0x0000000103037824 */ /* 0x000fe200078e0209 */
[----:B------:R-:W-:-:S04]  /*c090*/  LEA R8, P5, R2, UR6, 0x1 ;  /* 0x0000000602087c11 */ /* 0x000fc8000f8a08ff */
[----:B------:R-:W-:-:S05]  /*c0a0*/  LEA.HI.X R9, R2, UR7, R3, 0x1, P5 ;  /* 0x0000000702097c11 */ /* 0x000fca000a8f0c03 */
[----:B------:R1:W-:Y:S04]  /*c0b0*/  @!P2 STG.E.128 desc[UR8][R8.64], RZ ;  /* 0x000000ff0800a986 */ /* 0x0003e8000c101d08 */
[----:B------:R1:W-:Y:S02]  /*c0c0*/  @!P3 STG.E.128 desc[UR8][R8.64+0x80], RZ ;  /* 0x000080ff0800b986 */ /* 0x0003e4000c101d08 */
.L_x_1904:
[----:B------:R-:W-:Y:S05]  /*c0d0*/  BSYNC B0 ;  /* 0x0000000000007941 */ /* 0x000fea0003800000 */
.L_x_1903:
[----:B------:R-:W-:Y:S04]  /*c0e0*/  BSSY B0, `(.L_x_1905) ;  /* 0x0000015000007945 */ /* 0x000fe80003800000 */
[----:B------:R-:W-:Y:S05]  /*c0f0*/  @P4 BRA `(.L_x_1906) ;  /* 0x00000000004c4947 */ /* 0x000fea0003800000 */
[----:B-1----:R-:W-:Y:S01]  /*c100*/  IADD3 R9, P2, R4, 0x20, RZ ;  /* 0x0000002004097810 */ /* 0x002fe20007f5e0ff */
[----:B------:R-:W-:Y:S01]  /*c110*/  ULDC.64 UR6, c[0x0][0xad8] ;  /* 0x0002b60000067ab9 */ /* 0x000fe20000000a00 */
[----:B------:R-:W-:Y:S01]  /*c120*/  MOV R3, R11 ;  /* 0x0000000b00037202 */ /* 0x000fe20000000f00 */
[----:B------:R-:W-:Y:S01]  /*c130*/  IMAD.MOV.U32 R2, RZ, RZ, R6 ;  /* 0x000000ffff027224 */ /* 0x000fe200078e0006 */
[----:B------:R-:W-:Y:S01]  /*c140*/  IADD3.X R0, RZ, R5, RZ, P2, !PT ;  /* 0x00000005ff007210 */ /* 0x000fe200017fe4ff */
[C---:B------:R-:W-:Y:S01]  /*c150*/  VIADD R8, R18.reuse, 0x40 ;  /* 0x0000004012087836 */ /* 0x040fe20000000000 */
[----:B------:R-:W-:Y:S01]  /*c160*/  ULDC UR5, c[0x0][0xa8c] ;  /* 0x0002a30000057ab9 */ /* 0x000fe20000000800 */
[----:B------:R-:W-:Y:S01]  /*c170*/  IMAD.WIDE.U32 R2, R9, UR6, R2 ;  /* 0x0000000609027c25 */ /* 0x000fe2000f8e0002 */
[----:B------:R-:W-:Y:S01]  /*c180*/  ISETP.GE.AND P3, PT, R18, UR5, PT ;  /* 0x0000000512007c0c */ /* 0x000fe2000bf66270 */
[----:B------:R-:W-:Y:S01]  /*c190*/  ULDC.64 UR8, c[0x0][0x208] ;  /* 0x0000820000087ab9 */ /* 0x000fe20000000a00 */
[----:B------:R-:W-:Y:S01]  /*c1a0*/  ISETP.GE.AND P4, PT, R8, UR5, PT ;  /* 0x0000000508007c0c */ /* 0x000fe2000bf86270 */
[----:B------:R-:W-:-:S04]  /*c1b0*/  IMAD R0, R0, UR6, RZ ;  /* 0x0000000600007c24 */ /* 0x000fc8000f8e02ff */
[----:B------:R-:W-:Y:S01]  /*c1c0*/  IMAD R9, R9, UR7, R0 ;  /* 0x0000000709097c24 */ /* 0x000fe2000f8e0200 */
[----:B------:R-:W-:Y:S02]  /*c1d0*/  ULDC.64 UR6, c[0x0][0xa80] ;  /* 0x0002a00000067ab9 */ /* 0x000fe40000000a00 */
[----:B------:R-:W-:Y:S01]  /*c1e0*/  LEA R8, P2, R2, UR6, 0x1 ;  /* 0x0000000602087c11 */ /* 0x000fe2000f8408ff */
[----:B------:R-:W-:-:S05]  /*c1f0*/  IMAD.IADD R3, R3, 0x1, R9 ;  /* 0x0000000103037824 */ /* 0x000fca00078e0209 */
[----:B------:R-:W-:-:S05]  /*c200*/  LEA.HI.X R9, R2, UR7, R3, 0x1, P2 ;  /* 0x0000000702097c11 */ /* 0x000fca00090f0c03 */
[----:B------:R2:W-:Y:S04]  /*c210*/  @!P3 STG.E.128 desc[UR8][R8.64], RZ ;  /* 0x000000ff0800b986 */ /* 0x0005e8000c101d08 */
[----:B------:R2:W-:Y:S02]  /*c220*/  @!P4 STG.E.128 desc[UR8][R8.64+0x80], RZ ;  /* 0x000080ff0800c986 */ /* 0x0005e4000c101d08 */
.L_x_1906:
[----:B------:R-:W-:Y:S05]  /*c230*/  BSYNC B0 ;  /* 0x0000000000007941 */ /* 0x000fea0003800000 */
.L_x_1905:
[----:B------:R-:W-:Y:S04]  /*c240*/  BSSY B0, `(.L_x_1907) ;  /* 0x0000015000007945 */ /* 0x000fe80003800000 */
[----:B------:R-:W-:Y:S05]  /*c250*/  @P0 BRA `(.L_x_1908) ;  /* 0x00000000004c0947 */ /* 0x000fea0003800000 */
[----:B-12---:R-:W-:Y:S01]  /*c260*/  IADD3 R9, P0, R4, 0x40, RZ ;  /* 0x0000004004097810 */ /* 0x006fe20007f1e0ff */
[----:B------:R-:W-:Y:S01]  /*c270*/  ULDC.64 UR6, c[0x0][0xad8] ;  /* 0x0002b60000067ab9 */ /* 0x000fe20000000a00 */
[----:B------:R-:W-:Y:S01]  /*c280*/  IMAD.MOV.U32 R2, RZ, RZ, R6 ;  /* 0x000000ffff027224 */ /* 0x000fe200078e0006 */
[C---:B------:R-:W-:Y:S01]  /*c290*/  IADD3 R8, R18.reuse, 0x40, RZ ;  /* 0x0000004012087810 */ /* 0x040fe20007ffe0ff */
[----:B------:R-:W-:Y:S01]  /*c2a0*/  IMAD.MOV.U32 R3, RZ, RZ, R11 ;  /* 0x000000ffff037224 */ /* 0x000fe200078e000b */
[----:B------:R-:W-:Y:S01]  /*c2b0*/  ULDC UR5, c[0x0][0xa8c] ;  /* 0x0002a30000057ab9 */ /* 0x000fe20000000800 */
[----:B------:R-:W-:Y:S01]  /*c2c0*/  IMAD.X R0, RZ, RZ, R5, P0 ;  /* 0x000000ffff007224 */ /* 0x000fe200000e0605 */
[----:B------:R-:W-:Y:S01]  /*c2d0*/  ISETP.GE.AND P2, PT, R18, UR5, PT ;  /* 0x0000000512007c0c */ /* 0x000fe2000bf46270 */
[----:B------:R-:W-:Y:S01]  /*c2e0*/  IMAD.WIDE.U32 R2, R9, UR6, R2 ;  /* 0x0000000609027c25 */ /* 0x000fe2000f8e0002 */
[----:B------:R-:W-:Y:S01]  /*c2f0*/  ISETP.GE.AND P3, PT, R8, UR5, PT ;  /* 0x0000000508007c0c */ /* 0x000fe2000bf66270 */
[----:B------:R-:W-:-:S02]  /*c300*/  ULDC.64 UR8, c[0x0][0x208] ;  /* 0x0000820000087ab9 */ /* 0x000fc40000000a00 */
[----:B------:R-:W-:-:S04]  /*c310*/  IMAD R0, R0, UR6, RZ ;  /* 0x0000000600007c24 */ /* 0x000fc8000f8e02ff */
[----:B------:R-:W-:Y:S01]  /*c320*/  IMAD R9, R9, UR7, R0 ;  /* 0x0000000709097c24 */ /* 0x000fe2000f8e0200 */
[----:B------:R-:W-:Y:S02]  /*c330*/  ULDC.64 UR6, c[0x0][0xa80] ;  /* 0x0002a00000067ab9 */ /* 0x000fe40000000a00 */
[----:B------:R-:W-:Y:S02]  /*c340*/  LEA R8, P0, R2, UR6, 0x1 ;  /* 0x0000000602087c11 */ /* 0x000fe4000f8008ff */
[----:B------:R-:W-:-:S04]  /*c350*/  IADD3 R3, R3, R9, RZ ;  /* 0x0000000903037210 */ /* 0x000fc80007ffe0ff */
[----:B------:R-:W-:-:S05]  /*c360*/  LEA.HI.X R9, R2, UR7, R3, 0x1, P0 ;  /* 0x0000000702097c11 */ /* 0x000fca00080f0c03 */
[----:B------:R3:W-:Y:S04]  /*c370*/  @!P2 STG.E.128 desc[UR8][R8.64], RZ ;  /* 0x000000ff0800a986 */ /* 0x0007e8000c101d08 */
[----:B------:R3:W-:Y:S02]  /*c380*/  @!P3 STG.E.128 desc[UR8][R8.64+0x80], RZ ;  /* 0x000080ff0800b986 */ /* 0x0007e4000c101d08 */
.L_x_1908:
[----:B------:R-:W-:Y:S05]  /*c390*/  BSYNC B0 ;  /* 0x0000000000007941 */ /* 0x000fea0003800000 */
.L_x_1907:
        /* <DEDUP_REMOVED lines=21> */
.L_x_1909:
[----:B------:R-:W-:Y:S05]  /*c4f0*/  BSYNC B0 ;  /* 0x0000000000007941 */ /* 0x000fea0003800000 */
.L_x_1898:
[----:B---3--:R-:W3:Y:S02]  /*c500*/  LDC R0, c[0x0][0xda8] ;  /* 0x00036a00ff007b82 */ /* 0x008ee40000000800 */
[----:B---3--:R-:W-:-:S13]  /*c510*/  ISETP.LE.AND P0, PT, R0, UR4, PT ;  /* 0x0000000400007c0c */ /* 0x008fda000bf03270 */
[----:B------:R-:W-:Y:S05]  /*c520*/  @!P0 BRA `(.L_x_1910) ;  /* 0xffffff48002c8947 */ /* 0x000fea000383ffff */
[----:B------:R-:W-:Y:S05]  /*c530*/  EXIT ;  /* 0x000000000000794d */ /* 0x000fea0003800000 */
.L_x_1862:
        /* <DEDUP_REMOVED lines=8> */
[----:B------:R-:W-:Y:S01]  /*c5c0*/  MOV R17, 0x1 ;  /* 0x0000000100117802 */ /* 0x000fe20000000f00 */
[----:B------:R-:W-:-:S05]  /*c5d0*/  IMAD.MOV.U32 R16, RZ, RZ, RZ ;  /* 0x000000ffff107224 */ /* 0x000fca00078e00ff */
[----:B------:R-:W1:Y:S02]  /*c5e0*/  LDC R0, c[0x0][0xda8] ;  /* 0x00036a00ff007b82 */ /* 0x000e640000000800 */
[----:B-1----:R-:W-:-:S13]  /*c5f0*/  ISETP.LE.AND P0, PT, R0, UR4, PT ;  /* 0x0000000400007c0c */ /* 0x002fda000bf03270 */
[----:B------:R-:W-:Y:S05]  /*c600*/  @P0 BRA `(.L_x_1911) ;  /* 0x0000002800ec0947 */ /* 0x000fea0003800000 */
[----:B------:R-:W1:Y:S01]  /*c610*/  S2R R2, SR_TID.X ;  /* 0x0000000000027919 */ /* 0x000e620000002100 */
[----:B------:R-:W-:Y:S01]  /*c620*/  IMAD.U32 R18, RZ, RZ, UR4 ;  /* 0x00000004ff127e24 */ /* 0x000fe2000f8e00ff */
[----:B------:R-:W-:Y:S01]  /*c630*/  MOV R16, RZ ;  /* 0x000000ff00107202 */ /* 0x000fe20000000f00 */
[----:B------:R-:W-:Y:S01]  /*c640*/  IMAD.MOV.U32 R17, RZ, RZ, 0x1 ;  /* 0x00000001ff117424 */ /* 0x000fe200078e00ff */
[----:B------:R-:W-:Y:S01]  /*c650*/  ULDC UR48, c[0x0][0xc] ;  /* 0x0000030000307ab9 */ /* 0x000fe20000000800 */
[----:B------:R-:W-:Y:S01]  /*c660*/  ULDC.64 UR44, c[0x0][0x198] ;  /* 0x00006600002c7ab9 */ /* 0x000fe20000000a00 */
[----:B------:R-:W-:Y:S01]  /*c670*/  UMOV UR47, URZ ;  /* 0x0000003f002f7c82 */ /* 0x000fe20008000000 */
[----:B-1----:R-:W-:-:S07]  /*c680*/  LOP3.LUT R19, R2, 0x1f, RZ, 0xc0, !PT ;  /* 0x0000001f02137812 */ /* 0x002fce00078ec0ff */
.L_x_1959:
        /* <DEDUP_REMOVED lines=21> */
.L_x_1912:
[----:B------:R-:W-:Y:S01]  /*c7e0*/  ULDC UR9, c[0x0][0xdc4] ;  /* 0x0003710000097ab9 */ /* 0x000fe20000000800 */
[----:B------:R-:W-:Y:S01]  /*c7f0*/  UMOV UR7, UR8 ;  /* 0x0000000800077c82 */ /* 0x000fe20008000000 */
[----:B------:R-:W-:-:S11]  /*c800*/  UISETP.NE.AND UP0, UPT, UR9, 0x1, UPT ;  /* 0x000000010900788c */ /* 0x000fd6000bf05270 */
[----:B------:R-:W-:Y:S02]  /*c810*/  @UP0 ULDC.64 UR10, c[0x0][0xdc8] ;  /* 0x00037200000a0ab9 */ /* 0x000fe40000000a00 */
[----:B------:R-:W-:-:S04]  /*c820*/  UIMAD.WIDE.U32 UR4, UR8, UR10, URZ ;  /* 0x0000000a080472a5 */ /* 0x000fc8000f8e003f */
[----:B------:R-:W-:-:S04]  /*c830*/  @UP0 USHF.R.U32.HI UR7, URZ, UR11, UR5 ;  /* 0x0000000b3f070299 */ /* 0x000fc80008011605 */
[----:B------:R-:W-:-:S12]  /*c840*/  UIMAD UR4, UR7, UR9, URZ ;  /* 0x00000009070472a4 */ /* 0x000fd8000f8e023f */
.L_x_1913:
[----:B------:R-:W-:Y:S01]  /*c850*/  ULOP3.LUT UR5, URZ, UR7, URZ, 0x33, !UPT ;  /* 0x000000073f057292 */ /* 0x000fe2000f8e333f */
[----:B------:R-:W-:Y:S01]  /*c860*/  BSSY B6, `(.L_x_1914) ;  /* 0x0000286000067945 */ /* 0x000fe20003800000 */
[----:B------:R-:W-:Y:S01]  /*c870*/  ULDC.64 UR10, c[0x0][0x3f8] ;  /* 0x0000fe00000a7ab9 */ /* 0x000fe20000000a00 */
[----:B------:R-:W-:Y:S01]  /*c880*/  ULDC UR7, c[0x0][0xdac] ;  /* 0x00036b0000077ab9 */ /* 0x000fe20000000800 */
[----:B------:R-:W-:Y:S02]  /*c890*/  UISETP.NE.U32.AND UP0, UPT, UR10, URZ, UPT ;  /* 0x0000003f0a00728c */ /* 0x000fe4000bf05070 */
[----:B------:R-:W-:Y:S02]  /*c8a0*/  UIADD3 UR5, UR5, UR7, URZ ;  /* 0x0000000705057290 */ /* 0x000fe4000fffe03f */
[----:B------:R-:W-:Y:S02]  /*c8b0*/  UISETP.NE.AND.EX UP0, UPT, UR11, URZ, UPT, UP0 ;  /* 0x0000003f0b00728c */ /* 0x000fe4000bf05300 */
[----:B------:R-:W-:Y:S01]  /*c8c0*/  USHF.L.U32 UR41, UR5, 0x7, URZ ;  /* 0x0000000705297899 */ /* 0x000fe2000800063f */
[----:B------:R-:W-:Y:S01]  /*c8d0*/  ULDC UR7, c[0x0][0x404] ;  /* 0x0001010000077ab9 */ /* 0x000fe20000000800 */
[----:B------:R-:W-:Y:S01]  /*c8e0*/  ULDC UR10, c[0x0][0x288] ;  /* 0x0000a200000a7ab9 */ /* 0x000fe20000000800 */
[----:B------:R-:W-:-:S02]  /*c8f0*/  USEL UR7, UR7, 0x1, UP0 ;  /* 0x0000000107077887 */ /* 0x000fc40008000000 */
[----:B------:R-:W-:Y:S01]  /*c900*/  UIADD3 UR5, UR41, 0xff, -UR10 ;  /* 0x000000ff29057890 */ /* 0x000fe2000fffe80a */
[----:B------:R-:W-:Y:S02]  /*c910*/  ULDC UR9, c[0x0][0xdb8] ;  /* 0x00036e0000097ab9 */ /* 0x000fe40000000800 */
[----:B------:R-:W-:Y:S01]  /*c920*/  ULDC UR10, c[0x0][0x2e0] ;  /* 0x0000b800000a7ab9 */ /* 0x000fe20000000800 */
[----:B------:R-:W-:Y:S02]  /*c930*/  UISETP.NE.AND UP1, UPT, UR9, 0x1, UPT ;  /* 0x000000010900788c */ /* 0x000fe4000bf25270 */
[----:B------:R-:W-:Y:S02]  /*c940*/  UIMAD UR11, UR7, UR10, 0x7f ;  /* 0x0000007f070b74a4 */ /* 0x000fe4000f8e020a */
[----:B------:R-:W-:Y:S02]  /*c950*/  UIMAD UR5, UR7, UR10, UR5 ;  /* 0x0000000a070572a4 */ /* 0x000fe4000f8e0205 */
[----:B------:R-:W-:-:S02]  /*c960*/  USHF.R.S32.HI UR10, URZ, 0x1f, UR11 ;  /* 0x0000001f3f0a7899 */ /* 0x000fc4000801140b */
[----:B------:R-:W-:Y:S02]  /*c970*/  USHF.R.S32.HI UR7, URZ, 0x1f, UR5 ;  /* 0x0000001f3f077899 */ /* 0x000fe40008011405 */
[----:B------:R-:W-:Y:S02]  /*c980*/  ULEA.HI UR10, UR10, UR11, URZ, 0x7 ;  /* 0x0000000b0a0a7291 */ /* 0x000fe4000f8f383f */
[----:B------:R-:W-:Y:S02]  /*c990*/  ULEA.HI UR7, UR7, UR5, URZ, 0x7 ;  /* 0x0000000507077291 */ /* 0x000fe4000f8f383f */
[----:B------:R-:W-:Y:S02]  /*c9a0*/  USHF.R.S32.HI UR10, URZ, 0x7, UR10 ;  /* 0x000000073f0a7899 */ /* 0x000fe4000801140a */
[----:B------:R-:W-:Y:S02]  /*c9b0*/  USHF.R.S32.HI UR7, URZ, 0x7, UR7 ;  /* 0x000000073f077899 */ /* 0x000fe40008011407 */
[----:B------:R-:W-:-:S02]  /*c9c0*/  UIADD3 UR4, UR8, -UR4, URZ ;  /* 0x8000000408047290 */ /* 0x000fc4000fffe03f */
[----:B------:R-:W-:Y:S01]  /*c9d0*/  UISETP.LT.AND UP0, UPT, UR10, UR7, UPT ;  /* 0x000000070a00728c */ /* 0x000fe2000bf01270 */
[----:B------:R-:W-:-:S03]  /*c9e0*/  ULDC UR8, c[0x0][0xdc4] ;  /* 0x0003710000087ab9 */ /* 0x000fc60000000800 */
[----:B------:R-:W-:Y:S02]  /*c9f0*/  USEL UR39, UR10, UR7, UP0 ;  /* 0x000000070a277287 */ /* 0x000fe40008000000 */
[----:B------:R-:W-:-:S03]  /*ca00*/  UIMAD UR6, UR6, UR8, UR4 ;  /* 0x00000008060672a4 */ /* 0x000fc6000f8e0204 */
[----:B------:R-:W-:Y:S01]  /*ca10*/  @UP1 ULDC UR4, c[0x0][0xdbc] ;  /* 0x00036f0000041ab9 */ /* 0x000fe20000000800 */
[----:B------:R-:W-:Y:S01]  /*ca20*/  ISETP.LT.AND P0, PT, RZ, UR39, PT ;  /* 0x00000027ff007c0c */ /* 0x000fe2000bf01270 */
[----:B------:R-:W-:Y:S01]  /*ca30*/  UIMAD.WIDE.U32 UR4, UR6, UR4, URZ ;  /* 0x00000004060472a5 */ /* 0x000fe2000f8e003f */
[----:B------:R-:W-:Y:S01]  /*ca40*/  @UP1 ULDC UR8, c[0x0][0xdc0] ;  /* 0x0003700000081ab9 */ /* 0x000fe20000000800 */
[----:B------:R-:W-:Y:S02]  /*ca50*/  UMOV UR43, UR6 ;  /* 0x00000006002b7c82 */ /* 0x000fe40008000000 */
[----:B------:R-:W-:-:S04]  /*ca60*/  @UP1 USHF.R.U32.HI UR43, URZ, UR8, UR5 ;  /* 0x000000083f2b1299 */ /* 0x000fc80008011605 */
[----:B------:R-:W-:-:S04]  /*ca70*/  UIADD3 UR42, -UR43, URZ, URZ ;  /* 0x0000003f2b2a7290 */ /* 0x000fc8000fffe13f */
[----:B------:R-:W-:Y:S01]  /*ca80*/  UIMAD UR42, UR9, UR42, UR6 ;  /* 0x0000002a092a72a4 */ /* 0x000fe2000f8e0206 */
[----:B------:R-:W-:Y:S11]  /*ca90*/  @P0 BRA `(.L_x_1915) ;  /* 0x0000000000440947 */ /* 0x000ff60003800000 */
[----:B------:R-:W-:Y:S01]  /*caa0*/  ISETP.NE.AND P0, PT, R19, RZ, PT ;  /* 0x000000ff1300720c */ /* 0x000fe20003f05270 */
[----:B------:R-:W-:-:S12]  /*cab0*/  IMAD.MOV.U32 R13, RZ, RZ, R18 ;  /* 0x000000ffff0d7224 */ /* 0x000fd800078e0012 */
        /* <DEDUP_REMOVED lines=15> */
.L_x_1915:
        /* <DEDUP_REMOVED lines=11> */
[----:B------:R-:W-:Y:S01]  /*cc60*/  MOV R4, UR6 ;  /* 0x0000000600047c02 */ /* 0x000fe20008000f00 */
[----:B------:R-:W-:Y:S01]  /*cc70*/  IMAD.U32 R5, RZ, RZ, UR7 ;  /* 0x00000007ff057e24 */ /* 0x000fe2000f8e00ff */
[----:B------:R-:W1:Y:S01]  /*cc80*/  LDC.64 R2, c[0x4][R2] ;  /* 0x0100000002027b82 */ /* 0x000e620000000a00 */
        /* <DEDUP_REMOVED lines=9> */
.L_x_1917:
        /* <DEDUP_REMOVED lines=9> */
[----:B------:R-:W-:Y:S01]  /*cdb0*/  MOV R4, UR6 ;  /* 0x0000000600047c02 */ /* 0x000fe20008000f00 */
[----:B------:R-:W-:Y:S01]  /*cdc0*/  IMAD.U32 R5, RZ, RZ, UR7 ;  /* 0x00000007ff057e24 */ /* 0x000fe2000f8e00ff */
[----:B------:R-:W-:Y:S01]  /*cdd0*/  MOV R7, UR9 ;  /* 0x0000000900077c02 */ /* 0x000fe20008000f00 */
[----:B------:R-:W-:Y:S01]  /*cde0*/  IMAD.U32 R6, RZ, RZ, UR8 ;  /* 0x00000008ff067e24 */ /* 0x000fe2000f8e00ff */
[----:B------:R-:W-:Y:S01]  /*cdf0*/  MOV R8, 0x70 ;  /* 0x0000007000087802 */ /* 0x000fe20000000f00 */
[----:B------:R-:W-:-:S02]  /*ce00*/  IMAD.U32 R10, RZ, RZ, UR4 ;  /* 0x00000004ff0a7e24 */ /* 0x000fc4000f8e00ff */
[----:B------:R-:W-:Y:S02]  /*ce10*/  IMAD.U32 R11, RZ, RZ, UR5 ;  /* 0x00000005ff0b7e24 */ /* 0x000fe4000f8e00ff */
[----:B------:R-:W-:Y:S02]  /*ce20*/  IMAD.MOV.U32 R12, RZ, RZ, 0x1 ;  /* 0x00000001ff0c7424 */ /* 0x000fe400078e00ff */
[----:B-1----:R-:W-:-:S07]  /*ce30*/  IMAD.MOV.U32 R13, RZ, RZ, RZ ;  /* 0x000000ffff0d7224 */ /* 0x002fce00078e00ff */
[----:B------:R-:W-:-:S07]  /*ce40*/  LEPC R20, `(.L_x_1919) ;  /* 0x000000001014794e */ /* 0x000fce0000000000 */
[----:B--2---:R-:W-:Y:S05]  /*ce50*/  CALL.ABS.NOINC R2 ;  /* 0x0000000002007343 */ /* 0x004fea0003c00000 */
.L_x_1919:
        /* <DEDUP_REMOVED lines=16> */
.L_x_1918:
[----:B------:R-:W-:Y:S01]  /*cf60*/  ULDC.64 UR4, c[0x0][0x9f8] ;  /* 0x00027e0000047ab9 */ /* 0x000fe20000000a00 */
[----:B------:R-:W-:Y:S01]  /*cf70*/  MOV R5, UR43 ;  /* 0x0000002b00057c02 */ /* 0x000fe20008000f00 */
[----:B------:R-:W-:Y:S01]  /*cf80*/  IMAD.U32 R0, RZ, RZ, UR43 ;  /* 0x0000002bff007e24 */ /* 0x000fe2000f8e00ff */
[----:B------:R-:W-:Y:S01]  /*cf90*/  ISETP.NE.U32.AND P0, PT, RZ, UR4, PT ;  /* 0x00000004ff007c0c */ /* 0x000fe2000bf05070 */
[----:B------:R-:W-:Y:S01]  /*cfa0*/  ULDC.64 UR6, c[0x0][0x208] ;  /* 0x0000820000067ab9 */ /* 0x000fe20000000a00 */
[----:B------:R-:W1:Y:S02]  /*cfb0*/  LDC R4, c[0x0][0x428] ;  /* 0x00010a00ff047b82 */ /* 0x000e640000000800 */
[----:B------:R-:W-:-:S13]  /*cfc0*/  ISETP.NE.AND.EX P0, PT, RZ, UR5, PT, P0 ;  /* 0x00000005ff007c0c */ /* 0x000fda000bf05300 */
[----:B------:R-:W2:Y:S02]  /*cfd0*/  @P0 LDC.64 R2, c[0x0][0x9f8] ;  /* 0x00027e00ff020b82 */ /* 0x000ea40000000a00 */
[----:B--2---:R-:W-:-:S05]  /*cfe0*/  @P0 IMAD.WIDE R2, R5, 0x4, R2 ;  /* 0x0000000405020825 */ /* 0x004fca00078e0202 */
[----:B------:R2:W3:Y:S01]  /*cff0*/  @P0 LDG.E R0, desc[UR6][R2.64] ;  /* 0x0000000602000981 */ /* 0x0004e2000c1e1900 */
[----:B-1----:R-:W-:Y:S01]  /*d000*/  ISETP.NE.AND P0, PT, R4, 0x1, PT ;  /* 0x000000010400780c */ /* 0x002fe20003f05270 */
[----:B------:R-:W-:Y:S01]  /*d010*/  IMAD.U32 R4, RZ, RZ, UR42 ;  /* 0x0000002aff047e24 */ /* 0x000fe2000f8e00ff */
[----:B------:R-:W-:Y:S01]  /*d020*/  ISETP.NE.AND P1, PT, R19, RZ, PT ;  /* 0x000000ff1300720c */ /* 0x000fe20003f25270 */
[----:B------:R-:W-:Y:S01]  /*d030*/  UMOV UR40, URZ ;  /* 0x0000003f00287c82 */ /* 0x000fe20008000000 */
[----:B------:R-:W-:Y:S01]  /*d040*/  UMOV UR8, 0x40 ;  /* 0x0000004000087882 */ /* 0x000fe20000000000 */
[----:B------:R-:W-:Y:S01]  /*d050*/  UMOV UR9, UR41 ;  /* 0x0000002900097c82 */ /* 0x000fe20008000000 */
[----:B------:R-:W-:Y:S01]  /*d060*/  UMOV UR10, UR42 ;  /* 0x0000002a000a7c82 */ /* 0x000fe20008000000 */
[----:B------:R-:W-:Y:S01]  /*d070*/  UMOV UR11, UR43 ;  /* 0x0000002b000b7c82 */ /* 0x000fe20008000000 */
[----:B------:R-:W-:Y:S01]  /*d080*/  UMOV UR12, 0x80 ;  /* 0x00000080000c7882 */ /* 0x000fe20000000000 */
[----:B--2---:R-:W1:Y:S01]  /*d090*/  LDC.64 R2, c[0x0][0x3f8] ;  /* 0x0000fe00ff027b82 */ /* 0x004e620000000a00 */
[----:B------:R-:W-:Y:S01]  /*d0a0*/  UMOV UR13, UR41 ;  /* 0x00000029000d7c82 */ /* 0x000fe20008000000 */
[----:B------:R-:W-:Y:S01]  /*d0b0*/  UMOV UR14, UR42 ;  /* 0x0000002a000e7c82 */ /* 0x000fe20008000000 */
[----:B------:R-:W-:Y:S01]  /*d0c0*/  UMOV UR15, UR43 ;  /* 0x0000002b000f7c82 */ /* 0x000fe20008000000 */
[----:B------:R-:W-:-:S02]  /*d0d0*/  UMOV UR6, 0xffffffff ;  /* 0xffffffff00067882 */ /* 0x000fc40000000000 */
[----:B------:R-:W-:Y:S02]  /*d0e0*/  VOTEU.ALL UP1, P1 ;  /* 0x00000000003f7886 */ /* 0x000fe40000820000 */
[----:B------:R-:W2:Y:S03]  /*d0f0*/  @P0 LDC R5, c[0x0][0x42c] ;  /* 0x00010b00ff050b82 */ /* 0x000ea60000000800 */
[----:B------:R-:W-:-:S04]  /*d100*/  @!UP1 UIADD3 UR4, UP0, UR44, 0x270, URZ ;  /* 0x000002702c049890 */ /* 0x000fc8000ff1e03f */
[----:B------:R-:W-:Y:S01]  /*d110*/  @!UP1 UIADD3.X UR5, URZ, UR45, URZ, UP0, !UPT ;  /* 0x0000002d3f059290 */ /* 0x000fe200087fe43f */
[----:B------:R-:W4:Y:S08]  /*d120*/  @P0 LDC R6, c[0x0][0x430] ;  /* 0x00010c00ff060b82 */ /* 0x000f300000000800 */
[----:B------:R1:W-:Y:S01]  /*d130*/  @!UP1 UTMAPF.L2.4D [UR40], [UR4] ;  /* 0x00000028040095b8 */ /* 0x0003e20008018000 */
[----:B--2---:R-:W-:Y:S01]  /*d140*/  @P0 IMAD.HI.U32 R5, R5, UR42, RZ ;  /* 0x0000002a05050c27 */ /* 0x004fe2000f8e00ff */
[----:B------:R2:W-:Y:S04]  /*d150*/  @!UP1 UTMAPF.L2.4D [UR8], [UR4] ;  /* 0x00000008040095b8 */ /* 0x0005e80008018000 */
[----:B----4-:R-:W-:Y:S01]  /*d160*/  @P0 SHF.R.U32.HI R4, RZ, R6, R5 ;  /* 0x00000006ff040219 */ /* 0x010fe20000011605 */
[----:B------:R2:W-:Y:S01]  /*d170*/  @!UP1 UTMAPF.L2.4D [UR12], [UR4] ;  /* 0x0000000c040095b8 */ /* 0x0005e20008018000 */
[----:B-1----:R-:W-:-:S02]  /*d180*/  ISETP.NE.U32.AND P0, PT, R2, RZ, PT ;  /* 0x000000ff0200720c */ /* 0x002fc40003f05070 */
[----:B------:R-:W-:Y:S02]  /*d190*/  MOV R5, UR39 ;  /* 0x0000002700057c02 */ /* 0x000fe40008000f00 */
[----:B------:R-:W-:-:S03]  /*d1a0*/  ISETP.NE.AND.EX P0, PT, R3, RZ, PT, P0 ;  /* 0x000000ff0300720c */ /* 0x000fc60003f05300 */
[----:B------:R-:W-:Y:S01]  /*d1b0*/  VIADD R5, R5, 0xffffffff ;  /* 0xffffffff05057836 */ /* 0x000fe20000000000 */
[----:B---3--:R-:W-:Y:S01]  /*d1c0*/  SEL R6, R0, RZ, !P0 ;  /* 0x000000ff00067207 */ /* 0x008fe20004000000 */
[----:B--2---:R-:W-:Y:S08]  /*d1d0*/  BRA.DIV UR6, `(.L_x_1920) ;  /* 0x0000002606747947 */ /* 0x004ff0000b800000 */
.L_x_1971:
[----:B------:R-:W-:Y:S01]  /*d1e0*/  UMOV UR4, 0xffffffff ;  /* 0xffffffff00047882 */ /* 0x000fe20000000000 */
[----:B------:R-:W-:Y:S02]  /*d1f0*/  SHF.R.S32.HI R12, RZ, 0x1f, R0 ;  /* 0x0000001fff0c7819 */ /* 0x000fe40000011400 */
[----:B------:R-:W-:Y:S05]  /*d200*/  BRA.DIV UR4, `(.L_x_1921) ;  /* 0x0000002604947947 */ /* 0x000fea000b800000 */
[----:B------:R-:W-:-:S13]  /*d210*/  ELECT P6, URZ, PT ;  /* 0x00000000003f782f */ /* 0x000fda00038c0000 */
.L_x_1974:
[----:B------:R-:W-:Y:S05]  /*d220*/  @!P6 BRA `(.L_x_1922) ;  /* 0x0000000000f4e947 */ /* 0x000fea0003800000 */
[----:B------:R-:W-:Y:S01]  /*d230*/  IMAD.MOV.U32 R6, RZ, RZ, R0 ;  /* 0x000000ffff067224 */ /* 0x000fe200078e0000 */
[----:B------:R-:W-:Y:S06]  /*d240*/  @!P0 BRA `(.L_x_1923) ;  /* 0x00000000004c8947 */ /* 0x000fec0003800000 */
[----:B------:R-:W1:Y:S01]  /*d250*/  LDC R11, c[0x0][0x41c] ;  /* 0x00010700ff0b7b82 */ /* 0x000e620000000800 */
[----:B------:R-:W-:Y:S01]  /*d260*/  MOV R10, R5 ;  /* 0x00000005000a7202 */ /* 0x000fe20000000f00 */
[----:B------:R-:W-:Y:S01]  /*d270*/  ULDC.64 UR4, c[0x0][0x408] ;  /* 0x0001020000047ab9 */ /* 0x000fe20000000a00 */
[----:B------:R-:W-:Y:S01]  /*d280*/  ULDC.64 UR6, c[0x0][0x208] ;  /* 0x0000820000067ab9 */ /* 0x000fe20000000a00 */
        /* <DEDUP_REMOVED lines=13> */
[----:B------:R-:W-:-:S05]  /*d360*/  IADD3 R10, -R10, RZ, RZ ;  /* 0x000000ff0a0a7210 */ /* 0x000fca0007ffe1ff */
[----:B------:R-:W-:-:S07]  /*d370*/  IMAD R5, R11, R10, R5 ;  /* 0x0000000a0b057224 */ /* 0x000fce00078e0205 */
.L_x_1923:
[----:B------:R-:W2:Y:S01]  /*d380*/  S2R R7, SR_TID.X ;  /* 0x0000000000077919 */ /* 0x000ea20000002100 */
[----:B-1----:R-:W-:Y:S02]  /*d390*/  LEA R8, R16, UR38, 0x3 ;  /* 0x0000002610087c11 */ /* 0x002fe4000f8e18ff */
[----:B--2---:R-:W-:Y:S02]  /*d3a0*/  LOP3.LUT R9, R7, 0x7f, RZ, 0xc0, !PT ;  /* 0x0000007f07097812 */ /* 0x004fe400078ec0ff */
[----:B------:R-:W-:Y:S02]  /*d3b0*/  SHF.L.U32 R7, R17, 0x1f, RZ ;  /* 0x0000001f11077819 */ /* 0x000fe400000006ff */
[----:B------:R-:W-:Y:S02]  /*d3c0*/  ISETP.NE.AND P3, PT, R9, RZ, PT ;  /* 0x000000ff0900720c */ /* 0x000fe40003f65270 */
[----:B------:R-:W1:Y:S02]  /*d3d0*/  SYNCS.PHASECHK.TRANS64.TRYWAIT P2, [R8+URZ+0x34840], R7 ;  /* 0x03484007080075a7 */ /* 0x000e64000804017f */
[----:B-1----:R-:W-:Y:S09]  /*d3e0*/  @!P2 BRA `(.L_x_1924) ;  /* 0x00000024003ca947 */ /* 0x002ff20003800000 */
.L_x_1975:
[----:B------:R-:W-:Y:S05]  /*d3f0*/  @P3 BRA `(.L_x_1925) ;  /* 0x0000000000143947 */ /* 0x000fea0003800000 */
[----:B------:R-:W-:Y:S01]  /*d400*/  ISETP.NE.AND P2, PT, R19, RZ, PT ;  /* 0x000000ff1300720c */ /* 0x000fe20003f45270 */
[----:B-1----:R-:W-:-:S04]  /*d410*/  IMAD.MOV.U32 R7, RZ, RZ, 0xc000 ;  /* 0x0000c000ff077424 */ /* 0x002fc800078e00ff */
[----:B------:R2:W-:Y:S08]  /*d420*/  SYNCS.ARRIVE.TRANS64 RZ, [R8+URZ+0x34830], R7 ;  /* 0x0348300708ff79a7 */ /* 0x0005f0000800003f */
[----:B------:R-:W-:Y:S05]  /*d430*/  @!P2 BRA `(.L_x_1925) ;  /* 0x000000000004a947 */ /* 0x000fea0003800000 */
[----:B------:R-:W-:Y:S01]  /*d440*/  BPT.TRAP 0x1 ;  /* 0x000000040000795c */ /* 0x000fe20000300000 */
.L_x_1925:
        /* <DEDUP_REMOVED lines=13> */
[----:B------:R-:W-:Y:S02]  /*d520*/  USHF.L.U32 UR11, UR11, 0x7, URZ ;  /* 0x000000070b0b7899 */ /* 0x000fe4000800063f */
[----:B------:R-:W-:Y:S02]  /*d530*/  UIADD3 UR14, UR8, 0x1c400, URZ ;  /* 0x0001c400080e7890 */ /* 0x000fe4000fffe03f */
[----:B------:R-:W-:Y:S02]  /*d540*/  UIADD3 UR15, UR8, 0x20400, URZ ;  /* 0x00020400080f7890 */ /* 0x000fe4000fffe03f */
[----:B------:R-:W-:-:S03]  /*d550*/  UIADD3 UR17, UR8, 0x24400, URZ ;  /* 0x0002440008117890 */ /* 0x000fc6000fffe03f */
[----:B------:R-:W-:Y:S01]  /*d560*/  UMOV UR8, UR14 ;  /* 0x0000000e00087c82 */ /* 0x000fe20008000000 */
[----:B------:R-:W-:Y:S01]  /*d570*/  UMOV UR14, 0x80 ;  /* 0x00000080000e7882 */ /* 0x000fe20000000000 */
[----:B------:R3:W-:Y:S02]  /*d580*/  UTMALDG.4D [UR8], [UR4], desc[UR6] ;  /* 0x00000608040075b4 */ /* 0x0007e40008019000 */
[----:B---3--:R-:W-:Y:S01]  /*d590*/  UMOV UR8, UR15 ;  /* 0x0000000f00087c82 */ /* 0x008fe20008000000 */
[----:B------:R-:W-:Y:S02]  /*d5a0*/  UMOV UR10, UR16 ;  /* 0x00000010000a7c82 */ /* 0x000fe40008000000 */
[----:B------:R3:W-:Y:S02]  /*d5b0*/  UTMALDG.4D [UR8], [UR4], desc[UR6] ;  /* 0x00000608040075b4 */ /* 0x0007e40008019000 */
[----:B---3--:R-:W-:Y:S01]  /*d5c0*/  UMOV UR8, UR17 ;  /* 0x0000001100087c82 */ /* 0x008fe20008000000 */
[----:B------:R-:W-:-:S02]  /*d5d0*/  UMOV UR10, UR14 ;  /* 0x0000000e000a7c82 */ /* 0x000fc40008000000 */
[----:B------:R3:W-:Y:S02]  /*d5e0*/  UTMALDG.4D [UR8], [UR4], desc[UR6] ;  /* 0x00000608040075b4 */ /* 0x0007e40008019000 */
[----:B---3--:R-:W-:Y:S01]  /*d5f0*/  NOP ;  /* 0x0000000000007918 */ /* 0x008fe20000000000 */
.L_x_1922:
        /* <DEDUP_REMOVED lines=9> */
[----:B-12---:R-:W-:Y:S01]  /*d690*/  @P2 IMAD.MOV.U32 R7, RZ, RZ, 0xc000 ;  /* 0x0000c000ff072424 */ /* 0x006fe200078e00ff */
        /* <DEDUP_REMOVED lines=13> */
[----:B-1----:R-:W-:Y:S01]  /*d770*/  MOV R7, UR14 ;  /* 0x0000000e00077c02 */ /* 0x002fe20008000f00 */
[----:B------:R-:W-:Y:S01]  /*d780*/  UMOV UR29, UR43 ;  /* 0x0000002b001d7c82 */ /* 0x000fe20008000000 */
[----:B------:R-:W-:Y:S01]  /*d790*/  UMOV UR26, 0x40 ;  /* 0x00000040001a7882 */ /* 0x000fe20000000000 */
[----:B------:R-:W-:Y:S01]  /*d7a0*/  UMOV UR25, UR9 ;  /* 0x0000000900197c82 */ /* 0x000fe20008000000 */
[----:B------:R-:W-:Y:S01]  /*d7b0*/  SHF.L.U32 R7, R7, 0x1f, RZ ;  /* 0x0000001f07077819 */ /* 0x000fe200000006ff */
[----:B------:R-:W-:Y:S01]  /*d7c0*/  UMOV UR19, UR41 ;  /* 0x0000002900137c82 */ /* 0x000fe20008000000 */
        /* <DEDUP_REMOVED lines=9> */
.L_x_1976:
[----:B------:R-:W-:-:S06]  /*d860*/  UISETP.GE.AND UP0, UPT, UR39, 0x2, UPT ;  /* 0x000000022700788c */ /* 0x000fcc000bf06270 */
[----:B------:R-:W-:-:S13]  /*d870*/  PLOP3.LUT P2, PT, PT, PT, UP0, 0x80, 0x0 ;  /* 0x000000000000781c */ /* 0x000fda0003f4f008 */
[----:B------:R-:W-:Y:S05]  /*d880*/  @!P2 BRA `(.L_x_1927) ;  /* 0x000000140020a947 */ /* 0x000fea0003800000 */
[----:B------:R-:W-:Y:S02]  /*d890*/  ULOP3.LUT UR4, UR39, 0x1, URZ, 0xc0, !UPT ;  /* 0x0000000127047892 */ /* 0x000fe4000f8ec03f */
[----:B------:R-:W-:Y:S02]  /*d8a0*/  UIADD3 UR46, UR39, -0x2, URZ ;  /* 0xfffffffe272e7890 */ /* 0x000fe4000fffe03f */
[----:B------:R-:W-:Y:S01]  /*d8b0*/  UISETP.NE.U32.AND UP0, UPT, UR4, 0x1, UPT ;  /* 0x000000010400788c */ /* 0x000fe2000bf05070 */
[----:B------:R-:W-:-:S03]  /*d8c0*/  ULDC.64 UR36, c[0x0][0x408] ;  /* 0x0001020000247ab9 */ /* 0x000fc60000000a00 */
[----:B-1----:R-:W-:Y:S02]  /*d8d0*/  IMAD.U32 R7, RZ, RZ, UR46 ;  /* 0x0000002eff077e24 */ /* 0x002fe4000f8e00ff */
[----:B------:R-:W-:-:S13]  /*d8e0*/  PLOP3.LUT P2, PT, PT, PT, UP0, 0x80, 0x0 ;  /* 0x000000000000781c */ /* 0x000fda0003f4f008 */
[----:B------:R-:W-:Y:S05]  /*d8f0*/  @!P2 BRA `(.L_x_1928) ;  /* 0x0000000400b8a947 */ /* 0x000fea0003800000 */
[----:B------:R-:W-:Y:S01]  /*d900*/  VIADD R7, R16, 0x1 ;  /* 0x0000000110077836 */ /* 0x000fe20000000000 */
[----:B------:R-:W-:Y:S04]  /*d910*/  BSSY B0, `(.L_x_1929) ;  /* 0x0000068000007945 */ /* 0x000fe80003800000 */
[----:B------:R-:W-:-:S04]  /*d920*/  ISETP.NE.AND P2, PT, R7, 0x2, PT ;  /* 0x000000020700780c */ /* 0x000fc80003f45270 */
[----:B------:R-:W-:Y:S02]  /*d930*/  SEL R10, RZ, 0x1, P2 ;  /* 0x00000001ff0a7807 */ /* 0x000fe40001000000 */
[----:B------:R-:W-:Y:S02]  /*d940*/  SEL R7, R7, RZ, P2 ;  /* 0x000000ff07077207 */ /* 0x000fe40001000000 */
[----:B------:R-:W-:Y:S01]  /*d950*/  LOP3.LUT R10, R17, R10, RZ, 0x3c, !PT ;  /* 0x0000000a110a7212 */ /* 0x000fe200078e3cff */
[----:B------:R-:W-:Y:S06]  /*d960*/  @!P6 BRA `(.L_x_1930) ;  /* 0x000000040088e947 */ /* 0x000fec0003800000 */
[----:B------:R-:W-:Y:S01]  /*d970*/  MOV R9, R6 ;  /* 0x0000000600097202 */ /* 0x000fe20000000f00 */
[----:B------:R-:W-:Y:S01]  /*d980*/  IMAD.U32 R8, RZ, RZ, UR46 ;  /* 0x0000002eff087e24 */ /* 0x000fe2000f8e00ff */
[----:B------:R-:W-:Y:S06]  /*d990*/  @!P0 BRA `(.L_x_1931) ;  /* 0x0000000000548947 */ /* 0x000fec0003800000 */
[----:B------:R-:W-:Y:S01]  /*d9a0*/  ULDC UR7, c[0x0][0x41c] ;  /* 0x0001070000077ab9 */ /* 0x000fe20000000800 */
[----:B------:R-:W-:Y:S01]  /*d9b0*/  UMOV UR6, UR46 ;  /* 0x0000002e00067c82 */ /* 0x000fe20008000000 */
[----:B------:R-:W-:Y:S01]  /*d9c0*/  UISETP.NE.AND UP0, UPT, UR7, 0x1, UPT ;  /* 0x000000010700788c */ /* 0x000fe2000bf05270 */
[----:B------:R-:W-:-:S10]  /*d9d0*/  ULDC.64 UR10, c[0x0][0x208] ;  /* 0x00008200000a7ab9 */ /* 0x000fd40000000a00 */
[----:B------:R-:W-:Y:S02]  /*d9e0*/  @UP0 ULDC.64 UR8, c[0x0][0x420] ;  /* 0x0001080000080ab9 */ /* 0x000fe40000000a00 */
[----:B------:R-:W-:-:S04]  /*d9f0*/  UIMAD.WIDE.U32 UR4, UR46, UR8, URZ ;  /* 0x000000082e0472a5 */ /* 0x000fc8000f8e003f */
[----:B------:R-:W-:-:S03]  /*da00*/  @UP0 USHF.R.U32.HI UR6, URZ, UR9, UR5 ;  /* 0x000000093f060299 */ /* 0x000fc60008011605 */
[----:B------:R-:W-:Y:S01]  /*da10*/  ULDC.64 UR8, c[0x0][0x408] ;  /* 0x0001020000087ab9 */ /* 0x000fe20000000a00 */
[----:B------:R-:W-:Y:S01]  /*da20*/  USHF.R.S32.HI UR4, URZ, 0x1f, UR6 ;  /* 0x0000001f3f047899 */ /* 0x000fe20008011406 */
[----:B------:R-:W-:Y:S02]  /*da30*/  IMAD R11, R12, UR8, RZ ;  /* 0x000000080c0b7c24 */ /* 0x000fe4000f8e02ff */
[----:B------:R-:W-:Y:S02]  /*da40*/  IMAD.U32 R8, RZ, RZ, UR6 ;  /* 0x00000006ff087e24 */ /* 0x000fe4000f8e00ff */
[----:B------:R-:W-:Y:S01]  /*da50*/  IMAD R11, R0, UR9, R11 ;  /* 0x00000009000b7c24 */ /* 0x000fe2000f8e020b */
[----:B------:R-:W-:-:S03]  /*da60*/  MOV R9, UR4 ;  /* 0x0000000400097c02 */ /* 0x000fc60008000f00 */
[----:B------:R-:W-:-:S04]  /*da70*/  IMAD.WIDE.U32 R8, R0, UR8, R8 ;  /* 0x0000000800087c25 */ /* 0x000fc8000f8e0008 */
[----:B------:R-:W-:Y:S01]  /*da80*/  IMAD.IADD R9, R11, 0x1, R9 ;  /* 0x000000010b097824 */ /* 0x000fe200078e0209 */
[----:B------:R-:W-:-:S04]  /*da90*/  LEA R2, P2, R8, R2, 0x2 ;  /* 0x0000000208027211 */ /* 0x000fc800078410ff */
[----:B------:R-:W-:-:S05]  /*daa0*/  LEA.HI.X R3, R8, R3, R9, 0x2, P2 ;  /* 0x0000000308037211 */ /* 0x000fca00010f1409 */
[----:B------:R1:W5:Y:S01]  /*dab0*/  LDG.E R9, desc[UR10][R2.64] ;  /* 0x0000000a02097981 */ /* 0x000362000c1e1900 */
[----:B------:R-:W-:-:S04]  /*dac0*/  UIADD3 UR4, -UR6, URZ, URZ ;  /* 0x0000003f06047290 */ /* 0x000fc8000fffe13f */
[----:B------:R-:W-:-:S06]  /*dad0*/  UIMAD UR4, UR7, UR4, UR46 ;  /* 0x00000004070472a4 */ /* 0x000fcc000f8e022e */
[----:B-1----:R-:W-:-:S07]  /*dae0*/  IMAD.U32 R8, RZ, RZ, UR4 ;  /* 0x00000004ff087e24 */ /* 0x002fce000f8e00ff */
.L_x_1931:
[----:B------:R-:W1:Y:S01]  /*daf0*/  S2R R2, SR_TID.X ;  /* 0x0000000000027919 */ /* 0x000e620000002100 */
[----:B------:R-:W-:Y:S02]  /*db00*/  LEA R3, R7, UR38, 0x3 ;  /* 0x0000002607037c11 */ /* 0x000fe4000f8e18ff */
[----:B-1----:R-:W-:Y:S02]  /*db10*/  LOP3.LUT R11, R2, 0x7f, RZ, 0xc0, !PT ;  /* 0x0000007f020b7812 */ /* 0x002fe400078ec0ff */
[----:B------:R-:W-:Y:S02]  /*db20*/  SHF.L.U32 R2, R10, 0x1f, RZ ;  /* 0x0000001f0a027819 */ /* 0x000fe400000006ff */
[----:B------:R-:W-:Y:S02]  /*db30*/  ISETP.NE.AND P2, PT, R11, RZ, PT ;  /* 0x000000ff0b00720c */ /* 0x000fe40003f45270 */
[----:B------:R-:W1:Y:S02]  /*db40*/  SYNCS.PHASECHK.TRANS64.TRYWAIT P3, [R3+URZ+0x34840], R2 ;  /* 0x03484002030075a7 */ /* 0x000e64000806017f */
[----:B-1----:R-:W-:Y:S09]  /*db50*/  @!P3 BRA `(.L_x_1932) ;  /* 0x0000001c008cb947 */ /* 0x002ff20003800000 */
.L_x_1977:
[----:B------:R-:W-:Y:S05]  /*db60*/  @P2 BRA `(.L_x_1933) ;  /* 0x0000000000142947 */ /* 0x000fea0003800000 */
[----:B------:R-:W-:Y:S02]  /*db70*/  ISETP.NE.AND P3, PT, R19, RZ, PT ;  /* 0x000000ff1300720c */ /* 0x000fe40003f65270 */
[----:B-1----:R-:W-:-:S04]  /*db80*/  MOV R2, 0xc000 ;  /* 0x0000c00000027802 */ /* 0x002fc80000000f00 */
[----:B------:R2:W-:Y:S07]  /*db90*/  SYNCS.ARRIVE.TRANS64 RZ, [R3+URZ+0x34830], R2 ;  /* 0x0348300203ff79a7 */ /* 0x0005ee000800003f */
[----:B------:R-:W-:Y:S05]  /*dba0*/  @!P3 BRA `(.L_x_1933) ;  /* 0x000000000004b947 */ /* 0x000fea0003800000 */
[----:B------:R-:W-:Y:S01]  /*dbb0*/  BPT.TRAP 0x1 ;  /* 0x000000040000795c */ /* 0x000fe20000300000 */
.L_x_1933:
        /* <DEDUP_REMOVED lines=14> */
[----:B-12---:R-:W-:Y:S01]  /*dca0*/  SHF.L.U32 R3, R17, 0x1f, RZ ;  /* 0x0000001f11037819 */ /* 0x006fe200000006ff */
[----:B------:R-:W-:Y:S01]  /*dcb0*/  UIADD3 UR9, UR9, 0x34830, URZ ;  /* 0x0003483009097890 */ /* 0x000fe2000fffe03f */
[----:B------:R-:W-:Y:S01]  /*dcc0*/  LEA R2, R16, UR19, 0x3 ;  /* 0x0000001310027c11 */ /* 0x000fe2000f8e18ff */
[----:B------:R-:W-:-:S02]  /*dcd0*/  USHF.L.U32 UR11, UR11, 0x7, URZ ;  /* 0x000000070b0b7899 */ /* 0x000fc4000800063f */
        /* <DEDUP_REMOVED lines=13> */
.L_x_1978:
[----:B------:R-:W-:Y:S05]  /*ddb0*/  @P2 BRA `(.L_x_1935) ;  /* 0x0000000000182947 */ /* 0x000fea0003800000 */
[----:B------:R-:W-:Y:S01]  /*ddc0*/  ISETP.NE.AND P2, PT, R19, RZ, PT ;  /* 0x000000ff1300720c */ /* 0x000fe20003f45270 */
[----:B-1----:R-:W-:Y:S01]  /*ddd0*/  IMAD.MOV.U32 R3, RZ, RZ, 0x8000 ;  /* 0x00008000ff037424 */ /* 0x002fe200078e00ff */
[----:B------:R-:W-:-:S04]  /*dde0*/  LEA R2, R16, UR38, 0x3 ;  /* 0x0000002610027c11 */ /* 0x000fc8000f8e18ff */
[----:B------:R2:W-:Y:S07]  /*ddf0*/  SYNCS.ARRIVE.TRANS64 RZ, [R2+URZ+0x34850], R3 ;  /* 0x0348500302ff79a7 */ /* 0x0005ee000800003f */
[----:B------:R-:W-:Y:S05]  /*de00*/  @!P2 BRA `(.L_x_1935) ;  /* 0x000000000004a947 */ /* 0x000fea0003800000 */
[----:B------:R-:W-:Y:S01]  /*de10*/  BPT.TRAP 0x1 ;  /* 0x000000040000795c */ /* 0x000fe20000300000 */
.L_x_1935:
        /* <DEDUP_REMOVED lines=10> */
[----:B------:R-:W-:-:S03]  /*dec0*/  MOV R5, R8 ;  /* 0x0000000800057202 */ /* 0x000fc60000000f00 */
[----:B------:R-:W-:Y:S02]  /*ded0*/  ULEA UR6, UR9, UR38, 0xf ;  /* 0x0000002609067291 */ /* 0x000fe4000f8e783f */
[----:B------:R-:W-:Y:S02]  /*dee0*/  ULEA UR9, UR9, UR38, 0x3 ;  /* 0x0000002609097291 */ /* 0x000fe4000f8e183f */
[----:B------:R-:W-:Y:S02]  /*def0*/  USHF.L.U32 UR11, UR11, 0x7, URZ ;  /* 0x000000070b0b7899 */ /* 0x000fe4000800063f */
[----:B------:R-:W-:Y:S02]  /*df00*/  UIADD3 UR8, UR6, 0x400, URZ ;  /* 0x0000040006087890 */ /* 0x000fe4000fffe03f */
[----:B------:R-:W-:Y:S02]  /*df10*/  UIADD3 UR9, UR9, 0x34850, URZ ;  /* 0x0003485009097890 */ /* 0x000fe4000fffe03f */
[----:B------:R-:W-:-:S03]  /*df20*/  UIADD3 UR14, UR6, 0x4400, URZ ;  /* 0x00004400060e7890 */ /* 0x000fc6000fffe03f */
[----:B------:R-:W-:-:S04]  /*df30*/  UMOV UR6, 0x0 ;  /* 0x0000000000067882 */ /* 0x000fc80000000000 */
[----:B------:R3:W-:Y:S02]  /*df40*/  UTMALDG.4D [UR8], [UR4], desc[UR6] ;  /* 0x00000608040075b4 */ /* 0x0007e40008019000 */
[----:B---3--:R-:W-:Y:S01]  /*df50*/  UMOV UR8, UR14 ;  /* 0x0000000e00087c82 */ /* 0x008fe20008000000 */
[----:B------:R-:W-:Y:S02]  /*df60*/  UMOV UR10, UR15 ;  /* 0x0000000f000a7c82 */ /* 0x000fe40008000000 */
[----:B------:R3:W-:Y:S02]  /*df70*/  UTMALDG.4D [UR8], [UR4], desc[UR6] ;  /* 0x00000608040075b4 */ /* 0x0007e40008019000 */
[----:B---3--:R-:W-:Y:S01]  /*df80*/  NOP ;  /* 0x0000000000007918 */ /* 0x008fe20000000000 */
.L_x_1930:
[----:B------:R-:W-:Y:S05]  /*df90*/  BSYNC B0 ;  /* 0x0000000000007941 */ /* 0x000fea0003800000 */
.L_x_1929:
[----:B------:R-:W-:Y:S01]  /*dfa0*/  UIADD3 UR4, UR39, -0x3, URZ ;  /* 0xfffffffd27047890 */ /* 0x000fe2000fffe03f */
[----:B------:R-:W-:Y:S02]  /*dfb0*/  IMAD.MOV.U32 R16, RZ, RZ, R7 ;  /* 0x000000ffff107224 */ /* 0x000fe400078e0007 */
[----:B------:R-:W-:-:S03]  /*dfc0*/  IMAD.MOV.U32 R17, RZ, RZ, R10 ;  /* 0x000000ffff117224 */ /* 0x000fc600078e000a */
[----:B------:R-:W-:-:S07]  /*dfd0*/  MOV R7, UR4 ;  /* 0x0000000400077c02 */ /* 0x000fce0008000f00 */
.L_x_1928:
[----:B------:R-:W-:Y:S01]  /*dfe0*/  ISETP.NE.AND P2, PT, RZ, UR46, PT ;  /* 0x0000002eff007c0c */ /* 0x000fe2000bf45270 */
[----:B------:R-:W-:-:S12]  /*dff0*/  BSSY B0, `(.L_x_1927) ;  /* 0x00000d1000007945 */ /* 0x000fd80003800000 */
[----:B------:R-:W-:Y:S05]  /*e000*/  @!P2 BRA `(.L_x_1936) ;  /* 0x0000000c003ca947 */ /* 0x000fea0003800000 */
[----:B------:R-:W-:-:S07]  /*e010*/  IMAD.MOV.U32 R8, RZ, RZ, R6 ;  /* 0x000000ffff087224 */ /* 0x000fce00078e0006 */
.L_x_1951:
[----:B------:R-:W-:Y:S01]  /*e020*/  VIADD R10, R16, 0x1 ;  /* 0x00000001100a7836 */ /* 0x000fe20000000000 */
[----:B------:R-:W-:Y:S05]  /*e030*/  YIELD ;  /* 0x0000000000007946 */ /* 0x000fea0003800000 */
[----:B------:R-:W-:Y:S01]  /*e040*/  ISETP.NE.AND P2, PT, R10, 0x2, PT ;  /* 0x000000020a00780c */ /* 0x000fe20003f45270 */
[----:B------:R-:W-:Y:S03]  /*e050*/  BSSY B1, `(.L_x_1937) ;  /* 0x0000062000017945 */ /* 0x000fe60003800000 */
[----:B-12---:R-:W-:-:S02]  /*e060*/  SEL R2, RZ, 0x1, P2 ;  /* 0x00000001ff027807 */ /* 0x006fc40001000000 */
[----:B------:R-:W-:Y:S02]  /*e070*/  SEL R10, R10, RZ, P2 ;  /* 0x000000ff0a0a7207 */ /* 0x000fe40001000000 */
[----:B------:R-:W-:Y:S01]  /*e080*/  LOP3.LUT R11, R17, R2, RZ, 0x3c, !PT ;  /* 0x00000002110b7212 */ /* 0x000fe200078e3cff */
[----:B------:R-:W-:Y:S06]  /*e090*/  @!P6 BRA `(.L_x_1938) ;  /* 0x000000040074e947 */ /* 0x000fec0003800000 */
[----:B------:R-:W-:Y:S01]  /*e0a0*/  MOV R13, R7 ;  /* 0x00000007000d7202 */ /* 0x000fe20000000f00 */
[----:B------:R-:W-:Y:S06]  /*e0b0*/  @!P0 BRA `(.L_x_1939) ;  /* 0x0000000000488947 */ /* 0x000fec0003800000 */
[----:B------:R-:W1:Y:S01]  /*e0c0*/  LDC R13, c[0x0][0x41c] ;  /* 0x00010700ff0d7b82 */ /* 0x000e620000000800 */
[----:B------:R-:W-:Y:S01]  /*e0d0*/  IMAD R14, R12, UR36, RZ ;  /* 0x000000240c0e7c24 */ /* 0x000fe2000f8e02ff */
[----:B------:R-:W-:-:S03]  /*e0e0*/  ULDC.64 UR4, c[0x0][0x208] ;  /* 0x0000820000047ab9 */ /* 0x000fc60000000a00 */
        /* <DEDUP_REMOVED lines=10> */
[----:B------:R-:W-:-:S05]  /*e190*/  IMAD.WIDE.U32 R2, R0, UR36, R2 ;  /* 0x0000002400027c25 */ /* 0x000fca000f8e0002 */
[----:B------:R-:W-:Y:S02]  /*e1a0*/  IADD3 R14, R14, R3, RZ ;  /* 0x000000030e0e7210 */ /* 0x000fe40007ffe0ff */
[----:B-1----:R-:W-:-:S04]  /*e1b0*/  LEA R8, P2, R2, R8, 0x2 ;  /* 0x0000000802087211 */ /* 0x002fc800078410ff */
[----:B------:R-:W-:-:S05]  /*e1c0*/  LEA.HI.X R9, R2, R9, R14, 0x2, P2 ;  /* 0x0000000902097211 */ /* 0x000fca00010f140e */
[----:B------:R1:W5:Y:S04]  /*e1d0*/  LDG.E R8, desc[UR4][R8.64] ;  /* 0x0000000408087981 */ /* 0x000368000c1e1900 */
.L_x_1939:
[----:B------:R-:W1:Y:S01]  /*e1e0*/  S2R R2, SR_TID.X ;  /* 0x0000000000027919 */ /* 0x000e620000002100 */
[----:B------:R-:W-:Y:S02]  /*e1f0*/  LEA R3, R10, UR38, 0x3 ;  /* 0x000000260a037c11 */ /* 0x000fe4000f8e18ff */
[----:B-1----:R-:W-:Y:S02]  /*e200*/  LOP3.LUT R9, R2, 0x7f, RZ, 0xc0, !PT ;  /* 0x0000007f02097812 */ /* 0x002fe400078ec0ff */
[----:B------:R-:W-:Y:S02]  /*e210*/  SHF.L.U32 R2, R11, 0x1f, RZ ;  /* 0x0000001f0b027819 */ /* 0x000fe400000006ff */
[----:B------:R-:W-:Y:S02]  /*e220*/  ISETP.NE.AND P2, PT, R9, RZ, PT ;  /* 0x000000ff0900720c */ /* 0x000fe40003f45270 */
[----:B------:R-:W1:Y:S02]  /*e230*/  SYNCS.PHASECHK.TRANS64.TRYWAIT P3, [R3+URZ+0x34840], R2 ;  /* 0x03484002030075a7 */ /* 0x000e64000806017f */
[----:B-1----:R-:W-:Y:S09]  /*e240*/  @!P3 BRA `(.L_x_1940) ;  /* 0x0000001400f8b947 */ /* 0x002ff20003800000 */
.L_x_1979:
[----:B------:R-:W-:Y:S05]  /*e250*/  @P2 BRA `(.L_x_1941) ;  /* 0x0000000000142947 */ /* 0x000fea0003800000 */
[----:B------:R-:W-:Y:S01]  /*e260*/  ISETP.NE.AND P3, PT, R19, RZ, PT ;  /* 0x000000ff1300720c */ /* 0x000fe20003f65270 */
[----:B-1----:R-:W-:-:S04]  /*e270*/  IMAD.MOV.U32 R2, RZ, RZ, 0xc000 ;  /* 0x0000c000ff027424 */ /* 0x002fc800078e00ff */
[----:B------:R2:W-:Y:S08]  /*e280*/  SYNCS.ARRIVE.TRANS64 RZ, [R3+URZ+0x34830], R2 ;  /* 0x0348300203ff79a7 */ /* 0x0005f0000800003f */
[----:B------:R-:W-:Y:S05]  /*e290*/  @!P3 BRA `(.L_x_1941) ;  /* 0x000000000004b947 */ /* 0x000fea0003800000 */
[----:B------:R-:W-:Y:S01]  /*e2a0*/  BPT.TRAP 0x1 ;  /* 0x000000040000795c */ /* 0x000fe20000300000 */
.L_x_1941:
        /* <DEDUP_REMOVED lines=16> */
[----:B-12---:R-:W-:Y:S01]  /*e3b0*/  LEA R2, R16, UR19, 0x3 ;  /* 0x0000001310027c11 */ /* 0x006fe2000f8e18ff */
        /* <DEDUP_REMOVED lines=14> */
.L_x_1980:
[----:B------:R-:W-:Y:S05]  /*e4a0*/  @P2 BRA `(.L_x_1943) ;  /* 0x0000000000142947 */ /* 0x000fea0003800000 */
[----:B------:R-:W-:Y:S01]  /*e4b0*/  ISETP.NE.AND P2, PT, R19, RZ, PT ;  /* 0x000000ff1300720c */ /* 0x000fe20003f45270 */
[----:B------:R-:W-:-:S04]  /*e4c0*/  IMAD.MOV.U32 R3, RZ, RZ, 0x8000 ;  /* 0x00008000ff037424 */ /* 0x000fc800078e00ff */
[----:B------:R2:W-:Y:S08]  /*e4d0*/  SYNCS.ARRIVE.TRANS64 RZ, [R2+URZ+0x50], R3 ;  /* 0x0000500302ff79a7 */ /* 0x0005f0000800003f */
[----:B------:R-:W-:Y:S05]  /*e4e0*/  @!P2 BRA `(.L_x_1943) ;  /* 0x000000000004a947 */ /* 0x000fea0003800000 */
[----:B------:R-:W-:Y:S01]  /*e4f0*/  BPT.TRAP 0x1 ;  /* 0x000000040000795c */ /* 0x000fe20000300000 */
.L_x_1943:
        /* <DEDUP_REMOVED lines=10> */
[----:B------:R-:W-:Y:S01]  /*e5a0*/  MOV R5, R13 ;  /* 0x0000000d00057202 */ /* 0x000fe20000000f00 */
[----:B------:R-:W-:-:S02]  /*e5b0*/  IMAD.MOV.U32 R6, RZ, RZ, R8 ;  /* 0x000000ffff067224 */ /* 0x000fc400078e0008 */
        /* <DEDUP_REMOVED lines=11> */
.L_x_1938:
[----:B------:R-:W-:Y:S05]  /*e670*/  BSYNC B1 ;  /* 0x0000000000017941 */ /* 0x000fea0003800000 */
.L_x_1937:
[----:B------:R-:W-:Y:S01]  /*e680*/  VIADD R16, R10, 0x1 ;  /* 0x000000010a107836 */ /* 0x000fe20000000000 */
[----:B------:R-:W-:Y:S04]  /*e690*/  BSSY B1, `(.L_x_1944) ;  /* 0x0000063000017945 */ /* 0x000fe80003800000 */
[----:B------:R-:W-:-:S04]  /*e6a0*/  ISETP.NE.AND P2, PT, R16, 0x2, PT ;  /* 0x000000021000780c */ /* 0x000fc80003f45270 */
[----:B-12---:R-:W-:Y:S02]  /*e6b0*/  SEL R2, RZ, 0x1, P2 ;  /* 0x00000001ff027807 */ /* 0x006fe40001000000 */
[----:B------:R-:W-:Y:S02]  /*e6c0*/  SEL R16, R16, RZ, P2 ;  /* 0x000000ff10107207 */ /* 0x000fe40001000000 */
[----:B------:R-:W-:Y:S01]  /*e6d0*/  LOP3.LUT R17, R11, R2, RZ, 0x3c, !PT ;  /* 0x000000020b117212 */ /* 0x000fe200078e3cff */
[----:B------:R-:W-:Y:S06]  /*e6e0*/  @!P6 BRA `(.L_x_1945) ;  /* 0x000000040074e947 */ /* 0x000fec0003800000 */
[----:B------:R-:W-:Y:S01]  /*e6f0*/  IADD3 R13, R7, -0x1, RZ ;  /* 0xffffffff070d7810 */ /* 0x000fe20007ffe0ff */
[----:B------:R-:W-:Y:S06]  /*e700*/  @!P0 BRA `(.L_x_1946) ;  /* 0x0000000000488947 */ /* 0x000fec0003800000 */
        /* <DEDUP_REMOVED lines=13> */
[----:B------:R-:W-:-:S05]  /*e7e0*/  IMAD.WIDE.U32 R2, R0, UR36, R2 ;  /* 0x0000002400027c25 */ /* 0x000fca000f8e0002 */
[----:B------:R-:W-:Y:S02]  /*e7f0*/  IADD3 R14, R14, R3, RZ ;  /* 0x000000030e0e7210 */ /* 0x000fe40007ffe0ff */
[----:B-1----:R-:W-:-:S04]  /*e800*/  LEA R8, P2, R2, R8, 0x2 ;  /* 0x0000000802087211 */ /* 0x002fc800078410ff */
[----:B------:R-:W-:-:S05]  /*e810*/  LEA.HI.X R9, R2, R9, R14, 0x2, P2 ;  /* 0x0000000902097211 */ /* 0x000fca00010f140e */
[----:B------:R1:W5:Y:S04]  /*e820*/  LDG.E R8, desc[UR4][R8.64] ;  /* 0x0000000408087981 */ /* 0x000368000c1e1900 */
.L_x_1946:
[----:B------:R-:W1:Y:S01]  /*e830*/  S2R R2, SR_TID.X ;  /* 0x0000000000027919 */ /* 0x000e620000002100 */
[----:B------:R-:W-:Y:S02]  /*e840*/  SHF.L.U32 R3, R17, 0x1f, RZ ;  /* 0x0000001f11037819 */ /* 0x000fe400000006ff */
[----:B-1----:R-:W-:Y:S02]  /*e850*/  LOP3.LUT R9, R2, 0x7f, RZ, 0xc0, !PT ;  /* 0x0000007f02097812 */ /* 0x002fe400078ec0ff */
[----:B------:R-:W-:Y:S02]  /*e860*/  LEA R2, R16, UR38, 0x3 ;  /* 0x0000002610027c11 */ /* 0x000fe4000f8e18ff */
[----:B------:R-:W-:Y:S02]  /*e870*/  ISETP.NE.AND P2, PT, R9, RZ, PT ;  /* 0x000000ff0900720c */ /* 0x000fe40003f45270 */
[----:B------:R-:W1:Y:S02]  /*e880*/  SYNCS.PHASECHK.TRANS64.TRYWAIT P3, [R2+URZ+0x34840], R3 ;  /* 0x03484003020075a7 */ /* 0x000e64000806017f */
[----:B-1----:R-:W-:Y:S09]  /*e890*/  @!P3 BRA `(.L_x_1947) ;  /* 0x00000010008cb947 */ /* 0x002ff20003800000 */
.L_x_1981:
[----:B------:R-:W-:Y:S05]  /*e8a0*/  @P2 BRA `(.L_x_1948) ;  /* 0x0000000000142947 */ /* 0x000fea0003800000 */
[----:B------:R-:W-:Y:S01]  /*e8b0*/  ISETP.NE.AND P3, PT, R19, RZ, PT ;  /* 0x000000ff1300720c */ /* 0x000fe20003f65270 */
[----:B-1----:R-:W-:-:S04]  /*e8c0*/  IMAD.MOV.U32 R3, RZ, RZ, 0xc000 ;  /* 0x0000c000ff037424 */ /* 0x002fc800078e00ff */
[----:B------:R2:W-:Y:S08]  /*e8d0*/  SYNCS.ARRIVE.TRANS64 RZ, [R2+URZ+0x34830], R3 ;  /* 0x0348300302ff79a7 */ /* 0x0005f0000800003f */
[----:B------:R-:W-:Y:S05]  /*e8e0*/  @!P3 BRA `(.L_x_1948) ;  /* 0x000000000004b947 */ /* 0x000fea0003800000 */
[----:B------:R-:W-:Y:S01]  /*e8f0*/  BPT.TRAP 0x1 ;  /* 0x000000040000795c */ /* 0x000fe20000300000 */
.L_x_1948:
        /* <DEDUP_REMOVED lines=14> */
[----:B-12---:R-:W-:Y:S01]  /*e9e0*/  LEA R2, R10, UR19, 0x3 ;  /* 0x000000130a027c11 */ /* 0x006fe2000f8e18ff */
[----:B------:R-:W-:-:S02]  /*e9f0*/  ULEA UR9, UR9, UR19, 0x3 ;  /* 0x0000001309097291 */ /* 0x000fc4000f8e183f */
[----:B------:R-:W-:Y:S02]  /*ea00*/  USHF.L.U32 UR11, UR11, 0x7, URZ ;  /* 0x000000070b0b7899 */ /* 0x000fe4000800063f */
        /* <DEDUP_REMOVED lines=14> */
.L_x_1982:
[----:B------:R-:W-:Y:S05]  /*eaf0*/  @P2 BRA `(.L_x_1950) ;  /* 0x0000000000142947 */ /* 0x000fea0003800000 */
[----:B------:R-:W-:Y:S01]  /*eb00*/  ISETP.NE.AND P2, PT, R19, RZ, PT ;  /* 0x000000ff1300720c */ /* 0x000fe20003f45270 */
[----:B------:R-:W-:-:S04]  /*eb10*/  IMAD.MOV.U32 R3, RZ, RZ, 0x8000 ;  /* 0x00008000ff037424 */ /* 0x000fc800078e00ff */
[----:B------:R2:W-:Y:S08]  /*eb20*/  SYNCS.ARRIVE.TRANS64 RZ, [R2+URZ+0x50], R3 ;  /* 0x0000500302ff79a7 */ /* 0x0005f0000800003f */
[----:B------:R-:W-:Y:S05]  /*eb30*/  @!P2 BRA `(.L_x_1950) ;  /* 0x000000000004a947 */ /* 0x000fea0003800000 */
[----:B------:R-:W-:Y:S01]  /*eb40*/  BPT.TRAP 0x1 ;  /* 0x000000040000795c */ /* 0x000fe20000300000 */
.L_x_1950:
        /* <DEDUP_REMOVED lines=23> */
.L_x_1945:
[----:B------:R-:W-:Y:S05]  /*ecc0*/  BSYNC B1 ;  /* 0x0000000000017941 */ /* 0x000fea0003800000 */
.L_x_1944:
[C---:B------:R-:W-:Y:S01]  /*ecd0*/  ISETP.GT.AND P2, PT, R7.reuse, 0x1, PT ;  /* 0x000000010700780c */ /* 0x040fe20003f44270 */
[----:B------:R-:W-:-:S12]  /*ece0*/  VIADD R7, R7, 0xfffffffe ;  /* 0xfffffffe07077836 */ /* 0x000fd80000000000 */
[----:B------:R-:W-:Y:S05]  /*ecf0*/  @P2 BRA `(.L_x_1951) ;  /* 0xfffffff000c82947 */ /* 0x000fea000383ffff */
.L_x_1936:
[----:B------:R-:W-:Y:S05]  /*ed00*/  BSYNC B0 ;  /* 0x0000000000007941 */ /* 0x000fea0003800000 */
.L_x_1927:
[----:B------:R-:W-:Y:S04]  /*ed10*/  BSSY B0, `(.L_x_1952) ;  /* 0x000000f000007945 */ /* 0x000fe80003800000 */
[----:B------:R-:W-:Y:S05]  /*ed20*/  @P1 BRA `(.L_x_1953) ;  /* 0x0000000000341947 */ /* 0x000fea0003800000 */
[----:B-1----:R-:W1:Y:S01]  /*ed30*/  S2R R7, SR_LANEID ;  /* 0x0000000000077919 */ /* 0x002e620000000000 */
[----:B------:R-:W-:Y:S01]  /*ed40*/  VOTEU.ANY UR4, UPT, PT ;  /* 0x0000000000047886 */ /* 0x000fe200038e0100 */
[----:B--2---:R-:W2:Y:S01]  /*ed50*/  LDC.64 R2, c[0x0][0xdf0] ;  /* 0x00037c00ff027b82 */ /* 0x004ea20000000a00 */
        /* <DEDUP_REMOVED lines=10> */
.L_x_1953:
[----:B------:R-:W-:Y:S05]  /*ee00*/  BSYNC B0 ;  /* 0x0000000000007941 */ /* 0x000fea0003800000 */
.L_x_1952:
[----:B------:R-:W-:Y:S04]  /*ee10*/  BSSY B0, `(.L_x_1954) ;  /* 0x0000024000007945 */ /* 0x000fe80003800000 */
[----:B------:R-:W-:Y:S05]  /*ee20*/  @!P6 BRA `(.L_x_1955) ;  /* 0x000000000088e947 */ /* 0x000fea0003800000 */
[----:B------:R-:W3:Y:S01]  /*ee30*/  S2R R0, SR_TID.X ;  /* 0x0000000000007919 */ /* 0x000ee20000002100 */
[----:B-12---:R-:W-:Y:S02]  /*ee40*/  LEA R3, R16, UR38, 0x3 ;  /* 0x0000002610037c11 */ /* 0x006fe4000f8e18ff */
[----:B---3--:R-:W-:Y:S02]  /*ee50*/  LOP3.LUT R2, R0, 0x7f, RZ, 0xc0, !PT ;  /* 0x0000007f00027812 */ /* 0x008fe400078ec0ff */
[----:B------:R-:W-:Y:S02]  /*ee60*/  SHF.L.U32 R0, R17, 0x1f, RZ ;  /* 0x0000001f11007819 */ /* 0x000fe400000006ff */
[----:B------:R-:W-:Y:S02]  /*ee70*/  ISETP.NE.AND P1, PT, R2, RZ, PT ;  /* 0x000000ff0200720c */ /* 0x000fe40003f25270 */
[----:B------:R-:W1:Y:S02]  /*ee80*/  SYNCS.PHASECHK.TRANS64.TRYWAIT P0, [R3+URZ+0x34860], R0 ;  /* 0x03486000030075a7 */ /* 0x000e64000800017f */
[----:B-1----:R-:W-:Y:S09]  /*ee90*/  @!P0 BRA `(.L_x_1956) ;  /* 0x0000000c00348947 */ /* 0x002ff20003800000 */
.L_x_1983:
[----:B------:R-:W-:Y:S05]  /*eea0*/  @P1 BRA `(.L_x_1957) ;  /* 0x0000000000141947 */ /* 0x000fea0003800000 */
[----:B------:R-:W-:Y:S02]  /*eeb0*/  ISETP.NE.AND P0, PT, R19, RZ, PT ;  /* 0x000000ff1300720c */ /* 0x000fe40003f05270 */
[----:B-1----:R-:W-:-:S04]  /*eec0*/  MOV R0, 0x8000 ;  /* 0x0000800000007802 */ /* 0x002fc80000000f00 */
[----:B------:R2:W-:Y:S07]  /*eed0*/  SYNCS.ARRIVE.TRANS64 RZ, [R3+URZ+0x34850], R0 ;  /* 0x0348500003ff79a7 */ /* 0x0005ee000800003f */
[----:B------:R-:W-:Y:S05]  /*eee0*/  @!P0 BRA `(.L_x_1957) ;  /* 0x0000000000048947 */ /* 0x000fea0003800000 */
[----:B------:R-:W-:Y:S01]  /*eef0*/  BPT.TRAP 0x1 ;  /* 0x000000040000795c */ /* 0x000fe20000300000 */
.L_x_1957:
        /* <DEDUP_REMOVED lines=21> */
.L_x_1955:
[----:B------:R-:W-:Y:S05]  /*f050*/  BSYNC B0 ;  /* 0x0000000000007941 */ /* 0x000fea0003800000 */
.L_x_1954:
[----:B------:R-:W-:Y:S02]  /*f060*/  VIADD R16, R16, 0x1 ;  /* 0x0000000110107836 */ /* 0x000fe40000000000 */
[----:B------:R-:W-:-:S03]  /*f070*/  IMAD.MOV.U32 R13, RZ, RZ, R18 ;  /* 0x000000ffff0d7224 */ /* 0x000fc600078e0012 */
[----:B------:R-:W-:-:S04]  /*f080*/  ISETP.NE.AND P0, PT, R16, 0x2, PT ;  /* 0x000000021000780c */ /* 0x000fc80003f05270 */
[----:B-12---:R-:W-:Y:S02]  /*f090*/  SEL R0, RZ, 0x1, P0 ;  /* 0x00000001ff007807 */ /* 0x006fe40000000000 */
[----:B------:R-:W-:Y:S02]  /*f0a0*/  SEL R16, R16, RZ, P0 ;  /* 0x000000ff10107207 */ /* 0x000fe40000000000 */
[----:B------:R-:W-:-:S07]  /*f0b0*/  LOP3.LUT R17, R17, R0, RZ, 0x3c, !PT ;  /* 0x0000000011117212 */ /* 0x000fce00078e3cff */
.L_x_1916:
[----:B------:R-:W-:Y:S05]  /*f0c0*/  BSYNC B6 ;  /* 0x0000000000067941 */ /* 0x000fea0003800000 */
.L_x_1914:
[----:B------:R-:W-:-:S03]  /*f0d0*/  UMOV UR4, 0xffffffff ;  /* 0xffffffff00047882 */ /* 0x000fc60000000000 */
[----:B------:R-:W-:Y:S05]  /*f0e0*/  BRA.DIV UR4, `(.L_x_1958) ;  /* 0x0000000a04b47947 */ /* 0x000fea000b800000 */
[----:B------:R1:W2:Y:S02]  /*f0f0*/  SHFL.IDX PT, R14, R13, RZ, 0x1f ;  /* 0x00001fff0d0e7589 */ /* 0x0002a400000e0000 */
.L_x_1986:
[----:B------:R-:W-:Y:S01]  /*f100*/  ISETP.NE.AND P0, PT, R19, RZ, PT ;  /* 0x000000ff1300720c */ /* 0x000fe20003f05270 */
[----:B------:R-:W-:Y:S05]  /*f110*/  WARPSYNC.ALL ;  /* 0x0000000000007948 */ /* 0x000fea0003800000 */
[----:B------:R-:W-:Y:S01]  /*f120*/  BAR.SYNC.DEFER_BLOCKING 0x4, 0x120 ;  /* 0x0104800000007b1d */ /* 0x000fe20000010000 */
[----:B--2---:R-:W-:-:S05]  /*f130*/  MOV R18, R14 ;  /* 0x0000000e00127202 */ /* 0x004fca0000000f00 */
[----:B------:R-:W-:Y:S01]  /*f140*/  ULDC UR4, c[0x0][0xda8] ;  /* 0x00036a0000047ab9 */ /* 0x000fe20000000800 */
[----:B------:R-:W-:Y:S01]  /*f150*/  @!P0 MOV R0, 0x400 ;  /* 0x0000040000008802 */ /* 0x000fe20000000f00 */
[----:B------:R-:W2:Y:S03]  /*f160*/  @!P0 S2R R3, SR_CgaCtaId ;  /* 0x0000000000038919 */ /* 0x000ea60000008800 */
[----:B--2---:R-:W-:-:S05]  /*f170*/  @!P0 LEA R0, R3, R0, 0x18 ;  /* 0x0000000003008211 */ /* 0x004fca00078ec0ff */
[----:B------:R2:W-:Y:S01]  /*f180*/  @!P0 STS [R0+0x348d0], R13 ;  /* 0x0348d00d00008388 */ /* 0x0005e20000000800 */
[----:B------:R-:W-:Y:S06]  /*f190*/  BAR.ARV 0x5, 0x120 ;  /* 0x0144800000007b1d */ /* 0x000fec0000002000 */
[----:B------:R-:W-:-:S13]  /*f1a0*/  ISETP.GE.AND P0, PT, R18, UR4, PT ;  /* 0x0000000412007c0c */ /* 0x000fda000bf06270 */
[----:B--2---:R-:W-:Y:S05]  /*f1b0*/  @!P0 BRA `(.L_x_1959) ;  /* 0xffffffd400348947 */ /* 0x004fea000383ffff */
.L_x_1911:
        /* <DEDUP_REMOVED lines=11> */
.L_x_1987:
        /* <DEDUP_REMOVED lines=16> */
.L_x_1963:
[----:B------:R-:W-:Y:S01]  /*f370*/  IADD3 R3, R7, 0x34840, RZ ;  /* 0x0003484007037810 */ /* 0x000fe20007ffe0ff */
[----:B------:R-:W-:Y:S01]  /*f380*/  VIADD R0, R16, 0x1 ;  /* 0x0000000110007836 */ /* 0x000fe20000000000 */
[----:B------:R-:W-:-:S03]  /*f390*/  SHF.L.U32 R4, R17, 0x1f, RZ ;  /* 0x0000001f11047819 */ /* 0x000fc600000006ff */
[----:B------:R-:W-:Y:S01]  /*f3a0*/  IMAD R5, R16, 0x8, R3 ;  /* 0x0000000810057824 */ /* 0x000fe200078e0203 */
[----:B------:R-:W-:-:S03]  /*f3b0*/  ISETP.NE.AND P1, PT, R0, 0x2, PT ;  /* 0x000000020000780c */ /* 0x000fc60003f25270 */
[----:B------:R-:W2:Y:S01]  /*f3c0*/  SYNCS.PHASECHK.TRANS64.TRYWAIT P0, [R5+URZ], R4 ;  /* 0x00000004050075a7 */ /* 0x000ea2000800017f */
[----:B------:R-:W-:-:S04]  /*f3d0*/  SEL R2, RZ, 0x1, P1 ;  /* 0x00000001ff027807 */ /* 0x000fc80000800000 */
[----:B------:R-:W-:Y:S02]  /*f3e0*/  LOP3.LUT R17, R17, R2, RZ, 0x3c, !PT ;  /* 0x0000000211117212 */ /* 0x000fe400078e3cff */
[----:B------:R-:W-:Y:S02]  /*f3f0*/  SEL R2, R0, RZ, P1 ;  /* 0x000000ff00027207 */ /* 0x000fe40000800000 */
[----:B------:R-:W-:Y:S02]  /*f400*/  SHF.L.U32 R0, R17, 0x1f, RZ ;  /* 0x0000001f11007819 */ /* 0x000fe400000006ff */
[----:B------:R-:W-:Y:S01]  /*f410*/  LEA R3, R2, R3, 0x3 ;  /* 0x0000000302037211 */ /* 0x000fe200078e18ff */
[----:B--2---:R-:W-:Y:S06]  /*f420*/  @!P0 BRA `(.L_x_1964) ;  /* 0x00000008001c8947 */ /* 0x004fec0003800000 */
.L_x_1988:
[----:B------:R-:W3:Y:S02]  /*f430*/  SYNCS.PHASECHK.TRANS64.TRYWAIT P0, [R3+URZ], R0 ;  /* 0x00000000030075a7 */ /* 0x000ee4000800017f */
[----:B---3--:R-:W-:Y:S05]  /*f440*/  @!P0 BRA `(.L_x_1965) ;  /* 0x0000000800288947 */ /* 0x008fea0003800000 */
.L_x_1989:
[----:B------:R-:W-:Y:S05]  /*f450*/  @!P2 BRA `(.L_x_1966) ;  /* 0x000000000004a947 */ /* 0x000fea0003800000 */
[----:B------:R-:W-:Y:S01]  /*f460*/  BPT.TRAP 0x1 ;  /* 0x000000040000795c */ /* 0x000fe20000300000 */
.L_x_1966:
[----:B---3--:R-:W-:-:S05]  /*f470*/  VIADD R3, R7, 0x34860 ;  /* 0x0003486007037836 */ /* 0x008fca0000000000 */
[----:B--2---:R-:W-:-:S04]  /*f480*/  LEA R5, R16, R3, 0x3 ;  /* 0x0000000310057211 */ /* 0x004fc800078e18ff */
[----:B------:R-:W2:Y:S02]  /*f490*/  SYNCS.PHASECHK.TRANS64.TRYWAIT P0, [R5+URZ], R4 ;  /* 0x00000004050075a7 */ /* 0x000ea4000800017f */
[----:B--2---:R-:W-:Y:S05]  /*f4a0*/  @!P0 BRA `(.L_x_1967) ;  /* 0x0000000800248947 */ /* 0x004fea0003800000 */
.L_x_1990:
[----:B------:R-:W-:-:S07]  /*f4b0*/  IMAD R3, R2, 0x8, R3 ;  /* 0x0000000802037824 */ /* 0x000fce00078e0203 */
.L_x_1968:
[----:B---3--:R3:W4:Y:S02]  /*f4c0*/  SYNCS.PHASECHK.TRANS64.TRYWAIT P0, [R3+URZ], R0 ;  /* 0x00000000030075a7 */ /* 0x008724000800017f */
[----:B----4-:R-:W-:Y:S05]  /*f4d0*/  @!P0 NANOSLEEP.SYNCS 0x989680 ;  /* 0x009896800000895d */ /* 0x010fea0003900000 */
[----:B------:R-:W4:Y:S02]  /*f4e0*/  @!P0 SYNCS.PHASECHK.TRANS64 P0, [R3+URZ], R0 ;  /* 0x00000000030085a7 */ /* 0x000f24000800007f */
[----:B----4-:R-:W-:Y:S05]  /*f4f0*/  @!P0 BRA `(.L_x_1968) ;  /* 0xfffffffc00f08947 */ /* 0x010fea000383ffff */
.L_x_1962:
[----:B------:R-:W-:Y:S05]  /*f500*/  BSYNC B0 ;  /* 0x0000000000007941 */ /* 0x000fea0003800000 */
.L_x_1961:
[----:B------:R-:W-:Y:S05]  /*f510*/  EXIT ;  /* 0x000000000000794d */ /* 0x000fea0003800000 */
.L_x_1868:
[----:B-1----:R-:W-:-:S04]  /*f520*/  MOV R3, UR38 ;  /* 0x0000002600037c02 */ /* 0x002fc80008000f00 */
[----:B------:R1:W2:Y:S03]  /*f530*/  SYNCS.PHASECHK.TRANS64.TRYWAIT P1, [R3+URZ+0x34800], R0 ;  /* 0x03480000030075a7 */ /* 0x0002a6000802017f */
[----:B--2---:R-:W-:Y:S05]  /*f540*/  @!P1 NANOSLEEP.SYNCS 0x989680 ;  /* 0x009896800000995d */ /* 0x004fea0003900000 */
[----:B------:R-:W2:Y:S02]  /*f550*/  @!P1 SYNCS.PHASECHK.TRANS64 P1, [R3+URZ+0x34800], R0 ;  /* 0x03480000030095a7 */ /* 0x000ea4000802007f */
[----:B--2---:R-:W-:Y:S05]  /*f560*/  @!P1 BRA `(.L_x_1868) ;  /* 0xfffffffc00ec9947 */ /* 0x004fea000383ffff */
[----:B------:R-:W-:Y:S05]  /*f570*/  BRA `(.L_x_1969) ;  /* 0xffffff2000447947 */ /* 0x000fea000383ffff */
.L_x_1872:
[----:B--2---:R2:W3:Y:S02]  /*f580*/  SYNCS.PHASECHK.TRANS64.TRYWAIT P2, [R0+URZ+0x34830], R3 ;  /* 0x03483003000075a7 */ /* 0x0044e4000804017f */
[----:B---3--:R-:W-:Y:S05]  /*f590*/  @!P2 NANOSLEEP.SYNCS 0x989680 ;  /* 0x009896800000a95d */ /* 0x008fea0003900000 */
[----:B------:R-:W3:Y:S02]  /*f5a0*/  @!P2 SYNCS.PHASECHK.TRANS64 P2, [R0+URZ+0x34830], R3 ;  /* 0x034830030000a5a7 */ /* 0x000ee4000804007f */
[----:B---3--:R-:W-:Y:S05]  /*f5b0*/  @!P2 BRA `(.L_x_1872) ;  /* 0xfffffffc00f0a947 */ /* 0x008fea000383ffff */
[----:B------:R-:W-:Y:S05]  /*f5c0*/  BRA `(.L_x_1871) ;  /* 0xffffff20006c7947 */ /* 0x000fea000383ffff */
.L_x_1877:
[----:B--2---:R-:W-:-:S04]  /*f5d0*/  IMAD.U32 R12, RZ, RZ, UR37 ;  /* 0x00000025ff0c7e24 */ /* 0x004fc8000f8e00ff */
[----:B------:R2:W3:Y:S03]  /*f5e0*/  SYNCS.PHASECHK.TRANS64.TRYWAIT P2, [R12+URZ+0x34830], R5 ;  /* 0x034830050c0075a7 */ /* 0x0004e6000804017f */
[----:B---3--:R-:W-:Y:S05]  /*f5f0*/  @!P2 NANOSLEEP.SYNCS 0x989680 ;  /* 0x009896800000a95d */ /* 0x008fea0003900000 */
[----:B------:R-:W3:Y:S02]  /*f600*/  @!P2 SYNCS.PHASECHK.TRANS64 P2, [R12+URZ+0x34830], R5 ;  /* 0x034830050c00a5a7 */ /* 0x000ee4000804007f */
[----:B---3--:R-:W-:Y:S05]  /*f610*/  @!P2 BRA `(.L_x_1877) ;  /* 0xfffffffc00eca947 */ /* 0x008fea000383ffff */
[----:B------:R-:W-:Y:S05]  /*f620*/  BRA `(.L_x_1876) ;  /* 0xffffff5000f87947 */ /* 0x000fea000383ffff */
.L_x_1881:
[----:B-12---:R-:W-:-:S04]  /*f630*/  MOV R5, UR6 ;  /* 0x0000000600057c02 */ /* 0x006fc80008000f00 */
[----:B------:R1:W2:Y:S03]  /*f640*/  SYNCS.PHASECHK.TRANS64.TRYWAIT P2, [R5+URZ+0x34850], R0 ;  /* 0x03485000050075a7 */ /* 0x0002a6000804017f */
[----:B--2---:R-:W-:Y:S05]  /*f650*/  @!P2 NANOSLEEP.SYNCS 0x989680 ;  /* 0x009896800000a95d */ /* 0x004fea0003900000 */
[----:B------:R-:W2:Y:S02]  /*f660*/  @!P2 SYNCS.PHASECHK.TRANS64 P2, [R5+URZ+0x34850], R0 ;  /* 0x034850000500a5a7 */ /* 0x000ea4000804007f */
[----:B--2---:R-:W-:Y:S05]  /*f670*/  @!P2 BRA `(.L_x_1881) ;  /* 0xfffffffc00eca947 */ /* 0x004fea000383ffff */
[----:B------:R-:W-:Y:S05]  /*f680*/  BRA `(.L_x_1880) ;  /* 0xffffff5c00207947 */ /* 0x000fea000383ffff */
.L_x_1887:
[----:B--2---:R-:W-:-:S04]  /*f690*/  IMAD.U32 R12, RZ, RZ, UR6 ;  /* 0x00000006ff0c7e24 */ /* 0x004fc8000f8e00ff */
[----:B------:R2:W3:Y:S03]  /*f6a0*/  SYNCS.PHASECHK.TRANS64.TRYWAIT P2, [R12+URZ+0x34830], R5 ;  /* 0x034830050c0075a7 */ /* 0x0004e6000804017f */
[----:B---3--:R-:W-:Y:S05]  /*f6b0*/  @!P2 NANOSLEEP.SYNCS 0x989680 ;  /* 0x009896800000a95d */ /* 0x008fea0003900000 */
[----:B------:R-:W3:Y:S02]  /*f6c0*/  @!P2 SYNCS.PHASECHK.TRANS64 P2, [R12+URZ+0x34830], R5 ;  /* 0x034830050c00a5a7 */ /* 0x000ee4000804007f */
[----:B---3--:R-:W-:Y:S05]  /*f6d0*/  @!P2 BRA `(.L_x_1887) ;  /* 0xfffffffc00eca947 */ /* 0x008fea000383ffff */
[----:B------:R-:W-:Y:S05]  /*f6e0*/  BRA `(.L_x_1886) ;  /* 0xffffff8400647947 */ /* 0x000fea000383ffff */
.L_x_1891:
[----:B-12---:R-:W-:-:S04]  /*f6f0*/  MOV R5, UR6 ;  /* 0x0000000600057c02 */ /* 0x006fc80008000f00 */
[----:B------:R1:W2:Y:S03]  /*f700*/  SYNCS.PHASECHK.TRANS64.TRYWAIT P2, [R5+URZ+0x34850], R0 ;  /* 0x03485000050075a7 */ /* 0x0002a6000804017f */
[----:B--2---:R-:W-:Y:S05]  /*f710*/  @!P2 NANOSLEEP.SYNCS 0x989680 ;  /* 0x009896800000a95d */ /* 0x004fea0003900000 */
[----:B------:R-:W2:Y:S02]  /*f720*/  @!P2 SYNCS.PHASECHK.TRANS64 P2, [R5+URZ+0x34850], R0 ;  /* 0x034850000500a5a7 */ /* 0x000ea4000804007f */
[----:B--2---:R-:W-:Y:S05]  /*f730*/  @!P2 BRA `(.L_x_1891) ;  /* 0xfffffffc00eca947 */ /* 0x004fea000383ffff */
[----:B------:R-:W-:Y:S05]  /*f740*/  BRA `(.L_x_1890) ;  /* 0xffffff8c008c7947 */ /* 0x000fea000383ffff */
.L_x_1896:
[----:B--2---:R-:W-:-:S04]  /*f750*/  IMAD.U32 R7, RZ, RZ, UR5 ;  /* 0x00000005ff077e24 */ /* 0x004fc8000f8e00ff */
[----:B------:R2:W3:Y:S03]  /*f760*/  SYNCS.PHASECHK.TRANS64.TRYWAIT P0, [R7+URZ+0x34850], R0 ;  /* 0x03485000070075a7 */ /* 0x0004e6000800017f */
[----:B---3--:R-:W-:Y:S05]  /*f770*/  @!P0 NANOSLEEP.SYNCS 0x989680 ;  /* 0x009896800000895d */ /* 0x008fea0003900000 */
[----:B------:R-:W3:Y:S02]  /*f780*/  @!P0 SYNCS.PHASECHK.TRANS64 P0, [R7+URZ+0x34850], R0 ;  /* 0x03485000070085a7 */ /* 0x000ee4000800007f */
[----:B---3--:R-:W-:Y:S05]  /*f790*/  @!P0 BRA `(.L_x_1896) ;  /* 0xfffffffc00ec8947 */ /* 0x008fea000383ffff */
[----:B------:R-:W-:Y:S05]  /*f7a0*/  BRA `(.L_x_1895) ;  /* 0xffffffb000647947 */ /* 0x000fea000383ffff */
.L_x_1920:
[----:B------:R-:W1:Y:S01]  /*f7b0*/  S2R R7, SR_TID.X ;  /* 0x0000000000077919 */ /* 0x000e620000002100 */
[----:B------:R-:W-:Y:S01]  /*f7c0*/  IMAD.MOV.U32 R12, RZ, RZ, RZ ;  /* 0x000000ffff0c7224 */ /* 0x000fe200078e00ff */
[----:B------:R-:W-:Y:S01]  /*f7d0*/  MOV R11, 0x1f ;  /* 0x0000001f000b7802 */ /* 0x000fe20000000f00 */
[----:B------:R-:W-:Y:S01]  /*f7e0*/  IMAD.MOV.U32 R15, RZ, RZ, -0x1 ;  /* 0xffffffffff0f7424 */ /* 0x000fe200078e00ff */
[----:B-1----:R-:W-:-:S04]  /*f7f0*/  SHF.R.U32.HI R7, RZ, 0x5, R7 ;  /* 0x00000005ff077819 */ /* 0x002fc80000011607 */
[----:B------:R-:W-:-:S04]  /*f800*/  LOP3.LUT R7, R7, 0x3, RZ, 0xc0, !PT ;  /* 0x0000000307077812 */ /* 0x000fc800078ec0ff */
[----:B------:R-:W-:-:S07]  /*f810*/  MOV R13, R7 ;  /* 0x00000007000d7202 */ /* 0x000fce0000000f00 */
[----:B------:R-:W-:Y:S05]  /*f820*/  WARPSYNC.COLLECTIVE R15, `(.L_x_1970) ;  /* 0x000000000f087348 */ /* 0x000fea0003c00000 */
[----:B------:R1:W2:Y:S02]  /*f830*/  SHFL.IDX P6, R14, R13, R12, R11 ;  /* 0x0000000c0d0e7389 */ /* 0x0002a400000c000b */
[----:B-12---:R-:W-:Y:S01]  /*f840*/  ENDCOLLECTIVE ;  /* 0x000000000000791b */ /* 0x006fe20003800000 */
.L_x_1970:
[----:B------:R-:W-:Y:S05]  /*f850*/  BRA `(.L_x_1971) ;  /* 0xffffffd800607947 */ /* 0x000fea000383ffff */
.L_x_1921:
[----:B------:R-:W-:Y:S01]  /*f860*/  BSSY B0, `(.L_x_1972) ;  /* 0x0000006000007945 */ /* 0x000fe20003800000 */
[----:B------:R-:W-:-:S07]  /*f870*/  MOV R15, 0xffffffff ;  /* 0xffffffff000f7802 */ /* 0x000fce0000000f00 */
[----:B------:R-:W-:Y:S05]  /*f880*/  WARPSYNC.COLLECTIVE R15, `(.L_x_1973) ;  /* 0x000000000f0c7348 */ /* 0x000fea0003c00000 */
[----:B------:R-:W-:Y:S02]  /*f890*/  ELECT P6, UR62, PT ;  /* 0x00000000003e782f */ /* 0x000fe400038c0000 */
[----:B------:R-:W-:Y:S01]  /*f8a0*/  MOV R14, UR62 ;  /* 0x0000003e000e7c02 */ /* 0x000fe20008000f00 */
[----:B------:R-:W-:Y:S10]  /*f8b0*/  ENDCOLLECTIVE ;  /* 0x000000000000791b */ /* 0x000ff40003800000 */
.L_x_1973:
[----:B------:R-:W-:Y:S05]  /*f8c0*/  BSYNC B0 ;  /* 0x0000000000007941 */ /* 0x000fea0003800000 */
.L_x_1972:
[----:B------:R-:W-:Y:S05]  /*f8d0*/  BRA `(.L_x_1974) ;  /* 0xffffffd800507947 */ /* 0x000fea000383ffff */
.L_x_1924:
[----:B-1----:R1:W2:Y:S02]  /*f8e0*/  SYNCS.PHASECHK.TRANS64.TRYWAIT P2, [R8+URZ+0x34840], R7 ;  /* 0x03484007080075a7 */ /* 0x0022a4000804017f */
[----:B--2---:R-:W-:Y:S05]  /*f8f0*/  @!P2 NANOSLEEP.SYNCS 0x989680 ;  /* 0x009896800000a95d */ /* 0x004fea0003900000 */
[----:B------:R-:W2:Y:S02]  /*f900*/  @!P2 SYNCS.PHASECHK.TRANS64 P2, [R8+URZ+0x34840], R7 ;  /* 0x034840070800a5a7 */ /* 0x000ea4000804007f */
[----:B--2---:R-:W-:Y:S05]  /*f910*/  @!P2 BRA `(.L_x_1924) ;  /* 0xfffffffc00f0a947 */ /* 0x004fea000383ffff */
[----:B------:R-:W-:Y:S05]  /*f920*/  BRA `(.L_x_1975) ;  /* 0xffffffd800b07947 */ /* 0x000fea000383ffff */
.L_x_1926:
[----:B-1----:R-:W-:-:S04]  /*f930*/  IMAD.U32 R8, RZ, RZ, UR38 ;  /* 0x00000026ff087e24 */ /* 0x002fc8000f8e00ff */
[----:B------:R1:W2:Y:S03]  /*f940*/  SYNCS.PHASECHK.TRANS64.TRYWAIT P2, [R8+URZ+0x34820], R7 ;  /* 0x03482007080075a7 */ /* 0x0002a6000804017f */
[----:B--2---:R-:W-:Y:S05]  /*f950*/  @!P2 NANOSLEEP.SYNCS 0x989680 ;  /* 0x009896800000a95d */ /* 0x004fea0003900000 */
[----:B------:R-:W2:Y:S02]  /*f960*/  @!P2 SYNCS.PHASECHK.TRANS64 P2, [R8+URZ+0x34820], R7 ;  /* 0x034820070800a5a7 */ /* 0x000ea4000804007f */
[----:B--2---:R-:W-:Y:S05]  /*f970*/  @!P2 BRA `(.L_x_1926) ;  /* 0xfffffffc00eca947 */ /* 0x004fea000383ffff */
[----:B------:R-:W-:Y:S05]  /*f980*/  BRA `(.L_x_1976) ;  /* 0xffffffdc00b47947 */ /* 0x000fea000383ffff */
.L_x_1932:
[----:B-1----:R1:W2:Y:S02]  /*f990*/  SYNCS.PHASECHK.TRANS64.TRYWAIT P3, [R3+URZ+0x34840], R2 ;  /* 0x03484002030075a7 */ /* 0x0022a4000806017f */
[----:B--2---:R-:W-:Y:S05]  /*f9a0*/  @!P3 NANOSLEEP.SYNCS 0x989680 ;  /* 0x009896800000b95d */ /* 0x004fea0003900000 */
[----:B------:R-:W2:Y:S02]  /*f9b0*/  @!P3 SYNCS.PHASECHK.TRANS64 P3, [R3+URZ+0x34840], R2 ;  /* 0x034840020300b5a7 */ /* 0x000ea4000806007f */
[----:B--2---:R-:W-:Y:S05]  /*f9c0*/  @!P3 BRA `(.L_x_1932) ;  /* 0xfffffffc00f0b947 */ /* 0x004fea000383ffff */
[----:B------:R-:W-:Y:S05]  /*f9d0*/  BRA `(.L_x_1977) ;  /* 0xffffffe000607947 */ /* 0x000fea000383ffff */
.L_x_1934:
[----:B-1----:R1:W2:Y:S02]  /*f9e0*/  SYNCS.PHASECHK.TRANS64.TRYWAIT P3, [R2+URZ+0x60], R3 ;  /* 0x00006003020075a7 */ /* 0x0022a4000806017f */
[----:B--2---:R-:W-:Y:S05]  /*f9f0*/  @!P3 NANOSLEEP.SYNCS 0x989680 ;  /* 0x009896800000b95d */ /* 0x004fea0003900000 */
[----:B------:R-:W2:Y:S02]  /*fa00*/  @!P3 SYNCS.PHASECHK.TRANS64 P3, [R2+URZ+0x60], R3 ;  /* 0x000060030200b5a7 */ /* 0x000ea4000806007f */
[----:B--2---:R-:W-:Y:S05]  /*fa10*/  @!P3 BRA `(.L_x_1934) ;  /* 0xfffffffc00f0b947 */ /* 0x004fea000383ffff */
[----:B------:R-:W-:Y:S05]  /*fa20*/  BRA `(.L_x_1978) ;  /* 0xffffffe000e07947 */ /* 0x000fea000383ffff */
.L_x_1940:
[----:B-1----:R1:W2:Y:S02]  /*fa30*/  SYNCS.PHASECHK.TRANS64.TRYWAIT P3, [R3+URZ+0x34840], R2 ;  /* 0x03484002030075a7 */ /* 0x0022a4000806017f */
[----:B--2---:R-:W-:Y:S05]  /*fa40*/  @!P3 NANOSLEEP.SYNCS 0x989680 ;  /* 0x009896800000b95d */ /* 0x004fea0003900000 */
[----:B------:R-:W2:Y:S02]  /*fa50*/  @!P3 SYNCS.PHASECHK.TRANS64 P3, [R3+URZ+0x34840], R2 ;  /* 0x034840020300b5a7 */ /* 0x000ea4000806007f */
[----:B--2---:R-:W-:Y:S05]  /*fa60*/  @!P3 BRA `(.L_x_1940) ;  /* 0xfffffffc00f0b947 */ /* 0x004fea000383ffff */
[----:B------:R-:W-:Y:S05]  /*fa70*/  BRA `(.L_x_1979) ;  /* 0xffffffe400f47947 */ /* 0x000fea000383ffff */
.L_x_1942:
[----:B-1----:R1:W2:Y:S02]  /*fa80*/  SYNCS.PHASECHK.TRANS64.TRYWAIT P3, [R2+URZ+0x60], R17 ;  /* 0x00006011020075a7 */ /* 0x0022a4000806017f */
[----:B--2---:R-:W-:Y:S05]  /*fa90*/  @!P3 NANOSLEEP.SYNCS 0x989680 ;  /* 0x009896800000b95d */ /* 0x004fea0003900000 */
[----:B------:R-:W2:Y:S02]  /*faa0*/  @!P3 SYNCS.PHASECHK.TRANS64 P3, [R2+URZ+0x60], R17 ;  /* 0x000060110200b5a7 */ /* 0x000ea4000806007f */
[----:B--2---:R-:W-:Y:S05]  /*fab0*/  @!P3 BRA `(.L_x_1942) ;  /* 0xfffffffc00f0b947 */ /* 0x004fea000383ffff */
[----:B------:R-:W-:Y:S05]  /*fac0*/  BRA `(.L_x_1980) ;  /* 0xffffffe800747947 */ /* 0x000fea000383ffff */
.L_x_1947:
[----:B-1----:R1:W2:Y:S02]  /*fad0*/  SYNCS.PHASECHK.TRANS64.TRYWAIT P3, [R2+URZ+0x34840], R3 ;  /* 0x03484003020075a7 */ /* 0x0022a4000806017f */
[----:B--2---:R-:W-:Y:S05]  /*fae0*/  @!P3 NANOSLEEP.SYNCS 0x989680 ;  /* 0x009896800000b95d */ /* 0x004fea0003900000 */
[----:B------:R-:W2:Y:S02]  /*faf0*/  @!P3 SYNCS.PHASECHK.TRANS64 P3, [R2+URZ+0x34840], R3 ;  /* 0x034840030200b5a7 */ /* 0x000ea4000806007f */
[----:B--2---:R-:W-:Y:S05]  /*fb00*/  @!P3 BRA `(.L_x_1947) ;  /* 0xfffffffc00f0b947 */ /* 0x004fea000383ffff */
[----:B------:R-:W-:Y:S05]  /*fb10*/  BRA `(.L_x_1981) ;  /* 0xffffffec00607947 */ /* 0x000fea000383ffff */
.L_x_1949:
[----:B-1----:R1:W2:Y:S02]  /*fb20*/  SYNCS.PHASECHK.TRANS64.TRYWAIT P3, [R2+URZ+0x60], R11 ;  /* 0x0000600b020075a7 */ /* 0x0022a4000806017f */
[----:B--2---:R-:W-:Y:S05]  /*fb30*/  @!P3 NANOSLEEP.SYNCS 0x989680 ;  /* 0x009896800000b95d */ /* 0x004fea0003900000 */
[----:B------:R-:W2:Y:S02]  /*fb40*/  @!P3 SYNCS.PHASECHK.TRANS64 P3, [R2+URZ+0x60], R11 ;  /* 0x0000600b0200b5a7 */ /* 0x000ea4000806007f */
[----:B--2---:R-:W-:Y:S05]  /*fb50*/  @!P3 BRA `(.L_x_1949) ;  /* 0xfffffffc00f0b947 */ /* 0x004fea000383ffff */
[----:B------:R-:W-:Y:S05]  /*fb60*/  BRA `(.L_x_1982) ;  /* 0xffffffec00e07947 */ /* 0x000fea000383ffff */
.L_x_1956:
[----:B-1----:R1:W2:Y:S02]  /*fb70*/  SYNCS.PHASECHK.TRANS64.TRYWAIT P0, [R3+URZ+0x34860], R0 ;  /* 0x03486000030075a7 */ /* 0x0022a4000800017f */
[----:B--2---:R-:W-:Y:S05]  /*fb80*/  @!P0 NANOSLEEP.SYNCS 0x989680 ;  /* 0x009896800000895d */ /* 0x004fea0003900000 */
[----:B------:R-:W2:Y:S02]  /*fb90*/  @!P0 SYNCS.PHASECHK.TRANS64 P0, [R3+URZ+0x34860], R0 ;  /* 0x03486000030085a7 */ /* 0x000ea4000800007f */
[----:B--2---:R-:W-:Y:S05]  /*fba0*/  @!P0 BRA `(.L_x_1956) ;  /* 0xfffffffc00f08947 */ /* 0x004fea000383ffff */
[----:B------:R-:W-:Y:S05]  /*fbb0*/  BRA `(.L_x_1983) ;  /* 0xfffffff000b87947 */ /* 0x000fea000383ffff */
.L_x_1958:
[----:B------:R-:W-:Y:S01]  /*fbc0*/  BSSY B0, `(.L_x_1984) ;  /* 0x0000007000007945 */ /* 0x000fe20003800000 */
[----:B------:R-:W-:Y:S01]  /*fbd0*/  MOV R12, RZ ;  /* 0x000000ff000c7202 */ /* 0x000fe20000000f00 */
[----:B------:R-:W-:Y:S01]  /*fbe0*/  IMAD.MOV.U32 R11, RZ, RZ, 0x1f ;  /* 0x0000001fff0b7424 */ /* 0x000fe200078e00ff */
[----:B------:R-:W-:-:S07]  /*fbf0*/  MOV R15, 0xffffffff ;  /* 0xffffffff000f7802 */ /* 0x000fce0000000f00 */
[----:B------:R-:W-:Y:S05]  /*fc00*/  WARPSYNC.COLLECTIVE R15, `(.L_x_1985) ;  /* 0x000000000f087348 */ /* 0x000fea0003c00000 */
[----:B------:R1:W2:Y:S02]  /*fc10*/  SHFL.IDX P6, R14, R13, R12, R11 ;  /* 0x0000000c0d0e7389 */ /* 0x0002a400000c000b */
[----:B-12---:R-:W-:Y:S01]  /*fc20*/  ENDCOLLECTIVE ;  /* 0x000000000000791b */ /* 0x006fe20003800000 */
.L_x_1985:
[----:B------:R-:W-:Y:S05]  /*fc30*/  BSYNC B0 ;  /* 0x0000000000007941 */ /* 0x000fea0003800000 */
.L_x_1984:
[----:B------:R-:W-:Y:S05]  /*fc40*/  BRA `(.L_x_1986) ;  /* 0xfffffff4002c7947 */ /* 0x000fea000383ffff */
.L_x_1960:
[----:B--2---:R2:W3:Y:S02]  /*fc50*/  SYNCS.PHASECHK.TRANS64.TRYWAIT P0, [R7+URZ+0x34820], R0 ;  /* 0x03482000070075a7 */ /* 0x0044e4000800017f */
[----:B---3--:R-:W-:Y:S05]  /*fc60*/  @!P0 NANOSLEEP.SYNCS 0x989680 ;  /* 0x009896800000895d */ /* 0x008fea0003900000 */
[----:B------:R-:W3:Y:S02]  /*fc70*/  @!P0 SYNCS.PHASECHK.TRANS64 P0, [R7+URZ+0x34820], R0 ;  /* 0x03482000070085a7 */ /* 0x000ee4000800007f */
[----:B---3--:R-:W-:Y:S05]  /*fc80*/  @!P0 BRA `(.L_x_1960) ;  /* 0xfffffffc00f08947 */ /* 0x008fea000383ffff */
[----:B------:R-:W-:Y:S05]  /*fc90*/  BRA `(.L_x_1987) ;  /* 0xfffffff400747947 */ /* 0x000fea000383ffff */
.L_x_1964:
[----:B--2---:R2:W3:Y:S02]  /*fca0*/  SYNCS.PHASECHK.TRANS64.TRYWAIT P0, [R5+URZ], R4 ;  /* 0x00000004050075a7 */ /* 0x0044e4000800017f */
[----:B---3--:R-:W-:Y:S05]  /*fcb0*/  @!P0 NANOSLEEP.SYNCS 0x989680 ;  /* 0x009896800000895d */ /* 0x008fea0003900000 */
[----:B------:R-:W3:Y:S02]  /*fcc0*/  @!P0 SYNCS.PHASECHK.TRANS64 P0, [R5+URZ], R4 ;  /* 0x00000004050085a7 */ /* 0x000ee4000800007f */
[----:B---3--:R-:W-:Y:S05]  /*fcd0*/  @!P0 BRA `(.L_x_1964) ;  /* 0xfffffffc00f08947 */ /* 0x008fea000383ffff */
[----:B------:R-:W-:Y:S05]  /*fce0*/  BRA `(.L_x_1988) ;  /* 0xfffffff400d07947 */ /* 0x000fea000383ffff */
.L_x_1965:
[----:B---3--:R3:W4:Y:S02]  /*fcf0*/  SYNCS.PHASECHK.TRANS64.TRYWAIT P0, [R3+URZ], R0 ;  /* 0x00000000030075a7 */ /* 0x008724000800017f */
[----:B----4-:R-:W-:Y:S05]  /*fd00*/  @!P0 NANOSLEEP.SYNCS 0x989680 ;  /* 0x009896800000895d */ /* 0x010fea0003900000 */
[----:B------:R-:W4:Y:S02]  /*fd10*/  @!P0 SYNCS.PHASECHK.TRANS64 P0, [R3+URZ], R0 ;  /* 0x00000000030085a7 */ /* 0x000f24000800007f */
[----:B----4-:R-:W-:Y:S05]  /*fd20*/  @!P0 BRA `(.L_x_1965) ;  /* 0xfffffffc00f08947 */ /* 0x010fea000383ffff */
[----:B------:R-:W-:Y:S05]  /*fd30*/  BRA `(.L_x_1989) ;  /* 0xfffffff400c47947 */ /* 0x000fea000383ffff */
.L_x_1967:
[----:B--2---:R2:W3:Y:S02]  /*fd40*/  SYNCS.PHASECHK.TRANS64.TRYWAIT P0, [R5+URZ], R4 ;  /* 0x00000004050075a7 */ /* 0x0044e4000800017f */
[----:B---3--:R-:W-:Y:S05]  /*fd50*/  @!P0 NANOSLEEP.SYNCS 0x989680 ;  /* 0x009896800000895d */ /* 0x008fea0003900000 */
[----:B------:R-:W3:Y:S02]  /*fd60*/  @!P0 SYNCS.PHASECHK.TRANS64 P0, [R5+URZ], R4 ;  /* 0x00000004050085a7 */ /* 0x000ee4000800007f */
[----:B---3--:R-:W-:Y:S05]  /*fd70*/  @!P0 BRA `(.L_x_1967) ;  /* 0xfffffffc00f08947 */ /* 0x008fea000383ffff */
[----:B------:R-:W-:Y:S05]  /*fd80*/  BRA `(.L_x_1990) ;  /* 0xfffffff400c87947 */ /* 0x000fea000383ffff */
.L_x_1991:
        /* <DEDUP_REMOVED lines=15> */
.L_x_11938:


//--------------------- .text._ZN7cutlass13device_kernelIN5flash11enable_sm90INS1_16FlashAttnFwdSm90INS1_25CollectiveMainloopFwdSm90ILi2EN4cute5tupleIJNS5_1CILi1EEES8_S8_EEENS6_IJNS7_ILi128EEESA_NS7_ILi192EEEEEELi128ENS_10bfloat16_tEfNS_4arch4Sm90ELb1ELb0ELb1ELb1ELb0ELb0ELb0ELb1ELb1ELb0ELb0ELb0EEENS1_21CollectiveEpilogueFwdINS6_IJSA_SA_SA_EEES9_SD_SF_Li256ELb1ELb0ELb0ELb0EEENS1_36VarlenDynamicPersistentTileSchedulerILi128ELi128ELi256ELi32ELb0ELb0ELb1ELb1ELb1ELb1EEEEEEEEEvNT_6ParamsE --------------------------
	.section	.text._ZN7cutlass13device_kernelIN5flash11enable_sm90INS1_16FlashAttnFwdSm90INS1_25CollectiveMainloopFwdSm90ILi2EN4cute5tupleIJNS5_1CILi1EEES8_S8_EEENS6_IJNS7_ILi128EEESA_NS7_ILi192EEEEEELi128ENS_10bfloat16_tEfNS_4arch4Sm90ELb1ELb0ELb1ELb1ELb0ELb0ELb0ELb1ELb1ELb0ELb0ELb0EEENS1_21CollectiveEpilogueFwdINS6_IJSA_SA_SA_EEES9_SD_SF_Li256ELb1ELb0ELb0ELb0EEENS1_36VarlenDynamicPersistentTileSchedulerILi128ELi128ELi256ELi32ELb0ELb0ELb1ELb1ELb1ELb1EEEEEEEEEvNT_6ParamsE,"ax",@progbits
	.align	128
.text._ZN7cutlass13device_kernelIN5flash11enable_sm90INS1_16FlashAttnFwdSm90INS1_25CollectiveMainloopFwdSm90ILi2EN4cute5tupleIJNS5_1CILi1EEES8_S8_EEENS6_IJNS7_ILi128EEESA_NS7_ILi192EEEEEELi128ENS_10bfloat16_tEfNS_4arch4Sm90ELb1ELb0ELb1ELb1ELb0ELb0ELb0ELb1ELb1ELb0ELb0ELb0EEENS1_21CollectiveEpilogueFwdINS6_IJSA_SA_SA_EEES9_SD_SF_Li256ELb1ELb0ELb0ELb0EEENS1_36VarlenDynamicPersistentTileSchedulerILi128ELi128ELi256ELi32ELb0ELb0ELb1ELb1ELb1ELb1EEEEEEEEEvNT_6ParamsE:
        .type           _ZN7cutlass13device_kernelIN5flash11enable_sm90INS1_16FlashAttnFwdSm90INS1_25CollectiveMainloopFwdSm90ILi2EN4cute5tupleIJNS5_1CILi1EEES8_S8_EEENS6_IJNS7_ILi128EEESA_NS7_ILi192EEEEEELi128ENS_10bfloat16_tEfNS_4arch4Sm90ELb1ELb0ELb1ELb1ELb0ELb0ELb0ELb1ELb1ELb0ELb0ELb0EEENS1_21CollectiveEpilogueFwdINS6_IJSA_SA_SA_EEES9_SD_SF_Li256ELb1ELb0ELb0ELb0EEENS1_36VarlenDynamicPersistentTileSchedulerILi128ELi128ELi256ELi32ELb0ELb0ELb1ELb1ELb1ELb1EEEEEEEEEvNT_6ParamsE,@function
        .size           _ZN7cutlass13device_kernelIN5flash11enable_sm90INS1_16FlashAttnFwdSm90INS1_25CollectiveMainloopFwdSm90ILi2EN4cute5tupleIJNS5_1CILi1EEES8_S8_EEENS6_IJNS7_ILi128EEESA_NS7_ILi192EEEEEELi128ENS_10bfloat16_tEfNS_4arch4Sm90ELb1ELb0ELb1ELb1ELb0ELb0ELb0ELb1ELb1ELb0ELb0ELb0EEENS1_21CollectiveEpilogueFwdINS6_IJSA_SA_SA_EEES9_SD_SF_Li256ELb1ELb0ELb0ELb0EEENS1_36VarlenDynamicPersistentTileSchedulerILi128ELi128ELi256ELi32ELb0ELb0ELb1ELb1ELb1ELb1EEEEEEEEEvNT_6ParamsE,(.L_x_11939 - _ZN7cutlass13device_kernelIN5flash11enable_sm90INS1_16FlashAttnFwdSm90INS1_25CollectiveMainloopFwdSm90ILi2EN4cute5tupleIJNS5_1CILi1EEES8_S8_EEENS6_IJNS7_ILi128EEESA_NS7_ILi192EEEEEELi128ENS_10bfloat16_tEfNS_4arch4Sm90ELb1ELb0ELb1ELb1ELb0ELb0ELb0ELb1ELb1ELb0ELb0ELb0EEENS1_21CollectiveEpilogueFwdINS6_IJSA_SA_SA_EEES9_SD_SF_Li256ELb1ELb0ELb0ELb0EEENS1_36VarlenDynamicPersistentTileSchedulerILi128ELi128ELi256ELi32ELb0ELb0ELb1ELb1ELb1ELb1EEEEEEEEEvNT_6ParamsE)
        .other          _ZN7cutlass13device_kernelIN5flash11enable_sm90INS1_16FlashAttnFwdSm90INS1_25CollectiveMainloopFwdSm90ILi2EN4cute5tupleIJNS5_1CILi1EEES8_S8_EEENS6_IJNS7_ILi128EEESA_NS7_ILi192EEEEEELi128ENS_10bfloat16_tEfNS_4arch4Sm90ELb1ELb0ELb1ELb1ELb0ELb0ELb0ELb1ELb1ELb0ELb0ELb0EEENS1_21CollectiveEpilogueFwdINS6_IJSA_SA_SA_EEES9_SD_SF_Li256ELb1ELb0ELb0ELb0EEENS1_36VarlenDynamicPersistentTileSchedulerILi128ELi128ELi256ELi32ELb0ELb0ELb1ELb1ELb1ELb1EEEEEEEEEvNT_6ParamsE,@"STO_CUDA_ENTRY STV_DEFAULT"
_ZN7cutlass13device_kernelIN5flash11enable_sm90INS1_16FlashAttnFwdSm90INS1_25CollectiveMainloopFwdSm90ILi2EN4cute5tupleIJNS5_1CILi1EEES8_S8_EEENS6_IJNS7_ILi128EEESA_NS7_ILi192EEEEEELi128ENS_10bfloat16_tEfNS_4arch4Sm90ELb1ELb0ELb1ELb1ELb0ELb0ELb0ELb1ELb1ELb0ELb0ELb0EEENS1_21CollectiveEpilogueFwdINS6_IJSA_SA_SA_EEES9_SD_SF_Li256ELb1ELb0ELb0ELb0EEENS1_36VarlenDynamicPersistentTileSchedulerILi128ELi128ELi256ELi32ELb0ELb0ELb1ELb1ELb1ELb1EEEEEEEEEvNT_6ParamsE:
        /* <DEDUP_REMOVED lines=21> */
.L_x_1993:
[----:B------:R-:W-:Y:S05]  /*0150*/  BSYNC B0 ;  /* 0x0000000000007941 */ /* 0x000fea0003800000 */
.L_x_1992:
        /* <DEDUP_REMOVED lines=41> */
.L_x_1994:
        /* <DEDUP_REMOVED lines=22> */
.L_x_1995:
        /* <DEDUP_REMOVED lines=18> */
.L_x_1996:
        /* <DEDUP_REMOVED lines=22> */
.L_x_1997:
        /* <DEDUP_REMOVED lines=22> */
.L_x_1998:
        /* <DEDUP_REMOVED lines=8> */
.L_x_2000:
        /* <DEDUP_REMOVED lines=16> */
[----:B------:R-:W-:Y:S01]  /*0ab0*/  UMOV UR37, URZ ;  /* 0x0000003f00257c82 */ /* 0x000fe20008000000 */
[----:B------:R-:W-:Y:S01]  /*0ac0*/  R2UR UR5, R46 ;  /* 0x000000002e0572ca */ /* 0x000fe200000e0000 */
[----:B------:R-:W0:Y:S01]  /*0ad0*/  S2R R0, SR_TID.X ;  /* 0x0000000000007919 */ /* 0x000e220000002100 */
[----:B------:R-:W-:Y:S01]  /*0ae0*/  UMOV UR36, URZ ;  /* 0x0000003f00247c82 */ /* 0x000fe20008000000 */
        /* <DEDUP_REMOVED lines=17> */
[----:B------:R-:W-:-:S05]  /*0c00*/  LOP3.LUT R17, R6, 0x7ffffffc, RZ, 0xc0, !PT ;  /* 0x7ffffffc06117812 */ /* 0x000fca00078ec0ff */
[----:B------:R-:W-:Y:S01]  /*0c10*/  IMAD.IADD R17, R188, 0x1, -R17 ;  /* 0x00000001bc117824 */ /* 0x000fe200078e0a11 */
[----:B--2---:R-:W-:Y:S02]  /*0c20*/  R2UR UR4, R2 ;  /* 0x00000000020472ca */ /* 0x004fe400000e0000 */
[----:B------:R-:W-:-:S04]  /*0c30*/  SHF.R.S32.HI R2, RZ, 0x1f, R6 ;  /* 0x0000001fff027819 */ /* 0x000fc80000011406 */
[----:B------:R-:W-:-:S04]  /*0c40*/  LEA.HI R2, R2, R5, RZ, 0x3 ;  /* 0x0000000502027211 */ /* 0x000fc800078f18ff */
[----:B------:R-:W-:Y:S02]  /*0c50*/  LOP3.LUT R8, R2, 0xfffffff8, RZ, 0xc0, !PT ;  /* 0xfffffff802087812 */ /* 0x000fe400078ec0ff */
[CC--:B------:R-:W-:Y:S01]  /*0c60*/  LEA.HI R2, R3.reuse, R192.reuse, RZ, 0x4 ;  /* 0x000000c003027211 */ /* 0x0c0fe200078f20ff */
[----:B------:R-:W-:Y:S01]  /*0c70*/  ULOP3.LUT UR4, UR4, 0x1, URZ, 0xfc, !UPT ;  /* 0x0000000104047892 */ /* 0x000fe2000f8efc3f */
[----:B------:R-:W-:Y:S01]  /*0c80*/  LEA.HI R3, R3, R192, RZ, 0x3 ;  /* 0x000000c003037211 */ /* 0x000fe200078f18ff */
[----:B------:R-:W-:Y:S01]  /*0c90*/  IMAD.IADD R8, R5, 0x1, -R8 ;  /* 0x0000000105087824 */ /* 0x000fe200078e0a08 */
[----:B------:R-:W-:Y:S02]  /*0ca0*/  SHF.R.S32.HI R7, RZ, 0x4, R2 ;  /* 0x00000004ff077819 */ /* 0x000fe40000011402 */
[C---:B------:R-:W-:Y:S01]  /*0cb0*/  LOP3.LUT R5, R2.reuse, 0x3fffff0, RZ, 0xc0, !PT ;  /* 0x03fffff002057812 */ /* 0x040fe200078ec0ff */
[----:B------:R-:W-:Y:S01]  /*0cc0*/  IMAD R9, R9, 0x10, R8 ;  /* 0x0000001009097824 */ /* 0x000fe200078e0208 */
[----:B------:R-:W-:Y:S01]  /*0cd0*/  LEA.HI R2, R2, R7, RZ, 0x1 ;  /* 0x0000000702027211 */ /* 0x000fe200078f08ff */
[----:B------:R-:W-:Y:S01]  /*0ce0*/  IMAD.U32 R191, RZ, RZ, UR4 ;  /* 0x00000004ffbf7e24 */ /* 0x000fe2000f8e00ff */
[----:B------:R-:W-:Y:S01]  /*0cf0*/  UMOV UR4, URZ ;  /* 0x0000003f00047c82 */ /* 0x000fe20008000000 */
[----:B------:R-:W-:Y:S01]  /*0d00*/  IMAD.IADD R5, R192, 0x1, -R5 ;  /* 0x00000001c0057824 */ /* 0x000fe200078e0a05 */
[----:B------:R-:W-:Y:S01]  /*0d10*/  LOP3.LUT R2, R2, 0x1ffffffe, RZ, 0xc0, !PT ;  /* 0x1ffffffe02027812 */ /* 0x000fe200078ec0ff */
[----:B------:R-:W-:Y:S01]  /*0d20*/  IMAD R22, R0, 0x40, R9 ;  /* 0x0000004000167824 */ /* 0x000fe200078e0209 */
[----:B------:R-:W-:Y:S01]  /*0d30*/  SHF.R.S32.HI R18, RZ, 0x3, R3 ;  /* 0x00000003ff127819 */ /* 0x000fe20000011403 */
[----:B------:R-:W-:Y:S01]  /*0d40*/  IMAD.U32 R187, RZ, RZ, UR4 ;  /* 0x00000004ffbb7e24 */ /* 0x000fe2000f8e00ff */
[----:B------:R-:W-:Y:S01]  /*0d50*/  LEA R5, R5, R4, 0x6 ;  /* 0x0000000405057211 */ /* 0x000fe200078e30ff */
[----:B------:R-:W-:-:S04]  /*0d60*/  IMAD.IADD R2, R7, 0x1, -R2 ;  /* 0x0000000107027824 */ /* 0x000fc800078e0a02 */
[----:B------:R-:W-:Y:S01]  /*0d70*/  IMAD R190, R2, 0x8, R5 ;  /* 0x0000000802be7824 */ /* 0x000fe200078e0205 */
[----:B------:R-:W-:-:S05]  /*0d80*/  LOP3.LUT R5, R3, 0x1ffffff8, RZ, 0xc0, !PT ;  /* 0x1ffffff803057812 */ /* 0x000fca00078ec0ff */
[----:B------:R-:W-:-:S05]  /*0d90*/  IMAD.IADD R5, R192, 0x1, -R5 ;  /* 0x00000001c0057824 */ /* 0x000fca00078e0a05 */
[----:B------:R-:W-:-:S07]  /*0da0*/  SHF.L.U32 R16, R5, 0x3, RZ ;  /* 0x0000000305107819 */ /* 0x000fce00000006ff */
.L_x_2054:
[----:B0-----:R-:W0:Y:S01]  /*0db0*/  LDC.64 R2, c[0x0][0xc60] ;  /* 0x00031800ff027b82 */ /* 0x001e220000000a00 */
        /* <DEDUP_REMOVED lines=13> */
[----:B------:R-:W-:Y:S01]  /*0e90*/  IMAD.U32 R23, RZ, RZ, UR4 ;  /* 0x00000004ff177e24 */ /* 0x000fe2000f8e00ff */
[----:B------:R-:W-:-:S04]  /*0ea0*/  @UP0 ULEA UR6, UP2, UR4, UR6, 0x2 ;  /* 0x0000000604060291 */ /* 0x000fc8000f84103f */
[----:B------:R-:W-:Y:S02]  /*0eb0*/  @UP0 ULEA.HI.X UR7, UR4, UR7, UR12, 0x2, UP2 ;  /* 0x0000000704070291 */ /* 0x000fe400090f140c */
[----:B------:R-:W-:Y:S01]  /*0ec0*/  IMAD.U32 R185, RZ, RZ, UR12 ;  /* 0x0000000cffb97e24 */ /* 0x000fe2000f8e00ff */
[----:B------:R-:W-:Y:S01]  /*0ed0*/  @UP1 ULEA UR8, UP0, UR4, UR8, 0x2 ;  /* 0x0000000804081291 */ /* 0x000fe2000f80103f */
[----:B------:R-:W-:-:S03]  /*0ee0*/  IMAD.U32 R2, RZ, RZ, UR6 ;  /* 0x00000006ff027e24 */ /* 0x000fc6000f8e00ff */
[----:B------:R-:W-:Y:S01]  /*0ef0*/  @UP1 ULEA.HI.X UR9, UR4, UR9, UR12, 0x2, UP0 ;  /* 0x0000000904091291 */ /* 0x000fe200080f140c */
[----:B------:R-:W-:Y:S01]  /*0f00*/  IMAD.U32 R3, RZ, RZ, UR7 ;  /* 0x00000007ff037e24 */ /* 0x000fe2000f8e00ff */
[----:B------:R-:W-:Y:S01]  /*0f10*/  ULDC.64 UR6, c[0x0][0x3f8] ;  /* 0x0000fe0000067ab9 */ /* 0x000fe20000000a00 */
[----:B---3-5:R-:W-:Y:S01]  /*0f20*/  IMAD.U32 R4, RZ, RZ, UR8 ;  /* 0x00000008ff047e24 */ /* 0x028fe2000f8e00ff */
[----:B------:R-:W-:Y:S02]  /*0f30*/  ULDC UR4, c[0x0][0x404] ;  /* 0x0001010000047ab9 */ /* 0x000fe40000000800 */
[----:B------:R-:W-:Y:S01]  /*0f40*/  MOV R5, UR9 ;  /* 0x0000000900057c02 */ /* 0x000fe20008000f00 */
[----:B------:R-:W2:Y:S01]  /*0f50*/  @P0 LDG.E R2, desc[UR10][R2.64] ;  /* 0x0000000a02020981 */ /* 0x000ea2000c1e1900 */
[----:B------:R-:W-:Y:S01]  /*0f60*/  UISETP.NE.U32.AND UP0, UPT, UR6, URZ, UPT ;  /* 0x0000003f0600728c */ /* 0x000fe2000bf05070 */
[----:B------:R-:W-:Y:S02]  /*0f70*/  ULDC.64 UR8, c[0x0][0xa20] ;  /* 0x0002880000087ab9 */ /* 0x000fe40000000a00 */
[----:B------:R-:W3:Y:S01]  /*0f80*/  @P2 LDG.E R4, desc[UR10][R4.64] ;  /* 0x0000000a04042981 */ /* 0x000ee2000c1e1900 */
[----:B------:R-:W-:Y:S01]  /*0f90*/  UISETP.NE.AND.EX UP0, UPT, UR7, URZ, UPT, UP0 ;  /* 0x0000003f0700728c */ /* 0x000fe2000bf05300 */
[----:B------:R-:W-:Y:S01]  /*0fa0*/  ISETP.NE.U32.AND P1, PT, RZ, UR8, PT ;  /* 0x00000008ff007c0c */ /* 0x000fe2000bf25070 */
[----:B------:R-:W-:Y:S01]  /*0fb0*/  ULDC UR6, c[0x0][0x2e0] ;  /* 0x0000b80000067ab9 */ /* 0x000fe20000000800 */
[----:B------:R-:W-:Y:S01]  /*0fc0*/  UMOV UR60, URZ ;  /* 0x0000003f003c7c82 */ /* 0x000fe20008000000 */
[----:B------:R-:W-:Y:S01]  /*0fd0*/  USEL UR4, UR4, 0x1, UP0 ;  /* 0x0000000104047887 */ /* 0x000fe20008000000 */
[----:B------:R-:W-:Y:S01]  /*0fe0*/  ISETP.NE.AND.EX P1, PT, RZ, UR9, PT, P1 ;  /* 0x00000009ff007c0c */ /* 0x000fe2000bf25310 */
[----:B------:R-:W-:Y:S01]  /*0ff0*/  ULDC UR39, c[0x0][0x288] ;  /* 0x0000a20000277ab9 */ /* 0x000fe20000000800 */
[----:B------:R-:W-:Y:S01]  /*1000*/  IMAD.U32 R184, RZ, RZ, UR5 ;  /* 0x00000005ffb87e24 */ /* 0x000fe2000f8e00ff */
[----:B------:R-:W-:Y:S01]  /*1010*/  UIMAD UR6, UR4, UR6, URZ ;  /* 0x00000006040672a4 */ /* 0x000fe2000f8e023f */
[----:B--2---:R-:W-:-:S02]  /*1020*/  @P0 R2UR UR60, R2 ;  /* 0x00000000023c02ca */ /* 0x004fc400000e0000 */
[----:B---3--:R-:W-:Y:S01]  /*1030*/  @P2 R2UR UR39, R4 ;  /* 0x00000000042722ca */ /* 0x008fe200000e0000 */
[----:B-1--4-:R-:W-:-:S14]  /*1040*/  @P2 BRA `(.L_x_2001) ;  /* 0x00000000003c2947 */ /* 0x012fdc0003800000 */
[----:B------:R-:W-:Y:S02]  /*1050*/  ULDC.64 UR4, c[0x0][0xa00] ;  /* 0x0002800000047ab9 */ /* 0x000fe40000000a00 */
[----:B------:R-:W-:-:S04]  /*1060*/  ISETP.NE.U32.AND P0, PT, RZ, UR4, PT ;  /* 0x00000004ff007c0c */ /* 0x000fc8000bf05070 */
[----:B------:R-:W-:-:S13]  /*1070*/  ISETP.NE.AND.EX P0, PT, RZ, UR5, PT, P0 ;  /* 0x00000005ff007c0c */ /* 0x000fda000bf05300 */
[----:B------:R-:W-:Y:S05]  /*1080*/  @!P0 BRA `(.L_x_2001) ;  /* 0x00000000002c8947 */ /* 0x000fea0003800000 */
[----:B------:R-:W-:Y:S01]  /*1090*/  R2UR UR7, R23 ;  /* 0x00000000170772ca */ /* 0x000fe200000e0000 */
[----:B------:R-:W-:Y:S01]  /*10a0*/  ULDC.64 UR4, c[0x0][0xa00] ;  /* 0x0002800000047ab9 */ /* 0x000fe20000000a00 */
[----:B------:R-:W-:-:S11]  /*10b0*/  ULDC.64 UR10, c[0x0][0x208] ;  /* 0x00008200000a7ab9 */ /* 0x000fd60000000a00 */
[----:B------:R-:W-:-:S06]  /*10c0*/  UIMAD.WIDE UR4, UR7, 0x4, UR4 ;  /* 0x00000004070478a5 */ /* 0x000fcc000f8e0204 */
[----:B------:R-:W-:Y:S02]  /*10d0*/  IMAD.U32 R2, RZ, RZ, UR4 ;  /* 0x00000004ff027e24 */ /* 0x000fe4000f8e00ff */
[----:B------:R-:W-:-:S05]  /*10e0*/  IMAD.U32 R3, RZ, RZ, UR5 ;  /* 0x00000005ff037e24 */ /* 0x000fca000f8e00ff */
[----:B------:R-:W2:Y:S04]  /*10f0*/  LDG.E R4, desc[UR10][R2.64] ;  /* 0x0000000a02047981 */ /* 0x000ea8000c1e1900 */
[----:B------:R-:W3:Y:S01]  /*1100*/  LDG.E R0, desc[UR10][R2.64+0x4] ;  /* 0x0000040a02007981 */ /* 0x000ee2000c1e1900 */
[----:B--2---:R-:W-:Y:S02]  /*1110*/  R2UR UR39, R4 ;  /* 0x00000000042772ca */ /* 0x004fe400000e0000 */
[----:B---3--:R-:W-:-:S13]  /*1120*/  R2UR UR4, R0 ;  /* 0x00000000000472ca */ /* 0x008fda00000e0000 */
[----:B------:R-:W-:-:S12]  /*1130*/  UIADD3 UR39, -UR39, UR4, URZ ;  /* 0x0000000427277290 */ /* 0x000fd8000fffe13f */
.L_x_2001:
[----:B------:R-:W-:Y:S01]  /*1140*/  IMAD.U32 R186, RZ, RZ, UR61 ;  /* 0x0000003dffba7e24 */ /* 0x000fe2000f8e00ff */
[----:B------:R-:W-:Y:S06]  /*1150*/  @!P1 BRA `(.L_x_2002) ;  /* 0x0000000000289947 */ /* 0x000fec0003800000 */
[----:B------:R-:W-:Y:S01]  /*1160*/  R2UR UR5, R23 ;  /* 0x00000000170572ca */ /* 0x000fe200000e0000 */
[----:B------:R-:W-:Y:S01]  /*1170*/  ULDC.64 UR6, c[0x0][0x208] ;  /* 0x0000820000067ab9 */ /* 0x000fe20000000a00 */
[----:B------:R-:W-:-:S11]  /*1180*/  R2UR UR10, R185 ;  /* 0x00000000b90a72ca */ /* 0x000fd600000e0000 */
[----:B------:R-:W-:-:S04]  /*1190*/  ULEA UR4, UP0, UR5, UR8, 0x2 ;  /* 0x0000000805047291 */ /* 0x000fc8000f80103f */
[----:B------:R-:W-:Y:S02]  /*11a0*/  ULEA.HI.X UR5, UR5, UR9, UR10, 0x2, UP0 ;  /* 0x0000000905057291 */ /* 0x000fe400080f140a */
[----:B------:R-:W-:-:S04]  /*11b0*/  IMAD.U32 R2, RZ, RZ, UR4 ;  /* 0x00000004ff027e24 */ /* 0x000fc8000f8e00ff */
[----:B------:R-:W-:-:S05]  /*11c0*/  IMAD.U32 R3, RZ, RZ, UR5 ;  /* 0x00000005ff037e24 */ /* 0x000fca000f8e00ff */
[----:B------:R-:W2:Y:S02]  /*11d0*/  LDG.E R2, desc[UR6][R2.64] ;  /* 0x0000000602027981 */ /* 0x000ea4000c1e1900 */
[----:B--2---:R-:W-:Y:S01]  /*11e0*/  R2UR UR6, R2 ;  /* 0x00000000020672ca */ /* 0x004fe200000e0000 */
[----:B------:R-:W-:-:S14]  /*11f0*/  BRA `(.L_x_2003) ;  /* 0x00000000003c7947 */ /* 0x000fdc0003800000 */
.L_x_2002:
        /* <DEDUP_REMOVED lines=8> */
[----:B------:R-:W-:Y:S01]  /*1280*/  IMAD.U32 R2, RZ, RZ, UR4 ;  /* 0x00000004ff027e24 */ /* 0x000fe2000f8e00ff */
[----:B------:R-:W-:-:S05]  /*1290*/  MOV R3, UR5 ;  /* 0x0000000500037c02 */ /* 0x000fca0008000f00 */
[----:B------:R-:W2:Y:S04]  /*12a0*/  LDG.E R4, desc[UR6][R2.64] ;  /* 0x0000000602047981 */ /* 0x000ea8000c1e1900 */
[----:B------:R-:W3:Y:S01]  /*12b0*/  LDG.E R0, desc[UR6][R2.64+0x4] ;  /* 0x0000040602007981 */ /* 0x000ee2000c1e1900 */
[----:B--2---:R-:W-:Y:S02]  /*12c0*/  R2UR UR6, R4 ;  /* 0x00000000040672ca */ /* 0x004fe400000e0000 */
[----:B---3--:R-:W-:-:S13]  /*12d0*/  R2UR UR4, R0 ;  /* 0x00000000000472ca */ /* 0x008fda00000e0000 */
[----:B------:R-:W-:-:S12]  /*12e0*/  UIADD3 UR6, -UR6, UR4, URZ ;  /* 0x0000000406067290 */ /* 0x000fd8000fffe13f */
.L_x_2003:
[----:B------:R-:W-:Y:S01]  /*12f0*/  UIADD3 UR60, -UR60, UR6, URZ ;  /* 0x000000063c3c7290 */ /* 0x000fe2000fffe13f */
[----:B------:R-:W-:Y:S01]  /*1300*/  PLOP3.LUT P0, PT, PT, PT, PT, 0x80, 0x0 ;  /* 0x000000000000781c */ /* 0x000fe20003f0f070 */
[----:B------:R-:W-:Y:S01]  /*1310*/  ULEA UR5, UR61, 0xff, 0x7 ;  /* 0x000000ff3d057891 */ /* 0x000fe2000f8e383f */
[----:B------:R-:W-:Y:S01]  /*1320*/  IMAD.MOV.U32 R0, RZ, RZ, RZ ;  /* 0x000000ffff007224 */ /* 0x000fe200078e00ff */
[----:B------:R-:W-:Y:S01]  /*1330*/  UIADD3 UR4, UR60, 0x7f, URZ ;  /* 0x0000007f3c047890 */ /* 0x000fe2000fffe03f */
[----:B------:R-:W-:Y:S01]  /*1340*/  IMAD.MOV.U32 R2, RZ, RZ, RZ ;  /* 0x000000ffff027224 */ /* 0x000fe200078e00ff */
[----:B------:R-:W-:Y:S01]  /*1350*/  UIADD3 UR6, UR60, UR5, -UR39 ;  /* 0x000000053c067290 */ /* 0x000fe2000fffe827 */
        /* <DEDUP_REMOVED lines=12> */
[----:B------:R-:W-:-:S02]  /*1420*/  CS2R R74, SRZ ;  /* 0x00000000004a7805 */ /* 0x000fc4000001ff00 */
[----:B------:R-:W-:Y:S02]  /*1430*/  CS2R R72, SRZ ;  /* 0x0000000000487805 */ /* 0x000fe4000001ff00 */
[----:B------:R-:W-:Y:S01]  /*1440*/  CS2R R70, SRZ ;  /* 0x0000000000467805 */ /* 0x000fe2000001ff00 */
[----:B------:R-:W-:Y:S01]  /*1450*/  UISETP.LT.AND UP0, UPT, UR5, UR7, UPT ;  /* 0x000000070500728c */ /* 0x000fe2000bf01270 */
[----:B------:R-:W-:Y:S02]  /*1460*/  CS2R R68, SRZ ;  /* 0x0000000000447805 */ /* 0x000fe4000001ff00 */
[----:B------:R-:W-:Y:S02]  /*1470*/  CS2R R66, SRZ ;  /* 0x0000000000427805 */ /* 0x000fe4000001ff00 */
[----:B------:R-:W-:Y:S01]  /*1480*/  CS2R R64, SRZ ;  /* 0x0000000000407805 */ /* 0x000fe2000001ff00 */
[----:B------:R-:W-:Y:S01]  /*1490*/  USEL UR8, UR5, UR7, UP0 ;  /* 0x0000000705087287 */ /* 0x000fe20008000000 */
[----:B------:R-:W-:-:S02]  /*14a0*/  CS2R R62, SRZ ;  /* 0x00000000003e7805 */ /* 0x000fc4000001ff00 */
[----:B------:R-:W-:Y:S02]  /*14b0*/  CS2R R60, SRZ ;  /* 0x00000000003c7805 */ /* 0x000fe4000001ff00 */
[----:B------:R-:W-:Y:S01]  /*14c0*/  CS2R R58, SRZ ;  /* 0x00000000003a7805 */ /* 0x000fe2000001ff00 */
[----:B------:R-:W-:Y:S01]  /*14d0*/  UISETP.GE.AND UP0, UPT, UR8, 0x1, UPT ;  /* 0x000000010800788c */ /* 0x000fe2000bf06270 */
[----:B------:R-:W-:Y:S01]  /*14e0*/  CS2R R56, SRZ ;  /* 0x0000000000387805 */ /* 0x000fe2000001ff00 */
[----:B------:R-:W-:Y:S01]  /*14f0*/  IMAD.U32 R90, RZ, RZ, UR8 ;  /* 0x00000008ff5a7e24 */ /* 0x000fe2000f8e00ff */
[----:B------:R-:W-:Y:S02]  /*1500*/  CS2R R54, SRZ ;  /* 0x0000000000367805 */ /* 0x000fe4000001ff00 */
[----:B------:R-:W-:Y:S02]  /*1510*/  CS2R R52, SRZ ;  /* 0x0000000000347805 */ /* 0x000fe4000001ff00 */
[----:B------:R-:W-:-:S02]  /*1520*/  CS2R R50, SRZ ;  /* 0x0000000000327805 */ /* 0x000fc4000001ff00 */
[----:B------:R-:W-:Y:S02]  /*1530*/  PLOP3.LUT P1, PT, PT, PT, UP0, 0x80, 0x0 ;  /* 0x000000000000781c */ /* 0x000fe40003f2f008 */
        /* <DEDUP_REMOVED lines=10> */
[----:B------:R-:W-:Y:S01]  /*15e0*/  IMAD.MOV.U32 R8, RZ, RZ, RZ ;  /* 0x000000ffff087224 */ /* 0x000fe200078e00ff */
[----:B------:R-:W-:Y:S01]  /*15f0*/  MOV R14, RZ ;  /* 0x000000ff000e7202 */ /* 0x000fe20000000f00 */
[----:B------:R-:W-:-:S02]  /*1600*/  IMAD.MOV.U32 R91, RZ, RZ, RZ ;  /* 0x000000ffff5b7224 */ /* 0x000fc400078e00ff */
[----:B------:R-:W-:Y:S02]  /*1610*/  IMAD.MOV.U32 R12, RZ, RZ, RZ ;  /* 0x000000ffff0c7224 */ /* 0x000fe400078e00ff */
        /* <DEDUP_REMOVED lines=26> */
[----:B------:R-:W-:Y:S01]  /*17c0*/  MOV R8, 0x70 ;  /* 0x0000007000087802 */ /* 0x000fe20000000f00 */
[----:B------:R-:W-:Y:S02]  /*17d0*/  IMAD.U32 R6, RZ, RZ, UR4 ;  /* 0x00000004ff067e24 */ /* 0x000fe4000f8e00ff */
[----:B------:R-:W-:-:S02]  /*17e0*/  IMAD.U32 R7, RZ, RZ, UR5 ;  /* 0x00000005ff077e24 */ /* 0x000fc4000f8e00ff */
[----:B------:R-:W-:Y:S02]  /*17f0*/  IMAD.U32 R11, RZ, RZ, UR7 ;  /* 0x00000007ff0b7e24 */ /* 0x000fe4000f8e00ff */
[----:B------:R-:W-:Y:S02]  /*1800*/  IMAD.MOV.U32 R12, RZ, RZ, 0x1 ;  /* 0x00000001ff0c7424 */ /* 0x000fe400078e00ff */
[----:B0-----:R-:W-:-:S07]  /*1810*/  IMAD.MOV.U32 R13, RZ, RZ, RZ ;  /* 0x000000ffff0d7224 */ /* 0x001fce00078e00ff */
[----:B------:R-:W-:-:S07]  /*1820*/  LEPC R20, `(.L_x_2005) ;  /* 0x000000001014794e */ /* 0x000fce0000000000 */
[----:B-1----:R-:W-:Y:S05]  /*1830*/  CALL.ABS.NOINC R2 ;  /* 0x0000000002007343 */ /* 0x002fea0003c00000 */
.L_x_2005:
        /* <DEDUP_REMOVED lines=9> */
[----:B------:R-:W0:Y:S02]  /*18d0*/  SYNCS.PHASECHK.TRANS64.TRYWAIT P1, [UR38+0x34800], R0 ;  /* 0x03480000ff0075a7 */ /* 0x000e240008020166 */
[----:B0-----:R-:W-:Y:S05]  /*18e0*/  @!P1 BRA `(.L_x_2006) ;  /* 0x00000110001c9947 */ /* 0x001fea0003800000 */
.L_x_2142:
[----:B------:R-:W-:Y:S05]  /*18f0*/  @!P0 BRA `(.L_x_2007) ;  /* 0x0000000000048947 */ /* 0x000fea0003800000 */
[----:B------:R-:W-:Y:S01]  /*1900*/  BPT.TRAP 0x1 ;  /* 0x000000040000795c */ /* 0x000fe20000300000 */
.L_x_2007:
[----:B0-----:R-:W-:Y:S02]  /*1910*/  IMAD.U32 R0, RZ, RZ, UR36 ;  /* 0x00000024ff007e24 */ /* 0x001fe4000f8e00ff */
[----:B------:R-:W-:-:S03]  /*1920*/  IMAD.U32 R3, RZ, RZ, UR37 ;  /* 0x00000025ff037e24 */ /* 0x000fc6000f8e00ff */
[----:B------:R-:W-:Y:S02]  /*1930*/  LEA R0, R0, UR38, 0x3 ;  /* 0x0000002600007c11 */ /* 0x000fe4000f8e18ff */
[----:B------:R-:W-:-:S04]  /*1940*/  SHF.L.U32 R3, R3, 0x1f, RZ ;  /* 0x0000001f03037819 */ /* 0x000fc800000006ff */
[----:B------:R0:W1:Y:S01]  /*1950*/  SYNCS.PHASECHK.TRANS64.TRYWAIT P2, [R0+URZ+0x34830], R3 ;  /* 0x03483003000075a7 */ /* 0x000062000804017f */
[----:B------:R-:W-:Y:S05]  /*1960*/  @!P0 BRA `(.L_x_2008) ;  /* 0x0000000000048947 */ /* 0x000fea0003800000 */
[----:B------:R-:W-:Y:S01]  /*1970*/  BPT.TRAP 0x1 ;  /* 0x000000040000795c */ /* 0x000fe20000300000 */
.L_x_2008:
[----:B------:R-:W2:Y:S01]  /*1980*/  S2R R2, SR_TID.X ;  /* 0x0000000000027919 */ /* 0x000ea20000002100 */
[----:B------:R-:W-:Y:S01]  /*1990*/  IMAD.MOV.U32 R151, RZ, RZ, RZ ;  /* 0x000000ffff977224 */ /* 0x000fe200078e00ff */
[----:B--2---:R-:W-:Y:S01]  /*19a0*/  LOP3.LUT P1, RZ, R2, 0x7f, RZ, 0xc0, !PT ;  /* 0x0000007f02ff7812 */ /* 0x004fe2000782c0ff */
[----:B-1----:R-:W-:-:S12]  /*19b0*/  @P2 BRA `(.L_x_2009) ;  /* 0x0000000000082947 */ /* 0x002fd80003800000 */
[----:B------:R-:W1:Y:S02]  /*19c0*/  SYNCS.PHASECHK.TRANS64.TRYWAIT P2, [R0+URZ+0x34830], R3 ;  /* 0x03483003000075a7 */ /* 0x000e64000804017f */
[----:B-1----:R-:W-:Y:S05]  /*19d0*/  @!P2 BRA `(.L_x_2010) ;  /* 0x0000010c00f8a947 */ /* 0x002fea0003800000 */
.L_x_2009:
        /* <DEDUP_REMOVED lines=10> */
[----:B01----:R-:W-:Y:S01]  /*1a80*/  @!P1 VIADD R0, R0, 0x34840 ;  /* 0x0003484000009836 */ /* 0x003fe20000000000 */
        /* <DEDUP_REMOVED lines=9> */
[--C-:B------:R-:W-:Y:S01]  /*1b20*/  IMAD.MOV.U32 R148, RZ, RZ, R151.reuse ;  /* 0x000000ffff947224 */ /* 0x100fe200078e0097 */
        /* <DEDUP_REMOVED lines=14> */
[----:B------:R-:W-:Y:S01]  /*1c10*/  UIADD3 UR52, UR4, 0x6, URZ ;  /* 0x0000000604347890 */ /* 0x000fe2000fffe03f */
[----:B------:R-:W-:Y:S01]  /*1c20*/  R2UR UR7, R90 ;  /* 0x000000005a0772ca */ /* 0x000fe200000e0000 */
[----:B------:R-:W-:Y:S01]  /*1c30*/  UIADD3 UR54, UR5, 0x6, URZ ;  /* 0x0000000605367890 */ /* 0x000fe2000fffe03f */
[-C--:B------:R-:W-:Y:S01]  /*1c40*/  MOV R146, R151.reuse ;  /* 0x0000009700927202 */ /* 0x080fe20000000f00 */
        /* <DEDUP_REMOVED lines=68> */
[----:B------:R-:W-:Y:S01]  /*2090*/  IMAD.MOV.U32 R89, RZ, RZ, R151 ;  /* 0x000000ffff597224 */ /* 0x000fe200078e0097 */
[----:B------:R-:W-:Y:S02]  /*20a0*/  WARPGROUP.DEPBAR.LE gsb0, 0x0 ;  /* 0x00008000000079c5 */ /* 0x000fe40000010000 */
[----:B------:R-:W-:-:S06]  /*20b0*/  WARPGROUP.ARRIVE ;  /* 0x00000000000079c5 */ /* 0x000fcc0000000000 */
[----:B------:R-:W-:Y:S01]  /*20c0*/  HGMMA.64x128x16.F32.BF16 R24, gdesc[UR12], R24, gsb0 ;  /* 0x01e000000c1879f0 */ /* 0x000fe20008001818 */
[----:B------:R-:W-:Y:S02]  /*20d0*/  UIADD3 UR12, UR4, 0x404, URZ ;  /* 0x00000404040c7890 */ /* 0x000fe4000fffe03f */
[----:B------:R-:W-:Y:S01]  /*20e0*/  UIADD3 UR14, UR5, 0x404, URZ ;  /* 0x00000404050e7890 */ /* 0x000fe2000fffe03f */
[----:B------:R-:W-:Y:S01]  /*20f0*/  UMOV UR13, 0x40000040 ;  /* 0x40000040000d7882 */ /* 0x000fe20000000000 */
[----:B------:R-:W-:Y:S01]  /*2100*/  UMOV UR15, 0x40000040 ;  /* 0x40000040000f7882 */ /* 0x000fe20000000000 */
[----:B------:R-:W-:Y:S02]  /*2110*/  UMOV UR4, 0xffffff80 ;  /* 0xffffff8000047882 */ /* 0x000fe40000000000 */
[----:B------:R-:W-:-:S04]  /*2120*/  UIMAD UR4, UR7, UR4, 0x80 ;  /* 0x00000080070474a4 */ /* 0x000fc8000f8e0204 */
[----:B------:R-:W-:-:S04]  /*2130*/  UIADD3 UR4, UR60, UR4, URZ ;  /* 0x000000043c047290 */ /* 0x000fc8000fffe03f */
[----:B------:R-:W-:Y:S02]  /*2140*/  UIADD3 UR5, -UR39, 0x1, UR4 ;  /* 0x0000000127057890 */ /* 0x000fe4000fffe104 */
[----:B------:R-:W-:Y:S01]  /*2150*/  IMAD.U32 R12, RZ, RZ, UR4 ;  /* 0x00000004ff0c7e24 */ /* 0x000fe2000f8e00ff */
[----:B------:R-:W-:-:S03]  /*2160*/  ULDC UR4, c[0x0][0x988] ;  /* 0x0002620000047ab9 */ /* 0x000fc60000000800 */
[----:B------:R-:W-:Y:S01]  /*2170*/  IMAD.U32 R90, RZ, RZ, UR5 ;  /* 0x00000005ff5a7e24 */ /* 0x000fe2000f8e00ff */
[----:B------:R-:W-:-:S03]  /*2180*/  UIADD3 UR5, UR60, -UR39, URZ ;  /* 0x800000273c057290 */ /* 0x000fc6000fffe03f */
[----:B------:R-:W-:Y:S01]  /*2190*/  IMAD R90, R17, -0x2, R90 ;  /* 0xfffffffe115a7824 */ /* 0x000fe200078e025a */
[----:B------:R-:W-:Y:S01]  /*21a0*/  ULEA UR5, UR61, UR5, 0x7 ;  /* 0x000000053d057291 */ /* 0x000fe2000f8e383f */
        /* <DEDUP_REMOVED lines=35> */
[----:B------:R-:W-:Y:S02]  /*23e0*/  IMAD.U32 R45, RZ, RZ, UR61 ;  /* 0x0000003dff2d7e24 */ /* 0x000fe4000f8e00ff */
[----:B------:R-:W-:Y:S01]  /*23f0*/  FMUL.FTZ R30, R30, UR6 ;  /* 0x000000061e1e7c20 */ /* 0x000fe20008410000 */
[----:B------:R-:W-:Y:S01]  /*2400*/  FMUL.FTZ R31, R31, UR6 ;  /* 0x000000061f1f7c20 */ /* 0x000fe20008410000 */
[----:B------:R-:W0:Y:S01]  /*2410*/  MUFU.TANH R26, R26 ;  /* 0x0000001a001a7308 */ /* 0x000e220000002400 */
[----:B------:R-:W-:-:S02]  /*2420*/  IMAD R45, R45, 0x80, R22 ;  /* 0x000000802d2d7824 */ /* 0x000fc400078e0216 */
[----:B------:R-:W-:Y:S01]  /*2430*/  FMUL.FTZ R21, R41, UR6 ;  /* 0x0000000629157c20 */ /* 0x000fe20008410000 */
[----:B------:R-:W-:Y:S02]  /*2440*/  IMAD R41, R17, -0x2, R12 ;  /* 0xfffffffe11297824 */ /* 0x000fe400078e020c */
[----:B------:R-:W-:Y:S01]  /*2450*/  FMUL.FTZ R34, R34, UR6 ;  /* 0x0000000622227c20 */ /* 0x000fe20008410000 */
[----:B------:R-:W-:Y:S01]  /*2460*/  FMUL.FTZ R11, R32, UR6 ;  /* 0x00000006200b7c20 */ /* 0x000fe20008410000 */
[----:B------:R-:W-:Y:S01]  /*2470*/  IADD3 R12, R90, 0x8, R45 ;  /* 0x000000085a0c7810 */ /* 0x000fe20007ffe02d */
[----:B------:R-:W-:Y:S01]  /*2480*/  FMUL.FTZ R32, R49, UR6 ;  /* 0x0000000631207c20 */ /* 0x000fe20008410000 */
[----:B------:R-:W1:Y:S01]  /*2490*/  MUFU.TANH R27, R27 ;  /* 0x0000001b001b7308 */ /* 0x000e620000002400 */
[----:B------:R-:W-:Y:S01]  /*24a0*/  FMUL.FTZ R35, R35, UR6 ;  /* 0x0000000623237c20 */ /* 0x000fe20008410000 */
[----:B------:R-:W-:Y:S01]  /*24b0*/  VIMNMX R49, R41, R12, PT ;  /* 0x0000000c29317248 */ /* 0x000fe20003fe0100 */
[----:B------:R-:W-:Y:S01]  /*24c0*/  FMUL.FTZ R38, R38, UR6 ;  /* 0x0000000626267c20 */ /* 0x000fe20008410000 */
[----:B------:R-:W-:Y:S01]  /*24d0*/  FMUL.FTZ R13, R33, UR6 ;  /* 0x00000006210d7c20 */ /* 0x000fe20008410000 */
[----:B------:R-:W-:Y:S01]  /*24e0*/  FMUL.FTZ R33, R53, UR6 ;  /* 0x0000000635217c20 */ /* 0x000fe20008410000 */
[----:B------:R-:W-:Y:S01]  /*24f0*/  ISETP.GT.AND P2, PT, R49, RZ, PT ;  /* 0x000000ff3100720c */ /* 0x000fe20003f44270 */
[----:B------:R-:W-:Y:S01]  /*2500*/  FMUL.FTZ R39, R39, UR6 ;  /* 0x0000000627277c20 */ /* 0x000fe20008410000 */
[----:B------:R-:W2:Y:S01]  /*2510*/  MUFU.TANH R30, R30 ;  /* 0x0000001e001e7308 */ /* 0x000ea20000002400 */
[C---:B------:R-:W-:Y:S01]  /*2520*/  ISETP.GT.AND P3, PT, R49.reuse, 0x1, PT ;  /* 0x000000013100780c */ /* 0x040fe20003f64270 */
[----:B------:R-:W-:Y:S01]  /*2530*/  FMUL.FTZ R42, R42, UR6 ;  /* 0x000000062a2a7c20 */ /* 0x000fe20008410000 */
[----:B------:R-:W-:Y:S01]  /*2540*/  ISETP.GT.AND P4, PT, R49, 0x8, PT ;  /* 0x000000083100780c */ /* 0x000fe20003f84270 */
[----:B------:R-:W-:Y:S01]  /*2550*/  FMUL.FTZ R43, R43, UR6 ;  /* 0x000000062b2b7c20 */ /* 0x000fe20008410000 */
[----:B0-----:R-:W-:Y:S01]  /*2560*/  FSEL R92, R26, -INF , P2 ;  /* 0xff8000001a5c7808 */ /* 0x001fe20001000000 */
[----:B------:R-:W-:Y:S01]  /*2570*/  FMUL.FTZ R46, R46, UR6 ;  /* 0x000000062e2e7c20 */ /* 0x000fe20008410000 */
[----:B------:R-:W-:Y:S01]  /*2580*/  ISETP.GT.AND P2, PT, R49, 0x9, PT ;  /* 0x000000093100780c */ /* 0x000fe20003f44270 */
[----:B------:R-:W0:Y:S01]  /*2590*/  MUFU.TANH R31, R31 ;  /* 0x0000001f001f7308 */ /* 0x000e220000002400 */
        /* <DEDUP_REMOVED lines=62> */
[----:B------:R-:W-:Y:S01]  /*2980*/  VIADDMNMX R41, R45, R90, R41, PT ;  /* 0x0000005a2d297246 */ /* 0x000fe20003800129 */
[----:B------:R-:W2:Y:S01]  /*2990*/  MUFU.TANH R47, R47 ;  /* 0x0000002f002f7308 */ /* 0x000ea20000002400 */
[----:B0-----:R-:W-:Y:S01]  /*29a0*/  FSEL R118, R43, -INF , P2 ;  /* 0xff8000002b767808 */ /* 0x001fe20001000000 */
[----:B------:R-:W-:Y:S01]  /*29b0*/  FMUL.FTZ R61, R61, UR6 ;  /* 0x000000063d3d7c20 */ /* 0x000fe20008410000 */
[----:B------:R-:W-:Y:S01]  /*29c0*/  ISETP.GT.AND P2, PT, R49, 0x29, PT ;  /* 0x000000293100780c */ /* 0x000fe20003f44270 */
[----:B------:R-:W-:Y:S01]  /*29d0*/  FMUL.FTZ R64, R64, UR6 ;  /* 0x0000000640407c20 */ /* 0x000fe20008410000 */
[----:B------:R-:W-:Y:S01]  /*29e0*/  FMNMX.FTZ R27, R118, R27, !PT ;  /* 0x0000001b761b7209 */ /* 0x000fe20007810000 */
[----:B------:R-:W-:Y:S01]  /*29f0*/  FMUL.FTZ R65, R65, UR6 ;  /* 0x0000000641417c20 */ /* 0x000fe20008410000 */
[----:B------:R-:W-:Y:S01]  /*2a00*/  ISETP.GT.AND P4, PT, R41, 0x8, PT ;  /* 0x000000082900780c */ /* 0x000fe20003f84270 */
[----:B------:R-:W-:Y:S01]  /*2a10*/  MUFU.TANH R50, R50 ;  /* 0x0000003200327308 */ /* 0x000fe20000002400 */
[----:B-1----:R-:W-:Y:S01]  /*2a20*/  FSEL R88, R46, -INF , P3 ;  /* 0xff8000002e587808 */ /* 0x002fe20001800000 */
[----:B------:R-:W-:Y:S01]  /*2a30*/  FMUL.FTZ R68, R68, UR6 ;  /* 0x0000000644447c20 */ /* 0x000fe20008410000 */
[----:B------:R-:W-:Y:S01]  /*2a40*/  ISETP.GT.AND P3, PT, R49, 0x30, PT ;  /* 0x000000303100780c */ /* 0x000fe20003f64270 */
        /* <DEDUP_REMOVED lines=11> */
[----:B------:R1:W-:Y:S01]  /*2b00*/  @!P1 SYNCS.ARRIVE.TRANS64.RED.A1T0 RZ, [R0+URZ], RZ ;  /* 0x000000ff00ff99a7 */ /* 0x0003e2000810043f */
[----:B------:R-:W3:Y:S08]  /*2b10*/  MUFU.TANH R5, R54 ;  /* 0x0000003600057308 */ /* 0x000ef00000002400 */
[----:B------:R-:W4:Y:S08]  /*2b20*/  MUFU.TANH R44, R55 ;  /* 0x00000037002c7308 */ /* 0x000f300000002400 */
[----:B------:R2:W-:Y:S08]  /*2b30*/  MUFU.TANH R12, R66 ;  /* 0x00000042000c7308 */ /* 0x0005f00000002400 */
[----:B------:R5:W1:Y:S01]  /*2b40*/  MUFU.TANH R40, R58 ;  /* 0x0000003a00287308 */ /* 0x000a620000002400 */
[----:B--2---:R-:W-:-:S02]  /*2b50*/  FSEL R66, R47, -INF , P2 ;  /* 0xff8000002f427808 */ /* 0x004fc40001000000 */
[----:B------:R-:W-:Y:S02]  /*2b60*/  ISETP.GT.AND P2, PT, R49, 0x31, PT ;  /* 0x000000313100780c */ /* 0x000fe40003f44270 */
[----:B------:R-:W-:Y:S02]  /*2b70*/  FMNMX.FTZ R27, R66, R27, !PT ;  /* 0x0000001b421b7209 */ /* 0x000fe40007810000 */
[----:B0-----:R-:W-:Y:S01]  /*2b80*/  FSEL R54, R51, -INF , P2 ;  /* 0xff80000033367808 */ /* 0x001fe20001000000 */
[----:B------:R-:W0:Y:S01]  /*2b90*/  MUFU.TANH R59, R59 ;  /* 0x0000003b003b7308 */ /* 0x000e220000002400 */
[----:B-----5:R-:W-:Y:S02]  /*2ba0*/  FSEL R58, R50, -INF , P3 ;  /* 0xff800000323a7808 */ /* 0x020fe40001800000 */
[----:B------:R-:W-:Y:S02]  /*2bb0*/  ISETP.GT.AND P3, PT, R49, 0x38, PT ;  /* 0x000000383100780c */ /* 0x000fe40003f64270 */
[----:B------:R-:W-:-:S02]  /*2bc0*/  FMNMX.FTZ R27, R58, R27, !PT ;  /* 0x0000001b3a1b7209 */ /* 0x000fc40007810000 */
[----:B------:R-:W-:Y:S01]  /*2bd0*/  ISETP.GT.AND P2, PT, R49, 0x39, PT ;  /* 0x000000393100780c */ /* 0x000fe20003f44270 */
[----:B------:R-:W2:Y:S01]  /*2be0*/  MUFU.TANH R62, R62 ;  /* 0x0000003e003e7308 */ /* 0x000ea20000002400 */
[----:B---3--:R-:W-:Y:S01]  /*2bf0*/  FSEL R50, R5, -INF , P3 ;  /* 0xff80000005327808 */ /* 0x008fe20001800000 */
[----:B------:R-:W-:Y:S01]  /*2c00*/  FMUL.FTZ R5, R60, UR6 ;  /* 0x000000063c057c20 */ /* 0x000fe20008410000 */
[----:B------:R-:W-:Y:S01]  /*2c10*/  FMNMX.FTZ R27, R54, R27, !PT ;  /* 0x0000001b361b7209 */ /* 0x000fe20007810000 */
[----:B------:R-:W-:Y:S01]  /*2c20*/  USHF.R.S32.HI UR6, URZ, 0x1f, UR5 ;  /* 0x0000001f3f067899 */ /* 0x000fe20008011405 */
[C---:B------:R-:W-:Y:S02]  /*2c30*/  ISETP.GT.AND P3, PT, R49.reuse, 0x40, PT ;  /* 0x000000403100780c */ /* 0x040fe40003f64270 */
[----:B----4-:R-:W-:Y:S01]  /*2c40*/  FSEL R44, R44, -INF , P2 ;  /* 0xff8000002c2c7808 */ /* 0x010fe20001000000 */
[----:B------:R-:W3:Y:S01]  /*2c50*/  MUFU.TANH R63, R63 ;  /* 0x0000003f003f7308 */ /* 0x000ee20000002400 */
[----:B------:R-:W-:Y:S01]  /*2c60*/  FMNMX.FTZ R27, R50, R27, !PT ;  /* 0x0000001b321b7209 */ /* 0x000fe20007810000 */
[----:B------:R-:W-:Y:S01]  /*2c70*/  ULEA.HI UR6, UR6, UR5, URZ, 0x7 ;  /* 0x0000000506067291 */ /* 0x000fe2000f8f383f */
[----:B------:R-:W-:-:S02]  /*2c80*/  ISETP.GT.AND P2, PT, R49, 0x41, PT ;  /* 0x000000413100780c */ /* 0x000fc40003f44270 */
[----:B-1----:R-:W-:Y:S01]  /*2c90*/  FSEL R40, R40, -INF , P3 ;  /* 0xff80000028287808 */ /* 0x002fe20001800000 */
[----:B------:R-:W-:Y:S01]  /*2ca0*/  USHF.R.S32.HI UR6, URZ, 0x7, UR6 ;  /* 0x000000073f067899 */ /* 0x000fe20008011406 */
[----:B------:R-:W-:Y:S01]  /*2cb0*/  FMNMX.FTZ R27, R44, R27, !PT ;  /* 0x0000001b2c1b7209 */ /* 0x000fe20007810000 */
[----:B------:R-:W1:Y:S01]  /*2cc0*/  MUFU.TANH R67, R67 ;  /* 0x0000004300437308 */ /* 0x000e620000002400 */
[----:B------:R-:W-:Y:S01]  /*2cd0*/  ISETP.GT.AND P3, PT, R49, 0x48, PT ;  /* 0x000000483100780c */ /* 0x000fe20003f64270 */
[----:B------:R-:W-:Y:S01]  /*2ce0*/  UISETP.LT.AND UP0, UPT, URZ, UR6, UPT ;  /* 0x000000063f00728c */ /* 0x000fe2000bf01270 */
[----:B0-----:R-:W-:Y:S02]  /*2cf0*/  FSEL R30, R59, -INF , P2 ;  /* 0xff8000003b1e7808 */ /* 0x001fe40001000000 */
[----:B------:R-:W-:Y:S01]  /*2d00*/  FMNMX.FTZ R27, R40, R27, !PT ;  /* 0x0000001b281b7209 */ /* 0x000fe20007810000 */
[----:B------:R-:W-:Y:S01]  /*2d10*/  USEL UR10, URZ, UR6, !UP0 ;  /* 0x000000063f0a7287 */ /* 0x000fe2000c000000 */
[----:B------:R-:W-:Y:S01]  /*2d20*/  ISETP.GT.AND P2, PT, R49, 0x49, PT ;  /* 0x000000493100780c */ /* 0x000fe20003f44270 */
[----:B------:R-:W0:Y:S01]  /*2d30*/  MUFU.TANH R48, R70 ;  /* 0x0000004600307308 */ /* 0x000e220000002400 */
[----:B--2---:R-:W-:-:S02]  /*2d40*/  FSEL R26, R62, -INF , P3 ;  /* 0xff8000003e1a7808 */ /* 0x004fc40001800000 */
[----:B------:R-:W-:Y:S02]  /*2d50*/  FMNMX.FTZ R27, R30, R27, !PT ;  /* 0x0000001b1e1b7209 */ /* 0x000fe40007810000 */
[----:B------:R-:W-:Y:S02]  /*2d60*/  ISETP.GT.AND P3, PT, R49, 0x50, PT ;  /* 0x000000503100780c */ /* 0x000fe40003f64270 */
[----:B---3--:R-:W-:Y:S01]  /*2d70*/  FSEL R34, R63, -INF , P2 ;  /* 0xff8000003f227808 */ /* 0x008fe20001000000 */
[----:B------:R-:W2:Y:S01]  /*2d80*/  MUFU.TANH R52, R71 ;  /* 0x0000004700347308 */ /* 0x000ea20000002400 */
[----:B------:R-:W-:Y:S02]  /*2d90*/  FMNMX.FTZ R27, R26, R27, !PT ;  /* 0x0000001b1a1b7209 */ /* 0x000fe40007810000 */
[----:B------:R-:W-:Y:S02]  /*2da0*/  ISETP.GT.AND P2, PT, R49, 0x51, PT ;  /* 0x000000513100780c */ /* 0x000fe40003f44270 */
[----:B------:R-:W-:-:S02]  /*2db0*/  FSEL R38, R12, -INF , P3 ;  /* 0xff8000000c267808 */ /* 0x000fc40001800000 */
[----:B------:R-:W-:Y:S01]  /*2dc0*/  FMNMX.FTZ R27, R34, R27, !PT ;  /* 0x0000001b221b7209 */ /* 0x000fe20007810000 */
[----:B------:R-:W3:Y:S01]  /*2dd0*/  MUFU.TANH R56, R74 ;  /* 0x0000004a00387308 */ /* 0x000ee20000002400 */
[----:B------:R-:W-:Y:S02]  /*2de0*/  ISETP.GT.AND P3, PT, R49, 0x58, PT ;  /* 0x000000583100780c */ /* 0x000fe40003f64270 */
[----:B-1----:R-:W-:Y:S02]  /*2df0*/  FSEL R42, R67, -INF , P2 ;  /* 0xff800000432a7808 */ /* 0x002fe40001000000 */
[----:B------:R-:W-:Y:S02]  /*2e00*/  FMNMX.FTZ R27, R38, R27, !PT ;  /* 0x0000001b261b7209 */ /* 0x000fe40007810000 */
[----:B------:R-:W-:Y:S01]  /*2e10*/  ISETP.GT.AND P2, PT, R49, 0x59, PT ;  /* 0x000000593100780c */ /* 0x000fe20003f44270 */
[----:B------:R-:W1:Y:S01]  /*2e20*/  MUFU.TANH R75, R75 ;  /* 0x0000004b004b7308 */ /* 0x000e620000002400 */
[----:B0-----:R-:W-:-:S02]  /*2e30*/  FSEL R48, R48, -INF , P3 ;  /* 0xff80000030307808 */ /* 0x001fc40001800000 */
[----:B------:R-:W-:Y:S02]  /*2e40*/  FMNMX.FTZ R27, R42, R27, !PT ;  /* 0x0000001b2a1b7209 */ /* 0x000fe40007810000 */
[C---:B------:R-:W-:Y:S02]  /*2e50*/  ISETP.GT.AND P3, PT, R49.reuse, 0x60, PT ;  /* 0x000000603100780c */ /* 0x040fe40003f64270 */
[----:B--2---:R-:W-:Y:S01]  /*2e60*/  FSEL R52, R52, -INF , P2 ;  /* 0xff80000034347808 */ /* 0x004fe20001000000 */
[----:B------:R-:W0:Y:S01]  /*2e70*/  MUFU.TANH R70, R78 ;  /* 0x0000004e00467308 */ /* 0x000e220000002400 */
[----:B------:R-:W-:Y:S02]  /*2e80*/  FMNMX.FTZ R27, R48, R27, !PT ;  /* 0x0000001b301b7209 */ /* 0x000fe40007810000 */
[----:B------:R-:W-:Y:S02]  /*2e90*/  ISETP.GT.AND P2, PT, R49, 0x61, PT ;  /* 0x000000613100780c */ /* 0x000fe40003f44270 */
[----:B---3--:R-:W-:-:S02]  /*2ea0*/  FSEL R56, R56, -INF , P3 ;  /* 0xff80000038387808 */ /* 0x008fc40001800000 */
[----:B------:R-:W-:Y:S01]  /*2eb0*/  FMNMX.FTZ R27, R52, R27, !PT ;  /* 0x0000001b341b7209 */ /* 0x000fe20007810000 */
[----:B------:R-:W2:Y:S01]  /*2ec0*/  MUFU.TANH R74, R79 ;  /* 0x0000004f004a7308 */ /* 0x000ea20000002400 */
        /* <DEDUP_REMOVED lines=8> */
[----:B------:R-:W-:Y:S01]  /*2f50*/  FMNMX.FTZ R27, R70, R27, !PT ;  /* 0x0000001b461b7209 */ /* 0x000fe20007810000 */
[----:B------:R-:W0:Y:S01]  /*2f60*/  MUFU.TANH R78, R83 ;  /* 0x00000053004e7308 */ /* 0x000e220000002400 */
[----:B--2---:R-:W-:Y:S02]  /*2f70*/  FSEL R74, R74, -INF , P2 ;  /* 0xff8000004a4a7808 */ /* 0x004fe40001000000 */
[----:B------:R-:W-:Y:S02]  /*2f80*/  ISETP.GT.AND P2, PT, R49, 0x71, PT ;  /* 0x000000713100780c */ /* 0x000fe40003f44270 */
[----:B------:R-:W-:-:S03]  /*2f90*/  FMNMX.FTZ R31, R74, R27, !PT ;  /* 0x0000001b4a1f7209 */ /* 0x000fc60007810000 */
[----:B------:R-:W2:Y:S01]  /*2fa0*/  MUFU.TANH R86, R86 ;  /* 0x0000005600567308 */ /* 0x000ea20000002400 */
[----:B-1----:R-:W-:Y:S02]  /*2fb0*/  FSEL R60, R82, -INF , P3 ;  /* 0xff800000523c7808 */ /* 0x002fe40001800000 */
[----:B------:R-:W-:Y:S02]  /*2fc0*/  ISETP.GT.AND P3, PT, R49, 0x78, PT ;  /* 0x000000783100780c */ /* 0x000fe40003f64270 */
[----:B------:R-:W-:-:S03]  /*2fd0*/  FMNMX.FTZ R31, R60, R31, !PT ;  /* 0x0000001f3c1f7209 */ /* 0x000fc60007810000 */
[----:B------:R-:W1:Y:S01]  /*2fe0*/  MUFU.TANH R87, R87 ;  /* 0x0000005700577308 */ /* 0x000e620000002400 */
[----:B0-----:R-:W-:Y:S02]  /*2ff0*/  FSEL R78, R78, -INF , P2 ;  /* 0xff8000004e4e7808 */ /* 0x001fe40001000000 */
[----:B------:R-:W-:Y:S02]  /*3000*/  ISETP.GT.AND P2, PT, R49, 0x79, PT ;  /* 0x000000793100780c */ /* 0x000fe40003f44270 */
[----:B------:R-:W-:-:S03]  /*3010*/  FMNMX.FTZ R31, R78, R31, !PT ;  /* 0x0000001f4e1f7209 */ /* 0x000fc60007810000 */
[----:B------:R-:W-:Y:S01]  /*3020*/  MUFU.TANH R27, R5 ;  /* 0x00000005001b7308 */ /* 0x000fe20000002400 */
[----:B--2---:R-:W-:Y:S02]  /*3030*/  FSEL R82, R86, -INF , P3 ;  /* 0xff80000056527808 */ /* 0x004fe40001800000 */
[----:B------:R-:W-:Y:S02]  /*3040*/  ISETP.GT.AND P3, PT, R41, 0x1, PT ;  /* 0x000000012900780c */ /* 0x000fe40003f64270 */
[----:B------:R-:W-:-:S03]  /*3050*/  FMNMX.FTZ R31, R82, R31, !PT ;  /* 0x0000001f521f7209 */ /* 0x000fc60007810000 */
[----:B------:R-:W-:Y:S01]  /*3060*/  MUFU.TANH R2, R2 ;  /* 0x0000000200027308 */ /* 0x000fe20000002400 */
[----:B-1----:R-:W-:-:S04]  /*3070*/  FSEL R86, R87, -INF , P2 ;  /* 0xff80000057567808 */ /* 0x002fc80001000000 */
[----:B------:R-:W-:-:S03]  /*3080*/  FMNMX.FTZ R31, R86, R31, !PT ;  /* 0x0000001f561f7209 */ /* 0x000fc60007810000 */
[----:B------:R-:W0:Y:S02]  /*3090*/  MUFU.TANH R3, R3 ;  /* 0x0000000300037308 */ /* 0x000e240000002400 */
[----:B------:R-:W1:Y:S06]  /*30a0*/  SHFL.BFLY PT, R12, R31, 0x2, 0x1f ;  /* 0x0c401f001f0c7f89 */ /* 0x000e6c00000e0000 */
[----:B------:R-:W2:Y:S08]  /*30b0*/  MUFU.TANH R4, R4 ;  /* 0x0000000400047308 */ /* 0x000eb00000002400 */
[----:B------:R-:W3:Y:S01]  /*30c0*/  MUFU.TANH R10, R10 ;  /* 0x0000000a000a7308 */ /* 0x000ee20000002400 */
[----:B0-----:R-:W-:-:S02]  /*30d0*/  FSEL R3, R3, -INF , P3 ;  /* 0xff80000003037808 */ /* 0x001fc40001800000 */
[----:B------:R-:W-:-:S05]  /*30e0*/  ISETP.GT.AND P3, PT, R41, 0x10, PT ;  /* 0x000000102900780c */ /* 0x000fca0003f64270 */
[----:B------:R-:W0:Y:S01]  /*30f0*/  MUFU.TANH R11, R11 ;  /* 0x0000000b000b7308 */ /* 0x000e220000002400 */
[----:B-1----:R-:W-:-:S05]  /*3100*/  FMNMX.FTZ R5, R31, R12, !PT ;  /* 0x0000000c1f057209 */ /* 0x002fca0007810000 */
[----:B------:R-:W1:Y:S02]  /*3110*/  SHFL.BFLY PT, R12, R5, 0x1, 0x1f ;  /* 0x0c201f00050c7f89 */ /* 0x000e6400000e0000 */
[----:B------:R-:W4:Y:S08]  /*3120*/  MUFU.TANH R13, R13 ;  /* 0x0000000d000d7308 */ /* 0x000f300000002400 */
[----:B------:R-:W5:Y:S08]  /*3130*/  MUFU.TANH R14, R14 ;  /* 0x0000000e000e7308 */ /* 0x000f700000002400 */
[----:B------:R-:W5:Y:S01]  /*3140*/  MUFU.TANH R15, R15 ;  /* 0x0000000f000f7308 */ /* 0x000f620000002400 */
[----:B-1----:R-:W-:-:S07]  /*3150*/  FMNMX.FTZ R12, R5, R12, !PT ;  /* 0x0000000c050c7209 */ /* 0x002fce0007810000 */
[----:B------:R-:W1:Y:S01]  /*3160*/  MUFU.TANH R20, R20 ;  /* 0x0000001400147308 */ /* 0x000e620000002400 */
[----:B------:R-:W-:Y:S01]  /*3170*/  MOV R5, UR4 ;  /* 0x0000000400057c02 */ /* 0x000fe20008000f00 */
[----:B------:R-:W-:Y:S01]  /*3180*/  UIADD3 UR4, UR7, -0x2, URZ ;  /* 0xfffffffe07047890 */ /* 0x000fe2000fffe03f */
[----:B------:R-:W-:-:S03]  /*3190*/  FSETP.NEU.FTZ.AND P2, PT, R12, -INF , PT ;  /* 0xff8000000c00780b */ /* 0x000fc60003f5d000 */
[----:B------:R-:W-:Y:S01]  /*31a0*/  FMUL.FTZ R31, R12, R5 ;  /* 0x000000050c1f7220 */ /* 0x000fe20000410000 */
[----:B------:R-:W-:Y:S01]  /*31b0*/  UISETP.GE.AND UP0, UPT, UR4, UR10, UPT ;  /* 0x0000000a0400728c */ /* 0x000fe2000bf06270 */
[----:B------:R-:W1:Y:S03]  /*31c0*/  MUFU.TANH R21, R21 ;  /* 0x0000001500157308 */ /* 0x000e660000002400 */
[----:B------:R-:W-:Y:S02]  /*31d0*/  FSEL R35, R31, RZ, P2 ;  /* 0x000000ff1f237208 */ /* 0x000fe40001000000 */
[----:B------:R-:W-:-:S03]  /*31e0*/  ISETP.GT.AND P2, PT, R41, RZ, PT ;  /* 0x000000ff2900720c */ /* 0x000fc60003f44270 */
[-CC-:B------:R-:W-:Y:S01]  /*31f0*/  FFMA.FTZ R181, R92, R5.reuse, -R35.reuse ;  /* 0x000000055cb57223 */ /* 0x180fe20000010823 */
[----:B------:R-:W-:Y:S01]  /*3200*/  FSEL R90, R2, -INF , P2 ;  /* 0xff800000025a7808 */ /* 0x000fe20001000000 */
[-CC-:B------:R-:W-:Y:S01]  /*3210*/  FFMA.FTZ R183, R94, R5.reuse, -R35.reuse ;  /* 0x000000055eb77223 */ /* 0x180fe20000010823 */
[C---:B------:R-:W-:Y:S01]  /*3220*/  ISETP.GT.AND P2, PT, R41.reuse, 0x9, PT ;  /* 0x000000092900780c */ /* 0x040fe20003f44270 */
[-CC-:B------:R-:W-:Y:S01]  /*3230*/  FFMA.FTZ R2, R96, R5.reuse, -R35.reuse ;  /* 0x0000000560027223 */ /* 0x180fe20000010823 */
[----:B--2---:R-:W-:Y:S01]  /*3240*/  FSEL R92, R4, -INF , P4 ;  /* 0xff800000045c7808 */ /* 0x004fe20002000000 */
[--C-:B------:R-:W-:Y:S01]  /*3250*/  FFMA.FTZ R177, R98, R5, -R35.reuse ;  /* 0x0000000562b17223 */ /* 0x100fe20000010823 */
[----:B------:R-:W-:Y:S01]  /*3260*/  FMNMX.FTZ R31, R90, R3, !PT ;  /* 0x000000035a1f7209 */ /* 0x000fe20007810000 */
[----:B------:R-:W2:Y:S01]  /*3270*/  MUFU.TANH R24, R24 ;  /* 0x0000001800187308 */ /* 0x000ea20000002400 */
[----:B---3--:R-:W-:Y:S01]  /*3280*/  FSEL R94, R10, -INF , P2 ;  /* 0xff8000000a5e7808 */ /* 0x008fe20001000000 */
[--C-:B------:R-:W-:Y:S01]  /*3290*/  FFMA.FTZ R4, R102, R5, -R35.reuse ;  /* 0x0000000566047223 */ /* 0x100fe20000010823 */
[----:B------:R-:W-:Y:S01]  /*32a0*/  FMNMX.FTZ R31, R92, R31, !PT ;  /* 0x0000001f5c1f7209 */ /* 0x000fe20007810000 */
[-CC-:B------:R-:W-:Y:S01]  /*32b0*/  FFMA.FTZ R179, R106, R5.reuse, -R35.reuse ;  /* 0x000000056ab37223 */ /* 0x180fe20000010823 */
[----:B------:R-:W-:Y:S01]  /*32c0*/  ISETP.GT.AND P2, PT, R41, 0x11, PT ;  /* 0x000000112900780c */ /* 0x000fe20003f44270 */
[--C-:B------:R-:W-:Y:S01]  /*32d0*/  FFMA.FTZ R173, R114, R5, -R35.reuse ;  /* 0x0000000572ad7223 */ /* 0x100fe20000010823 */
[----:B0-----:R-:W-:Y:S01]  /*32e0*/  FSEL R96, R11, -INF , P3 ;  /* 0xff8000000b607808 */ /* 0x001fe20001800000 */
[----:B------:R-:W0:Y:S01]  /*32f0*/  MUFU.TANH R25, R25 ;  /* 0x0000001900197308 */ /* 0x000e220000002400 */
[----:B------:R-:W-:Y:S01]  /*3300*/  FMNMX.FTZ R31, R94, R31, !PT ;  /* 0x0000001f5e1f7209 */ /* 0x000fe20007810000 */
[-CC-:B------:R-:W-:Y:S01]  /*3310*/  FFMA.FTZ R175, R88, R5.reuse, -R35.reuse ;  /* 0x0000000558af7223 */ /* 0x180fe20000010823 */
[----:B------:R-:W-:Y:S01]  /*3320*/  ISETP.GT.AND P3, PT, R41, 0x18, PT ;  /* 0x000000182900780c */ /* 0x000fe20003f64270 */
[-CC-:B------:R-:W-:Y:S01]  /*3330*/  FFMA.FTZ R169, R58, R5.reuse, -R35.reuse ;  /* 0x000000053aa97223 */ /* 0x180fe20000010823 */
[----:B----4-:R-:W-:Y:S01]  /*3340*/  FSEL R98, R13, -INF , P2 ;  /* 0xff8000000d627808 */ /* 0x010fe20001000000 */
[--C-:B------:R-:W-:Y:S01]  /*3350*/  FFMA.FTZ R171, R50, R5, -R35.reuse ;  /* 0x0000000532ab7223 */ /* 0x100fe20000010823 */
[----:B------:R-:W-:Y:S01]  /*3360*/  FMNMX.FTZ R31, R96, R31, !PT ;  /* 0x0000001f601f7209 */ /* 0x000fe20007810000 */
[----:B------:R-:W3:Y:S01]  /*3370*/  MUFU.TANH R28, R28 ;  /* 0x0000001c001c7308 */ /* 0x000ee20000002400 */
[----:B------:R-:W-:Y:S01]  /*3380*/  ISETP.GT.AND P2, PT, R41, 0x19, PT ;  /* 0x000000192900780c */ /* 0x000fe20003f44270 */
[-CC-:B------:R-:W-:Y:S01]  /*3390*/  FFMA.FTZ R165, R40, R5.reuse, -R35.reuse ;  /* 0x0000000528a57223 */ /* 0x180fe20000010823 */
[----:B-----5:R-:W-:Y:S01]  /*33a0*/  FSEL R100, R14, -INF , P3 ;  /* 0xff8000000e647808 */ /* 0x020fe20001800000 */
[--C-:B------:R-:W-:Y:S01]  /*33b0*/  FFMA.FTZ R14, R110, R5, -R35.reuse ;  /* 0x000000056e0e7223 */ /* 0x100fe20000010823 */
[----:B------:R-:W-:Y:S01]  /*33c0*/  FMNMX.FTZ R31, R98, R31, !PT ;  /* 0x0000001f621f7209 */ /* 0x000fe20007810000 */
[-CC-:B------:R-:W-:Y:S01]  /*33d0*/  FFMA.FTZ R46, R53, R5.reuse, -R35.reuse ;  /* 0x00000005352e7223 */ /* 0x180fe20000010823 */
[----:B------:R-:W-:Y:S01]  /*33e0*/  ISETP.GT.AND P3, PT, R41, 0x20, PT ;  /* 0x000000202900780c */ /* 0x000fe20003f64270 */
[----:B------:R-:W4:Y:S01]  /*33f0*/  MUFU.TANH R32, R32 ;  /* 0x0000002000207308 */ /* 0x000f220000002400 */
[----:B------:R-:W-:Y:S01]  /*3400*/  FSEL R102, R15, -INF , P2 ;  /* 0xff8000000f667808 */ /* 0x000fe20001000000 */
[--C-:B------:R-:W-:Y:S01]  /*3410*/  FFMA.FTZ R161, R38, R5, -R35.reuse ;  /* 0x0000000526a17223 */ /* 0x100fe20000010823 */
[----:B------:R-:W-:Y:S01]  /*3420*/  FMNMX.FTZ R31, R100, R31, !PT ;  /* 0x0000001f641f7209 */ /* 0x000fe20007810000 */
[-CC-:B------:R-:W-:Y:S01]  /*3430*/  FFMA.FTZ R167, R26, R5.reuse, -R35.reuse ;  /* 0x000000051aa77223 */ /* 0x180fe20000010823 */
[C---:B------:R-:W-:Y:S01]  /*3440*/  ISETP.GT.AND P2, PT, R41.reuse, 0x21, PT ;  /* 0x000000212900780c */ /* 0x040fe20003f44270 */
[--C-:B------:R-:W-:Y:S01]  /*3450*/  FFMA.FTZ R26, R34, R5, -R35.reuse ;  /* 0x00000005221a7223 */ /* 0x100fe20000010823 */
[----:B-1----:R-:W-:Y:S01]  /*3460*/  FSEL R104, R20, -INF , P3 ;  /* 0xff80000014687808 */ /* 0x002fe20001800000 */
[----:B------:R-:W1:Y:S01]  /*3470*/  MUFU.TANH R29, R29 ;  /* 0x0000001d001d7308 */ /* 0x000e620000002400 */
[----:B------:R-:W-:Y:S01]  /*3480*/  FMNMX.FTZ R31, R102, R31, !PT ;  /* 0x0000001f661f7209 */ /* 0x000fe20007810000 */
[-CC-:B------:R-:W-:Y:S01]  /*3490*/  FFMA.FTZ R20, R118, R5.reuse, -R35.reuse ;  /* 0x0000000576147223 */ /* 0x180fe20000010823 */
[----:B------:R-:W-:Y:S01]  /*34a0*/  ISETP.GT.AND P3, PT, R41, 0x28, PT ;  /* 0x000000282900780c */ /* 0x000fe20003f64270 */
[-CC-:B------:R-:W-:Y:S01]  /*34b0*/  FFMA.FTZ R34, R42, R5.reuse, -R35.reuse ;  /* 0x000000052a227223 */ /* 0x180fe20000010823 */
[----:B------:R-:W-:Y:S01]  /*34c0*/  FSEL R106, R21, -INF , P2 ;  /* 0xff800000156a7808 */ /* 0x000fe20001000000 */
[--C-:B------:R-:W-:Y:S01]  /*34d0*/  FFMA.FTZ R30, R30, R5, -R35.reuse ;  /* 0x000000051e1e7223 */ /* 0x100fe20000010823 */
[----:B------:R-:W-:Y:S01]  /*34e0*/  FMNMX.FTZ R31, R104, R31, !PT ;  /* 0x0000001f681f7209 */ /* 0x000fe20007810000 */
[----:B------:R-:W5:Y:S01]  /*34f0*/  MUFU.TANH R33, R33 ;  /* 0x0000002100217308 */ /* 0x000f620000002400 */
[C---:B------:R-:W-:Y:S01]  /*3500*/  ISETP.GT.AND P2, PT, R41.reuse, 0x29, PT ;  /* 0x000000292900780c */ /* 0x040fe20003f44270 */
[-CC-:B------:R-:W-:Y:S01]  /*3510*/  FFMA.FTZ R163, R48, R5.reuse, -R35.reuse ;  /* 0x0000000530a37223 */ /* 0x180fe20000010823 */
[----:B--2---:R-:W-:Y:S01]  /*3520*/  FSEL R108, R24, -INF , P3 ;  /* 0xff800000186c7808 */ /* 0x004fe20001800000 */
[--C-:B------:R-:W-:Y:S01]  /*3530*/  FFMA.FTZ R24, R66, R5, -R35.reuse ;  /* 0x0000000542187223 */ /* 0x100fe20000010823 */
[----:B------:R-:W-:Y:S01]  /*3540*/  FMNMX.FTZ R31, R106, R31, !PT ;  /* 0x0000001f6a1f7209 */ /* 0x000fe20007810000 */
[-CC-:B------:R-:W-:Y:S01]  /*3550*/  FFMA.FTZ R52, R52, R5.reuse, -R35.reuse ;  /* 0x0000000534347223 */ /* 0x180fe20000010823 */
[----:B------:R-:W-:Y:S01]  /*3560*/  ISETP.GT.AND P3, PT, R41, 0x30, PT ;  /* 0x000000302900780c */ /* 0x000fe20003f64270 */
[----:B------:R-:W2:Y:S01]  /*3570*/  MUFU.TANH R36, R36 ;  /* 0x0000002400247308 */ /* 0x000ea20000002400 */
[----:B0-----:R-:W-:Y:S01]  /*3580*/  FSEL R110, R25, -INF , P2 ;  /* 0xff800000196e7808 */ /* 0x001fe20001000000 */
[--C-:B------:R-:W-:Y:S01]  /*3590*/  FFMA.FTZ R56, R56, R5, -R35.reuse ;  /* 0x0000000538387223 */ /* 0x100fe20000010823 */
[----:B------:R-:W-:Y:S01]  /*35a0*/  FMNMX.FTZ R31, R108, R31, !PT ;  /* 0x0000001f6c1f7209 */ /* 0x000fe20007810000 */
[-CC-:B------:R-:W-:Y:S01]  /*35b0*/  FFMA.FTZ R62, R62, R5.reuse, -R35.reuse ;  /* 0x000000053e3e7223 */ /* 0x180fe20000010823 */
[C---:B------:R-:W-:Y:S01]  /*35c0*/  ISETP.GT.AND P2, PT, R41.reuse, 0x31, PT ;  /* 0x000000312900780c */ /* 0x040fe20003f44270 */
[--C-:B------:R-:W-:Y:S01]  /*35d0*/  FFMA.FTZ R70, R70, R5, -R35.reuse ;  /* 0x0000000546467223 */ /* 0x100fe20000010823 */
[----:B---3--:R-:W-:Y:S01]  /*35e0*/  FSEL R112, R28, -INF , P3 ;  /* 0xff8000001c707808 */ /* 0x008fe20001800000 */
[----:B------:R-:W0:Y:S01]  /*35f0*/  MUFU.TANH R37, R37 ;  /* 0x0000002500257308 */ /* 0x000e220000002400 */
[----:B------:R-:W-:Y:S01]  /*3600*/  FMNMX.FTZ R31, R110, R31, !PT ;  /* 0x0000001f6e1f7209 */ /* 0x000fe20007810000 */
[-CC-:B------:R-:W-:Y:S01]  /*3610*/  FFMA.FTZ R28, R54, R5.reuse, -R35.reuse ;  /* 0x00000005361c7223 */ /* 0x180fe20000010823 */
[C---:B------:R-:W-:Y:S01]  /*3620*/  ISETP.GT.AND P3, PT, R41.reuse, 0x38, PT ;  /* 0x000000382900780c */ /* 0x040fe20003f64270 */
[-CC-:B------:R-:W-:Y:S01]  /*3630*/  FFMA.FTZ R74, R74, R5.reuse, -R35.reuse ;  /* 0x000000054a4a7223 */ /* 0x180fe20000010823 */
[----:B----4-:R-:W-:Y:S01]  /*3640*/  FSEL R114, R32, -INF , P2 ;  /* 0xff80000020727808 */ /* 0x010fe20001000000 */
[--C-:B------:R-:W-:Y:S01]  /*3650*/  FFMA.FTZ R32, R44, R5, -R35.reuse ;  /* 0x000000052c207223 */ /* 0x100fe20000010823 */
[----:B------:R-:W-:Y:S01]  /*3660*/  FMNMX.FTZ R31, R112, R31, !PT ;  /* 0x0000001f701f7209 */ /* 0x000fe20007810000 */
[----:B------:R-:W3:Y:S01]  /*3670*/  MUFU.TANH R61, R61 ;  /* 0x0000003d003d7308 */ /* 0x000ee20000002400 */
[----:B------:R-:W-:Y:S01]  /*3680*/  ISETP.GT.AND P2, PT, R41, 0x39, PT ;  /* 0x000000392900780c */ /* 0x000fe20003f44270 */
[-CC-:B------:R-:W-:Y:S01]  /*3690*/  FFMA.FTZ R60, R60, R5.reuse, -R35.reuse ;  /* 0x000000053c3c7223 */ /* 0x180fe20000010823 */
[----:B-1----:R-:W-:Y:S01]  /*36a0*/  FSEL R116, R29, -INF , P3 ;  /* 0xff8000001d747808 */ /* 0x002fe20001800000 */
[--C-:B------:R-:W-:Y:S01]  /*36b0*/  FFMA.FTZ R78, R78, R5, -R35.reuse ;  /* 0x000000054e4e7223 */ /* 0x100fe20000010823 */
[----:B------:R-:W-:Y:S01]  /*36c0*/  FMNMX.FTZ R31, R114, R31, !PT ;  /* 0x0000001f721f7209 */ /* 0x000fe20007810000 */
[-CC-:B------:R-:W-:Y:S01]  /*36d0*/  FFMA.FTZ R82, R82, R5.reuse, -R35.reuse ;  /* 0x0000000552527223 */ /* 0x180fe20000010823 */
[----:B------:R-:W-:Y:S01]  /*36e0*/  ISETP.GT.AND P3, PT, R41, 0x40, PT ;  /* 0x000000402900780c */ /* 0x000fe20003f64270 */
[----:B------:R-:W1:Y:S01]  /*36f0*/  MUFU.TANH R64, R64 ;  /* 0x0000004000407308 */ /* 0x000e620000002400 */
[----:B-----5:R-:W-:Y:S01]  /*3700*/  FSEL R118, R33, -INF , P2 ;  /* 0xff80000021767808 */ /* 0x020fe20001000000 */
[----:B------:R-:W-:Y:S01]  /*3710*/  FFMA.FTZ R35, R86, R5, -R35 ;  /* 0x0000000556237223 */ /* 0x000fe20000010823 */
[----:B------:R-:W-:-:S02]  /*3720*/  FMNMX.FTZ R31, R116, R31, !PT ;  /* 0x0000001f741f7209 */ /* 0x000fc40007810000 */
[C---:B------:R-:W-:Y:S02]  /*3730*/  ISETP.GT.AND P2, PT, R41.reuse, 0x41, PT ;  /* 0x000000412900780c */ /* 0x040fe40003f44270 */
[----:B--2---:R-:W-:Y:S01]  /*3740*/  FSEL R36, R36, -INF , P3 ;  /* 0xff80000024247808 */ /* 0x004fe20001800000 */
[----:B------:R-:W2:Y:S01]  /*3750*/  MUFU.TANH R65, R65 ;  /* 0x0000004100417308 */ /* 0x000ea20000002400 */
[----:B------:R-:W-:Y:S02]  /*3760*/  FMNMX.FTZ R31, R118, R31, !PT ;  /* 0x0000001f761f7209 */ /* 0x000fe40007810000 */
[----:B------:R-:W-:Y:S02]  /*3770*/  ISETP.GT.AND P3, PT, R41, 0x48, PT ;  /* 0x000000482900780c */ /* 0x000fe40003f64270 */
[----:B0-----:R-:W-:Y:S02]  /*3780*/  FSEL R88, R37, -INF , P2 ;  /* 0xff80000025587808 */ /* 0x001fe40001000000 */
[----:B------:R-:W-:Y:S01]  /*3790*/  FMNMX.FTZ R31, R36, R31, !PT ;  /* 0x0000001f241f7209 */ /* 0x000fe20007810000 */
[----:B------:R-:W0:Y:S01]  /*37a0*/  MUFU.TANH R68, R68 ;  /* 0x0000004400447308 */ /* 0x000e220000002400 */
[----:B------:R-:W-:-:S02]  /*37b0*/  ISETP.GT.AND P2, PT, R41, 0x49, PT ;  /* 0x000000492900780c */ /* 0x000fc40003f44270 */
[----:B------:R-:W-:Y:S02]  /*37c0*/  FSEL R120, R27, -INF , P3 ;  /* 0xff8000001b787808 */ /* 0x000fe40001800000 */
[----:B------:R-:W-:Y:S02]  /*37d0*/  FMNMX.FTZ R31, R88, R31, !PT ;  /* 0x0000001f581f7209 */ /* 0x000fe40007810000 */
[----:B------:R-:W-:Y:S01]  /*37e0*/  ISETP.GT.AND P3, PT, R41, 0x50, PT ;  /* 0x000000502900780c */ /* 0x000fe20003f64270 */
[----:B------:R-:W4:Y:S01]  /*37f0*/  MUFU.TANH R69, R69 ;  /* 0x0000004500457308 */ /* 0x000f220000002400 */
[----:B---3--:R-:W-:Y:S02]  /*3800*/  FSEL R66, R61, -INF , P2 ;  /* 0xff8000003d427808 */ /* 0x008fe40001000000 */
[----:B------:R-:W-:Y:S02]  /*3810*/  FMNMX.FTZ R31, R120, R31, !PT ;  /* 0x0000001f781f7209 */ /* 0x000fe40007810000 */
[----:B------:R-:W-:-:S02]  /*3820*/  ISETP.GT.AND P2, PT, R41, 0x51, PT ;  /* 0x000000512900780c */ /* 0x000fc40003f44270 */
[----:B-1----:R-:W-:Y:S01]  /*3830*/  FSEL R64, R64, -INF , P3 ;  /* 0xff80000040407808 */ /* 0x002fe20001800000 */
[----:B------:R-:W1:Y:S01]  /*3840*/  MUFU.TANH R72, R72 ;  /* 0x0000004800487308 */ /* 0x000e620000002400 */
[----:B------:R-:W-:Y:S02]  /*3850*/  FMNMX.FTZ R31, R66, R31, !PT ;  /* 0x0000001f421f7209 */ /* 0x000fe40007810000 */
[----:B------:R-:W-:Y:S02]  /*3860*/  ISETP.GT.AND P3, PT, R41, 0x58, PT ;  /* 0x000000582900780c */ /* 0x000fe40003f64270 */
[----:B--2---:R-:W-:Y:S02]  /*3870*/  FSEL R58, R65, -INF , P2 ;  /* 0xff800000413a7808 */ /* 0x004fe40001000000 */
[----:B------:R-:W-:Y:S01]  /*3880*/  FMNMX.FTZ R31, R64, R31, !PT ;  /* 0x0000001f401f7209 */ /* 0x000fe20007810000 */
[----:B------:R-:W2:Y:S01]  /*3890*/  MUFU.TANH R73, R73 ;  /* 0x0000004900497308 */ /* 0x000ea20000002400 */
[----:B------:R-:W-:-:S02]  /*38a0*/  ISETP.GT.AND P2, PT, R41, 0x59, PT ;  /* 0x000000592900780c */ /* 0x000fc40003f44270 */
[----:B0-----:R-:W-:Y:S02]  /*38b0*/  FSEL R68, R68, -INF , P3 ;  /* 0xff80000044447808 */ /* 0x001fe40001800000 */
[----:B------:R-:W-:Y:S02]  /*38c0*/  FMNMX.FTZ R31, R58, R31, !PT ;  /* 0x0000001f3a1f7209 */ /* 0x000fe40007810000 */
[----:B------:R-:W-:Y:S01]  /*38d0*/  ISETP.GT.AND P3, PT, R41, 0x60, PT ;  /* 0x000000602900780c */ /* 0x000fe20003f64270 */
[----:B------:R-:W0:Y:S01]  /*38e0*/  MUFU.TANH R76, R76 ;  /* 0x0000004c004c7308 */ /* 0x000e220000002400 */
[----:B----4-:R-:W-:Y:S02]  /*38f0*/  FSEL R54, R69, -INF , P2 ;  /* 0xff80000045367808 */ /* 0x010fe40001000000 */
        /* <DEDUP_REMOVED lines=14> */
[----:B-1----:R-:W-:Y:S02]  /*39e0*/  FSEL R44, R77, -INF , P2 ;  /* 0xff8000004d2c7808 */ /* 0x002fe40001000000 */
[----:B------:R-:W-:Y:S02]  /*39f0*/  FMNMX.FTZ R31, R76, R31, !PT ;  /* 0x0000001f4c1f7209 */ /* 0x000fe40007810000 */
[----:B------:R-:W-:-:S02]  /*3a00*/  ISETP.GT.AND P2, PT, R41, 0x71, PT ;  /* 0x000000712900780c */ /* 0x000fc40003f44270 */
[----:B------:R-:W-:Y:S01]  /*3a10*/  FMNMX.FTZ R31, R44, R31, !PT ;  /* 0x0000001f2c1f7209 */ /* 0x000fe20007810000 */
[----:B------:R-:W1:Y:S01]  /*3a20*/  MUFU.TANH R84, R84 ;  /* 0x0000005400547308 */ /* 0x000e620000002400 */
[----:B--2---:R-:W-:Y:S02]  /*3a30*/  FSEL R80, R80, -INF , P3 ;  /* 0xff80000050507808 */ /* 0x004fe40001800000 */
[----:B------:R-:W-:Y:S02]  /*3a40*/  ISETP.GT.AND P3, PT, R41, 0x78, PT ;  /* 0x000000782900780c */ /* 0x000fe40003f64270 */
[----:B------:R-:W-:-:S03]  /*3a50*/  FMNMX.FTZ R31, R80, R31, !PT ;  /* 0x0000001f501f7209 */ /* 0x000fc60007810000 */
[----:B------:R-:W2:Y:S01]  /*3a60*/  MUFU.TANH R85, R85 ;  /* 0x0000005500557308 */ /* 0x000ea20000002400 */
[----:B0-----:R-:W-:Y:S02]  /*3a70*/  FSEL R40, R81, -INF , P2 ;  /* 0xff80000051287808 */ /* 0x001fe40001000000 */
[----:B------:R-:W-:Y:S02]  /*3a80*/  ISETP.GT.AND P2, PT, R41, 0x79, PT ;  /* 0x000000792900780c */ /* 0x000fe40003f44270 */
[----:B------:R-:W-:-:S03]  /*3a90*/  FMNMX.FTZ R31, R40, R31, !PT ;  /* 0x0000001f281f7209 */ /* 0x000fc60007810000 */
[----:B------:R-:W-:Y:S01]  /*3aa0*/  MUFU.EX2 R181, R181 ;  /* 0x000000b500b57308 */ /* 0x000fe20000000800 */
[----:B-1----:R-:W-:-:S04]  /*3ab0*/  FSEL R84, R84, -INF , P3 ;  /* 0xff80000054547808 */ /* 0x002fc80001800000 */
[----:B------:R-:W-:-:S03]  /*3ac0*/  FMNMX.FTZ R31, R84, R31, !PT ;  /* 0x0000001f541f7209 */ /* 0x000fc60007810000 */
[----:B------:R-:W0:Y:S01]  /*3ad0*/  MUFU.EX2 R46, R46 ;  /* 0x0000002e002e7308 */ /* 0x000e220000000800 */
[----:B--2---:R-:W-:-:S04]  /*3ae0*/  FSEL R122, R85, -INF , P2 ;  /* 0xff800000557a7808 */ /* 0x004fc80001000000 */
[----:B------:R-:W-:-:S03]  /*3af0*/  FMNMX.FTZ R31, R122, R31, !PT ;  /* 0x0000001f7a1f7209 */ /* 0x000fc60007810000 */
[----:B------:R-:W1:Y:S02]  /*3b00*/  MUFU.EX2 R183, R183 ;  /* 0x000000b700b77308 */ /* 0x000e640000000800 */
[----:B------:R-:W2:Y:S06]  /*3b10*/  SHFL.BFLY PT, R10, R31, 0x2, 0x1f ;  /* 0x0c401f001f0a7f89 */ /* 0x000eac00000e0000 */
[----:B------:R-:W3:Y:S01]  /*3b20*/  MUFU.EX2 R2, R2 ;  /* 0x0000000200027308 */ /* 0x000ee20000000800 */
[----:B0-----:R-:W-:Y:S01]  /*3b30*/  FADD.FTZ R38, R181, R46 ;  /* 0x0000002eb5267221 */ /* 0x001fe20000010000 */
[----:B------:R-:W-:-:S06]  /*3b40*/  F2FP.BF16.F32.PACK_AB R181, R46, R181 ;  /* 0x000000b52eb5723e */ /* 0x000fcc00000010ff */
[----:B------:R-:W0:Y:S08]  /*3b50*/  MUFU.EX2 R177, R177 ;  /* 0x000000b100b17308 */ /* 0x000e300000000800 */
[----:B------:R-:W4:Y:S01]  /*3b60*/  MUFU.EX2 R4, R4 ;  /* 0x0000000400047308 */ /* 0x000f220000000800 */
[----:B--2---:R-:W-:-:S05]  /*3b70*/  FMNMX.FTZ R11, R31, R10, !PT ;  /* 0x0000000a1f0b7209 */ /* 0x004fca0007810000 */
[----:B------:R-:W2:Y:S02]  /*3b80*/  SHFL.BFLY PT, R10, R11, 0x1, 0x1f ;  /* 0x0c201f000b0a7f89 */ /* 0x000ea400000e0000 */
[----:B------:R-:W5:Y:S08]  /*3b90*/  MUFU.EX2 R179, R179 ;  /* 0x000000b300b37308 */ /* 0x000f700000000800 */
[----:B------:R-:W-:Y:S08]  /*3ba0*/  MUFU.EX2 R14, R14 ;  /* 0x0000000e000e7308 */ /* 0x000ff00000000800 */
[----:B------:R-:W-:Y:S01]  /*3bb0*/  MUFU.EX2 R173, R173 ;  /* 0x000000ad00ad7308 */ /* 0x000fe20000000800 */
[----:B--2---:R-:W-:-:S07]  /*3bc0*/  FMNMX.FTZ R10, R11, R10, !PT ;  /* 0x0000000a0b0a7209 */ /* 0x004fce0007810000 */
        /* <DEDUP_REMOVED lines=28> */
[----:B0-----:R-:W-:Y:S01]  /*3d90*/  FADD.FTZ R3, R177, R38 ;  /* 0x00000026b1037221 */ /* 0x001fe20000010000 */
[-CC-:B------:R-:W-:Y:S01]  /*3da0*/  FFMA.FTZ R88, R88, R5.reuse, -R11.reuse ;  /* 0x0000000558587223 */ /* 0x180fe2000001080b */
[-CC-:B------:R-:W-:Y:S01]  /*3db0*/  FFMA.FTZ R120, R120, R5.reuse, -R11.reuse ;  /* 0x0000000578787223 */ /* 0x180fe2000001080b */
[-C--:B------:R-:W-:Y:S01]  /*3dc0*/  FFMA.FTZ R66, R66, R5.reuse, -R11 ;  /* 0x0000000542427223 */ /* 0x080fe2000001080b */
[----:B----4-:R-:W-:Y:S01]  /*3dd0*/  FADD.FTZ R38, R4, R3 ;  /* 0x0000000304267221 */ /* 0x010fe20000010000 */
[-CC-:B------:R-:W-:Y:S01]  /*3de0*/  FFMA.FTZ R64, R64, R5.reuse, -R11.reuse ;  /* 0x0000000540407223 */ /* 0x180fe2000001080b */
[-C--:B------:R-:W-:Y:S01]  /*3df0*/  FFMA.FTZ R58, R58, R5.reuse, -R11 ;  /* 0x000000053a3a7223 */ /* 0x080fe2000001080b */
[----:B------:R-:W0:Y:S01]  /*3e00*/  MUFU.EX2 R15, R94 ;  /* 0x0000005e000f7308 */ /* 0x000e220000000800 */
[----:B-----5:R-:W-:Y:S01]  /*3e10*/  FADD.FTZ R37, R179, R38 ;  /* 0x00000026b3257221 */ /* 0x020fe20000010000 */
[----:B--2---:R-:W-:Y:S01]  /*3e20*/  FADD.FTZ R3, R90, R13 ;  /* 0x0000000d5a037221 */ /* 0x004fe20000010000 */
[-CC-:B------:R-:W-:Y:S01]  /*3e30*/  FFMA.FTZ R68, R68, R5.reuse, -R11.reuse ;  /* 0x0000000544447223 */ /* 0x180fe2000001080b */
[-C--:B------:R-:W-:Y:S01]  /*3e40*/  FFMA.FTZ R54, R54, R5.reuse, -R11 ;  /* 0x0000000536367223 */ /* 0x080fe2000001080b */
[----:B------:R-:W-:Y:S01]  /*3e50*/  FADD.FTZ R42, R14, R37 ;  /* 0x000000250e2a7221 */ /* 0x000fe20000010000 */
[----:B------:R-:W-:Y:S01]  /*3e60*/  FFMA.FTZ R72, R72, R5, -R11 ;  /* 0x0000000548487223 */ /* 0x000fe2000001080b */
[----:B------:R-:W-:Y:S01]  /*3e70*/  F2FP.BF16.F32.PACK_AB R183, R2, R183 ;  /* 0x000000b702b7723e */ /* 0x000fe200000010ff */
[----:B------:R-:W2:Y:S01]  /*3e80*/  MUFU.EX2 R96, R96 ;  /* 0x0000006000607308 */ /* 0x000ea20000000800 */
        /* <DEDUP_REMOVED lines=8> */
[----:B0-----:R-:W-:Y:S01]  /*3f10*/  FADD.FTZ R3, R15, R38 ;  /* 0x000000260f037221 */ /* 0x001fe20000010000 */
[----:B------:R-:W-:Y:S01]  /*3f20*/  FADD.FTZ R39, R175, R42 ;  /* 0x0000002aaf277221 */ /* 0x000fe20000010000 */
[-CC-:B------:R-:W-:Y:S01]  /*3f30*/  FFMA.FTZ R40, R40, R5.reuse, -R11.reuse ;  /* 0x0000000528287223 */ /* 0x180fe2000001080b */
[-CC-:B------:R-:W-:Y:S01]  /*3f40*/  FFMA.FTZ R84, R84, R5.reuse, -R11.reuse ;  /* 0x0000000554547223 */ /* 0x180fe2000001080b */
[----:B------:R-:W-:Y:S01]  /*3f50*/  FFMA.FTZ R122, R122, R5, -R11 ;  /* 0x000000057a7a7223 */ /* 0x000fe2000001080b */
[----:B------:R-:W-:Y:S01]  /*3f60*/  F2FP.BF16.F32.PACK_AB R180, R13, R90 ;  /* 0x0000005a0db4723e */ /* 0x000fe200000010ff */
[----:B------:R-:W-:Y:S01]  /*3f70*/  IMAD.MOV.U32 R94, RZ, RZ, R151 ;  /* 0x000000ffff5e7224 */ /* 0x000fe200078e0097 */
[----:B------:R-:W0:Y:S01]  /*3f80*/  MUFU.EX2 R24, R24 ;  /* 0x0000001800187308 */ /* 0x000e220000000800 */
[----:B--2---:R-:W-:Y:S01]  /*3f90*/  FADD.FTZ R38, R96, R3 ;  /* 0x0000000360267221 */ /* 0x004fe20000010000 */
[----:B------:R-:W-:Y:S01]  /*3fa0*/  F2FP.BF16.F32.PACK_AB R182, R15, R92 ;  /* 0x0000005c0fb6723e */ /* 0x000fe200000010ff */
[----:B------:R-:W-:Y:S01]  /*3fb0*/  IMAD.MOV.U32 R92, RZ, RZ, R151 ;  /* 0x000000ffff5c7224 */ /* 0x000fe200078e0097 */
[----:B------:R-:W-:-:S02]  /*3fc0*/  F2FP.BF16.F32.PACK_AB R177, R4, R177 ;  /* 0x000000b104b1723e */ /* 0x000fc400000010ff */
[----:B------:R-:W-:Y:S02]  /*3fd0*/  F2FP.BF16.F32.PACK_AB R179, R14, R179 ;  /* 0x000000b30eb3723e */ /* 0x000fe400000010ff */
[----:B------:R-:W2:Y:S01]  /*3fe0*/  MUFU.EX2 R100, R100 ;  /* 0x0000006400647308 */ /* 0x000ea20000000800 */
[C---:B-1----:R-:W-:Y:S01]  /*3ff0*/  FADD.FTZ R3, R21.reuse, R38 ;  /* 0x0000002615037221 */ /* 0x042fe20000010000 */
[----:B------:R-:W-:Y:S01]  /*4000*/  F2FP.BF16.F32.PACK_AB R176, R21, R96 ;  /* 0x0000006015b0723e */ /* 0x000fe200000010ff */
[----:B------:R-:W-:Y:S01]  /*4010*/  IMAD.MOV.U32 R96, RZ, RZ, R151 ;  /* 0x000000ffff607224 */ /* 0x000fe200078e0097 */
[----:B------:R-:W-:Y:S02]  /*4020*/  F2FP.BF16.F32.PACK_AB R173, R20, R173 ;  /* 0x000000ad14ad723e */ /* 0x000fe400000010ff */
[----:B------:R-:W-:Y:S02]  /*4030*/  MOV R98, R151 ;  /* 0x0000009700627202 */ /* 0x000fe40000000f00 */
[----:B------:R-:W1:Y:S01]  /*4040*/  MUFU.EX2 R169, R169 ;  /* 0x000000a900a97308 */ /* 0x000e620000000800 */
[C---:B0-----:R-:W-:Y:S01]  /*4050*/  FADD.FTZ R42, R24.reuse, R39 ;  /* 0x00000027182a7221 */ /* 0x041fe20000010000 */
[----:B------:R-:W-:-:S02]  /*4060*/  F2FP.BF16.F32.PACK_AB R175, R24, R175 ;  /* 0x000000af18af723e */ /* 0x000fc400000010ff */
[----:B------:R-:W-:-:S04]  /*4070*/  MOV R90, R151 ;  /* 0x00000097005a7202 */ /* 0x000fc80000000f00 */
[----:B------:R0:W3:Y:S01]  /*4080*/  MUFU.EX2 R25, R102 ;  /* 0x0000006600197308 */ /* 0x0000e20000000800 */
[----:B--2---:R-:W-:-:S07]  /*4090*/  FADD.FTZ R38, R100, R3 ;  /* 0x0000000364267221 */ /* 0x004fce0000010000 */
[----:B------:R-:W2:Y:S01]  /*40a0*/  MUFU.EX2 R28, R28 ;  /* 0x0000001c001c7308 */ /* 0x000ea20000000800 */
[----:B-1----:R-:W-:Y:S01]  /*40b0*/  FADD.FTZ R41, R169, R42 ;  /* 0x0000002aa9297221 */ /* 0x002fe20000010000 */
[----:B0-----:R-:W-:-:S06]  /*40c0*/  IMAD.MOV.U32 R102, RZ, RZ, R151 ;  /* 0x000000ffff667224 */ /* 0x001fcc00078e0097 */
[----:B------:R-:W0:Y:S01]  /*40d0*/  MUFU.EX2 R104, R104 ;  /* 0x0000006800687308 */ /* 0x000e220000000800 */
[C---:B---3--:R-:W-:Y:S01]  /*40e0*/  FADD.FTZ R3, R25.reuse, R38 ;  /* 0x0000002619037221 */ /* 0x048fe20000010000 */
[----:B------:R-:W-:Y:S01]  /*40f0*/  F2FP.BF16.F32.PACK_AB R178, R25, R100 ;  /* 0x0000006419b2723e */ /* 0x000fe200000010ff */
[----:B------:R-:W-:-:S05]  /*4100*/  IMAD.MOV.U32 R100, RZ, RZ, R151 ;  /* 0x000000ffff647224 */ /* 0x000fca00078e0097 */
[----:B------:R-:W1:Y:S01]  /*4110*/  MUFU.EX2 R171, R171 ;  /* 0x000000ab00ab7308 */ /* 0x000e620000000800 */
[C---:B--2---:R-:W-:Y:S01]  /*4120*/  FADD.FTZ R42, R28.reuse, R41 ;  /* 0x000000291c2a7221 */ /* 0x044fe20000010000 */
[----:B------:R-:W-:-:S06]  /*4130*/  F2FP.BF16.F32.PACK_AB R169, R28, R169 ;  /* 0x000000a91ca9723e */ /* 0x000fcc00000010ff */
[----:B------:R2:W3:Y:S01]  /*4140*/  MUFU.EX2 R27, R106 ;  /* 0x0000006a001b7308 */ /* 0x0004e20000000800 */
[----:B0-----:R-:W-:-:S07]  /*4150*/  FADD.FTZ R38, R104, R3 ;  /* 0x0000000368267221 */ /* 0x001fce0000010000 */
[----:B------:R-:W0:Y:S01]  /*4160*/  MUFU.EX2 R32, R32 ;  /* 0x0000002000207308 */ /* 0x000e220000000800 */
[----:B-1----:R-:W-:Y:S01]  /*4170*/  FADD.FTZ R41, R171, R42 ;  /* 0x0000002aab297221 */ /* 0x002fe20000010000 */
[----:B--2---:R-:W-:-:S06]  /*4180*/  MOV R106, R151 ;  /* 0x00000097006a7202 */ /* 0x004fcc0000000f00 */
[----:B------:R-:W1:Y:S01]  /*4190*/  MUFU.EX2 R108, R108 ;  /* 0x0000006c006c7308 */ /* 0x000e620000000800 */
[C---:B---3--:R-:W-:Y:S01]  /*41a0*/  FADD.FTZ R3, R27.reuse, R38 ;  /* 0x000000261b037221 */ /* 0x048fe20000010000 */
[----:B------:R-:W-:Y:S01]  /*41b0*/  F2FP.BF16.F32.PACK_AB R172, R27, R104 ;  /* 0x000000681bac723e */ /* 0x000fe200000010ff */
[----:B------:R-:W-:-:S05]  /*41c0*/  IMAD.MOV.U32 R104, RZ, RZ, R151 ;  /* 0x000000ffff687224 */ /* 0x000fca00078e0097 */
[----:B------:R-:W2:Y:S01]  /*41d0*/  MUFU.EX2 R165, R165 ;  /* 0x000000a500a57308 */ /* 0x000ea20000000800 */
[C---:B0-----:R-:W-:Y:S01]  /*41e0*/  FADD.FTZ R38, R32.reuse, R41 ;  /* 0x0000002920267221 */ /* 0x041fe20000010000 */
[----:B------:R-:W-:-:S06]  /*41f0*/  F2FP.BF16.F32.PACK_AB R171, R32, R171 ;  /* 0x000000ab20ab723e */ /* 0x000fcc00000010ff */
[----:B------:R0:W3:Y:S01]  /*4200*/  MUFU.EX2 R29, R110 ;  /* 0x0000006e001d7308 */ /* 0x0000e20000000800 */
[----:B-1----:R-:W-:-:S07]  /*4210*/  FADD.FTZ R0, R108, R3 ;  /* 0x000000036c007221 */ /* 0x002fce0000010000 */
[----:B------:R-:W1:Y:S01]  /*4220*/  MUFU.EX2 R30, R30 ;  /* 0x0000001e001e7308 */ /* 0x000e620000000800 */
[----:B--2---:R-:W-:Y:S01]  /*4230*/  FADD.FTZ R43, R165, R38 ;  /* 0x00000026a52b7221 */ /* 0x004fe20000010000 */
[----:B0-----:R-:W-:-:S06]  /*4240*/  IMAD.MOV.U32 R110, RZ, RZ, R151 ;  /* 0x000000ffff6e7224 */ /* 0x001fcc00078e0097 */
[----:B------:R-:W0:Y:S01]  /*4250*/  MUFU.EX2 R112, R112 ;  /* 0x0000007000707308 */ /* 0x000e220000000800 */
[C---:B---3--:R-:W-:Y:S01]  /*4260*/  FADD.FTZ R3, R29.reuse, R0 ;  /* 0x000000001d037221 */ /* 0x048fe20000010000 */
[----:B------:R-:W-:Y:S01]  /*4270*/  F2FP.BF16.F32.PACK_AB R174, R29, R108 ;  /* 0x0000006c1dae723e */ /* 0x000fe200000010ff */
[----:B------:R-:W-:-:S05]  /*4280*/  IMAD.MOV.U32 R108, RZ, RZ, R151 ;  /* 0x000000ffff6c7224 */ /* 0x000fca00078e0097 */
[----:B------:R-:W2:Y:S01]  /*4290*/  MUFU.EX2 R167, R167 ;  /* 0x000000a700a77308 */ /* 0x000ea20000000800 */
[C---:B-1----:R-:W-:Y:S01]  /*42a0*/  FADD.FTZ R38, R30.reuse, R43 ;  /* 0x0000002b1e267221 */ /* 0x042fe20000010000 */
[----:B------:R-:W-:-:S06]  /*42b0*/  F2FP.BF16.F32.PACK_AB R165, R30, R165 ;  /* 0x000000a51ea5723e */ /* 0x000fcc00000010ff */
[----:B------:R1:W3:Y:S01]  /*42c0*/  MUFU.EX2 R31, R114 ;  /* 0x00000072001f7308 */ /* 0x0002e20000000800 */
[----:B0-----:R-:W-:-:S07]  /*42d0*/  FADD.FTZ R0, R112, R3 ;  /* 0x0000000370007221 */ /* 0x001fce0000010000 */
[----:B------:R-:W0:Y:S01]  /*42e0*/  MUFU.EX2 R26, R26 ;  /* 0x0000001a001a7308 */ /* 0x000e220000000800 */
[----:B--2---:R-:W-:Y:S01]  /*42f0*/  FADD.FTZ R43, R167, R38 ;  /* 0x00000026a72b7221 */ /* 0x004fe20000010000 */
[----:B-1----:R-:W-:-:S06]  /*4300*/  MOV R114, R151 ;  /* 0x0000009700727202 */ /* 0x002fcc0000000f00 */
        /* <DEDUP_REMOVED lines=19> */
[----:B------:R-:W-:Y:S01]  /*4440*/  MUFU.EX2 R155, R35 ;  /* 0x00000023009b7308 */ /* 0x000fe20000000800 */
[----:B0-----:R-:W-:-:S07]  /*4450*/  FADD.FTZ R0, R36, R3 ;  /* 0x0000000324007221 */ /* 0x001fce0000010000 */
[----:B------:R0:W1:Y:S01]  /*4460*/  MUFU.EX2 R35, R88 ;  /* 0x0000005800237308 */ /* 0x0000620000000800 */
[----:B--2---:R-:W-:-:S07]  /*4470*/  FADD.FTZ R43, R163, R38 ;  /* 0x00000026a32b7221 */ /* 0x004fce0000010000 */
[----:B------:R-:W2:Y:S01]  /*4480*/  MUFU.EX2 R52, R52 ;  /* 0x0000003400347308 */ /* 0x000ea20000000800 */
[----:B0-----:R-:W-:-:S07]  /*4490*/  IMAD.MOV.U32 R88, RZ, RZ, R151 ;  /* 0x000000ffff587224 */ /* 0x001fce00078e0097 */
[----:B------:R-:W0:Y:S01]  /*44a0*/  MUFU.EX2 R120, R120 ;  /* 0x0000007800787308 */ /* 0x000e220000000800 */
[C---:B-1----:R-:W-:Y:S01]  /*44b0*/  FADD.FTZ R3, R35.reuse, R0 ;  /* 0x0000000023037221 */ /* 0x042fe20000010000 */
[----:B------:R-:W-:-:S06]  /*44c0*/  F2FP.BF16.F32.PACK_AB R164, R35, R36 ;  /* 0x0000002423a4723e */ /* 0x000fcc00000010ff */
        /* <DEDUP_REMOVED lines=37> */
[----:B-1----:R-:W-:-:S04]  /*4720*/  FADD.FTZ R2, R82, R47 ;  /* 0x0000002f52027221 */ /* 0x002fc80000010000 */
[C---:B------:R-:W-:Y:S01]  /*4730*/  FADD.FTZ R3, R155.reuse, R2 ;  /* 0x000000029b037221 */ /* 0x040fe20000010000 */
[----:B------:R-:W-:Y:S01]  /*4740*/  F2FP.BF16.F32.PACK_AB R155, R155, R82 ;  /* 0x000000529b9b723e */ /* 0x000fe200000010ff */
[----:B------:R-:W-:Y:S01]  /*4750*/  IMAD.MOV.U32 R2, RZ, RZ, 0x3f800000 ;  /* 0x3f800000ff027424 */ /* 0x000fe200078e00ff */
        /* <DEDUP_REMOVED lines=10> */
[----:B------:R2:W3:Y:S01]  /*4800*/  MUFU.EX2 R13, R122 ;  /* 0x0000007a000d7308 */ /* 0x0004e20000000800 */
[C---:B0-----:R-:W-:Y:S01]  /*4810*/  FADD.FTZ R15, R45.reuse, R0 ;  /* 0x000000002d0f7221 */ /* 0x041fe20000010000 */
[----:B------:R-:W-:Y:S01]  /*4820*/  F2FP.BF16.F32.PACK_AB R152, R45, R80 ;  /* 0x000000502d98723e */ /* 0x000fe200000010ff */
[----:B------:R-:W-:Y:S02]  /*4830*/  IMAD.MOV.U32 R0, RZ, RZ, 0x3f800000 ;  /* 0x3f800000ff007424 */ /* 0x000fe400078e00ff */
[----:B-1----:R-:W-:Y:S01]  /*4840*/  FADD.FTZ R4, R84, R15 ;  /* 0x0000000f54047221 */ /* 0x002fe20000010000 */
[----:B--2---:R-:W-:-:S03]  /*4850*/  MOV R122, R151 ;  /* 0x00000097007a7202 */ /* 0x004fc60000000f00 */
[C---:B---3--:R-:W-:Y:S01]  /*4860*/  FADD.FTZ R4, R13.reuse, R4 ;  /* 0x000000040d047221 */ /* 0x048fe20000010000 */
[----:B------:R-:W-:Y:S01]  /*4870*/  F2FP.BF16.F32.PACK_AB R154, R13, R84 ;  /* 0x000000540d9a723e */ /* 0x000fe200000010ff */
[----:B------:R-:W-:Y:S06]  /*4880*/  @!P2 BRA `(.L_x_2011) ;  /* 0x000000340020a947 */ /* 0x000fec0003800000 */
[----:B------:R-:W-:Y:S01]  /*4890*/  IMAD.MOV.U32 R13, RZ, RZ, R12 ;  /* 0x000000ffff0d7224 */ /* 0x000fe200078e000c */
[----:B------:R-:W-:Y:S01]  /*48a0*/  CS2R R150, SRZ ;  /* 0x0000000000967805 */ /* 0x000fe2000001ff00 */
        /* <DEDUP_REMOVED lines=33> */
[----:B------:R-:W-:Y:S01]  /*4ac0*/  UMOV UR5, UR37 ;  /* 0x0000002500057c82 */ /* 0x000fe20008000000 */
[----:B------:R-:W-:Y:S01]  /*4ad0*/  UMOV UR6, UR36 ;  /* 0x0000002400067c82 */ /* 0x000fe20008000000 */
[----:B------:R-:W-:-:S05]  /*4ae0*/  ULDC UR7, c[0x0][0x9d8] ;  /* 0x0002760000077ab9 */ /* 0x000fca0000000800 */
.L_x_2020:
[----:B------:R-:W-:-:S04]  /*4af0*/  UIADD3 UR8, UR6, 0x1, URZ ;  /* 0x0000000106087890 */ /* 0x000fc8000fffe03f */
[----:B------:R-:W-:-:S04]  /*4b00*/  UISETP.NE.AND UP0, UPT, UR8, 0x2, UPT ;  /* 0x000000020800788c */ /* 0x000fc8000bf05270 */
[----:B------:R-:W-:Y:S02]  /*4b10*/  USEL UR37, URZ, 0x1, UP0 ;  /* 0x000000013f257887 */ /* 0x000fe40008000000 */
[----:B------:R-:W-:Y:S02]  /*4b20*/  USEL UR36, UR8, URZ, UP0 ;  /* 0x0000003f08247287 */ /* 0x000fe40008000000 */
[----:B------:R-:W-:Y:S01]  /*4b30*/  ULOP3.LUT UR37, UR5, UR37, URZ, 0x3c, !UPT ;  /* 0x0000002505257292 */ /* 0x000fe2000f8e3c3f */
[----:B------:R-:W-:Y:S11]  /*4b40*/  @!P0 BRA `(.L_x_2012) ;  /* 0x0000000000048947 */ /* 0x000ff60003800000 */
[----:B------:R-:W-:Y:S01]  /*4b50*/  BPT.TRAP 0x1 ;  /* 0x000000040000795c */ /* 0x000fe20000300000 */
.L_x_2012:
[----:B------:R-:W-:Y:S01]  /*4b60*/  ULEA UR8, UR36, UR38, 0x3 ;  /* 0x0000002624087291 */ /* 0x000fe2000f8e183f */
[----:B------:R-:W-:-:S05]  /*4b70*/  IMAD.U32 R5, RZ, RZ, UR37 ;  /* 0x00000025ff057e24 */ /* 0x000fca000f8e00ff */
[----:B------:R-:W-:-:S04]  /*4b80*/  SHF.L.U32 R5, R5, 0x1f, RZ ;  /* 0x0000001f05057819 */ /* 0x000fc800000006ff */
[----:B------:R0:W1:Y:S01]  /*4b90*/  SYNCS.PHASECHK.TRANS64.TRYWAIT P2, [UR8+0x34830], R5 ;  /* 0x03483005ff0075a7 */ /* 0x0000620008040148 */
[----:B------:R-:W-:Y:S05]  /*4ba0*/  @!P0 BRA `(.L_x_2013) ;  /* 0x0000000000048947 */ /* 0x000fea0003800000 */
[----:B------:R-:W-:Y:S01]  /*4bb0*/  BPT.TRAP 0x1 ;  /* 0x000000040000795c */ /* 0x000fe20000300000 */
.L_x_2013:
[----:B-1----:R-:W-:Y:S05]  /*4bc0*/  @P2 BRA `(.L_x_2014) ;  /* 0x0000000000082947 */ /* 0x002fea0003800000 */
[----:B------:R-:W1:Y:S02]  /*4bd0*/  SYNCS.PHASECHK.TRANS64.TRYWAIT P2, [UR8+0x34830], R5 ;  /* 0x03483005ff0075a7 */ /* 0x000e640008040148 */
[----:B-1----:R-:W-:Y:S05]  /*4be0*/  @!P2 BRA `(.L_x_2015) ;  /* 0x000000dc0088a947 */ /* 0x002fea0003800000 */
.L_x_2014:
        /* <DEDUP_REMOVED lines=141> */
.L_x_2016:
[----:B------:R-:W-:Y:S01]  /*54c0*/  ULEA UR9, UR6, UR38, 0x3 ;  /* 0x0000002606097291 */ /* 0x000fe2000f8e183f */
[----:B------:R-:W-:-:S05]  /*54d0*/  IMAD.U32 R0, RZ, RZ, UR5 ;  /* 0x00000005ff007e24 */ /* 0x000fca000f8e00ff */
[----:B------:R-:W-:-:S04]  /*54e0*/  SHF.L.U32 R0, R0, 0x1f, RZ ;  /* 0x0000001f00007819 */ /* 0x000fc800000006ff */
[----:B------:R2:W3:Y:S01]  /*54f0*/  SYNCS.PHASECHK.TRANS64.TRYWAIT P2, [UR9+0x34850], R0 ;  /* 0x03485000ff0075a7 */ /* 0x0004e20008040149 */
[----:B------:R-:W-:Y:S05]  /*5500*/  @!P0 BRA `(.L_x_2017) ;  /* 0x0000000000048947 */ /* 0x000fea0003800000 */
[----:B------:R-:W-:Y:S01]  /*5510*/  BPT.TRAP 0x1 ;  /* 0x000000040000795c */ /* 0x000fe20000300000 */
.L_x_2017:
[----:B---3--:R-:W-:Y:S05]  /*5520*/  @P2 BRA `(.L_x_2018) ;  /* 0x0000000000082947 */ /* 0x008fea0003800000 */
[----:B------:R-:W3:Y:S02]  /*5530*/  SYNCS.PHASECHK.TRANS64.TRYWAIT P2, [UR9+0x34850], R0 ;  /* 0x03485000ff0075a7 */ /* 0x000ee40008040149 */
[----:B---3--:R-:W-:Y:S05]  /*5540*/  @!P2 BRA `(.L_x_2019) ;  /* 0x000000d40048a947 */ /* 0x008fea0003800000 */
.L_x_2018:
[----:B------:R-:W-:Y:S01]  /*5550*/  UIADD3 UR5, UR38, 0x400, URZ ;  /* 0x0000040026057890 */ /* 0x000fe2000fffe03f */
[----:B------:R-:W-:Y:S01]  /*5560*/  WARPGROUP.ARRIVE ;  /* 0x00000000000079c5 */ /* 0x000fe20000000000 */
[----:B------:R-:W-:Y:S01]  /*5570*/  UMOV UR15, 0x40000040 ;  /* 0x40000040000f7882 */ /* 0x000fe20000000000 */
[----:B01----:R-:W-:Y:S01]  /*5580*/  FMUL.FTZ R5, R24, UR7 ;  /* 0x0000000718057c20 */ /* 0x003fe20008410000 */
[----:B------:R-:W-:Y:S01]  /*5590*/  USHF.R.U32.HI UR5, URZ, 0x4, UR5 ;  /* 0x000000043f057899 */ /* 0x000fe20008011605 */
[----:B------:R-:W-:Y:S01]  /*55a0*/  FMUL.FTZ R10, R25, UR7 ;  /* 0x00000007190a7c20 */ /* 0x000fe20008410000 */
[----:B------:R-:W-:Y:S01]  /*55b0*/  FMUL.FTZ R15, R34, UR7 ;  /* 0x00000007220f7c20 */ /* 0x000fe20008410000 */
[----:B------:R-:W-:Y:S01]  /*55c0*/  FMUL.FTZ R24, R39, UR7 ;  /* 0x0000000727187c20 */ /* 0x000fe20008410000 */
[----:B------:R-:W-:Y:S01]  /*55d0*/  ULOP3.LUT UR5, UR5, 0x3fff, URZ, 0xc0, !UPT ;  /* 0x00003fff05057892 */ /* 0x000fe2000f8ec03f */
[----:B------:R-:W-:Y:S01]  /*55e0*/  MUFU.TANH R5, R5 ;  /* 0x0000000500057308 */ /* 0x000fe20000002400 */
[----:B------:R-:W-:Y:S01]  /*55f0*/  FMUL.FTZ R20, R35, UR7 ;  /* 0x0000000723147c20 */ /* 0x000fe20008410000 */
[----:B------:R-:W-:Y:S01]  /*5600*/  FMUL.FTZ R35, R36, UR7 ;  /* 0x0000000724237c20 */ /* 0x000fe20008410000 */
[----:B------:R-:W-:Y:S01]  /*5610*/  ULOP3.LUT UR5, UR5, 0x4000000, URZ, 0xfc, !UPT ;  /* 0x0400000005057892 */ /* 0x000fe2000f8efc3f */
[----:B------:R-:W-:Y:S01]  /*5620*/  FMUL.FTZ R200, R37, UR7 ;  /* 0x0000000725c87c20 */ /* 0x000fe20008410000 */
[----:B------:R-:W-:Y:S01]  /*5630*/  FMUL.FTZ R36, R40, UR7 ;  /* 0x0000000728247c20 */ /* 0x000fe20008410000 */
[----:B------:R-:W-:Y:S01]  /*5640*/  FMUL.FTZ R198, R41, UR7 ;  /* 0x0000000729c67c20 */ /* 0x000fe20008410000 */
[----:B------:R-:W-:Y:S01]  /*5650*/  ULEA UR5, UR6, UR5, 0xb ;  /* 0x0000000506057291 */ /* 0x000fe2000f8e583f */
[----:B------:R-:W0:Y:S01]  /*5660*/  MUFU.TANH R10, R10 ;  /* 0x0000000a000a7308 */ /* 0x000e220000002400 */
[----:B------:R-:W-:Y:S01]  /*5670*/  FMUL.FTZ R44, R44, UR7 ;  /* 0x000000072c2c7c20 */ /* 0x000fe20008410000 */
[----:B------:R-:W-:Y:S01]  /*5680*/  UMOV UR6, 0xffffff80 ;  /* 0xffffff8000067882 */ /* 0x000fe20000000000 */
[----:B------:R-:W-:Y:S01]  /*5690*/  FMUL.FTZ R45, R45, UR7 ;  /* 0x000000072d2d7c20 */ /* 0x000fe20008410000 */
[----:B------:R-:W-:Y:S01]  /*56a0*/  UIMAD UR6, UR4, UR6, 0x1 ;  /* 0x00000001040674a4 */ /* 0x000fe2000f8e0206 */
[----:B------:R-:W-:Y:S01]  /*56b0*/  FMUL.FTZ R48, R48, UR7 ;  /* 0x0000000730307c20 */ /* 0x000fe20008410000 */
[----:B------:R-:W-:Y:S01]  /*56c0*/  UMOV UR14, UR5 ;  /* 0x00000005000e7c82 */ /* 0x000fe20008000000 */
[----:B------:R-:W-:Y:S01]  /*56d0*/  FMUL.FTZ R49, R49, UR7 ;  /* 0x0000000731317c20 */ /* 0x000fe20008410000 */
[----:B------:R-:W-:Y:S01]  /*56e0*/  HGMMA.64x128x16.F32.BF16 R88, R180, gdesc[UR12].tnspB, R88, gsb0 ;  /* 0x41e0000cb4587df0 */ /* 0x000fe20008001858 */
[----:B------:R-:W-:Y:S01]  /*56f0*/  UIADD3 UR14, UR5, 0x80, URZ ;  /* 0x00000080050e7890 */ /* 0x000fe2000fffe03f */
[----:B------:R-:W-:Y:S01]  /*5700*/  MUFU.TANH R35, R35 ;  /* 0x0000002300237308 */ /* 0x000fe20000002400 */
[----:B------:R-:W-:Y:S01]  /*5710*/  UMOV UR15, 0x40000040 ;  /* 0x40000040000f7882 */ /* 0x000fe20000000000 */
[----:B------:R-:W-:Y:S01]  /*5720*/  ULEA UR6, UR61, UR6, 0x7 ;  /* 0x000000063d067291 */ /* 0x000fe2000f8e383f */
[----:B------:R-:W-:Y:S01]  /*5730*/  FMUL.FTZ R52, R52, UR7 ;  /* 0x0000000734347c20 */ /* 0x000fe20008410000 */
[----:B------:R-:W-:Y:S01]  /*5740*/  FMUL.FTZ R53, R53, UR7 ;  /* 0x0000000735357c20 */ /* 0x000fe20008410000 */
[----:B------:R-:W-:Y:S01]  /*5750*/  FMUL.FTZ R56, R56, UR7 ;  /* 0x0000000738387c20 */ /* 0x000fe20008410000 */
[----:B------:R-:W-:Y:S01]  /*5760*/  UIADD3 UR6, -UR39, UR6, UR60 ;  /* 0x0000000627067290 */ /* 0x000fe2000fffe13c */
[----:B------:R-:W-:Y:S01]  /*5770*/  FMUL.FTZ R57, R57, UR7 ;  /* 0x0000000739397c20 */ /* 0x000fe20008410000 */
[----:B------:R-:W-:Y:S01]  /*5780*/  MUFU.TANH R200, R200 ;  /* 0x000000c800c87308 */ /* 0x000fe20000002400 */
[----:B------:R-:W-:Y:S01]  /*5790*/  FMUL.FTZ R60, R60, UR7 ;  /* 0x000000073c3c7c20 */ /* 0x000fe20008410000 */
[----:B------:R-:W-:Y:S01]  /*57a0*/  FMUL.FTZ R21, R38, UR7 ;  /* 0x0000000726157c20 */ /* 0x000fe20008410000 */
[----:B------:R-:W-:Y:S01]  /*57b0*/  FMUL.FTZ R61, R61, UR7 ;  /* 0x000000073d3d7c20 */ /* 0x000fe20008410000 */
[----:B------:R-:W-:Y:S01]  /*57c0*/  MOV R34, UR6 ;  /* 0x0000000600227c02 */ /* 0x000fe20008000f00 */
[----:B------:R-:W-:Y:S01]  /*57d0*/  FMUL.FTZ R64, R64, UR7 ;  /* 0x0000000740407c20 */ /* 0x000fe20008410000 */
[----:B------:R-:W-:Y:S01]  /*57e0*/  FMUL.FTZ R68, R68, UR7 ;  /* 0x0000000744447c20 */ /* 0x000fe20008410000 */
[----:B------:R-:W-:Y:S01]  /*57f0*/  FMUL.FTZ R2, R27, UR7 ;  /* 0x000000071b027c20 */ /* 0x000fe20008410000 */
[----:B------:R-:W-:Y:S01]  /*5800*/  MUFU.TANH R36, R36 ;  /* 0x0000002400247308 */ /* 0x000fe20000002400 */
[----:B------:R-:W-:-:S02]  /*5810*/  IMAD R39, R17, -0x2, R34 ;  /* 0xfffffffe11277824 */ /* 0x000fc400078e0222 */
[----:B------:R-:W-:Y:S01]  /*5820*/  FMUL.FTZ R65, R65, UR7 ;  /* 0x0000000741417c20 */ /* 0x000fe20008410000 */
[----:B------:R-:W-:Y:S01]  /*5830*/  FMUL.FTZ R25, R42, UR7 ;  /* 0x000000072a197c20 */ /* 0x000fe20008410000 */
[----:B------:R-:W-:Y:S01]  /*5840*/  FMUL.FTZ R27, R46, UR7 ;  /* 0x000000072e1b7c20 */ /* 0x000fe20008410000 */
[----:B------:R-:W-:Y:S02]  /*5850*/  IMAD.IADD R39, R22, 0x1, R39 ;  /* 0x0000000116277824 */ /* 0x000fe400078e0227 */
[----:B------:R-:W-:Y:S01]  /*5860*/  FMUL.FTZ R69, R69, UR7 ;  /* 0x0000000745457c20 */ /* 0x000fe20008410000 */
[----:B------:R-:W-:Y:S01]  /*5870*/  FMUL.FTZ R73, R73, UR7 ;  /* 0x0000000749497c20 */ /* 0x000fe20008410000 */
[----:B------:R-:W-:Y:S01]  /*5880*/  MUFU.TANH R198, R198 ;  /* 0x000000c600c67308 */ /* 0x000fe20000002400 */
[----:B------:R-:W-:Y:S01]  /*5890*/  FMUL.FTZ R76, R76, UR7 ;  /* 0x000000074c4c7c20 */ /* 0x000fe20008410000 */
[----:B------:R-:W-:Y:S01]  /*58a0*/  ISETP.GT.AND P2, PT, R39, RZ, PT ;  /* 0x000000ff2700720c */ /* 0x000fe20003f44270 */
[----:B------:R-:W-:Y:S01]  /*58b0*/  FMUL.FTZ R14, R31, UR7 ;  /* 0x000000071f0e7c20 */ /* 0x000fe20008410000 */
[----:B------:R-:W-:Y:S01]  /*58c0*/  ISETP.GT.AND P3, PT, R39, 0x1, PT ;  /* 0x000000012700780c */ /* 0x000fe20003f64270 */
[----:B------:R-:W-:Y:S01]  /*58d0*/  FMUL.FTZ R31, R54, UR7 ;  /* 0x00000007361f7c20 */ /* 0x000fe20008410000 */
[----:B------:R-:W-:Y:S01]  /*58e0*/  FMUL.FTZ R77, R77, UR7 ;  /* 0x000000074d4d7c20 */ /* 0x000fe20008410000 */
[----:B------:R-:W-:Y:S01]  /*58f0*/  FMUL.FTZ R80, R80, UR7 ;  /* 0x0000000750507c20 */ /* 0x000fe20008410000 */
[----:B0-----:R-:W-:Y:S01]  /*5900*/  FSEL R204, R10, -INF , P3 ;  /* 0xff8000000acc7808 */ /* 0x001fe20001800000 */
[----:B------:R-:W-:Y:S01]  /*5910*/  MUFU.TANH R44, R44 ;  /* 0x0000002c002c7308 */ /* 0x000fe20000002400 */
[----:B------:R-:W-:Y:S01]  /*5920*/  ISETP.GT.AND P3, PT, R39, 0x9, PT ;  /* 0x000000092700780c */ /* 0x000fe20003f64270 */
[----:B------:R-:W-:Y:S01]  /*5930*/  FMUL.FTZ R81, R81, UR7 ;  /* 0x0000000751517c20 */ /* 0x000fe20008410000 */
[----:B------:R-:W-:Y:S01]  /*5940*/  FMUL.FTZ R84, R84, UR7 ;  /* 0x0000000754547c20 */ /* 0x000fe20008410000 */
[----:B--2---:R-:W-:Y:S01]  /*5950*/  FMUL.FTZ R0, R26, UR7 ;  /* 0x000000071a007c20 */ /* 0x004fe20008410000 */
        /* <DEDUP_REMOVED lines=12> */
[----:B------:R-:W-:-:S02]  /*5a20*/  UISETP.GT.AND UP0, UPT, UR4, UR10, UPT ;  /* 0x0000000a0400728c */ /* 0x000fc4000bf04270 */
[----:B------:R-:W-:Y:S01]  /*5a30*/  UIADD3 UR4, UR4, -0x1, URZ ;  /* 0xffffffff04047890 */ /* 0x000fe2000fffe03f */
[----:B------:R-:W-:-:S04]  /*5a40*/  UMOV UR6, UR36 ;  /* 0x0000002400067c82 */ /* 0x000fc80008000000 */
        /* <DEDUP_REMOVED lines=8> */
[----:B0-----:R-:W-:-:S07]  /*5ad0*/  FMUL.FTZ R61, R82, UR7 ;  /* 0x00000007523d7c20 */ /* 0x001fce0008410000 */
[----:B------:R-:W-:Y:S08]  /*5ae0*/  MUFU.TANH R46, R68 ;  /* 0x00000044002e7308 */ /* 0x000ff00000002400 */
[----:B------:R-:W-:Y:S08]  /*5af0*/  MUFU.TANH R65, R65 ;  /* 0x0000004100417308 */ /* 0x000ff00000002400 */
[----:B------:R-:W-:Y:S01]  /*5b00*/  MUFU.TANH R69, R69 ;  /* 0x0000004500457308 */ /* 0x000fe20000002400 */
[----:B------:R-:W-:-:S02]  /*5b10*/  WARPGROUP.DEPBAR.LE gsb0, 0x0 ;  /* 0x00008000000079c5 */ /* 0x000fc40000010000 */
[----:B------:R-:W-:Y:S01]  /*5b20*/  WARPGROUP.ARRIVE ;  /* 0x00000000000079c5 */ /* 0x000fe20000000000 */
[----:B------:R-:W-:Y:S02]  /*5b30*/  FSEL R180, R5, -INF , P2 ;  /* 0xff80000005b47808 */ /* 0x000fe40001000000 */
[----:B------:R-:W-:Y:S02]  /*5b40*/  ISETP.GT.AND P2, PT, R39, 0x8, PT ;  /* 0x000000082700780c */ /* 0x000fe40003f44270 */
[----:B------:R-:W-:Y:S01]  /*5b50*/  MUFU.TANH R54, R76 ;  /* 0x0000004c00367308 */ /* 0x000fe20000002400 */
[----:B------:R-:W-:Y:S01]  /*5b60*/  FMNMX.FTZ R5, R180, R11, !PT ;  /* 0x0000000bb4057209 */ /* 0x000fe20007810000 */
[----:B------:R-:W-:Y:S01]  /*5b70*/  HGMMA.64x128x16.F32.BF16 R88, R176, gdesc[UR12].tnspB, R88, gsb0 ;  /* 0x41e0000cb0587df0 */ /* 0x000fe20008001858 */
[----:B------:R-:W-:Y:S01]  /*5b80*/  UIADD3 UR14, UR5, 0x100, URZ ;  /* 0x00000100050e7890 */ /* 0x000fe2000fffe03f */
[----:B------:R-:W-:Y:S01]  /*5b90*/  UMOV UR15, 0x40000040 ;  /* 0x40000040000f7882 */ /* 0x000fe20000000000 */
        /* <DEDUP_REMOVED lines=27> */
[----:B------:R-:W0:Y:S01]  /*5d50*/  MUFU.TANH R176, R176 ;  /* 0x000000b000b07308 */ /* 0x000e220000002400 */
[----:B------:R-:W-:Y:S01]  /*5d60*/  UMOV UR15, 0x40000040 ;  /* 0x40000040000f7882 */ /* 0x000fe20000000000 */
[----:B------:R-:W-:Y:S01]  /*5d70*/  FMUL.FTZ R33, R58, UR7 ;  /* 0x000000073a217c20 */ /* 0x000fe20008410000 */
[----:B------:R-:W-:Y:S01]  /*5d80*/  FMUL.FTZ R28, R47, UR7 ;  /* 0x000000072f1c7c20 */ /* 0x000fe20008410000 */
[----:B------:R-:W-:Y:S01]  /*5d90*/  FMUL.FTZ R47, R70, UR7 ;  /* 0x00000007462f7c20 */ /* 0x000fe20008410000 */
[----:B------:R-:W-:Y:S01]  /*5da0*/  FMUL.FTZ R32, R55, UR7 ;  /* 0x0000000737207c20 */ /* 0x000fe20008410000 */
[----:B------:R-:W-:-:S02]  /*5db0*/  FMUL.FTZ R55, R78, UR7 ;  /* 0x000000074e377c20 */ /* 0x000fc40008410000 */
[----:B------:R-:W1:Y:S08]  /*5dc0*/  MUFU.TANH R177, R177 ;  /* 0x000000b100b17308 */ /* 0x000e700000002400 */
[----:B------:R-:W2:Y:S01]  /*5dd0*/  MUFU.TANH R178, R178 ;  /* 0x000000b200b27308 */ /* 0x000ea20000002400 */
[----:B0-----:R-:W-:Y:S02]  /*5de0*/  FSEL R182, R176, -INF , P2 ;  /* 0xff800000b0b67808 */ /* 0x001fe40001000000 */
[----:B------:R-:W-:-:S02]  /*5df0*/  ISETP.GT.AND P2, PT, R39, 0x10, PT ;  /* 0x000000102700780c */ /* 0x000fc40003f44270 */
[----:B------:R-:W-:-:S03]  /*5e00*/  FMNMX.FTZ R5, R182, R5, !PT ;  /* 0x00000005b6057209 */ /* 0x000fc60007810000 */
[----:B------:R-:W0:Y:S01]  /*5e10*/  MUFU.TANH R179, R179 ;  /* 0x000000b300b37308 */ /* 0x000e220000002400 */
[----:B-1----:R-:W-:Y:S02]  /*5e20*/  FSEL R206, R177, -INF , P3 ;  /* 0xff800000b1ce7808 */ /* 0x002fe40001800000 */
[----:B------:R-:W-:Y:S02]  /*5e30*/  ISETP.GT.AND P3, PT, R39, 0x11, PT ;  /* 0x000000112700780c */ /* 0x000fe40003f64270 */
[----:B------:R-:W-:-:S03]  /*5e40*/  FMNMX.FTZ R5, R206, R5, !PT ;  /* 0x00000005ce057209 */ /* 0x000fc60007810000 */
[----:B------:R-:W-:Y:S01]  /*5e50*/  MUFU.TANH R58, R85 ;  /* 0x00000055003a7308 */ /* 0x000fe20000002400 */
[----:B--2---:R-:W-:Y:S02]  /*5e60*/  FSEL R176, R178, -INF , P2 ;  /* 0xff800000b2b07808 */ /* 0x004fe40001000000 */
[----:B------:R-:W-:Y:S02]  /*5e70*/  ISETP.GT.AND P2, PT, R39, 0x18, PT ;  /* 0x000000182700780c */ /* 0x000fe40003f44270 */
[----:B------:R-:W-:Y:S02]  /*5e80*/  FMNMX.FTZ R5, R176, R5, !PT ;  /* 0x00000005b0057209 */ /* 0x000fe40007810000 */
[----:B------:R-:W-:Y:S01]  /*5e90*/  FSEL R178, R35, -INF , P2 ;  /* 0xff80000023b27808 */ /* 0x000fe20001000000 */
[----:B------:R-:W-:Y:S01]  /*5ea0*/  MUFU.TANH R28, R28 ;  /* 0x0000001c001c7308 */ /* 0x000fe20000002400 */
[----:B0-----:R-:W-:Y:S02]  /*5eb0*/  FSEL R202, R179, -INF , P3 ;  /* 0xff800000b3ca7808 */ /* 0x001fe40001800000 */
[----:B------:R-:W-:-:S02]  /*5ec0*/  ISETP.GT.AND P3, PT, R39, 0x19, PT ;  /* 0x000000192700780c */ /* 0x000fc40003f64270 */
[----:B------:R-:W-:Y:S02]  /*5ed0*/  FMNMX.FTZ R5, R202, R5, !PT ;  /* 0x00000005ca057209 */ /* 0x000fe40007810000 */
[C---:B------:R-:W-:Y:S01]  /*5ee0*/  ISETP.GT.AND P2, PT, R39.reuse, 0x20, PT ;  /* 0x000000202700780c */ /* 0x040fe20003f44270 */
[----:B------:R-:W-:Y:S01]  /*5ef0*/  MUFU.TANH R29, R29 ;  /* 0x0000001d001d7308 */ /* 0x000fe20000002400 */
[----:B------:R-:W-:Y:S02]  /*5f00*/  FSEL R200, R200, -INF , P3 ;  /* 0xff800000c8c87808 */ /* 0x000fe40001800000 */
[----:B------:R-:W-:Y:S02]  /*5f10*/  FMNMX.FTZ R5, R178, R5, !PT ;  /* 0x00000005b2057209 */ /* 0x000fe40007810000 */
[----:B------:R-:W-:Y:S02]  /*5f20*/  ISETP.GT.AND P3, PT, R39, 0x21, PT ;  /* 0x000000212700780c */ /* 0x000fe40003f64270 */
[----:B------:R-:W-:Y:S01]  /*5f30*/  FMNMX.FTZ R5, R200, R5, !PT ;  /* 0x00000005c8057209 */ /* 0x000fe20007810000 */
[----:B------:R-:W-:Y:S01]  /*5f40*/  MUFU.TANH R32, R32 ;  /* 0x0000002000207308 */ /* 0x000fe20000002400 */
[----:B------:R-:W-:-:S02]  /*5f50*/  FSEL R198, R198, -INF , P3 ;  /* 0xff800000c6c67808 */ /* 0x000fc40001800000 */
[----:B------:R-:W-:-:S04]  /*5f60*/  ISETP.GT.AND P3, PT, R39, 0x29, PT ;  /* 0x000000292700780c */ /* 0x000fc80003f64270 */
[----:B------:R-:W-:Y:S01]  /*5f70*/  FSEL R196, R45, -INF , P3 ;  /* 0xff8000002dc47808 */ /* 0x000fe20001800000 */
[----:B------:R-:W-:Y:S01]  /*5f80*/  FMUL.FTZ R45, R66, UR7 ;  /* 0x00000007422d7c20 */ /* 0x000fe20008410000 */
[----:B------:R-:W-:Y:S01]  /*5f90*/  ISETP.GT.AND P3, PT, R39, 0x31, PT ;  /* 0x000000312700780c */ /* 0x000fe20003f64270 */
        /* <DEDUP_REMOVED lines=12> */
[----:B------:R-:W-:Y:S02]  /*6060*/  FSEL R172, R36, -INF , P2 ;  /* 0xff80000024ac7808 */ /* 0x000fe40001000000 */
[----:B------:R-:W-:Y:S02]  /*6070*/  ISETP.GT.AND P2, PT, R39, 0x28, PT ;  /* 0x000000282700780c */ /* 0x000fe40003f44270 */
[----:B------:R-:W-:Y:S01]  /*6080*/  FMNMX.FTZ R5, R172, R5, !PT ;  /* 0x00000005ac057209 */ /* 0x000fe20007810000 */
[----:B------:R-:W-:Y:S01]  /*6090*/  HGMMA.64x128x16.F32.BF16 R88, R168, gdesc[UR12].tnspB, R88, gsb0 ;  /* 0x41e0000ca8587df0 */ /* 0x000fe20008001858 */
[----:B------:R-:W-:Y:S01]  /*60a0*/  UIADD3 UR14, UR5, 0x200, URZ ;  /* 0x00000200050e7890 */ /* 0x000fe2000fffe03f */
[----:B------:R-:W-:Y:S01]  /*60b0*/  FSEL R174, R44, -INF , P2 ;  /* 0xff8000002cae7808 */ /* 0x000fe20001000000 */
[----:B------:R-:W-:Y:S01]  /*60c0*/  UMOV UR15, 0x40000040 ;  /* 0x40000040000f7882 */ /* 0x000fe20000000000 */
[----:B------:R-:W-:-:S02]  /*60d0*/  FMNMX.FTZ R5, R198, R5, !PT ;  /* 0x00000005c6057209 */ /* 0x000fc40007810000 */
[C---:B------:R-:W-:Y:S02]  /*60e0*/  ISETP.GT.AND P2, PT, R39.reuse, 0x30, PT ;  /* 0x000000302700780c */ /* 0x040fe40003f44270 */
[----:B------:R-:W-:Y:S01]  /*60f0*/  FMNMX.FTZ R35, R174, R5, !PT ;  /* 0x00000005ae237209 */ /* 0x000fe20007810000 */
[----:B------:R-:W-:Y:S01]  /*6100*/  FMUL.FTZ R5, R72, UR7 ;  /* 0x0000000748057c20 */ /* 0x000fe20008410000 */
[----:B------:R-:W-:Y:S02]  /*6110*/  FSEL R194, R48, -INF , P2 ;  /* 0xff80000030c27808 */ /* 0x000fe40001000000 */
[----:B------:R-:W-:Y:S02]  /*6120*/  FMNMX.FTZ R35, R196, R35, !PT ;  /* 0x00000023c4237209 */ /* 0x000fe40007810000 */
[----:B------:R-:W-:Y:S01]  /*6130*/  ISETP.GT.AND P2, PT, R39, 0x38, PT ;  /* 0x000000382700780c */ /* 0x000fe20003f44270 */
[----:B------:R-:W0:Y:S01]  /*6140*/  MUFU.TANH R5, R5 ;  /* 0x0000000500057308 */ /* 0x000e220000002400 */
[----:B------:R-:W-:Y:S01]  /*6150*/  FMNMX.FTZ R35, R194, R35, !PT ;  /* 0x00000023c2237209 */ /* 0x000fe20007810000 */
[----:B------:R-:W-:-:S02]  /*6160*/  WARPGROUP.DEPBAR.LE gsb0, 0x0 ;  /* 0x00008000000079c5 */ /* 0x000fc40000010000 */
[----:B------:R-:W-:Y:S01]  /*6170*/  WARPGROUP.ARRIVE ;  /* 0x00000000000079c5 */ /* 0x000fe20000000000 */
[----:B------:R-:W-:Y:S01]  /*6180*/  FSEL R170, R49, -INF , P3 ;  /* 0xff80000031aa7808 */ /* 0x000fe20001800000 */
[----:B------:R-:W-:Y:S01]  /*6190*/  FMUL.FTZ R49, R67, UR7 ;  /* 0x0000000743317c20 */ /* 0x000fe20008410000 */
[----:B------:R-:W-:Y:S01]  /*61a0*/  ISETP.GT.AND P3, PT, R39, 0x39, PT ;  /* 0x000000392700780c */ /* 0x000fe20003f64270 */
[----:B------:R-:W-:Y:S01]  /*61b0*/  FMUL.FTZ R67, R87, UR7 ;  /* 0x0000000757437c20 */ /* 0x000fe20008410000 */
[----:B------:R-:W-:Y:S01]  /*61c0*/  FSEL R168, R52, -INF , P2 ;  /* 0xff80000034a87808 */ /* 0x000fe20001000000 */
[----:B------:R-:W-:Y:S01]  /*61d0*/  HGMMA.64x128x16.F32.BF16 R88, R164, gdesc[UR12].tnspB, R88, gsb0 ;  /* 0x41e0000ca4587df0 */ /* 0x000fe20008001858 */
[----:B------:R-:W-:Y:S01]  /*61e0*/  FMNMX.FTZ R35, R170, R35, !PT ;  /* 0x00000023aa237209 */ /* 0x000fe20007810000 */
[----:B------:R-:W-:Y:S01]  /*61f0*/  UIADD3 UR14, UR5, 0x280, URZ ;  /* 0x00000280050e7890 */ /* 0x000fe2000fffe03f */
[----:B------:R-:W-:Y:S01]  /*6200*/  ISETP.GT.AND P2, PT, R39, 0x40, PT ;  /* 0x000000402700780c */ /* 0x000fe20003f44270 */
[----:B------:R-:W-:Y:S01]  /*6210*/  UMOV UR15, 0x40000040 ;  /* 0x40000040000f7882 */ /* 0x000fe20000000000 */
[----:B------:R-:W-:Y:S01]  /*6220*/  FSEL R72, R53, -INF , P3 ;  /* 0xff80000035487808 */ /* 0x000fe20001800000 */
[----:B------:R-:W1:Y:S01]  /*6230*/  MUFU.TANH R52, R73 ;  /* 0x0000004900347308 */ /* 0x000e620000002400 */
[----:B------:R-:W-:Y:S01]  /*6240*/  FMNMX.FTZ R35, R168, R35, !PT ;  /* 0x00000023a8237209 */ /* 0x000fe20007810000 */
[----:B------:R-:W-:Y:S01]  /*6250*/  FMUL.FTZ R53, R71, UR7 ;  /* 0x0000000747357c20 */ /* 0x000fe20008410000 */
[----:B------:R-:W-:-:S02]  /*6260*/  ISETP.GT.AND P3, PT, R39, 0x41, PT ;  /* 0x000000412700780c */ /* 0x000fc40003f64270 */
[----:B------:R-:W-:Y:S02]  /*6270*/  FSEL R68, R56, -INF , P2 ;  /* 0xff80000038447808 */ /* 0x000fe40001000000 */
[----:B------:R-:W-:Y:S01]  /*6280*/  FMNMX.FTZ R35, R72, R35, !PT ;  /* 0x0000002348237209 */ /* 0x000fe20007810000 */
[----:B------:R-:W2:Y:S01]  /*6290*/  MUFU.TANH R56, R77 ;  /* 0x0000004d00387308 */ /* 0x000ea20000002400 */
[----:B------:R-:W-:Y:S02]  /*62a0*/  ISETP.GT.AND P2, PT, R39, 0x48, PT ;  /* 0x000000482700780c */ /* 0x000fe40003f44270 */
[----:B------:R-:W-:Y:S01]  /*62b0*/  FSEL R36, R57, -INF , P3 ;  /* 0xff80000039247808 */ /* 0x000fe20001800000 */
[----:B------:R-:W-:Y:S01]  /*62c0*/  FMUL.FTZ R57, R75, UR7 ;  /* 0x000000074b397c20 */ /* 0x000fe20008410000 */
[----:B------:R-:W-:Y:S02]  /*62d0*/  FMNMX.FTZ R35, R68, R35, !PT ;  /* 0x0000002344237209 */ /* 0x000fe40007810000 */
[----:B------:R-:W-:Y:S01]  /*62e0*/  ISETP.GT.AND P3, PT, R39, 0x49, PT ;  /* 0x000000492700780c */ /* 0x000fe20003f64270 */
[----:B------:R-:W3:Y:S01]  /*62f0*/  MUFU.TANH R49, R49 ;  /* 0x0000003100317308 */ /* 0x000ee20000002400 */
[----:B------:R-:W-:-:S02]  /*6300*/  FSEL R38, R38, -INF , P2 ;  /* 0xff80000026267808 */ /* 0x000fc40001000000 */
[----:B------:R-:W-:Y:S02]  /*6310*/  FMNMX.FTZ R35, R36, R35, !PT ;  /* 0x0000002324237209 */ /* 0x000fe40007810000 */
[C---:B------:R-:W-:Y:S02]  /*6320*/  ISETP.GT.AND P2, PT, R39.reuse, 0x50, PT ;  /* 0x000000502700780c */ /* 0x040fe40003f44270 */
[----:B------:R-:W-:Y:S01]  /*6330*/  FSEL R40, R40, -INF , P3 ;  /* 0xff80000028287808 */ /* 0x000fe20001800000 */
[----:B------:R-:W4:Y:S01]  /*6340*/  MUFU.TANH R53, R53 ;  /* 0x0000003500357308 */ /* 0x000f220000002400 */
[----:B------:R-:W-:Y:S02]  /*6350*/  FMNMX.FTZ R35, R38, R35, !PT ;  /* 0x0000002326237209 */ /* 0x000fe40007810000 */
[----:B------:R-:W-:Y:S02]  /*6360*/  ISETP.GT.AND P3, PT, R39, 0x51, PT ;  /* 0x000000512700780c */ /* 0x000fe40003f64270 */
[----:B------:R-:W-:-:S02]  /*6370*/  FSEL R42, R42, -INF , P2 ;  /* 0xff8000002a2a7808 */ /* 0x000fc40001000000 */
[----:B------:R-:W-:Y:S01]  /*6380*/  FMNMX.FTZ R35, R40, R35, !PT ;  /* 0x0000002328237209 */ /* 0x000fe20007810000 */
[----:B------:R-:W5:Y:S01]  /*6390*/  MUFU.TANH R57, R57 ;  /* 0x0000003900397308 */ /* 0x000f620000002400 */
[----:B------:R-:W-:Y:S02]  /*63a0*/  ISETP.GT.AND P2, PT, R39, 0x58, PT ;  /* 0x000000582700780c */ /* 0x000fe40003f44270 */
[----:B------:R-:W-:Y:S01]  /*63b0*/  FSEL R44, R65, -INF , P3 ;  /* 0xff800000412c7808 */ /* 0x000fe20001800000 */
[----:B------:R-:W-:Y:S01]  /*63c0*/  FMUL.FTZ R65, R86, UR7 ;  /* 0x0000000756417c20 */ /* 0x000fe20008410000 */
[----:B------:R-:W-:Y:S02]  /*63d0*/  FMNMX.FTZ R35, R42, R35, !PT ;  /* 0x000000232a237209 */ /* 0x000fe40007810000 */
[----:B------:R-:W-:Y:S01]  /*63e0*/  ISETP.GT.AND P3, PT, R39, 0x59, PT ;  /* 0x000000592700780c */ /* 0x000fe20003f64270 */
[----:B------:R-:W-:Y:S01]  /*63f0*/  MUFU.TANH R67, R67 ;  /* 0x0000004300437308 */ /* 0x000fe20000002400 */
[----:B------:R-:W-:-:S02]  /*6400*/  FSEL R46, R46, -INF , P2 ;  /* 0xff8000002e2e7808 */ /* 0x000fc40001000000 */
[----:B------:R-:W-:Y:S02]  /*6410*/  FMNMX.FTZ R35, R44, R35, !PT ;  /* 0x000000232c237209 */ /* 0x000fe40007810000 */
[----:B------:R-:W-:Y:S02]  /*6420*/  ISETP.GT.AND P2, PT, R39, 0x60, PT ;  /* 0x000000602700780c */ /* 0x000fe40003f44270 */
[----:B------:R-:W-:Y:S01]  /*6430*/  FSEL R48, R69, -INF , P3 ;  /* 0xff80000045307808 */ /* 0x000fe20001800000 */
[C---:B------:R-:W-:Y:S01]  /*6440*/  VIADD R69, R39.reuse, 0x8 ;  /* 0x0000000827457836 */ /* 0x040fe20000000000 */
[----:B------:R-:W-:Y:S01]  /*6450*/  FMNMX.FTZ R35, R46, R35, !PT ;  /* 0x000000232e237209 */ /* 0x000fe20007810000 */
[----:B------:R-:W5:Y:S01]  /*6460*/  MUFU.TANH R65, R65 ;  /* 0x0000004100417308 */ /* 0x000f620000002400 */
[----:B------:R-:W-:Y:S02]  /*6470*/  ISETP.GT.AND P3, PT, R39, 0x61, PT ;  /* 0x000000612700780c */ /* 0x000fe40003f64270 */
[----:B0-----:R-:W-:-:S02]  /*6480*/  FSEL R50, R5, -INF , P2 ;  /* 0xff80000005327808 */ /* 0x001fc40001000000 */
[----:B------:R-:W-:Y:S01]  /*6490*/  FMNMX.FTZ R35, R48, R35, !PT ;  /* 0x0000002330237209 */ /* 0x000fe20007810000 */
[----:B------:R-:W0:Y:S01]  /*64a0*/  LDC R5, c[0x0][0x988] ;  /* 0x00026200ff057b82 */ /* 0x000e220000000800 */
[C---:B------:R-:W-:Y:S02]  /*64b0*/  ISETP.GT.AND P2, PT, R39.reuse, 0x68, PT ;  /* 0x000000682700780c */ /* 0x040fe40003f44270 */
[----:B-1----:R-:W-:Y:S02]  /*64c0*/  FSEL R52, R52, -INF , P3 ;  /* 0xff80000034347808 */ /* 0x002fe40001800000 */
[----:B------:R-:W-:Y:S02]  /*64d0*/  FMNMX.FTZ R35, R50, R35, !PT ;  /* 0x0000002332237209 */ /* 0x000fe40007810000 */
[----:B------:R-:W-:Y:S02]  /*64e0*/  ISETP.GT.AND P3, PT, R39, 0x69, PT ;  /* 0x000000692700780c */ /* 0x000fe40003f64270 */
[----:B------:R-:W-:-:S02]  /*64f0*/  FSEL R54, R54, -INF , P2 ;  /* 0xff80000036367808 */ /* 0x000fc40001000000 */
[----:B------:R-:W-:Y:S02]  /*6500*/  FMNMX.FTZ R35, R52, R35, !PT ;  /* 0x0000002334237209 */ /* 0x000fe40007810000 */
[C---:B------:R-:W-:Y:S02]  /*6510*/  ISETP.GT.AND P2, PT, R39.reuse, 0x70, PT ;  /* 0x000000702700780c */ /* 0x040fe40003f44270 */
[----:B--2---:R-:W-:Y:S02]  /*6520*/  FSEL R56, R56, -INF , P3 ;  /* 0xff80000038387808 */ /* 0x004fe40001800000 */
[----:B------:R-:W-:Y:S02]  /*6530*/  FMNMX.FTZ R35, R54, R35, !PT ;  /* 0x0000002336237209 */ /* 0x000fe40007810000 */
[----:B------:R-:W-:Y:S02]  /*6540*/  ISETP.GT.AND P3, PT, R39, 0x71, PT ;  /* 0x000000712700780c */ /* 0x000fe40003f64270 */
[----:B------:R-:W-:-:S02]  /*6550*/  FSEL R62, R80, -INF , P2 ;  /* 0xff800000503e7808 */ /* 0x000fc40001000000 */
[----:B------:R-:W-:Y:S02]  /*6560*/  FMNMX.FTZ R35, R56, R35, !PT ;  /* 0x0000002338237209 */ /* 0x000fe40007810000 */
[C---:B------:R-:W-:Y:S02]  /*6570*/  ISETP.GT.AND P2, PT, R39.reuse, 0x78, PT ;  /* 0x000000782700780c */ /* 0x040fe40003f44270 */
[----:B------:R-:W-:Y:S02]  /*6580*/  FSEL R60, R60, -INF , P3 ;  /* 0xff8000003c3c7808 */ /* 0x000fe40001800000 */
[----:B------:R-:W-:Y:S02]  /*6590*/  FMNMX.FTZ R35, R62, R35, !PT ;  /* 0x000000233e237209 */ /* 0x000fe40007810000 */
[----:B------:R-:W-:Y:S02]  /*65a0*/  ISETP.GT.AND P3, PT, R39, 0x79, PT ;  /* 0x000000792700780c */ /* 0x000fe40003f64270 */
[----:B------:R-:W-:-:S02]  /*65b0*/  FSEL R64, R64, -INF , P2 ;  /* 0xff80000040407808 */ /* 0x000fc40001000000 */
[----:B------:R-:W-:Y:S02]  /*65c0*/  FMNMX.FTZ R35, R60, R35, !PT ;  /* 0x000000233c237209 */ /* 0x000fe40007810000 */
[C---:B------:R-:W-:Y:S02]  /*65d0*/  ISETP.GT.AND P5, PT, R69.reuse, RZ, PT ;  /* 0x000000ff4500720c */ /* 0x040fe40003fa4270 */
[----:B------:R-:W-:Y:S02]  /*65e0*/  FSEL R58, R58, -INF , P3 ;  /* 0xff8000003a3a7808 */ /* 0x000fe40001800000 */
[----:B------:R-:W-:Y:S02]  /*65f0*/  FMNMX.FTZ R35, R64, R35, !PT ;  /* 0x0000002340237209 */ /* 0x000fe40007810000 */
[----:B------:R-:W-:Y:S02]  /*6600*/  ISETP.GT.AND P6, PT, R69, 0x1, PT ;  /* 0x000000014500780c */ /* 0x000fe40003fc4270 */
[----:B------:R-:W-:-:S02]  /*6610*/  FSEL R0, R0, -INF , P5 ;  /* 0xff80000000007808 */ /* 0x000fc40002800000 */
[----:B------:R-:W-:Y:S02]  /*6620*/  FMNMX.FTZ R35, R58, R35, !PT ;  /* 0x000000233a237209 */ /* 0x000fe40007810000 */
[C---:B------:R-:W-:Y:S02]  /*6630*/  ISETP.GT.AND P3, PT, R69.reuse, 0x8, PT ;  /* 0x000000084500780c */ /* 0x040fe40003f64270 */
[----:B------:R-:W-:Y:S01]  /*6640*/  FSEL R70, R2, -INF , P6 ;  /* 0xff80000002467808 */ /* 0x000fe20003000000 */
[----:B------:R-:W1:Y:S01]  /*6650*/  SHFL.BFLY PT, R10, R35, 0x2, 0x1f ;  /* 0x0c401f00230a7f89 */ /* 0x000e6200000e0000 */
        /* <DEDUP_REMOVED lines=10> */
[C---:B------:R-:W-:Y:S02]  /*6700*/  ISETP.GT.AND P3, PT, R69.reuse, 0x18, PT ;  /* 0x000000184500780c */ /* 0x040fe40003f64270 */
[----:B------:R-:W-:Y:S02]  /*6710*/  FSEL R20, R20, -INF , P6 ;  /* 0xff80000014147808 */ /* 0x000fe40003000000 */
[----:B------:R-:W-:Y:S02]  /*6720*/  FMNMX.FTZ R71, R74, R71, !PT ;  /* 0x000000474a477209 */ /* 0x000fe40007810000 */
[----:B------:R-:W-:Y:S01]  /*6730*/  ISETP.GT.AND P4, PT, R69, 0x19, PT ;  /* 0x000000194500780c */ /* 0x000fe20003f84270 */
[----:B------:R-:W-:Y:S02]  /*6740*/  WARPGROUP.DEPBAR.LE gsb0, 0x0 ;  /* 0x00008000000079c5 */ /* 0x000fe40000010000 */
[----:B------:R-:W-:Y:S01]  /*6750*/  WARPGROUP.ARRIVE ;  /* 0x00000000000079c5 */ /* 0x000fe20000000000 */
[----:B------:R-:W-:-:S02]  /*6760*/  FSEL R76, R21, -INF , P3 ;  /* 0xff800000154c7808 */ /* 0x000fc40001800000 */
[----:B------:R-:W-:Y:S02]  /*6770*/  FMNMX.FTZ R71, R20, R71, !PT ;  /* 0x0000004714477209 */ /* 0x000fe40007810000 */
[----:B------:R-:W-:Y:S01]  /*6780*/  ISETP.GT.AND P5, PT, R69, 0x20, PT ;  /* 0x000000204500780c */ /* 0x000fe20003fa4270 */
[----:B------:R-:W-:Y:S01]  /*6790*/  HGMMA.64x128x16.F32.BF16 R88, R160, gdesc[UR12].tnspB, R88, gsb0 ;  /* 0x41e0000ca0587df0 */ /* 0x000fe20008001858 */
[----:B------:R-:W-:Y:S01]  /*67a0*/  FSEL R24, R24, -INF , P4 ;  /* 0xff80000018187808 */ /* 0x000fe20002000000 */
[----:B------:R-:W-:Y:S01]  /*67b0*/  UIADD3 UR14, UR5, 0x300, URZ ;  /* 0x00000300050e7890 */ /* 0x000fe2000fffe03f */
[----:B------:R-:W-:Y:S01]  /*67c0*/  FMNMX.FTZ R71, R76, R71, !PT ;  /* 0x000000474c477209 */ /* 0x000fe20007810000 */
[----:B------:R-:W-:Y:S01]  /*67d0*/  UMOV UR15, 0x40000040 ;  /* 0x40000040000f7882 */ /* 0x000fe20000000000 */
[----:B-1----:R-:W-:Y:S02]  /*67e0*/  FMNMX.FTZ R37, R35, R10, !PT ;  /* 0x0000000a23257209 */ /* 0x002fe40007810000 */
[----:B------:R-:W-:-:S02]  /*67f0*/  ISETP.GT.AND P6, PT, R69, 0x21, PT ;  /* 0x000000214500780c */ /* 0x000fc40003fc4270 */
[----:B------:R-:W-:Y:S01]  /*6800*/  FSEL R78, R25, -INF , P5 ;  /* 0xff800000194e7808 */ /* 0x000fe20002800000 */
[----:B------:R-:W1:Y:S01]  /*6810*/  SHFL.BFLY PT, R10, R37, 0x1, 0x1f ;  /* 0x0c201f00250a7f89 */ /* 0x000e6200000e0000 */
[----:B------:R-:W-:Y:S02]  /*6820*/  FMNMX.FTZ R71, R24, R71, !PT ;  /* 0x0000004718477209 */ /* 0x000fe40007810000 */
[C---:B------:R-:W-:Y:S02]  /*6830*/  ISETP.GT.AND P3, PT, R69.reuse, 0x28, PT ;  /* 0x000000284500780c */ /* 0x040fe40003f64270 */
[----:B------:R-:W-:Y:S02]  /*6840*/  FSEL R26, R26, -INF , P6 ;  /* 0xff8000001a1a7808 */ /* 0x000fe40003000000 */
[----:B------:R-:W-:Y:S02]  /*6850*/  FMNMX.FTZ R71, R78, R71, !PT ;  /* 0x000000474e477209 */ /* 0x000fe40007810000 */
[----:B------:R-:W-:-:S02]  /*6860*/  ISETP.GT.AND P4, PT, R69, 0x29, PT ;  /* 0x000000294500780c */ /* 0x000fc40003f84270 */
[----:B------:R-:W-:Y:S02]  /*6870*/  FSEL R80, R27, -INF , P3 ;  /* 0xff8000001b507808 */ /* 0x000fe40001800000 */
        /* <DEDUP_REMOVED lines=13> */
[----:B-1----:R-:W-:Y:S02]  /*6950*/  FMNMX.FTZ R10, R37, R10, !PT ;  /* 0x0000000a250a7209 */ /* 0x002fe40007810000 */
[----:B------:R-:W-:Y:S02]  /*6960*/  ISETP.GT.AND P5, PT, R69, 0x40, PT ;  /* 0x000000404500780c */ /* 0x000fe40003fa4270 */
[----:B------:R-:W-:Y:S01]  /*6970*/  FSEL R164, R32, -INF , P4 ;  /* 0xff80000020a47808 */ /* 0x000fe20002000000 */
[----:B0-----:R-:W-:Y:S01]  /*6980*/  FMUL.FTZ R37, R10, R5 ;  /* 0x000000050a257220 */ /* 0x001fe20000410000 */
[----:B------:R-:W-:-:S02]  /*6990*/  FMNMX.FTZ R71, R86, R71, !PT ;  /* 0x0000004756477209 */ /* 0x000fc40007810000 */
[----:B------:R-:W-:Y:S02]  /*69a0*/  ISETP.GT.AND P6, PT, R69, 0x41, PT ;  /* 0x000000414500780c */ /* 0x000fe40003fc4270 */
[----:B------:R-:W-:Y:S02]  /*69b0*/  FSEL R32, R33, -INF , P5 ;  /* 0xff80000021207808 */ /* 0x000fe40002800000 */
[----:B------:R-:W-:Y:S02]  /*69c0*/  FMNMX.FTZ R71, R164, R71, !PT ;  /* 0x00000047a4477209 */ /* 0x000fe40007810000 */
[----:B------:R-:W-:Y:S02]  /*69d0*/  FSETP.NEU.FTZ.AND P2, PT, R10, -INF , PT ;  /* 0xff8000000a00780b */ /* 0x000fe40003f5d000 */
[----:B------:R-:W-:Y:S02]  /*69e0*/  ISETP.GT.AND P3, PT, R69, 0x48, PT ;  /* 0x000000484500780c */ /* 0x000fe40003f64270 */
[----:B------:R-:W-:-:S02]  /*69f0*/  FSEL R34, R34, -INF , P6 ;  /* 0xff80000022227808 */ /* 0x000fc40003000000 */
        /* <DEDUP_REMOVED lines=21> */
[----:B---3--:R-:W-:Y:S01]  /*6b50*/  FSEL R198, R49, -INF , P6 ;  /* 0xff80000031c67808 */ /* 0x008fe20003000000 */
        /* <DEDUP_REMOVED lines=11> */
[----:B----4-:R-:W-:Y:S01]  /*6c10*/  FSEL R168, R53, -INF , P4 ;  /* 0xff80000035a87808 */ /* 0x010fe20002000000 */
        /* <DEDUP_REMOVED lines=11> */
[----:B-----5:R-:W-:Y:S01]  /*6cd0*/  FSEL R72, R57, -INF , P6 ;  /* 0xff80000039487808 */ /* 0x020fe20003000000 */
        /* <DEDUP_REMOVED lines=16> */
[----:B------:R-:W-:Y:S01]  /*6de0*/  FFMA.FTZ R58, R58, R5, -R37 ;  /* 0x000000053a3a7223 */ /* 0x000fe20000010825 */
[----:B------:R-:W-:Y:S01]  /*6df0*/  FSEL R206, R61, -INF , P5 ;  /* 0xff8000003dce7808 */ /* 0x000fe20002800000 */
[----:B------:R-:W-:Y:S01]  /*6e00*/  MUFU.EX2 R35, R35 ;  /* 0x0000002300237308 */ /* 0x000fe20000000800 */
[----:B------:R-:W-:-:S02]  /*6e10*/  FMNMX.FTZ R71, R68, R71, !PT ;  /* 0x0000004744477209 */ /* 0x000fc40007810000 */
[----:B------:R-:W-:Y:S02]  /*6e20*/  ISETP.GT.AND P3, PT, R69, 0x78, PT ;  /* 0x000000784500780c */ /* 0x000fe40003f64270 */
[----:B------:R-:W-:Y:S01]  /*6e30*/  FSEL R208, R63, -INF , P6 ;  /* 0xff8000003fd07808 */ /* 0x000fe20003000000 */
[----:B------:R-:W-:Y:S02]  /*6e40*/  WARPGROUP.DEPBAR.LE gsb0, 0x0 ;  /* 0x00008000000079c5 */ /* 0x000fe40000010000 */
[----:B------:R-:W-:Y:S01]  /*6e50*/  WARPGROUP.ARRIVE ;  /* 0x00000000000079c5 */ /* 0x000fe20000000000 */
[----:B------:R-:W-:Y:S01]  /*6e60*/  FMNMX.FTZ R71, R206, R71, !PT ;  /* 0x00000047ce477209 */ /* 0x000fe20007810000 */
[-CC-:B------:R-:W-:Y:S01]  /*6e70*/  FFMA.FTZ R162, R46, R5.reuse, -R37.reuse ;  /* 0x000000052ea27223 */ /* 0x180fe20000010825 */
[----:B------:R-:W-:Y:S01]  /*6e80*/  ISETP.GT.AND P4, PT, R69, 0x79, PT ;  /* 0x000000794500780c */ /* 0x000fe20003f84270 */
[----:B------:R-:W-:Y:S01]  /*6e90*/  FFMA.FTZ R46, R62, R5, -R37 ;  /* 0x000000053e2e7223 */ /* 0x000fe20000010825 */
[----:B------:R-:W-:Y:S01]  /*6ea0*/  FSEL R160, R65, -INF , P3 ;  /* 0xff80000041a07808 */ /* 0x000fe20001800000 */
[----:B------:R-:W-:Y:S01]  /*6eb0*/  HGMMA.64x128x16.F32.BF16 R88, R156, gdesc[UR12].tnspB, R88, gsb0 ;  /* 0x41e0000c9c587df0 */ /* 0x000fe20008001858 */
[----:B------:R-:W-:Y:S01]  /*6ec0*/  FMNMX.FTZ R71, R208, R71, !PT ;  /* 0x00000047d0477209 */ /* 0x000fe20007810000 */
[----:B------:R-:W-:Y:S01]  /*6ed0*/  UIADD3 UR14, UR5, 0x380, URZ ;  /* 0x00000380050e7890 */ /* 0x000fe2000fffe03f */
[----:B------:R-:W-:Y:S01]  /*6ee0*/  FSEL R210, R67, -INF , P4 ;  /* 0xff80000043d27808 */ /* 0x000fe20002000000 */
[----:B------:R-:W-:Y:S01]  /*6ef0*/  UMOV UR15, 0x40000040 ;  /* 0x40000040000f7882 */ /* 0x000fe20000000000 */
[----:B------:R-:W-:Y:S01]  /*6f00*/  FMNMX.FTZ R71, R160, R71, !PT ;  /* 0x00000047a0477209 */ /* 0x000fe20007810000 */
[----:B------:R-:W-:Y:S01]  /*6f10*/  MUFU.EX2 R180, R180 ;  /* 0x000000b400b47308 */ /* 0x000fe20000000800 */
[----:B------:R-:W-:-:S02]  /*6f20*/  UMOV UR5, UR37 ;  /* 0x0000002500057c82 */ /* 0x000fc40008000000 */
[----:B------:R-:W-:-:S05]  /*6f30*/  FMNMX.FTZ R71, R210, R71, !PT ;  /* 0x00000047d2477209 */ /* 0x000fca0007810000 */
        /* <DEDUP_REMOVED lines=10> */
[----:B0-----:R-:W-:-:S02]  /*6fe0*/  FMNMX.FTZ R12, R2, R53, !PT ;  /* 0x00000035020c7209 */ /* 0x001fc40007810000 */
[----:B------:R-:W-:Y:S02]  /*6ff0*/  FSEL R2, R10, RZ, P2 ;  /* 0x000000ff0a027208 */ /* 0x000fe40001000000 */
[C---:B------:R-:W-:Y:S01]  /*7000*/  FSETP.NEU.FTZ.AND P2, PT, R12.reuse, -INF , PT ;  /* 0xff8000000c00780b */ /* 0x040fe20003f5d000 */
[-C--:B------:R-:W-:Y:S02]  /*7010*/  FMUL.FTZ R37, R12, R5.reuse ;  /* 0x000000050c257220 */ /* 0x080fe40000410000 */
[----:B------:R-:W-:Y:S01]  /*7020*/  MUFU.EX2 R25, R25 ;  /* 0x0000001900197308 */ /* 0x000fe20000000800 */
[----:B------:R-:W-:Y:S02]  /*7030*/  FADD.FTZ R2, -R2, R11 ;  /* 0x0000000b02027221 */ /* 0x000fe40000010100 */
[----:B------:R-:W-:Y:S02]  /*7040*/  FSEL R37, R37, RZ, P2 ;  /* 0x000000ff25257208 */ /* 0x000fe40001000000 */
[----:B------:R-:W-:-:S03]  /*7050*/  FMUL.FTZ R2, R2, R5 ;  /* 0x0000000502027220 */ /* 0x000fc60000410000 */
[----:B------:R-:W-:Y:S01]  /*7060*/  MUFU.EX2 R174, R174 ;  /* 0x000000ae00ae7308 */ /* 0x000fe20000000800 */
[-CC-:B------:R-:W-:Y:S01]  /*7070*/  FFMA.FTZ R181, R0, R5.reuse, -R37.reuse ;  /* 0x0000000500b57223 */ /* 0x180fe20000010825 */
[----:B------:R-:W-:Y:S01]  /*7080*/  FSEL R0, R12, RZ, P2 ;  /* 0x000000ff0c007208 */ /* 0x000fe20001000000 */
[-CC-:B------:R-:W-:Y:S01]  /*7090*/  FFMA.FTZ R50, R70, R5.reuse, -R37.reuse ;  /* 0x0000000546327223 */ /* 0x180fe20000010825 */
[-CC-:B------:R-:W-:Y:S01]  /*70a0*/  FFMA.FTZ R183, R66, R5.reuse, -R37.reuse ;  /* 0x0000000542b77223 */ /* 0x180fe20000010825 */
[-CC-:B------:R-:W-:Y:S01]  /*70b0*/  FFMA.FTZ R14, R14, R5.reuse, -R37.reuse ;  /* 0x000000050e0e7223 */ /* 0x180fe20000010825 */
[-C--:B------:R-:W-:Y:S01]  /*70c0*/  FFMA.FTZ R177, R74, R5.reuse, -R37 ;  /* 0x000000054ab17223 */ /* 0x080fe20000010825 */
[----:B------:R-:W-:Y:S01]  /*70d0*/  FADD.FTZ R0, -R0, R13 ;  /* 0x0000000d00007221 */ /* 0x000fe20000010100 */
[----:B------:R-:W0:Y:S01]  /*70e0*/  MUFU.EX2 R2, R2 ;  /* 0x0000000200027308 */ /* 0x000e220000000800 */
[-CC-:B------:R-:W-:Y:S01]  /*70f0*/  FFMA.FTZ R20, R20, R5.reuse, -R37.reuse ;  /* 0x0000000514147223 */ /* 0x180fe20000010825 */
[-CC-:B------:R-:W-:Y:S01]  /*7100*/  FFMA.FTZ R165, R32, R5.reuse, -R37.reuse ;  /* 0x0000000520a57223 */ /* 0x180fe20000010825 */
[-C--:B------:R-:W-:Y:S01]  /*7110*/  FMUL.FTZ R0, R0, R5.reuse ;  /* 0x0000000500007220 */ /* 0x080fe20000410000 */
[-CC-:B------:R-:W-:Y:S01]  /*7120*/  FFMA.FTZ R179, R76, R5.reuse, -R37.reuse ;  /* 0x000000054cb37223 */ /* 0x180fe20000010825 */
[----:B------:R-:W-:Y:S01]  /*7130*/  FFMA.FTZ R32, R34, R5, -R37 ;  /* 0x0000000522207223 */ /* 0x000fe20000010825 */
[----:B------:R-:W-:-:S02]  /*7140*/  IMAD.U32 R34, RZ, RZ, UR8 ;  /* 0x00000008ff227e24 */ /* 0x000fc4000f8e00ff */
        /* <DEDUP_REMOVED lines=10> */
[----:B0-----:R-:W-:Y:S01]  /*71f0*/  FFMA.FTZ R13, R2, R4, R35 ;  /* 0x00000004020d7223 */ /* 0x001fe20000010023 */
[-CC-:B------:R-:W-:Y:S01]  /*7200*/  FFMA.FTZ R54, R164, R5.reuse, -R37.reuse ;  /* 0x00000005a4367223 */ /* 0x180fe20000010825 */
[-CC-:B------:R-:W-:Y:S01]  /*7210*/  FFMA.FTZ R167, R166, R5.reuse, -R37.reuse ;  /* 0x00000005a6a77223 */ /* 0x180fe20000010825 */
[-C--:B------:R-:W-:Y:S01]  /*7220*/  FFMA.FTZ R161, R196, R5.reuse, -R37 ;  /* 0x00000005c4a17223 */ /* 0x080fe20000010825 */
[----:B------:R-:W-:Y:S01]  /*7230*/  FADD.FTZ R13, R180, R13 ;  /* 0x0000000db40d7221 */ /* 0x000fe20000010000 */
        /* <DEDUP_REMOVED lines=11> */
[----:B------:R-:W-:Y:S01]  /*72f0*/  FADD.FTZ R4, R176, R13 ;  /* 0x0000000db0047221 */ /* 0x000fe20000010000 */
[----:B-1----:R-:W-:Y:S01]  /*7300*/  FFMA.FTZ R3, R0, R3, R181 ;  /* 0x0000000300037223 */ /* 0x002fe200000100b5 */
[C---:B------:R-:W-:Y:S01]  /*7310*/  F2FP.BF16.F32.PACK_AB R176, R15.reuse, R176 ;  /* 0x000000b00fb0723e */ /* 0x040fe200000010ff */
[----:B------:R-:W-:Y:S01]  /*7320*/  FFMA.FTZ R208, R208, R5, -R37 ;  /* 0x00000005d0d07223 */ /* 0x000fe20000010825 */
[----:B------:R-:W-:Y:S01]  /*7330*/  FADD.FTZ R13, R15, R4 ;  /* 0x000000040f0d7221 */ /* 0x000fe20000010000 */
[----:B------:R-:W-:-:S02]  /*7340*/  PLOP3.LUT P2, PT, PT, PT, UP0, 0x80, 0x0 ;  /* 0x000000000000781c */ /* 0x000fc40003f4f008 */
[----:B------:R-:W1:Y:S01]  /*7350*/  MUFU.EX2 R14, R14 ;  /* 0x0000000e000e7308 */ /* 0x000e620000000800 */
[----:B------:R-:W-:Y:S01]  /*7360*/  FADD.FTZ R4, R178, R13 ;  /* 0x0000000db2047221 */ /* 0x000fe20000010000 */
[----:B------:R-:W-:Y:S02]  /*7370*/  F2FP.BF16.F32.PACK_AB R180, R180, R35 ;  /* 0x00000023b4b4723e */ /* 0x000fe400000010ff */
[----:B------:R-:W-:Y:S01]  /*7380*/  F2FP.BF16.F32.PACK_AB R182, R39, R182 ;  /* 0x000000b627b6723e */ /* 0x000fe200000010ff */
[----:B------:R-:W-:Y:S01]  /*7390*/  FADD.FTZ R13, R21, R4 ;  /* 0x00000004150d7221 */ /* 0x000fe20000010000 */
[----:B0-----:R-:W-:Y:S01]  /*73a0*/  FADD.FTZ R4, R50, R3 ;  /* 0x0000000332047221 */ /* 0x001fe20000010000 */
[----:B------:R-:W-:Y:S01]  /*73b0*/  @!P1 VIADD R3, R34, 0x34840 ;  /* 0x0003484022039836 */ /* 0x000fe20000000000 */
[----:B------:R-:W-:Y:S01]  /*73c0*/  MUFU.EX2 R177, R177 ;  /* 0x000000b100b17308 */ /* 0x000fe20000000800 */
[----:B------:R-:W-:Y:S01]  /*73d0*/  FADD.FTZ R56, R172, R13 ;  /* 0x0000000dac387221 */ /* 0x000fe20000010000 */
[----:B--2---:R-:W-:Y:S01]  /*73e0*/  FADD.FTZ R13, R183, R4 ;  /* 0x00000004b70d7221 */ /* 0x004fe20000010000 */
[----:B------:R-:W-:Y:S01]  /*73f0*/  FFMA.FTZ R34, R194, R5, -R37 ;  /* 0x00000005c2227223 */ /* 0x000fe20000010825 */
[----:B------:R-:W-:Y:S01]  /*7400*/  @!P1 PRMT R3, RZ, 0x654, R3 ;  /* 0x00000654ff039816 */ /* 0x000fe20000000003 */
[----:B------:R-:W-:-:S02]  /*7410*/  WARPGROUP.DEPBAR.LE gsb0, 0x0 ;  /* 0x00008000000079c5 */ /* 0x000fc40000010000 */
[----:B------:R-:W-:Y:S01]  /*7420*/  WARPGROUP.ARRIVE ;  /* 0x00000000000079c5 */ /* 0x000fe20000000000 */
[----:B------:R-:W0:Y:S01]  /*7430*/  MUFU.EX2 R27, R27 ;  /* 0x0000001b001b7308 */ /* 0x000e220000000800 */
[----:B------:R-:W-:Y:S01]  /*7440*/  FADD.FTZ R53, R25, R56 ;  /* 0x0000003819357221 */ /* 0x000fe20000010000 */
[----:B-1----:R-:W-:Y:S01]  /*7450*/  FADD.FTZ R4, R14, R13 ;  /* 0x0000000d0e047221 */ /* 0x002fe20000010000 */
[----:B------:R-:W-:Y:S02]  /*7460*/  F2FP.BF16.F32.PACK_AB R178, R21, R178 ;  /* 0x000000b215b2723e */ /* 0x000fe400000010ff */
[----:B------:R-:W-:Y:S01]  /*7470*/  HGMMA.64x128x16.F32.BF16 R88, R152, gdesc[UR12].tnspB, R88, gsb0 ;  /* 0x41e0000c98587df0 */ /* 0x000fe20008001858 */
[----:B------:R-:W-:Y:S01]  /*7480*/  FADD.FTZ R56, R174, R53 ;  /* 0x00000035ae387221 */ /* 0x000fe20000010000 */
[----:B------:R-:W-:Y:S01]  /*7490*/  IMAD.U32 R53, RZ, RZ, UR9 ;  /* 0x00000009ff357e24 */ /* 0x000fe2000f8e00ff */
[----:B------:R-:W-:Y:S01]  /*74a0*/  MUFU.EX2 R20, R20 ;  /* 0x0000001400147308 */ /* 0x000fe20000000800 */
[----:B------:R-:W-:-:S02]  /*74b0*/  F2FP.BF16.F32.PACK_AB R172, R25, R172 ;  /* 0x000000ac19ac723e */ /* 0x000fc400000010ff */
[----:B------:R-:W-:Y:S01]  /*74c0*/  @!P1 VIADD R53, R53, 0x34860 ;  /* 0x0003486035359836 */ /* 0x000fe20000000000 */
[----:B------:R-:W-:Y:S02]  /*74d0*/  F2FP.BF16.F32.PACK_AB R181, R50, R181 ;  /* 0x000000b532b5723e */ /* 0x000fe400000010ff */
[----:B------:R-:W-:Y:S02]  /*74e0*/  F2FP.BF16.F32.PACK_AB R183, R14, R183 ;  /* 0x000000b70eb7723e */ /* 0x000fe400000010ff */
[----:B------:R-:W1:Y:S01]  /*74f0*/  MUFU.EX2 R28, R28 ;  /* 0x0000001c001c7308 */ /* 0x000e620000000800 */
[C---:B0-----:R-:W-:Y:S01]  /*7500*/  FADD.FTZ R13, R27.reuse, R56 ;  /* 0x000000381b0d7221 */ /* 0x041fe20000010000 */
[----:B------:R-:W-:Y:S01]  /*7510*/  @!P1 PRMT R53, RZ, 0x654, R53 ;  /* 0x00000654ff359816 */ /* 0x000fe20000000035 */
[----:B------:R-:W-:Y:S01]  /*7520*/  FFMA.FTZ R56, R198, R5, -R37 ;  /* 0x00000005c6387223 */ /* 0x000fe20000010825 */
[----:B------:R-:W-:-:S04]  /*7530*/  F2FP.BF16.F32.PACK_AB R174, R27, R174 ;  /* 0x000000ae1bae723e */ /* 0x000fc800000010ff */
[----:B------:R-:W-:Y:S08]  /*7540*/  MUFU.EX2 R179, R179 ;  /* 0x000000b300b37308 */ /* 0x000ff00000000800 */
[----:B------:R-:W0:Y:S08]  /*7550*/  MUFU.EX2 R29, R29 ;  /* 0x0000001d001d7308 */ /* 0x000e300000000800 */
[----:B------:R-:W-:Y:S08]  /*7560*/  MUFU.EX2 R24, R24 ;  /* 0x0000001800187308 */ /* 0x000ff00000000800 */
[----:B------:R-:W2:Y:S08]  /*7570*/  MUFU.EX2 R170, R170 ;  /* 0x000000aa00aa7308 */ /* 0x000eb00000000800 */
[----:B------:R-:W-:Y:S08]  /*7580*/  MUFU.EX2 R173, R173 ;  /* 0x000000ad00ad7308 */ /* 0x000ff00000000800 */
[----:B------:R-:W3:Y:S08]  /*7590*/  MUFU.EX2 R31, R31 ;  /* 0x0000001f001f7308 */ /* 0x000ef00000000800 */
[----:B------:R-:W-:Y:S08]  /*75a0*/  MUFU.EX2 R26, R26 ;  /* 0x0000001a001a7308 */ /* 0x000ff00000000800 */
[----:B------:R-:W4:Y:S08]  /*75b0*/  MUFU.EX2 R33, R33 ;  /* 0x0000002100217308 */ /* 0x000f300000000800 */
[----:B------:R1:W-:Y:S08]  /*75c0*/  MUFU.EX2 R11, R58 ;  /* 0x0000003a000b7308 */ /* 0x0003f00000000800 */
[----:B------:R-:W-:Y:S01]  /*75d0*/  MUFU.EX2 R175, R175 ;  /* 0x000000af00af7308 */ /* 0x000fe20000000800 */
[----:B-1----:R-:W-:-:S04]  /*75e0*/  FADD.FTZ R58, R28, R13 ;  /* 0x0000000d1c3a7221 */ /* 0x002fc80000010000 */
[----:B0-----:R-:W-:-:S03]  /*75f0*/  FADD.FTZ R13, R29, R58 ;  /* 0x0000003a1d0d7221 */ /* 0x001fc60000010000 */
[----:B------:R-:W0:Y:S01]  /*7600*/  MUFU.EX2 R36, R36 ;  /* 0x0000002400247308 */ /* 0x000e220000000800 */
[----:B--2---:R-:W-:Y:S01]  /*7610*/  FADD.FTZ R58, R170, R13 ;  /* 0x0000000daa3a7221 */ /* 0x004fe20000010000 */
[----:B---3--:R-:W-:-:S03]  /*7620*/  F2FP.BF16.F32.PACK_AB R170, R31, R170 ;  /* 0x000000aa1faa723e */ /* 0x008fc600000010ff */
[----:B------:R-:W-:-:S03]  /*7630*/  FADD.FTZ R58, R31, R58 ;  /* 0x0000003a1f3a7221 */ /* 0x000fc60000010000 */
[----:B------:R-:W-:Y:S01]  /*7640*/  MUFU.EX2 R52, R52 ;  /* 0x0000003400347308 */ /* 0x000fe20000000800 */
[----:B----4-:R-:W-:-:S07]  /*7650*/  FADD.FTZ R13, R33, R58 ;  /* 0x0000003a210d7221 */ /* 0x010fce0000010000 */
[----:B------:R-:W1:Y:S01]  /*7660*/  MUFU.EX2 R38, R38 ;  /* 0x0000002600267308 */ /* 0x000e620000000800 */
[C---:B0-----:R-:W-:Y:S01]  /*7670*/  FADD.FTZ R13, R36.reuse, R13 ;  /* 0x0000000d240d7221 */ /* 0x041fe20000010000 */
[----:B------:R-:W-:-:S06]  /*7680*/  F2FP.BF16.F32.PACK_AB R164, R36, R33 ;  /* 0x0000002124a4723e */ /* 0x000fcc00000010ff */
[----:B------:R-:W-:Y:S08]  /*7690*/  MUFU.EX2 R169, R169 ;  /* 0x000000a900a97308 */ /* 0x000ff00000000800 */
[----:B------:R-:W0:Y:S01]  /*76a0*/  MUFU.EX2 R41, R41 ;  /* 0x0000002900297308 */ /* 0x000e220000000800 */
[----:B-1----:R-:W-:-:S07]  /*76b0*/  FADD.FTZ R58, R38, R13 ;  /* 0x0000000d263a7221 */ /* 0x002fce0000010000 */
[----:B------:R-:W-:Y:S01]  /*76c0*/  MUFU.EX2 R30, R30 ;  /* 0x0000001e001e7308 */ /* 0x000fe20000000800 */
[----:B------:R-:W-:Y:S02]  /*76d0*/  WARPGROUP.DEPBAR.LE gsb0, 0x0 ;  /* 0x00008000000079c5 */ /* 0x000fe40000010000 */
[----:B------:R1:W-:Y:S05]  /*76e0*/  @!P1 SYNCS.ARRIVE.TRANS64.RED.A1T0 RZ, [R3+URZ], RZ ;  /* 0x000000ff03ff99a7 */ /* 0x0003ea000810043f */
[----:B------:R-:W2:Y:S01]  /*76f0*/  MUFU.EX2 R40, R40 ;  /* 0x0000002800287308 */ /* 0x000ea20000000800 */
[C---:B0-----:R-:W-:Y:S01]  /*7700*/  FADD.FTZ R13, R41.reuse, R58 ;  /* 0x0000003a290d7221 */ /* 0x041fe20000010000 */
[----:B------:R-:W-:Y:S01]  /*7710*/  F2FP.BF16.F32.PACK_AB R166, R41, R38 ;  /* 0x0000002629a6723e */ /* 0x000fe200000010ff */
[----:B-1----:R-:W-:Y:S01]  /*7720*/  FADD.FTZ R3, R177, R4 ;  /* 0x00000004b1037221 */ /* 0x002fe20000010000 */
[----:B------:R0:W-:Y:S01]  /*7730*/  @!P1 SYNCS.ARRIVE.TRANS64.RED.A1T0 RZ, [R53+URZ], RZ ;  /* 0x000000ff35ff99a7 */ /* 0x0001e2000810043f */
[----:B------:R-:W-:-:S03]  /*7740*/  F2FP.BF16.F32.PACK_AB R177, R20, R177 ;  /* 0x000000b114b1723e */ /* 0x000fc600000010ff */
[----:B------:R-:W-:Y:S01]  /*7750*/  MUFU.EX2 R171, R171 ;  /* 0x000000ab00ab7308 */ /* 0x000fe20000000800 */
[----:B------:R-:W-:-:S04]  /*7760*/  FADD.FTZ R4, R20, R3 ;  /* 0x0000000314047221 */ /* 0x000fc80000010000 */
[----:B------:R-:W-:Y:S01]  /*7770*/  FADD.FTZ R3, R179, R4 ;  /* 0x00000004b3037221 */ /* 0x000fe20000010000 */
[C---:B------:R-:W-:Y:S02]  /*7780*/  F2FP.BF16.F32.PACK_AB R179, R24.reuse, R179 ;  /* 0x000000b318b3723e */ /* 0x040fe400000010ff */
[----:B------:R-:W0:Y:S01]  /*7790*/  MUFU.EX2 R43, R43 ;  /* 0x0000002b002b7308 */ /* 0x000e220000000800 */
[----:B------:R-:W-:Y:S01]  /*77a0*/  FADD.FTZ R4, R24, R3 ;  /* 0x0000000318047221 */ /* 0x000fe20000010000 */
[----:B--2---:R-:W-:-:S03]  /*77b0*/  FADD.FTZ R58, R40, R13 ;  /* 0x0000000d283a7221 */ /* 0x004fc60000010000 */
[----:B------:R-:W-:Y:S01]  /*77c0*/  FADD.FTZ R3, R173, R4 ;  /* 0x00000004ad037221 */ /* 0x000fe20000010000 */
[C---:B------:R-:W-:Y:S02]  /*77d0*/  F2FP.BF16.F32.PACK_AB R173, R26.reuse, R173 ;  /* 0x000000ad1aad723e */ /* 0x040fe400000010ff */
[----:B------:R-:W1:Y:S01]  /*77e0*/  MUFU.EX2 R54, R54 ;  /* 0x0000003600367308 */ /* 0x000e620000000800 */
[----:B------:R-:W-:-:S04]  /*77f0*/  FADD.FTZ R4, R26, R3 ;  /* 0x000000031a047221 */ /* 0x000fc80000010000 */
[----:B------:R-:W-:Y:S01]  /*7800*/  FADD.FTZ R3, R175, R4 ;  /* 0x00000004af037221 */ /* 0x000fe20000010000 */
[C---:B------:R-:W-:Y:S02]  /*7810*/  F2FP.BF16.F32.PACK_AB R175, R52.reuse, R175 ;  /* 0x000000af34af723e */ /* 0x040fe400000010ff */
[----:B------:R-:W2:Y:S01]  /*7820*/  MUFU.EX2 R162, R162 ;  /* 0x000000a200a27308 */ /* 0x000ea20000000800 */
[----:B------:R-:W-:Y:S01]  /*7830*/  FADD.FTZ R4, R52, R3 ;  /* 0x0000000334047221 */ /* 0x000fe20000010000 */
[----:B0-----:R-:W-:-:S03]  /*7840*/  FADD.FTZ R53, R43, R58 ;  /* 0x0000003a2b357221 */ /* 0x001fc60000010000 */
[----:B------:R-:W-:Y:S01]  /*7850*/  FADD.FTZ R3, R169, R4 ;  /* 0x00000004a9037221 */ /* 0x000fe20000010000 */
[C---:B------:R-:W-:Y:S02]  /*7860*/  F2FP.BF16.F32.PACK_AB R169, R30.reuse, R169 ;  /* 0x000000a91ea9723e */ /* 0x040fe400000010ff */
[----:B------:R-:W0:Y:S01]  /*7870*/  MUFU.EX2 R165, R165 ;  /* 0x000000a500a57308 */ /* 0x000e220000000800 */
[----:B------:R-:W-:Y:S01]  /*7880*/  FADD.FTZ R4, R30, R3 ;  /* 0x000000031e047221 */ /* 0x000fe20000010000 */
[-CC-:B------:R-:W-:Y:S01]  /*7890*/  FFMA.FTZ R3, R160, R5.reuse, -R37.reuse ;  /* 0x00000005a0037223 */ /* 0x180fe20000010825 */
[----:B------:R-:W-:Y:S01]  /*78a0*/  FFMA.FTZ R37, R210, R5, -R37 ;  /* 0x00000005d2257223 */ /* 0x000fe20000010825 */
[----:B------:R-:W-:Y:S01]  /*78b0*/  F2FP.BF16.F32.PACK_AB R160, R43, R40 ;  /* 0x000000282ba0723e */ /* 0x000fe200000010ff */
[----:B------:R-:W-:Y:S01]  /*78c0*/  FADD.FTZ R13, R171, R4 ;  /* 0x00000004ab0d7221 */ /* 0x000fe20000010000 */
[C---:B-1----:R-:W-:Y:S02]  /*78d0*/  F2FP.BF16.F32.PACK_AB R171, R54.reuse, R171 ;  /* 0x000000ab36ab723e */ /* 0x042fe400000010ff */
[----:B------:R-:W1:Y:S01]  /*78e0*/  MUFU.EX2 R45, R45 ;  /* 0x0000002d002d7308 */ /* 0x000e620000000800 */
[----:B------:R-:W-:Y:S01]  /*78f0*/  FADD.FTZ R4, R54, R13 ;  /* 0x0000000d36047221 */ /* 0x000fe20000010000 */
[----:B--2---:R-:W-:-:S06]  /*7900*/  FADD.FTZ R58, R162, R53 ;  /* 0x00000035a23a7221 */ /* 0x004fcc0000010000 */
        /* <DEDUP_REMOVED lines=12> */
[----:B------:R-:W-:Y:S01]  /*79d0*/  MUFU.EX2 R44, R44 ;  /* 0x0000002c002c7308 */ /* 0x000fe20000000800 */
[C---:B--2---:R-:W-:Y:S01]  /*79e0*/  FADD.FTZ R15, R47.reuse, R58 ;  /* 0x0000003a2f0f7221 */ /* 0x044fe20000010000 */
[----:B------:R-:W-:-:S06]  /*79f0*/  F2FP.BF16.F32.PACK_AB R156, R47, R42 ;  /* 0x0000002a2f9c723e */ /* 0x000fcc00000010ff */
[----:B------:R-:W1:Y:S01]  /*7a00*/  MUFU.EX2 R161, R161 ;  /* 0x000000a100a17308 */ /* 0x000e620000000800 */
[C---:B0-----:R-:W-:Y:S01]  /*7a10*/  FADD.FTZ R4, R34.reuse, R13 ;  /* 0x0000000d22047221 */ /* 0x041fe20000010000 */
[----:B------:R-:W-:-:S06]  /*7a20*/  F2FP.BF16.F32.PACK_AB R167, R34, R167 ;  /* 0x000000a722a7723e */ /* 0x000fcc00000010ff */
[----:B------:R-:W0:Y:S08]  /*7a30*/  MUFU.EX2 R49, R49 ;  /* 0x0000003100317308 */ /* 0x000e300000000800 */
[----:B------:R-:W2:Y:S01]  /*7a40*/  MUFU.EX2 R56, R56 ;  /* 0x0000003800387308 */ /* 0x000ea20000000800 */
[----:B-1----:R-:W-:-:S07]  /*7a50*/  FADD.FTZ R13, R161, R4 ;  /* 0x00000004a10d7221 */ /* 0x002fce0000010000 */
[----:B------:R-:W-:Y:S01]  /*7a60*/  MUFU.EX2 R46, R46 ;  /* 0x0000002e002e7308 */ /* 0x000fe20000000800 */
[----:B0-----:R-:W-:-:S07]  /*7a70*/  F2FP.BF16.F32.PACK_AB R158, R49, R44 ;  /* 0x0000002c319e723e */ /* 0x001fce00000010ff */
[----:B------:R-:W0:Y:S01]  /*7a80*/  MUFU.EX2 R163, R163 ;  /* 0x000000a300a37308 */ /* 0x000e220000000800 */
[C---:B--2---:R-:W-:Y:S01]  /*7a90*/  FADD.FTZ R4, R56.reuse, R13 ;  /* 0x0000000d38047221 */ /* 0x044fe20000010000 */
[----:B------:R-:W-:-:S06]  /*7aa0*/  F2FP.BF16.F32.PACK_AB R161, R56, R161 ;  /* 0x000000a138a1723e */ /* 0x000fcc00000010ff */
[----:B------:R-:W1:Y:S08]  /*7ab0*/  MUFU.EX2 R51, R51 ;  /* 0x0000003300337308 */ /* 0x000e700000000800 */
[----:B------:R2:W3:Y:S01]  /*7ac0*/  MUFU.EX2 R55, R168 ;  /* 0x000000a800377308 */ /* 0x0004e20000000800 */
[----:B0-----:R-:W-:-:S07]  /*7ad0*/  FADD.FTZ R4, R163, R4 ;  /* 0x00000004a3047221 */ /* 0x001fce0000010000 */
[----:B------:R-:W0:Y:S01]  /*7ae0*/  MUFU.EX2 R48, R48 ;  /* 0x0000003000307308 */ /* 0x000e220000000800 */
[----:B--2---:R-:W-:Y:S01]  /*7af0*/  F2FP.BF16.F32.PACK_AB R168, R29, R28 ;  /* 0x0000001c1da8723e */ /* 0x004fe200000010ff */
[----:B------:R-:W-:Y:S01]  /*7b00*/  FADD.FTZ R28, R44, R15 ;  /* 0x0000000f2c1c7221 */ /* 0x000fe20000010000 */
[----:B-1----:R-:W-:-:S03]  /*7b10*/  F2FP.BF16.F32.PACK_AB R152, R51, R46 ;  /* 0x0000002e3398723e */ /* 0x002fc600000010ff */
[----:B------:R-:W-:Y:S02]  /*7b20*/  FADD.FTZ R15, R49, R28 ;  /* 0x0000001c310f7221 */ /* 0x000fe40000010000 */
[----:B------:R-:W1:Y:S01]  /*7b30*/  MUFU.EX2 R157, R202 ;  /* 0x000000ca009d7308 */ /* 0x000e620000000800 */
[C---:B---3--:R-:W-:Y:S01]  /*7b40*/  FADD.FTZ R4, R55.reuse, R4 ;  /* 0x0000000437047221 */ /* 0x048fe20000010000 */
[----:B------:R-:W-:Y:S01]  /*7b50*/  FADD.FTZ R28, R46, R15 ;  /* 0x0000000f2e1c7221 */ /* 0x000fe20000010000 */
[----:B------:R-:W-:-:S03]  /*7b60*/  F2FP.BF16.F32.PACK_AB R163, R55, R163 ;  /* 0x000000a337a3723e */ /* 0x000fc600000010ff */
[----:B------:R-:W-:Y:S02]  /*7b70*/  FADD.FTZ R13, R51, R28 ;  /* 0x0000001c330d7221 */ /* 0x000fe40000010000 */
[----:B------:R-:W2:Y:S01]  /*7b80*/  MUFU.EX2 R72, R72 ;  /* 0x0000004800487308 */ /* 0x000ea20000000800 */
[----:B0-----:R-:W-:Y:S01]  /*7b90*/  F2FP.BF16.F32.PACK_AB R154, R11, R48 ;  /* 0x000000300b9a723e */ /* 0x001fe200000010ff */
[----:B------:R-:W-:-:S06]  /*7ba0*/  FADD.FTZ R28, R48, R13 ;  /* 0x0000000d301c7221 */ /* 0x000fcc0000010000 */
[----:B------:R-:W0:Y:S01]  /*7bb0*/  MUFU.EX2 R204, R204 ;  /* 0x000000cc00cc7308 */ /* 0x000e220000000800 */
[----:B-1----:R-:W-:Y:S01]  /*7bc0*/  FADD.FTZ R13, R157, R4 ;  /* 0x000000049d0d7221 */ /* 0x002fe20000010000 */
[----:B------:R-:W-:Y:S01]  /*7bd0*/  FADD.FTZ R4, R11, R28 ;  /* 0x0000001c0b047221 */ /* 0x000fe20000010000 */
[----:B------:R-:W-:-:S05]  /*7be0*/  IMAD.MOV.U32 R11, RZ, RZ, R10 ;  /* 0x000000ffff0b7224 */ /* 0x000fca00078e000a */
        /* <DEDUP_REMOVED lines=12> */
[----:B------:R-:W-:-:S03]  /*7cb0*/  F2FP.BF16.F32.PACK_AB R153, R153, R206 ;  /* 0x000000ce9999723e */ /* 0x000fc600000010ff */
[----:B-1----:R-:W-:-:S04]  /*7cc0*/  FADD.FTZ R13, R28, R13 ;  /* 0x0000000d1c0d7221 */ /* 0x002fc80000010000 */
[C---:B--2---:R-:W-:Y:S01]  /*7cd0*/  FADD.FTZ R3, R37.reuse, R13 ;  /* 0x0000000d25037221 */ /* 0x044fe20000010000 */
[----:B------:R-:W-:Y:S02]  /*7ce0*/  F2FP.BF16.F32.PACK_AB R155, R37, R28 ;  /* 0x0000001c259b723e */ /* 0x000fe400000010ff */
[----:B------:R-:W-:Y:S01]  /*7cf0*/  MOV R13, R12 ;  /* 0x0000000c000d7202 */ /* 0x000fe20000000f00 */
[----:B------:R-:W-:Y:S06]  /*7d00*/  @P2 BRA `(.L_x_2020) ;  /* 0xffffffcc00782947 */ /* 0x000fec000383ffff */
.L_x_2011:
[----:B------:R-:W-:-:S13]  /*7d10*/  ISETP.LE.AND P2, PT, RZ, UR4, PT ;  /* 0x00000004ff007c0c */ /* 0x000fda000bf43270 */
[----:B------:R-:W-:Y:S05]  /*7d20*/  @!P2 BRA `(.L_x_2021) ;  /* 0x00000028006ca947 */ /* 0x000fea0003800000 */
[----:B------:R-:W-:Y:S01]  /*7d30*/  IMAD.MOV.U32 R11, RZ, RZ, R12 ;  /* 0x000000ffff0b7224 */ /* 0x000fe200078e000c */
[----:B------:R-:W-:Y:S01]  /*7d40*/  UMOV UR5, UR37 ;  /* 0x0000002500057c82 */ /* 0x000fe20008000000 */
[----:B------:R-:W-:Y:S01]  /*7d50*/  IMAD.MOV.U32 R13, RZ, RZ, R10 ;  /* 0x000000ffff0d7224 */ /* 0x000fe200078e000a */
[----:B------:R-:W-:Y:S01]  /*7d60*/  UMOV UR6, UR36 ;  /* 0x0000002400067c82 */ /* 0x000fe20008000000 */
[----:B------:R-:W-:-:S05]  /*7d70*/  ULDC UR7, c[0x0][0x9d8] ;  /* 0x0002760000077ab9 */ /* 0x000fca0000000800 */
.L_x_2030:
[----:B------:R-:W-:-:S04]  /*7d80*/  UIADD3 UR9, UR6, 0x1, URZ ;  /* 0x0000000106097890 */ /* 0x000fc8000fffe03f */
[----:B------:R-:W-:-:S04]  /*7d90*/  UISETP.NE.AND UP0, UPT, UR9, 0x2, UPT ;  /* 0x000000020900788c */ /* 0x000fc8000bf05270 */
[----:B------:R-:W-:Y:S02]  /*7da0*/  USEL UR9, UR9, URZ, UP0 ;  /* 0x0000003f09097287 */ /* 0x000fe40008000000 */
[----:B------:R-:W-:-:S04]  /*7db0*/  USEL UR37, URZ, 0x1, UP0 ;  /* 0x000000013f257887 */ /* 0x000fc80008000000 */
[----:B------:R-:W-:Y:S01]  /*7dc0*/  ULOP3.LUT UR37, UR5, UR37, URZ, 0x3c, !UPT ;  /* 0x0000002505257292 */ /* 0x000fe2000f8e3c3f */
[----:B------:R-:W-:Y:S01]  /*7dd0*/  UMOV UR36, UR9 ;  /* 0x0000000900247c82 */ /* 0x000fe20008000000 */
[----:B------:R-:W-:Y:S10]  /*7de0*/  @!P0 BRA `(.L_x_2022) ;  /* 0x0000000000048947 */ /* 0x000ff40003800000 */
[----:B------:R-:W-:Y:S01]  /*7df0*/  BPT.TRAP 0x1 ;  /* 0x000000040000795c */ /* 0x000fe20000300000 */
.L_x_2022:
[----:B------:R-:W-:Y:S01]  /*7e00*/  ULEA UR8, UR36, UR38, 0x3 ;  /* 0x0000002624087291 */ /* 0x000fe2000f8e183f */
[----:B------:R-:W-:-:S05]  /*7e10*/  IMAD.U32 R5, RZ, RZ, UR37 ;  /* 0x00000025ff057e24 */ /* 0x000fca000f8e00ff */
[----:B------:R-:W-:-:S04]  /*7e20*/  SHF.L.U32 R5, R5, 0x1f, RZ ;  /* 0x0000001f05057819 */ /* 0x000fc800000006ff */
[----:B------:R0:W1:Y:S01]  /*7e30*/  SYNCS.PHASECHK.TRANS64.TRYWAIT P2, [UR8+0x34830], R5 ;  /* 0x03483005ff0075a7 */ /* 0x0000620008040148 */
[----:B------:R-:W-:Y:S05]  /*7e40*/  @!P0 BRA `(.L_x_2023) ;  /* 0x0000000000048947 */ /* 0x000fea0003800000 */
[----:B------:R-:W-:Y:S01]  /*7e50*/  BPT.TRAP 0x1 ;  /* 0x000000040000795c */ /* 0x000fe20000300000 */
.L_x_2023:
[----:B-1----:R-:W-:Y:S05]  /*7e60*/  @P2 BRA `(.L_x_2024) ;  /* 0x0000000000082947 */ /* 0x002fea0003800000 */
[----:B------:R-:W1:Y:S02]  /*7e70*/  SYNCS.PHASECHK.TRANS64.TRYWAIT P2, [UR8+0x34830], R5 ;  /* 0x03483005ff0075a7 */ /* 0x000e640008040148 */
[----:B-1----:R-:W-:Y:S05]  /*7e80*/  @!P2 BRA `(.L_x_2025) ;  /* 0x000000ac0010a947 */ /* 0x002fea0003800000 */
.L_x_2024:
        /* <DEDUP_REMOVED lines=141> */
.L_x_2026:
[----:B------:R-:W-:Y:S01]  /*8760*/  ULEA UR8, UR6, UR38, 0x3 ;  /* 0x0000002606087291 */ /* 0x000fe2000f8e183f */
[----:B------:R-:W-:-:S05]  /*8770*/  IMAD.U32 R0, RZ, RZ, UR5 ;  /* 0x00000005ff007e24 */ /* 0x000fca000f8e00ff */
[----:B------:R-:W-:-:S04]  /*8780*/  SHF.L.U32 R0, R0, 0x1f, RZ ;  /* 0x0000001f00007819 */ /* 0x000fc800000006ff */
[----:B------:R2:W3:Y:S01]  /*8790*/  SYNCS.PHASECHK.TRANS64.TRYWAIT P2, [UR8+0x34850], R0 ;  /* 0x03485000ff0075a7 */ /* 0x0004e20008040148 */
[----:B------:R-:W-:Y:S05]  /*87a0*/  @!P0 BRA `(.L_x_2027) ;  /* 0x0000000000048947 */ /* 0x000fea0003800000 */
[----:B------:R-:W-:Y:S01]  /*87b0*/  BPT.TRAP 0x1 ;  /* 0x000000040000795c */ /* 0x000fe20000300000 */
.L_x_2027:
[----:B---3--:R-:W-:Y:S05]  /*87c0*/  @P2 BRA `(.L_x_2028) ;  /* 0x0000000000082947 */ /* 0x008fea0003800000 */
[----:B------:R-:W3:Y:S02]  /*87d0*/  SYNCS.PHASECHK.TRANS64.TRYWAIT P2, [UR8+0x34850], R0 ;  /* 0x03485000ff0075a7 */ /* 0x000ee40008040148 */
[----:B---3--:R-:W-:Y:S05]  /*87e0*/  @!P2 BRA `(.L_x_2029) ;  /* 0x000000a000d0a947 */ /* 0x008fea0003800000 */
.L_x_2028:
[----:B------:R-:W-:Y:S01]  /*87f0*/  UIADD3 UR5, UR38, 0x400, URZ ;  /* 0x0000040026057890 */ /* 0x000fe2000fffe03f */
[----:B------:R-:W-:Y:S01]  /*8800*/  WARPGROUP.ARRIVE ;  /* 0x00000000000079c5 */ /* 0x000fe20000000000 */
[----:B------:R-:W-:Y:S01]  /*8810*/  UMOV UR15, 0x40000040 ;  /* 0x40000040000f7882 */ /* 0x000fe20000000000 */
[----:B0-2---:R-:W-:Y:S01]  /*8820*/  FMUL.FTZ R0, R24, UR7 ;  /* 0x0000000718007c20 */ /* 0x005fe20008410000 */
[----:B------:R-:W-:Y:S01]  /*8830*/  USHF.R.U32.HI UR5, URZ, 0x4, UR5 ;  /* 0x000000043f057899 */ /* 0x000fe20008011605 */
[----:B------:R-:W-:Y:S01]  /*8840*/  FMUL.FTZ R12, R25, UR7 ;  /* 0x00000007190c7c20 */ /* 0x000fe20008410000 */
[----:B------:R-:W-:Y:S01]  /*8850*/  FMUL.FTZ R24, R28, UR7 ;  /* 0x000000071c187c20 */ /* 0x000fe20008410000 */
[----:B------:R-:W-:Y:S01]  /*8860*/  FMUL.FTZ R32, R32, UR7 ;  /* 0x0000000720207c20 */ /* 0x000fe20008410000 */
[----:B------:R-:W-:Y:S01]  /*8870*/  ULOP3.LUT UR5, UR5, 0x3fff, URZ, 0xc0, !UPT ;  /* 0x00003fff05057892 */ /* 0x000fe2000f8ec03f */
[----:B------:R-:W1:Y:S01]  /*8880*/  MUFU.TANH R0, R0 ;  /* 0x0000000000007308 */ /* 0x000e620000002400 */
        /* <DEDUP_REMOVED lines=17> */
[----:B------:R-:W2:Y:S01]  /*89a0*/  MUFU.TANH R24, R24 ;  /* 0x0000001800187308 */ /* 0x000ea20000002400 */
[----:B------:R-:W-:Y:S01]  /*89b0*/  UMOV UR15, 0x40000040 ;  /* 0x40000040000f7882 */ /* 0x000fe20000000000 */
[----:B-1----:R-:W-:Y:S01]  /*89c0*/  FMNMX.FTZ R5, R0, R13, !PT ;  /* 0x0000000d00057209 */ /* 0x002fe20007810000 */
[----:B------:R-:W-:Y:S01]  /*89d0*/  FMUL.FTZ R20, R27, UR7 ;  /* 0x000000071b147c20 */ /* 0x000fe20008410000 */
[----:B------:R-:W-:Y:S01]  /*89e0*/  FMUL.FTZ R214, R60, UR7 ;  /* 0x000000073cd67c20 */ /* 0x000fe20008410000 */
[----:B------:R-:W-:Y:S01]  /*89f0*/  FMUL.FTZ R26, R30, UR7 ;  /* 0x000000071e1a7c20 */ /* 0x000fe20008410000 */
[----:B------:R-:W-:Y:S01]  /*8a00*/  FMUL.FTZ R216, R61, UR7 ;  /* 0x000000073dd87c20 */ /* 0x000fe20008410000 */
[----:B0-----:R-:W-:Y:S01]  /*8a10*/  FMNMX.FTZ R5, R12, R5, !PT ;  /* 0x000000050c057209 */ /* 0x001fe20007810000 */
        /* <DEDUP_REMOVED lines=41> */
[----:B------:R-:W-:Y:S01]  /*8cb0*/  ISETP.LT.AND P2, PT, RZ, UR4, PT ;  /* 0x00000004ff007c0c */ /* 0x000fe2000bf41270 */
[----:B------:R-:W-:-:S06]  /*8cc0*/  UIADD3 UR6, UR4, -0x1, URZ ;  /* 0xffffffff04067890 */ /* 0x000fcc000fffe03f */
[----:B------:R-:W-:Y:S01]  /*8cd0*/  MUFU.TANH R202, R202 ;  /* 0x000000ca00ca7308 */ /* 0x000fe20000002400 */
[----:B------:R-:W-:Y:S01]  /*8ce0*/  UMOV UR4, UR6 ;  /* 0x0000000600047c82 */ /* 0x000fe20008000000 */
[----:B------:R-:W-:-:S06]  /*8cf0*/  UMOV UR6, UR36 ;  /* 0x0000002400067c82 */ /* 0x000fcc0008000000 */
[----:B------:R-:W-:Y:S08]  /*8d00*/  MUFU.TANH R206, R206 ;  /* 0x000000ce00ce7308 */ /* 0x000ff00000002400 */
[----:B------:R-:W-:Y:S08]  /*8d10*/  MUFU.TANH R208, R208 ;  /* 0x000000d000d07308 */ /* 0x000ff00000002400 */
[----:B------:R-:W-:Y:S08]  /*8d20*/  MUFU.TANH R210, R210 ;  /* 0x000000d200d27308 */ /* 0x000ff00000002400 */
[----:B------:R-:W0:Y:S08]  /*8d30*/  MUFU.TANH R14, R14 ;  /* 0x0000000e000e7308 */ /* 0x000e300000002400 */
[----:B------:R-:W-:Y:S08]  /*8d40*/  MUFU.TANH R212, R212 ;  /* 0x000000d400d47308 */ /* 0x000ff00000002400 */
[----:B------:R-:W1:Y:S01]  /*8d50*/  MUFU.TANH R20, R20 ;  /* 0x0000001400147308 */ /* 0x000e620000002400 */
[----:B0-----:R-:W-:-:S07]  /*8d60*/  FMNMX.FTZ R25, R14, R11, !PT ;  /* 0x0000000b0e197209 */ /* 0x001fce0007810000 */
[----:B------:R-:W-:Y:S08]  /*8d70*/  MUFU.TANH R214, R214 ;  /* 0x000000d600d67308 */ /* 0x000ff00000002400 */
[----:B------:R-:W0:Y:S01]  /*8d80*/  MUFU.TANH R26, R26 ;  /* 0x0000001a001a7308 */ /* 0x000e220000002400 */
[----:B-1----:R-:W-:-:S07]  /*8d90*/  FMNMX.FTZ R25, R20, R25, !PT ;  /* 0x0000001914197209 */ /* 0x002fce0007810000 */
[----:B------:R-:W-:Y:S08]  /*8da0*/  MUFU.TANH R216, R216 ;  /* 0x000000d800d87308 */ /* 0x000ff00000002400 */
[----:B------:R-:W1:Y:S01]  /*8db0*/  MUFU.TANH R28, R28 ;  /* 0x0000001c001c7308 */ /* 0x000e620000002400 */
[----:B0-----:R-:W-:Y:S01]  /*8dc0*/  FMNMX.FTZ R25, R26, R25, !PT ;  /* 0x000000191a197209 */ /* 0x001fe20007810000 */
[----:B------:R-:W-:-:S02]  /*8dd0*/  WARPGROUP.DEPBAR.LE gsb0, 0x0 ;  /* 0x00008000000079c5 */ /* 0x000fc40000010000 */
[----:B------:R-:W-:Y:S01]  /*8de0*/  WARPGROUP.ARRIVE ;  /* 0x00000000000079c5 */ /* 0x000fe20000000000 */
[----:B------:R-:W-:Y:S01]  /*8df0*/  FMUL.FTZ R180, R29, UR7 ;  /* 0x000000071db47c20 */ /* 0x000fe20008410000 */
[----:B------:R-:W-:Y:S02]  /*8e00*/  FMUL.FTZ R182, R33, UR7 ;  /* 0x0000000721b67c20 */ /* 0x000fe40008410000 */
[----:B------:R-:W-:Y:S02]  /*8e10*/  MUFU.TANH R218, R218 ;  /* 0x000000da00da7308 */ /* 0x000fe40000002400 */
[----:B------:R-:W-:Y:S01]  /*8e20*/  HGMMA.64x128x16.F32.BF16 R88, R176, gdesc[UR12].tnspB, R88, gsb0 ;  /* 0x41e0000cb0587df0 */ /* 0x000fe20008001858 */
[----:B------:R-:W-:Y:S01]  /*8e30*/  UIADD3 UR14, UR5, 0x100, URZ ;  /* 0x00000100050e7890 */ /* 0x000fe2000fffe03f */
[----:B------:R-:W-:-:S04]  /*8e40*/  UMOV UR15, 0x40000040 ;  /* 0x40000040000f7882 */ /* 0x000fc80000000000 */
[----:B------:R-:W0:Y:S01]  /*8e50*/  MUFU.TANH R180, R180 ;  /* 0x000000b400b47308 */ /* 0x000e220000002400 */
[----:B-1----:R-:W-:-:S07]  /*8e60*/  FMNMX.FTZ R25, R28, R25, !PT ;  /* 0x000000191c197209 */ /* 0x002fce0007810000 */
[----:B------:R-:W1:Y:S08]  /*8e70*/  MUFU.TANH R182, R182 ;  /* 0x000000b600b67308 */ /* 0x000e700000002400 */
[----:B------:R-:W2:Y:S01]  /*8e80*/  MUFU.TANH R30, R30 ;  /* 0x0000001e001e7308 */ /* 0x000ea20000002400 */
[----:B0-----:R-:W-:-:S04]  /*8e90*/  FMNMX.FTZ R5, R180, R5, !PT ;  /* 0x00000005b4057209 */ /* 0x001fc80007810000 */
[----:B------:R-:W-:-:S03]  /*8ea0*/  FMNMX.FTZ R5, R32, R5, !PT ;  /* 0x0000000520057209 */ /* 0x000fc60007810000 */
[----:B------:R-:W0:Y:S01]  /*8eb0*/  MUFU.TANH R34, R34 ;  /* 0x0000002200227308 */ /* 0x000e220000002400 */
[----:B-1----:R-:W-:-:S04]  /*8ec0*/  FMNMX.FTZ R5, R182, R5, !PT ;  /* 0x00000005b6057209 */ /* 0x002fc80007810000 */
[----:B------:R-:W-:-:S03]  /*8ed0*/  FMNMX.FTZ R5, R194, R5, !PT ;  /* 0x00000005c2057209 */ /* 0x000fc60007810000 */
[----:B------:R-:W1:Y:S01]  /*8ee0*/  MUFU.TANH R36, R36 ;  /* 0x0000002400247308 */ /* 0x000e620000002400 */
[----:B------:R-:W-:Y:S02]  /*8ef0*/  FMNMX.FTZ R5, R196, R5, !PT ;  /* 0x00000005c4057209 */ /* 0x000fe40007810000 */
[----:B--2---:R-:W-:Y:S02]  /*8f00*/  FMNMX.FTZ R27, R30, R25, !PT ;  /* 0x000000191e1b7209 */ /* 0x004fe40007810000 */
[----:B------:R-:W-:-:S03]  /*8f10*/  FMNMX.FTZ R5, R198, R5, !PT ;  /* 0x00000005c6057209 */ /* 0x000fc60007810000 */
[----:B------:R-:W-:Y:S01]  /*8f20*/  MUFU.TANH R220, R220 ;  /* 0x000000dc00dc7308 */ /* 0x000fe20000002400 */
[----:B------:R-:W-:Y:S02]  /*8f30*/  FMNMX.FTZ R5, R200, R5, !PT ;  /* 0x00000005c8057209 */ /* 0x000fe40007810000 */
[----:B0-----:R-:W-:Y:S02]  /*8f40*/  FMNMX.FTZ R27, R34, R27, !PT ;  /* 0x0000001b221b7209 */ /* 0x001fe40007810000 */
[----:B------:R-:W-:-:S03]  /*8f50*/  FMNMX.FTZ R5, R204, R5, !PT ;  /* 0x00000005cc057209 */ /* 0x000fc60007810000 */
[----:B------:R-:W0:Y:S01]  /*8f60*/  MUFU.TANH R38, R38 ;  /* 0x0000002600267308 */ /* 0x000e220000002400 */
[----:B------:R-:W-:Y:S02]  /*8f70*/  FMNMX.FTZ R5, R202, R5, !PT ;  /* 0x00000005ca057209 */ /* 0x000fe40007810000 */
[----:B-1----:R-:W-:-:S05]  /*8f80*/  FMNMX.FTZ R27, R36, R27, !PT ;  /* 0x0000001b241b7209 */ /* 0x002fca0007810000 */
        /* <DEDUP_REMOVED lines=8> */
[----:B0-----:R-:W-:-:S07]  /*9010*/  FMNMX.FTZ R29, R42, R29, !PT ;  /* 0x0000001d2a1d7209 */ /* 0x001fce0007810000 */
[----:B------:R-:W-:Y:S08]  /*9020*/  MUFU.TANH R228, R228 ;  /* 0x000000e400e47308 */ /* 0x000ff00000002400 */
[----:B------:R-:W0:Y:S01]  /*9030*/  MUFU.TANH R46, R46 ;  /* 0x0000002e002e7308 */ /* 0x000e220000002400 */
[----:B-1----:R-:W-:-:S07]  /*9040*/  FMNMX.FTZ R29, R44, R29, !PT ;  /* 0x0000001d2c1d7209 */ /* 0x002fce0007810000 */
[----:B------:R-:W-:Y:S08]  /*9050*/  MUFU.TANH R230, R230 ;  /* 0x000000e600e67308 */ /* 0x000ff00000002400 */
[----:B------:R-:W-:Y:S01]  /*9060*/  MUFU.TANH R232, R232 ;  /* 0x000000e800e87308 */ /* 0x000fe20000002400 */
[----:B0-----:R-:W-:-:S07]  /*9070*/  FMNMX.FTZ R29, R46, R29, !PT ;  /* 0x0000001d2e1d7209 */ /* 0x001fce0007810000 */
        /* <DEDUP_REMOVED lines=11> */
[----:B------:R-:W0:Y:S08]  /*9130*/  MUFU.TANH R176, R176 ;  /* 0x000000b000b07308 */ /* 0x000e300000002400 */
[----:B------:R-:W1:Y:S08]  /*9140*/  MUFU.TANH R178, R178 ;  /* 0x000000b200b27308 */ /* 0x000e700000002400 */
[----:B------:R-:W2:Y:S01]  /*9150*/  MUFU.TANH R48, R48 ;  /* 0x0000003000307308 */ /* 0x000ea20000002400 */
[----:B0-----:R-:W-:-:S07]  /*9160*/  FMNMX.FTZ R5, R176, R5, !PT ;  /* 0x00000005b0057209 */ /* 0x001fce0007810000 */
[----:B------:R-:W0:Y:S01]  /*9170*/  MUFU.TANH R50, R50 ;  /* 0x0000003200327308 */ /* 0x000e220000002400 */
[----:B-1----:R-:W-:-:S04]  /*9180*/  FMNMX.FTZ R5, R178, R5, !PT ;  /* 0x00000005b2057209 */ /* 0x002fc80007810000 */
[----:B------:R-:W-:-:S03]  /*9190*/  FMNMX.FTZ R5, R206, R5, !PT ;  /* 0x00000005ce057209 */ /* 0x000fc60007810000 */
[----:B------:R-:W-:Y:S01]  /*91a0*/  MUFU.TANH R234, R234 ;  /* 0x000000ea00ea7308 */ /* 0x000fe20000002400 */
[----:B------:R-:W-:Y:S02]  /*91b0*/  FMNMX.FTZ R5, R208, R5, !PT ;  /* 0x00000005d0057209 */ /* 0x000fe40007810000 */
[----:B--2---:R-:W-:Y:S02]  /*91c0*/  FMNMX.FTZ R31, R48, R29, !PT ;  /* 0x0000001d301f7209 */ /* 0x004fe40007810000 */
[----:B------:R-:W-:-:S03]  /*91d0*/  FMNMX.FTZ R5, R210, R5, !PT ;  /* 0x00000005d2057209 */ /* 0x000fc60007810000 */
[----:B------:R-:W1:Y:S01]  /*91e0*/  MUFU.TANH R54, R54 ;  /* 0x0000003600367308 */ /* 0x000e620000002400 */
[----:B------:R-:W-:Y:S02]  /*91f0*/  FMNMX.FTZ R5, R212, R5, !PT ;  /* 0x00000005d4057209 */ /* 0x000fe40007810000 */
[----:B0-----:R-:W-:Y:S02]  /*9200*/  FMNMX.FTZ R31, R50, R31, !PT ;  /* 0x0000001f321f7209 */ /* 0x001fe40007810000 */
[----:B------:R-:W-:Y:S02]  /*9210*/  FMNMX.FTZ R5, R214, R5, !PT ;  /* 0x00000005d6057209 */ /* 0x000fe40007810000 */
[----:B------:R-:W-:Y:S01]  /*9220*/  FMNMX.FTZ R31, R52, R31, !PT ;  /* 0x0000001f341f7209 */ /* 0x000fe20007810000 */
[----:B------:R-:W0:Y:S01]  /*9230*/  MUFU.TANH R56, R56 ;  /* 0x0000003800387308 */ /* 0x000e220000002400 */
[----:B------:R-:W-:-:S04]  /*9240*/  FMNMX.FTZ R5, R216, R5, !PT ;  /* 0x00000005d8057209 */ /* 0x000fc80007810000 */
[----:B------:R-:W-:-:S03]  /*9250*/  FMNMX.FTZ R5, R218, R5, !PT ;  /* 0x00000005da057209 */ /* 0x000fc60007810000 */
[----:B------:R-:W2:Y:S01]  /*9260*/  MUFU.TANH R58, R58 ;  /* 0x0000003a003a7308 */ /* 0x000ea20000002400 */
[----:B-1----:R-:W-:-:S07]  /*9270*/  FMNMX.FTZ R31, R54, R31, !PT ;  /* 0x0000001f361f7209 */ /* 0x002fce0007810000 */
[----:B------:R-:W1:Y:S01]  /*9280*/  MUFU.TANH R60, R60 ;  /* 0x0000003c003c7308 */ /* 0x000e620000002400 */
[----:B0-----:R-:W-:-:S07]  /*9290*/  FMNMX.FTZ R33, R56, R31, !PT ;  /* 0x0000001f38217209 */ /* 0x001fce0007810000 */
[----:B------:R-:W0:Y:S01]  /*92a0*/  MUFU.TANH R62, R62 ;  /* 0x0000003e003e7308 */ /* 0x000e220000002400 */
[----:B--2---:R-:W-:-:S07]  /*92b0*/  FMNMX.FTZ R33, R58, R33, !PT ;  /* 0x000000213a217209 */ /* 0x004fce0007810000 */
[----:B------:R-:W2:Y:S01]  /*92c0*/  MUFU.TANH R64, R64 ;  /* 0x0000004000407308 */ /* 0x000ea20000002400 */
[----:B-1----:R-:W-:-:S07]  /*92d0*/  FMNMX.FTZ R33, R60, R33, !PT ;  /* 0x000000213c217209 */ /* 0x002fce0007810000 */
[----:B------:R-:W1:Y:S01]  /*92e0*/  MUFU.TANH R66, R66 ;  /* 0x0000004200427308 */ /* 0x000e620000002400 */
[----:B0-----:R-:W-:-:S07]  /*92f0*/  FMNMX.FTZ R33, R62, R33, !PT ;  /* 0x000000213e217209 */ /* 0x001fce0007810000 */
[----:B------:R-:W-:Y:S01]  /*9300*/  MUFU.TANH R72, R72 ;  /* 0x0000004800487308 */ /* 0x000fe20000002400 */
[----:B--2---:R-:W-:-:S07]  /*9310*/  FMNMX.FTZ R37, R64, R33, !PT ;  /* 0x0000002140257209 */ /* 0x004fce0007810000 */
[----:B------:R-:W-:Y:S01]  /*9320*/  MUFU.TANH R74, R74 ;  /* 0x0000004a004a7308 */ /* 0x000fe20000002400 */
[----:B-1----:R-:W-:-:S07]  /*9330*/  FMNMX.FTZ R37, R66, R37, !PT ;  /* 0x0000002542257209 */ /* 0x002fce0007810000 */
        /* <DEDUP_REMOVED lines=20> */
[----:B------:R-:W1:Y:S01]  /*9480*/  MUFU.TANH R86, R86 ;  /* 0x0000005600567308 */ /* 0x000e620000002400 */
[----:B------:R-:W-:Y:S02]  /*9490*/  FMNMX.FTZ R5, R222, R5, !PT ;  /* 0x00000005de057209 */ /* 0x000fe40007810000 */
[----:B--2---:R-:W-:Y:S02]  /*94a0*/  FMNMX.FTZ R37, R68, R37, !PT ;  /* 0x0000002544257209 */ /* 0x004fe40007810000 */
[----:B------:R-:W-:-:S04]  /*94b0*/  FMNMX.FTZ R5, R224, R5, !PT ;  /* 0x00000005e0057209 */ /* 0x000fc80007810000 */
[----:B------:R-:W-:Y:S02]  /*94c0*/  FMNMX.FTZ R5, R226, R5, !PT ;  /* 0x00000005e2057209 */ /* 0x000fe40007810000 */
[----:B0-----:R-:W-:Y:S02]  /*94d0*/  FMNMX.FTZ R37, R70, R37, !PT ;  /* 0x0000002546257209 */ /* 0x001fe40007810000 */
        /* <DEDUP_REMOVED lines=10> */
[----:B------:R-:W0:Y:S01]  /*9580*/  SHFL.BFLY PT, R2, R5, 0x2, 0x1f ;  /* 0x0c401f0005027f89 */ /* 0x000e2200000e0000 */
[----:B------:R-:W-:-:S04]  /*9590*/  FMNMX.FTZ R41, R82, R41, !PT ;  /* 0x0000002952297209 */ /* 0x000fc80007810000 */
[----:B-1----:R-:W-:Y:S02]  /*95a0*/  FMNMX.FTZ R41, R86, R41, !PT ;  /* 0x0000002956297209 */ /* 0x002fe40007810000 */
[----:B0-----:R-:W-:Y:S02]  /*95b0*/  FMNMX.FTZ R2, R5, R2, !PT ;  /* 0x0000000205027209 */ /* 0x001fe40007810000 */
[----:B------:R-:W0:Y:S03]  /*95c0*/  LDC R5, c[0x0][0x988] ;  /* 0x00026200ff057b82 */ /* 0x000e260000000800 */
        /* <DEDUP_REMOVED lines=9> */
[-C--:B------:R-:W-:Y:S01]  /*9660*/  FMUL.FTZ R2, R2, R5.reuse ;  /* 0x0000000502027220 */ /* 0x080fe20000410000 */
[----:B------:R0:W-:Y:S01]  /*9670*/  MUFU.EX2 R25, R194 ;  /* 0x000000c200197308 */ /* 0x0001e20000000800 */
[----:B------:R-:W-:Y:S02]  /*9680*/  WARPGROUP.DEPBAR.LE gsb0, 0x0 ;  /* 0x00008000000079c5 */ /* 0x000fe40000010000 */
[----:B------:R-:W-:Y:S01]  /*9690*/  WARPGROUP.ARRIVE ;  /* 0x00000000000079c5 */ /* 0x000fe20000000000 */
[----:B------:R-:W-:Y:S01]  /*96a0*/  FMUL.FTZ R168, R87, UR7 ;  /* 0x0000000757a87c20 */ /* 0x000fe20008410000 */
[-CC-:B------:R-:W-:Y:S01]  /*96b0*/  FFMA.FTZ R170, R12, R5.reuse, -R35.reuse ;  /* 0x000000050caa7223 */ /* 0x180fe20000010823 */
[-CC-:B------:R-:W-:Y:S01]  /*96c0*/  FFMA.FTZ R15, R24, R5.reuse, -R35.reuse ;  /* 0x00000005180f7223 */ /* 0x180fe20000010823 */
[-CC-:B------:R-:W-:Y:S01]  /*96d0*/  FFMA.FTZ R21, R32, R5.reuse, -R35.reuse ;  /* 0x0000000520157223 */ /* 0x180fe20000010823 */
[----:B------:R1:W-:Y:S01]  /*96e0*/  MUFU.EX2 R27, R198 ;  /* 0x000000c6001b7308 */ /* 0x0003e20000000800 */
[----:B------:R-:W-:Y:S01]  /*96f0*/  HGMMA.64x128x16.F32.BF16 R88, R164, gdesc[UR12].tnspB, R88, gsb0 ;  /* 0x41e0000ca4587df0 */ /* 0x000fe20008001858 */
[----:B------:R-:W-:Y:S01]  /*9700*/  UIADD3 UR14, UR5, 0x280, URZ ;  /* 0x00000280050e7890 */ /* 0x000fe2000fffe03f */
[-CC-:B0-----:R-:W-:Y:S01]  /*9710*/  FFMA.FTZ R194, R202, R5.reuse, -R35.reuse ;  /* 0x00000005cac27223 */ /* 0x181fe20000010823 */
[----:B------:R-:W-:Y:S01]  /*9720*/  UMOV UR15, 0x40000040 ;  /* 0x40000040000f7882 */ /* 0x000fe20000000000 */
[-CC-:B------:R-:W-:Y:S01]  /*9730*/  FFMA.FTZ R51, R84, R5.reuse, -R35.reuse ;  /* 0x0000000554337223 */ /* 0x180fe20000010823 */
[-CC-:B------:R-:W-:Y:S01]  /*9740*/  FFMA.FTZ R24, R180, R5.reuse, -R35.reuse ;  /* 0x00000005b4187223 */ /* 0x180fe20000010823 */
[-CC-:B------:R-:W-:Y:S01]  /*9750*/  FFMA.FTZ R32, R182, R5.reuse, -R35.reuse ;  /* 0x00000005b6207223 */ /* 0x180fe20000010823 */
[----:B------:R-:W0:Y:S01]  /*9760*/  MUFU.TANH R168, R168 ;  /* 0x000000a800a87308 */ /* 0x000e220000002400 */
        /* <DEDUP_REMOVED lines=12> */
[----:B0-----:R-:W-:Y:S01]  /*9830*/  FMNMX.FTZ R0, R168, R41, !PT ;  /* 0x00000029a8007209 */ /* 0x001fe20007810000 */
[-CC-:B------:R-:W-:Y:S01]  /*9840*/  FFMA.FTZ R41, R218, R5.reuse, -R35.reuse ;  /* 0x00000005da297223 */ /* 0x180fe20000010823 */
[----:B-1----:R-:W-:-:S03]  /*9850*/  FFMA.FTZ R204, R224, R5, -R35 ;  /* 0x00000005e0cc7223 */ /* 0x002fc60000010823 */
[----:B------:R-:W0:Y:S02]  /*9860*/  SHFL.BFLY PT, R47, R0, 0x2, 0x1f ;  /* 0x0c401f00002f7f89 */ /* 0x000e2400000e0000 */
[----:B------:R-:W-:Y:S01]  /*9870*/  MUFU.EX2 R2, R2 ;  /* 0x0000000200027308 */ /* 0x000fe20000000800 */
[----:B--2---:R-:W-:-:S07]  /*9880*/  FFMA.FTZ R206, R228, R5, -R35 ;  /* 0x00000005e4ce7223 */ /* 0x004fce0000010823 */
[----:B------:R-:W-:Y:S08]  /*9890*/  MUFU.EX2 R13, R13 ;  /* 0x0000000d000d7308 */ /* 0x000ff00000000800 */
[----:B------:R-:W1:Y:S01]  /*98a0*/  MUFU.EX2 R170, R170 ;  /* 0x000000aa00aa7308 */ /* 0x000e620000000800 */
[----:B0-----:R-:W-:Y:S01]  /*98b0*/  FMNMX.FTZ R53, R0, R47, !PT ;  /* 0x0000002f00357209 */ /* 0x001fe20007810000 */
[----:B------:R-:W-:-:S06]  /*98c0*/  FFMA.FTZ R47, R226, R5, -R35 ;  /* 0x00000005e22f7223 */ /* 0x000fcc0000010823 */
[----:B------:R-:W-:Y:S01]  /*98d0*/  MUFU.EX2 R15, R15 ;  /* 0x0000000f000f7308 */ /* 0x000fe20000000800 */
[----:B------:R-:W0:Y:S07]  /*98e0*/  SHFL.BFLY PT, R12, R53, 0x1, 0x1f ;  /* 0x0c201f00350c7f89 */ /* 0x000e2e00000e0000 */
[----:B------:R-:W2:Y:S01]  /*98f0*/  MUFU.EX2 R24, R24 ;  /* 0x0000001800187308 */ /* 0x000ea20000000800 */
[----:B-1----:R-:W-:-:S07]  /*9900*/  F2FP.BF16.F32.PACK_AB R180, R170, R13 ;  /* 0x0000000daab4723e */ /* 0x002fce00000010ff */
[----:B------:R-:W-:Y:S08]  /*9910*/  MUFU.EX2 R21, R21 ;  /* 0x0000001500157308 */ /* 0x000ff00000000800 */
[----:B------:R-:W-:Y:S01]  /*9920*/  MUFU.EX2 R32, R32 ;  /* 0x0000002000207308 */ /* 0x000fe20000000800 */
[----:B--2---:R-:W-:Y:S02]  /*9930*/  F2FP.BF16.F32.PACK_AB R182, R24, R15 ;  /* 0x0000000f18b6723e */ /* 0x004fe400000010ff */
[----:B0-----:R-:W-:-:S05]  /*9940*/  FMNMX.FTZ R12, R53, R12, !PT ;  /* 0x0000000c350c7209 */ /* 0x001fca0007810000 */
        /* <DEDUP_REMOVED lines=10> */
[----:B------:R-:W-:Y:S01]  /*99f0*/  FFMA.FTZ R30, R42, R5, -R11 ;  /* 0x000000052a1e7223 */ /* 0x000fe2000001080b */
[----:B------:R-:W-:-:S02]  /*9a00*/  IMAD.U32 R42, RZ, RZ, UR8 ;  /* 0x00000008ff2a7e24 */ /* 0x000fc4000f8e00ff */
[-CC-:B------:R-:W-:Y:S01]  /*9a10*/  FFMA.FTZ R26, R34, R5.reuse, -R11.reuse ;  /* 0x00000005221a7223 */ /* 0x180fe2000001080b */
[-CC-:B------:R-:W-:Y:S01]  /*9a20*/  FFMA.FTZ R179, R36, R5.reuse, -R11.reuse ;  /* 0x0000000524b37223 */ /* 0x180fe2000001080b */
[-CC-:B------:R-:W-:Y:S01]  /*9a30*/  FFMA.FTZ R175, R44, R5.reuse, -R11.reuse ;  /* 0x000000052caf7223 */ /* 0x180fe2000001080b */
[-CC-:B------:R-:W-:Y:S01]  /*9a40*/  FFMA.FTZ R28, R38, R5.reuse, -R11.reuse ;  /* 0x00000005261c7223 */ /* 0x180fe2000001080b */
[----:B------:R-:W-:Y:S01]  /*9a50*/  @!P1 IADD3 R42, R42, 0x34860, RZ ;  /* 0x000348602a2a9810 */ /* 0x000fe20007ffe0ff */
[----:B------:R-:W0:Y:S01]  /*9a60*/  MUFU.EX2 R181, R181 ;  /* 0x000000b500b57308 */ /* 0x000e220000000800 */
[-CC-:B------:R-:W-:Y:S01]  /*9a70*/  FFMA.FTZ R173, R40, R5.reuse, -R11.reuse ;  /* 0x0000000528ad7223 */ /* 0x180fe2000001080b */
[-CC-:B------:R-:W-:Y:S01]  /*9a80*/  FFMA.FTZ R34, R46, R5.reuse, -R11.reuse ;  /* 0x000000052e227223 */ /* 0x180fe2000001080b */
[----:B------:R-:W-:Y:S01]  /*9a90*/  @!P1 PRMT R44, RZ, 0x654, R42 ;  /* 0x00000654ff2c9816 */ /* 0x000fe2000000002a */
        /* <DEDUP_REMOVED lines=17> */
[-CC-:B------:R-:W-:Y:S01]  /*9bb0*/  FFMA.FTZ R82, R82, R5.reuse, -R11.reuse ;  /* 0x0000000552527223 */ /* 0x180fe2000001080b */
[----:B------:R-:W-:Y:S01]  /*9bc0*/  FFMA.FTZ R86, R86, R5, -R11 ;  /* 0x0000000556567223 */ /* 0x000fe2000001080b */
[----:B------:R-:W-:Y:S01]  /*9bd0*/  F2FP.BF16.F32.PACK_AB R174, R194, R29 ;  /* 0x0000001dc2ae723e */ /* 0x000fe200000010ff */
[----:B------:R-:W-:Y:S01]  /*9be0*/  MUFU.EX2 R20, R20 ;  /* 0x0000001400147308 */ /* 0x000fe20000000800 */
[C---:B-1----:R-:W-:Y:S01]  /*9bf0*/  FADD.FTZ R42, R14.reuse, R3 ;  /* 0x000000030e2a7221 */ /* 0x042fe20000010000 */
[----:B------:R-:W-:-:S06]  /*9c00*/  F2FP.BF16.F32.PACK_AB R181, R14, R181 ;  /* 0x000000b50eb5723e */ /* 0x000fcc00000010ff */
[----:B------:R-:W-:Y:S01]  /*9c10*/  MUFU.EX2 R177, R177 ;  /* 0x000000b100b17308 */ /* 0x000fe20000000800 */
[----:B------:R-:W-:Y:S02]  /*9c20*/  WARPGROUP.DEPBAR.LE gsb0, 0x0 ;  /* 0x00008000000079c5 */ /* 0x000fe40000010000 */
[----:B------:R-:W-:Y:S01]  /*9c30*/  WARPGROUP.ARRIVE ;  /* 0x00000000000079c5 */ /* 0x000fe20000000000 */
[-CC-:B------:R-:W-:Y:S01]  /*9c40*/  FFMA.FTZ R164, R196, R5.reuse, -R35.reuse ;  /* 0x00000005c4a47223 */ /* 0x180fe20000010823 */
[-CC-:B------:R-:W-:Y:S01]  /*9c50*/  FFMA.FTZ R166, R200, R5.reuse, -R35.reuse ;  /* 0x00000005c8a67223 */ /* 0x180fe20000010823 */
[-CC-:B------:R-:W-:Y:S01]  /*9c60*/  FFMA.FTZ R196, R178, R5.reuse, -R35.reuse ;  /* 0x00000005b2c47223 */ /* 0x180fe20000010823 */
[-C--:B------:R-:W-:Y:S01]  /*9c70*/  FFMA.FTZ R200, R172, R5.reuse, -R35 ;  /* 0x00000005acc87223 */ /* 0x080fe20000010823 */
[----:B------:R-:W-:Y:S01]  /*9c80*/  MUFU.EX2 R26, R26 ;  /* 0x0000001a001a7308 */ /* 0x000fe20000000800 */
[----:B------:R-:W-:Y:S01]  /*9c90*/  HGMMA.64x128x16.F32.BF16 R88, R160, gdesc[UR12].tnspB, R88, gsb0 ;  /* 0x41e0000ca0587df0 */ /* 0x000fe20008001858 */
[----:B------:R-:W-:Y:S01]  /*9ca0*/  UIADD3 UR14, UR5, 0x300, URZ ;  /* 0x00000300050e7890 */ /* 0x000fe2000fffe03f */
[-CC-:B------:R-:W-:Y:S01]  /*9cb0*/  FFMA.FTZ R165, R56, R5.reuse, -R11.reuse ;  /* 0x0000000538a57223 */ /* 0x180fe2000001080b */
[----:B------:R-:W-:Y:S01]  /*9cc0*/  UMOV UR15, 0x40000040 ;  /* 0x40000040000f7882 */ /* 0x000fe20000000000 */
[----:B------:R-:W-:-:S03]  /*9cd0*/  FFMA.FTZ R167, R60, R5, -R11 ;  /* 0x000000053ca77223 */ /* 0x000fc6000001080b */
[----:B------:R-:W-:Y:S08]  /*9ce0*/  MUFU.EX2 R179, R179 ;  /* 0x000000b300b37308 */ /* 0x000ff00000000800 */
[----:B------:R-:W0:Y:S08]  /*9cf0*/  MUFU.EX2 R164, R164 ;  /* 0x000000a400a47308 */ /* 0x000e300000000800 */
[----:B------:R-:W-:Y:S08]  /*9d00*/  MUFU.EX2 R28, R28 ;  /* 0x0000001c001c7308 */ /* 0x000ff00000000800 */
[----:B------:R-:W-:Y:S01]  /*9d10*/  MUFU.EX2 R173, R173 ;  /* 0x000000ad00ad7308 */ /* 0x000fe20000000800 */
[----:B0-----:R-:W-:-:S07]  /*9d20*/  F2FP.BF16.F32.PACK_AB R178, R164, R25 ;  /* 0x00000019a4b2723e */ /* 0x001fce00000010ff */
[----:B------:R-:W0:Y:S08]  /*9d30*/  MUFU.EX2 R166, R166 ;  /* 0x000000a600a67308 */ /* 0x000e300000000800 */
[----:B------:R-:W-:Y:S08]  /*9d40*/  MUFU.EX2 R30, R30 ;  /* 0x0000001e001e7308 */ /* 0x000ff00000000800 */
[----:B------:R-:W-:Y:S01]  /*9d50*/  MUFU.EX2 R175, R175 ;  /* 0x000000af00af7308 */ /* 0x000fe20000000800 */
[----:B0-----:R-:W-:-:S07]  /*9d60*/  F2FP.BF16.F32.PACK_AB R172, R166, R27 ;  /* 0x0000001ba6ac723e */ /* 0x001fce00000010ff */
[----:B------:R-:W-:Y:S08]  /*9d70*/  MUFU.EX2 R34, R34 ;  /* 0x0000002200227308 */ /* 0x000ff00000000800 */
[----:B------:R0:W-:Y:S08]  /*9d80*/  MUFU.EX2 R31, R176 ;  /* 0x000000b0001f7308 */ /* 0x0001f00000000800 */
[----:B------:R-:W-:Y:S01]  /*9d90*/  MUFU.EX2 R169, R169 ;  /* 0x000000a900a97308 */ /* 0x000fe20000000800 */
[----:B0-----:R-:W-:-:S07]  /*9da0*/  F2FP.BF16.F32.PACK_AB R176, R32, R21 ;  /* 0x0000001520b0723e */ /* 0x001fce00000010ff */
        /* <DEDUP_REMOVED lines=14> */
[----:B------:R-:W-:Y:S01]  /*9e90*/  UIADD3 UR14, UR5, 0x380, URZ ;  /* 0x00000380050e7890 */ /* 0x000fe2000fffe03f */
[----:B------:R-:W-:Y:S01]  /*9ea0*/  @!P1 LEA R35, R35, UR38, 0x3 ;  /* 0x0000002623239c11 */ /* 0x000fe2000f8e18ff */
[----:B------:R-:W-:Y:S01]  /*9eb0*/  UMOV UR15, 0x40000040 ;  /* 0x40000040000f7882 */ /* 0x000fe20000000000 */
[----:B------:R-:W-:-:S03]  /*9ec0*/  UMOV UR5, UR37 ;  /* 0x0000002500057c82 */ /* 0x000fc60008000000 */
[----:B------:R-:W-:Y:S01]  /*9ed0*/  MUFU.EX2 R160, R160 ;  /* 0x000000a000a07308 */ /* 0x000fe20000000800 */
[----:B------:R-:W-:-:S05]  /*9ee0*/  @!P1 VIADD R35, R35, 0x34840 ;  /* 0x0003484023239836 */ /* 0x000fca0000000000 */
[----:B------:R-:W-:Y:S02]  /*9ef0*/  @!P1 PRMT R35, RZ, 0x654, R35 ;  /* 0x00000654ff239816 */ /* 0x000fe40000000023 */
[----:B------:R-:W-:Y:S08]  /*9f00*/  MUFU.EX2 R39, R214 ;  /* 0x000000d600277308 */ /* 0x000ff00000000800 */
[----:B------:R-:W-:Y:S08]  /*9f10*/  MUFU.EX2 R167, R167 ;  /* 0x000000a700a77308 */ /* 0x000ff00000000800 */
[----:B------:R-:W-:Y:S08]  /*9f20*/  MUFU.EX2 R162, R162 ;  /* 0x000000a200a27308 */ /* 0x000ff00000000800 */
[----:B------:R-:W-:Y:S08]  /*9f30*/  MUFU.EX2 R41, R41 ;  /* 0x0000002900297308 */ /* 0x000ff00000000800 */
[----:B------:R-:W-:Y:S08]  /*9f40*/  MUFU.EX2 R64, R64 ;  /* 0x0000004000407308 */ /* 0x000ff00000000800 */
[----:B------:R-:W-:Y:S08]  /*9f50*/  MUFU.EX2 R200, R200 ;  /* 0x000000c800c87308 */ /* 0x000ff00000000800 */
[----:B------:R-:W0:Y:S08]  /*9f60*/  MUFU.EX2 R66, R66 ;  /* 0x0000004200427308 */ /* 0x000e300000000800 */
[----:B------:R-:W-:Y:S08]  /*9f70*/  MUFU.EX2 R43, R43 ;  /* 0x0000002b002b7308 */ /* 0x000ff00000000800 */
[----:B------:R-:W-:Y:S01]  /*9f80*/  MUFU.EX2 R68, R68 ;  /* 0x0000004400447308 */ /* 0x000fe20000000800 */
[----:B0-----:R-:W-:-:S07]  /*9f90*/  F2FP.BF16.F32.PACK_AB R161, R66, R64 ;  /* 0x0000004042a1723e */ /* 0x001fce00000010ff */
[----:B------:R-:W-:Y:S08]  /*9fa0*/  MUFU.EX2 R202, R202 ;  /* 0x000000ca00ca7308 */ /* 0x000ff00000000800 */
[----:B------:R-:W0:Y:S08]  /*9fb0*/  MUFU.EX2 R70, R70 ;  /* 0x0000004600467308 */ /* 0x000e300000000800 */
[----:B------:R-:W-:Y:S08]  /*9fc0*/  MUFU.EX2 R45, R45 ;  /* 0x0000002d002d7308 */ /* 0x000ff00000000800 */
[----:B------:R-:W-:Y:S01]  /*9fd0*/  MUFU.EX2 R72, R72 ;  /* 0x0000004800487308 */ /* 0x000fe20000000800 */
[----:B0-----:R-:W-:-:S07]  /*9fe0*/  F2FP.BF16.F32.PACK_AB R163, R70, R68 ;  /* 0x0000004446a3723e */ /* 0x001fce00000010ff */
[----:B------:R-:W0:Y:S08]  /*9ff0*/  MUFU.EX2 R204, R204 ;  /* 0x000000cc00cc7308 */ /* 0x000e300000000800 */
[----:B------:R-:W1:Y:S08]  /*a000*/  MUFU.EX2 R74, R74 ;  /* 0x0000004a004a7308 */ /* 0x000e700000000800 */
[----:B------:R-:W-:Y:S01]  /*a010*/  MUFU.EX2 R47, R47 ;  /* 0x0000002f002f7308 */ /* 0x000fe20000000800 */
[----:B------:R-:W-:-:S02]  /*a020*/  WARPGROUP.DEPBAR.LE gsb0, 0x0 ;  /* 0x00008000000079c5 */ /* 0x000fc40000010000 */
[----:B------:R-:W-:-:S05]  /*a030*/  WARPGROUP.ARRIVE ;  /* 0x00000000000079c5 */ /* 0x000fca0000000000 */
[----:B------:R-:W-:Y:S01]  /*a040*/  MUFU.EX2 R76, R76 ;  /* 0x0000004c004c7308 */ /* 0x000fe20000000800 */
[----:B0-----:R-:W-:Y:S02]  /*a050*/  F2FP.BF16.F32.PACK_AB R156, R204, R45 ;  /* 0x0000002dcc9c723e */ /* 0x001fe400000010ff */
[----:B-1----:R-:W-:Y:S01]  /*a060*/  F2FP.BF16.F32.PACK_AB R157, R74, R72 ;  /* 0x000000484a9d723e */ /* 0x002fe200000010ff */
[----:B------:R-:W-:Y:S04]  /*a070*/  HGMMA.64x128x16.F32.BF16 R88, R152, gdesc[UR12].tnspB, R88, gsb0 ;  /* 0x41e0000c98587df0 */ /* 0x000fe80008001858 */
[----:B------:R-:W0:Y:S08]  /*a080*/  MUFU.EX2 R206, R206 ;  /* 0x000000ce00ce7308 */ /* 0x000e300000000800 */
[----:B------:R-:W1:Y:S08]  /*a090*/  MUFU.EX2 R78, R78 ;  /* 0x0000004e004e7308 */ /* 0x000e700000000800 */
[----:B------:R-:W-:Y:S01]  /*a0a0*/  MUFU.EX2 R49, R49 ;  /* 0x0000003100317308 */ /* 0x000fe20000000800 */
[----:B0-----:R-:W-:-:S07]  /*a0b0*/  F2FP.BF16.F32.PACK_AB R158, R206, R47 ;  /* 0x0000002fce9e723e */ /* 0x001fce00000010ff */
[----:B------:R-:W-:Y:S01]  /*a0c0*/  MUFU.EX2 R80, R80 ;  /* 0x0000005000507308 */ /* 0x000fe20000000800 */
[----:B-1----:R-:W-:-:S07]  /*a0d0*/  F2FP.BF16.F32.PACK_AB R159, R78, R76 ;  /* 0x0000004c4e9f723e */ /* 0x002fce00000010ff */
[----:B------:R-:W0:Y:S08]  /*a0e0*/  MUFU.EX2 R208, R208 ;  /* 0x000000d000d07308 */ /* 0x000e300000000800 */
[----:B------:R-:W1:Y:S08]  /*a0f0*/  MUFU.EX2 R82, R82 ;  /* 0x0000005200527308 */ /* 0x000e700000000800 */
[----:B------:R-:W-:Y:S08]  /*a100*/  MUFU.EX2 R51, R51 ;  /* 0x0000003300337308 */ /* 0x000ff00000000800 */
[----:B------:R-:W-:Y:S08]  /*a110*/  MUFU.EX2 R86, R86 ;  /* 0x0000005600567308 */ /* 0x000ff00000000800 */
[----:B------:R-:W2:Y:S01]  /*a120*/  MUFU.EX2 R84, R84 ;  /* 0x0000005400547308 */ /* 0x000ea20000000800 */
[----:B------:R-:W-:-:S02]  /*a130*/  WARPGROUP.DEPBAR.LE gsb0, 0x0 ;  /* 0x00008000000079c5 */ /* 0x000fc40000010000 */
[----:B------:R3:W-:Y:S01]  /*a140*/  @!P1 SYNCS.ARRIVE.TRANS64.RED.A1T0 RZ, [R35+URZ], RZ ;  /* 0x000000ff23ff99a7 */ /* 0x0007e2000810043f */
[----:B0-----:R-:W-:Y:S02]  /*a150*/  F2FP.BF16.F32.PACK_AB R152, R208, R49 ;  /* 0x00000031d098723e */ /* 0x001fe400000010ff */
[----:B-1----:R-:W-:Y:S02]  /*a160*/  F2FP.BF16.F32.PACK_AB R153, R82, R80 ;  /* 0x000000505299723e */ /* 0x002fe400000010ff */
[----:B--2---:R-:W-:Y:S01]  /*a170*/  F2FP.BF16.F32.PACK_AB R154, R84, R51 ;  /* 0x00000033549a723e */ /* 0x004fe200000010ff */
[----:B---3--:R-:W-:Y:S01]  /*a180*/  FFMA.FTZ R35, R2, R4, R13 ;  /* 0x0000000402237223 */ /* 0x008fe2000001000d */
[----:B------:R0:W-:Y:S03]  /*a190*/  @!P1 SYNCS.ARRIVE.TRANS64.RED.A1T0 RZ, [R44+URZ], RZ ;  /* 0x000000ff2cff99a7 */ /* 0x0001e6000810043f */
[----:B------:R-:W-:Y:S01]  /*a1a0*/  FADD.FTZ R4, R170, R35 ;  /* 0x00000023aa047221 */ /* 0x000fe20000010000 */
[----:B------:R-:W-:Y:S01]  /*a1b0*/  FADD.FTZ R35, R183, R42 ;  /* 0x0000002ab7237221 */ /* 0x000fe20000010000 */
[----:B------:R-:W-:-:S02]  /*a1c0*/  F2FP.BF16.F32.PACK_AB R183, R20, R183 ;  /* 0x000000b714b7723e */ /* 0x000fc400000010ff */
[----:B------:R-:W-:Y:S01]  /*a1d0*/  FADD.FTZ R3, R15, R4 ;  /* 0x000000040f037221 */ /* 0x000fe20000010000 */
[----:B0-----:R-:W-:Y:S01]  /*a1e0*/  FADD.FTZ R44, R20, R35 ;  /* 0x00000023142c7221 */ /* 0x001fe20000010000 */
        /* <DEDUP_REMOVED lines=13> */
[----:B------:R-:W-:Y:S01]  /*a2c0*/  FADD.FTZ R44, R28, R35 ;  /* 0x000000231c2c7221 */ /* 0x000fe20000010000 */
[----:B------:R-:W0:Y:S01]  /*a2d0*/  MUFU.EX2 R11, R11 ;  /* 0x0000000b000b7308 */ /* 0x000e220000000800 */
        /* <DEDUP_REMOVED lines=9> */
[----:B------:R-:W-:Y:S02]  /*a370*/  F2FP.BF16.F32.PACK_AB R166, R162, R39 ;  /* 0x00000027a2a6723e */ /* 0x000fe400000010ff */
[----:B------:R-:W-:Y:S01]  /*a380*/  FADD.FTZ R3, R29, R42 ;  /* 0x0000002a1d037221 */ /* 0x000fe20000010000 */
[C---:B------:R-:W-:Y:S01]  /*a390*/  FADD.FTZ R44, R34.reuse, R35 ;  /* 0x00000023222c7221 */ /* 0x040fe20000010000 */
[----:B------:R-:W-:Y:S02]  /*a3a0*/  F2FP.BF16.F32.PACK_AB R175, R34, R175 ;  /* 0x000000af22af723e */ /* 0x000fe400000010ff */
[----:B------:R-:W-:Y:S01]  /*a3b0*/  FADD.FTZ R42, R194, R3 ;  /* 0x00000003c22a7221 */ /* 0x000fe20000010000 */
[----:B------:R-:W-:Y:S01]  /*a3c0*/  FADD.FTZ R13, R169, R44 ;  /* 0x0000002ca90d7221 */ /* 0x000fe20000010000 */
[----:B0-----:R-:W-:-:S02]  /*a3d0*/  F2FP.BF16.F32.PACK_AB R155, R11, R86 ;  /* 0x000000560b9b723e */ /* 0x001fc400000010ff */
        /* <DEDUP_REMOVED lines=45> */
[----:B------:R-:W-:Y:S02]  /*a6b0*/  IMAD.MOV.U32 R11, RZ, RZ, R12 ;  /* 0x000000ffff0b7224 */ /* 0x000fe400078e000c */
[----:B------:R-:W-:Y:S01]  /*a6c0*/  IMAD.MOV.U32 R13, RZ, RZ, R10 ;  /* 0x000000ffff0d7224 */ /* 0x000fe200078e000a */
[----:B------:R-:W-:Y:S06]  /*a6d0*/  @P2 BRA `(.L_x_2030) ;  /* 0xffffffd400a82947 */ /* 0x000fec000383ffff */
.L_x_2021:
        /* <DEDUP_REMOVED lines=67> */
.L_x_2031:
[----:B------:R-:W-:Y:S01]  /*ab10*/  ULEA UR5, UR36, UR38, 0x3 ;  /* 0x0000002624057291 */ /* 0x000fe2000f8e183f */
[----:B------:R-:W-:-:S05]  /*ab20*/  IMAD.U32 R0, RZ, RZ, UR37 ;  /* 0x00000025ff007e24 */ /* 0x000fca000f8e00ff */
[----:B------:R-:W-:-:S04]  /*ab30*/  SHF.L.U32 R0, R0, 0x1f, RZ ;  /* 0x0000001f00007819 */ /* 0x000fc800000006ff */
[----:B------:R0:W1:Y:S01]  /*ab40*/  SYNCS.PHASECHK.TRANS64.TRYWAIT P2, [UR5+0x34850], R0 ;  /* 0x03485000ff0075a7 */ /* 0x0000620008040145 */
[----:B------:R-:W-:Y:S05]  /*ab50*/  @!P0 BRA `(.L_x_2032) ;  /* 0x0000000000048947 */ /* 0x000fea0003800000 */
[----:B------:R-:W-:Y:S01]  /*ab60*/  BPT.TRAP 0x1 ;  /* 0x000000040000795c */ /* 0x000fe20000300000 */
.L_x_2032:
[----:B-1----:R-:W-:Y:S05]  /*ab70*/  @P2 BRA `(.L_x_2033) ;  /* 0x0000000000082947 */ /* 0x002fea0003800000 */
[----:B------:R-:W1:Y:S02]  /*ab80*/  SYNCS.PHASECHK.TRANS64.TRYWAIT P0, [UR5+0x34850], R0 ;  /* 0x03485000ff0075a7 */ /* 0x000e640008000145 */
[----:B-1----:R-:W-:Y:S05]  /*ab90*/  @!P0 BRA `(.L_x_2034) ;  /* 0x0000007c00fc8947 */ /* 0x002fea0003800000 */
.L_x_2033:
[----:B------:R-:W-:Y:S01]  /*aba0*/  UIADD3 UR38, UR38, 0x400, URZ ;  /* 0x0000040026267890 */ /* 0x000fe2000fffe03f */
[----:B------:R-:W-:Y:S01]  /*abb0*/  WARPGROUP.ARRIVE ;  /* 0x00000000000079c5 */ /* 0x000fe20000000000 */
[----:B------:R-:W-:Y:S01]  /*abc0*/  UMOV UR7, 0x40000040 ;  /* 0x4000004000077882 */ /* 0x000fe20000000000 */
[----:B01----:R-:W0:Y:S01]  /*abd0*/  SHFL.BFLY PT, R0, R3, 0x2, 0x1f ;  /* 0x0c401f0003007f89 */ /* 0x003e2200000e0000 */
[----:B------:R-:W-:Y:S01]  /*abe0*/  USHF.R.U32.HI UR38, URZ, 0x4, UR38 ;  /* 0x000000043f267899 */ /* 0x000fe20008011626 */
[----:B------:R-:W-:Y:S02]  /*abf0*/  R2UR UR8, R187 ;  /* 0x00000000bb0872ca */ /* 0x000fe400000e0000 */
[----:B------:R-:W1:Y:S01]  /*ac00*/  SHFL.BFLY PT, R7, R4, 0x2, 0x1f ;  /* 0x0c401f0004077f89 */ /* 0x000e6200000e0000 */
[----:B------:R-:W-:Y:S01]  /*ac10*/  ULOP3.LUT UR38, UR38, 0x3fff, URZ, 0xc0, !UPT ;  /* 0x00003fff26267892 */ /* 0x000fe2000f8ec03f */
[----:B------:R-:W-:-:S03]  /*ac20*/  MOV R13, UR5 ;  /* 0x00000005000d7c02 */ /* 0x000fc60008000f00 */
[----:B------:R-:W-:-:S04]  /*ac30*/  ULOP3.LUT UR4, UR38, 0x4000000, URZ, 0xfc, !UPT ;  /* 0x0400000026047892 */ /* 0x000fc8000f8efc3f */
[----:B------:R-:W-:Y:S02]  /*ac40*/  ULEA UR4, UR36, UR4, 0xb ;  /* 0x0000000424047291 */ /* 0x000fe4000f8e583f */
[----:B------:R-:W-:Y:S02]  /*ac50*/  UIADD3 UR36, UR36, 0x1, URZ ;  /* 0x0000000124247890 */ /* 0x000fe4000fffe03f */
[----:B------:R-:W-:Y:S02]  /*ac60*/  UIADD3 UR8, UR8, 0x1, URZ ;  /* 0x0000000108087890 */ /* 0x000fe4000fffe03f */
[----:B------:R-:W-:Y:S01]  /*ac70*/  UISETP.NE.AND UP0, UPT, UR36, 0x2, UPT ;  /* 0x000000022400788c */ /* 0x000fe2000bf05270 */
[----:B------:R-:W-:Y:S02]  /*ac80*/  UMOV UR6, UR4 ;  /* 0x0000000400067c82 */ /* 0x000fe40008000000 */
[----:B------:R-:W-:Y:S01]  /*ac90*/  HGMMA.64x128x16.F32.BF16 R24, R180, gdesc[UR4].tnspB, R24, gsb0 ;  /* 0x41e00004b4187df0 */ /* 0x000fe20008001818 */
[----:B------:R-:W-:Y:S01]  /*aca0*/  UIADD3 UR6, UR4, 0x80, URZ ;  /* 0x0000008004067890 */ /* 0x000fe2000fffe03f */
[----:B0-----:R-:W-:Y:S01]  /*acb0*/  FADD.FTZ R2, R0, R3 ;  /* 0x0000000300027221 */ /* 0x001fe20000010000 */
[----:B------:R-:W-:Y:S01]  /*acc0*/  UMOV UR7, 0x40000040 ;  /* 0x4000004000077882 */ /* 0x000fe20000000000 */
[----:B------:R-:W-:-:S02]  /*acd0*/  IMAD.MOV.U32 R3, RZ, RZ, RZ ;  /* 0x000000ffff037224 */ /* 0x000fc400078e00ff */
[----:B-1----:R-:W-:Y:S01]  /*ace0*/  FADD.FTZ R7, R7, R4 ;  /* 0x0000000407077221 */ /* 0x002fe20000010000 */
[----:B------:R-:W-:Y:S01]  /*acf0*/  IMAD.MOV.U32 R4, RZ, RZ, RZ ;  /* 0x000000ffff047224 */ /* 0x000fe200078e00ff */
[----:B------:R-:W0:Y:S01]  /*ad00*/  SHFL.BFLY PT, R9, R2, 0x1, 0x1f ;  /* 0x0c201f0002097f89 */ /* 0x000e2200000e0000 */
[----:B------:R-:W-:Y:S01]  /*ad10*/  IMAD.U32 R187, RZ, RZ, UR8 ;  /* 0x00000008ffbb7e24 */ /* 0x000fe2000f8e00ff */
[----:B------:R-:W-:Y:S02]  /*ad20*/  USEL UR36, UR36, URZ, UP0 ;  /* 0x0000003f24247287 */ /* 0x000fe40008000000 */
[----:B------:R-:W1:Y:S01]  /*ad30*/  SHFL.BFLY PT, R0, R7, 0x1, 0x1f ;  /* 0x0c201f0007007f89 */ /* 0x000e6200000e0000 */
[----:B0-----:R-:W-:Y:S01]  /*ad40*/  FADD.FTZ R9, R2, R9 ;  /* 0x0000000902097221 */ /* 0x001fe20000010000 */
[----:B------:R-:W-:Y:S02]  /*ad50*/  IMAD.MOV.U32 R2, RZ, RZ, -0x800000 ;  /* 0xff800000ff027424 */ /* 0x000fe400078e00ff */
[----:B-1----:R-:W-:-:S02]  /*ad60*/  FADD.FTZ R11, R7, R0 ;  /* 0x00000000070b7221 */ /* 0x002fc40000010000 */
[----:B------:R-:W-:Y:S01]  /*ad70*/  FSETP.NE.FTZ.AND P2, PT, R9, RZ, PT ;  /* 0x000000ff0900720b */ /* 0x000fe20003f55000 */
[----:B------:R-:W-:Y:S02]  /*ad80*/  IMAD.MOV.U32 R0, RZ, RZ, -0x800000 ;  /* 0xff800000ff007424 */ /* 0x000fe400078e00ff */
[----:B------:R-:W-:-:S10]  /*ad90*/  FSETP.NE.FTZ.AND P0, PT, R11, RZ, PT ;  /* 0x000000ff0b00720b */ /* 0x000fd40003f15000 */
[----:B------:R-:W0:Y:S01]  /*ada0*/  @P2 MUFU.LG2 R8, R9 ;  /* 0x0000000900082308 */ /* 0x000e220000000c00 */
[C---:B------:R-:W-:Y:S02]  /*adb0*/  @P2 FMUL.FTZ R14, R5.reuse, 0.69314718246459960938 ;  /* 0x3f317218050e2820 */ /* 0x040fe40000410000 */
[----:B------:R-:W-:-:S05]  /*adc0*/  @P0 FMUL.FTZ R7, R5, 0.69314718246459960938 ;  /* 0x3f31721805070820 */ /* 0x000fca0000410000 */
[----:B------:R-:W1:Y:S08]  /*add0*/  @P0 MUFU.LG2 R6, R11 ;  /* 0x0000000b00060308 */ /* 0x000e700000000c00 */
[----:B------:R-:W2:Y:S01]  /*ade0*/  @P0 MUFU.RCP R3, R11 ;  /* 0x0000000b00030308 */ /* 0x000ea20000001000 */
[----:B0-----:R-:W-:Y:S01]  /*adf0*/  @P2 FMUL.FTZ R5, R8, 0.69314718246459960938 ;  /* 0x3f31721808052820 */ /* 0x001fe20000410000 */
[----:B------:R-:W-:-:S03]  /*ae00*/  @!P1 VIADD R8, R13, 0x34860 ;  /* 0x000348600d089836 */ /* 0x000fc60000000000 */
[----:B------:R-:W-:Y:S02]  /*ae10*/  @P2 FFMA.FTZ R0, R14, R12, R5 ;  /* 0x0000000c0e002223 */ /* 0x000fe40000010005 */
[----:B------:R-:W-:Y:S01]  /*ae20*/  @!P1 PRMT R8, RZ, 0x654, R8 ;  /* 0x00000654ff089816 */ /* 0x000fe20000000008 */
[----:B------:R-:W0:Y:S01]  /*ae30*/  @P2 MUFU.RCP R4, R9 ;  /* 0x0000000900042308 */ /* 0x000e220000001000 */
[----:B-1----:R-:W-:-:S04]  /*ae40*/  @P0 FMUL.FTZ R6, R6, 0.69314718246459960938 ;  /* 0x3f31721806060820 */ /* 0x002fc80000410000 */
        /* <DEDUP_REMOVED lines=42> */
[-C--:B0-----:R-:W-:Y:S01]  /*b0f0*/  FMUL.FTZ R7, R31, R4.reuse ;  /* 0x000000041f077220 */ /* 0x081fe20000410000 */
[-C--:B------:R-:W-:Y:S01]  /*b100*/  FMUL.FTZ R95, R24, R3.reuse ;  /* 0x00000003185f7220 */ /* 0x080fe20000410000 */
[-C--:B------:R-:W-:Y:S01]  /*b110*/  FMUL.FTZ R14, R25, R3.reuse ;  /* 0x00000003190e7220 */ /* 0x080fe20000410000 */
[-C--:B------:R-:W-:Y:S01]  /*b120*/  FMUL.FTZ R91, R28, R3.reuse ;  /* 0x000000031c5b7220 */ /* 0x080fe20000410000 */
[-C--:B------:R-:W-:Y:S01]  /*b130*/  FMUL.FTZ R6, R29, R3.reuse ;  /* 0x000000031d067220 */ /* 0x080fe20000410000 */
        /* <DEDUP_REMOVED lines=57> */
.L_x_2004:
[----:B------:R-:W0:Y:S01]  /*b4d0*/  S2R R4, SR_CgaCtaId ;  /* 0x0000000000047919 */ /* 0x000e220000008800 */
[----:B------:R-:W-:Y:S01]  /*b4e0*/  MOV R3, 0x400 ;  /* 0x0000040000037802 */ /* 0x000fe20000000f00 */
[----:B------:R-:W-:Y:S01]  /*b4f0*/  BSSY B0, `(.L_x_2035) ;  /* 0x0000217000007945 */ /* 0x000fe20003800000 */
[----:B------:R-:W-:Y:S02]  /*b500*/  BAR.SYNC.DEFER_BLOCKING 0x5, 0x120 ;  /* 0x0144800000007b1d */ /* 0x000fe40000010000 */
[----:B0-----:R-:W-:-:S05]  /*b510*/  LEA R3, R4, R3, 0x18 ;  /* 0x0000000304037211 */ /* 0x001fca00078ec0ff */
[----:B------:R-:W0:Y:S02]  /*b520*/  LDS.128 R44, [R3+0x348d0] ;  /* 0x0348d000032c7984 */ /* 0x000e240000000c00 */
[----:B0-----:R-:W-:Y:S02]  /*b530*/  R2UR UR61, R45 ;  /* 0x000000002d3d72ca */ /* 0x001fe400000e0000 */
[----:B------:R-:W-:Y:S01]  /*b540*/  R2UR UR5, R46 ;  /* 0x000000002e0572ca */ /* 0x000fe200000e0000 */
[----:B------:R-:W-:Y:S06]  /*b550*/  BAR.ARV 0x4, 0x120 ;  /* 0x0104800000007b1d */ /* 0x000fec0000002000 */
[----:B------:R-:W-:Y:S08]  /*b560*/  @P0 BRA `(.L_x_2036) ;  /* 0x0000001400400947 */ /* 0x000ff00003800000 */
[----:B------:R-:W0:Y:S01]  /*b570*/  S2R R4, SR_SWINHI ;  /* 0x0000000000047919 */ /* 0x000e220000002f00 */
[----:B------:R-:W-:Y:S01]  /*b580*/  F2FP.BF16.F32.PACK_AB R7, R7, R8 ;  /* 0x000000080707723e */ /* 0x000fe200000010ff */
[----:B------:R-:W-:Y:S01]  /*b590*/  ULDC.64 UR8, c[0x0][0xbe0] ;  /* 0x0002f80000087ab9 */ /* 0x000fe20000000a00 */
[----:B------:R-:W-:Y:S01]  /*b5a0*/  F2FP.BF16.F32.PACK_AB R6, R6, R91 ;  /* 0x0000005b0606723e */ /* 0x000fe200000010ff */
[----:B------:R-:W-:Y:S01]  /*b5b0*/  UISETP.NE.U32.AND UP0, UPT, UR8, URZ, UPT ;  /* 0x0000003f0800728c */ /* 0x000fe2000bf05070 */
[----:B------:R-:W-:Y:S01]  /*b5c0*/  R2UR UR6, R185 ;  /* 0x00000000b90672ca */ /* 0x000fe200000e0000 */
[----:B------:R-:W-:Y:S01]  /*b5d0*/  ULDC.64 UR12, c[0x0][0x208] ;  /* 0x00008200000c7ab9 */ /* 0x000fe20000000a00 */
[----:B------:R-:W-:Y:S01]  /*b5e0*/  R2UR UR4, R23 ;  /* 0x00000000170472ca */ /* 0x000fe200000e0000 */
[----:B------:R-:W-:Y:S01]  /*b5f0*/  UISETP.NE.AND.EX UP0, UPT, UR9, URZ, UPT, UP0 ;  /* 0x0000003f0900728c */ /* 0x000fe2000bf05300 */
[----:B------:R-:W-:Y:S02]  /*b600*/  F2FP.BF16.F32.PACK_AB R64, R65, R64 ;  /* 0x000000404140723e */ /* 0x000fe400000010ff */
[----:B------:R-:W-:-:S02]  /*b610*/  F2FP.BF16.F32.PACK_AB R65, R67, R66 ;  /* 0x000000424341723e */ /* 0x000fc400000010ff */
[----:B------:R-:W-:Y:S02]  /*b620*/  F2FP.BF16.F32.PACK_AB R72, R73, R72 ;  /* 0x000000484948723e */ /* 0x000fe400000010ff */
[----:B------:R-:W-:Y:S02]  /*b630*/  F2FP.BF16.F32.PACK_AB R66, R69, R68 ;  /* 0x000000444542723e */ /* 0x000fe400000010ff */
[----:B------:R-:W-:Y:S02]  /*b640*/  F2FP.BF16.F32.PACK_AB R67, R71, R70 ;  /* 0x000000464743723e */ /* 0x000fe400000010ff */
[----:B------:R-:W-:Y:S01]  /*b650*/  F2FP.BF16.F32.PACK_AB R73, R75, R74 ;  /* 0x0000004a4b49723e */ /* 0x000fe200000010ff */
[----:B------:R-:W-:Y:S01]  /*b660*/  USHF.L.U64.HI UR11, UR4, 0x2, UR6 ;  /* 0x00000002040b7899 */ /* 0x000fe20008010206 */
[----:B------:R-:W-:Y:S01]  /*b670*/  F2FP.BF16.F32.PACK_AB R80, R81, R80 ;  /* 0x000000505150723e */ /* 0x000fe200000010ff */
[----:B------:R-:W-:Y:S01]  /*b680*/  USHF.L.U32 UR10, UR4, 0x2, URZ ;  /* 0x00000002040a7899 */ /* 0x000fe2000800063f */
[----:B------:R-:W-:Y:S01]  /*b690*/  F2FP.BF16.F32.PACK_AB R74, R77, R76 ;  /* 0x0000004c4d4a723e */ /* 0x000fe200000010ff */
[----:B------:R-:W-:Y:S01]  /*b6a0*/  ULDC.64 UR6, c[0x0][0xbd8] ;  /* 0x0002f60000067ab9 */ /* 0x000fe20000000a00 */
[----:B------:R-:W-:Y:S01]  /*b6b0*/  F2FP.BF16.F32.PACK_AB R75, R79, R78 ;  /* 0x0000004e4f4b723e */ /* 0x000fe200000010ff */
[----:B------:R-:W-:Y:S01]  /*b6c0*/  UISETP.NE.U32.AND UP1, UPT, UR6, URZ, UPT ;  /* 0x0000003f0600728c */ /* 0x000fe2000bf25070 */
[----:B------:R-:W-:Y:S01]  /*b6d0*/  F2FP.BF16.F32.PACK_AB R81, R83, R82 ;  /* 0x000000525351723e */ /* 0x000fe200000010ff */
[----:B------:R-:W-:Y:S01]  /*b6e0*/  UIADD3 UR4, UP2, UR10, UR6, URZ ;  /* 0x000000060a047290 */ /* 0x000fe2000ff5e03f */
[----:B------:R-:W-:Y:S01]  /*b6f0*/  F2FP.BF16.F32.PACK_AB R82, R85, R84 ;  /* 0x000000545552723e */ /* 0x000fe200000010ff */
[----:B------:R-:W-:Y:S01]  /*b700*/  UISETP.NE.AND.EX UP1, UPT, UR7, URZ, UPT, UP1 ;  /* 0x0000003f0700728c */ /* 0x000fe2000bf25310 */
[----:B------:R-:W-:Y:S01]  /*b710*/  F2FP.BF16.F32.PACK_AB R83, R87, R86 ;  /* 0x000000565753723e */ /* 0x000fe200000010ff */
[----:B------:R-:W-:Y:S01]  /*b720*/  @UP0 UIADD3 UR6, UP3, UR10, UR8, URZ ;  /* 0x000000080a060290 */ /* 0x000fe2000ff7e03f */
[----:B------:R-:W-:-:S02]  /*b730*/  MOV R20, R3 ;  /* 0x0000000300147202 */ /* 0x000fc40000000f00 */
[----:B0-----:R-:W-:Y:S01]  /*b740*/  MOV R21, R4 ;  /* 0x0000000400157202 */ /* 0x001fe20000000f00 */
[----:B------:R-:W-:Y:S02]  /*b750*/  UIADD3.X UR8, UR11, UR7, URZ, UP2, !UPT ;  /* 0x000000070b087290 */ /* 0x000fe400097fe43f */
[----:B------:R-:W-:Y:S01]  /*b760*/  @UP0 UIADD3.X UR7, UR11, UR9, URZ, UP3, !UPT ;  /* 0x000000090b070290 */ /* 0x000fe20009ffe43f */
[----:B------:R-:W-:-:S03]  /*b770*/  IMAD.WIDE R4, R190, 0x2, R20 ;  /* 0x00000002be047825 */ /* 0x000fc600078e0214 */
[C---:B------:R-:W-:Y:S02]  /*b780*/  IADD3 R45, P6, R4.reuse, 0x20, RZ ;  /* 0x00000020042d7810 */ /* 0x040fe40007fde0ff */
[C---:B------:R-:W-:Y:S02]  /*b790*/  LOP3.LUT R9, R4.reuse, 0x380, RZ, 0xc0, !PT ;  /* 0x0000038004097812 */ /* 0x040fe400078ec0ff */
[----:B------:R-:W-:Y:S01]  /*b7a0*/  IADD3 R99, P4, R4, 0x60, RZ ;  /* 0x0000006004637810 */ /* 0x000fe20007f9e0ff */
[--C-:B------:R-:W-:Y:S01]  /*b7b0*/  IMAD.X R29, RZ, RZ, R5.reuse, P6 ;  /* 0x000000ffff1d7224 */ /* 0x100fe200030e0605 */
[----:B------:R-:W-:Y:S02]  /*b7c0*/  LOP3.LUT R10, R45, 0x380, RZ, 0xc0, !PT ;  /* 0x000003802d0a7812 */ /* 0x000fe400078ec0ff */
[----:B------:R-:W-:Y:S01]  /*b7d0*/  SHF.R.U64 R9, R9, 0x3, RZ ;  /* 0x0000000309097819 */ /* 0x000fe200000012ff */
[----:B------:R-:W-:Y:S01]  /*b7e0*/  IMAD.X R11, RZ, RZ, R5, P4 ;  /* 0x000000ffff0b7224 */ /* 0x000fe200020e0605 */
[----:B------:R-:W-:-:S02]  /*b7f0*/  LOP3.LUT R44, R99, 0x380, RZ, 0xc0, !PT ;  /* 0x00000380632c7812 */ /* 0x000fc400078ec0ff */
[C---:B------:R-:W-:Y:S02]  /*b800*/  IADD3 R97, P5, R4.reuse, 0x40, RZ ;  /* 0x0000004004617810 */ /* 0x040fe40007fbe0ff */
[C---:B------:R-:W-:Y:S02]  /*b810*/  IADD3 R101, P3, R4.reuse, 0x4000, RZ ;  /* 0x0000400004657810 */ /* 0x040fe40007f7e0ff */
[C---:B------:R-:W-:Y:S01]  /*b820*/  IADD3 R103, P2, R4.reuse, 0x4020, RZ ;  /* 0x0000402004677810 */ /* 0x040fe20007f5e0ff */
[--C-:B------:R-:W-:Y:S01]  /*b830*/  IMAD.X R27, RZ, RZ, R5.reuse, P5 ;  /* 0x000000ffff1b7224 */ /* 0x100fe200028e0605 */
[C---:B------:R-:W-:Y:S01]  /*b840*/  IADD3 R105, P1, R4.reuse, 0x4040, RZ ;  /* 0x0000404004697810 */ /* 0x040fe20007f3e0ff */
[----:B------:R-:W-:Y:S01]  /*b850*/  IMAD.X R25, RZ, RZ, R5, P3 ;  /* 0x000000ffff197224 */ /* 0x000fe200018e0605 */
[----:B------:R-:W-:Y:S01]  /*b860*/  BAR.SYNC.DEFER_BLOCKING 0x1, 0x100 ;  /* 0x0044000000007b1d */ /* 0x000fe20000010000 */
[----:B------:R-:W-:Y:S02]  /*b870*/  IADD3 R107, P0, R4, 0x4060, RZ ;  /* 0x00004060046b7810 */ /* 0x000fe40007f1e0ff */
[----:B------:R-:W-:-:S02]  /*b880*/  SHF.R.U64 R10, R10, 0x3, RZ ;  /* 0x000000030a0a7819 */ /* 0x000fc400000012ff */
[----:B------:R-:W-:Y:S01]  /*b890*/  LOP3.LUT R4, R9, R4, RZ, 0x3c, !PT ;  /* 0x0000000409047212 */ /* 0x000fe200078e3cff */
[--C-:B------:R-:W-:Y:S01]  /*b8a0*/  IMAD.X R9, RZ, RZ, R5.reuse, P2 ;  /* 0x000000ffff097224 */ /* 0x100fe200010e0605 */
[----:B------:R-:W-:Y:S01]  /*b8b0*/  SHF.R.U64 R44, R44, 0x3, RZ ;  /* 0x000000032c2c7819 */ /* 0x000fe200000012ff */
[----:B------:R-:W-:Y:S01]  /*b8c0*/  IMAD.X R13, RZ, RZ, R5, P0 ;  /* 0x000000ffff0d7224 */ /* 0x000fe200000e0605 */
[----:B------:R-:W-:Y:S02]  /*b8d0*/  LOP3.LUT R28, R10, R45, RZ, 0x3c, !PT ;  /* 0x0000002d0a1c7212 */ /* 0x000fe400078e3cff */
[-C--:B------:R-:W-:Y:S02]  /*b8e0*/  IADD3.X R15, RZ, R5.reuse, RZ, P1, !PT ;  /* 0x00000005ff0f7210 */ /* 0x080fe40000ffe4ff */
[----:B------:R-:W-:Y:S02]  /*b8f0*/  MOV R45, R4 ;  /* 0x00000004002d7202 */ /* 0x000fe40000000f00 */
[----:B------:R-:W-:-:S02]  /*b900*/  LOP3.LUT R24, R97, 0x380, RZ, 0xc0, !PT ;  /* 0x0000038061187812 */ /* 0x000fc400078ec0ff */
[----:B------:R-:W-:Y:S02]  /*b910*/  F2FP.BF16.F32.PACK_AB R5, R12, R93 ;  /* 0x0000005d0c05723e */ /* 0x000fe400000010ff */
[----:B------:R-:W-:Y:S02]  /*b920*/  LOP3.LUT R10, R44, R99, RZ, 0x3c, !PT ;  /* 0x000000632c0a7212 */ /* 0x000fe400078e3cff */
[----:B------:R-:W-:Y:S02]  /*b930*/  LOP3.LUT R12, R103, 0x380, RZ, 0xc0, !PT ;  /* 0x00000380670c7812 */ /* 0x000fe400078ec0ff */
[----:B------:R-:W-:Y:S02]  /*b940*/  LOP3.LUT R44, R107, 0x380, RZ, 0xc0, !PT ;  /* 0x000003806b2c7812 */ /* 0x000fe400078ec0ff */
[----:B------:R-:W-:Y:S02]  /*b950*/  SHF.R.U64 R24, R24, 0x3, RZ ;  /* 0x0000000318187819 */ /* 0x000fe400000012ff */
[----:B------:R-:W-:-:S02]  /*b960*/  LOP3.LUT R46, R101, 0x380, RZ, 0xc0, !PT ;  /* 0x00000380652e7812 */ /* 0x000fc400078ec0ff */
[----:B------:R-:W-:Y:S02]  /*b970*/  F2FP.BF16.F32.PACK_AB R4, R14, R95 ;  /* 0x0000005f0e04723e */ /* 0x000fe400000010ff */
[----:B------:R-:W-:Y:S02]  /*b980*/  SHF.R.U64 R12, R12, 0x3, RZ ;  /* 0x000000030c0c7819 */ /* 0x000fe400000012ff */
[----:B------:R-:W-:Y:S01]  /*b990*/  LOP3.LUT R14, R105, 0x380, RZ, 0xc0, !PT ;  /* 0x00000380690e7812 */ /* 0x000fe200078ec0ff */
[----:B------:R0:W-:Y:S01]  /*b9a0*/  STSM.16.M88.4 [R45], R4 ;  /* 0x000000042d007844 */ /* 0x0001e20000000200 */
[----:B------:R-:W-:Y:S02]  /*b9b0*/  SHF.R.U64 R44, R44, 0x3, RZ ;  /* 0x000000032c2c7819 */ /* 0x000fe400000012ff */
[----:B------:R-:W-:Y:S02]  /*b9c0*/  LOP3.LUT R26, R24, R97, RZ, 0x3c, !PT ;  /* 0x00000061181a7212 */ /* 0x000fe400078e3cff */
[----:B------:R-:W-:-:S02]  /*b9d0*/  SHF.R.U64 R46, R46, 0x3, RZ ;  /* 0x000000032e2e7819 */ /* 0x000fc400000012ff */
[----:B------:R-:W-:Y:S02]  /*b9e0*/  LOP3.LUT R8, R12, R103, RZ, 0x3c, !PT ;  /* 0x000000670c087212 */ /* 0x000fe400078e3cff */
[----:B------:R-:W-:Y:S02]  /*b9f0*/  SHF.R.U64 R14, R14, 0x3, RZ ;  /* 0x000000030e0e7819 */ /* 0x000fe400000012ff */
[----:B------:R-:W-:Y:S02]  /*ba00*/  LOP3.LUT R12, R44, R107, RZ, 0x3c, !PT ;  /* 0x0000006b2c0c7212 */ /* 0x000fe400078e3cff */
[----:B------:R-:W-:Y:S02]  /*ba10*/  MOV R44, R28 ;  /* 0x0000001c002c7202 */ /* 0x000fe40000000f00 */
[----:B------:R-:W-:Y:S02]  /*ba20*/  MOV R29, R26 ;  /* 0x0000001a001d7202 */ /* 0x000fe40000000f00 */
[----:B------:R-:W-:-:S02]  /*ba30*/  LOP3.LUT R24, R46, R101, RZ, 0x3c, !PT ;  /* 0x000000652e187212 */ /* 0x000fc400078e3cff */
[----:B------:R-:W-:Y:S02]  /*ba40*/  MOV R28, R10 ;  /* 0x0000000a001c7202 */ /* 0x000fe40000000f00 */
[----:B------:R-:W-:Y:S02]  /*ba50*/  MOV R26, R8 ;  /* 0x00000008001a7202 */ /* 0x000fe40000000f00 */
[----:B------:R-:W-:Y:S02]  /*ba60*/  LOP3.LUT R14, R14, R105, RZ, 0x3c, !PT ;  /* 0x000000690e0e7212 */ /* 0x000fe400078e3cff */
[----:B------:R-:W-:Y:S02]  /*ba70*/  F2FP.BF16.F32.PACK_AB R8, R88, R89 ;  /* 0x000000595808723e */ /* 0x000fe400000010ff */
[----:B------:R-:W-:Y:S02]  /*ba80*/  F2FP.BF16.F32.PACK_AB R9, R35, R34 ;  /* 0x000000222309723e */ /* 0x000fe400000010ff */
[----:B------:R-:W-:-:S02]  /*ba90*/  F2FP.BF16.F32.PACK_AB R10, R37, R36 ;  /* 0x00000024250a723e */ /* 0x000fc400000010ff */
[----:B------:R-:W-:Y:S02]  /*baa0*/  F2FP.BF16.F32.PACK_AB R11, R39, R38 ;  /* 0x00000026270b723e */ /* 0x000fe400000010ff */
[----:B------:R-:W-:Y:S02]  /*bab0*/  MOV R27, R24 ;  /* 0x00000018001b7202 */ /* 0x000fe40000000f00 */
[----:B------:R-:W-:Y:S01]  /*bac0*/  MOV R25, R14 ;  /* 0x0000000e00197202 */ /* 0x000fe20000000f00 */
[----:B------:R1:W-:Y:S01]  /*bad0*/  STSM.16.M88.4 [R44], R8 ;  /* 0x000000082c007844 */ /* 0x0003e20000000200 */
[----:B------:R-:W-:Y:S02]  /*bae0*/  MOV R24, R12 ;  /* 0x0000000c00187202 */ /* 0x000fe40000000f00 */
[----:B0-----:R-:W-:Y:S02]  /*baf0*/  F2FP.BF16.F32.PACK_AB R4, R41, R40 ;  /* 0x000000282904723e */ /* 0x001fe400000010ff */
        /* <DEDUP_REMOVED lines=8> */
[----:B-1----:R-:W-:Y:S02]  /*bb80*/  F2FP.BF16.F32.PACK_AB R8, R57, R56 ;  /* 0x000000383908723e */ /* 0x002fe400000010ff */
[----:B------:R-:W-:Y:S01]  /*bb90*/  F2FP.BF16.F32.PACK_AB R9, R59, R58 ;  /* 0x0000003a3b09723e */ /* 0x000fe200000010ff */
[----:B------:R-:W-:Y:S01]  /*bba0*/  STSM.16.M88.4 [R28], R12 ;  /* 0x0000000c1c007844 */ /* 0x000fe20000000200 */
[----:B------:R-:W-:Y:S02]  /*bbb0*/  F2FP.BF16.F32.PACK_AB R10, R61, R60 ;  /* 0x0000003c3d0a723e */ /* 0x000fe400000010ff */
[----:B------:R-:W-:Y:S02]  /*bbc0*/  F2FP.BF16.F32.PACK_AB R11, R63, R62 ;  /* 0x0000003e3f0b723e */ /* 0x000fe400000010ff */
[----:B------:R-:W-:Y:S02]  /*bbd0*/  PLOP3.LUT P0, PT, PT, PT, UP1, 0x80, 0x0 ;  /* 0x000000000000781c */ /* 0x000fe40003f0f018 */
[----:B------:R-:W-:Y:S01]  /*bbe0*/  PLOP3.LUT P2, PT, PT, PT, UP0, 0x80, 0x0 ;  /* 0x000000000000781c */ /* 0x000fe20003f4f008 */
[----:B------:R1:W-:Y:S01]  /*bbf0*/  STSM.16.M88.4 [R27], R8 ;  /* 0x000000081b007844 */ /* 0x0003e20000000200 */
[----:B0-----:R-:W-:-:S02]  /*bc00*/  IMAD.U32 R4, RZ, RZ, UR4 ;  /* 0x00000004ff047e24 */ /* 0x001fc4000f8e00ff */
[----:B------:R-:W-:Y:S01]  /*bc10*/  IMAD.U32 R5, RZ, RZ, UR8 ;  /* 0x00000008ff057e24 */ /* 0x000fe2000f8e00ff */
[----:B------:R0:W-:Y:S04]  /*bc20*/  STSM.16.M88.4 [R26], R64 ;  /* 0x000000401a007844 */ /* 0x0001e80000000200 */
[----:B------:R0:W-:Y:S04]  /*bc30*/  STSM.16.M88.4 [R25], R72 ;  /* 0x0000004819007844 */ /* 0x0001e80000000200 */
[----:B------:R0:W-:Y:S01]  /*bc40*/  STSM.16.M88.4 [R24], R80 ;  /* 0x0000005018007844 */ /* 0x0001e20000000200 */
[----:B------:R-:W-:Y:S01]  /*bc50*/  BAR.SYNC.DEFER_BLOCKING 0x1, 0x100 ;  /* 0x0044000000007b1d */ /* 0x000fe20000010000 */
[----:B------:R-:W-:-:S02]  /*bc60*/  IMAD.U32 R6, RZ, RZ, UR6 ;  /* 0x00000006ff067e24 */ /* 0x000fc4000f8e00ff */
[----:B------:R-:W-:-:S03]  /*bc70*/  IMAD.U32 R7, RZ, RZ, UR7 ;  /* 0x00000007ff077e24 */ /* 0x000fc6000f8e00ff */
[----:B-1----:R-:W2:Y:S04]  /*bc80*/  @P0 LDG.E R8, desc[UR12][R4.64] ;  /* 0x0000000c04080981 */ /* 0x002ea8000c1e1900 */
[----:B------:R-:W3:Y:S01]  /*bc90*/  @P2 LDG.E R6, desc[UR12][R6.64] ;  /* 0x0000000c06062981 */ /* 0x000ee2000c1e1900 */
[----:B------:R-:W-:Y:S01]  /*bca0*/  IMAD R9, R18, 0x40, R16 ;  /* 0x0000004012097824 */ /* 0x000fe200078e0210 */
[----:B------:R-:W-:Y:S01]  /*bcb0*/  UMOV UR4, URZ ;  /* 0x0000003f00047c82 */ /* 0x000fe20008000000 */
[----:B------:R-:W-:Y:S02]  /*bcc0*/  ULDC UR10, c[0x0][0xa88] ;  /* 0x0002a200000a7ab9 */ /* 0x000fe40000000800 */
[----:B------:R-:W-:-:S03]  /*bcd0*/  IMAD.WIDE R20, R9, 0x2, R20 ;  /* 0x0000000209147825 */ /* 0x000fc600078e0214 */
[----:B------:R-:W-:Y:S02]  /*bce0*/  IADD3 R29, P1, R20, 0x1000, RZ ;  /* 0x00001000141d7810 */ /* 0x000fe40007f3e0ff */
[----:B--2---:R-:W-:Y:S02]  /*bcf0*/  @P0 R2UR UR4, R8 ;  /* 0x00000000080402ca */ /* 0x004fe400000e0000 */
[----:B---3--:R-:W-:Y:S01]  /*bd00*/  @P2 R2UR UR10, R6 ;  /* 0x00000000060a22ca */ /* 0x008fe200000e0000 */
[----:B0-----:R-:W-:-:S14]  /*bd10*/  @P2 BRA `(.L_x_2037) ;  /* 0x00000000001c2947 */ /* 0x001fdc0003800000 */
[----:B------:R-:W-:Y:S05]  /*bd20*/  @!P0 BRA `(.L_x_2037) ;  /* 0x0000000000188947 */ /* 0x000fea0003800000 */
[----:B------:R-:W-:Y:S02]  /*bd30*/  ULDC.64 UR6, c[0x0][0x208] ;  /* 0x0000820000067ab9 */ /* 0x000fe40000000a00 */
[----:B------:R-:W2:Y:S04]  /*bd40*/  LDG.E R7, desc[UR6][R4.64] ;  /* 0x0000000604077981 */ /* 0x000ea8000c1e1900 */
[----:B------:R-:W3:Y:S01]  /*bd50*/  LDG.E R6, desc[UR6][R4.64+0x4] ;  /* 0x0000040604067981 */ /* 0x000ee2000c1e1900 */
[----:B--2---:R-:W-:Y:S02]  /*bd60*/  R2UR UR6, R7 ;  /* 0x00000000070672ca */ /* 0x004fe400000e0000 */
[----:B---3--:R-:W-:-:S13]  /*bd70*/  R2UR UR10, R6 ;  /* 0x00000000060a72ca */ /* 0x008fda00000e0000 */
[----:B------:R-:W-:-:S12]  /*bd80*/  UIADD3 UR10, -UR6, UR10, URZ ;  /* 0x0000000a060a7290 */ /* 0x000fd8000fffe13f */
.L_x_2037:
[----:B------:R-:W-:Y:S01]  /*bd90*/  R2UR UR18, R184 ;  /* 0x00000000b81272ca */ /* 0x000fe200000e0000 */
[----:B------:R-:W-:Y:S01]  /*bda0*/  ULDC.64 UR12, c[0x0][0xb70] ;  /* 0x0002dc00000c7ab9 */ /* 0x000fe20000000a00 */
[----:B------:R-:W-:Y:S01]  /*bdb0*/  R2UR UR16, R185 ;  /* 0x00000000b91072ca */ /* 0x000fe200000e0000 */
[----:B------:R-:W-:Y:S01]  /*bdc0*/  USHF.R.S32.HI UR9, URZ, 0x1f, UR4 ;  /* 0x0000001f3f097899 */ /* 0x000fe20008011404 */
[----:B------:R-:W-:Y:S01]  /*bdd0*/  R2UR UR15, R23 ;  /* 0x00000000170f72ca */ /* 0x000fe200000e0000 */
[----:B------:R-:W-:Y:S01]  /*bde0*/  UMOV UR8, UR4 ;  /* 0x0000000400087c82 */ /* 0x000fe20008000000 */
[----:B------:R-:W-:Y:S01]  /*bdf0*/  R2UR UR17, R186 ;  /* 0x00000000ba1172ca */ /* 0x000fe200000e0000 */
[----:B------:R-:W-:Y:S01]  /*be00*/  ULDC.64 UR20, c[0x0][0x208] ;  /* 0x0000820000147ab9 */ /* 0x000fe20000000a00 */
[C---:B------:R-:W-:Y:S02]  /*be10*/  IADD3 R13, P2, R20.reuse, 0x2000, RZ ;  /* 0x00002000140d7810 */ /* 0x040fe40007f5e0ff */
[----:B------:R-:W-:-:S02]  /*be20*/  IADD3 R7, P6, R20, 0x3000, RZ ;  /* 0x0000300014077810 */ /* 0x000fc40007fde0ff */
[----:B------:R-:W-:Y:S01]  /*be30*/  LOP3.LUT R28, R29, 0x380, RZ, 0xc0, !PT ;  /* 0x000003801d1c7812 */ /* 0x000fe200078ec0ff */
[----:B------:R-:W-:Y:S01]  /*be40*/  USHF.R.S32.HI UR14, URZ, 0x1f, UR18 ;  /* 0x0000001f3f0e7899 */ /* 0x000fe20008011412 */
[----:B------:R-:W-:Y:S01]  /*be50*/  LOP3.LUT R12, R13, 0x380, RZ, 0xc0, !PT ;  /* 0x000003800d0c7812 */ /* 0x000fe200078ec0ff */
[----:B------:R-:W-:Y:S01]  /*be60*/  USEL UR16, UR16, URZ, !UP1 ;  /* 0x0000003f10107287 */ /* 0x000fe2000c800000 */
[----:B------:R-:W-:Y:S01]  /*be70*/  LOP3.LUT R4, R7, 0x380, RZ, 0xc0, !PT ;  /* 0x0000038007047812 */ /* 0x000fe200078ec0ff */
[----:B------:R-:W-:Y:S01]  /*be80*/  UIMAD UR11, UR14, UR12, URZ ;  /* 0x0000000c0e0b72a4 */ /* 0x000fe2000f8e023f */
[----:B------:R-:W-:Y:S01]  /*be90*/  SHF.R.U64 R28, R28, 0x3, RZ ;  /* 0x000000031c1c7819 */ /* 0x000fe200000012ff */
[----:B------:R-:W-:Y:S01]  /*bea0*/  UIMAD.WIDE.U32 UR6, UR18, UR12, UR8 ;  /* 0x0000000c120672a5 */ /* 0x000fe2000f8e0008 */
[----:B------:R-:W-:Y:S01]  /*beb0*/  IMAD.U32 R5, RZ, RZ, UR17 ;  /* 0x00000011ff057e24 */ /* 0x000fe2000f8e00ff */
[----:B------:R-:W-:Y:S01]  /*bec0*/  UIMAD UR11, UR18, UR13, UR11 ;  /* 0x0000000d120b72a4 */ /* 0x000fe2000f8e020b */
[----:B------:R-:W-:Y:S01]  /*bed0*/  SHF.R.U64 R12, R12, 0x3, RZ ;  /* 0x000000030c0c7819 */ /* 0x000fe200000012ff */
[----:B------:R-:W-:Y:S01]  /*bee0*/  USEL UR15, UR15, URZ, !UP1 ;  /* 0x0000003f0f0f7287 */ /* 0x000fe2000c800000 */
[----:B------:R-:W-:Y:S01]  /*bef0*/  SHF.R.U64 R4, R4, 0x3, RZ ;  /* 0x0000000304047819 */ /* 0x000fe200000012ff */
[----:B------:R-:W-:Y:S01]  /*bf00*/  ULDC.64 UR12, c[0x0][0xb78] ;  /* 0x0002de00000c7ab9 */ /* 0x000fe20000000a00 */
[----:B------:R-:W-:Y:S01]  /*bf10*/  UIADD3 UR7, UR7, UR11, URZ ;  /* 0x0000000b07077290 */ /* 0x000fe2000fffe03f */
[----:B------:R-:W-:Y:S01]  /*bf20*/  LEA R8, R5, R22, 0x7 ;  /* 0x0000001605087211 */ /* 0x000fe200078e38ff */
[----:B------:R-:W-:Y:S01]  /*bf30*/  UIMAD UR8, UR16, UR12, URZ ;  /* 0x0000000c100872a4 */ /* 0x000fe2000f8e023f */
[----:B------:R-:W-:Y:S01]  /*bf40*/  LOP3.LUT R28, R28, R29, RZ, 0x3c, !PT ;  /* 0x0000001d1c1c7212 */ /* 0x000fe200078e3cff */
[----:B------:R-:W-:Y:S01]  /*bf50*/  UIMAD.WIDE.U32 UR6, UR15, UR12, UR6 ;  /* 0x0000000c0f0672a5 */ /* 0x000fe2000f8e0006 */
[----:B------:R-:W-:Y:S01]  /*bf60*/  SHF.R.S32.HI R5, RZ, 0x1f, R8 ;  /* 0x0000001fff057819 */ /* 0x000fe20000011408 */
[----:B------:R-:W-:Y:S01]  /*bf70*/  UIMAD UR8, UR15, UR13, UR8 ;  /* 0x0000000d0f0872a4 */ /* 0x000fe2000f8e0208 */
[----:B------:R-:W-:Y:S01]  /*bf80*/  LOP3.LUT R12, R12, R13, RZ, 0x3c, !PT ;  /* 0x0000000d0c0c7212 */ /* 0x000fe200078e3cff */
[--C-:B------:R-:W-:Y:S01]  /*bf90*/  IMAD.X R29, RZ, RZ, R21.reuse, P1 ;  /* 0x000000ffff1d7224 */ /* 0x100fe200008e0615 */
[----:B------:R-:W-:Y:S01]  /*bfa0*/  IADD3 R37, P5, R20, 0x4000, RZ ;  /* 0x0000400014257810 */ /* 0x000fe20007fbe0ff */
[----:B------:R-:W-:Y:S01]  /*bfb0*/  IMAD.X R13, RZ, RZ, R21, P2 ;  /* 0x000000ffff0d7224 */ /* 0x000fe200010e0615 */
[----:B------:R-:W-:Y:S01]  /*bfc0*/  IADD3 R6, P0, R8, UR6, RZ ;  /* 0x0000000608067c10 */ /* 0x000fe2000ff1e0ff */
[----:B------:R-:W-:Y:S01]  /*bfd0*/  IMAD.U32 R10, RZ, RZ, UR8 ;  /* 0x00000008ff0a7e24 */ /* 0x000fe2000f8e00ff */
[----:B------:R-:W-:Y:S01]  /*bfe0*/  LOP3.LUT R4, R4, R7, RZ, 0x3c, !PT ;  /* 0x0000000704047212 */ /* 0x000fe200078e3cff */
[----:B------:R-:W-:Y:S01]  /*bff0*/  ULDC.64 UR12, c[0x0][0xaa0] ;  /* 0x0002a800000c7ab9 */ /* 0x000fe20000000a00 */
[----:B------:R-:W-:-:S02]  /*c000*/  IADD3 R41, P4, R20, 0x5000, RZ ;  /* 0x0000500014297810 */ /* 0x000fc40007f9e0ff */
[----:B------:R-:W-:Y:S01]  /*c010*/  IADD3.X R5, R5, UR7, R10, P0, !PT ;  /* 0x0000000705057c10 */ /* 0x000fe200087fe40a */
[----:B------:R-:W-:Y:S01]  /*c020*/  ULDC.64 UR6, c[0x0][0xb40] ;  /* 0x0002d00000067ab9 */ /* 0x000fe20000000a00 */
[----:B------:R-:W-:Y:S02]  /*c030*/  IADD3 R25, P3, R20, 0x6000, RZ ;  /* 0x0000600014197810 */ /* 0x000fe40007f7e0ff */
[----:B------:R-:W-:Y:S02]  /*c040*/  LEA R48, P0, R6, UR6, 0x2 ;  /* 0x0000000606307c11 */ /* 0x000fe4000f8010ff */
[----:B------:R-:W-:Y:S02]  /*c050*/  IADD3 R7, P2, R20, 0x7000, RZ ;  /* 0x0000700014077810 */ /* 0x000fe40007f5e0ff */
[----:B------:R-:W-:Y:S01]  /*c060*/  LEA.HI.X R49, R6, UR7, R5, 0x2, P0 ;  /* 0x0000000706317c11 */ /* 0x000fe200080f1405 */
[----:B------:R-:W-:Y:S01]  /*c070*/  VIADD R5, R8, 0x8 ;  /* 0x0000000808057836 */ /* 0x000fe20000000000 */
[----:B------:R-:W-:-:S02]  /*c080*/  LOP3.LUT P0, RZ, R188, 0x3, RZ, 0xc0, !PT ;  /* 0x00000003bcff7812 */ /* 0x000fc4000780c0ff */
[----:B------:R-:W-:Y:S02]  /*c090*/  LOP3.LUT R9, R20, 0x380, RZ, 0xc0, !PT ;  /* 0x0000038014097812 */ /* 0x000fe400078ec0ff */
[----:B------:R-:W-:Y:S02]  /*c0a0*/  ISETP.GE.OR P1, PT, R8, UR10, P0 ;  /* 0x0000000a08007c0c */ /* 0x000fe40008726670 */
[----:B------:R-:W-:Y:S01]  /*c0b0*/  ISETP.GE.OR P0, PT, R5, UR10, P0 ;  /* 0x0000000a05007c0c */ /* 0x000fe20008706670 */
[----:B------:R-:W-:Y:S01]  /*c0c0*/  IMAD.X R5, RZ, RZ, R21, P6 ;  /* 0x000000ffff057224 */ /* 0x000fe200030e0615 */
[----:B------:R-:W-:Y:S02]  /*c0d0*/  LOP3.LUT R36, R37, 0x380, RZ, 0xc0, !PT ;  /* 0x0000038025247812 */ /* 0x000fe400078ec0ff */
[----:B------:R-:W-:Y:S02]  /*c0e0*/  LOP3.LUT R40, R41, 0x380, RZ, 0xc0, !PT ;  /* 0x0000038029287812 */ /* 0x000fe400078ec0ff */
[----:B------:R-:W-:-:S02]  /*c0f0*/  LOP3.LUT R24, R25, 0x380, RZ, 0xc0, !PT ;  /* 0x0000038019187812 */ /* 0x000fc400078ec0ff */
[----:B------:R-:W-:Y:S02]  /*c100*/  LOP3.LUT R6, R7, 0x380, RZ, 0xc0, !PT ;  /* 0x0000038007067812 */ /* 0x000fe400078ec0ff */
[----:B------:R-:W-:Y:S01]  /*c110*/  SHF.R.U64 R9, R9, 0x3, RZ ;  /* 0x0000000309097819 */ /* 0x000fe200000012ff */
[----:B------:R-:W-:Y:S01]  /*c120*/  @!P1 STG.E desc[UR20][R48.64], R2 ;  /* 0x0000000230009986 */ /* 0x000fe2000c101914 */
[----:B------:R-:W-:Y:S02]  /*c130*/  SHF.R.U64 R36, R36, 0x3, RZ ;  /* 0x0000000324247819 */ /* 0x000fe400000012ff */
[----:B------:R-:W-:Y:S01]  /*c140*/  SHF.R.U64 R40, R40, 0x3, RZ ;  /* 0x0000000328287819 */ /* 0x000fe200000012ff */
[----:B------:R0:W-:Y:S01]  /*c150*/  @!P0 STG.E desc[UR20][R48.64+0x20], R0 ;  /* 0x0000200030008986 */ /* 0x0001e2000c101914 */
[----:B------:R-:W-:Y:S02]  /*c160*/  SHF.R.U64 R24, R24, 0x3, RZ ;  /* 0x0000000318187819 */ /* 0x000fe400000012ff */
[----:B------:R-:W-:Y:S01]  /*c170*/  SHF.R.U64 R6, R6, 0x3, RZ ;  /* 0x0000000306067819 */ /* 0x000fe200000012ff */
[----:B------:R-:W-:Y:S01]  /*c180*/  UIMAD UR6, UR9, UR12, URZ ;  /* 0x0000000c090672a4 */ /* 0x000fe2000f8e023f */
[----:B------:R-:W-:Y:S01]  /*c190*/  LOP3.LUT R20, R9, R20, RZ, 0x3c, !PT ;  /* 0x0000001409147212 */ /* 0x000fe200078e3cff */
[--C-:B------:R-:W-:Y:S01]  /*c1a0*/  IMAD.X R9, RZ, RZ, R21.reuse, P2 ;  /* 0x000000ffff097224 */ /* 0x100fe200010e0615 */
[----:B------:R-:W-:Y:S01]  /*c1b0*/  LOP3.LUT R36, R36, R37, RZ, 0x3c, !PT ;  /* 0x0000002524247212 */ /* 0x000fe200078e3cff */
[--C-:B------:R-:W-:Y:S01]  /*c1c0*/  IMAD.X R37, RZ, RZ, R21.reuse, P5 ;  /* 0x000000ffff257224 */ /* 0x100fe200028e0615 */
[----:B------:R-:W-:Y:S01]  /*c1d0*/  LOP3.LUT R40, R40, R41, RZ, 0x3c, !PT ;  /* 0x0000002928287212 */ /* 0x000fe200078e3cff */
[----:B------:R-:W-:Y:S01]  /*c1e0*/  IMAD.X R41, RZ, RZ, R21, P4 ;  /* 0x000000ffff297224 */ /* 0x000fe200020e0615 */
[----:B------:R-:W-:Y:S01]  /*c1f0*/  LOP3.LUT R24, R24, R25, RZ, 0x3c, !PT ;  /* 0x0000001918187212 */ /* 0x000fe200078e3cff */
[----:B------:R1:W5:Y:S01]  /*c200*/  LD.E.128 R32, desc[UR20][R20.64] ;  /* 0x0000001414207980 */ /* 0x000362000c101d00 */
[----:B------:R-:W-:-:S02]  /*c210*/  IADD3.X R25, RZ, R21, RZ, P3, !PT ;  /* 0x00000015ff197210 */ /* 0x000fc40001ffe4ff */
[----:B------:R-:W-:Y:S01]  /*c220*/  LOP3.LUT R8, R6, R7, RZ, 0x3c, !PT ;  /* 0x0000000706087212 */ /* 0x000fe200078e3cff */
[--C-:B------:R-:W-:Y:S01]  /*c230*/  IMAD.MOV.U32 R44, RZ, RZ, R16.reuse ;  /* 0x000000ffff2c7224 */ /* 0x100fe200078e0010 */
[----:B------:R-:W-:Y:S01]  /*c240*/  SHF.R.S32.HI R45, RZ, 0x1f, R16 ;  /* 0x0000001fff2d7819 */ /* 0x000fe20000011410 */
[----:B------:R-:W5:Y:S01]  /*c250*/  LD.E.128 R28, desc[UR20][R28.64] ;  /* 0x000000141c1c7980 */ /* 0x000f62000c101d00 */
[----:B------:R-:W-:Y:S01]  /*c260*/  UIMAD UR6, UR4, UR13, UR6 ;  /* 0x0000000d040672a4 */ /* 0x000fe2000f8e0206 */
[----:B------:R-:W-:Y:S01]  /*c270*/  ULDC.64 UR8, c[0x0][0xae0] ;  /* 0x0002b80000087ab9 */ /* 0x000fe20000000a00 */
[----:B-1----:R-:W-:Y:S01]  /*c280*/  IMAD.U32 R21, RZ, RZ, UR12 ;  /* 0x0000000cff157e24 */ /* 0x002fe2000f8e00ff */
[----:B------:R-:W5:Y:S04]  /*c290*/  LD.E.128 R12, desc[UR20][R12.64] ;  /* 0x000000140c0c7980 */ /* 0x000f68000c101d00 */
[----:B------:R-:W5:Y:S01]  /*c2a0*/  LD.E.128 R4, desc[UR20][R4.64] ;  /* 0x0000001404047980 */ /* 0x000f62000c101d00 */
[----:B------:R-:W-:-:S03]  /*c2b0*/  IMAD.WIDE.U32 R20, R21, UR4, R44 ;  /* 0x0000000415147c25 */ /* 0x000fc6000f8e002c */
[----:B------:R-:W5:Y:S04]  /*c2c0*/  LD.E.128 R36, desc[UR20][R36.64] ;  /* 0x0000001424247980 */ /* 0x000f68000c101d00 */
[----:B------:R-:W5:Y:S04]  /*c2d0*/  LD.E.128 R40, desc[UR20][R40.64] ;  /* 0x0000001428287980 */ /* 0x000f68000c101d00 */
[----:B------:R-:W5:Y:S04]  /*c2e0*/  LD.E.128 R24, desc[UR20][R24.64] ;  /* 0x0000001418187980 */ /* 0x000f68000c101d00 */
[----:B------:R-:W5:Y:S01]  /*c2f0*/  LD.E.128 R8, desc[UR20][R8.64] ;  /* 0x0000001408087980 */ /* 0x000f62000c101d00 */
[----:B------:R-:W-:Y:S01]  /*c300*/  UIMAD UR4, UR14, UR8, URZ ;  /* 0x000000080e0472a4 */ /* 0x000fe2000f8e023f */
[----:B------:R-:W-:Y:S01]  /*c310*/  @!PT LDS RZ, [RZ] ;  /* 0x00000000fffff984 */ /* 0x000fe20000000800 */
[----:B------:R-:W-:Y:S01]  /*c320*/  @!PT LDS RZ, [RZ] ;  /* 0x00000000fffff984 */ /* 0x000fe20000000800 */
[----:B------:R-:W-:Y:S01]  /*c330*/  @!PT LDS RZ, [RZ] ;  /* 0x00000000fffff984 */ /* 0x000fe20000000800 */
[----:B------:R-:W-:Y:S01]  /*c340*/  @!PT LDS RZ, [RZ] ;  /* 0x00000000fffff984 */ /* 0x000fe20000000800 */
[----:B------:R1:W-:Y:S06]  /*c350*/  MEMBAR.ALL.CTA ;  /* 0x0000000000007992 */ /* 0x0003ec0000008000 */
[----:B-1----:R-:W1:Y:S01]  /*c360*/  FENCE.VIEW.ASYNC.S ;  /* 0x00000000000073c6 */ /* 0x002e620000000000 */
[----:B------:R-:W-:Y:S01]  /*c370*/  VIADD R21, R21, UR6 ;  /* 0x0000000615157c36 */ /* 0x000fe20008000000 */
[----:B------:R-:W-:Y:S01]  /*c380*/  UIMAD UR10, UR17, -0x80, UR10 ;  /* 0xffffff80110a78a4 */ /* 0x000fe2000f8e020a */
[----:B------:R-:W-:Y:S01]  /*c390*/  IMAD.U32 R19, RZ, RZ, UR8 ;  /* 0x00000008ff137e24 */ /* 0x000fe2000f8e00ff */
[----:B------:R-:W-:Y:S01]  /*c3a0*/  UIMAD UR4, UR18, UR9, UR4 ;  /* 0x00000009120472a4 */ /* 0x000fe2000f8e0204 */
[----:B------:R-:W-:-:S02]  /*c3b0*/  ULDC.64 UR6, c[0x0][0xae8] ;  /* 0x0002ba0000067ab9 */ /* 0x000fc40000000a00 */
[----:B------:R-:W-:Y:S01]  /*c3c0*/  IMAD.WIDE.U32 R20, R19, UR18, R20 ;  /* 0x0000001213147c25 */ /* 0x000fe2000f8e0014 */
[----:B------:R-:W-:-:S03]  /*c3d0*/  ISETP.GE.AND P2, PT, R18, UR10, PT ;  /* 0x0000000a12007c0c */ /* 0x000fc6000bf46270 */
[----:B------:R-:W-:Y:S01]  /*c3e0*/  VIADD R21, R21, UR4 ;  /* 0x0000000415157c36 */ /* 0x000fe20008000000 */
[----:B------:R-:W-:Y:S01]  /*c3f0*/  UIMAD UR4, UR16, UR6, URZ ;  /* 0x00000006100472a4 */ /* 0x000fe2000f8e023f */
[----:B------:R-:W-:Y:S01]  /*c400*/  VIADD R3, R3, 0x34820 ;  /* 0x0003482003037836 */ /* 0x000fe20000000000 */
[C---:B------:R-:W-:Y:S01]  /*c410*/  IADD3 R19, R18.reuse, 0x60, RZ ;  /* 0x0000006012137810 */ /* 0x040fe20007ffe0ff */
[----:B------:R-:W-:Y:S01]  /*c420*/  IMAD.U32 R45, RZ, RZ, UR6 ;  /* 0x00000006ff2d7e24 */ /* 0x000fe2000f8e00ff */
[----:B------:R-:W-:Y:S02]  /*c430*/  UIMAD UR4, UR15, UR7, UR4 ;  /* 0x000000070f0472a4 */ /* 0x000fe4000f8e0204 */
[----:B------:R-:W-:Y:S01]  /*c440*/  PRMT R3, RZ, 0x654, R3 ;  /* 0x00000654ff037816 */ /* 0x000fe20000000003 */
[----:B------:R-:W-:Y:S01]  /*c450*/  IMAD.WIDE.U32 R44, R45, UR15, R20 ;  /* 0x0000000f2d2c7c25 */ /* 0x000fe2000f8e0014 */
[----:B------:R-:W-:Y:S02]  /*c460*/  ISETP.GE.AND P1, PT, R19, UR10, PT ;  /* 0x0000000a13007c0c */ /* 0x000fe4000bf26270 */
[----:B------:R-:W-:Y:S01]  /*c470*/  SHF.R.S32.HI R19, RZ, 0x1f, R18 ;  /* 0x0000001fff137819 */ /* 0x000fe20000011412 */
[C---:B0-----:R-:W-:Y:S01]  /*c480*/  VIADD R0, R18.reuse, 0x20 ;  /* 0x0000002012007836 */ /* 0x041fe20000000000 */
[----:B-1----:R0:W-:Y:S01]  /*c490*/  SYNCS.ARRIVE.TRANS64.RED.A1T0 RZ, [R3+URZ], RZ ;  /* 0x000000ff03ff79a7 */ /* 0x0021e2000810043f */
[----:B------:R-:W-:Y:S01]  /*c4a0*/  VIADD R2, R18, 0x40 ;  /* 0x0000004012027836 */ /* 0x000fe20000000000 */
[----:B------:R-:W-:Y:S01]  /*c4b0*/  BSSY B1, `(.L_x_2038) ;  /* 0x0000018000017945 */ /* 0x000fe20003800000 */
[----:B------:R-:W-:-:S02]  /*c4c0*/  IMAD.U32 R23, RZ, RZ, UR17 ;  /* 0x00000011ff177e24 */ /* 0x000fc4000f8e00ff */
[----:B------:R-:W-:Y:S01]  /*c4d0*/  VIADD R51, R45, UR4 ;  /* 0x000000042d337c36 */ /* 0x000fe20008000000 */
[----:B------:R-:W-:Y:S01]  /*c4e0*/  ISETP.GE.AND P4, PT, R0, UR10, PT ;  /* 0x0000000a00007c0c */ /* 0x000fe2000bf86270 */
[----:B------:R-:W-:Y:S01]  /*c4f0*/  IMAD.WIDE R20, R23, 0x80, R18 ;  /* 0x0000008017147825 */ /* 0x000fe200078e0212 */
[----:B------:R-:W-:Y:S01]  /*c500*/  ISETP.GE.AND P0, PT, R2, UR10, PT ;  /* 0x0000000a02007c0c */ /* 0x000fe2000bf06270 */
[----:B0-----:R-:W-:-:S12]  /*c510*/  @P2 BRA `(.L_x_2039) ;  /* 0x0000000000442947 */ /* 0x001fd80003800000 */
        /* <DEDUP_REMOVED lines=15> */
[----:B-----5:R0:W-:Y:S04]  /*c610*/  @!P2 STG.E.128 desc[UR8][R48.64], R32 ;  /* 0x000000203000a986 */ /* 0x0201e8000c101d08 */
[----:B------:R0:W-:Y:S02]  /*c620*/  @!P3 STG.E.128 desc[UR8][R48.64+0x80], R36 ;  /* 0x000080243000b986 */ /* 0x0001e4000c101d08 */
.L_x_2039:
[----:B------:R-:W-:Y:S05]  /*c630*/  BSYNC B1 ;  /* 0x0000000000017941 */ /* 0x000fea0003800000 */
.L_x_2038:
        /* <DEDUP_REMOVED lines=10> */
[----:B0----5:R-:W-:Y:S02]  /*c6e0*/  VIADD R32, R16, 0x40 ;  /* 0x0000004010207836 */ /* 0x021fe40000000000 */
        /* <DEDUP_REMOVED lines=10> */
.L_x_2041:
[----:B------:R-:W-:Y:S05]  /*c790*/  BSYNC B1 ;  /* 0x0000000000017941 */ /* 0x000fea0003800000 */
.L_x_2040:
[----:B------:R-:W-:Y:S04]  /*c7a0*/  BSSY B1, `(.L_x_2042) ;  /* 0x0000015000017945 */ /* 0x000fe80003800000 */
[----:B------:R-:W-:Y:S05]  /*c7b0*/  @P0 BRA `(.L_x_2043) ;  /* 0x00000000004c0947 */ /* 0x000fea0003800000 */
[----:B------:R-:W-:Y:S01]  /*c7c0*/  IADD3 R23, P0, R20, 0x40, RZ ;  /* 0x0000004014177810 */ /* 0x000fe20007f1e0ff */
[----:B------:R-:W-:Y:S01]  /*c7d0*/  ULDC.64 UR6, c[0x0][0xad8] ;  /* 0x0002b60000067ab9 */ /* 0x000fe20000000a00 */
[----:B------:R-:W-:Y:S01]  /*c7e0*/  IMAD.MOV.U32 R2, RZ, RZ, R44 ;  /* 0x000000ffff027224 */ /* 0x000fe200078e002c */
[C---:B-1---5:R-:W-:Y:S01]  /*c7f0*/  IADD3 R28, R16.reuse, 0x40, RZ ;  /* 0x00000040101c7810 */ /* 0x062fe20007ffe0ff */
        /* <DEDUP_REMOVED lines=10> */
[----:B------:R-:W-:Y:S01]  /*c8a0*/  LEA R28, P0, R2, UR6, 0x1 ;  /* 0x00000006021c7c11 */ /* 0x000fe2000f8008ff */
[----:B------:R-:W-:-:S05]  /*c8b0*/  IMAD.IADD R3, R3, 0x1, R23 ;  /* 0x0000000103037824 */ /* 0x000fca00078e0217 */
[----:B------:R-:W-:-:S05]  /*c8c0*/  LEA.HI.X R29, R2, UR7, R3, 0x1, P0 ;  /* 0x00000007021d7c11 */ /* 0x000fca00080f0c03 */
[----:B------:R2:W-:Y:S04]  /*c8d0*/  @!P2 STG.E.128 desc[UR8][R28.64], R12 ;  /* 0x0000000c1c00a986 */ /* 0x0005e8000c101d08 */
[----:B------:R2:W-:Y:S02]  /*c8e0*/  @!P3 STG.E.128 desc[UR8][R28.64+0x80], R24 ;  /* 0x000080181c00b986 */ /* 0x0005e4000c101d08 */
.L_x_2043:
[----:B------:R-:W-:Y:S05]  /*c8f0*/  BSYNC B1 ;  /* 0x0000000000017941 */ /* 0x000fea0003800000 */
.L_x_2042:
[----:B------:R-:W-:Y:S05]  /*c900*/  @P1 BRA `(.L_x_2044) ;  /* 0x0000000c00541947 */ /* 0x000fea0003800000 */
[----:B--2--5:R-:W-:Y:S01]  /*c910*/  IADD3 R13, P0, R20, 0x60, RZ ;  /* 0x00000060140d7810 */ /* 0x024fe20007f1e0ff */
        /* <DEDUP_REMOVED lines=8> */
[----:B------:R-:W-:-:S03]  /*c9a0*/  ULDC.64 UR8, c[0x0][0x208] ;  /* 0x0000820000087ab9 */ /* 0x000fc60000000a00 */
[----:B------:R-:W-:-:S04]  /*c9b0*/  IMAD R20, R20, UR6, RZ ;  /* 0x0000000614147c24 */ /* 0x000fc8000f8e02ff */
        /* <DEDUP_REMOVED lines=11> */
.L_x_2036:
[----:B------:R-:W-:Y:S01]  /*ca70*/  R2UR UR8, R185 ;  /* 0x00000000b90872ca */ /* 0x000fe200000e0000 */
[----:B------:R-:W-:Y:S01]  /*ca80*/  ULDC.64 UR6, c[0x0][0xbe0] ;  /* 0x0002f80000067ab9 */ /* 0x000fe20000000a00 */
[----:B------:R-:W-:Y:S01]  /*ca90*/  R2UR UR4, R23 ;  /* 0x00000000170472ca */ /* 0x000fe200000e0000 */
[----:B------:R-:W-:Y:S01]  /*caa0*/  UISETP.NE.U32.AND UP0, UPT, UR6, URZ, UPT ;  /* 0x0000003f0600728c */ /* 0x000fe2000bf05070 */
[----:B------:R-:W-:-:S03]  /*cab0*/  ULDC.64 UR12, c[0x0][0x208] ;  /* 0x00008200000c7ab9 */ /* 0x000fc60000000a00 */
[----:B------:R-:W-:-:S06]  /*cac0*/  UISETP.NE.AND.EX UP1, UPT, UR7, URZ, UPT, UP0 ;  /* 0x0000003f0700728c */ /* 0x000fcc000bf25300 */
[----:B------:R-:W-:Y:S02]  /*cad0*/  PLOP3.LUT P2, PT, PT, PT, UP1, 0x80, 0x0 ;  /* 0x000000000000781c */ /* 0x000fe40003f4f018 */
[----:B------:R-:W-:Y:S02]  /*cae0*/  USHF.L.U64.HI UR10, UR4, 0x2, UR8 ;  /* 0x00000002040a7899 */ /* 0x000fe40008010208 */
[----:B------:R-:W-:Y:S01]  /*caf0*/  USHF.L.U32 UR4, UR4, 0x2, URZ ;  /* 0x0000000204047899 */ /* 0x000fe2000800063f */
[----:B------:R-:W-:-:S03]  /*cb00*/  ULDC.64 UR8, c[0x0][0xbd8] ;  /* 0x0002f60000087ab9 */ /* 0x000fc60000000a00 */
[----:B------:R-:W-:Y:S02]  /*cb10*/  @UP1 UIADD3 UR6, UP2, UR4, UR6, URZ ;  /* 0x0000000604061290 */ /* 0x000fe4000ff5e03f */
[----:B------:R-:W-:Y:S02]  /*cb20*/  UISETP.NE.U32.AND UP0, UPT, UR8, URZ, UPT ;  /* 0x0000003f0800728c */ /* 0x000fe4000bf05070 */
[----:B------:R-:W-:Y:S02]  /*cb30*/  @UP1 UIADD3.X UR7, UR10, UR7, URZ, UP2, !UPT ;  /* 0x000000070a071290 */ /* 0x000fe400097fe43f */
[----:B------:R-:W-:Y:S01]  /*cb40*/  IMAD.U32 R4, RZ, RZ, UR6 ;  /* 0x00000006ff047e24 */ /* 0x000fe2000f8e00ff */
[----:B------:R-:W-:Y:S02]  /*cb50*/  UISETP.NE.AND.EX UP0, UPT, UR9, URZ, UPT, UP0 ;  /* 0x0000003f0900728c */ /* 0x000fe4000bf05300 */
[----:B------:R-:W-:Y:S01]  /*cb60*/  UIADD3 UR4, UP1, UR4, UR8, URZ ;  /* 0x0000000804047290 */ /* 0x000fe2000ff3e03f */
[----:B------:R-:W-:-:S03]  /*cb70*/  IMAD.U32 R5, RZ, RZ, UR7 ;  /* 0x00000007ff057e24 */ /* 0x000fc6000f8e00ff */
[----:B------:R-:W-:Y:S01]  /*cb80*/  PLOP3.LUT P1, PT, PT, PT, UP0, 0x80, 0x0 ;  /* 0x000000000000781c */ /* 0x000fe20003f2f008 */
[----:B------:R-:W-:Y:S01]  /*cb90*/  UIADD3.X UR6, UR10, UR9, URZ, UP1, !UPT ;  /* 0x000000090a067290 */ /* 0x000fe20008ffe43f */
[----:B------:R-:W2:Y:S01]  /*cba0*/  @P2 LDG.E R4, desc[UR12][R4.64] ;  /* 0x0000000c04042981 */ /* 0x000ea2000c1e1900 */
[----:B------:R-:W-:Y:S02]  /*cbb0*/  IMAD.MOV.U32 R7, RZ, RZ, RZ ;  /* 0x000000ffff077224 */ /* 0x000fe400078e00ff */
[----:B------:R-:W-:Y:S02]  /*cbc0*/  IMAD.U32 R2, RZ, RZ, UR4 ;  /* 0x00000004ff027e24 */ /* 0x000fe4000f8e00ff */
[----:B------:R-:W-:Y:S01]  /*cbd0*/  IMAD.U32 R3, RZ, RZ, UR6 ;  /* 0x00000006ff037e24 */ /* 0x000fe2000f8e00ff */
[----:B------:R-:W-:Y:S01]  /*cbe0*/  ULDC UR4, c[0x0][0xa88] ;  /* 0x0002a20000047ab9 */ /* 0x000fe20000000800 */
[----:B------:R-:W-:-:S04]  /*cbf0*/  ISETP.GT.AND P0, PT, R192, 0x7f, PT ;  /* 0x0000007fc000780c */ /* 0x000fc80003f04270 */
[----:B------:R0:W5:Y:S01]  /*cc00*/  @P1 LDG.E R7, desc[UR12][R2.64] ;  /* 0x0000000c02071981 */ /* 0x000162000c1e1900 */
[----:B--2---:R-:W-:Y:S01]  /*cc10*/  @P2 R2UR UR4, R4 ;  /* 0x00000000040422ca */ /* 0x004fe200000e0000 */
        /* <DEDUP_REMOVED lines=8> */
.L_x_2045:
[----:B------:R-:W-:Y:S01]  /*cca0*/  R2UR UR8, R184 ;  /* 0x00000000b80872ca */ /* 0x000fe200000e0000 */
[----:B------:R-:W-:Y:S01]  /*ccb0*/  BSSY B1, `(.L_x_2046) ;  /* 0x0000025000017945 */ /* 0x000fe20003800000 */
[----:B------:R-:W-:Y:S02]  /*ccc0*/  R2UR UR7, R23 ;  /* 0x00000000170772ca */ /* 0x000fe400000e0000 */
[----:B------:R-:W-:Y:S02]  /*ccd0*/  R2UR UR6, R185 ;  /* 0x00000000b90672ca */ /* 0x000fe400000e0000 */
[----:B------:R-:W-:Y:S02]  /*cce0*/  SHF.R.S32.HI R9, RZ, 0x1f, R16 ;  /* 0x0000001fff097819 */ /* 0x000fe40000011410 */
[----:B-----5:R-:W-:-:S05]  /*ccf0*/  SHF.R.S32.HI R6, RZ, 0x1f, R7 ;  /* 0x0000001fff067819 */ /* 0x020fca0000011407 */
[----:B------:R-:W-:Y:S02]  /*cd00*/  USHF.R.S32.HI UR8, URZ, 0x1f, UR8 ;  /* 0x0000001f3f087899 */ /* 0x000fe40008011408 */
[----:B------:R-:W-:Y:S02]  /*cd10*/  USEL UR9, UR7, URZ, !UP0 ;  /* 0x0000003f07097287 */ /* 0x000fe4000c000000 */
[----:B------:R-:W-:Y:S01]  /*cd20*/  USEL UR10, UR6, URZ, !UP0 ;  /* 0x0000003f060a7287 */ /* 0x000fe2000c000000 */
[----:B------:R-:W-:Y:S11]  /*cd30*/  @P0 BRA `(.L_x_2047) ;  /* 0x0000000000700947 */ /* 0x000ff60003800000 */
[----:B------:R-:W0:Y:S01]  /*cd40*/  S2R R2, SR_TID.X ;  /* 0x0000000000027919 */ /* 0x000e220000002100 */
[----:B------:R-:W-:-:S13]  /*cd50*/  R2UR UR6, R186 ;  /* 0x00000000ba0672ca */ /* 0x000fda00000e0000 */
[----:B------:R-:W-:-:S04]  /*cd60*/  IMAD.U32 R0, RZ, RZ, UR6 ;  /* 0x00000006ff007e24 */ /* 0x000fc8000f8e00ff */
[----:B0-----:R-:W-:-:S05]  /*cd70*/  IMAD R0, R0, 0x80, R2 ;  /* 0x0000008000007824 */ /* 0x001fca00078e0202 */
[----:B------:R-:W-:-:S04]  /*cd80*/  IADD3 R0, R0, -0x80, RZ ;  /* 0xffffff8000007810 */ /* 0x000fc80007ffe0ff */
[----:B------:R-:W-:-:S13]  /*cd90*/  ISETP.GE.AND P0, PT, R0, UR4, PT ;  /* 0x0000000400007c0c */ /* 0x000fda000bf06270 */
[----:B------:R-:W-:Y:S05]  /*cda0*/  @P0 BRA `(.L_x_2047) ;  /* 0x0000000000540947 */ /* 0x000fea0003800000 */
[----:B------:R-:W-:Y:S01]  /*cdb0*/  R2UR UR7, R184 ;  /* 0x00000000b80772ca */ /* 0x000fe200000e0000 */
[----:B------:R-:W-:Y:S01]  /*cdc0*/  ULDC.64 UR12, c[0x0][0xb70] ;  /* 0x0002dc00000c7ab9 */ /* 0x000fe20000000a00 */
[C---:B------:R-:W-:Y:S01]  /*cdd0*/  IADD3 R2, P0, R0.reuse, R7, RZ ;  /* 0x0000000700027210 */ /* 0x040fe20007f1e0ff */
[----:B------:R-:W-:Y:S02]  /*cde0*/  UIMAD UR6, UR8, UR12, URZ ;  /* 0x0000000c080672a4 */ /* 0x000fe4000f8e023f */
[----:B------:R-:W-:Y:S01]  /*cdf0*/  IMAD.U32 R5, RZ, RZ, UR12 ;  /* 0x0000000cff057e24 */ /* 0x000fe2000f8e00ff */
[----:B------:R-:W-:Y:S01]  /*ce00*/  ULDC.64 UR14, c[0x0][0x208] ;  /* 0x00008200000e7ab9 */ /* 0x000fe20000000a00 */
[----:B------:R-:W-:-:S06]  /*ce10*/  LEA.HI.X.SX32 R3, R0, R6, 0x1, P0 ;  /* 0x0000000600037211 */ /* 0x000fcc00000f0eff */
[----:B------:R-:W-:Y:S02]  /*ce20*/  UIMAD UR6, UR7, UR13, UR6 ;  /* 0x0000000d070672a4 */ /* 0x000fe4000f8e0206 */
[----:B------:R-:W-:Y:S01]  /*ce30*/  IMAD.WIDE.U32 R2, R5, UR7, R2 ;  /* 0x0000000705027c25 */ /* 0x000fe2000f8e0002 */
[----:B------:R-:W-:Y:S02]  /*ce40*/  ULDC.64 UR12, c[0x0][0xb78] ;  /* 0x0002de00000c7ab9 */ /* 0x000fe40000000a00 */
[----:B------:R-:W-:Y:S01]  /*ce50*/  UIMAD UR7, UR10, UR12, URZ ;  /* 0x0000000c0a0772a4 */ /* 0x000fe2000f8e023f */
[----:B------:R-:W-:Y:S02]  /*ce60*/  VIADD R3, R3, UR6 ;  /* 0x0000000603037c36 */ /* 0x000fe40008000000 */
        /* <DEDUP_REMOVED lines=9> */
.L_x_2047:
[----:B------:R-:W-:Y:S05]  /*cf00*/  BSYNC B1 ;  /* 0x0000000000017941 */ /* 0x000fea0003800000 */
.L_x_2046:
[----:B------:R-:W-:Y:S01]  /*cf10*/  R2UR UR11, R186 ;  /* 0x00000000ba0b72ca */ /* 0x000fe200000e0000 */
[----:B------:R-:W-:Y:S01]  /*cf20*/  ULDC.64 UR6, c[0x0][0xaa0] ;  /* 0x0002a80000067ab9 */ /* 0x000fe20000000a00 */
[----:B------:R-:W-:Y:S01]  /*cf30*/  R2UR UR14, R184 ;  /* 0x00000000b80e72ca */ /* 0x000fe200000e0000 */
[----:B------:R-:W-:Y:S01]  /*cf40*/  IMAD.MOV.U32 R2, RZ, RZ, R16 ;  /* 0x000000ffff027224 */ /* 0x000fe200078e0010 */
[----:B------:R-:W-:Y:S01]  /*cf50*/  ULDC.64 UR12, c[0x0][0xae0] ;  /* 0x0002b800000c7ab9 */ /* 0x000fe20000000a00 */
[----:B0-----:R-:W-:Y:S01]  /*cf60*/  IMAD.MOV.U32 R3, RZ, RZ, R9 ;  /* 0x000000ffff037224 */ /* 0x001fe200078e0009 */
[----:B------:R-:W-:Y:S01]  /*cf70*/  BSSY B1, `(.L_x_2048) ;  /* 0x000002e000017945 */ /* 0x000fe20003800000 */
[----:B------:R-:W-:Y:S01]  /*cf80*/  IMAD R0, R6, UR6, RZ ;  /* 0x0000000606007c24 */ /* 0x000fe2000f8e02ff */
[----:B------:R-:W-:Y:S01]  /*cf90*/  MOV R6, R18 ;  /* 0x0000001200067202 */ /* 0x000fe20000000f00 */
[----:B------:R-:W-:Y:S01]  /*cfa0*/  IMAD.WIDE.U32 R2, R7, UR6, R2 ;  /* 0x0000000607027c25 */ /* 0x000fe2000f8e0002 */
[----:B------:R-:W-:-:S03]  /*cfb0*/  UIMAD UR6, UR8, UR12, URZ ;  /* 0x0000000c080672a4 */ /* 0x000fc6000f8e023f */
[----:B------:R-:W-:Y:S01]  /*cfc0*/  IMAD R7, R7, UR7, R0 ;  /* 0x0000000707077c24 */ /* 0x000fe2000f8e0200 */
[----:B------:R-:W-:Y:S01]  /*cfd0*/  UIMAD UR7, UR11, -0x80, UR4 ;  /* 0xffffff800b0778a4 */ /* 0x000fe2000f8e0204 */
[----:B------:R-:W-:Y:S01]  /*cfe0*/  IMAD.U32 R5, RZ, RZ, UR12 ;  /* 0x0000000cff057e24 */ /* 0x000fe2000f8e00ff */
[----:B------:R-:W-:Y:S01]  /*cff0*/  UIMAD UR6, UR14, UR13, UR6 ;  /* 0x0000000d0e0672a4 */ /* 0x000fe2000f8e0206 */
[C---:B------:R-:W-:Y:S01]  /*d000*/  VIADD R4, R18.reuse, 0x60 ;  /* 0x0000006012047836 */ /* 0x040fe20000000000 */
[----:B------:R-:W-:Y:S01]  /*d010*/  IADD3 R3, R3, R7, RZ ;  /* 0x0000000703037210 */ /* 0x000fe20007ffe0ff */
[----:B------:R-:W-:Y:S01]  /*d020*/  ULDC.64 UR12, c[0x0][0xae8] ;  /* 0x0002ba00000c7ab9 */ /* 0x000fe20000000a00 */
[C---:B------:R-:W-:Y:S01]  /*d030*/  ISETP.GE.AND P2, PT, R18.reuse, UR7, PT ;  /* 0x0000000712007c0c */ /* 0x040fe2000bf46270 */
[----:B------:R-:W-:Y:S01]  /*d040*/  UIMAD UR4, UR10, UR12, URZ ;  /* 0x0000000c0a0472a4 */ /* 0x000fe2000f8e023f */
[----:B------:R-:W-:Y:S01]  /*d050*/  VIADD R0, R18, 0x20 ;  /* 0x0000002012007836 */ /* 0x000fe20000000000 */
[----:B------:R-:W-:Y:S01]  /*d060*/  ISETP.GE.AND P0, PT, R4, UR7, PT ;  /* 0x0000000704007c0c */ /* 0x000fe2000bf06270 */
[----:B------:R-:W-:Y:S01]  /*d070*/  IMAD.WIDE.U32 R2, R5, UR14, R2 ;  /* 0x0000000e05027c25 */ /* 0x000fe2000f8e0002 */
[----:B------:R-:W-:Y:S01]  /*d080*/  UIMAD UR4, UR9, UR13, UR4 ;  /* 0x0000000d090472a4 */ /* 0x000fe2000f8e0204 */
[----:B------:R-:W-:-:S02]  /*d090*/  SHF.R.S32.HI R7, RZ, 0x1f, R18 ;  /* 0x0000001fff077819 */ /* 0x000fc40000011412 */
[----:B------:R-:W-:Y:S01]  /*d0a0*/  VIADD R3, R3, UR6 ;  /* 0x0000000603037c36 */ /* 0x000fe20008000000 */
[----:B------:R-:W-:Y:S01]  /*d0b0*/  ISETP.GE.AND P3, PT, R0, UR7, PT ;  /* 0x0000000700007c0c */ /* 0x000fe2000bf66270 */
[----:B------:R-:W-:Y:S02]  /*d0c0*/  IMAD.U32 R5, RZ, RZ, UR12 ;  /* 0x0000000cff057e24 */ /* 0x000fe4000f8e00ff */
[----:B------:R-:W-:Y:S02]  /*d0d0*/  VIADD R0, R18, 0x40 ;  /* 0x0000004012007836 */ /* 0x000fe40000000000 */
[----:B------:R-:W-:-:S03]  /*d0e0*/  IMAD.WIDE.U32 R4, R5, UR9, R2 ;  /* 0x0000000905047c25 */ /* 0x000fc6000f8e0002 */
[----:B------:R-:W-:Y:S01]  /*d0f0*/  ISETP.GE.AND P1, PT, R0, UR7, PT ;  /* 0x0000000700007c0c */ /* 0x000fe2000bf26270 */
[----:B------:R-:W-:Y:S02]  /*d100*/  IMAD.U32 R9, RZ, RZ, UR11 ;  /* 0x0000000bff097e24 */ /* 0x000fe4000f8e00ff */
[----:B------:R-:W-:Y:S02]  /*d110*/  VIADD R11, R5, UR4 ;  /* 0x00000004050b7c36 */ /* 0x000fe40008000000 */
[----:B------:R-:W-:Y:S01]  /*d120*/  IMAD.WIDE R6, R9, 0x80, R6 ;  /* 0x0000008009067825 */ /* 0x000fe200078e0206 */
[----:B------:R-:W-:Y:S07]  /*d130*/  @P2 BRA `(.L_x_2049) ;  /* 0x0000000000442947 */ /* 0x000fee0003800000 */
        /* <DEDUP_REMOVED lines=17> */
.L_x_2049:
[----:B------:R-:W-:Y:S05]  /*d250*/  BSYNC B1 ;  /* 0x0000000000017941 */ /* 0x000fea0003800000 */
.L_x_2048:
[----:B------:R-:W-:Y:S04]  /*d260*/  BSSY B1, `(.L_x_2050) ;  /* 0x0000015000017945 */ /* 0x000fe80003800000 */
[----:B------:R-:W-:Y:S05]  /*d270*/  @P3 BRA `(.L_x_2051) ;  /* 0x00000000004c3947 */ /* 0x000fea0003800000 */
[----:B0-----:R-:W-:Y:S01]  /*d280*/  IADD3 R9, P2, R6, 0x20, RZ ;  /* 0x0000002006097810 */ /* 0x001fe20007f5e0ff */
        /* <DEDUP_REMOVED lines=18> */
.L_x_2051:
[----:B------:R-:W-:Y:S05]  /*d3b0*/  BSYNC B1 ;  /* 0x0000000000017941 */ /* 0x000fea0003800000 */
.L_x_2050:
[----:B------:R-:W-:Y:S04]  /*d3c0*/  BSSY B1, `(.L_x_2052) ;  /* 0x0000015000017945 */ /* 0x000fe80003800000 */
[----:B------:R-:W-:Y:S05]  /*d3d0*/  @P1 BRA `(.L_x_2053) ;  /* 0x00000000004c1947 */ /* 0x000fea0003800000 */
[----:B01----:R-:W-:Y:S01]  /*d3e0*/  IADD3 R9, P1, R6, 0x40, RZ ;  /* 0x0000004006097810 */ /* 0x003fe20007f3e0ff */
        /* <DEDUP_REMOVED lines=18> */
.L_x_2053:
[----:B------:R-:W-:Y:S05]  /*d510*/  BSYNC B1 ;  /* 0x0000000000017941 */ /* 0x000fea0003800000 */
.L_x_2052:
[----:B------:R-:W-:Y:S05]  /*d520*/  @P0 BRA `(.L_x_2044) ;  /* 0x00000000004c0947 */ /* 0x000fea0003800000 */
[----:B------:R-:W-:Y:S01]  /*d530*/  IADD3 R5, P0, R6, 0x60, RZ ;  /* 0x0000006006057810 */ /* 0x000fe20007f1e0ff */
[----:B------:R-:W-:Y:S01]  /*d540*/  ULDC.64 UR6, c[0x0][0xad8] ;  /* 0x0002b60000067ab9 */ /* 0x000fe20000000a00 */
[----:B------:R-:W-:Y:S01]  /*d550*/  IMAD.MOV.U32 R2, RZ, RZ, R4 ;  /* 0x000000ffff027224 */ /* 0x000fe200078e0004 */
[----:B------:R-:W-:Y:S01]  /*d560*/  ULDC UR4, c[0x0][0xa8c] ;  /* 0x0002a30000047ab9 */ /* 0x000fe20000000800 */
[----:B------:R-:W-:Y:S01]  /*d570*/  IADD3.X R6, RZ, R7, RZ, P0, !PT ;  /* 0x00000007ff067210 */ /* 0x000fe200007fe4ff */
[----:B------:R-:W-:Y:S01]  /*d580*/  IMAD.MOV.U32 R3, RZ, RZ, R11 ;  /* 0x000000ffff037224 */ /* 0x000fe200078e000b */
        /* <DEDUP_REMOVED lines=13> */
.L_x_2044:
[----:B------:R-:W-:Y:S05]  /*d660*/  BSYNC B0 ;  /* 0x0000000000007941 */ /* 0x000fea0003800000 */
.L_x_2035:
[----:B------:R-:W-:Y:S02]  /*d670*/  ULDC UR4, c[0x0][0xc14] ;  /* 0x0003050000047ab9 */ /* 0x000fe40000000800 */
[----:B------:R-:W-:-:S13]  /*d680*/  ISETP.GE.AND P0, PT, R47, UR4, PT ;  /* 0x000000042f007c0c */ /* 0x000fda000bf06270 */
[----:B------:R-:W-:Y:S05]  /*d690*/  @!P0 BRA `(.L_x_2054) ;  /* 0xffffff3400c48947 */ /* 0x000fea000383ffff */
[----:B------:R-:W-:Y:S05]  /*d6a0*/  EXIT ;  /* 0x000000000000794d */ /* 0x000fea0003800000 */
.L_x_1999:
        /* <DEDUP_REMOVED lines=38> */
[----:B-1----:R-:W-:Y:S01]  /*d910*/  SEL R3, R6, RZ, P0 ;  /* 0x000000ff06037207 */ /* 0x002fe20000000000 */
[----:B------:R-:W-:Y:S01]  /*d920*/  IMAD.MOV.U32 R6, RZ, RZ, RZ ;  /* 0x000000ffff067224 */ /* 0x000fe200078e00ff */
[----:B------:R-:W-:Y:S02]  /*d930*/  ISETP.GE.U32.AND P0, PT, R7, 0x8, PT ;  /* 0x000000080700780c */ /* 0x000fe40003f06070 */
[----:B------:R-:W-:-:S05]  /*d940*/  IADD3 R3, R4, R3, RZ ;  /* 0x0000000304037210 */ /* 0x000fca0007ffe0ff */
[----:B------:R-:W1:Y:S06]  /*d950*/  SHFL.UP PT, R2, R3, 0x8, RZ ;  /* 0x0500000003027989 */ /* 0x000e6c00000e00ff */
        /* <DEDUP_REMOVED lines=19> */
.L_x_2059:
[----:B------:R-:W-:Y:S01]  /*da90*/  IADD3 R6, R6, 0x1f, RZ ;  /* 0x0000001f06067810 */ /* 0x000fe20007ffe0ff */
[----:B------:R-:W-:-:S03]  /*daa0*/  IMAD.U32 R19, RZ, RZ, UR7 ;  /* 0x00000007ff137e24 */ /* 0x000fc6000f8e00ff */
[----:B------:R-:W-:-:S13]  /*dab0*/  ISETP.GE.AND P0, PT, R6, UR5, PT ;  /* 0x0000000506007c0c */ /* 0x000fda000bf06270 */
[----:B------:R-:W-:Y:S05]  /*dac0*/  @P0 BRA `(.L_x_2056) ;  /* 0x0000000400cc0947 */ /* 0x000fea0003800000 */
[----:B------:R-:W0:Y:S01]  /*dad0*/  S2R R2, SR_TID.X ;  /* 0x0000000000027919 */ /* 0x000e220000002100 */
        /* <DEDUP_REMOVED lines=11> */
.L_x_2058:
[----:B------:R-:W-:Y:S05]  /*db90*/  BSYNC B0 ;  /* 0x0000000000007941 */ /* 0x000fea0003800000 */
.L_x_2057:
        /* <DEDUP_REMOVED lines=18> */
[----:B0-----:R-:W-:-:S04]  /*dcc0*/  SEL R9, R8, RZ, P0 ;  /* 0x000000ff08097207 */ /* 0x001fc80000000000 */
[----:B------:R-:W-:-:S05]  /*dcd0*/  IADD3 R4, R4, R9, RZ ;  /* 0x0000000904047210 */ /* 0x000fca0007ffe0ff */
[----:B------:R-:W0:Y:S02]  /*dce0*/  SHFL.IDX PT, R3, R4, 0x1f, 0x1f ;  /* 0x03e01f0004037f89 */ /* 0x000e2400000e0000 */
[----:B0-----:R-:W-:-:S04]  /*dcf0*/  IMAD R2, R3, UR4, RZ ;  /* 0x0000000403027c24 */ /* 0x001fc8000f8e02ff */
[----:B------:R-:W-:-:S05]  /*dd00*/  IMAD.IADD R5, R2, 0x1, R5 ;  /* 0x0000000102057824 */ /* 0x000fca00078e0205 */
[----:B------:R-:W-:-:S13]  /*dd10*/  ISETP.GT.AND P0, PT, R5, UR6, PT ;  /* 0x0000000605007c0c */ /* 0x000fda000bf04270 */
[----:B------:R-:W-:Y:S05]  /*dd20*/  @!P0 BRA `(.L_x_2059) ;  /* 0xfffffffc00588947 */ /* 0x000fea000383ffff */
.L_x_2055:
        /* <DEDUP_REMOVED lines=21> */
.L_x_2060:
[----:B-1----:R-:W-:Y:S01]  /*de80*/  IMAD.MOV R2, RZ, RZ, -R3 ;  /* 0x000000ffff027224 */ /* 0x002fe200078e0a03 */
[----:B--2---:R-:W-:Y:S01]  /*de90*/  IABS R4, R6 ;  /* 0x0000000600047213 */ /* 0x004fe20000000000 */
[----:B---3--:R-:W-:Y:S02]  /*dea0*/  IMAD R16, R16, UR4, R7 ;  /* 0x0000000410107c24 */ /* 0x008fe4000f8e0207 */
[----:B------:R-:W-:Y:S01]  /*deb0*/  IMAD R5, R2, R11, RZ ;  /* 0x0000000b02057224 */ /* 0x000fe200078e02ff */
[----:B------:R-:W-:Y:S01]  /*dec0*/  IADD3 R4, RZ, -R4, RZ ;  /* 0x80000004ff047210 */ /* 0x000fe20007ffe0ff */
[----:B------:R-:W-:-:S04]  /*ded0*/  IMAD.MOV.U32 R2, RZ, RZ, RZ ;  /* 0x000000ffff027224 */ /* 0x000fc800078e00ff */
[----:B------:R-:W-:Y:S01]  /*dee0*/  IMAD.HI.U32 R2, R3, R5, R2 ;  /* 0x0000000503027227 */ /* 0x000fe200078e0002 */
[----:B------:R-:W-:-:S04]  /*def0*/  IADD3 R5, -R16, UR6, RZ ;  /* 0x0000000610057c10 */ /* 0x000fc8000fffe1ff */
        /* <DEDUP_REMOVED lines=18> */
[----:B------:R-:W-:-:S03]  /*e020*/  IMAD.IADD R4, R5, 0x1, R4 ;  /* 0x0000000105047824 */ /* 0x000fc600078e0204 */
[----:B------:R-:W-:-:S04]  /*e030*/  IABS R7, R8 ;  /* 0x0000000800077213 */ /* 0x000fc80000000000 */
[----:B------:R-:W1:Y:S08]  /*e040*/  I2F.RP R10, R7 ;  /* 0x00000007000a7306 */ /* 0x000e700000209400 */
[----:B-1----:R-:W1:Y:S02]  /*e050*/  MUFU.RCP R10, R10 ;  /* 0x0000000a000a7308 */ /* 0x002e640000001000 */
[----:B-1----:R-:W-:-:S06]  /*e060*/  VIADD R2, R10, 0xffffffe ;  /* 0x0ffffffe0a027836 */ /* 0x002fcc0000000000 */
[----:B------:R1:W2:Y:S02]  /*e070*/  F2I.FTZ.U32.TRUNC.NTZ R3, R2 ;  /* 0x0000000200037305 */ /* 0x0002a4000021f000 */
[----:B-1----:R-:W-:Y:S01]  /*e080*/  IMAD.MOV.U32 R2, RZ, RZ, RZ ;  /* 0x000000ffff027224 */ /* 0x002fe200078e00ff */
[----:B--2---:R-:W-:-:S05]  /*e090*/  IADD3 R6, RZ, -R3, RZ ;  /* 0x80000003ff067210 */ /* 0x004fca0007ffe0ff */
        /* <DEDUP_REMOVED lines=16> */
[----:B------:R-:W-:Y:S02]  /*e1a0*/  @!P0 LOP3.LUT R3, RZ, R8, RZ, 0x33, !PT ;  /* 0x00000008ff038212 */ /* 0x000fe400078e33ff */
[----:B------:R-:W-:Y:S02]  /*e1b0*/  IADD3 R8, -R8, RZ, RZ ;  /* 0x000000ff08087210 */ /* 0x000fe40007ffe1ff */
[----:B------:R-:W-:-:S03]  /*e1c0*/  LOP3.LUT R2, RZ, R3, RZ, 0x33, !PT ;  /* 0x00000003ff027212 */ /* 0x000fc600078e33ff */
[----:B------:R-:W-:Y:S02]  /*e1d0*/  IMAD R18, R3, R8, R4 ;  /* 0x0000000803127224 */ /* 0x000fe400078e0204 */
[----:B------:R-:W-:Y:S01]  /*e1e0*/  IMAD.IADD R17, R17, 0x1, R2 ;  /* 0x0000000111117824 */ /* 0x000fe200078e0202 */
[----:B------:R-:W-:Y:S06]  /*e1f0*/  BRA `(.L_x_2061) ;  /* 0x00000000000c7947 */ /* 0x000fec0003800000 */
.L_x_2056:
[----:B------:R-:W-:Y:S02]  /*e200*/  IMAD.MOV.U32 R17, RZ, RZ, RZ ;  /* 0x000000ffff117224 */ /* 0x000fe400078e00ff */
[----:B------:R-:W-:Y:S02]  /*e210*/  IMAD.U32 R16, RZ, RZ, UR6 ;  /* 0x00000006ff107e24 */ /* 0x000fe4000f8e00ff */
[----:B------:R-:W-:-:S07]  /*e220*/  IMAD.MOV.U32 R18, RZ, RZ, RZ ;  /* 0x000000ffff127224 */ /* 0x000fce00078e00ff */
.L_x_2061:
[----:B------:R-:W1:Y:S01]  /*e230*/  S2R R2, SR_TID.X ;  /* 0x0000000000027919 */ /* 0x000e620000002100 */
[----:B------:R-:W-:Y:S01]  /*e240*/  STL [R1+0x20], RZ ;  /* 0x000020ff01007387 */ /* 0x000fe20000100800 */
        /* <DEDUP_REMOVED lines=10> */
[----:B------:R1:W-:Y:S03]  /*e2f0*/  STL [R1], RZ ;  /* 0x000000ff01007387 */ /* 0x0003e60000100800 */
[----:B------:R-:W-:Y:S05]  /*e300*/  @P0 BRA `(.L_x_2062) ;  /* 0x0000004000980947 */ /* 0x000fea0003800000 */
[----:B-1----:R-:W-:Y:S01]  /*e310*/  IMAD.MOV.U32 R0, RZ, RZ, 0x1 ;  /* 0x00000001ff007424 */ /* 0x002fe200078e00ff */
[----:B------:R1:W-:Y:S01]  /*e320*/  STL [R1], RZ ;  /* 0x000000ff01007387 */ /* 0x0003e20000100800 */
[----:B------:R-:W-:Y:S01]  /*e330*/  ULDC UR38, c[0x0][0xc] ;  /* 0x0000030000267ab9 */ /* 0x000fe20000000800 */
[----:B------:R-:W-:Y:S02]  /*e340*/  ULDC.64 UR36, c[0x0][0x198] ;  /* 0x0000660000247ab9 */ /* 0x000fe40000000a00 */
[----:B------:R1:W-:Y:S04]  /*e350*/  STL [R1+0x8], R0 ;  /* 0x0000080001007387 */ /* 0x0003e80000100800 */
[----:B------:R1:W-:Y:S02]  /*e360*/  STL [R1+0x20], RZ ;  /* 0x000020ff01007387 */ /* 0x0003e40000100800 */
.L_x_2129:
[----:B--2---:R-:W2:Y:S01]  /*e370*/  LDC.64 R2, c[0x0][0xc60] ;  /* 0x00031800ff027b82 */ /* 0x004ea20000000a00 */
[----:B------:R-:W-:Y:S01]  /*e380*/  ULDC.64 UR4, c[0x0][0x208] ;  /* 0x0000820000047ab9 */ /* 0x000fe20000000a00 */
[----:B--2---:R-:W-:-:S05]  /*e390*/  IMAD.WIDE R2, R19, 0x4, R2 ;  /* 0x0000000413027825 */ /* 0x004fca00078e0202 */
[----:B------:R-:W2:Y:S01]  /*e3a0*/  LDG.E R5, desc[UR4][R2.64] ;  /* 0x0000000402057981 */ /* 0x000ea2000c1e1900 */
[----:B------:R-:W-:Y:S05]  /*e3b0*/  YIELD ;  /* 0x0000000000007946 */ /* 0x000fea0003800000 */
[----:B------:R-:W-:Y:S01]  /*e3c0*/  ULDC.64 UR4, c[0x0][0xa28] ;  /* 0x00028a0000047ab9 */ /* 0x000fe20000000a00 */
[----:B-1----:R-:W-:Y:S01]  /*e3d0*/  IMAD.MOV.U32 R0, RZ, RZ, RZ ;  /* 0x000000ffff007224 */ /* 0x002fe200078e00ff */
[----:B------:R-:W-:Y:S01]  /*e3e0*/  ISETP.NE.U32.AND P0, PT, RZ, UR4, PT ;  /* 0x00000004ff007c0c */ /* 0x000fe2000bf05070 */
[----:B------:R-:W-:Y:S01]  /*e3f0*/  ULDC.64 UR8, c[0x0][0x208] ;  /* 0x0000820000087ab9 */ /* 0x000fe20000000a00 */
[----:B------:R-:W-:Y:S01]  /*e400*/  IMAD.MOV.U32 R6, RZ, RZ, RZ ;  /* 0x000000ffff067224 */ /* 0x000fe200078e00ff */
[----:B------:R-:W-:Y:S01]  /*e410*/  ULDC.64 UR6, c[0x0][0xa08] ;  /* 0x0002820000067ab9 */ /* 0x000fe20000000a00 */
[----:B------:R-:W-:-:S02]  /*e420*/  ISETP.NE.AND.EX P0, PT, RZ, UR5, PT, P0 ;  /* 0x00000005ff007c0c */ /* 0x000fc4000bf05300 */
[----:B--2---:R-:W-:Y:S01]  /*e430*/  SHF.R.S32.HI R4, RZ, 0x1f, R5 ;  /* 0x0000001fff047819 */ /* 0x004fe20000011405 */
[----:B------:R1:W-:Y:S10]  /*e440*/  STL [R1+0x10], R5 ;  /* 0x0000100501007387 */ /* 0x0003f40000100800 */
[----:B------:R-:W-:-:S04]  /*e450*/  @P0 LEA R2, P1, R5, UR4, 0x2 ;  /* 0x0000000405020c11 */ /* 0x000fc8000f8210ff */
[C-C-:B------:R-:W-:Y:S01]  /*e460*/  @P0 LEA.HI.X R3, R5.reuse, UR5, R4.reuse, 0x2, P1 ;  /* 0x0000000505030c11 */ /* 0x140fe200088f1404 */
[----:B------:R-:W-:Y:S02]  /*e470*/  ULDC.64 UR4, c[0x0][0xa18] ;  /* 0x0002860000047ab9 */ /* 0x000fe40000000a00 */
[----:B------:R-:W-:Y:S02]  /*e480*/  ISETP.NE.U32.AND P1, PT, RZ, UR4, PT ;  /* 0x00000004ff007c0c */ /* 0x000fe4000bf25070 */
[C---:B------:R-:W-:Y:S01]  /*e490*/  SHF.L.U32 R11, R5.reuse, 0x2, RZ ;  /* 0x00000002050b7819 */ /* 0x040fe200000006ff */
[----:B------:R2:W5:Y:S01]  /*e4a0*/  @P0 LDG.E R0, desc[UR8][R2.64] ;  /* 0x0000000802000981 */ /* 0x000562000c1e1900 */
[----:B------:R-:W-:Y:S02]  /*e4b0*/  ISETP.NE.AND.EX P1, PT, RZ, UR5, PT, P1 ;  /* 0x00000005ff007c0c */ /* 0x000fe4000bf25310 */
[----:B------:R-:W-:Y:S01]  /*e4c0*/  SHF.L.U64.HI R10, R5, 0x2, R4 ;  /* 0x00000002050a7819 */ /* 0x000fe20000010204 */
[----:B------:R-:W-:Y:S04]  /*e4d0*/  STL [R1+0x18], R11 ;  /* 0x0000180b01007387 */ /* 0x000fe80000100800 */
[----:B------:R-:W-:Y:S06]  /*e4e0*/  STL [R1+0x1c], R10 ;  /* 0x00001c0a01007387 */ /* 0x000fec0000100800 */
[----:B------:R-:W-:-:S04]  /*e4f0*/  @P1 IADD3 R8, P0, R11, UR4, RZ ;  /* 0x000000040b081c10 */ /* 0x000fc8000ff1e0ff */
[C---:B------:R-:W-:Y:S01]  /*e500*/  @P1 IADD3.X R9, R10.reuse, UR5, RZ, P0, !PT ;  /* 0x000000050a091c10 */ /* 0x040fe200087fe4ff */
[----:B------:R-:W-:Y:S02]  /*e510*/  ULDC.64 UR4, c[0x0][0xa00] ;  /* 0x0002800000047ab9 */ /* 0x000fe40000000a00 */
[----:B------:R-:W-:Y:S02]  /*e520*/  ISETP.NE.U32.AND P2, PT, RZ, UR4, PT ;  /* 0x00000004ff007c0c */ /* 0x000fe4000bf45070 */
[C---:B--2---:R-:W-:Y:S02]  /*e530*/  IADD3 R2, P0, R11.reuse, UR4, RZ ;  /* 0x000000040b027c10 */ /* 0x044fe4000ff1e0ff */
[----:B------:R-:W-:Y:S02]  /*e540*/  ISETP.NE.AND.EX P2, PT, RZ, UR5, PT, P2 ;  /* 0x00000005ff007c0c */ /* 0x000fe4000bf45320 */
[----:B------:R-:W-:Y:S01]  /*e550*/  IADD3.X R3, R10, UR5, RZ, P0, !PT ;  /* 0x000000050a037c10 */ /* 0x000fe200087fe4ff */
[----:B------:R-:W-:Y:S01]  /*e560*/  ULDC UR4, c[0x0][0x288] ;  /* 0x0000a20000047ab9 */ /* 0x000fe20000000800 */
[----:B------:R-:W-:-:S04]  /*e570*/  IADD3 R4, P0, R11, UR6, RZ ;  /* 0x000000060b047c10 */ /* 0x000fc8000ff1e0ff */
[----:B-1----:R-:W-:-:S05]  /*e580*/  IADD3.X R5, R10, UR7, RZ, P0, !PT ;  /* 0x000000070a057c10 */ /* 0x002fca00087fe4ff */
[----:B------:R-:W2:Y:S01]  /*e590*/  @P2 LDG.E R6, desc[UR8][R2.64] ;  /* 0x0000000802062981 */ /* 0x000ea2000c1e1900 */
[----:B------:R-:W-:-:S04]  /*e5a0*/  ISETP.NE.U32.AND P0, PT, RZ, UR6, PT ;  /* 0x00000006ff007c0c */ /* 0x000fc8000bf05070 */
[----:B------:R-:W-:Y:S01]  /*e5b0*/  ISETP.NE.AND.EX P0, PT, RZ, UR7, PT, P0 ;  /* 0x00000007ff007c0c */ /* 0x000fe2000bf05300 */
[----:B--2---:R1:W-:Y:S02]  /*e5c0*/  STL [R1+0x24], R6 ;  /* 0x0000240601007387 */ /* 0x0043e40000100800 */
[----:B-1----:R-:W-:Y:S01]  /*e5d0*/  IMAD.U32 R6, RZ, RZ, UR4 ;  /* 0x00000004ff067e24 */ /* 0x002fe2000f8e00ff */
[----:B------:R-:W-:Y:S02]  /*e5e0*/  ULDC.64 UR4, c[0x0][0x3f8] ;  /* 0x0000fe0000047ab9 */ /* 0x000fe40000000a00 */
[----:B------:R-:W-:-:S03]  /*e5f0*/  UISETP.NE.U32.AND UP0, UPT, UR4, URZ, UPT ;  /* 0x0000003f0400728c */ /* 0x000fc6000bf05070 */
[----:B------:R-:W-:Y:S01]  /*e600*/  ULDC UR4, c[0x0][0x404] ;  /* 0x0001010000047ab9 */ /* 0x000fe20000000800 */
[----:B------:R-:W-:Y:S01]  /*e610*/  UISETP.NE.AND.EX UP0, UPT, UR5, URZ, UPT, UP0 ;  /* 0x0000003f0500728c */ /* 0x000fe2000bf05300 */
[----:B------:R1:W5:Y:S02]  /*e620*/  @P1 LDG.E R6, desc[UR8][R8.64] ;  /* 0x0000000808061981 */ /* 0x000364000c1e1900 */
[----:B------:R-:W-:Y:S01]  /*e630*/  ULDC UR5, c[0x0][0x2e0] ;  /* 0x0000b80000057ab9 */ /* 0x000fe20000000800 */
[----:B------:R-:W-:-:S04]  /*e640*/  USEL UR4, UR4, 0x1, UP0 ;  /* 0x0000000104047887 */ /* 0x000fc80008000000 */
[----:B------:R-:W-:-:S06]  /*e650*/  UIMAD UR4, UR4, UR5, URZ ;  /* 0x00000005040472a4 */ /* 0x000fcc000f8e023f */
[----:B------:R-:W-:Y:S01]  /*e660*/  IMAD.U32 R7, RZ, RZ, UR4 ;  /* 0x00000004ff077e24 */ /* 0x000fe2000f8e00ff */
[----:B-1----:R-:W-:Y:S06]  /*e670*/  @P1 BRA `(.L_x_2063) ;  /* 0x0000000000141947 */ /* 0x002fec0003800000 */
[----:B------:R-:W-:Y:S05]  /*e680*/  @!P2 BRA `(.L_x_2063) ;  /* 0x000000000010a947 */ /* 0x000fea0003800000 */
[----:B------:R-:W-:Y:S02]  /*e690*/  ULDC.64 UR4, c[0x0][0x208] ;  /* 0x0000820000047ab9 */ /* 0x000fe40000000a00 */
[----:B-----5:R-:W2:Y:S04]  /*e6a0*/  LDG.E R6, desc[UR4][R2.64] ;  /* 0x0000000402067981 */ /* 0x020ea8000c1e1900 */
[----:B------:R-:W2:Y:S02]  /*e6b0*/  LDG.E R9, desc[UR4][R2.64+0x4] ;  /* 0x0000040402097981 */ /* 0x000ea4000c1e1900 */
[----:B--2---:R-:W-:-:S07]  /*e6c0*/  IMAD.IADD R6, R9, 0x1, -R6 ;  /* 0x0000000109067824 */ /* 0x004fce00078e0a06 */
.L_x_2063:
[----:B------:R-:W-:Y:S01]  /*e6d0*/  IMAD.MOV.U32 R3, RZ, RZ, RZ ;  /* 0x000000ffff037224 */ /* 0x000fe200078e00ff */
[----:B------:R-:W-:-:S05]  /*e6e0*/  ULDC.64 UR4, c[0x0][0x208] ;  /* 0x0000820000047ab9 */ /* 0x000fca0000000a00 */
[----:B------:R-:W2:Y:S01]  /*e6f0*/  @P0 LDG.E R3, desc[UR4][R4.64] ;  /* 0x0000000404030981 */ /* 0x000ea2000c1e1900 */
[----:B------:R-:W-:Y:S02]  /*e700*/  ULDC.64 UR4, c[0x0][0xa20] ;  /* 0x0002880000047ab9 */ /* 0x000fe40000000a00 */
[----:B------:R-:W-:-:S04]  /*e710*/  ISETP.NE.U32.AND P1, PT, RZ, UR4, PT ;  /* 0x00000004ff007c0c */ /* 0x000fc8000bf25070 */
[----:B------:R-:W-:Y:S01]  /*e720*/  ISETP.NE.AND.EX P1, PT, RZ, UR5, PT, P1 ;  /* 0x00000005ff007c0c */ /* 0x000fe2000bf25310 */
[----:B--2--5:R-:W-:-:S05]  /*e730*/  IMAD.IADD R2, R3, 0x1, R0 ;  /* 0x0000000103027824 */ /* 0x024fca00078e0200 */
[----:B------:R1:W-:Y:S07]  /*e740*/  STL [R1+0x4], R2 ;  /* 0x0000040201007387 */ /* 0x0003ee0000100800 */
[----:B------:R-:W-:Y:S05]  /*e750*/  @!P1 BRA `(.L_x_2064) ;  /* 0x0000000000149947 */ /* 0x000fea0003800000 */
[----:B-1----:R-:W-:Y:S01]  /*e760*/  IADD3 R2, P0, R11, UR4, RZ ;  /* 0x000000040b027c10 */ /* 0x002fe2000ff1e0ff */
[----:B------:R-:W-:-:S03]  /*e770*/  ULDC.64 UR6, c[0x0][0x208] ;  /* 0x0000820000067ab9 */ /* 0x000fc60000000a00 */
[----:B------:R-:W-:-:S05]  /*e780*/  IADD3.X R3, R10, UR5, RZ, P0, !PT ;  /* 0x000000050a037c10 */ /* 0x000fca00087fe4ff */
[----:B------:R1:W5:Y:S01]  /*e790*/  LDG.E R7, desc[UR6][R2.64] ;  /* 0x0000000602077981 */ /* 0x000362000c1e1900 */
[----:B------:R-:W-:Y:S05]  /*e7a0*/  BRA `(.L_x_2065) ;  /* 0x0000000000147947 */ /* 0x000fea0003800000 */
.L_x_2064:
[----:B------:R-:W-:Y:S05]  /*e7b0*/  @!P0 BRA `(.L_x_2065) ;  /* 0x0000000000108947 */ /* 0x000fea0003800000 */
[----:B------:R-:W-:Y:S02]  /*e7c0*/  ULDC.64 UR4, c[0x0][0x208] ;  /* 0x0000820000047ab9 */ /* 0x000fe40000000a00 */
[----:B------:R-:W2:Y:S04]  /*e7d0*/  LDG.E R7, desc[UR4][R4.64] ;  /* 0x0000000404077981 */ /* 0x000ea8000c1e1900 */
[----:B-1----:R-:W2:Y:S02]  /*e7e0*/  LDG.E R2, desc[UR4][R4.64+0x4] ;  /* 0x0000040404027981 */ /* 0x002ea4000c1e1900 */
[----:B--2---:R-:W-:-:S07]  /*e7f0*/  IMAD.IADD R7, R2, 0x1, -R7 ;  /* 0x0000000102077824 */ /* 0x004fce00078e0a07 */
.L_x_2065:
[----:B-----5:R-:W-:Y:S01]  /*e800*/  IADD3 R7, -R0, R7, RZ ;  /* 0x0000000700077210 */ /* 0x020fe20007ffe1ff */
[----:B------:R-:W-:Y:S01]  /*e810*/  BSSY B6, `(.L_x_2066) ;  /* 0x0000311000067945 */ /* 0x000fe20003800000 */
[----:B------:R-:W-:-:S04]  /*e820*/  LEA R0, R17, 0xff, 0x7 ;  /* 0x000000ff11007811 */ /* 0x000fc800078e38ff */
[C---:B------:R-:W-:Y:S01]  /*e830*/  IADD3 R6, R7.reuse, R0, -R6 ;  /* 0x0000000007067210 */ /* 0x040fe20007ffe806 */
[----:B------:R-:W-:-:S03]  /*e840*/  VIADD R7, R7, 0x7f ;  /* 0x0000007f07077836 */ /* 0x000fc60000000000 */
[----:B-1----:R-:W-:Y:S02]  /*e850*/  SHF.R.S32.HI R3, RZ, 0x1f, R6 ;  /* 0x0000001fff037819 */ /* 0x002fe40000011406 */
[----:B------:R-:W-:Y:S02]  /*e860*/  SHF.R.S32.HI R0, RZ, 0x1f, R7 ;  /* 0x0000001fff007819 */ /* 0x000fe40000011407 */
[----:B------:R-:W-:Y:S02]  /*e870*/  LEA.HI R3, R3, R6, RZ, 0x7 ;  /* 0x0000000603037211 */ /* 0x000fe400078f38ff */
[----:B------:R-:W-:Y:S02]  /*e880*/  LEA.HI R0, R0, R7, RZ, 0x7 ;  /* 0x0000000700007211 */ /* 0x000fe400078f38ff */
[----:B------:R-:W-:Y:S02]  /*e890*/  SHF.R.S32.HI R3, RZ, 0x7, R3 ;  /* 0x00000007ff037819 */ /* 0x000fe40000011403 */
[----:B------:R-:W-:-:S04]  /*e8a0*/  SHF.R.S32.HI R0, RZ, 0x7, R0 ;  /* 0x00000007ff007819 */ /* 0x000fc80000011400 */
[----:B------:R-:W-:-:S04]  /*e8b0*/  VIMNMX R2, R0, R3, PT ;  /* 0x0000000300027248 */ /* 0x000fc80003fe0100 */
[----:B------:R-:W-:Y:S01]  /*e8c0*/  ISETP.GT.AND P0, PT, R2, RZ, PT ;  /* 0x000000ff0200720c */ /* 0x000fe20003f04270 */
[----:B------:R1:W-:-:S12]  /*e8d0*/  STL [R1+0x14], R2 ;  /* 0x0000140201007387 */ /* 0x0003d80000100800 */
[----:B-1----:R-:W-:Y:S05]  /*e8e0*/  @P0 BRA `(.L_x_2067) ;  /* 0x0000000000480947 */ /* 0x002fea0003800000 */
[----:B------:R-:W1:Y:S02]  /*e8f0*/  S2R R2, SR_TID.X ;  /* 0x0000000000027919 */ /* 0x000e640000002100 */
        /* <DEDUP_REMOVED lines=15> */
[----:B-1----:R-:W-:Y:S01]  /*e9f0*/  IADD3 R16, R0, UR38, R7 ;  /* 0x0000002600107c10 */ /* 0x002fe2000fffe007 */
[----:B------:R-:W-:Y:S06]  /*ea00*/  BRA `(.L_x_2068) ;  /* 0x0000002c00c47947 */ /* 0x000fec0003800000 */
.L_x_2067:
        /* <DEDUP_REMOVED lines=23> */
.L_x_2069:
        /* <DEDUP_REMOVED lines=17> */
[----:B01----:R-:W-:-:S07]  /*ec90*/  IMAD.MOV.U32 R13, RZ, RZ, RZ ;  /* 0x000000ffff0d7224 */ /* 0x003fce00078e00ff */
[----:B------:R-:W-:-:S07]  /*eca0*/  LEPC R20, `(.L_x_2071) ;  /* 0x000000001014794e */ /* 0x000fce0000000000 */
[----:B--2---:R-:W-:Y:S05]  /*ecb0*/  CALL.ABS.NOINC R2 ;  /* 0x0000000002007343 */ /* 0x004fea0003c00000 */
.L_x_2071:
        /* <DEDUP_REMOVED lines=16> */
.L_x_2070:
        /* <DEDUP_REMOVED lines=18> */
[----:B------:R-:W1:Y:S01]  /*eee0*/  LDC R0, c[0x0][0x428] ;  /* 0x00010a00ff007b82 */ /* 0x000e620000000800 */
[----:B----4-:R-:W-:-:S06]  /*eef0*/  IMAD.MOV.U32 R4, RZ, RZ, R7 ;  /* 0x000000ffff047224 */ /* 0x010fcc00078e0007 */
[----:B------:R2:W5:Y:S01]  /*ef00*/  @P0 LDG.E R4, desc[UR6][R2.64] ;  /* 0x0000000602040981 */ /* 0x000562000c1e1900 */
[----:B------:R-:W-:Y:S01]  /*ef10*/  IMAD R17, R17, 0x80, R8 ;  /* 0x0000008011117824 */ /* 0x000fe200078e0208 */
[----:B------:R-:W-:Y:S02]  /*ef20*/  PLOP3.LUT P1, PT, P6, PT, PT, 0x8, 0x0 ;  /* 0x000000000000781c */ /* 0x000fe4000372e170 */
[----:B-1----:R-:W-:Y:S01]  /*ef30*/  ISETP.NE.AND P0, PT, R0, 0x1, PT ;  /* 0x000000010000780c */ /* 0x002fe20003f05270 */
[----:B------:R-:W-:-:S12]  /*ef40*/  IMAD.MOV.U32 R0, RZ, RZ, R18 ;  /* 0x000000ffff007224 */ /* 0x000fd800078e0012 */
[----:B------:R-:W1:Y:S08]  /*ef50*/  @P0 LDC R5, c[0x0][0x42c] ;  /* 0x00010b00ff050b82 */ /* 0x000e700000000800 */
[----:B------:R-:W3:Y:S01]  /*ef60*/  @P0 LDC R6, c[0x0][0x430] ;  /* 0x00010c00ff060b82 */ /* 0x000ee20000000800 */
[----:B-1----:R-:W-:-:S05]  /*ef70*/  @P0 IMAD.HI.U32 R5, R18, R5, RZ ;  /* 0x0000000512050227 */ /* 0x002fca00078e00ff */
[----:B---3--:R-:W-:Y:S02]  /*ef80*/  @P0 SHF.R.U32.HI R0, RZ, R6, R5 ;  /* 0x00000006ff000219 */ /* 0x008fe40000011605 */
[----:B------:R-:W-:-:S04]  /*ef90*/  ISETP.NE.U32.AND P0, PT, RZ, UR4, PT ;  /* 0x00000004ff007c0c */ /* 0x000fc8000bf05070 */
[----:B------:R-:W-:-:S04]  /*efa0*/  ISETP.NE.AND.EX P0, PT, RZ, UR5, PT, P0 ;  /* 0x00000005ff007c0c */ /* 0x000fc8000bf05300 */
[----:B--2---:R-:W-:-:S09]  /*efb0*/  SEL R7, R7, RZ, !P0 ;  /* 0x000000ff07077207 */ /* 0x004fd20004000000 */
.L_x_2072:
        /* <DEDUP_REMOVED lines=16> */
.L_x_2073:
        /* <DEDUP_REMOVED lines=15> */
.L_x_2074:
        /* <DEDUP_REMOVED lines=18> */
.L_x_2145:
[----:B------:R-:W-:Y:S01]  /*f2d0*/  UMOV UR4, 0xffffffff ;  /* 0xffffffff00047882 */ /* 0x000fe20000000000 */
[----:B0-----:R-:W-:Y:S02]  /*f2e0*/  SHF.R.S32.HI R13, RZ, 0x1f, R4 ;  /* 0x0000001fff0d7819 */ /* 0x001fe40000011404 */
[----:B------:R-:W-:Y:S05]  /*f2f0*/  BRA.DIV UR4, `(.L_x_2076) ;  /* 0x0000003a04707947 */ /* 0x000fea000b800000 */
[----:B------:R-:W-:-:S13]  /*f300*/  ELECT P6, URZ, PT ;  /* 0x00000000003f782f */ /* 0x000fda00038c0000 */
.L_x_2148:
[----:B------:R-:W-:Y:S05]  /*f310*/  @!P6 BRA `(.L_x_2077) ;  /* 0x00000004002ce947 */ /* 0x000fea0003800000 */
[----:B------:R-:W-:-:S04]  /*f320*/  ISETP.NE.U32.AND P0, PT, R2, RZ, PT ;  /* 0x000000ff0200720c */ /* 0x000fc80003f05070 */
[----:B------:R-:W-:-:S13]  /*f330*/  ISETP.NE.AND.EX P0, PT, R3, RZ, PT, P0 ;  /* 0x000000ff0300720c */ /* 0x000fda0003f05300 */
[----:B------:R-:W-:Y:S05]  /*f340*/  @!P0 BRA `(.L_x_2078) ;  /* 0x00000000004c8947 */ /* 0x000fea0003800000 */
[----:B------:R-:W0:Y:S01]  /*f350*/  LDC R10, c[0x0][0x41c] ;  /* 0x00010700ff0a7b82 */ /* 0x000e220000000800 */
[----:B------:R-:W-:Y:S01]  /*f360*/  IMAD.MOV.U32 R6, RZ, RZ, R5 ;  /* 0x000000ffff067224 */ /* 0x000fe200078e0005 */
[----:B------:R-:W-:Y:S01]  /*f370*/  ULDC.64 UR4, c[0x0][0x408] ;  /* 0x0001020000047ab9 */ /* 0x000fe20000000a00 */
[----:B------:R-:W-:Y:S01]  /*f380*/  ULDC.64 UR6, c[0x0][0x208] ;  /* 0x0000820000067ab9 */ /* 0x000fe20000000a00 */
[----:B0-----:R-:W-:-:S13]  /*f390*/  ISETP.NE.AND P0, PT, R10, 0x1, PT ;  /* 0x000000010a00780c */ /* 0x001fda0003f05270 */
[----:B------:R-:W0:Y:S02]  /*f3a0*/  @P0 LDC.64 R8, c[0x0][0x420] ;  /* 0x00010800ff080b82 */ /* 0x000e240000000a00 */
[----:B0-----:R-:W-:-:S05]  /*f3b0*/  @P0 IMAD.HI.U32 R8, R5, R8, RZ ;  /* 0x0000000805080227 */ /* 0x001fca00078e00ff */
[----:B------:R-:W-:-:S04]  /*f3c0*/  @P0 SHF.R.U32.HI R6, RZ, R9, R8 ;  /* 0x00000009ff060219 */ /* 0x000fc80000011608 */
[--C-:B------:R-:W-:Y:S01]  /*f3d0*/  SHF.R.S32.HI R9, RZ, 0x1f, R6.reuse ;  /* 0x0000001fff097819 */ /* 0x100fe20000011406 */
[----:B------:R-:W-:-:S04]  /*f3e0*/  IMAD.MOV R8, RZ, RZ, -R6 ;  /* 0x000000ffff087224 */ /* 0x000fc800078e0a06 */
[----:B------:R-:W-:Y:S02]  /*f3f0*/  IMAD R5, R10, R8, R5 ;  /* 0x000000080a057224 */ /* 0x000fe400078e0205 */
[----:B------:R-:W-:-:S04]  /*f400*/  IMAD R8, R13, UR4, RZ ;  /* 0x000000040d087c24 */ /* 0x000fc8000f8e02ff */
[----:B------:R-:W-:Y:S01]  /*f410*/  IMAD R10, R4, UR5, R8 ;  /* 0x00000005040a7c24 */ /* 0x000fe2000f8e0208 */
[----:B------:R-:W-:-:S05]  /*f420*/  MOV R8, R6 ;  /* 0x0000000600087202 */ /* 0x000fca0000000f00 */
[----:B------:R-:W-:-:S04]  /*f430*/  IMAD.WIDE.U32 R8, R4, UR4, R8 ;  /* 0x0000000404087c25 */ /* 0x000fc8000f8e0008 */
[----:B------:R-:W-:Y:S01]  /*f440*/  IMAD.IADD R6, R9, 0x1, R10 ;  /* 0x0000000109067824 */ /* 0x000fe200078e020a */
[----:B------:R-:W-:-:S04]  /*f450*/  LEA R10, P0, R8, R2, 0x2 ;  /* 0x00000002080a7211 */ /* 0x000fc800078010ff */
[----:B------:R-:W-:-:S05]  /*f460*/  LEA.HI.X R11, R8, R3, R6, 0x2, P0 ;  /* 0x00000003080b7211 */ /* 0x000fca00000f1406 */
[----:B------:R0:W5:Y:S04]  /*f470*/  LDG.E R6, desc[UR6][R10.64] ;  /* 0x000000060a067981 */ /* 0x000168000c1e1900 */
.L_x_2078:
        /* <DEDUP_REMOVED lines=9> */
.L_x_2149:
        /* <DEDUP_REMOVED lines=11> */
.L_x_2080:
        /* <DEDUP_REMOVED lines=18> */
[----:B------:R-:W-:-:S04]  /*f6e0*/  ULEA UR11, UR11, UR5, 0x7 ;  /* 0x000000050b0b7291 */ /* 0x000fc8000f8e383f */
        /* <DEDUP_REMOVED lines=14> */
.L_x_2077:
[----:B------:R-:W2:Y:S01]  /*f7d0*/  LDL.LU R11, [R1+0x20] ;  /* 0x00002000010b7983 */ /* 0x000ea20000300800 */
[----:B------:R-:W-:Y:S01]  /*f7e0*/  MOV R9, 0x400 ;  /* 0x0000040000097802 */ /* 0x000fe20000000f00 */
[----:B------:R-:W-:Y:S05]  /*f7f0*/  WARPSYNC.ALL ;  /* 0x0000000000007948 */ /* 0x000fea0003800000 */
[----:B------:R-:W0:Y:S01]  /*f800*/  S2R R10, SR_CgaCtaId ;  /* 0x00000000000a7919 */ /* 0x000e220000008800 */
[----:B------:R-:W-:-:S13]  /*f810*/  ELECT P0, URZ, PT ;  /* 0x00000000003f782f */ /* 0x000fda0003800000 */
[----:B------:R-:W-:Y:S01]  /*f820*/  @P0 R2UR UR13, R7 ;  /* 0x00000000070d02ca */ /* 0x000fe200000e0000 */
[----:B------:R-:W-:Y:S01]  /*f830*/  UIADD3 UR4, UP0, UR36, 0x270, URZ ;  /* 0x0000027024047890 */ /* 0x000fe2000ff1e03f */
[C---:B------:R-:W-:Y:S01]  /*f840*/  @P0 R2UR UR12, R18.reuse ;  /* 0x00000000120c02ca */ /* 0x040fe200000e0000 */
[----:B------:R-:W-:Y:S01]  /*f850*/  UMOV UR6, 0x0 ;  /* 0x0000000000067882 */ /* 0x000fe20000000000 */
[----:B------:R-:W-:Y:S01]  /*f860*/  @P0 R2UR UR11, R17 ;  /* 0x00000000110b02ca */ /* 0x000fe200000e0000 */
        /* <DEDUP_REMOVED lines=37> */
.L_x_2150:
[----:B------:R-:W-:Y:S05]  /*fac0*/  BSYNC B0 ;  /* 0x0000000000007941 */ /* 0x000fea0003800000 */
.L_x_2081:
[----:B0-----:R-:W2:Y:S01]  /*fad0*/  LDL R8, [R1+0x14] ;  /* 0x0000140001087983 */ /* 0x001ea20000100800 */
[----:B------:R-:W-:Y:S01]  /*fae0*/  BSSY B0, `(.L_x_2083) ;  /* 0x0000195000007945 */ /* 0x000fe20003800000 */
[----:B--2---:R-:W-:-:S13]  /*faf0*/  ISETP.GE.AND P0, PT, R8, 0x2, PT ;  /* 0x000000020800780c */ /* 0x004fda0003f06270 */
[----:B------:R-:W-:Y:S05]  /*fb00*/  @!P0 BRA `(.L_x_2084) ;  /* 0x0000001800488947 */ /* 0x000fea0003800000 */
[C---:B------:R-:W-:Y:S01]  /*fb10*/  LOP3.LUT R7, R8.reuse, 0x1, RZ, 0xc0, !PT ;  /* 0x0000000108077812 */ /* 0x040fe200078ec0ff */
[----:B------:R-:W-:Y:S01]  /*fb20*/  BSSY B1, `(.L_x_2085) ;  /* 0x000008e000017945 */ /* 0x000fe20003800000 */
[----:B------:R-:W-:Y:S02]  /*fb30*/  IADD3 R10, R8, -0x2, RZ ;  /* 0xfffffffe080a7810 */ /* 0x000fe40007ffe0ff */
[----:B------:R-:W-:-:S03]  /*fb40*/  ISETP.NE.U32.AND P0, PT, R7, 0x1, PT ;  /* 0x000000010700780c */ /* 0x000fc60003f05070 */
[----:B------:R-:W-:-:S10]  /*fb50*/  IMAD.MOV.U32 R7, RZ, RZ, R10 ;  /* 0x000000ffff077224 */ /* 0x000fd400078e000a */
[----:B------:R-:W-:Y:S05]  /*fb60*/  @!P0 BRA `(.L_x_2086) ;  /* 0x0000000800248947 */ /* 0x000fea0003800000 */
        /* <DEDUP_REMOVED lines=10> */
[----:B------:R-:W-:Y:S02]  /*fc10*/  IMAD.MOV.U32 R8, RZ, RZ, R6 ;  /* 0x000000ffff087224 */ /* 0x000fe400078e0006 */
[----:B------:R-:W-:Y:S01]  /*fc20*/  IMAD.MOV.U32 R7, RZ, RZ, R10 ;  /* 0x000000ffff077224 */ /* 0x000fe200078e000a */
        /* <DEDUP_REMOVED lines=9> */
[----:B------:R-:W-:Y:S01]  /*fcc0*/  @P0 SHF.R.U32.HI R7, RZ, R9, R8 ;  /* 0x00000009ff070219 */ /* 0x000fe20000011608 */
[----:B------:R-:W-:-:S03]  /*fcd0*/  IMAD R8, R13, UR4, RZ ;  /* 0x000000040d087c24 */ /* 0x000fc6000f8e02ff */
[--C-:B------:R-:W-:Y:S01]  /*fce0*/  SHF.R.S32.HI R9, RZ, 0x1f, R7.reuse ;  /* 0x0000001fff097819 */ /* 0x100fe20000011407 */
[C---:B------:R-:W-:Y:S02]  /*fcf0*/  IMAD R14, R4.reuse, UR5, R8 ;  /* 0x00000005040e7c24 */ /* 0x040fe4000f8e0208 */
        /* <DEDUP_REMOVED lines=8> */
.L_x_2089:
[----:B0-----:R-:W0:Y:S01]  /*fd80*/  S2R R3, SR_CgaCtaId ;  /* 0x0000000000037919 */ /* 0x001e220000008800 */
[----:B------:R-:W-:-:S04]  /*fd90*/  MOV R2, 0x400 ;  /* 0x0000040000027802 */ /* 0x000fc80000000f00 */
[----:B0-----:R-:W-:Y:S02]  /*fda0*/  LEA R2, R3, R2, 0x18 ;  /* 0x0000000203027211 */ /* 0x001fe400078ec0ff */
[----:B------:R-:W-:-:S03]  /*fdb0*/  SHF.L.U32 R3, R12, 0x1f, RZ ;  /* 0x0000001f0c037819 */ /* 0x000fc600000006ff */
[----:B------:R-:W-:-:S04]  /*fdc0*/  IMAD R2, R11, 0x8, R2 ;  /* 0x000000080b027824 */ /* 0x000fc800078e0202 */
[----:B------:R-:W0:Y:S02]  /*fdd0*/  SYNCS.PHASECHK.TRANS64.TRYWAIT P0, [R2+URZ+0x34840], R3 ;  /* 0x03484003020075a7 */ /* 0x000e24000800017f */
[----:B0-----:R-:W-:Y:S05]  /*fde0*/  @!P0 BRA `(.L_x_2090) ;  /* 0x0000003000088947 */ /* 0x001fea0003800000 */
.L_x_2151:
        /* <DEDUP_REMOVED lines=11> */
.L_x_2091:
        /* <DEDUP_REMOVED lines=37> */
.L_x_2152:
        /* <DEDUP_REMOVED lines=13> */
.L_x_2093:
        /* <DEDUP_REMOVED lines=31> */
.L_x_2088:
[----:B------:R-:W-:Y:S05]  /*103b0*/  BSYNC B2 ;  /* 0x0000000000027941 */ /* 0x000fea0003800000 */
.L_x_2087:
[----:B------:R-:W2:Y:S04]  /*103c0*/  LDL.LU R2, [R1+0x14] ;  /* 0x0000140001027983 */ /* 0x000ea80000300800 */
[----:B------:R0:W-:Y:S04]  /*103d0*/  STL [R1], R11 ;  /* 0x0000000b01007387 */ /* 0x0001e80000100800 */
[----:B------:R0:W-:Y:S02]  /*103e0*/  STL [R1+0x8], R12 ;  /* 0x0000080c01007387 */ /* 0x0001e40000100800 */
[----:B0-2---:R-:W-:-:S07]  /*103f0*/  VIADD R7, R2, 0xfffffffd ;  /* 0xfffffffd02077836 */ /* 0x005fce0000000000 */
.L_x_2086:
[----:B------:R-:W-:Y:S05]  /*10400*/  BSYNC B1 ;  /* 0x0000000000017941 */ /* 0x000fea0003800000 */
.L_x_2085:
[----:B------:R-:W-:-:S13]  /*10410*/  ISETP.NE.AND P0, PT, R10, RZ, PT ;  /* 0x000000ff0a00720c */ /* 0x000fda0003f05270 */
[----:B------:R-:W-:Y:S05]  /*10420*/  @!P0 BRA `(.L_x_2084) ;  /* 0x0000001000008947 */ /* 0x000fea0003800000 */
[----:B------:R-:W-:-:S07]  /*10430*/  MOV R10, R6 ;  /* 0x00000006000a7202 */ /* 0x000fce0000000f00 */
.L_x_2108:
        /* <DEDUP_REMOVED lines=33> */
.L_x_2096:
[----:B------:R-:W1:Y:S01]  /*10650*/  S2R R3, SR_CgaCtaId ;  /* 0x0000000000037919 */ /* 0x000e620000008800 */
[----:B------:R-:W-:-:S04]  /*10660*/  MOV R2, 0x400 ;  /* 0x0000040000027802 */ /* 0x000fc80000000f00 */
[----:B-1----:R-:W-:Y:S02]  /*10670*/  LEA R2, R3, R2, 0x18 ;  /* 0x0000000203027211 */ /* 0x002fe400078ec0ff */
[----:B------:R-:W-:-:S03]  /*10680*/  SHF.L.U32 R3, R9, 0x1f, RZ ;  /* 0x0000001f09037819 */ /* 0x000fc600000006ff */
[----:B------:R-:W-:-:S04]  /*10690*/  IMAD R2, R8, 0x8, R2 ;  /* 0x0000000808027824 */ /* 0x000fc800078e0202 */
[----:B------:R-:W1:Y:S02]  /*106a0*/  SYNCS.PHASECHK.TRANS64.TRYWAIT P0, [R2+URZ+0x34840], R3 ;  /* 0x03484003020075a7 */ /* 0x000e64000800017f */
[----:B-1----:R-:W-:Y:S05]  /*106b0*/  @!P0 BRA `(.L_x_2097) ;  /* 0x0000002400fc8947 */ /* 0x002fea0003800000 */
.L_x_2153:
[----:B0-----:R-:W0:Y:S02]  /*106c0*/  S2R R11, SR_TID.X ;  /* 0x00000000000b7919 */ /* 0x001e240000002100 */
[----:B0-----:R-:W-:-:S04]  /*106d0*/  LOP3.LUT R11, R11, 0x7f, RZ, 0xc0, !PT ;  /* 0x0000007f0b0b7812 */ /* 0x001fc800078ec0ff */
[----:B------:R-:W-:-:S13]  /*106e0*/  ISETP.NE.AND P0, PT, R11, RZ, PT ;  /* 0x000000ff0b00720c */ /* 0x000fda0003f05270 */
[----:B------:R-:W-:Y:S05]  /*106f0*/  @P0 BRA `(.L_x_2098) ;  /* 0x00000000001c0947 */ /* 0x000fea0003800000 */
[----:B------:R-:W0:Y:S01]  /*10700*/  S2R R11, SR_TID.X ;  /* 0x00000000000b7919 */ /* 0x000e220000002100 */
[----:B-1----:R-:W-:-:S04]  /*10710*/  MOV R3, 0xc000 ;  /* 0x0000c00000037802 */ /* 0x002fc80000000f00 */
[----:B------:R2:W-:Y:S01]  /*10720*/  SYNCS.ARRIVE.TRANS64 RZ, [R2+URZ+0x34830], R3 ;  /* 0x0348300302ff79a7 */ /* 0x0005e2000800003f */
[----:B0-----:R-:W-:-:S04]  /*10730*/  LOP3.LUT R11, R11, 0x1f, RZ, 0xc0, !PT ;  /* 0x0000001f0b0b7812 */ /* 0x001fc800078ec0ff */
[----:B------:R-:W-:-:S13]  /*10740*/  ISETP.NE.AND P1, PT, R11, RZ, PT ;  /* 0x000000ff0b00720c */ /* 0x000fda0003f25270 */
[----:B--2---:R-:W-:Y:S05]  /*10750*/  @!P1 BRA `(.L_x_2098) ;  /* 0x0000000000049947 */ /* 0x004fea0003800000 */
[----:B------:R-:W-:Y:S01]  /*10760*/  BPT.TRAP 0x1 ;  /* 0x000000040000795c */ /* 0x000fe20000300000 */
.L_x_2098:
        /* <DEDUP_REMOVED lines=37> */
.L_x_2154:
        /* <DEDUP_REMOVED lines=8> */
.L_x_2100:
        /* <DEDUP_REMOVED lines=19> */
[----:B------:R-:W-:-:S04]  /*10b70*/  ULEA UR11, UR11, UR5, 0x7 ;  /* 0x000000050b0b7291 */ /* 0x000fc8000f8e383f */
        /* <DEDUP_REMOVED lines=9> */
.L_x_2095:
[----:B------:R-:W-:Y:S05]  /*10c10*/  BSYNC B1 ;  /* 0x0000000000017941 */ /* 0x000fea0003800000 */
.L_x_2094:
        /* <DEDUP_REMOVED lines=32> */
.L_x_2103:
[----:B------:R-:W2:Y:S01]  /*10e20*/  S2R R3, SR_CgaCtaId ;  /* 0x0000000000037919 */ /* 0x000ea20000008800 */
[----:B------:R-:W-:-:S04]  /*10e30*/  MOV R2, 0x400 ;  /* 0x0000040000027802 */ /* 0x000fc80000000f00 */
[----:B--2---:R-:W-:Y:S02]  /*10e40*/  LEA R2, R3, R2, 0x18 ;  /* 0x0000000203027211 */ /* 0x004fe400078ec0ff */
[----:B------:R-:W-:-:S03]  /*10e50*/  SHF.L.U32 R3, R14, 0x1f, RZ ;  /* 0x0000001f0e037819 */ /* 0x000fc600000006ff */
[----:B------:R-:W-:-:S04]  /*10e60*/  IMAD R2, R15, 0x8, R2 ;  /* 0x000000080f027824 */ /* 0x000fc800078e0202 */
[----:B------:R-:W2:Y:S02]  /*10e70*/  SYNCS.PHASECHK.TRANS64.TRYWAIT P0, [R2+URZ+0x34840], R3 ;  /* 0x03484003020075a7 */ /* 0x000ea4000800017f */
[----:B--2---:R-:W-:Y:S05]  /*10e80*/  @!P0 BRA `(.L_x_2104) ;  /* 0x0000002000308947 */ /* 0x004fea0003800000 */
.L_x_2155:
        /* <DEDUP_REMOVED lines=11> */
.L_x_2105:
[----:B0-----:R-:W3:Y:S01]  /*10f40*/  LDL R14, [R1] ;  /* 0x00000000010e7983 */ /* 0x001ee20000100800 */
[----:B------:R-:W-:-:S03]  /*10f50*/  MOV R15, 0x400 ;  /* 0x00000400000f7802 */ /* 0x000fc60000000f00 */
[----:B------:R-:W4:Y:S01]  /*10f60*/  LDL R11, [R1+0x4] ;  /* 0x00000400010b7983 */ /* 0x000f220000100800 */
[----:B------:R-:W0:Y:S01]  /*10f70*/  S2R R17, SR_CgaCtaId ;  /* 0x0000000000117919 */ /* 0x000e220000008800 */
[----:B------:R-:W-:Y:S01]  /*10f80*/  R2UR UR11, R12 ;  /* 0x000000000c0b72ca */ /* 0x000fe200000e0000 */
[----:B------:R-:W-:Y:S01]  /*10f90*/  UIADD3 UR4, UP0, UR36, 0x370, URZ ;  /* 0x0000037024047890 */ /* 0x000fe2000ff1e03f */
[----:B------:R-:W-:Y:S02]  /*10fa0*/  R2UR UR12, R0 ;  /* 0x00000000000c72ca */ /* 0x000fe400000e0000 */
[----:B0-----:R-:W-:-:S04]  /*10fb0*/  LEA R15, R17, R15, 0x18 ;  /* 0x0000000f110f7211 */ /* 0x001fc800078ec0ff */
[----:B--2---:R-:W-:Y:S02]  /*10fc0*/  IADD3 R2, R15, 0x34800, RZ ;  /* 0x000348000f027810 */ /* 0x004fe40007ffe0ff */
        /* <DEDUP_REMOVED lines=29> */
.L_x_2156:
        /* <DEDUP_REMOVED lines=8> */
.L_x_2107:
        /* <DEDUP_REMOVED lines=21> */
[----:B------:R-:W-:Y:S02]  /*11370*/  ULEA UR11, UR11, UR5, 0x7 ;  /* 0x000000050b0b7291 */ /* 0x000fe4000f8e383f */
[----:B------:R-:W-:-:S09]  /*11380*/  UIADD3.X UR5, URZ, UR37, URZ, UP0, !UPT ;  /* 0x000000253f057290 */ /* 0x000fd200087fe43f */
[----:B------:R0:W-:Y:S02]  /*11390*/  UTMALDG.4D [UR8], [UR4], desc[UR6] ;  /* 0x00000608040075b4 */ /* 0x0001e40008019000 */
[----:B0-----:R-:W-:Y:S01]  /*113a0*/  UMOV UR8, UR14 ;  /* 0x0000000e00087c82 */ /* 0x001fe20008000000 */
[----:B------:R-:W-:Y:S02]  /*113b0*/  UMOV UR10, UR15 ;  /* 0x0000000f000a7c82 */ /* 0x000fe40008000000 */
[----:B------:R1:W-:Y:S02]  /*113c0*/  UTMALDG.4D [UR8], [UR4], desc[UR6] ;  /* 0x00000608040075b4 */ /* 0x0003e40008019000 */
[----:B-1----:R-:W-:Y:S01]  /*113d0*/  NOP ;  /* 0x0000000000007918 */ /* 0x002fe20000000000 */
.L_x_2102:
[----:B------:R-:W-:Y:S05]  /*113e0*/  BSYNC B1 ;  /* 0x0000000000017941 */ /* 0x000fea0003800000 */
.L_x_2101:
[C---:B------:R-:W-:Y:S02]  /*113f0*/  ISETP.GT.AND P0, PT, R7.reuse, 0x1, PT ;  /* 0x000000010700780c */ /* 0x040fe40003f04270 */
[----:B------:R-:W-:-:S05]  /*11400*/  IADD3 R2, R7, -0x2, RZ ;  /* 0xfffffffe07027810 */ /* 0x000fca0007ffe0ff */
[----:B------:R-:W-:-:S06]  /*11410*/  IMAD.MOV.U32 R7, RZ, RZ, R2 ;  /* 0x000000ffff077224 */ /* 0x000fcc00078e0002 */
[----:B------:R-:W-:Y:S05]  /*11420*/  @P0 BRA `(.L_x_2108) ;  /* 0xfffffff000040947 */ /* 0x000fea000383ffff */
.L_x_2084:
[----:B------:R-:W-:Y:S05]  /*11430*/  BSYNC B0 ;  /* 0x0000000000007941 */ /* 0x000fea0003800000 */
.L_x_2083:
        /* <DEDUP_REMOVED lines=18> */
.L_x_2110:
[----:B------:R-:W-:Y:S05]  /*11560*/  BSYNC B0 ;  /* 0x0000000000007941 */ /* 0x000fea0003800000 */
.L_x_2109:
        /* <DEDUP_REMOVED lines=11> */
.L_x_2157:
        /* <DEDUP_REMOVED lines=11> */
.L_x_2114:
[----:B------:R-:W2:Y:S01]  /*116d0*/  LDL.LU R8, [R1+0x4] ;  /* 0x0000040001087983 */ /* 0x000ea20000300800 */
[----:B------:R-:W-:-:S03]  /*116e0*/  MOV R4, 0x400 ;  /* 0x0000040000047802 */ /* 0x000fc60000000f00 */
[----:B-1----:R-:W3:Y:S01]  /*116f0*/  LDL R2, [R1] ;  /* 0x0000000001027983 */ /* 0x002ee20000100800 */
        /* <DEDUP_REMOVED lines=11> */
[----:B--2---:R-:W-:Y:S01]  /*117b0*/  R2UR UR5, R8 ;  /* 0x00000000080572ca */ /* 0x004fe200000e0000 */
[----:B---3--:R-:W-:-:S05]  /*117c0*/  IMAD R2, R2, 0x8000, R4 ;  /* 0x0000800002027824 */ /* 0x008fca00078e0204 */
[----:B------:R-:W-:-:S07]  /*117d0*/  R2UR UR6, R2 ;  /* 0x00000000020672ca */ /* 0x000fce00000e0000 */
[----:B------:R-:W-:Y:S02]  /*117e0*/  ULEA UR11, UR11, UR5, 0x7 ;  /* 0x000000050b0b7291 */ /* 0x000fe4000f8e383f */
[----:B------:R-:W-:-:S04]  /*117f0*/  UIADD3.X UR5, URZ, UR37, URZ, UP0, !UPT ;  /* 0x000000253f057290 */ /* 0x000fc800087fe43f */
        /* <DEDUP_REMOVED lines=8> */
.L_x_2112:
[----:B------:R-:W-:Y:S05]  /*11880*/  BSYNC B0 ;  /* 0x0000000000007941 */ /* 0x000fea0003800000 */
.L_x_2111:
        /* <DEDUP_REMOVED lines=9> */
.L_x_2068:
[----:B------:R-:W-:Y:S05]  /*11920*/  BSYNC B6 ;  /* 0x0000000000067941 */ /* 0x000fea0003800000 */
.L_x_2066:
[----:B------:R-:W-:-:S03]  /*11930*/  UMOV UR4, 0xffffffff ;  /* 0xffffffff00047882 */ /* 0x000fc60000000000 */
[----:B------:R-:W-:Y:S05]  /*11940*/  BRA.DIV UR4, `(.L_x_2115) ;  /* 0x0000001604bc7947 */ /* 0x000fea000b800000 */
[----:B------:R2:W3:Y:S04]  /*11950*/  SHFL.IDX PT, R4, R16, RZ, 0x1f ;  /* 0x00001fff10047589 */ /* 0x0004e800000e0000 */
[----:B------:R-:W4:Y:S02]  /*11960*/  SHFL.IDX PT, R16, R16, 0x1, 0x1f ;  /* 0x00201f0010107f89 */ /* 0x000f2400000e0000 */
.L_x_2161:
[----:B-1----:R-:W1:Y:S01]  /*11970*/  S2R R0, SR_TID.X ;  /* 0x0000000000007919 */ /* 0x002e620000002100 */
[----:B------:R-:W-:Y:S01]  /*11980*/  ULDC UR4, c[0x0][0xc14] ;  /* 0x0003050000047ab9 */ /* 0x000fe20000000800 */
[----:B------:R-:W-:Y:S01]  /*11990*/  BSSY B0, `(.L_x_2116) ;  /* 0x000000c000007945 */ /* 0x000fe20003800000 */
[----:B------:R-:W-:Y:S01]  /*119a0*/  IMAD.MOV.U32 R17, RZ, RZ, RZ ;  /* 0x000000ffff117224 */ /* 0x000fe200078e00ff */
[----:B-1----:R-:W-:Y:S02]  /*119b0*/  LOP3.LUT R6, R0, 0x1f, RZ, 0xc0, !PT ;  /* 0x0000001f00067812 */ /* 0x002fe400078ec0ff */
[----:B------:R-:W-:Y:S02]  /*119c0*/  MOV R0, UR4 ;  /* 0x0000000400007c02 */ /* 0x000fe40008000f00 */
        /* <DEDUP_REMOVED lines=8> */
.L_x_2117:
[----:B------:R-:W-:Y:S05]  /*11a50*/  BSYNC B0 ;  /* 0x0000000000007941 */ /* 0x000fea0003800000 */
.L_x_2116:
        /* <DEDUP_REMOVED lines=23> */
.L_x_2169:
[----:B------:R-:W-:Y:S02]  /*11bd0*/  ULDC UR4, c[0x0][0xc10] ;  /* 0x0003040000047ab9 */ /* 0x000fe40000000800 */
[----:B------:R-:W-:-:S05]  /*11be0*/  MOV R5, UR4 ;  /* 0x0000000400057c02 */ /* 0x000fca0008000f00 */
[----:B-1----:R-:W-:-:S04]  /*11bf0*/  IMAD R3, R14, R5, RZ ;  /* 0x000000050e037224 */ /* 0x002fc800078e02ff */
[----:B--2-4-:R-:W-:-:S05]  /*11c00*/  IMAD.IADD R16, R16, 0x1, R3 ;  /* 0x0000000110107824 */ /* 0x014fca00078e0203 */
[----:B---3--:R-:W-:-:S13]  /*11c10*/  ISETP.GT.AND P0, PT, R16, R4, PT ;  /* 0x000000041000720c */ /* 0x008fda0003f04270 */
[----:B------:R-:W-:Y:S05]  /*11c20*/  @P0 BRA `(.L_x_2119) ;  /* 0x0000000000b80947 */ /* 0x000fea0003800000 */
[----:B------:R-:W1:Y:S02]  /*11c30*/  LDC R0, c[0x0][0xc14] ;  /* 0x00030500ff007b82 */ /* 0x000e640000000800 */
.L_x_2124:
        /* <DEDUP_REMOVED lines=15> */
.L_x_2122:
[----:B------:R-:W-:Y:S05]  /*11d30*/  BSYNC B0 ;  /* 0x0000000000007941 */ /* 0x000fea0003800000 */
.L_x_2121:
        /* <DEDUP_REMOVED lines=22> */
[----:B------:R0:W1:Y:S02]  /*11ea0*/  SHFL.IDX PT, R14, R2, 0x1f, 0x1f ;  /* 0x03e01f00020e7f89 */ /* 0x00006400000e0000 */
.L_x_2177:
[----:B------:R-:W-:Y:S02]  /*11eb0*/  ULDC UR4, c[0x0][0xc10] ;  /* 0x0003040000047ab9 */ /* 0x000fe40000000800 */
[----:B------:R-:W-:-:S04]  /*11ec0*/  IMAD.U32 R5, RZ, RZ, UR4 ;  /* 0x00000004ff057e24 */ /* 0x000fc8000f8e00ff */
[----:B-1----:R-:W-:-:S04]  /*11ed0*/  IMAD R3, R14, R5, RZ ;  /* 0x000000050e037224 */ /* 0x002fc800078e02ff */
[----:B------:R-:W-:-:S05]  /*11ee0*/  IMAD.IADD R16, R3, 0x1, R16 ;  /* 0x0000000103107824 */ /* 0x000fca00078e0210 */
[----:B------:R-:W-:-:S13]  /*11ef0*/  ISETP.GT.AND P0, PT, R16, R4, PT ;  /* 0x000000041000720c */ /* 0x000fda0003f04270 */
[----:B------:R-:W-:Y:S05]  /*11f00*/  @!P0 BRA `(.L_x_2124) ;  /* 0xfffffffc004c8947 */ /* 0x000fea000383ffff */
.L_x_2119:
        /* <DEDUP_REMOVED lines=8> */
.L_x_2181:
[----:B------:R-:W-:Y:S01]  /*11f90*/  ISETP.NE.AND P0, PT, R3, RZ, PT ;  /* 0x000000ff0300720c */ /* 0x000fe20003f05270 */
[----:B------:R-:W-:-:S12]  /*11fa0*/  IMAD.MOV.U32 R7, RZ, RZ, RZ ;  /* 0x000000ffff077224 */ /* 0x000fd800078e00ff */
[----:B------:R-:W-:Y:S05]  /*11fb0*/  @!P0 BRA `(.L_x_2126) ;  /* 0x0000000000108947 */ /* 0x000fea0003800000 */
[----:B------:R-:W-:Y:S01]  /*11fc0*/  UMOV UR4, 0xffffffff ;  /* 0xffffffff00047882 */ /* 0x000fe20000000000 */
[----:B------:R-:W-:Y:S02]  /*11fd0*/  IADD3 R12, R6, -0x1, RZ ;  /* 0xffffffff060c7810 */ /* 0x000fe40007ffe0ff */
[----:B------:R-:W-:Y:S05]  /*11fe0*/  BRA.DIV UR4, `(.L_x_2127) ;  /* 0x0000001a04487947 */ /* 0x000fea000b800000 */
[----:B------:R3:W4:Y:S02]  /*11ff0*/  SHFL.IDX PT, R7, R2, R12, 0x1f ;  /* 0x00001f0c02077589 */ /* 0x00072400000e0000 */
.L_x_2126:
        /* <DEDUP_REMOVED lines=33> */
[----:B------:R-:W-:Y:S01]  /*12210*/  IMAD R4, R8, R9, RZ ;  /* 0x0000000908047224 */ /* 0x000fe200078e02ff */
[----:B------:R-:W-:-:S03]  /*12220*/  IADD3 R9, -R9, RZ, RZ ;  /* 0x000000ff09097210 */ /* 0x000fc60007ffe1ff */
        /* <DEDUP_REMOVED lines=25> */
[----:B------:R-:W-:Y:S02]  /*123c0*/  @!P0 IADD3 R3, -R3, RZ, RZ ;  /* 0x000000ff03038210 */ /* 0x000fe40007ffe1ff */
[----:B------:R-:W-:-:S13]  /*123d0*/  ISETP.NE.AND P0, PT, R8, RZ, PT ;  /* 0x000000ff0800720c */ /* 0x000fda0003f05270 */
[----:B------:R-:W-:Y:S01]  /*123e0*/  @!P0 LOP3.LUT R3, RZ, R8, RZ, 0x33, !PT ;  /* 0x00000008ff038212 */ /* 0x000fe200078e33ff */
[----:B------:R-:W-:-:S03]  /*123f0*/  IMAD.MOV R8, RZ, RZ, -R8 ;  /* 0x000000ffff087224 */ /* 0x000fc600078e0a08 */
[----:B------:R-:W-:Y:S01]  /*12400*/  LOP3.LUT R2, RZ, R3, RZ, 0x33, !PT ;  /* 0x00000003ff027212 */ /* 0x000fe200078e33ff */
[----:B------:R-:W-:-:S04]  /*12410*/  IMAD R18, R3, R8, R4 ;  /* 0x0000000803127224 */ /* 0x000fc800078e0204 */
[----:B------:R-:W-:Y:S01]  /*12420*/  IMAD.IADD R17, R17, 0x1, R2 ;  /* 0x0000000111117824 */ /* 0x000fe200078e0202 */
[----:B------:R-:W-:Y:S06]  /*12430*/  BRA `(.L_x_2128) ;  /* 0x00000000001c7947 */ /* 0x000fec0003800000 */
.L_x_2120:
[----:B------:R-:W-:Y:S01]  /*12440*/  UMOV UR4, URZ ;  /* 0x0000003f00047c82 */ /* 0x000fe20008000000 */
[----:B------:R-:W-:Y:S01]  /*12450*/  UMOV UR5, URZ ;  /* 0x0000003f00057c82 */ /* 0x000fe20008000000 */
[----:B------:R-:W-:Y:S01]  /*12460*/  ULDC UR6, c[0x0][0xc14] ;  /* 0x0003050000067ab9 */ /* 0x000fe20000000800 */
[----:B------:R-:W-:Y:S01]  /*12470*/  IMAD.MOV.U32 R16, RZ, RZ, R4 ;  /* 0x000000ffff107224 */ /* 0x000fe200078e0004 */
[----:B------:R-:W-:Y:S01]  /*12480*/  MOV R19, UR6 ;  /* 0x0000000600137c02 */ /* 0x000fe20008000f00 */
[----:B------:R-:W-:Y:S02]  /*12490*/  IMAD.U32 R17, RZ, RZ, UR4 ;  /* 0x00000004ff117e24 */ /* 0x000fe4000f8e00ff */
[----:B------:R-:W-:-:S07]  /*124a0*/  IMAD.U32 R18, RZ, RZ, UR5 ;  /* 0x00000005ff127e24 */ /* 0x000fce000f8e00ff */
.L_x_2128:
        /* <DEDUP_REMOVED lines=12> */
.L_x_2062:
        /* <DEDUP_REMOVED lines=12> */
.L_x_2184:
[----:B------:R-:W-:Y:S05]  /*12630*/  BSYNC B0 ;  /* 0x0000000000007941 */ /* 0x000fea0003800000 */
.L_x_2130:
[----:B------:R-:W-:-:S03]  /*12640*/  UMOV UR4, 0xffffffff ;  /* 0xffffffff00047882 */ /* 0x000fc60000000000 */
[----:B------:R-:W-:Y:S05]  /*12650*/  BRA.DIV UR4, `(.L_x_2132) ;  /* 0x0000001204e87947 */ /* 0x000fea000b800000 */
[----:B------:R-:W2:Y:S02]  /*12660*/  S2R R2, SR_TID.X ;  /* 0x0000000000027919 */ /* 0x000ea40000002100 */
[----:B--2---:R-:W-:-:S04]  /*12670*/  SHF.R.U32.HI R2, RZ, 0x5, R2 ;  /* 0x00000005ff027819 */ /* 0x004fc80000011602 */
[----:B------:R-:W-:-:S05]  /*12680*/  LOP3.LUT R2, R2, 0x3, RZ, 0xc0, !PT ;  /* 0x0000000302027812 */ /* 0x000fca00078ec0ff */
[----:B------:R2:W3:Y:S02]  /*12690*/  SHFL.IDX PT, R14, R2, RZ, 0x1f ;  /* 0x00001fff020e7589 */ /* 0x0004e400000e0000 */
.L_x_2187:
[----:B---3--:R-:W-:Y:S01]  /*126a0*/  ISETP.NE.AND P0, PT, R14, RZ, PT ;  /* 0x000000ff0e00720c */ /* 0x008fe20003f05270 */
[----:B------:R-:W-:-:S12]  /*126b0*/  BSSY B0, `(.L_x_2133) ;  /* 0x0000029000007945 */ /* 0x000fd80003800000 */
[----:B------:R-:W-:Y:S05]  /*126c0*/  @P0 BRA `(.L_x_2134) ;  /* 0x00000000009c0947 */ /* 0x000fea0003800000 */
[----:B------:R-:W-:-:S03]  /*126d0*/  UMOV UR4, 0xffffffff ;  /* 0xffffffff00047882 */ /* 0x000fc60000000000 */
[----:B------:R-:W-:Y:S05]  /*126e0*/  BRA.DIV UR4, `(.L_x_2135) ;  /* 0x0000001204f87947 */ /* 0x000fea000b800000 */
[----:B------:R-:W-:-:S13]  /*126f0*/  ELECT P6, URZ, PT ;  /* 0x00000000003f782f */ /* 0x000fda00038c0000 */
.L_x_2190:
        /* <DEDUP_REMOVED lines=8> */
.L_x_2136:
        /* <DEDUP_REMOVED lines=10> */
[----:B------:R-:W-:Y:S02]  /*12820*/  LOP3.LUT R4, R7, R4, RZ, 0x3c, !PT ;  /* 0x0000000407047212 */ /* 0x000fe400078e3cff */
[----:B------:R-:W-:-:S02]  /*12830*/  LEA R7, R3, R2, 0x3 ;  /* 0x0000000203077211 */ /* 0x000fc400078e18ff */
[----:B------:R-:W-:Y:S01]  /*12840*/  SHF.L.U32 R2, R4, 0x1f, RZ ;  /* 0x0000001f04027819 */ /* 0x000fe200000006ff */
[----:B-1----:R-:W-:Y:S06]  /*12850*/  @!P0 BRA `(.L_x_2137) ;  /* 0x0000001000bc8947 */ /* 0x002fec0003800000 */
.L_x_2191:
[----:B------:R-:W2:Y:S02]  /*12860*/  SYNCS.PHASECHK.TRANS64.TRYWAIT P0, [R7+URZ], R2 ;  /* 0x00000002070075a7 */ /* 0x000ea4000800017f */
[----:B--2---:R-:W-:Y:S05]  /*12870*/  @!P0 BRA `(.L_x_2138) ;  /* 0x0000001000c88947 */ /* 0x004fea0003800000 */
.L_x_2192:
[----:B------:R-:W-:Y:S05]  /*12880*/  @!P2 BRA `(.L_x_2139) ;  /* 0x000000000004a947 */ /* 0x000fea0003800000 */
[----:B------:R-:W-:Y:S01]  /*12890*/  BPT.TRAP 0x1 ;  /* 0x000000040000795c */ /* 0x000fe20000300000 */
.L_x_2139:
[----:B------:R-:W3:Y:S01]  /*128a0*/  LDL.LU R4, [R1] ;  /* 0x0000000001047983 */ /* 0x000ee20000300800 */
[----:B------:R-:W-:-:S04]  /*128b0*/  VIADD R0, R0, 0x34860 ;  /* 0x0003486000007836 */ /* 0x000fc80000000000 */
[----:B---3--:R-:W-:-:S04]  /*128c0*/  IMAD R4, R4, 0x8, R0 ;  /* 0x0000000804047824 */ /* 0x008fc800078e0200 */
[----:B------:R-:W3:Y:S02]  /*128d0*/  SYNCS.PHASECHK.TRANS64.TRYWAIT P0, [R4+URZ], R5 ;  /* 0x00000005040075a7 */ /* 0x000ee4000800017f */
[----:B---3--:R-:W-:Y:S05]  /*128e0*/  @!P0 BRA `(.L_x_2140) ;  /* 0x0000001000c08947 */ /* 0x008fea0003800000 */
.L_x_2193:
[----:B------:R-:W-:-:S07]  /*128f0*/  IMAD R3, R3, 0x8, R0 ;  /* 0x0000000803037824 */ /* 0x000fce00078e0200 */
.L_x_2141:
[----:B----4-:R4:W0:Y:S02]  /*12900*/  SYNCS.PHASECHK.TRANS64.TRYWAIT P0, [R3+URZ], R2 ;  /* 0x00000002030075a7 */ /* 0x010824000800017f */
[----:B0-----:R-:W-:Y:S05]  /*12910*/  @!P0 NANOSLEEP.SYNCS 0x989680 ;  /* 0x009896800000895d */ /* 0x001fea0003900000 */
[----:B------:R-:W0:Y:S02]  /*12920*/  @!P0 SYNCS.PHASECHK.TRANS64 P0, [R3+URZ], R2 ;  /* 0x00000002030085a7 */ /* 0x000e24000800007f */
[----:B0-----:R-:W-:Y:S05]  /*12930*/  @!P0 BRA `(.L_x_2141) ;  /* 0xfffffffc00f08947 */ /* 0x001fea000383ffff */
.L_x_2134:
[----:B------:R-:W-:Y:S05]  /*12940*/  BSYNC B0 ;  /* 0x0000000000007941 */ /* 0x000fea0003800000 */
.L_x_2133:
[----:B------:R-:W-:Y:S05]  /*12950*/  EXIT ;  /* 0x000000000000794d */ /* 0x000fea0003800000 */
.L_x_2006:
[----:B0-----:R-:W-:-:S04]  /*12960*/  IMAD.U32 R3, RZ, RZ, UR38 ;  /* 0x00000026ff037e24 */ /* 0x001fc8000f8e00ff */
[----:B------:R0:W1:Y:S03]  /*12970*/  SYNCS.PHASECHK.TRANS64.TRYWAIT P1, [R3+URZ+0x34800], R0 ;  /* 0x03480000030075a7 */ /* 0x000066000802017f */
[----:B-1----:R-:W-:Y:S05]  /*12980*/  @!P1 NANOSLEEP.SYNCS 0x989680 ;  /* 0x009896800000995d */ /* 0x002fea0003900000 */
[----:B------:R-:W1:Y:S02]  /*12990*/  @!P1 SYNCS.PHASECHK.TRANS64 P1, [R3+URZ+0x34800], R0 ;  /* 0x03480000030095a7 */ /* 0x000e64000802007f */
[----:B-1----:R-:W-:Y:S05]  /*129a0*/  @!P1 BRA `(.L_x_2006) ;  /* 0xfffffffc00ec9947 */ /* 0x002fea000383ffff */
[----:B------:R-:W-:Y:S05]  /*129b0*/  BRA `(.L_x_2142) ;  /* 0xfffffeec00cc7947 */ /* 0x000fea000383ffff */
.L_x_2010:
[----:B-1----:R1:W2:Y:S02]  /*129c0*/  SYNCS.PHASECHK.TRANS64.TRYWAIT P2, [R0+URZ+0x34830], R3 ;  /* 0x03483003000075a7 */ /* 0x0022a4000804017f */
[----:B--2---:R-:W-:Y:S05]  /*129d0*/  @!P2 NANOSLEEP.SYNCS 0x989680 ;  /* 0x009896800000a95d */ /* 0x004fea0003900000 */
[----:B------:R-:W2:Y:S02]  /*129e0*/  @!P2 SYNCS.PHASECHK.TRANS64 P2, [R0+URZ+0x34830], R3 ;  /* 0x034830030000a5a7 */ /* 0x000ea4000804007f */
[----:B--2---:R-:W-:Y:S05]  /*129f0*/  @!P2 BRA `(.L_x_2010) ;  /* 0xfffffffc00f0a947 */ /* 0x004fea000383ffff */
[----:B------:R-:W-:Y:S05]  /*12a00*/  BRA `(.L_x_2009) ;  /* 0xfffffeec00f47947 */ /* 0x000fea000383ffff */
.L_x_2015:
[----:B-1----:R-:W-:-:S04]  /*12a10*/  IMAD.U32 R10, RZ, RZ, UR8 ;  /* 0x00000008ff0a7e24 */ /* 0x002fc8000f8e00ff */
[----:B------:R1:W2:Y:S03]  /*12a20*/  SYNCS.PHASECHK.TRANS64.TRYWAIT P2, [R10+URZ+0x34830], R5 ;  /* 0x034830050a0075a7 */ /* 0x0002a6000804017f */
[----:B--2---:R-:W-:Y:S05]  /*12a30*/  @!P2 NANOSLEEP.SYNCS 0x989680 ;  /* 0x009896800000a95d */ /* 0x004fea0003900000 */
[----:B------:R-:W2:Y:S02]  /*12a40*/  @!P2 SYNCS.PHASECHK.TRANS64 P2, [R10+URZ+0x34830], R5 ;  /* 0x034830050a00a5a7 */ /* 0x000ea4000804007f */
[----:B--2---:R-:W-:Y:S05]  /*12a50*/  @!P2 BRA `(.L_x_2015) ;  /* 0xfffffffc00eca947 */ /* 0x004fea000383ffff */
[----:B------:R-:W-:Y:S05]  /*12a60*/  BRA `(.L_x_2014) ;  /* 0xffffff2000607947 */ /* 0x000fea000383ffff */
.L_x_2019:
[----:B01----:R-:W-:-:S04]  /*12a70*/  IMAD.U32 R5, RZ, RZ, UR9 ;  /* 0x00000009ff057e24 */ /* 0x003fc8000f8e00ff */
[----:B------:R0:W1:Y:S03]  /*12a80*/  SYNCS.PHASECHK.TRANS64.TRYWAIT P2, [R5+URZ+0x34850], R0 ;  /* 0x03485000050075a7 */ /* 0x000066000804017f */
[----:B-1----:R-:W-:Y:S05]  /*12a90*/  @!P2 NANOSLEEP.SYNCS 0x989680 ;  /* 0x009896800000a95d */ /* 0x002fea0003900000 */
[----:B------:R-:W1:Y:S02]  /*12aa0*/  @!P2 SYNCS.PHASECHK.TRANS64 P2, [R5+URZ+0x34850], R0 ;  /* 0x034850000500a5a7 */ /* 0x000e64000804007f */
[----:B-1----:R-:W-:Y:S05]  /*12ab0*/  @!P2 BRA `(.L_x_2019) ;  /* 0xfffffffc00eca947 */ /* 0x002fea000383ffff */
[----:B------:R-:W-:Y:S05]  /*12ac0*/  BRA `(.L_x_2018) ;  /* 0xffffff2800a07947 */ /* 0x000fea000383ffff */
.L_x_2025:
[----:B-1----:R-:W-:-:S04]  /*12ad0*/  MOV R10, UR8 ;  /* 0x00000008000a7c02 */ /* 0x002fc80008000f00 */
[----:B------:R1:W2:Y:S03]  /*12ae0*/  SYNCS.PHASECHK.TRANS64.TRYWAIT P2, [R10+URZ+0x34830], R5 ;  /* 0x034830050a0075a7 */ /* 0x0002a6000804017f */
[----:B--2---:R-:W-:Y:S05]  /*12af0*/  @!P2 NANOSLEEP.SYNCS 0x989680 ;  /* 0x009896800000a95d */ /* 0x004fea0003900000 */
[----:B------:R-:W2:Y:S02]  /*12b00*/  @!P2 SYNCS.PHASECHK.TRANS64 P2, [R10+URZ+0x34830], R5 ;  /* 0x034830050a00a5a7 */ /* 0x000ea4000804007f */
[----:B--2---:R-:W-:Y:S05]  /*12b10*/  @!P2 BRA `(.L_x_2025) ;  /* 0xfffffffc00eca947 */ /* 0x004fea000383ffff */
[----:B------:R-:W-:Y:S05]  /*12b20*/  BRA `(.L_x_2024) ;  /* 0xffffff5000d87947 */ /* 0x000fea000383ffff */
.L_x_2029:
[----:B01----:R-:W-:-:S04]  /*12b30*/  IMAD.U32 R5, RZ, RZ, UR8 ;  /* 0x00000008ff057e24 */ /* 0x003fc8000f8e00ff */
[----:B------:R0:W1:Y:S03]  /*12b40*/  SYNCS.PHASECHK.TRANS64.TRYWAIT P2, [R5+URZ+0x34850], R0 ;  /* 0x03485000050075a7 */ /* 0x000066000804017f */
[----:B-1----:R-:W-:Y:S05]  /*12b50*/  @!P2 NANOSLEEP.SYNCS 0x989680 ;  /* 0x009896800000a95d */ /* 0x002fea0003900000 */
[----:B------:R-:W1:Y:S02]  /*12b60*/  @!P2 SYNCS.PHASECHK.TRANS64 P2, [R5+URZ+0x34850], R0 ;  /* 0x034850000500a5a7 */ /* 0x000e64000804007f */
[----:B-1----:R-:W-:Y:S05]  /*12b70*/  @!P2 BRA `(.L_x_2029) ;  /* 0xfffffffc00eca947 */ /* 0x002fea000383ffff */
[----:B------:R-:W-:Y:S05]  /*12b80*/  BRA `(.L_x_2028) ;  /* 0xffffff5c00187947 */ /* 0x000fea000383ffff */
.L_x_2034:
[----:B-1----:R-:W-:-:S04]  /*12b90*/  IMAD.U32 R7, RZ, RZ, UR5 ;  /* 0x00000005ff077e24 */ /* 0x002fc8000f8e00ff */
[----:B------:R1:W2:Y:S03]  /*12ba0*/  SYNCS.PHASECHK.TRANS64.TRYWAIT P0, [R7+URZ+0x34850], R0 ;  /* 0x03485000070075a7 */ /* 0x0002a6000800017f */
[----:B--2---:R-:W-:Y:S05]  /*12bb0*/  @!P0 NANOSLEEP.SYNCS 0x989680 ;  /* 0x009896800000895d */ /* 0x004fea0003900000 */
[----:B------:R-:W2:Y:S02]  /*12bc0*/  @!P0 SYNCS.PHASECHK.TRANS64 P0, [R7+URZ+0x34850], R0 ;  /* 0x03485000070085a7 */ /* 0x000ea4000800007f */
[----:B--2---:R-:W-:Y:S05]  /*12bd0*/  @!P0 BRA `(.L_x_2034) ;  /* 0xfffffffc00ec8947 */ /* 0x004fea000383ffff */
[----:B------:R-:W-:Y:S05]  /*12be0*/  BRA `(.L_x_2033) ;  /* 0xffffff7c00ec7947 */ /* 0x000fea000383ffff */
.L_x_2075:
[----:B------:R-:W1:Y:S01]  /*12bf0*/  S2R R8, SR_TID.X ;  /* 0x0000000000087919 */ /* 0x000e620000002100 */
[----:B------:R-:W-:Y:S01]  /*12c00*/  BSSY B0, `(.L_x_2143) ;  /* 0x000000a000007945 */ /* 0x000fe20003800000 */
[----:B------:R-:W-:Y:S02]  /*12c10*/  IMAD.MOV.U32 R12, RZ, RZ, RZ ;  /* 0x000000ffff0c7224 */ /* 0x000fe400078e00ff */
[----:B------:R-:W-:Y:S02]  /*12c20*/  IMAD.MOV.U32 R11, RZ, RZ, 0x1f ;  /* 0x0000001fff0b7424 */ /* 0x000fe400078e00ff */
[----:B------:R-:W-:Y:S01]  /*12c30*/  IMAD.MOV.U32 R15, RZ, RZ, -0x1 ;  /* 0xffffffffff0f7424 */ /* 0x000fe200078e00ff */
[----:B-1----:R-:W-:-:S04]  /*12c40*/  SHF.R.U32.HI R8, RZ, 0x5, R8 ;  /* 0x00000005ff087819 */ /* 0x002fc80000011608 */
[----:B------:R-:W-:-:S05]  /*12c50*/  LOP3.LUT R8, R8, 0x3, RZ, 0xc0, !PT ;  /* 0x0000000308087812 */ /* 0x000fca00078ec0ff */
[----:B0-----:R-:W-:-:S07]  /*12c60*/  IMAD.MOV.U32 R13, RZ, RZ, R8 ;  /* 0x000000ffff0d7224 */ /* 0x001fce00078e0008 */
[----:B------:R-:W-:Y:S05]  /*12c70*/  WARPSYNC.COLLECTIVE R15, `(.L_x_2144) ;  /* 0x000000000f087348 */ /* 0x000fea0003c00000 */
[----:B------:R0:W1:Y:S02]  /*12c80*/  SHFL.IDX P6, R14, R13, R12, R11 ;  /* 0x0000000c0d0e7389 */ /* 0x00006400000c000b */
[----:B01----:R-:W-:Y:S01]  /*12c90*/  ENDCOLLECTIVE ;  /* 0x000000000000791b */ /* 0x003fe20003800000 */
.L_x_2144:
[----:B------:R-:W-:Y:S05]  /*12ca0*/  BSYNC B0 ;  /* 0x0000000000007941 */ /* 0x000fea0003800000 */
.L_x_2143:
[----:B------:R-:W-:Y:S05]  /*12cb0*/  BRA `(.L_x_2145) ;  /* 0xffffffc400847947 */ /* 0x000fea000383ffff */
.L_x_2076:
[----:B------:R-:W-:Y:S01]  /*12cc0*/  BSSY B0, `(.L_x_2146) ;  /* 0x0000006000007945 */ /* 0x000fe20003800000 */
[----:B------:R-:W-:-:S07]  /*12cd0*/  MOV R15, 0xffffffff ;  /* 0xffffffff000f7802 */ /* 0x000fce0000000f00 */
[----:B------:R-:W-:Y:S05]  /*12ce0*/  WARPSYNC.COLLECTIVE R15, `(.L_x_2147) ;  /* 0x000000000f0c7348 */ /* 0x000fea0003c00000 */
[----:B------:R-:W-:Y:S02]  /*12cf0*/  ELECT P6, UR62, PT ;  /* 0x00000000003e782f */ /* 0x000fe400038c0000 */
[----:B------:R-:W-:Y:S01]  /*12d00*/  MOV R14, UR62 ;  /* 0x0000003e000e7c02 */ /* 0x000fe20008000f00 */
[----:B------:R-:W-:Y:S10]  /*12d10*/  ENDCOLLECTIVE ;  /* 0x000000000000791b */ /* 0x000ff40003800000 */
.L_x_2147:
[----:B------:R-:W-:Y:S05]  /*12d20*/  BSYNC B0 ;  /* 0x0000000000007941 */ /* 0x000fea0003800000 */
.L_x_2146:
[----:B------:R-:W-:Y:S05]  /*12d30*/  BRA `(.L_x_2148) ;  /* 0xffffffc400747947 */ /* 0x000fea000383ffff */
.L_x_2079:
[----:B0-----:R0:W1:Y:S02]  /*12d40*/  SYNCS.PHASECHK.TRANS64.TRYWAIT P0, [R8+URZ+0x34840], R9 ;  /* 0x03484009080075a7 */ /* 0x001064000800017f */
[----:B-1----:R-:W-:Y:S05]  /*12d50*/  @!P0 NANOSLEEP.SYNCS 0x989680 ;  /* 0x009896800000895d */ /* 0x002fea0003900000 */
[----:B------:R-:W1:Y:S02]  /*12d60*/  @!P0 SYNCS.PHASECHK.TRANS64 P0, [R8+URZ+0x34840], R9 ;  /* 0x03484009080085a7 */ /* 0x000e64000800007f */
[----:B-1----:R-:W-:Y:S05]  /*12d70*/  @!P0 BRA `(.L_x_2079) ;  /* 0xfffffffc00f08947 */ /* 0x002fea000383ffff */
[----:B------:R-:W-:Y:S05]  /*12d80*/  BRA `(.L_x_2149) ;  /* 0xffffffc400e07947 */ /* 0x000fea000383ffff */
.L_x_2082:
        /* <DEDUP_REMOVED lines=8> */
.L_x_2090:
[----:B0-----:R0:W1:Y:S02]  /*12e10*/  SYNCS.PHASECHK.TRANS64.TRYWAIT P0, [R2+URZ+0x34840], R3 ;  /* 0x03484003020075a7 */ /* 0x001064000800017f */
[----:B-1----:R-:W-:Y:S05]  /*12e20*/  @!P0 NANOSLEEP.SYNCS 0x989680 ;  /* 0x009896800000895d */ /* 0x002fea0003900000 */
[----:B------:R-:W1:Y:S02]  /*12e30*/  @!P0 SYNCS.PHASECHK.TRANS64 P0, [R2+URZ+0x34840], R3 ;  /* 0x03484003020085a7 */ /* 0x000e64000800007f */
[----:B-1----:R-:W-:Y:S05]  /*12e40*/  @!P0 BRA `(.L_x_2090) ;  /* 0xfffffffc00f08947 */ /* 0x002fea000383ffff */
[----:B------:R-:W-:Y:S05]  /*12e50*/  BRA `(.L_x_2151) ;  /* 0xffffffcc00e47947 */ /* 0x000fea000383ffff */
.L_x_2092:
[----:B0-----:R0:W1:Y:S02]  /*12e60*/  SYNCS.PHASECHK.TRANS64.TRYWAIT P0, [R3+URZ+0x60], R2 ;  /* 0x00006002030075a7 */ /* 0x001064000800017f */
[----:B-1----:R-:W-:Y:S05]  /*12e70*/  @!P0 NANOSLEEP.SYNCS 0x989680 ;  /* 0x009896800000895d */ /* 0x002fea0003900000 */
[----:B------:R-:W1:Y:S02]  /*12e80*/  @!P0 SYNCS.PHASECHK.TRANS64 P0, [R3+URZ+0x60], R2 ;  /* 0x00006002030085a7 */ /* 0x000e64000800007f */
[----:B-1----:R-:W-:Y:S05]  /*12e90*/  @!P0 BRA `(.L_x_2092) ;  /* 0xfffffffc00f08947 */ /* 0x002fea000383ffff */
[----:B------:R-:W-:Y:S05]  /*12ea0*/  BRA `(.L_x_2152) ;  /* 0xffffffd000907947 */ /* 0x000fea000383ffff */
.L_x_2097:
[----:B-1----:R1:W2:Y:S02]  /*12eb0*/  SYNCS.PHASECHK.TRANS64.TRYWAIT P0, [R2+URZ+0x34840], R3 ;  /* 0x03484003020075a7 */ /* 0x0022a4000800017f */
[----:B--2---:R-:W-:Y:S05]  /*12ec0*/  @!P0 NANOSLEEP.SYNCS 0x989680 ;  /* 0x009896800000895d */ /* 0x004fea0003900000 */
[----:B------:R-:W2:Y:S02]  /*12ed0*/  @!P0 SYNCS.PHASECHK.TRANS64 P0, [R2+URZ+0x34840], R3 ;  /* 0x03484003020085a7 */ /* 0x000ea4000800007f */
[----:B--2---:R-:W-:Y:S05]  /*12ee0*/  @!P0 BRA `(.L_x_2097) ;  /* 0xfffffffc00f08947 */ /* 0x004fea000383ffff */
[----:B------:R-:W-:Y:S05]  /*12ef0*/  BRA `(.L_x_2153) ;  /* 0xffffffd400f07947 */ /* 0x000fea000383ffff */
.L_x_2099:
[----:B0-----:R0:W1:Y:S02]  /*12f00*/  SYNCS.PHASECHK.TRANS64.TRYWAIT P1, [R3+URZ+0x60], R2 ;  /* 0x00006002030075a7 */ /* 0x001064000802017f */
[----:B-1----:R-:W-:Y:S05]  /*12f10*/  @!P1 NANOSLEEP.SYNCS 0x989680 ;  /* 0x009896800000995d */ /* 0x002fea0003900000 */
[----:B------:R-:W1:Y:S02]  /*12f20*/  @!P1 SYNCS.PHASECHK.TRANS64 P1, [R3+URZ+0x60], R2 ;  /* 0x00006002030095a7 */ /* 0x000e64000802007f */
[----:B-1----:R-:W-:Y:S05]  /*12f30*/  @!P1 BRA `(.L_x_2099) ;  /* 0xfffffffc00f09947 */ /* 0x002fea000383ffff */
[----:B------:R-:W-:Y:S05]  /*12f40*/  BRA `(.L_x_2154) ;  /* 0xffffffd8009c7947 */ /* 0x000fea000383ffff */
.L_x_2104:
[----:B--2---:R2:W3:Y:S02]  /*12f50*/  SYNCS.PHASECHK.TRANS64.TRYWAIT P0, [R2+URZ+0x34840], R3 ;  /* 0x03484003020075a7 */ /* 0x0044e4000800017f */
[----:B---3--:R-:W-:Y:S05]  /*12f60*/  @!P0 NANOSLEEP.SYNCS 0x989680 ;  /* 0x009896800000895d */ /* 0x008fea0003900000 */
[----:B------:R-:W3:Y:S02]  /*12f70*/  @!P0 SYNCS.PHASECHK.TRANS64 P0, [R2+URZ+0x34840], R3 ;  /* 0x03484003020085a7 */ /* 0x000ee4000800007f */
[----:B---3--:R-:W-:Y:S05]  /*12f80*/  @!P0 BRA `(.L_x_2104) ;  /* 0xfffffffc00f08947 */ /* 0x008fea000383ffff */
[----:B------:R-:W-:Y:S05]  /*12f90*/  BRA `(.L_x_2155) ;  /* 0xffffffdc00bc7947 */ /* 0x000fea000383ffff */
.L_x_2106:
[----:B0-----:R0:W1:Y:S02]  /*12fa0*/  SYNCS.PHASECHK.TRANS64.TRYWAIT P1, [R2+URZ+0x60], R9 ;  /* 0x00006009020075a7 */ /* 0x001064000802017f */
[----:B-1----:R-:W-:Y:S05]  /*12fb0*/  @!P1 NANOSLEEP.SYNCS 0x989680 ;  /* 0x009896800000995d */ /* 0x002fea0003900000 */
[----:B------:R-:W1:Y:S02]  /*12fc0*/  @!P1 SYNCS.PHASECHK.TRANS64 P1, [R2+URZ+0x60], R9 ;  /* 0x00006009020095a7 */ /* 0x000e64000802007f */
[----:B-1----:R-:W-:Y:S05]  /*12fd0*/  @!P1 BRA `(.L_x_2106) ;  /* 0xfffffffc00f09947 */ /* 0x002fea000383ffff */
[----:B------:R-:W-:Y:S05]  /*12fe0*/  BRA `(.L_x_2156) ;  /* 0xffffffe0006c7947 */ /* 0x000fea000383ffff */
.L_x_2113:
[----:B-1----:R1:W2:Y:S02]  /*12ff0*/  SYNCS.PHASECHK.TRANS64.TRYWAIT P0, [R3+URZ+0x34860], R2 ;  /* 0x03486002030075a7 */ /* 0x0022a4000800017f */
[----:B--2---:R-:W-:Y:S05]  /*13000*/  @!P0 NANOSLEEP.SYNCS 0x989680 ;  /* 0x009896800000895d */ /* 0x004fea0003900000 */
[----:B------:R-:W2:Y:S02]  /*13010*/  @!P0 SYNCS.PHASECHK.TRANS64 P0, [R3+URZ+0x34860], R2 ;  /* 0x03486002030085a7 */ /* 0x000ea4000800007f */
[----:B--2---:R-:W-:Y:S05]  /*13020*/  @!P0 BRA `(.L_x_2113) ;  /* 0xfffffffc00f08947 */ /* 0x004fea000383ffff */
[----:B------:R-:W-:Y:S05]  /*13030*/  BRA `(.L_x_2157) ;  /* 0xffffffe400787947 */ /* 0x000fea000383ffff */
.L_x_2115:
        /* <DEDUP_REMOVED lines=8> */
.L_x_2159:
[----:B------:R-:W-:Y:S05]  /*130c0*/  BSYNC B0 ;  /* 0x0000000000007941 */ /* 0x000fea0003800000 */
.L_x_2158:
[----:B------:R-:W-:Y:S01]  /*130d0*/  IMAD.MOV.U32 R13, RZ, RZ, R16 ;  /* 0x000000ffff0d7224 */ /* 0x000fe200078e0010 */
[----:B------:R-:W-:Y:S01]  /*130e0*/  MOV R12, 0x1 ;  /* 0x00000001000c7802 */ /* 0x000fe20000000f00 */
[----:B------:R-:W-:Y:S02]  /*130f0*/  IMAD.MOV.U32 R11, RZ, RZ, 0x1f ;  /* 0x0000001fff0b7424 */ /* 0x000fe400078e00ff */
[----:B------:R-:W-:Y:S02]  /*13100*/  IMAD.MOV.U32 R15, RZ, RZ, -0x1 ;  /* 0xffffffffff0f7424 */ /* 0x000fe400078e00ff */
[----:B------:R-:W-:-:S07]  /*13110*/  IMAD.MOV.U32 R4, RZ, RZ, R14 ;  /* 0x000000ffff047224 */ /* 0x000fce00078e000e */
[----:B------:R-:W-:Y:S05]  /*13120*/  WARPSYNC.COLLECTIVE R15, `(.L_x_2160) ;  /* 0x000000000f087348 */ /* 0x000fea0003c00000 */
[----:B------:R0:W1:Y:S02]  /*13130*/  SHFL.IDX P6, R14, R13, R12, R11 ;  /* 0x0000000c0d0e7389 */ /* 0x00006400000c000b */
[----:B01----:R-:W-:Y:S01]  /*13140*/  ENDCOLLECTIVE ;  /* 0x000000000000791b */ /* 0x003fe20003800000 */
.L_x_2160:
[----:B------:R-:W-:Y:S01]  /*13150*/  IMAD.MOV.U32 R16, RZ, RZ, R14 ;  /* 0x000000ffff107224 */ /* 0x000fe200078e000e */
[----:B------:R-:W-:Y:S06]  /*13160*/  BRA `(.L_x_2161) ;  /* 0xffffffe800007947 */ /* 0x000fec000383ffff */
.L_x_2118:
[----:B------:R-:W-:Y:S01]  /*13170*/  BSSY B0, `(.L_x_2162) ;  /* 0x0000008000007945 */ /* 0x000fe20003800000 */
[----:B0----5:R-:W-:Y:S01]  /*13180*/  IMAD.MOV.U32 R13, RZ, RZ, R17 ;  /* 0x000000ffff0d7224 */ /* 0x021fe200078e0011 */
[----:B------:R-:W-:Y:S01]  /*13190*/  MOV R15, 0xffffffff ;  /* 0xffffffff000f7802 */ /* 0x000fe20000000f00 */
[----:B------:R-:W-:Y:S02]  /*131a0*/  IMAD.MOV.U32 R12, RZ, RZ, 0x1 ;  /* 0x00000001ff0c7424 */ /* 0x000fe400078e00ff */
[----:B------:R-:W-:-:S07]  /*131b0*/  IMAD.MOV.U32 R11, RZ, RZ, RZ ;  /* 0x000000ffff0b7224 */ /* 0x000fce00078e00ff */
[----:B-1234-:R-:W-:Y:S05]  /*131c0*/  WARPSYNC.COLLECTIVE R15, `(.L_x_2163) ;  /* 0x000000000f087348 */ /* 0x01efea0003c00000 */
[----:B------:R0:W0:Y:S02]  /*131d0*/  SHFL.UP P6, R14, R13, R12, R11 ;  /* 0x0400000c0d0e7389 */ /* 0x00002400000c000b */
[----:B01234-:R-:W-:Y:S01]  /*131e0*/  ENDCOLLECTIVE ;  /* 0x000000000000791b */ /* 0x01ffe20003800000 */
.L_x_2163:
[----:B------:R-:W-:Y:S05]  /*131f0*/  BSYNC B0 ;  /* 0x0000000000007941 */ /* 0x000fea0003800000 */
.L_x_2162:
        /* <DEDUP_REMOVED lines=10> */
.L_x_2164:
        /* <DEDUP_REMOVED lines=8> */
.L_x_2165:
        /* <DEDUP_REMOVED lines=8> */
.L_x_2166:
        /* <DEDUP_REMOVED lines=8> */
.L_x_2167:
[----:B------:R-:W-:Y:S02]  /*13420*/  IMAD.MOV.U32 R12, RZ, RZ, 0x1f ;  /* 0x0000001fff0c7424 */ /* 0x000fe400078e00ff */
[----:B------:R-:W-:Y:S01]  /*13430*/  IMAD.MOV.U32 R11, RZ, RZ, 0x1f ;  /* 0x0000001fff0b7424 */ /* 0x000fe200078e00ff */
[----:B------:R-:W-:-:S04]  /*13440*/  SEL R2, R14, RZ, P0 ;  /* 0x000000ff0e027207 */ /* 0x000fc80000000000 */
[----:B------:R-:W-:-:S05]  /*13450*/  IADD3 R2, R5, R2, RZ ;  /* 0x0000000205027210 */ /* 0x000fca0007ffe0ff */
[----:B------:R-:W-:-:S07]  /*13460*/  IMAD.MOV.U32 R13, RZ, RZ, R2 ;  /* 0x000000ffff0d7224 */ /* 0x000fce00078e0002 */
[----:B------:R-:W-:Y:S05]  /*13470*/  WARPSYNC.COLLECTIVE R15, `(.L_x_2168) ;  /* 0x000000000f087348 */ /* 0x000fea0003c00000 */
[----:B------:R0:W1:Y:S02]  /*13480*/  SHFL.IDX P6, R14, R13, R12, R11 ;  /* 0x0000000c0d0e7389 */ /* 0x00006400000c000b */
[----:B01----:R-:W-:Y:S01]  /*13490*/  ENDCOLLECTIVE ;  /* 0x000000000000791b */ /* 0x003fe20003800000 */
.L_x_2168:
[----:B------:R-:W-:Y:S05]  /*134a0*/  BRA `(.L_x_2169) ;  /* 0xffffffe400c87947 */ /* 0x000fea000383ffff */
.L_x_2123:
[----:B------:R-:W-:Y:S01]  /*134b0*/  BSSY B0, `(.L_x_2170) ;  /* 0x0000008000007945 */ /* 0x000fe20003800000 */
[----:B-----5:R-:W-:Y:S01]  /*134c0*/  IMAD.MOV.U32 R13, RZ, RZ, R17 ;  /* 0x000000ffff0d7224 */ /* 0x020fe200078e0011 */
[----:B------:R-:W-:Y:S01]  /*134d0*/  MOV R15, 0xffffffff ;  /* 0xffffffff000f7802 */ /* 0x000fe20000000f00 */
[----:B------:R-:W-:Y:S02]  /*134e0*/  IMAD.MOV.U32 R12, RZ, RZ, 0x1 ;  /* 0x00000001ff0c7424 */ /* 0x000fe400078e00ff */
[----:B------:R-:W-:-:S07]  /*134f0*/  IMAD.MOV.U32 R11, RZ, RZ, RZ ;  /* 0x000000ffff0b7224 */ /* 0x000fce00078e00ff */
[----:B0-----:R-:W-:Y:S05]  /*13500*/  WARPSYNC.COLLECTIVE R15, `(.L_x_2171) ;  /* 0x000000000f087348 */ /* 0x001fea0003c00000 */
[----:B------:R1:W2:Y:S02]  /*13510*/  SHFL.UP P6, R14, R13, R12, R11 ;  /* 0x0400000c0d0e7389 */ /* 0x0002a400000c000b */
[----:B012---:R-:W-:Y:S01]  /*13520*/  ENDCOLLECTIVE ;  /* 0x000000000000791b */ /* 0x007fe20003800000 */
.L_x_2171:
[----:B------:R-:W-:Y:S05]  /*13530*/  BSYNC B0 ;  /* 0x0000000000007941 */ /* 0x000fea0003800000 */
.L_x_2170:
        /* <DEDUP_REMOVED lines=10> */
.L_x_2172:
        /* <DEDUP_REMOVED lines=8> */
.L_x_2173:
        /* <DEDUP_REMOVED lines=8> */
.L_x_2174:
        /* <DEDUP_REMOVED lines=8> */
.L_x_2175:
        /* <DEDUP_REMOVED lines=8> */
.L_x_2176:
[----:B------:R-:W-:Y:S05]  /*137e0*/  BRA `(.L_x_2177) ;  /* 0xffffffe400b07947 */ /* 0x000fea000383ffff */
.L_x_2125:
[----:B------:R-:W-:Y:S01]  /*137f0*/  BSSY B0, `(.L_x_2178) ;  /* 0x0000006000007945 */ /* 0x000fe20003800000 */
[----:B------:R-:W-:Y:S01]  /*13800*/  PLOP3.LUT P6, PT, P6, PT, PT, 0x8, 0x0 ;  /* 0x000000000000781c */ /* 0x000fe200037ce170 */
[----:B------:R-:W-:-:S12]  /*13810*/  IMAD.MOV.U32 R15, RZ, RZ, -0x1 ;  /* 0xffffffffff0f7424 */ /* 0x000fd800078e00ff */
[----:B0-----:R-:W-:Y:S05]  /*13820*/  WARPSYNC.COLLECTIVE R15, `(.L_x_2179) ;  /* 0x000000000f087348 */ /* 0x001fea0003c00000 */
[----:B------:R-:W-:Y:S01]  /*13830*/  VOTE.ANY R14, PT, P6 ;  /* 0x00000000000e7806 */ /* 0x000fe200030e0100 */
[----:B0-----:R-:W-:Y:S06]  /*13840*/  ENDCOLLECTIVE ;  /* 0x000000000000791b */ /* 0x001fec0003800000 */
.L_x_2179:
[----:B------:R-:W-:Y:S05]  /*13850*/  BSYNC B0 ;  /* 0x0000000000007941 */ /* 0x000fea0003800000 */
.L_x_2178:
[----:B------:R-:W-:Y:S02]  /*13860*/  IMAD.MOV.U32 R3, RZ, RZ, R14 ;  /* 0x000000ffff037224 */ /* 0x000fe400078e000e */
[----:B------:R-:W-:Y:S02]  /*13870*/  IMAD.MOV.U32 R13, RZ, RZ, R17 ;  /* 0x000000ffff0d7224 */ /* 0x000fe400078e0011 */
[----:B------:R-:W0:Y:S01]  /*13880*/  POPC R6, R3 ;  /* 0x0000000300067309 */ /* 0x000e220000000000 */
[----:B------:R-:W-:Y:S02]  /*13890*/  IMAD.MOV.U32 R11, RZ, RZ, 0x1f ;  /* 0x0000001fff0b7424 */ /* 0x000fe400078e00ff */
[----:B------:R-:W-:Y:S01]  /*138a0*/  IMAD.MOV.U32 R15, RZ, RZ, -0x1 ;  /* 0xffffffffff0f7424 */ /* 0x000fe200078e00ff */
[----:B0-----:R-:W-:-:S07]  /*138b0*/  MOV R12, R6 ;  /* 0x00000006000c7202 */ /* 0x001fce0000000f00 */
[----:B------:R-:W-:Y:S05]  /*138c0*/  WARPSYNC.COLLECTIVE R15, `(.L_x_2180) ;  /* 0x000000000f087348 */ /* 0x000fea0003c00000 */
[----:B------:R0:W1:Y:S02]  /*138d0*/  SHFL.IDX P6, R14, R13, R12, R11 ;  /* 0x0000000c0d0e7389 */ /* 0x00006400000c000b */
[----:B01----:R-:W-:Y:S01]  /*138e0*/  ENDCOLLECTIVE ;  /* 0x000000000000791b */ /* 0x003fe20003800000 */
.L_x_2180:
[----:B------:R-:W-:Y:S01]  /*138f0*/  IMAD.MOV.U32 R17, RZ, RZ, R14 ;  /* 0x000000ffff117224 */ /* 0x000fe200078e000e */
[----:B------:R-:W-:Y:S06]  /*13900*/  BRA `(.L_x_2181) ;  /* 0xffffffe400a07947 */ /* 0x000fec000383ffff */
.L_x_2127:
[----:B------:R-:W-:Y:S01]  /*13910*/  BSSY B0, `(.L_x_2182) ;  /* 0x0000007000007945 */ /* 0x000fe20003800000 */
[----:B------:R-:W-:Y:S02]  /*13920*/  IMAD.MOV.U32 R13, RZ, RZ, R2 ;  /* 0x000000ffff0d7224 */ /* 0x000fe400078e0002 */
[----:B------:R-:W-:Y:S02]  /*13930*/  IMAD.MOV.U32 R11, RZ, RZ, 0x1f ;  /* 0x0000001fff0b7424 */ /* 0x000fe400078e00ff */
[----:B------:R-:W-:-:S07]  /*13940*/  IMAD.MOV.U32 R15, RZ, RZ, -0x1 ;  /* 0xffffffffff0f7424 */ /* 0x000fce00078e00ff */
[----:B012---:R-:W-:Y:S05]  /*13950*/  WARPSYNC.COLLECTIVE R15, `(.L_x_2183) ;  /* 0x000000000f087348 */ /* 0x007fea0003c00000 */
[----:B------:R3:W4:Y:S02]  /*13960*/  SHFL.IDX P6, R14, R13, R12, R11 ;  /* 0x0000000c0d0e7389 */ /* 0x00072400000c000b */
[----:B01234-:R-:W-:Y:S01]  /*13970*/  ENDCOLLECTIVE ;  /* 0x000000000000791b */ /* 0x01ffe20003800000 */
.L_x_2183:
[----:B------:R-:W-:Y:S05]  /*13980*/  BSYNC B0 ;  /* 0x0000000000007941 */ /* 0x000fea0003800000 */
.L_x_2182:
[----:B------:R-:W-:Y:S01]  /*13990*/  MOV R7, R14 ;  /* 0x0000000e00077202 */ /* 0x000fe20000000f00 */
[----:B------:R-:W-:Y:S06]  /*139a0*/  BRA `(.L_x_2126) ;  /* 0xffffffe400947947 */ /* 0x000fec000383ffff */
.L_x_2131:
[----:B-1----:R1:W2:Y:S02]  /*139b0*/  SYNCS.PHASECHK.TRANS64.TRYWAIT P0, [R0+URZ+0x34820], R3 ;  /* 0x03482003000075a7 */ /* 0x0022a4000800017f */
[----:B--2---:R-:W-:Y:S05]  /*139c0*/  @!P0 NANOSLEEP.SYNCS 0x989680 ;  /* 0x009896800000895d */ /* 0x004fea0003900000 */
[----:B------:R-:W2:Y:S02]  /*139d0*/  @!P0 SYNCS.PHASECHK.TRANS64 P0, [R0+URZ+0x34820], R3 ;  /* 0x03482003000085a7 */ /* 0x000ea4000800007f */
[----:B--2---:R-:W-:Y:S05]  /*139e0*/  @!P0 BRA `(.L_x_2131) ;  /* 0xfffffffc00f08947 */ /* 0x004fea000383ffff */
[----:B------:R-:W-:Y:S05]  /*139f0*/  BRA `(.L_x_2184) ;  /* 0xffffffec000c7947 */ /* 0x000fea000383ffff */
.L_x_2132:
[----:B------:R-:W2:Y:S01]  /*13a00*/  S2R R2, SR_TID.X ;  /* 0x0000000000027919 */ /* 0x000ea20000002100 */
[----:B------:R-:W-:Y:S01]  /*13a10*/  BSSY B0, `(.L_x_2185) ;  /* 0x000000a000007945 */ /* 0x000fe20003800000 */
[----:B------:R-:W-:Y:S02]  /*13a20*/  IMAD.MOV.U32 R12, RZ, RZ, RZ ;  /* 0x000000ffff0c7224 */ /* 0x000fe400078e00ff */
[----:B------:R-:W-:Y:S02]  /*13a30*/  IMAD.MOV.U32 R11, RZ, RZ, 0x1f ;  /* 0x0000001fff0b7424 */ /* 0x000fe400078e00ff */
[----:B------:R-:W-:Y:S01]  /*13a40*/  IMAD.MOV.U32 R15, RZ, RZ, -0x1 ;  /* 0xffffffffff0f7424 */ /* 0x000fe200078e00ff */
[----:B--2---:R-:W-:-:S04]  /*13a50*/  SHF.R.U32.HI R2, RZ, 0x5, R2 ;  /* 0x00000005ff027819 */ /* 0x004fc80000011602 */
[----:B------:R-:W-:-:S05]  /*13a60*/  LOP3.LUT R2, R2, 0x3, RZ, 0xc0, !PT ;  /* 0x0000000302027812 */ /* 0x000fca00078ec0ff */
[----:B0-----:R-:W-:-:S07]  /*13a70*/  IMAD.MOV.U32 R13, RZ, RZ, R2 ;  /* 0x000000ffff0d7224 */ /* 0x001fce00078e0002 */
[----:B-1----:R-:W-:Y:S05]  /*13a80*/  WARPSYNC.COLLECTIVE R15, `(.L_x_2186) ;  /* 0x000000000f087348 */ /* 0x002fea0003c00000 */
[----:B------:R0:W2:Y:S02]  /*13a90*/  SHFL.IDX P6, R14, R13, R12, R11 ;  /* 0x0000000c0d0e7389 */ /* 0x0000a400000c000b */
[----:B012---:R-:W-:Y:S01]  /*13aa0*/  ENDCOLLECTIVE ;  /* 0x000000000000791b */ /* 0x007fe20003800000 */
.L_x_2186:
[----:B------:R-:W-:Y:S05]  /*13ab0*/  BSYNC B0 ;  /* 0x0000000000007941 */ /* 0x000fea0003800000 */
.L_x_2185:
[----:B------:R-:W-:Y:S05]  /*13ac0*/  BRA `(.L_x_2187) ;  /* 0xffffffe800f47947 */ /* 0x000fea000383ffff */
.L_x_2135:
[----:B------:R-:W-:Y:S01]  /*13ad0*/  BSSY B1, `(.L_x_2188) ;  /* 0x0000006000017945 */ /* 0x000fe20003800000 */
[----:B------:R-:W-:-:S07]  /*13ae0*/  IMAD.MOV.U32 R15, RZ, RZ, -0x1 ;  /* 0xffffffffff0f7424 */ /* 0x000fce00078e00ff */
[----:B012---:R-:W-:Y:S05]  /*13af0*/  WARPSYNC.COLLECTIVE R15, `(.L_x_2189) ;  /* 0x000000000f0c7348 */ /* 0x007fea0003c00000 */
[----:B------:R-:W-:Y:S02]  /*13b00*/  ELECT P6, UR62, PT ;  /* 0x00000000003e782f */ /* 0x000fe400038c0000 */
[----:B------:R-:W-:Y:S01]  /*13b10*/  MOV R14, UR62 ;  /* 0x0000003e000e7c02 */ /* 0x000fe20008000f00 */
[----:B012---:R-:W-:Y:S10]  /*13b20*/  ENDCOLLECTIVE ;  /* 0x000000000000791b */ /* 0x007ff40003800000 */
.L_x_2189:
[----:B------:R-:W-:Y:S05]  /*13b30*/  BSYNC B1 ;  /* 0x0000000000017941 */ /* 0x000fea0003800000 */
.L_x_2188:
[----:B------:R-:W-:Y:S05]  /*13b40*/  BRA `(.L_x_2190) ;  /* 0xffffffe800ec7947 */ /* 0x000fea000383ffff */
.L_x_2137:
[----:B-1----:R1:W2:Y:S02]  /*13b50*/  SYNCS.PHASECHK.TRANS64.TRYWAIT P0, [R6+URZ], R5 ;  /* 0x00000005060075a7 */ /* 0x0022a4000800017f */
[----:B--2---:R-:W-:Y:S05]  /*13b60*/  @!P0 NANOSLEEP.SYNCS 0x989680 ;  /* 0x009896800000895d */ /* 0x004fea0003900000 */
[----:B------:R-:W2:Y:S02]  /*13b70*/  @!P0 SYNCS.PHASECHK.TRANS64 P0, [R6+URZ], R5 ;  /* 0x00000005060085a7 */ /* 0x000ea4000800007f */
[----:B--2---:R-:W-:Y:S05]  /*13b80*/  @!P0 BRA `(.L_x_2137) ;  /* 0xfffffffc00f08947 */ /* 0x004fea000383ffff */
[----:B------:R-:W-:Y:S05]  /*13b90*/  BRA `(.L_x_2191) ;  /* 0xffffffec00307947 */ /* 0x000fea000383ffff */
.L_x_2138:
[----:B--2---:R2:W3:Y:S02]  /*13ba0*/  SYNCS.PHASECHK.TRANS64.TRYWAIT P0, [R7+URZ], R2 ;  /* 0x00000002070075a7 */ /* 0x0044e4000800017f */
[----:B---3--:R-:W-:Y:S05]  /*13bb0*/  @!P0 NANOSLEEP.SYNCS 0x989680 ;  /* 0x009896800000895d */ /* 0x008fea0003900000 */
[----:B------:R-:W3:Y:S02]  /*13bc0*/  @!P0 SYNCS.PHASECHK.TRANS64 P0, [R7+URZ], R2 ;  /* 0x00000002070085a7 */ /* 0x000ee4000800007f */
[----:B---3--:R-:W-:Y:S05]  /*13bd0*/  @!P0 BRA `(.L_x_2138) ;  /* 0xfffffffc00f08947 */ /* 0x008fea000383ffff */
[----:B------:R-:W-:Y:S05]  /*13be0*/  BRA `(.L_x_2192) ;  /* 0xffffffec00247947 */ /* 0x000fea000383ffff */
.L_x_2140:
[----:B---3--:R3:W4:Y:S02]  /*13bf0*/  SYNCS.PHASECHK.TRANS64.TRYWAIT P0, [R4+URZ], R5 ;  /* 0x00000005040075a7 */ /* 0x008724000800017f */
[----:B----4-:R-:W-:Y:S05]  /*13c00*/  @!P0 NANOSLEEP.SYNCS 0x989680 ;  /* 0x009896800000895d */ /* 0x010fea0003900000 */
[----:B------:R-:W4:Y:S02]  /*13c10*/  @!P0 SYNCS.PHASECHK.TRANS64 P0, [R4+URZ], R5 ;  /* 0x00000005040085a7 */ /* 0x000f24000800007f */
[----:B----4-:R-:W-:Y:S05]  /*13c20*/  @!P0 BRA `(.L_x_2140) ;  /* 0xfffffffc00f08947 */ /* 0x010fea000383ffff */
[----:B------:R-:W-:Y:S05]  /*13c30*/  BRA `(.L_x_2193) ;  /* 0xffffffec002c7947 */ /* 0x000fea000383ffff */
.L_x_2194:
        /* <DEDUP_REMOVED lines=12> */
.L_x_11939:


//--------------------- .text._ZN7cutlass13device_kernelIN5flash11enable_sm90INS1_16FlashAttnFwdSm90INS1_25CollectiveMainloopFwdSm90ILi2EN4cute5tupleIJNS5_1CILi1EEES8_S8_EEENS6_IJNS7_ILi128EEESA_NS7_ILi192EEEEEELi128ENS_10bfloat16_tEfNS_4arch4Sm90ELb1ELb0ELb1ELb1ELb0ELb1ELb0ELb1ELb1ELb0ELb0ELb0EEENS1_21CollectiveEpilogueFwdINS6_IJSA_SA_SA_EEES9_SD_SF_Li256ELb1ELb0ELb0ELb0EEENS1_36VarlenDynamicPersistentTileSchedulerILi128ELi128ELi256ELi32ELb0ELb0ELb1ELb1ELb1ELb1EEEEEEEEEvNT_6ParamsE --------------------------
	.section	.text._ZN7cutlass13device_kernelIN5flash11enable_sm90INS1_16FlashAttnFwdSm90INS1_25CollectiveMainloopFwdSm90ILi2EN4cute5tupleIJNS5_1CILi1EEES8_S8_EEENS6_IJNS7_ILi128EEESA_NS7_ILi192EEEEEELi128ENS_10bfloat16_tEfNS_4arch4Sm90ELb1ELb0ELb1ELb1ELb0ELb1ELb0ELb1ELb1ELb0ELb0ELb0EEENS1_21CollectiveEpilogueFwdINS6_IJSA_SA_SA_EEES9_SD_SF_Li256ELb1ELb0ELb0ELb0EEENS1_36VarlenDynamicPersistentTileSchedulerILi128ELi128ELi256ELi32ELb0ELb0ELb1ELb1ELb1ELb1EEEEEEEEEvNT_6ParamsE,"ax",@progbits
	.align	128
.text._ZN7cutlass13device_kernelIN5flash11enable_sm90INS1_16FlashAttnFwdSm90INS1_25CollectiveMainloopFwdSm90ILi2EN4cute5tupleIJNS5_1CILi1EEES8_S8_EEENS6_IJNS7_ILi128EEESA_NS7_ILi192EEEEEELi128ENS_10bfloat16_tEfNS_4arch4Sm90ELb1ELb0ELb1ELb1ELb0ELb1ELb0ELb1ELb1ELb0ELb0ELb0EEENS1_21CollectiveEpilogueFwdINS6_IJSA_SA_SA_EEES9_SD_SF_Li256ELb1ELb0ELb0ELb0EEENS1_36VarlenDynamicPersistentTileSchedulerILi128ELi128ELi256ELi32ELb0ELb0ELb1ELb1ELb1ELb1EEEEEEEEEvNT_6ParamsE:
        .type           _ZN7cutlass13device_kernelIN5flash11enable_sm90INS1_16FlashAttnFwdSm90INS1_25CollectiveMainloopFwdSm90ILi2EN4cute5tupleIJNS5_1CILi1EEES8_S8_EEENS6_IJNS7_ILi128EEESA_NS7_ILi192EEEEEELi128ENS_10bfloat16_tEfNS_4arch4Sm90ELb1ELb0ELb1ELb1ELb0ELb1ELb0ELb1ELb1ELb0ELb0ELb0EEENS1_21CollectiveEpilogueFwdINS6_IJSA_SA_SA_EEES9_SD_SF_Li256ELb1ELb0ELb0ELb0EEENS1_36VarlenDynamicPersistentTileSchedulerILi128ELi128ELi256ELi32ELb0ELb0ELb1ELb1ELb1ELb1EEEEEEEEEvNT_6ParamsE,@function
        .size           _ZN7cutlass13device_kernelIN5flash11enable_sm90INS1_16FlashAttnFwdSm90INS1_25CollectiveMainloopFwdSm90ILi2EN4cute5tupleIJNS5_1CILi1EEES8_S8_EEENS6_IJNS7_ILi128EEESA_NS7_ILi192EEEEEELi128ENS_10bfloat16_tEfNS_4arch4Sm90ELb1ELb0ELb1ELb1ELb0ELb1ELb0ELb1ELb1ELb0ELb0ELb0EEENS1_21CollectiveEpilogueFwdINS6_IJSA_SA_SA_EEES9_SD_SF_Li256ELb1ELb0ELb0ELb0EEENS1_36VarlenDynamicPersistentTileSchedulerILi128ELi128ELi256ELi32ELb0ELb0ELb1ELb1ELb1ELb1EEEEEEEEEvNT_6ParamsE,(.L_x_11940 - _ZN7cutlass13device_kernelIN5flash11enable_sm90INS1_16FlashAttnFwdSm90INS1_25CollectiveMainloopFwdSm90ILi2EN4cute5tupleIJNS5_1CILi1EEES8_S8_EEENS6_IJNS7_ILi128EEESA_NS7_ILi192EEEEEELi128ENS_10bfloat16_tEfNS_4arch4Sm90ELb1ELb0ELb1ELb1ELb0ELb1ELb0ELb1ELb1ELb0ELb0ELb0EEENS1_21CollectiveEpilogueFwdINS6_IJSA_SA_SA_EEES9_SD_SF_Li256ELb1ELb0ELb0ELb0EEENS1_36VarlenDynamicPersistentTileSchedulerILi128ELi128ELi256ELi32ELb0ELb0ELb1ELb1ELb1ELb1EEEEEEEEEvNT_6ParamsE)
        .other          _ZN7cutlass13device_kernelIN5flash11enable_sm90INS1_16FlashAttnFwdSm90INS1_25CollectiveMainloopFwdSm90ILi2EN4cute5tupleIJNS5_1CILi1EEES8_S8_EEENS6_IJNS7_ILi128EEESA_NS7_ILi192EEEEEELi128ENS_10bfloat16_tEfNS_4arch4Sm90ELb1ELb0ELb1ELb1ELb0ELb1ELb0ELb1ELb1ELb0ELb0ELb0EEENS1_21CollectiveEpilogueFwdINS6_IJSA_SA_SA_EEES9_SD_SF_Li256ELb1ELb0ELb0ELb0EEENS1_36VarlenDynamicPersistentTileSchedulerILi128ELi128ELi256ELi32ELb0ELb0ELb1ELb1ELb1ELb1EEEEEEEEEvNT_6ParamsE,@"STO_CUDA_ENTRY STV_DEFAULT"
_ZN7cutlass13device_kernelIN5flash11enable_sm90INS1_16FlashAttnFwdSm90INS1_25CollectiveMainloopFwdSm90ILi2EN4cute5tupleIJNS5_1CILi1EEES8_S8_EEENS6_IJNS7_ILi128EEESA_NS7_ILi192EEEEEELi128ENS_10bfloat16_tEfNS_4arch4Sm90ELb1ELb0ELb1ELb1ELb0ELb1ELb0ELb1ELb1ELb0ELb0ELb0EEENS1_21CollectiveEpilogueFwdINS6_IJSA_SA_SA_EEES9_SD_SF_Li256ELb1ELb0ELb0ELb0EEENS1_36VarlenDynamicPersistentTileSchedulerILi128ELi128ELi256ELi32ELb0ELb0ELb1ELb1ELb1ELb1EEEEEEEEEvNT_6ParamsE:
        /* <DEDUP_REMOVED lines=27> */
.L_x_2196:
[----:B------:R-:W-:Y:S05]  /*01b0*/  BSYNC B0 ;  /* 0x0000000000007941 */ /* 0x000fea0003800000 */
.L_x_2195:
        /* <DEDUP_REMOVED lines=41> */
.L_x_2197:
        /* <DEDUP_REMOVED lines=22> */
.L_x_2198:
        /* <DEDUP_REMOVED lines=18> */
.L_x_2199:
        /* <DEDUP_REMOVED lines=22> */
.L_x_2200:
        /* <DEDUP_REMOVED lines=22> */
.L_x_2201:
[----:B0-----:R-:W-:Y:S01]  /*0990*/  UMOV UR4, 0x1 ;  /* 0x0000000100047882 */ /* 0x001fe20000000000 */
[----:B------:R-:W-:Y:S01]  /*09a0*/  PLOP3.LUT P0, PT, PT, PT, UP0, 0x80, 0x0 ;  /* 0x000000000000781c */ /* 0x000fe20003f0f008 */
[----:B------:R-:W-:Y:S01]  /*09b0*/  USEL UR4, UR4, 0x2, !UP0 ;  /* 0x0000000204047887 */ /* 0x000fe2000c000000 */
[----:B------:R-:W-:Y:S01]  /*09c0*/  NOP ;  /* 0x0000000000007918 */ /* 0x000fe20000000000 */
[----:B------:R-:W-:Y:S01]  /*09d0*/  ULDC.64 UR56, c[0x0][0x208] ;  /* 0x0000820000387ab9 */ /* 0x000fe20000000a00 */
[----:B------:R-:W-:Y:S03]  /*09e0*/  BSSY B7, `(.L_x_2202) ;  /* 0x000241f000077945 */ /* 0x000fe60003800000 */
[----:B------:R-:W-:-:S05]  /*09f0*/  IMAD.U32 R2, RZ, RZ, UR4 ;  /* 0x00000004ff027e24 */ /* 0x000fca000f8e00ff */
[----:B------:R0:W-:Y:S01]  /*0a00*/  STL [R1+0x44], R2 ;  /* 0x0000440201007387 */ /* 0x0001e20000100800 */
[----:B-12-4-:R-:W-:Y:S06]  /*0a10*/  BAR.SYNC.DEFER_BLOCKING 0x0 ;  /* 0x0000000000007b1d */ /* 0x016fec0000010000 */
[----:B------:R-:W-:Y:S05]  /*0a20*/  @!P0 BRA `(.L_x_2203) ;  /* 0x000001dc00b88947 */ /* 0x000fea0003800000 */
.L_x_2204:
        /* <DEDUP_REMOVED lines=9> */
[----:B------:R-:W-:Y:S01]  /*0ac0*/  IMAD.U32 R18, RZ, RZ, UR4 ;  /* 0x00000004ff127e24 */ /* 0x000fe2000f8e00ff */
[----:B------:R-:W-:-:S04]  /*0ad0*/  ULDC UR4, c[0x0][0xc14] ;  /* 0x0003050000047ab9 */ /* 0x000fc80000000800 */
[----:B------:R-:W1:Y:S01]  /*0ae0*/  LDS.128 R192, [R18+0x348d0] ;  /* 0x0348d00012c07984 */ /* 0x000e620000000c00 */
[----:B------:R-:W-:Y:S06]  /*0af0*/  BAR.ARV 0x4, 0x120 ;  /* 0x0104800000007b1d */ /* 0x000fec0000002000 */
[----:B-1----:R-:W-:-:S13]  /*0b00*/  ISETP.GE.AND P0, PT, R195, UR4, PT ;  /* 0x00000004c3007c0c */ /* 0x002fda000bf06270 */
[----:B------:R-:W-:Y:S05]  /*0b10*/  @P0 BRA `(.L_x_2205) ;  /* 0x00000240002c0947 */ /* 0x000fea0003800000 */
[----:B------:R-:W2:Y:S01]  /*0b20*/  LDL R0, [R1+0x44] ;  /* 0x0000440001007983 */ /* 0x000ea20000100800 */
[----:B------:R-:W-:Y:S01]  /*0b30*/  VIADD R226, R4, 0xffffff80 ;  /* 0xffffff8004e27836 */ /* 0x000fe20000000000 */
[----:B------:R-:W-:Y:S01]  /*0b40*/  R2UR UR4, R18 ;  /* 0x00000000120472ca */ /* 0x000fe200000e0000 */
[----:B------:R-:W-:Y:S01]  /*0b50*/  IMAD.MOV.U32 R208, RZ, RZ, RZ ;  /* 0x000000ffffd07224 */ /* 0x000fe200078e00ff */
[----:B------:R-:W-:Y:S01]  /*0b60*/  CS2R R188, SRZ ;  /* 0x0000000000bc7805 */ /* 0x000fe2000001ff00 */
[----:B------:R-:W-:Y:S01]  /*0b70*/  IMAD.MOV.U32 R19, RZ, RZ, RZ ;  /* 0x000000ffff137224 */ /* 0x000fe200078e00ff */
[----:B------:R-:W-:Y:S01]  /*0b80*/  SHF.R.S32.HI R3, RZ, 0x1f, R226 ;  /* 0x0000001fff037819 */ /* 0x000fe200000114e2 */
[----:B------:R-:W-:-:S03]  /*0b90*/  IMAD.MOV.U32 R185, RZ, RZ, RZ ;  /* 0x000000ffffb97224 */ /* 0x000fc600078e00ff */
[CC--:B------:R-:W-:Y:S02]  /*0ba0*/  LEA.HI R5, R3.reuse, R226.reuse, RZ, 0x7 ;  /* 0x000000e203057211 */ /* 0x0c0fe400078f38ff */
[----:B------:R-:W-:Y:S02]  /*0bb0*/  LEA.HI R196, R3, R226, RZ, 0x5 ;  /* 0x000000e203c47211 */ /* 0x000fe400078f28ff */
[----:B------:R-:W-:Y:S01]  /*0bc0*/  LOP3.LUT R7, R5, 0xffffff80, RZ, 0xc0, !PT ;  /* 0xffffff8005077812 */ /* 0x000fe200078ec0ff */
[----:B------:R-:W-:Y:S01]  /*0bd0*/  UIADD3 UR4, UR4, 0x10400, URZ ;  /* 0x0001040004047890 */ /* 0x000fe2000fffe03f */
[----:B------:R-:W-:Y:S02]  /*0be0*/  SHF.R.S32.HI R196, RZ, 0x5, R196 ;  /* 0x00000005ffc47819 */ /* 0x000fe400000114c4 */
[----:B------:R-:W-:Y:S01]  /*0bf0*/  SHF.R.S32.HI R224, RZ, 0x7, R5 ;  /* 0x00000007ffe07819 */ /* 0x000fe20000011405 */
[----:B------:R-:W-:-:S03]  /*0c00*/  IMAD.IADD R216, R226, 0x1, -R7 ;  /* 0x00000001e2d87824 */ /* 0x000fc600078e0a07 */
[----:B------:R-:W-:Y:S02]  /*0c10*/  LEA.HI R5, R5, R224, RZ, 0x1 ;  /* 0x000000e005057211 */ /* 0x000fe400078f08ff */
[----:B------:R-:W-:Y:S02]  /*0c20*/  SHF.R.S32.HI R11, RZ, 0x1f, R216 ;  /* 0x0000001fff0b7819 */ /* 0x000fe400000114d8 */
[----:B------:R-:W-:Y:S02]  /*0c30*/  LOP3.LUT R5, R5, 0x3fffffe, RZ, 0xc0, !PT ;  /* 0x03fffffe05057812 */ /* 0x000fe400078ec0ff */
[CC--:B0-----:R-:W-:Y:S02]  /*0c40*/  LEA.HI R2, R11.reuse, R216.reuse, RZ, 0x2 ;  /* 0x000000d80b027211 */ /* 0x0c1fe400078f10ff */
        /* <DEDUP_REMOVED lines=11> */
[----:B------:R-:W-:-:S04]  /*0d00*/  LEA.HI R0, R3, R226, RZ, 0x4 ;  /* 0x000000e203007211 */ /* 0x000fc800078f20ff */
[----:B------:R-:W-:Y:S02]  /*0d10*/  SHF.R.S32.HI R9, RZ, 0x4, R0 ;  /* 0x00000004ff097819 */ /* 0x000fe40000011400 */
[C---:B------:R-:W-:Y:S02]  /*0d20*/  LOP3.LUT R7, R0.reuse, 0x3fffff0, RZ, 0xc0, !PT ;  /* 0x03fffff000077812 */ /* 0x040fe400078ec0ff */
[----:B------:R-:W-:-:S03]  /*0d30*/  LEA.HI R0, R0, R9, RZ, 0x1 ;  /* 0x0000000900007211 */ /* 0x000fc600078f08ff */
[----:B------:R-:W-:Y:S01]  /*0d40*/  IMAD.IADD R7, R226, 0x1, -R7 ;  /* 0x00000001e2077824 */ /* 0x000fe200078e0a07 */
[----:B------:R-:W-:Y:S01]  /*0d50*/  LOP3.LUT R0, R0, 0x1ffffffe, RZ, 0xc0, !PT ;  /* 0x1ffffffe00007812 */ /* 0x000fe200078ec0ff */
[----:B------:R-:W-:Y:S02]  /*0d60*/  ULOP3.LUT UR5, UR5, 0x1, URZ, 0xfc, !UPT ;  /* 0x0000000105057892 */ /* 0x000fe4000f8efc3f */
[----:B------:R-:W-:Y:S02]  /*0d70*/  IMAD R7, R196, 0x10, R7 ;  /* 0x00000010c4077824 */ /* 0x000fe400078e0207 */
[----:B------:R-:W-:Y:S02]  /*0d80*/  IMAD.IADD R0, R9, 0x1, -R0 ;  /* 0x0000000109007824 */ /* 0x000fe400078e0a00 */
[----:B------:R-:W-:Y:S02]  /*0d90*/  IMAD.U32 R4, RZ, RZ, UR5 ;  /* 0x00000005ff047e24 */ /* 0x000fe4000f8e00ff */
[----:B------:R-:W-:Y:S01]  /*0da0*/  IMAD R225, R7, 0x8, R0 ;  /* 0x0000000807e17824 */ /* 0x000fe200078e0200 */
[----:B------:R-:W-:-:S02]  /*0db0*/  LEA.HI R0, R3, R226, RZ, 0x2 ;  /* 0x000000e203007211 */ /* 0x000fc400078f10ff */
[----:B------:R0:W-:Y:S01]  /*0dc0*/  STL [R1+0x14], R4 ;  /* 0x0000140401007387 */ /* 0x0001e20000100800 */
[----:B------:R-:W-:Y:S01]  /*0dd0*/  LEA.HI R3, R3, R226, RZ, 0x3 ;  /* 0x000000e203037211 */ /* 0x000fe200078f18ff */
[----:B------:R-:W-:Y:S01]  /*0de0*/  IMAD.SHL.U32 R225, R225, 0x8, RZ ;  /* 0x00000008e1e17824 */ /* 0x000fe200078e00ff */
[----:B------:R-:W-:Y:S02]  /*0df0*/  LOP3.LUT R7, R0, 0xfffffffc, RZ, 0xc0, !PT ;  /* 0xfffffffc00077812 */ /* 0x000fe400078ec0ff */
[--C-:B------:R-:W-:Y:S02]  /*0e00*/  SHF.R.S32.HI R184, RZ, 0x2, R0.reuse ;  /* 0x00000002ffb87819 */ /* 0x100fe40000011400 */
[----:B------:R-:W-:Y:S01]  /*0e10*/  SHF.R.S32.HI R9, RZ, 0x1f, R0 ;  /* 0x0000001fff097819 */ /* 0x000fe20000011400 */
[----:B------:R-:W-:Y:S01]  /*0e20*/  IMAD.IADD R212, R226, 0x1, -R7 ;  /* 0x00000001e2d47824 */ /* 0x000fe200078e0a07 */
[----:B------:R-:W-:Y:S01]  /*0e30*/  LOP3.LUT R5, R3, 0x1ffffff8, RZ, 0xc0, !PT ;  /* 0x1ffffff803057812 */ /* 0x000fe200078ec0ff */
[----:B------:R-:W-:Y:S01]  /*0e40*/  VIADD R209, R184, 0x40 ;  /* 0x00000040b8d17836 */ /* 0x000fe20000000000 */
[----:B------:R-:W-:Y:S01]  /*0e50*/  LEA.HI R9, R9, R184, RZ, 0x3 ;  /* 0x000000b809097211 */ /* 0x000fe200078f18ff */
[----:B------:R-:W-:Y:S01]  /*0e60*/  IMAD.SHL.U32 R22, R212, 0x8, RZ ;  /* 0x00000008d4167824 */ /* 0x000fe200078e00ff */
[----:B------:R-:W-:Y:S01]  /*0e70*/  SHF.R.S32.HI R200, RZ, 0x3, R3 ;  /* 0x00000003ffc87819 */ /* 0x000fe20000011403 */
[----:B------:R-:W-:Y:S01]  /*0e80*/  IMAD.SHL.U32 R190, R209, 0x40, RZ ;  /* 0x00000040d1be7824 */ /* 0x000fe200078e00ff */
[----:B------:R-:W-:Y:S01]  /*0e90*/  LOP3.LUT R9, R9, 0xfffffff8, RZ, 0xc0, !PT ;  /* 0xfffffff809097812 */ /* 0x000fe200078ec0ff */
[C---:B------:R-:W-:Y:S01]  /*0ea0*/  VIADD R186, R22.reuse, 0x20 ;  /* 0x0000002016ba7836 */ /* 0x040fe20000000000 */
[----:B------:R-:W-:Y:S01]  /*0eb0*/  SHF.R.S32.HI R0, RZ, 0x1f, R209 ;  /* 0x0000001fff007819 */ /* 0x000fe200000114d1 */
[----:B------:R-:W-:Y:S01]  /*0ec0*/  VIADD R187, R22, 0x40 ;  /* 0x0000004016bb7836 */ /* 0x000fe20000000000 */
[----:B------:R-:W-:Y:S01]  /*0ed0*/  LOP3.LUT R190, R190, 0x1c0, RZ, 0xc0, !PT ;  /* 0x000001c0bebe7812 */ /* 0x000fe200078ec0ff */
[----:B------:R-:W-:Y:S01]  /*0ee0*/  IMAD.IADD R215, R184, 0x1, -R9 ;  /* 0x00000001b8d77824 */ /* 0x000fe200078e0a09 */
[----:B------:R-:W-:Y:S01]  /*0ef0*/  SHF.R.S32.HI R7, RZ, 0x1f, R186 ;  /* 0x0000001fff077819 */ /* 0x000fe200000114ba */
[----:B0-----:R-:W-:Y:S01]  /*0f00*/  IMAD.U32 R4, RZ, RZ, UR4 ;  /* 0x00000004ff047e24 */ /* 0x001fe2000f8e00ff */
[----:B------:R-:W-:Y:S01]  /*0f10*/  SHF.R.S32.HI R6, RZ, 0x1f, R187 ;  /* 0x0000001fff067819 */ /* 0x000fe200000114bb */
[----:B------:R-:W-:Y:S01]  /*0f20*/  IMAD.SHL.U32 R191, R215, 0x40, RZ ;  /* 0x00000040d7bf7824 */ /* 0x000fe200078e00ff */
[----:B------:R-:W-:Y:S01]  /*0f30*/  LEA.HI R0, R0, R209, RZ, 0x3 ;  /* 0x000000d100007211 */ /* 0x000fe200078f18ff */
[----:B------:R-:W-:Y:S01]  /*0f40*/  IMAD.IADD R5, R226, 0x1, -R5 ;  /* 0x00000001e2057824 */ /* 0x000fe200078e0a05 */
[CC--:B------:R-:W-:Y:S01]  /*0f50*/  LEA.HI R214, R7.reuse, R186.reuse, RZ, 0x3 ;  /* 0x000000ba07d67211 */ /* 0x0c0fe200078f18ff */
[----:B------:R0:W-:Y:S01]  /*0f60*/  STL [R1+0x40], R4 ;  /* 0x0000400401007387 */ /* 0x0001e20000100800 */
[----:B------:R-:W-:Y:S01]  /*0f70*/  LEA.HI R7, R7, R186, RZ, 0x6 ;  /* 0x000000ba07077211 */ /* 0x000fe200078f30ff */
[----:B------:R-:W-:Y:S01]  /*0f80*/  IMAD.SHL.U32 R0, R0, 0x40, RZ ;  /* 0x0000004000007824 */ /* 0x000fe200078e00ff */
[CC--:B------:R-:W-:Y:S01]  /*0f90*/  LEA.HI R8, R6.reuse, R187.reuse, RZ, 0x6 ;  /* 0x000000bb06087211 */ /* 0x0c0fe200078f30ff */
[----:B------:R-:W-:Y:S01]  /*0fa0*/  IMAD.SHL.U32 R199, R5, 0x8, RZ ;  /* 0x0000000805c77824 */ /* 0x000fe200078e00ff */
[----:B------:R-:W-:Y:S01]  /*0fb0*/  LEA.HI R6, R6, R187, RZ, 0x3 ;  /* 0x000000bb06067211 */ /* 0x000fe200078f18ff */
[----:B------:R-:W-:Y:S01]  /*0fc0*/  IMAD.SHL.U32 R7, R7, 0x80, RZ ;  /* 0x0000008007077824 */ /* 0x000fe200078e00ff */
[----:B------:R-:W-:Y:S01]  /*0fd0*/  SHF.R.U32.HI R223, RZ, 0x3, R190 ;  /* 0x00000003ffdf7819 */ /* 0x000fe200000116be */
[----:B------:R-:W-:Y:S01]  /*0fe0*/  IMAD.SHL.U32 R9, R8, 0x80, RZ ;  /* 0x0000008008097824 */ /* 0x000fe200078e00ff */
[----:B------:R-:W-:Y:S01]  /*0ff0*/  LOP3.LUT R191, R191, 0x1c0, RZ, 0xc0, !PT ;  /* 0x000001c0bfbf7812 */ /* 0x000fe200078ec0ff */
[----:B------:R-:W-:Y:S01]  /*1000*/  IMAD.SHL.U32 R16, R212, 0x4, RZ ;  /* 0x00000004d4107824 */ /* 0x000fe200078e00ff */
[----:B------:R-:W-:-:S02]  /*1010*/  LOP3.LUT R10, R190, 0x38, R214, 0xf8, !PT ;  /* 0x00000038be0a7812 */ /* 0x000fc400078ef8d6 */
[----:B------:R-:W-:Y:S02]  /*1020*/  LOP3.LUT R12, R190, 0x38, R6, 0xf8, !PT ;  /* 0x00000038be0c7812 */ /* 0x000fe400078ef806 */
[----:B------:R-:W-:Y:S02]  /*1030*/  LOP3.LUT R198, R0, 0xfffffe00, RZ, 0xc0, !PT ;  /* 0xfffffe0000c67812 */ /* 0x000fe400078ec0ff */
[----:B------:R-:W-:Y:S02]  /*1040*/  SHF.R.U32.HI R197, RZ, 0x3, R191 ;  /* 0x00000003ffc57819 */ /* 0x000fe400000116bf */
[C---:B------:R-:W-:Y:S02]  /*1050*/  LOP3.LUT R0, R191.reuse, 0x38, R214, 0xf8, !PT ;  /* 0x00000038bf007812 */ /* 0x040fe400078ef8d6 */
[----:B------:R-:W-:Y:S02]  /*1060*/  LOP3.LUT R8, R191, 0x38, R6, 0xf8, !PT ;  /* 0x00000038bf087812 */ /* 0x000fe400078ef806 */
[----:B------:R-:W-:-:S02]  /*1070*/  LOP3.LUT R7, R7, 0xffffe000, RZ, 0xc0, !PT ;  /* 0xffffe00007077812 */ /* 0x000fc400078ec0ff */
[-C--:B------:R-:W-:Y:S02]  /*1080*/  LOP3.LUT R10, R10, R223.reuse, RZ, 0x3c, !PT ;  /* 0x000000df0a0a7212 */ /* 0x080fe400078e3cff */
[----:B------:R-:W-:Y:S02]  /*1090*/  LOP3.LUT R9, R9, 0xffffe000, RZ, 0xc0, !PT ;  /* 0xffffe00009097812 */ /* 0x000fe400078ec0ff */
[----:B------:R-:W-:Y:S02]  /*10a0*/  LOP3.LUT R12, R12, R223, RZ, 0x3c, !PT ;  /* 0x000000df0c0c7212 */ /* 0x000fe400078e3cff */
[-C--:B------:R-:W-:Y:S02]  /*10b0*/  LOP3.LUT R0, R0, R197.reuse, RZ, 0x3c, !PT ;  /* 0x000000c500007212 */ /* 0x080fe400078e3cff */
[----:B------:R-:W-:Y:S02]  /*10c0*/  LOP3.LUT R8, R8, R197, RZ, 0x3c, !PT ;  /* 0x000000c508087212 */ /* 0x000fe400078e3cff */
[--C-:B------:R-:W-:Y:S01]  /*10d0*/  IADD3 R10, R10, R7, R198.reuse ;  /* 0x000000070a0a7210 */ /* 0x100fe20007ffe0c6 */
[----:B------:R-:W-:Y:S01]  /*10e0*/  IMAD R7, R196, 0x200, R7 ;  /* 0x00000200c4077824 */ /* 0x000fe200078e0207 */
[----:B------:R-:W-:Y:S01]  /*10f0*/  IADD3 R12, R12, R9, R198 ;  /* 0x000000090c0c7210 */ /* 0x000fe20007ffe0c6 */
[----:B------:R-:W-:Y:S01]  /*1100*/  IMAD R9, R196, 0x200, R9 ;  /* 0x00000200c4097824 */ /* 0x000fe200078e0209 */
[----:B------:R-:W-:Y:S01]  /*1110*/  LOP3.LUT R3, R2, 0x7ffffffc, RZ, 0xc0, !PT ;  /* 0x7ffffffc02037812 */ /* 0x000fe200078ec0ff */
[----:B------:R-:W-:Y:S01]  /*1120*/  IMAD.IADD R0, R7, 0x1, R0 ;  /* 0x0000000107007824 */ /* 0x000fe200078e0200 */
[----:B------:R-:W-:Y:S01]  /*1130*/  LOP3.LUT R2, R190, 0x38, R22, 0xf8, !PT ;  /* 0x00000038be027812 */ /* 0x000fe200078ef816 */
[----:B------:R-:W-:Y:S01]  /*1140*/  IMAD.IADD R8, R9, 0x1, R8 ;  /* 0x0000000109087824 */ /* 0x000fe200078e0208 */
[----:B------:R-:W-:Y:S01]  /*1150*/  SHF.R.S32.HI R210, RZ, 0x1f, R184 ;  /* 0x0000001fffd27819 */ /* 0x000fe200000114b8 */
[----:B------:R-:W-:Y:S01]  /*1160*/  IMAD.IADD R202, R216, 0x1, -R3 ;  /* 0x00000001d8ca7824 */ /* 0x000fe200078e0a03 */
[----:B------:R-:W-:-:S02]  /*1170*/  LOP3.LUT R2, R198, R2, R223, 0xf6, !PT ;  /* 0x00000002c6027212 */ /* 0x000fc400078ef6df */
[----:B------:R-:W-:Y:S02]  /*1180*/  SHF.R.S32.HI R214, RZ, 0x3, R214 ;  /* 0x00000003ffd67819 */ /* 0x000fe400000114d6 */
[----:B------:R-:W-:Y:S02]  /*1190*/  SHF.R.S32.HI R220, RZ, 0x3, R6 ;  /* 0x00000003ffdc7819 */ /* 0x000fe40000011406 */
[----:B------:R-:W-:Y:S02]  /*11a0*/  LEA R221, R2, UR4, 0x1 ;  /* 0x0000000402dd7c11 */ /* 0x000fe4000f8e08ff */
[----:B------:R-:W-:Y:S02]  /*11b0*/  LEA R218, R10, UR4, 0x1 ;  /* 0x000000040ada7c11 */ /* 0x000fe4000f8e08ff */
[----:B------:R-:W-:Y:S02]  /*11c0*/  LEA R217, R12, UR4, 0x1 ;  /* 0x000000040cd97c11 */ /* 0x000fe4000f8e08ff */
[----:B------:R-:W-:-:S02]  /*11d0*/  LEA R222, R0, UR4, 0x1 ;  /* 0x0000000400de7c11 */ /* 0x000fc4000f8e08ff */
[----:B0-----:R-:W-:-:S07]  /*11e0*/  LEA R219, R8, UR4, 0x1 ;  /* 0x0000000408db7c11 */ /* 0x001fce000f8e08ff */
.L_x_2442:
[----:B0-----:R-:W0:Y:S01]  /*11f0*/  LDC.64 R2, c[0x0][0xc60] ;  /* 0x00031800ff027b82 */ /* 0x001e220000000a00 */
[----:B------:R-:W-:Y:S01]  /*1200*/  ULDC.64 UR4, c[0x0][0xa28] ;  /* 0x00028a0000047ab9 */ /* 0x000fe20000000a00 */
[----:B------:R-:W-:Y:S01]  /*1210*/  ULDC.64 UR8, c[0x0][0xa18] ;  /* 0x0002860000087ab9 */ /* 0x000fe20000000a00 */
[----:B------:R-:W-:Y:S01]  /*1220*/  ULDC.64 UR6, c[0x0][0xa08] ;  /* 0x0002820000067ab9 */ /* 0x000fe20000000a00 */
[----:B0-----:R-:W-:-:S05]  /*1230*/  IMAD.WIDE R2, R195, 0x4, R2 ;  /* 0x00000004c3027825 */ /* 0x001fca00078e0202 */
[----:B--2---:R-:W2:Y:S01]  /*1240*/  LDG.E R207, desc[UR56][R2.64] ;  /* 0x0000003802cf7981 */ /* 0x004ea2000c1e1900 */
[----:B------:R-:W-:Y:S01]  /*1250*/  ISETP.NE.U32.AND P2, PT, RZ, UR4, PT ;  /* 0x00000004ff007c0c */ /* 0x000fe2000bf45070 */
[----:B---345:R-:W-:Y:S01]  /*1260*/  IMAD.MOV.U32 R9, RZ, RZ, RZ ;  /* 0x000000ffff097224 */ /* 0x038fe200078e00ff */
[----:B------:R-:W-:Y:S01]  /*1270*/  ISETP.NE.U32.AND P1, PT, RZ, UR8, PT ;  /* 0x00000008ff007c0c */ /* 0x000fe2000bf25070 */
[----:B------:R-:W-:Y:S01]  /*1280*/  IMAD.MOV.U32 R27, RZ, RZ, RZ ;  /* 0x000000ffff1b7224 */ /* 0x000fe200078e00ff */
[----:B------:R-:W-:Y:S02]  /*1290*/  ISETP.NE.AND.EX P2, PT, RZ, UR5, PT, P2 ;  /* 0x00000005ff007c0c */ /* 0x000fe4000bf45320 */
[----:B------:R-:W-:Y:S02]  /*12a0*/  ISETP.NE.AND.EX P1, PT, RZ, UR9, PT, P1 ;  /* 0x00000009ff007c0c */ /* 0x000fe4000bf25310 */
[----:B------:R-:W-:-:S04]  /*12b0*/  ISETP.NE.U32.AND P0, PT, RZ, UR6, PT ;  /* 0x00000006ff007c0c */ /* 0x000fc8000bf05070 */
[----:B------:R-:W-:Y:S02]  /*12c0*/  ISETP.NE.AND.EX P0, PT, RZ, UR7, PT, P0 ;  /* 0x00000007ff007c0c */ /* 0x000fe4000bf05300 */
[----:B--2---:R-:W-:Y:S01]  /*12d0*/  SHF.R.S32.HI R213, RZ, 0x1f, R207 ;  /* 0x0000001fffd57819 */ /* 0x004fe200000114cf */
[C---:B------:R-:W-:Y:S02]  /*12e0*/  IMAD.SHL.U32 R205, R207.reuse, 0x4, RZ ;  /* 0x00000004cfcd7824 */ /* 0x040fe400078e00ff */
[C---:B------:R-:W-:Y:S02]  /*12f0*/  @P2 LEA R2, P3, R207.reuse, UR4, 0x2 ;  /* 0x00000004cf022c11 */ /* 0x040fe4000f8610ff */
[C-C-:B------:R-:W-:Y:S02]  /*1300*/  SHF.L.U64.HI R206, R207.reuse, 0x2, R213.reuse ;  /* 0x00000002cfce7819 */ /* 0x140fe400000102d5 */
[----:B------:R-:W-:Y:S01]  /*1310*/  @P2 LEA.HI.X R3, R207, UR5, R213, 0x2, P3 ;  /* 0x00000005cf032c11 */ /* 0x000fe200098f14d5 */
[----:B------:R-:W-:Y:S01]  /*1320*/  ULDC UR4, c[0x0][0x288] ;  /* 0x0000a20000047ab9 */ /* 0x000fe20000000800 */
[----:B------:R-:W-:-:S03]  /*1330*/  IADD3 R6, P4, R205, UR6, RZ ;  /* 0x00000006cd067c10 */ /* 0x000fc6000ff9e0ff */
[----:B------:R0:W5:Y:S01]  /*1340*/  @P2 LDG.E R9, desc[UR56][R2.64] ;  /* 0x0000003802092981 */ /* 0x000162000c1e1900 */
[----:B------:R-:W-:Y:S01]  /*1350*/  @P1 IADD3 R4, P2, R205, UR8, RZ ;  /* 0x00000008cd041c10 */ /* 0x000fe2000ff5e0ff */
[----:B------:R-:W-:Y:S01]  /*1360*/  IMAD.U32 R192, RZ, RZ, UR4 ;  /* 0x00000004ffc07e24 */ /* 0x000fe2000f8e00ff */
[C---:B------:R-:W-:Y:S01]  /*1370*/  IADD3.X R7, R206.reuse, UR7, RZ, P4, !PT ;  /* 0x00000007ce077c10 */ /* 0x040fe2000a7fe4ff */
[----:B------:R-:W-:Y:S01]  /*1380*/  ULDC.64 UR4, c[0x0][0x3f8] ;  /* 0x0000fe0000047ab9 */ /* 0x000fe20000000a00 */
[----:B------:R-:W-:Y:S01]  /*1390*/  @P1 IADD3.X R5, R206, UR9, RZ, P2, !PT ;  /* 0x00000009ce051c10 */ /* 0x000fe200097fe4ff */
[----:B------:R-:W-:Y:S02]  /*13a0*/  ULDC.64 UR6, c[0x0][0xa20] ;  /* 0x0002880000067ab9 */ /* 0x000fe40000000a00 */
[----:B------:R0:W5:Y:S04]  /*13b0*/  @P0 LDG.E R27, desc[UR56][R6.64] ;  /* 0x00000038061b0981 */ /* 0x000168000c1e1900 */
[----:B------:R0:W5:Y:S01]  /*13c0*/  @P1 LDG.E R192, desc[UR56][R4.64] ;  /* 0x0000003804c01981 */ /* 0x000162000c1e1900 */
[----:B------:R-:W-:-:S03]  /*13d0*/  UISETP.NE.U32.AND UP0, UPT, UR4, URZ, UPT ;  /* 0x0000003f0400728c */ /* 0x000fc6000bf05070 */
[----:B------:R-:W-:Y:S01]  /*13e0*/  ULDC UR4, c[0x0][0x404] ;  /* 0x0001010000047ab9 */ /* 0x000fe20000000800 */
[----:B------:R-:W-:Y:S01]  /*13f0*/  UISETP.NE.AND.EX UP0, UPT, UR5, URZ, UPT, UP0 ;  /* 0x0000003f0500728c */ /* 0x000fe2000bf05300 */
[----:B------:R-:W-:Y:S02]  /*1400*/  ISETP.NE.U32.AND P2, PT, RZ, UR6, PT ;  /* 0x00000006ff007c0c */ /* 0x000fe4000bf45070 */
[----:B------:R-:W-:Y:S01]  /*1410*/  ULDC UR5, c[0x0][0x2e0] ;  /* 0x0000b80000057ab9 */ /* 0x000fe20000000800 */
[----:B------:R-:W-:Y:S01]  /*1420*/  USEL UR4, UR4, 0x1, UP0 ;  /* 0x0000000104047887 */ /* 0x000fe20008000000 */
[----:B------:R-:W-:-:S03]  /*1430*/  ISETP.NE.AND.EX P2, PT, RZ, UR7, PT, P2 ;  /* 0x00000007ff007c0c */ /* 0x000fc6000bf45320 */
        /* <DEDUP_REMOVED lines=15> */
.L_x_2206:
[----:B------:R-:W-:Y:S02]  /*1530*/  IMAD.U32 R24, RZ, RZ, UR5 ;  /* 0x00000005ff187e24 */ /* 0x000fe4000f8e00ff */
[----:B------:R-:W-:Y:S01]  /*1540*/  IMAD.U32 R26, RZ, RZ, UR4 ;  /* 0x00000004ff1a7e24 */ /* 0x000fe2000f8e00ff */
[----:B------:R-:W-:Y:S06]  /*1550*/  @!P2 BRA `(.L_x_2207) ;  /* 0x000000000010a947 */ /* 0x000fec0003800000 */
[----:B------:R-:W-:-:S04]  /*1560*/  IADD3 R2, P0, R205, UR6, RZ ;  /* 0x00000006cd027c10 */ /* 0x000fc8000ff1e0ff */
[----:B------:R-:W-:-:S05]  /*1570*/  IADD3.X R3, R206, UR7, RZ, P0, !PT ;  /* 0x00000007ce037c10 */ /* 0x000fca00087fe4ff */
[----:B------:R0:W5:Y:S01]  /*1580*/  LDG.E R26, desc[UR56][R2.64] ;  /* 0x00000038021a7981 */ /* 0x000162000c1e1900 */
[----:B------:R-:W-:Y:S05]  /*1590*/  BRA `(.L_x_2208) ;  /* 0x0000000000107947 */ /* 0x000fea0003800000 */
.L_x_2207:
[----:B------:R-:W-:Y:S05]  /*15a0*/  @!P0 BRA `(.L_x_2208) ;  /* 0x00000000000c8947 */ /* 0x000fea0003800000 */
[----:B------:R-:W2:Y:S04]  /*15b0*/  LDG.E R3, desc[UR56][R6.64] ;  /* 0x0000003806037981 */ /* 0x000ea8000c1e1900 */
[----:B------:R-:W2:Y:S02]  /*15c0*/  LDG.E R26, desc[UR56][R6.64+0x4] ;  /* 0x00000438061a7981 */ /* 0x000ea4000c1e1900 */
[----:B--2---:R-:W-:-:S07]  /*15d0*/  IMAD.IADD R26, R26, 0x1, -R3 ;  /* 0x000000011a1a7824 */ /* 0x004fce00078e0a03 */
.L_x_2208:
        /* <DEDUP_REMOVED lines=8> */
[----:B------:R0:W2:Y:S01]  /*1660*/  @P0 LDG.E R7, desc[UR56][R2.64+0x4] ;  /* 0x0000043802070981 */ /* 0x0000a2000c1e1900 */
[----:B------:R-:W-:Y:S01]  /*1670*/  IMAD.MOV R119, RZ, RZ, -R9 ;  /* 0x000000ffff777224 */ /* 0x000fe200078e0a09 */
[----:B------:R-:W-:Y:S01]  /*1680*/  ISETP.NE.U32.AND P1, PT, RZ, UR4, PT ;  /* 0x00000004ff007c0c */ /* 0x000fe2000bf25070 */
[----:B------:R-:W-:Y:S01]  /*1690*/  IMAD.MOV.U32 R144, RZ, RZ, R26 ;  /* 0x000000ffff907224 */ /* 0x000fe200078e001a */
[----:B0-----:R-:W-:Y:S02]  /*16a0*/  LEA R2, R193, 0xff, 0x7 ;  /* 0x000000ffc1027811 */ /* 0x001fe400078e38ff */
[----:B------:R-:W-:-:S02]  /*16b0*/  VIMNMX R119, RZ, R119, !PT ;  /* 0x00000077ff777248 */ /* 0x000fc40007fe0100 */
[----:B------:R-:W-:-:S13]  /*16c0*/  ISETP.NE.AND.EX P1, PT, RZ, UR5, PT, P1 ;  /* 0x00000005ff007c0c */ /* 0x000fda000bf25310 */
[----:B------:R-:W-:-:S04]  /*16d0*/  @P1 IADD3 R4, P2, R205, UR4, RZ ;  /* 0x00000004cd041c10 */ /* 0x000fc8000ff5e0ff */
[----:B------:R-:W-:-:S05]  /*16e0*/  @P1 IADD3.X R5, R206, UR5, RZ, P2, !PT ;  /* 0x00000005ce051c10 */ /* 0x000fca00097fe4ff */
[----:B------:R0:W5:Y:S01]  /*16f0*/  @P1 LDG.E R144, desc[UR56][R4.64] ;  /* 0x0000003804901981 */ /* 0x000162000c1e1900 */
[----:B--2---:R-:W-:-:S04]  /*1700*/  @P0 IMAD.IADD R24, R7, 0x1, -R0 ;  /* 0x0000000107180824 */ /* 0x004fc800078e0a00 */
[----:B------:R-:W-:-:S04]  /*1710*/  IMAD.IADD R195, R9, 0x1, R24 ;  /* 0x0000000109c37824 */ /* 0x000fc800078e0218 */
[C---:B------:R-:W-:Y:S01]  /*1720*/  VIADD R0, R195.reuse, 0x7f ;  /* 0x0000007fc3007836 */ /* 0x040fe20000000000 */
[----:B------:R-:W-:-:S04]  /*1730*/  IADD3 R2, R195, R2, -R192 ;  /* 0x00000002c3027210 */ /* 0x000fc80007ffe8c0 */
[----:B------:R-:W-:Y:S02]  /*1740*/  SHF.R.S32.HI R3, RZ, 0x1f, R0 ;  /* 0x0000001fff037819 */ /* 0x000fe40000011400 */
[----:B------:R-:W-:Y:S02]  /*1750*/  SHF.R.S32.HI R7, RZ, 0x1f, R2 ;  /* 0x0000001fff077819 */ /* 0x000fe40000011402 */
[----:B------:R-:W-:Y:S02]  /*1760*/  LEA.HI R3, R3, R0, RZ, 0x7 ;  /* 0x0000000003037211 */ /* 0x000fe400078f38ff */
[----:B------:R-:W-:Y:S02]  /*1770*/  LEA.HI R7, R7, R2, RZ, 0x7 ;  /* 0x0000000207077211 */ /* 0x000fe400078f38ff */
[----:B------:R-:W-:Y:S02]  /*1780*/  SHF.R.S32.HI R3, RZ, 0x7, R3 ;  /* 0x00000007ff037819 */ /* 0x000fe40000011403 */
[----:B------:R-:W-:-:S04]  /*1790*/  SHF.R.S32.HI R148, RZ, 0x7, R7 ;  /* 0x00000007ff947819 */ /* 0x000fc80000011407 */
[----:B------:R-:W-:-:S05]  /*17a0*/  VIMNMX R148, R3, R148, PT ;  /* 0x0000009403947248 */ /* 0x000fca0003fe0100 */
[----:B------:R-:W-:-:S05]  /*17b0*/  IMAD R3, R148, 0x80, -R9 ;  /* 0x0000008094037824 */ /* 0x000fca00078e0a09 */
[----:B------:R-:W-:-:S04]  /*17c0*/  VIMNMX R0, R3, R24, PT ;  /* 0x0000001803007248 */ /* 0x000fc80003fe0100 */
        /* <DEDUP_REMOVED lines=30> */
.L_x_2211:
[----:B------:R-:W-:Y:S05]  /*19b0*/  BSYNC B6 ;  /* 0x0000000000067941 */ /* 0x000fea0003800000 */
.L_x_2210:
        /* <DEDUP_REMOVED lines=20> */
.L_x_2213:
[----:B------:R-:W-:Y:S05]  /*1b00*/  BSYNC B6 ;  /* 0x0000000000067941 */ /* 0x000fea0003800000 */
.L_x_2212:
[----:B------:R-:W-:Y:S01]  /*1b10*/  ULDC.64 UR4, c[0x0][0x9f8] ;  /* 0x00027e0000047ab9 */ /* 0x000fe20000000a00 */
[----:B------:R-:W2:Y:S01]  /*1b20*/  LDL.LU R20, [R1+0x10] ;  /* 0x0000100001147983 */ /* 0x000ea20000300800 */
[----:B------:R-:W-:Y:S01]  /*1b30*/  ISETP.NE.U32.AND P0, PT, RZ, UR4, PT ;  /* 0x00000004ff007c0c */ /* 0x000fe2000bf05070 */
[----:B------:R-:W0:Y:S01]  /*1b40*/  LDC R0, c[0x0][0x428] ;  /* 0x00010a00ff007b82 */ /* 0x000e220000000800 */
[----:B------:R-:W-:-:S07]  /*1b50*/  VIADD R108, R22, 0x60 ;  /* 0x00000060166c7836 */ /* 0x000fce0000000000 */
[----:B------:R-:W1:Y:S01]  /*1b60*/  LDC.64 R124, c[0x0][0x2f0] ;  /* 0x0000bc00ff7c7b82 */ /* 0x000e620000000a00 */
[----:B------:R-:W-:Y:S01]  /*1b70*/  ISETP.NE.AND.EX P0, PT, RZ, UR5, PT, P0 ;  /* 0x00000005ff007c0c */ /* 0x000fe2000bf05300 */
[----:B------:R-:W-:Y:S01]  /*1b80*/  IMAD.IADD R27, R27, 0x1, R26 ;  /* 0x000000011b1b7824 */ /* 0x000fe200078e021a */
[----:B------:R-:W-:Y:S01]  /*1b90*/  SHF.R.S32.HI R23, RZ, 0x1f, R22 ;  /* 0x0000001fff177819 */ /* 0x000fe20000011416 */
[----:B------:R-:W-:-:S04]  /*1ba0*/  ULDC.64 UR6, c[0x0][0xa08] ;  /* 0x0002820000067ab9 */ /* 0x000fc80000000a00 */
[----:B------:R-:W3:Y:S06]  /*1bb0*/  LDC R41, c[0x0][0x3d4] ;  /* 0x0000f500ff297b82 */ /* 0x000eec0000000800 */
[----:B------:R-:W-:Y:S01]  /*1bc0*/  @P0 IADD3 R4, P1, R205, UR4, RZ ;  /* 0x00000004cd040c10 */ /* 0x000fe2000ff3e0ff */
[----:B------:R-:W-:Y:S01]  /*1bd0*/  ULDC UR4, c[0x0][0x2e4] ;  /* 0x0000b90000047ab9 */ /* 0x000fe20000000800 */
[----:B------:R-:W4:Y:S02]  /*1be0*/  LDC.64 R30, c[0x0][0x3d8] ;  /* 0x0000f600ff1e7b82 */ /* 0x000f240000000a00 */
[----:B------:R-:W-:-:S05]  /*1bf0*/  @P0 IADD3.X R5, R206, UR5, RZ, P1, !PT ;  /* 0x00000005ce050c10 */ /* 0x000fca0008ffe4ff */
[----:B------:R1:W2:Y:S01]  /*1c00*/  @P0 LDG.E R25, desc[UR56][R4.64] ;  /* 0x0000003804190981 */ /* 0x0002a2000c1e1900 */
[----:B0-----:R-:W-:Y:S01]  /*1c10*/  ISETP.NE.AND P0, PT, R0, 0x1, PT ;  /* 0x000000010000780c */ /* 0x001fe20003f05270 */
[----:B------:R-:W-:Y:S01]  /*1c20*/  IMAD.MOV.U32 R121, RZ, RZ, 0x20 ;  /* 0x00000020ff797424 */ /* 0x000fe200078e00ff */
[----:B------:R-:W-:Y:S01]  /*1c30*/  ISETP.GE.AND P2, PT, R186, UR4, PT ;  /* 0x00000004ba007c0c */ /* 0x000fe2000bf46270 */
[----:B------:R-:W0:Y:S01]  /*1c40*/  S2R R149, SR_TID.X ;  /* 0x0000000000957919 */ /* 0x000e220000002100 */
[----:B------:R-:W-:Y:S01]  /*1c50*/  ISETP.GE.AND P1, PT, R22, UR4, PT ;  /* 0x0000000416007c0c */ /* 0x000fe2000bf26270 */
[C---:B-1----:R-:W-:Y:S01]  /*1c60*/  IMAD.SHL.U32 R92, R124.reuse, 0x80, RZ ;  /* 0x000000807c5c7824 */ /* 0x042fe200078e00ff */
[----:B------:R-:W-:Y:S01]  /*1c70*/  SEL R3, RZ, 0xffffffff, P2 ;  /* 0xffffffffff037807 */ /* 0x000fe20001000000 */
[----:B------:R-:W-:Y:S01]  /*1c80*/  IMAD.SHL.U32 R130, R124, 0x40, RZ ;  /* 0x000000407c827824 */ /* 0x000fe200078e00ff */
[----:B------:R-:W-:Y:S01]  /*1c90*/  SEL R0, RZ, 0x1, P1 ;  /* 0x00000001ff007807 */ /* 0x000fe20000800000 */
[----:B------:R-:W-:Y:S01]  /*1ca0*/  VIADD R5, R22, 0x80 ;  /* 0x0000008016057836 */ /* 0x000fe20000000000 */
[----:B------:R-:W-:Y:S01]  /*1cb0*/  ISETP.GE.AND P1, PT, R187, UR4, PT ;  /* 0x00000004bb007c0c */ /* 0x000fe2000bf26270 */
[----:B------:R-:W-:Y:S01]  /*1cc0*/  IMAD.SHL.U32 R3, R3, 0x2, RZ ;  /* 0x0000000203037824 */ /* 0x000fe200078e00ff */
[----:B------:R-:W-:Y:S01]  /*1cd0*/  ISETP.GE.AND P2, PT, R108, UR4, PT ;  /* 0x000000046c007c0c */ /* 0x000fe2000bf46270 */
[----:B------:R-:W1:Y:S01]  /*1ce0*/  @P0 LDC R7, c[0x0][0x42c] ;  /* 0x00010b00ff070b82 */ /* 0x000e620000000800 */
[----:B------:R-:W-:Y:S01]  /*1cf0*/  SHF.R.S32.HI R37, RZ, 0x1f, R27 ;  /* 0x0000001fff257819 */ /* 0x000fe2000001141b */
[----:B---3--:R-:W-:Y:S01]  /*1d00*/  IMAD.SHL.U32 R118, R41, 0x2, RZ ;  /* 0x0000000229767824 */ /* 0x008fe200078e00ff */
[----:B------:R-:W-:Y:S01]  /*1d10*/  LOP3.LUT R0, R3, 0x2, R0, 0xe2, !PT ;  /* 0x0000000203007812 */ /* 0x000fe200078ee200 */
[----:B----4-:R-:W-:Y:S01]  /*1d20*/  IMAD.WIDE.U32 R106, R184, R30, R22 ;  /* 0x0000001eb86a7225 */ /* 0x010fe200078e0016 */
[----:B------:R-:W-:-:S02]  /*1d30*/  SEL R3, RZ, 0x4, P1 ;  /* 0x00000004ff037807 */ /* 0x000fc40000800000 */
[----:B------:R-:W-:Y:S01]  /*1d40*/  SEL R4, RZ, 0x8, P2 ;  /* 0x00000008ff047807 */ /* 0x000fe20001000000 */
[----:B------:R-:W3:Y:S01]  /*1d50*/  @P0 LDC R9, c[0x0][0x430] ;  /* 0x00010c00ff090b82 */ /* 0x000ee20000000800 */
[----:B------:R-:W-:Y:S01]  /*1d60*/  ISETP.GE.AND P1, PT, R5, UR4, PT ;  /* 0x0000000405007c0c */ /* 0x000fe2000bf26270 */
[----:B------:R-:W-:Y:S01]  /*1d70*/  VIADD R5, R22, 0xa0 ;  /* 0x000000a016057836 */ /* 0x000fe20000000000 */
[----:B------:R-:W-:Y:S02]  /*1d80*/  LOP3.LUT R3, R4, R0, R3, 0xfe, !PT ;  /* 0x0000000004037212 */ /* 0x000fe400078efe03 */
[----:B------:R-:W-:Y:S02]  /*1d90*/  SEL R4, RZ, 0x10, P1 ;  /* 0x00000010ff047807 */ /* 0x000fe40000800000 */
[----:B------:R-:W-:Y:S01]  /*1da0*/  ISETP.GE.AND P1, PT, R5, UR4, PT ;  /* 0x0000000405007c0c */ /* 0x000fe2000bf26270 */
[----:B------:R-:W-:Y:S01]  /*1db0*/  ULDC.64 UR4, c[0x0][0x320] ;  /* 0x0000c80000047ab9 */ /* 0x000fe20000000a00 */
[----:B------:R-:W-:Y:S01]  /*1dc0*/  LOP3.LUT R3, R3, R4, RZ, 0xfc, !PT ;  /* 0x0000000403037212 */ /* 0x000fe200078efcff */
[----:B------:R-:W-:Y:S01]  /*1dd0*/  IMAD R4, R37, R124, RZ ;  /* 0x0000007c25047224 */ /* 0x000fe200078e02ff */
[----:B------:R-:W-:-:S02]  /*1de0*/  ISETP.GE.AND P3, PT, R22, R41, PT ;  /* 0x000000291600720c */ /* 0x000fc40003f66270 */
[----:B------:R-:W-:Y:S01]  /*1df0*/  ISETP.GE.AND P4, PT, R187, R41, PT ;  /* 0x00000029bb00720c */ /* 0x000fe20003f86270 */
[C---:B------:R-:W-:Y:S01]  /*1e00*/  IMAD R11, R27.reuse, R125, R4 ;  /* 0x0000007d1b0b7224 */ /* 0x040fe200078e0204 */
[----:B------:R-:W-:Y:S01]  /*1e10*/  ISETP.GE.AND P2, PT, R186, R41, PT ;  /* 0x00000029ba00720c */ /* 0x000fe20003f46270 */
[----:B-1----:R-:W-:Y:S01]  /*1e20*/  @P0 IMAD.HI.U32 R0, R194, R7, RZ ;  /* 0x00000007c2000227 */ /* 0x002fe200078e00ff */
[----:B------:R-:W1:Y:S01]  /*1e30*/  LDC.64 R4, c[0x0][0x3e8] ;  /* 0x0000fa00ff047b82 */ /* 0x000e620000000a00 */
[----:B------:R-:W-:Y:S02]  /*1e40*/  SHF.R.S32.HI R17, RZ, 0x1f, R16 ;  /* 0x0000001fff117819 */ /* 0x000fe40000011410 */
[----:B------:R-:W-:Y:S01]  /*1e50*/  IMAD.WIDE.U32 R6, R27, R124, RZ ;  /* 0x0000007c1b067225 */ /* 0x000fe200078e00ff */
[----:B------:R-:W-:Y:S02]  /*1e60*/  SHF.L.U64.HI R122, R124, 0x7, R125 ;  /* 0x000000077c7a7819 */ /* 0x000fe4000001027d */
[----:B------:R-:W-:Y:S01]  /*1e70*/  SHF.L.U64.HI R123, R30, 0x7, R31 ;  /* 0x000000071e7b7819 */ /* 0x000fe2000001021f */
[----:B------:R-:W-:Y:S01]  /*1e80*/  IMAD.IADD R7, R7, 0x1, R11 ;  /* 0x0000000107077824 */ /* 0x000fe200078e020b */
[----:B---3--:R-:W-:Y:S01]  /*1e90*/  @P0 SHF.R.U32.HI R194, RZ, R9, R0 ;  /* 0x00000009ffc20219 */ /* 0x008fe20000011600 */
[----:B------:R-:W-:Y:S01]  /*1ea0*/  IMAD.WIDE.U32 R104, R184, R30, R16 ;  /* 0x0000001eb8687225 */ /* 0x000fe200078e0010 */
[----:B------:R-:W-:-:S02]  /*1eb0*/  ISETP.NE.U32.AND P0, PT, RZ, UR6, PT ;  /* 0x00000006ff007c0c */ /* 0x000fc4000bf05070 */
[----:B------:R-:W-:Y:S01]  /*1ec0*/  SHF.R.S32.HI R0, RZ, 0x1f, R194 ;  /* 0x0000001fff007819 */ /* 0x000fe200000114c2 */
[----:B------:R-:W-:Y:S01]  /*1ed0*/  IMAD.WIDE.U32 R8, R194, UR4, R22 ;  /* 0x00000004c2087c25 */ /* 0x000fe2000f8e0016 */
[----:B------:R-:W-:Y:S02]  /*1ee0*/  ISETP.NE.AND.EX P0, PT, RZ, UR7, PT, P0 ;  /* 0x00000007ff007c0c */ /* 0x000fe4000bf05300 */
[----:B------:R-:W-:Y:S01]  /*1ef0*/  SHF.L.U64.HI R32, R30, 0x6, R31 ;  /* 0x000000061e207819 */ /* 0x000fe2000001021f */
[----:B------:R-:W-:Y:S01]  /*1f00*/  IMAD R13, R0, UR4, RZ ;  /* 0x00000004000d7c24 */ /* 0x000fe2000f8e02ff */
[----:B------:R-:W-:Y:S02]  /*1f10*/  SHF.R.S32.HI R145, RZ, 0x1f, R209 ;  /* 0x0000001fff917819 */ /* 0x000fe400000114d1 */
[----:B0-----:R-:W-:Y:S01]  /*1f20*/  LEA.HI R149, R149, 0x8, RZ, 0x19 ;  /* 0x0000000895957811 */ /* 0x001fe200078fc8ff */
[----:B------:R-:W-:Y:S01]  /*1f30*/  IMAD R13, R194, UR5, R13 ;  /* 0x00000005c20d7c24 */ /* 0x000fe2000f8e020d */
[----:B------:R-:W-:-:S02]  /*1f40*/  ULDC.64 UR4, c[0x0][0x2f8] ;  /* 0x0000be0000047ab9 */ /* 0x000fc40000000a00 */
[----:B------:R-:W-:Y:S01]  /*1f50*/  IMAD R11, R0, UR4, RZ ;  /* 0x00000004000b7c24 */ /* 0x000fe2000f8e02ff */
[----:B-1----:R-:W-:Y:S01]  /*1f60*/  SHF.L.U64.HI R35, R4, 0x6, R5 ;  /* 0x0000000604237819 */ /* 0x002fe20000010205 */
[----:B------:R-:W-:-:S04]  /*1f70*/  IMAD.WIDE.U32 R6, R194, UR4, R6 ;  /* 0x00000004c2067c25 */ /* 0x000fc8000f8e0006 */
[----:B------:R-:W-:Y:S01]  /*1f80*/  IMAD R11, R194, UR5, R11 ;  /* 0x00000005c20b7c24 */ /* 0x000fe2000f8e020b */
[----:B------:R-:W-:Y:S01]  /*1f90*/  ULDC.64 UR4, c[0x0][0x300] ;  /* 0x0000c00000047ab9 */ /* 0x000fe20000000a00 */
[----:B------:R-:W-:Y:S02]  /*1fa0*/  IMAD.IADD R9, R9, 0x1, R13 ;  /* 0x0000000109097824 */ /* 0x000fe400078e020d */
[----:B------:R-:W-:Y:S02]  /*1fb0*/  IMAD.IADD R7, R7, 0x1, R11 ;  /* 0x0000000107077824 */ /* 0x000fe400078e020b */
[-C--:B------:R-:W-:Y:S02]  /*1fc0*/  IMAD R10, R210, R4.reuse, RZ ;  /* 0x00000004d20a7224 */ /* 0x080fe400078e02ff */
[----:B------:R-:W-:-:S04]  /*1fd0*/  IMAD.WIDE.U32 R100, R184, R4, R16 ;  /* 0x00000004b8647225 */ /* 0x000fc800078e0010 */
        /* <DEDUP_REMOVED lines=17> */
[----:B------:R-:W-:Y:S01]  /*20f0*/  IMAD R93, R184, R125, R6 ;  /* 0x0000007db85d7224 */ /* 0x000fe200078e0206 */
[----:B------:R-:W-:Y:S01]  /*2100*/  SHF.L.U64.HI R125, R124, 0x6, R125 ;  /* 0x000000067c7d7819 */ /* 0x000fe2000001027d */
[----:B------:R-:W-:Y:S01]  /*2110*/  IMAD R95, R11, UR5, R12 ;  /* 0x000000050b5f7c24 */ /* 0x000fe2000f8e020c */
[----:B------:R-:W-:Y:S01]  /*2120*/  ULDC.64 UR4, c[0x0][0x328] ;  /* 0x0000ca0000047ab9 */ /* 0x000fe20000000a00 */
[----:B------:R-:W-:Y:S01]  /*2130*/  IMAD.WIDE.U32 R6, R184, R124, R22 ;  /* 0x0000007cb8067225 */ /* 0x000fe200078e0016 */
[----:B------:R-:W-:-:S03]  /*2140*/  SHF.L.U64.HI R124, R4, 0x7, R5 ;  /* 0x00000007047c7819 */ /* 0x000fc60000010205 */
[----:B------:R-:W-:Y:S01]  /*2150*/  IMAD R0, R0, UR4, RZ ;  /* 0x0000000400007c24 */ /* 0x000fe2000f8e02ff */
[----:B------:R-:W-:Y:S01]  /*2160*/  IADD3 R94, P0, R96, R6, RZ ;  /* 0x00000006605e7210 */ /* 0x000fe20007f1e0ff */
[----:B------:R-:W-:Y:S02]  /*2170*/  IMAD.IADD R95, R97, 0x1, R95 ;  /* 0x00000001615f7824 */ /* 0x000fe400078e025f */
[----:B------:R-:W-:Y:S02]  /*2180*/  IMAD R39, R11, UR5, R0 ;  /* 0x000000050b277c24 */ /* 0x000fe4000f8e0200 */
[-C--:B------:R-:W-:Y:S01]  /*2190*/  IMAD R0, R210, R30.reuse, RZ ;  /* 0x0000001ed2007224 */ /* 0x080fe200078e02ff */
[----:B------:R-:W-:Y:S01]  /*21a0*/  IADD3.X R93, R95, R7, R93, P0, !PT ;  /* 0x000000075f5d7210 */ /* 0x000fe200007fe45d */
[----:B------:R-:W-:Y:S01]  /*21b0*/  IMAD.WIDE.U32 R98, R11, UR4, R8 ;  /* 0x000000040b627c25 */ /* 0x000fe2000f8e0008 */
[C---:B------:R-:W-:Y:S02]  /*21c0*/  SEL R7, R41.reuse, RZ, P3 ;  /* 0x000000ff29077207 */ /* 0x040fe40001800000 */
[C---:B------:R-:W-:Y:S01]  /*21d0*/  SEL R9, R41.reuse, RZ, P2 ;  /* 0x000000ff29097207 */ /* 0x040fe20001000000 */
[----:B------:R-:W-:Y:S01]  /*21e0*/  IMAD R11, R184, R31, R0 ;  /* 0x0000001fb80b7224 */ /* 0x000fe200078e0200 */
[----:B------:R-:W-:Y:S01]  /*21f0*/  SEL R0, R41, RZ, P4 ;  /* 0x000000ff29007207 */ /* 0x000fe20002000000 */
[----:B------:R-:W-:Y:S01]  /*2200*/  IMAD.IADD R7, R22, 0x1, R7 ;  /* 0x0000000116077824 */ /* 0x000fe200078e0207 */
[----:B------:R-:W-:Y:S01]  /*2210*/  LOP3.LUT P0, RZ, R215, 0x4, RZ, 0xc0, !PT ;  /* 0x00000004d7ff7812 */ /* 0x000fe2000780c0ff */
[----:B------:R-:W-:Y:S01]  /*2220*/  IMAD.IADD R9, R186, 0x1, R9 ;  /* 0x00000001ba097824 */ /* 0x000fe200078e0209 */
[----:B------:R-:W-:Y:S01]  /*2230*/  IADD3 R114, P4, R184, R27, RZ ;  /* 0x0000001bb8727210 */ /* 0x000fe20007f9e0ff */
[----:B------:R-:W-:Y:S01]  /*2240*/  IMAD.IADD R8, R187, 0x1, R0 ;  /* 0x00000001bb087824 */ /* 0x000fe200078e0200 */
[----:B------:R-:W-:Y:S01]  /*2250*/  SHF.R.S32.HI R0, RZ, 0x1f, R7 ;  /* 0x0000001fff007819 */ /* 0x000fe20000011407 */
[----:B------:R-:W-:Y:S01]  /*2260*/  IMAD.IADD R105, R105, 0x1, R11 ;  /* 0x0000000169697824 */ /* 0x000fe200078e020b */
[----:B------:R-:W-:Y:S01]  /*2270*/  SHF.R.S32.HI R6, RZ, 0x1f, R9 ;  /* 0x0000001fff067819 */ /* 0x000fe20000011409 */
[----:B------:R-:W-:Y:S01]  /*2280*/  IMAD.IADD R107, R11, 0x1, R107 ;  /* 0x000000010b6b7824 */ /* 0x000fe200078e026b */
[-C--:B------:R-:W-:Y:S01]  /*2290*/  LEA.HI R21, R0, R7.reuse, RZ, 0x3 ;  /* 0x0000000700157211 */ /* 0x080fe200078f18ff */
[----:B------:R-:W-:Y:S01]  /*22a0*/  IMAD.WIDE.U32 R104, R144, R30, R104 ;  /* 0x0000001e90687225 */ /* 0x000fe200078e0068 */
[----:B------:R-:W-:-:S02]  /*22b0*/  LEA.HI R0, R0, R7, RZ, 0x6 ;  /* 0x0000000700007211 */ /* 0x000fc400078f30ff */
[-C--:B0-----:R-:W-:Y:S01]  /*22c0*/  LEA.HI R20, R6, R9.reuse, RZ, 0x3 ;  /* 0x0000000906147211 */ /* 0x081fe200078f18ff */
[----:B------:R-:W-:Y:S01]  /*22d0*/  IMAD.WIDE.U32 R106, R144, R30, R106 ;  /* 0x0000001e906a7225 */ /* 0x000fe200078e006a */
[----:B------:R-:W-:Y:S02]  /*22e0*/  LEA.HI R9, R6, R9, RZ, 0x6 ;  /* 0x0000000906097211 */ /* 0x000fe400078f30ff */
[--C-:B------:R-:W-:Y:S01]  /*22f0*/  LOP3.LUT R10, R190, 0x38, R21.reuse, 0xf8, !PT ;  /* 0x00000038be0a7812 */ /* 0x100fe200078ef815 */
[----:B------:R-:W-:Y:S01]  /*2300*/  IMAD.SHL.U32 R6, R0, 0x80, RZ ;  /* 0x0000008000067824 */ /* 0x000fe200078e00ff */
[----:B------:R-:W-:Y:S01]  /*2310*/  LOP3.LUT R0, R191, 0x38, R21, 0xf8, !PT ;  /* 0x00000038bf007812 */ /* 0x000fe200078ef815 */
[----:B------:R-:W-:Y:S01]  /*2320*/  IMAD.SHL.U32 R9, R9, 0x80, RZ ;  /* 0x0000008009097824 */ /* 0x000fe200078e00ff */
[----:B------:R-:W-:Y:S01]  /*2330*/  LOP3.LUT R10, R10, R223, RZ, 0x3c, !PT ;  /* 0x000000df0a0a7212 */ /* 0x000fe200078e3cff */
[----:B------:R-:W-:Y:S01]  /*2340*/  IMAD.X R115, R210, 0x1, R37, P4 ;  /* 0x00000001d2737824 */ /* 0x000fe200020e0625 */
[----:B------:R-:W-:-:S02]  /*2350*/  LOP3.LUT R7, R6, 0xffffe000, RZ, 0xc0, !PT ;  /* 0xffffe00006077812 */ /* 0x000fc400078ec0ff */
[----:B------:R-:W-:Y:S02]  /*2360*/  SHF.R.S32.HI R11, RZ, 0x1f, R8 ;  /* 0x0000001fff0b7819 */ /* 0x000fe40000011408 */
[----:B------:R-:W-:Y:S01]  /*2370*/  LOP3.LUT R0, R0, R197, RZ, 0x3c, !PT ;  /* 0x000000c500007212 */ /* 0x000fe200078e3cff */
[----:B------:R-:W-:Y:S01]  /*2380*/  IMAD R143, R196, 0x200, R7 ;  /* 0x00000200c48f7824 */ /* 0x000fe200078e0207 */
[----:B------:R-:W-:Y:S02]  /*2390*/  IADD3 R137, R10, R7, R198 ;  /* 0x000000070a897210 */ /* 0x000fe40007ffe0c6 */
[----:B------:R-:W-:Y:S01]  /*23a0*/  LOP3.LUT R14, R190, 0x38, R20, 0xf8, !PT ;  /* 0x00000038be0e7812 */ /* 0x000fe200078ef814 */
[----:B------:R-:W-:Y:S01]  /*23b0*/  IMAD.IADD R143, R143, 0x1, R0 ;  /* 0x000000018f8f7824 */ /* 0x000fe200078e0200 */
[----:B------:R-:W-:Y:S02]  /*23c0*/  SHF.R.S32.HI R7, RZ, 0x1f, R144 ;  /* 0x0000001fff077819 */ /* 0x000fe40000011490 */
[----:B------:R-:W-:-:S02]  /*23d0*/  LEA.HI R15, R11, R8, RZ, 0x3 ;  /* 0x000000080b0f7211 */ /* 0x000fc400078f18ff */
[----:B------:R-:W-:Y:S01]  /*23e0*/  LEA.HI R8, R11, R8, RZ, 0x6 ;  /* 0x000000080b087211 */ /* 0x000fe200078f30ff */
[----:B------:R-:W-:Y:S01]  /*23f0*/  IMAD R0, R7, R4, RZ ;  /* 0x0000000407007224 */ /* 0x000fe200078e02ff */
[----:B------:R-:W-:Y:S01]  /*2400*/  LOP3.LUT R9, R9, 0xffffe000, RZ, 0xc0, !PT ;  /* 0xffffe00009097812 */ /* 0x000fe200078ec0ff */
[----:B------:R-:W-:Y:S01]  /*2410*/  IMAD R7, R7, R30, RZ ;  /* 0x0000001e07077224 */ /* 0x000fe200078e02ff */
[----:B------:R-:W-:Y:S01]  /*2420*/  LOP3.LUT R14, R14, R223, RZ, 0x3c, !PT ;  /* 0x000000df0e0e7212 */ /* 0x000fe200078e3cff */
[----:B------:R-:W-:Y:S01]  /*2430*/  IMAD.SHL.U32 R13, R8, 0x80, RZ ;  /* 0x00000080080d7824 */ /* 0x000fe200078e00ff */
[C---:B------:R-:W-:Y:S01]  /*2440*/  LOP3.LUT R12, R191.reuse, 0x38, R15, 0xf8, !PT ;  /* 0x00000038bf0c7812 */ /* 0x040fe200078ef80f */
[----:B------:R-:W-:Y:S01]  /*2450*/  IMAD R142, R196, 0x200, R9 ;  /* 0x00000200c48e7824 */ /* 0x000fe200078e0209 */
[----:B------:R-:W-:Y:S01]  /*2460*/  IADD3 R133, R14, R9, R198 ;  /* 0x000000090e857210 */ /* 0x000fe20007ffe0c6 */
[C---:B------:R-:W-:Y:S01]  /*2470*/  IMAD R9, R144.reuse, R5, R0 ;  /* 0x0000000590097224 */ /* 0x040fe200078e0200 */
[----:B------:R-:W-:Y:S01]  /*2480*/  LOP3.LUT R0, R191, 0x18, R22, 0xf8, !PT ;  /* 0x00000018bf007812 */ /* 0x000fe200078ef816 */
[----:B------:R-:W-:Y:S01]  /*2490*/  IMAD R7, R144, R31, R7 ;  /* 0x0000001f90077224 */ /* 0x000fe200078e0207 */
[----:B------:R-:W-:Y:S01]  /*24a0*/  LOP3.LUT R13, R13, 0xffffe000, RZ, 0xc0, !PT ;  /* 0xffffe0000d0d7812 */ /* 0x000fe200078ec0ff */
[----:B------:R-:W-:Y:S01]  /*24b0*/  IMAD.SHL.U32 R31, R30, 0x80, RZ ;  /* 0x000000801e1f7824 */ /* 0x000fe200078e00ff */
[--C-:B------:R-:W-:Y:S01]  /*24c0*/  LOP3.LUT R8, R191, 0x38, R20.reuse, 0xf8, !PT ;  /* 0x00000038bf087812 */ /* 0x100fe200078ef814 */
[----:B------:R-:W-:Y:S01]  /*24d0*/  IMAD.IADD R28, R101, 0x1, R9 ;  /* 0x00000001651c7824 */ /* 0x000fe200078e0209 */
[----:B------:R-:W-:Y:S01]  /*24e0*/  LOP3.LUT R26, R190, 0x38, R15, 0xf8, !PT ;  /* 0x00000038be1a7812 */ /* 0x000fe200078ef80f */
[----:B------:R-:W-:Y:S01]  /*24f0*/  IMAD R136, R196, 0x200, R13 ;  /* 0x00000200c4887824 */ /* 0x000fe200078e020d */
[-C--:B------:R-:W-:Y:S01]  /*2500*/  LOP3.LUT R29, R0, R197.reuse, RZ, 0x3c, !PT ;  /* 0x000000c5001d7212 */ /* 0x080fe200078e3cff */
[----:B------:R-:W-:Y:S01]  /*2510*/  IMAD.IADD R27, R9, 0x1, R103 ;  /* 0x00000001091b7824 */ /* 0x000fe200078e0267 */
[----:B------:R-:W-:Y:S01]  /*2520*/  SEL R0, RZ, 0x20, P1 ;  /* 0x00000020ff007807 */ /* 0x000fe20000800000 */
[----:B------:R-:W-:Y:S01]  /*2530*/  IMAD.SHL.U32 R30, R30, 0x40, RZ ;  /* 0x000000401e1e7824 */ /* 0x000fe200078e00ff */
[-C--:B------:R-:W-:Y:S01]  /*2540*/  LOP3.LUT R25, R12, R197.reuse, RZ, 0x3c, !PT ;  /* 0x000000c50c197212 */ /* 0x080fe200078e3cff */
[----:B------:R-:W-:Y:S01]  /*2550*/  IMAD R29, R196, 0x200, R29 ;  /* 0x00000200c41d7824 */ /* 0x000fe200078e021d */
[----:B------:R-:W-:Y:S01]  /*2560*/  LOP3.LUT R11, R8, R197, RZ, 0x3c, !PT ;  /* 0x000000c5080b7212 */ /* 0x000fe200078e3cff */
[----:B------:R-:W-:Y:S01]  /*2570*/  IMAD.IADD R5, R99, 0x1, R39 ;  /* 0x0000000163057824 */ /* 0x000fe200078e0227 */
[----:B------:R-:W-:Y:S01]  /*2580*/  LOP3.LUT R26, R26, R223, RZ, 0x3c, !PT ;  /* 0x000000df1a1a7212 */ /* 0x000fe200078e3cff */
[----:B------:R-:W-:Y:S01]  /*2590*/  IMAD.IADD R136, R136, 0x1, R25 ;  /* 0x0000000188887824 */ /* 0x000fe200078e0219 */
[----:B------:R-:W-:Y:S01]  /*25a0*/  SEL R121, R121, 0xffffffe0, !P0 ;  /* 0xffffffe079797807 */ /* 0x000fe20004000000 */
[----:B------:R-:W-:Y:S01]  /*25b0*/  IMAD.IADD R142, R142, 0x1, R11 ;  /* 0x000000018e8e7824 */ /* 0x000fe200078e020b */
[----:B------:R-:W-:Y:S01]  /*25c0*/  SHF.R.S32.HI R111, RZ, 0x3, R21 ;  /* 0x00000003ff6f7819 */ /* 0x000fe20000011415 */
[----:B------:R-:W-:Y:S01]  /*25d0*/  IMAD.IADD R25, R7, 0x1, R107 ;  /* 0x0000000107197824 */ /* 0x000fe200078e026b */
[----:B------:R-:W-:Y:S01]  /*25e0*/  SHF.R.S32.HI R110, RZ, 0x3, R20 ;  /* 0x00000003ff6e7819 */ /* 0x000fe20000011414 */
[----:B------:R-:W-:Y:S01]  /*25f0*/  IMAD.IADD R131, R121, 0x1, R29 ;  /* 0x0000000179837824 */ /* 0x000fe200078e021d */
[----:B------:R-:W-:-:S02]  /*2600*/  SHF.R.S32.HI R109, RZ, 0x3, R15 ;  /* 0x00000003ff6d7819 */ /* 0x000fc4000001140f */
[----:B------:R-:W-:Y:S02]  /*2610*/  LOP3.LUT R21, R21, 0xfffffff8, RZ, 0xc0, !PT ;  /* 0xfffffff815157812 */ /* 0x000fe400078ec0ff */
[----:B------:R-:W-:Y:S02]  /*2620*/  LOP3.LUT R20, R20, 0xfffffff8, RZ, 0xc0, !PT ;  /* 0xfffffff814147812 */ /* 0x000fe400078ec0ff */
[----:B------:R-:W-:Y:S02]  /*2630*/  LOP3.LUT R15, R15, 0xfffffff8, RZ, 0xc0, !PT ;  /* 0xfffffff80f0f7812 */ /* 0x000fe400078ec0ff */
[----:B------:R-:W-:Y:S02]  /*2640*/  LOP3.LUT R0, R3, R0, RZ, 0xfc, !PT ;  /* 0x0000000003007212 */ /* 0x000fe400078efcff */
[----:B------:R-:W-:Y:S01]  /*2650*/  IADD3 R132, R26, R13, R198 ;  /* 0x0000000d1a847210 */ /* 0x000fe20007ffe0c6 */
[----:B------:R-:W-:Y:S01]  /*2660*/  IMAD.IADD R26, R105, 0x1, R7 ;  /* 0x00000001691a7824 */ /* 0x000fe200078e0207 */
        /* <DEDUP_REMOVED lines=9> */
.L_x_2313:
[----:B0-2---:R-:W2:Y:S01]  /*2700*/  LDL.LU R38, [R1+0x10] ;  /* 0x0000100001267983 */ /* 0x005ea20000300800 */
        /* <DEDUP_REMOVED lines=10> */
[-C--:B------:R-:W-:Y:S01]  /*27b0*/  IADD3 R0, P1, P4, R94, R128.reuse, R130 ;  /* 0x000000805e007210 */ /* 0x080fe20007c3e082 */
[----:B------:R-:W-:Y:S01]  /*27c0*/  IMAD R46, R46, 0x2, R113 ;  /* 0x000000022e2e7824 */ /* 0x000fe200078e0271 */
[----:B------:R-:W-:Y:S01]  /*27d0*/  IADD3 R3, P5, R94, R128, RZ ;  /* 0x000000805e037210 */ /* 0x000fe20007fbe0ff */
[----:B------:R-:W-:-:S04]  /*27e0*/  IMAD.IADD R88, R129, 0x1, R37 ;  /* 0x0000000181587824 */ /* 0x000fc800078e0225 */
[----:B------:R-:W-:Y:S01]  /*27f0*/  IMAD.X R4, R88, 0x1, R93, P5 ;  /* 0x0000000158047824 */ /* 0x000fe200028e065d */
[----:B------:R-:W-:Y:S02]  /*2800*/  IADD3.X R2, R93, R88, R125, P1, P4 ;  /* 0x000000585d027210 */ /* 0x000fe40000fe847d */
[----:B------:R-:W-:Y:S02]  /*2810*/  ISETP.GT.AND P1, PT, R39, R119, PT ;  /* 0x000000772700720c */ /* 0x000fe40003f24270 */
[CC--:B0-----:R-:W-:Y:S02]  /*2820*/  LEA R48, P0, R3.reuse, R116.reuse, 0x1 ;  /* 0x0000007403307211 */ /* 0x0c1fe400078008ff */
[----:B------:R-:W-:Y:S02]  /*2830*/  LEA R44, P5, R0, R116, 0x1 ;  /* 0x00000074002c7211 */ /* 0x000fe400078a08ff */
[----:B------:R-:W-:Y:S02]  /*2840*/  LEA.HI.X R49, R3, R117, R4, 0x1, P0 ;  /* 0x0000007503317211 */ /* 0x000fe400000f0c04 */
[----:B-1----:R-:W-:-:S02]  /*2850*/  ISETP.GE.AND P0, PT, R120, 0x1, PT ;  /* 0x000000017800780c */ /* 0x002fc40003f06270 */
[----:B------:R-:W-:Y:S01]  /*2860*/  LEA.HI.X R45, R0, R117, R2, 0x1, P5 ;  /* 0x00000075002d7211 */ /* 0x000fe200028f0c02 */
[----:B------:R-:W-:Y:S02]  /*2870*/  IMAD R0, R19, 0x6000, R29 ;  /* 0x0000600013007824 */ /* 0x000fe400078e021d */
[----:B------:R-:W-:Y:S02]  /*2880*/  IMAD.MOV.U32 R2, RZ, RZ, R39 ;  /* 0x000000ffff027224 */ /* 0x000fe400078e0027 */
        /* <DEDUP_REMOVED lines=8> */
[----:B------:R-:W-:Y:S02]  /*2910*/  IMAD R37, R124, R39, RZ ;  /* 0x000000277c257224 */ /* 0x000fe400078e02ff */
        /* <DEDUP_REMOVED lines=31> */
[----:B0-----:R-:W-:Y:S01]  /*2b10*/  IMAD.X R38, R0, 0x1, R26, P4 ;  /* 0x0000000100267824 */ /* 0x001fe200020e061a */
[----:B------:R-:W-:Y:S01]  /*2b20*/  LEA R36, P4, R37, UR4, 0x1 ;  /* 0x0000000425247c11 */ /* 0x000fe2000f8808ff */
[----:B------:R-:W-:Y:S01]  /*2b30*/  IMAD.X R42, R3, 0x1, R28, P1 ;  /* 0x00000001032a7824 */ /* 0x000fe200008e061c */
[----:B------:R-:W-:Y:S02]  /*2b40*/  ISETP.GE.AND P1, PT, R16, R120, PT ;  /* 0x000000781000720c */ /* 0x000fe40003f26270 */
[----:B------:R-:W-:-:S02]  /*2b50*/  CS2R R90, SRZ ;  /* 0x00000000005a7805 */ /* 0x000fc4000001ff00 */
[----:B------:R-:W-:Y:S02]  /*2b60*/  LEA.HI.X R37, R37, UR5, R38, 0x1, P4 ;  /* 0x0000000525257c11 */ /* 0x000fe4000a0f0c26 */
[----:B------:R-:W-:Y:S02]  /*2b70*/  CS2R R128, SRZ ;  /* 0x0000000000807805 */ /* 0x000fe4000001ff00 */
[C---:B------:R-:W-:Y:S02]  /*2b80*/  LEA R38, P4, R39.reuse, UR6, 0x1 ;  /* 0x0000000627267c11 */ /* 0x040fe4000f8808ff */
[----:B------:R-:W-:Y:S01]  /*2b90*/  CS2R R116, SRZ ;  /* 0x0000000000747805 */ /* 0x000fe2000001ff00 */
[C---:B------:R-:W-:Y:S01]  /*2ba0*/  VIADD R51, R16.reuse, 0x30 ;  /* 0x0000003010337836 */ /* 0x040fe20000000000 */
[----:B------:R-:W-:Y:S02]  /*2bb0*/  LEA.HI.X R39, R39, UR7, R42, 0x1, P4 ;  /* 0x0000000727277c11 */ /* 0x000fe4000a0f0c2a */
        /* <DEDUP_REMOVED lines=28> */
.L_x_2218:
[----:B------:R-:W-:Y:S05]  /*2d80*/  BSYNC B1 ;  /* 0x0000000000017941 */ /* 0x000fea0003800000 */
.L_x_2217:
        /* <DEDUP_REMOVED lines=22> */
[----:B------:R-:W-:-:S04]  /*2ef0*/  IADD3 R84, P1, P5, R100, R84, R33 ;  /* 0x0000005464547210 */ /* 0x000fc80007d3e021 */
[----:B------:R-:W-:Y:S02]  /*2f00*/  IADD3.X R3, R28, R3, R35, P1, P5 ;  /* 0x000000031c037210 */ /* 0x000fe40000fea423 */
[----:B------:R-:W-:-:S04]  /*2f10*/  LEA R36, P1, R86, UR4, 0x1 ;  /* 0x0000000456247c11 */ /* 0x000fc8000f8208ff */
[----:B------:R-:W-:Y:S02]  /*2f20*/  LEA.HI.X R37, R86, UR5, R37, 0x1, P1 ;  /* 0x0000000556257c11 */ /* 0x000fe400088f0c25 */
[----:B0-----:R-:W-:-:S04]  /*2f30*/  LEA R38, P1, R84, UR6, 0x1 ;  /* 0x0000000654267c11 */ /* 0x001fc8000f8208ff */
        /* <DEDUP_REMOVED lines=34> */
.L_x_2220:
[----:B------:R-:W-:Y:S05]  /*3160*/  BSYNC B1 ;  /* 0x0000000000017941 */ /* 0x000fea0003800000 */
.L_x_2219:
[----:B------:R-:W3:Y:S01]  /*3170*/  LDL R0, [R1+0x14] ;  /* 0x0000140001007983 */ /* 0x000ee20000100800 */
[----:B------:R-:W-:Y:S01]  /*3180*/  IMAD.MOV.U32 R3, RZ, RZ, R75 ;  /* 0x000000ffff037224 */ /* 0x000fe200078e004b */
[----:B------:R-:W-:Y:S01]  /*3190*/  PRMT R162, R134, 0x7610, R162 ;  /* 0x0000761086a27816 */ /* 0x000fe200000000a2 */
[----:B-12---:R-:W-:Y:S01]  /*31a0*/  IMAD.MOV.U32 R36, RZ, RZ, R78 ;  /* 0x000000ffff247224 */ /* 0x006fe200078e004e */
        /* <DEDUP_REMOVED lines=61> */
[----:B------:R-:W-:Y:S01]  /*3580*/  PRMT R140, R3, 0x7610, R140 ;  /* 0x00007610038c7816 */ /* 0x000fe2000000008c */
[----:B------:R-:W-:Y:S01]  /*3590*/  IMAD.MOV.U32 R3, RZ, RZ, R68 ;  /* 0x000000ffff037224 */ /* 0x000fe200078e0044 */
[----:B------:R-:W-:Y:S01]  /*35a0*/  PRMT R151, R36, 0x7610, R151 ;  /* 0x0000761024977816 */ /* 0x000fe20000000097 */
[----:B------:R-:W-:-:S03]  /*35b0*/  IMAD.MOV.U32 R36, RZ, RZ, R65 ;  /* 0x000000ffff247224 */ /* 0x000fc600078e0041 */
[----:B------:R-:W-:Y:S02]  /*35c0*/  PRMT R160, R3, 0x7610, R160 ;  /* 0x0000761003a07816 */ /* 0x000fe400000000a0 */
[----:B------:R-:W-:Y:S02]  /*35d0*/  PRMT R157, R36, 0x7610, R157 ;  /* 0x00007610249d7816 */ /* 0x000fe4000000009d */
[----:B---3--:R-:W-:Y:S01]  /*35e0*/  R2UR UR4, R0 ;  /* 0x00000000000472ca */ /* 0x008fe200000e0000 */
[----:B------:R-:W-:-:S05]  /*35f0*/  IMAD.MOV.U32 R0, RZ, RZ, R74 ;  /* 0x000000ffff007224 */ /* 0x000fca00078e004a */
[----:B------:R-:W-:Y:S01]  /*3600*/  PRMT R166, R0, 0x7610, R166 ;  /* 0x0000761000a67816 */ /* 0x000fe200000000a6 */
[----:B------:R-:W-:-:S05]  /*3610*/  IMAD.MOV.U32 R0, RZ, RZ, R79 ;  /* 0x000000ffff007224 */ /* 0x000fca00078e004f */
[----:B------:R-:W-:Y:S01]  /*3620*/  PRMT R181, R0, 0x7610, R181 ;  /* 0x0000761000b57816 */ /* 0x000fe200000000b5 */
[----:B------:R-:W-:Y:S01]  /*3630*/  IMAD.MOV.U32 R0, RZ, RZ, R91 ;  /* 0x000000ffff007224 */ /* 0x000fe200078e005b */
[----:B------:R-:W-:-:S04]  /*3640*/  UISETP.NE.AND UP0, UPT, UR4, 0x3, UPT ;  /* 0x000000030400788c */ /* 0x000fc8000bf05270 */
[----:B------:R-:W-:Y:S01]  /*3650*/  PRMT R227, R0, 0x7610, R227 ;  /* 0x0000761000e37816 */ /* 0x000fe200000000e3 */
[----:B------:R-:W-:Y:S01]  /*3660*/  IMAD.MOV.U32 R0, RZ, RZ, R73 ;  /* 0x000000ffff007224 */ /* 0x000fe200078e0049 */
[----:B------:R-:W-:-:S04]  /*3670*/  PLOP3.LUT P1, PT, PT, PT, UP0, 0x80, 0x0 ;  /* 0x000000000000781c */ /* 0x000fc80003f2f008 */
[----:B------:R-:W-:Y:S01]  /*3680*/  PRMT R165, R0, 0x7610, R165 ;  /* 0x0000761000a57816 */ /* 0x000fe200000000a5 */
[----:B------:R-:W-:-:S05]  /*3690*/  IMAD.MOV.U32 R0, RZ, RZ, R81 ;  /* 0x000000ffff007224 */ /* 0x000fca00078e0051 */
        /* <DEDUP_REMOVED lines=15> */
[----:B------:R-:W-:Y:S06]  /*3790*/  @!P1 BRA `(.L_x_2221) ;  /* 0x0000000000049947 */ /* 0x000fec0003800000 */
[----:B------:R-:W-:Y:S01]  /*37a0*/  BPT.TRAP 0x1 ;  /* 0x000000040000795c */ /* 0x000fe20000300000 */
.L_x_2221:
[----:B------:R-:W-:Y:S01]  /*37b0*/  IMAD R3, R19, 0x8, R18 ;  /* 0x0000000813037824 */ /* 0x000fe200078e0212 */
[----:B------:R-:W-:Y:S01]  /*37c0*/  SHF.L.U32 R0, R189, 0x1f, RZ ;  /* 0x0000001fbd007819 */ /* 0x000fe200000006ff */
[----:B------:R-:W-:Y:S03]  /*37d0*/  BSSY B1, `(.L_x_2222) ;  /* 0x0000003000017945 */ /* 0x000fe60003800000 */
[----:B------:R-:W1:Y:S02]  /*37e0*/  SYNCS.PHASECHK.TRANS64.TRYWAIT P5, [R3+URZ+0x34890], R0 ;  /* 0x03489000030075a7 */ /* 0x000e6400080a017f */
[----:B-1----:R-:W-:Y:S05]  /*37f0*/  @!P5 BRA `(.L_x_2223) ;  /* 0x0000021000fcd947 */ /* 0x002fea0003800000 */
.L_x_2551:
[----:B------:R-:W-:Y:S05]  /*3800*/  BSYNC B1 ;  /* 0x0000000000017941 */ /* 0x000fea0003800000 */
.L_x_2222:
[----:B------:R-:W-:Y:S04]  /*3810*/  BSSY B1, `(.L_x_2224) ;  /* 0x000014f000017945 */ /* 0x000fe80003800000 */
[----:B------:R-:W-:Y:S05]  /*3820*/  @P0 BRA `(.L_x_2225) ;  /* 0x0000001400340947 */ /* 0x000fea0003800000 */
[----:B------:R-:W-:Y:S01]  /*3830*/  ISETP.NE.AND P0, PT, R14, RZ, PT ;  /* 0x000000ff0e00720c */ /* 0x000fe20003f05270 */
[----:B------:R-:W-:-:S12]  /*3840*/  BSSY B2, `(.L_x_2226) ;  /* 0x0000035000027945 */ /* 0x000fd80003800000 */
[----:B------:R-:W-:Y:S05]  /*3850*/  @!P0 BRA `(.L_x_2227) ;  /* 0x0000000000cc8947 */ /* 0x000fea0003800000 */
[----:B0-----:R0:W2:Y:S01]  /*3860*/  LDS.128 R36, [R47] ;  /* 0x000000002f247984 */ /* 0x0010a20000000c00 */
[----:B------:R-:W-:Y:S01]  /*3870*/  ISETP.GE.AND P0, PT, R16, R120, PT ;  /* 0x000000781000720c */ /* 0x000fe20003f06270 */
[----:B------:R-:W-:-:S12]  /*3880*/  BSSY B3, `(.L_x_2228) ;  /* 0x000002f000037945 */ /* 0x000fd80003800000 */
[----:B0-----:R-:W-:Y:S05]  /*3890*/  @P0 BRA `(.L_x_2229) ;  /* 0x0000000000b40947 */ /* 0x001fea0003800000 */
        /* <DEDUP_REMOVED lines=45> */
.L_x_2229:
[----:B------:R-:W-:Y:S05]  /*3b70*/  BSYNC B3 ;  /* 0x0000000000037941 */ /* 0x000fea0003800000 */
.L_x_2228:
[----:B--2---:R2:W-:Y:S02]  /*3b80*/  STG.E.128 desc[UR56][R48.64], R36 ;  /* 0x0000002430007986 */ /* 0x0045e4000c101d38 */
.L_x_2227:
[----:B------:R-:W-:Y:S05]  /*3b90*/  BSYNC B2 ;  /* 0x0000000000027941 */ /* 0x000fea0003800000 */
.L_x_2226:
[----:B------:R-:W-:Y:S01]  /*3ba0*/  ISETP.NE.AND P0, PT, R10, RZ, PT ;  /* 0x000000ff0a00720c */ /* 0x000fe20003f05270 */
[----:B------:R-:W-:-:S12]  /*3bb0*/  BSSY B2, `(.L_x_2230) ;  /* 0x0000036000027945 */ /* 0x000fd80003800000 */
[----:B------:R-:W-:Y:S05]  /*3bc0*/  @!P0 BRA `(.L_x_2231) ;  /* 0x0000000000d08947 */ /* 0x000fea0003800000 */
[----:B0-2---:R0:W2:Y:S01]  /*3bd0*/  LDS.128 R36, [R46] ;  /* 0x000000002e247984 */ /* 0x0050a20000000c00 */
[----:B------:R-:W-:Y:S01]  /*3be0*/  VIADD R127, R16, 0x10 ;  /* 0x00000010107f7836 */ /* 0x000fe20000000000 */
[----:B------:R-:W-:Y:S04]  /*3bf0*/  BSSY B3, `(.L_x_2232) ;  /* 0x0000030000037945 */ /* 0x000fe80003800000 */
[----:B------:R-:W-:-:S13]  /*3c00*/  ISETP.GE.AND P0, PT, R127, R120, PT ;  /* 0x000000787f00720c */ /* 0x000fda0003f06270 */
[----:B0-----:R-:W-:Y:S05]  /*3c10*/  @P0 BRA `(.L_x_2233) ;  /* 0x0000000000b40947 */ /* 0x001fea0003800000 */
        /* <DEDUP_REMOVED lines=45> */
.L_x_2233:
[----:B------:R-:W-:Y:S05]  /*3ef0*/  BSYNC B3 ;  /* 0x0000000000037941 */ /* 0x000fea0003800000 */
.L_x_2232:
[----:B--2---:R3:W-:Y:S02]  /*3f00*/  STG.E.128 desc[UR56][R48.64+0x40], R36 ;  /* 0x0000402430007986 */ /* 0x0047e4000c101d38 */
.L_x_2231:
[----:B------:R-:W-:Y:S05]  /*3f10*/  BSYNC B2 ;  /* 0x0000000000027941 */ /* 0x000fea0003800000 */
.L_x_2230:
[----:B------:R-:W-:Y:S01]  /*3f20*/  ISETP.NE.AND P0, PT, R9, RZ, PT ;  /* 0x000000ff0900720c */ /* 0x000fe20003f05270 */
[----:B------:R-:W-:-:S12]  /*3f30*/  BSSY B2, `(.L_x_2234) ;  /* 0x0000035000027945 */ /* 0x000fd80003800000 */
[----:B------:R-:W-:Y:S05]  /*3f40*/  @!P0 BRA `(.L_x_2235) ;  /* 0x0000000000cc8947 */ /* 0x000fea0003800000 */
[----:B0-23--:R0:W2:Y:S01]  /*3f50*/  LDS.128 R36, [R47+0x4000] ;  /* 0x004000002f247984 */ /* 0x00d0a20000000c00 */
        /* <DEDUP_REMOVED lines=48> */
.L_x_2237:
[----:B------:R-:W-:Y:S05]  /*4260*/  BSYNC B3 ;  /* 0x0000000000037941 */ /* 0x000fea0003800000 */
.L_x_2236:
[----:B--2---:R4:W-:Y:S02]  /*4270*/  STG.E.128 desc[UR56][R48.64+0x80], R36 ;  /* 0x0000802430007986 */ /* 0x0049e4000c101d38 */
.L_x_2235:
[----:B------:R-:W-:Y:S05]  /*4280*/  BSYNC B2 ;  /* 0x0000000000027941 */ /* 0x000fea0003800000 */
.L_x_2234:
[----:B------:R-:W-:Y:S01]  /*4290*/  ISETP.NE.AND P0, PT, R8, RZ, PT ;  /* 0x000000ff0800720c */ /* 0x000fe20003f05270 */
[----:B------:R-:W-:-:S12]  /*42a0*/  BSSY B2, `(.L_x_2238) ;  /* 0x0000036000027945 */ /* 0x000fd80003800000 */
[----:B------:R-:W-:Y:S05]  /*42b0*/  @!P0 BRA `(.L_x_2239) ;  /* 0x0000000000d08947 */ /* 0x000fea0003800000 */
[----:B0-234-:R0:W2:Y:S01]  /*42c0*/  LDS.128 R36, [R46+0x4000] ;  /* 0x004000002e247984 */ /* 0x01d0a20000000c00 */
[----:B------:R-:W-:Y:S01]  /*42d0*/  VIADD R83, R16, 0x30 ;  /* 0x0000003010537836 */ /* 0x000fe20000000000 */
[----:B------:R-:W-:Y:S04]  /*42e0*/  BSSY B3, `(.L_x_2240) ;  /* 0x0000030000037945 */ /* 0x000fe80003800000 */
[----:B------:R-:W-:-:S13]  /*42f0*/  ISETP.GE.AND P0, PT, R83, R120, PT ;  /* 0x000000785300720c */ /* 0x000fda0003f06270 */
[----:B0-----:R-:W-:Y:S05]  /*4300*/  @P0 BRA `(.L_x_2241) ;  /* 0x0000000000b40947 */ /* 0x001fea0003800000 */
        /* <DEDUP_REMOVED lines=29> */
[----:B------:R-:W-:-:S02]  /*44e0*/  IMAD.U32 R180, R180, 0x10000, RZ ;  /* 0x00010000b4b47824 */ /* 0x000fc400078e00ff */
[----:B------:R-:W-:Y:S01]  /*44f0*/  FFMA.FTZ R78, R78, R80, R89 ;  /* 0x000000504e4e7223 */ /* 0x000fe20000010059 */
[C---:B------:R-:W-:Y:S01]  /*4500*/  FMUL.FTZ R80, R38.reuse, R229 ;  /* 0x000000e526507220 */ /* 0x040fe20000410000 */
[----:B------:R-:W-:Y:S02]  /*4510*/  IMAD.U32 R39, R39, 0x10000, RZ ;  /* 0x0001000027277824 */ /* 0x000fe400078e00ff */
        /* <DEDUP_REMOVED lines=12> */
.L_x_2241:
[----:B------:R-:W-:Y:S05]  /*45e0*/  BSYNC B3 ;  /* 0x0000000000037941 */ /* 0x000fea0003800000 */
.L_x_2240:
[----:B--2---:R0:W-:Y:S02]  /*45f0*/  STG.E.128 desc[UR56][R48.64+0xc0], R36 ;  /* 0x0000c02430007986 */ /* 0x0041e4000c101d38 */
.L_x_2239:
[----:B------:R-:W-:Y:S05]  /*4600*/  BSYNC B2 ;  /* 0x0000000000027941 */ /* 0x000fea0003800000 */
.L_x_2238:
        /* <DEDUP_REMOVED lines=53> */
.L_x_2245:
[----:B------:R-:W-:Y:S05]  /*4960*/  BSYNC B3 ;  /* 0x0000000000037941 */ /* 0x000fea0003800000 */
.L_x_2244:
[----:B--2---:R0:W-:Y:S02]  /*4970*/  STG.E.128 desc[UR56][R48.64+0x100], R36 ;  /* 0x0001002430007986 */ /* 0x0041e4000c101d38 */
.L_x_2243:
[----:B------:R-:W-:Y:S05]  /*4980*/  BSYNC B2 ;  /* 0x0000000000027941 */ /* 0x000fea0003800000 */
.L_x_2242:
[----:B------:R-:W-:-:S13]  /*4990*/  ISETP.NE.AND P0, PT, R6, RZ, PT ;  /* 0x000000ff0600720c */ /* 0x000fda0003f05270 */
[----:B------:R-:W-:Y:S05]  /*49a0*/  @!P0 BRA `(.L_x_2225) ;  /* 0x0000000000d48947 */ /* 0x000fea0003800000 */
[----:B0-234-:R0:W2:Y:S01]  /*49b0*/  LDS.128 R36, [R46+0x8000] ;  /* 0x008000002e247984 */ /* 0x01d0a20000000c00 */
[----:B------:R-:W-:Y:S01]  /*49c0*/  VIADD R75, R16, 0x50 ;  /* 0x00000050104b7836 */ /* 0x000fe20000000000 */
[----:B------:R-:W-:Y:S04]  /*49d0*/  BSSY B2, `(.L_x_2246) ;  /* 0x0000031000027945 */ /* 0x000fe80003800000 */
[----:B------:R-:W-:-:S13]  /*49e0*/  ISETP.GE.AND P0, PT, R75, R120, PT ;  /* 0x000000784b00720c */ /* 0x000fda0003f06270 */
[----:B0-----:R-:W-:Y:S05]  /*49f0*/  @P0 BRA `(.L_x_2247) ;  /* 0x0000000000b80947 */ /* 0x001fea0003800000 */
        /* <DEDUP_REMOVED lines=46> */
.L_x_2247:
[----:B------:R-:W-:Y:S05]  /*4ce0*/  BSYNC B2 ;  /* 0x0000000000027941 */ /* 0x000fea0003800000 */
.L_x_2246:
[----:B--2---:R0:W-:Y:S02]  /*4cf0*/  STG.E.128 desc[UR56][R48.64+0x140], R36 ;  /* 0x0001402430007986 */ /* 0x0041e4000c101d38 */
.L_x_2225:
[----:B------:R-:W-:Y:S05]  /*4d00*/  BSYNC B1 ;  /* 0x0000000000017941 */ /* 0x000fea0003800000 */
.L_x_2224:
[----:B------:R-:W-:Y:S05]  /*4d10*/  @P4 BRA `(.L_x_2248) ;  /* 0x0000005400c44947 */ /* 0x000fea0003800000 */
[----:B------:R-:W-:Y:S01]  /*4d20*/  ISETP.NE.AND P0, PT, R14, RZ, PT ;  /* 0x000000ff0e00720c */ /* 0x000fe20003f05270 */
[----:B------:R-:W-:-:S12]  /*4d30*/  BSSY B1, `(.L_x_2249) ;  /* 0x0000036000017945 */ /* 0x000fd80003800000 */
[----:B------:R-:W-:Y:S05]  /*4d40*/  @!P0 BRA `(.L_x_2250) ;  /* 0x0000000000d08947 */ /* 0x000fea0003800000 */
[----:B0-234-:R0:W2:Y:S01]  /*4d50*/  LDS.128 R36, [R47+0x2000] ;  /* 0x002000002f247984 */ /* 0x01d0a20000000c00 */
[----:B------:R-:W-:Y:S01]  /*4d60*/  ISETP.GE.AND P0, PT, R16, R120, PT ;  /* 0x000000781000720c */ /* 0x000fe20003f06270 */
[----:B------:R-:W-:-:S12]  /*4d70*/  BSSY B2, `(.L_x_2251) ;  /* 0x0000030000027945 */ /* 0x000fd80003800000 */
[----:B0-----:R-:W-:Y:S05]  /*4d80*/  @P0 BRA `(.L_x_2252) ;  /* 0x0000000000b80947 */ /* 0x001fea0003800000 */
        /* <DEDUP_REMOVED lines=46> */
.L_x_2252:
[----:B------:R-:W-:Y:S05]  /*5070*/  BSYNC B2 ;  /* 0x0000000000027941 */ /* 0x000fea0003800000 */
.L_x_2251:
[----:B--2---:R0:W-:Y:S02]  /*5080*/  STG.E.128 desc[UR56][R44.64], R36 ;  /* 0x000000242c007986 */ /* 0x0041e4000c101d38 */
.L_x_2250:
[----:B------:R-:W-:Y:S05]  /*5090*/  BSYNC B1 ;  /* 0x0000000000017941 */ /* 0x000fea0003800000 */
.L_x_2249:
        /* <DEDUP_REMOVED lines=54> */
.L_x_2256:
[----:B------:R-:W-:Y:S05]  /*5400*/  BSYNC B2 ;  /* 0x0000000000027941 */ /* 0x000fea0003800000 */
.L_x_2255:
[----:B--2---:R0:W-:Y:S02]  /*5410*/  STG.E.128 desc[UR56][R44.64+0x40], R36 ;  /* 0x000040242c007986 */ /* 0x0041e4000c101d38 */
.L_x_2254:
[----:B------:R-:W-:Y:S05]  /*5420*/  BSYNC B1 ;  /* 0x0000000000017941 */ /* 0x000fea0003800000 */
.L_x_2253:
        /* <DEDUP_REMOVED lines=54> */
.L_x_2260:
[----:B------:R-:W-:Y:S05]  /*5790*/  BSYNC B2 ;  /* 0x0000000000027941 */ /* 0x000fea0003800000 */
.L_x_2259:
[----:B--2---:R0:W-:Y:S02]  /*57a0*/  STG.E.128 desc[UR56][R44.64+0x80], R36 ;  /* 0x000080242c007986 */ /* 0x0041e4000c101d38 */
.L_x_2258:
[----:B------:R-:W-:Y:S05]  /*57b0*/  BSYNC B1 ;  /* 0x0000000000017941 */ /* 0x000fea0003800000 */
.L_x_2257:
        /* <DEDUP_REMOVED lines=54> */
.L_x_2264:
[----:B------:R-:W-:Y:S05]  /*5b20*/  BSYNC B2 ;  /* 0x0000000000027941 */ /* 0x000fea0003800000 */
.L_x_2263:
[----:B--2---:R0:W-:Y:S02]  /*5b30*/  STG.E.128 desc[UR56][R44.64+0xc0], R36 ;  /* 0x0000c0242c007986 */ /* 0x0041e4000c101d38 */
.L_x_2262:
[----:B------:R-:W-:Y:S05]  /*5b40*/  BSYNC B1 ;  /* 0x0000000000017941 */ /* 0x000fea0003800000 */
.L_x_2261:
        /* <DEDUP_REMOVED lines=54> */
.L_x_2268:
[----:B------:R-:W-:Y:S05]  /*5eb0*/  BSYNC B2 ;  /* 0x0000000000027941 */ /* 0x000fea0003800000 */
.L_x_2267:
[----:B--2---:R0:W-:Y:S02]  /*5ec0*/  STG.E.128 desc[UR56][R44.64+0x100], R36 ;  /* 0x000100242c007986 */ /* 0x0041e4000c101d38 */
.L_x_2266:
[----:B------:R-:W-:Y:S05]  /*5ed0*/  BSYNC B1 ;  /* 0x0000000000017941 */ /* 0x000fea0003800000 */
.L_x_2265:
        /* <DEDUP_REMOVED lines=53> */
.L_x_2270:
[----:B------:R-:W-:Y:S05]  /*6230*/  BSYNC B1 ;  /* 0x0000000000017941 */ /* 0x000fea0003800000 */
.L_x_2269:
[----:B--2---:R0:W-:Y:S01]  /*6240*/  STG.E.128 desc[UR56][R44.64+0x140], R36 ;  /* 0x000140242c007986 */ /* 0x0041e2000c101d38 */
[----:B------:R-:W-:Y:S05]  /*6250*/  BRA `(.L_x_2248) ;  /* 0x0000004000747947 */ /* 0x000fea0003800000 */
.L_x_2216:
[----:B------:R-:W-:Y:S01]  /*6260*/  ISETP.GE.AND P4, PT, R184, R4, PT ;  /* 0x00000004b800720c */ /* 0x000fe20003f86270 */
[----:B------:R-:W-:Y:S01]  /*6270*/  BSSY B1, `(.L_x_2271) ;  /* 0x000002e000017945 */ /* 0x000fe20003800000 */
[----:B------:R-:W-:Y:S02]  /*6280*/  CS2R R62, SRZ ;  /* 0x00000000003e7805 */ /* 0x000fe4000001ff00 */
[----:B0-----:R-:W-:Y:S02]  /*6290*/  CS2R R38, SRZ ;  /* 0x0000000000267805 */ /* 0x001fe4000001ff00 */
        /* <DEDUP_REMOVED lines=43> */
.L_x_2272:
[----:B------:R-:W-:Y:S05]  /*6550*/  BSYNC B1 ;  /* 0x0000000000017941 */ /* 0x000fea0003800000 */
.L_x_2271:
        /* <DEDUP_REMOVED lines=47> */
.L_x_2274:
[----:B------:R-:W-:Y:S05]  /*6850*/  BSYNC B1 ;  /* 0x0000000000017941 */ /* 0x000fea0003800000 */
.L_x_2273:
[----:B------:R-:W2:Y:S01]  /*6860*/  LDL R0, [R1+0x14] ;  /* 0x0000140001007983 */ /* 0x000ea20000100800 */
        /* <DEDUP_REMOVED lines=32> */
[----:B------:R-:W-:-:S03]  /*6a70*/  IMAD.MOV.U32 R84, RZ, RZ, R57 ;  /* 0x000000ffff547224 */ /* 0x000fc600078e0039 */
        /* <DEDUP_REMOVED lines=24> */
[----:B------:R-:W-:Y:S02]  /*6c00*/  PRMT R227, R3, 0x7610, R227 ;  /* 0x0000761003e37816 */ /* 0x000fe400000000e3 */
[----:B------:R-:W-:Y:S02]  /*6c10*/  PRMT R194, R84, 0x7610, R194 ;  /* 0x0000761054c27816 */ /* 0x000fe400000000c2 */
[----:B--2---:R-:W-:Y:S01]  /*6c20*/  R2UR UR4, R0 ;  /* 0x00000000000472ca */ /* 0x004fe200000e0000 */
[----:B------:R-:W-:-:S05]  /*6c30*/  IMAD.MOV.U32 R0, RZ, RZ, R36 ;  /* 0x000000ffff007224 */ /* 0x000fca00078e0024 */
[----:B------:R-:W-:Y:S01]  /*6c40*/  PRMT R231, R0, 0x7610, R231 ;  /* 0x0000761000e77816 */ /* 0x000fe200000000e7 */
[----:B------:R-:W-:-:S05]  /*6c50*/  IMAD.MOV.U32 R0, RZ, RZ, R43 ;  /* 0x000000ffff007224 */ /* 0x000fca00078e002b */
[----:B------:R-:W-:Y:S01]  /*6c60*/  PRMT R150, R150, 0x5410, R0 ;  /* 0x0000541096967816 */ /* 0x000fe20000000000 */
[----:B------:R-:W-:Y:S01]  /*6c70*/  IMAD.MOV.U32 R0, RZ, RZ, R47 ;  /* 0x000000ffff007224 */ /* 0x000fe200078e002f */
[----:B------:R-:W-:Y:S02]  /*6c80*/  UISETP.NE.AND UP0, UPT, UR4, 0x3, UPT ;  /* 0x000000030400788c */ /* 0x000fe4000bf05270 */
[----:B------:R-:W-:Y:S01]  /*6c90*/  PRMT R150, R85, 0x7610, R150 ;  /* 0x0000761055967816 */ /* 0x000fe20000000096 */
[----:B------:R-:W-:Y:S01]  /*6ca0*/  IMAD.MOV.U32 R85, RZ, RZ, R66 ;  /* 0x000000ffff557224 */ /* 0x000fe200078e0042 */
[----:B------:R-:W-:Y:S01]  /*6cb0*/  PRMT R178, R0, 0x7610, R178 ;  /* 0x0000761000b27816 */ /* 0x000fe200000000b2 */
[----:B------:R-:W-:Y:S01]  /*6cc0*/  IMAD.MOV.U32 R0, RZ, RZ, R51 ;  /* 0x000000ffff007224 */ /* 0x000fe200078e0033 */
[----:B------:R-:W-:Y:S02]  /*6cd0*/  PLOP3.LUT P1, PT, PT, PT, UP0, 0x80, 0x0 ;  /* 0x000000000000781c */ /* 0x000fe40003f2f008 */
        /* <DEDUP_REMOVED lines=28> */
.L_x_2275:
[----:B------:R-:W-:Y:S01]  /*6ea0*/  IMAD R3, R19, 0x8, R18 ;  /* 0x0000000813037824 */ /* 0x000fe200078e0212 */
[----:B------:R-:W-:Y:S01]  /*6eb0*/  SHF.L.U32 R0, R189, 0x1f, RZ ;  /* 0x0000001fbd007819 */ /* 0x000fe200000006ff */
[----:B------:R-:W0:Y:S01]  /*6ec0*/  LDC R146, c[0x0][0x2e4] ;  /* 0x0000b900ff927b82 */ /* 0x000e220000000800 */
[----:B------:R-:W-:Y:S02]  /*6ed0*/  BSSY B1, `(.L_x_2276) ;  /* 0x0000004000017945 */ /* 0x000fe40003800000 */
[----:B------:R-:W1:Y:S05]  /*6ee0*/  SYNCS.PHASECHK.TRANS64.TRYWAIT P5, [R3+URZ+0x34890], R0 ;  /* 0x03489000030075a7 */ /* 0x000e6a00080a017f */
[----:B------:R-:W2:Y:S01]  /*6ef0*/  LDC.64 R126, c[0x0][0x2f0] ;  /* 0x0000bc00ff7e7b82 */ /* 0x000ea20000000a00 */
[----:B-1----:R-:W-:Y:S05]  /*6f00*/  @!P5 BRA `(.L_x_2277) ;  /* 0x000001dc004cd947 */ /* 0x002fea0003800000 */
.L_x_2552:
[----:B------:R-:W-:Y:S05]  /*6f10*/  BSYNC B1 ;  /* 0x0000000000017941 */ /* 0x000fea0003800000 */
.L_x_2276:
        /* <DEDUP_REMOVED lines=45> */
[--C-:B------:R-:W-:Y:S01]  /*71f0*/  SHF.R.U32.HI R168, RZ, 0x10, R45.reuse ;  /* 0x00000010ffa87819 */ /* 0x100fe2000001162d */
[----:B0-----:R-:W-:Y:S01]  /*7200*/  IMAD.U32 R169, R85, 0x10000, RZ ;  /* 0x0001000055a97824 */ /* 0x001fe200078e00ff */
[----:B------:R-:W-:Y:S02]  /*7210*/  PRMT R172, R161, 0x5432, R172 ;  /* 0x00005432a1ac7816 */ /* 0x000fe400000000ac */
[----:B------:R-:W-:Y:S02]  /*7220*/  PRMT R173, R173, 0x5410, R168 ;  /* 0x00005410adad7816 */ /* 0x000fe400000000a8 */
[----:B------:R-:W-:Y:S01]  /*7230*/  SHF.R.U64 R44, R44, 0x10, R45 ;  /* 0x000000102c2c7819 */ /* 0x000fe2000000122d */
[----:B------:R-:W-:Y:S01]  /*7240*/  IMAD.U32 R170, R172, 0x10000, RZ ;  /* 0x00010000acaa7824 */ /* 0x000fe200078e00ff */
[----:B------:R-:W-:Y:S01]  /*7250*/  LOP3.LUT R171, R89, 0xffff0000, RZ, 0xc0, !PT ;  /* 0xffff000059ab7812 */ /* 0x000fe200078ec0ff */
[----:B------:R-:W-:Y:S01]  /*7260*/  IMAD.U32 R168, R173, 0x10000, RZ ;  /* 0x00010000ada87824 */ /* 0x000fe200078e00ff */
[----:B------:R-:W-:Y:S01]  /*7270*/  SHF.R.U64 R45, R46, 0x10, R47 ;  /* 0x000000102e2d7819 */ /* 0x000fe2000000122f */
[C---:B------:R-:W-:Y:S01]  /*7280*/  FMUL.FTZ R174, R175.reuse, R170 ;  /* 0x000000aaafae7220 */ /* 0x040fe20000410000 */
[----:B------:R-:W-:Y:S01]  /*7290*/  SHF.R.U64 R46, R56, 0x10, R57 ;  /* 0x00000010382e7819 */ /* 0x000fe20000001239 */
[-C--:B------:R-:W-:Y:S01]  /*72a0*/  FMUL.FTZ R89, R175, R168.reuse ;  /* 0x000000a8af597220 */ /* 0x080fe20000410000 */
[----:B------:R-:W-:Y:S01]  /*72b0*/  SHF.R.U64 R56, R58, 0x10, R59 ;  /* 0x000000103a387819 */ /* 0x000fe2000000123b */
[C---:B------:R-:W-:Y:S01]  /*72c0*/  FFMA.FTZ R168, R169.reuse, R168, -R174 ;  /* 0x000000a8a9a87223 */ /* 0x040fe200000108ae */
[----:B------:R-:W-:Y:S01]  /*72d0*/  LOP3.LUT R172, R172, 0xffff0000, RZ, 0xc0, !PT ;  /* 0xffff0000acac7812 */ /* 0x000fe200078ec0ff */
[----:B------:R-:W-:Y:S01]  /*72e0*/  FFMA.FTZ R89, R169, R170, R89 ;  /* 0x000000aaa9597223 */ /* 0x000fe20000010059 */
[----:B------:R-:W-:Y:S01]  /*72f0*/  LOP3.LUT R174, R173, 0xffff0000, RZ, 0xc0, !PT ;  /* 0xffff0000adae7812 */ /* 0x000fe200078ec0ff */
[----:B------:R-:W-:Y:S01]  /*7300*/  IMAD.U32 R170, R87, 0x10000, RZ ;  /* 0x0001000057aa7824 */ /* 0x000fe200078e00ff */
[----:B------:R-:W-:Y:S01]  /*7310*/  SHF.R.U32.HI R58, RZ, 0x10, R59 ;  /* 0x00000010ff3a7819 */ /* 0x000fe2000001163b */
[C---:B------:R-:W-:Y:S01]  /*7320*/  FMUL.FTZ R176, R171.reuse, R172 ;  /* 0x000000acabb07220 */ /* 0x040fe20000410000 */
[----:B------:R-:W-:Y:S01]  /*7330*/  SHF.R.U32.HI R47, RZ, 0x10, R47 ;  /* 0x00000010ff2f7819 */ /* 0x000fe2000001162f */
[-C--:B------:R-:W-:Y:S01]  /*7340*/  FMUL.FTZ R173, R171, R174.reuse ;  /* 0x000000aeabad7220 */ /* 0x080fe20000410000 */
[----:B------:R-:W-:Y:S01]  /*7350*/  LOP3.LUT R59, R85, 0xffff0000, RZ, 0xc0, !PT ;  /* 0xffff0000553b7812 */ /* 0x000fe200078ec0ff */
[----:B------:R-:W-:Y:S01]  /*7360*/  IMAD.U32 R85, R88, 0x10000, RZ ;  /* 0x0001000058557824 */ /* 0x000fe200078e00ff */
[----:B------:R-:W-:Y:S01]  /*7370*/  PRMT R58, R159, 0x5432, R58 ;  /* 0x000054329f3a7816 */ /* 0x000fe2000000003a */
[----:B------:R-:W-:Y:S01]  /*7380*/  IMAD.U32 R57, R84, 0x10000, RZ ;  /* 0x0001000054397824 */ /* 0x000fe200078e00ff */
[----:B------:R-:W-:Y:S01]  /*7390*/  PRMT R47, R178, 0x5410, R47 ;  /* 0x00005410b22f7816 */ /* 0x000fe2000000002f */
[C---:B------:R-:W-:Y:S01]  /*73a0*/  FFMA.FTZ R171, R59.reuse, R174, -R176 ;  /* 0x000000ae3bab7223 */ /* 0x040fe200000108b0 */
[----:B------:R-:W-:Y:S01]  /*73b0*/  FFMA.FTZ R172, R59, R172, R173 ;  /* 0x000000ac3bac7223 */ /* 0x000fe200000100ad */
[----:B------:R-:W-:Y:S01]  /*73c0*/  IMAD.U32 R173, R91, 0x10000, RZ ;  /* 0x000100005bad7824 */ /* 0x000fe200078e00ff */
[----:B------:R-:W-:Y:S01]  /*73d0*/  PRMT R45, R177, 0x5410, R45 ;  /* 0x00005410b12d7816 */ /* 0x000fe2000000002d */
[----:B------:R-:W-:Y:S01]  /*73e0*/  IMAD.U32 R174, R58, 0x10000, RZ ;  /* 0x000100003aae7824 */ /* 0x000fe200078e00ff */
[----:B------:R-:W-:Y:S01]  /*73f0*/  PRMT R46, R160, 0x5432, R46 ;  /* 0x00005432a02e7816 */ /* 0x000fe2000000002e */
[----:B------:R-:W-:Y:S01]  /*7400*/  IMAD.U32 R175, R47, 0x10000, RZ ;  /* 0x000100002faf7824 */ /* 0x000fe200078e00ff */
[----:B------:R-:W-:Y:S01]  /*7410*/  LOP3.LUT R91, R91, 0xffff0000, RZ, 0xc0, !PT ;  /* 0xffff00005b5b7812 */ /* 0x000fe200078ec0ff */
[-C--:B------:R-:W-:Y:S01]  /*7420*/  FMUL.FTZ R177, R173, R174.reuse ;  /* 0x000000aeadb17220 */ /* 0x080fe20000410000 */
[----:B------:R-:W-:Y:S01]  /*7430*/  PRMT R44, R153, 0x5432, R44 ;  /* 0x00005432992c7816 */ /* 0x000fe2000000002c */
[-C--:B------:R-:W-:Y:S01]  /*7440*/  FMUL.FTZ R173, R173, R175.reuse ;  /* 0x000000afadad7220 */ /* 0x080fe20000410000 */
[----:B------:R-:W-:Y:S01]  /*7450*/  LOP3.LUT R58, R58, 0xffff0000, RZ, 0xc0, !PT ;  /* 0xffff00003a3a7812 */ /* 0x000fe200078ec0ff */
[C---:B------:R-:W-:Y:S01]  /*7460*/  FFMA.FTZ R177, R170.reuse, R175, -R177 ;  /* 0x000000afaab17223 */ /* 0x040fe200000108b1 */
[----:B------:R-:W-:Y:S01]  /*7470*/  LOP3.LUT R176, R47, 0xffff0000, RZ, 0xc0, !PT ;  /* 0xffff00002fb07812 */ /* 0x000fe200078ec0ff */
[----:B------:R-:W-:Y:S01]  /*7480*/  FFMA.FTZ R173, R170, R174, R173 ;  /* 0x000000aeaaad7223 */ /* 0x000fe200000100ad */
[----:B------:R-:W-:Y:S01]  /*7490*/  LOP3.LUT R87, R87, 0xffff0000, RZ, 0xc0, !PT ;  /* 0xffff000057577812 */ /* 0x000fe200078ec0ff */
[----:B------:R-:W-:Y:S01]  /*74a0*/  IMAD.U32 R174, R46, 0x10000, RZ ;  /* 0x000100002eae7824 */ /* 0x000fe200078e00ff */
[----:B------:R-:W-:Y:S01]  /*74b0*/  LOP3.LUT R88, R88, 0xffff0000, RZ, 0xc0, !PT ;  /* 0xffff000058587812 */ /* 0x000fe200078ec0ff */
[----:B------:R-:W-:Y:S01]  /*74c0*/  FMUL.FTZ R178, R91, R58 ;  /* 0x0000003a5bb27220 */ /* 0x000fe20000410000 */
[----:B------:R-:W-:-:S02]  /*74d0*/  IMAD.U32 R170, R44, 0x10000, RZ ;  /* 0x000100002caa7824 */ /* 0x000fc400078e00ff */
[-C--:B------:R-:W-:Y:S01]  /*74e0*/  FMUL.FTZ R180, R91, R176.reuse ;  /* 0x000000b05bb47220 */ /* 0x080fe20000410000 */
[----:B------:R-:W-:Y:S01]  /*74f0*/  LOP3.LUT R47, R46, 0xffff0000, RZ, 0xc0, !PT ;  /* 0xffff00002e2f7812 */ /* 0x000fe200078ec0ff */
[----:B------:R-:W-:Y:S01]  /*7500*/  FFMA.FTZ R178, R87, R176, -R178 ;  /* 0x000000b057b27223 */ /* 0x000fe200000108b2 */
[----:B------:R-:W-:Y:S01]  /*7510*/  LOP3.LUT R91, R44, 0xffff0000, RZ, 0xc0, !PT ;  /* 0xffff00002c5b7812 */ /* 0x000fe200078ec0ff */
[C---:B------:R-:W-:Y:S01]  /*7520*/  FMUL.FTZ R44, R85.reuse, R174 ;  /* 0x000000ae552c7220 */ /* 0x040fe20000410000 */
[----:B------:R-:W-:Y:S01]  /*7530*/  LOP3.LUT R84, R84, 0xffff0000, RZ, 0xc0, !PT ;  /* 0xffff000054547812 */ /* 0x000fe200078ec0ff */
[----:B------:R-:W-:Y:S01]  /*7540*/  FMUL.FTZ R85, R85, R170 ;  /* 0x000000aa55557220 */ /* 0x000fe20000410000 */
[----:B------:R-:W-:Y:S01]  /*7550*/  FFMA.FTZ R180, R87, R58, R180 ;  /* 0x0000003a57b47223 */ /* 0x000fe200000100b4 */
[----:B------:R-:W-:Y:S01]  /*7560*/  FMUL.FTZ R87, R88, R47 ;  /* 0x0000002f58577220 */ /* 0x000fe20000410000 */
[----:B------:R-:W-:Y:S01]  /*7570*/  PRMT R56, R158, 0x5432, R56 ;  /* 0x000054329e387816 */ /* 0x000fe20000000038 */
[C---:B------:R-:W-:Y:S01]  /*7580*/  FFMA.FTZ R44, R57.reuse, R170, -R44 ;  /* 0x000000aa392c7223 */ /* 0x040fe2000001082c */
[----:B------:R-:W-:Y:S01]  /*7590*/  FFMA.FTZ R85, R57, R174, R85 ;  /* 0x000000ae39557223 */ /* 0x000fe20000010055 */
[----:B------:R-:W-:-:S02]  /*75a0*/  IMAD.U32 R59, R90, 0x10000, RZ ;  /* 0x000100005a3b7824 */ /* 0x000fc400078e00ff */
[-C--:B------:R-:W-:Y:S01]  /*75b0*/  FMUL.FTZ R57, R88, R91.reuse ;  /* 0x0000005b58397220 */ /* 0x080fe20000410000 */
[----:B------:R-:W-:Y:S01]  /*75c0*/  FFMA.FTZ R87, R84, R91, -R87 ;  /* 0x0000005b54577223 */ /* 0x000fe20000010857 */
[----:B------:R-:W-:Y:S01]  /*75d0*/  LOP3.LUT R90, R90, 0xffff0000, RZ, 0xc0, !PT ;  /* 0xffff00005a5a7812 */ /* 0x000fe200078ec0ff */
[C---:B------:R-:W-:Y:S01]  /*75e0*/  IMAD.U32 R58, R45.reuse, 0x10000, RZ ;  /* 0x000100002d3a7824 */ /* 0x040fe200078e00ff */
[C---:B------:R-:W-:Y:S01]  /*75f0*/  LOP3.LUT R91, R56.reuse, 0xffff0000, RZ, 0xc0, !PT ;  /* 0xffff0000385b7812 */ /* 0x040fe200078ec0ff */
[----:B------:R-:W-:Y:S01]  /*7600*/  IMAD.U32 R46, R56, 0x10000, RZ ;  /* 0x00010000382e7824 */ /* 0x000fe200078e00ff */
[----:B------:R-:W-:Y:S01]  /*7610*/  LOP3.LUT R45, R45, 0xffff0000, RZ, 0xc0, !PT ;  /* 0xffff00002d2d7812 */ /* 0x000fe200078ec0ff */
[----:B------:R-:W-:Y:S02]  /*7620*/  IMAD.U32 R169, R86, 0x10000, RZ ;  /* 0x0001000056a97824 */ /* 0x000fe400078e00ff */
[----:B------:R-:W-:Y:S01]  /*7630*/  FFMA.FTZ R84, R84, R47, R57 ;  /* 0x0000002f54547223 */ /* 0x000fe20000010039 */
[----:B------:R-:W-:Y:S01]  /*7640*/  LOP3.LUT R86, R86, 0xffff0000, RZ, 0xc0, !PT ;  /* 0xffff000056567812 */ /* 0x000fe200078ec0ff */
[C---:B------:R-:W-:Y:S01]  /*7650*/  FMUL.FTZ R56, R59.reuse, R46 ;  /* 0x0000002e3b387220 */ /* 0x040fe20000410000 */
[C---:B------:R-:W-:Y:S01]  /*7660*/  FMUL.FTZ R47, R90.reuse, R91 ;  /* 0x0000005b5a2f7220 */ /* 0x040fe20000410000 */
[----:B------:R-:W-:Y:S01]  /*7670*/  FMUL.FTZ R59, R59, R58 ;  /* 0x0000003a3b3b7220 */ /* 0x000fe20000410000 */
[-C--:B------:R-:W-:Y:S01]  /*7680*/  FMUL.FTZ R90, R90, R45.reuse ;  /* 0x0000002d5a5a7220 */ /* 0x080fe20000410000 */
[----:B------:R-:W-:Y:S01]  /*7690*/  F2FP.BF16.F32.PACK_AB R87, R87, R44 ;  /* 0x0000002c5757723e */ /* 0x000fe200000010ff */
        /* <DEDUP_REMOVED lines=10> */
[----:B------:R-:W-:Y:S01]  /*7740*/  F2FP.BF16.F32.PACK_AB R91, R180, R173 ;  /* 0x000000adb45b723e */ /* 0x000fe200000010ff */
[----:B------:R-:W-:Y:S01]  /*7750*/  IMAD.MOV.U32 R87, RZ, RZ, R177 ;  /* 0x000000ffff577224 */ /* 0x000fe200078e00b1 */
[----:B------:R-:W-:Y:S02]  /*7760*/  F2FP.BF16.F32.PACK_AB R86, R47, R56 ;  /* 0x000000382f56723e */ /* 0x000fe400000010ff */
[----:B------:R-:W-:-:S07]  /*7770*/  F2FP.BF16.F32.PACK_AB R90, R90, R59 ;  /* 0x0000003b5a5a723e */ /* 0x000fce00000010ff */
.L_x_2283:
[----:B------:R-:W-:Y:S05]  /*7780*/  BSYNC B3 ;  /* 0x0000000000037941 */ /* 0x000fea0003800000 */
.L_x_2282:
[----:B0-----:R0:W-:Y:S04]  /*7790*/  STG.E.128 desc[UR56][R138.64], R84 ;  /* 0x000000548a007986 */ /* 0x0011e8000c101d38 */
[----:B--2---:R0:W-:Y:S02]  /*77a0*/  @!P4 STG.E.128 desc[UR56][R140.64], R88 ;  /* 0x000000588c00c986 */ /* 0x0041e4000c101d38 */
.L_x_2281:
[----:B------:R-:W-:Y:S05]  /*77b0*/  BSYNC B2 ;  /* 0x0000000000027941 */ /* 0x000fea0003800000 */
.L_x_2280:
        /* <DEDUP_REMOVED lines=60> */
[----:B------:R-:W-:Y:S01]  /*7b80*/  IMAD.U32 R174, R54, 0x10000, RZ ;  /* 0x0001000036ae7824 */ /* 0x000fe200078e00ff */
[----:B------:R-:W-:Y:S01]  /*7b90*/  LOP3.LUT R172, R41, 0xffff0000, RZ, 0xc0, !PT ;  /* 0xffff000029ac7812 */ /* 0x000fe200078ec0ff */
[----:B------:R-:W-:Y:S01]  /*7ba0*/  FFMA.FTZ R90, R55, R168, R90 ;  /* 0x000000a8375a7223 */ /* 0x000fe2000001005a */
[----:B------:R-:W-:Y:S01]  /*7bb0*/  IMAD.U32 R168, R88, 0x10000, RZ ;  /* 0x0001000058a87824 */ /* 0x000fe200078e00ff */
[----:B------:R-:W-:Y:S01]  /*7bc0*/  PRMT R43, R156, 0x5432, R43 ;  /* 0x000054329c2b7816 */ /* 0x000fe2000000002b */
[----:B------:R-:W-:-:S02]  /*7bd0*/  IMAD.U32 R57, R56, 0x10000, RZ ;  /* 0x0001000038397824 */ /* 0x000fc400078e00ff */
        /* <DEDUP_REMOVED lines=61> */
.L_x_2287:
[----:B------:R-:W-:Y:S05]  /*7fb0*/  BSYNC B3 ;  /* 0x0000000000037941 */ /* 0x000fea0003800000 */
.L_x_2286:
[----:B0-----:R3:W-:Y:S04]  /*7fc0*/  STG.E.128 desc[UR56][R84.64], R44 ;  /* 0x0000002c54007986 */ /* 0x0017e8000c101d38 */
[----:B--2---:R3:W-:Y:S02]  /*7fd0*/  @!P4 STG.E.128 desc[UR56][R86.64], R56 ;  /* 0x000000385600c986 */ /* 0x0047e4000c101d38 */
.L_x_2285:
[----:B------:R-:W-:Y:S05]  /*7fe0*/  BSYNC B2 ;  /* 0x0000000000027941 */ /* 0x000fea0003800000 */
.L_x_2284:
        /* <DEDUP_REMOVED lines=17> */
[-C--:B------:R-:W-:Y:S02]  /*8100*/  LEA.HI.X R53, R43, R117.reuse, R44, 0x1, P5 ;  /* 0x000000752b357211 */ /* 0x080fe400028f0c2c */
[----:B------:R-:W-:Y:S02]  /*8110*/  SHF.R.S32.HI R43, RZ, 0x1f, R40 ;  /* 0x0000001fff2b7819 */ /* 0x000fe40000011428 */
[C---:B------:R-:W-:Y:S02]  /*8120*/  @!P4 LEA R54, P5, R134.reuse, R116, 0x1 ;  /* 0x000000748636c211 */ /* 0x040fe400078a08ff */
[----:B------:R-:W-:Y:S02]  /*8130*/  LEA.HI R43, R43, R40, RZ, 0x3 ;  /* 0x000000282b2b7211 */ /* 0x000fe400078f18ff */
[----:B------:R-:W-:Y:S01]  /*8140*/  LOP3.LUT R40, R191, 0x38, R41, 0xf8, !PT ;  /* 0x00000038bf287812 */ /* 0x000fe200078ef829 */
[----:B------:R-:W-:Y:S01]  /*8150*/  IMAD R41, R19, 0x6000, R136 ;  /* 0x0000600013297824 */ /* 0x000fe200078e0288 */
[----:B------:R-:W-:Y:S01]  /*8160*/  @!P4 LEA.HI.X R55, R134, R117, R42, 0x1, P5 ;  /* 0x000000758637c211 */ /* 0x000fe200028f0c2a */
[----:B------:R-:W-:Y:S01]  /*8170*/  IMAD.SHL.U32 R43, R43, 0x400, RZ ;  /* 0x000004002b2b7824 */ /* 0x000fe200078e00ff */
[----:B------:R-:W-:Y:S01]  /*8180*/  LOP3.LUT R40, R40, R197, RZ, 0x3c, !PT ;  /* 0x000000c528287212 */ /* 0x000fe200078e3cff */
[----:B------:R-:W-:Y:S01]  /*8190*/  IMAD R41, R41, 0x2, R18 ;  /* 0x0000000229297824 */ /* 0x000fe200078e0212 */
[----:B------:R-:W-:-:S02]  /*81a0*/  ISETP.GE.AND P5, PT, R187, R120, PT ;  /* 0x00000078bb00720c */ /* 0x000fc40003fa6270 */
[----:B------:R-:W-:-:S05]  /*81b0*/  LOP3.LUT R43, R43, 0x7fffe000, RZ, 0xc0, !PT ;  /* 0x7fffe0002b2b7812 */ /* 0x000fca00078ec0ff */
[----:B------:R-:W-:-:S04]  /*81c0*/  IMAD R43, R196, 0x200, R43 ;  /* 0x00000200c42b7824 */ /* 0x000fc800078e022b */
[----:B------:R-:W-:-:S04]  /*81d0*/  IMAD.IADD R40, R43, 0x1, R40 ;  /* 0x000000012b287824 */ /* 0x000fc800078e0228 */
[----:B------:R-:W-:-:S04]  /*81e0*/  IMAD R43, R19, 0x6000, R40 ;  /* 0x00006000132b7824 */ /* 0x000fc800078e0228 */
[----:B------:R-:W-:Y:S02]  /*81f0*/  IMAD R44, R43, 0x2, R18 ;  /* 0x000000022b2c7824 */ /* 0x000fe400078e0212 */
        /* <DEDUP_REMOVED lines=13> */
[----:B------:R-:W-:-:S02]  /*82d0*/  SHF.R.U64 R38, R38, 0x10, R39 ;  /* 0x0000001026267819 */ /* 0x000fc40000001227 */
[----:B------:R-:W-:Y:S02]  /*82e0*/  SHF.R.U32.HI R51, RZ, 0x10, R51 ;  /* 0x00000010ff337819 */ /* 0x000fe40000011633 */
[----:B------:R-:W-:Y:S02]  /*82f0*/  PRMT R236, R236, 0x5410, R49 ;  /* 0x00005410ecec7816 */ /* 0x000fe40000000031 */
[----:B------:R-:W-:Y:S02]  /*8300*/  SHF.R.U32.HI R39, RZ, 0x10, R39 ;  /* 0x00000010ff277819 */ /* 0x000fe40000011627 */
[----:B------:R-:W-:Y:S01]  /*8310*/  PRMT R232, R232, 0x5410, R37 ;  /* 0x00005410e8e87816 */ /* 0x000fe20000000025 */
[----:B------:R-:W-:Y:S01]  /*8320*/  IMAD.U32 R37, R236, 0x10000, RZ ;  /* 0x00010000ec257824 */ /* 0x000fe200078e00ff */
[----:B------:R-:W-:Y:S02]  /*8330*/  PRMT R234, R234, 0x5410, R51 ;  /* 0x00005410eaea7816 */ /* 0x000fe40000000033 */
[----:B------:R-:W-:Y:S01]  /*8340*/  PRMT R229, R229, 0x5410, R38 ;  /* 0x00005410e5e57816 */ /* 0x000fe20000000026 */
[----:B------:R-:W-:Y:S01]  /*8350*/  FMUL.FTZ R49, R58, R37 ;  /* 0x000000253a317220 */ /* 0x000fe20000410000 */
[----:B------:R-:W-:Y:S01]  /*8360*/  PRMT R230, R230, 0x5410, R39 ;  /* 0x00005410e6e67816 */ /* 0x000fe20000000027 */
[----:B------:R-:W-:Y:S01]  /*8370*/  IMAD.U32 R39, R232, 0x10000, RZ ;  /* 0x00010000e8277824 */ /* 0x000fe200078e00ff */
[----:B------:R-:W-:Y:S01]  /*8380*/  LOP3.LUT R59, R45, 0xffff0000, RZ, 0xc0, !PT ;  /* 0xffff00002d3b7812 */ /* 0x000fe200078ec0ff */
[----:B------:R-:W-:Y:S01]  /*8390*/  IMAD.U32 R45, R44, 0x10000, RZ ;  /* 0x000100002c2d7824 */ /* 0x000fe200078e00ff */
[----:B------:R-:W-:Y:S01]  /*83a0*/  LOP3.LUT R38, R236, 0xffff0000, RZ, 0xc0, !PT ;  /* 0xffff0000ec267812 */ /* 0x000fe200078ec0ff */
[-C--:B------:R-:W-:Y:S01]  /*83b0*/  FMUL.FTZ R51, R58, R39.reuse ;  /* 0x000000273a337220 */ /* 0x080fe20000410000 */
[----:B------:R-:W-:Y:S01]  /*83c0*/  LOP3.LUT R232, R232, 0xffff0000, RZ, 0xc0, !PT ;  /* 0xffff0000e8e87812 */ /* 0x000fe200078ec0ff */
[----:B------:R-:W-:Y:S01]  /*83d0*/  IMAD.U32 R58, R230, 0x10000, RZ ;  /* 0x00010000e63a7824 */ /* 0x000fe200078e00ff */
[----:B------:R-:W-:Y:S01]  /*83e0*/  PRMT R233, R233, 0x5410, R50 ;  /* 0x00005410e9e97816 */ /* 0x000fe20000000032 */
[----:B------:R-:W-:Y:S01]  /*83f0*/  IMAD.U32 R50, R234, 0x10000, RZ ;  /* 0x00010000ea327824 */ /* 0x000fe200078e00ff */
[----:B------:R-:W-:Y:S01]  /*8400*/  LOP3.LUT R57, R41, 0xffff0000, RZ, 0xc0, !PT ;  /* 0xffff000029397812 */ /* 0x000fe200078ec0ff */
[----:B------:R-:W-:Y:S01]  /*8410*/  FMUL.FTZ R88, R59, R232 ;  /* 0x000000e83b587220 */ /* 0x000fe20000410000 */
[----:B------:R-:W-:Y:S01]  /*8420*/  PRMT R235, R235, 0x5410, R48 ;  /* 0x00005410ebeb7816 */ /* 0x000fe20000000030 */
[----:B------:R-:W-:Y:S01]  /*8430*/  FMUL.FTZ R48, R59, R38 ;  /* 0x000000263b307220 */ /* 0x000fe20000410000 */
[----:B------:R-:W-:Y:S01]  /*8440*/  PRMT R231, R231, 0x5410, R36 ;  /* 0x00005410e7e77816 */ /* 0x000fe20000000024 */
[C---:B------:R-:W-:Y:S01]  /*8450*/  FFMA.FTZ R36, R56.reuse, R39, -R49 ;  /* 0x0000002738247223 */ /* 0x040fe20000010831 */
[----:B------:R-:W-:Y:S01]  /*8460*/  FMUL.FTZ R90, R87, R50 ;  /* 0x00000032575a7220 */ /* 0x000fe20000410000 */
[----:B------:R-:W-:Y:S01]  /*8470*/  FFMA.FTZ R56, R56, R37, R51 ;  /* 0x0000002538387223 */ /* 0x000fe20000010033 */
[----:B------:R-:W-:Y:S01]  /*8480*/  FFMA.FTZ R37, R57, R232, -R48 ;  /* 0x000000e839257223 */ /* 0x000fe20000010830 */
        /* <DEDUP_REMOVED lines=14> */
[C---:B------:R-:W-:Y:S01]  /*8570*/  IMAD.U32 R41, R40.reuse, 0x10000, RZ ;  /* 0x0001000028297824 */ /* 0x040fe200078e00ff */
[----:B------:R-:W-:Y:S01]  /*8580*/  LOP3.LUT R40, R40, 0xffff0000, RZ, 0xc0, !PT ;  /* 0xffff000028287812 */ /* 0x000fe200078ec0ff */
[-C--:B------:R-:W-:Y:S01]  /*8590*/  FMUL.FTZ R90, R47, R230.reuse ;  /* 0x000000e62f5a7220 */ /* 0x080fe20000410000 */
        /* <DEDUP_REMOVED lines=37> */
.L_x_2289:
[----:B------:R-:W-:Y:S05]  /*87f0*/  BSYNC B2 ;  /* 0x0000000000027941 */ /* 0x000fea0003800000 */
.L_x_2288:
[----:B--2---:R4:W-:Y:S04]  /*8800*/  STG.E.128 desc[UR56][R52.64], R40 ;  /* 0x0000002834007986 */ /* 0x0049e8000c101d38 */
[----:B---3--:R4:W-:Y:S02]  /*8810*/  @!P4 STG.E.128 desc[UR56][R54.64], R44 ;  /* 0x0000002c3600c986 */ /* 0x0089e4000c101d38 */
.L_x_2279:
[----:B------:R-:W-:Y:S05]  /*8820*/  BSYNC B1 ;  /* 0x0000000000017941 */ /* 0x000fea0003800000 */
.L_x_2278:
        /* <DEDUP_REMOVED lines=19> */
[----:B------:R-:W-:Y:S01]  /*8960*/  LOP3.LUT R36, R190, 0x38, R37, 0xf8, !PT ;  /* 0x00000038be247812 */ /* 0x000fe200078ef825 */
[----:B------:R-:W-:-:S10]  /*8970*/  IMAD.SHL.U32 R39, R39, 0x400, RZ ;  /* 0x0000040027277824 */ /* 0x000fd400078e00ff */
[--C-:B------:R-:W-:Y:S02]  /*8980*/  @!P0 SHF.R.S32.HI R41, RZ, 0x1f, R37.reuse ;  /* 0x0000001fff298819 */ /* 0x100fe40000011425 */
[----:B------:R-:W-:Y:S02]  /*8990*/  @!P0 IADD3 R38, P4, P5, R96, R128, R37 ;  /* 0x0000008060268210 */ /* 0x000fe40007d9e025 */
[----:B------:R-:W-:Y:S02]  /*89a0*/  LOP3.LUT R37, R36, R223, RZ, 0x3c, !PT ;  /* 0x000000df24257212 */ /* 0x000fe400078e3cff */
[----:B------:R-:W-:Y:S02]  /*89b0*/  LOP3.LUT R36, R39, 0x7fffe000, RZ, 0xc0, !PT ;  /* 0x7fffe00027247812 */ /* 0x000fe400078ec0ff */
[----:B------:R-:W-:Y:S02]  /*89c0*/  @!P0 IADD3.X R41, R95, R48, R41, P4, P5 ;  /* 0x000000305f298210 */ /* 0x000fe400027ea429 */
[----:B------:R-:W-:Y:S01]  /*89d0*/  IADD3 R36, R37, R36, R198 ;  /* 0x0000002425247210 */ /* 0x000fe20007ffe0c6 */
[----:B------:R-:W-:Y:S01]  /*89e0*/  IMAD R37, R19, 0x6000, R137 ;  /* 0x0000600013257824 */ /* 0x000fe200078e0289 */
[----:B---3--:R-:W-:-:S03]  /*89f0*/  LEA R44, P4, R40, R116, 0x1 ;  /* 0x00000074282c7211 */ /* 0x008fc600078808ff */
        /* <DEDUP_REMOVED lines=10> */
[--C-:B------:R-:W-:Y:S01]  /*8aa0*/  SHF.R.U64 R58, R80, 0x10, R81.reuse ;  /* 0x00000010503a7819 */ /* 0x100fe20000001251 */
[----:B---3--:R-:W-:Y:S01]  /*8ab0*/  IMAD.U32 R57, R41, 0x10000, RZ ;  /* 0x0001000029397824 */ /* 0x008fe200078e00ff */
[----:B------:R-:W-:Y:S01]  /*8ac0*/  SHF.R.U32.HI R81, RZ, 0x10, R81 ;  /* 0x00000010ff517819 */ /* 0x000fe20000011651 */
[----:B--2---:R-:W-:Y:S01]  /*8ad0*/  IMAD.U32 R51, R37, 0x10000, RZ ;  /* 0x0001000025337824 */ /* 0x004fe200078e00ff */
[--C-:B0-----:R-:W-:Y:S01]  /*8ae0*/  SHF.R.U64 R86, R68, 0x10, R69.reuse ;  /* 0x0000001044567819 */ /* 0x101fe20000001245 */
[----:B------:R-:W-:Y:S01]  /*8af0*/  IMAD.U32 R56, R43, 0x10000, RZ ;  /* 0x000100002b387824 */ /* 0x000fe200078e00ff */
[----:B------:R-:W-:Y:S01]  /*8b00*/  SHF.R.U32.HI R69, RZ, 0x10, R69 ;  /* 0x00000010ff457819 */ /* 0x000fe20000011645 */
[----:B------:R-:W-:Y:S01]  /*8b10*/  IMAD.U32 R55, R39, 0x10000, RZ ;  /* 0x0001000027377824 */ /* 0x000fe200078e00ff */
[----:B------:R-:W-:Y:S01]  /*8b20*/  SHF.R.U64 R68, R70, 0x10, R71 ;  /* 0x0000001046447819 */ /* 0x000fe20000001247 */
[----:B------:R-:W-:Y:S01]  /*8b30*/  IMAD.U32 R49, R36, 0x10000, RZ ;  /* 0x0001000024317824 */ /* 0x000fe200078e00ff */
[----:B------:R-:W-:-:S02]  /*8b40*/  PRMT R228, R228, 0x5410, R81 ;  /* 0x00005410e4e47816 */ /* 0x000fc40000000051 */
[----:B------:R-:W-:Y:S02]  /*8b50*/  PRMT R182, R182, 0x5410, R69 ;  /* 0x00005410b6b67816 */ /* 0x000fe40000000045 */
[----:B------:R-:W-:Y:S02]  /*8b60*/  SHF.R.U32.HI R84, RZ, 0x10, R71 ;  /* 0x00000010ff547819 */ /* 0x000fe40000011647 */
[--C-:B------:R-:W-:Y:S02]  /*8b70*/  SHF.R.U64 R70, R82, 0x10, R83.reuse ;  /* 0x0000001052467819 */ /* 0x100fe40000001253 */
[----:B------:R-:W-:Y:S01]  /*8b80*/  PRMT R167, R167, 0x5410, R68 ;  /* 0x00005410a7a77816 */ /* 0x000fe20000000044 */
[----:B------:R-:W-:Y:S01]  /*8b90*/  IMAD.U32 R68, R228, 0x10000, RZ ;  /* 0x00010000e4447824 */ /* 0x000fe200078e00ff */
[----:B------:R-:W-:Y:S02]  /*8ba0*/  SHF.R.U32.HI R83, RZ, 0x10, R83 ;  /* 0x00000010ff537819 */ /* 0x000fe40000011653 */
[----:B------:R-:W-:Y:S01]  /*8bb0*/  PRMT R227, R227, 0x5410, R58 ;  /* 0x00005410e3e37816 */ /* 0x000fe2000000003a */
[----:B------:R-:W-:Y:S01]  /*8bc0*/  IMAD.U32 R58, R182, 0x10000, RZ ;  /* 0x00010000b63a7824 */ /* 0x000fe200078e00ff */
[----:B------:R-:W-:-:S02]  /*8bd0*/  PRMT R179, R179, 0x5410, R84 ;  /* 0x00005410b3b37816 */ /* 0x000fc40000000054 */
        /* <DEDUP_REMOVED lines=10> */
[----:B------:R-:W-:Y:S01]  /*8c80*/  LOP3.LUT R54, R43, 0xffff0000, RZ, 0xc0, !PT ;  /* 0xffff00002b367812 */ /* 0x000fe200078ec0ff */
[----:B------:R-:W-:Y:S01]  /*8c90*/  FFMA.FTZ R43, R51, R58, -R70 ;  /* 0x0000003a332b7223 */ /* 0x000fe20000010846 */
[----:B------:R-:W-:Y:S01]  /*8ca0*/  LOP3.LUT R53, R37, 0xffff0000, RZ, 0xc0, !PT ;  /* 0xffff000025357812 */ /* 0x000fe200078ec0ff */
[----:B------:R-:W-:Y:S01]  /*8cb0*/  FMUL.FTZ R70, R52, R228 ;  /* 0x000000e434467220 */ /* 0x000fe20000410000 */
[----:B------:R-:W-:-:S02]  /*8cc0*/  IMAD.U32 R58, R194, 0x10000, RZ ;  /* 0x00010000c23a7824 */ /* 0x000fc400078e00ff */
[----:B------:R-:W-:Y:S01]  /*8cd0*/  FFMA.FTZ R51, R51, R68, R80 ;  /* 0x0000004433337223 */ /* 0x000fe20000010050 */
[-C--:B------:R-:W-:Y:S01]  /*8ce0*/  FMUL.FTZ R68, R52, R182.reuse ;  /* 0x000000b634447220 */ /* 0x080fe20000410000 */
[----:B------:R-:W-:Y:S01]  /*8cf0*/  PRMT R181, R181, 0x5410, R86 ;  /* 0x00005410b5b57816 */ /* 0x000fe20000000056 */
[C---:B------:R-:W-:Y:S01]  /*8d00*/  FFMA.FTZ R52, R53.reuse, R182, -R70 ;  /* 0x000000b635347223 */ /* 0x040fe20000010846 */
[----:B------:R-:W-:Y:S01]  /*8d10*/  FMUL.FTZ R70, R56, R58 ;  /* 0x0000003a38467220 */ /* 0x000fe20000410000 */
[----:B------:R-:W-:Y:S01]  /*8d20*/  LOP3.LUT R59, R194, 0xffff0000, RZ, 0xc0, !PT ;  /* 0xffff0000c23b7812 */ /* 0x000fe200078ec0ff */
[----:B------:R-:W-:Y:S01]  /*8d30*/  FFMA.FTZ R56, R53, R228, R68 ;  /* 0x000000e435387223 */ /* 0x000fe20000010044 */
[----:B------:R-:W-:Y:S01]  /*8d40*/  LOP3.LUT R179, R179, 0xffff0000, RZ, 0xc0, !PT ;  /* 0xffff0000b3b37812 */ /* 0x000fe200078ec0ff */
[----:B------:R-:W-:Y:S01]  /*8d50*/  FFMA.FTZ R69, R55, R58, R69 ;  /* 0x0000003a37457223 */ /* 0x000fe20000010045 */
[----:B------:R-:W-:Y:S02]  /*8d60*/  IMAD.U32 R68, R227, 0x10000, RZ ;  /* 0x00010000e3447824 */ /* 0x000fe400078e00ff */
[----:B------:R-:W-:Y:S01]  /*8d70*/  FFMA.FTZ R53, R55, R57, -R70 ;  /* 0x0000003937357223 */ /* 0x000fe20000010846 */
[----:B------:R-:W-:-:S02]  /*8d80*/  IMAD.U32 R58, R181, 0x10000, RZ ;  /* 0x00010000b53a7824 */ /* 0x000fc400078e00ff */
[C---:B------:R-:W-:Y:S01]  /*8d90*/  FMUL.FTZ R55, R54.reuse, R59 ;  /* 0x0000003b36377220 */ /* 0x040fe20000410000 */
[-C--:B------:R-:W-:Y:S01]  /*8da0*/  FMUL.FTZ R57, R54, R179.reuse ;  /* 0x000000b336397220 */ /* 0x080fe20000410000 */
[C---:B------:R-:W-:Y:S01]  /*8db0*/  FMUL.FTZ R54, R41.reuse, R68 ;  /* 0x0000004429367220 */ /* 0x040fe20000410000 */
[-C--:B------:R-:W-:Y:S01]  /*8dc0*/  FMUL.FTZ R41, R41, R58.reuse ;  /* 0x0000003a29297220 */ /* 0x080fe20000410000 */
[----:B------:R-:W-:Y:S01]  /*8dd0*/  LOP3.LUT R50, R39, 0xffff0000, RZ, 0xc0, !PT ;  /* 0xffff000027327812 */ /* 0x000fe200078ec0ff */
[----:B------:R-:W-:Y:S01]  /*8de0*/  IMAD.U32 R37, R38, 0x10000, RZ ;  /* 0x0001000026257824 */ /* 0x000fe200078e00ff */
[----:B------:R-:W-:Y:S01]  /*8df0*/  LOP3.LUT R40, R40, 0xffff0000, RZ, 0xc0, !PT ;  /* 0xffff000028287812 */ /* 0x000fe200078ec0ff */
[----:B------:R-:W-:Y:S01]  /*8e00*/  FFMA.FTZ R54, R49, R58, -R54 ;  /* 0x0000003a31367223 */ /* 0x000fe20000010836 */
[----:B------:R-:W-:Y:S01]  /*8e10*/  LOP3.LUT R227, R227, 0xffff0000, RZ, 0xc0, !PT ;  /* 0xffff0000e3e37812 */ /* 0x000fe200078ec0ff */
[----:B------:R-:W-:Y:S01]  /*8e20*/  FFMA.FTZ R49, R49, R68, R41 ;  /* 0x0000004431317223 */ /* 0x000fe20000010029 */
[----:B------:R-:W-:Y:S01]  /*8e30*/  LOP3.LUT R181, R181, 0xffff0000, RZ, 0xc0, !PT ;  /* 0xffff0000b5b57812 */ /* 0x000fe200078ec0ff */
[C---:B------:R-:W-:Y:S01]  /*8e40*/  IMAD.U32 R41, R183.reuse, 0x10000, RZ ;  /* 0x00010000b7297824 */ /* 0x040fe200078e00ff */
[----:B------:R-:W-:Y:S01]  /*8e50*/  LOP3.LUT R39, R38, 0xffff0000, RZ, 0xc0, !PT ;  /* 0xffff000026277812 */ /* 0x000fe200078ec0ff */
[C---:B------:R-:W-:Y:S01]  /*8e60*/  IMAD.U32 R38, R42.reuse, 0x10000, RZ ;  /* 0x000100002a267824 */ /* 0x040fe200078e00ff */
[----:B------:R-:W-:Y:S01]  /*8e70*/  LOP3.LUT R42, R42, 0xffff0000, RZ, 0xc0, !PT ;  /* 0xffff00002a2a7812 */ /* 0x000fe200078ec0ff */
[C---:B------:R-:W-:Y:S01]  /*8e80*/  FFMA.FTZ R70, R50.reuse, R179, -R55 ;  /* 0x000000b332467223 */ /* 0x040fe20000010837 */
[----:B------:R-:W-:Y:S01]  /*8e90*/  FFMA.FTZ R80, R50, R59, R57 ;  /* 0x0000003b32507223 */ /* 0x000fe20000010039 */
[----:B------:R-:W-:Y:S01]  /*8ea0*/  LOP3.LUT R183, R183, 0xffff0000, RZ, 0xc0, !PT ;  /* 0xffff0000b7b77812 */ /* 0x000fe200078ec0ff */
[C---:B------:R-:W-:Y:S01]  /*8eb0*/  FMUL.FTZ R55, R40.reuse, R227 ;  /* 0x000000e328377220 */ /* 0x040fe20000410000 */
[----:B------:R-:W-:Y:S01]  /*8ec0*/  FMUL.FTZ R57, R40, R181 ;  /* 0x000000b528397220 */ /* 0x000fe20000410000 */
[C---:B------:R-:W-:Y:S01]  /*8ed0*/  IMAD.U32 R40, R167.reuse, 0x10000, RZ ;  /* 0x00010000a7287824 */ /* 0x040fe200078e00ff */
[----:B------:R-:W-:Y:S01]  /*8ee0*/  LOP3.LUT R167, R167, 0xffff0000, RZ, 0xc0, !PT ;  /* 0xffff0000a7a77812 */ /* 0x000fe200078ec0ff */
[----:B------:R-:W-:Y:S01]  /*8ef0*/  FMUL.FTZ R50, R38, R41 ;  /* 0x0000002926327220 */ /* 0x000fe20000410000 */
[----:B------:R-:W-:Y:S01]  /*8f00*/  LOP3.LUT R36, R36, 0xffff0000, RZ, 0xc0, !PT ;  /* 0xffff000024247812 */ /* 0x000fe200078ec0ff */
[----:B------:R-:W-:Y:S01]  /*8f10*/  FMUL.FTZ R58, R42, R183 ;  /* 0x000000b72a3a7220 */ /* 0x000fe20000410000 */
[-C--:B------:R-:W-:Y:S01]  /*8f20*/  FMUL.FTZ R38, R38, R40.reuse ;  /* 0x0000002826267220 */ /* 0x080fe20000410000 */
[----:B------:R-:W-:Y:S01]  /*8f30*/  FMUL.FTZ R42, R42, R167 ;  /* 0x000000a72a2a7220 */ /* 0x000fe20000410000 */
[----:B------:R-:W-:Y:S01]  /*8f40*/  FFMA.FTZ R50, R37, R40, -R50 ;  /* 0x0000002825327223 */ /* 0x000fe20000010832 */
        /* <DEDUP_REMOVED lines=16> */
.L_x_2293:
[----:B------:R-:W-:Y:S05]  /*9050*/  BSYNC B2 ;  /* 0x0000000000027941 */ /* 0x000fea0003800000 */
.L_x_2292:
[----:B--2---:R2:W-:Y:S04]  /*9060*/  STG.E.128 desc[UR56][R44.64], R36 ;  /* 0x000000242c007986 */ /* 0x0045e8000c101d38 */
[----:B---3--:R2:W-:Y:S02]  /*9070*/  @!P0 STG.E.128 desc[UR56][R46.64], R40 ;  /* 0x000000282e008986 */ /* 0x0085e4000c101d38 */
.L_x_2291:
[----:B------:R-:W-:Y:S05]  /*9080*/  BSYNC B1 ;  /* 0x0000000000017941 */ /* 0x000fea0003800000 */
.L_x_2290:
        /* <DEDUP_REMOVED lines=14> */
[----:B------:R-:W-:-:S11]  /*9170*/  LOP3.LUT R36, R190, 0x38, R39, 0xf8, !PT ;  /* 0x00000038be247812 */ /* 0x000fd600078ef827 */
[--C-:B------:R-:W-:Y:S02]  /*9180*/  @!P0 SHF.R.S32.HI R41, RZ, 0x1f, R39.reuse ;  /* 0x0000001fff298819 */ /* 0x100fe40000011427 */
[----:B------:R-:W-:Y:S01]  /*9190*/  @!P0 IADD3 R38, P4, P5, R96, R128, R39 ;  /* 0x0000008060268210 */ /* 0x000fe20007d9e027 */
[----:B------:R-:W-:Y:S01]  /*91a0*/  IMAD.SHL.U32 R39, R37, 0x400, RZ ;  /* 0x0000040025277824 */ /* 0x000fe200078e00ff */
[----:B------:R-:W-:Y:S02]  /*91b0*/  LOP3.LUT R37, R36, R223, RZ, 0x3c, !PT ;  /* 0x000000df24257212 */ /* 0x000fe400078e3cff */
[----:B------:R-:W-:Y:S02]  /*91c0*/  @!P0 IADD3.X R41, R95, R48, R41, P4, P5 ;  /* 0x000000305f298210 */ /* 0x000fe400027ea429 */
[----:B------:R-:W-:Y:S02]  /*91d0*/  LOP3.LUT R36, R39, 0x7fffe000, RZ, 0xc0, !PT ;  /* 0x7fffe00027247812 */ /* 0x000fe400078ec0ff */
[----:B---3--:R-:W-:-:S02]  /*91e0*/  LEA R44, P4, R40, R116, 0x1 ;  /* 0x00000074282c7211 */ /* 0x008fc400078808ff */
[----:B------:R-:W-:Y:S01]  /*91f0*/  IADD3 R36, R37, R36, R198 ;  /* 0x0000002425247210 */ /* 0x000fe20007ffe0c6 */
[C---:B------:R-:W-:Y:S01]  /*9200*/  IMAD R37, R19.reuse, 0x6000, R133 ;  /* 0x0000600013257824 */ /* 0x040fe200078e0285 */
[-C--:B------:R-:W-:Y:S02]  /*9210*/  LEA.HI.X R45, R40, R117.reuse, R42, 0x1, P4 ;  /* 0x00000075282d7211 */ /* 0x080fe400020f0c2a */
[C---:B------:R-:W-:Y:S01]  /*9220*/  @!P0 LEA R46, P4, R38.reuse, R116, 0x1 ;  /* 0x00000074262e8211 */ /* 0x040fe200078808ff */
[----:B------:R-:W-:Y:S02]  /*9230*/  IMAD R39, R19, 0x6000, R36 ;  /* 0x0000600013277824 */ /* 0x000fe400078e0224 */
[--C-:B------:R-:W-:Y:S01]  /*9240*/  IMAD R37, R37, 0x2, R18.reuse ;  /* 0x0000000225257824 */ /* 0x100fe200078e0212 */
[----:B------:R-:W-:Y:S01]  /*9250*/  @!P0 LEA.HI.X R47, R38, R117, R41, 0x1, P4 ;  /* 0x00000075262f8211 */ /* 0x000fe200020f0c29 */
[----:B------:R-:W-:Y:S01]  /*9260*/  IMAD R40, R39, 0x2, R18 ;  /* 0x0000000227287824 */ /* 0x000fe200078e0212 */
[----:B------:R-:W-:-:S03]  /*9270*/  ISETP.GE.AND P4, PT, R186, R120, PT ;  /* 0x00000078ba00720c */ /* 0x000fc60003f86270 */
[----:B------:R-:W2:Y:S04]  /*9280*/  LDS.128 R36, [R37+0x1c400] ;  /* 0x01c4000025247984 */ /* 0x000ea80000000c00 */
[----:B------:R-:W3:Y:S06]  /*9290*/  LDS.128 R40, [R40+0x1c400] ;  /* 0x01c4000028287984 */ /* 0x000eec0000000c00 */
        /* <DEDUP_REMOVED lines=45> */
[----:B------:R-:W-:Y:S02]  /*9570*/  IMAD.U32 R54, R165, 0x10000, RZ ;  /* 0x00010000a5367824 */ /* 0x000fe400078e00ff */
        /* <DEDUP_REMOVED lines=45> */
.L_x_2297:
[----:B------:R-:W-:Y:S05]  /*9850*/  BSYNC B2 ;  /* 0x0000000000027941 */ /* 0x000fea0003800000 */
.L_x_2296:
[----:B--2---:R2:W-:Y:S04]  /*9860*/  STG.E.128 desc[UR56][R44.64], R36 ;  /* 0x000000242c007986 */ /* 0x0045e8000c101d38 */
[----:B---3--:R2:W-:Y:S02]  /*9870*/  @!P0 STG.E.128 desc[UR56][R46.64], R40 ;  /* 0x000000282e008986 */ /* 0x0085e4000c101d38 */
.L_x_2295:
[----:B------:R-:W-:Y:S05]  /*9880*/  BSYNC B1 ;  /* 0x0000000000017941 */ /* 0x000fea0003800000 */
.L_x_2294:
        /* <DEDUP_REMOVED lines=12> */
[C---:B------:R-:W-:Y:S02]  /*9950*/  LEA R44, P0, R45.reuse, R116, 0x1 ;  /* 0x000000742d2c7211 */ /* 0x040fe400078008ff */
[----:B------:R-:W-:Y:S01]  /*9960*/  SHF.R.S32.HI R37, RZ, 0x1f, R36 ;  /* 0x0000001fff257819 */ /* 0x000fe20000011424 */
[----:B------:R-:W-:Y:S01]  /*9970*/  IMAD.SHL.U32 R47, R36, 0x8, RZ ;  /* 0x00000008242f7824 */ /* 0x000fe200078e00ff */
[----:B------:R-:W-:Y:S02]  /*9980*/  LEA.HI.X R45, R45, R117, R46, 0x1, P0 ;  /* 0x000000752d2d7211 */ /* 0x000fe400000f0c2e */
[----:B------:R-:W-:Y:S02]  /*9990*/  LEA.HI R37, R37, R36, RZ, 0x3 ;  /* 0x0000002425257211 */ /* 0x000fe400078f18ff */
[----:B------:R-:W-:-:S03]  /*99a0*/  LOP3.LUT R36, R190, 0x38, R47, 0xf8, !PT ;  /* 0x00000038be247812 */ /* 0x000fc600078ef82f */
[----:B------:R-:W-:Y:S01]  /*99b0*/  IMAD.SHL.U32 R38, R37, 0x400, RZ ;  /* 0x0000040025267824 */ /* 0x000fe200078e00ff */
[----:B------:R-:W-:-:S04]  /*99c0*/  LOP3.LUT R37, R36, R223, RZ, 0x3c, !PT ;  /* 0x000000df24257212 */ /* 0x000fc800078e3cff */
[----:B------:R-:W-:-:S04]  /*99d0*/  LOP3.LUT R36, R38, 0x7fffe000, RZ, 0xc0, !PT ;  /* 0x7fffe00026247812 */ /* 0x000fc800078ec0ff */
[----:B------:R-:W-:Y:S01]  /*99e0*/  IADD3 R36, R37, R36, R198 ;  /* 0x0000002425247210 */ /* 0x000fe20007ffe0c6 */
[----:B------:R-:W-:-:S04]  /*99f0*/  IMAD R37, R19, 0x6000, R132 ;  /* 0x0000600013257824 */ /* 0x000fc800078e0284 */
        /* <DEDUP_REMOVED lines=20> */
[----:B------:R-:W-:Y:S01]  /*9b40*/  PRMT R156, R156, 0x5410, R57 ;  /* 0x000054109c9c7816 */ /* 0x000fe20000000039 */
[----:B------:R-:W-:Y:S01]  /*9b50*/  IMAD.U32 R57, R153, 0x10000, RZ ;  /* 0x0001000099397824 */ /* 0x000fe200078e00ff */
[----:B------:R-:W-:Y:S02]  /*9b60*/  SHF.R.U32.HI R74, RZ, 0x10, R75 ;  /* 0x00000010ff4a7819 */ /* 0x000fe4000001164b */
[----:B------:R-:W-:Y:S01]  /*9b70*/  SHF.R.U32.HI R62, RZ, 0x10, R63 ;  /* 0x00000010ff3e7819 */ /* 0x000fe2000001163f */
[----:B------:R-:W-:Y:S01]  /*9b80*/  FMUL.FTZ R63, R52, R57 ;  /* 0x00000039343f7220 */ /* 0x000fe20000410000 */
[----:B------:R-:W-:Y:S01]  /*9b90*/  PRMT R154, R154, 0x5410, R61 ;  /* 0x000054109a9a7816 */ /* 0x000fe2000000003d */
[-C--:B------:R-:W-:Y:S01]  /*9ba0*/  FMUL.FTZ R61, R52, R59.reuse ;  /* 0x0000003b343d7220 */ /* 0x080fe20000410000 */
[----:B------:R-:W-:Y:S01]  /*9bb0*/  LOP3.LUT R53, R41, 0xffff0000, RZ, 0xc0, !PT ;  /* 0xffff000029357812 */ /* 0x000fe200078ec0ff */
[C---:B------:R-:W-:Y:S01]  /*9bc0*/  FFMA.FTZ R63, R46.reuse, R59, R63 ;  /* 0x0000003b2e3f7223 */ /* 0x040fe2000001003f */
[----:B------:R-:W-:Y:S01]  /*9bd0*/  PRMT R155, R155, 0x5410, R74 ;  /* 0x000054109b9b7816 */ /* 0x000fe2000000004a */
[----:B------:R-:W-:Y:S01]  /*9be0*/  FFMA.FTZ R58, R46, R57, -R61 ;  /* 0x000000392e3a7223 */ /* 0x000fe2000001083d */
[----:B------:R-:W-:-:S02]  /*9bf0*/  LOP3.LUT R56, R157, 0xffff0000, RZ, 0xc0, !PT ;  /* 0xffff00009d387812 */ /* 0x000fc400078ec0ff */
        /* <DEDUP_REMOVED lines=8> */
[C---:B------:R-:W-:Y:S01]  /*9c80*/  FMUL.FTZ R59, R54.reuse, R61 ;  /* 0x0000003d363b7220 */ /* 0x040fe20000410000 */
[----:B------:R-:W-:Y:S01]  /*9c90*/  FFMA.FTZ R53, R49, R52, -R60 ;  /* 0x0000003431357223 */ /* 0x000fe2000001083c */
[----:B------:R-:W-:Y:S01]  /*9ca0*/  IMAD.U32 R40, R39, 0x10000, RZ ;  /* 0x0001000027287824 */ /* 0x000fe200078e00ff */
[----:B------:R-:W-:Y:S01]  /*9cb0*/  LOP3.LUT R55, R43, 0xffff0000, RZ, 0xc0, !PT ;  /* 0xffff00002b377812 */ /* 0x000fe200078ec0ff */
[----:B------:R-:W-:Y:S01]  /*9cc0*/  FMUL.FTZ R54, R54, R57 ;  /* 0x0000003936367220 */ /* 0x000fe20000410000 */
[----:B------:R-:W-:Y:S01]  /*9cd0*/  LOP3.LUT R52, R155, 0xffff0000, RZ, 0xc0, !PT ;  /* 0xffff00009b347812 */ /* 0x000fe200078ec0ff */
[----:B------:R-:W-:Y:S01]  /*9ce0*/  FFMA.FTZ R56, R49, R56, R46 ;  /* 0x0000003831387223 */ /* 0x000fe2000001002e */
[----:B------:R-:W-:Y:S01]  /*9cf0*/  PRMT R152, R152, 0x5410, R65 ;  /* 0x0000541098987816 */ /* 0x000fe20000000041 */
[C---:B------:R-:W-:Y:S01]  /*9d00*/  FFMA.FTZ R61, R40.reuse, R61, R54 ;  /* 0x0000003d283d7223 */ /* 0x040fe20000010036 */
[----:B------:R-:W-:Y:S01]  /*9d10*/  LOP3.LUT R46, R151, 0xffff0000, RZ, 0xc0, !PT ;  /* 0xffff0000972e7812 */ /* 0x000fe200078ec0ff */
[----:B------:R-:W-:Y:S01]  /*9d20*/  FFMA.FTZ R59, R40, R57, -R59 ;  /* 0x00000039283b7223 */ /* 0x000fe2000001083b */
[----:B------:R-:W-:Y:S01]  /*9d30*/  LOP3.LUT R41, R39, 0xffff0000, RZ, 0xc0, !PT ;  /* 0xffff000027297812 */ /* 0x000fe200078ec0ff */
[----:B------:R-:W-:Y:S01]  /*9d40*/  FMUL.FTZ R54, R55, R52 ;  /* 0x0000003437367220 */ /* 0x000fe20000410000 */
[----:B------:R-:W-:-:S02]  /*9d50*/  IMAD.U32 R49, R156, 0x10000, RZ ;  /* 0x000100009c317824 */ /* 0x000fc400078e00ff */
[-C--:B------:R-:W-:Y:S01]  /*9d60*/  FMUL.FTZ R62, R55, R46.reuse ;  /* 0x0000002e373e7220 */ /* 0x080fe20000410000 */
[----:B------:R-:W-:Y:S01]  /*9d70*/  IMAD.U32 R40, R152, 0x10000, RZ ;  /* 0x0001000098287824 */ /* 0x000fe200078e00ff */
[----:B------:R-:W-:Y:S01]  /*9d80*/  LOP3.LUT R156, R156, 0xffff0000, RZ, 0xc0, !PT ;  /* 0xffff00009c9c7812 */ /* 0x000fe200078ec0ff */
[C---:B------:R-:W-:Y:S02]  /*9d90*/  IMAD.U32 R37, R36.reuse, 0x10000, RZ ;  /* 0x0001000024257824 */ /* 0x040fe400078e00ff */
[C---:B------:R-:W-:Y:S01]  /*9da0*/  FFMA.FTZ R60, R41.reuse, R46, -R54 ;  /* 0x0000002e293c7223 */ /* 0x040fe20000010836 */
[----:B------:R-:W-:Y:S01]  /*9db0*/  LOP3.LUT R36, R36, 0xffff0000, RZ, 0xc0, !PT ;  /* 0xffff000024247812 */ /* 0x000fe200078ec0ff */
[----:B------:R-:W-:Y:S01]  /*9dc0*/  FMUL.FTZ R54, R50, R40 ;  /* 0x0000002832367220 */ /* 0x000fe20000410000 */
[----:B------:R-:W-:Y:S01]  /*9dd0*/  LOP3.LUT R152, R152, 0xffff0000, RZ, 0xc0, !PT ;  /* 0xffff000098987812 */ /* 0x000fe200078ec0ff */
[----:B------:R-:W-:Y:S01]  /*9de0*/  FFMA.FTZ R62, R41, R52, R62 ;  /* 0x00000034293e7223 */ /* 0x000fe2000001003e */
[----:B------:R-:W-:Y:S01]  /*9df0*/  FMUL.FTZ R41, R51, R156 ;  /* 0x0000009c33297220 */ /* 0x000fe20000410000 */
[-C--:B------:R-:W-:Y:S01]  /*9e00*/  FMUL.FTZ R46, R50, R49.reuse ;  /* 0x00000031322e7220 */ /* 0x080fe20000410000 */
[----:B------:R-:W-:Y:S01]  /*9e10*/  FFMA.FTZ R54, R37, R49, R54 ;  /* 0x0000003125367223 */ /* 0x000fe20000010036 */
[----:B------:R-:W-:-:S02]  /*9e20*/  IMAD.U32 R43, R42, 0x10000, RZ ;  /* 0x000100002a2b7824 */ /* 0x000fc400078e00ff */
[----:B------:R-:W-:Y:S01]  /*9e30*/  FFMA.FTZ R49, R36, R152, -R41 ;  /* 0x0000009824317223 */ /* 0x000fe20000010829 */
[----:B------:R-:W-:Y:S01]  /*9e40*/  LOP3.LUT R42, R42, 0xffff0000, RZ, 0xc0, !PT ;  /* 0xffff00002a2a7812 */ /* 0x000fe200078ec0ff */
[----:B------:R-:W-:Y:S01]  /*9e50*/  FFMA.FTZ R50, R37, R40, -R46 ;  /* 0x0000002825327223 */ /* 0x000fe2000001082e */
[----:B------:R-:W-:Y:S01]  /*9e60*/  FMUL.FTZ R51, R51, R152 ;  /* 0x0000009833337220 */ /* 0x000fe20000410000 */
[C---:B------:R-:W-:Y:S01]  /*9e70*/  LOP3.LUT R41, R154.reuse, 0xffff0000, RZ, 0xc0, !PT ;  /* 0xffff00009a297812 */ /* 0x040fe200078ec0ff */
[----:B------:R-:W-:Y:S01]  /*9e80*/  IMAD.U32 R46, R154, 0x10000, RZ ;  /* 0x000100009a2e7824 */ /* 0x000fe200078e00ff */
[C---:B------:R-:W-:Y:S01]  /*9e90*/  LOP3.LUT R37, R150.reuse, 0xffff0000, RZ, 0xc0, !PT ;  /* 0xffff000096257812 */ /* 0x040fe200078ec0ff */
[----:B------:R-:W-:Y:S02]  /*9ea0*/  IMAD.U32 R40, R150, 0x10000, RZ ;  /* 0x0001000096287824 */ /* 0x000fe400078e00ff */
        /* <DEDUP_REMOVED lines=21> */
.L_x_2299:
[----:B------:R-:W-:Y:S05]  /*a000*/  BSYNC B1 ;  /* 0x0000000000017941 */ /* 0x000fea0003800000 */
.L_x_2298:
        /* <DEDUP_REMOVED lines=10> */
.L_x_2215:
[----:B------:R-:W2:Y:S02]  /*a0b0*/  LDL R36, [R1+0x14] ;  /* 0x0000140001247983 */ /* 0x000ea40000100800 */
[----:B--2---:R-:W-:-:S13]  /*a0c0*/  R2UR UR4, R36 ;  /* 0x00000000240472ca */ /* 0x004fda00000e0000 */
[----:B------:R-:W-:-:S06]  /*a0d0*/  UISETP.NE.AND UP0, UPT, UR4, 0x3, UPT ;  /* 0x000000030400788c */ /* 0x000fcc000bf05270 */
[----:B------:R-:W-:-:S13]  /*a0e0*/  PLOP3.LUT P1, PT, PT, PT, UP0, 0x80, 0x0 ;  /* 0x000000000000781c */ /* 0x000fda0003f2f008 */
[----:B------:R-:W-:Y:S05]  /*a0f0*/  @!P1 BRA `(.L_x_2300) ;  /* 0x0000000000049947 */ /* 0x000fea0003800000 */
[----:B------:R-:W-:Y:S01]  /*a100*/  BPT.TRAP 0x1 ;  /* 0x000000040000795c */ /* 0x000fe20000300000 */
.L_x_2300:
        /* <DEDUP_REMOVED lines=8> */
.L_x_2553:
[----:B------:R-:W-:Y:S05]  /*a190*/  BSYNC B1 ;  /* 0x0000000000017941 */ /* 0x000fea0003800000 */
.L_x_2301:
[----:B------:R-:W-:Y:S04]  /*a1a0*/  BSSY B1, `(.L_x_2303) ;  /* 0x0000014000017945 */ /* 0x000fe80003800000 */
[----:B------:R-:W-:Y:S05]  /*a1b0*/  @P0 BRA `(.L_x_2304) ;  /* 0x0000000000480947 */ /* 0x000fea0003800000 */
[----:B------:R-:W-:Y:S02]  /*a1c0*/  ISETP.NE.AND P4, PT, R14, RZ, PT ;  /* 0x000000ff0e00720c */ /* 0x000fe40003f85270 */
        /* <DEDUP_REMOVED lines=17> */
.L_x_2304:
[----:B------:R-:W-:Y:S05]  /*a2e0*/  BSYNC B1 ;  /* 0x0000000000017941 */ /* 0x000fea0003800000 */
.L_x_2303:
[----:B------:R-:W-:-:S13]  /*a2f0*/  ISETP.GE.AND P0, PT, R209, R4, PT ;  /* 0x00000004d100720c */ /* 0x000fda0003f06270 */
[----:B------:R-:W-:Y:S05]  /*a300*/  @P0 BRA `(.L_x_2248) ;  /* 0x0000000000480947 */ /* 0x000fea0003800000 */
[----:B------:R-:W-:Y:S02]  /*a310*/  ISETP.NE.AND P4, PT, R14, RZ, PT ;  /* 0x000000ff0e00720c */ /* 0x000fe40003f85270 */
        /* <DEDUP_REMOVED lines=17> */
.L_x_2248:
[----:B------:R-:W-:Y:S05]  /*a430*/  BSYNC B0 ;  /* 0x0000000000007941 */ /* 0x000fea0003800000 */
.L_x_2214:
[----:B0-234-:R-:W0:Y:S01]  /*a440*/  S2R R36, SR_TID.X ;  /* 0x0000000000247919 */ /* 0x01de220000002100 */
        /* <DEDUP_REMOVED lines=8> */
[----:B0-----:R-:W-:Y:S01]  /*a4d0*/  LOP3.LUT R36, R36, 0x7f, RZ, 0xc0, !PT ;  /* 0x0000007f24247812 */ /* 0x001fe200078ec0ff */
[----:B--2---:R0:W-:Y:S03]  /*a4e0*/  BAR.SYNC.DEFER_BLOCKING R149, 0x80 ;  /* 0x000200950000751d */ /* 0x0041e60000010000 */
[----:B------:R-:W-:-:S13]  /*a4f0*/  ISETP.NE.AND P0, PT, R36, RZ, PT ;  /* 0x000000ff2400720c */ /* 0x000fda0003f05270 */
[----:B------:R-:W-:-:S05]  /*a500*/  @!P0 VIADD R36, R3, 0x348a0 ;  /* 0x000348a003248836 */ /* 0x000fca0000000000 */
[----:B------:R-:W-:-:S04]  /*a510*/  @!P0 PRMT R36, RZ, 0x654, R36 ;  /* 0x00000654ff248816 */ /* 0x000fc80000000024 */
[----:B------:R0:W-:Y:S01]  /*a520*/  @!P0 SYNCS.ARRIVE.TRANS64.RED.A1T0 RZ, [R36+URZ], RZ ;  /* 0x000000ff24ff89a7 */ /* 0x0001e2000810043f */
[----:B------:R-:W-:Y:S05]  /*a530*/  @!P1 BRA `(.L_x_2306) ;  /* 0x0000000000049947 */ /* 0x000fea0003800000 */
[----:B------:R-:W-:Y:S01]  /*a540*/  BPT.TRAP 0x1 ;  /* 0x000000040000795c */ /* 0x000fe20000300000 */
.L_x_2306:
[----:B------:R-:W-:Y:S05]  /*a550*/  BSYNC B0 ;  /* 0x0000000000007941 */ /* 0x000fea0003800000 */
.L_x_2305:
[----:B------:R-:W2:Y:S01]  /*a560*/  SYNCS.PHASECHK.TRANS64.TRYWAIT P4, [R3+URZ+0x348b0], R0 ;  /* 0x0348b000030075a7 */ /* 0x000ea2000808017f */
[----:B0-----:R-:W-:Y:S01]  /*a570*/  IMAD R36, R19, 0x4000, R29 ;  /* 0x0000400013247824 */ /* 0x001fe200078e021d */
[----:B------:R-:W-:Y:S01]  /*a580*/  ULDC.64 UR60, c[0x0][0x318] ;  /* 0x0000c600003c7ab9 */ /* 0x000fe20000000a00 */
[----:B------:R-:W-:Y:S01]  /*a590*/  ULDC.64 UR58, c[0x0][0x308] ;  /* 0x0000c200003a7ab9 */ /* 0x000fe20000000a00 */
[----:B------:R-:W-:Y:S01]  /*a5a0*/  BSSY B0, `(.L_x_2307) ;  /* 0x0000004000007945 */ /* 0x000fe20003800000 */
[----:B------:R-:W-:Y:S01]  /*a5b0*/  ISETP.GE.AND P1, PT, R184, R4, PT ;  /* 0x00000004b800720c */ /* 0x000fe20003f26270 */
[----:B------:R-:W-:Y:S02]  /*a5c0*/  IMAD.IADD R37, R121, 0x1, R36 ;  /* 0x0000000179257824 */ /* 0x000fe400078e0224 */
[----:B--2---:R-:W-:Y:S10]  /*a5d0*/  @!P4 BRA `(.L_x_2308) ;  /* 0x000001a400c0c947 */ /* 0x004ff40003800000 */
.L_x_2554:
[----:B------:R-:W-:Y:S05]  /*a5e0*/  BSYNC B0 ;  /* 0x0000000000007941 */ /* 0x000fea0003800000 */
.L_x_2307:
[----:B------:R-:W-:Y:S01]  /*a5f0*/  BSSY B0, `(.L_x_2309) ;  /* 0x000001a000007945 */ /* 0x000fe20003800000 */
[----:B01----:R-:W-:Y:S02]  /*a600*/  IMAD R0, R36, 0x2, R112 ;  /* 0x0000000224007824 */ /* 0x003fe400078e0270 */
[----:B------:R-:W-:-:S04]  /*a610*/  IMAD.WIDE R44, R2, 0x80, R114 ;  /* 0x00000080022c7825 */ /* 0x000fc800078e0272 */
[----:B------:R-:W-:Y:S01]  /*a620*/  IMAD R48, R37, 0x2, R112 ;  /* 0x0000000225307824 */ /* 0x000fe200078e0270 */
[----:B------:R-:W-:Y:S06]  /*a630*/  @P1 BRA `(.L_x_2310) ;  /* 0x0000000000541947 */ /* 0x000fec0003800000 */
[----:B------:R-:W-:Y:S01]  /*a640*/  IMAD R39, R45, UR60, RZ ;  /* 0x0000003c2d277c24 */ /* 0x000fe2000f8e02ff */
[----:B------:R-:W-:Y:S01]  /*a650*/  ULDC UR4, c[0x0][0x310] ;  /* 0x0000c40000047ab9 */ /* 0x000fe20000000800 */
[----:B------:R-:W-:Y:S01]  /*a660*/  IMAD.MOV.U32 R36, RZ, RZ, R98 ;  /* 0x000000ffff247224 */ /* 0x000fe200078e0062 */
        /* <DEDUP_REMOVED lines=18> */
.L_x_2310:
[----:B------:R-:W-:Y:S05]  /*a790*/  BSYNC B0 ;  /* 0x0000000000007941 */ /* 0x000fea0003800000 */
.L_x_2309:
        /* <DEDUP_REMOVED lines=25> */
.L_x_2312:
[----:B------:R-:W-:Y:S05]  /*a930*/  BSYNC B0 ;  /* 0x0000000000007941 */ /* 0x000fea0003800000 */
.L_x_2311:
[----:B------:R-:W3:Y:S01]  /*a940*/  LDL R0, [R1+0x10] ;  /* 0x0000100001007983 */ /* 0x000ee20000100800 */
[----:B------:R-:W-:Y:S02]  /*a950*/  VIADD R19, R19, 0x1 ;  /* 0x0000000113137836 */ /* 0x000fe40000000000 */
[----:B------:R-:W-:Y:S01]  /*a960*/  @!P0 VIADD R3, R3, 0x348c0 ;  /* 0x000348c003038836 */ /* 0x000fe20000000000 */
[----:B------:R-:W-:Y:S01]  /*a970*/  @!PT LDS RZ, [RZ] ;  /* 0x00000000fffff984 */ /* 0x000fe20000000800 */
[----:B------:R-:W-:Y:S01]  /*a980*/  @!PT LDS RZ, [RZ] ;  /* 0x00000000fffff984 */ /* 0x000fe20000000800 */
[----:B------:R-:W-:Y:S01]  /*a990*/  @!PT LDS RZ, [RZ] ;  /* 0x00000000fffff984 */ /* 0x000fe20000000800 */
[----:B------:R-:W-:Y:S01]  /*a9a0*/  @!PT LDS RZ, [RZ] ;  /* 0x00000000fffff984 */ /* 0x000fe20000000800 */
[----:B------:R1:W-:Y:S06]  /*a9b0*/  MEMBAR.ALL.CTA ;  /* 0x0000000000007992 */ /* 0x0003ec0000008000 */
[----:B-1----:R-:W1:Y:S02]  /*a9c0*/  FENCE.VIEW.ASYNC.S ;  /* 0x00000000000073c6 */ /* 0x002e640000000000 */
[----:B-1----:R1:W-:Y:S01]  /*a9d0*/  BAR.SYNC.DEFER_BLOCKING R149, 0x80 ;  /* 0x000200950000751d */ /* 0x0023e20000010000 */
[----:B------:R-:W-:-:S02]  /*a9e0*/  ISETP.NE.AND P1, PT, R19, 0x2, PT ;  /* 0x000000021300780c */ /* 0x000fc40003f25270 */
[----:B------:R-:W-:Y:S02]  /*a9f0*/  @!P0 PRMT R3, RZ, 0x654, R3 ;  /* 0x00000654ff038816 */ /* 0x000fe40000000003 */
[----:B------:R-:W-:Y:S02]  /*aa00*/  SEL R19, R19, RZ, P1 ;  /* 0x000000ff13137207 */ /* 0x000fe40000800000 */
[----:B------:R1:W-:Y:S01]  /*aa10*/  @!P0 SYNCS.ARRIVE.TRANS64.RED.A1T0 RZ, [R3+URZ], RZ ;  /* 0x000000ff03ff89a7 */ /* 0x0003e2000810043f */
[----:B------:R-:W-:Y:S02]  /*aa20*/  PLOP3.LUT P0, PT, PT, PT, PT, 0x8, 0x0 ;  /* 0x000000000000781c */ /* 0x000fe40003f0e170 */
[----:B---3--:R-:W-:Y:S02]  /*aa30*/  LOP3.LUT P4, RZ, R0, 0x2, RZ, 0xc0, !PT ;  /* 0x0000000200ff7812 */ /* 0x008fe4000788c0ff */
[----:B------:R-:W-:-:S04]  /*aa40*/  SEL R0, RZ, 0x1, P1 ;  /* 0x00000001ff007807 */ /* 0x000fc80000800000 */
[----:B------:R-:W-:-:S07]  /*aa50*/  LOP3.LUT R189, R189, R0, RZ, 0x3c, !PT ;  /* 0x00000000bdbd7212 */ /* 0x000fce00078e3cff */
[----:B-1----:R-:W-:Y:S05]  /*aa60*/  @P4 BRA `(.L_x_2313) ;  /* 0xffffff7c00244947 */ /* 0x002fea000383ffff */
.L_x_2209:
[----:B------:R-:W-:Y:S01]  /*aa70*/  BSSY B0, `(.L_x_2314) ;  /* 0x000002c000007945 */ /* 0x000fe20003800000 */
[----:B------:R-:W-:Y:S01]  /*aa80*/  ISETP.GE.AND P2, PT, R148, 0x1, PT ;  /* 0x000000019400780c */ /* 0x000fe20003f46270 */
[----:B------:R-:W-:Y:S01]  /*aa90*/  IMAD.MOV.U32 R0, RZ, RZ, RZ ;  /* 0x000000ffff007224 */ /* 0x000fe200078e00ff */
[----:B------:R-:W-:Y:S02]  /*aaa0*/  PLOP3.LUT P1, PT, PT, PT, PT, 0x80, 0x0 ;  /* 0x000000000000781c */ /* 0x000fe40003f2f070 */
[----:B------:R-:W-:Y:S02]  /*aab0*/  CS2R R2, SRZ ;  /* 0x0000000000027805 */ /* 0x000fe4000001ff00 */
[----:B------:R-:W-:Y:S02]  /*aac0*/  CS2R R86, SRZ ;  /* 0x0000000000567805 */ /* 0x000fe4000001ff00 */
[----:B------:R-:W-:Y:S02]  /*aad0*/  CS2R R84, SRZ ;  /* 0x0000000000547805 */ /* 0x000fe4000001ff00 */
[----:B------:R-:W-:-:S02]  /*aae0*/  CS2R R82, SRZ ;  /* 0x0000000000527805 */ /* 0x000fc4000001ff00 */
[----:B------:R-:W-:Y:S01]  /*aaf0*/  CS2R R80, SRZ ;  /* 0x0000000000507805 */ /* 0x000fe2000001ff00 */
[----:B------:R-:W-:Y:S01]  /*ab00*/  IMAD.MOV.U32 R35, RZ, RZ, RZ ;  /* 0x000000ffff237224 */ /* 0x000fe200078e00ff */
        /* <DEDUP_REMOVED lines=18> */
[----:B0-----:R-:W-:Y:S02]  /*ac30*/  CS2R R46, SRZ ;  /* 0x00000000002e7805 */ /* 0x001fe4000001ff00 */
[----:B--2---:R-:W-:Y:S02]  /*ac40*/  CS2R R44, SRZ ;  /* 0x00000000002c7805 */ /* 0x004fe4000001ff00 */
[----:B------:R-:W-:-:S02]  /*ac50*/  CS2R R42, SRZ ;  /* 0x00000000002a7805 */ /* 0x000fc4000001ff00 */
[----:B------:R-:W-:Y:S02]  /*ac60*/  CS2R R40, SRZ ;  /* 0x0000000000287805 */ /* 0x000fe4000001ff00 */
[----:B------:R-:W-:Y:S02]  /*ac70*/  CS2R R38, SRZ ;  /* 0x0000000000267805 */ /* 0x000fe4000001ff00 */
[----:B------:R-:W-:Y:S01]  /*ac80*/  CS2R R36, SRZ ;  /* 0x0000000000247805 */ /* 0x000fe2000001ff00 */
[----:B------:R-:W-:Y:S01]  /*ac90*/  IMAD.MOV.U32 R91, RZ, RZ, RZ ;  /* 0x000000ffff5b7224 */ /* 0x000fe200078e00ff */
[----:B------:R-:W-:Y:S01]  /*aca0*/  CS2R R88, SRZ ;  /* 0x0000000000587805 */ /* 0x000fe2000001ff00 */
[----:B------:R-:W-:Y:S02]  /*acb0*/  IMAD.MOV.U32 R26, RZ, RZ, RZ ;  /* 0x000000ffff1a7224 */ /* 0x000fe400078e00ff */
[----:B------:R-:W-:Y:S02]  /*acc0*/  IMAD.MOV.U32 R93, RZ, RZ, RZ ;  /* 0x000000ffff5d7224 */ /* 0x000fe400078e00ff */
[----:B------:R-:W-:-:S02]  /*acd0*/  IMAD.MOV.U32 R10, RZ, RZ, RZ ;  /* 0x000000ffff0a7224 */ /* 0x000fc400078e00ff */
[----:B------:R-:W-:Y:S02]  /*ace0*/  IMAD.MOV.U32 R28, RZ, RZ, RZ ;  /* 0x000000ffff1c7224 */ /* 0x000fe400078e00ff */
[----:B------:R-:W-:Y:S01]  /*acf0*/  IMAD.MOV.U32 R95, RZ, RZ, RZ ;  /* 0x000000ffff5f7224 */ /* 0x000fe200078e00ff */
[----:B------:R-:W-:Y:S06]  /*ad00*/  @P0 BRA `(.L_x_2315) ;  /* 0x0000000000080947 */ /* 0x000fec0003800000 */
[----:B------:R-:W0:Y:S02]  /*ad10*/  FENCE.VIEW.ASYNC.G ;  /* 0x00000000000073c6 */ /* 0x000e240000000100 */
[----:B0-----:R-:W-:Y:S06]  /*ad20*/  BAR.ARV 0xc, 0x120 ;  /* 0x0304800000007b1d */ /* 0x001fec0000002000 */
.L_x_2315:
[----:B------:R-:W-:Y:S05]  /*ad30*/  BSYNC B0 ;  /* 0x0000000000007941 */ /* 0x000fea0003800000 */
.L_x_2314:
        /* <DEDUP_REMOVED lines=9> */
[----:B------:R-:W-:Y:S01]  /*add0*/  IMAD.U32 R0, RZ, RZ, UR4 ;  /* 0x00000004ff007e24 */ /* 0x000fe2000f8e00ff */
[----:B------:R-:W-:-:S04]  /*ade0*/  LEA R3, R3, UR4, 0xd ;  /* 0x0000000403037c11 */ /* 0x000fc8000f8e68ff */
[----:B------:R-:W-:Y:S02]  /*adf0*/  LOP3.LUT P0, RZ, R0, 0x3ff, RZ, 0xc0, !PT ;  /* 0x000003ff00ff7812 */ /* 0x000fe4000780c0ff */
[----:B------:R-:W-:Y:S02]  /*ae00*/  SHF.R.U32.HI R2, RZ, 0x4, R3 ;  /* 0x00000004ff027819 */ /* 0x000fe40000011603 */
[----:B------:R-:W-:Y:S02]  /*ae10*/  P2R R24, PR, RZ, 0x1 ;  /* 0x00000001ff187803 */ /* 0x000fe40000000000 */
[----:B------:R-:W-:-:S07]  /*ae20*/  LOP3.LUT R2, R2, 0x3fff, RZ, 0xc0, !PT ;  /* 0x00003fff02027812 */ /* 0x000fce00078ec0ff */
        /* <DEDUP_REMOVED lines=17> */
.L_x_2317:
        /* <DEDUP_REMOVED lines=12> */
.L_x_2321:
[----:B-1----:R1:W2:Y:S02]  /*b000*/  SYNCS.PHASECHK.TRANS64.TRYWAIT P0, [R18+URZ+0x34800], R3 ;  /* 0x03480003120075a7 */ /* 0x0022a4000800017f */
[----:B--2---:R-:W-:Y:S05]  /*b010*/  @!P0 NANOSLEEP.SYNCS 0x989680 ;  /* 0x009896800000895d */ /* 0x004fea0003900000 */
[----:B------:R-:W2:Y:S02]  /*b020*/  @!P0 SYNCS.PHASECHK.TRANS64 P0, [R18+URZ+0x34800], R3 ;  /* 0x03480003120085a7 */ /* 0x000ea4000800007f */
[----:B--2---:R-:W-:Y:S05]  /*b030*/  @!P0 BRA `(.L_x_2321) ;  /* 0xfffffffc00f08947 */ /* 0x004fea000383ffff */
.L_x_2320:
[----:B------:R-:W-:Y:S05]  /*b040*/  BSYNC B0 ;  /* 0x0000000000007941 */ /* 0x000fea0003800000 */
.L_x_2319:
[----:B------:R-:W-:Y:S05]  /*b050*/  BRA `(.L_x_2322) ;  /* 0x0000007400147947 */ /* 0x000fea0003800000 */
.L_x_2318:
[----:B------:R-:W0:Y:S01]  /*b060*/  LDC.64 R72, c[0x0][0x3d8] ;  /* 0x0000f600ff487b82 */ /* 0x000e220000000a00 */
[----:B-----5:R-:W-:Y:S01]  /*b070*/  SHF.R.S32.HI R3, RZ, 0x1f, R144 ;  /* 0x0000001fff037819 */ /* 0x020fe20000011490 */
[----:B------:R-:W-:Y:S01]  /*b080*/  IMAD.MOV.U32 R4, RZ, RZ, R16 ;  /* 0x000000ffff047224 */ /* 0x000fe200078e0010 */
[----:B------:R-:W-:Y:S01]  /*b090*/  ISETP.NE.AND P4, PT, R24, RZ, PT ;  /* 0x000000ff1800720c */ /* 0x000fe20003f85270 */
[----:B------:R-:W-:Y:S01]  /*b0a0*/  IMAD.MOV.U32 R8, RZ, RZ, R22 ;  /* 0x000000ffff087224 */ /* 0x000fe200078e0016 */
[----:B------:R-:W-:Y:S02]  /*b0b0*/  SHF.R.S32.HI R5, RZ, 0x1f, R16 ;  /* 0x0000001fff057819 */ /* 0x000fe40000011410 */
[----:B------:R-:W-:Y:S01]  /*b0c0*/  SHF.R.S32.HI R9, RZ, 0x1f, R22 ;  /* 0x0000001fff097819 */ /* 0x000fe20000011416 */
[----:B------:R-:W1:Y:S01]  /*b0d0*/  LDC.64 R12, c[0x0][0x3e8] ;  /* 0x0000fa00ff0c7b82 */ /* 0x000e620000000a00 */
[-C--:B0-----:R-:W-:Y:S02]  /*b0e0*/  IMAD R0, R3, R72.reuse, RZ ;  /* 0x0000004803007224 */ /* 0x081fe400078e02ff */
[----:B------:R-:W-:-:S02]  /*b0f0*/  IMAD R6, R210, R72, RZ ;  /* 0x00000048d2067224 */ /* 0x000fc400078e02ff */
[----:B------:R-:W-:-:S04]  /*b100*/  IMAD.WIDE.U32 R70, R144, R72, RZ ;  /* 0x0000004890467225 */ /* 0x000fc800078e00ff */
[----:B-1----:R-:W-:Y:S02]  /*b110*/  IMAD R3, R3, R12, RZ ;  /* 0x0000000c03037224 */ /* 0x002fe400078e02ff */
[-C--:B------:R-:W-:Y:S02]  /*b120*/  IMAD R78, R184, R73.reuse, R6 ;  /* 0x00000049b84e7224 */ /* 0x080fe400078e0206 */
[----:B------:R-:W-:Y:S01]  /*b130*/  IMAD R57, R144, R73, R0 ;  /* 0x0000004990397224 */ /* 0x000fe200078e0200 */
[----:B------:R-:W-:Y:S01]  /*b140*/  SHF.L.U64.HI R73, R72, 0x6, R73 ;  /* 0x0000000648497819 */ /* 0x000fe20000010249 */
[----:B------:R-:W-:Y:S02]  /*b150*/  IMAD R3, R144, R13, R3 ;  /* 0x0000000d90037224 */ /* 0x000fe400078e0203 */
[----:B------:R-:W-:-:S04]  /*b160*/  IMAD.WIDE.U32 R6, R184, R72, R4 ;  /* 0x00000048b8067225 */ /* 0x000fc800078e0004 */
[----:B------:R-:W-:Y:S01]  /*b170*/  IMAD.WIDE.U32 R10, R184, R72, R8 ;  /* 0x00000048b80a7225 */ /* 0x000fe200078e0008 */
[----:B------:R-:W-:-:S03]  /*b180*/  IADD3 R56, P0, R6, R70, RZ ;  /* 0x0000004606387210 */ /* 0x000fc60007f1e0ff */
[----:B------:R-:W-:Y:S01]  /*b190*/  IMAD R14, R210, R12, RZ ;  /* 0x0000000cd20e7224 */ /* 0x000fe200078e02ff */
[----:B------:R-:W-:Y:S01]  /*b1a0*/  IADD3 R68, P2, R10, R70, RZ ;  /* 0x000000460a447210 */ /* 0x000fe20007f5e0ff */
[----:B------:R-:W-:-:S04]  /*b1b0*/  IMAD.WIDE.U32 R144, R144, R12, RZ ;  /* 0x0000000c90907225 */ /* 0x000fc800078e00ff */
[----:B------:R-:W-:-:S04]  /*b1c0*/  IMAD.WIDE.U32 R4, R184, R12, R4 ;  /* 0x0000000cb8047225 */ /* 0x000fc800078e0004 */
[----:B------:R-:W-:Y:S01]  /*b1d0*/  IMAD.WIDE.U32 R8, R184, R12, R8 ;  /* 0x0000000cb8087225 */ /* 0x000fe200078e0008 */
[----:B------:R-:W-:-:S03]  /*b1e0*/  IADD3 R79, P1, R4, R144, RZ ;  /* 0x00000090044f7210 */ /* 0x000fc60007f3e0ff */
[----:B------:R-:W-:Y:S01]  /*b1f0*/  IMAD.IADD R57, R57, 0x1, R71 ;  /* 0x0000000139397824 */ /* 0x000fe200078e0247 */
[----:B------:R-:W-:Y:S01]  /*b200*/  IADD3 R69, P3, R8, R144, RZ ;  /* 0x0000009008457210 */ /* 0x000fe20007f7e0ff */
[----:B------:R-:W-:Y:S02]  /*b210*/  IMAD R14, R184, R13, R14 ;  /* 0x0000000db80e7224 */ /* 0x000fe400078e020e */
[----:B------:R-:W-:Y:S01]  /*b220*/  IMAD.IADD R77, R3, 0x1, R145 ;  /* 0x00000001034d7824 */ /* 0x000fe200078e0291 */
[C---:B------:R-:W-:Y:S01]  /*b230*/  IADD3.X R76, R57.reuse, R7, R78, P0, !PT ;  /* 0x00000007394c7210 */ /* 0x040fe200007fe44e */
[----:B------:R-:W-:Y:S01]  /*b240*/  IMAD.SHL.U32 R75, R72, 0x40, RZ ;  /* 0x00000040484b7824 */ /* 0x000fe200078e00ff */
[----:B------:R-:W-:Y:S01]  /*b250*/  IADD3.X R78, R57, R78, R11, P2, !PT ;  /* 0x0000004e394e7210 */ /* 0x000fe200017fe40b */
[----:B------:R-:W-:Y:S01]  /*b260*/  IMAD.SHL.U32 R74, R12, 0x40, RZ ;  /* 0x000000400c4a7824 */ /* 0x000fe200078e00ff */
[C---:B------:R-:W-:Y:S02]  /*b270*/  IADD3.X R81, R77.reuse, R5, R14, P1, !PT ;  /* 0x000000054d517210 */ /* 0x040fe40000ffe40e */
[----:B------:R-:W-:-:S02]  /*b280*/  IADD3.X R83, R77, R14, R9, P3, !PT ;  /* 0x0000000e4d537210 */ /* 0x000fc40001ffe409 */
[----:B------:R-:W-:Y:S01]  /*b290*/  SHF.L.U64.HI R72, R12, 0x6, R13 ;  /* 0x000000060c487819 */ /* 0x000fe2000001020d */
        /* <DEDUP_REMOVED lines=17> */
.L_x_2323:
        /* <DEDUP_REMOVED lines=84> */
.L_x_2327:
[----:B------:R-:W-:Y:S05]  /*b8f0*/  BSYNC B1 ;  /* 0x0000000000017941 */ /* 0x000fea0003800000 */
.L_x_2326:
        /* <DEDUP_REMOVED lines=21> */
[----:B------:R-:W-:Y:S01]  /*ba50*/  VIADD R5, R16, 0x20 ;  /* 0x0000002010057836 */ /* 0x000fe20000000000 */
        /* <DEDUP_REMOVED lines=11> */
[C---:B------:R-:W-:Y:S01]  /*bb10*/  VIADD R8, R16.reuse, 0x40 ;  /* 0x0000004010087836 */ /* 0x040fe20000000000 */
[----:B------:R-:W-:Y:S01]  /*bb20*/  LEA.HI.X R5, R75, UR7, R0, 0x1, P3 ;  /* 0x000000074b057c11 */ /* 0x000fe200098f0c00 */
[----:B------:R-:W-:Y:S01]  /*bb30*/  VIADD R0, R16, 0x50 ;  /* 0x0000005010007836 */ /* 0x000fe20000000000 */
[----:B------:R-:W-:-:S02]  /*bb40*/  ISETP.GE.AND P3, PT, R7, UR4, PT ;  /* 0x0000000407007c0c */ /* 0x000fc4000bf66270 */
[----:B------:R-:W-:Y:S01]  /*bb50*/  LEA.HI.X R7, R74, UR9, R3, 0x1, P6 ;  /* 0x000000094a077c11 */ /* 0x000fe2000b0f0c03 */
        /* <DEDUP_REMOVED lines=24> */
.L_x_2329:
[----:B------:R-:W-:Y:S05]  /*bce0*/  BSYNC B1 ;  /* 0x0000000000017941 */ /* 0x000fea0003800000 */
.L_x_2328:
[----:B------:R-:W-:Y:S01]  /*bcf0*/  LOP3.LUT P2, RZ, R215, 0x4, RZ, 0xc0, !PT ;  /* 0x00000004d7ff7812 */ /* 0x000fe2000784c0ff */
[----:B------:R-:W-:Y:S01]  /*bd00*/  IMAD R11, R196, 0x200, R11 ;  /* 0x00000200c40b7824 */ /* 0x000fe200078e020b */
        /* <DEDUP_REMOVED lines=43> */
[----:B------:R-:W-:-:S02]  /*bfc0*/  IMAD R3, R193, 0x80, R184 ;  /* 0x00000080c1037824 */ /* 0x000fc400078e02b8 */
[----:B------:R-:W-:Y:S01]  /*bfd0*/  IMAD.MOV.U32 R57, RZ, RZ, R55 ;  /* 0x000000ffff397224 */ /* 0x000fe200078e0037 */
[----:B------:R-:W-:Y:S01]  /*bfe0*/  PRMT R101, R4, 0x7610, R101 ;  /* 0x0000761004657816 */ /* 0x000fe20000000065 */
[----:B------:R-:W-:Y:S02]  /*bff0*/  IMAD R3, R212, 0x40, R3 ;  /* 0x00000040d4037824 */ /* 0x000fe400078e0203 */
[----:B------:R-:W-:Y:S01]  /*c000*/  IMAD.MOV.U32 R4, RZ, RZ, R48 ;  /* 0x000000ffff047224 */ /* 0x000fe200078e0030 */
[----:B------:R-:W-:Y:S01]  /*c010*/  PRMT R97, R57, 0x7610, R97 ;  /* 0x0000761039617816 */ /* 0x000fe20000000061 */
[----:B------:R-:W-:Y:S02]  /*c020*/  IMAD.MOV.U32 R11, RZ, RZ, R58 ;  /* 0x000000ffff0b7224 */ /* 0x000fe400078e003a */
        /* <DEDUP_REMOVED lines=16> */
[----:B------:R-:W-:Y:S01]  /*c130*/  IMAD.MOV.U32 R73, RZ, RZ, R77 ;  /* 0x000000ffff497224 */ /* 0x000fe200078e004d */
[----:B------:R-:W-:Y:S01]  /*c140*/  PRMT R70, R4, 0x7610, R70 ;  /* 0x0000761004467816 */ /* 0x000fe20000000046 */
[----:B------:R-:W-:-:S02]  /*c150*/  IMAD.MOV.U32 R11, RZ, RZ, R44 ;  /* 0x000000ffff0b7224 */ /* 0x000fc400078e002c */
[C---:B------:R-:W-:Y:S02]  /*c160*/  IMAD R0, R5.reuse, R14, RZ ;  /* 0x0000000e05007224 */ /* 0x040fe400078e02ff */
        /* <DEDUP_REMOVED lines=10> */
[----:B------:R-:W-:Y:S02]  /*c210*/  IMAD.IADD R5, R7, 0x1, R5 ;  /* 0x0000000107057824 */ /* 0x000fe400078e0205 */
        /* <DEDUP_REMOVED lines=12> */
.L_x_2557:
[----:B------:R-:W-:-:S03]  /*c2e0*/  UMOV UR4, 0xffffffff ;  /* 0xffffffff00047882 */ /* 0x000fc60000000000 */
[----:B------:R-:W-:Y:S05]  /*c2f0*/  BRA.DIV UR4, `(.L_x_2331) ;  /* 0x0000018a04b47947 */ /* 0x000fea000b800000 */
.L_x_2560:
[----:B------:R-:W-:-:S03]  /*c300*/  UMOV UR4, 0xffffffff ;  /* 0xffffffff00047882 */ /* 0x000fc60000000000 */
[----:B------:R-:W-:Y:S05]  /*c310*/  BRA.DIV UR4, `(.L_x_2332) ;  /* 0x0000018a04d47947 */ /* 0x000fea000b800000 */
.L_x_2563:
[----:B------:R-:W-:-:S03]  /*c320*/  UMOV UR4, 0xffffffff ;  /* 0xffffffff00047882 */ /* 0x000fc60000000000 */
[----:B------:R-:W-:Y:S05]  /*c330*/  BRA.DIV UR4, `(.L_x_2333) ;  /* 0x0000018a04f47947 */ /* 0x000fea000b800000 */
.L_x_2566:
[----:B------:R-:W-:-:S03]  /*c340*/  UMOV UR4, 0xffffffff ;  /* 0xffffffff00047882 */ /* 0x000fc60000000000 */
[----:B------:R-:W-:Y:S05]  /*c350*/  BRA.DIV UR4, `(.L_x_2334) ;  /* 0x0000018e04147947 */ /* 0x000fea000b800000 */
.L_x_2569:
[----:B------:R-:W-:Y:S01]  /*c360*/  UMOV UR4, 0xffffffff ;  /* 0xffffffff00047882 */ /* 0x000fe20000000000 */
[----:B------:R-:W-:Y:S02]  /*c370*/  LOP3.LUT R5, R6, 0xfffffffe, RZ, 0xc0, !PT ;  /* 0xfffffffe06057812 */ /* 0x000fe400078ec0ff */
[----:B------:R-:W-:Y:S05]  /*c380*/  BRA.DIV UR4, `(.L_x_2335) ;  /* 0x0000018e04307947 */ /* 0x000fea000b800000 */
.L_x_2572:
[----:B------:R-:W-:Y:S01]  /*c390*/  UMOV UR4, 0xffffffff ;  /* 0xffffffff00047882 */ /* 0x000fe20000000000 */
[----:B------:R-:W-:Y:S02]  /*c3a0*/  IMAD.IADD R5, R208, 0x1, -R5 ;  /* 0x00000001d0057824 */ /* 0x000fe400078e0a05 */
[----:B------:R-:W-:Y:S05]  /*c3b0*/  BRA.DIV UR4, `(.L_x_2336) ;  /* 0x0000018e044c7947 */ /* 0x000fea000b800000 */
.L_x_2575:
[----:B------:R-:W-:Y:S01]  /*c3c0*/  UMOV UR4, 0xffffffff ;  /* 0xffffffff00047882 */ /* 0x000fe20000000000 */
[----:B------:R-:W-:Y:S02]  /*c3d0*/  SHF.L.U32 R5, R5, 0x1f, RZ ;  /* 0x0000001f05057819 */ /* 0x000fe400000006ff */
[----:B------:R-:W-:Y:S05]  /*c3e0*/  BRA.DIV UR4, `(.L_x_2337) ;  /* 0x0000018e04687947 */ /* 0x000fea000b800000 */
.L_x_2578:
        /* <DEDUP_REMOVED lines=35> */
.L_x_2579:
[----:B------:R-:W-:Y:S05]  /*c620*/  BSYNC B1 ;  /* 0x0000000000017941 */ /* 0x000fea0003800000 */
.L_x_2338:
        /* <DEDUP_REMOVED lines=36> */
[----:B------:R-:W-:Y:S01]  /*c870*/  FMUL.FTZ R113, R67, R111 ;  /* 0x0000006f43717220 */ /* 0x000fe20000410000 */
        /* <DEDUP_REMOVED lines=27> */
.L_x_2343:
[----:B------:R-:W-:Y:S05]  /*ca30*/  BSYNC B2 ;  /* 0x0000000000027941 */ /* 0x000fea0003800000 */
.L_x_2342:
[----:B------:R-:W-:Y:S04]  /*ca40*/  BSSY B2, `(.L_x_2344) ;  /* 0x0000030000027945 */ /* 0x000fe80003800000 */
[----:B------:R-:W-:Y:S05]  /*ca50*/  @P2 BRA `(.L_x_2345) ;  /* 0x0000000000b82947 */ /* 0x000fea0003800000 */
[----:B0-----:R-:W0:Y:S01]  /*ca60*/  LDS.128 R4, [R10] ;  /* 0x000000000a047984 */ /* 0x001e220000000c00 */
        /* <DEDUP_REMOVED lines=45> */
.L_x_2345:
[----:B------:R-:W-:Y:S05]  /*cd40*/  BSYNC B2 ;  /* 0x0000000000027941 */ /* 0x000fea0003800000 */
.L_x_2344:
[----:B------:R-:W-:Y:S04]  /*cd50*/  BSSY B2, `(.L_x_2346) ;  /* 0x0000030000027945 */ /* 0x000fe80003800000 */
[----:B------:R-:W-:Y:S05]  /*cd60*/  @P3 BRA `(.L_x_2347) ;  /* 0x0000000000b83947 */ /* 0x000fea0003800000 */
[----:B01----:R-:W0:Y:S01]  /*cd70*/  LDS.128 R4, [R56+0x14400] ;  /* 0x0144000038047984 */ /* 0x003e220000000c00 */
        /* <DEDUP_REMOVED lines=45> */
.L_x_2347:
[----:B------:R-:W-:Y:S05]  /*d050*/  BSYNC B2 ;  /* 0x0000000000027941 */ /* 0x000fea0003800000 */
.L_x_2346:
        /* <DEDUP_REMOVED lines=48> */
.L_x_2349:
[----:B------:R-:W-:Y:S05]  /*d360*/  BSYNC B2 ;  /* 0x0000000000027941 */ /* 0x000fea0003800000 */
.L_x_2348:
[----:B------:R-:W-:Y:S04]  /*d370*/  BSSY B2, `(.L_x_2350) ;  /* 0x0000030000027945 */ /* 0x000fe80003800000 */
[----:B------:R-:W-:Y:S05]  /*d380*/  @P5 BRA `(.L_x_2351) ;  /* 0x0000000000b85947 */ /* 0x000fea0003800000 */
[----:B0123--:R-:W0:Y:S01]  /*d390*/  LDS.128 R4, [R56+0x18400] ;  /* 0x0184000038047984 */ /* 0x00fe220000000c00 */
        /* <DEDUP_REMOVED lines=45> */
.L_x_2351:
[----:B------:R-:W-:Y:S05]  /*d670*/  BSYNC B2 ;  /* 0x0000000000027941 */ /* 0x000fea0003800000 */
.L_x_2350:
[----:B------:R-:W-:Y:S05]  /*d680*/  @P6 BRA `(.L_x_2341) ;  /* 0x0000000000b86947 */ /* 0x000fea0003800000 */
[----:B01234-:R-:W0:Y:S01]  /*d690*/  LDS.128 R4, [R10+0x8000] ;  /* 0x008000000a047984 */ /* 0x01fe220000000c00 */
        /* <DEDUP_REMOVED lines=45> */
.L_x_2341:
[----:B------:R-:W-:Y:S05]  /*d970*/  BSYNC B1 ;  /* 0x0000000000017941 */ /* 0x000fea0003800000 */
.L_x_2340:
        /* <DEDUP_REMOVED lines=61> */
.L_x_2354:
[----:B------:R-:W-:Y:S05]  /*dd50*/  BSYNC B1 ;  /* 0x0000000000017941 */ /* 0x000fea0003800000 */
.L_x_2353:
[----:B------:R-:W-:Y:S04]  /*dd60*/  BSSY B1, `(.L_x_2355) ;  /* 0x0000030000017945 */ /* 0x000fe80003800000 */
[----:B------:R-:W-:Y:S05]  /*dd70*/  @P1 BRA `(.L_x_2356) ;  /* 0x0000000000b81947 */ /* 0x000fea0003800000 */
[----:B0-----:R-:W0:Y:S01]  /*dd80*/  LDS.128 R4, [R10+0x2000] ;  /* 0x002000000a047984 */ /* 0x001e220000000c00 */
        /* <DEDUP_REMOVED lines=45> */
.L_x_2356:
[----:B------:R-:W-:Y:S05]  /*e060*/  BSYNC B1 ;  /* 0x0000000000017941 */ /* 0x000fea0003800000 */
.L_x_2355:
        /* <DEDUP_REMOVED lines=23> */
[----:B------:R-:W-:Y:S01]  /*e1e0*/  FFMA.FTZ R41, R32, R37, R40 ;  /* 0x0000002520297223 */ /* 0x000fe20000010028 */
[-C--:B------:R-:W-:Y:S01]  /*e1f0*/  FMUL.FTZ R37, R35, R81.reuse ;  /* 0x0000005123257220 */ /* 0x080fe20000410000 */
[----:B------:R-:W-:Y:S01]  /*e200*/  FFMA.FTZ R81, R34, R81, -R33 ;  /* 0x0000005122517223 */ /* 0x000fe20000010821 */
[----:B------:R-:W-:Y:S02]  /*e210*/  IMAD.U32 R7, R5, 0x10000, RZ ;  /* 0x0001000005077824 */ /* 0x000fe400078e00ff */
[----:B------:R-:W-:Y:S01]  /*e220*/  FFMA.FTZ R38, R32, R36, -R39 ;  /* 0x0000002420267223 */ /* 0x000fe20000010827 */
[----:B------:R-:W-:Y:S01]  /*e230*/  IMAD.U32 R33, R80, 0x10000, RZ ;  /* 0x0001000050217824 */ /* 0x000fe200078e00ff */
[----:B------:R-:W-:Y:S01]  /*e240*/  LOP3.LUT R4, R4, 0xffff0000, RZ, 0xc0, !PT ;  /* 0xffff000004047812 */ /* 0x000fe200078ec0ff */
[----:B------:R-:W-:Y:S01]  /*e250*/  IMAD.U32 R35, R57, 0x10000, RZ ;  /* 0x0001000039237824 */ /* 0x000fe200078e00ff */
[----:B------:R-:W-:Y:S01]  /*e260*/  LOP3.LUT R5, R5, 0xffff0000, RZ, 0xc0, !PT ;  /* 0xffff000005057812 */ /* 0x000fe200078ec0ff */
[----:B------:R-:W-:Y:S01]  /*e270*/  FFMA.FTZ R70, R34, R70, R37 ;  /* 0x0000004622467223 */ /* 0x000fe20000010025 */
[----:B------:R-:W-:Y:S01]  /*e280*/  LOP3.LUT R32, R57, 0xffff0000, RZ, 0xc0, !PT ;  /* 0xffff000039207812 */ /* 0x000fe200078ec0ff */
[----:B------:R-:W-:Y:S01]  /*e290*/  FMUL.FTZ R37, R4, R35 ;  /* 0x0000002304257220 */ /* 0x000fe20000410000 */
[----:B------:R-:W-:Y:S01]  /*e2a0*/  LOP3.LUT R80, R80, 0xffff0000, RZ, 0xc0, !PT ;  /* 0xffff000050507812 */ /* 0x000fe200078ec0ff */
[----:B------:R-:W-:-:S02]  /*e2b0*/  FMUL.FTZ R34, R4, R33 ;  /* 0x0000002104227220 */ /* 0x000fc40000410000 */
[C---:B------:R-:W-:Y:S01]  /*e2c0*/  FMUL.FTZ R36, R5.reuse, R32 ;  /* 0x0000002005247220 */ /* 0x040fe20000410000 */
[C---:B------:R-:W-:Y:S01]  /*e2d0*/  FFMA.FTZ R4, R6.reuse, R33, -R37 ;  /* 0x0000002106047223 */ /* 0x040fe20000010825 */
[-C--:B------:R-:W-:Y:S01]  /*e2e0*/  FMUL.FTZ R39, R5, R80.reuse ;  /* 0x0000005005277220 */ /* 0x080fe20000410000 */
[----:B------:R-:W-:Y:S01]  /*e2f0*/  FFMA.FTZ R35, R6, R35, R34 ;  /* 0x0000002306237223 */ /* 0x000fe20000010022 */
[----:B------:R-:W-:Y:S01]  /*e300*/  FFMA.FTZ R5, R7, R80, -R36 ;  /* 0x0000005007057223 */ /* 0x000fe20000010824 */
[----:B------:R-:W-:Y:S01]  /*e310*/  F2FP.BF16.F32.PACK_AB R6, R41, R38 ;  /* 0x000000262906723e */ /* 0x000fe200000010ff */
[----:B------:R-:W-:Y:S01]  /*e320*/  FFMA.FTZ R32, R7, R32, R39 ;  /* 0x0000002007207223 */ /* 0x000fe20000010027 */
[----:B------:R-:W-:Y:S02]  /*e330*/  F2FP.BF16.F32.PACK_AB R7, R70, R81 ;  /* 0x000000514607723e */ /* 0x000fe400000010ff */
[----:B------:R-:W-:Y:S02]  /*e340*/  F2FP.BF16.F32.PACK_AB R4, R35, R4 ;  /* 0x000000042304723e */ /* 0x000fe400000010ff */
[----:B------:R-:W-:-:S05]  /*e350*/  F2FP.BF16.F32.PACK_AB R5, R32, R5 ;  /* 0x000000052005723e */ /* 0x000fca00000010ff */
[----:B------:R2:W-:Y:S02]  /*e360*/  STS.128 [R56+0x16400], R4 ;  /* 0x0164000438007388 */ /* 0x0005e40000000c00 */
.L_x_2358:
[----:B------:R-:W-:Y:S05]  /*e370*/  BSYNC B1 ;  /* 0x0000000000017941 */ /* 0x000fea0003800000 */
.L_x_2357:
        /* <DEDUP_REMOVED lines=48> */
.L_x_2360:
[----:B------:R-:W-:Y:S05]  /*e680*/  BSYNC B1 ;  /* 0x0000000000017941 */ /* 0x000fea0003800000 */
.L_x_2359:
        /* <DEDUP_REMOVED lines=48> */
.L_x_2362:
[----:B------:R-:W-:Y:S05]  /*e990*/  BSYNC B1 ;  /* 0x0000000000017941 */ /* 0x000fea0003800000 */
.L_x_2361:
        /* <DEDUP_REMOVED lines=48> */
.L_x_2325:
[----:B------:R-:W-:Y:S01]  /*eca0*/  IMAD.MOV.U32 R9, RZ, RZ, R77 ;  /* 0x000000ffff097224 */ /* 0x000fe200078e004d */
[-C--:B------:R-:W-:Y:S01]  /*ecb0*/  ISETP.GE.AND P0, PT, R184, R8.reuse, PT ;  /* 0x00000008b800720c */ /* 0x080fe20003f06270 */
[----:B------:R-:W0:Y:S01]  /*ecc0*/  LDC R77, c[0x0][0x428] ;  /* 0x00010a00ff4d7b82 */ /* 0x000e220000000800 */
[----:B------:R-:W-:Y:S01]  /*ecd0*/  BSSY B1, `(.L_x_2363) ;  /* 0x000003d000017945 */ /* 0x000fe20003800000 */
[----:B------:R-:W-:Y:S01]  /*ece0*/  ISETP.GE.AND P1, PT, R209, R8, PT ;  /* 0x00000008d100720c */ /* 0x000fe20003f26270 */
        /* <DEDUP_REMOVED lines=59> */
.L_x_2364:
[----:B------:R-:W-:Y:S05]  /*f0a0*/  BSYNC B1 ;  /* 0x0000000000017941 */ /* 0x000fea0003800000 */
.L_x_2363:
        /* <DEDUP_REMOVED lines=38> */
.L_x_2366:
[----:B------:R-:W-:Y:S05]  /*f310*/  BSYNC B1 ;  /* 0x0000000000017941 */ /* 0x000fea0003800000 */
.L_x_2365:
        /* <DEDUP_REMOVED lines=38> */
[----:B------:R-:W-:Y:S01]  /*f580*/  ULDC.64 UR6, c[0x0][0x3e0] ;  /* 0x0000f80000067ab9 */ /* 0x000fe20000000a00 */
        /* <DEDUP_REMOVED lines=18> */
[----:B------:R-:W-:Y:S01]  /*f6b0*/  PRMT R108, R71, 0x7610, R108 ;  /* 0x00007610476c7816 */ /* 0x000fe2000000006c */
[----:B------:R-:W-:Y:S01]  /*f6c0*/  IMAD.MOV.U32 R69, RZ, RZ, R43 ;  /* 0x000000ffff457224 */ /* 0x000fe200078e002b */
[----:B------:R-:W-:Y:S01]  /*f6d0*/  SHF.R.S32.HI R21, RZ, 0x1f, R3 ;  /* 0x0000001fff157819 */ /* 0x000fe20000011403 */
[-C--:B------:R-:W-:Y:S01]  /*f6e0*/  IMAD.WIDE.U32 R10, R3, R14.reuse, R10 ;  /* 0x0000000e030a7225 */ /* 0x080fe200078e000a */
[----:B------:R-:W-:Y:S02]  /*f6f0*/  PRMT R74, R0, 0x7610, R74 ;  /* 0x00007610004a7816 */ /* 0x000fe4000000004a */
[----:B------:R-:W-:Y:S01]  /*f700*/  PRMT R75, R20, 0x7610, R75 ;  /* 0x00007610144b7816 */ /* 0x000fe2000000004b */
[----:B------:R-:W-:Y:S01]  /*f710*/  IMAD R0, R21, R14, RZ ;  /* 0x0000000e15007224 */ /* 0x000fe200078e02ff */
[----:B------:R-:W-:Y:S01]  /*f720*/  PRMT R77, R69, 0x7610, R77 ;  /* 0x00007610454d7816 */ /* 0x000fe2000000004d */
[----:B------:R-:W-:-:S02]  /*f730*/  IMAD R68, R21, R12, RZ ;  /* 0x0000000c15447224 */ /* 0x000fc400078e02ff */
[C---:B------:R-:W-:Y:S01]  /*f740*/  IMAD.WIDE.U32 R20, R3.reuse, R12, R8 ;  /* 0x0000000c03147225 */ /* 0x040fe200078e0008 */
[----:B------:R-:W-:Y:S01]  /*f750*/  LEA R8, P2, R10, UR4, 0x1 ;  /* 0x000000040a087c11 */ /* 0x000fe2000f8408ff */
[----:B------:R-:W-:Y:S02]  /*f760*/  UMOV UR4, 0xffffffff ;  /* 0xffffffff00047882 */ /* 0x000fe40000000000 */
[C---:B------:R-:W-:Y:S01]  /*f770*/  IMAD R9, R3.reuse, R15, R0 ;  /* 0x0000000f03097224 */ /* 0x040fe200078e0200 */
[----:B------:R-:W-:Y:S01]  /*f780*/  LEA R0, P3, R20, UR6, 0x1 ;  /* 0x0000000614007c11 */ /* 0x000fe2000f8608ff */
[----:B------:R-:W-:Y:S02]  /*f790*/  IMAD R3, R3, R13, R68 ;  /* 0x0000000d03037224 */ /* 0x000fe400078e0244 */
[----:B------:R-:W-:Y:S02]  /*f7a0*/  IMAD.IADD R9, R11, 0x1, R9 ;  /* 0x000000010b097824 */ /* 0x000fe400078e0209 */
[----:B------:R-:W-:-:S02]  /*f7b0*/  IMAD.IADD R3, R21, 0x1, R3 ;  /* 0x0000000115037824 */ /* 0x000fc400078e0203 */
[----:B------:R-:W-:Y:S01]  /*f7c0*/  IMAD.MOV.U32 R12, RZ, RZ, R44 ;  /* 0x000000ffff0c7224 */ /* 0x000fe200078e002c */
[----:B------:R-:W-:Y:S01]  /*f7d0*/  LEA.HI.X R9, R10, UR5, R9, 0x1, P2 ;  /* 0x000000050a097c11 */ /* 0x000fe200090f0c09 */
[----:B------:R-:W-:Y:S01]  /*f7e0*/  IMAD.MOV.U32 R13, RZ, RZ, R45 ;  /* 0x000000ffff0d7224 */ /* 0x000fe200078e002d */
[----:B------:R-:W-:Y:S02]  /*f7f0*/  LEA.HI.X R3, R20, UR7, R3, 0x1, P3 ;  /* 0x0000000714037c11 */ /* 0x000fe400098f0c03 */
[----:B------:R-:W-:Y:S02]  /*f800*/  PRMT R72, R12, 0x7610, R72 ;  /* 0x000076100c487816 */ /* 0x000fe40000000048 */
[----:B------:R-:W-:Y:S02]  /*f810*/  PRMT R73, R13, 0x7610, R73 ;  /* 0x000076100d497816 */ /* 0x000fe40000000049 */
[----:B------:R-:W-:Y:S01]  /*f820*/  LEA.HI R10, R208, R208, RZ, 0x1 ;  /* 0x000000d0d00a7211 */ /* 0x000fe200078f08ff */
[----:B------:R-:W-:Y:S06]  /*f830*/  BRA.DIV UR4, `(.L_x_2367) ;  /* 0x0000015a04907947 */ /* 0x000fec000b800000 */
.L_x_2582:
[----:B------:R-:W-:-:S03]  /*f840*/  UMOV UR4, 0xffffffff ;  /* 0xffffffff00047882 */ /* 0x000fc60000000000 */
[----:B------:R-:W-:Y:S05]  /*f850*/  BRA.DIV UR4, `(.L_x_2368) ;  /* 0x0000015a04b07947 */ /* 0x000fea000b800000 */
.L_x_2585:
[----:B------:R-:W-:-:S03]  /*f860*/  UMOV UR4, 0xffffffff ;  /* 0xffffffff00047882 */ /* 0x000fc60000000000 */
[----:B------:R-:W-:Y:S05]  /*f870*/  BRA.DIV UR4, `(.L_x_2369) ;  /* 0x0000015a04d07947 */ /* 0x000fea000b800000 */
.L_x_2588:
[----:B------:R-:W-:-:S03]  /*f880*/  UMOV UR4, 0xffffffff ;  /* 0xffffffff00047882 */ /* 0x000fc60000000000 */
[----:B------:R-:W-:Y:S05]  /*f890*/  BRA.DIV UR4, `(.L_x_2370) ;  /* 0x0000015a04f07947 */ /* 0x000fea000b800000 */
.L_x_2591:
[----:B------:R-:W-:-:S03]  /*f8a0*/  UMOV UR4, 0xffffffff ;  /* 0xffffffff00047882 */ /* 0x000fc60000000000 */
[----:B------:R-:W-:Y:S05]  /*f8b0*/  BRA.DIV UR4, `(.L_x_2371) ;  /* 0x0000015e04107947 */ /* 0x000fea000b800000 */
.L_x_2594:
[----:B------:R-:W-:Y:S01]  /*f8c0*/  UMOV UR4, 0xffffffff ;  /* 0xffffffff00047882 */ /* 0x000fe20000000000 */
[----:B------:R-:W-:Y:S02]  /*f8d0*/  LOP3.LUT R9, R10, 0xfffffffe, RZ, 0xc0, !PT ;  /* 0xfffffffe0a097812 */ /* 0x000fe400078ec0ff */
[----:B------:R-:W-:Y:S05]  /*f8e0*/  BRA.DIV UR4, `(.L_x_2372) ;  /* 0x0000015e042c7947 */ /* 0x000fea000b800000 */
.L_x_2597:
[----:B------:R-:W-:Y:S01]  /*f8f0*/  UMOV UR4, 0xffffffff ;  /* 0xffffffff00047882 */ /* 0x000fe20000000000 */
[----:B------:R-:W-:Y:S02]  /*f900*/  IMAD.IADD R9, R208, 0x1, -R9 ;  /* 0x00000001d0097824 */ /* 0x000fe400078e0a09 */
[----:B------:R-:W-:Y:S05]  /*f910*/  BRA.DIV UR4, `(.L_x_2373) ;  /* 0x0000015e04487947 */ /* 0x000fea000b800000 */
.L_x_2600:
[----:B------:R-:W-:Y:S01]  /*f920*/  UMOV UR4, 0xffffffff ;  /* 0xffffffff00047882 */ /* 0x000fe20000000000 */
[----:B------:R-:W-:Y:S02]  /*f930*/  SHF.L.U32 R9, R9, 0x1f, RZ ;  /* 0x0000001f09097819 */ /* 0x000fe400000006ff */
[----:B------:R-:W-:Y:S05]  /*f940*/  BRA.DIV UR4, `(.L_x_2374) ;  /* 0x0000015e04647947 */ /* 0x000fea000b800000 */
.L_x_2603:
        /* <DEDUP_REMOVED lines=37> */
.L_x_2604:
[----:B------:R-:W-:Y:S05]  /*fba0*/  BSYNC B1 ;  /* 0x0000000000017941 */ /* 0x000fea0003800000 */
.L_x_2375:
        /* <DEDUP_REMOVED lines=10> */
[----:B0-----:R-:W-:Y:S02]  /*fc50*/  LEA.HI R9, R105, R212, RZ, 0x1d ;  /* 0x000000d469097211 */ /* 0x001fe400078fe8ff */
[----:B------:R-:W-:Y:S02]  /*fc60*/  LOP3.LUT R8, R191, 0x38, R22, 0xf8, !PT ;  /* 0x00000038bf087812 */ /* 0x000fe400078ef816 */
[----:B------:R-:W-:Y:S02]  /*fc70*/  SHF.R.S32.HI R10, RZ, 0x1f, R9 ;  /* 0x0000001fff0a7819 */ /* 0x000fe40000011409 */
[----:B------:R-:W-:Y:S02]  /*fc80*/  SHF.R.U64 R116, R32, 0x10, R33 ;  /* 0x0000001020747819 */ /* 0x000fe40000001221 */
[----:B------:R-:W-:Y:S01]  /*fc90*/  LEA.HI R11, R10, R9, RZ, 0x3 ;  /* 0x000000090a0b7211 */ /* 0x000fe200078f18ff */
[----:B------:R-:W-:Y:S01]  /*fca0*/  IMAD.SHL.U32 R10, R9, 0x8, RZ ;  /* 0x00000008090a7824 */ /* 0x000fe200078e00ff */
[----:B------:R-:W-:-:S02]  /*fcb0*/  LOP3.LUT R9, R8, R197, RZ, 0x3c, !PT ;  /* 0x000000c508097212 */ /* 0x000fc400078e3cff */
[----:B------:R-:W-:Y:S01]  /*fcc0*/  SHF.R.U64 R32, R4, 0x10, R5 ;  /* 0x0000001004207819 */ /* 0x000fe20000001205 */
[----:B------:R-:W-:Y:S01]  /*fcd0*/  IMAD.SHL.U32 R11, R11, 0x400, RZ ;  /* 0x000004000b0b7824 */ /* 0x000fe200078e00ff */
[----:B------:R-:W-:Y:S01]  /*fce0*/  LOP3.LUT R10, R191, 0x38, R10, 0xf8, !PT ;  /* 0x00000038bf0a7812 */ /* 0x000fe200078ef80a */
[----:B------:R-:W-:Y:S01]  /*fcf0*/  IMAD R9, R196, 0x200, R9 ;  /* 0x00000200c4097824 */ /* 0x000fe200078e0209 */
[----:B------:R-:W-:Y:S02]  /*fd00*/  SHF.R.U32.HI R5, RZ, 0x10, R5 ;  /* 0x00000010ff057819 */ /* 0x000fe40000011605 */
[----:B------:R-:W-:Y:S01]  /*fd10*/  LOP3.LUT R11, R11, 0x7fffe000, RZ, 0xc0, !PT ;  /* 0x7fffe0000b0b7812 */ /* 0x000fe200078ec0ff */
[----:B------:R-:W-:Y:S01]  /*fd20*/  IMAD R104, R9, 0x2, R18 ;  /* 0x0000000209687824 */ /* 0x000fe200078e0212 */
[----:B------:R-:W-:Y:S02]  /*fd30*/  LOP3.LUT R10, R10, R197, RZ, 0x3c, !PT ;  /* 0x000000c50a0a7212 */ /* 0x000fe400078e3cff */
[----:B------:R-:W-:Y:S01]  /*fd40*/  SHF.R.U64 R4, R6, 0x10, R7 ;  /* 0x0000001006047819 */ /* 0x000fe20000001207 */
[----:B------:R-:W-:Y:S01]  /*fd50*/  IMAD R11, R196, 0x200, R11 ;  /* 0x00000200c40b7824 */ /* 0x000fe200078e020b */
[----:B------:R-:W-:-:S02]  /*fd60*/  SHF.R.U32.HI R7, RZ, 0x10, R7 ;  /* 0x00000010ff077819 */ /* 0x000fc40000011607 */
[----:B------:R-:W-:Y:S01]  /*fd70*/  PRMT R111, R111, 0x5410, R116 ;  /* 0x000054106f6f7816 */ /* 0x000fe20000000074 */
[----:B------:R-:W-:Y:S01]  /*fd80*/  IMAD.IADD R13, R11, 0x1, R10 ;  /* 0x000000010b0d7824 */ /* 0x000fe200078e020a */
[----:B------:R-:W-:Y:S01]  /*fd90*/  PRMT R115, R107, 0x5410, R32 ;  /* 0x000054106b737816 */ /* 0x000fe20000000020 */
[----:B------:R-:W0:Y:S01]  /*fda0*/  LDS.128 R8, [R104+0x10400] ;  /* 0x0104000068087984 */ /* 0x000e220000000c00 */
[----:B------:R-:W-:Y:S01]  /*fdb0*/  PRMT R116, R108, 0x5410, R5 ;  /* 0x000054106c747816 */ /* 0x000fe20000000005 */
[----:B------:R-:W-:Y:S01]  /*fdc0*/  IMAD R106, R13, 0x2, R18 ;  /* 0x000000020d6a7824 */ /* 0x000fe200078e0212 */
[----:B------:R-:W-:Y:S01]  /*fdd0*/  PRMT R117, R109, 0x5410, R4 ;  /* 0x000054106d757816 */ /* 0x000fe20000000004 */
[----:B------:R-:W-:Y:S01]  /*fde0*/  IMAD.U32 R108, R115, 0x10000, RZ ;  /* 0x00010000736c7824 */ /* 0x000fe200078e00ff */
[----:B------:R-:W-:Y:S01]  /*fdf0*/  PRMT R110, R110, 0x5410, R7 ;  /* 0x000054106e6e7816 */ /* 0x000fe20000000007 */
[----:B------:R-:W-:Y:S01]  /*fe00*/  IMAD.U32 R107, R111, 0x10000, RZ ;  /* 0x000100006f6b7824 */ /* 0x000fe200078e00ff */
[----:B------:R-:W1:Y:S01]  /*fe10*/  LDS.128 R12, [R106+0x10400] ;  /* 0x010400006a0c7984 */ /* 0x000e620000000c00 */
[----:B------:R-:W-:Y:S01]  /*fe20*/  SHF.R.U32.HI R33, RZ, 0x10, R33 ;  /* 0x00000010ff217819 */ /* 0x000fe20000011621 */
[----:B------:R-:W-:Y:S01]  /*fe30*/  IMAD.U32 R109, R116, 0x10000, RZ ;  /* 0x00010000746d7824 */ /* 0x000fe200078e00ff */
[----:B------:R-:W-:-:S02]  /*fe40*/  SHF.R.U64 R34, R34, 0x10, R35 ;  /* 0x0000001022227819 */ /* 0x000fc40000001223 */
[----:B------:R-:W-:Y:S02]  /*fe50*/  SHF.R.U32.HI R35, RZ, 0x10, R35 ;  /* 0x00000010ff237819 */ /* 0x000fe40000011623 */
[----:B------:R-:W-:Y:S02]  /*fe60*/  PRMT R112, R112, 0x5410, R33 ;  /* 0x0000541070707816 */ /* 0x000fe40000000021 */
[----:B------:R-:W-:Y:S02]  /*fe70*/  PRMT R114, R114, 0x5410, R35 ;  /* 0x0000541072727816 */ /* 0x000fe40000000023 */
[----:B------:R-:W-:Y:S02]  /*fe80*/  LOP3.LUT R115, R115, 0xffff0000, RZ, 0xc0, !PT ;  /* 0xffff000073737812 */ /* 0x000fe400078ec0ff */
[----:B------:R-:W-:Y:S02]  /*fe90*/  LOP3.LUT R111, R111, 0xffff0000, RZ, 0xc0, !PT ;  /* 0xffff00006f6f7812 */ /* 0x000fe400078ec0ff */
[----:B------:R-:W-:-:S02]  /*fea0*/  PRMT R113, R113, 0x5410, R34 ;  /* 0x0000541071717816 */ /* 0x000fc40000000022 */
        /* <DEDUP_REMOVED lines=29> */
[----:B------:R-:W-:Y:S01]  /*10080*/  FMUL.FTZ R4, R12, R115 ;  /* 0x000000730c047220 */ /* 0x000fe20000410000 */
[----:B------:R-:W-:Y:S02]  /*10090*/  IMAD.U32 R6, R117, 0x10000, RZ ;  /* 0x0001000075067824 */ /* 0x000fe400078e00ff */
[----:B------:R-:W-:Y:S01]  /*100a0*/  FFMA.FTZ R107, R32, R107, R108 ;  /* 0x0000006b206b7223 */ /* 0x000fe2000001006c */
[-C--:B------:R-:W-:Y:S01]  /*100b0*/  FMUL.FTZ R32, R12, R111.reuse ;  /* 0x0000006f0c207220 */ /* 0x080fe20000410000 */
[----:B------:R-:W-:Y:S01]  /*100c0*/  FFMA.FTZ R12, R5, R111, -R4 ;  /* 0x0000006f050c7223 */ /* 0x000fe20000010804 */
[----:B------:R-:W-:Y:S01]  /*100d0*/  LOP3.LUT R14, R14, 0xffff0000, RZ, 0xc0, !PT ;  /* 0xffff00000e0e7812 */ /* 0x000fe200078ec0ff */
[----:B------:R-:W-:Y:S01]  /*100e0*/  IMAD.U32 R4, R113, 0x10000, RZ ;  /* 0x0001000071047824 */ /* 0x000fe200078e00ff */
[----:B------:R-:W-:Y:S01]  /*100f0*/  LOP3.LUT R15, R15, 0xffff0000, RZ, 0xc0, !PT ;  /* 0xffff00000f0f7812 */ /* 0x000fe200078ec0ff */
[----:B------:R-:W-:Y:S01]  /*10100*/  FMUL.FTZ R108, R34, R6 ;  /* 0x00000006226c7220 */ /* 0x000fe20000410000 */
[----:B------:R-:W-:Y:S01]  /*10110*/  LOP3.LUT R117, R117, 0xffff0000, RZ, 0xc0, !PT ;  /* 0xffff000075757812 */ /* 0x000fe200078ec0ff */
[----:B------:R-:W-:Y:S01]  /*10120*/  FFMA.FTZ R32, R5, R115, R32 ;  /* 0x0000007305207223 */ /* 0x000fe20000010020 */
[----:B------:R-:W-:Y:S01]  /*10130*/  LOP3.LUT R110, R110, 0xffff0000, RZ, 0xc0, !PT ;  /* 0xffff00006e6e7812 */ /* 0x000fe200078ec0ff */
[-C--:B------:R-:W-:Y:S01]  /*10140*/  FMUL.FTZ R34, R34, R4.reuse ;  /* 0x0000000422227220 */ /* 0x080fe20000410000 */
[----:B------:R-:W-:Y:S01]  /*10150*/  LOP3.LUT R112, R112, 0xffff0000, RZ, 0xc0, !PT ;  /* 0xffff000070707812 */ /* 0x000fe200078ec0ff */
[----:B------:R-:W-:Y:S01]  /*10160*/  FFMA.FTZ R108, R7, R4, -R108 ;  /* 0x00000004076c7223 */ /* 0x000fe2000001086c */
[----:B------:R-:W-:Y:S01]  /*10170*/  LOP3.LUT R113, R113, 0xffff0000, RZ, 0xc0, !PT ;  /* 0xffff000071717812 */ /* 0x000fe200078ec0ff */
[----:B------:R-:W-:Y:S01]  /*10180*/  FMUL.FTZ R11, R13, R116 ;  /* 0x000000740d0b7220 */ /* 0x000fe20000410000 */
[----:B------:R-:W-:Y:S01]  /*10190*/  LOP3.LUT R114, R114, 0xffff0000, RZ, 0xc0, !PT ;  /* 0xffff000072727812 */ /* 0x000fe200078ec0ff */
[C---:B------:R-:W-:Y:S01]  /*101a0*/  FMUL.FTZ R4, R14.reuse, R117 ;  /* 0x000000750e047220 */ /* 0x040fe20000410000 */
[----:B------:R-:W-:Y:S01]  /*101b0*/  FMUL.FTZ R5, R15, R110 ;  /* 0x0000006e0f057220 */ /* 0x000fe20000410000 */
[----:B------:R-:W-:Y:S01]  /*101c0*/  FMUL.FTZ R13, R13, R112 ;  /* 0x000000700d0d7220 */ /* 0x000fe20000410000 */
[-C--:B------:R-:W-:Y:S01]  /*101d0*/  FMUL.FTZ R14, R14, R113.reuse ;  /* 0x000000710e0e7220 */ /* 0x080fe20000410000 */
[----:B------:R-:W-:Y:S01]  /*101e0*/  FMUL.FTZ R15, R15, R114 ;  /* 0x000000720f0f7220 */ /* 0x000fe20000410000 */
[----:B------:R-:W-:Y:S01]  /*101f0*/  FFMA.FTZ R112, R8, R112, -R11 ;  /* 0x0000007008707223 */ /* 0x000fe2000001080b */
[----:B------:R-:W-:Y:S01]  /*10200*/  FFMA.FTZ R113, R9, R113, -R4 ;  /* 0x0000007109717223 */ /* 0x000fe20000010804 */
[----:B------:R-:W-:Y:S01]  /*10210*/  FFMA.FTZ R114, R10, R114, -R5 ;  /* 0x000000720a727223 */ /* 0x000fe20000010805 */
[----:B------:R-:W-:Y:S01]  /*10220*/  FFMA.FTZ R116, R8, R116, R13 ;  /* 0x0000007408747223 */ /* 0x000fe2000001000d */
        /* <DEDUP_REMOVED lines=9> */
[----:B------:R1:W-:Y:S01]  /*102c0*/  STS.128 [R104+0x10400], R4 ;  /* 0x0104000468007388 */ /* 0x0003e20000000c00 */
[----:B------:R-:W-:-:S02]  /*102d0*/  F2FP.BF16.F32.PACK_AB R10, R117, R34 ;  /* 0x00000022750a723e */ /* 0x000fc400000010ff */
[----:B------:R-:W-:-:S05]  /*102e0*/  F2FP.BF16.F32.PACK_AB R11, R110, R107 ;  /* 0x0000006b6e0b723e */ /* 0x000fca00000010ff */
[----:B------:R1:W-:Y:S02]  /*102f0*/  STS.128 [R106+0x10400], R8 ;  /* 0x010400086a007388 */ /* 0x0003e40000000c00 */
.L_x_2380:
[----:B------:R-:W-:Y:S05]  /*10300*/  BSYNC B2 ;  /* 0x0000000000027941 */ /* 0x000fea0003800000 */
.L_x_2379:
[----:B------:R-:W-:Y:S04]  /*10310*/  BSSY B2, `(.L_x_2381) ;  /* 0x0000069000027945 */ /* 0x000fe80003800000 */
[----:B------:R-:W-:Y:S05]  /*10320*/  @P2 BRA `(.L_x_2382) ;  /* 0x00000004009c2947 */ /* 0x000fea0003800000 */
[----:B-1----:R-:W-:Y:S02]  /*10330*/  LEA.HI R4, R105, R214, RZ, 0x1d ;  /* 0x000000d669047211 */ /* 0x002fe400078fe8ff */
[----:B------:R-:W-:Y:S02]  /*10340*/  SHF.R.U64 R35, R36, 0x10, R37 ;  /* 0x0000001024237819 */ /* 0x000fe40000001225 */
[----:B------:R-:W-:Y:S02]  /*10350*/  SHF.R.S32.HI R5, RZ, 0x1f, R4 ;  /* 0x0000001fff057819 */ /* 0x000fe40000011404 */
[----:B------:R-:W-:Y:S02]  /*10360*/  SHF.R.U64 R15, R24, 0x10, R25 ;  /* 0x00000010180f7819 */ /* 0x000fe40000001219 */
[----:B------:R-:W-:Y:S01]  /*10370*/  LEA.HI R5, R5, R4, RZ, 0x3 ;  /* 0x0000000405057211 */ /* 0x000fe200078f18ff */
[----:B------:R-:W-:Y:S01]  /*10380*/  IMAD.SHL.U32 R4, R4, 0x8, RZ ;  /* 0x0000000804047824 */ /* 0x000fe200078e00ff */
[----:B------:R-:W-:-:S02]  /*10390*/  SHF.R.U32.HI R36, RZ, 0x10, R37 ;  /* 0x00000010ff247819 */ /* 0x000fc40000011625 */
[----:B------:R-:W-:Y:S01]  /*103a0*/  PRMT R100, R100, 0x5410, R35 ;  /* 0x0000541064647816 */ /* 0x000fe20000000023 */
[----:B------:R-:W-:Y:S01]  /*103b0*/  IMAD.SHL.U32 R5, R5, 0x400, RZ ;  /* 0x0000040005057824 */ /* 0x000fe200078e00ff */
[----:B------:R-:W-:Y:S02]  /*103c0*/  LOP3.LUT R4, R191, 0x38, R4, 0xf8, !PT ;  /* 0x00000038bf047812 */ /* 0x000fe400078ef804 */
[----:B------:R-:W-:Y:S01]  /*103d0*/  PRMT R96, R96, 0x5410, R15 ;  /* 0x0000541060607816 */ /* 0x000fe2000000000f */
[----:B------:R-:W-:Y:S01]  /*103e0*/  IMAD.U32 R34, R100, 0x10000, RZ ;  /* 0x0001000064227824 */ /* 0x000fe200078e00ff */
[----:B------:R-:W-:Y:S02]  /*103f0*/  LOP3.LUT R5, R5, 0x7fffe000, RZ, 0xc0, !PT ;  /* 0x7fffe00005057812 */ /* 0x000fe400078ec0ff */
[----:B------:R-:W-:Y:S02]  /*10400*/  LOP3.LUT R4, R4, R197, RZ, 0x3c, !PT ;  /* 0x000000c504047212 */ /* 0x000fe400078e3cff */
[----:B------:R-:W-:Y:S01]  /*10410*/  SHF.R.U64 R13, R26, 0x10, R27 ;  /* 0x000000101a0d7819 */ /* 0x000fe2000000121b */
[----:B------:R-:W-:Y:S01]  /*10420*/  IMAD R5, R196, 0x200, R5 ;  /* 0x00000200c4057824 */ /* 0x000fe200078e0205 */
[----:B------:R-:W-:-:S02]  /*10430*/  SHF.R.U32.HI R24, RZ, 0x10, R25 ;  /* 0x00000010ff187819 */ /* 0x000fc40000011619 */
[----:B------:R-:W-:Y:S01]  /*10440*/  SHF.R.U32.HI R26, RZ, 0x10, R27 ;  /* 0x00000010ff1a7819 */ /* 0x000fe2000001161b */
[----:B0-----:R-:W-:Y:S01]  /*10450*/  IMAD.IADD R9, R5, 0x1, R4 ;  /* 0x0000000105097824 */ /* 0x001fe200078e0204 */
[--C-:B------:R-:W-:Y:S01]  /*10460*/  SHF.R.U64 R33, R38, 0x10, R39.reuse ;  /* 0x0000001026217819 */ /* 0x100fe20000001227 */
[----:B------:R-:W0:Y:S01]  /*10470*/  LDS.128 R4, [R222] ;  /* 0x00000000de047984 */ /* 0x000e220000000c00 */
[----:B------:R-:W-:Y:S01]  /*10480*/  SHF.R.U32.HI R38, RZ, 0x10, R39 ;  /* 0x00000010ff267819 */ /* 0x000fe20000011627 */
[----:B------:R-:W-:Y:S01]  /*10490*/  IMAD R12, R9, 0x2, R18 ;  /* 0x00000002090c7824 */ /* 0x000fe200078e0212 */
[----:B------:R-:W-:Y:S01]  /*104a0*/  PRMT R101, R101, 0x5410, R36 ;  /* 0x0000541065657816 */ /* 0x000fe20000000024 */
[----:B------:R-:W-:Y:S01]  /*104b0*/  IMAD.U32 R36, R96, 0x10000, RZ ;  /* 0x0001000060247824 */ /* 0x000fe200078e00ff */
[----:B------:R-:W-:Y:S02]  /*104c0*/  PRMT R97, R97, 0x5410, R24 ;  /* 0x0000541061617816 */ /* 0x000fe40000000018 */
[----:B------:R-:W1:Y:S01]  /*104d0*/  LDS.128 R8, [R12+0x10400] ;  /* 0x010400000c087984 */ /* 0x000e620000000c00 */
[----:B------:R-:W-:-:S02]  /*104e0*/  PRMT R99, R99, 0x5410, R26 ;  /* 0x0000541063637816 */ /* 0x000fc4000000001a */
[----:B------:R-:W-:Y:S02]  /*104f0*/  PRMT R103, R103, 0x5410, R38 ;  /* 0x0000541067677816 */ /* 0x000fe40000000026 */
[----:B------:R-:W-:Y:S01]  /*10500*/  PRMT R98, R98, 0x5410, R13 ;  /* 0x0000541062627816 */ /* 0x000fe2000000000d */
[----:B------:R-:W-:Y:S01]  /*10510*/  IMAD.U32 R35, R99, 0x10000, RZ ;  /* 0x0001000063237824 */ /* 0x000fe200078e00ff */
[----:B------:R-:W-:Y:S01]  /*10520*/  PRMT R102, R102, 0x5410, R33 ;  /* 0x0000541066667816 */ /* 0x000fe20000000021 */
[----:B------:R-:W-:Y:S02]  /*10530*/  IMAD.U32 R33, R97, 0x10000, RZ ;  /* 0x0001000061217824 */ /* 0x000fe400078e00ff */
        /* <DEDUP_REMOVED lines=18> */
[----:B------:R-:W-:Y:S02]  /*10660*/  IMAD.U32 R13, R103, 0x10000, RZ ;  /* 0x00010000670d7824 */ /* 0x000fe400078e00ff */
[C---:B------:R-:W-:Y:S01]  /*10670*/  FMUL.FTZ R107, R32.reuse, R35 ;  /* 0x00000023206b7220 */ /* 0x040fe20000410000 */
[----:B------:R-:W-:Y:S01]  /*10680*/  IMAD.U32 R25, R101, 0x10000, RZ ;  /* 0x0001000065197824 */ /* 0x000fe200078e00ff */
[----:B------:R-:W-:Y:S01]  /*10690*/  LOP3.LUT R11, R11, 0xffff0000, RZ, 0xc0, !PT ;  /* 0xffff00000b0b7812 */ /* 0x000fe200078ec0ff */
[-C--:B------:R-:W-:Y:S01]  /*106a0*/  FMUL.FTZ R32, R32, R13.reuse ;  /* 0x0000000d20207220 */ /* 0x080fe20000410000 */
[----:B------:R-:W-:Y:S01]  /*106b0*/  FFMA.FTZ R107, R24, R13, -R107 ;  /* 0x0000000d186b7223 */ /* 0x000fe2000001086b */
[-C--:B------:R-:W-:Y:S01]  /*106c0*/  FMUL.FTZ R39, R26, R25.reuse ;  /* 0x000000191a277220 */ /* 0x080fe20000410000 */
[----:B------:R-:W-:Y:S01]  /*106d0*/  FFMA.FTZ R37, R14, R25, -R37 ;  /* 0x000000190e257223 */ /* 0x000fe20000010825 */
[----:B------:R-:W-:Y:S01]  /*106e0*/  LOP3.LUT R25, R96, 0xffff0000, RZ, 0xc0, !PT ;  /* 0xffff000060197812 */ /* 0x000fe200078ec0ff */
[----:B------:R-:W-:Y:S01]  /*106f0*/  FFMA.FTZ R34, R24, R35, R32 ;  /* 0x0000002318227223 */ /* 0x000fe20000010020 */
[----:B------:R-:W-:Y:S01]  /*10700*/  LOP3.LUT R13, R100, 0xffff0000, RZ, 0xc0, !PT ;  /* 0xffff0000640d7812 */ /* 0x000fe200078ec0ff */
[----:B------:R-:W-:Y:S01]  /*10710*/  FFMA.FTZ R39, R14, R33, R39 ;  /* 0x000000210e277223 */ /* 0x000fe20000010027 */
[----:B------:R-:W-:Y:S01]  /*10720*/  LOP3.LUT R24, R97, 0xffff0000, RZ, 0xc0, !PT ;  /* 0xffff000061187812 */ /* 0x000fe200078ec0ff */
[C---:B------:R-:W-:Y:S01]  /*10730*/  FMUL.FTZ R33, R8.reuse, R25 ;  /* 0x0000001908217220 */ /* 0x040fe20000410000 */
[----:B------:R-:W-:Y:S01]  /*10740*/  LOP3.LUT R14, R101, 0xffff0000, RZ, 0xc0, !PT ;  /* 0xffff0000650e7812 */ /* 0x000fe200078ec0ff */
[----:B------:R-:W-:Y:S01]  /*10750*/  FMUL.FTZ R35, R8, R13 ;  /* 0x0000000d08237220 */ /* 0x000fe20000410000 */
[----:B------:R-:W-:-:S02]  /*10760*/  IMAD.U32 R27, R10, 0x10000, RZ ;  /* 0x000100000a1b7824 */ /* 0x000fc400078e00ff */
[C---:B------:R-:W-:Y:S01]  /*10770*/  FMUL.FTZ R32, R9.reuse, R24 ;  /* 0x0000001809207220 */ /* 0x040fe20000410000 */
[----:B------:R-:W-:Y:S02]  /*10780*/  IMAD.U32 R26, R98, 0x10000, RZ ;  /* 0x00010000621a7824 */ /* 0x000fe400078e00ff */
[C---:B------:R-:W-:Y:S01]  /*10790*/  FFMA.FTZ R33, R4.reuse, R13, -R33 ;  /* 0x0000000d04217223 */ /* 0x040fe20000010821 */
[----:B------:R-:W-:Y:S01]  /*107a0*/  FMUL.FTZ R9, R9, R14 ;  /* 0x0000000e09097220 */ /* 0x000fe20000410000 */
[----:B------:R-:W-:Y:S01]  /*107b0*/  FFMA.FTZ R35, R4, R25, R35 ;  /* 0x0000001904237223 */ /* 0x000fe20000010023 */
[----:B------:R-:W-:Y:S02]  /*107c0*/  IMAD.U32 R8, R102, 0x10000, RZ ;  /* 0x0001000066087824 */ /* 0x000fe400078e00ff */
[----:B------:R-:W-:Y:S01]  /*107d0*/  FMUL.FTZ R4, R27, R26 ;  /* 0x0000001a1b047220 */ /* 0x000fe20000410000 */
[C---:B------:R-:W-:Y:S01]  /*107e0*/  FFMA.FTZ R32, R5.reuse, R14, -R32 ;  /* 0x0000000e05207223 */ /* 0x040fe20000010820 */
[----:B------:R-:W-:Y:S01]  /*107f0*/  FFMA.FTZ R24, R5, R24, R9 ;  /* 0x0000001805187223 */ /* 0x000fe20000010009 */
[----:B------:R-:W-:Y:S01]  /*10800*/  LOP3.LUT R10, R10, 0xffff0000, RZ, 0xc0, !PT ;  /* 0xffff00000a0a7812 */ /* 0x000fe200078ec0ff */
[-C--:B------:R-:W-:Y:S01]  /*10810*/  FMUL.FTZ R14, R27, R8.reuse ;  /* 0x000000081b0e7220 */ /* 0x080fe20000410000 */
[----:B------:R-:W-:Y:S01]  /*10820*/  FFMA.FTZ R13, R15, R8, -R4 ;  /* 0x000000080f0d7223 */ /* 0x000fe20000010804 */
[----:B------:R-:W-:-:S02]  /*10830*/  LOP3.LUT R9, R98, 0xffff0000, RZ, 0xc0, !PT ;  /* 0xffff000062097812 */ /* 0x000fc400078ec0ff */
[----:B------:R-:W-:Y:S01]  /*10840*/  LOP3.LUT R5, R102, 0xffff0000, RZ, 0xc0, !PT ;  /* 0xffff000066057812 */ /* 0x000fe200078ec0ff */
[----:B------:R-:W-:Y:S01]  /*10850*/  FFMA.FTZ R14, R15, R26, R14 ;  /* 0x0000001a0f0e7223 */ /* 0x000fe2000001000e */
[----:B------:R-:W-:Y:S01]  /*10860*/  LOP3.LUT R8, R99, 0xffff0000, RZ, 0xc0, !PT ;  /* 0xffff000063087812 */ /* 0x000fe200078ec0ff */
[C---:B------:R-:W-:Y:S01]  /*10870*/  FMUL.FTZ R15, R10.reuse, R9 ;  /* 0x000000090a0f7220 */ /* 0x040fe20000410000 */
[----:B------:R-:W-:Y:S01]  /*10880*/  LOP3.LUT R4, R103, 0xffff0000, RZ, 0xc0, !PT ;  /* 0xffff000067047812 */ /* 0x000fe200078ec0ff */
[-C--:B------:R-:W-:Y:S02]  /*10890*/  FMUL.FTZ R26, R10, R5.reuse ;  /* 0x000000050a1a7220 */ /* 0x080fe40000410000 */
[C---:B------:R-:W-:Y:S01]  /*108a0*/  FMUL.FTZ R36, R11.reuse, R8 ;  /* 0x000000080b247220 */ /* 0x040fe20000410000 */
[C---:B------:R-:W-:Y:S01]  /*108b0*/  FFMA.FTZ R10, R6.reuse, R5, -R15 ;  /* 0x00000005060a7223 */ /* 0x040fe2000001080f */
[-C--:B------:R-:W-:Y:S01]  /*108c0*/  FMUL.FTZ R25, R11, R4.reuse ;  /* 0x000000040b197220 */ /* 0x080fe20000410000 */
[----:B------:R-:W-:Y:S01]  /*108d0*/  FFMA.FTZ R11, R6, R9, R26 ;  /* 0x00000009060b7223 */ /* 0x000fe2000001001a */
[----:B------:R-:W-:Y:S01]  /*108e0*/  FFMA.FTZ R36, R7, R4, -R36 ;  /* 0x0000000407247223 */ /* 0x000fe20000010824 */
[----:B------:R-:W-:Y:S01]  /*108f0*/  F2FP.BF16.F32.PACK_AB R4, R33, R38 ;  /* 0x000000262104723e */ /* 0x000fe200000010ff */
        /* <DEDUP_REMOVED lines=8> */
[----:B------:R-:W-:-:S05]  /*10980*/  F2FP.BF16.F32.PACK_AB R11, R25, R34 ;  /* 0x00000022190b723e */ /* 0x000fca00000010ff */
[----:B------:R2:W-:Y:S02]  /*10990*/  STS.128 [R12+0x10400], R8 ;  /* 0x010400080c007388 */ /* 0x0005e40000000c00 */
.L_x_2382:
[----:B------:R-:W-:Y:S05]  /*109a0*/  BSYNC B2 ;  /* 0x0000000000027941 */ /* 0x000fea0003800000 */
.L_x_2381:
[----:B------:R-:W-:Y:S05]  /*109b0*/  @P3 BRA `(.L_x_2378) ;  /* 0x00000004009c3947 */ /* 0x000fea0003800000 */
[----:B------:R-:W-:Y:S02]  /*109c0*/  LEA.HI R105, R105, R220, RZ, 0x1d ;  /* 0x000000dc69697211 */ /* 0x000fe400078fe8ff */
[----:B------:R-:W-:Y:S02]  /*109d0*/  SHF.R.U64 R27, R60, 0x10, R61 ;  /* 0x000000103c1b7819 */ /* 0x000fe4000000123d */
[----:B-12---:R-:W-:Y:S02]  /*109e0*/  SHF.R.S32.HI R4, RZ, 0x1f, R105 ;  /* 0x0000001fff047819 */ /* 0x006fe40000011469 */
[----:B------:R-:W-:Y:S02]  /*109f0*/  SHF.R.U64 R15, R28, 0x10, R29 ;  /* 0x000000101c0f7819 */ /* 0x000fe4000000121d */
[----:B------:R-:W-:Y:S01]  /*10a00*/  LEA.HI R5, R4, R105, RZ, 0x3 ;  /* 0x0000006904057211 */ /* 0x000fe200078f18ff */
[----:B------:R-:W-:Y:S01]  /*10a10*/  IMAD.SHL.U32 R4, R105, 0x8, RZ ;  /* 0x0000000869047824 */ /* 0x000fe200078e00ff */
[----:B------:R-:W-:-:S02]  /*10a20*/  SHF.R.U64 R13, R30, 0x10, R31 ;  /* 0x000000101e0d7819 */ /* 0x000fc4000000121f */
[----:B------:R-:W-:Y:S01]  /*10a30*/  SHF.R.U64 R25, R62, 0x10, R63 ;  /* 0x000000103e197819 */ /* 0x000fe2000000123f */
[----:B------:R-:W-:Y:S01]  /*10a40*/  IMAD.SHL.U32 R5, R5, 0x400, RZ ;  /* 0x0000040005057824 */ /* 0x000fe200078e00ff */
[----:B------:R-:W-:Y:S02]  /*10a50*/  LOP3.LUT R4, R191, 0x38, R4, 0xf8, !PT ;  /* 0x00000038bf047812 */ /* 0x000fe400078ef804 */
[----:B------:R-:W-:Y:S02]  /*10a60*/  SHF.R.U32.HI R30, RZ, 0x10, R31 ;  /* 0x00000010ff1e7819 */ /* 0x000fe4000001161f */
[----:B------:R-:W-:Y:S02]  /*10a70*/  LOP3.LUT R5, R5, 0x7fffe000, RZ, 0xc0, !PT ;  /* 0x7fffe00005057812 */ /* 0x000fe400078ec0ff */
[----:B------:R-:W-:Y:S02]  /*10a80*/  LOP3.LUT R4, R4, R197, RZ, 0x3c, !PT ;  /* 0x000000c504047212 */ /* 0x000fe400078e3cff */
[----:B------:R-:W-:Y:S01]  /*10a90*/  PRMT R88, R88, 0x5410, R27 ;  /* 0x0000541058587816 */ /* 0x000fe2000000001b */
[----:B------:R-:W-:Y:S01]  /*10aa0*/  IMAD R5, R196, 0x200, R5 ;  /* 0x00000200c4057824 */ /* 0x000fe200078e0205 */
[----:B------:R-:W-:-:S02]  /*10ab0*/  PRMT R84, R84, 0x5410, R15 ;  /* 0x0000541054547816 */ /* 0x000fc4000000000f */
[----:B------:R-:W-:Y:S01]  /*10ac0*/  SHF.R.U32.HI R28, RZ, 0x10, R29 ;  /* 0x00000010ff1c7819 */ /* 0x000fe2000001161d */
[----:B0-----:R-:W-:Y:S01]  /*10ad0*/  IMAD.IADD R9, R5, 0x1, R4 ;  /* 0x0000000105097824 */ /* 0x001fe200078e0204 */
[----:B------:R-:W-:Y:S01]  /*10ae0*/  PRMT R90, R90, 0x5410, R25 ;  /* 0x000054105a5a7816 */ /* 0x000fe20000000019 */
[----:B------:R-:W0:Y:S01]  /*10af0*/  LDS.128 R4, [R219] ;  /* 0x00000000db047984 */ /* 0x000e220000000c00 */
[----:B------:R-:W-:Y:S01]  /*10b00*/  PRMT R87, R87, 0x5410, R30 ;  /* 0x0000541057577816 */ /* 0x000fe2000000001e */
[----:B------:R-:W-:Y:S01]  /*10b10*/  IMAD R12, R9, 0x2, R18 ;  /* 0x00000002090c7824 */ /* 0x000fe200078e0212 */
[----:B------:R-:W-:Y:S01]  /*10b20*/  SHF.R.U32.HI R62, RZ, 0x10, R63 ;  /* 0x00000010ff3e7819 */ /* 0x000fe2000001163f */
[----:B------:R-:W-:Y:S01]  /*10b30*/  IMAD.U32 R32, R84, 0x10000, RZ ;  /* 0x0001000054207824 */ /* 0x000fe200078e00ff */
[----:B------:R-:W-:Y:S01]  /*10b40*/  SHF.R.U32.HI R60, RZ, 0x10, R61 ;  /* 0x00000010ff3c7819 */ /* 0x000fe2000001163d */
[----:B------:R-:W-:Y:S01]  /*10b50*/  IMAD.U32 R30, R88, 0x10000, RZ ;  /* 0x00010000581e7824 */ /* 0x000fe200078e00ff */
[----:B------:R-:W1:Y:S01]  /*10b60*/  LDS.128 R8, [R12+0x10400] ;  /* 0x010400000c087984 */ /* 0x000e620000000c00 */
[----:B------:R-:W-:Y:S01]  /*10b70*/  PRMT R85, R85, 0x5410, R28 ;  /* 0x0000541055557816 */ /* 0x000fe2000000001c */
[----:B------:R-:W-:Y:S01]  /*10b80*/  IMAD.U32 R31, R87, 0x10000, RZ ;  /* 0x00010000571f7824 */ /* 0x000fe200078e00ff */
[----:B------:R-:W-:-:S02]  /*10b90*/  PRMT R86, R86, 0x5410, R13 ;  /* 0x0000541056567816 */ /* 0x000fc4000000000d */
[----:B------:R-:W-:Y:S01]  /*10ba0*/  PRMT R91, R91, 0x5410, R62 ;  /* 0x000054105b5b7816 */ /* 0x000fe2000000003e */
[----:B------:R-:W-:Y:S01]  /*10bb0*/  IMAD.U32 R29, R85, 0x10000, RZ ;  /* 0x00010000551d7824 */ /* 0x000fe200078e00ff */
[----:B------:R-:W-:Y:S01]  /*10bc0*/  PRMT R89, R89, 0x5410, R60 ;  /* 0x0000541059597816 */ /* 0x000fe2000000003c */
        /* <DEDUP_REMOVED lines=70> */
.L_x_2378:
[----:B------:R-:W-:Y:S05]  /*11030*/  BSYNC B1 ;  /* 0x0000000000017941 */ /* 0x000fea0003800000 */
.L_x_2377:
        /* <DEDUP_REMOVED lines=27> */
[--C-:B------:R-:W-:Y:S02]  /*111f0*/  SHF.R.U64 R15, R42, 0x10, R43.reuse ;  /* 0x000000102a0f7819 */ /* 0x100fe4000000122b */
[----:B------:R-:W-:Y:S02]  /*11200*/  PRMT R75, R75, 0x5410, R40 ;  /* 0x000054104b4b7816 */ /* 0x000fe40000000028 */
[----:B------:R-:W1:Y:S01]  /*11210*/  LDS.128 R8, [R12+0x10400] ;  /* 0x010400000c087984 */ /* 0x000e620000000c00 */
[----:B------:R-:W-:-:S02]  /*11220*/  SHF.R.U32.HI R42, RZ, 0x10, R43 ;  /* 0x00000010ff2a7819 */ /* 0x000fc4000001162b */
[----:B------:R-:W-:Y:S01]  /*11230*/  SHF.R.U32.HI R54, RZ, 0x10, R55 ;  /* 0x00000010ff367819 */ /* 0x000fe20000011637 */
[----:B------:R-:W-:Y:S01]  /*11240*/  IMAD.U32 R30, R75, 0x10000, RZ ;  /* 0x000100004b1e7824 */ /* 0x000fe200078e00ff */
[----:B------:R-:W-:Y:S02]  /*11250*/  PRMT R93, R93, 0x5410, R52 ;  /* 0x000054105d5d7816 */ /* 0x000fe40000000034 */
[----:B------:R-:W-:Y:S02]  /*11260*/  PRMT R94, R94, 0x5410, R27 ;  /* 0x000054105e5e7816 */ /* 0x000fe4000000001b */
[----:B------:R-:W-:Y:S02]  /*11270*/  PRMT R77, R77, 0x5410, R42 ;  /* 0x000054104d4d7816 */ /* 0x000fe4000000002a */
[----:B------:R-:W-:Y:S02]  /*11280*/  PRMT R95, R95, 0x5410, R54 ;  /* 0x000054105f5f7816 */ /* 0x000fe40000000036 */
[----:B------:R-:W-:Y:S01]  /*11290*/  PRMT R76, R76, 0x5410, R15 ;  /* 0x000054104c4c7816 */ /* 0x000fe2000000000f */
[----:B------:R-:W-:-:S02]  /*112a0*/  IMAD.U32 R32, R77, 0x10000, RZ ;  /* 0x000100004d207824 */ /* 0x000fc400078e00ff */
        /* <DEDUP_REMOVED lines=23> */
[----:B------:R-:W-:Y:S01]  /*11420*/  LOP3.LUT R27, R74, 0xffff0000, RZ, 0xc0, !PT ;  /* 0xffff00004a1b7812 */ /* 0x000fe200078ec0ff */
[----:B------:R-:W-:Y:S01]  /*11430*/  FMUL.FTZ R29, R29, R14 ;  /* 0x0000000e1d1d7220 */ /* 0x000fe20000410000 */
[----:B------:R-:W-:Y:S01]  /*11440*/  FFMA.FTZ R36, R15, R30, R36 ;  /* 0x0000001e0f247223 */ /* 0x000fe20000010024 */
[C---:B------:R-:W-:Y:S01]  /*11450*/  FFMA.FTZ R38, R25.reuse, R14, -R26 ;  /* 0x0000000e19267223 */ /* 0x040fe2000001081a */
        /* <DEDUP_REMOVED lines=8> */
[----:B------:R-:W-:Y:S01]  /*114e0*/  FFMA.FTZ R30, R4, R15, -R25 ;  /* 0x0000000f041e7223 */ /* 0x000fe20000010819 */
[-C--:B------:R-:W-:Y:S01]  /*114f0*/  FMUL.FTZ R9, R9, R14.reuse ;  /* 0x0000000e09097220 */ /* 0x080fe20000410000 */
[----:B------:R-:W-:Y:S02]  /*11500*/  IMAD.U32 R25, R76, 0x10000, RZ ;  /* 0x000100004c197824 */ /* 0x000fe400078e00ff */
[----:B------:R-:W-:Y:S01]  /*11510*/  FFMA.FTZ R32, R4, R27, R29 ;  /* 0x0000001b04207223 */ /* 0x000fe2000001001d */
[----:B------:R-:W-:Y:S02]  /*11520*/  IMAD.U32 R15, R94, 0x10000, RZ ;  /* 0x000100005e0f7824 */ /* 0x000fe400078e00ff */
[C---:B------:R-:W-:Y:S01]  /*11530*/  FFMA.FTZ R27, R5.reuse, R14, -R8 ;  /* 0x0000000e051b7223 */ /* 0x040fe20000010808 */
[----:B------:R-:W-:Y:S01]  /*11540*/  FFMA.FTZ R29, R5, R26, R9 ;  /* 0x0000001a051d7223 */ /* 0x000fe20000010009 */
[----:B------:R-:W-:Y:S01]  /*11550*/  LOP3.LUT R10, R10, 0xffff0000, RZ, 0xc0, !PT ;  /* 0xffff00000a0a7812 */ /* 0x000fe200078ec0ff */
[C---:B------:R-:W-:Y:S01]  /*11560*/  FMUL.FTZ R31, R28.reuse, R25 ;  /* 0x000000191c1f7220 */ /* 0x040fe20000410000 */
        /* <DEDUP_REMOVED lines=10> */
[-C--:B------:R-:W-:Y:S01]  /*11610*/  FMUL.FTZ R14, R10, R5.reuse ;  /* 0x000000050a0e7220 */ /* 0x080fe20000410000 */
[C---:B------:R-:W-:Y:S01]  /*11620*/  FFMA.FTZ R10, R6.reuse, R5, -R15 ;  /* 0x00000005060a7223 */ /* 0x040fe2000001080f */
[-C--:B------:R-:W-:Y:S01]  /*11630*/  FMUL.FTZ R25, R11, R4.reuse ;  /* 0x000000040b197220 */ /* 0x080fe20000410000 */
[C---:B------:R-:W-:Y:S01]  /*11640*/  FFMA.FTZ R11, R7.reuse, R4, -R24 ;  /* 0x00000004070b7223 */ /* 0x040fe20000010818 */
        /* <DEDUP_REMOVED lines=12> */
.L_x_2384:
[----:B------:R-:W-:Y:S05]  /*11710*/  BSYNC B1 ;  /* 0x0000000000017941 */ /* 0x000fea0003800000 */
.L_x_2383:
        /* <DEDUP_REMOVED lines=104> */
.L_x_2386:
[----:B------:R-:W-:Y:S05]  /*11da0*/  BSYNC B1 ;  /* 0x0000000000017941 */ /* 0x000fea0003800000 */
.L_x_2385:
        /* <DEDUP_REMOVED lines=13> */
[----:B------:R-:W-:Y:S02]  /*11e80*/  SHF.R.U64 R25, R66, 0x10, R67 ;  /* 0x0000001042197819 */ /* 0x000fe40000001243 */
[----:B------:R-:W-:-:S02]  /*11e90*/  IADD3 R9, R5, R9, R198 ;  /* 0x0000000905097210 */ /* 0x000fc40007ffe0c6 */
[----:B------:R-:W0:Y:S01]  /*11ea0*/  LDS.128 R4, [R217] ;  /* 0x00000000d9047984 */ /* 0x000e220000000c00 */
[----:B------:R-:W-:Y:S01]  /*11eb0*/  PRMT R68, R68, 0x5410, R27 ;  /* 0x0000541044447816 */ /* 0x000fe2000000001b */
[----:B------:R-:W-:Y:S01]  /*11ec0*/  IMAD.U32 R27, R26, 0x10000, RZ ;  /* 0x000100001a1b7824 */ /* 0x000fe200078e00ff */
[----:B------:R-:W-:Y:S01]  /*11ed0*/  SHF.R.U32.HI R64, RZ, 0x10, R65 ;  /* 0x00000010ff407819 */ /* 0x000fe20000011641 */
[----:B------:R-:W-:Y:S01]  /*11ee0*/  IMAD R12, R9, 0x2, R18 ;  /* 0x00000002090c7824 */ /* 0x000fe200078e0212 */
[--C-:B------:R-:W-:Y:S02]  /*11ef0*/  SHF.R.U64 R13, R50, 0x10, R51.reuse ;  /* 0x00000010320d7819 */ /* 0x100fe40000001233 */
[----:B------:R-:W-:Y:S02]  /*11f00*/  PRMT R28, R3, 0x5410, R28 ;  /* 0x00005410031c7816 */ /* 0x000fe4000000001c */
[----:B------:R-:W1:Y:S01]  /*11f10*/  LDS.128 R8, [R12+0x10400] ;  /* 0x010400000c087984 */ /* 0x000e620000000c00 */
[----:B------:R-:W-:-:S02]  /*11f20*/  SHF.R.U32.HI R50, RZ, 0x10, R51 ;  /* 0x00000010ff327819 */ /* 0x000fc40000011633 */
[----:B------:R-:W-:Y:S01]  /*11f30*/  SHF.R.U32.HI R66, RZ, 0x10, R67 ;  /* 0x00000010ff427819 */ /* 0x000fe20000011643 */
[----:B------:R-:W-:Y:S01]  /*11f40*/  IMAD.U32 R29, R28, 0x10000, RZ ;  /* 0x000100001c1d7824 */ /* 0x000fe200078e00ff */
[----:B------:R-:W-:Y:S01]  /*11f50*/  PRMT R70, R70, 0x5410, R25 ;  /* 0x0000541046467816 */ /* 0x000fe20000000019 */
[----:B------:R-:W-:Y:S01]  /*11f60*/  IMAD.U32 R25, R68, 0x10000, RZ ;  /* 0x0001000044197824 */ /* 0x000fe200078e00ff */
[----:B------:R-:W-:Y:S02]  /*11f70*/  PRMT R69, R69, 0x5410, R64 ;  /* 0x0000541045457816 */ /* 0x000fe40000000040 */
[----:B------:R-:W-:Y:S02]  /*11f80*/  PRMT R30, R20, 0x5410, R13 ;  /* 0x00005410141e7816 */ /* 0x000fe4000000000d */
[----:B------:R-:W-:Y:S02]  /*11f90*/  PRMT R31, R21, 0x5410, R50 ;  /* 0x00005410151f7816 */ /* 0x000fe40000000032 */
[----:B------:R-:W-:-:S02]  /*11fa0*/  PRMT R71, R71, 0x5410, R66 ;  /* 0x0000541047477816 */ /* 0x000fc40000000042 */
        /* <DEDUP_REMOVED lines=26> */
[C---:B------:R-:W-:Y:S01]  /*12150*/  FMUL.FTZ R15, R24.reuse, R33 ;  /* 0x00000021180f7220 */ /* 0x040fe20000410000 */
        /* <DEDUP_REMOVED lines=11> */
[-C--:B------:R-:W-:Y:S01]  /*12210*/  FMUL.FTZ R9, R9, R69.reuse ;  /* 0x0000004509097220 */ /* 0x080fe20000410000 */
[----:B------:R-:W-:Y:S02]  /*12220*/  IMAD.U32 R0, R70, 0x10000, RZ ;  /* 0x0001000046007824 */ /* 0x000fe400078e00ff */
[----:B------:R-:W-:Y:S01]  /*12230*/  FMUL.FTZ R24, R21, R8 ;  /* 0x0000000815187220 */ /* 0x000fe20000410000 */
[----:B------:R-:W-:Y:S01]  /*12240*/  FFMA.FTZ R14, R3, R26, R14 ;  /* 0x0000001a030e7223 */ /* 0x000fe2000001000e */
[----:B------:R-:W-:Y:S01]  /*12250*/  FFMA.FTZ R25, R4, R28, R9 ;  /* 0x0000001c04197223 */ /* 0x000fe20000010009 */
[----:B------:R-:W-:Y:S01]  /*12260*/  LOP3.LUT R10, R10, 0xffff0000, RZ, 0xc0, !PT ;  /* 0xffff00000a0a7812 */ /* 0x000fe200078ec0ff */
[----:B------:R-:W-:Y:S01]  /*12270*/  FFMA.FTZ R15, R4, R69, -R15 ;  /* 0x00000045040f7223 */ /* 0x000fe2000001080f */
[-C--:B------:R-:W-:Y:S01]  /*12280*/  FMUL.FTZ R26, R21, R0.reuse ;  /* 0x00000000151a7220 */ /* 0x080fe20000410000 */
[----:B------:R-:W-:Y:S01]  /*12290*/  LOP3.LUT R9, R30, 0xffff0000, RZ, 0xc0, !PT ;  /* 0xffff00001e097812 */ /* 0x000fe200078ec0ff */
[----:B------:R-:W-:Y:S01]  /*122a0*/  FFMA.FTZ R24, R5, R0, -R24 ;  /* 0x0000000005187223 */ /* 0x000fe20000010818 */
[----:B------:R-:W-:Y:S01]  /*122b0*/  LOP3.LUT R11, R11, 0xffff0000, RZ, 0xc0, !PT ;  /* 0xffff00000b0b7812 */ /* 0x000fe200078ec0ff */
[----:B------:R-:W-:Y:S01]  /*122c0*/  FFMA.FTZ R26, R5, R8, R26 ;  /* 0x00000008051a7223 */ /* 0x000fe2000001001a */
[----:B------:R-:W-:Y:S01]  /*122d0*/  LOP3.LUT R3, R70, 0xffff0000, RZ, 0xc0, !PT ;  /* 0xffff000046037812 */ /* 0x000fe200078ec0ff */
[----:B------:R-:W-:Y:S01]  /*122e0*/  FMUL.FTZ R5, R10, R9 ;  /* 0x000000090a057220 */ /* 0x000fe20000410000 */
[----:B------:R-:W-:-:S02]  /*122f0*/  LOP3.LUT R4, R31, 0xffff0000, RZ, 0xc0, !PT ;  /* 0xffff00001f047812 */ /* 0x000fc400078ec0ff */
[----:B------:R-:W-:Y:S01]  /*12300*/  LOP3.LUT R0, R71, 0xffff0000, RZ, 0xc0, !PT ;  /* 0xffff000047007812 */ /* 0x000fe200078ec0ff */
[-C--:B------:R-:W-:Y:S01]  /*12310*/  FMUL.FTZ R10, R10, R3.reuse ;  /* 0x000000030a0a7220 */ /* 0x080fe20000410000 */
[C---:B------:R-:W-:Y:S01]  /*12320*/  FFMA.FTZ R3, R6.reuse, R3, -R5 ;  /* 0x0000000306037223 */ /* 0x040fe20000010805 */
[----:B------:R-:W-:Y:S01]  /*12330*/  FMUL.FTZ R8, R11, R4 ;  /* 0x000000040b087220 */ /* 0x000fe20000410000 */
[----:B------:R-:W-:Y:S01]  /*12340*/  F2FP.BF16.F32.PACK_AB R5, R15, R34 ;  /* 0x000000220f05723e */ /* 0x000fe200000010ff */
        /* <DEDUP_REMOVED lines=13> */
.L_x_2352:
[----:B------:R-:W-:Y:S05]  /*12420*/  BSYNC B0 ;  /* 0x0000000000007941 */ /* 0x000fea0003800000 */
.L_x_2324:
        /* <DEDUP_REMOVED lines=8> */
.L_x_2322:
[----:B------:R-:W2:Y:S02]  /*124b0*/  LDL R0, [R1+0x14] ;  /* 0x0000140001007983 */ /* 0x000ea40000100800 */
[----:B--2---:R-:W-:-:S13]  /*124c0*/  R2UR UR4, R0 ;  /* 0x00000000000472ca */ /* 0x004fda00000e0000 */
[----:B------:R-:W-:-:S05]  /*124d0*/  IMAD.U32 R0, RZ, RZ, UR4 ;  /* 0x00000004ff007e24 */ /* 0x000fca000f8e00ff */
[----:B------:R-:W-:-:S13]  /*124e0*/  ISETP.NE.AND P0, PT, R0, 0x3, PT ;  /* 0x000000030000780c */ /* 0x000fda0003f05270 */
[----:B------:R-:W-:Y:S05]  /*124f0*/  @!P0 BRA `(.L_x_2387) ;  /* 0x0000000000048947 */ /* 0x000fea0003800000 */
[----:B------:R-:W-:Y:S01]  /*12500*/  BPT.TRAP 0x1 ;  /* 0x000000040000795c */ /* 0x000fe20000300000 */
.L_x_2387:
[----:B------:R-:W-:Y:S01]  /*12510*/  IMAD R0, R185, 0x8, R18 ;  /* 0x00000008b9007824 */ /* 0x000fe200078e0212 */
[----:B01----:R-:W-:-:S04]  /*12520*/  SHF.L.U32 R3, R188, 0x1f, RZ ;  /* 0x0000001fbc037819 */ /* 0x003fc800000006ff */
[----:B------:R0:W1:Y:S01]  /*12530*/  SYNCS.PHASECHK.TRANS64.TRYWAIT P2, [R0+URZ+0x34830], R3 ;  /* 0x03483003000075a7 */ /* 0x000062000804017f */
[----:B------:R-:W-:Y:S05]  /*12540*/  @!P0 BRA `(.L_x_2388) ;  /* 0x0000000000048947 */ /* 0x000fea0003800000 */
[----:B------:R-:W-:Y:S01]  /*12550*/  BPT.TRAP 0x1 ;  /* 0x000000040000795c */ /* 0x000fe20000300000 */
.L_x_2388:
[----:B---34-:R-:W2:Y:S01]  /*12560*/  S2R R4, SR_TID.X ;  /* 0x0000000000047919 */ /* 0x018ea20000002100 */
[----:B------:R-:W-:Y:S01]  /*12570*/  IMAD.MOV.U32 R151, RZ, RZ, RZ ;  /* 0x000000ffff977224 */ /* 0x000fe200078e00ff */
[----:B--2---:R-:W-:-:S04]  /*12580*/  LOP3.LUT R4, R4, 0x7f, RZ, 0xc0, !PT ;  /* 0x0000007f04047812 */ /* 0x004fc800078ec0ff */
[----:B------:R-:W-:Y:S01]  /*12590*/  ISETP.NE.AND P1, PT, R4, RZ, PT ;  /* 0x000000ff0400720c */ /* 0x000fe20003f25270 */
[----:B-1----:R-:W-:-:S12]  /*125a0*/  @P2 BRA `(.L_x_2389) ;  /* 0x0000000000082947 */ /* 0x002fd80003800000 */
[----:B------:R-:W1:Y:S02]  /*125b0*/  SYNCS.PHASECHK.TRANS64.TRYWAIT P2, [R0+URZ+0x34830], R3 ;  /* 0x03483003000075a7 */ /* 0x000e64000804017f */
[----:B-1----:R-:W-:Y:S05]  /*125c0*/  @!P2 BRA `(.L_x_2390) ;  /* 0x000001300080a947 */ /* 0x002fea0003800000 */
.L_x_2389:
[----:B------:R-:W-:Y:S05]  /*125d0*/  WARPSYNC.ALL ;  /* 0x0000000000007948 */ /* 0x000fea0003800000 */
[----:B01----:R-:W-:Y:S01]  /*125e0*/  VIADD R3, R18, 0x1c400 ;  /* 0x0001c40012037836 */ /* 0x003fe20000000000 */
[----:B------:R-:W-:Y:S01]  /*125f0*/  R2UR UR4, R2 ;  /* 0x00000000020472ca */ /* 0x000fe200000e0000 */
[----:B------:R-:W-:Y:S01]  /*12600*/  WARPGROUP.ARRIVE ;  /* 0x00000000000079c5 */ /* 0x000fe20000000000 */
[----:B------:R-:W-:Y:S01]  /*12610*/  UMOV UR9, 0x40000040 ;  /* 0x4000004000097882 */ /* 0x000fe20000000000 */
[----:B------:R-:W-:Y:S01]  /*12620*/  IMAD.MOV.U32 R7, RZ, RZ, 0x40000040 ;  /* 0x40000040ff077424 */ /* 0x000fe200078e00ff */
[----:B------:R-:W-:Y:S01]  /*12630*/  SHF.R.U32.HI R3, RZ, 0x4, R3 ;  /* 0x00000004ff037819 */ /* 0x000fe20000011603 */
[----:B------:R-:W-:Y:S01]  /*12640*/  IMAD.U32 R9, RZ, RZ, UR9 ;  /* 0x00000009ff097e24 */ /* 0x000fe2000f8e00ff */
[----:B------:R-:W-:Y:S01]  /*12650*/  UMOV UR53, 0x40000040 ;  /* 0x4000004000357882 */ /* 0x000fe20000000000 */
[----:B------:R-:W-:Y:S01]  /*12660*/  UMOV UR49, 0x40000040 ;  /* 0x4000004000317882 */ /* 0x000fe20000000000 */
[----:B------:R-:W-:Y:S01]  /*12670*/  LOP3.LUT R3, R3, 0x3fff, RZ, 0xc0, !PT ;  /* 0x00003fff03037812 */ /* 0x000fe200078ec0ff */
[----:B------:R-:W-:Y:S01]  /*12680*/  UMOV UR45, 0x40000040 ;  /* 0x40000040002d7882 */ /* 0x000fe20000000000 */
[----:B------:R-:W-:Y:S01]  /*12690*/  UMOV UR41, 0x40000040 ;  /* 0x4000004000297882 */ /* 0x000fe20000000000 */
[----:B------:R-:W-:Y:S01]  /*126a0*/  UMOV UR37, 0x40000040 ;  /* 0x4000004000257882 */ /* 0x000fe20000000000 */
[----:B------:R-:W-:Y:S01]  /*126b0*/  LOP3.LUT R5, R3, 0x10000, RZ, 0xfc, !PT ;  /* 0x0001000003057812 */ /* 0x000fe200078efcff */
[----:B------:R-:W-:Y:S01]  /*126c0*/  IMAD.MOV.U32 R3, RZ, RZ, 0x40000040 ;  /* 0x40000040ff037424 */ /* 0x000fe200078e00ff */
[----:B------:R-:W-:Y:S01]  /*126d0*/  ULOP3.LUT UR4, UR4, 0x10000, URZ, 0xfc, !UPT ;  /* 0x0001000004047892 */ /* 0x000fe2000f8efc3f */
[----:B------:R-:W-:Y:S01]  /*126e0*/  IMAD R88, R193, 0x80, R203 ;  /* 0x00000080c1587824 */ /* 0x000fe200078e02cb */
[----:B------:R-:W-:Y:S01]  /*126f0*/  BSSY B0, `(.L_x_2391) ;  /* 0x0000685000007945 */ /* 0x000fe20003800000 */
[----:B------:R-:W-:Y:S01]  /*12700*/  IMAD R2, R185, 0xc00, R5 ;  /* 0x00000c00b9027824 */ /* 0x000fe200078e0205 */
[----:B------:R-:W-:Y:S01]  /*12710*/  R2UR UR11, R3 ;  /* 0x00000000030b72ca */ /* 0x000fe200000e0000 */
[----:B------:R-:W-:Y:S01]  /*12720*/  UIADD3 UR5, UR4, 0x2, URZ ;  /* 0x0000000204057890 */ /* 0x000fe2000fffe03f */
[----:B------:R-:W-:Y:S01]  /*12730*/  IMAD.MOV.U32 R3, RZ, RZ, 0x40000040 ;  /* 0x40000040ff037424 */ /* 0x000fe200078e00ff */
[----:B------:R-:W-:Y:S01]  /*12740*/  UMOV UR8, UR4 ;  /* 0x0000000400087c82 */ /* 0x000fe20008000000 */
[C---:B------:R-:W-:Y:S01]  /*12750*/  R2UR UR10, R2.reuse ;  /* 0x00000000020a72ca */ /* 0x040fe200000e0000 */
[----:B------:R-:W-:Y:S01]  /*12760*/  VIADD R6, R2, 0x2 ;  /* 0x0000000202067836 */ /* 0x000fe20000000000 */
[----:B------:R-:W-:Y:S01]  /*12770*/  UIADD3 UR52, UR4, 0x406, URZ ;  /* 0x0000040604347890 */ /* 0x000fe2000fffe03f */
[----:B------:R-:W-:Y:S01]  /*12780*/  IMAD.U32 R8, RZ, RZ, UR8 ;  /* 0x00000008ff087e24 */ /* 0x000fe2000f8e00ff */
[----:B------:R-:W-:Y:S01]  /*12790*/  UIADD3 UR48, UR4, 0x800, URZ ;  /* 0x0000080004307890 */ /* 0x000fe2000fffe03f */
[----:B------:R-:W-:Y:S01]  /*127a0*/  R2UR UR39, R3 ;  /* 0x00000000032772ca */ /* 0x000fe200000e0000 */
[----:B------:R-:W-:Y:S01]  /*127b0*/  UIADD3 UR44, UR4, 0x802, URZ ;  /* 0x00000802042c7890 */ /* 0x000fe2000fffe03f */
[----:B------:R-:W-:Y:S01]  /*127c0*/  @!P1 VIADD R0, R0, 0x34840 ;  /* 0x0003484000009836 */ /* 0x000fe20000000000 */
[----:B------:R0:W-:Y:S01]  /*127d0*/  STL.64 [R1+0x38], R8 ;  /* 0x0000380801007387 */ /* 0x0001e20000100a00 */
[----:B------:R-:W-:Y:S01]  /*127e0*/  UIADD3 UR40, UR4, 0x804, URZ ;  /* 0x0000080404287890 */ /* 0x000fe2000fffe03f */
[----:B------:R-:W-:Y:S01]  /*127f0*/  IMAD.MOV.U32 R150, RZ, RZ, R151 ;  /* 0x000000ffff967224 */ /* 0x000fe200078e0097 */
[----:B------:R-:W-:Y:S01]  /*12800*/  UIADD3 UR36, UR4, 0x806, URZ ;  /* 0x0000080604247890 */ /* 0x000fe2000fffe03f */
[----:B------:R-:W-:Y:S01]  /*12810*/  @!P1 PRMT R0, RZ, 0x654, R0 ;  /* 0x00000654ff009816 */ /* 0x000fe20000000000 */
[----:B------:R-:W-:Y:S01]  /*12820*/  HGMMA.64x128x16.F32.BF16 R24, gdesc[UR8], RZ, !UPT, gsb0 ;  /* 0x01e00000081879f0 */ /* 0x000fe2000c0018ff */
[----:B------:R-:W-:Y:S01]  /*12830*/  R2UR UR10, R6 ;  /* 0x00000000060a72ca */ /* 0x000fe200000e0000 */
[----:B------:R-:W-:Y:S01]  /*12840*/  UMOV UR8, UR5 ;  /* 0x0000000500087c82 */ /* 0x000fe20008000000 */
[----:B------:R-:W-:Y:S01]  /*12850*/  R2UR UR11, R7 ;  /* 0x00000000070b72ca */ /* 0x000fe200000e0000 */
[----:B------:R-:W-:Y:S01]  /*12860*/  UMOV UR9, 0x40000040 ;  /* 0x4000004000097882 */ /* 0x000fe20000000000 */
[----:B------:R-:W-:Y:S01]  /*12870*/  VIADD R6, R2, 0x4 ;  /* 0x0000000402067836 */ /* 0x000fe20000000000 */
[----:B------:R-:W-:Y:S01]  /*12880*/  UIADD3 UR5, UR4, 0x4, URZ ;  /* 0x0000000404057890 */ /* 0x000fe2000fffe03f */
[----:B------:R-:W-:-:S02]  /*12890*/  IMAD.MOV.U32 R7, RZ, RZ, 0x40000040 ;  /* 0x40000040ff077424 */ /* 0x000fc400078e00ff */
[----:B0-----:R-:W-:Y:S02]  /*128a0*/  IMAD.U32 R8, RZ, RZ, UR8 ;  /* 0x00000008ff087e24 */ /* 0x001fe4000f8e00ff */
[----:B------:R-:W-:Y:S02]  /*128b0*/  IMAD.U32 R9, RZ, RZ, UR9 ;  /* 0x00000009ff097e24 */ /* 0x000fe4000f8e00ff */
[--C-:B------:R-:W-:Y:S02]  /*128c0*/  IMAD.MOV.U32 R149, RZ, RZ, R151.reuse ;  /* 0x000000ffff957224 */ /* 0x100fe400078e0097 */
[--C-:B------:R-:W-:Y:S01]  /*128d0*/  IMAD.MOV.U32 R147, RZ, RZ, R151.reuse ;  /* 0x000000ffff937224 */ /* 0x100fe200078e0097 */
[----:B------:R0:W-:Y:S01]  /*128e0*/  STL.64 [R1+0x30], R8 ;  /* 0x0000300801007387 */ /* 0x0001e20000100a00 */
[--C-:B------:R-:W-:Y:S02]  /*128f0*/  IMAD.MOV.U32 R146, RZ, RZ, R151.reuse ;  /* 0x000000ffff927224 */ /* 0x100fe400078e0097 */
[----:B------:R-:W-:-:S02]  /*12900*/  IMAD.MOV.U32 R145, RZ, RZ, R151 ;  /* 0x000000ffff917224 */ /* 0x000fc400078e0097 */
[--C-:B-----5:R-:W-:Y:S02]  /*12910*/  IMAD.MOV.U32 R144, RZ, RZ, R151.reuse ;  /* 0x000000ffff907224 */ /* 0x120fe400078e0097 */
        /* <DEDUP_REMOVED lines=40> */
[----:B------:R-:W-:Y:S01]  /*12ba0*/  IMAD.MOV.U32 R89, RZ, RZ, R151 ;  /* 0x000000ffff597224 */ /* 0x000fe200078e0097 */
[----:B------:R-:W-:-:S02]  /*12bb0*/  WARPGROUP.DEPBAR.LE gsb0, 0x0 ;  /* 0x00008000000079c5 */ /* 0x000fc40000010000 */
        /* <DEDUP_REMOVED lines=60> */
[----:B------:R-:W-:Y:S01]  /*12f80*/  ULDC UR5, c[0x0][0x988] ;  /* 0x0002620000057ab9 */ /* 0x000fe20000000800 */
[----:B------:R-:W-:Y:S02]  /*12f90*/  IMAD.MOV.U32 R7, RZ, RZ, 0x40000040 ;  /* 0x40000040ff077424 */ /* 0x000fe400078e00ff */
[----:B0-----:R-:W-:Y:S01]  /*12fa0*/  IMAD.U32 R8, RZ, RZ, UR8 ;  /* 0x00000008ff087e24 */ /* 0x001fe2000f8e00ff */
[----:B------:R-:W-:Y:S01]  /*12fb0*/  R2UR UR54, R6 ;  /* 0x00000000063672ca */ /* 0x000fe200000e0000 */
[----:B------:R-:W-:Y:S01]  /*12fc0*/  VIADD R6, R2, 0x800 ;  /* 0x0000080002067836 */ /* 0x000fe20000000000 */
[----:B------:R-:W-:Y:S01]  /*12fd0*/  R2UR UR55, R7 ;  /* 0x00000000073772ca */ /* 0x000fe200000e0000 */
[----:B------:R-:W-:-:S02]  /*12fe0*/  IMAD.MOV.U32 R7, RZ, RZ, 0x40000040 ;  /* 0x40000040ff077424 */ /* 0x000fc400078e00ff */
        /* <DEDUP_REMOVED lines=9> */
[----:B------:R-:W-:-:S02]  /*13080*/  IMAD.MOV.U32 R7, RZ, RZ, 0x40000040 ;  /* 0x40000040ff077424 */ /* 0x000fc400078e00ff */
[----:B------:R-:W-:Y:S01]  /*13090*/  VIADD R2, R2, 0x806 ;  /* 0x0000080602027836 */ /* 0x000fe20000000000 */
[----:B------:R-:W-:Y:S02]  /*130a0*/  R2UR UR42, R6 ;  /* 0x00000000062a72ca */ /* 0x000fe400000e0000 */
[----:B------:R-:W-:Y:S02]  /*130b0*/  R2UR UR43, R7 ;  /* 0x00000000072b72ca */ /* 0x000fe400000e0000 */
[----:B------:R-:W-:Y:S01]  /*130c0*/  R2UR UR38, R2 ;  /* 0x00000000022672ca */ /* 0x000fe200000e0000 */
[----:B0-----:R-:W-:Y:S01]  /*130d0*/  IMAD.MOV.U32 R9, RZ, RZ, -0x80 ;  /* 0xffffff80ff097424 */ /* 0x001fe200078e00ff */
        /* <DEDUP_REMOVED lines=25> */
[----:B------:R-:W-:Y:S02]  /*13270*/  IMAD R36, R148, R9, 0x80 ;  /* 0x0000008094247424 */ /* 0x000fe400078e0209 */
[----:B------:R-:W-:Y:S01]  /*13280*/  FMUL.FTZ R27, R27, UR4 ;  /* 0x000000041b1b7c20 */ /* 0x000fe20008410000 */
[----:B------:R-:W-:Y:S01]  /*13290*/  FMUL.FTZ R8, R33, UR4 ;  /* 0x0000000421087c20 */ /* 0x000fe20008410000 */
[----:B------:R0:W-:Y:S01]  /*132a0*/  MUFU.TANH R100, R31 ;  /* 0x0000001f00647308 */ /* 0x0001e20000002400 */
[----:B------:R-:W-:Y:S01]  /*132b0*/  FMUL.FTZ R26, R26, UR4 ;  /* 0x000000041a1a7c20 */ /* 0x000fe20008410000 */
[----:B------:R-:W-:Y:S01]  /*132c0*/  FMUL.FTZ R30, R30, UR4 ;  /* 0x000000041e1e7c20 */ /* 0x000fe20008410000 */
[----:B------:R-:W-:Y:S01]  /*132d0*/  FMUL.FTZ R34, R34, UR4 ;  /* 0x0000000422227c20 */ /* 0x000fe20008410000 */
[----:B------:R-:W-:Y:S01]  /*132e0*/  FMUL.FTZ R14, R41, UR4 ;  /* 0x00000004290e7c20 */ /* 0x000fe20008410000 */
[----:B------:R-:W-:Y:S01]  /*132f0*/  FMUL.FTZ R35, R35, UR4 ;  /* 0x0000000423237c20 */ /* 0x000fe20008410000 */
[----:B------:R-:W-:Y:S01]  /*13300*/  FMUL.FTZ R38, R38, UR4 ;  /* 0x0000000426267c20 */ /* 0x000fe20008410000 */
[----:B------:R-:W-:Y:S01]  /*13310*/  FMUL.FTZ R39, R39, UR4 ;  /* 0x0000000427277c20 */ /* 0x000fe20008410000 */
[----:B------:R1:W-:Y:S01]  /*13320*/  MUFU.TANH R33, R27 ;  /* 0x0000001b00217308 */ /* 0x0003e20000002400 */
[----:B0-----:R-:W-:-:S02]  /*13330*/  IMAD.IADD R31, R195, 0x1, R36 ;  /* 0x00000001c31f7824 */ /* 0x001fc400078e0224 */
[----:B------:R-:W-:Y:S01]  /*13340*/  FMUL.FTZ R11, R37, UR4 ;  /* 0x00000004250b7c20 */ /* 0x000fe20008410000 */
[----:B------:R-:W-:Y:S01]  /*13350*/  FMUL.FTZ R42, R42, UR4 ;  /* 0x000000042a2a7c20 */ /* 0x000fe20008410000 */
[----:B------:R-:W-:Y:S01]  /*13360*/  FMUL.FTZ R43, R43, UR4 ;  /* 0x000000042b2b7c20 */ /* 0x000fe20008410000 */
[----:B------:R-:W-:Y:S01]  /*13370*/  FMUL.FTZ R15, R45, UR4 ;  /* 0x000000042d0f7c20 */ /* 0x000fe20008410000 */
[----:B------:R-:W-:Y:S01]  /*13380*/  FMUL.FTZ R46, R46, UR4 ;  /* 0x000000042e2e7c20 */ /* 0x000fe20008410000 */
[----:B------:R-:W-:Y:S01]  /*13390*/  FMUL.FTZ R47, R47, UR4 ;  /* 0x000000042f2f7c20 */ /* 0x000fe20008410000 */
[----:B------:R-:W0:Y:S01]  /*133a0*/  MUFU.TANH R26, R26 ;  /* 0x0000001a001a7308 */ /* 0x000e220000002400 */
[--C-:B-1----:R-:W-:Y:S01]  /*133b0*/  IADD3 R27, -R192, 0x1, R31.reuse ;  /* 0x00000001c01b7810 */ /* 0x102fe20007ffe11f */
[----:B------:R-:W-:Y:S02]  /*133c0*/  IMAD R31, R202, -0x2, R31 ;  /* 0xfffffffeca1f7824 */ /* 0x000fe400078e021f */
[----:B------:R-:W-:Y:S01]  /*133d0*/  FMUL.FTZ R50, R50, UR4 ;  /* 0x0000000432327c20 */ /* 0x000fe20008410000 */
[----:B------:R-:W-:Y:S01]  /*133e0*/  FMUL.FTZ R51, R51, UR4 ;  /* 0x0000000433337c20 */ /* 0x000fe20008410000 */
[----:B------:R-:W-:Y:S01]  /*133f0*/  FMUL.FTZ R66, R66, UR4 ;  /* 0x0000000442427c20 */ /* 0x000fe20008410000 */
[----:B------:R-:W-:-:S02]  /*13400*/  IMAD R27, R202, -0x2, R27 ;  /* 0xfffffffeca1b7824 */ /* 0x000fc400078e021b */
[----:B------:R-:W-:Y:S01]  /*13410*/  FMUL.FTZ R54, R54, UR4 ;  /* 0x0000000436367c20 */ /* 0x000fe20008410000 */
[----:B------:R-:W1:Y:S01]  /*13420*/  MUFU.TANH R30, R30 ;  /* 0x0000001e001e7308 */ /* 0x000e620000002400 */
[----:B------:R-:W-:Y:S01]  /*13430*/  FMUL.FTZ R62, R62, UR4 ;  /* 0x000000043e3e7c20 */ /* 0x000fe20008410000 */
[----:B------:R-:W-:Y:S01]  /*13440*/  FMUL.FTZ R55, R55, UR4 ;  /* 0x0000000437377c20 */ /* 0x000fe20008410000 */
[----:B------:R-:W-:Y:S01]  /*13450*/  IADD3 R36, R27, 0x8, R88 ;  /* 0x000000081b247810 */ /* 0x000fe20007ffe058 */
[----:B------:R-:W-:Y:S01]  /*13460*/  FMUL.FTZ R58, R58, UR4 ;  /* 0x000000043a3a7c20 */ /* 0x000fe20008410000 */
[----:B------:R-:W-:Y:S01]  /*13470*/  FMUL.FTZ R12, R40, UR4 ;  /* 0x00000004280c7c20 */ /* 0x000fe20008410000 */
[----:B------:R-:W-:Y:S01]  /*13480*/  FMUL.FTZ R59, R59, UR4 ;  /* 0x000000043b3b7c20 */ /* 0x000fe20008410000 */
[----:B------:R-:W-:Y:S01]  /*13490*/  VIMNMX R41, R31, R36, PT ;  /* 0x000000241f297248 */ /* 0x000fe20003fe0100 */
[----:B------:R-:W2:Y:S01]  /*134a0*/  MUFU.TANH R34, R34 ;  /* 0x0000002200227308 */ /* 0x000ea20000002400 */
[----:B------:R-:W-:Y:S01]  /*134b0*/  FMUL.FTZ R63, R63, UR4 ;  /* 0x000000043f3f7c20 */ /* 0x000fe20008410000 */
[----:B------:R-:W-:Y:S01]  /*134c0*/  FMUL.FTZ R67, R67, UR4 ;  /* 0x0000000443437c20 */ /* 0x000fe20008410000 */
[C---:B------:R-:W-:Y:S01]  /*134d0*/  ISETP.GT.AND P2, PT, R41.reuse, RZ, PT ;  /* 0x000000ff2900720c */ /* 0x040fe20003f44270 */
[----:B------:R-:W-:Y:S01]  /*134e0*/  FMUL.FTZ R13, R44, UR4 ;  /* 0x000000042c0d7c20 */ /* 0x000fe20008410000 */
[C---:B------:R-:W-:Y:S01]  /*134f0*/  ISETP.GT.AND P3, PT, R41.reuse, 0x1, PT ;  /* 0x000000012900780c */ /* 0x040fe20003f64270 */
[----:B------:R-:W-:Y:S01]  /*13500*/  FMUL.FTZ R70, R70, UR4 ;  /* 0x0000000446467c20 */ /* 0x000fe20008410000 */
[----:B------:R-:W-:Y:S01]  /*13510*/  ISETP.GT.AND P4, PT, R41, 0x8, PT ;  /* 0x000000082900780c */ /* 0x000fe20003f84270 */
[----:B------:R-:W3:Y:S01]  /*13520*/  MUFU.TANH R35, R35 ;  /* 0x0000002300237308 */ /* 0x000ee20000002400 */
[----:B0-----:R-:W-:Y:S01]  /*13530*/  FSEL R102, R26, -INF , P2 ;  /* 0xff8000001a667808 */ /* 0x001fe20001000000 */
[----:B------:R-:W-:Y:S01]  /*13540*/  FMUL.FTZ R20, R48, UR4 ;  /* 0x0000000430147c20 */ /* 0x000fe20008410000 */
[----:B------:R-:W-:Y:S01]  /*13550*/  FSEL R33, R33, -INF , P3 ;  /* 0xff80000021217808 */ /* 0x000fe20001800000 */
[----:B------:R-:W-:Y:S01]  /*13560*/  FMUL.FTZ R71, R71, UR4 ;  /* 0x0000000447477c20 */ /* 0x000fe20008410000 */
[C---:B------:R-:W-:Y:S01]  /*13570*/  ISETP.GT.AND P2, PT, R41.reuse, 0x9, PT ;  /* 0x000000092900780c */ /* 0x040fe20003f44270 */
[----:B------:R-:W-:Y:S01]  /*13580*/  FMUL.FTZ R2, R24, UR4 ;  /* 0x0000000418027c20 */ /* 0x000fe20008410000 */
[----:B-1----:R-:W-:Y:S01]  /*13590*/  FSEL R104, R30, -INF , P4 ;  /* 0xff8000001e687808 */ /* 0x002fe20002000000 */
[----:B------:R-:W0:Y:S01]  /*135a0*/  MUFU.TANH R38, R38 ;  /* 0x0000002600267308 */ /* 0x000e220000002400 */
[----:B------:R-:W-:Y:S01]  /*135b0*/  FMNMX.FTZ R37, R102, R33, !PT ;  /* 0x0000002166257209 */ /* 0x000fe20007810000 */
[----:B------:R-:W-:Y:S01]  /*135c0*/  FMUL.FTZ R24, R52, UR4 ;  /* 0x0000000434187c20 */ /* 0x000fe20008410000 */
[----:B------:R-:W-:Y:S01]  /*135d0*/  ISETP.GT.AND P3, PT, R41, 0x10, PT ;  /* 0x000000102900780c */ /* 0x000fe20003f64270 */
[----:B------:R-:W-:Y:S01]  /*135e0*/  FMUL.FTZ R74, R74, UR4 ;  /* 0x000000044a4a7c20 */ /* 0x000fe20008410000 */
[----:B------:R-:W-:Y:S01]  /*135f0*/  FSEL R100, R100, -INF , P2 ;  /* 0xff80000064647808 */ /* 0x000fe20001000000 */
[----:B------:R-:W-:Y:S01]  /*13600*/  FMUL.FTZ R6, R29, UR4 ;  /* 0x000000041d067c20 */ /* 0x000fe20008410000 */
[----:B------:R-:W-:Y:S01]  /*13610*/  FMNMX.FTZ R37, R104, R37, !PT ;  /* 0x0000002568257209 */ /* 0x000fe20007810000 */
[----:B------:R-:W1:Y:S01]  /*13620*/  MUFU.TANH R39, R39 ;  /* 0x0000002700277308 */ /* 0x000e620000002400 */
[----:B------:R-:W-:Y:S01]  /*13630*/  ISETP.GT.AND P2, PT, R41, 0x11, PT ;  /* 0x000000112900780c */ /* 0x000fe20003f44270 */
[----:B------:R-:W-:Y:S01]  /*13640*/  FMUL.FTZ R75, R75, UR4 ;  /* 0x000000044b4b7c20 */ /* 0x000fe20008410000 */
[----:B--2---:R-:W-:Y:S01]  /*13650*/  FSEL R98, R34, -INF , P3 ;  /* 0xff80000022627808 */ /* 0x004fe20001800000 */
[----:B------:R-:W-:Y:S01]  /*13660*/  FMUL.FTZ R29, R56, UR4 ;  /* 0x00000004381d7c20 */ /* 0x000fe20008410000 */
[----:B------:R-:W-:Y:S01]  /*13670*/  FMNMX.FTZ R45, R100, R37, !PT ;  /* 0x00000025642d7209 */ /* 0x000fe20007810000 */
[----:B------:R-:W-:Y:S01]  /*13680*/  FMUL.FTZ R78, R78, UR4 ;  /* 0x000000044e4e7c20 */ /* 0x000fe20008410000 */
[----:B------:R-:W-:Y:S01]  /*13690*/  ISETP.GT.AND P3, PT, R41, 0x18, PT ;  /* 0x000000182900780c */ /* 0x000fe20003f64270 */
[----:B------:R-:W2:Y:S01]  /*136a0*/  MUFU.TANH R42, R42 ;  /* 0x0000002a002a7308 */ /* 0x000ea20000002400 */
[----:B---3--:R-:W-:Y:S01]  /*136b0*/  FSEL R96, R35, -INF , P2 ;  /* 0xff80000023607808 */ /* 0x008fe20001000000 */
[----:B------:R-:W-:Y:S01]  /*136c0*/  FMUL.FTZ R79, R79, UR4 ;  /* 0x000000044f4f7c20 */ /* 0x000fe20008410000 */
[----:B------:R-:W-:Y:S01]  /*136d0*/  FMNMX.FTZ R45, R98, R45, !PT ;  /* 0x0000002d622d7209 */ /* 0x000fe20007810000 */
[----:B------:R-:W-:Y:S01]  /*136e0*/  FMUL.FTZ R82, R82, UR4 ;  /* 0x0000000452527c20 */ /* 0x000fe20008410000 */
[----:B------:R-:W-:Y:S01]  /*136f0*/  ISETP.GT.AND P2, PT, R41, 0x19, PT ;  /* 0x000000192900780c */ /* 0x000fe20003f44270 */
[----:B------:R-:W-:Y:S01]  /*13700*/  FMUL.FTZ R83, R83, UR4 ;  /* 0x0000000453537c20 */ /* 0x000fe20008410000 */
[----:B0-----:R-:W-:Y:S01]  /*13710*/  FSEL R94, R38, -INF , P3 ;  /* 0xff800000265e7808 */ /* 0x001fe20001800000 */
[----:B------:R-:W0:Y:S01]  /*13720*/  MUFU.TANH R43, R43 ;  /* 0x0000002b002b7308 */ /* 0x000e220000002400 */
[----:B------:R-:W-:Y:S01]  /*13730*/  FMNMX.FTZ R45, R96, R45, !PT ;  /* 0x0000002d602d7209 */ /* 0x000fe20007810000 */
[----:B------:R-:W-:Y:S01]  /*13740*/  FMUL.FTZ R86, R86, UR4 ;  /* 0x0000000456567c20 */ /* 0x000fe20008410000 */
[----:B------:R-:W-:Y:S01]  /*13750*/  ISETP.GT.AND P3, PT, R41, 0x20, PT ;  /* 0x000000202900780c */ /* 0x000fe20003f64270 */
[----:B------:R-:W-:Y:S01]  /*13760*/  FMUL.FTZ R87, R87, UR4 ;  /* 0x0000000457577c20 */ /* 0x000fe20008410000 */
[----:B-1----:R-:W-:Y:S01]  /*13770*/  FSEL R92, R39, -INF , P2 ;  /* 0xff800000275c7808 */ /* 0x002fe20001000000 */
[----:B------:R-:W-:Y:S01]  /*13780*/  FMUL.FTZ R64, R64, UR4 ;  /* 0x0000000440407c20 */ /* 0x000fe20008410000 */
[----:B------:R-:W-:Y:S01]  /*13790*/  FMNMX.FTZ R45, R94, R45, !PT ;  /* 0x0000002d5e2d7209 */ /* 0x000fe20007810000 */
[----:B------:R-:W-:Y:S01]  /*137a0*/  MUFU.TANH R46, R46 ;  /* 0x0000002e002e7308 */ /* 0x000fe20000002400 */
[----:B------:R-:W-:Y:S01]  /*137b0*/  ISETP.GT.AND P2, PT, R41, 0x21, PT ;  /* 0x000000212900780c */ /* 0x000fe20003f44270 */
[----:B------:R-:W-:Y:S01]  /*137c0*/  FMUL.FTZ R3, R25, UR4 ;  /* 0x0000000419037c20 */ /* 0x000fe20008410000 */
[----:B--2---:R-:W-:Y:S01]  /*137d0*/  FSEL R90, R42, -INF , P3 ;  /* 0xff8000002a5a7808 */ /* 0x004fe20001800000 */
[----:B------:R-:W-:Y:S01]  /*137e0*/  FMUL.FTZ R4, R28, UR4 ;  /* 0x000000041c047c20 */ /* 0x000fe20008410000 */
[----:B------:R-:W-:Y:S01]  /*137f0*/  FMNMX.FTZ R45, R92, R45, !PT ;  /* 0x0000002d5c2d7209 */ /* 0x000fe20007810000 */
[----:B------:R-:W-:Y:S01]  /*13800*/  FMUL.FTZ R7, R32, UR4 ;  /* 0x0000000420077c20 */ /* 0x000fe20008410000 */
[----:B------:R-:W-:Y:S01]  /*13810*/  ISETP.GT.AND P3, PT, R41, 0x28, PT ;  /* 0x000000282900780c */ /* 0x000fe20003f64270 */
[----:B------:R-:W1:Y:S01]  /*13820*/  MUFU.TANH R47, R47 ;  /* 0x0000002f002f7308 */ /* 0x000e620000002400 */
[----:B------:R-:W-:Y:S01]  /*13830*/  FMNMX.FTZ R45, R90, R45, !PT ;  /* 0x0000002d5a2d7209 */ /* 0x000fe20007810000 */
[----:B------:R-:W-:Y:S01]  /*13840*/  FMUL.FTZ R80, R80, UR4 ;  /* 0x0000000450507c20 */ /* 0x000fe20008410000 */
[----:B------:R-:W-:Y:S01]  /*13850*/  VIADDMNMX R27, R88, R27, R31, PT ;  /* 0x0000001b581b7246 */ /* 0x000fe2000380011f */
[----:B------:R-:W-:Y:S01]  /*13860*/  FMUL.FTZ R68, R68, UR4 ;  /* 0x0000000444447c20 */ /* 0x000fe20008410000 */
[----:B------:R-:W-:Y:S01]  /*13870*/  FMUL.FTZ R72, R72, UR4 ;  /* 0x0000000448487c20 */ /* 0x000fe20008410000 */
[----:B------:R-:W-:Y:S01]  /*13880*/  FMUL.FTZ R76, R76, UR4 ;  /* 0x000000044c4c7c20 */ /* 0x000fe20008410000 */
[----:B------:R-:W-:Y:S01]  /*13890*/  ISETP.GT.AND P4, PT, R27, 0x8, PT ;  /* 0x000000081b00780c */ /* 0x000fe20003f84270 */
        /* <DEDUP_REMOVED lines=9> */
[----:B------:R-:W-:Y:S01]  /*13930*/  FMUL.FTZ R73, R73, UR4 ;  /* 0x0000000449497c20 */ /* 0x000fe20008410000 */
[----:B------:R-:W-:Y:S01]  /*13940*/  FMUL.FTZ R77, R77, UR4 ;  /* 0x000000044d4d7c20 */ /* 0x000fe20008410000 */
[----:B------:R-:W-:Y:S01]  /*13950*/  FMUL.FTZ R85, R85, UR4 ;  /* 0x0000000455557c20 */ /* 0x000fe20008410000 */
[----:B------:R4:W-:Y:S04]  /*13960*/  @!P1 SYNCS.ARRIVE.TRANS64.RED.A1T0 RZ, [R0+URZ], RZ ;  /* 0x000000ff00ff99a7 */ /* 0x0009e8000810043f */
[----:B------:R0:W-:Y:S08]  /*13970*/  MUFU.TANH R37, R66 ;  /* 0x0000004200257308 */ /* 0x0001f00000002400 */
[----:B------:R1:W4:Y:S01]  /*13980*/  MUFU.TANH R9, R54 ;  /* 0x0000003600097308 */ /* 0x0003220000002400 */
[----:B0-----:R-:W-:-:S02]  /*13990*/  FSEL R66, R43, -INF , P2 ;  /* 0xff8000002b427808 */ /* 0x001fc40001000000 */
[----:B------:R-:W-:Y:S02]  /*139a0*/  ISETP.GT.AND P2, PT, R41, 0x29, PT ;  /* 0x000000292900780c */ /* 0x000fe40003f44270 */
[----:B------:R-:W-:-:S03]  /*139b0*/  FMNMX.FTZ R45, R66, R45, !PT ;  /* 0x0000002d422d7209 */ /* 0x000fc60007810000 */
[----:B------:R0:W-:Y:S01]  /*139c0*/  MUFU.TANH R21, R62 ;  /* 0x0000003e00157308 */ /* 0x0001e20000002400 */
[----:B-1----:R-:W-:Y:S02]  /*139d0*/  FSEL R54, R47, -INF , P2 ;  /* 0xff8000002f367808 */ /* 0x002fe40001000000 */
[----:B------:R-:W-:-:S05]  /*139e0*/  ISETP.GT.AND P2, PT, R41, 0x31, PT ;  /* 0x000000312900780c */ /* 0x000fca0003f44270 */
[----:B------:R-:W1:Y:S01]  /*139f0*/  MUFU.TANH R40, R55 ;  /* 0x0000003700287308 */ /* 0x000e620000002400 */
[----:B0-----:R-:W-:Y:S02]  /*13a00*/  FSEL R62, R46, -INF , P3 ;  /* 0xff8000002e3e7808 */ /* 0x001fe40001800000 */
[C---:B------:R-:W-:Y:S02]  /*13a10*/  ISETP.GT.AND P3, PT, R41.reuse, 0x30, PT ;  /* 0x000000302900780c */ /* 0x040fe40003f64270 */
[----:B------:R-:W-:Y:S02]  /*13a20*/  FMNMX.FTZ R45, R62, R45, !PT ;  /* 0x0000002d3e2d7209 */ /* 0x000fe40007810000 */
[----:B--2---:R-:W-:Y:S01]  /*13a30*/  FSEL R50, R50, -INF , P3 ;  /* 0xff80000032327808 */ /* 0x004fe20001800000 */
[----:B------:R-:W0:Y:S01]  /*13a40*/  MUFU.TANH R58, R58 ;  /* 0x0000003a003a7308 */ /* 0x000e220000002400 */
[----:B------:R-:W-:Y:S02]  /*13a50*/  FMNMX.FTZ R45, R54, R45, !PT ;  /* 0x0000002d362d7209 */ /* 0x000fe40007810000 */
[----:B------:R-:W-:-:S02]  /*13a60*/  ISETP.GT.AND P3, PT, R41, 0x38, PT ;  /* 0x000000382900780c */ /* 0x000fc40003f64270 */
[----:B---3--:R-:W-:Y:S02]  /*13a70*/  FSEL R46, R51, -INF , P2 ;  /* 0xff800000332e7808 */ /* 0x008fe40001000000 */
[----:B------:R-:W-:Y:S01]  /*13a80*/  FMNMX.FTZ R45, R50, R45, !PT ;  /* 0x0000002d322d7209 */ /* 0x000fe20007810000 */
[----:B------:R-:W2:Y:S01]  /*13a90*/  MUFU.TANH R59, R59 ;  /* 0x0000003b003b7308 */ /* 0x000ea20000002400 */
[----:B------:R-:W-:Y:S02]  /*13aa0*/  ISETP.GT.AND P2, PT, R41, 0x39, PT ;  /* 0x000000392900780c */ /* 0x000fe40003f44270 */
[----:B----4-:R-:W-:Y:S01]  /*13ab0*/  FSEL R42, R9, -INF , P3 ;  /* 0xff800000092a7808 */ /* 0x010fe20001800000 */
[----:B------:R-:W-:Y:S01]  /*13ac0*/  FMUL.FTZ R9, R60, UR4 ;  /* 0x000000043c097c20 */ /* 0x000fe20008410000 */
[----:B------:R-:W-:Y:S02]  /*13ad0*/  FMNMX.FTZ R45, R46, R45, !PT ;  /* 0x0000002d2e2d7209 */ /* 0x000fe40007810000 */
[----:B------:R-:W-:Y:S01]  /*13ae0*/  ISETP.GT.AND P3, PT, R41, 0x40, PT ;  /* 0x000000402900780c */ /* 0x000fe20003f64270 */
[----:B------:R-:W3:Y:S01]  /*13af0*/  MUFU.TANH R36, R63 ;  /* 0x0000003f00247308 */ /* 0x000ee20000002400 */
[----:B-1----:R-:W-:-:S02]  /*13b00*/  FSEL R40, R40, -INF , P2 ;  /* 0xff80000028287808 */ /* 0x002fc40001000000 */
[----:B------:R-:W-:Y:S02]  /*13b10*/  FMNMX.FTZ R45, R42, R45, !PT ;  /* 0x0000002d2a2d7209 */ /* 0x000fe40007810000 */
[C---:B------:R-:W-:Y:S02]  /*13b20*/  ISETP.GT.AND P2, PT, R41.reuse, 0x41, PT ;  /* 0x000000412900780c */ /* 0x040fe40003f44270 */
[----:B0-----:R-:W-:Y:S01]  /*13b30*/  FSEL R34, R58, -INF , P3 ;  /* 0xff8000003a227808 */ /* 0x001fe20001800000 */
[----:B------:R-:W0:Y:S01]  /*13b40*/  MUFU.TANH R44, R67 ;  /* 0x00000043002c7308 */ /* 0x000e220000002400 */
[----:B------:R-:W-:Y:S02]  /*13b50*/  FMNMX.FTZ R45, R40, R45, !PT ;  /* 0x0000002d282d7209 */ /* 0x000fe40007810000 */
[----:B------:R-:W-:Y:S02]  /*13b60*/  ISETP.GT.AND P3, PT, R41, 0x48, PT ;  /* 0x000000482900780c */ /* 0x000fe40003f64270 */
[----:B--2---:R-:W-:-:S02]  /*13b70*/  FSEL R26, R59, -INF , P2 ;  /* 0xff8000003b1a7808 */ /* 0x004fc40001000000 */
[----:B------:R-:W-:Y:S01]  /*13b80*/  FMNMX.FTZ R45, R34, R45, !PT ;  /* 0x0000002d222d7209 */ /* 0x000fe20007810000 */
[----:B------:R-:W1:Y:S01]  /*13b90*/  MUFU.TANH R48, R70 ;  /* 0x0000004600307308 */ /* 0x000e620000002400 */
[----:B------:R-:W-:Y:S02]  /*13ba0*/  ISETP.GT.AND P2, PT, R41, 0x49, PT ;  /* 0x000000492900780c */ /* 0x000fe40003f44270 */
[----:B------:R-:W-:Y:S02]  /*13bb0*/  FSEL R30, R21, -INF , P3 ;  /* 0xff800000151e7808 */ /* 0x000fe40001800000 */
[----:B------:R-:W-:Y:S02]  /*13bc0*/  FMNMX.FTZ R45, R26, R45, !PT ;  /* 0x0000002d1a2d7209 */ /* 0x000fe40007810000 */
[----:B------:R-:W-:Y:S01]  /*13bd0*/  ISETP.GT.AND P3, PT, R41, 0x50, PT ;  /* 0x000000502900780c */ /* 0x000fe20003f64270 */
[----:B------:R-:W2:Y:S01]  /*13be0*/  MUFU.TANH R52, R71 ;  /* 0x0000004700347308 */ /* 0x000ea20000002400 */
[----:B---3--:R-:W-:-:S02]  /*13bf0*/  FSEL R36, R36, -INF , P2 ;  /* 0xff80000024247808 */ /* 0x008fc40001000000 */
[----:B------:R-:W-:Y:S02]  /*13c00*/  FMNMX.FTZ R45, R30, R45, !PT ;  /* 0x0000002d1e2d7209 */ /* 0x000fe40007810000 */
[----:B------:R-:W-:Y:S02]  /*13c10*/  ISETP.GT.AND P2, PT, R41, 0x51, PT ;  /* 0x000000512900780c */ /* 0x000fe40003f44270 */
[----:B------:R-:W-:Y:S01]  /*13c20*/  FSEL R38, R37, -INF , P3 ;  /* 0xff80000025267808 */ /* 0x000fe20001800000 */
[----:B------:R-:W3:Y:S01]  /*13c30*/  MUFU.TANH R56, R74 ;  /* 0x0000004a00387308 */ /* 0x000ee20000002400 */
[----:B------:R-:W-:Y:S01]  /*13c40*/  FMNMX.FTZ R45, R36, R45, !PT ;  /* 0x0000002d242d7209 */ /* 0x000fe20007810000 */
[----:B------:R-:W-:Y:S01]  /*13c50*/  FMUL.FTZ R37, R81, UR4 ;  /* 0x0000000451257c20 */ /* 0x000fe20008410000 */
[----:B------:R-:W-:Y:S02]  /*13c60*/  ISETP.GT.AND P3, PT, R41, 0x58, PT ;  /* 0x000000582900780c */ /* 0x000fe40003f64270 */
[----:B0-----:R-:W-:-:S02]  /*13c70*/  FSEL R44, R44, -INF , P2 ;  /* 0xff8000002c2c7808 */ /* 0x001fc40001000000 */
[----:B------:R-:W-:Y:S01]  /*13c80*/  FMNMX.FTZ R45, R38, R45, !PT ;  /* 0x0000002d262d7209 */ /* 0x000fe20007810000 */
[----:B------:R-:W0:Y:S01]  /*13c90*/  MUFU.TANH R75, R75 ;  /* 0x0000004b004b7308 */ /* 0x000e220000002400 */
[C---:B------:R-:W-:Y:S02]  /*13ca0*/  ISETP.GT.AND P2, PT, R41.reuse, 0x59, PT ;  /* 0x000000592900780c */ /* 0x040fe40003f44270 */
[----:B-1----:R-:W-:Y:S02]  /*13cb0*/  FSEL R48, R48, -INF , P3 ;  /* 0xff80000030307808 */ /* 0x002fe40001800000 */
[----:B------:R-:W-:Y:S02]  /*13cc0*/  FMNMX.FTZ R45, R44, R45, !PT ;  /* 0x0000002d2c2d7209 */ /* 0x000fe40007810000 */
[----:B------:R-:W-:Y:S01]  /*13cd0*/  ISETP.GT.AND P3, PT, R41, 0x60, PT ;  /* 0x000000602900780c */ /* 0x000fe20003f64270 */
[----:B------:R-:W1:Y:S01]  /*13ce0*/  MUFU.TANH R70, R78 ;  /* 0x0000004e00467308 */ /* 0x000e620000002400 */
[----:B--2---:R-:W-:-:S02]  /*13cf0*/  FSEL R52, R52, -INF , P2 ;  /* 0xff80000034347808 */ /* 0x004fc40001000000 */
[----:B------:R-:W-:Y:S02]  /*13d00*/  FMNMX.FTZ R45, R48, R45, !PT ;  /* 0x0000002d302d7209 */ /* 0x000fe40007810000 */
[C---:B------:R-:W-:Y:S02]  /*13d10*/  ISETP.GT.AND P2, PT, R41.reuse, 0x61, PT ;  /* 0x000000612900780c */ /* 0x040fe40003f44270 */
[----:B---3--:R-:W-:Y:S01]  /*13d20*/  FSEL R56, R56, -INF , P3 ;  /* 0xff80000038387808 */ /* 0x008fe20001800000 */
[----:B------:R-:W2:Y:S01]  /*13d30*/  MUFU.TANH R74, R79 ;  /* 0x0000004f004a7308 */ /* 0x000ea20000002400 */
[----:B------:R-:W-:Y:S02]  /*13d40*/  FMNMX.FTZ R45, R52, R45, !PT ;  /* 0x0000002d342d7209 */ /* 0x000fe40007810000 */
        /* <DEDUP_REMOVED lines=12> */
[----:B------:R-:W-:Y:S01]  /*13e10*/  FMNMX.FTZ R45, R74, R45, !PT ;  /* 0x0000002d4a2d7209 */ /* 0x000fe20007810000 */
[----:B------:R-:W2:Y:S01]  /*13e20*/  MUFU.TANH R86, R86 ;  /* 0x0000005600567308 */ /* 0x000ea20000002400 */
[----:B0-----:R-:W-:Y:S02]  /*13e30*/  FSEL R60, R82, -INF , P3 ;  /* 0xff800000523c7808 */ /* 0x001fe40001800000 */
[----:B------:R-:W-:Y:S02]  /*13e40*/  ISETP.GT.AND P3, PT, R41, 0x78, PT ;  /* 0x000000782900780c */ /* 0x000fe40003f64270 */
        /* <DEDUP_REMOVED lines=8> */
[----:B------:R-:W-:-:S03]  /*13ed0*/  FMNMX.FTZ R45, R82, R45, !PT ;  /* 0x0000002d522d7209 */ /* 0x000fc60007810000 */
[----:B------:R-:W-:Y:S01]  /*13ee0*/  MUFU.TANH R41, R64 ;  /* 0x0000004000297308 */ /* 0x000fe20000002400 */
[----:B0-----:R-:W-:-:S04]  /*13ef0*/  FSEL R86, R87, -INF , P2 ;  /* 0xff80000057567808 */ /* 0x001fc80001000000 */
[----:B------:R-:W-:-:S03]  /*13f00*/  FMNMX.FTZ R45, R86, R45, !PT ;  /* 0x0000002d562d7209 */ /* 0x000fc60007810000 */
[----:B------:R-:W-:Y:S02]  /*13f10*/  MUFU.TANH R2, R2 ;  /* 0x0000000200027308 */ /* 0x000fe40000002400 */
[----:B------:R-:W0:Y:S06]  /*13f20*/  SHFL.BFLY PT, R108, R45, 0x2, 0x1f ;  /* 0x0c401f002d6c7f89 */ /* 0x000e2c00000e0000 */
[----:B------:R-:W1:Y:S08]  /*13f30*/  MUFU.TANH R3, R3 ;  /* 0x0000000300037308 */ /* 0x000e700000002400 */
[----:B------:R-:W2:Y:S08]  /*13f40*/  MUFU.TANH R4, R4 ;  /* 0x0000000400047308 */ /* 0x000eb00000002400 */
[----:B------:R-:W3:Y:S01]  /*13f50*/  MUFU.TANH R6, R6 ;  /* 0x0000000600067308 */ /* 0x000ee20000002400 */
[----:B-1----:R-:W-:-:S02]  /*13f60*/  FSEL R3, R3, -INF , P3 ;  /* 0xff80000003037808 */ /* 0x002fc40001800000 */
[----:B0-----:R-:W-:Y:S02]  /*13f70*/  FMNMX.FTZ R9, R45, R108, !PT ;  /* 0x0000006c2d097209 */ /* 0x001fe40007810000 */
[----:B------:R-:W-:-:S03]  /*13f80*/  ISETP.GT.AND P3, PT, R27, 0x10, PT ;  /* 0x000000101b00780c */ /* 0x000fc60003f64270 */
[----:B------:R-:W0:Y:S01]  /*13f90*/  SHFL.BFLY PT, R64, R9, 0x1, 0x1f ;  /* 0x0c201f0009407f89 */ /* 0x000e2200000e0000 */
[----:B------:R-:W1:Y:S08]  /*13fa0*/  MUFU.TANH R7, R7 ;  /* 0x0000000700077308 */ /* 0x000e700000002400 */
[----:B------:R-:W-:Y:S08]  /*13fb0*/  MUFU.TANH R8, R8 ;  /* 0x0000000800087308 */ /* 0x000ff00000002400 */
[----:B------:R4:W-:Y:S01]  /*13fc0*/  MUFU.TANH R110, R80 ;  /* 0x00000050006e7308 */ /* 0x0009e20000002400 */
[----:B0-----:R-:W-:Y:S01]  /*13fd0*/  FMNMX.FTZ R21, R9, R64, !PT ;  /* 0x0000004009157209 */ /* 0x001fe20007810000 */
[----:B------:R-:W-:-:S06]  /*13fe0*/  IMAD.U32 R9, RZ, RZ, UR5 ;  /* 0x00000005ff097e24 */ /* 0x000fcc000f8e00ff */
[----:B------:R-:W0:Y:S01]  /*13ff0*/  MUFU.TANH R10, R10 ;  /* 0x0000000a000a7308 */ /* 0x000e220000002400 */
[C---:B------:R-:W-:Y:S01]  /*14000*/  FSETP.NEU.FTZ.AND P2, PT, R21.reuse, -INF , PT ;  /* 0xff8000001500780b */ /* 0x040fe20003f5d000 */
[----:B------:R-:W-:-:S05]  /*14010*/  FMUL.FTZ R35, R21, R9 ;  /* 0x0000000915237220 */ /* 0x000fca0000410000 */
[----:B------:R-:W-:Y:S01]  /*14020*/  FSEL R35, R35, RZ, P2 ;  /* 0x000000ff23237208 */ /* 0x000fe20001000000 */
[----:B------:R2:W-:Y:S01]  /*14030*/  MUFU.TANH R43, R68 ;  /* 0x00000044002b7308 */ /* 0x0005e20000002400 */
[----:B------:R-:W-:-:S03]  /*14040*/  ISETP.GT.AND P2, PT, R27, RZ, PT ;  /* 0x000000ff1b00720c */ /* 0x000fc60003f44270 */
[-CC-:B------:R-:W-:Y:S01]  /*14050*/  FFMA.FTZ R177, R98, R9.reuse, -R35.reuse ;  /* 0x0000000962b17223 */ /* 0x180fe20000010823 */
[----:B----4-:R-:W-:Y:S01]  /*14060*/  FSEL R80, R2, -INF , P2 ;  /* 0xff80000002507808 */ /* 0x010fe20001000000 */
[-CC-:B------:R-:W-:Y:S01]  /*14070*/  FFMA.FTZ R179, R94, R9.reuse, -R35.reuse ;  /* 0x000000095eb37223 */ /* 0x180fe20000010823 */
[----:B------:R-:W-:Y:S01]  /*14080*/  ISETP.GT.AND P2, PT, R27, 0x9, PT ;  /* 0x000000091b00780c */ /* 0x000fe20003f44270 */
[----:B------:R-:W-:Y:S01]  /*14090*/  MUFU.TANH R11, R11 ;  /* 0x0000000b000b7308 */ /* 0x000fe20000002400 */
[----:B--2---:R-:W-:Y:S01]  /*140a0*/  FSEL R68, R4, -INF , P4 ;  /* 0xff80000004447808 */ /* 0x004fe20002000000 */
[--C-:B------:R-:W-:Y:S01]  /*140b0*/  FFMA.FTZ R4, R96, R9, -R35.reuse ;  /* 0x0000000960047223 */ /* 0x100fe20000010823 */
[----:B------:R-:W-:Y:S01]  /*140c0*/  FMNMX.FTZ R31, R80, R3, !PT ;  /* 0x00000003501f7209 */ /* 0x000fe20007810000 */
[-CC-:B------:R-:W-:Y:S01]  /*140d0*/  FFMA.FTZ R2, R100, R9.reuse, -R35.reuse ;  /* 0x0000000964027223 */ /* 0x180fe20000010823 */
[-CC-:B------:R-:W-:Y:S01]  /*140e0*/  FFMA.FTZ R173, R90, R9.reuse, -R35.reuse ;  /* 0x000000095aad7223 */ /* 0x180fe20000010823 */
[--C-:B------:R-:W-:Y:S01]  /*140f0*/  FFMA.FTZ R175, R62, R9, -R35.reuse ;  /* 0x000000093eaf7223 */ /* 0x100fe20000010823 */
[----:B------:R-:W-:Y:S01]  /*14100*/  FMNMX.FTZ R31, R68, R31, !PT ;  /* 0x0000001f441f7209 */ /* 0x000fe20007810000 */
[----:B------:R3:W-:Y:S01]  /*14110*/  MUFU.TANH R106, R72 ;  /* 0x00000048006a7308 */ /* 0x0007e20000002400 */
[-CC-:B------:R-:W-:Y:S01]  /*14120*/  FFMA.FTZ R181, R102, R9.reuse, -R35.reuse ;  /* 0x0000000966b57223 */ /* 0x180fe20000010823 */
[-CC-:B------:R-:W-:Y:S01]  /*14130*/  FFMA.FTZ R183, R104, R9.reuse, -R35.reuse ;  /* 0x0000000968b77223 */ /* 0x180fe20000010823 */
[-CC-:B------:R-:W-:Y:S01]  /*14140*/  FFMA.FTZ R169, R50, R9.reuse, -R35.reuse ;  /* 0x0000000932a97223 */ /* 0x180fe20000010823 */
[-CC-:B------:R-:W-:Y:S01]  /*14150*/  FFMA.FTZ R171, R42, R9.reuse, -R35.reuse ;  /* 0x000000092aab7223 */ /* 0x180fe20000010823 */
[-CC-:B------:R-:W-:Y:S01]  /*14160*/  FFMA.FTZ R165, R34, R9.reuse, -R35.reuse ;  /* 0x0000000922a57223 */ /* 0x180fe20000010823 */
[-CC-:B------:R-:W-:Y:S01]  /*14170*/  FFMA.FTZ R64, R33, R9.reuse, -R35.reuse ;  /* 0x0000000921407223 */ /* 0x180fe20000010823 */
[-CC-:B------:R-:W-:Y:S01]  /*14180*/  FFMA.FTZ R26, R26, R9.reuse, -R35.reuse ;  /* 0x000000091a1a7223 */ /* 0x180fe20000010823 */
[----:B------:R-:W2:Y:S01]  /*14190*/  MUFU.TANH R12, R12 ;  /* 0x0000000c000c7308 */ /* 0x000ea20000002400 */
[----:B---3--:R-:W-:Y:S01]  /*141a0*/  FSEL R72, R6, -INF , P2 ;  /* 0xff80000006487808 */ /* 0x008fe20001000000 */
[-CC-:B------:R-:W-:Y:S01]  /*141b0*/  FFMA.FTZ R6, R92, R9.reuse, -R35.reuse ;  /* 0x000000095c067223 */ /* 0x180fe20000010823 */
[----:B------:R-:W-:Y:S01]  /*141c0*/  ISETP.GT.AND P2, PT, R27, 0x11, PT ;  /* 0x000000111b00780c */ /* 0x000fe20003f44270 */
[--C-:B------:R-:W-:Y:S01]  /*141d0*/  FFMA.FTZ R167, R30, R9, -R35.reuse ;  /* 0x000000091ea77223 */ /* 0x100fe20000010823 */
[----:B------:R-:W-:Y:S01]  /*141e0*/  FMNMX.FTZ R31, R72, R31, !PT ;  /* 0x0000001f481f7209 */ /* 0x000fe20007810000 */
[-CC-:B------:R-:W-:Y:S01]  /*141f0*/  FFMA.FTZ R30, R36, R9.reuse, -R35.reuse ;  /* 0x00000009241e7223 */ /* 0x180fe20000010823 */
[-CC-:B------:R-:W-:Y:S01]  /*14200*/  FFMA.FTZ R161, R38, R9.reuse, -R35.reuse ;  /* 0x0000000926a17223 */ /* 0x180fe20000010823 */
        /* <DEDUP_REMOVED lines=8> */
[----:B------:R-:W3:Y:S01]  /*14290*/  MUFU.TANH R14, R14 ;  /* 0x0000000e000e7308 */ /* 0x000ee20000002400 */
[----:B-1----:R-:W-:Y:S01]  /*142a0*/  FSEL R76, R7, -INF , P3 ;  /* 0xff800000074c7808 */ /* 0x002fe20001800000 */
[-CC-:B------:R-:W-:Y:S01]  /*142b0*/  FFMA.FTZ R153, R60, R9.reuse, -R35.reuse ;  /* 0x000000093c997223 */ /* 0x180fe20000010823 */
[C---:B------:R-:W-:Y:S01]  /*142c0*/  ISETP.GT.AND P3, PT, R27.reuse, 0x18, PT ;  /* 0x000000181b00780c */ /* 0x040fe20003f64270 */
[--C-:B------:R-:W-:Y:S01]  /*142d0*/  FFMA.FTZ R52, R78, R9, -R35.reuse ;  /* 0x000000094e347223 */ /* 0x100fe20000010823 */
[----:B------:R-:W-:Y:S01]  /*142e0*/  FMNMX.FTZ R31, R76, R31, !PT ;  /* 0x0000001f4c1f7209 */ /* 0x000fe20007810000 */
[-CC-:B------:R-:W-:Y:S01]  /*142f0*/  FFMA.FTZ R155, R82, R9.reuse, -R35.reuse ;  /* 0x00000009529b7223 */ /* 0x180fe20000010823 */
[----:B0-----:R-:W-:Y:S01]  /*14300*/  FSEL R88, R10, -INF , P3 ;  /* 0xff8000000a587808 */ /* 0x001fe20001800000 */
[----:B------:R0:W-:Y:S01]  /*14310*/  MUFU.TANH R112, R84 ;  /* 0x0000005400707308 */ /* 0x0001e20000002400 */
[----:B------:R-:W-:Y:S01]  /*14320*/  ISETP.GT.AND P3, PT, R27, 0x20, PT ;  /* 0x000000201b00780c */ /* 0x000fe20003f64270 */
[-CC-:B------:R-:W-:Y:S01]  /*14330*/  FFMA.FTZ R10, R54, R9.reuse, -R35.reuse ;  /* 0x00000009360a7223 */ /* 0x180fe20000010823 */
[----:B------:R-:W-:-:S02]  /*14340*/  FFMA.FTZ R56, R86, R9, -R35 ;  /* 0x0000000956387223 */ /* 0x000fc40000010823 */
[----:B--2---:R-:W-:Y:S01]  /*14350*/  FSEL R98, R12, -INF , P3 ;  /* 0xff8000000c627808 */ /* 0x004fe20001800000 */
[-CC-:B------:R-:W-:Y:S01]  /*14360*/  FFMA.FTZ R12, R46, R9.reuse, -R35.reuse ;  /* 0x000000092e0c7223 */ /* 0x180fe20000010823 */
[C---:B------:R-:W-:Y:S01]  /*14370*/  ISETP.GT.AND P3, PT, R27.reuse, 0x28, PT ;  /* 0x000000281b00780c */ /* 0x040fe20003f64270 */
[----:B------:R-:W1:Y:S01]  /*14380*/  MUFU.TANH R13, R13 ;  /* 0x0000000d000d7308 */ /* 0x000e620000002400 */
[----:B0-----:R-:W-:Y:S01]  /*14390*/  FSEL R84, R8, -INF , P2 ;  /* 0xff80000008547808 */ /* 0x001fe20001000000 */
[----:B------:R-:W-:Y:S01]  /*143a0*/  FFMA.FTZ R8, R66, R9, -R35 ;  /* 0x0000000942087223 */ /* 0x000fe20000010823 */
[----:B------:R-:W-:Y:S02]  /*143b0*/  ISETP.GT.AND P2, PT, R27, 0x19, PT ;  /* 0x000000191b00780c */ /* 0x000fe40003f44270 */
[----:B------:R-:W-:Y:S02]  /*143c0*/  FMNMX.FTZ R31, R84, R31, !PT ;  /* 0x0000001f541f7209 */ /* 0x000fe40007810000 */
[----:B------:R-:W-:Y:S01]  /*143d0*/  FSEL R96, R11, -INF , P2 ;  /* 0xff8000000b607808 */ /* 0x000fe20001000000 */
[----:B------:R-:W0:Y:S01]  /*143e0*/  MUFU.TANH R15, R15 ;  /* 0x0000000f000f7308 */ /* 0x000e220000002400 */
[----:B------:R-:W-:-:S02]  /*143f0*/  FMNMX.FTZ R31, R88, R31, !PT ;  /* 0x0000001f581f7209 */ /* 0x000fc40007810000 */
[C---:B------:R-:W-:Y:S02]  /*14400*/  ISETP.GT.AND P2, PT, R27.reuse, 0x21, PT ;  /* 0x000000211b00780c */ /* 0x040fe40003f44270 */
[----:B------:R-:W-:Y:S02]  /*14410*/  FMNMX.FTZ R31, R96, R31, !PT ;  /* 0x0000001f601f7209 */ /* 0x000fe40007810000 */
[----:B---3--:R-:W-:Y:S01]  /*14420*/  FSEL R94, R14, -INF , P2 ;  /* 0xff8000000e5e7808 */ /* 0x008fe20001000000 */
[----:B------:R-:W2:Y:S01]  /*14430*/  MUFU.TANH R20, R20 ;  /* 0x0000001400147308 */ /* 0x000ea20000002400 */
[----:B------:R-:W-:Y:S01]  /*14440*/  FMNMX.FTZ R31, R98, R31, !PT ;  /* 0x0000001f621f7209 */ /* 0x000fe20007810000 */
[----:B------:R-:W-:Y:S01]  /*14450*/  FFMA.FTZ R14, R40, R9, -R35 ;  /* 0x00000009280e7223 */ /* 0x000fe20000010823 */
[----:B------:R-:W-:Y:S02]  /*14460*/  ISETP.GT.AND P2, PT, R27, 0x29, PT ;  /* 0x000000291b00780c */ /* 0x000fe40003f44270 */
[----:B-1----:R-:W-:-:S02]  /*14470*/  FSEL R100, R13, -INF , P3 ;  /* 0xff8000000d647808 */ /* 0x002fc40001800000 */
[----:B------:R-:W-:Y:S01]  /*14480*/  FMNMX.FTZ R31, R94, R31, !PT ;  /* 0x0000001f5e1f7209 */ /* 0x000fe20007810000 */
[----:B------:R-:W1:Y:S01]  /*14490*/  MUFU.TANH R25, R25 ;  /* 0x0000001900197308 */ /* 0x000e620000002400 */
[----:B------:R-:W-:Y:S02]  /*144a0*/  ISETP.GT.AND P3, PT, R27, 0x30, PT ;  /* 0x000000301b00780c */ /* 0x000fe40003f64270 */
[----:B0-----:R-:W-:Y:S02]  /*144b0*/  FSEL R92, R15, -INF , P2 ;  /* 0xff8000000f5c7808 */ /* 0x001fe40001000000 */
[----:B------:R-:W-:Y:S02]  /*144c0*/  FMNMX.FTZ R31, R100, R31, !PT ;  /* 0x0000001f641f7209 */ /* 0x000fe40007810000 */
[----:B------:R-:W-:Y:S01]  /*144d0*/  ISETP.GT.AND P2, PT, R27, 0x31, PT ;  /* 0x000000311b00780c */ /* 0x000fe20003f44270 */
[----:B------:R-:W0:Y:S01]  /*144e0*/  MUFU.TANH R24, R24 ;  /* 0x0000001800187308 */ /* 0x000e220000002400 */
[----:B--2---:R-:W-:-:S02]  /*144f0*/  FSEL R20, R20, -INF , P3 ;  /* 0xff80000014147808 */ /* 0x004fc40001800000 */
[----:B------:R-:W-:Y:S02]  /*14500*/  FMNMX.FTZ R31, R92, R31, !PT ;  /* 0x0000001f5c1f7209 */ /* 0x000fe40007810000 */
[----:B------:R-:W-:Y:S02]  /*14510*/  ISETP.GT.AND P3, PT, R27, 0x38, PT ;  /* 0x000000381b00780c */ /* 0x000fe40003f64270 */
[----:B------:R-:W-:Y:S01]  /*14520*/  FMNMX.FTZ R31, R20, R31, !PT ;  /* 0x0000001f141f7209 */ /* 0x000fe20007810000 */
        /* <DEDUP_REMOVED lines=8> */
[----:B------:R-:W0:Y:S01]  /*145b0*/  MUFU.TANH R32, R32 ;  /* 0x0000002000207308 */ /* 0x000e220000002400 */
[----:B--2---:R-:W-:Y:S02]  /*145c0*/  FSEL R28, R28, -INF , P2 ;  /* 0xff8000001c1c7808 */ /* 0x004fe40001000000 */
[----:B------:R-:W-:Y:S02]  /*145d0*/  ISETP.GT.AND P2, PT, R27, 0x41, PT ;  /* 0x000000411b00780c */ /* 0x000fe40003f44270 */
[----:B------:R-:W-:-:S03]  /*145e0*/  FMNMX.FTZ R31, R28, R31, !PT ;  /* 0x0000001f1c1f7209 */ /* 0x000fc60007810000 */
[----:B------:R-:W2:Y:S01]  /*145f0*/  MUFU.TANH R61, R61 ;  /* 0x0000003d003d7308 */ /* 0x000ea20000002400 */
[----:B-1----:R-:W-:Y:S02]  /*14600*/  FSEL R66, R29, -INF , P3 ;  /* 0xff8000001d427808 */ /* 0x002fe40001800000 */
[----:B------:R-:W-:Y:S02]  /*14610*/  ISETP.GT.AND P3, PT, R27, 0x48, PT ;  /* 0x000000481b00780c */ /* 0x000fe40003f64270 */
[----:B------:R-:W-:Y:S02]  /*14620*/  FMNMX.FTZ R31, R66, R31, !PT ;  /* 0x0000001f421f7209 */ /* 0x000fe40007810000 */
[----:B------:R-:W-:Y:S01]  /*14630*/  FSEL R62, R39, -INF , P3 ;  /* 0xff800000273e7808 */ /* 0x000fe20001800000 */
[----:B------:R-:W1:Y:S01]  /*14640*/  MUFU.TANH R65, R65 ;  /* 0x0000004100417308 */ /* 0x000e620000002400 */
[----:B0-----:R-:W-:Y:S02]  /*14650*/  FSEL R32, R32, -INF , P2 ;  /* 0xff80000020207808 */ /* 0x001fe40001000000 */
[----:B------:R-:W-:-:S02]  /*14660*/  ISETP.GT.AND P2, PT, R27, 0x49, PT ;  /* 0x000000491b00780c */ /* 0x000fc40003f44270 */
[----:B------:R-:W-:Y:S02]  /*14670*/  FMNMX.FTZ R31, R32, R31, !PT ;  /* 0x0000001f201f7209 */ /* 0x000fe40007810000 */
[----:B------:R-:W-:Y:S01]  /*14680*/  ISETP.GT.AND P3, PT, R27, 0x50, PT ;  /* 0x000000501b00780c */ /* 0x000fe20003f64270 */
[----:B------:R-:W0:Y:S01]  /*14690*/  MUFU.TANH R69, R69 ;  /* 0x0000004500457308 */ /* 0x000e220000002400 */
[----:B--2---:R-:W-:Y:S02]  /*146a0*/  FSEL R54, R61, -INF , P2 ;  /* 0xff8000003d367808 */ /* 0x004fe40001000000 */
[----:B------:R-:W-:Y:S02]  /*146b0*/  FMNMX.FTZ R31, R62, R31, !PT ;  /* 0x0000001f3e1f7209 */ /* 0x000fe40007810000 */
[----:B------:R-:W-:Y:S02]  /*146c0*/  ISETP.GT.AND P2, PT, R27, 0x51, PT ;  /* 0x000000511b00780c */ /* 0x000fe40003f44270 */
[----:B------:R-:W-:Y:S01]  /*146d0*/  FSEL R102, R41, -INF , P3 ;  /* 0xff80000029667808 */ /* 0x000fe20001800000 */
[----:B------:R-:W2:Y:S01]  /*146e0*/  MUFU.TANH R73, R73 ;  /* 0x0000004900497308 */ /* 0x000ea20000002400 */
[----:B------:R-:W-:-:S02]  /*146f0*/  FMNMX.FTZ R31, R54, R31, !PT ;  /* 0x0000001f361f7209 */ /* 0x000fc40007810000 */
[----:B------:R-:W-:Y:S02]  /*14700*/  ISETP.GT.AND P3, PT, R27, 0x58, PT ;  /* 0x000000581b00780c */ /* 0x000fe40003f64270 */
[----:B-1----:R-:W-:Y:S02]  /*14710*/  FSEL R104, R65, -INF , P2 ;  /* 0xff80000041687808 */ /* 0x002fe40001000000 */
[----:B------:R-:W-:Y:S01]  /*14720*/  FMNMX.FTZ R31, R102, R31, !PT ;  /* 0x0000001f661f7209 */ /* 0x000fe20007810000 */
[----:B------:R-:W1:Y:S01]  /*14730*/  MUFU.TANH R77, R77 ;  /* 0x0000004d004d7308 */ /* 0x000e620000002400 */
[----:B------:R-:W-:Y:S02]  /*14740*/  ISETP.GT.AND P2, PT, R27, 0x59, PT ;  /* 0x000000591b00780c */ /* 0x000fe40003f44270 */
[----:B------:R-:W-:Y:S02]  /*14750*/  FSEL R50, R43, -INF , P3 ;  /* 0xff8000002b327808 */ /* 0x000fe40001800000 */
[----:B------:R-:W-:-:S02]  /*14760*/  FMNMX.FTZ R31, R104, R31, !PT ;  /* 0x0000001f681f7209 */ /* 0x000fc40007810000 */
[----:B------:R-:W-:Y:S01]  /*14770*/  ISETP.GT.AND P3, PT, R27, 0x60, PT ;  /* 0x000000601b00780c */ /* 0x000fe20003f64270 */
[----:B------:R-:W3:Y:S01]  /*14780*/  MUFU.TANH R37, R37 ;  /* 0x0000002500257308 */ /* 0x000ee20000002400 */
[----:B0-----:R-:W-:Y:S02]  /*14790*/  FSEL R46, R69, -INF , P2 ;  /* 0xff800000452e7808 */ /* 0x001fe40001000000 */
[----:B------:R-:W-:Y:S02]  /*147a0*/  FMNMX.FTZ R31, R50, R31, !PT ;  /* 0x0000001f321f7209 */ /* 0x000fe40007810000 */
[----:B------:R-:W-:Y:S02]  /*147b0*/  ISETP.GT.AND P2, PT, R27, 0x61, PT ;  /* 0x000000611b00780c */ /* 0x000fe40003f44270 */
[----:B------:R-:W-:Y:S01]  /*147c0*/  FSEL R106, R106, -INF , P3 ;  /* 0xff8000006a6a7808 */ /* 0x000fe20001800000 */
[----:B------:R-:W0:Y:S01]  /*147d0*/  MUFU.TANH R85, R85 ;  /* 0x0000005500557308 */ /* 0x000e220000002400 */
[----:B------:R-:W-:-:S02]  /*147e0*/  FMNMX.FTZ R31, R46, R31, !PT ;  /* 0x0000001f2e1f7209 */ /* 0x000fc40007810000 */
[----:B------:R-:W-:Y:S02]  /*147f0*/  ISETP.GT.AND P3, PT, R27, 0x68, PT ;  /* 0x000000681b00780c */ /* 0x000fe40003f64270 */
[----:B--2---:R-:W-:Y:S02]  /*14800*/  FSEL R42, R73, -INF , P2 ;  /* 0xff800000492a7808 */ /* 0x004fe40001000000 */
[----:B------:R-:W-:Y:S01]  /*14810*/  FMNMX.FTZ R31, R106, R31, !PT ;  /* 0x0000001f6a1f7209 */ /* 0x000fe20007810000 */
[----:B------:R-:W-:Y:S01]  /*14820*/  MUFU.EX2 R181, R181 ;  /* 0x000000b500b57308 */ /* 0x000fe20000000800 */
[----:B------:R-:W-:Y:S02]  /*14830*/  ISETP.GT.AND P2, PT, R27, 0x69, PT ;  /* 0x000000691b00780c */ /* 0x000fe40003f44270 */
[----:B------:R-:W-:Y:S02]  /*14840*/  FSEL R108, R108, -INF , P3 ;  /* 0xff8000006c6c7808 */ /* 0x000fe40001800000 */
[----:B------:R-:W-:-:S02]  /*14850*/  FMNMX.FTZ R31, R42, R31, !PT ;  /* 0x0000001f2a1f7209 */ /* 0x000fc40007810000 */
[----:B------:R-:W-:Y:S01]  /*14860*/  ISETP.GT.AND P3, PT, R27, 0x70, PT ;  /* 0x000000701b00780c */ /* 0x000fe20003f64270 */
[----:B------:R-:W2:Y:S01]  /*14870*/  MUFU.EX2 R64, R64 ;  /* 0x0000004000407308 */ /* 0x000ea20000000800 */
[----:B-1----:R-:W-:Y:S02]  /*14880*/  FSEL R40, R77, -INF , P2 ;  /* 0xff8000004d287808 */ /* 0x002fe40001000000 */
[----:B------:R-:W-:Y:S02]  /*14890*/  FMNMX.FTZ R31, R108, R31, !PT ;  /* 0x0000001f6c1f7209 */ /* 0x000fe40007810000 */
[----:B------:R-:W-:Y:S02]  /*148a0*/  ISETP.GT.AND P2, PT, R27, 0x71, PT ;  /* 0x000000711b00780c */ /* 0x000fe40003f44270 */
[----:B------:R-:W-:Y:S01]  /*148b0*/  FSEL R110, R110, -INF , P3 ;  /* 0xff8000006e6e7808 */ /* 0x000fe20001800000 */
[----:B------:R-:W1:Y:S01]  /*148c0*/  MUFU.EX2 R183, R183 ;  /* 0x000000b700b77308 */ /* 0x000e620000000800 */
[----:B------:R-:W-:-:S02]  /*148d0*/  FMNMX.FTZ R31, R40, R31, !PT ;  /* 0x0000001f281f7209 */ /* 0x000fc40007810000 */
[----:B------:R-:W-:Y:S02]  /*148e0*/  ISETP.GT.AND P3, PT, R27, 0x78, PT ;  /* 0x000000781b00780c */ /* 0x000fe40003f64270 */
[----:B---3--:R-:W-:Y:S02]  /*148f0*/  FSEL R34, R37, -INF , P2 ;  /* 0xff80000025227808 */ /* 0x008fe40001000000 */
[----:B------:R-:W-:Y:S01]  /*14900*/  FMNMX.FTZ R31, R110, R31, !PT ;  /* 0x0000001f6e1f7209 */ /* 0x000fe20007810000 */
[----:B------:R-:W3:Y:S01]  /*14910*/  MUFU.EX2 R2, R2 ;  /* 0x0000000200027308 */ /* 0x000ee20000000800 */
[----:B------:R-:W-:Y:S02]  /*14920*/  ISETP.GT.AND P2, PT, R27, 0x79, PT ;  /* 0x000000791b00780c */ /* 0x000fe40003f44270 */
[----:B------:R-:W-:Y:S02]  /*14930*/  FSEL R112, R112, -INF , P3 ;  /* 0xff80000070707808 */ /* 0x000fe40001800000 */
[----:B------:R-:W-:-:S02]  /*14940*/  FMNMX.FTZ R31, R34, R31, !PT ;  /* 0x0000001f221f7209 */ /* 0x000fc40007810000 */
[----:B0-----:R-:W-:Y:S01]  /*14950*/  FSEL R114, R85, -INF , P2 ;  /* 0xff80000055727808 */ /* 0x001fe20001000000 */
[----:B------:R-:W0:Y:S01]  /*14960*/  MUFU.EX2 R177, R177 ;  /* 0x000000b100b17308 */ /* 0x000e220000000800 */
[----:B------:R-:W-:-:S04]  /*14970*/  FMNMX.FTZ R31, R112, R31, !PT ;  /* 0x0000001f701f7209 */ /* 0x000fc80007810000 */
[----:B------:R-:W-:-:S03]  /*14980*/  FMNMX.FTZ R31, R114, R31, !PT ;  /* 0x0000001f721f7209 */ /* 0x000fc60007810000 */
[----:B------:R-:W4:Y:S02]  /*14990*/  MUFU.EX2 R4, R4 ;  /* 0x0000000400047308 */ /* 0x000f240000000800 */
[----:B------:R-:W2:Y:S06]  /*149a0*/  SHFL.BFLY PT, R116, R31, 0x2, 0x1f ;  /* 0x0c401f001f747f89 */ /* 0x000eac00000e0000 */
[----:B------:R-:W4:Y:S08]  /*149b0*/  MUFU.EX2 R179, R179 ;  /* 0x000000b300b37308 */ /* 0x000f300000000800 */
[----:B------:R-:W4:Y:S08]  /*149c0*/  MUFU.EX2 R6, R6 ;  /* 0x0000000600067308 */ /* 0x000f300000000800 */
[----:B------:R-:W-:Y:S01]  /*149d0*/  MUFU.EX2 R173, R173 ;  /* 0x000000ad00ad7308 */ /* 0x000fe20000000800 */
[----:B--2---:R-:W-:-:S05]  /*149e0*/  FMNMX.FTZ R116, R31, R116, !PT ;  /* 0x000000741f747209 */ /* 0x004fca0007810000 */
[----:B------:R-:W2:Y:S02]  /*149f0*/  SHFL.BFLY PT, R7, R116, 0x1, 0x1f ;  /* 0x0c201f0074077f89 */ /* 0x000ea400000e0000 */
[----:B------:R-:W-:Y:S08]  /*14a00*/  MUFU.EX2 R8, R8 ;  /* 0x0000000800087308 */ /* 0x000ff00000000800 */
[----:B------:R-:W-:Y:S08]  /*14a10*/  MUFU.EX2 R175, R175 ;  /* 0x000000af00af7308 */ /* 0x000ff00000000800 */
[----:B------:R-:W-:Y:S01]  /*14a20*/  MUFU.EX2 R10, R10 ;  /* 0x0000000a000a7308 */ /* 0x000fe20000000800 */
[----:B--2---:R-:W-:-:S07]  /*14a30*/  FMNMX.FTZ R194, R116, R7, !PT ;  /* 0x0000000774c27209 */ /* 0x004fce0007810000 */
[----:B------:R-:W-:Y:S01]  /*14a40*/  MUFU.EX2 R169, R169 ;  /* 0x000000a900a97308 */ /* 0x000fe20000000800 */
[----:B------:R-:W-:Y:S01]  /*14a50*/  IMAD.MOV.U32 R116, RZ, RZ, R151 ;  /* 0x000000ffff747224 */ /* 0x000fe200078e0097 */
[C---:B------:R-:W-:Y:S01]  /*14a60*/  FSETP.NEU.FTZ.AND P2, PT, R194.reuse, -INF , PT ;  /* 0xff800000c200780b */ /* 0x040fe20003f5d000 */
[----:B------:R-:W-:-:S05]  /*14a70*/  FMUL.FTZ R7, R194, R9 ;  /* 0x00000009c2077220 */ /* 0x000fca0000410000 */
[----:B------:R-:W-:Y:S01]  /*14a80*/  MUFU.EX2 R12, R12 ;  /* 0x0000000c000c7308 */ /* 0x000fe20000000800 */
[----:B------:R-:W-:-:S05]  /*14a90*/  FSEL R39, R7, RZ, P2 ;  /* 0x000000ff07277208 */ /* 0x000fca0001000000 */
[-CC-:B------:R-:W-:Y:S01]  /*14aa0*/  FFMA.FTZ R180, R80, R9.reuse, -R39.reuse ;  /* 0x0000000950b47223 */ /* 0x180fe20000010827 */
[-CC-:B------:R-:W-:Y:S01]  /*14ab0*/  FFMA.FTZ R11, R3, R9.reuse, -R39.reuse ;  /* 0x00000009030b7223 */ /* 0x180fe20000010827 */
[-CC-:B------:R-:W-:Y:S01]  /*14ac0*/  FFMA.FTZ R182, R68, R9.reuse, -R39.reuse ;  /* 0x0000000944b67223 */ /* 0x180fe20000010827 */
[-CC-:B------:R-:W-:Y:S01]  /*14ad0*/  FFMA.FTZ R168, R20, R9.reuse, -R39.reuse ;  /* 0x0000000914a87223 */ /* 0x180fe20000010827 */
[----:B------:R-:W-:Y:S01]  /*14ae0*/  FADD.FTZ R20, R181, R64 ;  /* 0x00000040b5147221 */ /* 0x000fe20000010000 */
[-CC-:B------:R-:W-:Y:S01]  /*14af0*/  FFMA.FTZ R13, R72, R9.reuse, -R39.reuse ;  /* 0x00000009480d7223 */ /* 0x180fe20000010827 */
[----:B------:R-:W-:Y:S01]  /*14b00*/  MUFU.EX2 R180, R180 ;  /* 0x000000b400b47308 */ /* 0x000fe20000000800 */
[-CC-:B------:R-:W-:Y:S01]  /*14b10*/  FFMA.FTZ R176, R76, R9.reuse, -R39.reuse ;  /* 0x000000094cb07223 */ /* 0x180fe20000010827 */
[----:B-1----:R-:W-:Y:S01]  /*14b20*/  FADD.FTZ R3, R183, R20 ;  /* 0x00000014b7037221 */ /* 0x002fe20000010000 */
[-CC-:B------:R-:W-:Y:S01]  /*14b30*/  FFMA.FTZ R15, R84, R9.reuse, -R39.reuse ;  /* 0x00000009540f7223 */ /* 0x180fe20000010827 */
[-CC-:B------:R-:W-:Y:S01]  /*14b40*/  FFMA.FTZ R178, R88, R9.reuse, -R39.reuse ;  /* 0x0000000958b27223 */ /* 0x180fe20000010827 */
[-C--:B------:R-:W-:Y:S01]  /*14b50*/  FFMA.FTZ R25, R96, R9.reuse, -R39 ;  /* 0x0000000960197223 */ /* 0x080fe20000010827 */
[----:B---3--:R-:W-:Y:S01]  /*14b60*/  FADD.FTZ R20, R2, R3 ;  /* 0x0000000302147221 */ /* 0x008fe20000010000 */
[-CC-:B------:R-:W-:Y:S01]  /*14b70*/  FFMA.FTZ R172, R98, R9.reuse, -R39.reuse ;  /* 0x0000000962ac7223 */ /* 0x180fe20000010827 */
[----:B------:R-:W1:Y:S01]  /*14b80*/  MUFU.EX2 R11, R11 ;  /* 0x0000000b000b7308 */ /* 0x000e620000000800 */
[-CC-:B------:R-:W-:Y:S01]  /*14b90*/  FFMA.FTZ R170, R24, R9.reuse, -R39.reuse ;  /* 0x0000000918aa7223 */ /* 0x180fe20000010827 */
[----:B0-----:R-:W-:Y:S01]  /*14ba0*/  FADD.FTZ R3, R177, R20 ;  /* 0x00000014b1037221 */ /* 0x001fe20000010000 */
[-CC-:B------:R-:W-:Y:S01]  /*14bb0*/  FFMA.FTZ R27, R94, R9.reuse, -R39.reuse ;  /* 0x000000095e1b7223 */ /* 0x180fe20000010827 */
[-CC-:B------:R-:W-:Y:S01]  /*14bc0*/  FFMA.FTZ R174, R100, R9.reuse, -R39.reuse ;  /* 0x0000000964ae7223 */ /* 0x180fe20000010827 */
[-C--:B------:R-:W-:Y:S01]  /*14bd0*/  FFMA.FTZ R29, R92, R9.reuse, -R39 ;  /* 0x000000095c1d7223 */ /* 0x080fe20000010827 */
[----:B----4-:R-:W-:Y:S01]  /*14be0*/  FADD.FTZ R20, R4, R3 ;  /* 0x0000000304147221 */ /* 0x010fe20000010000 */
[-CC-:B------:R-:W-:Y:S01]  /*14bf0*/  FFMA.FTZ R31, R90, R9.reuse, -R39.reuse ;  /* 0x000000095a1f7223 */ /* 0x180fe20000010827 */
[----:B------:R-:W0:Y:S01]  /*14c00*/  MUFU.EX2 R182, R182 ;  /* 0x000000b600b67308 */ /* 0x000e220000000800 */
[-CC-:B------:R-:W-:Y:S01]  /*14c10*/  FFMA.FTZ R33, R28, R9.reuse, -R39.reuse ;  /* 0x000000091c217223 */ /* 0x180fe20000010827 */
[----:B------:R-:W-:Y:S01]  /*14c20*/  FADD.FTZ R7, R179, R20 ;  /* 0x00000014b3077221 */ /* 0x000fe20000010000 */
[-CC-:B------:R-:W-:Y:S01]  /*14c30*/  FFMA.FTZ R164, R66, R9.reuse, -R39.reuse ;  /* 0x0000000942a47223 */ /* 0x180fe20000010827 */
[-CC-:B------:R-:W-:Y:S01]  /*14c40*/  FFMA.FTZ R35, R32, R9.reuse, -R39.reuse ;  /* 0x0000000920237223 */ /* 0x180fe20000010827 */
[-C--:B------:R-:W-:Y:S01]  /*14c50*/  FFMA.FTZ R166, R62, R9.reuse, -R39 ;  /* 0x000000093ea67223 */ /* 0x080fe20000010827 */
[----:B------:R-:W-:Y:S01]  /*14c60*/  FADD.FTZ R24, R6, R7 ;  /* 0x0000000706187221 */ /* 0x000fe20000010000 */
[----:B------:R-:W-:Y:S01]  /*14c70*/  IMAD.IADD R28, R195, 0x1, -R192 ;  /* 0x00000001c31c7824 */ /* 0x000fe200078e0ac0 */
[----:B------:R-:W2:Y:S01]  /*14c80*/  MUFU.EX2 R13, R13 ;  /* 0x0000000d000d7308 */ /* 0x000ea20000000800 */
[----:B-1----:R-:W-:Y:S01]  /*14c90*/  FADD.FTZ R3, R180, R11 ;  /* 0x0000000bb4037221 */ /* 0x002fe20000010000 */
[----:B------:R-:W-:Y:S01]  /*14ca0*/  FADD.FTZ R7, R173, R24 ;  /* 0x00000018ad077221 */ /* 0x000fe20000010000 */
[----:B------:R-:W-:Y:S01]  /*14cb0*/  FFMA.FTZ R37, R54, R9, -R39 ;  /* 0x0000000936257223 */ /* 0x000fe20000010827 */
[----:B------:R-:W-:-:S02]  /*14cc0*/  IMAD R28, R193, 0x80, R28 ;  /* 0x00000080c11c7824 */ /* 0x000fc400078e021c */
[-C--:B------:R-:W-:Y:S01]  /*14cd0*/  FFMA.FTZ R160, R102, R9.reuse, -R39 ;  /* 0x0000000966a07223 */ /* 0x080fe20000010827 */
[----:B------:R-:W-:Y:S01]  /*14ce0*/  FADD.FTZ R24, R8, R7 ;  /* 0x0000000708187221 */ /* 0x000fe20000010000 */
[-C--:B------:R-:W-:Y:S01]  /*14cf0*/  FFMA.FTZ R104, R104, R9.reuse, -R39 ;  /* 0x0000000968687223 */ /* 0x080fe20000010827 */
[----:B------:R-:W1:Y:S01]  /*14d00*/  MUFU.EX2 R176, R176 ;  /* 0x000000b000b07308 */ /* 0x000e620000000800 */
[----:B0-----:R-:W-:Y:S01]  /*14d10*/  FADD.FTZ R20, R182, R3 ;  /* 0x00000003b6147221 */ /* 0x001fe20000010000 */
[----:B------:R-:W-:Y:S01]  /*14d20*/  FADD.FTZ R7, R175, R24 ;  /* 0x00000018af077221 */ /* 0x000fe20000010000 */
[----:B------:R-:W-:Y:S01]  /*14d30*/  SHF.R.S32.HI R41, RZ, 0x1f, R28 ;  /* 0x0000001fff297819 */ /* 0x000fe2000001141c */
[-CC-:B------:R-:W-:Y:S01]  /*14d40*/  FFMA.FTZ R50, R50, R9.reuse, -R39.reuse ;  /* 0x0000000932327223 */ /* 0x180fe20000010827 */
[-C--:B------:R-:W-:Y:S01]  /*14d50*/  FFMA.FTZ R46, R46, R9.reuse, -R39 ;  /* 0x000000092e2e7223 */ /* 0x080fe20000010827 */
[----:B------:R-:W-:Y:S01]  /*14d60*/  FADD.FTZ R24, R10, R7 ;  /* 0x000000070a187221 */ /* 0x000fe20000010000 */
[----:B------:R-:W-:Y:S01]  /*14d70*/  LEA.HI R7, R41, R28, RZ, 0x7 ;  /* 0x0000001c29077211 */ /* 0x000fe200078f38ff */
[----:B------:R-:W0:Y:S01]  /*14d80*/  MUFU.EX2 R15, R15 ;  /* 0x0000000f000f7308 */ /* 0x000e220000000800 */
[----:B--2---:R-:W-:Y:S01]  /*14d90*/  FADD.FTZ R3, R13, R20 ;  /* 0x000000140d037221 */ /* 0x004fe20000010000 */
[----:B------:R-:W-:Y:S01]  /*14da0*/  FADD.FTZ R43, R169, R24 ;  /* 0x00000018a92b7221 */ /* 0x000fe20000010000 */
[--C-:B------:R-:W-:Y:S01]  /*14db0*/  FFMA.FTZ R106, R106, R9, -R39.reuse ;  /* 0x000000096a6a7223 */ /* 0x100fe20000010827 */
[----:B------:R-:W-:Y:S01]  /*14dc0*/  F2FP.BF16.F32.PACK_AB R183, R2, R183 ;  /* 0x000000b702b7723e */ /* 0x000fe200000010ff */
[-C--:B------:R-:W-:Y:S01]  /*14dd0*/  FFMA.FTZ R42, R42, R9.reuse, -R39 ;  /* 0x000000092a2a7223 */ /* 0x080fe20000010827 */
[----:B------:R-:W-:Y:S01]  /*14de0*/  FADD.FTZ R24, R12, R43 ;  /* 0x0000002b0c187221 */ /* 0x000fe20000010000 */
[-C--:B------:R-:W-:Y:S01]  /*14df0*/  FFMA.FTZ R108, R108, R9.reuse, -R39 ;  /* 0x000000096c6c7223 */ /* 0x080fe20000010827 */
[----:B------:R-:W2:Y:S01]  /*14e00*/  MUFU.EX2 R178, R178 ;  /* 0x000000b200b27308 */ /* 0x000ea20000000800 */
[----:B-1----:R-:W-:Y:S01]  /*14e10*/  FADD.FTZ R20, R176, R3 ;  /* 0x00000003b0147221 */ /* 0x002fe20000010000 */
[-CC-:B------:R-:W-:Y:S01]  /*14e20*/  FFMA.FTZ R40, R40, R9.reuse, -R39.reuse ;  /* 0x0000000928287223 */ /* 0x180fe20000010827 */
[-CC-:B------:R-:W-:Y:S01]  /*14e30*/  FFMA.FTZ R110, R110, R9.reuse, -R39.reuse ;  /* 0x000000096e6e7223 */ /* 0x180fe20000010827 */
[-CC-:B------:R-:W-:Y:S01]  /*14e40*/  FFMA.FTZ R34, R34, R9.reuse, -R39.reuse ;  /* 0x0000000922227223 */ /* 0x180fe20000010827 */
[-CC-:B------:R-:W-:Y:S01]  /*14e50*/  FFMA.FTZ R112, R112, R9.reuse, -R39.reuse ;  /* 0x0000000970707223 */ /* 0x180fe20000010827 */
[----:B------:R-:W-:Y:S01]  /*14e60*/  FFMA.FTZ R114, R114, R9, -R39 ;  /* 0x0000000972727223 */ /* 0x000fe20000010827 */
[----:B------:R-:W-:Y:S01]  /*14e70*/  F2FP.BF16.F32.PACK_AB R182, R13, R182 ;  /* 0x000000b60db6723e */ /* 0x000fe200000010ff */
[----:B------:R-:W1:Y:S01]  /*14e80*/  MUFU.EX2 R25, R25 ;  /* 0x0000001900197308 */ /* 0x000e620000000800 */
[----:B0-----:R-:W-:Y:S01]  /*14e90*/  FADD.FTZ R3, R15, R20 ;  /* 0x000000140f037221 */ /* 0x001fe20000010000 */
[----:B------:R-:W-:Y:S01]  /*14ea0*/  SHF.R.S32.HI R7, RZ, 0x7, R7 ;  /* 0x00000007ff077819 */ /* 0x000fe20000011407 */
[--C-:B------:R-:W-:Y:S01]  /*14eb0*/  IMAD.MOV.U32 R102, RZ, RZ, R151.reuse ;  /* 0x000000ffff667224 */ /* 0x100fe200078e0097 */
[----:B------:R-:W-:Y:S01]  /*14ec0*/  F2FP.BF16.F32.PACK_AB R177, R4, R177 ;  /* 0x000000b104b1723e */ /* 0x000fe200000010ff */
[----:B------:R-:W-:Y:S01]  /*14ed0*/  IMAD.MOV.U32 R100, RZ, RZ, R151 ;  /* 0x000000ffff647224 */ /* 0x000fe200078e0097 */
[----:B------:R-:W-:Y:S01]  /*14ee0*/  F2FP.BF16.F32.PACK_AB R175, R10, R175 ;  /* 0x000000af0aaf723e */ /* 0x000fe200000010ff */
[----:B------:R-:W-:Y:S01]  /*14ef0*/  VIADD R10, R148, 0xfffffffe ;  /* 0xfffffffe940a7836 */ /* 0x000fe20000000000 */
[----:B------:R-:W0:Y:S01]  /*14f00*/  MUFU.EX2 R172, R172 ;  /* 0x000000ac00ac7308 */ /* 0x000e220000000800 */
[----:B--2---:R-:W-:Y:S01]  /*14f10*/  FADD.FTZ R20, R178, R3 ;  /* 0x00000003b2147221 */ /* 0x004fe20000010000 */
[----:B------:R-:W-:Y:S01]  /*14f20*/  F2FP.BF16.F32.PACK_AB R180, R11, R180 ;  /* 0x000000b40bb4723e */ /* 0x000fe200000010ff */
[--C-:B------:R-:W-:Y:S01]  /*14f30*/  IMAD.MOV.U32 R148, RZ, RZ, R151.reuse ;  /* 0x000000ffff947224 */ /* 0x100fe200078e0097 */
[----:B------:R-:W-:Y:S01]  /*14f40*/  F2FP.BF16.F32.PACK_AB R181, R64, R181 ;  /* 0x000000b540b5723e */ /* 0x000fe200000010ff */
[--C-:B------:R-:W-:Y:S01]  /*14f50*/  IMAD.MOV.U32 R98, RZ, RZ, R151.reuse ;  /* 0x000000ffff627224 */ /* 0x100fe200078e0097 */
[----:B------:R-:W-:Y:S01]  /*14f60*/  F2FP.BF16.F32.PACK_AB R179, R6, R179 ;  /* 0x000000b306b3723e */ /* 0x000fe200000010ff */
[--C-:B------:R-:W-:Y:S01]  /*14f70*/  IMAD.MOV.U32 R96, RZ, RZ, R151.reuse ;  /* 0x000000ffff607224 */ /* 0x100fe200078e0097 */
[----:B------:R-:W2:Y:S01]  /*14f80*/  MUFU.EX2 R27, R27 ;  /* 0x0000001b001b7308 */ /* 0x000ea20000000800 */
[----:B-1----:R-:W-:Y:S01]  /*14f90*/  FADD.FTZ R3, R25, R20 ;  /* 0x0000001419037221 */ /* 0x002fe20000010000 */
[----:B------:R-:W-:Y:S01]  /*14fa0*/  F2FP.BF16.F32.PACK_AB R173, R8, R173 ;  /* 0x000000ad08ad723e */ /* 0x000fe200000010ff */
[--C-:B------:R-:W-:Y:S01]  /*14fb0*/  IMAD.MOV.U32 R94, RZ, RZ, R151.reuse ;  /* 0x000000ffff5e7224 */ /* 0x100fe200078e0097 */
[----:B------:R-:W-:Y:S01]  /*14fc0*/  F2FP.BF16.F32.PACK_AB R169, R12, R169 ;  /* 0x000000a90ca9723e */ /* 0x000fe200000010ff */
[--C-:B------:R-:W-:Y:S01]  /*14fd0*/  IMAD.MOV.U32 R92, RZ, RZ, R151.reuse ;  /* 0x000000ffff5c7224 */ /* 0x100fe200078e0097 */
[----:B------:R-:W-:Y:S01]  /*14fe0*/  F2FP.BF16.F32.PACK_AB R176, R15, R176 ;  /* 0x000000b00fb0723e */ /* 0x000fe200000010ff */
[----:B------:R-:W-:Y:S01]  /*14ff0*/  IMAD.MOV.U32 R90, RZ, RZ, R151 ;  /* 0x000000ffff5a7224 */ /* 0x000fe200078e0097 */
[----:B------:R-:W1:Y:S01]  /*15000*/  MUFU.EX2 R171, R171 ;  /* 0x000000ab00ab7308 */ /* 0x000e620000000800 */
[----:B0-----:R-:W-:Y:S01]  /*15010*/  FADD.FTZ R20, R172, R3 ;  /* 0x00000003ac147221 */ /* 0x001fe20000010000 */
[----:B------:R-:W-:Y:S01]  /*15020*/  F2FP.BF16.F32.PACK_AB R178, R25, R178 ;  /* 0x000000b219b2723e */ /* 0x000fe200000010ff */
[----:B------:R-:W-:-:S05]  /*15030*/  IMAD.MOV.U32 R88, RZ, RZ, R151 ;  /* 0x000000ffff587224 */ /* 0x000fca00078e0097 */
        /* <DEDUP_REMOVED lines=16> */
[----:B--2---:R-:W-:-:S07]  /*15140*/  FADD.FTZ R0, R168, R3 ;  /* 0x00000003a8007221 */ /* 0x004fce0000010000 */
[----:B------:R-:W2:Y:S01]  /*15150*/  MUFU.EX2 R167, R167 ;  /* 0x000000a700a77308 */ /* 0x000ea20000000800 */
[C---:B-1----:R-:W-:Y:S01]  /*15160*/  FADD.FTZ R20, R26.reuse, R45 ;  /* 0x0000002d1a147221 */ /* 0x042fe20000010000 */
[----:B------:R-:W-:-:S06]  /*15170*/  F2FP.BF16.F32.PACK_AB R165, R26, R165 ;  /* 0x000000a51aa5723e */ /* 0x000fcc00000010ff */
[----:B------:R-:W1:Y:S01]  /*15180*/  MUFU.EX2 R170, R170 ;  /* 0x000000aa00aa7308 */ /* 0x000e620000000800 */
[C---:B0-----:R-:W-:Y:S01]  /*15190*/  FADD.FTZ R3, R31.reuse, R0 ;  /* 0x000000001f037221 */ /* 0x041fe20000010000 */
[----:B------:R-:W-:-:S06]  /*151a0*/  F2FP.BF16.F32.PACK_AB R168, R31, R168 ;  /* 0x000000a81fa8723e */ /* 0x000fcc00000010ff */
[----:B------:R-:W0:Y:S01]  /*151b0*/  MUFU.EX2 R30, R30 ;  /* 0x0000001e001e7308 */ /* 0x000e220000000800 */
[----:B--2---:R-:W-:-:S07]  /*151c0*/  FADD.FTZ R45, R167, R20 ;  /* 0x00000014a72d7221 */ /* 0x004fce0000010000 */
[----:B------:R-:W2:Y:S01]  /*151d0*/  MUFU.EX2 R33, R33 ;  /* 0x0000002100217308 */ /* 0x000ea20000000800 */
[----:B-1----:R-:W-:-:S07]  /*151e0*/  FADD.FTZ R0, R170, R3 ;  /* 0x00000003aa007221 */ /* 0x002fce0000010000 */
[----:B------:R-:W1:Y:S01]  /*151f0*/  MUFU.EX2 R161, R161 ;  /* 0x000000a100a17308 */ /* 0x000e620000000800 */
[C---:B0-----:R-:W-:Y:S01]  /*15200*/  FADD.FTZ R20, R30.reuse, R45 ;  /* 0x0000002d1e147221 */ /* 0x041fe20000010000 */
[----:B------:R-:W-:-:S06]  /*15210*/  F2FP.BF16.F32.PACK_AB R167, R30, R167 ;  /* 0x000000a71ea7723e */ /* 0x000fcc00000010ff */
        /* <DEDUP_REMOVED lines=25> */
[----:B------:R2:W3:Y:S01]  /*153b0*/  MUFU.EX2 R41, R104 ;  /* 0x0000006800297308 */ /* 0x0004e20000000800 */
[----:B-1----:R-:W-:-:S07]  /*153c0*/  FADD.FTZ R0, R160, R3 ;  /* 0x00000003a0007221 */ /* 0x002fce0000010000 */
[----:B------:R-:W1:Y:S01]  /*153d0*/  MUFU.EX2 R159, R159 ;  /* 0x0000009f009f7308 */ /* 0x000e620000000800 */
[C---:B0-----:R-:W-:Y:S01]  /*153e0*/  FADD.FTZ R2, R44.reuse, R47 ;  /* 0x0000002f2c027221 */ /* 0x041fe20000010000 */
[----:B------:R-:W-:Y:S01]  /*153f0*/  F2FP.BF16.F32.PACK_AB R157, R44, R157 ;  /* 0x0000009d2c9d723e */ /* 0x000fe200000010ff */
[----:B--2---:R-:W-:-:S05]  /*15400*/  IMAD.MOV.U32 R104, RZ, RZ, R151 ;  /* 0x000000ffff687224 */ /* 0x004fca00078e0097 */
[----:B------:R-:W0:Y:S01]  /*15410*/  MUFU.EX2 R50, R50 ;  /* 0x0000003200327308 */ /* 0x000e220000000800 */
[C---:B---3--:R-:W-:Y:S01]  /*15420*/  FADD.FTZ R3, R41.reuse, R0 ;  /* 0x0000000029037221 */ /* 0x048fe20000010000 */
        /* <DEDUP_REMOVED lines=20> */
[----:B------:R-:W-:Y:S01]  /*15570*/  F2FP.BF16.F32.PACK_AB R156, R39, R106 ;  /* 0x0000006a279c723e */ /* 0x000fe200000010ff */
[----:B------:R-:W-:-:S05]  /*15580*/  IMAD.MOV.U32 R106, RZ, RZ, R151 ;  /* 0x000000ffff6a7224 */ /* 0x000fca00078e0097 */
[----:B------:R-:W0:Y:S01]  /*15590*/  MUFU.EX2 R110, R110 ;  /* 0x0000006e006e7308 */ /* 0x000e220000000800 */
[----:B--2---:R-:W-:-:S07]  /*155a0*/  FADD.FTZ R0, R108, R49 ;  /* 0x000000316c007221 */ /* 0x004fce0000010000 */
[----:B------:R-:W2:Y:S01]  /*155b0*/  MUFU.EX2 R47, R34 ;  /* 0x00000022002f7308 */ /* 0x000ea20000000800 */
[C---:B-1----:R-:W-:Y:S01]  /*155c0*/  FADD.FTZ R13, R45.reuse, R0 ;  /* 0x000000002d0d7221 */ /* 0x042fe20000010000 */
[----:B------:R-:W-:Y:S01]  /*155d0*/  F2FP.BF16.F32.PACK_AB R158, R45, R108 ;  /* 0x0000006c2d9e723e */ /* 0x000fe200000010ff */
[----:B------:R-:W-:-:S05]  /*155e0*/  IMAD.MOV.U32 R108, RZ, RZ, R151 ;  /* 0x000000ffff6c7224 */ /* 0x000fca00078e0097 */
[----:B------:R-:W1:Y:S01]  /*155f0*/  MUFU.EX2 R112, R112 ;  /* 0x0000007000707308 */ /* 0x000e620000000800 */
[----:B0-----:R-:W-:-:S07]  /*15600*/  FADD.FTZ R0, R110, R13 ;  /* 0x0000000d6e007221 */ /* 0x001fce0000010000 */
[----:B------:R-:W0:Y:S01]  /*15610*/  MUFU.EX2 R155, R155 ;  /* 0x0000009b009b7308 */ /* 0x000e220000000800 */
[C---:B--2---:R-:W-:Y:S01]  /*15620*/  FADD.FTZ R13, R47.reuse, R0 ;  /* 0x000000002f0d7221 */ /* 0x044fe20000010000 */
[----:B------:R-:W-:Y:S01]  /*15630*/  F2FP.BF16.F32.PACK_AB R152, R47, R110 ;  /* 0x0000006e2f98723e */ /* 0x000fe200000010ff */
[----:B------:R-:W-:Y:S02]  /*15640*/  IMAD.MOV.U32 R0, RZ, RZ, 0x3f800000 ;  /* 0x3f800000ff007424 */ /* 0x000fe400078e00ff */
[----:B------:R-:W-:-:S03]  /*15650*/  IMAD.MOV.U32 R110, RZ, RZ, R151 ;  /* 0x000000ffff6e7224 */ /* 0x000fc600078e0097 */
[----:B------:R2:W3:Y:S01]  /*15660*/  MUFU.EX2 R11, R114 ;  /* 0x00000072000b7308 */ /* 0x0004e20000000800 */
[----:B-1----:R-:W-:Y:S01]  /*15670*/  FADD.FTZ R4, R112, R13 ;  /* 0x0000000d70047221 */ /* 0x002fe20000010000 */
[----:B------:R-:W-:-:S04]  /*15680*/  VIMNMX R13, RZ, R7, !PT ;  /* 0x00000007ff0d7248 */ /* 0x000fc80007fe0100 */
[----:B------:R-:W-:Y:S02]  /*15690*/  ISETP.GE.AND P2, PT, R10, R13, PT ;  /* 0x0000000d0a00720c */ /* 0x000fe40003f46270 */
[----:B------:R-:W1:Y:S01]  /*156a0*/  MUFU.EX2 R56, R56 ;  /* 0x0000003800387308 */ /* 0x000e620000000800 */
[----:B0-----:R-:W-:Y:S01]  /*156b0*/  FADD.FTZ R3, R155, R2 ;  /* 0x000000029b037221 */ /* 0x001fe20000010000 */
[----:B------:R-:W-:Y:S02]  /*156c0*/  IMAD.MOV.U32 R2, RZ, RZ, 0x3f800000 ;  /* 0x3f800000ff027424 */ /* 0x000fe400078e00ff */
[--C-:B--2---:R-:W-:Y:S01]  /*156d0*/  IMAD.MOV.U32 R114, RZ, RZ, R151.reuse ;  /* 0x000000ffff727224 */ /* 0x104fe200078e0097 */
[C---:B---3--:R-:W-:Y:S01]  /*156e0*/  F2FP.BF16.F32.PACK_AB R154, R11.reuse, R112 ;  /* 0x000000700b9a723e */ /* 0x048fe200000010ff */
[----:B------:R-:W-:Y:S01]  /*156f0*/  FADD.FTZ R4, R11, R4 ;  /* 0x000000040b047221 */ /* 0x000fe20000010000 */
[----:B------:R-:W-:Y:S02]  /*15700*/  IMAD.MOV.U32 R112, RZ, RZ, R151 ;  /* 0x000000ffff707224 */ /* 0x000fe400078e0097 */
[C---:B-1----:R-:W-:Y:S01]  /*15710*/  FADD.FTZ R3, R56.reuse, R3 ;  /* 0x0000000338037221 */ /* 0x042fe20000010000 */
[----:B------:R-:W-:Y:S01]  /*15720*/  F2FP.BF16.F32.PACK_AB R155, R56, R155 ;  /* 0x0000009b389b723e */ /* 0x000fe200000010ff */
[----:B------:R-:W-:Y:S06]  /*15730*/  @!P2 BRA `(.L_x_2392) ;  /* 0x000000380000a947 */ /* 0x000fec0003800000 */
[----:B------:R-:W-:Y:S01]  /*15740*/  BSSY B1, `(.L_x_2393) ;  /* 0x000037e000017945 */ /* 0x000fe20003800000 */
        /* <DEDUP_REMOVED lines=38> */
.L_x_2404:
[----:B------:R-:W-:-:S05]  /*159b0*/  VIADD R8, R20, 0x1 ;  /* 0x0000000114087836 */ /* 0x000fca0000000000 */
[----:B------:R-:W-:-:S04]  /*159c0*/  ISETP.NE.AND P2, PT, R8, 0x2, PT ;  /* 0x000000020800780c */ /* 0x000fc80003f45270 */
[----:B------:R-:W-:Y:S02]  /*159d0*/  SEL R188, RZ, 0x1, P2 ;  /* 0x00000001ffbc7807 */ /* 0x000fe40001000000 */
[----:B------:R-:W-:Y:S02]  /*159e0*/  SEL R185, R8, RZ, P2 ;  /* 0x000000ff08b97207 */ /* 0x000fe40001000000 */
[----:B------:R-:W-:Y:S01]  /*159f0*/  LOP3.LUT R188, R15, R188, RZ, 0x3c, !PT ;  /* 0x000000bc0fbc7212 */ /* 0x000fe200078e3cff */
[----:B------:R-:W-:Y:S06]  /*15a00*/  @!P0 BRA `(.L_x_2394) ;  /* 0x0000000000048947 */ /* 0x000fec0003800000 */
[----:B------:R-:W-:Y:S01]  /*15a10*/  BPT.TRAP 0x1 ;  /* 0x000000040000795c */ /* 0x000fe20000300000 */
.L_x_2394:
[----:B------:R-:W-:Y:S01]  /*15a20*/  IMAD R14, R185, 0x8, R18 ;  /* 0x00000008b90e7824 */ /* 0x000fe200078e0212 */
[----:B------:R-:W-:-:S04]  /*15a30*/  SHF.L.U32 R11, R188, 0x1f, RZ ;  /* 0x0000001fbc0b7819 */ /* 0x000fc800000006ff */
[----:B------:R0:W1:Y:S01]  /*15a40*/  SYNCS.PHASECHK.TRANS64.TRYWAIT P2, [R14+URZ+0x34830], R11 ;  /* 0x0348300b0e0075a7 */ /* 0x000062000804017f */
[----:B------:R-:W-:Y:S05]  /*15a50*/  @!P0 BRA `(.L_x_2395) ;  /* 0x0000000000048947 */ /* 0x000fea0003800000 */
[----:B------:R-:W-:Y:S01]  /*15a60*/  BPT.TRAP 0x1 ;  /* 0x000000040000795c */ /* 0x000fe20000300000 */
.L_x_2395:
[----:B------:R-:W-:Y:S01]  /*15a70*/  BSSY B2, `(.L_x_2396) ;  /* 0x0000006000027945 */ /* 0x000fe20003800000 */
[----:B------:R-:W-:Y:S02]  /*15a80*/  IMAD R8, R185, 0xc00, R5 ;  /* 0x00000c00b9087824 */ /* 0x000fe400078e0205 */
[----:B------:R-:W-:Y:S01]  /*15a90*/  IMAD.MOV.U32 R9, RZ, RZ, 0x40000040 ;  /* 0x40000040ff097424 */ /* 0x000fe200078e00ff */
[----:B-1----:R-:W-:Y:S06]  /*15aa0*/  @P2 BRA `(.L_x_2397) ;  /* 0x0000000000082947 */ /* 0x002fec0003800000 */
[----:B------:R-:W1:Y:S02]  /*15ab0*/  SYNCS.PHASECHK.TRANS64.TRYWAIT P2, [R14+URZ+0x34830], R11 ;  /* 0x0348300b0e0075a7 */ /* 0x000e64000804017f */
[----:B-1----:R-:W-:Y:S05]  /*15ac0*/  @!P2 BRA `(.L_x_2398) ;  /* 0x000000fc0054a947 */ /* 0x002fea0003800000 */
.L_x_2397:
[----:B------:R-:W-:Y:S05]  /*15ad0*/  BSYNC B2 ;  /* 0x0000000000027941 */ /* 0x000fea0003800000 */
.L_x_2396:
        /* <DEDUP_REMOVED lines=8> */
[----:B------:R-:W5:Y:S01]  /*15b60*/  LDL.64 R232, [R1+0x18] ;  /* 0x0000180001e87983 */ /* 0x000f620000100a00 */
[----:B--2---:R-:W-:Y:S02]  /*15b70*/  R2UR UR4, R24 ;  /* 0x00000000180472ca */ /* 0x004fe400000e0000 */
[----:B------:R-:W-:Y:S02]  /*15b80*/  R2UR UR5, R25 ;  /* 0x00000000190572ca */ /* 0x000fe400000e0000 */
[----:B------:R-:W-:-:S11]  /*15b90*/  WARPGROUP.ARRIVE ;  /* 0x00000000000079c5 */ /* 0x000fd60000000000 */
[----:B------:R-:W-:Y:S01]  /*15ba0*/  HGMMA.64x128x16.F32.BF16 R24, gdesc[UR4], RZ, !UPT, gsb0 ;  /* 0x01e00000041879f0 */ /* 0x000fe2000c0018ff */
[----:B------:R-:W-:Y:S02]  /*15bb0*/  R2UR UR6, R10 ;  /* 0x000000000a0672ca */ /* 0x000fe400000e0000 */
[----:B------:R-:W-:Y:S02]  /*15bc0*/  R2UR UR7, R11 ;  /* 0x000000000b0772ca */ /* 0x000fe400000e0000 */
[----:B---3--:R-:W-:Y:S02]  /*15bd0*/  R2UR UR4, R230 ;  /* 0x00000000e60472ca */ /* 0x008fe400000e0000 */
[----:B------:R-:W-:Y:S01]  /*15be0*/  R2UR UR5, R231 ;  /* 0x00000000e70572ca */ /* 0x000fe200000e0000 */
[----:B------:R-:W-:Y:S01]  /*15bf0*/  VIADD R10, R8, 0x4 ;  /* 0x00000004080a7836 */ /* 0x000fe20000000000 */
[----:B------:R-:W2:Y:S01]  /*15c00*/  LDL.64 R230, [R1+0x8] ;  /* 0x0000080001e67983 */ /* 0x000ea20000100a00 */
        /* <DEDUP_REMOVED lines=8> */
[----:B------:R-:W-:Y:S01]  /*15c90*/  VIADD R10, R8, 0x6 ;  /* 0x00000006080a7836 */ /* 0x000fe20000000000 */
[----:B------:R-:W3:Y:S01]  /*15ca0*/  LDL.64 R228, [R1] ;  /* 0x0000000001e47983 */ /* 0x000ee20000100a00 */
        /* <DEDUP_REMOVED lines=24> */
[----:B--2---:R-:W-:Y:S02]  /*15e30*/  R2UR UR4, R230 ;  /* 0x00000000e60472ca */ /* 0x004fe400000e0000 */
        /* <DEDUP_REMOVED lines=125> */
.L_x_2399:
[----:B------:R-:W-:Y:S01]  /*16610*/  SHF.L.U32 R0, R15, 0x1f, RZ ;  /* 0x0000001f0f007819 */ /* 0x000fe200000006ff */
[----:B------:R-:W-:-:S04]  /*16620*/  IMAD R15, R20, 0x8, R18 ;  /* 0x00000008140f7824 */ /* 0x000fc800078e0212 */
[----:B------:R0:W1:Y:S01]  /*16630*/  SYNCS.PHASECHK.TRANS64.TRYWAIT P2, [R15+URZ+0x34850], R0 ;  /* 0x034850000f0075a7 */ /* 0x000062000804017f */
[----:B------:R-:W-:Y:S05]  /*16640*/  @!P0 BRA `(.L_x_2400) ;  /* 0x0000000000048947 */ /* 0x000fea0003800000 */
[----:B------:R-:W-:Y:S01]  /*16650*/  BPT.TRAP 0x1 ;  /* 0x000000040000795c */ /* 0x000fe20000300000 */
.L_x_2400:
[----:B------:R-:W-:Y:S04]  /*16660*/  BSSY B2, `(.L_x_2401) ;  /* 0x0000004000027945 */ /* 0x000fe80003800000 */
[----:B-1----:R-:W-:Y:S05]  /*16670*/  @P2 BRA `(.L_x_2402) ;  /* 0x0000000000082947 */ /* 0x002fea0003800000 */
[----:B------:R-:W1:Y:S02]  /*16680*/  SYNCS.PHASECHK.TRANS64.TRYWAIT P2, [R15+URZ+0x34850], R0 ;  /* 0x034850000f0075a7 */ /* 0x000e64000804017f */
[----:B-1----:R-:W-:Y:S05]  /*16690*/  @!P2 BRA `(.L_x_2403) ;  /* 0x000000f00074a947 */ /* 0x002fea0003800000 */
.L_x_2402:
[----:B------:R-:W-:Y:S05]  /*166a0*/  BSYNC B2 ;  /* 0x0000000000027941 */ /* 0x000fea0003800000 */
.L_x_2401:
[----:B01----:R-:W-:Y:S01]  /*166b0*/  VIADD R0, R18, 0x400 ;  /* 0x0000040012007836 */ /* 0x003fe20000000000 */
[----:B------:R-:W-:Y:S01]  /*166c0*/  WARPGROUP.ARRIVE ;  /* 0x00000000000079c5 */ /* 0x000fe20000000000 */
[----:B------:R-:W-:Y:S02]  /*166d0*/  IMAD.MOV.U32 R9, RZ, RZ, 0x40000040 ;  /* 0x40000040ff097424 */ /* 0x000fe400078e00ff */
[----:B------:R-:W-:Y:S01]  /*166e0*/  FMUL.FTZ R2, R26, UR39 ;  /* 0x000000271a027c20 */ /* 0x000fe20008410000 */
[----:B------:R-:W-:Y:S01]  /*166f0*/  IMAD.MOV.U32 R11, RZ, RZ, 0x40000040 ;  /* 0x40000040ff0b7424 */ /* 0x000fe200078e00ff */
[----:B------:R-:W-:Y:S01]  /*16700*/  SHF.R.U32.HI R0, RZ, 0x4, R0 ;  /* 0x00000004ff007819 */ /* 0x000fe20000011600 */
[----:B------:R-:W-:Y:S01]  /*16710*/  FMUL.FTZ R26, R31, UR39 ;  /* 0x000000271f1a7c20 */ /* 0x000fe20008410000 */
[----:B------:R-:W-:Y:S01]  /*16720*/  R2UR UR7, R9 ;  /* 0x00000000090772ca */ /* 0x000fe200000e0000 */
[----:B------:R-:W-:Y:S01]  /*16730*/  FMUL.FTZ R31, R36, UR39 ;  /* 0x00000027241f7c20 */ /* 0x000fe20008410000 */
[----:B------:R-:W-:Y:S01]  /*16740*/  LOP3.LUT R0, R0, 0x3fff, RZ, 0xc0, !PT ;  /* 0x00003fff00007812 */ /* 0x000fe200078ec0ff */
[----:B------:R-:W-:Y:S01]  /*16750*/  FMUL.FTZ R36, R42, UR39 ;  /* 0x000000272a247c20 */ /* 0x000fe20008410000 */
[----:B------:R-:W-:Y:S01]  /*16760*/  FMUL.FTZ R42, R44, UR39 ;  /* 0x000000272c2a7c20 */ /* 0x000fe20008410000 */
[----:B------:R-:W-:Y:S01]  /*16770*/  FMUL.FTZ R44, R45, UR39 ;  /* 0x000000272d2c7c20 */ /* 0x000fe20008410000 */
[----:B------:R-:W-:Y:S01]  /*16780*/  LOP3.LUT R0, R0, 0x4000000, RZ, 0xfc, !PT ;  /* 0x0400000000007812 */ /* 0x000fe200078efcff */
[----:B------:R-:W-:Y:S01]  /*16790*/  FMUL.FTZ R45, R48, UR39 ;  /* 0x00000027302d7c20 */ /* 0x000fe20008410000 */
[----:B------:R-:W-:Y:S01]  /*167a0*/  FMUL.FTZ R48, R55, UR39 ;  /* 0x0000002737307c20 */ /* 0x000fe20008410000 */
[----:B------:R-:W-:Y:S01]  /*167b0*/  FMUL.FTZ R9, R25, UR39 ;  /* 0x0000002719097c20 */ /* 0x000fe20008410000 */
[----:B------:R-:W-:Y:S01]  /*167c0*/  FMUL.FTZ R55, R57, UR39 ;  /* 0x0000002739377c20 */ /* 0x000fe20008410000 */
[----:B------:R-:W-:-:S02]  /*167d0*/  IMAD R8, R20, 0x800, R0 ;  /* 0x0000080014087824 */ /* 0x000fc400078e0200 */
[----:B------:R-:W-:Y:S01]  /*167e0*/  FMUL.FTZ R0, R24, UR39 ;  /* 0x0000002718007c20 */ /* 0x000fe20008410000 */
[----:B------:R-:W-:Y:S01]  /*167f0*/  FMUL.FTZ R20, R27, UR39 ;  /* 0x000000271b147c20 */ /* 0x000fe20008410000 */
[----:B------:R-:W-:Y:S01]  /*16800*/  FMUL.FTZ R27, R34, UR39 ;  /* 0x00000027221b7c20 */ /* 0x000fe20008410000 */
[C---:B------:R-:W-:Y:S01]  /*16810*/  VIADD R10, R8.reuse, 0x80 ;  /* 0x00000080080a7836 */ /* 0x040fe20000000000 */
[----:B------:R-:W-:Y:S01]  /*16820*/  R2UR UR6, R8 ;  /* 0x00000000080672ca */ /* 0x000fe200000e0000 */
        /* <DEDUP_REMOVED lines=12> */
[----:B------:R-:W-:Y:S01]  /*168f0*/  HGMMA.64x128x16.F32.BF16 R88, R180, gdesc[UR4].tnspB, R88, gsb0 ;  /* 0x41e00004b4587df0 */ /* 0x000fe20008001858 */
[----:B------:R-:W-:Y:S01]  /*16900*/  R2UR UR6, R10 ;  /* 0x000000000a0672ca */ /* 0x000fe200000e0000 */
[----:B------:R-:W-:Y:S01]  /*16910*/  VIADD R10, R8, 0x100 ;  /* 0x00000100080a7836 */ /* 0x000fe20000000000 */
[----:B------:R-:W-:Y:S01]  /*16920*/  R2UR UR7, R11 ;  /* 0x000000000b0772ca */ /* 0x000fe200000e0000 */
[----:B------:R-:W-:Y:S01]  /*16930*/  IMAD.MOV.U32 R11, RZ, RZ, 0x40000040 ;  /* 0x40000040ff0b7424 */ /* 0x000fe200078e00ff */
        /* <DEDUP_REMOVED lines=24> */
[----:B------:R-:W5:Y:S01]  /*16ac0*/  MUFU.TANH R30, R30 ;  /* 0x0000001e001e7308 */ /* 0x000f620000002400 */
[----:B------:R-:W-:Y:S01]  /*16ad0*/  FMUL.FTZ R79, R79, UR39 ;  /* 0x000000274f4f7c20 */ /* 0x000fe20008410000 */
[----:B------:R-:W-:-:S02]  /*16ae0*/  @!P1 VIADD R14, R14, 0x34840 ;  /* 0x000348400e0e9836 */ /* 0x000fc40000000000 */
[----:B------:R-:W-:-:S03]  /*16af0*/  @!P1 VIADD R15, R15, 0x34860 ;  /* 0x000348600f0f9836 */ /* 0x000fc60000000000 */
[----:B------:R-:W-:Y:S01]  /*16b00*/  @!P1 PRMT R14, RZ, 0x654, R14 ;  /* 0x00000654ff0e9816 */ /* 0x000fe2000000000e */
[----:B------:R-:W5:Y:S01]  /*16b10*/  MUFU.TANH R31, R31 ;  /* 0x0000001f001f7308 */ /* 0x000f620000002400 */
[----:B------:R-:W-:-:S07]  /*16b20*/  @!P1 PRMT R15, RZ, 0x654, R15 ;  /* 0x00000654ff0f9816 */ /* 0x000fce000000000f */
[----:B------:R-:W5:Y:S08]  /*16b30*/  MUFU.TANH R33, R33 ;  /* 0x0000002100217308 */ /* 0x000f700000002400 */
        /* <DEDUP_REMOVED lines=10> */
[----:B------:R-:W-:Y:S08]  /*16be0*/  MUFU.TANH R85, R85 ;  /* 0x0000005500557308 */ /* 0x000ff00000002400 */
[----:B------:R-:W-:Y:S01]  /*16bf0*/  MUFU.TANH R2, R2 ;  /* 0x0000000200027308 */ /* 0x000fe20000002400 */
[----:B------:R-:W-:-:S02]  /*16c00*/  WARPGROUP.DEPBAR.LE gsb0, 0x0 ;  /* 0x00008000000079c5 */ /* 0x000fc40000010000 */
[----:B------:R-:W-:-:S05]  /*16c10*/  WARPGROUP.ARRIVE ;  /* 0x00000000000079c5 */ /* 0x000fca0000000000 */
[----:B------:R-:W-:Y:S01]  /*16c20*/  MUFU.TANH R20, R20 ;  /* 0x0000001400147308 */ /* 0x000fe20000002400 */
[----:B------:R-:W-:Y:S01]  /*16c30*/  HGMMA.64x128x16.F32.BF16 R88, R176, gdesc[UR4].tnspB, R88, gsb0 ;  /* 0x41e00004b0587df0 */ /* 0x000fe20008001858 */
[----:B------:R-:W-:Y:S01]  /*16c40*/  R2UR UR7, R11 ;  /* 0x000000000b0772ca */ /* 0x000fe200000e0000 */
[----:B------:R-:W-:Y:S01]  /*16c50*/  IMAD.MOV.U32 R11, RZ, RZ, -0x80 ;  /* 0xffffff80ff0b7424 */ /* 0x000fe200078e00ff */
[----:B------:R-:W-:-:S03]  /*16c60*/  R2UR UR6, R10 ;  /* 0x000000000a0672ca */ /* 0x000fc600000e0000 */
[----:B------:R-:W-:Y:S01]  /*16c70*/  IMAD R10, R6, R11, 0x1 ;  /* 0x00000001060a7424 */ /* 0x000fe200078e020b */
[----:B------:R-:W-:Y:S03]  /*16c80*/  MUFU.TANH R21, R21 ;  /* 0x0000001500157308 */ /* 0x000fe60000002400 */
[----:B------:R-:W-:Y:S02]  /*16c90*/  IMAD R11, R193, 0x80, R10 ;  /* 0x00000080c10b7824 */ /* 0x000fe400078e020a */
[----:B------:R-:W-:-:S03]  /*16ca0*/  VIADD R10, R8, 0x180 ;  /* 0x00000180080a7836 */ /* 0x000fc60000000000 */
[----:B------:R-:W-:Y:S01]  /*16cb0*/  IADD3 R57, -R192, R11, R195 ;  /* 0x0000000bc0397210 */ /* 0x000fe20007ffe1c3 */
[----:B------:R-:W-:Y:S01]  /*16cc0*/  IMAD.MOV.U32 R11, RZ, RZ, 0x40000040 ;  /* 0x40000040ff0b7424 */ /* 0x000fe200078e00ff */
[----:B------:R-:W-:Y:S03]  /*16cd0*/  MUFU.TANH R26, R26 ;  /* 0x0000001a001a7308 */ /* 0x000fe60000002400 */
[----:B------:R-:W-:-:S04]  /*16ce0*/  IMAD R54, R202, -0x2, R57 ;  /* 0xfffffffeca367824 */ /* 0x000fc800078e0239 */
[----:B------:R-:W-:Y:S01]  /*16cf0*/  IMAD.IADD R54, R203, 0x1, R54 ;  /* 0x00000001cb367824 */ /* 0x000fe200078e0236 */
[----:B------:R-:W-:Y:S04]  /*16d00*/  MUFU.TANH R27, R27 ;  /* 0x0000001b001b7308 */ /* 0x000fe80000002400 */
[C---:B------:R-:W-:Y:S02]  /*16d10*/  ISETP.GT.AND P2, PT, R54.reuse, RZ, PT ;  /* 0x000000ff3600720c */ /* 0x040fe40003f44270 */
[----:B------:R-:W-:Y:S02]  /*16d20*/  ISETP.GT.AND P3, PT, R54, 0x1, PT ;  /* 0x000000013600780c */ /* 0x000fe40003f64270 */
[----:B0-----:R-:W-:Y:S01]  /*16d30*/  FSEL R0, R0, -INF , P2 ;  /* 0xff80000000007808 */ /* 0x001fe20001000000 */
[----:B------:R-:W-:Y:S01]  /*16d40*/  MUFU.TANH R29, R29 ;  /* 0x0000001d001d7308 */ /* 0x000fe20000002400 */
[----:B------:R-:W-:-:S02]  /*16d50*/  ISETP.GT.AND P2, PT, R54, 0x8, PT ;  /* 0x000000083600780c */ /* 0x000fc40003f44270 */
[----:B-1----:R-:W-:Y:S01]  /*16d60*/  FSEL R56, R9, -INF , P3 ;  /* 0xff80000009387808 */ /* 0x002fe20001800000 */
[----:B------:R-:W-:Y:S01]  /*16d70*/  FMUL.FTZ R9, R61, UR39 ;  /* 0x000000273d097c20 */ /* 0x000fe20008410000 */
[----:B------:R-:W-:Y:S01]  /*16d80*/  ISETP.GT.AND P3, PT, R54, 0x9, PT ;  /* 0x000000093600780c */ /* 0x000fe20003f64270 */
[----:B------:R-:W-:Y:S01]  /*16d90*/  FMUL.FTZ R61, R68, UR39 ;  /* 0x00000027443d7c20 */ /* 0x000fe20008410000 */
[----:B--2---:R-:W-:Y:S01]  /*16da0*/  FSEL R24, R24, -INF , P2 ;  /* 0xff80000018187808 */ /* 0x004fe20001000000 */
[----:B------:R-:W-:Y:S01]  /*16db0*/  FMUL.FTZ R68, R73, UR39 ;  /* 0x0000002749447c20 */ /* 0x000fe20008410000 */
[C---:B------:R-:W-:Y:S01]  /*16dc0*/  ISETP.GT.AND P2, PT, R54.reuse, 0x10, PT ;  /* 0x000000103600780c */ /* 0x040fe20003f44270 */
[----:B------:R-:W-:Y:S01]  /*16dd0*/  MUFU.TANH R9, R9 ;  /* 0x0000000900097308 */ /* 0x000fe20000002400 */
[----:B---3--:R-:W-:Y:S01]  /*16de0*/  FSEL R25, R25, -INF , P3 ;  /* 0xff80000019197808 */ /* 0x008fe20001800000 */
[----:B------:R-:W-:Y:S01]  /*16df0*/  FMUL.FTZ R73, R81, UR39 ;  /* 0x0000002751497c20 */ /* 0x000fe20008410000 */
[----:B------:R-:W-:Y:S01]  /*16e00*/  ISETP.GT.AND P3, PT, R54, 0x11, PT ;  /* 0x000000113600780c */ /* 0x000fe20003f64270 */
[----:B------:R-:W-:Y:S01]  /*16e10*/  FMUL.FTZ R81, R82, UR39 ;  /* 0x0000002752517c20 */ /* 0x000fe20008410000 */
[----:B----4-:R-:W-:Y:S01]  /*16e20*/  FSEL R28, R28, -INF , P2 ;  /* 0xff8000001c1c7808 */ /* 0x010fe20001000000 */
[----:B------:R-:W-:Y:S01]  /*16e30*/  FMUL.FTZ R82, R83, UR39 ;  /* 0x0000002753527c20 */ /* 0x000fe20008410000 */
[----:B------:R-:W-:Y:S01]  /*16e40*/  ISETP.GT.AND P2, PT, R54, 0x18, PT ;  /* 0x000000183600780c */ /* 0x000fe20003f44270 */
[----:B------:R-:W-:Y:S01]  /*16e50*/  MUFU.TANH R61, R61 ;  /* 0x0000003d003d7308 */ /* 0x000fe20000002400 */
[----:B-----5:R-:W-:Y:S01]  /*16e60*/  FSEL R30, R30, -INF , P3 ;  /* 0xff8000001e1e7808 */ /* 0x020fe20001800000 */
[----:B------:R-:W-:Y:S01]  /*16e70*/  FMUL.FTZ R83, R86, UR39 ;  /* 0x0000002756537c20 */ /* 0x000fe20008410000 */
[----:B------:R-:W-:-:S02]  /*16e80*/  ISETP.GT.AND P3, PT, R54, 0x19, PT ;  /* 0x000000193600780c */ /* 0x000fc40003f64270 */
[----:B------:R-:W-:Y:S02]  /*16e90*/  FSEL R31, R31, -INF , P2 ;  /* 0xff8000001f1f7808 */ /* 0x000fe40001000000 */
[C---:B------:R-:W-:Y:S01]  /*16ea0*/  ISETP.GT.AND P2, PT, R54.reuse, 0x20, PT ;  /* 0x000000203600780c */ /* 0x040fe20003f44270 */
[----:B------:R-:W-:Y:S01]  /*16eb0*/  MUFU.TANH R68, R68 ;  /* 0x0000004400447308 */ /* 0x000fe20000002400 */
[----:B------:R-:W-:Y:S02]  /*16ec0*/  FSEL R33, R33, -INF , P3 ;  /* 0xff80000021217808 */ /* 0x000fe40001800000 */
[C---:B------:R-:W-:Y:S02]  /*16ed0*/  ISETP.GT.AND P3, PT, R54.reuse, 0x21, PT ;  /* 0x000000213600780c */ /* 0x040fe40003f64270 */
[----:B------:R-:W-:Y:S02]  /*16ee0*/  FSEL R35, R35, -INF , P2 ;  /* 0xff80000023237808 */ /* 0x000fe40001000000 */
[----:B------:R-:W-:Y:S01]  /*16ef0*/  ISETP.GT.AND P2, PT, R54, 0x28, PT ;  /* 0x000000283600780c */ /* 0x000fe20003f44270 */
[----:B------:R-:W-:Y:S01]  /*16f00*/  MUFU.TANH R73, R73 ;  /* 0x0000004900497308 */ /* 0x000fe20000002400 */
[----:B------:R-:W-:-:S02]  /*16f10*/  FSEL R37, R37, -INF , P3 ;  /* 0xff80000025257808 */ /* 0x000fc40001800000 */
[----:B------:R-:W-:Y:S02]  /*16f20*/  ISETP.GT.AND P3, PT, R54, 0x29, PT ;  /* 0x000000293600780c */ /* 0x000fe40003f64270 */
[----:B------:R-:W-:Y:S02]  /*16f30*/  FSEL R42, R42, -INF , P2 ;  /* 0xff8000002a2a7808 */ /* 0x000fe40001000000 */
[----:B------:R-:W-:Y:S01]  /*16f40*/  ISETP.GT.AND P2, PT, R54, 0x30, PT ;  /* 0x000000303600780c */ /* 0x000fe20003f44270 */
[----:B------:R-:W-:Y:S01]  /*16f50*/  MUFU.TANH R32, R32 ;  /* 0x0000002000207308 */ /* 0x000fe20000002400 */
[----:B------:R-:W-:Y:S02]  /*16f60*/  FSEL R44, R44, -INF , P3 ;  /* 0xff8000002c2c7808 */ /* 0x000fe40001800000 */
[----:B------:R-:W-:Y:S02]  /*16f70*/  ISETP.GT.AND P3, PT, R54, 0x31, PT ;  /* 0x000000313600780c */ /* 0x000fe40003f64270 */
[----:B------:R-:W-:-:S02]  /*16f80*/  FSEL R45, R45, -INF , P2 ;  /* 0xff8000002d2d7808 */ /* 0x000fc40001000000 */
        /* <DEDUP_REMOVED lines=8> */
[C---:B------:R-:W-:Y:S02]  /*17010*/  ISETP.GT.AND P3, PT, R54.reuse, 0x41, PT ;  /* 0x000000413600780c */ /* 0x040fe40003f64270 */
[----:B------:R-:W-:Y:S02]  /*17020*/  FSEL R53, R53, -INF , P2 ;  /* 0xff80000035357808 */ /* 0x000fe40001000000 */
[C---:B------:R-:W-:Y:S01]  /*17030*/  ISETP.GT.AND P2, PT, R54.reuse, 0x48, PT ;  /* 0x000000483600780c */ /* 0x040fe20003f44270 */
[----:B------:R-:W-:Y:S01]  /*17040*/  MUFU.TANH R38, R38 ;  /* 0x0000002600267308 */ /* 0x000fe20000002400 */
[----:B------:R-:W-:Y:S02]  /*17050*/  FSEL R55, R55, -INF , P3 ;  /* 0xff80000037377808 */ /* 0x000fe40001800000 */
[----:B------:R-:W-:-:S05]  /*17060*/  ISETP.GT.AND P3, PT, R54, 0x49, PT ;  /* 0x000000493600780c */ /* 0x000fca0003f64270 */
[----:B------:R-:W-:Y:S08]  /*17070*/  MUFU.TANH R39, R39 ;  /* 0x0000002700277308 */ /* 0x000ff00000002400 */
[----:B------:R-:W-:Y:S08]  /*17080*/  MUFU.TANH R40, R40 ;  /* 0x0000002800287308 */ /* 0x000ff00000002400 */
[----:B------:R-:W-:Y:S08]  /*17090*/  MUFU.TANH R41, R41 ;  /* 0x0000002900297308 */ /* 0x000ff00000002400 */
[----:B------:R-:W-:Y:S08]  /*170a0*/  MUFU.TANH R43, R43 ;  /* 0x0000002b002b7308 */ /* 0x000ff00000002400 */
[----:B------:R-:W-:Y:S01]  /*170b0*/  MUFU.TANH R46, R46 ;  /* 0x0000002e002e7308 */ /* 0x000fe20000002400 */
[----:B------:R-:W-:-:S02]  /*170c0*/  WARPGROUP.DEPBAR.LE gsb0, 0x0 ;  /* 0x00008000000079c5 */ /* 0x000fc40000010000 */
[----:B------:R-:W-:-:S05]  /*170d0*/  WARPGROUP.ARRIVE ;  /* 0x00000000000079c5 */ /* 0x000fca0000000000 */
[----:B------:R-:W-:Y:S01]  /*170e0*/  MUFU.TANH R48, R48 ;  /* 0x0000003000307308 */ /* 0x000fe20000002400 */
[----:B------:R-:W-:Y:S01]  /*170f0*/  HGMMA.64x128x16.F32.BF16 R88, R172, gdesc[UR4].tnspB, R88, gsb0 ;  /* 0x41e00004ac587df0 */ /* 0x000fe20008001858 */
[----:B------:R-:W-:Y:S02]  /*17100*/  R2UR UR7, R11 ;  /* 0x000000000b0772ca */ /* 0x000fe400000e0000 */
[----:B------:R-:W-:Y:S02]  /*17110*/  FMNMX.FTZ R11, R0, R7, !PT ;  /* 0x00000007000b7209 */ /* 0x000fe40007810000 */
[----:B------:R-:W-:Y:S01]  /*17120*/  R2UR UR6, R10 ;  /* 0x000000000a0672ca */ /* 0x000fe200000e0000 */
[----:B------:R-:W-:Y:S01]  /*17130*/  FMUL.FTZ R10, R60, UR39 ;  /* 0x000000273c0a7c20 */ /* 0x000fe20008410000 */
[----:B------:R-:W-:Y:S01]  /*17140*/  FMNMX.FTZ R11, R56, R11, !PT ;  /* 0x0000000b380b7209 */ /* 0x000fe20007810000 */
[----:B------:R-:W-:Y:S01]  /*17150*/  FMUL.FTZ R60, R65, UR39 ;  /* 0x00000027413c7c20 */ /* 0x000fe20008410000 */
[----:B------:R-:W-:Y:S01]  /*17160*/  FMUL.FTZ R65, R72, UR39 ;  /* 0x0000002748417c20 */ /* 0x000fe20008410000 */
[----:B------:R-:W-:Y:S01]  /*17170*/  FMUL.FTZ R72, R77, UR39 ;  /* 0x000000274d487c20 */ /* 0x000fe20008410000 */
[----:B------:R-:W-:Y:S01]  /*17180*/  FMNMX.FTZ R58, R24, R11, !PT ;  /* 0x0000000b183a7209 */ /* 0x000fe20007810000 */
[----:B------:R-:W0:Y:S01]  /*17190*/  MUFU.TANH R10, R10 ;  /* 0x0000000a000a7308 */ /* 0x000e220000002400 */
[----:B------:R-:W-:Y:S01]  /*171a0*/  FMUL.FTZ R11, R64, UR39 ;  /* 0x00000027400b7c20 */ /* 0x000fe20008410000 */
[----:B------:R-:W-:Y:S01]  /*171b0*/  FMUL.FTZ R64, R69, UR39 ;  /* 0x0000002745407c20 */ /* 0x000fe20008410000 */
[----:B------:R-:W-:Y:S01]  /*171c0*/  FMNMX.FTZ R57, R25, R58, !PT ;  /* 0x0000003a19397209 */ /* 0x000fe20007810000 */
[----:B------:R-:W-:Y:S01]  /*171d0*/  FMUL.FTZ R69, R76, UR39 ;  /* 0x000000274c457c20 */ /* 0x000fe20008410000 */
[----:B------:R-:W-:Y:S01]  /*171e0*/  FMUL.FTZ R77, R80, UR39 ;  /* 0x00000027504d7c20 */ /* 0x000fe20008410000 */
[----:B------:R-:W-:Y:S01]  /*171f0*/  FMUL.FTZ R80, R63, UR39 ;  /* 0x000000273f507c20 */ /* 0x000fe20008410000 */
[----:B------:R-:W-:Y:S01]  /*17200*/  FMNMX.FTZ R57, R28, R57, !PT ;  /* 0x000000391c397209 */ /* 0x000fe20007810000 */
[----:B------:R-:W1:Y:S01]  /*17210*/  MUFU.TANH R11, R11 ;  /* 0x0000000b000b7308 */ /* 0x000e620000002400 */
[----:B------:R-:W-:-:S02]  /*17220*/  FMUL.FTZ R76, R62, UR39 ;  /* 0x000000273e4c7c20 */ /* 0x000fc40008410000 */
[----:B------:R-:W-:-:S04]  /*17230*/  FMNMX.FTZ R58, R30, R57, !PT ;  /* 0x000000391e3a7209 */ /* 0x000fc80007810000 */
[----:B------:R-:W-:Y:S01]  /*17240*/  FMNMX.FTZ R58, R31, R58, !PT ;  /* 0x0000003a1f3a7209 */ /* 0x000fe20007810000 */
[----:B------:R-:W2:Y:S03]  /*17250*/  MUFU.TANH R60, R60 ;  /* 0x0000003c003c7308 */ /* 0x000ea60000002400 */
[----:B------:R-:W-:-:S04]  /*17260*/  FMNMX.FTZ R58, R33, R58, !PT ;  /* 0x0000003a213a7209 */ /* 0x000fc80007810000 */
[----:B------:R-:W-:Y:S01]  /*17270*/  FMNMX.FTZ R58, R35, R58, !PT ;  /* 0x0000003a233a7209 */ /* 0x000fe20007810000 */
[----:B------:R-:W3:Y:S03]  /*17280*/  MUFU.TANH R64, R64 ;  /* 0x0000004000407308 */ /* 0x000ee60000002400 */
[----:B------:R-:W-:-:S04]  /*17290*/  FMNMX.FTZ R57, R37, R58, !PT ;  /* 0x0000003a25397209 */ /* 0x000fc80007810000 */
[----:B------:R-:W-:Y:S01]  /*172a0*/  FMNMX.FTZ R57, R42, R57, !PT ;  /* 0x000000392a397209 */ /* 0x000fe20007810000 */
[----:B------:R-:W4:Y:S03]  /*172b0*/  MUFU.TANH R65, R65 ;  /* 0x0000004100417308 */ /* 0x000f260000002400 */
[----:B------:R-:W-:-:S04]  /*172c0*/  FMNMX.FTZ R58, R44, R57, !PT ;  /* 0x000000392c3a7209 */ /* 0x000fc80007810000 */
[----:B------:R-:W-:Y:S01]  /*172d0*/  FMNMX.FTZ R58, R45, R58, !PT ;  /* 0x0000003a2d3a7209 */ /* 0x000fe20007810000 */
[----:B------:R-:W5:Y:S03]  /*172e0*/  MUFU.TANH R69, R69 ;  /* 0x0000004500457308 */ /* 0x000f660000002400 */
[----:B------:R-:W-:-:S04]  /*172f0*/  FMNMX.FTZ R58, R47, R58, !PT ;  /* 0x0000003a2f3a7209 */ /* 0x000fc80007810000 */
[----:B------:R-:W-:Y:S01]  /*17300*/  FMNMX.FTZ R57, R49, R58, !PT ;  /* 0x0000003a31397209 */ /* 0x000fe20007810000 */
[----:B------:R-:W5:Y:S03]  /*17310*/  MUFU.TANH R72, R72 ;  /* 0x0000004800487308 */ /* 0x000f660000002400 */
[----:B------:R-:W-:Y:S02]  /*17320*/  FMNMX.FTZ R58, R50, R57, !PT ;  /* 0x00000039323a7209 */ /* 0x000fe40007810000 */
[----:B0-----:R-:W-:Y:S02]  /*17330*/  FSEL R57, R10, -INF , P2 ;  /* 0xff8000000a397808 */ /* 0x001fe40001000000 */
[----:B------:R-:W-:Y:S01]  /*17340*/  FMNMX.FTZ R58, R53, R58, !PT ;  /* 0x0000003a353a7209 */ /* 0x000fe20007810000 */
[----:B------:R-:W0:Y:S01]  /*17350*/  MUFU.TANH R77, R77 ;  /* 0x0000004d004d7308 */ /* 0x000e220000002400 */
[----:B------:R-:W-:-:S02]  /*17360*/  ISETP.GT.AND P2, PT, R54, 0x50, PT ;  /* 0x000000503600780c */ /* 0x000fc40003f44270 */
[----:B------:R-:W-:Y:S02]  /*17370*/  FMNMX.FTZ R10, R55, R58, !PT ;  /* 0x0000003a370a7209 */ /* 0x000fe40007810000 */
[----:B------:R-:W-:Y:S02]  /*17380*/  FSEL R58, R9, -INF , P3 ;  /* 0xff800000093a7808 */ /* 0x000fe40001800000 */
[----:B------:R-:W-:Y:S01]  /*17390*/  FMNMX.FTZ R9, R57, R10, !PT ;  /* 0x0000000a39097209 */ /* 0x000fe20007810000 */
[----:B------:R-:W-:Y:S01]  /*173a0*/  MUFU.TANH R51, R51 ;  /* 0x0000003300337308 */ /* 0x000fe20000002400 */
[----:B------:R-:W-:Y:S02]  /*173b0*/  ISETP.GT.AND P3, PT, R54, 0x51, PT ;  /* 0x000000513600780c */ /* 0x000fe40003f64270 */
[----:B-1----:R-:W-:Y:S02]  /*173c0*/  FSEL R59, R11, -INF , P2 ;  /* 0xff8000000b3b7808 */ /* 0x002fe40001000000 */
[----:B------:R-:W-:-:S02]  /*173d0*/  FMNMX.FTZ R10, R58, R9, !PT ;  /* 0x000000093a0a7209 */ /* 0x000fc40007810000 */
[----:B------:R-:W-:Y:S01]  /*173e0*/  ISETP.GT.AND P2, PT, R54, 0x58, PT ;  /* 0x000000583600780c */ /* 0x000fe20003f44270 */
[----:B------:R-:W-:Y:S01]  /*173f0*/  MUFU.TANH R52, R52 ;  /* 0x0000003400347308 */ /* 0x000fe20000002400 */
[----:B--2---:R-:W-:Y:S02]  /*17400*/  FSEL R60, R60, -INF , P3 ;  /* 0xff8000003c3c7808 */ /* 0x004fe40001800000 */
[----:B------:R-:W-:Y:S02]  /*17410*/  FMNMX.FTZ R9, R59, R10, !PT ;  /* 0x0000000a3b097209 */ /* 0x000fe40007810000 */
[----:B------:R-:W-:Y:S02]  /*17420*/  ISETP.GT.AND P3, PT, R54, 0x59, PT ;  /* 0x000000593600780c */ /* 0x000fe40003f64270 */
[----:B------:R-:W-:Y:S01]  /*17430*/  FSEL R61, R61, -INF , P2 ;  /* 0xff8000003d3d7808 */ /* 0x000fe20001000000 */
[----:B------:R-:W-:Y:S01]  /*17440*/  MUFU.TANH R76, R76 ;  /* 0x0000004c004c7308 */ /* 0x000fe20000002400 */
[----:B------:R-:W-:Y:S01]  /*17450*/  FMNMX.FTZ R10, R60, R9, !PT ;  /* 0x000000093c0a7209 */ /* 0x000fe20007810000 */
[----:B------:R-:W-:Y:S01]  /*17460*/  FMUL.FTZ R9, R84, UR39 ;  /* 0x0000002754097c20 */ /* 0x000fe20008410000 */
[----:B------:R-:W-:-:S02]  /*17470*/  ISETP.GT.AND P2, PT, R54, 0x60, PT ;  /* 0x000000603600780c */ /* 0x000fc40003f44270 */
[----:B---3--:R-:W-:Y:S02]  /*17480*/  FSEL R64, R64, -INF , P3 ;  /* 0xff80000040407808 */ /* 0x008fe40001800000 */
[----:B------:R-:W-:Y:S01]  /*17490*/  FMNMX.FTZ R11, R61, R10, !PT ;  /* 0x0000000a3d0b7209 */ /* 0x000fe20007810000 */
[----:B------:R-:W1:Y:S01]  /*174a0*/  MUFU.TANH R9, R9 ;  /* 0x0000000900097308 */ /* 0x000e620000002400 */
[----:B------:R-:W-:Y:S02]  /*174b0*/  ISETP.GT.AND P3, PT, R54, 0x61, PT ;  /* 0x000000613600780c */ /* 0x000fe40003f64270 */
[----:B----4-:R-:W-:Y:S02]  /*174c0*/  FSEL R65, R65, -INF , P2 ;  /* 0xff80000041417808 */ /* 0x010fe40001000000 */
[----:B------:R-:W-:Y:S02]  /*174d0*/  FMNMX.FTZ R10, R64, R11, !PT ;  /* 0x0000000b400a7209 */ /* 0x000fe40007810000 */
[----:B------:R-:W-:Y:S01]  /*174e0*/  ISETP.GT.AND P2, PT, R54, 0x68, PT ;  /* 0x000000683600780c */ /* 0x000fe20003f44270 */
[----:B------:R-:W2:Y:S01]  /*174f0*/  MUFU.TANH R80, R80 ;  /* 0x0000005000507308 */ /* 0x000ea20000002400 */
[----:B------:R-:W-:-:S02]  /*17500*/  FSEL R68, R68, -INF , P3 ;  /* 0xff80000044447808 */ /* 0x000fc40001800000 */
[----:B------:R-:W-:Y:S02]  /*17510*/  FMNMX.FTZ R11, R65, R10, !PT ;  /* 0x0000000a410b7209 */ /* 0x000fe40007810000 */
[----:B------:R-:W-:Y:S02]  /*17520*/  ISETP.GT.AND P3, PT, R54, 0x69, PT ;  /* 0x000000693600780c */ /* 0x000fe40003f64270 */
[----:B-----5:R-:W-:Y:S01]  /*17530*/  FSEL R69, R69, -INF , P2 ;  /* 0xff80000045457808 */ /* 0x020fe20001000000 */
[----:B------:R-:W-:Y:S01]  /*17540*/  MUFU.TANH R66, R66 ;  /* 0x0000004200427308 */ /* 0x000fe20000002400 */
[----:B------:R-:W-:Y:S02]  /*17550*/  FMNMX.FTZ R10, R68, R11, !PT ;  /* 0x0000000b440a7209 */ /* 0x000fe40007810000 */
[----:B------:R-:W-:Y:S02]  /*17560*/  ISETP.GT.AND P2, PT, R54, 0x70, PT ;  /* 0x000000703600780c */ /* 0x000fe40003f44270 */
[----:B------:R-:W-:-:S02]  /*17570*/  FSEL R72, R72, -INF , P3 ;  /* 0xff80000048487808 */ /* 0x000fc40001800000 */
[----:B------:R-:W-:Y:S01]  /*17580*/  FMNMX.FTZ R11, R69, R10, !PT ;  /* 0x0000000a450b7209 */ /* 0x000fe20007810000 */
[----:B------:R-:W3:Y:S01]  /*17590*/  MUFU.TANH R67, R67 ;  /* 0x0000004300437308 */ /* 0x000ee20000002400 */
[----:B------:R-:W-:Y:S02]  /*175a0*/  ISETP.GT.AND P3, PT, R54, 0x71, PT ;  /* 0x000000713600780c */ /* 0x000fe40003f64270 */
[----:B0-----:R-:W-:Y:S02]  /*175b0*/  FSEL R77, R77, -INF , P2 ;  /* 0xff8000004d4d7808 */ /* 0x001fe40001000000 */
[----:B------:R-:W-:Y:S01]  /*175c0*/  FMNMX.FTZ R10, R72, R11, !PT ;  /* 0x0000000b480a7209 */ /* 0x000fe20007810000 */
[----:B------:R-:W-:Y:S01]  /*175d0*/  IMAD.MOV.U32 R11, RZ, RZ, 0x40000040 ;  /* 0x40000040ff0b7424 */ /* 0x000fe200078e00ff */
[----:B------:R-:W-:Y:S01]  /*175e0*/  ISETP.GT.AND P2, PT, R54, 0x78, PT ;  /* 0x000000783600780c */ /* 0x000fe20003f44270 */
[----:B------:R-:W-:Y:S01]  /*175f0*/  MUFU.TANH R70, R70 ;  /* 0x0000004600467308 */ /* 0x000fe20000002400 */
[----:B------:R-:W-:-:S02]  /*17600*/  FSEL R73, R73, -INF , P3 ;  /* 0xff80000049497808 */ /* 0x000fc40001800000 */
[----:B------:R-:W-:Y:S02]  /*17610*/  FMNMX.FTZ R10, R77, R10, !PT ;  /* 0x0000000a4d0a7209 */ /* 0x000fe40007810000 */
[C---:B------:R-:W-:Y:S01]  /*17620*/  ISETP.GT.AND P3, PT, R54.reuse, 0x79, PT ;  /* 0x000000793600780c */ /* 0x040fe20003f64270 */
[----:B------:R-:W-:Y:S01]  /*17630*/  VIADD R54, R54, 0x8 ;  /* 0x0000000836367836 */ /* 0x000fe20000000000 */
[----:B-1----:R-:W-:Y:S01]  /*17640*/  FSEL R63, R9, -INF , P2 ;  /* 0xff800000093f7808 */ /* 0x002fe20001000000 */
[----:B------:R-:W0:Y:S01]  /*17650*/  MUFU.TANH R71, R71 ;  /* 0x0000004700477308 */ /* 0x000e220000002400 */
[----:B------:R-:W-:Y:S01]  /*17660*/  FMNMX.FTZ R10, R73, R10, !PT ;  /* 0x0000000a490a7209 */ /* 0x000fe20007810000 */
[----:B------:R-:W-:Y:S02]  /*17670*/  WARPGROUP.DEPBAR.LE gsb0, 0x0 ;  /* 0x00008000000079c5 */ /* 0x000fe40000010000 */
[----:B------:R-:W-:Y:S01]  /*17680*/  WARPGROUP.ARRIVE ;  /* 0x00000000000079c5 */ /* 0x000fe20000000000 */
[----:B------:R-:W-:Y:S01]  /*17690*/  FSEL R62, R85, -INF , P3 ;  /* 0xff800000553e7808 */ /* 0x000fe20001800000 */
[----:B------:R-:W-:Y:S01]  /*176a0*/  FMUL.FTZ R85, R87, UR39 ;  /* 0x0000002757557c20 */ /* 0x000fe20008410000 */
[----:B------:R-:W-:Y:S01]  /*176b0*/  FMNMX.FTZ R9, R63, R10, !PT ;  /* 0x0000000a3f097209 */ /* 0x000fe20007810000 */
[----:B------:R-:W-:Y:S01]  /*176c0*/  MUFU.TANH R74, R74 ;  /* 0x0000004a004a7308 */ /* 0x000fe20000002400 */
[----:B------:R-:W-:Y:S01]  /*176d0*/  ISETP.GT.AND P5, PT, R54, RZ, PT ;  /* 0x000000ff3600720c */ /* 0x000fe20003fa4270 */
[----:B------:R-:W-:Y:S01]  /*176e0*/  HGMMA.64x128x16.F32.BF16 R88, R168, gdesc[UR4].tnspB, R88, gsb0 ;  /* 0x41e00004a8587df0 */ /* 0x000fe20008001858 */
[----:B------:R-:W-:-:S02]  /*176f0*/  FMNMX.FTZ R9, R62, R9, !PT ;  /* 0x000000093e097209 */ /* 0x000fc40007810000 */
[C---:B------:R-:W-:Y:S02]  /*17700*/  ISETP.GT.AND P6, PT, R54.reuse, 0x1, PT ;  /* 0x000000013600780c */ /* 0x040fe40003fc4270 */
[----:B------:R-:W-:Y:S01]  /*17710*/  R2UR UR7, R11 ;  /* 0x000000000b0772ca */ /* 0x000fe200000e0000 */
[----:B------:R-:W1:Y:S01]  /*17720*/  SHFL.BFLY PT, R10, R9, 0x2, 0x1f ;  /* 0x0c401f00090a7f89 */ /* 0x000e6200000e0000 */
[----:B------:R-:W-:Y:S01]  /*17730*/  ISETP.GT.AND P3, PT, R54, 0x8, PT ;  /* 0x000000083600780c */ /* 0x000fe20003f64270 */
[----:B------:R-:W4:Y:S01]  /*17740*/  MUFU.TANH R75, R75 ;  /* 0x0000004b004b7308 */ /* 0x000f220000002400 */
[----:B------:R-:W-:Y:S02]  /*17750*/  FSEL R20, R20, -INF , P6 ;  /* 0xff80000014147808 */ /* 0x000fe40003000000 */
[C---:B------:R-:W-:Y:S02]  /*17760*/  ISETP.GT.AND P4, PT, R54.reuse, 0x9, PT ;  /* 0x000000093600780c */ /* 0x040fe40003f84270 */
[----:B------:R-:W-:-:S02]  /*17770*/  ISETP.GT.AND P6, PT, R54, 0x11, PT ;  /* 0x000000113600780c */ /* 0x000fc40003fc4270 */
[----:B------:R-:W-:Y:S01]  /*17780*/  FSEL R26, R26, -INF , P4 ;  /* 0xff8000001a1a7808 */ /* 0x000fe20002000000 */
[----:B------:R-:W-:Y:S01]  /*17790*/  MUFU.TANH R78, R78 ;  /* 0x0000004e004e7308 */ /* 0x000fe20000002400 */
[----:B------:R-:W-:Y:S02]  /*177a0*/  FSEL R29, R29, -INF , P6 ;  /* 0xff8000001d1d7808 */ /* 0x000fe40003000000 */
[C---:B------:R-:W-:Y:S02]  /*177b0*/  ISETP.GT.AND P4, PT, R54.reuse, 0x19, PT ;  /* 0x000000193600780c */ /* 0x040fe40003f84270 */
[----:B------:R-:W-:Y:S02]  /*177c0*/  ISETP.GT.AND P6, PT, R54, 0x21, PT ;  /* 0x000000213600780c */ /* 0x000fe40003fc4270 */
[----:B------:R-:W-:Y:S01]  /*177d0*/  FSEL R34, R34, -INF , P4 ;  /* 0xff80000022227808 */ /* 0x000fe20002000000 */
[----:B------:R-:W5:Y:S01]  /*177e0*/  MUFU.TANH R79, R79 ;  /* 0x0000004f004f7308 */ /* 0x000f620000002400 */
[----:B------:R-:W-:-:S02]  /*177f0*/  FSEL R38, R38, -INF , P6 ;  /* 0xff80000026267808 */ /* 0x000fc40003000000 */
[C---:B------:R-:W-:Y:S02]  /*17800*/  ISETP.GT.AND P4, PT, R54.reuse, 0x29, PT ;  /* 0x000000293600780c */ /* 0x040fe40003f84270 */
[----:B------:R-:W-:Y:S02]  /*17810*/  ISETP.GT.AND P6, PT, R54, 0x31, PT ;  /* 0x000000313600780c */ /* 0x000fe40003fc4270 */
[----:B-1----:R-:W-:Y:S01]  /*17820*/  FMNMX.FTZ R10, R9, R10, !PT ;  /* 0x0000000a090a7209 */ /* 0x002fe20007810000 */
[----:B------:R-:W1:Y:S01]  /*17830*/  MUFU.TANH R81, R81 ;  /* 0x0000005100517308 */ /* 0x000e620000002400 */
[----:B------:R-:W-:Y:S02]  /*17840*/  FSEL R40, R40, -INF , P4 ;  /* 0xff80000028287808 */ /* 0x000fe40002000000 */
[----:B------:R-:W-:Y:S01]  /*17850*/  FSEL R43, R43, -INF , P6 ;  /* 0xff8000002b2b7808 */ /* 0x000fe20003000000 */
[----:B------:R-:W5:Y:S01]  /*17860*/  SHFL.BFLY PT, R9, R10, 0x1, 0x1f ;  /* 0x0c201f000a097f89 */ /* 0x000f6200000e0000 */
[----:B------:R-:W-:-:S02]  /*17870*/  ISETP.GT.AND P4, PT, R54, 0x39, PT ;  /* 0x000000393600780c */ /* 0x000fc40003f84270 */
[----:B------:R-:W-:Y:S01]  /*17880*/  ISETP.GT.AND P6, PT, R54, 0x41, PT ;  /* 0x000000413600780c */ /* 0x000fe20003fc4270 */
[----:B------:R-:W1:Y:S01]  /*17890*/  MUFU.TANH R82, R82 ;  /* 0x0000005200527308 */ /* 0x000e620000002400 */
[----:B------:R-:W-:Y:S02]  /*178a0*/  FSEL R48, R48, -INF , P4 ;  /* 0xff80000030307808 */ /* 0x000fe40002000000 */
[----:B------:R-:W-:Y:S02]  /*178b0*/  FSEL R52, R52, -INF , P6 ;  /* 0xff80000034347808 */ /* 0x000fe40003000000 */
[C---:B------:R-:W-:Y:S02]  /*178c0*/  ISETP.GT.AND P4, PT, R54.reuse, 0x49, PT ;  /* 0x000000493600780c */ /* 0x040fe40003f84270 */
[----:B------:R-:W-:Y:S01]  /*178d0*/  ISETP.GT.AND P6, PT, R54, 0x51, PT ;  /* 0x000000513600780c */ /* 0x000fe20003fc4270 */
[----:B------:R-:W1:Y:S01]  /*178e0*/  MUFU.TANH R83, R83 ;  /* 0x0000005300537308 */ /* 0x000e620000002400 */
[----:B--2---:R-:W-:-:S02]  /*178f0*/  FSEL R80, R80, -INF , P4 ;  /* 0xff80000050507808 */ /* 0x004fc40002000000 */
[----:B---3--:R-:W-:Y:S02]  /*17900*/  FSEL R67, R67, -INF , P6 ;  /* 0xff80000043437808 */ /* 0x008fe40003000000 */
[C---:B------:R-:W-:Y:S02]  /*17910*/  ISETP.GT.AND P4, PT, R54.reuse, 0x59, PT ;  /* 0x000000593600780c */ /* 0x040fe40003f84270 */
[----:B------:R-:W-:Y:S01]  /*17920*/  ISETP.GT.AND P6, PT, R54, 0x61, PT ;  /* 0x000000613600780c */ /* 0x000fe20003fc4270 */
[----:B------:R-:W2:Y:S01]  /*17930*/  MUFU.TANH R85, R85 ;  /* 0x0000005500557308 */ /* 0x000ea20000002400 */
[----:B0-----:R-:W-:Y:S02]  /*17940*/  FSEL R71, R71, -INF , P4 ;  /* 0xff80000047477808 */ /* 0x001fe40002000000 */
[----:B----4-:R-:W-:Y:S02]  /*17950*/  FSEL R75, R75, -INF , P6 ;  /* 0xff8000004b4b7808 */ /* 0x010fe40003000000 */
[----:B-----5:R-:W-:Y:S01]  /*17960*/  FMNMX.FTZ R194, R10, R9, !PT ;  /* 0x000000090ac27209 */ /* 0x020fe20007810000 */
[----:B------:R-:W-:Y:S01]  /*17970*/  IMAD.U32 R9, RZ, RZ, UR43 ;  /* 0x0000002bff097e24 */ /* 0x000fe2000f8e00ff */
[----:B------:R-:W-:Y:S01]  /*17980*/  ISETP.GT.AND P4, PT, R54, 0x69, PT ;  /* 0x000000693600780c */ /* 0x000fe20003f84270 */
[----:B------:R-:W-:Y:S01]  /*17990*/  VIADD R10, R8, 0x200 ;  /* 0x00000200080a7836 */ /* 0x000fe20000000000 */
[C---:B------:R-:W-:Y:S01]  /*179a0*/  FSETP.NEU.FTZ.AND P2, PT, R194.reuse, -INF , PT ;  /* 0xff800000c200780b */ /* 0x040fe20003f5d000 */
[----:B------:R-:W-:Y:S01]  /*179b0*/  FMUL.FTZ R84, R194, R9 ;  /* 0x00000009c2547220 */ /* 0x000fe20000410000 */
[----:B------:R-:W-:-:S02]  /*179c0*/  FSEL R79, R79, -INF , P4 ;  /* 0xff8000004f4f7808 */ /* 0x000fc40002000000 */
[----:B------:R-:W-:Y:S01]  /*179d0*/  R2UR UR6, R10 ;  /* 0x000000000a0672ca */ /* 0x000fe200000e0000 */
[----:B------:R-:W-:Y:S01]  /*179e0*/  VIADD R10, R8, 0x280 ;  /* 0x00000280080a7836 */ /* 0x000fe20000000000 */
[----:B------:R-:W-:Y:S02]  /*179f0*/  FSEL R84, R84, RZ, P2 ;  /* 0x000000ff54547208 */ /* 0x000fe40001000000 */
[C---:B------:R-:W-:Y:S02]  /*17a00*/  ISETP.GT.AND P6, PT, R54.reuse, 0x71, PT ;  /* 0x000000713600780c */ /* 0x040fe40003fc4270 */
[----:B------:R-:W-:Y:S01]  /*17a10*/  ISETP.GT.AND P4, PT, R54, 0x79, PT ;  /* 0x000000793600780c */ /* 0x000fe20003f84270 */
[-CC-:B------:R-:W-:Y:S01]  /*17a20*/  FFMA.FTZ R180, R0, R9.reuse, -R84.reuse ;  /* 0x0000000900b47223 */ /* 0x180fe20000010854 */
[----:B------:R-:W-:Y:S01]  /*17a30*/  FSEL R0, R2, -INF , P5 ;  /* 0xff80000002007808 */ /* 0x000fe20002800000 */
[-CC-:B------:R-:W-:Y:S01]  /*17a40*/  FFMA.FTZ R176, R28, R9.reuse, -R84.reuse ;  /* 0x000000091cb07223 */ /* 0x180fe20000010854 */
[----:B------:R-:W-:Y:S01]  /*17a50*/  FSEL R28, R21, -INF , P3 ;  /* 0xff800000151c7808 */ /* 0x000fe20001800000 */
[-CC-:B------:R-:W-:Y:S01]  /*17a60*/  FFMA.FTZ R56, R56, R9.reuse, -R84.reuse ;  /* 0x0000000938387223 */ /* 0x180fe20000010854 */
[----:B------:R-:W-:Y:S01]  /*17a70*/  FMNMX.FTZ R11, R0, R12, !PT ;  /* 0x0000000c000b7209 */ /* 0x000fe20007810000 */
[----:B------:R-:W-:Y:S01]  /*17a80*/  MUFU.EX2 R180, R180 ;  /* 0x000000b400b47308 */ /* 0x000fe20000000800 */
[----:B------:R-:W-:Y:S01]  /*17a90*/  ISETP.GT.AND P5, PT, R54, 0x10, PT ;  /* 0x000000103600780c */ /* 0x000fe20003fa4270 */
[--C-:B------:R-:W-:Y:S01]  /*17aa0*/  FFMA.FTZ R182, R24, R9, -R84.reuse ;  /* 0x0000000918b67223 */ /* 0x100fe20000010854 */
[----:B------:R-:W-:Y:S01]  /*17ab0*/  FMNMX.FTZ R11, R20, R11, !PT ;  /* 0x0000000b140b7209 */ /* 0x000fe20007810000 */
[-CC-:B------:R-:W-:Y:S01]  /*17ac0*/  FFMA.FTZ R24, R25, R9.reuse, -R84.reuse ;  /* 0x0000000919187223 */ /* 0x180fe20000010854 */
[----:B------:R-:W-:Y:S01]  /*17ad0*/  FSEL R27, R27, -INF , P5 ;  /* 0xff8000001b1b7808 */ /* 0x000fe20002800000 */
[--C-:B------:R-:W-:Y:S01]  /*17ae0*/  FFMA.FTZ R25, R30, R9, -R84.reuse ;  /* 0x000000091e197223 */ /* 0x100fe20000010854 */
[----:B------:R-:W-:Y:S01]  /*17af0*/  FMNMX.FTZ R11, R28, R11, !PT ;  /* 0x0000000b1c0b7209 */ /* 0x000fe20007810000 */
[----:B------:R-:W-:Y:S01]  /*17b00*/  MUFU.EX2 R56, R56 ;  /* 0x0000003800387308 */ /* 0x000fe20000000800 */
[----:B------:R-:W-:Y:S01]  /*17b10*/  ISETP.GT.AND P3, PT, R54, 0x18, PT ;  /* 0x000000183600780c */ /* 0x000fe20003f64270 */
[--C-:B------:R-:W-:Y:S01]  /*17b20*/  FFMA.FTZ R178, R31, R9, -R84.reuse ;  /* 0x000000091fb27223 */ /* 0x100fe20000010854 */
[----:B------:R-:W-:Y:S01]  /*17b30*/  FMNMX.FTZ R2, R26, R11, !PT ;  /* 0x0000000b1a027209 */ /* 0x000fe20007810000 */
[-CC-:B------:R-:W-:Y:S01]  /*17b40*/  FFMA.FTZ R30, R33, R9.reuse, -R84.reuse ;  /* 0x00000009211e7223 */ /* 0x180fe20000010854 */
[----:B------:R-:W-:Y:S01]  /*17b50*/  FSEL R32, R32, -INF , P3 ;  /* 0xff80000020207808 */ /* 0x000fe20001800000 */
[-CC-:B------:R-:W-:Y:S01]  /*17b60*/  FFMA.FTZ R172, R35, R9.reuse, -R84.reuse ;  /* 0x0000000923ac7223 */ /* 0x180fe20000010854 */
[----:B------:R-:W-:Y:S01]  /*17b70*/  FMNMX.FTZ R2, R27, R2, !PT ;  /* 0x000000021b027209 */ /* 0x000fe20007810000 */
[----:B------:R-:W-:Y:S01]  /*17b80*/  MUFU.EX2 R182, R182 ;  /* 0x000000b600b67308 */ /* 0x000fe20000000800 */
[----:B------:R-:W-:Y:S01]  /*17b90*/  ISETP.GT.AND P5, PT, R54, 0x20, PT ;  /* 0x000000203600780c */ /* 0x000fe20003fa4270 */
[-CC-:B------:R-:W-:Y:S01]  /*17ba0*/  FFMA.FTZ R31, R37, R9.reuse, -R84.reuse ;  /* 0x00000009251f7223 */ /* 0x180fe20000010854 */
        /* <DEDUP_REMOVED lines=27> */
[----:B------:R-:W-:Y:S01]  /*17d60*/  FFMA.FTZ R62, R62, R9, -R84 ;  /* 0x000000093e3e7223 */ /* 0x000fe20000010854 */
[----:B------:R-:W-:Y:S01]  /*17d70*/  FMNMX.FTZ R2, R41, R2, !PT ;  /* 0x0000000229027209 */ /* 0x000fe20007810000 */
[----:B------:R-:W-:Y:S01]  /*17d80*/  MUFU.EX2 R178, R178 ;  /* 0x000000b200b27308 */ /* 0x000fe20000000800 */
[----:B------:R-:W-:-:S02]  /*17d90*/  ISETP.GT.AND P5, PT, R54, 0x40, PT ;  /* 0x000000403600780c */ /* 0x000fc40003fa4270 */
[----:B------:R-:W-:Y:S02]  /*17da0*/  FMNMX.FTZ R11, R43, R2, !PT ;  /* 0x000000022b0b7209 */ /* 0x000fe40007810000 */
[----:B------:R-:W-:Y:S02]  /*17db0*/  FSEL R51, R51, -INF , P5 ;  /* 0xff80000033337808 */ /* 0x000fe40002800000 */
[----:B------:R-:W-:Y:S01]  /*17dc0*/  FMNMX.FTZ R11, R46, R11, !PT ;  /* 0x0000000b2e0b7209 */ /* 0x000fe20007810000 */
[----:B------:R-:W-:Y:S01]  /*17dd0*/  MUFU.EX2 R30, R30 ;  /* 0x0000001e001e7308 */ /* 0x000fe20000000800 */
[----:B------:R-:W-:Y:S02]  /*17de0*/  ISETP.GT.AND P3, PT, R54, 0x48, PT ;  /* 0x000000483600780c */ /* 0x000fe40003f64270 */
[----:B------:R-:W-:Y:S01]  /*17df0*/  FMNMX.FTZ R2, R48, R11, !PT ;  /* 0x0000000b30027209 */ /* 0x000fe20007810000 */
[----:B------:R-:W-:Y:S02]  /*17e00*/  WARPGROUP.DEPBAR.LE gsb0, 0x0 ;  /* 0x00008000000079c5 */ /* 0x000fe40000010000 */
[----:B------:R-:W-:Y:S01]  /*17e10*/  WARPGROUP.ARRIVE ;  /* 0x00000000000079c5 */ /* 0x000fe20000000000 */
[----:B------:R-:W-:Y:S01]  /*17e20*/  FMNMX.FTZ R11, R51, R2, !PT ;  /* 0x00000002330b7209 */ /* 0x000fe20007810000 */
[-CC-:B------:R-:W-:Y:S01]  /*17e30*/  FFMA.FTZ R168, R45, R9.reuse, -R84.reuse ;  /* 0x000000092da87223 */ /* 0x180fe20000010854 */
[----:B------:R-:W-:Y:S01]  /*17e40*/  FSEL R76, R76, -INF , P3 ;  /* 0xff8000004c4c7808 */ /* 0x000fe20001800000 */
[--C-:B------:R-:W-:Y:S01]  /*17e50*/  FFMA.FTZ R45, R60, R9, -R84.reuse ;  /* 0x000000093c2d7223 */ /* 0x100fe20000010854 */
[----:B------:R-:W-:Y:S01]  /*17e60*/  FMNMX.FTZ R11, R52, R11, !PT ;  /* 0x0000000b340b7209 */ /* 0x000fe20007810000 */
[----:B------:R-:W-:Y:S01]  /*17e70*/  HGMMA.64x128x16.F32.BF16 R88, R164, gdesc[UR4].tnspB, R88, gsb0 ;  /* 0x41e00004a4587df0 */ /* 0x000fe20008001858 */
[----:B------:R-:W-:Y:S01]  /*17e80*/  ISETP.GT.AND P5, PT, R54, 0x50, PT ;  /* 0x000000503600780c */ /* 0x000fe20003fa4270 */
[----:B------:R-:W-:Y:S01]  /*17e90*/  MUFU.EX2 R172, R172 ;  /* 0x000000ac00ac7308 */ /* 0x000fe20000000800 */
[----:B------:R-:W-:Y:S01]  /*17ea0*/  FMNMX.FTZ R11, R76, R11, !PT ;  /* 0x0000000b4c0b7209 */ /* 0x000fe20007810000 */
[-CC-:B------:R-:W-:Y:S01]  /*17eb0*/  FFMA.FTZ R170, R49, R9.reuse, -R84.reuse ;  /* 0x0000000931aa7223 */ /* 0x180fe20000010854 */
[----:B------:R-:W-:Y:S01]  /*17ec0*/  FSEL R66, R66, -INF , P5 ;  /* 0xff80000042427808 */ /* 0x000fe20002800000 */
[----:B------:R-:W-:Y:S01]  /*17ed0*/  FFMA.FTZ R49, R65, R9, -R84 ;  /* 0x0000000941317223 */ /* 0x000fe20000010854 */
[----:B------:R-:W-:-:S02]  /*17ee0*/  FMNMX.FTZ R11, R80, R11, !PT ;  /* 0x0000000b500b7209 */ /* 0x000fc40007810000 */
[----:B------:R-:W-:Y:S01]  /*17ef0*/  ISETP.GT.AND P3, PT, R54, 0x58, PT ;  /* 0x000000583600780c */ /* 0x000fe20003f64270 */
[----:B------:R-:W-:Y:S01]  /*17f00*/  MUFU.EX2 R31, R31 ;  /* 0x0000001f001f7308 */ /* 0x000fe20000000800 */
[----:B------:R-:W-:Y:S02]  /*17f10*/  FMNMX.FTZ R2, R66, R11, !PT ;  /* 0x0000000b42027209 */ /* 0x000fe40007810000 */
[----:B------:R-:W-:Y:S02]  /*17f20*/  FSEL R70, R70, -INF , P3 ;  /* 0xff80000046467808 */ /* 0x000fe40001800000 */
[----:B------:R-:W-:Y:S02]  /*17f30*/  FMNMX.FTZ R11, R67, R2, !PT ;  /* 0x00000002430b7209 */ /* 0x000fe40007810000 */
[----:B------:R-:W-:Y:S01]  /*17f40*/  ISETP.GT.AND P5, PT, R54, 0x60, PT ;  /* 0x000000603600780c */ /* 0x000fe20003fa4270 */
[----:B------:R-:W-:Y:S01]  /*17f50*/  MUFU.EX2 R174, R174 ;  /* 0x000000ae00ae7308 */ /* 0x000fe20000000800 */
[----:B------:R-:W-:-:S02]  /*17f60*/  FMNMX.FTZ R2, R70, R11, !PT ;  /* 0x0000000b46027209 */ /* 0x000fc40007810000 */
[----:B------:R-:W-:Y:S02]  /*17f70*/  FSEL R74, R74, -INF , P5 ;  /* 0xff8000004a4a7808 */ /* 0x000fe40002800000 */
[----:B------:R-:W-:Y:S02]  /*17f80*/  FMNMX.FTZ R11, R71, R2, !PT ;  /* 0x00000002470b7209 */ /* 0x000fe40007810000 */
[----:B------:R-:W-:Y:S01]  /*17f90*/  ISETP.GT.AND P3, PT, R54, 0x68, PT ;  /* 0x000000683600780c */ /* 0x000fe20003f64270 */
[----:B------:R-:W-:Y:S01]  /*17fa0*/  MUFU.EX2 R33, R33 ;  /* 0x0000002100217308 */ /* 0x000fe20000000800 */
[----:B------:R-:W-:Y:S02]  /*17fb0*/  FMNMX.FTZ R2, R74, R11, !PT ;  /* 0x0000000b4a027209 */ /* 0x000fe40007810000 */
[----:B------:R-:W-:Y:S02]  /*17fc0*/  FSEL R78, R78, -INF , P3 ;  /* 0xff8000004e4e7808 */ /* 0x000fe40001800000 */
[----:B------:R-:W-:-:S02]  /*17fd0*/  FMNMX.FTZ R11, R75, R2, !PT ;  /* 0x000000024b0b7209 */ /* 0x000fc40007810000 */
[----:B------:R-:W-:Y:S01]  /*17fe0*/  R2UR UR6, R10 ;  /* 0x000000000a0672ca */ /* 0x000fe200000e0000 */
[----:B------:R-:W-:Y:S01]  /*17ff0*/  VIADD R10, R8, 0x300 ;  /* 0x00000300080a7836 */ /* 0x000fe20000000000 */
[----:B------:R-:W-:Y:S01]  /*18000*/  FMNMX.FTZ R2, R78, R11, !PT ;  /* 0x0000000b4e027209 */ /* 0x000fe20007810000 */
[----:B------:R-:W-:Y:S01]  /*18010*/  IMAD.MOV.U32 R11, RZ, RZ, 0x40000040 ;  /* 0x40000040ff0b7424 */ /* 0x000fe200078e00ff */
[----:B------:R-:W-:Y:S01]  /*18020*/  ISETP.GT.AND P5, PT, R54, 0x70, PT ;  /* 0x000000703600780c */ /* 0x000fe20003fa4270 */
[----:B------:R-:W-:Y:S01]  /*18030*/  MUFU.EX2 R168, R168 ;  /* 0x000000a800a87308 */ /* 0x000fe20000000800 */
[----:B------:R-:W-:Y:S02]  /*18040*/  FMNMX.FTZ R2, R79, R2, !PT ;  /* 0x000000024f027209 */ /* 0x000fe40007810000 */
[----:B------:R-:W-:Y:S02]  /*18050*/  R2UR UR7, R11 ;  /* 0x000000000b0772ca */ /* 0x000fe400000e0000 */
[----:B-1----:R-:W-:-:S02]  /*18060*/  FSEL R81, R81, -INF , P5 ;  /* 0xff80000051517808 */ /* 0x002fc40002800000 */
[----:B------:R-:W-:Y:S01]  /*18070*/  ISETP.GT.AND P3, PT, R54, 0x78, PT ;  /* 0x000000783600780c */ /* 0x000fe20003f64270 */
[----:B------:R-:W-:Y:S01]  /*18080*/  MUFU.EX2 R35, R35 ;  /* 0x0000002300237308 */ /* 0x000fe20000000800 */
[----:B------:R-:W-:Y:S01]  /*18090*/  FSEL R82, R82, -INF , P6 ;  /* 0xff80000052527808 */ /* 0x000fe20003000000 */
[----:B------:R-:W-:Y:S01]  /*180a0*/  FFMA.FTZ R54, R72, R9, -R84 ;  /* 0x0000000948367223 */ /* 0x000fe20000010854 */
[----:B------:R-:W-:Y:S02]  /*180b0*/  FMNMX.FTZ R21, R81, R2, !PT ;  /* 0x0000000251157209 */ /* 0x000fe40007810000 */
[----:B------:R-:W-:Y:S02]  /*180c0*/  FSEL R83, R83, -INF , P3 ;  /* 0xff80000053537808 */ /* 0x000fe40001800000 */
[----:B------:R-:W-:Y:S01]  /*180d0*/  FMNMX.FTZ R2, R82, R21, !PT ;  /* 0x0000001552027209 */ /* 0x000fe20007810000 */
[----:B------:R-:W-:Y:S01]  /*180e0*/  MUFU.EX2 R170, R170 ;  /* 0x000000aa00aa7308 */ /* 0x000fe20000000800 */
[----:B--2---:R-:W-:-:S02]  /*180f0*/  FSEL R85, R85, -INF , P4 ;  /* 0xff80000055557808 */ /* 0x004fc40002000000 */
        /* <DEDUP_REMOVED lines=13> */
[----:B0-----:R-:W-:Y:S01]  /*181d0*/  FMNMX.FTZ R21, R11, R2, !PT ;  /* 0x000000020b157209 */ /* 0x001fe20007810000 */
[----:B------:R-:W-:Y:S01]  /*181e0*/  IMAD.MOV.U32 R11, RZ, RZ, 0x40000040 ;  /* 0x40000040ff0b7424 */ /* 0x000fe200078e00ff */
[----:B------:R-:W-:-:S02]  /*181f0*/  FSEL R2, R194, RZ, P2 ;  /* 0x000000ffc2027208 */ /* 0x000fc40001000000 */
[C---:B------:R-:W-:Y:S01]  /*18200*/  FSETP.NEU.FTZ.AND P2, PT, R21.reuse, -INF , PT ;  /* 0xff8000001500780b */ /* 0x040fe20003f5d000 */
[-C--:B------:R-:W-:Y:S02]  /*18210*/  FMUL.FTZ R60, R21, R9.reuse ;  /* 0x00000009153c7220 */ /* 0x080fe40000410000 */
[----:B------:R-:W-:Y:S01]  /*18220*/  FADD.FTZ R2, -R2, R7 ;  /* 0x0000000702027221 */ /* 0x000fe20000010100 */
[----:B------:R-:W-:Y:S02]  /*18230*/  MUFU.EX2 R55, R55 ;  /* 0x0000003700377308 */ /* 0x000fe40000000800 */
[----:B------:R-:W-:Y:S01]  /*18240*/  FSEL R60, R60, RZ, P2 ;  /* 0x000000ff3c3c7208 */ /* 0x000fe20001000000 */
[----:B------:R-:W-:-:S04]  /*18250*/  FMUL.FTZ R2, R2, R9 ;  /* 0x0000000902027220 */ /* 0x000fc80000410000 */
        /* <DEDUP_REMOVED lines=8> */
[----:B------:R-:W-:Y:S02]  /*182e0*/  WARPGROUP.DEPBAR.LE gsb0, 0x0 ;  /* 0x00008000000079c5 */ /* 0x000fe40000010000 */
[----:B------:R-:W-:Y:S01]  /*182f0*/  WARPGROUP.ARRIVE ;  /* 0x00000000000079c5 */ /* 0x000fe20000000000 */
[----:B------:R-:W-:Y:S01]  /*18300*/  MUFU.EX2 R181, R181 ;  /* 0x000000b500b57308 */ /* 0x000fe20000000800 */
[-CC-:B------:R-:W-:Y:S01]  /*18310*/  FFMA.FTZ R28, R34, R9.reuse, -R60.reuse ;  /* 0x00000009221c7223 */ /* 0x180fe2000001083c */
[-CC-:B------:R-:W-:Y:S01]  /*18320*/  FFMA.FTZ R173, R36, R9.reuse, -R60.reuse ;  /* 0x0000000924ad7223 */ /* 0x180fe2000001083c */
[-C--:B------:R-:W-:Y:S01]  /*18330*/  FFMA.FTZ R29, R38, R9.reuse, -R60 ;  /* 0x00000009261d7223 */ /* 0x080fe2000001083c */
[-C--:B------:R-:W-:Y:S01]  /*18340*/  FFMA.FTZ R164, R53, R9.reuse, -R84 ;  /* 0x0000000935a47223 */ /* 0x080fe20000010854 */
[----:B------:R-:W-:Y:S01]  /*18350*/  HGMMA.64x128x16.F32.BF16 R88, R160, gdesc[UR4].tnspB, R88, gsb0 ;  /* 0x41e00004a0587df0 */ /* 0x000fe20008001858 */
[----:B------:R-:W-:Y:S01]  /*18360*/  R2UR UR6, R10 ;  /* 0x000000000a0672ca */ /* 0x000fe200000e0000 */
[----:B------:R-:W-:Y:S01]  /*18370*/  VIADD R10, R8, 0x380 ;  /* 0x00000380080a7836 */ /* 0x000fe20000000000 */
[----:B------:R-:W-:Y:S01]  /*18380*/  R2UR UR7, R11 ;  /* 0x000000000b0772ca */ /* 0x000fe200000e0000 */
[----:B------:R-:W-:Y:S01]  /*18390*/  MUFU.EX2 R20, R20 ;  /* 0x0000001400147308 */ /* 0x000fe20000000800 */
[----:B------:R-:W-:Y:S01]  /*183a0*/  FSEL R11, R21, RZ, P2 ;  /* 0x000000ff150b7208 */ /* 0x000fe20001000000 */
[-CC-:B------:R-:W-:Y:S01]  /*183b0*/  FFMA.FTZ R175, R39, R9.reuse, -R60.reuse ;  /* 0x0000000927af7223 */ /* 0x180fe2000001083c */
[-C--:B------:R-:W-:Y:S01]  /*183c0*/  FFMA.FTZ R32, R40, R9.reuse, -R60 ;  /* 0x0000000928207223 */ /* 0x080fe2000001083c */
[-C--:B------:R-:W-:Y:S01]  /*183d0*/  FFMA.FTZ R166, R57, R9.reuse, -R84 ;  /* 0x0000000939a67223 */ /* 0x080fe20000010854 */
[-C--:B------:R-:W-:Y:S01]  /*183e0*/  FFMA.FTZ R169, R41, R9.reuse, -R60 ;  /* 0x0000000929a97223 */ /* 0x080fe2000001083c */
[----:B------:R-:W-:Y:S01]  /*183f0*/  FADD.FTZ R0, -R11, R12 ;  /* 0x0000000c0b007221 */ /* 0x000fe20000010100 */
[----:B0-----:R-:W-:Y:S01]  /*18400*/  FFMA.FTZ R11, R2, R4, R180 ;  /* 0x00000004020b7223 */ /* 0x001fe200000100b4 */
[----:B------:R-:W-:Y:S01]  /*18410*/  MUFU.EX2 R183, R183 ;  /* 0x000000b700b77308 */ /* 0x000fe20000000800 */
[-CC-:B------:R-:W-:Y:S01]  /*18420*/  FFMA.FTZ R34, R43, R9.reuse, -R60.reuse ;  /* 0x000000092b227223 */ /* 0x180fe2000001083c */
[-C--:B------:R-:W-:Y:S01]  /*18430*/  FMUL.FTZ R0, R0, R9.reuse ;  /* 0x0000000900007220 */ /* 0x080fe20000410000 */
[----:B------:R-:W-:Y:S01]  /*18440*/  FADD.FTZ R11, R56, R11 ;  /* 0x0000000b380b7221 */ /* 0x000fe20000010000 */
[-CC-:B------:R-:W-:Y:S01]  /*18450*/  FFMA.FTZ R171, R46, R9.reuse, -R60.reuse ;  /* 0x000000092eab7223 */ /* 0x180fe2000001083c */
[-CC-:B------:R-:W-:Y:S01]  /*18460*/  FFMA.FTZ R48, R48, R9.reuse, -R60.reuse ;  /* 0x0000000930307223 */ /* 0x180fe2000001083c */
[-CC-:B------:R-:W-:Y:S01]  /*18470*/  FFMA.FTZ R165, R51, R9.reuse, -R60.reuse ;  /* 0x0000000933a57223 */ /* 0x180fe2000001083c */
[----:B------:R-:W-:Y:S01]  /*18480*/  FADD.FTZ R11, R182, R11 ;  /* 0x0000000bb60b7221 */ /* 0x000fe20000010000 */
[----:B------:R-:W0:Y:S01]  /*18490*/  MUFU.EX2 R0, R0 ;  /* 0x0000000000007308 */ /* 0x000e220000000800 */
[-CC-:B------:R-:W-:Y:S01]  /*184a0*/  FFMA.FTZ R8, R52, R9.reuse, -R60.reuse ;  /* 0x0000000934087223 */ /* 0x180fe2000001083c */
[-C--:B------:R-:W-:Y:S01]  /*184b0*/  FFMA.FTZ R167, R76, R9.reuse, -R60 ;  /* 0x000000094ca77223 */ /* 0x080fe2000001083c */
[----:B------:R-:W-:Y:S01]  /*184c0*/  FADD.FTZ R11, R24, R11 ;  /* 0x0000000b180b7221 */ /* 0x000fe20000010000 */
[-CC-:B------:R-:W-:Y:S01]  /*184d0*/  FFMA.FTZ R53, R69, R9.reuse, -R84.reuse ;  /* 0x0000000945357223 */ /* 0x180fe20000010854 */
[-C--:B------:R-:W-:Y:S01]  /*184e0*/  FFMA.FTZ R57, R73, R9.reuse, -R84 ;  /* 0x0000000949397223 */ /* 0x080fe20000010854 */
[-CC-:B------:R-:W-:Y:S01]  /*184f0*/  FFMA.FTZ R38, R75, R9.reuse, -R60.reuse ;  /* 0x000000094b267223 */ /* 0x180fe2000001083c */
[----:B------:R-:W-:Y:S01]  /*18500*/  FADD.FTZ R4, R176, R11 ;  /* 0x0000000bb0047221 */ /* 0x000fe20000010000 */
[----:B------:R-:W-:Y:S01]  /*18510*/  IMAD.MOV.U32 R11, RZ, RZ, 0x40000040 ;  /* 0x40000040ff0b7424 */ /* 0x000fe200078e00ff */
[----:B------:R-:W1:Y:S01]  /*18520*/  MUFU.EX2 R26, R26 ;  /* 0x0000001a001a7308 */ /* 0x000e620000000800 */
[-CC-:B------:R-:W-:Y:S01]  /*18530*/  FFMA.FTZ R79, R79, R9.reuse, -R60.reuse ;  /* 0x000000094f4f7223 */ /* 0x180fe2000001083c */
[----:B------:R-:W-:Y:S01]  /*18540*/  F2FP.BF16.F32.PACK_AB R182, R24, R182 ;  /* 0x000000b618b6723e */ /* 0x000fe200000010ff */
[-CC-:B------:R-:W-:Y:S01]  /*18550*/  FFMA.FTZ R81, R81, R9.reuse, -R60.reuse ;  /* 0x0000000951517223 */ /* 0x180fe2000001083c */
[-CC-:B------:R-:W-:Y:S01]  /*18560*/  FFMA.FTZ R82, R82, R9.reuse, -R60.reuse ;  /* 0x0000000952527223 */ /* 0x180fe2000001083c */
[----:B------:R-:W-:Y:S01]  /*18570*/  FFMA.FTZ R83, R83, R9, -R60 ;  /* 0x0000000953537223 */ /* 0x000fe2000001083c */
[C---:B------:R-:W-:Y:S01]  /*18580*/  ISETP.GT.AND P2, PT, R6.reuse, R13, PT ;  /* 0x0000000d0600720c */ /* 0x040fe20003f44270 */
[----:B------:R-:W-:Y:S01]  /*18590*/  VIADD R6, R6, 0xffffffff ;  /* 0xffffffff06067836 */ /* 0x000fe20000000000 */
[----:B------:R-:W2:Y:S01]  /*185a0*/  MUFU.EX2 R177, R177 ;  /* 0x000000b100b17308 */ /* 0x000ea20000000800 */
[----:B0-----:R-:W-:Y:S01]  /*185b0*/  FFMA.FTZ R3, R0, R3, R181 ;  /* 0x0000000300037223 */ /* 0x001fe200000100b5 */
[----:B------:R-:W-:-:S02]  /*185c0*/  F2FP.BF16.F32.PACK_AB R181, R20, R181 ;  /* 0x000000b514b5723e */ /* 0x000fc400000010ff */
[----:B------:R-:W-:Y:S02]  /*185d0*/  F2FP.BF16.F32.PACK_AB R180, R56, R180 ;  /* 0x000000b438b4723e */ /* 0x000fe400000010ff */
[----:B------:R-:W-:Y:S02]  /*185e0*/  F2FP.BF16.F32.PACK_AB R176, R25, R176 ;  /* 0x000000b019b0723e */ /* 0x000fe400000010ff */
[----:B------:R-:W0:Y:S08]  /*185f0*/  MUFU.EX2 R27, R27 ;  /* 0x0000001b001b7308 */ /* 0x000e300000000800 */
[----:B------:R-:W3:Y:S08]  /*18600*/  MUFU.EX2 R179, R179 ;  /* 0x000000b300b37308 */ /* 0x000ef00000000800 */
        /* <DEDUP_REMOVED lines=9> */
[----:B------:R-:W-:Y:S08]  /*186a0*/  MUFU.EX2 R171, R171 ;  /* 0x000000ab00ab7308 */ /* 0x000ff00000000800 */
[----:B------:R-:W-:Y:S01]  /*186b0*/  MUFU.EX2 R12, R48 ;  /* 0x00000030000c7308 */ /* 0x000fe20000000800 */
[----:B------:R-:W-:-:S02]  /*186c0*/  WARPGROUP.DEPBAR.LE gsb0, 0x0 ;  /* 0x00008000000079c5 */ /* 0x000fc40000010000 */
[----:B------:R-:W-:Y:S01]  /*186d0*/  WARPGROUP.ARRIVE ;  /* 0x00000000000079c5 */ /* 0x000fe20000000000 */
[-CC-:B------:R-:W-:Y:S01]  /*186e0*/  FFMA.FTZ R160, R59, R9.reuse, -R84.reuse ;  /* 0x000000093ba07223 */ /* 0x180fe20000010854 */
[-C--:B------:R-:W-:Y:S01]  /*186f0*/  FFMA.FTZ R162, R61, R9.reuse, -R84 ;  /* 0x000000093da27223 */ /* 0x080fe20000010854 */
[-CC-:B------:R-:W-:Y:S01]  /*18700*/  FFMA.FTZ R161, R66, R9.reuse, -R60.reuse ;  /* 0x0000000942a17223 */ /* 0x180fe2000001083c */
[-CC-:B------:R-:W-:Y:S01]  /*18710*/  FFMA.FTZ R163, R70, R9.reuse, -R60.reuse ;  /* 0x0000000946a37223 */ /* 0x180fe2000001083c */
[----:B------:R-:W-:Y:S01]  /*18720*/  MUFU.EX2 R165, R165 ;  /* 0x000000a500a57308 */ /* 0x000fe20000000800 */
[----:B------:R-:W-:Y:S01]  /*18730*/  HGMMA.64x128x16.F32.BF16 R88, R156, gdesc[UR4].tnspB, R88, gsb0 ;  /* 0x41e000049c587df0 */ /* 0x000fe20008001858 */
[----:B------:R-:W-:Y:S01]  /*18740*/  R2UR UR6, R10 ;  /* 0x000000000a0672ca */ /* 0x000fe200000e0000 */
[----:B------:R-:W-:Y:S01]  /*18750*/  FFMA.FTZ R10, R80, R9, -R60 ;  /* 0x00000009500a7223 */ /* 0x000fe2000001083c */
[----:B------:R-:W-:Y:S01]  /*18760*/  R2UR UR7, R11 ;  /* 0x000000000b0772ca */ /* 0x000fe200000e0000 */
[----:B------:R-:W-:Y:S01]  /*18770*/  FADD.FTZ R11, R25, R4 ;  /* 0x00000004190b7221 */ /* 0x000fe20000010000 */
[----:B------:R-:W-:Y:S01]  /*18780*/  FADD.FTZ R4, R20, R3 ;  /* 0x0000000314047221 */ /* 0x000fe20000010000 */
[----:B------:R-:W-:Y:S01]  /*18790*/  IMAD.MOV.U32 R20, RZ, RZ, R185 ;  /* 0x000000ffff147224 */ /* 0x000fe200078e00b9 */
[----:B------:R-:W5:Y:S01]  /*187a0*/  MUFU.EX2 R160, R160 ;  /* 0x000000a000a07308 */ /* 0x000f620000000800 */
[----:B------:R-:W-:Y:S01]  /*187b0*/  FADD.FTZ R11, R178, R11 ;  /* 0x0000000bb20b7221 */ /* 0x000fe20000010000 */
[----:B------:R-:W-:Y:S01]  /*187c0*/  FADD.FTZ R3, R183, R4 ;  /* 0x00000004b7037221 */ /* 0x000fe20000010000 */
[----:B------:R-:W-:-:S02]  /*187d0*/  F2FP.BF16.F32.PACK_AB R178, R30, R178 ;  /* 0x000000b21eb2723e */ /* 0x000fc400000010ff */
[----:B------:R-:W-:Y:S01]  /*187e0*/  FADD.FTZ R11, R30, R11 ;  /* 0x0000000b1e0b7221 */ /* 0x000fe20000010000 */
[C---:B-1----:R-:W-:Y:S01]  /*187f0*/  FADD.FTZ R4, R26.reuse, R3 ;  /* 0x000000031a047221 */ /* 0x042fe20000010000 */
[----:B------:R-:W-:Y:S01]  /*18800*/  F2FP.BF16.F32.PACK_AB R183, R26, R183 ;  /* 0x000000b71ab7723e */ /* 0x000fe200000010ff */
[----:B------:R-:W1:Y:S01]  /*18810*/  MUFU.EX2 R162, R162 ;  /* 0x000000a200a27308 */ /* 0x000e620000000800 */
[----:B------:R-:W-:Y:S01]  /*18820*/  FADD.FTZ R36, R172, R11 ;  /* 0x0000000bac247221 */ /* 0x000fe20000010000 */
[----:B--2---:R-:W-:Y:S01]  /*18830*/  FADD.FTZ R4, R177, R4 ;  /* 0x00000004b1047221 */ /* 0x004fe20000010000 */
[C---:B------:R-:W-:Y:S02]  /*18840*/  F2FP.BF16.F32.PACK_AB R172, R31.reuse, R172 ;  /* 0x000000ac1fac723e */ /* 0x040fe400000010ff */
[----:B------:R-:W-:Y:S01]  /*18850*/  FADD.FTZ R11, R31, R36 ;  /* 0x000000241f0b7221 */ /* 0x000fe20000010000 */
[C---:B0-----:R-:W-:Y:S01]  /*18860*/  FADD.FTZ R4, R27.reuse, R4 ;  /* 0x000000041b047221 */ /* 0x041fe20000010000 */
[----:B------:R-:W-:Y:S01]  /*18870*/  F2FP.BF16.F32.PACK_AB R177, R27, R177 ;  /* 0x000000b11bb1723e */ /* 0x000fe200000010ff */
[----:B------:R-:W0:Y:S01]  /*18880*/  MUFU.EX2 R8, R8 ;  /* 0x0000000800087308 */ /* 0x000e220000000800 */
[----:B------:R-:W-:Y:S01]  /*18890*/  FADD.FTZ R36, R174, R11 ;  /* 0x0000000bae247221 */ /* 0x000fe20000010000 */
[----:B------:R-:W-:-:S03]  /*188a0*/  F2FP.BF16.F32.PACK_AB R174, R33, R174 ;  /* 0x000000ae21ae723e */ /* 0x000fc600000010ff */
[----:B------:R-:W-:-:S03]  /*188b0*/  FADD.FTZ R3, R33, R36 ;  /* 0x0000002421037221 */ /* 0x000fc60000010000 */
[----:B------:R-:W2:Y:S01]  /*188c0*/  MUFU.EX2 R167, R167 ;  /* 0x000000a700a77308 */ /* 0x000ea20000000800 */
[----:B------:R-:W-:Y:S01]  /*188d0*/  FADD.FTZ R36, R168, R3 ;  /* 0x00000003a8247221 */ /* 0x000fe20000010000 */
[----:B---3--:R-:W-:Y:S01]  /*188e0*/  FADD.FTZ R3, R179, R4 ;  /* 0x00000004b3037221 */ /* 0x008fe20000010000 */
[C---:B------:R-:W-:Y:S02]  /*188f0*/  F2FP.BF16.F32.PACK_AB R168, R35.reuse, R168 ;  /* 0x000000a823a8723e */ /* 0x040fe400000010ff */
[----:B------:R-:W-:Y:S01]  /*18900*/  FADD.FTZ R11, R35, R36 ;  /* 0x00000024230b7221 */ /* 0x000fe20000010000 */
[C---:B----4-:R-:W-:Y:S01]  /*18910*/  FADD.FTZ R4, R28.reuse, R3 ;  /* 0x000000031c047221 */ /* 0x050fe20000010000 */
[----:B------:R-:W-:Y:S01]  /*18920*/  F2FP.BF16.F32.PACK_AB R179, R28, R179 ;  /* 0x000000b31cb3723e */ /* 0x000fe200000010ff */
[----:B------:R-:W3:Y:S01]  /*18930*/  MUFU.EX2 R10, R10 ;  /* 0x0000000a000a7308 */ /* 0x000ee20000000800 */
[----:B------:R-:W-:Y:S01]  /*18940*/  FADD.FTZ R36, R170, R11 ;  /* 0x0000000baa247221 */ /* 0x000fe20000010000 */
[----:B-----5:R-:W-:Y:S01]  /*18950*/  FADD.FTZ R4, R173, R4 ;  /* 0x00000004ad047221 */ /* 0x020fe20000010000 */
[----:B------:R-:W-:-:S02]  /*18960*/  F2FP.BF16.F32.PACK_AB R170, R37, R170 ;  /* 0x000000aa25aa723e */ /* 0x000fc400000010ff */
[----:B------:R-:W-:Y:S01]  /*18970*/  FADD.FTZ R3, R37, R36 ;  /* 0x0000002425037221 */ /* 0x000fe20000010000 */
[----:B------:R-:W-:Y:S01]  /*18980*/  FADD.FTZ R4, R29, R4 ;  /* 0x000000041d047221 */ /* 0x000fe20000010000 */
[----:B------:R-:W-:Y:S01]  /*18990*/  FFMA.FTZ R36, R71, R9, -R60 ;  /* 0x0000000947247223 */ /* 0x000fe2000001083c */
[----:B------:R-:W4:Y:S01]  /*189a0*/  MUFU.EX2 R53, R53 ;  /* 0x0000003500357308 */ /* 0x000f220000000800 */
[----:B------:R-:W-:Y:S01]  /*189b0*/  FADD.FTZ R11, R164, R3 ;  /* 0x00000003a40b7221 */ /* 0x000fe20000010000 */
[----:B------:R-:W-:Y:S01]  /*189c0*/  FADD.FTZ R3, R175, R4 ;  /* 0x00000004af037221 */ /* 0x000fe20000010000 */
[C---:B------:R-:W-:Y:S02]  /*189d0*/  F2FP.BF16.F32.PACK_AB R164, R42.reuse, R164 ;  /* 0x000000a42aa4723e */ /* 0x040fe400000010ff */
[----:B------:R-:W-:Y:S01]  /*189e0*/  FADD.FTZ R11, R42, R11 ;  /* 0x0000000b2a0b7221 */ /* 0x000fe20000010000 */
[----:B------:R-:W-:Y:S01]  /*189f0*/  FADD.FTZ R4, R32, R3 ;  /* 0x0000000320047221 */ /* 0x000fe20000010000 */
[----:B------:R-:W-:Y:S01]  /*18a00*/  F2FP.BF16.F32.PACK_AB R173, R29, R173 ;  /* 0x000000ad1dad723e */ /* 0x000fe200000010ff */
[----:B------:R-:W5:Y:S01]  /*18a10*/  MUFU.EX2 R161, R161 ;  /* 0x000000a100a17308 */ /* 0x000f620000000800 */
[----:B------:R-:W-:Y:S01]  /*18a20*/  FADD.FTZ R11, R166, R11 ;  /* 0x0000000ba60b7221 */ /* 0x000fe20000010000 */
[----:B------:R-:W-:Y:S01]  /*18a30*/  FADD.FTZ R3, R169, R4 ;  /* 0x00000004a9037221 */ /* 0x000fe20000010000 */
[----:B------:R-:W-:-:S02]  /*18a40*/  F2FP.BF16.F32.PACK_AB R166, R44, R166 ;  /* 0x000000a62ca6723e */ /* 0x000fc400000010ff */
[----:B------:R-:W-:Y:S01]  /*18a50*/  FADD.FTZ R11, R44, R11 ;  /* 0x0000000b2c0b7221 */ /* 0x000fe20000010000 */
[----:B------:R-:W-:Y:S01]  /*18a60*/  FADD.FTZ R4, R34, R3 ;  /* 0x0000000322047221 */ /* 0x000fe20000010000 */
[----:B------:R-:W-:Y:S01]  /*18a70*/  F2FP.BF16.F32.PACK_AB R175, R32, R175 ;  /* 0x000000af20af723e */ /* 0x000fe200000010ff */
[----:B------:R-:W-:Y:S01]  /*18a80*/  MUFU.EX2 R163, R163 ;  /* 0x000000a300a37308 */ /* 0x000fe20000000800 */
[----:B------:R-:W-:Y:S01]  /*18a90*/  FADD.FTZ R40, R160, R11 ;  /* 0x0000000ba0287221 */ /* 0x000fe20000010000 */
[----:B------:R-:W-:Y:S01]  /*18aa0*/  FADD.FTZ R3, R171, R4 ;  /* 0x00000004ab037221 */ /* 0x000fe20000010000 */
[C---:B------:R-:W-:Y:S02]  /*18ab0*/  F2FP.BF16.F32.PACK_AB R171, R12.reuse, R171 ;  /* 0x000000ab0cab723e */ /* 0x040fe400000010ff */
[C---:B------:R-:W-:Y:S01]  /*18ac0*/  FADD.FTZ R11, R45.reuse, R40 ;  /* 0x000000282d0b7221 */ /* 0x040fe20000010000 */
[----:B------:R-:W-:Y:S01]  /*18ad0*/  FADD.FTZ R4, R12, R3 ;  /* 0x000000030c047221 */ /* 0x000fe20000010000 */
[----:B------:R-:W-:Y:S01]  /*18ae0*/  F2FP.BF16.F32.PACK_AB R160, R45, R160 ;  /* 0x000000a02da0723e */ /* 0x000fe200000010ff */
[----:B------:R-:W5:Y:S01]  /*18af0*/  MUFU.EX2 R57, R57 ;  /* 0x0000003900397308 */ /* 0x000f620000000800 */
[----:B-1----:R-:W-:Y:S01]  /*18b00*/  FADD.FTZ R40, R162, R11 ;  /* 0x0000000ba2287221 */ /* 0x002fe20000010000 */
[----:B------:R-:W-:Y:S01]  /*18b10*/  FADD.FTZ R3, R165, R4 ;  /* 0x00000004a5037221 */ /* 0x000fe20000010000 */
[----:B------:R-:W-:Y:S01]  /*18b20*/  F2FP.BF16.F32.PACK_AB R162, R47, R162 ;  /* 0x000000a22fa2723e */ /* 0x000fe200000010ff */
[----:B------:R-:W-:-:S02]  /*18b30*/  IMAD.MOV.U32 R12, RZ, RZ, R21 ;  /* 0x000000ffff0c7224 */ /* 0x000fc400078e0015 */
[----:B------:R-:W-:Y:S01]  /*18b40*/  FADD.FTZ R40, R47, R40 ;  /* 0x000000282f287221 */ /* 0x000fe20000010000 */
[----:B0-----:R-:W-:Y:S01]  /*18b50*/  FADD.FTZ R4, R8, R3 ;  /* 0x0000000308047221 */ /* 0x001fe20000010000 */
[----:B------:R-:W-:Y:S01]  /*18b60*/  F2FP.BF16.F32.PACK_AB R169, R34, R169 ;  /* 0x000000a922a9723e */ /* 0x000fe200000010ff */
[----:B------:R-:W-:Y:S01]  /*18b70*/  MUFU.EX2 R36, R36 ;  /* 0x0000002400247308 */ /* 0x000fe20000000800 */
[----:B------:R-:W-:Y:S01]  /*18b80*/  FADD.FTZ R11, R49, R40 ;  /* 0x00000028310b7221 */ /* 0x000fe20000010000 */
[----:B--2---:R-:W-:Y:S01]  /*18b90*/  FADD.FTZ R3, R167, R4 ;  /* 0x00000004a7037221 */ /* 0x004fe20000010000 */
[----:B------:R-:W-:Y:S02]  /*18ba0*/  F2FP.BF16.F32.PACK_AB R165, R8, R165 ;  /* 0x000000a508a5723e */ /* 0x000fe400000010ff */
[----:B------:R-:W-:Y:S01]  /*18bb0*/  FADD.FTZ R30, R50, R11 ;  /* 0x0000000b321e7221 */ /* 0x000fe20000010000 */
[C---:B---3--:R-:W-:Y:S01]  /*18bc0*/  FADD.FTZ R4, R10.reuse, R3 ;  /* 0x000000030a047221 */ /* 0x048fe20000010000 */
[----:B------:R-:W-:Y:S01]  /*18bd0*/  F2FP.BF16.F32.PACK_AB R167, R10, R167 ;  /* 0x000000a70aa7723e */ /* 0x000fe200000010ff */
[----:B------:R-:W0:Y:S01]  /*18be0*/  MUFU.EX2 R58, R58 ;  /* 0x0000003a003a7308 */ /* 0x000e220000000800 */
[----:B----4-:R-:W-:Y:S01]  /*18bf0*/  FADD.FTZ R11, R53, R30 ;  /* 0x0000001e350b7221 */ /* 0x010fe20000010000 */
[----:B-----5:R-:W-:-:S03]  /*18c00*/  FADD.FTZ R3, R161, R4 ;  /* 0x00000004a1037221 */ /* 0x020fc60000010000 */
[----:B------:R-:W-:-:S03]  /*18c10*/  FADD.FTZ R30, R54, R11 ;  /* 0x0000000b361e7221 */ /* 0x000fc60000010000 */
[----:B------:R-:W1:Y:S01]  /*18c20*/  MUFU.EX2 R7, R62 ;  /* 0x0000003e00077308 */ /* 0x000e620000000800 */
[----:B------:R-:W-:-:S04]  /*18c30*/  FADD.FTZ R30, R55, R30 ;  /* 0x0000001e371e7221 */ /* 0x000fc80000010000 */
[----:B------:R-:W-:-:S03]  /*18c40*/  FADD.FTZ R11, R57, R30 ;  /* 0x0000001e390b7221 */ /* 0x000fc60000010000 */
[----:B------:R-:W-:Y:S01]  /*18c50*/  MUFU.EX2 R38, R38 ;  /* 0x0000002600267308 */ /* 0x000fe20000000800 */
[----:B0-----:R-:W-:-:S07]  /*18c60*/  FADD.FTZ R30, R58, R11 ;  /* 0x0000000b3a1e7221 */ /* 0x001fce0000010000 */
[----:B------:R-:W-:Y:S08]  /*18c70*/  MUFU.EX2 R24, R79 ;  /* 0x0000004f00187308 */ /* 0x000ff00000000800 */
[----:B------:R-:W-:Y:S08]  /*18c80*/  MUFU.EX2 R40, R81 ;  /* 0x0000005100287308 */ /* 0x000ff00000000800 */
[----:B------:R-:W0:Y:S08]  /*18c90*/  MUFU.EX2 R82, R82 ;  /* 0x0000005200527308 */ /* 0x000e300000000800 */
[----:B------:R-:W-:Y:S01]  /*18ca0*/  MUFU.EX2 R42, R83 ;  /* 0x00000053002a7308 */ /* 0x000fe20000000800 */
[----:B------:R-:W-:-:S02]  /*18cb0*/  WARPGROUP.DEPBAR.LE gsb0, 0x0 ;  /* 0x00008000000079c5 */ /* 0x000fc40000010000 */
[----:B------:R-:W-:Y:S01]  /*18cc0*/  WARPGROUP.ARRIVE ;  /* 0x00000000000079c5 */ /* 0x000fe20000000000 */
[-CC-:B------:R-:W-:Y:S01]  /*18cd0*/  FFMA.FTZ R157, R74, R9.reuse, -R60.reuse ;  /* 0x000000094a9d7223 */ /* 0x180fe2000001083c */
[----:B------:R-:W-:Y:S01]  /*18ce0*/  FFMA.FTZ R159, R78, R9, -R60 ;  /* 0x000000094e9f7223 */ /* 0x000fe2000001083c */
[----:B------:R-:W-:Y:S02]  /*18cf0*/  F2FP.BF16.F32.PACK_AB R156, R50, R49 ;  /* 0x00000031329c723e */ /* 0x000fe400000010ff */
[----:B------:R-:W-:Y:S01]  /*18d00*/  F2FP.BF16.F32.PACK_AB R158, R54, R53 ;  /* 0x00000035369e723e */ /* 0x000fe200000010ff */
[----:B------:R-:W-:Y:S01]  /*18d10*/  HGMMA.64x128x16.F32.BF16 R88, R152, gdesc[UR4].tnspB, R88, gsb0 ;  /* 0x41e0000498587df0 */ /* 0x000fe20008001858 */
[----:B------:R-:W-:Y:S08]  /*18d20*/  MUFU.EX2 R157, R157 ;  /* 0x0000009d009d7308 */ /* 0x000ff00000000800 */
[----:B------:R-:W-:Y:S01]  /*18d30*/  MUFU.EX2 R159, R159 ;  /* 0x0000009f009f7308 */ /* 0x000fe20000000800 */
[----:B------:R-:W-:-:S02]  /*18d40*/  WARPGROUP.DEPBAR.LE gsb0, 0x0 ;  /* 0x00008000000079c5 */ /* 0x000fc40000010000 */
[----:B------:R2:W-:Y:S01]  /*18d50*/  @!P1 SYNCS.ARRIVE.TRANS64.RED.A1T0 RZ, [R14+URZ], RZ ;  /* 0x000000ff0eff99a7 */ /* 0x0005e2000810043f */
[----:B-1----:R-:W-:Y:S02]  /*18d60*/  F2FP.BF16.F32.PACK_AB R154, R7, R58 ;  /* 0x0000003a079a723e */ /* 0x002fe400000010ff */
[----:B------:R-:W-:Y:S02]  /*18d70*/  F2FP.BF16.F32.PACK_AB R152, R57, R55 ;  /* 0x000000373998723e */ /* 0x000fe400000010ff */
[----:B0-----:R-:W-:Y:S01]  /*18d80*/  F2FP.BF16.F32.PACK_AB R153, R82, R40 ;  /* 0x000000285299723e */ /* 0x001fe200000010ff */
[-CC-:B--2---:R-:W-:Y:S01]  /*18d90*/  FFMA.FTZ R14, R67, R9.reuse, -R60.reuse ;  /* 0x00000009430e7223 */ /* 0x184fe2000001083c */
[----:B------:R-:W-:Y:S01]  /*18da0*/  FFMA.FTZ R60, R85, R9, -R60 ;  /* 0x00000009553c7223 */ /* 0x000fe2000001083c */
[----:B------:R0:W-:Y:S04]  /*18db0*/  @!P1 SYNCS.ARRIVE.TRANS64.RED.A1T0 RZ, [R15+URZ], RZ ;  /* 0x000000ff0fff99a7 */ /* 0x0001e8000810043f */
[----:B------:R-:W1:Y:S01]  /*18dc0*/  MUFU.EX2 R14, R14 ;  /* 0x0000000e000e7308 */ /* 0x000e620000000800 */
[----:B0-----:R-:W-:-:S07]  /*18dd0*/  IMAD.MOV.U32 R15, RZ, RZ, R188 ;  /* 0x000000ffff0f7224 */ /* 0x001fce00078e00bc */
[----:B------:R-:W0:Y:S01]  /*18de0*/  MUFU.EX2 R60, R60 ;  /* 0x0000003c003c7308 */ /* 0x000e220000000800 */
[C---:B-1----:R-:W-:Y:S01]  /*18df0*/  FADD.FTZ R4, R14.reuse, R3 ;  /* 0x000000030e047221 */ /* 0x042fe20000010000 */
[----:B------:R-:W-:-:S03]  /*18e00*/  F2FP.BF16.F32.PACK_AB R161, R14, R161 ;  /* 0x000000a10ea1723e */ /* 0x000fc600000010ff */
[----:B------:R-:W-:Y:S01]  /*18e10*/  FADD.FTZ R3, R163, R4 ;  /* 0x00000004a3037221 */ /* 0x000fe20000010000 */
[----:B------:R-:W-:-:S03]  /*18e20*/  F2FP.BF16.F32.PACK_AB R163, R36, R163 ;  /* 0x000000a324a3723e */ /* 0x000fc600000010ff */
[----:B------:R-:W-:Y:S01]  /*18e30*/  FADD.FTZ R4, R36, R3 ;  /* 0x0000000324047221 */ /* 0x000fe20000010000 */
[----:B0-----:R-:W-:-:S03]  /*18e40*/  F2FP.BF16.F32.PACK_AB R155, R60, R42 ;  /* 0x0000002a3c9b723e */ /* 0x001fc600000010ff */
[----:B------:R-:W-:Y:S01]  /*18e50*/  FADD.FTZ R3, R157, R4 ;  /* 0x000000049d037221 */ /* 0x000fe20000010000 */
[----:B------:R-:W-:Y:S01]  /*18e60*/  FADD.FTZ R4, R7, R30 ;  /* 0x0000001e07047221 */ /* 0x000fe20000010000 */
[C---:B------:R-:W-:Y:S01]  /*18e70*/  F2FP.BF16.F32.PACK_AB R157, R38.reuse, R157 ;  /* 0x0000009d269d723e */ /* 0x040fe200000010ff */
[----:B------:R-:W-:Y:S02]  /*18e80*/  IMAD.MOV.U32 R7, RZ, RZ, R194 ;  /* 0x000000ffff077224 */ /* 0x000fe400078e00c2 */
[----:B------:R-:W-:-:S04]  /*18e90*/  FADD.FTZ R30, R38, R3 ;  /* 0x00000003261e7221 */ /* 0x000fc80000010000 */
[----:B------:R-:W-:Y:S01]  /*18ea0*/  FADD.FTZ R3, R159, R30 ;  /* 0x0000001e9f037221 */ /* 0x000fe20000010000 */
[----:B------:R-:W-:-:S03]  /*18eb0*/  F2FP.BF16.F32.PACK_AB R159, R24, R159 ;  /* 0x0000009f189f723e */ /* 0x000fc600000010ff */
[----:B------:R-:W-:-:S04]  /*18ec0*/  FADD.FTZ R3, R24, R3 ;  /* 0x0000000318037221 */ /* 0x000fc80000010000 */
[----:B------:R-:W-:-:S04]  /*18ed0*/  FADD.FTZ R3, R40, R3 ;  /* 0x0000000328037221 */ /* 0x000fc80000010000 */
[----:B------:R-:W-:-:S04]  /*18ee0*/  FADD.FTZ R3, R82, R3 ;  /* 0x0000000352037221 */ /* 0x000fc80000010000 */
[----:B------:R-:W-:-:S04]  /*18ef0*/  FADD.FTZ R3, R42, R3 ;  /* 0x000000032a037221 */ /* 0x000fc80000010000 */
[----:B------:R-:W-:Y:S01]  /*18f00*/  FADD.FTZ R3, R60, R3 ;  /* 0x000000033c037221 */ /* 0x000fe20000010000 */
[----:B------:R-:W-:Y:S06]  /*18f10*/  @P2 BRA `(.L_x_2404) ;  /* 0xffffffc800a42947 */ /* 0x000fec000383ffff */
[----:B------:R-:W-:Y:S05]  /*18f20*/  BSYNC B1 ;  /* 0x0000000000017941 */ /* 0x000fea0003800000 */
.L_x_2393:
[----:B------:R-:W-:-:S07]  /*18f30*/  IMAD.MOV.U32 R10, RZ, RZ, R6 ;  /* 0x000000ffff0a7224 */ /* 0x000fce00078e0006 */
.L_x_2392:
[----:B------:R-:W-:Y:S05]  /*18f40*/  BSYNC B0 ;  /* 0x0000000000007941 */ /* 0x000fea0003800000 */
.L_x_2391:
[----:B------:R-:W-:Y:S01]  /*18f50*/  ISETP.GE.AND P2, PT, R10, RZ, PT ;  /* 0x000000ff0a00720c */ /* 0x000fe20003f46270 */
[----:B------:R-:W-:-:S12]  /*18f60*/  BSSY B0, `(.L_x_2405) ;  /* 0x00002d2000007945 */ /* 0x000fd80003800000 */
[----:B------:R-:W-:Y:S05]  /*18f70*/  @!P2 BRA `(.L_x_2406) ;  /* 0x0000002c0040a947 */ /* 0x000fea0003800000 */
[----:B------:R-:W-:Y:S02]  /*18f80*/  IMAD.MOV.U32 R12, RZ, RZ, R21 ;  /* 0x000000ffff0c7224 */ /* 0x000fe400078e0015 */
[----:B------:R-:W-:Y:S02]  /*18f90*/  IMAD.MOV.U32 R11, RZ, RZ, R194 ;  /* 0x000000ffff0b7224 */ /* 0x000fe400078e00c2 */
[----:B------:R-:W-:Y:S02]  /*18fa0*/  IMAD.MOV.U32 R14, RZ, RZ, R188 ;  /* 0x000000ffff0e7224 */ /* 0x000fe400078e00bc */
[----:B------:R-:W-:-:S07]  /*18fb0*/  IMAD.MOV.U32 R15, RZ, RZ, R185 ;  /* 0x000000ffff0f7224 */ /* 0x000fce00078e00b9 */
.L_x_2417:
        /* <DEDUP_REMOVED lines=8> */
.L_x_2407:
[----:B------:R-:W-:Y:S01]  /*19040*/  IMAD R8, R185, 0x8, R18 ;  /* 0x00000008b9087824 */ /* 0x000fe200078e0212 */
[----:B------:R-:W-:-:S04]  /*19050*/  SHF.L.U32 R9, R188, 0x1f, RZ ;  /* 0x0000001fbc097819 */ /* 0x000fc800000006ff */
[----:B------:R0:W1:Y:S01]  /*19060*/  SYNCS.PHASECHK.TRANS64.TRYWAIT P2, [R8+URZ+0x34830], R9 ;  /* 0x03483009080075a7 */ /* 0x000062000804017f */
[----:B------:R-:W-:Y:S05]  /*19070*/  @!P0 BRA `(.L_x_2408) ;  /* 0x0000000000048947 */ /* 0x000fea0003800000 */
[----:B------:R-:W-:Y:S01]  /*19080*/  BPT.TRAP 0x1 ;  /* 0x000000040000795c */ /* 0x000fe20000300000 */
.L_x_2408:
[----:B------:R-:W-:Y:S01]  /*19090*/  BSSY B1, `(.L_x_2409) ;  /* 0x0000006000017945 */ /* 0x000fe20003800000 */
[----:B------:R-:W-:Y:S02]  /*190a0*/  IMAD R6, R185, 0xc00, R5 ;  /* 0x00000c00b9067824 */ /* 0x000fe400078e0205 */
[----:B------:R-:W-:Y:S01]  /*190b0*/  IMAD.MOV.U32 R7, RZ, RZ, 0x40000040 ;  /* 0x40000040ff077424 */ /* 0x000fe200078e00ff */
[----:B-1----:R-:W-:Y:S06]  /*190c0*/  @P2 BRA `(.L_x_2410) ;  /* 0x0000000000082947 */ /* 0x002fec0003800000 */
[----:B------:R-:W1:Y:S02]  /*190d0*/  SYNCS.PHASECHK.TRANS64.TRYWAIT P2, [R8+URZ+0x34830], R9 ;  /* 0x03483009080075a7 */ /* 0x000e64000804017f */
[----:B-1----:R-:W-:Y:S05]  /*190e0*/  @!P2 BRA `(.L_x_2411) ;  /* 0x000000c400f4a947 */ /* 0x002fea0003800000 */
.L_x_2410:
[----:B------:R-:W-:Y:S05]  /*190f0*/  BSYNC B1 ;  /* 0x0000000000017941 */ /* 0x000fea0003800000 */
.L_x_2409:
[----:B------:R-:W2:Y:S04]  /*19100*/  LDL.64 R20, [R1+0x38] ;  /* 0x0000380001147983 */ /* 0x000ea80000100a00 */
[----:B------:R-:W3:Y:S04]  /*19110*/  LDL.64 R232, [R1+0x30] ;  /* 0x0000300001e87983 */ /* 0x000ee80000100a00 */
[----:B------:R-:W4:Y:S01]  /*19120*/  LDL.64 R230, [R1+0x28] ;  /* 0x0000280001e67983 */ /* 0x000f220000100a00 */
[C---:B------:R-:W-:Y:S02]  /*19130*/  R2UR UR6, R6.reuse ;  /* 0x00000000060672ca */ /* 0x040fe400000e0000 */
[----:B------:R-:W-:Y:S01]  /*19140*/  R2UR UR7, R7 ;  /* 0x00000000070772ca */ /* 0x000fe200000e0000 */
[----:B------:R-:W-:Y:S01]  /*19150*/  WARPGROUP.ARRIVE ;  /* 0x00000000000079c5 */ /* 0x000fe20000000000 */
[----:B------:R-:W5:Y:S01]  /*19160*/  LDL.64 R228, [R1+0x20] ;  /* 0x0000200001e47983 */ /* 0x000f620000100a00 */
[----:B01----:R-:W-:-:S02]  /*19170*/  VIADD R8, R6, 0x2 ;  /* 0x0000000206087836 */ /* 0x003fc40000000000 */
[----:B------:R-:W-:Y:S01]  /*19180*/  IMAD.MOV.U32 R9, RZ, RZ, 0x40000040 ;  /* 0x40000040ff097424 */ /* 0x000fe200078e00ff */
[----:B------:R-:W5:Y:S04]  /*19190*/  LDL.64 R194, [R1+0x18] ;  /* 0x0000180001c27983 */ /* 0x000f680000100a00 */
[----:B------:R-:W5:Y:S01]  /*191a0*/  LDL.64 R192, [R1+0x8] ;  /* 0x0000080001c07983 */ /* 0x000f620000100a00 */
[----:B--2---:R-:W-:Y:S02]  /*191b0*/  R2UR UR4, R20 ;  /* 0x00000000140472ca */ /* 0x004fe400000e0000 */
[----:B------:R-:W-:Y:S02]  /*191c0*/  R2UR UR5, R21 ;  /* 0x00000000150572ca */ /* 0x000fe400000e0000 */
[----:B------:R-:W2:Y:S11]  /*191d0*/  LDL.64 R20, [R1] ;  /* 0x0000000001147983 */ /* 0x000eb60000100a00 */
[----:B------:R-:W-:Y:S01]  /*191e0*/  HGMMA.64x128x16.F32.BF16 R24, gdesc[UR4], RZ, !UPT, gsb0 ;  /* 0x01e00000041879f0 */ /* 0x000fe2000c0018ff */
[----:B------:R-:W-:-:S02]  /*191f0*/  R2UR UR6, R8 ;  /* 0x00000000080672ca */ /* 0x000fc400000e0000 */
[----:B------:R-:W-:Y:S02]  /*19200*/  R2UR UR7, R9 ;  /* 0x00000000090772ca */ /* 0x000fe400000e0000 */
[----:B---3--:R-:W-:Y:S02]  /*19210*/  R2UR UR4, R232 ;  /* 0x00000000e80472ca */ /* 0x008fe400000e0000 */
[----:B------:R-:W-:Y:S01]  /*19220*/  R2UR UR5, R233 ;  /* 0x00000000e90572ca */ /* 0x000fe200000e0000 */
[----:B------:R-:W-:Y:S02]  /*19230*/  VIADD R8, R6, 0x4 ;  /* 0x0000000406087836 */ /* 0x000fe40000000000 */
[----:B------:R-:W-:Y:S01]  /*19240*/  IMAD.MOV.U32 R9, RZ, RZ, 0x40000040 ;  /* 0x40000040ff097424 */ /* 0x000fe200078e00ff */
[----:B------:R-:W-:Y:S02]  /*19250*/  WARPGROUP.DEPBAR.LE gsb0, 0x0 ;  /* 0x00008000000079c5 */ /* 0x000fe40000010000 */
        /* <DEDUP_REMOVED lines=157> */
.L_x_2412:
[----:B------:R-:W-:Y:S01]  /*19c30*/  SHF.L.U32 R7, R14, 0x1f, RZ ;  /* 0x0000001f0e077819 */ /* 0x000fe200000006ff */
[----:B------:R-:W-:-:S04]  /*19c40*/  IMAD R14, R15, 0x8, R18 ;  /* 0x000000080f0e7824 */ /* 0x000fc800078e0212 */
[----:B------:R0:W1:Y:S01]  /*19c50*/  SYNCS.PHASECHK.TRANS64.TRYWAIT P2, [R14+URZ+0x34850], R7 ;  /* 0x034850070e0075a7 */ /* 0x000062000804017f */
[----:B------:R-:W-:Y:S05]  /*19c60*/  @!P0 BRA `(.L_x_2413) ;  /* 0x0000000000048947 */ /* 0x000fea0003800000 */
[----:B------:R-:W-:Y:S01]  /*19c70*/  BPT.TRAP 0x1 ;  /* 0x000000040000795c */ /* 0x000fe20000300000 */
.L_x_2413:
[----:B------:R-:W-:Y:S04]  /*19c80*/  BSSY B1, `(.L_x_2414) ;  /* 0x0000004000017945 */ /* 0x000fe80003800000 */
[----:B-1----:R-:W-:Y:S05]  /*19c90*/  @P2 BRA `(.L_x_2415) ;  /* 0x0000000000082947 */ /* 0x002fea0003800000 */
[----:B------:R-:W1:Y:S02]  /*19ca0*/  SYNCS.PHASECHK.TRANS64.TRYWAIT P2, [R14+URZ+0x34850], R7 ;  /* 0x034850070e0075a7 */ /* 0x000e64000804017f */
[----:B-1----:R-:W-:Y:S05]  /*19cb0*/  @!P2 BRA `(.L_x_2416) ;  /* 0x000000bc0014a947 */ /* 0x002fea0003800000 */
.L_x_2415:
[----:B------:R-:W-:Y:S05]  /*19cc0*/  BSYNC B1 ;  /* 0x0000000000017941 */ /* 0x000fea0003800000 */
.L_x_2414:
[----:B------:R-:W-:Y:S01]  /*19cd0*/  VIADD R2, R18, 0x400 ;  /* 0x0000040012027836 */ /* 0x000fe20000000000 */
[----:B------:R-:W-:Y:S01]  /*19ce0*/  WARPGROUP.ARRIVE ;  /* 0x00000000000079c5 */ /* 0x000fe20000000000 */
[----:B01----:R-:W-:Y:S02]  /*19cf0*/  IMAD.MOV.U32 R7, RZ, RZ, 0x40000040 ;  /* 0x40000040ff077424 */ /* 0x003fe400078e00ff */
[----:B------:R-:W-:Y:S01]  /*19d00*/  FMUL.FTZ R0, R24, UR38 ;  /* 0x0000002618007c20 */ /* 0x000fe20008410000 */
[----:B------:R-:W-:Y:S01]  /*19d10*/  IMAD.MOV.U32 R9, RZ, RZ, 0x40000040 ;  /* 0x40000040ff097424 */ /* 0x000fe200078e00ff */
        /* <DEDUP_REMOVED lines=31> */
[----:B------:R-:W-:Y:S01]  /*19f10*/  HGMMA.64x128x16.F32.BF16 R88, R180, gdesc[UR4].tnspB, R88, gsb0 ;  /* 0x41e00004b4587df0 */ /* 0x000fe20008001858 */
[----:B------:R-:W-:Y:S01]  /*19f20*/  R2UR UR6, R8 ;  /* 0x00000000080672ca */ /* 0x000fe200000e0000 */
[----:B------:R-:W-:Y:S01]  /*19f30*/  VIADD R8, R6, 0x100 ;  /* 0x0000010006087836 */ /* 0x000fe20000000000 */
[----:B------:R-:W-:Y:S01]  /*19f40*/  R2UR UR7, R9 ;  /* 0x00000000090772ca */ /* 0x000fe200000e0000 */
[----:B------:R-:W-:Y:S01]  /*19f50*/  FMUL.FTZ R46, R48, UR38 ;  /* 0x00000026302e7c20 */ /* 0x000fe20008410000 */
[----:B0-----:R-:W-:Y:S01]  /*19f60*/  FMNMX.FTZ R9, R0, R11, !PT ;  /* 0x0000000b00097209 */ /* 0x001fe20007810000 */
[----:B------:R-:W-:Y:S01]  /*19f70*/  FMUL.FTZ R48, R49, UR38 ;  /* 0x0000002631307c20 */ /* 0x000fe20008410000 */
[----:B------:R-:W0:Y:S01]  /*19f80*/  MUFU.TANH R28, R28 ;  /* 0x0000001c001c7308 */ /* 0x000e220000002400 */
[----:B------:R-:W-:Y:S01]  /*19f90*/  FMUL.FTZ R45, R50, UR38 ;  /* 0x00000026322d7c20 */ /* 0x000fe20008410000 */
[----:B-1----:R-:W-:Y:S01]  /*19fa0*/  FMNMX.FTZ R2, R20, R9, !PT ;  /* 0x0000000914027209 */ /* 0x002fe20007810000 */
[----:B------:R-:W-:-:S02]  /*19fb0*/  IMAD.MOV.U32 R9, RZ, RZ, 0x40000040 ;  /* 0x40000040ff097424 */ /* 0x000fc400078e00ff */
[----:B------:R-:W-:Y:S01]  /*19fc0*/  FMUL.FTZ R50, R52, UR38 ;  /* 0x0000002634327c20 */ /* 0x000fe20008410000 */
[----:B------:R-:W-:Y:S01]  /*19fd0*/  FMUL.FTZ R44, R47, UR38 ;  /* 0x000000262f2c7c20 */ /* 0x000fe20008410000 */
[----:B--2---:R-:W-:Y:S01]  /*19fe0*/  FMNMX.FTZ R39, R21, R2, !PT ;  /* 0x0000000215277209 */ /* 0x004fe20007810000 */
[----:B------:R-:W-:Y:S01]  /*19ff0*/  FMUL.FTZ R47, R51, UR38 ;  /* 0x00000026332f7c20 */ /* 0x000fe20008410000 */
[----:B------:R-:W1:Y:S01]  /*1a000*/  MUFU.TANH R29, R29 ;  /* 0x0000001d001d7308 */ /* 0x000e620000002400 */
[----:B------:R-:W-:Y:S01]  /*1a010*/  FMUL.FTZ R51, R53, UR38 ;  /* 0x0000002635337c20 */ /* 0x000fe20008410000 */
[----:B---3--:R-:W-:Y:S01]  /*1a020*/  FMNMX.FTZ R39, R26, R39, !PT ;  /* 0x000000271a277209 */ /* 0x008fe20007810000 */
        /* <DEDUP_REMOVED lines=30> */
[C---:B------:R-:W-:Y:S01]  /*1a210*/  ISETP.GT.AND P2, PT, R10.reuse, RZ, PT ;  /* 0x000000ff0a00720c */ /* 0x040fe20003f44270 */
[----:B------:R-:W-:-:S06]  /*1a220*/  VIADD R10, R10, 0xffffffff ;  /* 0xffffffff0a0a7836 */ /* 0x000fcc0000000000 */
        /* <DEDUP_REMOVED lines=10> */
[----:B------:R-:W5:Y:S01]  /*1a2d0*/  MUFU.TANH R60, R60 ;  /* 0x0000003c003c7308 */ /* 0x000f620000002400 */
[----:B------:R-:W-:-:S02]  /*1a2e0*/  WARPGROUP.DEPBAR.LE gsb0, 0x0 ;  /* 0x00008000000079c5 */ /* 0x000fc40000010000 */
[----:B------:R-:W-:-:S05]  /*1a2f0*/  WARPGROUP.ARRIVE ;  /* 0x00000000000079c5 */ /* 0x000fca0000000000 */
[----:B------:R-:W5:Y:S01]  /*1a300*/  MUFU.TANH R61, R61 ;  /* 0x0000003d003d7308 */ /* 0x000f620000002400 */
[----:B------:R-:W-:Y:S01]  /*1a310*/  HGMMA.64x128x16.F32.BF16 R88, R176, gdesc[UR4].tnspB, R88, gsb0 ;  /* 0x41e00004b0587df0 */ /* 0x000fe20008001858 */
[----:B------:R-:W-:Y:S01]  /*1a320*/  R2UR UR6, R8 ;  /* 0x00000000080672ca */ /* 0x000fe200000e0000 */
[----:B------:R-:W-:Y:S01]  /*1a330*/  VIADD R8, R6, 0x180 ;  /* 0x0000018006087836 */ /* 0x000fe20000000000 */
[----:B------:R-:W-:-:S04]  /*1a340*/  R2UR UR7, R9 ;  /* 0x00000000090772ca */ /* 0x000fc800000e0000 */
[----:B------:R-:W5:Y:S01]  /*1a350*/  MUFU.TANH R62, R62 ;  /* 0x0000003e003e7308 */ /* 0x000f620000002400 */
[----:B-1----:R-:W-:-:S04]  /*1a360*/  FMNMX.FTZ R9, R29, R2, !PT ;  /* 0x000000021d097209 */ /* 0x002fc80007810000 */
[----:B--2---:R-:W-:-:S03]  /*1a370*/  FMNMX.FTZ R9, R32, R9, !PT ;  /* 0x0000000920097209 */ /* 0x004fc60007810000 */
[----:B------:R-:W1:Y:S01]  /*1a380*/  MUFU.TANH R64, R64 ;  /* 0x0000004000407308 */ /* 0x000e620000002400 */
[----:B0-----:R-:W-:-:S04]  /*1a390*/  FMNMX.FTZ R9, R34, R9, !PT ;  /* 0x0000000922097209 */ /* 0x001fc80007810000 */
[----:B---3--:R-:W-:-:S03]  /*1a3a0*/  FMNMX.FTZ R2, R36, R9, !PT ;  /* 0x0000000924027209 */ /* 0x008fc60007810000 */
[----:B------:R-:W0:Y:S01]  /*1a3b0*/  MUFU.TANH R65, R65 ;  /* 0x0000004100417308 */ /* 0x000e220000002400 */
[----:B----4-:R-:W-:-:S04]  /*1a3c0*/  FMNMX.FTZ R2, R37, R2, !PT ;  /* 0x0000000225027209 */ /* 0x010fc80007810000 */
[----:B-----5:R-:W-:-:S03]  /*1a3d0*/  FMNMX.FTZ R2, R41, R2, !PT ;  /* 0x0000000229027209 */ /* 0x020fc60007810000 */
[----:B------:R-:W2:Y:S01]  /*1a3e0*/  MUFU.TANH R68, R68 ;  /* 0x0000004400447308 */ /* 0x000ea20000002400 */
[----:B------:R-:W-:-:S04]  /*1a3f0*/  FMNMX.FTZ R9, R43, R2, !PT ;  /* 0x000000022b097209 */ /* 0x000fc80007810000 */
[----:B------:R-:W-:-:S03]  /*1a400*/  FMNMX.FTZ R9, R46, R9, !PT ;  /* 0x000000092e097209 */ /* 0x000fc60007810000 */
[----:B------:R-:W3:Y:S01]  /*1a410*/  MUFU.TANH R69, R69 ;  /* 0x0000004500457308 */ /* 0x000ee20000002400 */
[----:B------:R-:W-:-:S04]  /*1a420*/  FMNMX.FTZ R9, R48, R9, !PT ;  /* 0x0000000930097209 */ /* 0x000fc80007810000 */
[----:B------:R-:W-:-:S03]  /*1a430*/  FMNMX.FTZ R2, R50, R9, !PT ;  /* 0x0000000932027209 */ /* 0x000fc60007810000 */
[----:B------:R-:W4:Y:S01]  /*1a440*/  MUFU.TANH R72, R72 ;  /* 0x0000004800487308 */ /* 0x000f220000002400 */
[----:B------:R-:W-:-:S04]  /*1a450*/  FMNMX.FTZ R9, R51, R2, !PT ;  /* 0x0000000233097209 */ /* 0x000fc80007810000 */
[----:B------:R-:W-:-:S03]  /*1a460*/  FMNMX.FTZ R2, R54, R9, !PT ;  /* 0x0000000936027209 */ /* 0x000fc60007810000 */
[----:B------:R-:W5:Y:S01]  /*1a470*/  MUFU.TANH R73, R73 ;  /* 0x0000004900497308 */ /* 0x000f620000002400 */
        /* <DEDUP_REMOVED lines=9> */
[----:B-1----:R-:W-:-:S04]  /*1a510*/  FMNMX.FTZ R2, R64, R9, !PT ;  /* 0x0000000940027209 */ /* 0x002fc80007810000 */
[----:B0-----:R-:W-:-:S03]  /*1a520*/  FMNMX.FTZ R9, R65, R2, !PT ;  /* 0x0000000241097209 */ /* 0x001fc60007810000 */
[----:B------:R-:W0:Y:S01]  /*1a530*/  MUFU.TANH R15, R15 ;  /* 0x0000000f000f7308 */ /* 0x000e220000002400 */
[----:B--2---:R-:W-:Y:S01]  /*1a540*/  FMNMX.FTZ R2, R68, R9, !PT ;  /* 0x0000000944027209 */ /* 0x004fe20007810000 */
[----:B------:R-:W-:-:S03]  /*1a550*/  IMAD.MOV.U32 R9, RZ, RZ, 0x40000040 ;  /* 0x40000040ff097424 */ /* 0x000fc600078e00ff */
[----:B---3--:R-:W-:Y:S01]  /*1a560*/  FMNMX.FTZ R39, R69, R2, !PT ;  /* 0x0000000245277209 */ /* 0x008fe20007810000 */
[----:B------:R-:W-:Y:S01]  /*1a570*/  FMUL.FTZ R2, R63, UR38 ;  /* 0x000000263f027c20 */ /* 0x000fe20008410000 */
[----:B------:R-:W-:Y:S01]  /*1a580*/  FMUL.FTZ R63, R66, UR38 ;  /* 0x00000026423f7c20 */ /* 0x000fe20008410000 */
[----:B------:R-:W1:Y:S01]  /*1a590*/  MUFU.TANH R7, R7 ;  /* 0x0000000700077308 */ /* 0x000e620000002400 */
[----:B----4-:R-:W-:Y:S01]  /*1a5a0*/  FMNMX.FTZ R38, R72, R39, !PT ;  /* 0x0000002748267209 */ /* 0x010fe20007810000 */
[----:B------:R-:W-:Y:S02]  /*1a5b0*/  IMAD.MOV.U32 R39, RZ, RZ, 0x40000040 ;  /* 0x40000040ff277424 */ /* 0x000fe400078e00ff */
        /* <DEDUP_REMOVED lines=9> */
[----:B------:R-:W-:-:S04]  /*1a650*/  FMUL.FTZ R82, R86, UR38 ;  /* 0x0000002656527c20 */ /* 0x000fc80008410000 */
[----:B------:R-:W3:Y:S08]  /*1a660*/  MUFU.TANH R25, R25 ;  /* 0x0000001900197308 */ /* 0x000ef00000002400 */
[----:B------:R-:W4:Y:S08]  /*1a670*/  MUFU.TANH R27, R27 ;  /* 0x0000001b001b7308 */ /* 0x000f300000002400 */
[----:B------:R-:W4:Y:S08]  /*1a680*/  MUFU.TANH R30, R30 ;  /* 0x0000001e001e7308 */ /* 0x000f300000002400 */
[----:B------:R-:W4:Y:S08]  /*1a690*/  MUFU.TANH R31, R31 ;  /* 0x0000001f001f7308 */ /* 0x000f300000002400 */
[----:B------:R-:W4:Y:S01]  /*1a6a0*/  MUFU.TANH R33, R33 ;  /* 0x0000002100217308 */ /* 0x000f220000002400 */
[----:B------:R-:W-:-:S02]  /*1a6b0*/  WARPGROUP.DEPBAR.LE gsb0, 0x0 ;  /* 0x00008000000079c5 */ /* 0x000fc40000010000 */
[----:B------:R-:W-:-:S05]  /*1a6c0*/  WARPGROUP.ARRIVE ;  /* 0x00000000000079c5 */ /* 0x000fca0000000000 */
[----:B------:R-:W4:Y:S01]  /*1a6d0*/  MUFU.TANH R35, R35 ;  /* 0x0000002300237308 */ /* 0x000f220000002400 */
[----:B------:R-:W-:Y:S01]  /*1a6e0*/  HGMMA.64x128x16.F32.BF16 R88, R172, gdesc[UR4].tnspB, R88, gsb0 ;  /* 0x41e00004ac587df0 */ /* 0x000fe20008001858 */
[----:B------:R-:W-:Y:S02]  /*1a6f0*/  R2UR UR6, R8 ;  /* 0x00000000080672ca */ /* 0x000fe400000e0000 */
[----:B------:R-:W-:Y:S02]  /*1a700*/  R2UR UR7, R9 ;  /* 0x00000000090772ca */ /* 0x000fe400000e0000 */
[----:B-----5:R-:W-:Y:S02]  /*1a710*/  FMNMX.FTZ R9, R73, R38, !PT ;  /* 0x0000002649097209 */ /* 0x020fe40007810000 */
[----:B------:R-:W5:Y:S02]  /*1a720*/  MUFU.TANH R40, R40 ;  /* 0x0000002800287308 */ /* 0x000f640000002400 */
[----:B------:R-:W-:-:S04]  /*1a730*/  FMNMX.FTZ R38, R76, R9, !PT ;  /* 0x000000094c267209 */ /* 0x000fc80007810000 */
[----:B------:R-:W-:Y:S02]  /*1a740*/  FMNMX.FTZ R9, R77, R38, !PT ;  /* 0x000000264d097209 */ /* 0x000fe40007810000 */
[----:B------:R-:W5:Y:S02]  /*1a750*/  MUFU.TANH R42, R42 ;  /* 0x0000002a002a7308 */ /* 0x000f640000002400 */
[----:B------:R-:W-:-:S05]  /*1a760*/  FMNMX.FTZ R9, R80, R9, !PT ;  /* 0x0000000950097209 */ /* 0x000fca0007810000 */
[----:B------:R-:W0:Y:S01]  /*1a770*/  SHFL.BFLY PT, R38, R9, 0x2, 0x1f ;  /* 0x0c401f0009267f89 */ /* 0x000e2200000e0000 */
[----:B------:R-:W5:Y:S08]  /*1a780*/  MUFU.TANH R44, R44 ;  /* 0x0000002c002c7308 */ /* 0x000f700000002400 */
[----:B------:R-:W5:Y:S08]  /*1a790*/  MUFU.TANH R45, R45 ;  /* 0x0000002d002d7308 */ /* 0x000f700000002400 */
[----:B------:R-:W5:Y:S01]  /*1a7a0*/  MUFU.TANH R47, R47 ;  /* 0x0000002f002f7308 */ /* 0x000f620000002400 */
[----:B0-----:R-:W-:-:S07]  /*1a7b0*/  FMNMX.FTZ R38, R9, R38, !PT ;  /* 0x0000002609267209 */ /* 0x001fce0007810000 */
[----:B------:R-:W0:Y:S01]  /*1a7c0*/  MUFU.TANH R49, R49 ;  /* 0x0000003100317308 */ /* 0x000e220000002400 */
[----:B------:R-:W1:Y:S07]  /*1a7d0*/  SHFL.BFLY PT, R9, R38, 0x1, 0x1f ;  /* 0x0c201f0026097f89 */ /* 0x000e6e00000e0000 */
[----:B------:R-:W0:Y:S08]  /*1a7e0*/  MUFU.TANH R52, R52 ;  /* 0x0000003400347308 */ /* 0x000e300000002400 */
[----:B------:R-:W0:Y:S08]  /*1a7f0*/  MUFU.TANH R53, R53 ;  /* 0x0000003500357308 */ /* 0x000e300000002400 */
[----:B------:R-:W0:Y:S01]  /*1a800*/  MUFU.TANH R56, R56 ;  /* 0x0000003800387308 */ /* 0x000e220000002400 */
[----:B-1----:R-:W-:Y:S01]  /*1a810*/  FMNMX.FTZ R194, R38, R9, !PT ;  /* 0x0000000926c27209 */ /* 0x002fe20007810000 */
[----:B------:R-:W-:-:S02]  /*1a820*/  VIADD R38, R6, 0x200 ;  /* 0x0000020006267836 */ /* 0x000fc40000000000 */
[----:B------:R-:W-:-:S04]  /*1a830*/  IMAD.U32 R9, RZ, RZ, UR42 ;  /* 0x0000002aff097e24 */ /* 0x000fc8000f8e00ff */
[----:B------:R-:W1:Y:S01]  /*1a840*/  MUFU.TANH R58, R58 ;  /* 0x0000003a003a7308 */ /* 0x000e620000002400 */
[----:B------:R-:W-:-:S04]  /*1a850*/  FMUL.FTZ R84, R194, R9 ;  /* 0x00000009c2547220 */ /* 0x000fc80000410000 */
[-CC-:B------:R-:W-:Y:S01]  /*1a860*/  FFMA.FTZ R180, R0, R9.reuse, -R84.reuse ;  /* 0x0000000900b47223 */ /* 0x180fe20000010854 */
[----:B------:R-:W-:Y:S01]  /*1a870*/  FMNMX.FTZ R0, R15, R12, !PT ;  /* 0x0000000c0f007209 */ /* 0x000fe20007810000 */
[-CC-:B------:R-:W-:Y:S01]  /*1a880*/  FFMA.FTZ R182, R21, R9.reuse, -R84.reuse ;  /* 0x0000000915b67223 */ /* 0x180fe20000010854 */
[----:B------:R3:W1:Y:S01]  /*1a890*/  MUFU.TANH R8, R2 ;  /* 0x0000000200087308 */ /* 0x0006620000002400 */
[-CC-:B------:R-:W-:Y:S01]  /*1a8a0*/  FFMA.FTZ R176, R28, R9.reuse, -R84.reuse ;  /* 0x000000091cb07223 */ /* 0x180fe20000010854 */
[----:B------:R-:W-:Y:S01]  /*1a8b0*/  FMNMX.FTZ R21, R7, R0, !PT ;  /* 0x0000000007157209 */ /* 0x000fe20007810000 */
[----:B------:R-:W-:Y:S02]  /*1a8c0*/  VIADD R28, R6, 0x300 ;  /* 0x00000300061c7836 */ /* 0x000fe40000000000 */
[-CC-:B------:R-:W-:Y:S01]  /*1a8d0*/  FFMA.FTZ R178, R32, R9.reuse, -R84.reuse ;  /* 0x0000000920b27223 */ /* 0x180fe20000010854 */
[--C-:B------:R-:W-:Y:S01]  /*1a8e0*/  FFMA.FTZ R32, R43, R9, -R84.reuse ;  /* 0x000000092b207223 */ /* 0x100fe20000010854 */
[----:B--2---:R-:W-:Y:S01]  /*1a8f0*/  FMNMX.FTZ R0, R24, R21, !PT ;  /* 0x0000001518007209 */ /* 0x004fe20007810000 */
[-CC-:B------:R-:W-:Y:S01]  /*1a900*/  FFMA.FTZ R26, R26, R9.reuse, -R84.reuse ;  /* 0x000000091a1a7223 */ /* 0x180fe20000010854 */
[----:B------:R-:W2:Y:S01]  /*1a910*/  MUFU.TANH R63, R63 ;  /* 0x0000003f003f7308 */ /* 0x000ea20000002400 */
[----:B---3--:R-:W-:Y:S01]  /*1a920*/  FADD.FTZ R2, -R194, R11 ;  /* 0x0000000bc2027221 */ /* 0x008fe20000010100 */
[----:B------:R-:W-:Y:S01]  /*1a930*/  FMNMX.FTZ R0, R25, R0, !PT ;  /* 0x0000000019007209 */ /* 0x000fe20007810000 */
[----:B------:R-:W-:Y:S01]  /*1a940*/  FFMA.FTZ R11, R20, R9, -R84 ;  /* 0x00000009140b7223 */ /* 0x000fe20000010854 */
[----:B------:R-:W-:-:S02]  /*1a950*/  VIADD R20, R6, 0x280 ;  /* 0x0000028006147836 */ /* 0x000fc40000000000 */
[-C--:B------:R-:W-:Y:S01]  /*1a960*/  FMUL.FTZ R2, R2, R9.reuse ;  /* 0x0000000902027220 */ /* 0x080fe20000410000 */
[----:B----4-:R-:W-:Y:S01]  /*1a970*/  FMNMX.FTZ R21, R27, R0, !PT ;  /* 0x000000001b157209 */ /* 0x010fe20007810000 */
[----:B------:R-:W-:Y:S01]  /*1a980*/  VIADD R6, R6, 0x380 ;  /* 0x0000038006067836 */ /* 0x000fe20000000000 */
[----:B------:R-:W3:Y:S01]  /*1a990*/  MUFU.TANH R66, R66 ;  /* 0x0000004200427308 */ /* 0x000ee20000002400 */
[--C-:B------:R-:W-:Y:S01]  /*1a9a0*/  FFMA.FTZ R43, R64, R9, -R84.reuse ;  /* 0x00000009402b7223 */ /* 0x100fe20000010854 */
[----:B------:R-:W-:Y:S01]  /*1a9b0*/  FMNMX.FTZ R0, R30, R21, !PT ;  /* 0x000000151e007209 */ /* 0x000fe20007810000 */
[----:B------:R-:W-:-:S03]  /*1a9c0*/  FFMA.FTZ R80, R80, R9, -R84 ;  /* 0x0000000950507223 */ /* 0x000fc60000010854 */
[----:B------:R-:W-:Y:S02]  /*1a9d0*/  FMNMX.FTZ R0, R31, R0, !PT ;  /* 0x000000001f007209 */ /* 0x000fe40007810000 */
[----:B------:R-:W4:Y:S02]  /*1a9e0*/  MUFU.TANH R67, R67 ;  /* 0x0000004300437308 */ /* 0x000f240000002400 */
[----:B------:R-:W-:-:S04]  /*1a9f0*/  FMNMX.FTZ R0, R33, R0, !PT ;  /* 0x0000000021007209 */ /* 0x000fc80007810000 */
[----:B------:R-:W-:Y:S02]  /*1aa00*/  FMNMX.FTZ R21, R35, R0, !PT ;  /* 0x0000000023157209 */ /* 0x000fe40007810000 */
[----:B------:R-:W4:Y:S02]  /*1aa10*/  MUFU.TANH R70, R70 ;  /* 0x0000004600467308 */ /* 0x000f240000002400 */
[----:B-----5:R-:W-:-:S04]  /*1aa20*/  FMNMX.FTZ R21, R40, R21, !PT ;  /* 0x0000001528157209 */ /* 0x020fc80007810000 */
[----:B------:R-:W-:Y:S02]  /*1aa30*/  FMNMX.FTZ R21, R42, R21, !PT ;  /* 0x000000152a157209 */ /* 0x000fe40007810000 */
[----:B------:R-:W-:Y:S02]  /*1aa40*/  MUFU.TANH R71, R71 ;  /* 0x0000004700477308 */ /* 0x000fe40000002400 */
[----:B------:R-:W-:-:S04]  /*1aa50*/  FMNMX.FTZ R0, R44, R21, !PT ;  /* 0x000000152c007209 */ /* 0x000fc80007810000 */
[----:B------:R-:W-:Y:S02]  /*1aa60*/  FMNMX.FTZ R0, R45, R0, !PT ;  /* 0x000000002d007209 */ /* 0x000fe40007810000 */
[----:B------:R-:W-:Y:S02]  /*1aa70*/  MUFU.TANH R74, R74 ;  /* 0x0000004a004a7308 */ /* 0x000fe40000002400 */
[----:B------:R-:W-:Y:S01]  /*1aa80*/  FMNMX.FTZ R0, R47, R0, !PT ;  /* 0x000000002f007209 */ /* 0x000fe20007810000 */
[----:B------:R-:W-:Y:S02]  /*1aa90*/  WARPGROUP.DEPBAR.LE gsb0, 0x0 ;  /* 0x00008000000079c5 */ /* 0x000fe40000010000 */
[----:B------:R-:W-:Y:S01]  /*1aaa0*/  WARPGROUP.ARRIVE ;  /* 0x00000000000079c5 */ /* 0x000fe20000000000 */
[----:B0-----:R-:W-:Y:S02]  /*1aab0*/  FMNMX.FTZ R21, R49, R0, !PT ;  /* 0x0000000031157209 */ /* 0x001fe40007810000 */
[----:B------:R-:W-:Y:S01]  /*1aac0*/  MUFU.TANH R75, R75 ;  /* 0x0000004b004b7308 */ /* 0x000fe20000002400 */
[-CC-:B------:R-:W-:Y:S01]  /*1aad0*/  FFMA.FTZ R172, R36, R9.reuse, -R84.reuse ;  /* 0x0000000924ac7223 */ /* 0x180fe20000010854 */
[--C-:B------:R-:W-:Y:S01]  /*1aae0*/  FFMA.FTZ R174, R41, R9, -R84.reuse ;  /* 0x0000000929ae7223 */ /* 0x100fe20000010854 */
[----:B------:R-:W-:Y:S01]  /*1aaf0*/  FMNMX.FTZ R0, R52, R21, !PT ;  /* 0x0000001534007209 */ /* 0x000fe20007810000 */
[----:B------:R-:W-:Y:S01]  /*1ab00*/  HGMMA.64x128x16.F32.BF16 R88, R168, gdesc[UR4].tnspB, R88, gsb0 ;  /* 0x41e00004a8587df0 */ /* 0x000fe20008001858 */
[----:B------:R-:W-:Y:S01]  /*1ab10*/  R2UR UR6, R38 ;  /* 0x00000000260672ca */ /* 0x000fe200000e0000 */
[-CC-:B------:R-:W-:Y:S01]  /*1ab20*/  FFMA.FTZ R38, R29, R9.reuse, -R84.reuse ;  /* 0x000000091d267223 */ /* 0x180fe20000010854 */
[----:B------:R-:W-:Y:S01]  /*1ab30*/  R2UR UR7, R39 ;  /* 0x00000000270772ca */ /* 0x000fe200000e0000 */
[----:B------:R-:W-:Y:S01]  /*1ab40*/  MUFU.TANH R78, R78 ;  /* 0x0000004e004e7308 */ /* 0x000fe20000002400 */
[----:B------:R-:W-:Y:S01]  /*1ab50*/  FMNMX.FTZ R21, R53, R0, !PT ;  /* 0x0000000035157209 */ /* 0x000fe20007810000 */
[-CC-:B------:R-:W-:Y:S01]  /*1ab60*/  FFMA.FTZ R39, R34, R9.reuse, -R84.reuse ;  /* 0x0000000922277223 */ /* 0x180fe20000010854 */
[-CC-:B------:R-:W-:Y:S01]  /*1ab70*/  FFMA.FTZ R34, R37, R9.reuse, -R84.reuse ;  /* 0x0000000925227223 */ /* 0x180fe20000010854 */
[--C-:B------:R-:W-:Y:S01]  /*1ab80*/  FFMA.FTZ R36, R48, R9, -R84.reuse ;  /* 0x0000000930247223 */ /* 0x100fe20000010854 */
[----:B------:R-:W-:Y:S01]  /*1ab90*/  FMNMX.FTZ R21, R56, R21, !PT ;  /* 0x0000001538157209 */ /* 0x000fe20007810000 */
[-CC-:B------:R-:W-:Y:S01]  /*1aba0*/  FFMA.FTZ R41, R55, R9.reuse, -R84.reuse ;  /* 0x0000000937297223 */ /* 0x180fe20000010854 */
[--C-:B------:R-:W-:Y:S01]  /*1abb0*/  FFMA.FTZ R48, R61, R9, -R84.reuse ;  /* 0x000000093d307223 */ /* 0x100fe20000010854 */
[----:B------:R-:W-:Y:S01]  /*1abc0*/  MUFU.TANH R79, R79 ;  /* 0x0000004f004f7308 */ /* 0x000fe20000002400 */
[----:B-1----:R-:W-:Y:S01]  /*1abd0*/  FMNMX.FTZ R21, R58, R21, !PT ;  /* 0x000000153a157209 */ /* 0x002fe20007810000 */
[-CC-:B------:R-:W-:Y:S01]  /*1abe0*/  FFMA.FTZ R37, R65, R9.reuse, -R84.reuse ;  /* 0x0000000941257223 */ /* 0x180fe20000010854 */
[----:B------:R-:W-:-:S02]  /*1abf0*/  FFMA.FTZ R55, R73, R9, -R84 ;  /* 0x0000000949377223 */ /* 0x000fc40000010854 */
[----:B------:R-:W-:-:S03]  /*1ac00*/  FMNMX.FTZ R0, R8, R21, !PT ;  /* 0x0000001508007209 */ /* 0x000fc60007810000 */
[----:B------:R-:W-:Y:S01]  /*1ac10*/  MUFU.TANH R81, R81 ;  /* 0x0000005100517308 */ /* 0x000fe20000002400 */
[----:B--2---:R-:W-:-:S04]  /*1ac20*/  FMNMX.FTZ R21, R63, R0, !PT ;  /* 0x000000003f157209 */ /* 0x004fc80007810000 */
[----:B---3--:R-:W-:Y:S01]  /*1ac30*/  FMNMX.FTZ R0, R66, R21, !PT ;  /* 0x0000001542007209 */ /* 0x008fe20007810000 */
[----:B------:R-:W-:Y:S02]  /*1ac40*/  IMAD.MOV.U32 R21, RZ, RZ, 0x40000040 ;  /* 0x40000040ff157424 */ /* 0x000fe400078e00ff */
[----:B------:R-:W-:Y:S01]  /*1ac50*/  MUFU.TANH R82, R82 ;  /* 0x0000005200527308 */ /* 0x000fe20000002400 */
[----:B----4-:R-:W-:-:S04]  /*1ac60*/  FMNMX.FTZ R29, R67, R0, !PT ;  /* 0x00000000431d7209 */ /* 0x010fc80007810000 */
[----:B------:R-:W-:Y:S01]  /*1ac70*/  FMNMX.FTZ R0, R70, R29, !PT ;  /* 0x0000001d46007209 */ /* 0x000fe20007810000 */
[----:B------:R-:W-:Y:S02]  /*1ac80*/  IMAD.MOV.U32 R29, RZ, RZ, 0x40000040 ;  /* 0x40000040ff1d7424 */ /* 0x000fe400078e00ff */
[----:B------:R-:W-:Y:S08]  /*1ac90*/  MUFU.TANH R83, R83 ;  /* 0x0000005300537308 */ /* 0x000ff00000002400 */
[----:B------:R-:W-:Y:S08]  /*1aca0*/  MUFU.EX2 R2, R2 ;  /* 0x0000000200027308 */ /* 0x000ff00000000800 */
[----:B------:R-:W0:Y:S08]  /*1acb0*/  MUFU.EX2 R180, R180 ;  /* 0x000000b400b47308 */ /* 0x000e300000000800 */
[----:B------:R-:W1:Y:S08]  /*1acc0*/  MUFU.EX2 R11, R11 ;  /* 0x0000000b000b7308 */ /* 0x000e700000000800 */
[----:B------:R-:W-:Y:S01]  /*1acd0*/  MUFU.EX2 R182, R182 ;  /* 0x000000b600b67308 */ /* 0x000fe20000000800 */
[----:B0-----:R-:W-:-:S07]  /*1ace0*/  FFMA.FTZ R4, R2, R4, R180 ;  /* 0x0000000402047223 */ /* 0x001fce00000100b4 */
        /* <DEDUP_REMOVED lines=14> */
[-CC-:B------:R-:W-:Y:S02]  /*1add0*/  FFMA.FTZ R170, R50, R9.reuse, -R84.reuse ;  /* 0x0000000932aa7223 */ /* 0x180fe40000010854 */
[----:B------:R-:W-:Y:S01]  /*1ade0*/  MUFU.EX2 R36, R36 ;  /* 0x0000002400247308 */ /* 0x000fe20000000800 */
[-CC-:B------:R-:W-:Y:S01]  /*1adf0*/  FFMA.FTZ R50, R59, R9.reuse, -R84.reuse ;  /* 0x000000093b327223 */ /* 0x180fe20000010854 */
[----:B------:R-:W-:Y:S01]  /*1ae00*/  HGMMA.64x128x16.F32.BF16 R88, R164, gdesc[UR4].tnspB, R88, gsb0 ;  /* 0x41e00004a4587df0 */ /* 0x000fe20008001858 */
[----:B------:R-:W-:Y:S01]  /*1ae10*/  R2UR UR6, R20 ;  /* 0x00000000140672ca */ /* 0x000fe200000e0000 */
[-CC-:B------:R-:W-:Y:S01]  /*1ae20*/  FFMA.FTZ R20, R51, R9.reuse, -R84.reuse ;  /* 0x0000000933147223 */ /* 0x180fe20000010854 */
[----:B------:R-:W-:Y:S01]  /*1ae30*/  R2UR UR7, R21 ;  /* 0x00000000150772ca */ /* 0x000fe200000e0000 */
[-CC-:B------:R-:W-:Y:S01]  /*1ae40*/  FFMA.FTZ R51, R69, R9.reuse, -R84.reuse ;  /* 0x0000000945337223 */ /* 0x180fe20000010854 */
        /* <DEDUP_REMOVED lines=24> */
[----:B------:R-:W-:Y:S01]  /*1afd0*/  MUFU.EX2 R59, R59 ;  /* 0x0000003b003b7308 */ /* 0x000fe20000000800 */
[----:B------:R-:W-:-:S04]  /*1afe0*/  FADD.FTZ R0, -R21, R12 ;  /* 0x0000000c15007221 */ /* 0x000fc80000010100 */
[----:B------:R-:W-:-:S03]  /*1aff0*/  FMUL.FTZ R0, R0, R9 ;  /* 0x0000000900007220 */ /* 0x000fc60000410000 */
[----:B------:R-:W-:Y:S08]  /*1b000*/  MUFU.EX2 R12, R80 ;  /* 0x00000050000c7308 */ /* 0x000ff00000000800 */
[----:B------:R-:W-:Y:S01]  /*1b010*/  MUFU.EX2 R0, R0 ;  /* 0x0000000000007308 */ /* 0x000fe20000000800 */
[----:B------:R-:W-:Y:S02]  /*1b020*/  WARPGROUP.DEPBAR.LE gsb0, 0x0 ;  /* 0x00008000000079c5 */ /* 0x000fe40000010000 */
[----:B------:R-:W-:Y:S01]  /*1b030*/  WARPGROUP.ARRIVE ;  /* 0x00000000000079c5 */ /* 0x000fe20000000000 */
[-CC-:B------:R-:W-:Y:S01]  /*1b040*/  FFMA.FTZ R164, R54, R9.reuse, -R84.reuse ;  /* 0x0000000936a47223 */ /* 0x180fe20000010854 */
[-CC-:B------:R-:W-:Y:S01]  /*1b050*/  FFMA.FTZ R166, R57, R9.reuse, -R84.reuse ;  /* 0x0000000939a67223 */ /* 0x180fe20000010854 */
[-CC-:B------:R-:W-:Y:S01]  /*1b060*/  FFMA.FTZ R54, R72, R9.reuse, -R84.reuse ;  /* 0x0000000948367223 */ /* 0x180fe20000010854 */
[----:B------:R-:W-:-:S02]  /*1b070*/  FFMA.FTZ R57, R76, R9, -R84 ;  /* 0x000000094c397223 */ /* 0x000fc40000010854 */
[----:B------:R-:W-:Y:S01]  /*1b080*/  HGMMA.64x128x16.F32.BF16 R88, R160, gdesc[UR4].tnspB, R88, gsb0 ;  /* 0x41e00004a0587df0 */ /* 0x000fe20008001858 */
[----:B------:R-:W-:Y:S01]  /*1b090*/  R2UR UR6, R28 ;  /* 0x000000001c0672ca */ /* 0x000fe200000e0000 */
[-C--:B------:R-:W-:Y:S01]  /*1b0a0*/  FMUL.FTZ R28, R21, R9.reuse ;  /* 0x00000009151c7220 */ /* 0x080fe20000410000 */
[----:B------:R-:W-:Y:S01]  /*1b0b0*/  R2UR UR7, R29 ;  /* 0x000000001d0772ca */ /* 0x000fe200000e0000 */
[----:B------:R-:W-:Y:S02]  /*1b0c0*/  MUFU.EX2 R164, R164 ;  /* 0x000000a400a47308 */ /* 0x000fe40000000800 */
[-CC-:B------:R-:W-:Y:S01]  /*1b0d0*/  FFMA.FTZ R181, R15, R9.reuse, -R28.reuse ;  /* 0x000000090fb57223 */ /* 0x180fe2000001081c */
[-CC-:B------:R-:W-:Y:S01]  /*1b0e0*/  FFMA.FTZ R183, R24, R9.reuse, -R28.reuse ;  /* 0x0000000918b77223 */ /* 0x180fe2000001081c */
        /* <DEDUP_REMOVED lines=19> */
[--C-:B------:R-:W-:Y:S01]  /*1b220*/  FFMA.FTZ R78, R78, R9, -R28.reuse ;  /* 0x000000094e4e7223 */ /* 0x100fe2000001081c */
[----:B------:R-:W-:Y:S01]  /*1b230*/  MUFU.EX2 R64, R64 ;  /* 0x0000004000407308 */ /* 0x000fe20000000800 */
[----:B0-----:R-:W-:Y:S01]  /*1b240*/  FFMA.FTZ R3, R0, R3, R181 ;  /* 0x0000000300037223 */ /* 0x001fe200000100b5 */
[-CC-:B------:R-:W-:Y:S01]  /*1b250*/  FFMA.FTZ R79, R79, R9.reuse, -R28.reuse ;  /* 0x000000094f4f7223 */ /* 0x180fe2000001081c */
[-CC-:B------:R-:W-:Y:S01]  /*1b260*/  FFMA.FTZ R81, R81, R9.reuse, -R28.reuse ;  /* 0x0000000951517223 */ /* 0x180fe2000001081c */
[----:B------:R-:W-:Y:S01]  /*1b270*/  FFMA.FTZ R82, R82, R9, -R28 ;  /* 0x0000000952527223 */ /* 0x000fe2000001081c */
[----:B------:R-:W-:-:S03]  /*1b280*/  IMAD.MOV.U32 R15, RZ, RZ, R185 ;  /* 0x000000ffff0f7224 */ /* 0x000fc600078e00b9 */
        /* <DEDUP_REMOVED lines=17> */
[-C--:B------:R-:W-:Y:S01]  /*1b3a0*/  FFMA.FTZ R60, R7, R9.reuse, -R28 ;  /* 0x00000009073c7223 */ /* 0x080fe2000001081c */
[----:B------:R-:W-:Y:S02]  /*1b3b0*/  IMAD.MOV.U32 R7, RZ, RZ, 0x40000040 ;  /* 0x40000040ff077424 */ /* 0x000fe400078e00ff */
[-C--:B------:R-:W-:Y:S01]  /*1b3c0*/  FFMA.FTZ R162, R62, R9.reuse, -R84 ;  /* 0x000000093ea27223 */ /* 0x080fe20000010854 */
[----:B------:R-:W-:Y:S01]  /*1b3d0*/  FFMA.FTZ R62, R33, R9, -R28 ;  /* 0x00000009213e7223 */ /* 0x000fe2000001081c */
[----:B------:R-:W-:Y:S01]  /*1b3e0*/  HGMMA.64x128x16.F32.BF16 R88, R156, gdesc[UR4].tnspB, R88, gsb0 ;  /* 0x41e000049c587df0 */ /* 0x000fe20008001858 */
[----:B------:R-:W-:Y:S01]  /*1b3f0*/  R2UR UR6, R6 ;  /* 0x00000000060672ca */ /* 0x000fe200000e0000 */
[----:B------:R-:W0:Y:S01]  /*1b400*/  MUFU.EX2 R60, R60 ;  /* 0x0000003c003c7308 */ /* 0x000e220000000800 */
[----:B------:R-:W-:Y:S01]  /*1b410*/  R2UR UR7, R7 ;  /* 0x00000000070772ca */ /* 0x000fe200000e0000 */
[----:B------:R-:W-:-:S02]  /*1b420*/  @!P1 IMAD R6, R13, 0x8, R18 ;  /* 0x000000080d069824 */ /* 0x000fc400078e0212 */
[-CC-:B------:R-:W-:Y:S01]  /*1b430*/  FFMA.FTZ R161, R63, R9.reuse, -R28.reuse ;  /* 0x000000093fa17223 */ /* 0x180fe2000001081c */
[----:B------:R-:W-:Y:S01]  /*1b440*/  FFMA.FTZ R163, R67, R9, -R28 ;  /* 0x0000000943a37223 */ /* 0x000fe2000001081c */
[----:B------:R-:W-:Y:S02]  /*1b450*/  @!P1 VIADD R6, R6, 0x34840 ;  /* 0x0003484006069836 */ /* 0x000fe40000000000 */
[----:B------:R-:W-:Y:S03]  /*1b460*/  MUFU.EX2 R62, R62 ;  /* 0x0000003e003e7308 */ /* 0x000fe60000000800 */
[----:B------:R-:W-:-:S05]  /*1b470*/  @!P1 PRMT R7, RZ, 0x654, R6 ;  /* 0x00000654ff079816 */ /* 0x000fca0000000006 */
[----:B------:R-:W-:Y:S01]  /*1b480*/  MUFU.EX2 R6, R56 ;  /* 0x0000003800067308 */ /* 0x000fe20000000800 */
[----:B0-----:R-:W-:-:S07]  /*1b490*/  F2FP.BF16.F32.PACK_AB R181, R60, R181 ;  /* 0x000000b53cb5723e */ /* 0x001fce00000010ff */
[----:B------:R-:W-:Y:S08]  /*1b4a0*/  MUFU.EX2 R160, R160 ;  /* 0x000000a000a07308 */ /* 0x000ff00000000800 */
[----:B------:R-:W-:Y:S08]  /*1b4b0*/  MUFU.EX2 R161, R161 ;  /* 0x000000a100a17308 */ /* 0x000ff00000000800 */
[----:B------:R-:W-:Y:S08]  /*1b4c0*/  MUFU.EX2 R162, R162 ;  /* 0x000000a200a27308 */ /* 0x000ff00000000800 */
[----:B------:R-:W-:Y:S08]  /*1b4d0*/  MUFU.EX2 R163, R163 ;  /* 0x000000a300a37308 */ /* 0x000ff00000000800 */
[----:B------:R-:W-:Y:S08]  /*1b4e0*/  MUFU.EX2 R75, R75 ;  /* 0x0000004b004b7308 */ /* 0x000ff00000000800 */
[----:B------:R-:W0:Y:S08]  /*1b4f0*/  MUFU.EX2 R54, R54 ;  /* 0x0000003600367308 */ /* 0x000e300000000800 */
[----:B------:R-:W1:Y:S08]  /*1b500*/  MUFU.EX2 R78, R78 ;  /* 0x0000004e004e7308 */ /* 0x000e700000000800 */
[----:B------:R-:W-:Y:S08]  /*1b510*/  MUFU.EX2 R79, R79 ;  /* 0x0000004f004f7308 */ /* 0x000ff00000000800 */
[----:B------:R-:W2:Y:S08]  /*1b520*/  MUFU.EX2 R57, R57 ;  /* 0x0000003900397308 */ /* 0x000eb00000000800 */
[----:B------:R-:W3:Y:S01]  /*1b530*/  MUFU.EX2 R81, R81 ;  /* 0x0000005100517308 */ /* 0x000ee20000000800 */
[----:B------:R-:W-:-:S02]  /*1b540*/  WARPGROUP.DEPBAR.LE gsb0, 0x0 ;  /* 0x00008000000079c5 */ /* 0x000fc40000010000 */
[----:B------:R-:W-:Y:S01]  /*1b550*/  WARPGROUP.ARRIVE ;  /* 0x00000000000079c5 */ /* 0x000fe20000000000 */
[----:B------:R-:W-:Y:S01]  /*1b560*/  FFMA.FTZ R157, R71, R9, -R28 ;  /* 0x00000009479d7223 */ /* 0x000fe2000001081c */
[----:B------:R-:W-:Y:S02]  /*1b570*/  F2FP.BF16.F32.PACK_AB R156, R46, R37 ;  /* 0x000000252e9c723e */ /* 0x000fe400000010ff */
[----:B0-----:R-:W-:Y:S02]  /*1b580*/  F2FP.BF16.F32.PACK_AB R158, R54, R51 ;  /* 0x00000033369e723e */ /* 0x001fe400000010ff */
[----:B------:R-:W-:Y:S01]  /*1b590*/  HGMMA.64x128x16.F32.BF16 R88, R152, gdesc[UR4].tnspB, R88, gsb0 ;  /* 0x41e0000498587df0 */ /* 0x000fe20008001858 */
[----:B------:R-:W-:Y:S01]  /*1b5a0*/  MUFU.EX2 R157, R157 ;  /* 0x0000009d009d7308 */ /* 0x000fe20000000800 */
[----:B-1----:R-:W-:Y:S01]  /*1b5b0*/  F2FP.BF16.F32.PACK_AB R159, R78, R75 ;  /* 0x0000004b4e9f723e */ /* 0x002fe200000010ff */
[----:B------:R-:W-:Y:S02]  /*1b5c0*/  WARPGROUP.DEPBAR.LE gsb0, 0x0 ;  /* 0x00008000000079c5 */ /* 0x000fe40000010000 */
[----:B------:R0:W-:Y:S04]  /*1b5d0*/  @!P1 SYNCS.ARRIVE.TRANS64.RED.A1T0 RZ, [R7+URZ], RZ ;  /* 0x000000ff07ff99a7 */ /* 0x0001e8000810043f */
[----:B------:R-:W-:Y:S01]  /*1b5e0*/  MUFU.EX2 R155, R82 ;  /* 0x00000052009b7308 */ /* 0x000fe20000000800 */
[----:B------:R-:W-:-:S02]  /*1b5f0*/  F2FP.BF16.F32.PACK_AB R154, R12, R59 ;  /* 0x0000003b0c9a723e */ /* 0x000fc400000010ff */
[----:B--2---:R-:W-:Y:S02]  /*1b600*/  F2FP.BF16.F32.PACK_AB R152, R57, R55 ;  /* 0x000000373998723e */ /* 0x004fe400000010ff */
[----:B---3--:R-:W-:Y:S01]  /*1b610*/  F2FP.BF16.F32.PACK_AB R153, R81, R79 ;  /* 0x0000004f5199723e */ /* 0x008fe200000010ff */
[----:B0-----:R-:W-:Y:S01]  /*1b620*/  FADD.FTZ R7, R11, R4 ;  /* 0x000000040b077221 */ /* 0x001fe20000010000 */
[----:B------:R-:W-:Y:S02]  /*1b630*/  @!P1 VIADD R4, R14, 0x34860 ;  /* 0x000348600e049836 */ /* 0x000fe40000000000 */
[----:B------:R-:W-:Y:S01]  /*1b640*/  FADD.FTZ R14, R60, R3 ;  /* 0x000000033c0e7221 */ /* 0x000fe20000010000 */
[----:B------:R-:W-:Y:S02]  /*1b650*/  IMAD.MOV.U32 R11, RZ, RZ, R194 ;  /* 0x000000ffff0b7224 */ /* 0x000fe400078e00c2 */
[----:B------:R-:W-:Y:S01]  /*1b660*/  FADD.FTZ R7, R182, R7 ;  /* 0x00000007b6077221 */ /* 0x000fe20000010000 */
[C---:B------:R-:W-:Y:S01]  /*1b670*/  F2FP.BF16.F32.PACK_AB R182, R26.reuse, R182 ;  /* 0x000000b61ab6723e */ /* 0x040fe200000010ff */
[----:B------:R-:W-:Y:S01]  /*1b680*/  FADD.FTZ R3, R183, R14 ;  /* 0x0000000eb7037221 */ /* 0x000fe20000010000 */
[----:B------:R-:W-:Y:S01]  /*1b690*/  @!P1 PRMT R13, RZ, 0x654, R4 ;  /* 0x00000654ff0d9816 */ /* 0x000fe20000000004 */
[----:B------:R-:W-:Y:S01]  /*1b6a0*/  FADD.FTZ R7, R26, R7 ;  /* 0x000000071a077221 */ /* 0x000fe20000010000 */
[-CC-:B------:R-:W-:Y:S01]  /*1b6b0*/  FFMA.FTZ R4, R8, R9.reuse, -R28.reuse ;  /* 0x0000000908047223 */ /* 0x180fe2000001081c */
[----:B------:R-:W-:Y:S01]  /*1b6c0*/  FADD.FTZ R14, R64, R3 ;  /* 0x00000003400e7221 */ /* 0x000fe20000010000 */
[-C--:B------:R-:W-:Y:S01]  /*1b6d0*/  FFMA.FTZ R8, R66, R9.reuse, -R28 ;  /* 0x0000000942087223 */ /* 0x080fe2000001081c */
[----:B------:R-:W-:Y:S01]  /*1b6e0*/  FADD.FTZ R7, R176, R7 ;  /* 0x00000007b0077221 */ /* 0x000fe20000010000 */
[C---:B------:R-:W-:Y:S01]  /*1b6f0*/  F2FP.BF16.F32.PACK_AB R176, R38.reuse, R176 ;  /* 0x000000b026b0723e */ /* 0x040fe200000010ff */
[----:B------:R-:W-:Y:S01]  /*1b700*/  FADD.FTZ R3, R177, R14 ;  /* 0x0000000eb1037221 */ /* 0x000fe20000010000 */
[----:B------:R-:W0:Y:S01]  /*1b710*/  MUFU.EX2 R4, R4 ;  /* 0x0000000400047308 */ /* 0x000e220000000800 */
[----:B------:R-:W-:Y:S01]  /*1b720*/  FADD.FTZ R7, R38, R7 ;  /* 0x0000000726077221 */ /* 0x000fe20000010000 */
[--C-:B------:R-:W-:Y:S01]  /*1b730*/  FFMA.FTZ R14, R70, R9, -R28.reuse ;  /* 0x00000009460e7223 */ /* 0x100fe2000001081c */
[C---:B------:R-:W-:Y:S01]  /*1b740*/  FADD.FTZ R44, R24.reuse, R3 ;  /* 0x00000003182c7221 */ /* 0x040fe20000010000 */
[----:B------:R-:W-:Y:S01]  /*1b750*/  F2FP.BF16.F32.PACK_AB R177, R24, R177 ;  /* 0x000000b118b1723e */ /* 0x000fe200000010ff */
[----:B------:R-:W-:Y:S01]  /*1b760*/  FADD.FTZ R52, R178, R7 ;  /* 0x00000007b2347221 */ /* 0x000fe20000010000 */
[----:B------:R-:W-:Y:S01]  /*1b770*/  FFMA.FTZ R28, R83, R9, -R28 ;  /* 0x00000009531c7223 */ /* 0x000fe2000001081c */
[----:B------:R-:W-:Y:S01]  /*1b780*/  FADD.FTZ R3, R179, R44 ;  /* 0x0000002cb3037221 */ /* 0x000fe20000010000 */
[----:B------:R-:W1:Y:S01]  /*1b790*/  MUFU.EX2 R8, R8 ;  /* 0x0000000800087308 */ /* 0x000e620000000800 */
[C---:B------:R-:W-:Y:S01]  /*1b7a0*/  FADD.FTZ R7, R39.reuse, R52 ;  /* 0x0000003427077221 */ /* 0x040fe20000010000 */
[----:B------:R2:W-:Y:S01]  /*1b7b0*/  @!P1 SYNCS.ARRIVE.TRANS64.RED.A1T0 RZ, [R13+URZ], RZ ;  /* 0x000000ff0dff99a7 */ /* 0x0005e2000810043f */
[----:B------:R-:W-:Y:S01]  /*1b7c0*/  FADD.FTZ R44, R62, R3 ;  /* 0x000000033e2c7221 */ /* 0x000fe20000010000 */
[----:B------:R-:W-:Y:S01]  /*1b7d0*/  F2FP.BF16.F32.PACK_AB R183, R64, R183 ;  /* 0x000000b740b7723e */ /* 0x000fe200000010ff */
[----:B------:R-:W-:Y:S01]  /*1b7e0*/  FADD.FTZ R7, R172, R7 ;  /* 0x00000007ac077221 */ /* 0x000fe20000010000 */
[----:B------:R-:W-:Y:S01]  /*1b7f0*/  F2FP.BF16.F32.PACK_AB R178, R39, R178 ;  /* 0x000000b227b2723e */ /* 0x000fe200000010ff */
[----:B------:R-:W-:Y:S01]  /*1b800*/  FADD.FTZ R3, R173, R44 ;  /* 0x0000002cad037221 */ /* 0x000fe20000010000 */
[----:B------:R-:W3:Y:S01]  /*1b810*/  MUFU.EX2 R14, R14 ;  /* 0x0000000e000e7308 */ /* 0x000ee20000000800 */
[----:B------:R-:W-:Y:S01]  /*1b820*/  FADD.FTZ R7, R34, R7 ;  /* 0x0000000722077221 */ /* 0x000fe20000010000 */
[----:B------:R-:W-:Y:S01]  /*1b830*/  F2FP.BF16.F32.PACK_AB R179, R62, R179 ;  /* 0x000000b33eb3723e */ /* 0x000fe200000010ff */
[----:B------:R-:W-:Y:S01]  /*1b840*/  FADD.FTZ R44, R68, R3 ;  /* 0x00000003442c7221 */ /* 0x000fe20000010000 */
[----:B------:R-:W-:Y:S01]  /*1b850*/  F2FP.BF16.F32.PACK_AB R172, R34, R172 ;  /* 0x000000ac22ac723e */ /* 0x000fe200000010ff */
[----:B------:R-:W-:Y:S01]  /*1b860*/  FADD.FTZ R7, R174, R7 ;  /* 0x00000007ae077221 */ /* 0x000fe20000010000 */
[----:B------:R-:W-:Y:S01]  /*1b870*/  F2FP.BF16.F32.PACK_AB R173, R68, R173 ;  /* 0x000000ad44ad723e */ /* 0x000fe200000010ff */
[----:B------:R-:W-:Y:S01]  /*1b880*/  FADD.FTZ R3, R175, R44 ;  /* 0x0000002caf037221 */ /* 0x000fe20000010000 */
[----:B------:R-:W4:Y:S01]  /*1b890*/  MUFU.EX2 R24, R74 ;  /* 0x0000004a00187308 */ /* 0x000f220000000800 */
[C---:B------:R-:W-:Y:S01]  /*1b8a0*/  FADD.FTZ R7, R32.reuse, R7 ;  /* 0x0000000720077221 */ /* 0x040fe20000010000 */
[----:B------:R-:W-:Y:S01]  /*1b8b0*/  F2FP.BF16.F32.PACK_AB R174, R32, R174 ;  /* 0x000000ae20ae723e */ /* 0x000fe200000010ff */
[C---:B------:R-:W-:Y:S01]  /*1b8c0*/  FADD.FTZ R44, R30.reuse, R3 ;  /* 0x000000031e2c7221 */ /* 0x040fe20000010000 */
[----:B------:R-:W-:Y:S01]  /*1b8d0*/  F2FP.BF16.F32.PACK_AB R175, R30, R175 ;  /* 0x000000af1eaf723e */ /* 0x000fe200000010ff */
[----:B------:R-:W-:Y:S01]  /*1b8e0*/  FADD.FTZ R7, R168, R7 ;  /* 0x00000007a8077221 */ /* 0x000fe20000010000 */
[C---:B------:R-:W-:Y:S01]  /*1b8f0*/  F2FP.BF16.F32.PACK_AB R168, R36.reuse, R168 ;  /* 0x000000a824a8723e */ /* 0x040fe200000010ff */
[----:B------:R-:W-:Y:S01]  /*1b900*/  FADD.FTZ R3, R169, R44 ;  /* 0x0000002ca9037221 */ /* 0x000fe20000010000 */
[----:B------:R-:W5:Y:S01]  /*1b910*/  MUFU.EX2 R28, R28 ;  /* 0x0000001c001c7308 */ /* 0x000f620000000800 */
[----:B------:R-:W-:Y:S01]  /*1b920*/  FADD.FTZ R7, R36, R7 ;  /* 0x0000000724077221 */ /* 0x000fe20000010000 */
[C---:B------:R-:W-:Y:S01]  /*1b930*/  F2FP.BF16.F32.PACK_AB R169, R40.reuse, R169 ;  /* 0x000000a928a9723e */ /* 0x040fe200000010ff */
[----:B------:R-:W-:-:S02]  /*1b940*/  FADD.FTZ R26, R40, R3 ;  /* 0x00000003281a7221 */ /* 0x000fc40000010000 */
[----:B------:R-:W-:Y:S01]  /*1b950*/  FADD.FTZ R7, R170, R7 ;  /* 0x00000007aa077221 */ /* 0x000fe20000010000 */
[----:B------:R-:W-:Y:S01]  /*1b960*/  F2FP.BF16.F32.PACK_AB R170, R20, R170 ;  /* 0x000000aa14aa723e */ /* 0x000fe200000010ff */
[----:B------:R-:W-:Y:S01]  /*1b970*/  FADD.FTZ R3, R171, R26 ;  /* 0x0000001aab037221 */ /* 0x000fe20000010000 */
[----:B------:R-:W-:Y:S01]  /*1b980*/  F2FP.BF16.F32.PACK_AB R171, R42, R171 ;  /* 0x000000ab2aab723e */ /* 0x000fe200000010ff */
[----:B------:R-:W-:Y:S02]  /*1b990*/  FADD.FTZ R7, R20, R7 ;  /* 0x0000000714077221 */ /* 0x000fe40000010000 */
[----:B------:R-:W-:Y:S02]  /*1b9a0*/  FADD.FTZ R26, R42, R3 ;  /* 0x000000032a1a7221 */ /* 0x000fe40000010000 */
[----:B------:R-:W-:Y:S01]  /*1b9b0*/  FADD.FTZ R38, R164, R7 ;  /* 0x00000007a4267221 */ /* 0x000fe20000010000 */
[----:B------:R-:W-:Y:S01]  /*1b9c0*/  F2FP.BF16.F32.PACK_AB R164, R41, R164 ;  /* 0x000000a429a4723e */ /* 0x000fe200000010ff */
[----:B------:R-:W-:Y:S01]  /*1b9d0*/  FADD.FTZ R3, R165, R26 ;  /* 0x0000001aa5037221 */ /* 0x000fe20000010000 */
[----:B------:R-:W-:Y:S01]  /*1b9e0*/  F2FP.BF16.F32.PACK_AB R165, R6, R165 ;  /* 0x000000a506a5723e */ /* 0x000fe200000010ff */
[----:B------:R-:W-:-:S02]  /*1b9f0*/  FADD.FTZ R7, R41, R38 ;  /* 0x0000002629077221 */ /* 0x000fc40000010000 */
[----:B------:R-:W-:Y:S02]  /*1ba00*/  FADD.FTZ R26, R6, R3 ;  /* 0x00000003061a7221 */ /* 0x000fe40000010000 */
[----:B------:R-:W-:Y:S01]  /*1ba10*/  FADD.FTZ R7, R166, R7 ;  /* 0x00000007a6077221 */ /* 0x000fe20000010000 */
[----:B------:R-:W-:Y:S01]  /*1ba20*/  F2FP.BF16.F32.PACK_AB R166, R50, R166 ;  /* 0x000000a632a6723e */ /* 0x000fe200000010ff */
[----:B------:R-:W-:Y:S01]  /*1ba30*/  FADD.FTZ R3, R167, R26 ;  /* 0x0000001aa7037221 */ /* 0x000fe20000010000 */
[----:B0-----:R-:W-:Y:S01]  /*1ba40*/  F2FP.BF16.F32.PACK_AB R167, R4, R167 ;  /* 0x000000a704a7723e */ /* 0x001fe200000010ff */
[----:B------:R-:W-:Y:S02]  /*1ba50*/  FADD.FTZ R7, R50, R7 ;  /* 0x0000000732077221 */ /* 0x000fe40000010000 */
[----:B------:R-:W-:Y:S02]  /*1ba60*/  FADD.FTZ R26, R4, R3 ;  /* 0x00000003041a7221 */ /* 0x000fe40000010000 */
[----:B------:R-:W-:Y:S01]  /*1ba70*/  FADD.FTZ R7, R160, R7 ;  /* 0x00000007a0077221 */ /* 0x000fe20000010000 */
[----:B------:R-:W-:Y:S01]  /*1ba80*/  F2FP.BF16.F32.PACK_AB R160, R48, R160 ;  /* 0x000000a030a0723e */ /* 0x000fe200000010ff */
[----:B------:R-:W-:Y:S01]  /*1ba90*/  FADD.FTZ R3, R161, R26 ;  /* 0x0000001aa1037221 */ /* 0x000fe20000010000 */
[----:B-1----:R-:W-:Y:S01]  /*1baa0*/  F2FP.BF16.F32.PACK_AB R161, R8, R161 ;  /* 0x000000a108a1723e */ /* 0x002fe200000010ff */
[----:B------:R-:W-:-:S02]  /*1bab0*/  FADD.FTZ R7, R48, R7 ;  /* 0x0000000730077221 */ /* 0x000fc40000010000 */
[----:B------:R-:W-:Y:S02]  /*1bac0*/  FADD.FTZ R20, R8, R3 ;  /* 0x0000000308147221 */ /* 0x000fe40000010000 */
[----:B------:R-:W-:Y:S01]  /*1bad0*/  FADD.FTZ R26, R162, R7 ;  /* 0x00000007a21a7221 */ /* 0x000fe20000010000 */
[----:B------:R-:W-:Y:S01]  /*1bae0*/  F2FP.BF16.F32.PACK_AB R162, R43, R162 ;  /* 0x000000a22ba2723e */ /* 0x000fe200000010ff */
[----:B------:R-:W-:Y:S01]  /*1baf0*/  FADD.FTZ R3, R163, R20 ;  /* 0x00000014a3037221 */ /* 0x000fe20000010000 */
[C---:B---3--:R-:W-:Y:S01]  /*1bb00*/  F2FP.BF16.F32.PACK_AB R163, R14.reuse, R163 ;  /* 0x000000a30ea3723e */ /* 0x048fe200000010ff */
[----:B------:R-:W-:Y:S02]  /*1bb10*/  FADD.FTZ R26, R43, R26 ;  /* 0x0000001a2b1a7221 */ /* 0x000fe40000010000 */
[----:B------:R-:W-:Y:S01]  /*1bb20*/  FADD.FTZ R6, R14, R3 ;  /* 0x000000030e067221 */ /* 0x000fe20000010000 */
[----:B------:R-:W-:Y:S02]  /*1bb30*/  IMAD.MOV.U32 R14, RZ, RZ, R188 ;  /* 0x000000ffff0e7224 */ /* 0x000fe400078e00bc */
[----:B------:R-:W-:Y:S01]  /*1bb40*/  FADD.FTZ R3, R37, R26 ;  /* 0x0000001a25037221 */ /* 0x000fe20000010000 */
[----:B------:R-:W-:Y:S01]  /*1bb50*/  FADD.FTZ R7, R157, R6 ;  /* 0x000000069d077221 */ /* 0x000fe20000010000 */
[----:B----4-:R-:W-:-:S02]  /*1bb60*/  F2FP.BF16.F32.PACK_AB R157, R24, R157 ;  /* 0x0000009d189d723e */ /* 0x010fc400000010ff */
        /* <DEDUP_REMOVED lines=12> */
[----:B-----5:R-:W-:Y:S02]  /*1bc30*/  F2FP.BF16.F32.PACK_AB R155, R28, R155 ;  /* 0x0000009b1c9b723e */ /* 0x020fe400000010ff */
[----:B------:R-:W-:Y:S01]  /*1bc40*/  FADD.FTZ R4, R12, R3 ;  /* 0x000000030c047221 */ /* 0x000fe20000010000 */
[----:B------:R-:W-:Y:S02]  /*1bc50*/  IMAD.MOV.U32 R12, RZ, RZ, R21 ;  /* 0x000000ffff0c7224 */ /* 0x000fe400078e0015 */
[----:B------:R-:W-:Y:S01]  /*1bc60*/  FADD.FTZ R3, R28, R6 ;  /* 0x000000061c037221 */ /* 0x000fe20000010000 */
[----:B--2---:R-:W-:Y:S06]  /*1bc70*/  @P2 BRA `(.L_x_2417) ;  /* 0xffffffd000d02947 */ /* 0x004fec000383ffff */
.L_x_2406:
[----:B------:R-:W-:Y:S05]  /*1bc80*/  BSYNC B0 ;  /* 0x0000000000007941 */ /* 0x000fea0003800000 */
.L_x_2405:
        /* <DEDUP_REMOVED lines=67> */
.L_x_2418:
[----:B------:R-:W-:Y:S01]  /*1c0c0*/  IMAD R11, R185, 0x8, R18 ;  /* 0x00000008b90b7824 */ /* 0x000fe200078e0212 */
[----:B------:R-:W-:-:S04]  /*1c0d0*/  SHF.L.U32 R0, R188, 0x1f, RZ ;  /* 0x0000001fbc007819 */ /* 0x000fc800000006ff */
[----:B------:R0:W1:Y:S01]  /*1c0e0*/  SYNCS.PHASECHK.TRANS64.TRYWAIT P2, [R11+URZ+0x34850], R0 ;  /* 0x034850000b0075a7 */ /* 0x000062000804017f */
[----:B------:R-:W-:Y:S05]  /*1c0f0*/  @!P0 BRA `(.L_x_2419) ;  /* 0x0000000000048947 */ /* 0x000fea0003800000 */
[----:B------:R-:W-:Y:S01]  /*1c100*/  BPT.TRAP 0x1 ;  /* 0x000000040000795c */ /* 0x000fe20000300000 */
.L_x_2419:
        /* <DEDUP_REMOVED lines=9> */
.L_x_2421:
[----:B------:R-:W-:Y:S05]  /*1c1a0*/  BSYNC B0 ;  /* 0x0000000000007941 */ /* 0x000fea0003800000 */
.L_x_2420:
        /* <DEDUP_REMOVED lines=9> */
[----:B------:R-:W-:-:S02]  /*1c240*/  VIADD R185, R185, 0x1 ;  /* 0x00000001b9b97836 */ /* 0x000fc40000000000 */
[----:B------:R-:W-:Y:S02]  /*1c250*/  @!P1 VIADD R10, R11, 0x34860 ;  /* 0x000348600b0a9836 */ /* 0x000fe40000000000 */
[----:B------:R-:W-:Y:S01]  /*1c260*/  VIADD R208, R208, 0x1 ;  /* 0x00000001d0d07836 */ /* 0x000fe20000000000 */
[----:B------:R-:W-:Y:S02]  /*1c270*/  ISETP.NE.AND P0, PT, R185, 0x2, PT ;  /* 0x00000002b900780c */ /* 0x000fe40003f05270 */
[----:B------:R-:W-:Y:S01]  /*1c280*/  @!P1 PRMT R10, RZ, 0x654, R10 ;  /* 0x00000654ff0a9816 */ /* 0x000fe2000000000a */
[----:B------:R-:W-:Y:S01]  /*1c290*/  HGMMA.64x128x16.F32.BF16 R24, R180, gdesc[UR4].tnspB, R24, gsb0 ;  /* 0x41e00004b4187df0 */ /* 0x000fe20008001818 */
[----:B------:R-:W-:Y:S01]  /*1c2a0*/  R2UR UR6, R12 ;  /* 0x000000000c0672ca */ /* 0x000fe200000e0000 */
[----:B------:R-:W-:Y:S01]  /*1c2b0*/  VIADD R12, R6, 0x100 ;  /* 0x00000100060c7836 */ /* 0x000fe20000000000 */
[----:B------:R-:W-:Y:S01]  /*1c2c0*/  R2UR UR7, R13 ;  /* 0x000000000d0772ca */ /* 0x000fe200000e0000 */
[----:B------:R-:W-:Y:S01]  /*1c2d0*/  IMAD.MOV.U32 R13, RZ, RZ, 0x40000040 ;  /* 0x40000040ff0d7424 */ /* 0x000fe200078e00ff */
[----:B------:R-:W-:Y:S01]  /*1c2e0*/  SEL R185, R185, RZ, P0 ;  /* 0x000000ffb9b97207 */ /* 0x000fe20000000000 */
[----:B--2---:R-:W-:Y:S01]  /*1c2f0*/  FADD.FTZ R5, R5, R4 ;  /* 0x0000000405057221 */ /* 0x004fe20000010000 */
[----:B0-----:R-:W-:Y:S01]  /*1c300*/  FADD.FTZ R2, R0, R3 ;  /* 0x0000000300027221 */ /* 0x001fe20000010000 */
[----:B------:R-:W-:-:S03]  /*1c310*/  SEL R3, RZ, 0x1, P0 ;  /* 0x00000001ff037807 */ /* 0x000fc60000000000 */
[----:B------:R-:W0:Y:S01]  /*1c320*/  SHFL.BFLY PT, R0, R5, 0x1, 0x1f ;  /* 0x0c201f0005007f89 */ /* 0x000e2200000e0000 */
[----:B------:R-:W-:Y:S01]  /*1c330*/  LOP3.LUT R188, R188, R3, RZ, 0x3c, !PT ;  /* 0x00000003bcbc7212 */ /* 0x000fe200078e3cff */
        /* <DEDUP_REMOVED lines=35> */
[----:B------:R-:W-:Y:S01]  /*1c570*/  CS2R R4, SRZ ;  /* 0x0000000000047805 */ /* 0x000fe2000001ff00 */
[----:B------:R-:W-:Y:S01]  /*1c580*/  IMAD.MOV.U32 R0, RZ, RZ, -0x800000 ;  /* 0xff800000ff007424 */ /* 0x000fe200078e00ff */
[----:B------:R-:W-:-:S13]  /*1c590*/  FSETP.NE.FTZ.AND P2, PT, R12, RZ, PT ;  /* 0x000000ff0c00720b */ /* 0x000fda0003f55000 */
        /* <DEDUP_REMOVED lines=9> */
[----:B0-----:R-:W-:Y:S01]  /*1c630*/  @P2 FMUL.FTZ R6, R6, 0.69314718246459960938 ;  /* 0x3f31721806062820 */ /* 0x001fe20000410000 */
[----:B-1----:R-:W-:Y:S01]  /*1c640*/  FADD.FTZ R13, R2, R7 ;  /* 0x00000007020d7221 */ /* 0x002fe20000010000 */
[----:B------:R-:W-:Y:S02]  /*1c650*/  IMAD.MOV.U32 R2, RZ, RZ, -0x800000 ;  /* 0xff800000ff027424 */ /* 0x000fe400078e00ff */
[----:B------:R-:W-:-:S02]  /*1c660*/  @P2 FFMA.FTZ R2, R3, R194, R6 ;  /* 0x000000c203022223 */ /* 0x000fc40000010006 */
        /* <DEDUP_REMOVED lines=76> */
.L_x_2316:
        /* <DEDUP_REMOVED lines=49> */
[----:B------:R-:W-:Y:S02]  /*1ce40*/  LOP3.LUT R24, R99, 0x380, RZ, 0xc0, !PT ;  /* 0x0000038063187812 */ /* 0x000fe400078ec0ff */
[----:B------:R-:W-:Y:S02]  /*1ce50*/  SHF.R.U64 R34, R34, 0x3, RZ ;  /* 0x0000000322227819 */ /* 0x000fe400000012ff */
[----:B------:R-:W-:Y:S02]  /*1ce60*/  LOP3.LUT R4, R4, R71, RZ, 0x3c, !PT ;  /* 0x0000004704047212 */ /* 0x000fe400078e3cff */
[----:B------:R-:W-:-:S02]  /*1ce70*/  LOP3.LUT R6, R6, R75, RZ, 0x3c, !PT ;  /* 0x0000004b06067212 */ /* 0x000fc400078e3cff */
[----:B------:R-:W-:Y:S02]  /*1ce80*/  F2FP.BF16.F32.PACK_AB R11, R26, R93 ;  /* 0x0000005d1a0b723e */ /* 0x000fe400000010ff */
[----:B------:R-:W-:Y:S02]  /*1ce90*/  SHF.R.U64 R12, R12, 0x3, RZ ;  /* 0x000000030c0c7819 */ /* 0x000fe400000012ff */
[----:B------:R-:W-:Y:S01]  /*1cea0*/  SHF.R.U64 R14, R14, 0x3, RZ ;  /* 0x000000030e0e7819 */ /* 0x000fe200000012ff */
[----:B------:R2:W-:Y:S01]  /*1ceb0*/  STSM.16.M88.4 [R90], R8 ;  /* 0x000000085a007844 */ /* 0x0005e20000000200 */
[----:B------:R-:W-:Y:S02]  /*1cec0*/  LOP3.LUT R26, R28, R101, RZ, 0x3c, !PT ;  /* 0x000000651c1a7212 */ /* 0x000fe400078e3cff */
[----:B------:R-:W-:Y:S02]  /*1ced0*/  SHF.R.U64 R24, R24, 0x3, RZ ;  /* 0x0000000318187819 */ /* 0x000fe400000012ff */
[----:B------:R-:W-:-:S02]  /*1cee0*/  LOP3.LUT R28, R34, R103, RZ, 0x3c, !PT ;  /* 0x00000067221c7212 */ /* 0x000fc400078e3cff */
[----:B------:R-:W-:Y:S02]  /*1cef0*/  MOV R89, R4 ;  /* 0x0000000400597202 */ /* 0x000fe40000000f00 */
[----:B------:R-:W-:Y:S02]  /*1cf00*/  MOV R34, R6 ;  /* 0x0000000600227202 */ /* 0x000fe40000000f00 */
[----:B------:R-:W-:Y:S02]  /*1cf10*/  F2FP.BF16.F32.PACK_AB R4, R88, R3 ;  /* 0x000000035804723e */ /* 0x000fe400000010ff */
[----:B------:R-:W-:Y:S02]  /*1cf20*/  F2FP.BF16.F32.PACK_AB R5, R30, R91 ;  /* 0x0000005b1e05723e */ /* 0x000fe400000010ff */
[----:B------:R-:W-:Y:S02]  /*1cf30*/  F2FP.BF16.F32.PACK_AB R6, R37, R36 ;  /* 0x000000242506723e */ /* 0x000fe400000010ff */
[----:B------:R-:W-:-:S02]  /*1cf40*/  F2FP.BF16.F32.PACK_AB R7, R39, R38 ;  /* 0x000000262707723e */ /* 0x000fc400000010ff */
[----:B------:R-:W-:Y:S02]  /*1cf50*/  LOP3.LUT R12, R12, R79, RZ, 0x3c, !PT ;  /* 0x0000004f0c0c7212 */ /* 0x000fe400078e3cff */
[----:B------:R-:W-:Y:S01]  /*1cf60*/  LOP3.LUT R14, R14, R97, RZ, 0x3c, !PT ;  /* 0x000000610e0e7212 */ /* 0x000fe200078e3cff */
[----:B------:R-:W-:Y:S01]  /*1cf70*/  STSM.16.M88.4 [R89], R4 ;  /* 0x0000000459007844 */ /* 0x000fe20000000200 */
[----:B--2---:R-:W-:Y:S02]  /*1cf80*/  F2FP.BF16.F32.PACK_AB R8, R41, R40 ;  /* 0x000000282908723e */ /* 0x004fe400000010ff */
[----:B------:R-:W-:Y:S02]  /*1cf90*/  F2FP.BF16.F32.PACK_AB R9, R43, R42 ;  /* 0x0000002a2b09723e */ /* 0x000fe400000010ff */
[----:B------:R-:W-:Y:S02]  /*1cfa0*/  F2FP.BF16.F32.PACK_AB R10, R45, R44 ;  /* 0x0000002c2d0a723e */ /* 0x000fe400000010ff */
[----:B------:R-:W-:-:S02]  /*1cfb0*/  F2FP.BF16.F32.PACK_AB R11, R47, R46 ;  /* 0x0000002e2f0b723e */ /* 0x000fc400000010ff */
[----:B------:R-:W-:Y:S02]  /*1cfc0*/  LOP3.LUT R24, R24, R99, RZ, 0x3c, !PT ;  /* 0x0000006318187212 */ /* 0x000fe400078e3cff */
[----:B------:R-:W-:Y:S01]  /*1cfd0*/  MOV R79, R12 ;  /* 0x0000000c004f7202 */ /* 0x000fe20000000f00 */
[----:B------:R2:W-:Y:S01]  /*1cfe0*/  STSM.16.M88.4 [R34], R8 ;  /* 0x0000000822007844 */ /* 0x0005e20000000200 */
[----:B------:R-:W-:Y:S02]  /*1cff0*/  MOV R75, R14 ;  /* 0x0000000e004b7202 */ /* 0x000fe40000000f00 */
[----:B------:R-:W-:Y:S02]  /*1d000*/  MOV R72, R24 ;  /* 0x0000001800487202 */ /* 0x000fe40000000f00 */
[----:B------:R-:W-:Y:S02]  /*1d010*/  MOV R71, R26 ;  /* 0x0000001a00477202 */ /* 0x000fe40000000f00 */
[----:B------:R-:W-:Y:S01]  /*1d020*/  F2FP.BF16.F32.PACK_AB R12, R49, R48 ;  /* 0x00000030310c723e */ /* 0x000fe200000010ff */
[----:B------:R-:W-:Y:S01]  /*1d030*/  IMAD.MOV.U32 R49, RZ, RZ, RZ ;  /* 0x000000ffff317224 */ /* 0x000fe200078e00ff */
[----:B------:R-:W-:-:S02]  /*1d040*/  F2FP.BF16.F32.PACK_AB R13, R51, R50 ;  /* 0x00000032330d723e */ /* 0x000fc400000010ff */
[----:B------:R-:W-:Y:S02]  /*1d050*/  F2FP.BF16.F32.PACK_AB R14, R53, R52 ;  /* 0x00000034350e723e */ /* 0x000fe400000010ff */
[----:B------:R-:W-:Y:S02]  /*1d060*/  F2FP.BF16.F32.PACK_AB R15, R55, R54 ;  /* 0x00000036370f723e */ /* 0x000fe400000010ff */
[----:B------:R-:W-:Y:S02]  /*1d070*/  F2FP.BF16.F32.PACK_AB R24, R57, R56 ;  /* 0x000000383918723e */ /* 0x000fe400000010ff */
[----:B------:R-:W-:Y:S01]  /*1d080*/  F2FP.BF16.F32.PACK_AB R25, R59, R58 ;  /* 0x0000003a3b19723e */ /* 0x000fe200000010ff */
[----:B------:R-:W-:Y:S01]  /*1d090*/  STSM.16.M88.4 [R79], R12 ;  /* 0x0000000c4f007844 */ /* 0x000fe20000000200 */
[----:B------:R-:W-:Y:S02]  /*1d0a0*/  F2FP.BF16.F32.PACK_AB R26, R61, R60 ;  /* 0x0000003c3d1a723e */ /* 0x000fe400000010ff */
[----:B------:R-:W-:-:S02]  /*1d0b0*/  F2FP.BF16.F32.PACK_AB R27, R63, R62 ;  /* 0x0000003e3f1b723e */ /* 0x000fc400000010ff */
[----:B------:R-:W-:Y:S02]  /*1d0c0*/  MOV R36, R28 ;  /* 0x0000001c00247202 */ /* 0x000fe40000000f00 */
[----:B------:R-:W-:Y:S01]  /*1d0d0*/  ISETP.NE.U32.AND P0, PT, RZ, UR4, PT ;  /* 0x00000004ff007c0c */ /* 0x000fe2000bf05070 */
[----:B------:R-:W-:Y:S01]  /*1d0e0*/  STSM.16.M88.4 [R75], R24 ;  /* 0x000000184b007844 */ /* 0x000fe20000000200 */
[----:B--2---:R-:W-:Y:S02]  /*1d0f0*/  IADD3 R10, P1, R205, UR4, RZ ;  /* 0x00000004cd0a7c10 */ /* 0x004fe4000ff3e0ff */
[----:B------:R-:W-:Y:S02]  /*1d100*/  F2FP.BF16.F32.PACK_AB R28, R65, R64 ;  /* 0x00000040411c723e */ /* 0x000fe400000010ff */
[----:B------:R-:W-:Y:S02]  /*1d110*/  F2FP.BF16.F32.PACK_AB R29, R67, R66 ;  /* 0x00000042431d723e */ /* 0x000fe400000010ff */
[----:B------:R-:W-:-:S02]  /*1d120*/  F2FP.BF16.F32.PACK_AB R30, R69, R68 ;  /* 0x00000044451e723e */ /* 0x000fc400000010ff */
[----:B------:R-:W-:Y:S02]  /*1d130*/  F2FP.BF16.F32.PACK_AB R34, R77, R76 ;  /* 0x0000004c4d22723e */ /* 0x000fe400000010ff */
[----:B------:R-:W-:Y:S01]  /*1d140*/  F2FP.BF16.F32.PACK_AB R4, R81, R80 ;  /* 0x000000505104723e */ /* 0x000fe200000010ff */
[----:B------:R-:W-:Y:S01]  /*1d150*/  STSM.16.M88.4 [R72], R28 ;  /* 0x0000001c48007844 */ /* 0x000fe20000000200 */
[----:B------:R-:W-:Y:S02]  /*1d160*/  F2FP.BF16.F32.PACK_AB R5, R83, R82 ;  /* 0x000000525305723e */ /* 0x000fe400000010ff */
[----:B------:R-:W-:Y:S01]  /*1d170*/  F2FP.BF16.F32.PACK_AB R6, R85, R84 ;  /* 0x000000545506723e */ /* 0x000fe200000010ff */
[----:B------:R-:W-:Y:S01]  /*1d180*/  STSM.16.M88.4 [R71], R32 ;  /* 0x0000002047007844 */ /* 0x000fe20000000200 */
        /* <DEDUP_REMOVED lines=13> */
[----:B------:R-:W-:-:S03]  /*1d260*/  IMAD R3, R200, 0x40, R199 ;  /* 0x00000040c8037824 */ /* 0x000fc600078e02c7 */
[----:B------:R3:W5:Y:S01]  /*1d270*/  @P1 LDG.E R48, desc[UR56][R8.64] ;  /* 0x0000003808301981 */ /* 0x000762000c1e1900 */
[----:B--2---:R-:W-:Y:S01]  /*1d280*/  IMAD.WIDE R4, R3, 0x2, R20 ;  /* 0x0000000203047825 */ /* 0x004fe200078e0214 */
[----:B------:R-:W-:Y:S06]  /*1d290*/  @P1 BRA `(.L_x_2425) ;  /* 0x0000000000101947 */ /* 0x000fec0003800000 */
[----:B------:R-:W-:Y:S05]  /*1d2a0*/  @!P0 BRA `(.L_x_2425) ;  /* 0x00000000000c8947 */ /* 0x000fea0003800000 */
[----:B------:R-:W2:Y:S04]  /*1d2b0*/  LDG.E R3, desc[UR56][R10.64] ;  /* 0x000000380a037981 */ /* 0x000ea8000c1e1900 */
[----:B-----5:R-:W2:Y:S02]  /*1d2c0*/  LDG.E R48, desc[UR56][R10.64+0x4] ;  /* 0x000004380a307981 */ /* 0x020ea4000c1e1900 */
[----:B--2---:R-:W-:-:S07]  /*1d2d0*/  IMAD.IADD R48, R48, 0x1, -R3 ;  /* 0x0000000130307824 */ /* 0x004fce00078e0a03 */
.L_x_2425:
[----:B------:R-:W-:Y:S01]  /*1d2e0*/  SHF.R.S32.HI R50, RZ, 0x1f, R204 ;  /* 0x0000001fff327819 */ /* 0x000fe200000114cc */
[----:B------:R-:W-:Y:S01]  /*1d2f0*/  ULDC.64 UR4, c[0x0][0xb70] ;  /* 0x0002dc0000047ab9 */ /* 0x000fe20000000a00 */
[--C-:B-----5:R-:W-:Y:S01]  /*1d300*/  SHF.R.S32.HI R21, RZ, 0x1f, R49.reuse ;  /* 0x0000001fff157819 */ /* 0x120fe20000011431 */
[----:B------:R-:W-:Y:S01]  /*1d310*/  IMAD.MOV.U32 R20, RZ, RZ, R49 ;  /* 0x000000ffff147224 */ /* 0x000fe200078e0031 */
[----:B---3--:R-:W-:Y:S01]  /*1d320*/  IADD3 R9, P1, R4, 0x1000, RZ ;  /* 0x0000100004097810 */ /* 0x008fe20007f3e0ff */
[----:B------:R-:W-:Y:S01]  /*1d330*/  IMAD R3, R50, UR4, RZ ;  /* 0x0000000432037c24 */ /* 0x000fe2000f8e02ff */
[----:B------:R-:W-:Y:S01]  /*1d340*/  SEL R213, R213, RZ, !P0 ;  /* 0x000000ffd5d57207 */ /* 0x000fe20004000000 */
[C---:B------:R-:W-:Y:S01]  /*1d350*/  IMAD.WIDE.U32 R6, R204.reuse, UR4, R20 ;  /* 0x00000004cc067c25 */ /* 0x040fe2000f8e0014 */
[----:B------:R-:W-:Y:S02]  /*1d360*/  LOP3.LUT R8, R9, 0x380, RZ, 0xc0, !PT ;  /* 0x0000038009087812 */ /* 0x000fe400078ec0ff */
[----:B------:R-:W-:Y:S01]  /*1d370*/  SEL R207, R207, RZ, !P0 ;  /* 0x000000ffcfcf7207 */ /* 0x000fe20004000000 */
[----:B------:R-:W-:Y:S01]  /*1d380*/  IMAD R3, R204, UR5, R3 ;  /* 0x00000005cc037c24 */ /* 0x000fe2000f8e0203 */
[----:B------:R-:W-:Y:S01]  /*1d390*/  ULDC.64 UR4, c[0x0][0xb78] ;  /* 0x0002de0000047ab9 */ /* 0x000fe20000000a00 */
[----:B------:R-:W-:Y:S01]  /*1d3a0*/  SHF.R.U64 R8, R8, 0x3, RZ ;  /* 0x0000000308087819 */ /* 0x000fe200000012ff */
[----:B------:R-:W-:Y:S01]  /*1d3b0*/  IMAD R11, R211, 0x80, R203 ;  /* 0x00000080d30b7824 */ /* 0x000fe200078e02cb */
[----:B------:R-:W-:Y:S01]  /*1d3c0*/  IADD3 R13, P2, R4, 0x2000, RZ ;  /* 0x00002000040d7810 */ /* 0x000fe20007f5e0ff */
[----:B------:R-:W-:Y:S01]  /*1d3d0*/  IMAD.IADD R7, R7, 0x1, R3 ;  /* 0x0000000107077824 */ /* 0x000fe200078e0203 */
[----:B------:R-:W-:Y:S01]  /*1d3e0*/  LOP3.LUT R8, R8, R9, RZ, 0x3c, !PT ;  /* 0x0000000908087212 */ /* 0x000fe200078e3cff */
[----:B------:R-:W-:Y:S01]  /*1d3f0*/  IMAD R3, R213, UR4, RZ ;  /* 0x00000004d5037c24 */ /* 0x000fe2000f8e02ff */
        /* <DEDUP_REMOVED lines=10> */
[----:B------:R-:W-:Y:S01]  /*1d4a0*/  IADD3.X R3, R3, R7, R9, P0, !PT ;  /* 0x0000000703037210 */ /* 0x000fe200007fe409 */
[----:B------:R-:W-:Y:S01]  /*1d4b0*/  IMAD.X R9, RZ, RZ, R5, P1 ;  /* 0x000000ffff097224 */ /* 0x000fe200008e0605 */
[----:B------:R-:W-:-:S02]  /*1d4c0*/  LEA R46, P0, R6, UR4, 0x2 ;  /* 0x00000004062e7c11 */ /* 0x000fc4000f8010ff */
[----:B------:R-:W-:Y:S02]  /*1d4d0*/  IADD3 R29, P5, R4, 0x4000, RZ ;  /* 0x00004000041d7810 */ /* 0x000fe40007fbe0ff */
[----:B------:R-:W-:Y:S01]  /*1d4e0*/  LEA.HI.X R47, R6, UR5, R3, 0x2, P0 ;  /* 0x00000005062f7c11 */ /* 0x000fe200080f1403 */
[----:B------:R-:W-:Y:S01]  /*1d4f0*/  VIADD R3, R11, 0x8 ;  /* 0x000000080b037836 */ /* 0x000fe20000000000 */
[----:B------:R-:W-:Y:S01]  /*1d500*/  LOP3.LUT P0, RZ, R216, 0x3, RZ, 0xc0, !PT ;  /* 0x00000003d8ff7812 */ /* 0x000fe2000780c0ff */
[----:B------:R-:W-:Y:S01]  /*1d510*/  ULDC.64 UR4, c[0x0][0xaa0] ;  /* 0x0002a80000047ab9 */ /* 0x000fe20000000a00 */
[C---:B------:R-:W-:Y:S02]  /*1d520*/  IADD3 R33, P4, R4.reuse, 0x5000, RZ ;  /* 0x0000500004217810 */ /* 0x040fe40007f9e0ff */
[C---:B------:R-:W-:Y:S02]  /*1d530*/  IADD3 R37, P3, R4.reuse, 0x6000, RZ ;  /* 0x0000600004257810 */ /* 0x040fe40007f7e0ff */
        /* <DEDUP_REMOVED lines=9> */
[----:B------:R-:W-:Y:S01]  /*1d5d0*/  @!P1 STG.E desc[UR56][R46.64], R2 ;  /* 0x000000022e009986 */ /* 0x000fe2000c101938 */
        /* <DEDUP_REMOVED lines=79> */
.L_x_2427:
[----:B------:R-:W-:Y:S05]  /*1dad0*/  BSYNC B1 ;  /* 0x0000000000017941 */ /* 0x000fea0003800000 */
.L_x_2426:
[----:B------:R-:W-:Y:S04]  /*1dae0*/  BSSY B1, `(.L_x_2428) ;  /* 0x0000014000017945 */ /* 0x000fe80003800000 */
[----:B------:R-:W-:Y:S05]  /*1daf0*/  @P4 BRA `(.L_x_2429) ;  /* 0x0000000000484947 */ /* 0x000fea0003800000 */
[----:B--2--5:R-:W-:Y:S01]  /*1db00*/  IADD3 R5, P2, R20, 0x20, RZ ;  /* 0x0000002014057810 */ /* 0x024fe20007f5e0ff */
        /* <DEDUP_REMOVED lines=17> */
.L_x_2429:
[----:B------:R-:W-:Y:S05]  /*1dc20*/  BSYNC B1 ;  /* 0x0000000000017941 */ /* 0x000fea0003800000 */
.L_x_2428:
[----:B------:R-:W-:Y:S04]  /*1dc30*/  BSSY B1, `(.L_x_2430) ;  /* 0x0000014000017945 */ /* 0x000fe80003800000 */
[----:B------:R-:W-:Y:S05]  /*1dc40*/  @P0 BRA `(.L_x_2431) ;  /* 0x0000000000480947 */ /* 0x000fea0003800000 */
[----:B--23-5:R-:W-:Y:S01]  /*1dc50*/  IADD3 R5, P0, R20, 0x40, RZ ;  /* 0x0000004014057810 */ /* 0x02cfe20007f1e0ff */
        /* <DEDUP_REMOVED lines=17> */
.L_x_2431:
[----:B------:R-:W-:Y:S05]  /*1dd70*/  BSYNC B1 ;  /* 0x0000000000017941 */ /* 0x000fea0003800000 */
.L_x_2430:
[----:B------:R-:W-:Y:S05]  /*1dd80*/  @P1 BRA `(.L_x_2432) ;  /* 0x0000000800cc1947 */ /* 0x000fea0003800000 */
[----:B--2345:R-:W-:Y:S01]  /*1dd90*/  IADD3 R5, P0, R20, 0x60, RZ ;  /* 0x0000006014057810 */ /* 0x03cfe20007f1e0ff */
[----:B------:R-:W-:Y:S01]  /*1dda0*/  ULDC.64 UR6, c[0x0][0xad8] ;  /* 0x0002b60000067ab9 */ /* 0x000fe20000000a00 */
[----:B------:R-:W-:Y:S01]  /*1ddb0*/  IMAD.MOV.U32 R2, RZ, RZ, R44 ;  /* 0x000000ffff027224 */ /* 0x000fe200078e002c */
        /* <DEDUP_REMOVED lines=15> */
[----:B------:R3:W-:Y:S01]  /*1deb0*/  STG.E.128 desc[UR56][R4.64+0x80], R40 ;  /* 0x0000802804007986 */ /* 0x0007e2000c101d38 */
[----:B------:R-:W-:Y:S05]  /*1dec0*/  BRA `(.L_x_2432) ;  /* 0x00000008007c7947 */ /* 0x000fea0003800000 */
.L_x_2424:
        /* <DEDUP_REMOVED lines=15> */
[----:B------:R-:W-:Y:S01]  /*1dfc0*/  ISETP.GT.AND P2, PT, R226, 0x7f, PT ;  /* 0x0000007fe200780c */ /* 0x000fe20003f44270 */
[----:B------:R-:W-:-:S12]  /*1dfd0*/  @P1 BRA `(.L_x_2433) ;  /* 0x0000000000101947 */ /* 0x000fd80003800000 */
[----:B------:R-:W-:Y:S05]  /*1dfe0*/  @!P0 BRA `(.L_x_2433) ;  /* 0x00000000000c8947 */ /* 0x000fea0003800000 */
[----:B--2---:R-:W2:Y:S04]  /*1dff0*/  LDG.E R5, desc[UR56][R2.64] ;  /* 0x0000003802057981 */ /* 0x004ea8000c1e1900 */
[----:B-----5:R-:W2:Y:S02]  /*1e000*/  LDG.E R0, desc[UR56][R2.64+0x4] ;  /* 0x0000043802007981 */ /* 0x020ea4000c1e1900 */
[----:B--2---:R-:W-:-:S07]  /*1e010*/  IMAD.IADD R0, R0, 0x1, -R5 ;  /* 0x0000000100007824 */ /* 0x004fce00078e0a05 */
.L_x_2433:
        /* <DEDUP_REMOVED lines=12> */
[C---:B------:R-:W-:Y:S01]  /*1e0e0*/  IADD3 R2, P0, R3.reuse, R7, RZ ;  /* 0x0000000703027210 */ /* 0x040fe20007f1e0ff */
        /* <DEDUP_REMOVED lines=16> */
.L_x_2435:
[----:B------:R-:W-:Y:S05]  /*1e1f0*/  BSYNC B1 ;  /* 0x0000000000017941 */ /* 0x000fea0003800000 */
.L_x_2434:
        /* <DEDUP_REMOVED lines=46> */
.L_x_2437:
[----:B------:R-:W-:Y:S05]  /*1e4e0*/  BSYNC B1 ;  /* 0x0000000000017941 */ /* 0x000fea0003800000 */
.L_x_2436:
[----:B------:R-:W-:Y:S04]  /*1e4f0*/  BSSY B1, `(.L_x_2438) ;  /* 0x0000014000017945 */ /* 0x000fe80003800000 */
[----:B------:R-:W-:Y:S05]  /*1e500*/  @P3 BRA `(.L_x_2439) ;  /* 0x0000000000483947 */ /* 0x000fea0003800000 */
[----:B--2---:R-:W-:Y:S01]  /*1e510*/  IADD3 R9, P2, R6, 0x20, RZ ;  /* 0x0000002006097810 */ /* 0x004fe20007f5e0ff */
        /* <DEDUP_REMOVED lines=17> */
.L_x_2439:
[----:B------:R-:W-:Y:S05]  /*1e630*/  BSYNC B1 ;  /* 0x0000000000017941 */ /* 0x000fea0003800000 */
.L_x_2438:
[----:B------:R-:W-:Y:S04]  /*1e640*/  BSSY B1, `(.L_x_2440) ;  /* 0x0000014000017945 */ /* 0x000fe80003800000 */
[----:B------:R-:W-:Y:S05]  /*1e650*/  @P1 BRA `(.L_x_2441) ;  /* 0x0000000000481947 */ /* 0x000fea0003800000 */
[----:B--23--:R-:W-:Y:S01]  /*1e660*/  IADD3 R9, P1, R6, 0x40, RZ ;  /* 0x0000004006097810 */ /* 0x00cfe20007f3e0ff */
        /* <DEDUP_REMOVED lines=17> */
.L_x_2441:
[----:B------:R-:W-:Y:S05]  /*1e780*/  BSYNC B1 ;  /* 0x0000000000017941 */ /* 0x000fea0003800000 */
.L_x_2440:
        /* <DEDUP_REMOVED lines=19> */
.L_x_2432:
[----:B------:R-:W-:Y:S05]  /*1e8c0*/  BSYNC B0 ;  /* 0x0000000000007941 */ /* 0x000fea0003800000 */
.L_x_2423:
[----:B------:R-:W-:Y:S02]  /*1e8d0*/  ULDC UR4, c[0x0][0xc14] ;  /* 0x0003050000047ab9 */ /* 0x000fe40000000800 */
[----:B-1----:R-:W-:-:S13]  /*1e8e0*/  ISETP.GE.AND P0, PT, R195, UR4, PT ;  /* 0x00000004c3007c0c */ /* 0x002fda000bf06270 */
[----:B------:R-:W-:Y:S05]  /*1e8f0*/  @!P0 BRA `(.L_x_2442) ;  /* 0xfffffe28003c8947 */ /* 0x000fea000383ffff */
[----:B------:R-:W-:Y:S05]  /*1e900*/  BRA `(.L_x_2205) ;  /* 0x0000006000b07947 */ /* 0x000fea0003800000 */
.L_x_2203:
        /* <DEDUP_REMOVED lines=21> */
[----:B------:R-:W-:Y:S02]  /*1ea60*/  ISETP.GE.U32.AND P0, PT, R7, 0x2, PT ;  /* 0x000000020700780c */ /* 0x000fe40003f06070 */
        /* <DEDUP_REMOVED lines=39> */
.L_x_2447:
        /* <DEDUP_REMOVED lines=16> */
.L_x_2446:
[----:B------:R-:W-:Y:S05]  /*1ede0*/  BSYNC B0 ;  /* 0x0000000000007941 */ /* 0x000fea0003800000 */
.L_x_2445:
        /* <DEDUP_REMOVED lines=25> */
.L_x_2443:
[----:B------:R-:W-:-:S04]  /*1ef80*/  IMAD.IADD R5, R4, 0x1, -R5 ;  /* 0x0000000104057824 */ /* 0x000fc800078e0a05 */
        /* <DEDUP_REMOVED lines=19> */
.L_x_2448:
        /* <DEDUP_REMOVED lines=56> */
.L_x_2444:
[----:B------:R-:W-:Y:S02]  /*1f440*/  IMAD.MOV.U32 R17, RZ, RZ, RZ ;  /* 0x000000ffff117224 */ /* 0x000fe400078e00ff */
[----:B------:R-:W-:Y:S02]  /*1f450*/  IMAD.U32 R16, RZ, RZ, UR6 ;  /* 0x00000006ff107e24 */ /* 0x000fe4000f8e00ff */
[----:B------:R-:W-:-:S07]  /*1f460*/  IMAD.MOV.U32 R18, RZ, RZ, RZ ;  /* 0x000000ffff127224 */ /* 0x000fce00078e00ff */
.L_x_2449:
        /* <DEDUP_REMOVED lines=20> */
[----:B-1----:R-:W-:Y:S01]  /*1f5b0*/  IMAD.MOV.U32 R0, RZ, RZ, 0x1 ;  /* 0x00000001ff007424 */ /* 0x002fe200078e00ff */
[----:B------:R-:W-:Y:S01]  /*1f5c0*/  LOP3.LUT R2, R2, 0xffffffbf, RZ, 0xc0, !PT ;  /* 0xffffffbf02027812 */ /* 0x000fe200078ec0ff */
[----:B------:R1:W-:Y:S01]  /*1f5d0*/  STL [R1+0x4], RZ ;  /* 0x000004ff01007387 */ /* 0x0003e20000100800 */
[----:B------:R-:W-:Y:S01]  /*1f5e0*/  ULDC.64 UR36, c[0x0][0x198] ;  /* 0x0000660000247ab9 */ /* 0x000fe20000000a00 */
[----:B------:R-:W-:Y:S01]  /*1f5f0*/  ULDC UR39, c[0x0][0xc] ;  /* 0x0000030000277ab9 */ /* 0x000fe20000000800 */
[----:B------:R-:W-:Y:S01]  /*1f600*/  LOP3.LUT R2, R2, 0xfffffffd, RZ, 0xc0, !PT ;  /* 0xfffffffd02027812 */ /* 0x000fe200078ec0ff */
[----:B------:R1:W-:Y:S04]  /*1f610*/  STL [R1+0x14], R0 ;  /* 0x0000140001007387 */ /* 0x0003e80000100800 */
[----:B------:R1:W-:Y:S04]  /*1f620*/  STL [R1+0x30], RZ ;  /* 0x000030ff01007387 */ /* 0x0003e80000100800 */
[----:B------:R1:W-:Y:S04]  /*1f630*/  STL [R1], RZ ;  /* 0x000000ff01007387 */ /* 0x0003e80000100800 */
[----:B------:R1:W-:Y:S01]  /*1f640*/  STL [R1+0xc], R0 ;  /* 0x00000c0001007387 */ /* 0x0003e20000100800 */
[----:B--2---:R-:W-:-:S02]  /*1f650*/  R2UR UR4, R4 ;  /* 0x00000000040472ca */ /* 0x004fc400000e0000 */
[----:B------:R-:W2:Y:S11]  /*1f660*/  S2R R4, SR_TID.X ;  /* 0x0000000000047919 */ /* 0x000eb60000002100 */
[----:B------:R-:W-:Y:S01]  /*1f670*/  ULOP3.LUT UR38, UR4, 0x2, URZ, 0xfc, !UPT ;  /* 0x0000000204267892 */ /* 0x000fe2000f8efc3f */
[----:B--2---:R-:W-:-:S04]  /*1f680*/  LOP3.LUT R4, R4, 0x7f, RZ, 0xc0, !PT ;  /* 0x0000007f04047812 */ /* 0x004fc800078ec0ff */
[C---:B------:R-:W-:Y:S02]  /*1f690*/  ISETP.NE.AND P2, PT, R4.reuse, RZ, PT ;  /* 0x000000ff0400720c */ /* 0x040fe40003f45270 */
[----:B------:R-:W-:-:S11]  /*1f6a0*/  ISETP.NE.OR P0, PT, R4, RZ, !P1 ;  /* 0x000000ff0400720c */ /* 0x000fd60004f05670 */
[----:B------:R-:W-:-:S04]  /*1f6b0*/  @P2 LOP3.LUT R2, R2, 0x2, RZ, 0xfc, !PT ;  /* 0x0000000202022812 */ /* 0x000fc800078efcff */
[----:B------:R-:W-:-:S05]  /*1f6c0*/  @P0 LOP3.LUT R2, R2, 0x40, RZ, 0xfc, !PT ;  /* 0x0000004002020812 */ /* 0x000fca00078efcff */
[----:B------:R1:W-:Y:S02]  /*1f6d0*/  STL [R1+0x10], R2 ;  /* 0x0000100201007387 */ /* 0x0003e40000100800 */
.L_x_2540:
[----:B-12---:R-:W1:Y:S02]  /*1f6e0*/  LDC.64 R2, c[0x0][0xc60] ;  /* 0x00031800ff027b82 */ /* 0x006e640000000a00 */
[----:B-1----:R-:W-:-:S05]  /*1f6f0*/  IMAD.WIDE R2, R19, 0x4, R2 ;  /* 0x0000000413027825 */ /* 0x002fca00078e0202 */
[----:B0-----:R-:W2:Y:S01]  /*1f700*/  LDG.E R11, desc[UR56][R2.64] ;  /* 0x00000038020b7981 */ /* 0x001ea2000c1e1900 */
[----:B------:R-:W-:Y:S05]  /*1f710*/  YIELD ;  /* 0x0000000000007946 */ /* 0x000fea0003800000 */
[----:B------:R-:W-:Y:S01]  /*1f720*/  ULDC.64 UR4, c[0x0][0xa28] ;  /* 0x00028a0000047ab9 */ /* 0x000fe20000000a00 */
[----:B------:R-:W-:Y:S02]  /*1f730*/  CS2R R8, SRZ ;  /* 0x0000000000087805 */ /* 0x000fe4000001ff00 */
[----:B------:R-:W-:Y:S01]  /*1f740*/  ISETP.NE.U32.AND P0, PT, RZ, UR4, PT ;  /* 0x00000004ff007c0c */ /* 0x000fe2000bf05070 */
[----:B------:R-:W-:Y:S01]  /*1f750*/  ULDC.64 UR8, c[0x0][0xa08] ;  /* 0x0002820000087ab9 */ /* 0x000fe20000000a00 */
[----:B------:R-:W-:-:S02]  /*1f760*/  ULDC.64 UR10, c[0x0][0xa10] ;  /* 0x00028400000a7ab9 */ /* 0x000fc40000000a00 */
[----:B------:R-:W-:Y:S02]  /*1f770*/  ISETP.NE.AND.EX P0, PT, RZ, UR5, PT, P0 ;  /* 0x00000005ff007c0c */ /* 0x000fe4000bf05300 */
[----:B--2---:R-:W-:Y:S01]  /*1f780*/  SHF.R.S32.HI R0, RZ, 0x1f, R11 ;  /* 0x0000001fff007819 */ /* 0x004fe2000001140b */
[----:B------:R-:W-:-:S10]  /*1f790*/  IMAD.SHL.U32 R15, R11, 0x4, RZ ;  /* 0x000000040b0f7824 */ /* 0x000fd400078e00ff */
[C---:B------:R-:W-:Y:S01]  /*1f7a0*/  @P0 LEA R2, P1, R11.reuse, UR4, 0x2 ;  /* 0x000000040b020c11 */ /* 0x040fe2000f8210ff */
[----:B------:R-:W-:Y:S03]  /*1f7b0*/  STL [R1+0x20], R11 ;  /* 0x0000200b01007387 */ /* 0x000fe60000100800 */
[----:B------:R-:W-:Y:S01]  /*1f7c0*/  @P0 LEA.HI.X R3, R11, UR5, R0, 0x2, P1 ;  /* 0x000000050b030c11 */ /* 0x000fe200088f1400 */
[----:B------:R-:W-:-:S04]  /*1f7d0*/  ULDC.64 UR4, c[0x0][0xa18] ;  /* 0x0002860000047ab9 */ /* 0x000fc80000000a00 */
[----:B------:R0:W5:Y:S01]  /*1f7e0*/  @P0 LDG.E R8, desc[UR56][R2.64] ;  /* 0x0000003802080981 */ /* 0x000162000c1e1900 */
[----:B------:R-:W-:Y:S02]  /*1f7f0*/  ISETP.NE.U32.AND P0, PT, RZ, UR4, PT ;  /* 0x00000004ff007c0c */ /* 0x000fe4000bf05070 */
[----:B------:R-:W-:Y:S01]  /*1f800*/  SHF.L.U64.HI R14, R11, 0x2, R0 ;  /* 0x000000020b0e7819 */ /* 0x000fe20000010200 */
[----:B------:R-:W-:Y:S01]  /*1f810*/  STL [R1+0x28], R15 ;  /* 0x0000280f01007387 */ /* 0x000fe20000100800 */
[----:B------:R-:W-:Y:S01]  /*1f820*/  ISETP.NE.AND.EX P0, PT, RZ, UR5, PT, P0 ;  /* 0x00000005ff007c0c */ /* 0x000fe2000bf05300 */
[----:B------:R-:W-:Y:S02]  /*1f830*/  ULDC UR6, c[0x0][0x338] ;  /* 0x0000ce0000067ab9 */ /* 0x000fe40000000800 */
[----:B------:R-:W-:Y:S10]  /*1f840*/  STL [R1+0x2c], R14 ;  /* 0x00002c0e01007387 */ /* 0x000ff40000100800 */
[----:B------:R-:W-:-:S04]  /*1f850*/  @P0 IADD3 R12, P1, R15, UR4, RZ ;  /* 0x000000040f0c0c10 */ /* 0x000fc8000ff3e0ff */
[C---:B------:R-:W-:Y:S01]  /*1f860*/  @P0 IADD3.X R13, R14.reuse, UR5, RZ, P1, !PT ;  /* 0x000000050e0d0c10 */ /* 0x040fe20008ffe4ff */
[----:B------:R-:W-:Y:S02]  /*1f870*/  ULDC.64 UR4, c[0x0][0xa00] ;  /* 0x0002800000047ab9 */ /* 0x000fe40000000a00 */
[----:B------:R-:W-:Y:S02]  /*1f880*/  ISETP.NE.U32.AND P2, PT, RZ, UR4, PT ;  /* 0x00000004ff007c0c */ /* 0x000fe4000bf45070 */
[C---:B0-----:R-:W-:Y:S02]  /*1f890*/  IADD3 R2, P1, R15.reuse, UR4, RZ ;  /* 0x000000040f027c10 */ /* 0x041fe4000ff3e0ff */
[----:B------:R-:W-:Y:S02]  /*1f8a0*/  ISETP.NE.AND.EX P2, PT, RZ, UR5, PT, P2 ;  /* 0x00000005ff007c0c */ /* 0x000fe4000bf45320 */
[----:B------:R-:W-:Y:S01]  /*1f8b0*/  IADD3.X R3, R14, UR5, RZ, P1, !PT ;  /* 0x000000050e037c10 */ /* 0x000fe20008ffe4ff */
[----:B------:R-:W-:Y:S01]  /*1f8c0*/  ULDC UR4, c[0x0][0x288] ;  /* 0x0000a20000047ab9 */ /* 0x000fe20000000800 */
[----:B------:R-:W-:Y:S01]  /*1f8d0*/  IADD3 R6, P1, R15, UR8, RZ ;  /* 0x000000080f067c10 */ /* 0x000fe2000ff3e0ff */
[----:B------:R-:W-:Y:S01]  /*1f8e0*/  IMAD.U32 R10, RZ, RZ, UR4 ;  /* 0x00000004ff0a7e24 */ /* 0x000fe2000f8e00ff */
[----:B------:R-:W-:-:S02]  /*1f8f0*/  ULDC.64 UR4, c[0x0][0x3f8] ;  /* 0x0000fe0000047ab9 */ /* 0x000fc40000000a00 */
[----:B------:R-:W-:-:S03]  /*1f900*/  IADD3.X R7, R14, UR9, RZ, P1, !PT ;  /* 0x000000090e077c10 */ /* 0x000fc60008ffe4ff */
[----:B------:R0:W5:Y:S04]  /*1f910*/  @P0 LDG.E R10, desc[UR56][R12.64] ;  /* 0x000000380c0a0981 */ /* 0x000168000c1e1900 */
[----:B------:R-:W2:Y:S01]  /*1f920*/  @P2 LDG.E R9, desc[UR56][R2.64] ;  /* 0x0000003802092981 */ /* 0x000ea2000c1e1900 */
[----:B------:R-:W-:Y:S01]  /*1f930*/  UISETP.NE.U32.AND UP0, UPT, UR4, URZ, UPT ;  /* 0x0000003f0400728c */ /* 0x000fe2000bf05070 */
[----:B------:R-:W-:Y:S02]  /*1f940*/  IADD3 R4, P1, R15, UR10, RZ ;  /* 0x0000000a0f047c10 */ /* 0x000fe4000ff3e0ff */
[----:B------:R-:W-:Y:S01]  /*1f950*/  ULDC UR4, c[0x0][0x404] ;  /* 0x0001010000047ab9 */ /* 0x000fe20000000800 */
[----:B------:R-:W-:Y:S01]  /*1f960*/  UISETP.NE.AND.EX UP0, UPT, UR5, URZ, UPT, UP0 ;  /* 0x0000003f0500728c */ /* 0x000fe2000bf05300 */
[----:B------:R-:W-:-:S02]  /*1f970*/  IADD3.X R5, R14, UR11, RZ, P1, !PT ;  /* 0x0000000b0e057c10 */ /* 0x000fc40008ffe4ff */
[----:B------:R-:W-:Y:S01]  /*1f980*/  ISETP.NE.U32.AND P1, PT, RZ, UR8, PT ;  /* 0x00000008ff007c0c */ /* 0x000fe2000bf25070 */
[----:B------:R-:W-:Y:S01]  /*1f990*/  USEL UR4, UR4, 0x1, UP0 ;  /* 0x0000000104047887 */ /* 0x000fe20008000000 */
[----:B------:R-:W-:Y:S02]  /*1f9a0*/  ULDC UR5, c[0x0][0x2e0] ;  /* 0x0000b80000057ab9 */ /* 0x000fe40000000800 */
[----:B------:R-:W-:Y:S01]  /*1f9b0*/  ISETP.NE.AND.EX P3, PT, RZ, UR9, PT, P1 ;  /* 0x00000009ff007c0c */ /* 0x000fe2000bf65310 */
[----:B------:R-:W-:Y:S01]  /*1f9c0*/  UIMAD UR4, UR4, UR5, URZ ;  /* 0x00000005040472a4 */ /* 0x000fe2000f8e023f */
[----:B------:R-:W-:Y:S01]  /*1f9d0*/  ISETP.NE.U32.AND P1, PT, RZ, UR10, PT ;  /* 0x0000000aff007c0c */ /* 0x000fe2000bf25070 */
[----:B------:R-:W-:-:S03]  /*1f9e0*/  IMAD.U32 R0, RZ, RZ, UR6 ;  /* 0x00000006ff007e24 */ /* 0x000fc6000f8e00ff */
[----:B------:R-:W-:Y:S01]  /*1f9f0*/  ISETP.NE.AND.EX P1, PT, RZ, UR11, PT, P1 ;  /* 0x0000000bff007c0c */ /* 0x000fe2000bf25310 */
[----:B--2---:R1:W-:Y:S02]  /*1fa00*/  STL [R1+0x34], R9 ;  /* 0x0000340901007387 */ /* 0x0043e40000100800 */
[----:B-1----:R-:W-:Y:S01]  /*1fa10*/  IMAD.U32 R9, RZ, RZ, UR4 ;  /* 0x00000004ff097e24 */ /* 0x002fe2000f8e00ff */
[----:B0-----:R-:W-:Y:S09]  /*1fa20*/  @P0 BRA `(.L_x_2451) ;  /* 0x0000000000100947 */ /* 0x001ff20003800000 */
[----:B------:R-:W-:Y:S05]  /*1fa30*/  @!P2 BRA `(.L_x_2451) ;  /* 0x00000000000ca947 */ /* 0x000fea0003800000 */
[----:B-----5:R-:W2:Y:S04]  /*1fa40*/  LDG.E R10, desc[UR56][R2.64] ;  /* 0x00000038020a7981 */ /* 0x020ea8000c1e1900 */
[----:B------:R-:W2:Y:S02]  /*1fa50*/  LDG.E R2, desc[UR56][R2.64+0x4] ;  /* 0x0000043802027981 */ /* 0x000ea4000c1e1900 */
[----:B--2---:R-:W-:-:S07]  /*1fa60*/  IMAD.IADD R10, R2, 0x1, -R10 ;  /* 0x00000001020a7824 */ /* 0x004fce00078e0a0a */
.L_x_2451:
[----:B------:R-:W-:Y:S01]  /*1fa70*/  IMAD.MOV.U32 R2, RZ, RZ, RZ ;  /* 0x000000ffff027224 */ /* 0x000fe200078e00ff */
[----:B------:R-:W-:-:S05]  /*1fa80*/  ULDC.64 UR4, c[0x0][0xa20] ;  /* 0x0002880000047ab9 */ /* 0x000fca0000000a00 */
[----:B------:R-:W2:Y:S01]  /*1fa90*/  @P3 LDG.E R2, desc[UR56][R6.64] ;  /* 0x0000003806023981 */ /* 0x000ea2000c1e1900 */
[----:B------:R-:W-:-:S06]  /*1faa0*/  IMAD.MOV.U32 R20, RZ, RZ, RZ ;  /* 0x000000ffff147224 */ /* 0x000fcc00078e00ff */
[----:B------:R0:W5:Y:S01]  /*1fab0*/  @P1 LDG.E R20, desc[UR56][R4.64] ;  /* 0x0000003804141981 */ /* 0x000162000c1e1900 */
[----:B------:R-:W-:-:S04]  /*1fac0*/  ISETP.NE.U32.AND P0, PT, RZ, UR4, PT ;  /* 0x00000004ff007c0c */ /* 0x000fc8000bf05070 */
[----:B------:R-:W-:Y:S01]  /*1fad0*/  ISETP.NE.AND.EX P0, PT, RZ, UR5, PT, P0 ;  /* 0x00000005ff007c0c */ /* 0x000fe2000bf05300 */
[----:B--2--5:R-:W-:-:S05]  /*1fae0*/  IMAD.IADD R2, R2, 0x1, R8 ;  /* 0x0000000102027824 */ /* 0x024fca00078e0208 */
[----:B------:R0:W-:Y:S07]  /*1faf0*/  STL [R1+0x8], R2 ;  /* 0x0000080201007387 */ /* 0x0001ee0000100800 */
[----:B------:R-:W-:Y:S05]  /*1fb00*/  @!P0 BRA `(.L_x_2452) ;  /* 0x0000000000108947 */ /* 0x000fea0003800000 */
[----:B0-----:R-:W-:-:S04]  /*1fb10*/  IADD3 R2, P0, R15, UR4, RZ ;  /* 0x000000040f027c10 */ /* 0x001fc8000ff1e0ff */
[----:B------:R-:W-:-:S05]  /*1fb20*/  IADD3.X R3, R14, UR5, RZ, P0, !PT ;  /* 0x000000050e037c10 */ /* 0x000fca00087fe4ff */
[----:B------:R1:W5:Y:S01]  /*1fb30*/  LDG.E R9, desc[UR56][R2.64] ;  /* 0x0000003802097981 */ /* 0x000362000c1e1900 */
[----:B------:R-:W-:Y:S05]  /*1fb40*/  BRA `(.L_x_2453) ;  /* 0x0000000000107947 */ /* 0x000fea0003800000 */
.L_x_2452:
[----:B------:R-:W-:Y:S05]  /*1fb50*/  @!P3 BRA `(.L_x_2453) ;  /* 0x00000000000cb947 */ /* 0x000fea0003800000 */
[----:B------:R-:W2:Y:S04]  /*1fb60*/  LDG.E R9, desc[UR56][R6.64] ;  /* 0x0000003806097981 */ /* 0x000ea8000c1e1900 */
[----:B------:R-:W2:Y:S02]  /*1fb70*/  LDG.E R6, desc[UR56][R6.64+0x4] ;  /* 0x0000043806067981 */ /* 0x000ea4000c1e1900 */
[----:B--2---:R-:W-:-:S07]  /*1fb80*/  IMAD.IADD R9, R6, 0x1, -R9 ;  /* 0x0000000106097824 */ /* 0x004fce00078e0a09 */
.L_x_2453:
[----:B01----:R-:W2:Y:S01]  /*1fb90*/  @P1 LDG.E R2, desc[UR56][R4.64] ;  /* 0x0000003804021981 */ /* 0x003ea2000c1e1900 */
[----:B-----5:R-:W-:-:S03]  /*1fba0*/  IMAD.IADD R9, R9, 0x1, -R8 ;  /* 0x0000000109097824 */ /* 0x020fc600078e0a08 */
[----:B------:R-:W2:Y:S01]  /*1fbb0*/  @P1 LDG.E R4, desc[UR56][R4.64+0x4] ;  /* 0x0000043804041981 */ /* 0x000ea2000c1e1900 */
[----:B------:R-:W-:Y:S01]  /*1fbc0*/  LEA R3, R17, 0xff, 0x7 ;  /* 0x000000ff11037811 */ /* 0x000fe200078e38ff */
[----:B------:R-:W-:Y:S01]  /*1fbd0*/  BSSY B0, `(.L_x_2454) ;  /* 0x00000f5000007945 */ /* 0x000fe20003800000 */
[----:B------:R-:W-:Y:S01]  /*1fbe0*/  PLOP3.LUT P2, PT, PT, PT, PT, 0x80, 0x0 ;  /* 0x000000000000781c */ /* 0x000fe20003f4f070 */
[----:B--2---:R-:W-:-:S04]  /*1fbf0*/  @P1 IMAD.IADD R0, R4, 0x1, -R2 ;  /* 0x0000000104001824 */ /* 0x004fc800078e0a02 */
[----:B------:R-:W-:-:S05]  /*1fc00*/  IMAD.IADD R2, R9, 0x1, R0 ;  /* 0x0000000109027824 */ /* 0x000fca00078e0200 */
[C---:B------:R-:W-:Y:S01]  /*1fc10*/  IADD3 R3, R2.reuse, R3, -R10 ;  /* 0x0000000302037210 */ /* 0x040fe20007ffe80a */
[----:B------:R-:W-:-:S05]  /*1fc20*/  VIADD R2, R2, 0x7f ;  /* 0x0000007f02027836 */ /* 0x000fca0000000000 */
[----:B------:R-:W-:-:S04]  /*1fc30*/  SHF.R.S32.HI R4, RZ, 0x1f, R2 ;  /* 0x0000001fff047819 */ /* 0x000fc80000011402 */
[----:B------:R-:W-:Y:S02]  /*1fc40*/  LEA.HI R4, R4, R2, RZ, 0x7 ;  /* 0x0000000204047211 */ /* 0x000fe400078f38ff */
[----:B------:R-:W-:-:S04]  /*1fc50*/  SHF.R.S32.HI R2, RZ, 0x1f, R3 ;  /* 0x0000001fff027819 */ /* 0x000fc80000011403 */
[----:B------:R-:W-:Y:S02]  /*1fc60*/  LEA.HI R2, R2, R3, RZ, 0x7 ;  /* 0x0000000302027211 */ /* 0x000fe400078f38ff */
[----:B------:R-:W-:Y:S02]  /*1fc70*/  SHF.R.S32.HI R4, RZ, 0x7, R4 ;  /* 0x00000007ff047819 */ /* 0x000fe40000011404 */
[----:B------:R-:W-:-:S04]  /*1fc80*/  SHF.R.S32.HI R2, RZ, 0x7, R2 ;  /* 0x00000007ff027819 */ /* 0x000fc80000011402 */
[----:B------:R-:W-:-:S05]  /*1fc90*/  VIMNMX R6, R4, R2, PT ;  /* 0x0000000204067248 */ /* 0x000fca0003fe0100 */
[--C-:B------:R-:W-:Y:S02]  /*1fca0*/  IMAD R2, R6, 0x80, -R9.reuse ;  /* 0x0000008006027824 */ /* 0x100fe400078e0a09 */
[----:B------:R-:W-:-:S03]  /*1fcb0*/  IMAD.MOV R9, RZ, RZ, -R9 ;  /* 0x000000ffff097224 */ /* 0x000fc600078e0a09 */
[----:B------:R-:W-:Y:S02]  /*1fcc0*/  VIMNMX R0, R2, R0, PT ;  /* 0x0000000002007248 */ /* 0x000fe40003fe0100 */
[----:B------:R-:W-:-:S04]  /*1fcd0*/  VIMNMX R9, RZ, R9, !PT ;  /* 0x00000009ff097248 */ /* 0x000fc80007fe0100 */
[----:B------:R-:W-:Y:S02]  /*1fce0*/  ISETP.GT.AND P0, PT, R0, R9, PT ;  /* 0x000000090000720c */ /* 0x000fe40003f04270 */
[----:B------:R-:W-:-:S11]  /*1fcf0*/  SHF.R.U32.HI R3, RZ, 0x7, R9 ;  /* 0x00000007ff037819 */ /* 0x000fd60000011609 */
[----:B------:R-:W-:-:S05]  /*1fd00*/  @P0 VIADD R0, R0, 0x7f ;  /* 0x0000007f00000836 */ /* 0x000fca0000000000 */
[----:B------:R-:W-:Y:S01]  /*1fd10*/  @P0 SHF.R.S32.HI R2, RZ, 0x1f, R0 ;  /* 0x0000001fff020819 */ /* 0x000fe20000011400 */
[----:B------:R0:W-:Y:S03]  /*1fd20*/  STL [R1+0x24], R6 ;  /* 0x0000240601007387 */ /* 0x0001e60000100800 */
[----:B------:R-:W-:Y:S01]  /*1fd30*/  @P0 LEA.HI R2, R2, R0, RZ, 0x7 ;  /* 0x0000000002020211 */ /* 0x000fe200078f38ff */
[----:B------:R-:W-:-:S03]  /*1fd40*/  IMAD.MOV.U32 R5, RZ, RZ, R3 ;  /* 0x000000ffff057224 */ /* 0x000fc600078e0003 */
[----:B------:R-:W-:-:S04]  /*1fd50*/  @P0 SHF.R.S32.HI R5, RZ, 0x7, R2 ;  /* 0x00000007ff050819 */ /* 0x000fc80000011402 */
[----:B------:R-:W-:-:S13]  /*1fd60*/  ISETP.GT.AND P0, PT, R5, R3, PT ;  /* 0x000000030500720c */ /* 0x000fda0003f04270 */
        /* <DEDUP_REMOVED lines=11> */
.L_x_2607:
[----:B------:R-:W-:-:S03]  /*1fe20*/  UMOV UR4, 0xffffffff ;  /* 0xffffffff00047882 */ /* 0x000fc60000000000 */
[----:B------:R-:W-:Y:S05]  /*1fe30*/  BRA.DIV UR4, `(.L_x_2457) ;  /* 0x0000005e04107947 */ /* 0x000fea000b800000 */
[----:B------:R-:W-:-:S13]  /*1fe40*/  ELECT P6, URZ, PT ;  /* 0x00000000003f782f */ /* 0x000fda00038c0000 */
.L_x_2610:
[----:B------:R-:W2:Y:S01]  /*1fe50*/  LDL R4, [R1+0x30] ;  /* 0x0000300001047983 */ /* 0x000ea20000100800 */
[----:B------:R-:W-:Y:S01]  /*1fe60*/  MOV R7, 0x400 ;  /* 0x0000040000077802 */ /* 0x000fe20000000f00 */
[----:B------:R-:W-:Y:S01]  /*1fe70*/  BSSY B1, `(.L_x_2458) ;  /* 0x000000a000017945 */ /* 0x000fe20003800000 */
[----:B--2---:R-:W-:-:S05]  /*1fe80*/  VIADD R4, R4, 0x1 ;  /* 0x0000000104047836 */ /* 0x004fca0000000000 */
[----:B------:R-:W-:-:S04]  /*1fe90*/  LEA.HI R6, R4, R4, RZ, 0x1 ;  /* 0x0000000404067211 */ /* 0x000fc800078f08ff */
[----:B------:R-:W-:-:S05]  /*1fea0*/  LOP3.LUT R6, R6, 0xfffffffe, RZ, 0xc0, !PT ;  /* 0xfffffffe06067812 */ /* 0x000fca00078ec0ff */
[----:B------:R-:W-:Y:S02]  /*1feb0*/  IMAD.IADD R6, R4, 0x1, -R6 ;  /* 0x0000000104067824 */ /* 0x000fe400078e0a06 */
[----:B------:R-:W0:Y:S03]  /*1fec0*/  S2R R4, SR_CgaCtaId ;  /* 0x0000000000047919 */ /* 0x000e260000008800 */
[----:B------:R-:W-:Y:S02]  /*1fed0*/  SHF.L.U32 R6, R6, 0x1f, RZ ;  /* 0x0000001f06067819 */ /* 0x000fe400000006ff */
[----:B0-----:R-:W-:-:S04]  /*1fee0*/  LEA R4, R4, R7, 0x18 ;  /* 0x0000000704047211 */ /* 0x001fc800078ec0ff */
[----:B------:R-:W0:Y:S02]  /*1fef0*/  SYNCS.PHASECHK.TRANS64.TRYWAIT P0, [R4+URZ+0x34820], R6 ;  /* 0x03482006040075a7 */ /* 0x000e24000800017f */
[----:B0-----:R-:W-:Y:S05]  /*1ff00*/  @!P0 BRA `(.L_x_2459) ;  /* 0x0000005800fc8947 */ /* 0x001fea0003800000 */
.L_x_2611:
[----:B------:R-:W-:Y:S05]  /*1ff10*/  BSYNC B1 ;  /* 0x0000000000017941 */ /* 0x000fea0003800000 */
.L_x_2458:
        /* <DEDUP_REMOVED lines=8> */
.L_x_2612:
        /* <DEDUP_REMOVED lines=11> */
.L_x_2463:
        /* <DEDUP_REMOVED lines=30> */
.L_x_2613:
        /* <DEDUP_REMOVED lines=8> */
.L_x_2465:
        /* <DEDUP_REMOVED lines=26> */
.L_x_2461:
[----:B------:R-:W-:Y:S05]  /*20450*/  BSYNC B1 ;  /* 0x0000000000017941 */ /* 0x000fea0003800000 */
.L_x_2460:
        /* <DEDUP_REMOVED lines=13> */
[C---:B------:R-:W-:Y:S02]  /*20530*/  IMAD R6, R5.reuse, 0x80, R20 ;  /* 0x0000008005067824 */ /* 0x040fe400078e0214 */
[----:B------:R-:W-:Y:S02]  /*20540*/  VIADD R5, R5, 0xffffffff ;  /* 0xffffffff05057836 */ /* 0x000fe40000000000 */
[----:B------:R-:W-:-:S07]  /*20550*/  VIADD R6, R6, 0xffffff00 ;  /* 0xffffff0006067836 */ /* 0x000fce0000000000 */
.L_x_2472:
        /* <DEDUP_REMOVED lines=9> */
.L_x_2614:
        /* <DEDUP_REMOVED lines=11> */
.L_x_2469:
        /* <DEDUP_REMOVED lines=28> */
.L_x_2615:
        /* <DEDUP_REMOVED lines=8> */
.L_x_2471:
        /* <DEDUP_REMOVED lines=22> */
.L_x_2467:
[----:B------:R-:W-:Y:S05]  /*20a40*/  BSYNC B1 ;  /* 0x0000000000017941 */ /* 0x000fea0003800000 */
.L_x_2466:
        /* <DEDUP_REMOVED lines=13> */
.L_x_2455:
[----:B------:R-:W-:Y:S05]  /*20b20*/  BSYNC B0 ;  /* 0x0000000000007941 */ /* 0x000fea0003800000 */
.L_x_2454:
        /* <DEDUP_REMOVED lines=13> */
[----:B------:R-:W1:Y:S08]  /*20c00*/  FLO.U32 R0, UR4 ;  /* 0x0000000400007d00 */ /* 0x000e7000080e0000 */
        /* <DEDUP_REMOVED lines=9> */
.L_x_2474:
        /* <DEDUP_REMOVED lines=18> */
[----:B0-----:R-:W-:Y:S02]  /*20dc0*/  IMAD.MOV.U32 R8, RZ, RZ, 0x70 ;  /* 0x00000070ff087424 */ /* 0x001fe400078e00ff */
[----:B------:R-:W-:Y:S02]  /*20dd0*/  IMAD.MOV.U32 R12, RZ, RZ, 0x1 ;  /* 0x00000001ff0c7424 */ /* 0x000fe400078e00ff */
[----:B------:R-:W-:-:S07]  /*20de0*/  IMAD.MOV.U32 R13, RZ, RZ, RZ ;  /* 0x000000ffff0d7224 */ /* 0x000fce00078e00ff */
[----:B------:R-:W-:-:S07]  /*20df0*/  LEPC R20, `(.L_x_2476) ;  /* 0x000000001014794e */ /* 0x000fce0000000000 */
[----:B-1----:R-:W-:Y:S05]  /*20e00*/  CALL.ABS.NOINC R2 ;  /* 0x0000000002007343 */ /* 0x002fea0003c00000 */
.L_x_2476:
        /* <DEDUP_REMOVED lines=15> */
[----:B0-----:R-:W-:Y:S02]  /*20f00*/  IMAD.MOV.U32 R8, RZ, RZ, 0x70 ;  /* 0x00000070ff087424 */ /* 0x001fe400078e00ff */
[----:B------:R-:W-:Y:S02]  /*20f10*/  IMAD.MOV.U32 R12, RZ, RZ, 0x1 ;  /* 0x00000001ff0c7424 */ /* 0x000fe400078e00ff */
[----:B-1----:R-:W-:-:S07]  /*20f20*/  IMAD.MOV.U32 R13, RZ, RZ, RZ ;  /* 0x000000ffff0d7224 */ /* 0x002fce00078e00ff */
[----:B------:R-:W-:-:S07]  /*20f30*/  LEPC R20, `(.L_x_2478) ;  /* 0x000000001014794e */ /* 0x000fce0000000000 */
[----:B--2---:R-:W-:Y:S05]  /*20f40*/  CALL.ABS.NOINC R2 ;  /* 0x0000000002007343 */ /* 0x004fea0003c00000 */
.L_x_2478:
        /* <DEDUP_REMOVED lines=16> */
.L_x_2477:
        /* <DEDUP_REMOVED lines=19> */
[----:B------:R-:W-:Y:S01]  /*21180*/  PLOP3.LUT P1, PT, P6, PT, PT, 0x8, 0x0 ;  /* 0x000000000000781c */ /* 0x000fe2000372e170 */
[----:B-1----:R-:W-:Y:S02]  /*21190*/  IMAD R3, R17, 0x80, R4 ;  /* 0x0000008011037824 */ /* 0x002fe400078e0204 */
[----:B------:R-:W1:Y:S02]  /*211a0*/  LDC R4, c[0x0][0x428] ;  /* 0x00010a00ff047b82 */ /* 0x000e640000000800 */
[----:B-1----:R-:W-:Y:S01]  /*211b0*/  ISETP.NE.AND P0, PT, R4, 0x1, PT ;  /* 0x000000010400780c */ /* 0x002fe20003f05270 */
[----:B------:R-:W-:-:S12]  /*211c0*/  IMAD.MOV.U32 R4, RZ, RZ, R18 ;  /* 0x000000ffff047224 */ /* 0x000fd800078e0012 */
[----:B------:R-:W1:Y:S08]  /*211d0*/  @P0 LDC R5, c[0x0][0x42c] ;  /* 0x00010b00ff050b82 */ /* 0x000e700000000800 */
[----:B------:R-:W2:Y:S01]  /*211e0*/  @P0 LDC R2, c[0x0][0x430] ;  /* 0x00010c00ff020b82 */ /* 0x000ea20000000800 */
[----:B-1----:R-:W-:-:S05]  /*211f0*/  @P0 IMAD.HI.U32 R5, R18, R5, RZ ;  /* 0x0000000512050227 */ /* 0x002fca00078e00ff */
[----:B--2---:R-:W-:Y:S02]  /*21200*/  @P0 SHF.R.U32.HI R4, RZ, R2, R5 ;  /* 0x00000002ff040219 */ /* 0x004fe40000011605 */
[----:B------:R-:W-:-:S04]  /*21210*/  ISETP.NE.U32.AND P0, PT, RZ, UR4, PT ;  /* 0x00000004ff007c0c */ /* 0x000fc8000bf05070 */
[----:B------:R-:W-:-:S04]  /*21220*/  ISETP.NE.AND.EX P0, PT, RZ, UR5, PT, P0 ;  /* 0x00000005ff007c0c */ /* 0x000fc8000bf05300 */
[----:B------:R-:W-:-:S09]  /*21230*/  SEL R2, R6, RZ, !P0 ;  /* 0x000000ff06027207 */ /* 0x000fd20004000000 */
.L_x_2479:
        /* <DEDUP_REMOVED lines=16> */
.L_x_2480:
        /* <DEDUP_REMOVED lines=15> */
.L_x_2481:
        /* <DEDUP_REMOVED lines=10> */
[----:B0-----:R-:W0:Y:S01]  /*214d0*/  LDC.64 R8, c[0x0][0x3f8] ;  /* 0x0000fe00ff087b82 */ /* 0x001e220000000a00 */
[----:B------:R-:W-:Y:S02]  /*214e0*/  ULDC.64 UR4, c[0x0][0xa08] ;  /* 0x0002820000047ab9 */ /* 0x000fe40000000a00 */
[----:B0-----:R-:W-:Y:S01]  /*214f0*/  LOP3.LUT P0, RZ, R8, UR4, RZ, 0xfc, !PT ;  /* 0x0000000408ff7c12 */ /* 0x001fe2000f80fcff */
[----:B------:R-:W-:-:S03]  /*21500*/  UMOV UR4, 0xffffffff ;  /* 0xffffffff00047882 */ /* 0x000fc60000000000 */
[----:B------:R-:W-:-:S04]  /*21510*/  LOP3.LUT P0, RZ, R9, UR5, RZ, 0xfc, P0 ;  /* 0x0000000509ff7c12 */ /* 0x000fc8000800fcff */
[----:B-----5:R-:W-:Y:S01]  /*21520*/  SEL R6, R0, RZ, !P0 ;  /* 0x000000ff00067207 */ /* 0x020fe20004000000 */
[----:B--2---:R-:W-:Y:S01]  /*21530*/  VIADD R5, R5, 0xffffffff ;  /* 0xffffffff05057836 */ /* 0x004fe20000000000 */
[----:B------:R-:W-:Y:S07]  /*21540*/  BRA.DIV UR4, `(.L_x_2482) ;  /* 0x0000004604d07947 */ /* 0x000fee000b800000 */
.L_x_2618:
[----:B------:R-:W-:Y:S01]  /*21550*/  UMOV UR4, 0xffffffff ;  /* 0xffffffff00047882 */ /* 0x000fe20000000000 */
[----:B------:R-:W-:Y:S02]  /*21560*/  SHF.R.S32.HI R17, RZ, 0x1f, R0 ;  /* 0x0000001fff117819 */ /* 0x000fe40000011400 */
[----:B------:R-:W-:Y:S05]  /*21570*/  BRA.DIV UR4, `(.L_x_2483) ;  /* 0x0000004604f87947 */ /* 0x000fea000b800000 */
[----:B------:R-:W-:-:S13]  /*21580*/  ELECT P6, URZ, PT ;  /* 0x00000000003f782f */ /* 0x000fda00038c0000 */
.L_x_2621:
[----:B------:R-:W-:Y:S05]  /*21590*/  @!P6 BRA `(.L_x_2484) ;  /* 0x000000040024e947 */ /* 0x000fea0003800000 */
[----:B------:R-:W-:-:S04]  /*215a0*/  ISETP.NE.U32.AND P0, PT, R8, RZ, PT ;  /* 0x000000ff0800720c */ /* 0x000fc80003f05070 */
[----:B------:R-:W-:-:S13]  /*215b0*/  ISETP.NE.AND.EX P0, PT, R9, RZ, PT, P0 ;  /* 0x000000ff0900720c */ /* 0x000fda0003f05300 */
[----:B------:R-:W-:Y:S05]  /*215c0*/  @!P0 BRA `(.L_x_2485) ;  /* 0x0000000000448947 */ /* 0x000fea0003800000 */
[----:B------:R-:W0:Y:S01]  /*215d0*/  LDC R11, c[0x0][0x41c] ;  /* 0x00010700ff0b7b82 */ /* 0x000e220000000800 */
        /* <DEDUP_REMOVED lines=16> */
.L_x_2485:
        /* <DEDUP_REMOVED lines=9> */
.L_x_2622:
        /* <DEDUP_REMOVED lines=11> */
.L_x_2487:
        /* <DEDUP_REMOVED lines=33> */
.L_x_2484:
        /* <DEDUP_REMOVED lines=47> */
.L_x_2623:
[----:B------:R-:W-:Y:S05]  /*21d20*/  BSYNC B0 ;  /* 0x0000000000007941 */ /* 0x000fea0003800000 */
.L_x_2488:
[----:B0-----:R-:W2:Y:S01]  /*21d30*/  LDL R3, [R1+0x24] ;  /* 0x0000240001037983 */ /* 0x001ea20000100800 */
[----:B------:R-:W-:Y:S01]  /*21d40*/  BSSY B0, `(.L_x_2490) ;  /* 0x000019a000007945 */ /* 0x000fe20003800000 */
[----:B--2---:R-:W-:-:S13]  /*21d50*/  ISETP.GE.AND P0, PT, R3, 0x2, PT ;  /* 0x000000020300780c */ /* 0x004fda0003f06270 */
[----:B------:R-:W-:Y:S05]  /*21d60*/  @!P0 BRA `(.L_x_2491) ;  /* 0x00000018005c8947 */ /* 0x000fea0003800000 */
[C---:B------:R-:W-:Y:S01]  /*21d70*/  LOP3.LUT R2, R3.reuse, 0x1, RZ, 0xc0, !PT ;  /* 0x0000000103027812 */ /* 0x040fe200078ec0ff */
[----:B------:R-:W-:Y:S03]  /*21d80*/  BSSY B1, `(.L_x_2492) ;  /* 0x000008c000017945 */ /* 0x000fe60003800000 */
[----:B------:R-:W-:Y:S01]  /*21d90*/  ISETP.NE.U32.AND P0, PT, R2, 0x1, PT ;  /* 0x000000010200780c */ /* 0x000fe20003f05070 */
[----:B------:R-:W-:-:S04]  /*21da0*/  VIADD R2, R3, 0xfffffffe ;  /* 0xfffffffe03027836 */ /* 0x000fc80000000000 */
[----:B------:R-:W-:-:S08]  /*21db0*/  IMAD.MOV.U32 R7, RZ, RZ, R2 ;  /* 0x000000ffff077224 */ /* 0x000fd000078e0002 */
        /* <DEDUP_REMOVED lines=28> */
[----:B------:R-:W-:Y:S01]  /*21f80*/  IMAD.IADD R7, R7, 0x1, R11 ;  /* 0x0000000107077824 */ /* 0x000fe200078e020b */
[----:B------:R-:W-:Y:S01]  /*21f90*/  LEA R8, P0, R10, R8, 0x2 ;  /* 0x000000080a087211 */ /* 0x000fe200078010ff */
[----:B------:R-:W-:-:S03]  /*21fa0*/  IMAD R3, R14, R3, R2 ;  /* 0x000000030e037224 */ /* 0x000fc600078e0202 */
[----:B------:R-:W-:-:S05]  /*21fb0*/  LEA.HI.X R9, R10, R9, R7, 0x2, P0 ;  /* 0x000000090a097211 */ /* 0x000fca00000f1407 */
[----:B------:R0:W5:Y:S04]  /*21fc0*/  LDG.E R7, desc[UR56][R8.64] ;  /* 0x0000003808077981 */ /* 0x000168000c1e1900 */
.L_x_2496:
[----:B0-----:R-:W0:Y:S01]  /*21fd0*/  S2R R9, SR_CgaCtaId ;  /* 0x0000000000097919 */ /* 0x001e220000008800 */
[----:B------:R-:W-:-:S04]  /*21fe0*/  MOV R8, 0x400 ;  /* 0x0000040000087802 */ /* 0x000fc80000000f00 */
[----:B0-----:R-:W-:Y:S02]  /*21ff0*/  LEA R8, R9, R8, 0x18 ;  /* 0x0000000809087211 */ /* 0x001fe400078ec0ff */
[----:B------:R-:W-:-:S03]  /*22000*/  SHF.L.U32 R9, R13, 0x1f, RZ ;  /* 0x0000001f0d097819 */ /* 0x000fc600000006ff */
[----:B------:R-:W-:-:S04]  /*22010*/  IMAD R8, R12, 0x8, R8 ;  /* 0x000000080c087824 */ /* 0x000fc800078e0208 */
[----:B------:R-:W0:Y:S02]  /*22020*/  SYNCS.PHASECHK.TRANS64.TRYWAIT P0, [R8+URZ+0x34840], R9 ;  /* 0x03484009080075a7 */ /* 0x000e24000800017f */
[----:B0-----:R-:W-:Y:S05]  /*22030*/  @!P0 BRA `(.L_x_2497) ;  /* 0x0000003c009c8947 */ /* 0x001fea0003800000 */
.L_x_2624:
        /* <DEDUP_REMOVED lines=11> */
.L_x_2498:
        /* <DEDUP_REMOVED lines=37> */
.L_x_2625:
        /* <DEDUP_REMOVED lines=10> */
.L_x_2500:
[----:B------:R-:W2:Y:S02]  /*223e0*/  LDL R9, [R1+0x10] ;  /* 0x0000100001097983 */ /* 0x000ea40000100800 */
[----:B--2---:R-:W-:-:S13]  /*223f0*/  LOP3.LUT P0, RZ, R9, 0x40, RZ, 0xc0, !PT ;  /* 0x0000004009ff7812 */ /* 0x004fda000780c0ff */
[----:B------:R-:W-:Y:S05]  /*22400*/  @P0 BRA `(.L_x_2501) ;  /* 0x0000000000040947 */ /* 0x000fea0003800000 */
[----:B------:R-:W-:Y:S01]  /*22410*/  BPT.TRAP 0x1 ;  /* 0x000000040000795c */ /* 0x000fe20000300000 */
.L_x_2501:
        /* <DEDUP_REMOVED lines=29> */
.L_x_2495:
[----:B------:R-:W-:Y:S05]  /*225f0*/  BSYNC B2 ;  /* 0x0000000000027941 */ /* 0x000fea0003800000 */
.L_x_2494:
[----:B------:R-:W2:Y:S04]  /*22600*/  LDL.LU R3, [R1+0x24] ;  /* 0x0000240001037983 */ /* 0x000ea80000300800 */
[----:B------:R0:W-:Y:S04]  /*22610*/  STL [R1], R12 ;  /* 0x0000000c01007387 */ /* 0x0001e80000100800 */
[----:B------:R0:W-:Y:S02]  /*22620*/  STL [R1+0xc], R13 ;  /* 0x00000c0d01007387 */ /* 0x0001e40000100800 */
[----:B0-2---:R-:W-:-:S07]  /*22630*/  VIADD R7, R3, 0xfffffffd ;  /* 0xfffffffd03077836 */ /* 0x005fce0000000000 */
.L_x_2493:
[----:B------:R-:W-:Y:S05]  /*22640*/  BSYNC B1 ;  /* 0x0000000000017941 */ /* 0x000fea0003800000 */
.L_x_2492:
[----:B------:R-:W-:-:S13]  /*22650*/  ISETP.NE.AND P0, PT, R2, RZ, PT ;  /* 0x000000ff0200720c */ /* 0x000fda0003f05270 */
[----:B------:R-:W-:Y:S05]  /*22660*/  @!P0 BRA `(.L_x_2491) ;  /* 0x00000010001c8947 */ /* 0x000fea0003800000 */
[----:B------:R-:W-:-:S07]  /*22670*/  IMAD.MOV.U32 R11, RZ, RZ, R6 ;  /* 0x000000ffff0b7224 */ /* 0x000fce00078e0006 */
.L_x_2518:
        /* <DEDUP_REMOVED lines=30> */
[----:B------:R-:W-:-:S06]  /*22860*/  LEA.HI.X R11, R2, UR5, R3, 0x2, P0 ;  /* 0x00000005020b7c11 */ /* 0x000fcc00080f1403 */
[----:B------:R0:W5:Y:S03]  /*22870*/  LDG.E R11, desc[UR56][R10.64] ;  /* 0x000000380a0b7981 */ /* 0x000166000c1e1900 */
.L_x_2504:
[----:B------:R-:W1:Y:S01]  /*22880*/  S2R R3, SR_CgaCtaId ;  /* 0x0000000000037919 */ /* 0x000e620000008800 */
[----:B------:R-:W-:-:S04]  /*22890*/  MOV R2, 0x400 ;  /* 0x0000040000027802 */ /* 0x000fc80000000f00 */
[----:B-1----:R-:W-:Y:S02]  /*228a0*/  LEA R2, R3, R2, 0x18 ;  /* 0x0000000203027211 */ /* 0x002fe400078ec0ff */
[----:B------:R-:W-:-:S03]  /*228b0*/  SHF.L.U32 R3, R9, 0x1f, RZ ;  /* 0x0000001f09037819 */ /* 0x000fc600000006ff */
[----:B------:R-:W-:-:S04]  /*228c0*/  IMAD R2, R8, 0x8, R2 ;  /* 0x0000000808027824 */ /* 0x000fc800078e0202 */
[----:B------:R-:W1:Y:S02]  /*228d0*/  SYNCS.PHASECHK.TRANS64.TRYWAIT P0, [R2+URZ+0x34840], R3 ;  /* 0x03484003020075a7 */ /* 0x000e64000800017f */
[----:B-1----:R-:W-:Y:S05]  /*228e0*/  @!P0 BRA `(.L_x_2505) ;  /* 0x0000003400988947 */ /* 0x002fea0003800000 */
.L_x_2626:
        /* <DEDUP_REMOVED lines=11> */
.L_x_2506:
        /* <DEDUP_REMOVED lines=37> */
.L_x_2627:
        /* <DEDUP_REMOVED lines=10> */
.L_x_2508:
[----:B------:R-:W2:Y:S02]  /*22c90*/  LDL R3, [R1+0x10] ;  /* 0x0000100001037983 */ /* 0x000ea40000100800 */
[----:B--2---:R-:W-:-:S13]  /*22ca0*/  LOP3.LUT P0, RZ, R3, 0x40, RZ, 0xc0, !PT ;  /* 0x0000004003ff7812 */ /* 0x004fda000780c0ff */
[----:B------:R-:W-:Y:S05]  /*22cb0*/  @P0 BRA `(.L_x_2509) ;  /* 0x0000000000040947 */ /* 0x000fea0003800000 */
[----:B------:R-:W-:Y:S01]  /*22cc0*/  BPT.TRAP 0x1 ;  /* 0x000000040000795c */ /* 0x000fe20000300000 */
.L_x_2509:
        /* <DEDUP_REMOVED lines=29> */
.L_x_2503:
[----:B------:R-:W-:Y:S05]  /*22ea0*/  BSYNC B1 ;  /* 0x0000000000017941 */ /* 0x000fea0003800000 */
.L_x_2502:
        /* <DEDUP_REMOVED lines=31> */
.L_x_2512:
[----:B------:R-:W2:Y:S01]  /*230a0*/  S2R R3, SR_CgaCtaId ;  /* 0x0000000000037919 */ /* 0x000ea20000008800 */
[----:B------:R-:W-:-:S04]  /*230b0*/  MOV R2, 0x400 ;  /* 0x0000040000027802 */ /* 0x000fc80000000f00 */
[----:B--2---:R-:W-:Y:S02]  /*230c0*/  LEA R2, R3, R2, 0x18 ;  /* 0x0000000203027211 */ /* 0x004fe400078ec0ff */
[----:B------:R-:W-:-:S03]  /*230d0*/  SHF.L.U32 R3, R14, 0x1f, RZ ;  /* 0x0000001f0e037819 */ /* 0x000fc600000006ff */
[----:B------:R-:W-:-:S04]  /*230e0*/  IMAD R2, R15, 0x8, R2 ;  /* 0x000000080f027824 */ /* 0x000fc800078e0202 */
[----:B------:R-:W2:Y:S02]  /*230f0*/  SYNCS.PHASECHK.TRANS64.TRYWAIT P0, [R2+URZ+0x34840], R3 ;  /* 0x03484003020075a7 */ /* 0x000ea4000800017f */
[----:B--2---:R-:W-:Y:S05]  /*23100*/  @!P0 BRA `(.L_x_2513) ;  /* 0x0000002c00b88947 */ /* 0x004fea0003800000 */
.L_x_2628:
        /* <DEDUP_REMOVED lines=11> */
.L_x_2514:
        /* <DEDUP_REMOVED lines=36> */
.L_x_2629:
        /* <DEDUP_REMOVED lines=10> */
.L_x_2516:
[----:B------:R-:W2:Y:S02]  /*234a0*/  LDL R3, [R1+0x10] ;  /* 0x0000100001037983 */ /* 0x000ea40000100800 */
[----:B--2---:R-:W-:-:S13]  /*234b0*/  LOP3.LUT P0, RZ, R3, 0x40, RZ, 0xc0, !PT ;  /* 0x0000004003ff7812 */ /* 0x004fda000780c0ff */
[----:B------:R-:W-:Y:S05]  /*234c0*/  @P0 BRA `(.L_x_2517) ;  /* 0x0000000000040947 */ /* 0x000fea0003800000 */
[----:B------:R-:W-:Y:S01]  /*234d0*/  BPT.TRAP 0x1 ;  /* 0x000000040000795c */ /* 0x000fe20000300000 */
.L_x_2517:
        /* <DEDUP_REMOVED lines=28> */
.L_x_2511:
[----:B------:R-:W-:Y:S05]  /*236a0*/  BSYNC B1 ;  /* 0x0000000000017941 */ /* 0x000fea0003800000 */
.L_x_2510:
[C---:B------:R-:W-:Y:S01]  /*236b0*/  ISETP.GT.AND P0, PT, R7.reuse, 0x1, PT ;  /* 0x000000010700780c */ /* 0x040fe20003f04270 */
[----:B------:R-:W-:-:S12]  /*236c0*/  VIADD R7, R7, 0xfffffffe ;  /* 0xfffffffe07077836 */ /* 0x000fd80000000000 */
[----:B------:R-:W-:Y:S05]  /*236d0*/  @P0 BRA `(.L_x_2518) ;  /* 0xffffffec00e80947 */ /* 0x000fea000383ffff */
.L_x_2491:
[----:B------:R-:W-:Y:S05]  /*236e0*/  BSYNC B0 ;  /* 0x0000000000007941 */ /* 0x000fea0003800000 */
.L_x_2490:
        /* <DEDUP_REMOVED lines=17> */
.L_x_2520:
[----:B------:R-:W-:Y:S05]  /*23800*/  BSYNC B0 ;  /* 0x0000000000007941 */ /* 0x000fea0003800000 */
.L_x_2519:
        /* <DEDUP_REMOVED lines=11> */
.L_x_2630:
        /* <DEDUP_REMOVED lines=10> */
.L_x_2524:
[----:B------:R-:W2:Y:S02]  /*23960*/  LDL R0, [R1+0x10] ;  /* 0x0000100001007983 */ /* 0x000ea40000100800 */
[----:B--2---:R-:W-:-:S13]  /*23970*/  LOP3.LUT P0, RZ, R0, 0x40, RZ, 0xc0, !PT ;  /* 0x0000004000ff7812 */ /* 0x004fda000780c0ff */
[----:B------:R-:W-:Y:S05]  /*23980*/  @P0 BRA `(.L_x_2525) ;  /* 0x0000000000040947 */ /* 0x000fea0003800000 */
[----:B------:R-:W-:Y:S01]  /*23990*/  BPT.TRAP 0x1 ;  /* 0x000000040000795c */ /* 0x000fe20000300000 */
.L_x_2525:
[----:B------:R-:W2:Y:S01]  /*239a0*/  LDL.LU R8, [R1+0x8] ;  /* 0x0000080001087983 */ /* 0x000ea20000300800 */
[----:B------:R-:W-:-:S03]  /*239b0*/  MOV R2, 0x400 ;  /* 0x0000040000027802 */ /* 0x000fc60000000f00 */
[----:B------:R-:W3:Y:S01]  /*239c0*/  LDL R0, [R1] ;  /* 0x0000000001007983 */ /* 0x000ee20000100800 */
        /* <DEDUP_REMOVED lines=24> */
.L_x_2522:
[----:B------:R-:W-:Y:S05]  /*23b50*/  BSYNC B0 ;  /* 0x0000000000007941 */ /* 0x000fea0003800000 */
.L_x_2521:
        /* <DEDUP_REMOVED lines=9> */
.L_x_2475:
[----:B------:R-:W-:Y:S05]  /*23bf0*/  BSYNC B6 ;  /* 0x0000000000067941 */ /* 0x000fea0003800000 */
.L_x_2473:
[----:B------:R-:W-:-:S03]  /*23c00*/  UMOV UR4, 0xffffffff ;  /* 0xffffffff00047882 */ /* 0x000fc60000000000 */
[----:B------:R-:W-:Y:S05]  /*23c10*/  BRA.DIV UR4, `(.L_x_2526) ;  /* 0x0000002604307947 */ /* 0x000fea000b800000 */
[----:B------:R2:W3:Y:S04]  /*23c20*/  SHFL.IDX PT, R4, R16, RZ, 0x1f ;  /* 0x00001fff10047589 */ /* 0x0004e800000e0000 */
[----:B------:R-:W4:Y:S02]  /*23c30*/  SHFL.IDX PT, R16, R16, 0x1, 0x1f ;  /* 0x00201f0010107f89 */ /* 0x000f2400000e0000 */
.L_x_2634:
        /* <DEDUP_REMOVED lines=10> */
[----:B------:R-:W1:Y:S02]  /*23ce0*/  LDC.64 R2, c[0x0][0xc58] ;  /* 0x00031600ff027b82 */ /* 0x000e640000000a00 */
[----:B-1----:R-:W-:-:S05]  /*23cf0*/  IMAD.WIDE R2, R5, 0x4, R2 ;  /* 0x0000000405027825 */ /* 0x002fca00078e0202 */
[----:B------:R1:W5:Y:S02]  /*23d00*/  LDG.E R17, desc[UR56][R2.64] ;  /* 0x0000003802117981 */ /* 0x000364000c1e1900 */
.L_x_2528:
[----:B------:R-:W-:Y:S05]  /*23d10*/  BSYNC B0 ;  /* 0x0000000000007941 */ /* 0x000fea0003800000 */
.L_x_2527:
        /* <DEDUP_REMOVED lines=23> */
.L_x_2642:
[----:B------:R-:W-:Y:S02]  /*23e90*/  ULDC UR4, c[0x0][0xc10] ;  /* 0x0003040000047ab9 */ /* 0x000fe40000000800 */
[----:B------:R-:W-:-:S04]  /*23ea0*/  IMAD.U32 R5, RZ, RZ, UR4 ;  /* 0x00000004ff057e24 */ /* 0x000fc8000f8e00ff */
[----:B-1----:R-:W-:-:S04]  /*23eb0*/  IMAD R3, R14, R5, RZ ;  /* 0x000000050e037224 */ /* 0x002fc800078e02ff */
[----:B--2-4-:R-:W-:-:S05]  /*23ec0*/  IMAD.IADD R16, R16, 0x1, R3 ;  /* 0x0000000110107824 */ /* 0x014fca00078e0203 */
[----:B---3--:R-:W-:-:S13]  /*23ed0*/  ISETP.GT.AND P0, PT, R16, R4, PT ;  /* 0x000000041000720c */ /* 0x008fda0003f04270 */
[----:B------:R-:W-:Y:S05]  /*23ee0*/  @P0 BRA `(.L_x_2530) ;  /* 0x0000000000b40947 */ /* 0x000fea0003800000 */
[----:B------:R-:W1:Y:S02]  /*23ef0*/  LDC R0, c[0x0][0xc14] ;  /* 0x00030500ff007b82 */ /* 0x000e640000000800 */
.L_x_2535:
        /* <DEDUP_REMOVED lines=11> */
[----:B0-----:R-:W0:Y:S02]  /*23fb0*/  LDC.64 R2, c[0x0][0xc58] ;  /* 0x00031600ff027b82 */ /* 0x001e240000000a00 */
[----:B0-----:R-:W-:-:S05]  /*23fc0*/  IMAD.WIDE R2, R5, 0x4, R2 ;  /* 0x0000000405027825 */ /* 0x001fca00078e0202 */
[----:B------:R1:W5:Y:S02]  /*23fd0*/  LDG.E R17, desc[UR56][R2.64] ;  /* 0x0000003802117981 */ /* 0x000364000c1e1900 */
.L_x_2533:
[----:B------:R-:W-:Y:S05]  /*23fe0*/  BSYNC B0 ;  /* 0x0000000000007941 */ /* 0x000fea0003800000 */
.L_x_2532:
        /* <DEDUP_REMOVED lines=23> */
.L_x_2650:
[----:B------:R-:W-:Y:S02]  /*24160*/  ULDC UR4, c[0x0][0xc10] ;  /* 0x0003040000047ab9 */ /* 0x000fe40000000800 */
[----:B------:R-:W-:-:S04]  /*24170*/  IMAD.U32 R5, RZ, RZ, UR4 ;  /* 0x00000004ff057e24 */ /* 0x000fc8000f8e00ff */
[----:B-1----:R-:W-:-:S04]  /*24180*/  IMAD R3, R14, R5, RZ ;  /* 0x000000050e037224 */ /* 0x002fc800078e02ff */
[----:B------:R-:W-:-:S05]  /*24190*/  IMAD.IADD R16, R3, 0x1, R16 ;  /* 0x0000000103107824 */ /* 0x000fca00078e0210 */
[----:B------:R-:W-:-:S13]  /*241a0*/  ISETP.GT.AND P0, PT, R16, R4, PT ;  /* 0x000000041000720c */ /* 0x000fda0003f04270 */
[----:B------:R-:W-:Y:S05]  /*241b0*/  @!P0 BRA `(.L_x_2535) ;  /* 0xfffffffc00508947 */ /* 0x000fea000383ffff */
.L_x_2530:
        /* <DEDUP_REMOVED lines=8> */
.L_x_2654:
[----:B------:R-:W-:Y:S01]  /*24240*/  ISETP.NE.AND P0, PT, R3, RZ, PT ;  /* 0x000000ff0300720c */ /* 0x000fe20003f05270 */
[----:B------:R-:W-:-:S12]  /*24250*/  IMAD.MOV.U32 R7, RZ, RZ, RZ ;  /* 0x000000ffff077224 */ /* 0x000fd800078e00ff */
[----:B------:R-:W-:Y:S05]  /*24260*/  @!P0 BRA `(.L_x_2537) ;  /* 0x0000000000108947 */ /* 0x000fea0003800000 */
[----:B------:R-:W-:Y:S01]  /*24270*/  UMOV UR4, 0xffffffff ;  /* 0xffffffff00047882 */ /* 0x000fe20000000000 */
[----:B------:R-:W-:Y:S02]  /*24280*/  VIADD R12, R6, 0xffffffff ;  /* 0xffffffff060c7836 */ /* 0x000fe40000000000 */
[----:B------:R-:W-:Y:S05]  /*24290*/  BRA.DIV UR4, `(.L_x_2538) ;  /* 0x0000002604c47947 */ /* 0x000fea000b800000 */
[----:B------:R3:W4:Y:S02]  /*242a0*/  SHFL.IDX PT, R7, R2, R12, 0x1f ;  /* 0x00001f0c02077589 */ /* 0x00072400000e0000 */
.L_x_2537:
[----:B0--3--:R-:W0:Y:S01]  /*242b0*/  LDC.64 R2, c[0x0][0xc68] ;  /* 0x00031a00ff027b82 */ /* 0x009e220000000a00 */
[----:B------:R-:W-:-:S04]  /*242c0*/  IMAD.IADD R19, R6, 0x1, R19 ;  /* 0x0000000106137824 */ /* 0x000fc800078e0213 */
[----:B0-----:R-:W-:-:S05]  /*242d0*/  IMAD.WIDE R2, R19, 0x4, R2 ;  /* 0x0000000413027825 */ /* 0x001fca00078e0202 */
[----:B------:R-:W1:Y:S01]  /*242e0*/  LDG.E R9, desc[UR56][R2.64] ;  /* 0x0000003802097981 */ /* 0x000e62000c1e1900 */
[----:B----4-:R-:W-:Y:S02]  /*242f0*/  IMAD R16, R7, R5, R16 ;  /* 0x0000000507107224 */ /* 0x010fe400078e0210 */
        /* <DEDUP_REMOVED lines=9> */
[----:B------:R-:W-:-:S04]  /*24390*/  IMAD.HI.U32 R10, R3, R10, R2 ;  /* 0x0000000a030a7227 */ /* 0x000fc800078e0002 */
[----:B------:R-:W-:Y:S01]  /*243a0*/  IMAD.IADD R2, R4, 0x1, -R16 ;  /* 0x0000000104027824 */ /* 0x000fe200078e0a10 */
[----:B------:R-:W-:-:S04]  /*243b0*/  IABS R4, R6 ;  /* 0x0000000600047213 */ /* 0x000fc80000000000 */
[----:B------:R-:W-:Y:S01]  /*243c0*/  IABS R3, R2 ;  /* 0x0000000200037213 */ /* 0x000fe20000000000 */
[----:B------:R-:W-:-:S04]  /*243d0*/  IMAD.MOV R4, RZ, RZ, -R4 ;  /* 0x000000ffff047224 */ /* 0x000fc800078e0a04 */
        /* <DEDUP_REMOVED lines=48> */
.L_x_2531:
[----:B------:R-:W-:Y:S01]  /*246e0*/  UMOV UR4, URZ ;  /* 0x0000003f00047c82 */ /* 0x000fe20008000000 */
[----:B------:R-:W-:Y:S01]  /*246f0*/  UMOV UR5, URZ ;  /* 0x0000003f00057c82 */ /* 0x000fe20008000000 */
[----:B------:R-:W-:Y:S01]  /*24700*/  ULDC UR6, c[0x0][0xc14] ;  /* 0x0003050000067ab9 */ /* 0x000fe20000000800 */
[----:B------:R-:W-:Y:S02]  /*24710*/  IMAD.MOV.U32 R16, RZ, RZ, R4 ;  /* 0x000000ffff107224 */ /* 0x000fe400078e0004 */
[----:B------:R-:W-:Y:S02]  /*24720*/  IMAD.U32 R17, RZ, RZ, UR4 ;  /* 0x00000004ff117e24 */ /* 0x000fe4000f8e00ff */
[----:B------:R-:W-:Y:S02]  /*24730*/  IMAD.U32 R18, RZ, RZ, UR5 ;  /* 0x00000005ff127e24 */ /* 0x000fe4000f8e00ff */
[----:B------:R-:W-:-:S07]  /*24740*/  IMAD.U32 R19, RZ, RZ, UR6 ;  /* 0x00000006ff137e24 */ /* 0x000fce000f8e00ff */
.L_x_2539:
        /* <DEDUP_REMOVED lines=12> */
.L_x_2450:
        /* <DEDUP_REMOVED lines=12> */
.L_x_2657:
[----:B------:R-:W-:Y:S05]  /*248d0*/  BSYNC B0 ;  /* 0x0000000000007941 */ /* 0x000fea0003800000 */
.L_x_2541:
[----:B------:R-:W-:-:S03]  /*248e0*/  UMOV UR4, 0xffffffff ;  /* 0xffffffff00047882 */ /* 0x000fc60000000000 */
[----:B------:R-:W-:Y:S05]  /*248f0*/  BRA.DIV UR4, `(.L_x_2543) ;  /* 0x0000002204687947 */ /* 0x000fea000b800000 */
[----:B------:R-:W2:Y:S02]  /*24900*/  S2R R2, SR_TID.X ;  /* 0x0000000000027919 */ /* 0x000ea40000002100 */
[----:B--2---:R-:W-:-:S04]  /*24910*/  SHF.R.U32.HI R2, RZ, 0x5, R2 ;  /* 0x00000005ff027819 */ /* 0x004fc80000011602 */
[----:B------:R-:W-:-:S05]  /*24920*/  LOP3.LUT R2, R2, 0x3, RZ, 0xc0, !PT ;  /* 0x0000000302027812 */ /* 0x000fca00078ec0ff */
[----:B------:R2:W3:Y:S02]  /*24930*/  SHFL.IDX PT, R14, R2, RZ, 0x1f ;  /* 0x00001fff020e7589 */ /* 0x0004e400000e0000 */
.L_x_2660:
[----:B---3--:R-:W-:-:S13]  /*24940*/  ISETP.NE.AND P0, PT, R14, RZ, PT ;  /* 0x000000ff0e00720c */ /* 0x008fda0003f05270 */
[----:B------:R-:W-:Y:S05]  /*24950*/  @P0 BRA `(.L_x_2205) ;  /* 0x00000000009c0947 */ /* 0x000fea0003800000 */
[----:B------:R-:W-:-:S03]  /*24960*/  UMOV UR4, 0xffffffff ;  /* 0xffffffff00047882 */ /* 0x000fc60000000000 */
[----:B------:R-:W-:Y:S05]  /*24970*/  BRA.DIV UR4, `(.L_x_2544) ;  /* 0x00000022047c7947 */ /* 0x000fea000b800000 */
[----:B------:R-:W-:-:S13]  /*24980*/  ELECT P6, URZ, PT ;  /* 0x00000000003f782f */ /* 0x000fda00038c0000 */
.L_x_2663:
        /* <DEDUP_REMOVED lines=8> */
.L_x_2545:
        /* <DEDUP_REMOVED lines=14> */
.L_x_2664:
[----:B------:R-:W2:Y:S02]  /*24af0*/  SYNCS.PHASECHK.TRANS64.TRYWAIT P0, [R7+URZ], R2 ;  /* 0x00000002070075a7 */ /* 0x000ea4000800017f */
[----:B--2---:R-:W-:Y:S05]  /*24b00*/  @!P0 BRA `(.L_x_2547) ;  /* 0x00000020004c8947 */ /* 0x004fea0003800000 */
.L_x_2665:
[----:B------:R-:W-:Y:S05]  /*24b10*/  @!P2 BRA `(.L_x_2548) ;  /* 0x000000000004a947 */ /* 0x000fea0003800000 */
[----:B------:R-:W-:Y:S01]  /*24b20*/  BPT.TRAP 0x1 ;  /* 0x000000040000795c */ /* 0x000fe20000300000 */
.L_x_2548:
[----:B------:R-:W3:Y:S01]  /*24b30*/  LDL.LU R4, [R1] ;  /* 0x0000000001047983 */ /* 0x000ee20000300800 */
[----:B------:R-:W-:-:S04]  /*24b40*/  VIADD R0, R0, 0x34860 ;  /* 0x0003486000007836 */ /* 0x000fc80000000000 */
[----:B---3--:R-:W-:-:S04]  /*24b50*/  IMAD R4, R4, 0x8, R0 ;  /* 0x0000000804047824 */ /* 0x008fc800078e0200 */
[----:B------:R-:W3:Y:S02]  /*24b60*/  SYNCS.PHASECHK.TRANS64.TRYWAIT P0, [R4+URZ], R5 ;  /* 0x00000005040075a7 */ /* 0x000ee4000800017f */
[----:B---3--:R-:W-:Y:S05]  /*24b70*/  @!P0 BRA `(.L_x_2549) ;  /* 0x0000002000448947 */ /* 0x008fea0003800000 */
.L_x_2666:
[----:B------:R-:W-:-:S07]  /*24b80*/  IMAD R3, R3, 0x8, R0 ;  /* 0x0000000803037824 */ /* 0x000fce00078e0200 */
.L_x_2550:
[----:B----4-:R4:W0:Y:S02]  /*24b90*/  SYNCS.PHASECHK.TRANS64.TRYWAIT P0, [R3+URZ], R2 ;  /* 0x00000002030075a7 */ /* 0x010824000800017f */
[----:B0-----:R-:W-:Y:S05]  /*24ba0*/  @!P0 NANOSLEEP.SYNCS 0x989680 ;  /* 0x009896800000895d */ /* 0x001fea0003900000 */
[----:B------:R-:W0:Y:S02]  /*24bb0*/  @!P0 SYNCS.PHASECHK.TRANS64 P0, [R3+URZ], R2 ;  /* 0x00000002030085a7 */ /* 0x000e24000800007f */
[----:B0-----:R-:W-:Y:S05]  /*24bc0*/  @!P0 BRA `(.L_x_2550) ;  /* 0xfffffffc00f08947 */ /* 0x001fea000383ffff */
.L_x_2205:
[----:B------:R-:W-:Y:S05]  /*24bd0*/  BSYNC B7 ;  /* 0x0000000000077941 */ /* 0x000fea0003800000 */
.L_x_2202:
[----:B------:R-:W-:Y:S05]  /*24be0*/  EXIT ;  /* 0x000000000000794d */ /* 0x000fea0003800000 */
.L_x_2223:
[----:B-1----:R1:W2:Y:S02]  /*24bf0*/  SYNCS.PHASECHK.TRANS64.TRYWAIT P5, [R3+URZ+0x34890], R0 ;  /* 0x03489000030075a7 */ /* 0x0022a400080a017f */
[----:B--2---:R-:W-:Y:S05]  /*24c00*/  @!P5 NANOSLEEP.SYNCS 0x989680 ;  /* 0x009896800000d95d */ /* 0x004fea0003900000 */
[----:B------:R-:W2:Y:S02]  /*24c10*/  @!P5 SYNCS.PHASECHK.TRANS64 P5, [R3+URZ+0x34890], R0 ;  /* 0x034890000300d5a7 */ /* 0x000ea400080a007f */
[----:B--2---:R-:W-:Y:S05]  /*24c20*/  @!P5 BRA `(.L_x_2223) ;  /* 0xfffffffc00f0d947 */ /* 0x004fea000383ffff */
[----:B------:R-:W-:Y:S05]  /*24c30*/  BRA `(.L_x_2551) ;  /* 0xfffffde800f07947 */ /* 0x000fea000383ffff */
.L_x_2277:
[----:B-1----:R1:W3:Y:S02]  /*24c40*/  SYNCS.PHASECHK.TRANS64.TRYWAIT P5, [R3+URZ+0x34890], R0 ;  /* 0x03489000030075a7 */ /* 0x0022e400080a017f */
[----:B---3--:R-:W-:Y:S05]  /*24c50*/  @!P5 NANOSLEEP.SYNCS 0x989680 ;  /* 0x009896800000d95d */ /* 0x008fea0003900000 */
[----:B------:R-:W3:Y:S02]  /*24c60*/  @!P5 SYNCS.PHASECHK.TRANS64 P5, [R3+URZ+0x34890], R0 ;  /* 0x034890000300d5a7 */ /* 0x000ee400080a007f */
[----:B---3--:R-:W-:Y:S05]  /*24c70*/  @!P5 BRA `(.L_x_2277) ;  /* 0xfffffffc00f0d947 */ /* 0x008fea000383ffff */
[----:B------:R-:W-:Y:S05]  /*24c80*/  BRA `(.L_x_2552) ;  /* 0xfffffe2000a07947 */ /* 0x000fea000383ffff */
.L_x_2302:
[----:B-1----:R1:W2:Y:S02]  /*24c90*/  SYNCS.PHASECHK.TRANS64.TRYWAIT P4, [R3+URZ+0x34890], R0 ;  /* 0x03489000030075a7 */ /* 0x0022a4000808017f */
[----:B--2---:R-:W-:Y:S05]  /*24ca0*/  @!P4 NANOSLEEP.SYNCS 0x989680 ;  /* 0x009896800000c95d */ /* 0x004fea0003900000 */
[----:B------:R-:W2:Y:S02]  /*24cb0*/  @!P4 SYNCS.PHASECHK.TRANS64 P4, [R3+URZ+0x34890], R0 ;  /* 0x034890000300c5a7 */ /* 0x000ea4000808007f */
[----:B--2---:R-:W-:Y:S05]  /*24cc0*/  @!P4 BRA `(.L_x_2302) ;  /* 0xfffffffc00f0c947 */ /* 0x004fea000383ffff */
[----:B------:R-:W-:Y:S05]  /*24cd0*/  BRA `(.L_x_2553) ;  /* 0xfffffe54002c7947 */ /* 0x000fea000383ffff */
.L_x_2308:
[----:B0-----:R0:W2:Y:S02]  /*24ce0*/  SYNCS.PHASECHK.TRANS64.TRYWAIT P4, [R3+URZ+0x348b0], R0 ;  /* 0x0348b000030075a7 */ /* 0x0010a4000808017f */
[----:B--2---:R-:W-:Y:S05]  /*24cf0*/  @!P4 NANOSLEEP.SYNCS 0x989680 ;  /* 0x009896800000c95d */ /* 0x004fea0003900000 */
[----:B------:R-:W2:Y:S02]  /*24d00*/  @!P4 SYNCS.PHASECHK.TRANS64 P4, [R3+URZ+0x348b0], R0 ;  /* 0x0348b0000300c5a7 */ /* 0x000ea4000808007f */
[----:B--2---:R-:W-:Y:S05]  /*24d10*/  @!P4 BRA `(.L_x_2308) ;  /* 0xfffffffc00f0c947 */ /* 0x004fea000383ffff */
[----:B------:R-:W-:Y:S05]  /*24d20*/  BRA `(.L_x_2554) ;  /* 0xfffffe58002c7947 */ /* 0x000fea000383ffff */
.L_x_2330:
        /* <DEDUP_REMOVED lines=8> */
.L_x_2556:
[----:B------:R-:W-:Y:S05]  /*24db0*/  BSYNC B1 ;  /* 0x0000000000017941 */ /* 0x000fea0003800000 */
.L_x_2555:
[----:B------:R-:W-:Y:S05]  /*24dc0*/  BRA `(.L_x_2557) ;  /* 0xfffffe7400447947 */ /* 0x000fea000383ffff */
.L_x_2331:
        /* <DEDUP_REMOVED lines=8> */
.L_x_2559:
[----:B------:R-:W-:Y:S05]  /*24e50*/  BSYNC B1 ;  /* 0x0000000000017941 */ /* 0x000fea0003800000 */
.L_x_2558:
[----:B------:R-:W-:Y:S05]  /*24e60*/  BRA `(.L_x_2560) ;  /* 0xfffffe7400247947 */ /* 0x000fea000383ffff */
.L_x_2332:
        /* <DEDUP_REMOVED lines=8> */
.L_x_2562:
[----:B------:R-:W-:Y:S05]  /*24ef0*/  BSYNC B1 ;  /* 0x0000000000017941 */ /* 0x000fea0003800000 */
.L_x_2561:
[----:B------:R-:W-:Y:S05]  /*24f00*/  BRA `(.L_x_2563) ;  /* 0xfffffe7400047947 */ /* 0x000fea000383ffff */
.L_x_2333:
        /* <DEDUP_REMOVED lines=8> */
.L_x_2565:
[----:B------:R-:W-:Y:S05]  /*24f90*/  BSYNC B1 ;  /* 0x0000000000017941 */ /* 0x000fea0003800000 */
.L_x_2564:
[----:B------:R-:W-:Y:S05]  /*24fa0*/  BRA `(.L_x_2566) ;  /* 0xfffffe7000e47947 */ /* 0x000fea000383ffff */
.L_x_2334:
        /* <DEDUP_REMOVED lines=8> */
.L_x_2568:
[----:B------:R-:W-:Y:S05]  /*25030*/  BSYNC B1 ;  /* 0x0000000000017941 */ /* 0x000fea0003800000 */
.L_x_2567:
[----:B------:R-:W-:Y:S05]  /*25040*/  BRA `(.L_x_2569) ;  /* 0xfffffe7000c47947 */ /* 0x000fea000383ffff */
.L_x_2335:
        /* <DEDUP_REMOVED lines=8> */
.L_x_2571:
[----:B------:R-:W-:Y:S05]  /*250d0*/  BSYNC B1 ;  /* 0x0000000000017941 */ /* 0x000fea0003800000 */
.L_x_2570:
[----:B------:R-:W-:Y:S05]  /*250e0*/  BRA `(.L_x_2572) ;  /* 0xfffffe7000a87947 */ /* 0x000fea000383ffff */
.L_x_2336:
        /* <DEDUP_REMOVED lines=8> */
.L_x_2574:
[----:B------:R-:W-:Y:S05]  /*25170*/  BSYNC B1 ;  /* 0x0000000000017941 */ /* 0x000fea0003800000 */
.L_x_2573:
[----:B------:R-:W-:Y:S05]  /*25180*/  BRA `(.L_x_2575) ;  /* 0xfffffe70008c7947 */ /* 0x000fea000383ffff */
.L_x_2337:
        /* <DEDUP_REMOVED lines=8> */
.L_x_2577:
[----:B------:R-:W-:Y:S05]  /*25210*/  BSYNC B1 ;  /* 0x0000000000017941 */ /* 0x000fea0003800000 */
.L_x_2576:
[----:B------:R-:W-:Y:S05]  /*25220*/  BRA `(.L_x_2578) ;  /* 0xfffffe7000707947 */ /* 0x000fea000383ffff */
.L_x_2339:
[----:B0-----:R0:W1:Y:S02]  /*25230*/  SYNCS.PHASECHK.TRANS64.TRYWAIT P2, [R18+URZ+0x34800], R5 ;  /* 0x03480005120075a7 */ /* 0x001064000804017f */
[----:B-1----:R-:W-:Y:S05]  /*25240*/  @!P2 NANOSLEEP.SYNCS 0x989680 ;  /* 0x009896800000a95d */ /* 0x002fea0003900000 */
[----:B------:R-:W1:Y:S02]  /*25250*/  @!P2 SYNCS.PHASECHK.TRANS64 P2, [R18+URZ+0x34800], R5 ;  /* 0x034800051200a5a7 */ /* 0x000e64000804007f */
[----:B-1----:R-:W-:Y:S05]  /*25260*/  @!P2 BRA `(.L_x_2339) ;  /* 0xfffffffc00f0a947 */ /* 0x002fea000383ffff */
[----:B------:R-:W-:Y:S05]  /*25270*/  BRA `(.L_x_2579) ;  /* 0xfffffe7000e87947 */ /* 0x000fea000383ffff */
.L_x_2367:
        /* <DEDUP_REMOVED lines=8> */
.L_x_2581:
[----:B------:R-:W-:Y:S05]  /*25300*/  BSYNC B1 ;  /* 0x0000000000017941 */ /* 0x000fea0003800000 */
.L_x_2580:
[----:B------:R-:W-:Y:S05]  /*25310*/  BRA `(.L_x_2582) ;  /* 0xfffffea400487947 */ /* 0x000fea000383ffff */
.L_x_2368:
        /* <DEDUP_REMOVED lines=8> */
.L_x_2584:
[----:B------:R-:W-:Y:S05]  /*253a0*/  BSYNC B1 ;  /* 0x0000000000017941 */ /* 0x000fea0003800000 */
.L_x_2583:
[----:B------:R-:W-:Y:S05]  /*253b0*/  BRA `(.L_x_2585) ;  /* 0xfffffea400287947 */ /* 0x000fea000383ffff */
.L_x_2369:
        /* <DEDUP_REMOVED lines=8> */
.L_x_2587:
[----:B------:R-:W-:Y:S05]  /*25440*/  BSYNC B1 ;  /* 0x0000000000017941 */ /* 0x000fea0003800000 */
.L_x_2586:
[----:B------:R-:W-:Y:S05]  /*25450*/  BRA `(.L_x_2588) ;  /* 0xfffffea400087947 */ /* 0x000fea000383ffff */
.L_x_2370:
        /* <DEDUP_REMOVED lines=8> */
.L_x_2590:
[----:B------:R-:W-:Y:S05]  /*254e0*/  BSYNC B1 ;  /* 0x0000000000017941 */ /* 0x000fea0003800000 */
.L_x_2589:
[----:B------:R-:W-:Y:S05]  /*254f0*/  BRA `(.L_x_2591) ;  /* 0xfffffea000e87947 */ /* 0x000fea000383ffff */
.L_x_2371:
        /* <DEDUP_REMOVED lines=8> */
.L_x_2593:
[----:B------:R-:W-:Y:S05]  /*25580*/  BSYNC B1 ;  /* 0x0000000000017941 */ /* 0x000fea0003800000 */
.L_x_2592:
[----:B------:R-:W-:Y:S05]  /*25590*/  BRA `(.L_x_2594) ;  /* 0xfffffea000c87947 */ /* 0x000fea000383ffff */
.L_x_2372:
        /* <DEDUP_REMOVED lines=8> */
.L_x_2596:
[----:B------:R-:W-:Y:S05]  /*25620*/  BSYNC B1 ;  /* 0x0000000000017941 */ /* 0x000fea0003800000 */
.L_x_2595:
[----:B------:R-:W-:Y:S05]  /*25630*/  BRA `(.L_x_2597) ;  /* 0xfffffea000ac7947 */ /* 0x000fea000383ffff */
.L_x_2373:
        /* <DEDUP_REMOVED lines=8> */
.L_x_2599:
[----:B------:R-:W-:Y:S05]  /*256c0*/  BSYNC B1 ;  /* 0x0000000000017941 */ /* 0x000fea0003800000 */
.L_x_2598:
[----:B------:R-:W-:Y:S05]  /*256d0*/  BRA `(.L_x_2600) ;  /* 0xfffffea000907947 */ /* 0x000fea000383ffff */
.L_x_2374:
        /* <DEDUP_REMOVED lines=8> */
.L_x_2602:
[----:B------:R-:W-:Y:S05]  /*25760*/  BSYNC B1 ;  /* 0x0000000000017941 */ /* 0x000fea0003800000 */
.L_x_2601:
[----:B------:R-:W-:Y:S05]  /*25770*/  BRA `(.L_x_2603) ;  /* 0xfffffea000747947 */ /* 0x000fea000383ffff */
.L_x_2376:
[----:B0-----:R0:W1:Y:S02]  /*25780*/  SYNCS.PHASECHK.TRANS64.TRYWAIT P2, [R18+URZ+0x34800], R9 ;  /* 0x03480009120075a7 */ /* 0x001064000804017f */
[----:B-1----:R-:W-:Y:S05]  /*25790*/  @!P2 NANOSLEEP.SYNCS 0x989680 ;  /* 0x009896800000a95d */ /* 0x002fea0003900000 */
[----:B------:R-:W1:Y:S02]  /*257a0*/  @!P2 SYNCS.PHASECHK.TRANS64 P2, [R18+URZ+0x34800], R9 ;  /* 0x034800091200a5a7 */ /* 0x000e64000804007f */
[----:B-1----:R-:W-:Y:S05]  /*257b0*/  @!P2 BRA `(.L_x_2376) ;  /* 0xfffffffc00f0a947 */ /* 0x002fea000383ffff */
[----:B------:R-:W-:Y:S05]  /*257c0*/  BRA `(.L_x_2604) ;  /* 0xfffffea000f47947 */ /* 0x000fea000383ffff */
.L_x_2390:
[----:B-1----:R1:W2:Y:S02]  /*257d0*/  SYNCS.PHASECHK.TRANS64.TRYWAIT P2, [R0+URZ+0x34830], R3 ;  /* 0x03483003000075a7 */ /* 0x0022a4000804017f */
[----:B--2---:R-:W-:Y:S05]  /*257e0*/  @!P2 NANOSLEEP.SYNCS 0x989680 ;  /* 0x009896800000a95d */ /* 0x004fea0003900000 */
[----:B------:R-:W2:Y:S02]  /*257f0*/  @!P2 SYNCS.PHASECHK.TRANS64 P2, [R0+URZ+0x34830], R3 ;  /* 0x034830030000a5a7 */ /* 0x000ea4000804007f */
[----:B--2---:R-:W-:Y:S05]  /*25800*/  @!P2 BRA `(.L_x_2390) ;  /* 0xfffffffc00f0a947 */ /* 0x004fea000383ffff */
[----:B------:R-:W-:Y:S05]  /*25810*/  BRA `(.L_x_2389) ;  /* 0xfffffecc006c7947 */ /* 0x000fea000383ffff */
.L_x_2398:
[----:B-1----:R1:W2:Y:S02]  /*25820*/  SYNCS.PHASECHK.TRANS64.TRYWAIT P2, [R14+URZ+0x34830], R11 ;  /* 0x0348300b0e0075a7 */ /* 0x0022a4000804017f */
[----:B--2---:R-:W-:Y:S05]  /*25830*/  @!P2 NANOSLEEP.SYNCS 0x989680 ;  /* 0x009896800000a95d */ /* 0x004fea0003900000 */
[----:B------:R-:W2:Y:S02]  /*25840*/  @!P2 SYNCS.PHASECHK.TRANS64 P2, [R14+URZ+0x34830], R11 ;  /* 0x0348300b0e00a5a7 */ /* 0x000ea4000804007f */
[----:B--2---:R-:W-:Y:S05]  /*25850*/  @!P2 BRA `(.L_x_2398) ;  /* 0xfffffffc00f0a947 */ /* 0x004fea000383ffff */
[----:B------:R-:W-:Y:S05]  /*25860*/  BRA `(.L_x_2397) ;  /* 0xffffff0000987947 */ /* 0x000fea000383ffff */
.L_x_2403:
[----:B-1----:R1:W2:Y:S02]  /*25870*/  SYNCS.PHASECHK.TRANS64.TRYWAIT P2, [R15+URZ+0x34850], R0 ;  /* 0x034850000f0075a7 */ /* 0x0022a4000804017f */
[----:B--2---:R-:W-:Y:S05]  /*25880*/  @!P2 NANOSLEEP.SYNCS 0x989680 ;  /* 0x009896800000a95d */ /* 0x004fea0003900000 */
[----:B------:R-:W2:Y:S02]  /*25890*/  @!P2 SYNCS.PHASECHK.TRANS64 P2, [R15+URZ+0x34850], R0 ;  /* 0x034850000f00a5a7 */ /* 0x000ea4000804007f */
[----:B--2---:R-:W-:Y:S05]  /*258a0*/  @!P2 BRA `(.L_x_2403) ;  /* 0xfffffffc00f0a947 */ /* 0x004fea000383ffff */
[----:B------:R-:W-:Y:S05]  /*258b0*/  BRA `(.L_x_2402) ;  /* 0xffffff0c00787947 */ /* 0x000fea000383ffff */
.L_x_2411:
[----:B-1----:R1:W2:Y:S02]  /*258c0*/  SYNCS.PHASECHK.TRANS64.TRYWAIT P2, [R8+URZ+0x34830], R9 ;  /* 0x03483009080075a7 */ /* 0x0022a4000804017f */
[----:B--2---:R-:W-:Y:S05]  /*258d0*/  @!P2 NANOSLEEP.SYNCS 0x989680 ;  /* 0x009896800000a95d */ /* 0x004fea0003900000 */
[----:B------:R-:W2:Y:S02]  /*258e0*/  @!P2 SYNCS.PHASECHK.TRANS64 P2, [R8+URZ+0x34830], R9 ;  /* 0x034830090800a5a7 */ /* 0x000ea4000804007f */
[----:B--2---:R-:W-:Y:S05]  /*258f0*/  @!P2 BRA `(.L_x_2411) ;  /* 0xfffffffc00f0a947 */ /* 0x004fea000383ffff */
[----:B------:R-:W-:Y:S05]  /*25900*/  BRA `(.L_x_2410) ;  /* 0xffffff3400f87947 */ /* 0x000fea000383ffff */
.L_x_2416:
[----:B-1----:R1:W2:Y:S02]  /*25910*/  SYNCS.PHASECHK.TRANS64.TRYWAIT P2, [R14+URZ+0x34850], R7 ;  /* 0x034850070e0075a7 */ /* 0x0022a4000804017f */
[----:B--2---:R-:W-:Y:S05]  /*25920*/  @!P2 NANOSLEEP.SYNCS 0x989680 ;  /* 0x009896800000a95d */ /* 0x004fea0003900000 */
[----:B------:R-:W2:Y:S02]  /*25930*/  @!P2 SYNCS.PHASECHK.TRANS64 P2, [R14+URZ+0x34850], R7 ;  /* 0x034850070e00a5a7 */ /* 0x000ea4000804007f */
[----:B--2---:R-:W-:Y:S05]  /*25940*/  @!P2 BRA `(.L_x_2416) ;  /* 0xfffffffc00f0a947 */ /* 0x004fea000383ffff */
[----:B------:R-:W-:Y:S05]  /*25950*/  BRA `(.L_x_2415) ;  /* 0xffffff4000d87947 */ /* 0x000fea000383ffff */
.L_x_2422:
[----:B-1----:R1:W2:Y:S02]  /*25960*/  SYNCS.PHASECHK.TRANS64.TRYWAIT P0, [R11+URZ+0x34850], R0 ;  /* 0x034850000b0075a7 */ /* 0x0022a4000800017f */
[----:B--2---:R-:W-:Y:S05]  /*25970*/  @!P0 NANOSLEEP.SYNCS 0x989680 ;  /* 0x009896800000895d */ /* 0x004fea0003900000 */
[----:B------:R-:W2:Y:S02]  /*25980*/  @!P0 SYNCS.PHASECHK.TRANS64 P0, [R11+URZ+0x34850], R0 ;  /* 0x034850000b0085a7 */ /* 0x000ea4000800007f */
[----:B--2---:R-:W-:Y:S05]  /*25990*/  @!P0 BRA `(.L_x_2422) ;  /* 0xfffffffc00f08947 */ /* 0x004fea000383ffff */
[----:B------:R-:W-:Y:S05]  /*259a0*/  BRA `(.L_x_2421) ;  /* 0xffffff6400fc7947 */ /* 0x000fea000383ffff */
.L_x_2456:
        /* <DEDUP_REMOVED lines=11> */
.L_x_2606:
[----:B------:R-:W-:Y:S05]  /*25a60*/  BSYNC B1 ;  /* 0x0000000000017941 */ /* 0x000fea0003800000 */
.L_x_2605:
[----:B------:R-:W-:Y:S05]  /*25a70*/  BRA `(.L_x_2607) ;  /* 0xffffffa000e87947 */ /* 0x000fea000383ffff */
.L_x_2457:
[----:B------:R-:W-:Y:S01]  /*25a80*/  BSSY B1, `(.L_x_2608) ;  /* 0x0000006000017945 */ /* 0x000fe20003800000 */
[----:B------:R-:W-:-:S07]  /*25a90*/  IMAD.MOV.U32 R15, RZ, RZ, -0x1 ;  /* 0xffffffffff0f7424 */ /* 0x000fce00078e00ff */
[----:B------:R-:W-:Y:S05]  /*25aa0*/  WARPSYNC.COLLECTIVE R15, `(.L_x_2609) ;  /* 0x000000000f0c7348 */ /* 0x000fea0003c00000 */
[----:B------:R-:W-:Y:S02]  /*25ab0*/  ELECT P6, UR62, PT ;  /* 0x00000000003e782f */ /* 0x000fe400038c0000 */
[----:B------:R-:W-:Y:S01]  /*25ac0*/  MOV R14, UR62 ;  /* 0x0000003e000e7c02 */ /* 0x000fe20008000f00 */
[----:B------:R-:W-:Y:S10]  /*25ad0*/  ENDCOLLECTIVE ;  /* 0x000000000000791b */ /* 0x000ff40003800000 */
.L_x_2609:
[----:B------:R-:W-:Y:S05]  /*25ae0*/  BSYNC B1 ;  /* 0x0000000000017941 */ /* 0x000fea0003800000 */
.L_x_2608:
[----:B------:R-:W-:Y:S05]  /*25af0*/  BRA `(.L_x_2610) ;  /* 0xffffffa000d47947 */ /* 0x000fea000383ffff */
.L_x_2459:
[----:B0-----:R0:W1:Y:S02]  /*25b00*/  SYNCS.PHASECHK.TRANS64.TRYWAIT P0, [R4+URZ+0x34820], R6 ;  /* 0x03482006040075a7 */ /* 0x001064000800017f */
[----:B-1----:R-:W-:Y:S05]  /*25b10*/  @!P0 NANOSLEEP.SYNCS 0x989680 ;  /* 0x009896800000895d */ /* 0x002fea0003900000 */
[----:B------:R-:W1:Y:S02]  /*25b20*/  @!P0 SYNCS.PHASECHK.TRANS64 P0, [R4+URZ+0x34820], R6 ;  /* 0x03482006040085a7 */ /* 0x000e64000800007f */
[----:B-1----:R-:W-:Y:S05]  /*25b30*/  @!P0 BRA `(.L_x_2459) ;  /* 0xfffffffc00f08947 */ /* 0x002fea000383ffff */
[----:B------:R-:W-:Y:S05]  /*25b40*/  BRA `(.L_x_2611) ;  /* 0xffffffa000f07947 */ /* 0x000fea000383ffff */
.L_x_2462:
[----:B0-----:R0:W1:Y:S02]  /*25b50*/  SYNCS.PHASECHK.TRANS64.TRYWAIT P0, [R6+URZ+0x348a0], R8 ;  /* 0x0348a008060075a7 */ /* 0x001064000800017f */
[----:B-1----:R-:W-:Y:S05]  /*25b60*/  @!P0 NANOSLEEP.SYNCS 0x989680 ;  /* 0x009896800000895d */ /* 0x002fea0003900000 */
[----:B------:R-:W1:Y:S02]  /*25b70*/  @!P0 SYNCS.PHASECHK.TRANS64 P0, [R6+URZ+0x348a0], R8 ;  /* 0x0348a008060085a7 */ /* 0x000e64000800007f */
[----:B-1----:R-:W-:Y:S05]  /*25b80*/  @!P0 BRA `(.L_x_2462) ;  /* 0xfffffffc00f08947 */ /* 0x002fea000383ffff */
[----:B------:R-:W-:Y:S05]  /*25b90*/  BRA `(.L_x_2612) ;  /* 0xffffffa400007947 */ /* 0x000fea000383ffff */
.L_x_2464:
[----:B-1----:R1:W2:Y:S02]  /*25ba0*/  SYNCS.PHASECHK.TRANS64.TRYWAIT P0, [R6+URZ+0x348c0], R8 ;  /* 0x0348c008060075a7 */ /* 0x0022a4000800017f */
[----:B--2---:R-:W-:Y:S05]  /*25bb0*/  @!P0 NANOSLEEP.SYNCS 0x989680 ;  /* 0x009896800000895d */ /* 0x004fea0003900000 */
[----:B------:R-:W2:Y:S02]  /*25bc0*/  @!P0 SYNCS.PHASECHK.TRANS64 P0, [R6+URZ+0x348c0], R8 ;  /* 0x0348c008060085a7 */ /* 0x000ea4000800007f */
[----:B--2---:R-:W-:Y:S05]  /*25bd0*/  @!P0 BRA `(.L_x_2464) ;  /* 0xfffffffc00f08947 */ /* 0x004fea000383ffff */
[----:B------:R-:W-:Y:S05]  /*25be0*/  BRA `(.L_x_2613) ;  /* 0xffffffa400907947 */ /* 0x000fea000383ffff */
.L_x_2468:
[----:B0-----:R0:W1:Y:S02]  /*25bf0*/  SYNCS.PHASECHK.TRANS64.TRYWAIT P0, [R7+URZ+0x348a0], R8 ;  /* 0x0348a008070075a7 */ /* 0x001064000800017f */
[----:B-1----:R-:W-:Y:S05]  /*25c00*/  @!P0 NANOSLEEP.SYNCS 0x989680 ;  /* 0x009896800000895d */ /* 0x002fea0003900000 */
[----:B------:R-:W1:Y:S02]  /*25c10*/  @!P0 SYNCS.PHASECHK.TRANS64 P0, [R7+URZ+0x348a0], R8 ;  /* 0x0348a008070085a7 */ /* 0x000e64000800007f */
[----:B-1----:R-:W-:Y:S05]  /*25c20*/  @!P0 BRA `(.L_x_2468) ;  /* 0xfffffffc00f08947 */ /* 0x002fea000383ffff */
[----:B------:R-:W-:Y:S05]  /*25c30*/  BRA `(.L_x_2614) ;  /* 0xffffffa8006c7947 */ /* 0x000fea000383ffff */
.L_x_2470:
[----:B-1----:R1:W2:Y:S02]  /*25c40*/  SYNCS.PHASECHK.TRANS64.TRYWAIT P1, [R7+URZ+0x348c0], R8 ;  /* 0x0348c008070075a7 */ /* 0x0022a4000802017f */
[----:B--2---:R-:W-:Y:S05]  /*25c50*/  @!P1 NANOSLEEP.SYNCS 0x989680 ;  /* 0x009896800000995d */ /* 0x004fea0003900000 */
[----:B------:R-:W2:Y:S02]  /*25c60*/  @!P1 SYNCS.PHASECHK.TRANS64 P1, [R7+URZ+0x348c0], R8 ;  /* 0x0348c008070095a7 */ /* 0x000ea4000802007f */
[----:B--2---:R-:W-:Y:S05]  /*25c70*/  @!P1 BRA `(.L_x_2470) ;  /* 0xfffffffc00f09947 */ /* 0x004fea000383ffff */
[----:B------:R-:W-:Y:S05]  /*25c80*/  BRA `(.L_x_2615) ;  /* 0xffffffa800f47947 */ /* 0x000fea000383ffff */
.L_x_2482:
        /* <DEDUP_REMOVED lines=11> */
.L_x_2617:
[----:B------:R-:W-:Y:S05]  /*25d40*/  BSYNC B0 ;  /* 0x0000000000007941 */ /* 0x000fea0003800000 */
.L_x_2616:
[----:B------:R-:W-:Y:S05]  /*25d50*/  BRA `(.L_x_2618) ;  /* 0xffffffb400fc7947 */ /* 0x000fea000383ffff */
.L_x_2483:
[----:B------:R-:W-:Y:S01]  /*25d60*/  BSSY B0, `(.L_x_2619) ;  /* 0x0000006000007945 */ /* 0x000fe20003800000 */
[----:B------:R-:W-:-:S07]  /*25d70*/  IMAD.MOV.U32 R15, RZ, RZ, -0x1 ;  /* 0xffffffffff0f7424 */ /* 0x000fce00078e00ff */
[----:B------:R-:W-:Y:S05]  /*25d80*/  WARPSYNC.COLLECTIVE R15, `(.L_x_2620) ;  /* 0x000000000f0c7348 */ /* 0x000fea0003c00000 */
[----:B------:R-:W-:Y:S02]  /*25d90*/  ELECT P6, UR62, PT ;  /* 0x00000000003e782f */ /* 0x000fe400038c0000 */
[----:B------:R-:W-:Y:S01]  /*25da0*/  MOV R14, UR62 ;  /* 0x0000003e000e7c02 */ /* 0x000fe20008000f00 */
[----:B------:R-:W-:Y:S10]  /*25db0*/  ENDCOLLECTIVE ;  /* 0x000000000000791b */ /* 0x000ff40003800000 */
.L_x_2620:
[----:B------:R-:W-:Y:S05]  /*25dc0*/  BSYNC B0 ;  /* 0x0000000000007941 */ /* 0x000fea0003800000 */
.L_x_2619:
[----:B------:R-:W-:Y:S05]  /*25dd0*/  BRA `(.L_x_2621) ;  /* 0xffffffb400ec7947 */ /* 0x000fea000383ffff */
.L_x_2486:
[----:B0-----:R0:W1:Y:S02]  /*25de0*/  SYNCS.PHASECHK.TRANS64.TRYWAIT P0, [R7+URZ+0x34840], R10 ;  /* 0x0348400a070075a7 */ /* 0x001064000800017f */
[----:B-1----:R-:W-:Y:S05]  /*25df0*/  @!P0 NANOSLEEP.SYNCS 0x989680 ;  /* 0x009896800000895d */ /* 0x002fea0003900000 */
[----:B------:R-:W1:Y:S02]  /*25e00*/  @!P0 SYNCS.PHASECHK.TRANS64 P0, [R7+URZ+0x34840], R10 ;  /* 0x0348400a070085a7 */ /* 0x000e64000800007f */
[----:B-1----:R-:W-:Y:S05]  /*25e10*/  @!P0 BRA `(.L_x_2486) ;  /* 0xfffffffc00f08947 */ /* 0x002fea000383ffff */
[----:B------:R-:W-:Y:S05]  /*25e20*/  BRA `(.L_x_2622) ;  /* 0xffffffb800507947 */ /* 0x000fea000383ffff */
.L_x_2489:
        /* <DEDUP_REMOVED lines=8> */
.L_x_2497:
[----:B0-----:R0:W1:Y:S02]  /*25eb0*/  SYNCS.PHASECHK.TRANS64.TRYWAIT P0, [R8+URZ+0x34840], R9 ;  /* 0x03484009080075a7 */ /* 0x001064000800017f */
[----:B-1----:R-:W-:Y:S05]  /*25ec0*/  @!P0 NANOSLEEP.SYNCS 0x989680 ;  /* 0x009896800000895d */ /* 0x002fea0003900000 */
[----:B------:R-:W1:Y:S02]  /*25ed0*/  @!P0 SYNCS.PHASECHK.TRANS64 P0, [R8+URZ+0x34840], R9 ;  /* 0x03484009080085a7 */ /* 0x000e64000800007f */
[----:B-1----:R-:W-:Y:S05]  /*25ee0*/  @!P0 BRA `(.L_x_2497) ;  /* 0xfffffffc00f08947 */ /* 0x002fea000383ffff */
[----:B------:R-:W-:Y:S05]  /*25ef0*/  BRA `(.L_x_2624) ;  /* 0xffffffc000507947 */ /* 0x000fea000383ffff */
.L_x_2499:
[----:B0-----:R0:W1:Y:S02]  /*25f00*/  SYNCS.PHASECHK.TRANS64.TRYWAIT P0, [R8+URZ+0x34860], R9 ;  /* 0x03486009080075a7 */ /* 0x001064000800017f */
[----:B-1----:R-:W-:Y:S05]  /*25f10*/  @!P0 NANOSLEEP.SYNCS 0x989680 ;  /* 0x009896800000895d */ /* 0x002fea0003900000 */
[----:B------:R-:W1:Y:S02]  /*25f20*/  @!P0 SYNCS.PHASECHK.TRANS64 P0, [R8+URZ+0x34860], R9 ;  /* 0x03486009080085a7 */ /* 0x000e64000800007f */
[----:B-1----:R-:W-:Y:S05]  /*25f30*/  @!P0 BRA `(.L_x_2499) ;  /* 0xfffffffc00f08947 */ /* 0x002fea000383ffff */
[----:B------:R-:W-:Y:S05]  /*25f40*/  BRA `(.L_x_2625) ;  /* 0xffffffc000fc7947 */ /* 0x000fea000383ffff */
.L_x_2505:
[----:B-1----:R1:W2:Y:S02]  /*25f50*/  SYNCS.PHASECHK.TRANS64.TRYWAIT P0, [R2+URZ+0x34840], R3 ;  /* 0x03484003020075a7 */ /* 0x0022a4000800017f */
[----:B--2---:R-:W-:Y:S05]  /*25f60*/  @!P0 NANOSLEEP.SYNCS 0x989680 ;  /* 0x009896800000895d */ /* 0x004fea0003900000 */
[----:B------:R-:W2:Y:S02]  /*25f70*/  @!P0 SYNCS.PHASECHK.TRANS64 P0, [R2+URZ+0x34840], R3 ;  /* 0x03484003020085a7 */ /* 0x000ea4000800007f */
[----:B--2---:R-:W-:Y:S05]  /*25f80*/  @!P0 BRA `(.L_x_2505) ;  /* 0xfffffffc00f08947 */ /* 0x004fea000383ffff */
[----:B------:R-:W-:Y:S05]  /*25f90*/  BRA `(.L_x_2626) ;  /* 0xffffffc800547947 */ /* 0x000fea000383ffff */
.L_x_2507:
[----:B0-----:R0:W1:Y:S02]  /*25fa0*/  SYNCS.PHASECHK.TRANS64.TRYWAIT P0, [R2+URZ+0x34860], R3 ;  /* 0x03486003020075a7 */ /* 0x001064000800017f */
[----:B-1----:R-:W-:Y:S05]  /*25fb0*/  @!P0 NANOSLEEP.SYNCS 0x989680 ;  /* 0x009896800000895d */ /* 0x002fea0003900000 */
[----:B------:R-:W1:Y:S02]  /*25fc0*/  @!P0 SYNCS.PHASECHK.TRANS64 P0, [R2+URZ+0x34860], R3 ;  /* 0x03486003020085a7 */ /* 0x000e64000800007f */
[----:B-1----:R-:W-:Y:S05]  /*25fd0*/  @!P0 BRA `(.L_x_2507) ;  /* 0xfffffffc00f08947 */ /* 0x002fea000383ffff */
[----:B------:R-:W-:Y:S05]  /*25fe0*/  BRA `(.L_x_2627) ;  /* 0xffffffcc00007947 */ /* 0x000fea000383ffff */
.L_x_2513:
[----:B--2---:R2:W3:Y:S02]  /*25ff0*/  SYNCS.PHASECHK.TRANS64.TRYWAIT P0, [R2+URZ+0x34840], R3 ;  /* 0x03484003020075a7 */ /* 0x0044e4000800017f */
[----:B---3--:R-:W-:Y:S05]  /*26000*/  @!P0 NANOSLEEP.SYNCS 0x989680 ;  /* 0x009896800000895d */ /* 0x008fea0003900000 */
[----:B------:R-:W3:Y:S02]  /*26010*/  @!P0 SYNCS.PHASECHK.TRANS64 P0, [R2+URZ+0x34840], R3 ;  /* 0x03484003020085a7 */ /* 0x000ee4000800007f */
[----:B---3--:R-:W-:Y:S05]  /*26020*/  @!P0 BRA `(.L_x_2513) ;  /* 0xfffffffc00f08947 */ /* 0x008fea000383ffff */
[----:B------:R-:W-:Y:S05]  /*26030*/  BRA `(.L_x_2628) ;  /* 0xffffffd000347947 */ /* 0x000fea000383ffff */
.L_x_2515:
[----:B0-----:R0:W1:Y:S02]  /*26040*/  SYNCS.PHASECHK.TRANS64.TRYWAIT P0, [R2+URZ+0x34860], R9 ;  /* 0x03486009020075a7 */ /* 0x001064000800017f */
[----:B-1----:R-:W-:Y:S05]  /*26050*/  @!P0 NANOSLEEP.SYNCS 0x989680 ;  /* 0x009896800000895d */ /* 0x002fea0003900000 */
[----:B------:R-:W1:Y:S02]  /*26060*/  @!P0 SYNCS.PHASECHK.TRANS64 P0, [R2+URZ+0x34860], R9 ;  /* 0x03486009020085a7 */ /* 0x000e64000800007f */
[----:B-1----:R-:W-:Y:S05]  /*26070*/  @!P0 BRA `(.L_x_2515) ;  /* 0xfffffffc00f08947 */ /* 0x002fea000383ffff */
[----:B------:R-:W-:Y:S05]  /*26080*/  BRA `(.L_x_2629) ;  /* 0xffffffd000dc7947 */ /* 0x000fea000383ffff */
.L_x_2523:
[----:B-1----:R1:W2:Y:S02]  /*26090*/  SYNCS.PHASECHK.TRANS64.TRYWAIT P0, [R3+URZ+0x34860], R0 ;  /* 0x03486000030075a7 */ /* 0x0022a4000800017f */
[----:B--2---:R-:W-:Y:S05]  /*260a0*/  @!P0 NANOSLEEP.SYNCS 0x989680 ;  /* 0x009896800000895d */ /* 0x004fea0003900000 */
[----:B------:R-:W2:Y:S02]  /*260b0*/  @!P0 SYNCS.PHASECHK.TRANS64 P0, [R3+URZ+0x34860], R0 ;  /* 0x03486000030085a7 */ /* 0x000ea4000800007f */
[----:B--2---:R-:W-:Y:S05]  /*260c0*/  @!P0 BRA `(.L_x_2523) ;  /* 0xfffffffc00f08947 */ /* 0x004fea000383ffff */
[----:B------:R-:W-:Y:S05]  /*260d0*/  BRA `(.L_x_2630) ;  /* 0xffffffd400f87947 */ /* 0x000fea000383ffff */
.L_x_2526:
[----:B------:R-:W-:Y:S01]  /*260e0*/  BSSY B0, `(.L_x_2631) ;  /* 0x0000008000007945 */ /* 0x000fe20003800000 */
[----:B------:R-:W-:Y:S02]  /*260f0*/  IMAD.MOV.U32 R13, RZ, RZ, R16 ;  /* 0x000000ffff0d7224 */ /* 0x000fe400078e0010 */
[----:B------:R-:W-:Y:S02]  /*26100*/  IMAD.MOV.U32 R12, RZ, RZ, RZ ;  /* 0x000000ffff0c7224 */ /* 0x000fe400078e00ff */
[----:B------:R-:W-:Y:S02]  /*26110*/  IMAD.MOV.U32 R11, RZ, RZ, 0x1f ;  /* 0x0000001fff0b7424 */ /* 0x000fe400078e00ff */
[----:B0-----:R-:W-:-:S07]  /*26120*/  IMAD.MOV.U32 R15, RZ, RZ, -0x1 ;  /* 0xffffffffff0f7424 */ /* 0x001fce00078e00ff */
[----:B-1----:R-:W-:Y:S05]  /*26130*/  WARPSYNC.COLLECTIVE R15, `(.L_x_2632) ;  /* 0x000000000f087348 */ /* 0x002fea0003c00000 */
[----:B------:R0:W2:Y:S02]  /*26140*/  SHFL.IDX P6, R14, R13, R12, R11 ;  /* 0x0000000c0d0e7389 */ /* 0x0000a400000c000b */
[----:B012---:R-:W-:Y:S01]  /*26150*/  ENDCOLLECTIVE ;  /* 0x000000000000791b */ /* 0x007fe20003800000 */
.L_x_2632:
[----:B------:R-:W-:Y:S05]  /*26160*/  BSYNC B0 ;  /* 0x0000000000007941 */ /* 0x000fea0003800000 */
.L_x_2631:
        /* <DEDUP_REMOVED lines=8> */
.L_x_2633:
[----:B------:R-:W-:Y:S01]  /*261f0*/  IMAD.MOV.U32 R16, RZ, RZ, R14 ;  /* 0x000000ffff107224 */ /* 0x000fe200078e000e */
[----:B------:R-:W-:Y:S06]  /*26200*/  BRA `(.L_x_2634) ;  /* 0xffffffd8008c7947 */ /* 0x000fec000383ffff */
.L_x_2529:
        /* <DEDUP_REMOVED lines=8> */
.L_x_2636:
[----:B------:R-:W-:Y:S05]  /*26290*/  BSYNC B0 ;  /* 0x0000000000007941 */ /* 0x000fea0003800000 */
.L_x_2635:
        /* <DEDUP_REMOVED lines=10> */
.L_x_2637:
        /* <DEDUP_REMOVED lines=8> */
.L_x_2638:
        /* <DEDUP_REMOVED lines=8> */
.L_x_2639:
        /* <DEDUP_REMOVED lines=8> */
.L_x_2640:
        /* <DEDUP_REMOVED lines=8> */
.L_x_2641:
[----:B------:R-:W-:Y:S05]  /*26540*/  BRA `(.L_x_2642) ;  /* 0xffffffd800507947 */ /* 0x000fea000383ffff */
.L_x_2534:
        /* <DEDUP_REMOVED lines=8> */
.L_x_2644:
[----:B------:R-:W-:Y:S05]  /*265d0*/  BSYNC B0 ;  /* 0x0000000000007941 */ /* 0x000fea0003800000 */
.L_x_2643:
        /* <DEDUP_REMOVED lines=10> */
.L_x_2645:
        /* <DEDUP_REMOVED lines=8> */
.L_x_2646:
        /* <DEDUP_REMOVED lines=8> */
.L_x_2647:
        /* <DEDUP_REMOVED lines=8> */
.L_x_2648:
        /* <DEDUP_REMOVED lines=8> */
.L_x_2649:
[----:B------:R-:W-:Y:S05]  /*26880*/  BRA `(.L_x_2650) ;  /* 0xffffffd800347947 */ /* 0x000fea000383ffff */
.L_x_2536:
[----:B------:R-:W-:Y:S01]  /*26890*/  BSSY B0, `(.L_x_2651) ;  /* 0x0000006000007945 */ /* 0x000fe20003800000 */
[----:B------:R-:W-:Y:S01]  /*268a0*/  PLOP3.LUT P6, PT, P6, PT, PT, 0x8, 0x0 ;  /* 0x000000000000781c */ /* 0x000fe200037ce170 */
[----:B------:R-:W-:-:S12]  /*268b0*/  IMAD.MOV.U32 R15, RZ, RZ, -0x1 ;  /* 0xffffffffff0f7424 */ /* 0x000fd800078e00ff */
[----:B0-----:R-:W-:Y:S05]  /*268c0*/  WARPSYNC.COLLECTIVE R15, `(.L_x_2652) ;  /* 0x000000000f087348 */ /* 0x001fea0003c00000 */
[----:B------:R-:W-:Y:S01]  /*268d0*/  VOTE.ANY R14, PT, P6 ;  /* 0x00000000000e7806 */ /* 0x000fe200030e0100 */
[----:B0-----:R-:W-:Y:S06]  /*268e0*/  ENDCOLLECTIVE ;  /* 0x000000000000791b */ /* 0x001fec0003800000 */
.L_x_2652:
[----:B------:R-:W-:Y:S05]  /*268f0*/  BSYNC B0 ;  /* 0x0000000000007941 */ /* 0x000fea0003800000 */
.L_x_2651:
        /* <DEDUP_REMOVED lines=9> */
.L_x_2653:
[----:B------:R-:W-:Y:S01]  /*26990*/  IMAD.MOV.U32 R17, RZ, RZ, R14 ;  /* 0x000000ffff117224 */ /* 0x000fe200078e000e */
[----:B------:R-:W-:Y:S06]  /*269a0*/  BRA `(.L_x_2654) ;  /* 0xffffffd800247947 */ /* 0x000fec000383ffff */
.L_x_2538:
[----:B------:R-:W-:Y:S01]  /*269b0*/  BSSY B0, `(.L_x_2655) ;  /* 0x0000007000007945 */ /* 0x000fe20003800000 */
[----:B------:R-:W-:Y:S02]  /*269c0*/  IMAD.MOV.U32 R13, RZ, RZ, R2 ;  /* 0x000000ffff0d7224 */ /* 0x000fe400078e0002 */
[----:B------:R-:W-:Y:S02]  /*269d0*/  IMAD.MOV.U32 R11, RZ, RZ, 0x1f ;  /* 0x0000001fff0b7424 */ /* 0x000fe400078e00ff */
[----:B------:R-:W-:-:S07]  /*269e0*/  IMAD.MOV.U32 R15, RZ, RZ, -0x1 ;  /* 0xffffffffff0f7424 */ /* 0x000fce00078e00ff */
[----:B012---:R-:W-:Y:S05]  /*269f0*/  WARPSYNC.COLLECTIVE R15, `(.L_x_2656) ;  /* 0x000000000f087348 */ /* 0x007fea0003c00000 */
[----:B------:R3:W4:Y:S02]  /*26a00*/  SHFL.IDX P6, R14, R13, R12, R11 ;  /* 0x0000000c0d0e7389 */ /* 0x00072400000c000b */
[----:B01234-:R-:W-:Y:S01]  /*26a10*/  ENDCOLLECTIVE ;  /* 0x000000000000791b */ /* 0x01ffe20003800000 */
.L_x_2656:
[----:B------:R-:W-:Y:S05]  /*26a20*/  BSYNC B0 ;  /* 0x0000000000007941 */ /* 0x000fea0003800000 */
.L_x_2655:
[----:B------:R-:W-:Y:S01]  /*26a30*/  IMAD.MOV.U32 R7, RZ, RZ, R14 ;  /* 0x000000ffff077224 */ /* 0x000fe200078e000e */
[----:B------:R-:W-:Y:S06]  /*26a40*/  BRA `(.L_x_2537) ;  /* 0xffffffd800187947 */ /* 0x000fec000383ffff */
.L_x_2542:
[----:B-1----:R1:W2:Y:S02]  /*26a50*/  SYNCS.PHASECHK.TRANS64.TRYWAIT P0, [R0+URZ+0x34820], R3 ;  /* 0x03482003000075a7 */ /* 0x0022a4000800017f */
[----:B--2---:R-:W-:Y:S05]  /*26a60*/  @!P0 NANOSLEEP.SYNCS 0x989680 ;  /* 0x009896800000895d */ /* 0x004fea0003900000 */
[----:B------:R-:W2:Y:S02]  /*26a70*/  @!P0 SYNCS.PHASECHK.TRANS64 P0, [R0+URZ+0x34820], R3 ;  /* 0x03482003000085a7 */ /* 0x000ea4000800007f */
[----:B--2---:R-:W-:Y:S05]  /*26a80*/  @!P0 BRA `(.L_x_2542) ;  /* 0xfffffffc00f08947 */ /* 0x004fea000383ffff */
[----:B------:R-:W-:Y:S05]  /*26a90*/  BRA `(.L_x_2657) ;  /* 0xffffffdc008c7947 */ /* 0x000fea000383ffff */
.L_x_2543:
        /* <DEDUP_REMOVED lines=11> */
.L_x_2659:
[----:B------:R-:W-:Y:S05]  /*26b50*/  BSYNC B0 ;  /* 0x0000000000007941 */ /* 0x000fea0003800000 */
.L_x_2658:
[----:B------:R-:W-:Y:S05]  /*26b60*/  BRA `(.L_x_2660) ;  /* 0xffffffdc00747947 */ /* 0x000fea000383ffff */
.L_x_2544:
[----:B------:R-:W-:Y:S01]  /*26b70*/  BSSY B0, `(.L_x_2661) ;  /* 0x0000006000007945 */ /* 0x000fe20003800000 */
[----:B------:R-:W-:-:S07]  /*26b80*/  IMAD.MOV.U32 R15, RZ, RZ, -0x1 ;  /* 0xffffffffff0f7424 */ /* 0x000fce00078e00ff */
[----:B012---:R-:W-:Y:S05]  /*26b90*/  WARPSYNC.COLLECTIVE R15, `(.L_x_2662) ;  /* 0x000000000f0c7348 */ /* 0x007fea0003c00000 */
[----:B------:R-:W-:Y:S02]  /*26ba0*/  ELECT P6, UR62, PT ;  /* 0x00000000003e782f */ /* 0x000fe400038c0000 */
[----:B------:R-:W-:Y:S01]  /*26bb0*/  MOV R14, UR62 ;  /* 0x0000003e000e7c02 */ /* 0x000fe20008000f00 */
[----:B012---:R-:W-:Y:S10]  /*26bc0*/  ENDCOLLECTIVE ;  /* 0x000000000000791b */ /* 0x007ff40003800000 */
.L_x_2662:
[----:B------:R-:W-:Y:S05]  /*26bd0*/  BSYNC B0 ;  /* 0x0000000000007941 */ /* 0x000fea0003800000 */
.L_x_2661:
[----:B------:R-:W-:Y:S05]  /*26be0*/  BRA `(.L_x_2663) ;  /* 0xffffffdc00687947 */ /* 0x000fea000383ffff */
.L_x_2546:
[----:B-1----:R1:W2:Y:S02]  /*26bf0*/  SYNCS.PHASECHK.TRANS64.TRYWAIT P0, [R6+URZ], R5 ;  /* 0x00000005060075a7 */ /* 0x0022a4000800017f */
[----:B--2---:R-:W-:Y:S05]  /*26c00*/  @!P0 NANOSLEEP.SYNCS 0x989680 ;  /* 0x009896800000895d */ /* 0x004fea0003900000 */
[----:B------:R-:W2:Y:S02]  /*26c10*/  @!P0 SYNCS.PHASECHK.TRANS64 P0, [R6+URZ], R5 ;  /* 0x00000005060085a7 */ /* 0x000ea4000800007f */
[----:B--2---:R-:W-:Y:S05]  /*26c20*/  @!P0 BRA `(.L_x_2546) ;  /* 0xfffffffc00f08947 */ /* 0x004fea000383ffff */
[----:B------:R-:W-:Y:S05]  /*26c30*/  BRA `(.L_x_2664) ;  /* 0xffffffdc00ac7947 */ /* 0x000fea000383ffff */
.L_x_2547:
[----:B--2---:R2:W3:Y:S02]  /*26c40*/  SYNCS.PHASECHK.TRANS64.TRYWAIT P0, [R7+URZ], R2 ;  /* 0x00000002070075a7 */ /* 0x0044e4000800017f */
[----:B---3--:R-:W-:Y:S05]  /*26c50*/  @!P0 NANOSLEEP.SYNCS 0x989680 ;  /* 0x009896800000895d */ /* 0x008fea0003900000 */
[----:B------:R-:W3:Y:S02]  /*26c60*/  @!P0 SYNCS.PHASECHK.TRANS64 P0, [R7+URZ], R2 ;  /* 0x00000002070085a7 */ /* 0x000ee4000800007f */
[----:B---3--:R-:W-:Y:S05]  /*26c70*/  @!P0 BRA `(.L_x_2547) ;  /* 0xfffffffc00f08947 */ /* 0x008fea000383ffff */
[----:B------:R-:W-:Y:S05]  /*26c80*/  BRA `(.L_x_2665) ;  /* 0xffffffdc00a07947 */ /* 0x000fea000383ffff */
.L_x_2549:
[----:B---3--:R3:W4:Y:S02]  /*26c90*/  SYNCS.PHASECHK.TRANS64.TRYWAIT P0, [R4+URZ], R5 ;  /* 0x00000005040075a7 */ /* 0x008724000800017f */
[----:B----4-:R-:W-:Y:S05]  /*26ca0*/  @!P0 NANOSLEEP.SYNCS 0x989680 ;  /* 0x009896800000895d */ /* 0x010fea0003900000 */
[----:B------:R-:W4:Y:S02]  /*26cb0*/  @!P0 SYNCS.PHASECHK.TRANS64 P0, [R4+URZ], R5 ;  /* 0x00000005040085a7 */ /* 0x000f24000800007f */
[----:B----4-:R-:W-:Y:S05]  /*26cc0*/  @!P0 BRA `(.L_x_2549) ;  /* 0xfffffffc00f08947 */ /* 0x010fea000383ffff */
[----:B------:R-:W-:Y:S05]  /*26cd0*/  BRA `(.L_x_2666) ;  /* 0xffffffdc00a87947 */ /* 0x000fea000383ffff */
.L_x_2667:
        /* <DEDUP_REMOVED lines=10> */
.L_x_11940:


//--------------------- .text._ZN7cutlass13device_kernelIN5flash11enable_sm90INS1_16FlashAttnFwdSm90INS1_25CollectiveMainloopFwdSm90ILi2EN4cute5tupleIJNS5_1CILi1EEES8_S8_EEENS6_IJNS7_ILi64EEESA_SA_EEELi512ENS_10bfloat16_tEfNS_4arch4Sm90ELb0ELb0ELb1ELb0ELb0ELb0ELb0ELb0ELb0ELb0ELb0ELb0EEENS1_21CollectiveEpilogueFwdINS6_IJSA_NS7_ILi512EEESA_EEES9_SC_SE_Li256ELb0ELb0ELb0ELb0EEENS1_29StaticPersistentTileSchedulerILb0EEEEEEEEEvNT_6ParamsE --------------------------
	.section	.text._ZN7cutlass13device_kernelIN5flash11enable_sm90INS1_16FlashAttnFwdSm90INS1_25CollectiveMainloopFwdSm90ILi2EN4cute5tupleIJNS5_1CILi1EEES8_S8_EEENS6_IJNS7_ILi64EEESA_SA_EEELi512ENS_10bfloat16_tEfNS_4arch4Sm90ELb0ELb0ELb1ELb0ELb0ELb0ELb0ELb0ELb0ELb0ELb0ELb0EEENS1_21CollectiveEpilogueFwdINS6_IJSA_NS7_ILi512EEESA_EEES9_SC_SE_Li256ELb0ELb0ELb0ELb0EEENS1_29StaticPersistentTileSchedulerILb0EEEEEEEEEvNT_6ParamsE,"ax",@progbits
	.align	128
.text._ZN7cutlass13device_kernelIN5flash11enable_sm90INS1_16FlashAttnFwdSm90INS1_25CollectiveMainloopFwdSm90ILi2EN4cute5tupleIJNS5_1CILi1EEES8_S8_EEENS6_IJNS7_ILi64EEESA_SA_EEELi512ENS_10bfloat16_tEfNS_4arch4Sm90ELb0ELb0ELb1ELb0ELb0ELb0ELb0ELb0ELb0ELb0ELb0ELb0EEENS1_21CollectiveEpilogueFwdINS6_IJSA_NS7_ILi512EEESA_EEES9_SC_SE_Li256ELb0ELb0ELb0ELb0EEENS1_29StaticPersistentTileSchedulerILb0EEEEEEEEEvNT_6ParamsE:
        .type           _ZN7cutlass13device_kernelIN5flash11enable_sm90INS1_16FlashAttnFwdSm90INS1_25CollectiveMainloopFwdSm90ILi2EN4cute5tupleIJNS5_1CILi1EEES8_S8_EEENS6_IJNS7_ILi64EEESA_SA_EEELi512ENS_10bfloat16_tEfNS_4arch4Sm90ELb0ELb0ELb1ELb0ELb0ELb0ELb0ELb0ELb0ELb0ELb0ELb0EEENS1_21CollectiveEpilogueFwdINS6_IJSA_NS7_ILi512EEESA_EEES9_SC_SE_Li256ELb0ELb0ELb0ELb0EEENS1_29StaticPersistentTileSchedulerILb0EEEEEEEEEvNT_6ParamsE,@function
        .size           _ZN7cutlass13device_kernelIN5flash11enable_sm90INS1_16FlashAttnFwdSm90INS1_25CollectiveMainloopFwdSm90ILi2EN4cute5tupleIJNS5_1CILi1EEES8_S8_EEENS6_IJNS7_ILi64EEESA_SA_EEELi512ENS_10bfloat16_tEfNS_4arch4Sm90ELb0ELb0ELb1ELb0ELb0ELb0ELb0ELb0ELb0ELb0ELb0ELb0EEENS1_21CollectiveEpilogueFwdINS6_IJSA_NS7_ILi512EEESA_EEES9_SC_SE_Li256ELb0ELb0ELb0ELb0EEENS1_29StaticPersistentTileSchedulerILb0EEEEEEEEEvNT_6ParamsE,(.L_x_11941 - _ZN7cutlass13device_kernelIN5flash11enable_sm90INS1_16FlashAttnFwdSm90INS1_25CollectiveMainloopFwdSm90ILi2EN4cute5tupleIJNS5_1CILi1EEES8_S8_EEENS6_IJNS7_ILi64EEESA_SA_EEELi512ENS_10bfloat16_tEfNS_4arch4Sm90ELb0ELb0ELb1ELb0ELb0ELb0ELb0ELb0ELb0ELb0ELb0ELb0EEENS1_21CollectiveEpilogueFwdINS6_IJSA_NS7_ILi512EEESA_EEES9_SC_SE_Li256ELb0ELb0ELb0ELb0EEENS1_29StaticPersistentTileSchedulerILb0EEEEEEEEEvNT_6ParamsE)
        .other          _ZN7cutlass13device_kernelIN5flash11enable_sm90INS1_16FlashAttnFwdSm90INS1_25CollectiveMainloopFwdSm90ILi2EN4cute5tupleIJNS5_1CILi1EEES8_S8_EEENS6_IJNS7_ILi64EEESA_SA_EEELi512ENS_10bfloat16_tEfNS_4arch4Sm90ELb0ELb0ELb1ELb0ELb0ELb0ELb0ELb0ELb0ELb0ELb0ELb0EEENS1_21CollectiveEpilogueFwdINS6_IJSA_NS7_ILi512EEESA_EEES9_SC_SE_Li256ELb0ELb0ELb0ELb0EEENS1_29StaticPersistentTileSchedulerILb0EEEEEEEEEvNT_6ParamsE,@"STO_CUDA_ENTRY STV_DEFAULT"
_ZN7cutlass13device_kernelIN5flash11enable_sm90INS1_16FlashAttnFwdSm90INS1_25CollectiveMainloopFwdSm90ILi2EN4cute5tupleIJNS5_1CILi1EEES8_S8_EEENS6_IJNS7_ILi64EEESA_SA_EEELi512ENS_10bfloat16_tEfNS_4arch4Sm90ELb0ELb0ELb1ELb0ELb0ELb0ELb0ELb0ELb0ELb0ELb0ELb0EEENS1_21CollectiveEpilogueFwdINS6_IJSA_NS7_ILi512EEESA_EEES9_SC_SE_Li256ELb0ELb0ELb0ELb0EEENS1_29StaticPersistentTileSchedulerILb0EEEEEEEEEvNT_6ParamsE:
[----:B------:R-:W1:Y:S02]  /*0000*/  LDC R1, c[0x0][0x28] ;  /* 0x00000a00ff017b82 */ /* 0x000e640000000800 */
[----:B-1----:R-:W-:Y:S01]  /*0010*/  IADD3 R1, R1, -0x20, RZ ;  /* 0xffffffe001017810 */ /* 0x002fe20007ffe0ff */
        /* <DEDUP_REMOVED lines=22> */
.L_x_2669:
[----:B------:R-:W-:Y:S05]  /*0180*/  BSYNC B0 ;  /* 0x0000000000007941 */ /* 0x000fea0003800000 */
.L_x_2668:
        /* <DEDUP_REMOVED lines=33> */
.L_x_2670:
        /* <DEDUP_REMOVED lines=22> */
.L_x_2671:
        /* <DEDUP_REMOVED lines=18> */
.L_x_2672:
        /* <DEDUP_REMOVED lines=22> */
.L_x_2673:
        /* <DEDUP_REMOVED lines=22> */
.L_x_2674:
[----:B------:R-:W-:Y:S01]  /*08e0*/  PLOP3.LUT P0, PT, PT, PT, UP0, 0x80, 0x0 ;  /* 0x000000000000781c */ /* 0x000fe20003f0f008 */
[----:B------:R-:W-:Y:S01]  /*08f0*/  UMOV UR38, 0x1 ;  /* 0x0000000100267882 */ /* 0x000fe20000000000 */
[----:B------:R-:W-:Y:S01]  /*0900*/  NOP ;  /* 0x0000000000007918 */ /* 0x000fe20000000000 */
[----:B------:R-:W-:Y:S01]  /*0910*/  USEL UR38, UR38, 0x2, !UP0 ;  /* 0x0000000226267887 */ /* 0x000fe2000c000000 */
[----:B------:R-:W-:Y:S01]  /*0920*/  ULDC.64 UR48, c[0x0][0x208] ;  /* 0x0000820000307ab9 */ /* 0x000fe20000000a00 */
[----:B-123--:R-:W-:Y:S08]  /*0930*/  BAR.SYNC.DEFER_BLOCKING 0x0 ;  /* 0x0000000000007b1d */ /* 0x00eff00000010000 */
[----:B------:R-:W-:Y:S05]  /*0940*/  @!P0 BRA `(.L_x_2675) ;  /* 0x0000007400148947 */ /* 0x000fea0003800000 */
.L_x_2676:
[----:B------:R-:W-:-:S08]  /*0950*/  NOP ;  /* 0x0000000000007918 */ /* 0x000fd00000000000 */
[----:B------:R-:W1:Y:S02]  /*0960*/  USETMAXREG.TRY_ALLOC.CTAPOOL UP0, 0xf0 ;  /* 0x000000f0000079c8 */ /* 0x000e640008000600 */
[----:B-1----:R-:W-:-:S13]  /*0970*/  PLOP3.LUT P0, PT, PT, PT, UP0, 0x80, 0x0 ;  /* 0x000000000000781c */ /* 0x002fda0003f0f008 */
[----:B------:R-:W-:Y:S05]  /*0980*/  @!P0 BRA `(.L_x_2676) ;  /* 0xfffffffc00f08947 */ /* 0x000fea000383ffff */
[----:B------:R-:W-:Y:S01]  /*0990*/  LOP3.LUT R0, R4, 0xffffff80, RZ, 0xc0, !PT ;  /* 0xffffff8004007812 */ /* 0x000fe200078ec0ff */
[----:B------:R-:W1:Y:S03]  /*09a0*/  S2UR UR45, SR_CTAID.X ;  /* 0x00000000002d79c3 */ /* 0x000e660000002500 */
[----:B------:R-:W-:-:S05]  /*09b0*/  ISETP.NE.AND P0, PT, R0, 0x80, PT ;  /* 0x000000800000780c */ /* 0x000fca0003f05270 */
[----:B------:R-:W1:Y:S08]  /*09c0*/  LDC R0, c[0x0][0xda4] ;  /* 0x00036900ff007b82 */ /* 0x000e700000000800 */
[----:B------:R-:W-:Y:S06]  /*09d0*/  @!P0 BAR.ARV 0x8, 0xa0 ;  /* 0x0202800000008b1d */ /* 0x000fec0000002000 */
[----:B------:R-:W-:-:S13]  /*09e0*/  ISETP.GE.U32.AND P0, PT, R4, 0x100, PT ;  /* 0x000001000400780c */ /* 0x000fda0003f06070 */
[----:B------:R-:W-:Y:S06]  /*09f0*/  @P0 BAR.ARV 0xf, 0x100 ;  /* 0x03c4000000000b1d */ /* 0x000fec0000002000 */
[----:B-1----:R-:W-:-:S13]  /*0a00*/  ISETP.LE.AND P0, PT, R0, UR45, PT ;  /* 0x0000002d00007c0c */ /* 0x002fda000bf03270 */
[----:B------:R-:W-:Y:S05]  /*0a10*/  @P0 EXIT ;  /* 0x000000000000094d */ /* 0x000fea0003800000 */
[----:B------:R-:W-:Y:S01]  /*0a20*/  IADD3 R0, R4, -0x80, RZ ;  /* 0xffffff8004007810 */ /* 0x000fe20007ffe0ff */
[----:B------:R-:W1:Y:S01]  /*0a30*/  S2UR UR4, SR_CgaCtaId ;  /* 0x00000000000479c3 */ /* 0x000e620000008800 */
[----:B------:R-:W-:Y:S01]  /*0a40*/  UMOV UR46, 0x400 ;  /* 0x00000400002e7882 */ /* 0x000fe20000000000 */
[----:B------:R-:W-:Y:S01]  /*0a50*/  MOV R22, 0x20 ;  /* 0x0000002000167802 */ /* 0x000fe20000000f00 */
[----:B------:R-:W-:Y:S01]  /*0a60*/  ULOP3.LUT UR44, UR38, 0x1, URZ, 0xfc, !UPT ;  /* 0x00000001262c7892 */ /* 0x000fe2000f8efc3f */
[----:B------:R-:W-:Y:S01]  /*0a70*/  SHF.R.S32.HI R3, RZ, 0x1f, R0 ;  /* 0x0000001fff037819 */ /* 0x000fe20000011400 */
[----:B------:R-:W-:Y:S01]  /*0a80*/  ULDC.64 UR52, c[0x0][0x198] ;  /* 0x0000660000347ab9 */ /* 0x000fe20000000a00 */
[----:B------:R-:W-:Y:S01]  /*0a90*/  UMOV UR41, URZ ;  /* 0x0000003f00297c82 */ /* 0x000fe20008000000 */
[----:B------:R-:W-:Y:S01]  /*0aa0*/  UMOV UR40, URZ ;  /* 0x0000003f00287c82 */ /* 0x000fe20008000000 */
[CC--:B------:R-:W-:Y:S01]  /*0ab0*/  LEA.HI R2, R3.reuse, R0.reuse, RZ, 0x4 ;  /* 0x0000000003027211 */ /* 0x0c0fe200078f20ff */
[----:B------:R-:W-:Y:S01]  /*0ac0*/  UMOV UR39, URZ ;  /* 0x0000003f00277c82 */ /* 0x000fe20008000000 */
[----:B------:R-:W-:-:S02]  /*0ad0*/  LEA.HI R4, R3, R0, RZ, 0x5 ;  /* 0x0000000003047211 */ /* 0x000fc400078f28ff */
[----:B------:R-:W-:Y:S02]  /*0ae0*/  LEA.HI R5, R3, R0, RZ, 0x7 ;  /* 0x0000000003057211 */ /* 0x000fe400078f38ff */
[----:B------:R-:W-:Y:S02]  /*0af0*/  LOP3.LUT R7, R2, 0xfffffff0, RZ, 0xc0, !PT ;  /* 0xfffffff002077812 */ /* 0x000fe400078ec0ff */
[--C-:B------:R-:W-:Y:S02]  /*0b00*/  SHF.R.S32.HI R185, RZ, 0x5, R4.reuse ;  /* 0x00000005ffb97819 */ /* 0x100fe40000011404 */
[----:B------:R-:W-:Y:S02]  /*0b10*/  LOP3.LUT R3, R5, 0xffffff80, RZ, 0xc0, !PT ;  /* 0xffffff8005037812 */ /* 0x000fe400078ec0ff */
[----:B------:R-:W-:Y:S02]  /*0b20*/  SHF.R.S32.HI R4, RZ, 0x1f, R4 ;  /* 0x0000001fff047819 */ /* 0x000fe40000011404 */
[----:B------:R-:W-:-:S02]  /*0b30*/  IADD3 R7, R0, -R7, RZ ;  /* 0x8000000700077210 */ /* 0x000fc40007ffe0ff */
[----:B------:R-:W-:Y:S01]  /*0b40*/  IADD3 R3, R0, -R3, RZ ;  /* 0x8000000300037210 */ /* 0x000fe20007ffe0ff */
[----:B-1----:R-:W-:Y:S01]  /*0b50*/  ULEA UR46, UR4, UR46, 0x18 ;  /* 0x0000002e042e7291 */ /* 0x002fe2000f8ec03f */
[----:B------:R-:W-:Y:S02]  /*0b60*/  LEA.HI R4, R4, R185, RZ, 0x2 ;  /* 0x000000b904047211 */ /* 0x000fe400078f10ff */
[----:B------:R-:W-:Y:S02]  /*0b70*/  SHF.R.S32.HI R0, RZ, 0x1f, R7 ;  /* 0x0000001fff007819 */ /* 0x000fe40000011407 */
[----:B------:R-:W-:Y:S02]  /*0b80*/  SHF.R.S32.HI R9, RZ, 0x4, R2 ;  /* 0x00000004ff097819 */ /* 0x000fe40000011402 */
[----:B------:R-:W-:Y:S02]  /*0b90*/  LOP3.LUT R4, R4, 0x3ffffc, RZ, 0xc0, !PT ;  /* 0x003ffffc04047812 */ /* 0x000fe400078ec0ff */
[----:B------:R-:W-:-:S02]  /*0ba0*/  SHF.R.S32.HI R184, RZ, 0x7, R5 ;  /* 0x00000007ffb87819 */ /* 0x000fc40000011405 */
[----:B------:R-:W-:Y:S02]  /*0bb0*/  LEA.HI R6, R0, R7, RZ, 0x3 ;  /* 0x0000000700067211 */ /* 0x000fe400078f18ff */
[----:B------:R-:W-:Y:S02]  /*0bc0*/  LEA.HI R2, R2, R9, RZ, 0x1 ;  /* 0x0000000902027211 */ /* 0x000fe400078f08ff */
[----:B------:R-:W-:Y:S02]  /*0bd0*/  IADD3 R8, R185, -R4, RZ ;  /* 0x80000004b9087210 */ /* 0x000fe40007ffe0ff */
[----:B------:R-:W-:Y:S02]  /*0be0*/  LEA R11, R184, R7, 0x8 ;  /* 0x00000007b80b7211 */ /* 0x000fe400078e40ff */
[----:B------:R-:W-:Y:S02]  /*0bf0*/  LOP3.LUT R4, R6, 0xfffffff8, RZ, 0xc0, !PT ;  /* 0xfffffff806047812 */ /* 0x000fe400078ec0ff */
[----:B------:R-:W-:-:S02]  /*0c00*/  LOP3.LUT R2, R2, 0x1ffffffe, RZ, 0xc0, !PT ;  /* 0x1ffffffe02027812 */ /* 0x000fc400078ec0ff */
[----:B------:R-:W-:Y:S01]  /*0c10*/  LEA R186, R8, R11, 0x4 ;  /* 0x0000000b08ba7211 */ /* 0x000fe200078e20ff */
[----:B------:R-:W-:Y:S01]  /*0c20*/  IMAD.IADD R8, R7, 0x1, -R4 ;  /* 0x0000000107087824 */ /* 0x000fe200078e0a04 */
[----:B------:R-:W-:Y:S01]  /*0c30*/  SHF.L.U32 R6, R6, 0x6, RZ ;  /* 0x0000000606067819 */ /* 0x000fe200000006ff */
[----:B------:R-:W-:Y:S01]  /*0c40*/  IMAD.IADD R9, R9, 0x1, -R2 ;  /* 0x0000000109097824 */ /* 0x000fe200078e0a02 */
[----:B------:R-:W-:Y:S02]  /*0c50*/  SHF.R.S32.HI R0, RZ, 0x1f, R3 ;  /* 0x0000001fff007819 */ /* 0x000fe40000011403 */
[----:B------:R-:W-:Y:S02]  /*0c60*/  SHF.L.U32 R10, R8, 0x6, RZ ;  /* 0x00000006080a7819 */ /* 0x000fe400000006ff */
[----:B------:R-:W-:Y:S02]  /*0c70*/  SHF.L.U32 R9, R9, 0x3, RZ ;  /* 0x0000000309097819 */ /* 0x000fe400000006ff */
[----:B------:R-:W-:-:S02]  /*0c80*/  LOP3.LUT R10, R10, 0x1c0, RZ, 0xc0, !PT ;  /* 0x000001c00a0a7812 */ /* 0x000fc400078ec0ff */
[----:B------:R-:W-:Y:S01]  /*0c90*/  LOP3.LUT R6, R6, 0x7ffffe00, RZ, 0xc0, !PT ;  /* 0x7ffffe0006067812 */ /* 0x000fe200078ec0ff */
[--C-:B------:R-:W-:Y:S01]  /*0ca0*/  IMAD.U32 R186, R186, 0x40, R9.reuse ;  /* 0x00000040baba7824 */ /* 0x100fe200078e0009 */
[----:B------:R-:W-:Y:S02]  /*0cb0*/  LOP3.LUT R9, R10, 0x8, R9, 0xf8, !PT ;  /* 0x000000080a097812 */ /* 0x000fe400078ef809 */
[----:B------:R-:W-:Y:S02]  /*0cc0*/  SHF.R.U32.HI R10, RZ, 0x3, R10 ;  /* 0x00000003ff0a7819 */ /* 0x000fe4000001160a */
[----:B------:R-:W-:Y:S02]  /*0cd0*/  LEA.HI R2, R0, R3, RZ, 0x2 ;  /* 0x0000000300027211 */ /* 0x000fe400078f10ff */
[----:B------:R-:W-:Y:S02]  /*0ce0*/  LOP3.LUT R9, R9, R10, RZ, 0x3c, !PT ;  /* 0x0000000a09097212 */ /* 0x000fe400078e3cff */
[----:B------:R-:W-:-:S02]  /*0cf0*/  LEA R6, R185, R6, 0xa ;  /* 0x00000006b9067211 */ /* 0x000fc400078e50ff */
[----:B------:R-:W-:Y:S02]  /*0d00*/  LEA.HI R4, R0, R3, RZ, 0x5 ;  /* 0x0000000300047211 */ /* 0x000fe400078f28ff */
[----:B------:R-:W-:Y:S02]  /*0d10*/  R2P PR, R8, 0x6 ;  /* 0x0000000608007804 */ /* 0x000fe40000000000 */
[--C-:B------:R-:W-:Y:S02]  /*0d20*/  SHF.R.S32.HI R0, RZ, 0x2, R2.reuse ;  /* 0x00000002ff007819 */ /* 0x100fe40000011402 */
[----:B------:R-:W-:Y:S02]  /*0d30*/  SHF.R.S32.HI R7, RZ, 0x1f, R2 ;  /* 0x0000001fff077819 */ /* 0x000fe40000011402 */
[----:B------:R-:W-:Y:S02]  /*0d40*/  IADD3 R6, R6, R9, RZ ;  /* 0x0000000906067210 */ /* 0x000fe40007ffe0ff */
[----:B------:R-:W-:-:S02]  /*0d50*/  LEA.HI R5, R5, R184, RZ, 0x1 ;  /* 0x000000b805057211 */ /* 0x000fc400078f08ff */
[----:B------:R-:W-:Y:S02]  /*0d60*/  LEA.HI R7, R7, R0, RZ, 0x3 ;  /* 0x0000000007077211 */ /* 0x000fe400078f18ff */
[----:B------:R-:W-:Y:S02]  /*0d70*/  LEA R19, R6, UR46, 0x1 ;  /* 0x0000002e06137c11 */ /* 0x000fe4000f8e08ff */
[----:B------:R-:W-:Y:S02]  /*0d80*/  LOP3.LUT R2, R2, 0x7ffffffc, RZ, 0xc0, !PT ;  /* 0x7ffffffc02027812 */ /* 0x000fe400078ec0ff */
[----:B------:R-:W-:Y:S02]  /*0d90*/  LOP3.LUT R5, R5, 0xfffffe, RZ, 0xc0, !PT ;  /* 0x00fffffe05057812 */ /* 0x000fe400078ec0ff */
[----:B------:R-:W-:Y:S02]  /*0da0*/  LOP3.LUT R7, R7, 0xfffffff8, RZ, 0xc0, !PT ;  /* 0xfffffff807077812 */ /* 0x000fe400078ec0ff */
[----:B------:R-:W-:Y:S01]  /*0db0*/  IADD3 R23, R19, 0x26800, RZ ;  /* 0x0002680013177810 */ /* 0x000fe20007ffe0ff */
[----:B------:R-:W-:Y:S01]  /*0dc0*/  IMAD.IADD R5, R184, 0x1, -R5 ;  /* 0x00000001b8057824 */ /* 0x000fe200078e0a05 */
[----:B------:R-:W-:-:S02]  /*0dd0*/  IADD3 R16, R3, -R2, RZ ;  /* 0x8000000203107210 */ /* 0x000fc40007ffe0ff */
[----:B------:R-:W-:Y:S02]  /*0de0*/  IADD3 R18, R19, 0x26840, RZ ;  /* 0x0002684013127810 */ /* 0x000fe40007ffe0ff */
[----:B------:R-:W-:Y:S02]  /*0df0*/  IADD3 R7, R0, -R7, RZ ;  /* 0x8000000700077210 */ /* 0x000fe40007ffe0ff */
[----:B------:R-:W-:Y:S02]  /*0e00*/  SHF.R.S32.HI R2, RZ, 0x5, R4 ;  /* 0x00000005ff027819 */ /* 0x000fe40000011404 */
[----:B------:R-:W-:Y:S02]  /*0e10*/  SEL R22, R22, 0xffffffe0, !P1 ;  /* 0xffffffe016167807 */ /* 0x000fe40004800000 */
[C---:B------:R-:W-:Y:S01]  /*0e20*/  @P2 IADD3 R18, R23.reuse, -0x40, RZ ;  /* 0xffffffc017122810 */ /* 0x040fe20007ffe0ff */
[----:B------:R-:W-:Y:S01]  /*0e30*/  IMAD R2, R2, 0x10, R7 ;  /* 0x0000001002027824 */ /* 0x000fe200078e0207 */
[----:B------:R-:W-:-:S02]  /*0e40*/  IADD3 R23, R23, R22, RZ ;  /* 0x0000001617177210 */ /* 0x000fc40007ffe0ff */
[----:B------:R-:W-:Y:S01]  /*0e50*/  SHF.L.U32 R17, R5, 0x8, RZ ;  /* 0x0000000805117819 */ /* 0x000fe200000006ff */
[----:B------:R-:W-:Y:S01]  /*0e60*/  IMAD.IADD R22, R22, 0x1, R18 ;  /* 0x0000000116167824 */ /* 0x000fe200078e0212 */
[----:B------:R-:W-:-:S07]  /*0e70*/  SHF.L.U32 R16, R16, 0x1, RZ ;  /* 0x0000000110107819 */ /* 0x000fce00000006ff */
.L_x_2710:
[----:B------:R-:W-:Y:S01]  /*0e80*/  ULDC UR4, c[0x0][0xda8] ;  /* 0x00036a0000047ab9 */ /* 0x000fe20000000800 */
[----:B------:R-:W-:Y:S01]  /*0e90*/  ULDC UR50, c[0x0][0x404] ;  /* 0x0001010000327ab9 */ /* 0x000fe20000000800 */
[----:B------:R-:W-:Y:S01]  /*0ea0*/  UISETP.NE.AND UP1, UPT, UR4, 0x1, UPT ;  /* 0x000000010400788c */ /* 0x000fe2000bf25270 */
[----:B------:R-:W-:Y:S02]  /*0eb0*/  ULDC UR6, c[0x0][0x2e0] ;  /* 0x0000b80000067ab9 */ /* 0x000fe40000000800 */
[----:B------:R-:W-:Y:S01]  /*0ec0*/  ULDC.64 UR4, c[0x0][0x3f8] ;  /* 0x0000fe0000047ab9 */ /* 0x000fe20000000a00 */
[----:B------:R-:W-:Y:S01]  /*0ed0*/  UMOV UR43, UR45 ;  /* 0x0000002d002b7c82 */ /* 0x000fe20008000000 */
[----:B------:R-:W-:Y:S01]  /*0ee0*/  UISETP.NE.U32.AND UP0, UPT, UR4, URZ, UPT ;  /* 0x0000003f0400728c */ /* 0x000fe2000bf05070 */
[----:B------:R-:W-:Y:S02]  /*0ef0*/  UMOV UR42, UR45 ;  /* 0x0000002d002a7c82 */ /* 0x000fe40008000000 */
[----:B------:R-:W-:Y:S01]  /*0f00*/  ULDC UR4, c[0x0][0xdb4] ;  /* 0x00036d0000047ab9 */ /* 0x000fe20000000800 */
[----:B------:R-:W-:-:S02]  /*0f10*/  UISETP.NE.AND.EX UP0, UPT, UR5, URZ, UPT, UP0 ;  /* 0x0000003f0500728c */ /* 0x000fc4000bf05300 */
[----:B------:R-:W-:Y:S02]  /*0f20*/  UISETP.NE.AND UP2, UPT, UR4, 0x1, UPT ;  /* 0x000000010400788c */ /* 0x000fe4000bf45270 */
[----:B------:R-:W-:Y:S01]  /*0f30*/  USEL UR50, UR50, 0x1, UP0 ;  /* 0x0000000132327887 */ /* 0x000fe20008000000 */
[----:B------:R-:W-:Y:S01]  /*0f40*/  @UP1 ULDC UR4, c[0x0][0xdac] ;  /* 0x00036b0000041ab9 */ /* 0x000fe20000000800 */
[----:B------:R-:W-:Y:S02]  /*0f50*/  UISETP.NE.AND UP0, UPT, UR47, 0x1, UPT ;  /* 0x000000012f00788c */ /* 0x000fe4000bf05270 */
[----:B------:R-:W-:Y:S02]  /*0f60*/  UIMAD.WIDE.U32 UR4, UR45, UR4, URZ ;  /* 0x000000042d0472a5 */ /* 0x000fe4000f8e003f */
[----:B------:R-:W-:Y:S02]  /*0f70*/  UIMAD UR50, UR50, UR6, URZ ;  /* 0x00000006323272a4 */ /* 0x000fe4000f8e023f */
[----:B------:R-:W-:Y:S01]  /*0f80*/  PLOP3.LUT P0, PT, PT, PT, UP0, 0x80, 0x0 ;  /* 0x000000000000781c */ /* 0x000fe20003f0f008 */
[----:B------:R-:W-:Y:S01]  /*0f90*/  @UP1 ULDC UR6, c[0x0][0xdb0] ;  /* 0x00036c0000061ab9 */ /* 0x000fe20000000800 */
[----:B------:R-:W-:Y:S01]  /*0fa0*/  @UP2 ULDC.64 UR8, c[0x0][0xdb8] ;  /* 0x00036e0000082ab9 */ /* 0x000fe20000000a00 */
[----:B------:R-:W-:-:S02]  /*0fb0*/  @UP1 USHF.R.U32.HI UR43, URZ, UR6, UR5 ;  /* 0x000000063f2b1299 */ /* 0x000fc40008011605 */
[----:B------:R-:W-:Y:S02]  /*0fc0*/  UIADD3 UR6, UR50, 0x3f, URZ ;  /* 0x0000003f32067890 */ /* 0x000fe4000fffe03f */
[----:B------:R-:W-:Y:S02]  /*0fd0*/  UIMAD.WIDE.U32 UR4, UR43, UR8, URZ ;  /* 0x000000082b0472a5 */ /* 0x000fe4000f8e003f */
[----:B------:R-:W-:Y:S01]  /*0fe0*/  USHF.R.S32.HI UR7, URZ, 0x1f, UR6 ;  /* 0x0000001f3f077899 */ /* 0x000fe20008011406 */
[----:B------:R-:W-:Y:S01]  /*0ff0*/  UMOV UR36, UR43 ;  /* 0x0000002b00247c82 */ /* 0x000fe20008000000 */
[----:B------:R-:W-:Y:S02]  /*1000*/  @UP2 USHF.R.U32.HI UR36, URZ, UR9, UR5 ;  /* 0x000000093f242299 */ /* 0x000fe40008011605 */
[----:B------:R-:W-:-:S04]  /*1010*/  ULEA.HI UR7, UR7, UR6, URZ, 0x6 ;  /* 0x0000000607077291 */ /* 0x000fc8000f8f303f */
[----:B------:R-:W-:Y:S01]  /*1020*/  USHF.R.S32.HI UR37, URZ, 0x6, UR7 ;  /* 0x000000063f257899 */ /* 0x000fe20008011407 */
[----:B-12---:R-:W-:Y:S11]  /*1030*/  @!P0 BRA `(.L_x_2677) ;  /* 0x0000001800488947 */ /* 0x006ff60003800000 */
[----:B------:R-:W1:Y:S01]  /*1040*/  SHFL.IDX PT, R0, R184, RZ, 0x1f ;  /* 0x00001fffb8007589 */ /* 0x000e6200000e0000 */
[----:B------:R-:W-:-:S06]  /*1050*/  UISETP.NE.AND UP0, UPT, UR44, 0x3, UPT ;  /* 0x000000032c00788c */ /* 0x000fcc000bf05270 */
[----:B------:R-:W-:Y:S02]  /*1060*/  PLOP3.LUT P0, PT, PT, PT, UP0, 0x80, 0x0 ;  /* 0x000000000000781c */ /* 0x000fe40003f0f008 */
[----:B-1----:R-:W-:-:S13]  /*1070*/  R2UR UR4, R0 ;  /* 0x00000000000472ca */ /* 0x002fda00000e0000 */
[----:B------:R-:W-:-:S04]  /*1080*/  ULEA.HI UR5, UR4, UR4, URZ, 0x1 ;  /* 0x0000000404057291 */ /* 0x000fc8000f8f083f */
[----:B------:R-:W-:-:S04]  /*1090*/  ULOP3.LUT UR5, UR5, 0x1fffe, URZ, 0xc0, !UPT ;  /* 0x0001fffe05057892 */ /* 0x000fc8000f8ec03f */
[----:B------:R-:W-:-:S04]  /*10a0*/  UIADD3 UR5, UR4, -UR5, URZ ;  /* 0x8000000504057290 */ /* 0x000fc8000fffe03f */
[----:B------:R-:W-:-:S04]  /*10b0*/  ULEA UR5, UR5, UR46, 0xf ;  /* 0x0000002e05057291 */ /* 0x000fc8000f8e783f */
[----:B------:R-:W-:-:S04]  /*10c0*/  UIADD3 UR5, UR5, 0x400, URZ ;  /* 0x0000040005057890 */ /* 0x000fc8000fffe03f */
[----:B------:R-:W-:-:S04]  /*10d0*/  USHF.R.U32.HI UR5, URZ, 0x4, UR5 ;  /* 0x000000043f057899 */ /* 0x000fc80008011605 */
[----:B------:R-:W-:-:S04]  /*10e0*/  ULOP3.LUT UR5, UR5, 0x3fff, URZ, 0xc0, !UPT ;  /* 0x00003fff05057892 */ /* 0x000fc8000f8ec03f */
[----:B------:R-:W-:Y:S01]  /*10f0*/  ULOP3.LUT UR20, UR5, 0x2000000, URZ, 0xfc, !UPT ;  /* 0x0200000005147892 */ /* 0x000fe2000f8efc3f */
[----:B------:R-:W-:Y:S11]  /*1100*/  @!P0 BRA `(.L_x_2678) ;  /* 0x0000000000048947 */ /* 0x000ff60003800000 */
[----:B------:R-:W-:Y:S01]  /*1110*/  BPT.TRAP 0x1 ;  /* 0x000000040000795c */ /* 0x000fe20000300000 */
.L_x_2678:
[----:B------:R-:W-:Y:S01]  /*1120*/  ULEA UR16, UR39, UR46, 0x3 ;  /* 0x0000002e27107291 */ /* 0x000fe2000f8e183f */
[----:B------:R-:W-:-:S04]  /*1130*/  MOV R0, UR40 ;  /* 0x0000002800007c02 */ /* 0x000fc80008000f00 */
[----:B------:R-:W-:-:S04]  /*1140*/  SHF.L.U32 R0, R0, 0x1f, RZ ;  /* 0x0000001f00007819 */ /* 0x000fc800000006ff */
[----:B------:R-:W1:Y:S02]  /*1150*/  SYNCS.PHASECHK.TRANS64.TRYWAIT P0, [UR16+0x28c50], R0 ;  /* 0x028c5000ff0075a7 */ /* 0x000e640008000150 */
[----:B-1----:R-:W-:Y:S05]  /*1160*/  @!P0 BRA `(.L_x_2679) ;  /* 0x0000009c00708947 */ /* 0x002fea0003800000 */
.L_x_2766:
[----:B------:R-:W-:Y:S01]  /*1170*/  BAR.SYNC.DEFER_BLOCKING 0xe, 0x100 ;  /* 0x0384000000007b1d */ /* 0x000fe20000010000 */
[----:B------:R-:W-:Y:S01]  /*1180*/  UIADD3 UR4, UR46, 0x26800, URZ ;  /* 0x000268002e047890 */ /* 0x000fe2000fffe03f */
[----:B-1----:R-:W-:Y:S01]  /*1190*/  MOV R0, UR16 ;  /* 0x0000001000007c02 */ /* 0x002fe20008000f00 */
[----:B------:R-:W-:Y:S02]  /*11a0*/  ULEA UR12, UR39, UR20, 0xc ;  /* 0x00000014270c7291 */ /* 0x000fe4000f8e603f */
[----:B------:R-:W-:Y:S01]  /*11b0*/  USHF.R.U32.HI UR4, URZ, 0x4, UR4 ;  /* 0x000000043f047899 */ /* 0x000fe20008011604 */
[----:B------:R-:W-:Y:S01]  /*11c0*/  UMOV UR7, 0x40000040 ;  /* 0x4000004000077882 */ /* 0x000fe20000000000 */
[----:B------:R-:W-:Y:S02]  /*11d0*/  UMOV UR5, 0x40000040 ;  /* 0x4000004000057882 */ /* 0x000fe40000000000 */
[----:B------:R-:W-:Y:S01]  /*11e0*/  ULOP3.LUT UR4, UR4, 0x3fff, URZ, 0xc0, !UPT ;  /* 0x00003fff04047892 */ /* 0x000fe2000f8ec03f */
[----:B------:R-:W1:Y:S01]  /*11f0*/  S2R R3, SR_TID.X ;  /* 0x0000000000037919 */ /* 0x000e620000002100 */
[----:B------:R-:W-:Y:S01]  /*1200*/  UMOV UR6, UR12 ;  /* 0x0000000c00067c82 */ /* 0x000fe20008000000 */
[----:B------:R-:W-:-:S02]  /*1210*/  UIADD3 UR10, UR12, 0x100, URZ ;  /* 0x000001000c0a7890 */ /* 0x000fc4000fffe03f */
[----:B------:R-:W-:Y:S01]  /*1220*/  ULOP3.LUT UR13, UR4, 0x10000, URZ, 0xfc, !UPT ;  /* 0x00010000040d7892 */ /* 0x000fe2000f8efc3f */
[----:B------:R-:W-:Y:S01]  /*1230*/  UMOV UR11, 0x40000040 ;  /* 0x40000040000b7882 */ /* 0x000fe20000000000 */
[----:B------:R-:W-:Y:S02]  /*1240*/  UMOV UR9, 0x40000040 ;  /* 0x4000004000097882 */ /* 0x000fe40000000000 */
[----:B------:R-:W-:Y:S02]  /*1250*/  UIADD3 UR8, UR13, 0x4, URZ ;  /* 0x000000040d087890 */ /* 0x000fe4000fffe03f */
[----:B------:R-:W-:Y:S01]  /*1260*/  UIADD3 UR14, UR12, 0x180, URZ ;  /* 0x000001800c0e7890 */ /* 0x000fe2000fffe03f */
[----:B------:R-:W-:Y:S01]  /*1270*/  UMOV UR4, UR13 ;  /* 0x0000000d00047c82 */ /* 0x000fe20008000000 */
[----:B------:R-:W-:Y:S01]  /*1280*/  UMOV UR15, 0x40000040 ;  /* 0x40000040000f7882 */ /* 0x000fe20000000000 */
[----:B------:R-:W-:Y:S01]  /*1290*/  WARPGROUP.ARRIVE ;  /* 0x00000000000079c5 */ /* 0x000fe20000000000 */
[----:B------:R-:W-:-:S05]  /*12a0*/  UISETP.GE.AND UP0, UPT, UR50, 0x41, UPT ;  /* 0x000000413200788c */ /* 0x000fca000bf06270 */
[----:B------:R-:W-:Y:S01]  /*12b0*/  HGMMA.64x256x16.F32.BF16 R24, gdesc[UR4].tnspB, RZ, !UPT, gsb0 ;  /* 0x43e00000041879f0 */ /* 0x000fe2000c0018ff */
[----:B------:R-:W-:Y:S02]  /*12c0*/  UIADD3 UR6, UR12, 0x80, URZ ;  /* 0x000000800c067890 */ /* 0x000fe4000fffe03f */
[----:B------:R-:W-:Y:S01]  /*12d0*/  UIADD3 UR4, UR13, 0x2, URZ ;  /* 0x000000020d047890 */ /* 0x000fe2000fffe03f */
[----:B------:R-:W-:Y:S01]  /*12e0*/  UMOV UR7, 0x40000040 ;  /* 0x4000004000077882 */ /* 0x000fe20000000000 */
[----:B------:R-:W-:Y:S01]  /*12f0*/  UMOV UR5, 0x40000040 ;  /* 0x4000004000057882 */ /* 0x000fe20000000000 */
[----:B------:R-:W-:-:S03]  /*1300*/  UIADD3 UR12, UR13, 0x6, URZ ;  /* 0x000000060d0c7890 */ /* 0x000fc6000fffe03f */
[----:B------:R-:W-:Y:S01]  /*1310*/  UMOV UR13, 0x40000040 ;  /* 0x40000040000d7882 */ /* 0x000fe20000000000 */
[----:B-1----:R-:W-:-:S04]  /*1320*/  LOP3.LUT R3, R3, 0x7f, RZ, 0xc0, !PT ;  /* 0x0000007f03037812 */ /* 0x002fc800078ec0ff */
[----:B------:R-:W-:-:S13]  /*1330*/  ISETP.NE.AND P0, PT, R3, RZ, PT ;  /* 0x000000ff0300720c */ /* 0x000fda0003f05270 */
[----:B------:R-:W-:-:S04]  /*1340*/  @!P0 IADD3 R0, R0, 0x28c60, RZ ;  /* 0x00028c6000008810 */ /* 0x000fc80007ffe0ff */
[----:B------:R-:W-:Y:S01]  /*1350*/  @!P0 PRMT R0, RZ, 0x654, R0 ;  /* 0x00000654ff008816 */ /* 0x000fe20000000000 */
[----:B------:R-:W-:Y:S02]  /*1360*/  WARPGROUP.DEPBAR.LE gsb0, 0x0 ;  /* 0x00008000000079c5 */ /* 0x000fe40000010000 */
[----:B------:R-:W-:-:S06]  /*1370*/  WARPGROUP.ARRIVE ;  /* 0x00000000000079c5 */ /* 0x000fcc0000000000 */
[----:B------:R-:W-:Y:S03]  /*1380*/  HGMMA.64x256x16.F32.BF16 R24, gdesc[UR4].tnspB, R24, gsb0 ;  /* 0x43e00000041879f0 */ /* 0x000fe60008001818 */
[----:B------:R-:W-:Y:S02]  /*1390*/  WARPGROUP.DEPBAR.LE gsb0, 0x0 ;  /* 0x00008000000079c5 */ /* 0x000fe40000010000 */
[----:B------:R-:W-:-:S15]  /*13a0*/  WARPGROUP.ARRIVE ;  /* 0x00000000000079c5 */ /* 0x000fde0000000000 */
[----:B------:R-:W-:-:S08]  /*13b0*/  NOP ;  /* 0x0000000000007918 */ /* 0x000fd00000000000 */
[----:B------:R-:W-:Y:S03]  /*13c0*/  HGMMA.64x256x16.F32.BF16 R24, gdesc[UR8].tnspB, R24, gsb0 ;  /* 0x43e00000081879f0 */ /* 0x000fe60008001818 */
[----:B------:R-:W-:Y:S02]  /*13d0*/  WARPGROUP.DEPBAR.LE gsb0, 0x0 ;  /* 0x00008000000079c5 */ /* 0x000fe40000010000 */
[----:B------:R-:W-:-:S15]  /*13e0*/  WARPGROUP.ARRIVE ;  /* 0x00000000000079c5 */ /* 0x000fde0000000000 */
[----:B------:R-:W-:-:S08]  /*13f0*/  NOP ;  /* 0x0000000000007918 */ /* 0x000fd00000000000 */
[----:B------:R-:W-:Y:S03]  /*1400*/  HGMMA.64x256x16.F32.BF16 R24, gdesc[UR12].tnspB, R24, gsb0 ;  /* 0x43e000000c1879f0 */ /* 0x000fe60008001818 */
[----:B------:R-:W-:Y:S02]  /*1410*/  WARPGROUP.DEPBAR.LE gsb0, 0x0 ;  /* 0x00008000000079c5 */ /* 0x000fe40000010000 */
[----:B------:R-:W-:Y:S06]  /*1420*/  BAR.ARV 0xf, 0x100 ;  /* 0x03c4000000007b1d */ /* 0x000fec0000002000 */
[----:B------:R1:W-:Y:S01]  /*1430*/  @!P0 SYNCS.ARRIVE.TRANS64.RED.A1T0 RZ, [R0+URZ], RZ ;  /* 0x000000ff00ff89a7 */ /* 0x0003e2000810043f */
[----:B------:R-:W-:-:S13]  /*1440*/  PLOP3.LUT P0, PT, PT, PT, UP0, 0x80, 0x0 ;  /* 0x000000000000781c */ /* 0x000fda0003f0f008 */
[----:B-1----:R-:W-:Y:S05]  /*1450*/  @!P0 BRA `(.L_x_2680) ;  /* 0x0000000c00048947 */ /* 0x002fea0003800000 */
[----:B------:R-:W-:-:S06]  /*1460*/  UIADD3 UR37, UR37, -0x2, URZ ;  /* 0xfffffffe25257890 */ /* 0x000fcc000fffe03f */
[----:B------:R-:W-:-:S07]  /*1470*/  MOV R0, UR37 ;  /* 0x0000002500007c02 */ /* 0x000fce0008000f00 */
.L_x_2685:
[----:B------:R-:W-:Y:S01]  /*1480*/  BAR.SYNC.DEFER_BLOCKING 0xe, 0x100 ;  /* 0x0384000000007b1d */ /* 0x000fe20000010000 */
[----:B-1----:R-:W-:Y:S01]  /*1490*/  IMAD.U32 R3, RZ, RZ, UR39 ;  /* 0x00000027ff037e24 */ /* 0x002fe2000f8e00ff */
[----:B------:R-:W-:Y:S01]  /*14a0*/  UISETP.NE.AND UP1, UPT, UR44, 0x3, UPT ;  /* 0x000000032c00788c */ /* 0x000fe2000bf25270 */
[C---:B------:R-:W-:Y:S01]  /*14b0*/  ISETP.GT.AND P1, PT, R0.reuse, RZ, PT ;  /* 0x000000ff0000720c */ /* 0x040fe20003f24270 */
[----:B------:R-:W-:Y:S01]  /*14c0*/  UIADD3 UR39, UR39, 0x1, URZ ;  /* 0x0000000127277890 */ /* 0x000fe2000fffe03f */
[----:B------:R-:W-:Y:S02]  /*14d0*/  IADD3 R0, R0, -0x1, RZ ;  /* 0xffffffff00007810 */ /* 0x000fe40007ffe0ff */
[----:B------:R-:W-:Y:S01]  /*14e0*/  LEA R3, R3, R2, 0x6 ;  /* 0x0000000203037211 */ /* 0x000fe200078e30ff */
[----:B------:R-:W-:Y:S01]  /*14f0*/  UISETP.NE.AND UP0, UPT, UR39, 0x2, UPT ;  /* 0x000000022700788c */ /* 0x000fe2000bf05270 */
[----:B------:R-:W-:Y:S02]  /*1500*/  PLOP3.LUT P2, PT, PT, PT, UP1, 0x80, 0x0 ;  /* 0x000000000000781c */ /* 0x000fe40003f4f018 */
[----:B------:R-:W-:Y:S01]  /*1510*/  LEA R3, R3, UR46, 0x2 ;  /* 0x0000002e03037c11 */ /* 0x000fe2000f8e10ff */
[----:B------:R-:W-:-:S02]  /*1520*/  USEL UR6, URZ, 0x1, UP0 ;  /* 0x000000013f067887 */ /* 0x000fc40008000000 */
[----:B------:R-:W-:Y:S02]  /*1530*/  USEL UR39, UR39, URZ, UP0 ;  /* 0x0000003f27277287 */ /* 0x000fe40008000000 */
[----:B------:R-:W-:Y:S01]  /*1540*/  ULOP3.LUT UR40, UR40, UR6, URZ, 0x3c, !UPT ;  /* 0x0000000628287292 */ /* 0x000fe2000f8e3c3f */
[----:B------:R-:W1:Y:S04]  /*1550*/  LDS R4, [R3+0x28800] ;  /* 0x0288000003047984 */ /* 0x000e680000000800 */
[----:B------:R-:W2:Y:S01]  /*1560*/  LDS R5, [R3+0x28820] ;  /* 0x0288200003057984 */ /* 0x000ea20000000800 */
        /* <DEDUP_REMOVED lines=130> */
.L_x_2681:
[----:B------:R-:W-:Y:S01]  /*1d90*/  ULEA UR6, UR39, UR46, 0x3 ;  /* 0x0000002e27067291 */ /* 0x000fe2000f8e183f */
[----:B------:R-:W-:-:S04]  /*1da0*/  MOV R3, UR40 ;  /* 0x0000002800037c02 */ /* 0x000fc80008000f00 */
[----:B------:R-:W-:-:S04]  /*1db0*/  SHF.L.U32 R3, R3, 0x1f, RZ ;  /* 0x0000001f03037819 */ /* 0x000fc800000006ff */
[----:B------:R1:W2:Y:S01]  /*1dc0*/  SYNCS.PHASECHK.TRANS64.TRYWAIT P0, [UR6+0x28c50], R3 ;  /* 0x028c5003ff0075a7 */ /* 0x0002a20008000146 */
[----:B------:R-:W-:Y:S05]  /*1dd0*/  @!P2 BRA `(.L_x_2682) ;  /* 0x000000000004a947 */ /* 0x000fea0003800000 */
[----:B------:R-:W-:Y:S01]  /*1de0*/  BPT.TRAP 0x1 ;  /* 0x000000040000795c */ /* 0x000fe20000300000 */
.L_x_2682:
[----:B--2---:R-:W-:Y:S05]  /*1df0*/  @P0 BRA `(.L_x_2683) ;  /* 0x0000000000080947 */ /* 0x004fea0003800000 */
[----:B------:R-:W2:Y:S02]  /*1e00*/  SYNCS.PHASECHK.TRANS64.TRYWAIT P0, [UR6+0x28c50], R3 ;  /* 0x028c5003ff0075a7 */ /* 0x000ea40008000146 */
[----:B--2---:R-:W-:Y:S05]  /*1e10*/  @!P0 BRA `(.L_x_2684) ;  /* 0x00000090005c8947 */ /* 0x004fea0003800000 */
.L_x_2683:
[----:B------:R-:W-:Y:S01]  /*1e20*/  UIADD3 UR6, UR46, 0x26800, URZ ;  /* 0x000268002e067890 */ /* 0x000fe2000fffe03f */
[----:B------:R-:W-:Y:S01]  /*1e30*/  WARPGROUP.ARRIVE ;  /* 0x00000000000079c5 */ /* 0x000fe20000000000 */
[----:B------:R-:W-:-:S05]  /*1e40*/  ULEA UR18, UR39, UR20, 0xc ;  /* 0x0000001427127291 */ /* 0x000fca000f8e603f */
[----:B--2---:R-:W2:Y:S01]  /*1e50*/  S2R R4, SR_TID.X ;  /* 0x0000000000047919 */ /* 0x004ea20000002100 */
[----:B------:R-:W-:Y:S01]  /*1e60*/  USHF.R.U32.HI UR6, URZ, 0x4, UR6 ;  /* 0x000000043f067899 */ /* 0x000fe20008011606 */
[----:B-1----:R-:W-:Y:S01]  /*1e70*/  MOV R3, UR39 ;  /* 0x0000002700037c02 */ /* 0x002fe20008000f00 */
[----:B------:R-:W-:Y:S01]  /*1e80*/  UMOV UR19, 0x40000040 ;  /* 0x4000004000137882 */ /* 0x000fe20000000000 */
[----:B------:R-:W-:Y:S01]  /*1e90*/  UMOV UR17, 0x40000040 ;  /* 0x4000004000117882 */ /* 0x000fe20000000000 */
[----:B------:R-:W-:Y:S01]  /*1ea0*/  ULOP3.LUT UR6, UR6, 0x3fff, URZ, 0xc0, !UPT ;  /* 0x00003fff06067892 */ /* 0x000fe2000f8ec03f */
[----:B------:R-:W-:Y:S01]  /*1eb0*/  UMOV UR7, 0x40000040 ;  /* 0x4000004000077882 */ /* 0x000fe20000000000 */
[----:B------:R-:W-:Y:S02]  /*1ec0*/  UIADD3 UR10, UR18, 0x100, URZ ;  /* 0x00000100120a7890 */ /* 0x000fe4000fffe03f */
[----:B------:R-:W-:Y:S02]  /*1ed0*/  ULOP3.LUT UR16, UR6, 0x10000, URZ, 0xfc, !UPT ;  /* 0x0001000006107892 */ /* 0x000fe4000f8efc3f */
[----:B------:R-:W-:Y:S01]  /*1ee0*/  UIADD3 UR6, UR18, 0x80, URZ ;  /* 0x0000008012067890 */ /* 0x000fe2000fffe03f */
[----:B------:R-:W-:Y:S01]  /*1ef0*/  UMOV UR11, 0x40000040 ;  /* 0x40000040000b7882 */ /* 0x000fe20000000000 */
[----:B------:R-:W-:Y:S01]  /*1f00*/  UIADD3 UR14, UR18, 0x180, URZ ;  /* 0x00000180120e7890 */ /* 0x000fe2000fffe03f */
[----:B------:R-:W-:-:S04]  /*1f10*/  UMOV UR15, 0x40000040 ;  /* 0x40000040000f7882 */ /* 0x000fc80000000000 */
[----:B------:R-:W-:Y:S01]  /*1f20*/  HGMMA.64x256x16.F32.BF16 R24, gdesc[UR16].tnspB, R24, gsb0 ;  /* 0x43e00000101879f0 */ /* 0x000fe20008001818 */
[----:B--2---:R-:W-:-:S04]  /*1f30*/  LOP3.LUT R4, R4, 0x7f, RZ, 0xc0, !PT ;  /* 0x0000007f04047812 */ /* 0x004fc800078ec0ff */
[----:B------:R-:W-:-:S13]  /*1f40*/  ISETP.NE.AND P0, PT, R4, RZ, PT ;  /* 0x000000ff0400720c */ /* 0x000fda0003f05270 */
[----:B------:R-:W-:-:S05]  /*1f50*/  @!P0 LEA R3, R3, UR46, 0x3 ;  /* 0x0000002e03038c11 */ /* 0x000fca000f8e18ff */
[----:B------:R-:W-:-:S05]  /*1f60*/  @!P0 VIADD R3, R3, 0x28c60 ;  /* 0x00028c6003038836 */ /* 0x000fca0000000000 */
        /* <DEDUP_REMOVED lines=15> */
[----:B------:R-:W-:Y:S05]  /*2060*/  @P1 BRA `(.L_x_2685) ;  /* 0xfffffff400041947 */ /* 0x000fea000383ffff */
.L_x_2680:
[----:B------:R-:W-:Y:S01]  /*2070*/  BAR.SYNC.DEFER_BLOCKING 0xe, 0x100 ;  /* 0x0384000000007b1d */ /* 0x000fe20000010000 */
[----:B-1----:R-:W-:Y:S01]  /*2080*/  MOV R3, UR39 ;  /* 0x0000002700037c02 */ /* 0x002fe20008000f00 */
[----:B------:R-:W-:Y:S01]  /*2090*/  UIADD3 UR39, UR39, 0x1, URZ ;  /* 0x0000000127277890 */ /* 0x000fe2000fffe03f */
[----:B------:R-:W-:Y:S02]  /*20a0*/  MOV R155, RZ ;  /* 0x000000ff009b7202 */ /* 0x000fe40000000f00 */
[----:B------:R-:W-:Y:S01]  /*20b0*/  LEA R0, R3, R2, 0x6 ;  /* 0x0000000203007211 */ /* 0x000fe200078e30ff */
[----:B------:R-:W-:Y:S01]  /*20c0*/  UISETP.NE.AND UP0, UPT, UR39, 0x2, UPT ;  /* 0x000000022700788c */ /* 0x000fe2000bf05270 */
[----:B------:R-:W-:Y:S02]  /*20d0*/  MOV R156, RZ ;  /* 0x000000ff009c7202 */ /* 0x000fe40000000f00 */
        /* <DEDUP_REMOVED lines=134> */
[----:B------:R-:W-:Y:S06]  /*2940*/  BAR.ARV 0xf, 0x100 ;  /* 0x03c4000000007b1d */ /* 0x000fec0000002000 */
[----:B------:R-:W-:Y:S05]  /*2950*/  BRA `(.L_x_2686) ;  /* 0x00000040007c7947 */ /* 0x000fea0003800000 */
.L_x_2677:
[----:B------:R-:W1:Y:S02]  /*2960*/  SHFL.IDX PT, R0, R184, RZ, 0x1f ;  /* 0x00001fffb8007589 */ /* 0x000e6400000e0000 */
[----:B-1----:R-:W-:-:S13]  /*2970*/  R2UR UR4, R0 ;  /* 0x00000000000472ca */ /* 0x002fda00000e0000 */
[----:B------:R-:W-:-:S04]  /*2980*/  ULEA.HI UR5, UR4, UR4, URZ, 0x1 ;  /* 0x0000000404057291 */ /* 0x000fc8000f8f083f */
[----:B------:R-:W-:-:S04]  /*2990*/  ULOP3.LUT UR5, UR5, 0x1fffe, URZ, 0xc0, !UPT ;  /* 0x0001fffe05057892 */ /* 0x000fc8000f8ec03f */
[----:B------:R-:W-:Y:S02]  /*29a0*/  UIADD3 UR5, UR4, -UR5, URZ ;  /* 0x8000000504057290 */ /* 0x000fe4000fffe03f */
[----:B------:R-:W-:Y:S02]  /*29b0*/  UIADD3 UR4, UR46, 0x26800, URZ ;  /* 0x000268002e047890 */ /* 0x000fe4000fffe03f */
[----:B------:R-:W-:Y:S02]  /*29c0*/  ULEA UR5, UR5, UR46, 0xf ;  /* 0x0000002e05057291 */ /* 0x000fe4000f8e783f */
[----:B------:R-:W-:Y:S02]  /*29d0*/  ULOP3.LUT UP0, URZ, UR4, 0x3ff, URZ, 0xc0, !UPT ;  /* 0x000003ff043f7892 */ /* 0x000fe4000f80c03f */
[----:B------:R-:W-:-:S04]  /*29e0*/  UIADD3 UR5, UR5, 0x400, URZ ;  /* 0x0000040005057890 */ /* 0x000fc8000fffe03f */
[----:B------:R-:W-:Y:S01]  /*29f0*/  PLOP3.LUT P0, PT, PT, PT, UP0, 0x80, 0x0 ;  /* 0x000000000000781c */ /* 0x000fe20003f0f008 */
[----:B------:R-:W-:-:S04]  /*2a00*/  USHF.R.U32.HI UR5, URZ, 0x4, UR5 ;  /* 0x000000043f057899 */ /* 0x000fc80008011605 */
[----:B------:R-:W-:-:S08]  /*2a10*/  ULOP3.LUT UR51, UR5, 0x3fff, URZ, 0xc0, !UPT ;  /* 0x00003fff05337892 */ /* 0x000fd0000f8ec03f */
[----:B------:R-:W-:Y:S05]  /*2a20*/  @!P0 BRA `(.L_x_2687) ;  /* 0x0000000000408947 */ /* 0x000fea0003800000 */
[----:B------:R-:W-:Y:S01]  /*2a30*/  MOV R0, 0x0 ;  /* 0x0000000000007802 */ /* 0x000fe20000000f00 */
[----:B------:R-:W-:Y:S01]  /*2a40*/  ULDC.64 UR4, c[0x4][0x108] ;  /* 0x0100420000047ab9 */ /* 0x000fe20000000a00 */
[----:B------:R-:W-:Y:S01]  /*2a50*/  ULDC.64 UR6, c[0x4][0x58] ;  /* 0x0100160000067ab9 */ /* 0x000fe20000000a00 */
[----:B------:R-:W-:Y:S01]  /*2a60*/  IMAD.U32 R4, RZ, RZ, UR4 ;  /* 0x00000004ff047e24 */ /* 0x000fe2000f8e00ff */
[----:B------:R1:W2:Y:S01]  /*2a70*/  LDC.64 R14, c[0x4][R0] ;  /* 0x01000000000e7b82 */ /* 0x0002a20000000a00 */
[----:B------:R-:W-:Y:S01]  /*2a80*/  MOV R5, UR5 ;  /* 0x0000000500057c02 */ /* 0x000fe20008000f00 */
[----:B------:R-:W-:Y:S01]  /*2a90*/  ULDC.64 UR4, c[0x4][0x110] ;  /* 0x0100440000047ab9 */ /* 0x000fe20000000a00 */
[----:B------:R-:W-:Y:S01]  /*2aa0*/  MOV R10, UR6 ;  /* 0x00000006000a7c02 */ /* 0x000fe20008000f00 */
[----:B------:R-:W-:Y:S01]  /*2ab0*/  IMAD.U32 R11, RZ, RZ, UR7 ;  /* 0x00000007ff0b7e24 */ /* 0x000fe2000f8e00ff */
[----:B------:R-:W-:Y:S02]  /*2ac0*/  MOV R6, UR4 ;  /* 0x0000000400067c02 */ /* 0x000fe40008000f00 */
[----:B------:R-:W-:-:S02]  /*2ad0*/  MOV R7, UR5 ;  /* 0x0000000500077c02 */ /* 0x000fc40008000f00 */
[----:B------:R-:W-:Y:S02]  /*2ae0*/  MOV R8, 0x70 ;  /* 0x0000007000087802 */ /* 0x000fe40000000f00 */
[----:B------:R-:W-:Y:S02]  /*2af0*/  MOV R12, 0x1 ;  /* 0x00000001000c7802 */ /* 0x000fe40000000f00 */
[----:B-1----:R-:W-:-:S07]  /*2b00*/  MOV R13, RZ ;  /* 0x000000ff000d7202 */ /* 0x002fce0000000f00 */
[----:B------:R-:W-:-:S07]  /*2b10*/  LEPC R20, `(.L_x_2687) ;  /* 0x000000001014794e */ /* 0x000fce0000000000 */
[----:B--2---:R-:W-:Y:S05]  /*2b20*/  CALL.ABS.NOINC R14 ;  /* 0x000000000e007343 */ /* 0x004fea0003c00000 */
.L_x_2687:
[----:B------:R-:W-:Y:S01]  /*2b30*/  ULEA.HI UR4, UR41, UR41, URZ, 0x1 ;  /* 0x0000002929047291 */ /* 0x000fe2000f8f083f */
[----:B------:R-:W-:-:S03]  /*2b40*/  IMAD.U32 R3, RZ, RZ, UR44 ;  /* 0x0000002cff037e24 */ /* 0x000fc6000f8e00ff */
[----:B------:R-:W-:Y:S02]  /*2b50*/  ULOP3.LUT UR4, UR4, 0xfffffffe, URZ, 0xc0, !UPT ;  /* 0xfffffffe04047892 */ /* 0x000fe4000f8ec03f */
[----:B------:R-:W-:Y:S02]  /*2b60*/  ISETP.NE.AND P0, PT, R3, 0x3, PT ;  /* 0x000000030300780c */ /* 0x000fe40003f05270 */
[----:B------:R-:W-:-:S06]  /*2b70*/  UIADD3 UR4, UR41, -UR4, URZ ;  /* 0x8000000429047290 */ /* 0x000fcc000fffe03f */
[----:B------:R-:W-:-:S04]  /*2b80*/  MOV R0, UR4 ;  /* 0x0000000400007c02 */ /* 0x000fc80008000f00 */
[----:B------:R-:W-:-:S04]  /*2b90*/  SHF.L.U32 R0, R0, 0x1f, RZ ;  /* 0x0000001f00007819 */ /* 0x000fc800000006ff */
[----:B------:R-:W1:Y:S02]  /*2ba0*/  SYNCS.PHASECHK.TRANS64.TRYWAIT P1, [UR46+0x28c00], R0 ;  /* 0x028c0000ff0075a7 */ /* 0x000e64000802016e */
[----:B-1----:R-:W-:Y:S05]  /*2bb0*/  @!P1 BRA `(.L_x_2688) ;  /* 0x00000084000c9947 */ /* 0x002fea0003800000 */
.L_x_2767:
[----:B------:R-:W-:Y:S05]  /*2bc0*/  @!P0 BRA `(.L_x_2689) ;  /* 0x0000000000048947 */ /* 0x000fea0003800000 */
[----:B------:R-:W-:Y:S01]  /*2bd0*/  BPT.TRAP 0x1 ;  /* 0x000000040000795c */ /* 0x000fe20000300000 */
.L_x_2689:
[----:B------:R-:W-:Y:S02]  /*2be0*/  MOV R7, UR39 ;  /* 0x0000002700077c02 */ /* 0x000fe40008000f00 */
[----:B------:R-:W-:Y:S02]  /*2bf0*/  MOV R8, UR40 ;  /* 0x0000002800087c02 */ /* 0x000fe40008000f00 */
[----:B------:R-:W-:Y:S02]  /*2c00*/  LEA R7, R7, UR46, 0x3 ;  /* 0x0000002e07077c11 */ /* 0x000fe4000f8e18ff */
[----:B------:R-:W-:-:S04]  /*2c10*/  SHF.L.U32 R8, R8, 0x1f, RZ ;  /* 0x0000001f08087819 */ /* 0x000fc800000006ff */
[----:B------:R2:W3:Y:S01]  /*2c20*/  SYNCS.PHASECHK.TRANS64.TRYWAIT P1, [R7+URZ+0x28c30], R8 ;  /* 0x028c3008070075a7 */ /* 0x0004e2000802017f */
[----:B------:R-:W-:Y:S05]  /*2c30*/  @!P0 BRA `(.L_x_2690) ;  /* 0x0000000000048947 */ /* 0x000fea0003800000 */
[----:B------:R-:W-:Y:S01]  /*2c40*/  BPT.TRAP 0x1 ;  /* 0x000000040000795c */ /* 0x000fe20000300000 */
.L_x_2690:
[----:B---3--:R-:W-:Y:S05]  /*2c50*/  @P1 BRA `(.L_x_2691) ;  /* 0x0000000000081947 */ /* 0x008fea0003800000 */
[----:B------:R-:W3:Y:S02]  /*2c60*/  SYNCS.PHASECHK.TRANS64.TRYWAIT P1, [R7+URZ+0x28c30], R8 ;  /* 0x028c3008070075a7 */ /* 0x000ee4000802017f */
[----:B---3--:R-:W-:Y:S05]  /*2c70*/  @!P1 BRA `(.L_x_2692) ;  /* 0x0000008000f49947 */ /* 0x008fea0003800000 */
.L_x_2691:
[----:B-1----:R-:W1:Y:S01]  /*2c80*/  S2R R3, SR_TID.X ;  /* 0x0000000000037919 */ /* 0x002e620000002100 */
[----:B------:R-:W-:-:S04]  /*2c90*/  UIADD3 UR4, UR46, 0x22400, URZ ;  /* 0x000224002e047890 */ /* 0x000fc8000fffe03f */
[----:B------:R-:W-:-:S04]  /*2ca0*/  USHF.R.U32.HI UR4, URZ, 0x4, UR4 ;  /* 0x000000043f047899 */ /* 0x000fc80008011604 */
[----:B------:R-:W-:-:S06]  /*2cb0*/  ULOP3.LUT UR4, UR4, 0x3fff, URZ, 0xc0, !UPT ;  /* 0x00003fff04047892 */ /* 0x000fcc000f8ec03f */
[----:B------:R-:W-:Y:S01]  /*2cc0*/  MOV R0, UR4 ;  /* 0x0000000400007c02 */ /* 0x000fe20008000f00 */
[----:B------:R-:W-:Y:S05]  /*2cd0*/  WARPSYNC.ALL ;  /* 0x0000000000007948 */ /* 0x000fea0003800000 */
[----:B------:R-:W-:Y:S02]  /*2ce0*/  LOP3.LUT R0, R0, 0x10000, RZ, 0xfc, !PT ;  /* 0x0001000000007812 */ /* 0x000fe400078efcff */
[----:B-1----:R-:W-:-:S04]  /*2cf0*/  LOP3.LUT R3, R3, 0x7f, RZ, 0xc0, !PT ;  /* 0x0000007f03037812 */ /* 0x002fc800078ec0ff */
[----:B------:R-:W-:Y:S02]  /*2d00*/  ISETP.NE.AND P1, PT, R3, RZ, PT ;  /* 0x000000ff0300720c */ /* 0x000fe40003f25270 */
[----:B------:R-:W-:Y:S01]  /*2d10*/  R2UR UR12, R0 ;  /* 0x00000000000c72ca */ /* 0x000fe200000e0000 */
[----:B------:R-:W-:Y:S01]  /*2d20*/  UIADD3 UR4, UR46, 0x20400, URZ ;  /* 0x000204002e047890 */ /* 0x000fe2000fffe03f */
[----:B------:R-:W-:Y:S01]  /*2d30*/  WARPGROUP.ARRIVE ;  /* 0x00000000000079c5 */ /* 0x000fe20000000000 */
[----:B------:R-:W-:Y:S01]  /*2d40*/  UMOV UR7, 0x40000040 ;  /* 0x4000004000077882 */ /* 0x000fe20000000000 */
[----:B------:R-:W-:Y:S01]  /*2d50*/  UMOV UR5, 0x40000040 ;  /* 0x4000004000057882 */ /* 0x000fe20000000000 */
[----:B------:R-:W-:Y:S01]  /*2d60*/  USHF.R.U32.HI UR4, URZ, 0x4, UR4 ;  /* 0x000000043f047899 */ /* 0x000fe20008011604 */
[----:B------:R-:W-:Y:S01]  /*2d70*/  UMOV UR11, 0x40000040 ;  /* 0x40000040000b7882 */ /* 0x000fe20000000000 */
[----:B------:R-:W-:Y:S02]  /*2d80*/  UMOV UR9, 0x40000040 ;  /* 0x4000004000097882 */ /* 0x000fe40000000000 */
[----:B------:R-:W-:Y:S01]  /*2d90*/  ULOP3.LUT UR4, UR4, 0x3fff, URZ, 0xc0, !UPT ;  /* 0x00003fff04047892 */ /* 0x000fe2000f8ec03f */
[----:B------:R-:W-:Y:S01]  /*2da0*/  UMOV UR15, 0x40000040 ;  /* 0x40000040000f7882 */ /* 0x000fe20000000000 */
[----:B------:R-:W-:-:S02]  /*2db0*/  ULDC UR20, c[0x0][0x988] ;  /* 0x0002620000147ab9 */ /* 0x000fc40000000800 */
[----:B------:R-:W-:Y:S02]  /*2dc0*/  ULEA UR12, UR39, UR12, 0x9 ;  /* 0x0000000c270c7291 */ /* 0x000fe4000f8e483f */
[----:B------:R-:W-:Y:S02]  /*2dd0*/  ULOP3.LUT UR13, UR4, 0x10000, URZ, 0xfc, !UPT ;  /* 0x00010000040d7892 */ /* 0x000fe4000f8efc3f */
[----:B------:R-:W-:Y:S02]  /*2de0*/  UIADD3 UR10, UR12, 0x4, URZ ;  /* 0x000000040c0a7890 */ /* 0x000fe4000fffe03f */
[----:B------:R-:W-:Y:S01]  /*2df0*/  UIADD3 UR8, UR13, 0x4, URZ ;  /* 0x000000040d087890 */ /* 0x000fe2000fffe03f */
[----:B------:R-:W-:Y:S02]  /*2e00*/  UMOV UR6, UR12 ;  /* 0x0000000c00067c82 */ /* 0x000fe40008000000 */
[----:B------:R-:W-:Y:S01]  /*2e10*/  UMOV UR4, UR13 ;  /* 0x0000000d00047c82 */ /* 0x000fe20008000000 */
[----:B------:R-:W-:Y:S01]  /*2e20*/  UIADD3 UR14, UR12, 0x6, URZ ;  /* 0x000000060c0e7890 */ /* 0x000fe2000fffe03f */
[----:B------:R-:W-:Y:S01]  /*2e30*/  HGMMA.64x64x16.F32.BF16 R24, gdesc[UR4], RZ, !UPT, gsb0 ;  /* 0x00e00000041879f0 */ /* 0x000fe2000c0018ff */
[----:B------:R-:W-:-:S02]  /*2e40*/  UIADD3 UR6, UR12, 0x2, URZ ;  /* 0x000000020c067890 */ /* 0x000fc4000fffe03f */
[----:B------:R-:W-:Y:S01]  /*2e50*/  UIADD3 UR4, UR13, 0x2, URZ ;  /* 0x000000020d047890 */ /* 0x000fe2000fffe03f */
[----:B------:R-:W-:Y:S01]  /*2e60*/  UMOV UR7, 0x40000040 ;  /* 0x4000004000077882 */ /* 0x000fe20000000000 */
[----:B------:R-:W-:Y:S01]  /*2e70*/  UMOV UR5, 0x40000040 ;  /* 0x4000004000057882 */ /* 0x000fe20000000000 */
[----:B------:R-:W-:-:S03]  /*2e80*/  UIADD3 UR12, UR13, 0x6, URZ ;  /* 0x000000060d0c7890 */ /* 0x000fc6000fffe03f */
[----:B------:R-:W-:Y:S01]  /*2e90*/  UMOV UR13, 0x40000040 ;  /* 0x40000040000d7882 */ /* 0x000fe20000000000 */
[----:B------:R-:W-:Y:S02]  /*2ea0*/  WARPGROUP.DEPBAR.LE gsb0, 0x0 ;  /* 0x00008000000079c5 */ /* 0x000fe40000010000 */
[----:B------:R-:W-:-:S06]  /*2eb0*/  WARPGROUP.ARRIVE ;  /* 0x00000000000079c5 */ /* 0x000fcc0000000000 */
[----:B------:R-:W-:Y:S01]  /*2ec0*/  HGMMA.64x64x16.F32.BF16 R24, gdesc[UR4], R24, gsb0 ;  /* 0x00e00000041879f0 */ /* 0x000fe20008001818 */
[----:B------:R-:W-:Y:S01]  /*2ed0*/  ULDC UR7, c[0x0][0x9d8] ;  /* 0x0002760000077ab9 */ /* 0x000fe20000000800 */
[----:B------:R-:W-:-:S06]  /*2ee0*/  UIMAD UR6, UR37, -0x40, UR50 ;  /* 0xffffffc0250678a4 */ /* 0x000fcc000f8e0232 */
[----:B------:R-:W-:-:S04]  /*2ef0*/  MOV R3, UR6 ;  /* 0x0000000600037c02 */ /* 0x000fc80008000f00 */
[----:B------:R-:W-:-:S04]  /*2f00*/  IADD3 R3, -R16, 0x40, R3 ;  /* 0x0000004010037810 */ /* 0x000fc80007ffe103 */
[C---:B------:R-:W-:Y:S02]  /*2f10*/  ISETP.GT.AND P3, PT, R3.reuse, RZ, PT ;  /* 0x000000ff0300720c */ /* 0x040fe40003f64270 */
[C---:B------:R-:W-:Y:S02]  /*2f20*/  ISETP.GT.AND P6, PT, R3.reuse, 0x1, PT ;  /* 0x000000010300780c */ /* 0x040fe40003fc4270 */
[C---:B------:R-:W-:Y:S02]  /*2f30*/  ISETP.GT.AND P5, PT, R3.reuse, 0x8, PT ;  /* 0x000000080300780c */ /* 0x040fe40003fa4270 */
[C---:B------:R-:W-:Y:S02]  /*2f40*/  ISETP.GT.AND P4, PT, R3.reuse, 0x9, PT ;  /* 0x000000090300780c */ /* 0x040fe40003f84270 */
[----:B------:R-:W-:Y:S01]  /*2f50*/  ISETP.GT.AND P2, PT, R3, 0x10, PT ;  /* 0x000000100300780c */ /* 0x000fe20003f44270 */
[----:B------:R-:W-:Y:S02]  /*2f60*/  WARPGROUP.DEPBAR.LE gsb0, 0x0 ;  /* 0x00008000000079c5 */ /* 0x000fe40000010000 */
[----:B------:R-:W-:-:S06]  /*2f70*/  WARPGROUP.ARRIVE ;  /* 0x00000000000079c5 */ /* 0x000fcc0000000000 */
[----:B------:R-:W-:Y:S03]  /*2f80*/  HGMMA.64x64x16.F32.BF16 R24, gdesc[UR8], R24, gsb0 ;  /* 0x00e00000081879f0 */ /* 0x000fe60008001818 */
[----:B------:R-:W-:Y:S02]  /*2f90*/  WARPGROUP.DEPBAR.LE gsb0, 0x0 ;  /* 0x00008000000079c5 */ /* 0x000fe40000010000 */
[----:B------:R-:W-:-:S06]  /*2fa0*/  WARPGROUP.ARRIVE ;  /* 0x00000000000079c5 */ /* 0x000fcc0000000000 */
[----:B------:R-:W-:Y:S03]  /*2fb0*/  HGMMA.64x64x16.F32.BF16 R24, gdesc[UR12], R24, gsb0 ;  /* 0x00e000000c1879f0 */ /* 0x000fe60008001818 */
        /* <DEDUP_REMOVED lines=32> */
[----:B----4-:R-:W-:Y:S01]  /*31c0*/  FSEL R25, R25, -INF , P6 ;  /* 0xff80000019197808 */ /* 0x010fe20003000000 */
[----:B------:R-:W-:Y:S01]  /*31d0*/  FMUL.FTZ R53, R53, UR7 ;  /* 0x0000000735357c20 */ /* 0x000fe20008410000 */
[----:B------:R-:W-:Y:S01]  /*31e0*/  FMUL.FTZ R47, R47, UR7 ;  /* 0x000000072f2f7c20 */ /* 0x000fe20008410000 */
[----:B------:R-:W-:Y:S01]  /*31f0*/  FMUL.FTZ R50, R50, UR7 ;  /* 0x0000000732327c20 */ /* 0x000fe20008410000 */
[----:B------:R-:W-:Y:S01]  /*3200*/  FMNMX.FTZ R5, R24, R25, !PT ;  /* 0x0000001918057209 */ /* 0x000fe20007810000 */
[----:B------:R-:W-:Y:S01]  /*3210*/  FMUL.FTZ R51, R51, UR7 ;  /* 0x0000000733337c20 */ /* 0x000fe20008410000 */
[----:B------:R-:W-:Y:S01]  /*3220*/  FMUL.FTZ R54, R54, UR7 ;  /* 0x0000000736367c20 */ /* 0x000fe20008410000 */
[----:B------:R-:W4:Y:S01]  /*3230*/  MUFU.TANH R26, R26 ;  /* 0x0000001a001a7308 */ /* 0x000f220000002400 */
[----:B-----5:R-:W-:Y:S01]  /*3240*/  FSEL R28, R28, -INF , P5 ;  /* 0xff8000001c1c7808 */ /* 0x020fe20002800000 */
[----:B------:R-:W-:-:S03]  /*3250*/  FMUL.FTZ R55, R55, UR7 ;  /* 0x0000000737377c20 */ /* 0x000fc60008410000 */
[----:B------:R-:W-:-:S03]  /*3260*/  FMNMX.FTZ R4, R28, R5, !PT ;  /* 0x000000051c047209 */ /* 0x000fc60007810000 */
[----:B------:R-:W5:Y:S01]  /*3270*/  MUFU.TANH R32, R32 ;  /* 0x0000002000207308 */ /* 0x000f620000002400 */
[----:B-1----:R-:W-:-:S04]  /*3280*/  FSEL R29, R29, -INF , P4 ;  /* 0xff8000001d1d7808 */ /* 0x002fc80002000000 */
[----:B------:R-:W-:-:S03]  /*3290*/  FMNMX.FTZ R5, R29, R4, !PT ;  /* 0x000000041d057209 */ /* 0x000fc60007810000 */
[----:B------:R-:W1:Y:S01]  /*32a0*/  MUFU.TANH R27, R27 ;  /* 0x0000001b001b7308 */ /* 0x000e620000002400 */
[----:B----4-:R-:W-:Y:S02]  /*32b0*/  FSEL R26, R26, -INF , P3 ;  /* 0xff8000001a1a7808 */ /* 0x010fe40001800000 */
[----:B------:R-:W-:-:S05]  /*32c0*/  ISETP.GT.AND P3, PT, R3, 0x11, PT ;  /* 0x000000110300780c */ /* 0x000fca0003f64270 */
[----:B------:R-:W4:Y:S01]  /*32d0*/  MUFU.TANH R33, R33 ;  /* 0x0000002100217308 */ /* 0x000f220000002400 */
[----:B-----5:R-:W-:-:S04]  /*32e0*/  FSEL R32, R32, -INF , P2 ;  /* 0xff80000020207808 */ /* 0x020fc80001000000 */
[----:B------:R-:W-:-:S03]  /*32f0*/  FMNMX.FTZ R4, R32, R5, !PT ;  /* 0x0000000520047209 */ /* 0x000fc60007810000 */
[----:B------:R-:W5:Y:S01]  /*3300*/  MUFU.TANH R30, R30 ;  /* 0x0000001e001e7308 */ /* 0x000f620000002400 */
[----:B-1----:R-:W-:Y:S02]  /*3310*/  FSEL R27, R27, -INF , P6 ;  /* 0xff8000001b1b7808 */ /* 0x002fe40003000000 */
[----:B------:R-:W-:-:S05]  /*3320*/  ISETP.GT.AND P6, PT, R3, 0x18, PT ;  /* 0x000000180300780c */ /* 0x000fca0003fc4270 */
[----:B------:R-:W1:Y:S01]  /*3330*/  MUFU.TANH R36, R36 ;  /* 0x0000002400247308 */ /* 0x000e620000002400 */
[----:B----4-:R-:W-:-:S04]  /*3340*/  FSEL R33, R33, -INF , P3 ;  /* 0xff80000021217808 */ /* 0x010fc80001800000 */
[----:B------:R-:W-:-:S03]  /*3350*/  FMNMX.FTZ R5, R33, R4, !PT ;  /* 0x0000000421057209 */ /* 0x000fc60007810000 */
[----:B------:R-:W4:Y:S01]  /*3360*/  MUFU.TANH R31, R31 ;  /* 0x0000001f001f7308 */ /* 0x000f220000002400 */
[----:B-----5:R-:W-:Y:S02]  /*3370*/  FSEL R30, R30, -INF , P5 ;  /* 0xff8000001e1e7808 */ /* 0x020fe40002800000 */
[----:B------:R-:W-:-:S05]  /*3380*/  ISETP.GT.AND P5, PT, R3, 0x19, PT ;  /* 0x000000190300780c */ /* 0x000fca0003fa4270 */
        /* <DEDUP_REMOVED lines=43> */
[----:B-----5:R-:W-:-:S07]  /*3640*/  FSEL R49, R49, -INF , P4 ;  /* 0xff80000031317808 */ /* 0x020fce0002000000 */
[----:B------:R-:W5:Y:S01]  /*3650*/  MUFU.TANH R53, R53 ;  /* 0x0000003500357308 */ /* 0x000f620000002400 */
[----:B-1----:R-:W-:Y:S02]  /*3660*/  FSEL R46, R46, -INF , P2 ;  /* 0xff8000002e2e7808 */ /* 0x002fe40001000000 */
[----:B------:R-:W-:Y:S02]  /*3670*/  ISETP.GT.AND P2, PT, R3, 0x39, PT ;  /* 0x000000390300780c */ /* 0x000fe40003f44270 */
[----:B------:R-:W-:-:S03]  /*3680*/  FMNMX.FTZ R3, R49, R4, !PT ;  /* 0x0000000431037209 */ /* 0x000fc60007810000 */
[----:B------:R-:W1:Y:S01]  /*3690*/  MUFU.TANH R47, R47 ;  /* 0x0000002f002f7308 */ /* 0x000e620000002400 */
[----:B----4-:R-:W-:-:S04]  /*36a0*/  FSEL R52, R52, -INF , P3 ;  /* 0xff80000034347808 */ /* 0x010fc80001800000 */
[----:B------:R-:W-:Y:S02]  /*36b0*/  FMNMX.FTZ R4, R52, R3, !PT ;  /* 0x0000000334047209 */ /* 0x000fe40007810000 */
[----:B------:R-:W-:Y:S01]  /*36c0*/  FMNMX.FTZ R3, R26, R27, !PT ;  /* 0x0000001b1a037209 */ /* 0x000fe20007810000 */
[----:B------:R-:W4:Y:S01]  /*36d0*/  MUFU.TANH R50, R50 ;  /* 0x0000003200327308 */ /* 0x000f220000002400 */
[----:B-----5:R-:W-:-:S04]  /*36e0*/  FSEL R53, R53, -INF , P2 ;  /* 0xff80000035357808 */ /* 0x020fc80001000000 */
[----:B------:R-:W-:-:S03]  /*36f0*/  FMNMX.FTZ R5, R53, R4, !PT ;  /* 0x0000000435057209 */ /* 0x000fc60007810000 */
[----:B------:R-:W5:Y:S01]  /*3700*/  MUFU.TANH R51, R51 ;  /* 0x0000003300337308 */ /* 0x000f620000002400 */
[----:B-1----:R-:W-:Y:S01]  /*3710*/  FSEL R47, R47, -INF , P6 ;  /* 0xff8000002f2f7808 */ /* 0x002fe20003000000 */
[----:B------:R-:W1:Y:S06]  /*3720*/  SHFL.BFLY PT, R4, R5, 0x2, 0x1f ;  /* 0x0c401f0005047f89 */ /* 0x000e6c00000e0000 */
[----:B------:R-:W2:Y:S01]  /*3730*/  MUFU.TANH R54, R54 ;  /* 0x0000003600367308 */ /* 0x000ea20000002400 */
[----:B----4-:R-:W-:-:S07]  /*3740*/  FSEL R50, R50, -INF , P5 ;  /* 0xff80000032327808 */ /* 0x010fce0002800000 */
[----:B------:R-:W4:Y:S01]  /*3750*/  MUFU.TANH R55, R55 ;  /* 0x0000003700377308 */ /* 0x000f220000002400 */
[----:B-----5:R-:W-:Y:S02]  /*3760*/  FSEL R51, R51, -INF , P4 ;  /* 0xff80000033337808 */ /* 0x020fe40002000000 */
[----:B--2---:R-:W-:Y:S02]  /*3770*/  FSEL R54, R54, -INF , P3 ;  /* 0xff80000036367808 */ /* 0x004fe40001800000 */
[----:B-1----:R-:W-:Y:S02]  /*3780*/  FMNMX.FTZ R6, R5, R4, !PT ;  /* 0x0000000405067209 */ /* 0x002fe40007810000 */
[----:B------:R-:W-:-:S03]  /*3790*/  FMNMX.FTZ R4, R30, R3, !PT ;  /* 0x000000031e047209 */ /* 0x000fc60007810000 */
[----:B------:R-:W1:Y:S01]  /*37a0*/  SHFL.BFLY PT, R9, R6, 0x1, 0x1f ;  /* 0x0c201f0006097f89 */ /* 0x000e6200000e0000 */
[----:B------:R-:W-:Y:S02]  /*37b0*/  FMNMX.FTZ R3, R31, R4, !PT ;  /* 0x000000041f037209 */ /* 0x000fe40007810000 */
[----:B----4-:R-:W-:Y:S02]  /*37c0*/  FSEL R55, R55, -INF , P2 ;  /* 0xff80000037377808 */ /* 0x010fe40001000000 */
        /* <DEDUP_REMOVED lines=8> */
[----:B------:R-:W-:Y:S01]  /*3850*/  FMUL.FTZ R6, R3, UR20 ;  /* 0x0000001403067c20 */ /* 0x000fe20008410000 */
[----:B------:R-:W-:-:S04]  /*3860*/  FMNMX.FTZ R4, R46, R5, !PT ;  /* 0x000000052e047209 */ /* 0x000fc80007810000 */
[----:B------:R-:W-:Y:S02]  /*3870*/  FMNMX.FTZ R5, R47, R4, !PT ;  /* 0x000000042f057209 */ /* 0x000fe40007810000 */
[----:B------:R-:W-:Y:S02]  /*3880*/  FSEL R6, R6, RZ, P6 ;  /* 0x000000ff06067208 */ /* 0x000fe40003000000 */
[----:B------:R-:W-:-:S03]  /*3890*/  FMNMX.FTZ R4, R50, R5, !PT ;  /* 0x0000000532047209 */ /* 0x000fc60007810000 */
[--C-:B------:R-:W-:Y:S01]  /*38a0*/  FFMA.FTZ R24, R24, UR20, -R6.reuse ;  /* 0x0000001418187c23 */ /* 0x100fe20008010806 */
[----:B------:R-:W-:Y:S01]  /*38b0*/  FMNMX.FTZ R5, R51, R4, !PT ;  /* 0x0000000433057209 */ /* 0x000fe20007810000 */
[--C-:B------:R-:W-:Y:S01]  /*38c0*/  FFMA.FTZ R25, R25, UR20, -R6.reuse ;  /* 0x0000001419197c23 */ /* 0x100fe20008010806 */
[--C-:B------:R-:W-:Y:S01]  /*38d0*/  FFMA.FTZ R28, R28, UR20, -R6.reuse ;  /* 0x000000141c1c7c23 */ /* 0x100fe20008010806 */
[--C-:B------:R-:W-:Y:S01]  /*38e0*/  FFMA.FTZ R29, R29, UR20, -R6.reuse ;  /* 0x000000141d1d7c23 */ /* 0x100fe20008010806 */
[----:B------:R-:W-:Y:S01]  /*38f0*/  FMNMX.FTZ R4, R54, R5, !PT ;  /* 0x0000000536047209 */ /* 0x000fe20007810000 */
[----:B------:R-:W-:Y:S01]  /*3900*/  MUFU.EX2 R24, R24 ;  /* 0x0000001800187308 */ /* 0x000fe20000000800 */
[--C-:B------:R-:W-:Y:S01]  /*3910*/  FFMA.FTZ R32, R32, UR20, -R6.reuse ;  /* 0x0000001420207c23 */ /* 0x100fe20008010806 */
[--C-:B------:R-:W-:Y:S01]  /*3920*/  FFMA.FTZ R33, R33, UR20, -R6.reuse ;  /* 0x0000001421217c23 */ /* 0x100fe20008010806 */
[----:B------:R-:W-:Y:S01]  /*3930*/  FMNMX.FTZ R4, R55, R4, !PT ;  /* 0x0000000437047209 */ /* 0x000fe20007810000 */
[--C-:B------:R-:W-:Y:S01]  /*3940*/  FFMA.FTZ R36, R36, UR20, -R6.reuse ;  /* 0x0000001424247c23 */ /* 0x100fe20008010806 */
[--C-:B------:R-:W-:Y:S01]  /*3950*/  FFMA.FTZ R37, R37, UR20, -R6.reuse ;  /* 0x0000001425257c23 */ /* 0x100fe20008010806 */
[--C-:B------:R-:W-:Y:S01]  /*3960*/  FFMA.FTZ R40, R40, UR20, -R6.reuse ;  /* 0x0000001428287c23 */ /* 0x100fe20008010806 */
[--C-:B------:R-:W-:Y:S01]  /*3970*/  FFMA.FTZ R41, R41, UR20, -R6.reuse ;  /* 0x0000001429297c23 */ /* 0x100fe20008010806 */
[----:B------:R-:W1:Y:S01]  /*3980*/  SHFL.BFLY PT, R5, R4, 0x2, 0x1f ;  /* 0x0c401f0004057f89 */ /* 0x000e6200000e0000 */
[----:B------:R-:W2:Y:S01]  /*3990*/  MUFU.EX2 R25, R25 ;  /* 0x0000001900197308 */ /* 0x000ea20000000800 */
[--C-:B------:R-:W-:Y:S01]  /*39a0*/  FFMA.FTZ R44, R44, UR20, -R6.reuse ;  /* 0x000000142c2c7c23 */ /* 0x100fe20008010806 */
[--C-:B------:R-:W-:Y:S01]  /*39b0*/  FFMA.FTZ R45, R45, UR20, -R6.reuse ;  /* 0x000000142d2d7c23 */ /* 0x100fe20008010806 */
[--C-:B------:R-:W-:Y:S01]  /*39c0*/  FFMA.FTZ R48, R48, UR20, -R6.reuse ;  /* 0x0000001430307c23 */ /* 0x100fe20008010806 */
[--C-:B------:R-:W-:Y:S01]  /*39d0*/  FFMA.FTZ R49, R49, UR20, -R6.reuse ;  /* 0x0000001431317c23 */ /* 0x100fe20008010806 */
[--C-:B------:R-:W-:Y:S01]  /*39e0*/  FFMA.FTZ R52, R52, UR20, -R6.reuse ;  /* 0x0000001434347c23 */ /* 0x100fe20008010806 */
[----:B------:R-:W-:-:S02]  /*39f0*/  FFMA.FTZ R6, R53, UR20, -R6 ;  /* 0x0000001435067c23 */ /* 0x000fc40008010806 */
[----:B------:R-:W-:Y:S08]  /*3a00*/  MUFU.EX2 R28, R28 ;  /* 0x0000001c001c7308 */ /* 0x000ff00000000800 */
[----:B------:R-:W4:Y:S01]  /*3a10*/  MUFU.EX2 R29, R29 ;  /* 0x0000001d001d7308 */ /* 0x000f220000000800 */
[----:B--2---:R-:W-:Y:S02]  /*3a20*/  F2FP.BF16.F32.PACK_AB R152, R25, R24 ;  /* 0x000000181998723e */ /* 0x004fe400000010ff */
[----:B-1----:R-:W-:-:S05]  /*3a30*/  FMNMX.FTZ R5, R4, R5, !PT ;  /* 0x0000000504057209 */ /* 0x002fca0007810000 */
[----:B------:R-:W-:Y:S01]  /*3a40*/  MUFU.EX2 R32, R32 ;  /* 0x0000002000207308 */ /* 0x000fe20000000800 */
[----:B------:R-:W1:Y:S07]  /*3a50*/  SHFL.BFLY PT, R4, R5, 0x1, 0x1f ;  /* 0x0c201f0005047f89 */ /* 0x000e6e00000e0000 */
[----:B------:R-:W2:Y:S01]  /*3a60*/  MUFU.EX2 R33, R33 ;  /* 0x0000002100217308 */ /* 0x000ea20000000800 */
[----:B----4-:R-:W-:-:S07]  /*3a70*/  F2FP.BF16.F32.PACK_AB R154, R29, R28 ;  /* 0x0000001c1d9a723e */ /* 0x010fce00000010ff */
[----:B------:R4:W-:Y:S08]  /*3a80*/  MUFU.EX2 R9, R6 ;  /* 0x0000000600097308 */ /* 0x0009f00000000800 */
[----:B------:R-:W-:Y:S01]  /*3a90*/  MUFU.EX2 R36, R36 ;  /* 0x0000002400247308 */ /* 0x000fe20000000800 */
[----:B--2---:R-:W-:Y:S02]  /*3aa0*/  F2FP.BF16.F32.PACK_AB R156, R33, R32 ;  /* 0x00000020219c723e */ /* 0x004fe400000010ff */
[----:B-1----:R-:W-:-:S04]  /*3ab0*/  FMNMX.FTZ R4, R5, R4, !PT ;  /* 0x0000000405047209 */ /* 0x002fc80007810000 */
[C---:B------:R-:W-:Y:S01]  /*3ac0*/  FSETP.NEU.FTZ.AND P2, PT, R4.reuse, -INF , PT ;  /* 0xff8000000400780b */ /* 0x040fe20003f5d000 */
[----:B------:R-:W-:Y:S01]  /*3ad0*/  FMUL.FTZ R5, R4, UR20 ;  /* 0x0000001404057c20 */ /* 0x000fe20008410000 */
[----:B------:R-:W1:Y:S04]  /*3ae0*/  MUFU.EX2 R37, R37 ;  /* 0x0000002500257308 */ /* 0x000e680000000800 */
[----:B------:R-:W-:Y:S01]  /*3af0*/  FSEL R10, R5, RZ, P2 ;  /* 0x000000ff050a7208 */ /* 0x000fe20001000000 */
[----:B------:R-:W-:-:S03]  /*3b00*/  FADD.FTZ R5, R24, R25 ;  /* 0x0000001918057221 */ /* 0x000fc60000010000 */
[----:B------:R-:W-:Y:S01]  /*3b10*/  MUFU.EX2 R40, R40 ;  /* 0x0000002800287308 */ /* 0x000fe20000000800 */
[--C-:B------:R-:W-:Y:S01]  /*3b20*/  FFMA.FTZ R26, R26, UR20, -R10.reuse ;  /* 0x000000141a1a7c23 */ /* 0x100fe2000801080a */
[--C-:B------:R-:W-:Y:S01]  /*3b30*/  FFMA.FTZ R27, R27, UR20, -R10.reuse ;  /* 0x000000141b1b7c23 */ /* 0x100fe2000801080a */
[--C-:B------:R-:W-:Y:S01]  /*3b40*/  FFMA.FTZ R30, R30, UR20, -R10.reuse ;  /* 0x000000141e1e7c23 */ /* 0x100fe2000801080a */
[--C-:B------:R-:W-:Y:S01]  /*3b50*/  FFMA.FTZ R31, R31, UR20, -R10.reuse ;  /* 0x000000141f1f7c23 */ /* 0x100fe2000801080a */
[--C-:B------:R-:W-:Y:S01]  /*3b60*/  FFMA.FTZ R34, R34, UR20, -R10.reuse ;  /* 0x0000001422227c23 */ /* 0x100fe2000801080a */
[--C-:B------:R-:W-:Y:S01]  /*3b70*/  FFMA.FTZ R35, R35, UR20, -R10.reuse ;  /* 0x0000001423237c23 */ /* 0x100fe2000801080a */
[----:B------:R-:W-:Y:S01]  /*3b80*/  FFMA.FTZ R38, R38, UR20, -R10 ;  /* 0x0000001426267c23 */ /* 0x000fe2000801080a */
[----:B------:R-:W-:Y:S01]  /*3b90*/  MUFU.EX2 R26, R26 ;  /* 0x0000001a001a7308 */ /* 0x000fe20000000800 */
[----:B----4-:R-:W-:Y:S01]  /*3ba0*/  FADD.FTZ R6, R28, R5 ;  /* 0x000000051c067221 */ /* 0x010fe20000010000 */
[----:B------:R-:W-:-:S02]  /*3bb0*/  @!P1 VIADD R5, R7, 0x28c40 ;  /* 0x00028c4007059836 */ /* 0x000fc40000000000 */
[--C-:B------:R-:W-:Y:S01]  /*3bc0*/  FFMA.FTZ R39, R39, UR20, -R10.reuse ;  /* 0x0000001427277c23 */ /* 0x100fe2000801080a */
[----:B------:R-:W-:Y:S01]  /*3bd0*/  FFMA.FTZ R42, R42, UR20, -R10 ;  /* 0x000000142a2a7c23 */ /* 0x000fe2000801080a */
[----:B------:R-:W-:Y:S01]  /*3be0*/  FADD.FTZ R13, R29, R6 ;  /* 0x000000061d0d7221 */ /* 0x000fe20000010000 */
[--C-:B------:R-:W-:Y:S01]  /*3bf0*/  FFMA.FTZ R43, R43, UR20, -R10.reuse ;  /* 0x000000142b2b7c23 */ /* 0x100fe2000801080a */
[----:B------:R-:W-:Y:S01]  /*3c00*/  @!P1 PRMT R5, RZ, 0x654, R5 ;  /* 0x00000654ff059816 */ /* 0x000fe20000000005 */
[----:B------:R-:W2:Y:S01]  /*3c10*/  MUFU.EX2 R27, R27 ;  /* 0x0000001b001b7308 */ /* 0x000ea20000000800 */
[----:B------:R-:W-:Y:S01]  /*3c20*/  FADD.FTZ R12, R32, R13 ;  /* 0x0000000d200c7221 */ /* 0x000fe20000010000 */
[--C-:B------:R-:W-:Y:S01]  /*3c30*/  FFMA.FTZ R46, R46, UR20, -R10.reuse ;  /* 0x000000142e2e7c23 */ /* 0x100fe2000801080a */
[----:B------:R4:W-:Y:S01]  /*3c40*/  @!P1 SYNCS.ARRIVE.TRANS64.RED.A1T0 RZ, [R5+URZ], RZ ;  /* 0x000000ff05ff99a7 */ /* 0x0009e2000810043f */
[--C-:B------:R-:W-:Y:S01]  /*3c50*/  FFMA.FTZ R47, R47, UR20, -R10.reuse ;  /* 0x000000142f2f7c23 */ /* 0x100fe2000801080a */
[--C-:B------:R-:W-:Y:S01]  /*3c60*/  FFMA.FTZ R50, R50, UR20, -R10.reuse ;  /* 0x0000001432327c23 */ /* 0x100fe2000801080a */
[--C-:B------:R-:W-:Y:S01]  /*3c70*/  FFMA.FTZ R51, R51, UR20, -R10.reuse ;  /* 0x0000001433337c23 */ /* 0x100fe2000801080a */
[--C-:B------:R-:W-:Y:S01]  /*3c80*/  FFMA.FTZ R54, R54, UR20, -R10.reuse ;  /* 0x0000001436367c23 */ /* 0x100fe2000801080a */
[----:B------:R-:W5:Y:S01]  /*3c90*/  MUFU.EX2 R30, R30 ;  /* 0x0000001e001e7308 */ /* 0x000f620000000800 */
[----:B------:R-:W-:Y:S01]  /*3ca0*/  FFMA.FTZ R10, R55, UR20, -R10 ;  /* 0x00000014370a7c23 */ /* 0x000fe2000801080a */
[----:B-1----:R-:W-:-:S06]  /*3cb0*/  F2FP.BF16.F32.PACK_AB R158, R37, R36 ;  /* 0x00000024259e723e */ /* 0x002fcc00000010ff */
[----:B------:R-:W4:Y:S01]  /*3cc0*/  MUFU.EX2 R31, R31 ;  /* 0x0000001f001f7308 */ /* 0x000f220000000800 */
[----:B--2---:R-:W-:Y:S01]  /*3cd0*/  FADD.FTZ R11, R26, R27 ;  /* 0x0000001b1a0b7221 */ /* 0x004fe20000010000 */
[----:B------:R-:W-:-:S06]  /*3ce0*/  F2FP.BF16.F32.PACK_AB R153, R27, R26 ;  /* 0x0000001a1b99723e */ /* 0x000fcc00000010ff */
[----:B------:R-:W1:Y:S01]  /*3cf0*/  MUFU.EX2 R34, R34 ;  /* 0x0000002200227308 */ /* 0x000e620000000800 */
[----:B-----5:R-:W-:Y:S01]  /*3d00*/  FADD.FTZ R6, R30, R11 ;  /* 0x0000000b1e067221 */ /* 0x020fe20000010000 */
[----:B------:R-:W-:-:S04]  /*3d10*/  FADD.FTZ R11, R33, R12 ;  /* 0x0000000c210b7221 */ /* 0x000fc80000010000 */
[----:B------:R-:W-:Y:S02]  /*3d20*/  FADD.FTZ R12, R36, R11 ;  /* 0x0000000b240c7221 */ /* 0x000fe40000010000 */
[----:B------:R-:W2:Y:S01]  /*3d30*/  MUFU.EX2 R35, R35 ;  /* 0x0000002300237308 */ /* 0x000ea20000000800 */
[----:B----4-:R-:W-:Y:S01]  /*3d40*/  FADD.FTZ R5, R31, R6 ;  /* 0x000000061f057221 */ /* 0x010fe20000010000 */
[----:B------:R-:W-:Y:S01]  /*3d50*/  FADD.FTZ R11, R37, R12 ;  /* 0x0000000c250b7221 */ /* 0x000fe20000010000 */
[----:B------:R-:W-:Y:S01]  /*3d60*/  F2FP.BF16.F32.PACK_AB R155, R31, R30 ;  /* 0x0000001e1f9b723e */ /* 0x000fe200000010ff */
[----:B------:R-:W-:Y:S02]  /*3d70*/  BAR.SYNC.DEFER_BLOCKING 0xf, 0x100 ;  /* 0x03c4000000007b1d */ /* 0x000fe40000010000 */
[----:B------:R-:W-:Y:S01]  /*3d80*/  FADD.FTZ R12, R40, R11 ;  /* 0x0000000b280c7221 */ /* 0x000fe20000010000 */
[----:B-1----:R-:W-:-:S03]  /*3d90*/  FADD.FTZ R6, R34, R5 ;  /* 0x0000000522067221 */ /* 0x002fc60000010000 */
[----:B------:R-:W1:Y:S01]  /*3da0*/  MUFU.EX2 R38, R38 ;  /* 0x0000002600267308 */ /* 0x000e620000000800 */
[----:B--2---:R-:W-:-:S07]  /*3db0*/  FADD.FTZ R5, R35, R6 ;  /* 0x0000000623057221 */ /* 0x004fce0000010000 */
[----:B------:R-:W2:Y:S01]  /*3dc0*/  MUFU.EX2 R39, R39 ;  /* 0x0000002700277308 */ /* 0x000ea20000000800 */
[----:B------:R-:W-:-:S07]  /*3dd0*/  F2FP.BF16.F32.PACK_AB R157, R35, R34 ;  /* 0x00000022239d723e */ /* 0x000fce00000010ff */
[----:B------:R-:W4:Y:S01]  /*3de0*/  MUFU.EX2 R42, R42 ;  /* 0x0000002a002a7308 */ /* 0x000f220000000800 */
[----:B-1----:R-:W-:Y:S01]  /*3df0*/  FADD.FTZ R6, R38, R5 ;  /* 0x0000000526067221 */ /* 0x002fe20000010000 */
[----:B------:R1:W-:Y:S06]  /*3e00*/  STSM.16.M88.4 [R19+0x26800], R152 ;  /* 0x0268009813007844 */ /* 0x0003ec0000000200 */
[----:B------:R-:W5:Y:S01]  /*3e10*/  MUFU.EX2 R41, R41 ;  /* 0x0000002900297308 */ /* 0x000f620000000800 */
[C---:B--2---:R-:W-:Y:S01]  /*3e20*/  FADD.FTZ R11, R39.reuse, R6 ;  /* 0x00000006270b7221 */ /* 0x044fe20000010000 */
[----:B------:R-:W-:-:S05]  /*3e30*/  F2FP.BF16.F32.PACK_AB R159, R39, R38 ;  /* 0x00000026279f723e */ /* 0x000fca00000010ff */
[----:B------:R1:W-:Y:S01]  /*3e40*/  STSM.16.M88.4 [R23], R156 ;  /* 0x0000009c17007844 */ /* 0x0003e20000000200 */
[----:B------:R-:W2:Y:S01]  /*3e50*/  MUFU.EX2 R43, R43 ;  /* 0x0000002b002b7308 */ /* 0x000ea20000000800 */
[----:B----4-:R-:W-:-:S07]  /*3e60*/  FADD.FTZ R6, R42, R11 ;  /* 0x0000000b2a067221 */ /* 0x010fce0000010000 */
[----:B------:R-:W4:Y:S01]  /*3e70*/  MUFU.EX2 R44, R44 ;  /* 0x0000002c002c7308 */ /* 0x000f220000000800 */
[C---:B-----5:R-:W-:Y:S01]  /*3e80*/  FADD.FTZ R13, R41.reuse, R12 ;  /* 0x0000000c290d7221 */ /* 0x060fe20000010000 */
[----:B------:R-:W-:-:S06]  /*3e90*/  F2FP.BF16.F32.PACK_AB R160, R41, R40 ;  /* 0x0000002829a0723e */ /* 0x000fcc00000010ff */
[----:B------:R-:W-:Y:S01]  /*3ea0*/  MUFU.EX2 R46, R46 ;  /* 0x0000002e002e7308 */ /* 0x000fe20000000800 */
[C---:B--2---:R-:W-:Y:S01]  /*3eb0*/  FADD.FTZ R11, R43.reuse, R6 ;  /* 0x000000062b0b7221 */ /* 0x044fe20000010000 */
[----:B------:R-:W-:-:S06]  /*3ec0*/  F2FP.BF16.F32.PACK_AB R161, R43, R42 ;  /* 0x0000002a2ba1723e */ /* 0x000fcc00000010ff */
[----:B------:R-:W2:Y:S01]  /*3ed0*/  MUFU.EX2 R45, R45 ;  /* 0x0000002d002d7308 */ /* 0x000ea20000000800 */
[----:B----4-:R-:W-:-:S07]  /*3ee0*/  FADD.FTZ R6, R44, R13 ;  /* 0x0000000d2c067221 */ /* 0x010fce0000010000 */
[----:B------:R-:W4:Y:S08]  /*3ef0*/  MUFU.EX2 R47, R47 ;  /* 0x0000002f002f7308 */ /* 0x000f300000000800 */
[----:B------:R-:W-:Y:S01]  /*3f00*/  MUFU.EX2 R48, R48 ;  /* 0x0000003000307308 */ /* 0x000fe20000000800 */
[C---:B--2---:R-:W-:Y:S01]  /*3f10*/  F2FP.BF16.F32.PACK_AB R162, R45.reuse, R44 ;  /* 0x0000002c2da2723e */ /* 0x044fe200000010ff */
[----:B------:R-:W-:-:S06]  /*3f20*/  FADD.FTZ R45, R45, R6 ;  /* 0x000000062d2d7221 */ /* 0x000fcc0000010000 */
[----:B------:R-:W2:Y:S01]  /*3f30*/  MUFU.EX2 R49, R49 ;  /* 0x0000003100317308 */ /* 0x000ea20000000800 */
[----:B----4-:R-:W-:-:S05]  /*3f40*/  F2FP.BF16.F32.PACK_AB R163, R47, R46 ;  /* 0x0000002e2fa3723e */ /* 0x010fca00000010ff */
[----:B------:R1:W-:Y:S02]  /*3f50*/  STSM.16.M88.4 [R18], R160 ;  /* 0x000000a012007844 */ /* 0x0003e40000000200 */
[----:B------:R-:W-:Y:S08]  /*3f60*/  MUFU.EX2 R50, R50 ;  /* 0x0000003200327308 */ /* 0x000ff00000000800 */
[----:B------:R-:W4:Y:S01]  /*3f70*/  MUFU.EX2 R51, R51 ;  /* 0x0000003300337308 */ /* 0x000f220000000800 */
[----:B--2---:R-:W-:Y:S01]  /*3f80*/  F2FP.BF16.F32.PACK_AB R164, R49, R48 ;  /* 0x0000003031a4723e */ /* 0x004fe200000010ff */
[----:B------:R-:W-:-:S04]  /*3f90*/  FADD.FTZ R48, R48, R45 ;  /* 0x0000002d30307221 */ /* 0x000fc80000010000 */
[----:B------:R-:W-:Y:S02]  /*3fa0*/  FADD.FTZ R49, R49, R48 ;  /* 0x0000003031317221 */ /* 0x000fe40000010000 */
[----:B------:R-:W2:Y:S08]  /*3fb0*/  MUFU.EX2 R52, R52 ;  /* 0x0000003400347308 */ /* 0x000eb00000000800 */
[----:B------:R-:W-:Y:S01]  /*3fc0*/  MUFU.EX2 R54, R54 ;  /* 0x0000003600367308 */ /* 0x000fe20000000800 */
[----:B----4-:R-:W-:-:S07]  /*3fd0*/  F2FP.BF16.F32.PACK_AB R165, R51, R50 ;  /* 0x0000003233a5723e */ /* 0x010fce00000010ff */
[----:B------:R4:W5:Y:S01]  /*3fe0*/  MUFU.EX2 R5, R10 ;  /* 0x0000000a00057308 */ /* 0x0009620000000800 */
[----:B--2---:R-:W-:Y:S01]  /*3ff0*/  F2FP.BF16.F32.PACK_AB R166, R9, R52 ;  /* 0x0000003409a6723e */ /* 0x004fe200000010ff */
[----:B------:R-:W-:-:S04]  /*4000*/  FADD.FTZ R6, R52, R49 ;  /* 0x0000003134067221 */ /* 0x000fc80000010000 */
[----:B------:R-:W-:Y:S01]  /*4010*/  FADD.FTZ R6, R9, R6 ;  /* 0x0000000609067221 */ /* 0x000fe20000010000 */
[----:B----4-:R-:W-:-:S04]  /*4020*/  FADD.FTZ R10, R46, R11 ;  /* 0x0000000b2e0a7221 */ /* 0x010fc80000010000 */
[----:B------:R-:W-:-:S04]  /*4030*/  FADD.FTZ R47, R47, R10 ;  /* 0x0000000a2f2f7221 */ /* 0x000fc80000010000 */
[----:B------:R-:W-:Y:S01]  /*4040*/  FADD.FTZ R50, R50, R47 ;  /* 0x0000002f32327221 */ /* 0x000fe20000010000 */
[----:B-----5:R-:W-:-:S03]  /*4050*/  F2FP.BF16.F32.PACK_AB R167, R5, R54 ;  /* 0x0000003605a7723e */ /* 0x020fc600000010ff */
[----:B------:R-:W-:Y:S02]  /*4060*/  FADD.FTZ R51, R51, R50 ;  /* 0x0000003233337221 */ /* 0x000fe40000010000 */
[----:B------:R1:W-:Y:S02]  /*4070*/  STSM.16.M88.4 [R22], R164 ;  /* 0x000000a416007844 */ /* 0x0003e40000000200 */
[----:B------:R-:W-:-:S04]  /*4080*/  FADD.FTZ R54, R54, R51 ;  /* 0x0000003336367221 */ /* 0x000fc80000010000 */
[----:B------:R-:W-:Y:S01]  /*4090*/  FADD.FTZ R5, R5, R54 ;  /* 0x0000003605057221 */ /* 0x000fe20000010000 */
[----:B------:R-:W-:Y:S06]  /*40a0*/  @!P0 BRA `(.L_x_2693) ;  /* 0x0000000000048947 */ /* 0x000fec0003800000 */
[----:B------:R-:W-:Y:S01]  /*40b0*/  BPT.TRAP 0x1 ;  /* 0x000000040000795c */ /* 0x000fe20000300000 */
.L_x_2693:
[----:B------:R2:W4:Y:S01]  /*40c0*/  SYNCS.PHASECHK.TRANS64.TRYWAIT P2, [R7+URZ+0x28c50], R8 ;  /* 0x028c5008070075a7 */ /* 0x000522000804017f */
[----:B------:R-:W-:Y:S05]  /*40d0*/  @!P0 BRA `(.L_x_2694) ;  /* 0x0000000000048947 */ /* 0x000fea0003800000 */
[----:B------:R-:W-:Y:S01]  /*40e0*/  BPT.TRAP 0x1 ;  /* 0x000000040000795c */ /* 0x000fe20000300000 */
.L_x_2694:
[----:B------:R-:W-:Y:S01]  /*40f0*/  ULOP3.LUT UR51, UR51, 0x2000000, URZ, 0xfc, !UPT ;  /* 0x0200000033337892 */ /* 0x000fe2000f8efc3f */
[----:B----4-:R-:W-:Y:S11]  /*4100*/  @P2 BRA `(.L_x_2695) ;  /* 0x0000000000082947 */ /* 0x010ff60003800000 */
[----:B------:R-:W4:Y:S02]  /*4110*/  SYNCS.PHASECHK.TRANS64.TRYWAIT P2, [R7+URZ+0x28c50], R8 ;  /* 0x028c5008070075a7 */ /* 0x000f24000804017f */
[----:B----4-:R-:W-:Y:S05]  /*4120*/  @!P2 BRA `(.L_x_2696) ;  /* 0x0000006c00dca947 */ /* 0x010fea0003800000 */
.L_x_2695:
[----:B------:R-:W-:Y:S01]  /*4130*/  ULEA UR10, UR39, UR51, 0xc ;  /* 0x00000033270a7291 */ /* 0x000fe2000f8e603f */
[----:B------:R-:W-:Y:S01]  /*4140*/  WARPGROUP.ARRIVE ;  /* 0x00000000000079c5 */ /* 0x000fe20000000000 */
[----:B------:R-:W-:Y:S01]  /*4150*/  UMOV UR7, 0x40000040 ;  /* 0x4000004000077882 */ /* 0x000fe20000000000 */
[----:B------:R-:W-:Y:S01]  /*4160*/  UISETP.GE.AND UP0, UPT, UR50, 0x41, UPT ;  /* 0x000000413200788c */ /* 0x000fe2000bf06270 */
[----:B--234-:R-:W-:-:S03]  /*4170*/  @!P1 IADD3 R7, R7, 0x28c60, RZ ;  /* 0x00028c6007079810 */ /* 0x01cfc60007ffe0ff */
[----:B------:R-:W-:Y:S01]  /*4180*/  UMOV UR6, UR10 ;  /* 0x0000000a00067c82 */ /* 0x000fe20008000000 */
[----:B------:R-:W-:Y:S01]  /*4190*/  @!P1 PRMT R7, RZ, 0x654, R7 ;  /* 0x00000654ff079816 */ /* 0x000fe20000000007 */
[----:B------:R-:W-:Y:S01]  /*41a0*/  HGMMA.64x256x16.F32.BF16 R24, R152, gdesc[UR4].tnspB, RZ, !UPT, gsb0 ;  /* 0x43e0000498187df0 */ /* 0x000fe2000c0018ff */
[----:B------:R-:W-:Y:S01]  /*41b0*/  UIADD3 UR6, UR10, 0x80, URZ ;  /* 0x000000800a067890 */ /* 0x000fe2000fffe03f */
[----:B------:R-:W-:Y:S01]  /*41c0*/  PLOP3.LUT P2, PT, PT, PT, UP0, 0x80, 0x0 ;  /* 0x000000000000781c */ /* 0x000fe20003f4f008 */
[----:B------:R-:W-:Y:S01]  /*41d0*/  UMOV UR7, 0x40000040 ;  /* 0x4000004000077882 */ /* 0x000fe20000000000 */
[----:B------:R-:W-:Y:S02]  /*41e0*/  WARPGROUP.DEPBAR.LE gsb0, 0x0 ;  /* 0x00008000000079c5 */ /* 0x000fe40000010000 */
[----:B------:R-:W-:-:S15]  /*41f0*/  WARPGROUP.ARRIVE ;  /* 0x00000000000079c5 */ /* 0x000fde0000000000 */
[----:B------:R-:W-:-:S07]  /*4200*/  NOP ;  /* 0x0000000000007918 */ /* 0x000fce0000000000 */
[----:B------:R-:W-:Y:S01]  /*4210*/  HGMMA.64x256x16.F32.BF16 R24, R156, gdesc[UR4].tnspB, R24, gsb0 ;  /* 0x43e000049c187df0 */ /* 0x000fe20008001818 */
[----:B------:R-:W-:Y:S01]  /*4220*/  UIADD3 UR6, UR10, 0x100, URZ ;  /* 0x000001000a067890 */ /* 0x000fe2000fffe03f */
[----:B------:R-:W-:Y:S01]  /*4230*/  UMOV UR7, 0x40000040 ;  /* 0x4000004000077882 */ /* 0x000fe20000000000 */
[----:B------:R-:W-:Y:S02]  /*4240*/  WARPGROUP.DEPBAR.LE gsb0, 0x0 ;  /* 0x00008000000079c5 */ /* 0x000fe40000010000 */
[----:B------:R-:W-:-:S15]  /*4250*/  WARPGROUP.ARRIVE ;  /* 0x00000000000079c5 */ /* 0x000fde0000000000 */
[----:B------:R-:W-:-:S08]  /*4260*/  NOP ;  /* 0x0000000000007918 */ /* 0x000fd00000000000 */
[----:B------:R-:W-:Y:S01]  /*4270*/  HGMMA.64x256x16.F32.BF16 R24, R160, gdesc[UR4].tnspB, R24, gsb0 ;  /* 0x43e00004a0187df0 */ /* 0x000fe20008001818 */
[----:B------:R-:W-:Y:S01]  /*4280*/  UIADD3 UR6, UR10, 0x180, URZ ;  /* 0x000001800a067890 */ /* 0x000fe2000fffe03f */
[----:B------:R-:W-:Y:S01]  /*4290*/  UMOV UR7, 0x40000040 ;  /* 0x4000004000077882 */ /* 0x000fe20000000000 */
[----:B------:R-:W-:Y:S02]  /*42a0*/  WARPGROUP.DEPBAR.LE gsb0, 0x0 ;  /* 0x00008000000079c5 */ /* 0x000fe40000010000 */
[----:B------:R-:W-:-:S15]  /*42b0*/  WARPGROUP.ARRIVE ;  /* 0x00000000000079c5 */ /* 0x000fde0000000000 */
[----:B------:R-:W-:-:S08]  /*42c0*/  NOP ;  /* 0x0000000000007918 */ /* 0x000fd00000000000 */
[----:B------:R-:W-:Y:S03]  /*42d0*/  HGMMA.64x256x16.F32.BF16 R24, R164, gdesc[UR4].tnspB, R24, gsb0 ;  /* 0x43e00004a4187df0 */ /* 0x000fe60008001818 */
[----:B------:R-:W-:Y:S02]  /*42e0*/  WARPGROUP.DEPBAR.LE gsb0, 0x0 ;  /* 0x00008000000079c5 */ /* 0x000fe40000010000 */
[----:B------:R-:W-:Y:S01]  /*42f0*/  @!PT LDS RZ, [RZ] ;  /* 0x00000000fffff984 */ /* 0x000fe20000000800 */
[----:B------:R-:W-:Y:S01]  /*4300*/  @!PT LDS RZ, [RZ] ;  /* 0x00000000fffff984 */ /* 0x000fe20000000800 */
[----:B------:R-:W-:Y:S01]  /*4310*/  @!PT LDS RZ, [RZ] ;  /* 0x00000000fffff984 */ /* 0x000fe20000000800 */
[----:B------:R-:W-:Y:S01]  /*4320*/  @!PT LDS RZ, [RZ] ;  /* 0x00000000fffff984 */ /* 0x000fe20000000800 */
[----:B------:R2:W-:Y:S06]  /*4330*/  MEMBAR.ALL.CTA ;  /* 0x0000000000007992 */ /* 0x0005ec0000008000 */
[----:B--2---:R-:W2:Y:S02]  /*4340*/  FENCE.VIEW.ASYNC.S ;  /* 0x00000000000073c6 */ /* 0x004ea40000000000 */
[----:B--2---:R-:W-:Y:S01]  /*4350*/  NOP ;  /* 0x0000000000007918 */ /* 0x004fe20000000000 */
[----:B------:R-:W-:Y:S06]  /*4360*/  BAR.ARV 0xe, 0x100 ;  /* 0x0384000000007b1d */ /* 0x000fec0000002000 */
[----:B------:R2:W-:Y:S01]  /*4370*/  @!P1 SYNCS.ARRIVE.TRANS64.RED.A1T0 RZ, [R7+URZ], RZ ;  /* 0x000000ff07ff99a7 */ /* 0x0005e2000810043f */
[----:B------:R-:W-:Y:S05]  /*4380*/  @!P2 BRA `(.L_x_2697) ;  /* 0x0000001c0048a947 */ /* 0x000fea0003800000 */
[----:B------:R-:W-:Y:S01]  /*4390*/  MOV R9, R4 ;  /* 0x0000000400097202 */ /* 0x000fe20000000f00 */
[----:B------:R-:W-:Y:S01]  /*43a0*/  UIADD3 UR37, UR37, -0x2, URZ ;  /* 0xfffffffe25257890 */ /* 0x000fe2000fffe03f */
[----:B------:R-:W-:Y:S01]  /*43b0*/  MOV R14, R3 ;  /* 0x00000003000e7202 */ /* 0x000fe20000000f00 */
[----:B------:R-:W-:Y:S01]  /*43c0*/  UMOV UR21, UR39 ;  /* 0x0000002700157c82 */ /* 0x000fe20008000000 */
[----:B------:R-:W-:Y:S01]  /*43d0*/  ULDC UR22, c[0x0][0x9d8] ;  /* 0x0002760000167ab9 */ /* 0x000fe20000000800 */
[----:B------:R-:W-:-:S08]  /*43e0*/  ULDC UR20, c[0x0][0x988] ;  /* 0x0002620000147ab9 */ /* 0x000fd00000000800 */
.L_x_2706:
[----:B------:R-:W-:Y:S01]  /*43f0*/  UIADD3 UR39, UR21, 0x1, URZ ;  /* 0x0000000115277890 */ /* 0x000fe2000fffe03f */
[----:B------:R-:W-:Y:S01]  /*4400*/  MOV R3, UR37 ;  /* 0x0000002500037c02 */ /* 0x000fe20008000f00 */
[----:B------:R-:W-:Y:S02]  /*4410*/  UIADD3 UR37, UR37, -0x1, URZ ;  /* 0xffffffff25257890 */ /* 0x000fe4000fffe03f */
[----:B------:R-:W-:Y:S01]  /*4420*/  UISETP.NE.AND UP0, UPT, UR39, 0x2, UPT ;  /* 0x000000022700788c */ /* 0x000fe2000bf05270 */
[----:B------:R-:W-:-:S03]  /*4430*/  ISETP.GT.AND P2, PT, R3, RZ, PT ;  /* 0x000000ff0300720c */ /* 0x000fc60003f44270 */
[----:B------:R-:W-:Y:S02]  /*4440*/  USEL UR6, URZ, 0x1, UP0 ;  /* 0x000000013f067887 */ /* 0x000fe40008000000 */
[----:B------:R-:W-:Y:S02]  /*4450*/  USEL UR39, UR39, URZ, UP0 ;  /* 0x0000003f27277287 */ /* 0x000fe40008000000 */
[----:B------:R-:W-:Y:S01]  /*4460*/  ULOP3.LUT UR40, UR40, UR6, URZ, 0x3c, !UPT ;  /* 0x0000000628287292 */ /* 0x000fe2000f8e3c3f */
[----:B---3--:R-:W-:Y:S11]  /*4470*/  @!P0 BRA `(.L_x_2698) ;  /* 0x0000000000048947 */ /* 0x008ff60003800000 */
[----:B------:R-:W-:Y:S01]  /*4480*/  BPT.TRAP 0x1 ;  /* 0x000000040000795c */ /* 0x000fe20000300000 */
.L_x_2698:
[----:B------:R-:W-:Y:S01]  /*4490*/  ULEA UR23, UR39, UR46, 0x3 ;  /* 0x0000002e27177291 */ /* 0x000fe2000f8e183f */
[----:B--2---:R-:W-:-:S05]  /*44a0*/  IMAD.U32 R7, RZ, RZ, UR40 ;  /* 0x00000028ff077e24 */ /* 0x004fca000f8e00ff */
[----:B------:R-:W-:-:S04]  /*44b0*/  SHF.L.U32 R7, R7, 0x1f, RZ ;  /* 0x0000001f07077819 */ /* 0x000fc800000006ff */
[----:B------:R2:W3:Y:S01]  /*44c0*/  SYNCS.PHASECHK.TRANS64.TRYWAIT P3, [UR23+0x28c30], R7 ;  /* 0x028c3007ff0075a7 */ /* 0x0004e20008060157 */
[----:B------:R-:W-:Y:S05]  /*44d0*/  @!P0 BRA `(.L_x_2699) ;  /* 0x0000000000048947 */ /* 0x000fea0003800000 */
[----:B------:R-:W-:Y:S01]  /*44e0*/  BPT.TRAP 0x1 ;  /* 0x000000040000795c */ /* 0x000fe20000300000 */
.L_x_2699:
[----:B---3--:R-:W-:Y:S05]  /*44f0*/  @P3 BRA `(.L_x_2700) ;  /* 0x0000000000083947 */ /* 0x008fea0003800000 */
[----:B------:R-:W3:Y:S02]  /*4500*/  SYNCS.PHASECHK.TRANS64.TRYWAIT P3, [UR23+0x28c30], R7 ;  /* 0x028c3007ff0075a7 */ /* 0x000ee40008060157 */
[----:B---3--:R-:W-:Y:S05]  /*4510*/  @!P3 BRA `(.L_x_2701) ;  /* 0x0000006800f4b947 */ /* 0x008fea0003800000 */
.L_x_2700:
[----:B------:R-:W-:Y:S01]  /*4520*/  R2UR UR18, R0 ;  /* 0x00000000001272ca */ /* 0x000fe200000e0000 */
[----:B------:R-:W-:Y:S01]  /*4530*/  UIADD3 UR6, UR46, 0x20400, URZ ;  /* 0x000204002e067890 */ /* 0x000fe2000fffe03f */
[----:B-1----:R-:W-:Y:S01]  /*4540*/  WARPGROUP.ARRIVE ;  /* 0x00000000000079c5 */ /* 0x002fe20000000000 */
[----:B------:R-:W-:Y:S01]  /*4550*/  UMOV UR19, 0x40000040 ;  /* 0x4000004000137882 */ /* 0x000fe20000000000 */
[----:B------:R-:W-:Y:S01]  /*4560*/  UMOV UR17, 0x40000040 ;  /* 0x4000004000117882 */ /* 0x000fe20000000000 */
[----:B------:R-:W-:Y:S01]  /*4570*/  USHF.R.U32.HI UR6, URZ, 0x4, UR6 ;  /* 0x000000043f067899 */ /* 0x000fe20008011606 */
[----:B------:R-:W-:Y:S01]  /*4580*/  UMOV UR7, 0x40000040 ;  /* 0x4000004000077882 */ /* 0x000fe20000000000 */
[----:B------:R-:W-:Y:S02]  /*4590*/  UMOV UR11, 0x40000040 ;  /* 0x40000040000b7882 */ /* 0x000fe40000000000 */
[----:B------:R-:W-:Y:S01]  /*45a0*/  ULOP3.LUT UR6, UR6, 0x3fff, URZ, 0xc0, !UPT ;  /* 0x00003fff06067892 */ /* 0x000fe2000f8ec03f */
[----:B------:R-:W-:-:S03]  /*45b0*/  UMOV UR15, 0x40000040 ;  /* 0x40000040000f7882 */ /* 0x000fc60000000000 */
[----:B------:R-:W-:Y:S02]  /*45c0*/  ULEA UR18, UR39, UR18, 0x9 ;  /* 0x0000001227127291 */ /* 0x000fe4000f8e483f */
[----:B------:R-:W-:Y:S02]  /*45d0*/  ULOP3.LUT UR16, UR6, 0x10000, URZ, 0xfc, !UPT ;  /* 0x0001000006107892 */ /* 0x000fe4000f8efc3f */
[----:B------:R-:W-:Y:S02]  /*45e0*/  UIADD3 UR6, UR18, 0x2, URZ ;  /* 0x0000000212067890 */ /* 0x000fe4000fffe03f */
[----:B------:R-:W-:Y:S02]  /*45f0*/  UIADD3 UR10, UR18, 0x4, URZ ;  /* 0x00000004120a7890 */ /* 0x000fe4000fffe03f */
[----:B------:R-:W-:-:S03]  /*4600*/  UIADD3 UR14, UR18, 0x6, URZ ;  /* 0x00000006120e7890 */ /* 0x000fc6000fffe03f */
[----:B------:R-:W-:Y:S03]  /*4610*/  HGMMA.64x64x16.F32.BF16 R152, gdesc[UR16], RZ, !UPT, gsb0 ;  /* 0x00e00000109879f0 */ /* 0x000fe6000c0018ff */
[----:B------:R-:W-:Y:S02]  /*4620*/  WARPGROUP.DEPBAR.LE gsb0, 0x0 ;  /* 0x00008000000079c5 */ /* 0x000fe40000010000 */
[----:B------:R-:W-:-:S06]  /*4630*/  WARPGROUP.ARRIVE ;  /* 0x00000000000079c5 */ /* 0x000fcc0000000000 */
[----:B------:R-:W-:Y:S03]  /*4640*/  HGMMA.64x64x16.F32.BF16 R152, gdesc[UR4], R152, gsb0 ;  /* 0x00e00000049879f0 */ /* 0x000fe60008001898 */
        /* <DEDUP_REMOVED lines=8> */
[----:B---3--:R-:W-:Y:S01]  /*46d0*/  FMUL.FTZ R4, R153, UR22 ;  /* 0x0000001699047c20 */ /* 0x008fe20008410000 */
        /* <DEDUP_REMOVED lines=29> */
[----:B---3--:R-:W-:-:S07]  /*48b0*/  FMNMX.FTZ R160, R4, R3, !PT ;  /* 0x0000000304a07209 */ /* 0x008fce0007810000 */
[----:B------:R-:W3:Y:S01]  /*48c0*/  MUFU.TANH R21, R21 ;  /* 0x0000001500157308 */ /* 0x000ee20000002400 */
[----:B----4-:R-:W-:-:S07]  /*48d0*/  FMNMX.FTZ R3, R15, R160, !PT ;  /* 0x000000a00f037209 */ /* 0x010fce0007810000 */
[----:B------:R-:W4:Y:S01]  /*48e0*/  MUFU.TANH R152, R152 ;  /* 0x0000009800987308 */ /* 0x000f220000002400 */
[----:B-1----:R-:W-:-:S07]  /*48f0*/  FMNMX.FTZ R160, R20, R3, !PT ;  /* 0x0000000314a07209 */ /* 0x002fce0007810000 */
[----:B------:R-:W1:Y:S01]  /*4900*/  MUFU.TANH R153, R153 ;  /* 0x0000009900997308 */ /* 0x000e620000002400 */
[----:B---3--:R-:W-:Y:S01]  /*4910*/  FMNMX.FTZ R3, R21, R160, !PT ;  /* 0x000000a015037209 */ /* 0x008fe20007810000 */
[----:B------:R-:W-:-:S06]  /*4920*/  FMUL.FTZ R160, R177, UR22 ;  /* 0x00000016b1a07c20 */ /* 0x000fcc0008410000 */
[----:B------:R-:W3:Y:S01]  /*4930*/  MUFU.TANH R154, R154 ;  /* 0x0000009a009a7308 */ /* 0x000ee20000002400 */
[----:B----4-:R-:W-:-:S07]  /*4940*/  FMNMX.FTZ R164, R152, R3, !PT ;  /* 0x0000000398a47209 */ /* 0x010fce0007810000 */
[----:B------:R-:W4:Y:S01]  /*4950*/  MUFU.TANH R155, R155 ;  /* 0x0000009b009b7308 */ /* 0x000f220000002400 */
[----:B-1----:R-:W-:-:S07]  /*4960*/  FMNMX.FTZ R3, R153, R164, !PT ;  /* 0x000000a499037209 */ /* 0x002fce0007810000 */
[----:B------:R-:W1:Y:S01]  /*4970*/  MUFU.TANH R156, R156 ;  /* 0x0000009c009c7308 */ /* 0x000e620000002400 */
[----:B---3--:R-:W-:-:S07]  /*4980*/  FMNMX.FTZ R164, R154, R3, !PT ;  /* 0x000000039aa47209 */ /* 0x008fce0007810000 */
[----:B------:R-:W3:Y:S01]  /*4990*/  MUFU.TANH R157, R157 ;  /* 0x0000009d009d7308 */ /* 0x000ee20000002400 */
[----:B----4-:R-:W-:Y:S01]  /*49a0*/  FMNMX.FTZ R3, R155, R164, !PT ;  /* 0x000000a49b037209 */ /* 0x010fe20007810000 */
[----:B------:R-:W-:-:S06]  /*49b0*/  FMUL.FTZ R164, R181, UR22 ;  /* 0x00000016b5a47c20 */ /* 0x000fcc0008410000 */
[----:B------:R-:W4:Y:S01]  /*49c0*/  MUFU.TANH R158, R158 ;  /* 0x0000009e009e7308 */ /* 0x000f220000002400 */
[----:B-1----:R-:W-:-:S07]  /*49d0*/  FMNMX.FTZ R168, R156, R3, !PT ;  /* 0x000000039ca87209 */ /* 0x002fce0007810000 */
[----:B------:R-:W1:Y:S01]  /*49e0*/  MUFU.TANH R159, R159 ;  /* 0x0000009f009f7308 */ /* 0x000e620000002400 */
[----:B---3--:R-:W-:-:S07]  /*49f0*/  FMNMX.FTZ R3, R157, R168, !PT ;  /* 0x000000a89d037209 */ /* 0x008fce0007810000 */
        /* <DEDUP_REMOVED lines=8> */
[----:B------:R-:W-:Y:S01]  /*4a80*/  FMUL.FTZ R168, R171, UR22 ;  /* 0x00000016aba87c20 */ /* 0x000fe20008410000 */
[----:B------:R-:W-:-:S05]  /*4a90*/  FMUL.FTZ R171, R175, UR22 ;  /* 0x00000016afab7c20 */ /* 0x000fca0008410000 */
[----:B------:R-:W4:Y:S01]  /*4aa0*/  MUFU.TANH R10, R10 ;  /* 0x0000000a000a7308 */ /* 0x000f220000002400 */
[----:B-1----:R-:W-:-:S05]  /*4ab0*/  FMNMX.FTZ R3, R164, R3, !PT ;  /* 0x00000003a4037209 */ /* 0x002fca0007810000 */
[----:B------:R-:W1:Y:S02]  /*4ac0*/  SHFL.BFLY PT, R172, R3, 0x2, 0x1f ;  /* 0x0c401f0003ac7f89 */ /* 0x000e6400000e0000 */
[----:B------:R-:W5:Y:S08]  /*4ad0*/  MUFU.TANH R11, R11 ;  /* 0x0000000b000b7308 */ /* 0x000f700000002400 */
[----:B------:R-:W2:Y:S08]  /*4ae0*/  MUFU.TANH R12, R12 ;  /* 0x0000000c000c7308 */ /* 0x000eb00000002400 */
[----:B------:R-:W2:Y:S01]  /*4af0*/  MUFU.TANH R162, R162 ;  /* 0x000000a200a27308 */ /* 0x000ea20000002400 */
[----:B-1----:R-:W-:Y:S01]  /*4b00*/  FMNMX.FTZ R177, R3, R172, !PT ;  /* 0x000000ac03b17209 */ /* 0x002fe20007810000 */
[----:B------:R-:W-:Y:S01]  /*4b10*/  FMUL.FTZ R172, R179, UR22 ;  /* 0x00000016b3ac7c20 */ /* 0x000fe20008410000 */
[----:B---3--:R-:W-:-:S05]  /*4b20*/  FMNMX.FTZ R3, R8, R9, !PT ;  /* 0x0000000908037209 */ /* 0x008fca0007810000 */
[----:B------:R-:W1:Y:S01]  /*4b30*/  MUFU.TANH R163, R163 ;  /* 0x000000a300a37308 */ /* 0x000e620000002400 */
[----:B------:R-:W3:Y:S01]  /*4b40*/  SHFL.BFLY PT, R180, R177, 0x1, 0x1f ;  /* 0x0c201f00b1b47f89 */ /* 0x000ee200000e0000 */
[----:B----4-:R-:W-:-:S04]  /*4b50*/  FMNMX.FTZ R174, R10, R3, !PT ;  /* 0x000000030aae7209 */ /* 0x010fc80007810000 */
[----:B-----5:R-:W-:Y:S02]  /*4b60*/  FMNMX.FTZ R3, R11, R174, !PT ;  /* 0x000000ae0b037209 */ /* 0x020fe40007810000 */
[----:B------:R-:W4:Y:S01]  /*4b70*/  MUFU.TANH R165, R165 ;  /* 0x000000a500a57308 */ /* 0x000f220000002400 */
[----:B------:R-:W-:Y:S01]  /*4b80*/  FMUL.FTZ R174, R183, UR22 ;  /* 0x00000016b7ae7c20 */ /* 0x000fe20008410000 */
[----:B--2---:R-:W-:-:S04]  /*4b90*/  FMNMX.FTZ R3, R12, R3, !PT ;  /* 0x000000030c037209 */ /* 0x004fc80007810000 */
[----:B------:R-:W-:Y:S02]  /*4ba0*/  FMNMX.FTZ R176, R162, R3, !PT ;  /* 0x00000003a2b07209 */ /* 0x000fe40007810000 */
[----:B------:R-:W2:Y:S02]  /*4bb0*/  MUFU.TANH R166, R166 ;  /* 0x000000a600a67308 */ /* 0x000ea40000002400 */
[----:B-1----:R-:W-:-:S06]  /*4bc0*/  FMNMX.FTZ R176, R163, R176, !PT ;  /* 0x000000b0a3b07209 */ /* 0x002fcc0007810000 */
[----:B------:R-:W1:Y:S01]  /*4bd0*/  MUFU.TANH R167, R167 ;  /* 0x000000a700a77308 */ /* 0x000e620000002400 */
[----:B----4-:R-:W-:Y:S02]  /*4be0*/  FMNMX.FTZ R175, R165, R176, !PT ;  /* 0x000000b0a5af7209 */ /* 0x010fe40007810000 */
[----:B---3--:R-:W-:-:S05]  /*4bf0*/  FMNMX.FTZ R3, R177, R180, !PT ;  /* 0x000000b4b1037209 */ /* 0x008fca0007810000 */
[----:B------:R-:W3:Y:S01]  /*4c00*/  MUFU.TANH R168, R168 ;  /* 0x000000a800a87308 */ /* 0x000ee20000002400 */
[C---:B------:R-:W-:Y:S01]  /*4c10*/  FADD.FTZ R14, -R3.reuse, R14 ;  /* 0x0000000e030e7221 */ /* 0x040fe20000010100 */
[----:B------:R-:W-:-:S03]  /*4c20*/  FMUL.FTZ R179, R3, UR20 ;  /* 0x0000001403b37c20 */ /* 0x000fc60008410000 */
[----:B------:R-:W-:Y:S01]  /*4c30*/  FMUL.FTZ R178, R14, UR20 ;  /* 0x000000140eb27c20 */ /* 0x000fe20008410000 */
[----:B--2---:R-:W-:Y:S01]  /*4c40*/  FMNMX.FTZ R14, R166, R175, !PT ;  /* 0x000000afa60e7209 */ /* 0x004fe20007810000 */
[--C-:B------:R-:W-:Y:S01]  /*4c50*/  FFMA.FTZ R15, R15, UR20, -R179.reuse ;  /* 0x000000140f0f7c23 */ /* 0x100fe200080108b3 */
[----:B------:R-:W2:Y:S01]  /*4c60*/  MUFU.TANH R169, R169 ;  /* 0x000000a900a97308 */ /* 0x000ea20000002400 */
[--C-:B------:R-:W-:Y:S01]  /*4c70*/  FFMA.FTZ R20, R20, UR20, -R179.reuse ;  /* 0x0000001414147c23 */ /* 0x100fe200080108b3 */
[----:B-1----:R-:W-:Y:S01]  /*4c80*/  FMNMX.FTZ R177, R167, R14, !PT ;  /* 0x0000000ea7b17209 */ /* 0x002fe20007810000 */
[--C-:B------:R-:W-:Y:S01]  /*4c90*/  FFMA.FTZ R14, R13, UR20, -R179.reuse ;  /* 0x000000140d0e7c23 */ /* 0x100fe200080108b3 */
[--C-:B------:R-:W-:Y:S01]  /*4ca0*/  FFMA.FTZ R13, R4, UR20, -R179.reuse ;  /* 0x00000014040d7c23 */ /* 0x100fe200080108b3 */
[--C-:B------:R-:W-:Y:S01]  /*4cb0*/  FFMA.FTZ R21, R21, UR20, -R179.reuse ;  /* 0x0000001415157c23 */ /* 0x100fe200080108b3 */
[--C-:B------:R-:W-:Y:S01]  /*4cc0*/  FFMA.FTZ R153, R153, UR20, -R179.reuse ;  /* 0x0000001499997c23 */ /* 0x100fe200080108b3 */
[--C-:B------:R-:W-:Y:S01]  /*4cd0*/  FFMA.FTZ R155, R155, UR20, -R179.reuse ;  /* 0x000000149b9b7c23 */ /* 0x100fe200080108b3 */
[----:B------:R-:W1:Y:S01]  /*4ce0*/  MUFU.TANH R171, R171 ;  /* 0x000000ab00ab7308 */ /* 0x000e620000002400 */
[----:B---3--:R-:W-:Y:S01]  /*4cf0*/  FMNMX.FTZ R176, R168, R177, !PT ;  /* 0x000000b1a8b07209 */ /* 0x008fe20007810000 */
[--C-:B------:R-:W-:Y:S01]  /*4d00*/  FFMA.FTZ R180, R156, UR20, -R179.reuse ;  /* 0x000000149cb47c23 */ /* 0x100fe200080108b3 */
[--C-:B------:R-:W-:Y:S01]  /*4d10*/  FFMA.FTZ R157, R157, UR20, -R179.reuse ;  /* 0x000000149d9d7c23 */ /* 0x100fe200080108b3 */
[--C-:B------:R-:W-:Y:S01]  /*4d20*/  FFMA.FTZ R182, R158, UR20, -R179.reuse ;  /* 0x000000149eb67c23 */ /* 0x100fe200080108b3 */
[--C-:B------:R-:W-:Y:S01]  /*4d30*/  FFMA.FTZ R159, R159, UR20, -R179.reuse ;  /* 0x000000149f9f7c23 */ /* 0x100fe200080108b3 */
[--C-:B------:R-:W-:Y:S01]  /*4d40*/  FFMA.FTZ R190, R160, UR20, -R179.reuse ;  /* 0x00000014a0be7c23 */ /* 0x100fe200080108b3 */
[--C-:B------:R-:W-:Y:S01]  /*4d50*/  FFMA.FTZ R161, R161, UR20, -R179.reuse ;  /* 0x00000014a1a17c23 */ /* 0x100fe200080108b3 */
[----:B------:R-:W3:Y:S01]  /*4d60*/  MUFU.TANH R170, R170 ;  /* 0x000000aa00aa7308 */ /* 0x000ee20000002400 */
[----:B--2---:R-:W-:Y:S01]  /*4d70*/  FMNMX.FTZ R176, R169, R176, !PT ;  /* 0x000000b0a9b07209 */ /* 0x004fe20007810000 */
[----:B------:R-:W-:-:S06]  /*4d80*/  FFMA.FTZ R192, R164, UR20, -R179 ;  /* 0x00000014a4c07c23 */ /* 0x000fcc00080108b3 */
[----:B------:R-:W2:Y:S01]  /*4d90*/  MUFU.TANH R172, R172 ;  /* 0x000000ac00ac7308 */ /* 0x000ea20000002400 */
[----:B-1----:R-:W-:Y:S01]  /*4da0*/  FMNMX.FTZ R177, R171, R176, !PT ;  /* 0x000000b0abb17209 */ /* 0x002fe20007810000 */
[----:B------:R-:W-:-:S06]  /*4db0*/  FFMA.FTZ R176, R152, UR20, -R179 ;  /* 0x0000001498b07c23 */ /* 0x000fcc00080108b3 */
[----:B------:R-:W1:Y:S01]  /*4dc0*/  MUFU.TANH R173, R173 ;  /* 0x000000ad00ad7308 */ /* 0x000e620000002400 */
[----:B---3--:R-:W-:-:S07]  /*4dd0*/  FMNMX.FTZ R177, R170, R177, !PT ;  /* 0x000000b1aab17209 */ /* 0x008fce0007810000 */
[----:B------:R-:W3:Y:S01]  /*4de0*/  MUFU.TANH R174, R174 ;  /* 0x000000ae00ae7308 */ /* 0x000ee20000002400 */
[----:B--2---:R-:W-:-:S07]  /*4df0*/  FMNMX.FTZ R4, R172, R177, !PT ;  /* 0x000000b1ac047209 */ /* 0x004fce0007810000 */
[----:B------:R2:W4:Y:S01]  /*4e00*/  MUFU.EX2 R175, R178 ;  /* 0x000000b200af7308 */ /* 0x0005220000000800 */
[----:B-1----:R-:W-:-:S07]  /*4e10*/  FMNMX.FTZ R177, R173, R4, !PT ;  /* 0x00000004adb17209 */ /* 0x002fce0007810000 */
[----:B------:R-:W1:Y:S01]  /*4e20*/  MUFU.EX2 R14, R14 ;  /* 0x0000000e000e7308 */ /* 0x000e620000000800 */
[----:B---3--:R-:W-:Y:S01]  /*4e30*/  FMNMX.FTZ R177, R174, R177, !PT ;  /* 0x000000b1aeb17209 */ /* 0x008fe20007810000 */
[----:B--2---:R-:W-:Y:S01]  /*4e40*/  FFMA.FTZ R178, R154, UR20, -R179 ;  /* 0x000000149ab27c23 */ /* 0x004fe200080108b3 */
[----:B------:R-:W-:-:S03]  /*4e50*/  IADD3 R179, -R17, RZ, RZ ;  /* 0x000000ff11b37210 */ /* 0x000fc60007ffe1ff */
[----:B------:R-:W2:Y:S01]  /*4e60*/  SHFL.BFLY PT, R4, R177, 0x2, 0x1f ;  /* 0x0c401f00b1047f89 */ /* 0x000ea200000e0000 */
[----:B------:R-:W-:Y:S01]  /*4e70*/  ISETP.NE.AND P3, PT, R16, R179, PT ;  /* 0x000000b31000720c */ /* 0x000fe20003f65270 */
[----:B------:R-:W3:Y:S01]  /*4e80*/  MUFU.EX2 R13, R13 ;  /* 0x0000000d000d7308 */ /* 0x000ee20000000800 */
[----:B------:R-:W-:Y:S01]  /*4e90*/  MOV R179, UR21 ;  /* 0x0000001500b37c02 */ /* 0x000fe20008000f00 */
[-C--:B----4-:R-:W-:Y:S01]  /*4ea0*/  FMUL.FTZ R24, R24, R175.reuse ;  /* 0x000000af18187220 */ /* 0x090fe20000410000 */
[-C--:B------:R-:W-:Y:S01]  /*4eb0*/  FMUL.FTZ R25, R25, R175.reuse ;  /* 0x000000af19197220 */ /* 0x080fe20000410000 */
[-C--:B------:R-:W-:Y:S01]  /*4ec0*/  FMUL.FTZ R28, R28, R175.reuse ;  /* 0x000000af1c1c7220 */ /* 0x080fe20000410000 */
[-C--:B------:R-:W-:Y:S01]  /*4ed0*/  FMUL.FTZ R29, R29, R175.reuse ;  /* 0x000000af1d1d7220 */ /* 0x080fe20000410000 */
[-C--:B------:R-:W-:Y:S01]  /*4ee0*/  FMUL.FTZ R32, R32, R175.reuse ;  /* 0x000000af20207220 */ /* 0x080fe20000410000 */
[-C--:B------:R-:W-:Y:S01]  /*4ef0*/  FMUL.FTZ R33, R33, R175.reuse ;  /* 0x000000af21217220 */ /* 0x080fe20000410000 */
[----:B------:R-:W-:Y:S01]  /*4f00*/  MUFU.EX2 R15, R15 ;  /* 0x0000000f000f7308 */ /* 0x000fe20000000800 */
[----:B-1----:R-:W-:Y:S01]  /*4f10*/  FFMA.FTZ R6, R175, R6, R14 ;  /* 0x00000006af067223 */ /* 0x002fe2000001000e */
[-C--:B------:R-:W-:Y:S01]  /*4f20*/  FMUL.FTZ R36, R36, R175.reuse ;  /* 0x000000af24247220 */ /* 0x080fe20000410000 */
[----:B------:R-:W-:Y:S01]  /*4f30*/  FMUL.FTZ R37, R37, R175 ;  /* 0x000000af25257220 */ /* 0x000fe20000410000 */
[----:B------:R-:W-:-:S02]  /*4f40*/  @!P3 IMAD R154, R179, 0x40, R2 ;  /* 0x00000040b39ab824 */ /* 0x000fc400078e0202 */
[-C--:B------:R-:W-:Y:S01]  /*4f50*/  FMUL.FTZ R40, R40, R175.reuse ;  /* 0x000000af28287220 */ /* 0x080fe20000410000 */
[-C--:B------:R-:W-:Y:S01]  /*4f60*/  FMUL.FTZ R41, R41, R175.reuse ;  /* 0x000000af29297220 */ /* 0x080fe20000410000 */
[-C--:B------:R-:W-:Y:S01]  /*4f70*/  FMUL.FTZ R44, R44, R175.reuse ;  /* 0x000000af2c2c7220 */ /* 0x080fe20000410000 */
[----:B------:R-:W-:Y:S01]  /*4f80*/  MUFU.EX2 R20, R20 ;  /* 0x0000001400147308 */ /* 0x000fe20000000800 */
[----:B---3--:R-:W-:Y:S01]  /*4f90*/  FADD.FTZ R6, R13, R6 ;  /* 0x000000060d067221 */ /* 0x008fe20000010000 */
[----:B------:R-:W-:Y:S01]  /*4fa0*/  @!P3 LEA R154, R154, UR46, 0x2 ;  /* 0x0000002e9a9abc11 */ /* 0x000fe2000f8e10ff */
[-C--:B------:R-:W-:Y:S01]  /*4fb0*/  FMUL.FTZ R45, R45, R175.reuse ;  /* 0x000000af2d2d7220 */ /* 0x080fe20000410000 */
[-C--:B------:R-:W-:Y:S01]  /*4fc0*/  FMUL.FTZ R48, R48, R175.reuse ;  /* 0x000000af30307220 */ /* 0x080fe20000410000 */
[-C--:B------:R-:W-:Y:S01]  /*4fd0*/  FMUL.FTZ R49, R49, R175.reuse ;  /* 0x000000af31317220 */ /* 0x080fe20000410000 */
[----:B--2---:R-:W-:Y:S01]  /*4fe0*/  FMNMX.FTZ R152, R177, R4, !PT ;  /* 0x00000004b1987209 */ /* 0x004fe20007810000 */
[-C--:B------:R-:W-:Y:S01]  /*4ff0*/  FMUL.FTZ R52, R52, R175.reuse ;  /* 0x000000af34347220 */ /* 0x080fe20000410000 */
[----:B------:R-:W-:Y:S01]  /*5000*/  MUFU.EX2 R21, R21 ;  /* 0x0000001500157308 */ /* 0x000fe20000000800 */
[-C--:B------:R-:W-:Y:S01]  /*5010*/  FMUL.FTZ R53, R53, R175.reuse ;  /* 0x000000af35357220 */ /* 0x080fe20000410000 */
[-C--:B------:R-:W-:Y:S01]  /*5020*/  FMUL.FTZ R56, R56, R175.reuse ;  /* 0x000000af38387220 */ /* 0x080fe20000410000 */
[----:B------:R-:W1:Y:S01]  /*5030*/  SHFL.BFLY PT, R177, R152, 0x1, 0x1f ;  /* 0x0c201f0098b17f89 */ /* 0x000e6200000e0000 */
[-C--:B------:R-:W-:Y:S01]  /*5040*/  FMUL.FTZ R57, R57, R175.reuse ;  /* 0x000000af39397220 */ /* 0x080fe20000410000 */
[-C--:B------:R-:W-:Y:S01]  /*5050*/  FMUL.FTZ R60, R60, R175.reuse ;  /* 0x000000af3c3c7220 */ /* 0x080fe20000410000 */
[-C--:B------:R-:W-:Y:S01]  /*5060*/  FMUL.FTZ R61, R61, R175.reuse ;  /* 0x000000af3d3d7220 */ /* 0x080fe20000410000 */
[-C--:B------:R-:W-:Y:S01]  /*5070*/  FMUL.FTZ R64, R64, R175.reuse ;  /* 0x000000af40407220 */ /* 0x080fe20000410000 */
[----:B------:R-:W2:Y:S01]  /*5080*/  MUFU.EX2 R176, R176 ;  /* 0x000000b000b07308 */ /* 0x000ea20000000800 */
[-C--:B------:R-:W-:Y:S01]  /*5090*/  FMUL.FTZ R65, R65, R175.reuse ;  /* 0x000000af41417220 */ /* 0x080fe20000410000 */
[-C--:B------:R-:W-:Y:S01]  /*50a0*/  FMUL.FTZ R68, R68, R175.reuse ;  /* 0x000000af44447220 */ /* 0x080fe20000410000 */
[-C--:B------:R-:W-:Y:S01]  /*50b0*/  FMUL.FTZ R69, R69, R175.reuse ;  /* 0x000000af45457220 */ /* 0x080fe20000410000 */
[-C--:B------:R-:W-:Y:S01]  /*50c0*/  FMUL.FTZ R72, R72, R175.reuse ;  /* 0x000000af48487220 */ /* 0x080fe20000410000 */
[-C--:B------:R-:W-:Y:S01]  /*50d0*/  FMUL.FTZ R73, R73, R175.reuse ;  /* 0x000000af49497220 */ /* 0x080fe20000410000 */
[-C--:B------:R-:W-:Y:S01]  /*50e0*/  FMUL.FTZ R76, R76, R175.reuse ;  /* 0x000000af4c4c7220 */ /* 0x080fe20000410000 */
[-C--:B------:R-:W-:Y:S01]  /*50f0*/  FMUL.FTZ R77, R77, R175.reuse ;  /* 0x000000af4d4d7220 */ /* 0x080fe20000410000 */
[----:B------:R-:W-:Y:S01]  /*5100*/  MUFU.EX2 R153, R153 ;  /* 0x0000009900997308 */ /* 0x000fe20000000800 */
[-C--:B------:R-:W-:Y:S01]  /*5110*/  FMUL.FTZ R80, R80, R175.reuse ;  /* 0x000000af50507220 */ /* 0x080fe20000410000 */
[-C--:B------:R-:W-:Y:S01]  /*5120*/  FMUL.FTZ R81, R81, R175.reuse ;  /* 0x000000af51517220 */ /* 0x080fe20000410000 */
[-C--:B------:R-:W-:Y:S01]  /*5130*/  FMUL.FTZ R84, R84, R175.reuse ;  /* 0x000000af54547220 */ /* 0x080fe20000410000 */
[-C--:B------:R-:W-:Y:S01]  /*5140*/  FMUL.FTZ R85, R85, R175.reuse ;  /* 0x000000af55557220 */ /* 0x080fe20000410000 */
[-C--:B------:R-:W-:Y:S01]  /*5150*/  FMUL.FTZ R88, R88, R175.reuse ;  /* 0x000000af58587220 */ /* 0x080fe20000410000 */
[-C--:B------:R-:W-:Y:S01]  /*5160*/  FMUL.FTZ R89, R89, R175.reuse ;  /* 0x000000af59597220 */ /* 0x080fe20000410000 */
[----:B------:R-:W-:Y:S01]  /*5170*/  FMUL.FTZ R92, R92, R175 ;  /* 0x000000af5c5c7220 */ /* 0x000fe20000410000 */
[----:B------:R-:W3:Y:S01]  /*5180*/  MUFU.EX2 R178, R178 ;  /* 0x000000b200b27308 */ /* 0x000ee20000000800 */
[----:B--2---:R-:W-:Y:S01]  /*5190*/  F2FP.BF16.F32.PACK_AB R156, R176, R21 ;  /* 0x00000015b09c723e */ /* 0x004fe200000010ff */
[----:B------:R-:W-:Y:S01]  /*51a0*/  FMUL.FTZ R93, R93, R175 ;  /* 0x000000af5d5d7220 */ /* 0x000fe20000410000 */
[----:B-1----:R-:W-:Y:S01]  /*51b0*/  FMNMX.FTZ R4, R152, R177, !PT ;  /* 0x000000b198047209 */ /* 0x002fe20007810000 */
[-C--:B------:R-:W-:Y:S01]  /*51c0*/  FMUL.FTZ R96, R96, R175.reuse ;  /* 0x000000af60607220 */ /* 0x080fe20000410000 */
[-C--:B------:R-:W-:Y:S01]  /*51d0*/  FMUL.FTZ R97, R97, R175.reuse ;  /* 0x000000af61617220 */ /* 0x080fe20000410000 */
[-C--:B------:R-:W-:Y:S01]  /*51e0*/  FMUL.FTZ R100, R100, R175.reuse ;  /* 0x000000af64647220 */ /* 0x080fe20000410000 */
[-C--:B------:R-:W-:Y:S01]  /*51f0*/  FMUL.FTZ R101, R101, R175.reuse ;  /* 0x000000af65657220 */ /* 0x080fe20000410000 */
[C---:B------:R-:W-:Y:S01]  /*5200*/  FADD.FTZ R9, -R4.reuse, R9 ;  /* 0x0000000904097221 */ /* 0x040fe20000010100 */
[----:B------:R-:W-:Y:S01]  /*5210*/  FMUL.FTZ R177, R4, UR20 ;  /* 0x0000001404b17c20 */ /* 0x000fe20008410000 */
[----:B------:R-:W-:Y:S01]  /*5220*/  MUFU.EX2 R155, R155 ;  /* 0x0000009b009b7308 */ /* 0x000fe20000000800 */
[-C--:B------:R-:W-:Y:S01]  /*5230*/  FMUL.FTZ R104, R104, R175.reuse ;  /* 0x000000af68687220 */ /* 0x080fe20000410000 */
[----:B------:R-:W-:Y:S01]  /*5240*/  FMUL.FTZ R188, R9, UR20 ;  /* 0x0000001409bc7c20 */ /* 0x000fe20008410000 */
[--C-:B------:R-:W-:Y:S01]  /*5250*/  FFMA.FTZ R9, R8, UR20, -R177.reuse ;  /* 0x0000001408097c23 */ /* 0x100fe200080108b1 */
[--C-:B------:R-:W-:Y:S01]  /*5260*/  FFMA.FTZ R8, R10, UR20, -R177.reuse ;  /* 0x000000140a087c23 */ /* 0x100fe200080108b1 */
[--C-:B------:R-:W-:Y:S01]  /*5270*/  FFMA.FTZ R10, R11, UR20, -R177.reuse ;  /* 0x000000140b0a7c23 */ /* 0x100fe200080108b1 */
[--C-:B------:R-:W-:Y:S01]  /*5280*/  FFMA.FTZ R11, R12, UR20, -R177.reuse ;  /* 0x000000140c0b7c23 */ /* 0x100fe200080108b1 */
[--C-:B------:R-:W-:Y:S01]  /*5290*/  FFMA.FTZ R12, R162, UR20, -R177.reuse ;  /* 0x00000014a20c7c23 */ /* 0x100fe200080108b1 */
[----:B------:R-:W-:Y:S01]  /*52a0*/  MUFU.EX2 R188, R188 ;  /* 0x000000bc00bc7308 */ /* 0x000fe20000000800 */
[--C-:B------:R-:W-:Y:S01]  /*52b0*/  FFMA.FTZ R163, R163, UR20, -R177.reuse ;  /* 0x00000014a3a37c23 */ /* 0x100fe200080108b1 */
[--C-:B------:R-:W-:Y:S01]  /*52c0*/  FFMA.FTZ R165, R165, UR20, -R177.reuse ;  /* 0x00000014a5a57c23 */ /* 0x100fe200080108b1 */
[--C-:B------:R-:W-:Y:S01]  /*52d0*/  FFMA.FTZ R194, R166, UR20, -R177.reuse ;  /* 0x00000014a6c27c23 */ /* 0x100fe200080108b1 */
[--C-:B------:R-:W-:Y:S01]  /*52e0*/  FFMA.FTZ R167, R167, UR20, -R177.reuse ;  /* 0x00000014a7a77c23 */ /* 0x100fe200080108b1 */
[--C-:B------:R-:W-:Y:S01]  /*52f0*/  FFMA.FTZ R196, R168, UR20, -R177.reuse ;  /* 0x00000014a8c47c23 */ /* 0x100fe200080108b1 */
[--C-:B------:R-:W-:Y:S01]  /*5300*/  FFMA.FTZ R169, R169, UR20, -R177.reuse ;  /* 0x00000014a9a97c23 */ /* 0x100fe200080108b1 */
[--C-:B------:R-:W-:Y:S01]  /*5310*/  FFMA.FTZ R171, R171, UR20, -R177.reuse ;  /* 0x00000014abab7c23 */ /* 0x100fe200080108b1 */
[----:B------:R-:W1:Y:S01]  /*5320*/  MUFU.EX2 R9, R9 ;  /* 0x0000000900097308 */ /* 0x000e620000000800 */
[--C-:B------:R-:W-:Y:S01]  /*5330*/  FFMA.FTZ R170, R170, UR20, -R177.reuse ;  /* 0x00000014aaaa7c23 */ /* 0x100fe200080108b1 */
[--C-:B------:R-:W-:Y:S01]  /*5340*/  FFMA.FTZ R172, R172, UR20, -R177.reuse ;  /* 0x00000014acac7c23 */ /* 0x100fe200080108b1 */
[--C-:B------:R-:W-:Y:S01]  /*5350*/  FFMA.FTZ R173, R173, UR20, -R177.reuse ;  /* 0x00000014adad7c23 */ /* 0x100fe200080108b1 */
[----:B------:R-:W-:Y:S01]  /*5360*/  FFMA.FTZ R174, R174, UR20, -R177 ;  /* 0x00000014aeae7c23 */ /* 0x000fe200080108b1 */
[----:B------:R-:W-:Y:S01]  /*5370*/  FADD.FTZ R177, R15, R6 ;  /* 0x000000060fb17221 */ /* 0x000fe20000010000 */
[----:B------:R-:W-:Y:S01]  /*5380*/  MOV R168, UR23 ;  /* 0x0000001700a87c02 */ /* 0x000fe20008000f00 */
[-C--:B------:R-:W-:Y:S01]  /*5390*/  FMUL.FTZ R105, R105, R175.reuse ;  /* 0x000000af69697220 */ /* 0x080fe20000410000 */
[----:B------:R-:W2:Y:S01]  /*53a0*/  MUFU.EX2 R8, R8 ;  /* 0x0000000800087308 */ /* 0x000ea20000000800 */
[----:B------:R-:W-:Y:S01]  /*53b0*/  FADD.FTZ R6, R20, R177 ;  /* 0x000000b114067221 */ /* 0x000fe20000010000 */
[----:B------:R-:W-:Y:S01]  /*53c0*/  @!P1 IADD3 R152, R168, 0x28c40, RZ ;  /* 0x00028c40a8989810 */ /* 0x000fe20007ffe0ff */
[----:B------:R-:W-:Y:S01]  /*53d0*/  FMUL.FTZ R108, R108, R175 ;  /* 0x000000af6c6c7220 */ /* 0x000fe20000410000 */
[----:B---3--:R-:W-:Y:S01]  /*53e0*/  F2FP.BF16.F32.PACK_AB R158, R178, R153 ;  /* 0x00000099b29e723e */ /* 0x008fe200000010ff */
[----:B------:R-:W-:Y:S01]  /*53f0*/  FADD.FTZ R177, R21, R6 ;  /* 0x0000000615b17221 */ /* 0x000fe20000010000 */
[----:B------:R-:W-:Y:S01]  /*5400*/  @!P1 PRMT R152, RZ, 0x654, R152 ;  /* 0x00000654ff989816 */ /* 0x000fe20000000098 */
[----:B------:R-:W-:Y:S01]  /*5410*/  FMUL.FTZ R109, R109, R175 ;  /* 0x000000af6d6d7220 */ /* 0x000fe20000410000 */
[----:B------:R-:W3:Y:S01]  /*5420*/  MUFU.EX2 R10, R10 ;  /* 0x0000000a000a7308 */ /* 0x000ee20000000800 */
[----:B-1----:R-:W-:Y:S01]  /*5430*/  FFMA.FTZ R5, R188, R5, R9 ;  /* 0x00000005bc057223 */ /* 0x002fe20000010009 */
[----:B------:R1:W-:Y:S01]  /*5440*/  @!P1 SYNCS.ARRIVE.TRANS64.RED.A1T0 RZ, [R152+URZ], RZ ;  /* 0x000000ff98ff99a7 */ /* 0x0003e2000810043f */
[----:B------:R-:W-:Y:S01]  /*5450*/  @!P3 STS [R154+0x28800], R175 ;  /* 0x028800af9a00b388 */ /* 0x000fe20000000800 */
[-C--:B------:R-:W-:Y:S01]  /*5460*/  FMUL.FTZ R112, R112, R175.reuse ;  /* 0x000000af70707220 */ /* 0x080fe20000410000 */
[-C--:B------:R-:W-:Y:S01]  /*5470*/  FMUL.FTZ R113, R113, R175.reuse ;  /* 0x000000af71717220 */ /* 0x080fe20000410000 */
[-C--:B------:R-:W-:Y:S01]  /*5480*/  FMUL.FTZ R116, R116, R175.reuse ;  /* 0x000000af74747220 */ /* 0x080fe20000410000 */
[----:B------:R4:W-:Y:S01]  /*5490*/  @!P3 STS [R154+0x28820], R188 ;  /* 0x028820bc9a00b388 */ /* 0x0009e20000000800 */
[----:B------:R-:W5:Y:S01]  /*54a0*/  MUFU.EX2 R11, R11 ;  /* 0x0000000b000b7308 */ /* 0x000f620000000800 */
[----:B--2---:R-:W-:Y:S01]  /*54b0*/  FADD.FTZ R5, R8, R5 ;  /* 0x0000000508057221 */ /* 0x004fe20000010000 */
[----:B-1----:R-:W-:Y:S01]  /*54c0*/  FADD.FTZ R152, R176, R177 ;  /* 0x000000b1b0987221 */ /* 0x002fe20000010000 */
[-C--:B------:R-:W-:Y:S01]  /*54d0*/  FMUL.FTZ R117, R117, R175.reuse ;  /* 0x000000af75757220 */ /* 0x080fe20000410000 */
[-C--:B------:R-:W-:Y:S01]  /*54e0*/  FMUL.FTZ R120, R120, R175.reuse ;  /* 0x000000af78787220 */ /* 0x080fe20000410000 */
[----:B------:R-:W-:Y:S01]  /*54f0*/  FMUL.FTZ R121, R121, R175 ;  /* 0x000000af79797220 */ /* 0x000fe20000410000 */
[----:B------:R-:W-:Y:S01]  /*5500*/  FADD.FTZ R177, R153, R152 ;  /* 0x0000009899b17221 */ /* 0x000fe20000010000 */
[----:B------:R-:W-:Y:S01]  /*5510*/  F2FP.BF16.F32.PACK_AB R153, R8, R9 ;  /* 0x000000090899723e */ /* 0x000fe200000010ff */
[----:B------:R-:W1:Y:S01]  /*5520*/  MUFU.EX2 R12, R12 ;  /* 0x0000000c000c7308 */ /* 0x000e620000000800 */
[----:B---3--:R-:W-:Y:S01]  /*5530*/  FADD.FTZ R6, R10, R5 ;  /* 0x000000050a067221 */ /* 0x008fe20000010000 */
[----:B------:R-:W-:Y:S01]  /*5540*/  FADD.FTZ R152, R178, R177 ;  /* 0x000000b1b2987221 */ /* 0x000fe20000010000 */
[----:B----4-:R-:W-:Y:S01]  /*5550*/  F2FP.BF16.F32.PACK_AB R154, R20, R15 ;  /* 0x0000000f149a723e */ /* 0x010fe200000010ff */
[-C--:B------:R-:W-:Y:S01]  /*5560*/  FMUL.FTZ R124, R124, R175.reuse ;  /* 0x000000af7c7c7220 */ /* 0x080fe20000410000 */
[-C--:B------:R-:W-:Y:S01]  /*5570*/  FMUL.FTZ R125, R125, R175.reuse ;  /* 0x000000af7d7d7220 */ /* 0x080fe20000410000 */
[----:B------:R-:W-:Y:S01]  /*5580*/  FADD.FTZ R177, R155, R152 ;  /* 0x000000989bb17221 */ /* 0x000fe20000010000 */
[-C--:B------:R-:W-:Y:S01]  /*5590*/  FMUL.FTZ R128, R128, R175.reuse ;  /* 0x000000af80807220 */ /* 0x080fe20000410000 */
[----:B------:R-:W2:Y:S01]  /*55a0*/  MUFU.EX2 R163, R163 ;  /* 0x000000a300a37308 */ /* 0x000ea20000000800 */
[----:B-----5:R-:W-:Y:S01]  /*55b0*/  FADD.FTZ R5, R11, R6 ;  /* 0x000000060b057221 */ /* 0x020fe20000010000 */
[-C--:B------:R-:W-:Y:S01]  /*55c0*/  FMUL.FTZ R129, R129, R175.reuse ;  /* 0x000000af81817220 */ /* 0x080fe20000410000 */
[-C--:B------:R-:W-:Y:S01]  /*55d0*/  FMUL.FTZ R132, R132, R175.reuse ;  /* 0x000000af84847220 */ /* 0x080fe20000410000 */
[-C--:B------:R-:W-:Y:S01]  /*55e0*/  FMUL.FTZ R133, R133, R175.reuse ;  /* 0x000000af85857220 */ /* 0x080fe20000410000 */
[-C--:B------:R-:W-:Y:S01]  /*55f0*/  FMUL.FTZ R136, R136, R175.reuse ;  /* 0x000000af88887220 */ /* 0x080fe20000410000 */
[-C--:B------:R-:W-:Y:S01]  /*5600*/  FMUL.FTZ R137, R137, R175.reuse ;  /* 0x000000af89897220 */ /* 0x080fe20000410000 */
[-C--:B------:R-:W-:Y:S01]  /*5610*/  FMUL.FTZ R140, R140, R175.reuse ;  /* 0x000000af8c8c7220 */ /* 0x080fe20000410000 */
[----:B------:R-:W3:Y:S01]  /*5620*/  MUFU.EX2 R165, R165 ;  /* 0x000000a500a57308 */ /* 0x000ee20000000800 */
[----:B-1----:R-:W-:Y:S01]  /*5630*/  FADD.FTZ R6, R12, R5 ;  /* 0x000000050c067221 */ /* 0x002fe20000010000 */
[-C--:B------:R-:W-:Y:S01]  /*5640*/  FMUL.FTZ R141, R141, R175.reuse ;  /* 0x000000af8d8d7220 */ /* 0x080fe20000410000 */
[-C--:B------:R-:W-:Y:S01]  /*5650*/  FMUL.FTZ R144, R144, R175.reuse ;  /* 0x000000af90907220 */ /* 0x080fe20000410000 */
[-C--:B------:R-:W-:Y:S01]  /*5660*/  FMUL.FTZ R145, R145, R175.reuse ;  /* 0x000000af91917220 */ /* 0x080fe20000410000 */
[-C--:B------:R-:W-:Y:S01]  /*5670*/  FMUL.FTZ R148, R148, R175.reuse ;  /* 0x000000af94947220 */ /* 0x080fe20000410000 */
[----:B------:R-:W-:Y:S01]  /*5680*/  FMUL.FTZ R149, R149, R175 ;  /* 0x000000af95957220 */ /* 0x000fe20000410000 */
[-C--:B------:R-:W-:Y:S01]  /*5690*/  FMUL.FTZ R26, R26, R188.reuse ;  /* 0x000000bc1a1a7220 */ /* 0x080fe20000410000 */
[----:B------:R-:W1:Y:S01]  /*56a0*/  MUFU.EX2 R194, R194 ;  /* 0x000000c200c27308 */ /* 0x000e620000000800 */
[----:B--2---:R-:W-:Y:S01]  /*56b0*/  FADD.FTZ R6, R163, R6 ;  /* 0x00000006a3067221 */ /* 0x004fe20000010000 */
[-C--:B------:R-:W-:Y:S01]  /*56c0*/  FMUL.FTZ R27, R27, R188.reuse ;  /* 0x000000bc1b1b7220 */ /* 0x080fe20000410000 */
[-C--:B------:R-:W-:Y:S01]  /*56d0*/  FMUL.FTZ R30, R30, R188.reuse ;  /* 0x000000bc1e1e7220 */ /* 0x080fe20000410000 */
[-C--:B------:R-:W-:Y:S01]  /*56e0*/  FMUL.FTZ R31, R31, R188.reuse ;  /* 0x000000bc1f1f7220 */ /* 0x080fe20000410000 */
[-C--:B------:R-:W-:Y:S01]  /*56f0*/  FMUL.FTZ R34, R34, R188.reuse ;  /* 0x000000bc22227220 */ /* 0x080fe20000410000 */
[-C--:B------:R-:W-:Y:S01]  /*5700*/  FMUL.FTZ R35, R35, R188.reuse ;  /* 0x000000bc23237220 */ /* 0x080fe20000410000 */
[-C--:B------:R-:W-:Y:S01]  /*5710*/  FMUL.FTZ R38, R38, R188.reuse ;  /* 0x000000bc26267220 */ /* 0x080fe20000410000 */
[----:B------:R-:W2:Y:S01]  /*5720*/  MUFU.EX2 R180, R180 ;  /* 0x000000b400b47308 */ /* 0x000ea20000000800 */
[----:B---3--:R-:W-:Y:S01]  /*5730*/  FADD.FTZ R5, R165, R6 ;  /* 0x00000006a5057221 */ /* 0x008fe20000010000 */
        /* <DEDUP_REMOVED lines=12> */
[-C--:B------:R-:W-:Y:S01]  /*5800*/  FMUL.FTZ R59, R59, R188.reuse ;  /* 0x000000bc3b3b7220 */ /* 0x080fe20000410000 */
[-C--:B------:R-:W-:Y:S01]  /*5810*/  FMUL.FTZ R62, R62, R188.reuse ;  /* 0x000000bc3e3e7220 */ /* 0x080fe20000410000 */
[----:B------:R-:W1:Y:S01]  /*5820*/  MUFU.EX2 R157, R157 ;  /* 0x0000009d009d7308 */ /* 0x000e620000000800 */
[C---:B--2---:R-:W-:Y:S01]  /*5830*/  FADD.FTZ R152, R180.reuse, R177 ;  /* 0x000000b1b4987221 */ /* 0x044fe20000010000 */
[----:B------:R-:W-:Y:S01]  /*5840*/  F2FP.BF16.F32.PACK_AB R160, R180, R155 ;  /* 0x0000009bb4a0723e */ /* 0x000fe200000010ff */
[----:B------:R-:W-:Y:S01]  /*5850*/  FMUL.FTZ R63, R63, R188 ;  /* 0x000000bc3f3f7220 */ /* 0x000fe20000410000 */
[----:B------:R-:W-:Y:S01]  /*5860*/  F2FP.BF16.F32.PACK_AB R155, R11, R10 ;  /* 0x0000000a0b9b723e */ /* 0x000fe200000010ff */
        /* <DEDUP_REMOVED lines=10> */
[----:B------:R-:W-:Y:S01]  /*5910*/  FMUL.FTZ R82, R82, R188 ;  /* 0x000000bc52527220 */ /* 0x000fe20000410000 */
[----:B------:R-:W3:Y:S01]  /*5920*/  MUFU.EX2 R182, R182 ;  /* 0x000000b600b67308 */ /* 0x000ee20000000800 */
[----:B-1----:R-:W-:Y:S01]  /*5930*/  FADD.FTZ R177, R157, R152 ;  /* 0x000000989db17221 */ /* 0x002fe20000010000 */
[----:B------:R-:W-:Y:S01]  /*5940*/  F2FP.BF16.F32.PACK_AB R152, R13, R14 ;  /* 0x0000000e0d98723e */ /* 0x000fe200000010ff */
[----:B------:R-:W-:Y:S01]  /*5950*/  BAR.SYNC.DEFER_BLOCKING 0xf, 0x100 ;  /* 0x03c4000000007b1d */ /* 0x000fe20000010000 */
[-C--:B------:R-:W-:Y:S01]  /*5960*/  FMUL.FTZ R83, R83, R188.reuse ;  /* 0x000000bc53537220 */ /* 0x080fe20000410000 */
[-C--:B------:R-:W-:Y:S01]  /*5970*/  FMUL.FTZ R86, R86, R188.reuse ;  /* 0x000000bc56567220 */ /* 0x080fe20000410000 */
[-C--:B------:R-:W-:Y:S01]  /*5980*/  FMUL.FTZ R87, R87, R188.reuse ;  /* 0x000000bc57577220 */ /* 0x080fe20000410000 */
[-C--:B------:R-:W-:Y:S01]  /*5990*/  FMUL.FTZ R90, R90, R188.reuse ;  /* 0x000000bc5a5a7220 */ /* 0x080fe20000410000 */
        /* <DEDUP_REMOVED lines=10> */
[C---:B---3--:R-:W-:Y:S01]  /*5a40*/  FADD.FTZ R14, R182.reuse, R177 ;  /* 0x000000b1b60e7221 */ /* 0x048fe20000010000 */
[----:B------:R-:W-:Y:S01]  /*5a50*/  F2FP.BF16.F32.PACK_AB R162, R182, R157 ;  /* 0x0000009db6a2723e */ /* 0x000fe200000010ff */
[----:B------:R-:W-:Y:S01]  /*5a60*/  FMUL.FTZ R106, R106, R188 ;  /* 0x000000bc6a6a7220 */ /* 0x000fe20000410000 */
[----:B------:R-:W-:Y:S01]  /*5a70*/  F2FP.BF16.F32.PACK_AB R157, R163, R12 ;  /* 0x0000000ca39d723e */ /* 0x000fe200000010ff */
[-C--:B------:R-:W-:Y:S01]  /*5a80*/  FMUL.FTZ R107, R107, R188.reuse ;  /* 0x000000bc6b6b7220 */ /* 0x080fe20000410000 */
[-C--:B------:R-:W-:Y:S01]  /*5a90*/  FMUL.FTZ R110, R110, R188.reuse ;  /* 0x000000bc6e6e7220 */ /* 0x080fe20000410000 */
[-C--:B------:R-:W-:Y:S01]  /*5aa0*/  FMUL.FTZ R111, R111, R188.reuse ;  /* 0x000000bc6f6f7220 */ /* 0x080fe20000410000 */
[----:B------:R-:W3:Y:S01]  /*5ab0*/  MUFU.EX2 R198, R171 ;  /* 0x000000ab00c67308 */ /* 0x000ee20000000800 */
[----:B-1----:R-:W-:Y:S01]  /*5ac0*/  FADD.FTZ R5, R169, R6 ;  /* 0x00000006a9057221 */ /* 0x002fe20000010000 */
[----:B------:R1:W-:Y:S01]  /*5ad0*/  STSM.16.M88.4 [R19+0x26800], R152 ;  /* 0x0268009813007844 */ /* 0x0003e20000000200 */
[-C--:B------:R-:W-:Y:S01]  /*5ae0*/  FMUL.FTZ R114, R114, R188.reuse ;  /* 0x000000bc72727220 */ /* 0x080fe20000410000 */
[-C--:B------:R-:W-:Y:S01]  /*5af0*/  FMUL.FTZ R115, R115, R188.reuse ;  /* 0x000000bc73737220 */ /* 0x080fe20000410000 */
[-C--:B------:R-:W-:Y:S01]  /*5b00*/  FMUL.FTZ R118, R118, R188.reuse ;  /* 0x000000bc76767220 */ /* 0x080fe20000410000 */
[-C--:B------:R-:W-:Y:S01]  /*5b10*/  FMUL.FTZ R119, R119, R188.reuse ;  /* 0x000000bc77777220 */ /* 0x080fe20000410000 */
[-C--:B------:R-:W-:Y:S01]  /*5b20*/  FMUL.FTZ R122, R122, R188.reuse ;  /* 0x000000bc7a7a7220 */ /* 0x080fe20000410000 */
[----:B------:R-:W4:Y:S01]  /*5b30*/  MUFU.EX2 R190, R190 ;  /* 0x000000be00be7308 */ /* 0x000f220000000800 */
        /* <DEDUP_REMOVED lines=10> */
[-C--:B------:R-:W-:Y:S01]  /*5be0*/  FMUL.FTZ R135, R135, R188.reuse ;  /* 0x000000bc87877220 */ /* 0x080fe20000410000 */
[-C--:B------:R-:W-:Y:S01]  /*5bf0*/  FMUL.FTZ R138, R138, R188.reuse ;  /* 0x000000bc8a8a7220 */ /* 0x080fe20000410000 */
[-C--:B------:R-:W-:Y:S01]  /*5c00*/  FMUL.FTZ R139, R139, R188.reuse ;  /* 0x000000bc8b8b7220 */ /* 0x080fe20000410000 */
[-C--:B------:R-:W-:Y:S01]  /*5c10*/  FMUL.FTZ R142, R142, R188.reuse ;  /* 0x000000bc8e8e7220 */ /* 0x080fe20000410000 */
[-C--:B------:R-:W-:Y:S01]  /*5c20*/  FMUL.FTZ R143, R143, R188.reuse ;  /* 0x000000bc8f8f7220 */ /* 0x080fe20000410000 */
[----:B------:R-:W3:Y:S01]  /*5c30*/  MUFU.EX2 R161, R161 ;  /* 0x000000a100a17308 */ /* 0x000ee20000000800 */
[C---:B----4-:R-:W-:Y:S01]  /*5c40*/  FADD.FTZ R6, R190.reuse, R13 ;  /* 0x0000000dbe067221 */ /* 0x050fe20000010000 */
[----:B------:R-:W-:Y:S01]  /*5c50*/  F2FP.BF16.F32.PACK_AB R164, R190, R159 ;  /* 0x0000009fbea4723e */ /* 0x000fe200000010ff */
[-C--:B------:R-:W-:Y:S01]  /*5c60*/  FMUL.FTZ R146, R146, R188.reuse ;  /* 0x000000bc92927220 */ /* 0x080fe20000410000 */
[----:B------:R-:W-:Y:S01]  /*5c70*/  F2FP.BF16.F32.PACK_AB R159, R194, R165 ;  /* 0x000000a5c29f723e */ /* 0x000fe200000010ff */
[-C--:B------:R-:W-:Y:S01]  /*5c80*/  FMUL.FTZ R147, R147, R188.reuse ;  /* 0x000000bc93937220 */ /* 0x080fe20000410000 */
[-C--:B------:R-:W-:Y:S01]  /*5c90*/  FMUL.FTZ R150, R150, R188.reuse ;  /* 0x000000bc96967220 */ /* 0x080fe20000410000 */
[----:B------:R-:W-:Y:S01]  /*5ca0*/  FMUL.FTZ R151, R151, R188 ;  /* 0x000000bc97977220 */ /* 0x000fe20000410000 */
[----:B------:R-:W4:Y:S01]  /*5cb0*/  MUFU.EX2 R192, R192 ;  /* 0x000000c000c07308 */ /* 0x000f220000000800 */
[----:B--2---:R-:W-:Y:S01]  /*5cc0*/  FADD.FTZ R14, R170, R5 ;  /* 0x00000005aa0e7221 */ /* 0x004fe20000010000 */
[----:B------:R1:W-:Y:S06]  /*5cd0*/  STSM.16.M88.4 [R23], R156 ;  /* 0x0000009c17007844 */ /* 0x0003ec0000000200 */
[----:B------:R-:W2:Y:S01]  /*5ce0*/  MUFU.EX2 R171, R172 ;  /* 0x000000ac00ab7308 */ /* 0x000ea20000000800 */
[----:B---3--:R-:W-:-:S07]  /*5cf0*/  FADD.FTZ R13, R161, R6 ;  /* 0x00000006a10d7221 */ /* 0x008fce0000010000 */
[----:B------:R-:W3:Y:S01]  /*5d00*/  MUFU.EX2 R173, R173 ;  /* 0x000000ad00ad7308 */ /* 0x000ee20000000800 */
[C---:B----4-:R-:W-:Y:S01]  /*5d10*/  F2FP.BF16.F32.PACK_AB R166, R192.reuse, R161 ;  /* 0x000000a1c0a6723e */ /* 0x050fe200000010ff */
[----:B------:R-:W-:Y:S01]  /*5d20*/  FADD.FTZ R6, R192, R13 ;  /* 0x0000000dc0067221 */ /* 0x000fe20000010000 */
[----:B------:R-:W-:-:S05]  /*5d30*/  F2FP.BF16.F32.PACK_AB R161, R196, R167 ;  /* 0x000000a7c4a1723e */ /* 0x000fca00000010ff */
[----:B------:R-:W4:Y:S01]  /*5d40*/  MUFU.EX2 R174, R174 ;  /* 0x000000ae00ae7308 */ /* 0x000f220000000800 */
[C---:B--2---:R-:W-:Y:S01]  /*5d50*/  FADD.FTZ R14, R171.reuse, R14 ;  /* 0x0000000eab0e7221 */ /* 0x044fe20000010000 */
[----:B------:R-:W-:Y:S01]  /*5d60*/  F2FP.BF16.F32.PACK_AB R165, R171, R170 ;  /* 0x000000aaaba5723e */ /* 0x000fe200000010ff */
[----:B------:R1:W-:Y:S02]  /*5d70*/  STSM.16.M88.4 [R18], R160 ;  /* 0x000000a012007844 */ /* 0x0003e40000000200 */
[----:B---3--:R-:W-:Y:S01]  /*5d80*/  FADD.FTZ R5, R173, R14 ;  /* 0x0000000ead057221 */ /* 0x008fe20000010000 */
[----:B----4-:R-:W-:-:S03]  /*5d90*/  F2FP.BF16.F32.PACK_AB R167, R174, R173 ;  /* 0x000000adaea7723e */ /* 0x010fc600000010ff */
[----:B------:R-:W-:Y:S02]  /*5da0*/  FADD.FTZ R5, R174, R5 ;  /* 0x00000005ae057221 */ /* 0x000fe40000010000 */
[----:B------:R1:W-:Y:S01]  /*5db0*/  STSM.16.M88.4 [R22], R164 ;  /* 0x000000a416007844 */ /* 0x0003e20000000200 */
[----:B------:R-:W-:Y:S05]  /*5dc0*/  @!P0 BRA `(.L_x_2702) ;  /* 0x0000000000048947 */ /* 0x000fea0003800000 */
[----:B------:R-:W-:Y:S01]  /*5dd0*/  BPT.TRAP 0x1 ;  /* 0x000000040000795c */ /* 0x000fe20000300000 */
.L_x_2702:
[----:B------:R2:W3:Y:S01]  /*5de0*/  SYNCS.PHASECHK.TRANS64.TRYWAIT P3, [UR23+0x28c50], R7 ;  /* 0x028c5007ff0075a7 */ /* 0x0004e20008060157 */
[----:B------:R-:W-:Y:S05]  /*5df0*/  @!P0 BRA `(.L_x_2703) ;  /* 0x0000000000048947 */ /* 0x000fea0003800000 */
[----:B------:R-:W-:Y:S01]  /*5e00*/  BPT.TRAP 0x1 ;  /* 0x000000040000795c */ /* 0x000fe20000300000 */
.L_x_2703:
[----:B---3--:R-:W-:Y:S05]  /*5e10*/  @P3 BRA `(.L_x_2704) ;  /* 0x0000000000083947 */ /* 0x008fea0003800000 */
[----:B------:R-:W3:Y:S02]  /*5e20*/  SYNCS.PHASECHK.TRANS64.TRYWAIT P3, [UR23+0x28c50], R7 ;  /* 0x028c5007ff0075a7 */ /* 0x000ee40008060157 */
[----:B---3--:R-:W-:Y:S05]  /*5e30*/  @!P3 BRA `(.L_x_2705) ;  /* 0x0000005000c4b947 */ /* 0x008fea0003800000 */
.L_x_2704:
[----:B------:R-:W-:Y:S01]  /*5e40*/  ULEA UR10, UR39, UR51, 0xc ;  /* 0x00000033270a7291 */ /* 0x000fe2000f8e603f */
[----:B------:R-:W-:Y:S01]  /*5e50*/  WARPGROUP.ARRIVE ;  /* 0x00000000000079c5 */ /* 0x000fe20000000000 */
[----:B------:R-:W-:Y:S01]  /*5e60*/  UMOV UR7, 0x40000040 ;  /* 0x4000004000077882 */ /* 0x000fe20000000000 */
[----:B---3--:R-:W-:Y:S01]  /*5e70*/  @!P1 IADD3 R168, R168, 0x28c60, RZ ;  /* 0x00028c60a8a89810 */ /* 0x008fe20007ffe0ff */
[----:B------:R-:W-:Y:S01]  /*5e80*/  UMOV UR21, UR39 ;  /* 0x0000002700157c82 */ /* 0x000fe20008000000 */
[----:B------:R-:W-:Y:S02]  /*5e90*/  MOV R9, R4 ;  /* 0x0000000400097202 */ /* 0x000fe40000000f00 */
[----:B------:R-:W-:Y:S01]  /*5ea0*/  UMOV UR6, UR10 ;  /* 0x0000000a00067c82 */ /* 0x000fe20008000000 */
[----:B------:R-:W-:Y:S01]  /*5eb0*/  @!P1 PRMT R168, RZ, 0x654, R168 ;  /* 0x00000654ffa89816 */ /* 0x000fe200000000a8 */
[----:B------:R-:W-:Y:S01]  /*5ec0*/  HGMMA.64x256x16.F32.BF16 R24, R152, gdesc[UR4].tnspB, R24, gsb0 ;  /* 0x43e0000498187df0 */ /* 0x000fe20008001818 */
[----:B------:R-:W-:Y:S01]  /*5ed0*/  UIADD3 UR6, UR10, 0x80, URZ ;  /* 0x000000800a067890 */ /* 0x000fe2000fffe03f */
[----:B------:R-:W-:Y:S01]  /*5ee0*/  MOV R14, R3 ;  /* 0x00000003000e7202 */ /* 0x000fe20000000f00 */
[----:B------:R-:W-:Y:S01]  /*5ef0*/  UMOV UR7, 0x40000040 ;  /* 0x4000004000077882 */ /* 0x000fe20000000000 */
[----:B------:R-:W-:-:S02]  /*5f00*/  WARPGROUP.DEPBAR.LE gsb0, 0x0 ;  /* 0x00008000000079c5 */ /* 0x000fc40000010000 */
        /* <DEDUP_REMOVED lines=21> */
[----:B---3--:R-:W3:Y:S02]  /*6060*/  FENCE.VIEW.ASYNC.S ;  /* 0x00000000000073c6 */ /* 0x008ee40000000000 */
[----:B---3--:R-:W-:Y:S01]  /*6070*/  NOP ;  /* 0x0000000000007918 */ /* 0x008fe20000000000 */
[----:B------:R-:W-:Y:S06]  /*6080*/  BAR.ARV 0xe, 0x100 ;  /* 0x0384000000007b1d */ /* 0x000fec0000002000 */
[----:B------:R3:W-:Y:S01]  /*6090*/  @!P1 SYNCS.ARRIVE.TRANS64.RED.A1T0 RZ, [R168+URZ], RZ ;  /* 0x000000ffa8ff99a7 */ /* 0x0007e2000810043f */
[----:B------:R-:W-:Y:S05]  /*60a0*/  @P2 BRA `(.L_x_2706) ;  /* 0xffffffe000d02947 */ /* 0x000fea000383ffff */
.L_x_2697:
[----:B--2---:R-:W2:Y:S01]  /*60b0*/  SHFL.BFLY PT, R7, R6, 0x2, 0x1f ;  /* 0x0c401f0006077f89 */ /* 0x004ea200000e0000 */
[----:B------:R-:W-:Y:S01]  /*60c0*/  IADD3 R11, -R17, RZ, RZ ;  /* 0x000000ff110b7210 */ /* 0x000fe20007ffe1ff */
[----:B-1----:R-:W-:Y:S01]  /*60d0*/  IMAD.MOV.U32 R156, RZ, RZ, -0x800000 ;  /* 0xff800000ff9c7424 */ /* 0x002fe200078e00ff */
[----:B------:R-:W-:Y:S01]  /*60e0*/  MOV R12, UR20 ;  /* 0x00000014000c7c02 */ /* 0x000fe20008000f00 */
[----:B------:R-:W1:Y:S01]  /*60f0*/  SHFL.BFLY PT, R8, R5, 0x2, 0x1f ;  /* 0x0c401f0005087f89 */ /* 0x000e6200000e0000 */
[----:B------:R-:W-:Y:S08]  /*6100*/  BAR.ARV 0x8, 0xa0 ;  /* 0x0202800000007b1d */ /* 0x000ff00000002000 */
[----:B------:R-:W-:Y:S01]  /*6110*/  BAR.SYNC.DEFER_BLOCKING 0xf, 0x100 ;  /* 0x03c4000000007b1d */ /* 0x000fe20000010000 */
[----:B------:R-:W-:Y:S01]  /*6120*/  ISETP.NE.AND P2, PT, R16, R11, PT ;  /* 0x0000000b1000720c */ /* 0x000fe20003f45270 */
[----:B------:R-:W-:Y:S01]  /*6130*/  UIADD3 UR41, UR41, 0x1, URZ ;  /* 0x0000000129297890 */ /* 0x000fe2000fffe03f */
[----:B------:R-:W-:Y:S01]  /*6140*/  MOV R155, 0xff800000 ;  /* 0xff800000009b7802 */ /* 0x000fe20000000f00 */
[----:B--2---:R-:W-:Y:S01]  /*6150*/  FADD.FTZ R7, R7, R6 ;  /* 0x0000000607077221 */ /* 0x004fe20000010000 */
[----:B-1----:R-:W-:-:S04]  /*6160*/  FADD.FTZ R8, R8, R5 ;  /* 0x0000000508087221 */ /* 0x002fc80000010000 */
[----:B------:R-:W1:Y:S01]  /*6170*/  SHFL.BFLY PT, R0, R7, 0x1, 0x1f ;  /* 0x0c201f0007007f89 */ /* 0x000e6200000e0000 */
[----:B------:R-:W-:Y:S01]  /*6180*/  MOV R5, UR39 ;  /* 0x0000002700057c02 */ /* 0x000fe20008000f00 */
[----:B------:R-:W-:Y:S02]  /*6190*/  UIADD3 UR39, UR39, 0x1, URZ ;  /* 0x0000000127277890 */ /* 0x000fe4000fffe03f */
[----:B------:R-:W2:Y:S01]  /*61a0*/  SHFL.BFLY PT, R9, R8, 0x1, 0x1f ;  /* 0x0c201f0008097f89 */ /* 0x000ea200000e0000 */
[----:B------:R-:W-:Y:S01]  /*61b0*/  @!P2 LEA R6, R5, R2, 0x6 ;  /* 0x000000020506a211 */ /* 0x000fe200078e30ff */
[----:B------:R-:W-:Y:S01]  /*61c0*/  UISETP.NE.AND UP0, UPT, UR39, 0x2, UPT ;  /* 0x000000022700788c */ /* 0x000fe2000bf05270 */
[----:B------:R-:W-:-:S03]  /*61d0*/  MOV R5, RZ ;  /* 0x000000ff00057202 */ /* 0x000fc60000000f00 */
[----:B------:R-:W-:Y:S02]  /*61e0*/  USEL UR4, URZ, 0x1, UP0 ;  /* 0x000000013f047887 */ /* 0x000fe40008000000 */
[----:B------:R-:W-:Y:S02]  /*61f0*/  USEL UR39, UR39, URZ, UP0 ;  /* 0x0000003f27277287 */ /* 0x000fe40008000000 */
[----:B------:R-:W-:Y:S01]  /*6200*/  ULOP3.LUT UR40, UR40, UR4, URZ, 0x3c, !UPT ;  /* 0x0000000428287292 */ /* 0x000fe2000f8e3c3f */
[----:B-1----:R-:W-:Y:S01]  /*6210*/  FADD.FTZ R10, R7, R0 ;  /* 0x00000000070a7221 */ /* 0x002fe20000010000 */
[----:B------:R-:W-:Y:S02]  /*6220*/  IMAD.MOV.U32 R0, RZ, RZ, RZ ;  /* 0x000000ffff007224 */ /* 0x000fe400078e00ff */
[----:B--2---:R-:W-:Y:S02]  /*6230*/  FADD.FTZ R9, R8, R9 ;  /* 0x0000000908097221 */ /* 0x004fe40000010000 */
[----:B------:R-:W-:-:S02]  /*6240*/  FSETP.NE.FTZ.AND P0, PT, R10, RZ, PT ;  /* 0x000000ff0a00720b */ /* 0x000fc40003f15000 */
[----:B------:R-:W-:Y:S02]  /*6250*/  @!P2 LEA R8, R6, UR46, 0x2 ;  /* 0x0000002e0608ac11 */ /* 0x000fe4000f8e10ff */
[----:B------:R-:W-:Y:S02]  /*6260*/  FSETP.NE.FTZ.AND P1, PT, R9, RZ, PT ;  /* 0x000000ff0900720b */ /* 0x000fe40003f35000 */
[----:B------:R-:W-:-:S07]  /*6270*/  MOV R6, UR20 ;  /* 0x0000001400067c02 */ /* 0x000fce0008000f00 */
[----:B------:R-:W1:Y:S01]  /*6280*/  @P0 MUFU.RCP R0, R10 ;  /* 0x0000000a00000308 */ /* 0x000e620000001000 */
[----:B------:R-:W-:-:S03]  /*6290*/  @P0 FMUL.FTZ R6, R6, 0.69314718246459960938 ;  /* 0x3f31721806060820 */ /* 0x000fc60000410000 */
[----:B------:R-:W-:-:S04]  /*62a0*/  @P1 FMUL.FTZ R12, R12, 0.69314718246459960938 ;  /* 0x3f3172180c0c1820 */ /* 0x000fc80000410000 */
[----:B------:R-:W2:Y:S08]  /*62b0*/  @P1 MUFU.RCP R5, R9 ;  /* 0x0000000900051308 */ /* 0x000eb00000001000 */
[----:B------:R-:W4:Y:S01]  /*62c0*/  @P0 MUFU.LG2 R7, R10 ;  /* 0x0000000a00070308 */ /* 0x000f220000000c00 */
[----:B-1----:R-:W-:Y:S01]  /*62d0*/  @!P2 STS [R8+0x28800], R0 ;  /* 0x028800000800a388 */ /* 0x002fe20000000800 */
[-C--:B------:R-:W-:Y:S01]  /*62e0*/  FMUL.FTZ R24, R24, R0.reuse ;  /* 0x0000000018187220 */ /* 0x080fe20000410000 */
[-C--:B------:R-:W-:Y:S01]  /*62f0*/  FMUL.FTZ R25, R25, R0.reuse ;  /* 0x0000000019197220 */ /* 0x080fe20000410000 */
[-C--:B------:R-:W-:Y:S01]  /*6300*/  FMUL.FTZ R28, R28, R0.reuse ;  /* 0x000000001c1c7220 */ /* 0x080fe20000410000 */
[-C--:B------:R-:W-:Y:S01]  /*6310*/  FMUL.FTZ R29, R29, R0.reuse ;  /* 0x000000001d1d7220 */ /* 0x080fe20000410000 */
[-C--:B------:R-:W-:Y:S01]  /*6320*/  FMUL.FTZ R32, R32, R0.reuse ;  /* 0x0000000020207220 */ /* 0x080fe20000410000 */
[-C--:B------:R-:W-:Y:S01]  /*6330*/  FMUL.FTZ R33, R33, R0.reuse ;  /* 0x0000000021217220 */ /* 0x080fe20000410000 */
[-C--:B------:R-:W-:Y:S01]  /*6340*/  FMUL.FTZ R36, R36, R0.reuse ;  /* 0x0000000024247220 */ /* 0x080fe20000410000 */
[----:B--2---:R1:W-:Y:S01]  /*6350*/  @!P2 STS [R8+0x28820], R5 ;  /* 0x028820050800a388 */ /* 0x0043e20000000800 */
[-C--:B------:R-:W-:Y:S01]  /*6360*/  FMUL.FTZ R37, R37, R0.reuse ;  /* 0x0000000025257220 */ /* 0x080fe20000410000 */
[-C--:B------:R-:W-:Y:S01]  /*6370*/  FMUL.FTZ R40, R40, R0.reuse ;  /* 0x0000000028287220 */ /* 0x080fe20000410000 */
[-C--:B------:R-:W-:Y:S01]  /*6380*/  FMUL.FTZ R41, R41, R0.reuse ;  /* 0x0000000029297220 */ /* 0x080fe20000410000 */
[-C--:B------:R-:W-:Y:S01]  /*6390*/  FMUL.FTZ R44, R44, R0.reuse ;  /* 0x000000002c2c7220 */ /* 0x080fe20000410000 */
[-C--:B------:R-:W-:Y:S01]  /*63a0*/  FMUL.FTZ R45, R45, R0.reuse ;  /* 0x000000002d2d7220 */ /* 0x080fe20000410000 */
[-C--:B------:R-:W-:Y:S01]  /*63b0*/  FMUL.FTZ R48, R48, R0.reuse ;  /* 0x0000000030307220 */ /* 0x080fe20000410000 */
[-C--:B------:R-:W-:Y:S01]  /*63c0*/  FMUL.FTZ R49, R49, R0.reuse ;  /* 0x0000000031317220 */ /* 0x080fe20000410000 */
[----:B----4-:R-:W-:Y:S01]  /*63d0*/  @P0 FMUL.FTZ R7, R7, 0.69314718246459960938 ;  /* 0x3f31721807070820 */ /* 0x010fe20000410000 */
[-C--:B------:R-:W-:Y:S01]  /*63e0*/  FMUL.FTZ R52, R52, R0.reuse ;  /* 0x0000000034347220 */ /* 0x080fe20000410000 */
[----:B-1----:R-:W1:Y:S01]  /*63f0*/  @P1 MUFU.LG2 R8, R9 ;  /* 0x0000000900081308 */ /* 0x002e620000000c00 */
        /* <DEDUP_REMOVED lines=16> */
[----:B-1----:R-:W-:Y:S01]  /*6500*/  @P1 FMUL.FTZ R9, R8, 0.69314718246459960938 ;  /* 0x3f31721808091820 */ /* 0x002fe20000410000 */
        /* <DEDUP_REMOVED lines=97> */
[----:B------:R-:W-:Y:S01]  /*6b20*/  @P0 FFMA.FTZ R156, R6, R3, R7 ;  /* 0x00000003069c0223 */ /* 0x000fe20000010007 */
[----:B------:R-:W-:Y:S01]  /*6b30*/  @P1 FFMA.FTZ R155, R12, R4, R9 ;  /* 0x000000040c9b1223 */ /* 0x000fe20000010009 */
[----:B------:R-:W-:Y:S06]  /*6b40*/  BAR.ARV 0xe, 0x100 ;  /* 0x0384000000007b1d */ /* 0x000fec0000002000 */
.L_x_2686:
[----:B------:R-:W1:Y:S01]  /*6b50*/  S2UR UR6, SR_SWINHI ;  /* 0x00000000000679c3 */ /* 0x000e620000002f00 */
[----:B------:R-:W2:Y:S01]  /*6b60*/  SHFL.IDX PT, R3, R184, RZ, 0x1f ;  /* 0x00001fffb8037589 */ /* 0x000ea200000e0000 */
[----:B------:R-:W-:Y:S02]  /*6b70*/  F2FP.BF16.F32.PACK_AB R24, R25, R24 ;  /* 0x000000181918723e */ /* 0x000fe400000010ff */
[----:B------:R-:W-:-:S04]  /*6b80*/  F2FP.BF16.F32.PACK_AB R25, R27, R26 ;  /* 0x0000001a1b19723e */ /* 0x000fc800000010ff */
[----:B------:R-:W-:Y:S01]  /*6b90*/  BAR.SYNC.DEFER_BLOCKING 0x1, 0x100 ;  /* 0x0044000000007b1d */ /* 0x000fe20000010000 */
        /* <DEDUP_REMOVED lines=8> */
[----:B------:R-:W-:Y:S01]  /*6c20*/  F2FP.BF16.F32.PACK_AB R42, R45, R44 ;  /* 0x0000002c2d2a723e */ /* 0x000fe200000010ff */
[----:B------:R-:W-:Y:S01]  /*6c30*/  UMOV UR4, UR46 ;  /* 0x0000002e00047c82 */ /* 0x000fe20008000000 */
[----:B-1----:R-:W-:Y:S01]  /*6c40*/  UMOV UR5, UR6 ;  /* 0x0000000600057c82 */ /* 0x002fe20008000000 */
[----:B--2---:R-:W-:Y:S02]  /*6c50*/  ISETP.NE.AND P0, PT, R3, RZ, PT ;  /* 0x000000ff0300720c */ /* 0x004fe40003f05270 */
[----:B------:R-:W-:Y:S02]  /*6c60*/  MOV R114, UR4 ;  /* 0x0000000400727c02 */ /* 0x000fe40008000f00 */
[----:B------:R-:W-:-:S02]  /*6c70*/  MOV R115, UR5 ;  /* 0x0000000500737c02 */ /* 0x000fc40008000f00 */
[----:B------:R-:W-:Y:S02]  /*6c80*/  F2FP.BF16.F32.PACK_AB R43, R47, R46 ;  /* 0x0000002e2f2b723e */ /* 0x000fe400000010ff */
[----:B------:R-:W-:Y:S01]  /*6c90*/  F2FP.BF16.F32.PACK_AB R49, R51, R50 ;  /* 0x000000323331723e */ /* 0x000fe200000010ff */
[----:B------:R-:W-:Y:S01]  /*6ca0*/  IMAD.WIDE R114, R186, 0x2, R114 ;  /* 0x00000002ba727825 */ /* 0x000fe200078e0272 */
[----:B------:R-:W-:Y:S02]  /*6cb0*/  F2FP.BF16.F32.PACK_AB R56, R57, R56 ;  /* 0x000000383938723e */ /* 0x000fe400000010ff */
[----:B------:R-:W-:Y:S02]  /*6cc0*/  F2FP.BF16.F32.PACK_AB R50, R53, R52 ;  /* 0x000000343532723e */ /* 0x000fe400000010ff */
[C---:B------:R-:W-:Y:S02]  /*6cd0*/  IADD3 R4, P2, R114.reuse, 0x20, RZ ;  /* 0x0000002072047810 */ /* 0x040fe40007f5e0ff */
[----:B------:R-:W-:-:S02]  /*6ce0*/  IADD3 R171, P3, R114, 0x40, RZ ;  /* 0x0000004072ab7810 */ /* 0x000fc40007f7e0ff */
[C---:B------:R-:W-:Y:S01]  /*6cf0*/  IADD3 R173, P4, R114.reuse, 0x60, RZ ;  /* 0x0000006072ad7810 */ /* 0x040fe20007f9e0ff */
[--C-:B------:R-:W-:Y:S01]  /*6d00*/  IMAD.X R5, RZ, RZ, R115.reuse, P2 ;  /* 0x000000ffff057224 */ /* 0x100fe200010e0673 */
[C---:B------:R-:W-:Y:S02]  /*6d10*/  LOP3.LUT R3, R114.reuse, 0x380, RZ, 0xc0, !PT ;  /* 0x0000038072037812 */ /* 0x040fe400078ec0ff */
[C---:B------:R-:W-:Y:S02]  /*6d20*/  IADD3 R177, P1, R114.reuse, 0x2040, RZ ;  /* 0x0000204072b17810 */ /* 0x040fe40007f3e0ff */
[-C--:B------:R-:W-:Y:S02]  /*6d30*/  IADD3.X R7, RZ, R115.reuse, RZ, P3, !PT ;  /* 0x00000073ff077210 */ /* 0x080fe40001ffe4ff */
[----:B------:R-:W-:Y:S01]  /*6d40*/  IADD3.X R9, RZ, R115, RZ, P4, !PT ;  /* 0x00000073ff097210 */ /* 0x000fe200027fe4ff */
[----:B------:R-:W-:Y:S01]  /*6d50*/  IMAD.X R15, RZ, RZ, R115, P1 ;  /* 0x000000ffff0f7224 */ /* 0x000fe200008e0673 */
[----:B------:R-:W-:-:S02]  /*6d60*/  IADD3 R175, P5, R114, 0x2000, RZ ;  /* 0x0000200072af7810 */ /* 0x000fc40007fbe0ff */
[C---:B------:R-:W-:Y:S02]  /*6d70*/  IADD3 R12, P6, R114.reuse, 0x2020, RZ ;  /* 0x00002020720c7810 */ /* 0x040fe40007fde0ff */
[C---:B------:R-:W-:Y:S02]  /*6d80*/  IADD3 R179, P2, R114.reuse, 0x2060, RZ ;  /* 0x0000206072b37810 */ /* 0x040fe40007f5e0ff */
[C---:B------:R-:W-:Y:S02]  /*6d90*/  IADD3 R181, P3, R114.reuse, 0x4000, RZ ;  /* 0x0000400072b57810 */ /* 0x040fe40007f7e0ff */
[----:B------:R-:W-:Y:S02]  /*6da0*/  IADD3 R86, P4, R114, 0x4020, RZ ;  /* 0x0000402072567810 */ /* 0x000fe40007f9e0ff */
[----:B------:R-:W-:Y:S02]  /*6db0*/  SHF.R.U64 R3, R3, 0x3, RZ ;  /* 0x0000000303037819 */ /* 0x000fe400000012ff */
[----:B------:R-:W-:-:S02]  /*6dc0*/  IADD3.X R11, RZ, R115, RZ, P5, !PT ;  /* 0x00000073ff0b7210 */ /* 0x000fc40002ffe4ff */
[-C--:B------:R-:W-:Y:S02]  /*6dd0*/  IADD3.X R13, RZ, R115.reuse, RZ, P6, !PT ;  /* 0x00000073ff0d7210 */ /* 0x080fe400037fe4ff */
[-C--:B------:R-:W-:Y:S02]  /*6de0*/  IADD3.X R21, RZ, R115.reuse, RZ, P2, !PT ;  /* 0x00000073ff157210 */ /* 0x080fe400017fe4ff */
[-C--:B------:R-:W-:Y:S02]  /*6df0*/  IADD3.X R83, RZ, R115.reuse, RZ, P3, !PT ;  /* 0x00000073ff537210 */ /* 0x080fe40001ffe4ff */
[----:B------:R-:W-:Y:S02]  /*6e00*/  IADD3.X R87, RZ, R115, RZ, P4, !PT ;  /* 0x00000073ff577210 */ /* 0x000fe400027fe4ff */
[C---:B------:R-:W-:Y:S02]  /*6e10*/  IADD3 R183, P5, R114.reuse, 0x4040, RZ ;  /* 0x0000404072b77810 */ /* 0x040fe40007fbe0ff */
[----:B------:R-:W-:-:S02]  /*6e20*/  IADD3 R187, P6, R114, 0x4060, RZ ;  /* 0x0000406072bb7810 */ /* 0x000fc40007fde0ff */
[C---:B------:R-:W-:Y:S02]  /*6e30*/  IADD3 R189, P1, R114.reuse, 0x6000, RZ ;  /* 0x0000600072bd7810 */ /* 0x040fe40007f3e0ff */
[C---:B------:R-:W-:Y:S01]  /*6e40*/  IADD3 R102, P2, R114.reuse, 0x6020, RZ ;  /* 0x0000602072667810 */ /* 0x040fe20007f5e0ff */
[----:B------:R-:W-:Y:S01]  /*6e50*/  IMAD.X R95, RZ, RZ, R115, P6 ;  /* 0x000000ffff5f7224 */ /* 0x000fe200030e0673 */
[C---:B------:R-:W-:Y:S02]  /*6e60*/  IADD3 R191, P3, R114.reuse, 0x6040, RZ ;  /* 0x0000604072bf7810 */ /* 0x040fe40007f7e0ff */
[----:B------:R-:W-:Y:S02]  /*6e70*/  IADD3 R110, P4, R114, 0x6060, RZ ;  /* 0x00006060726e7810 */ /* 0x000fe40007f9e0ff */
[----:B------:R-:W-:Y:S02]  /*6e80*/  LOP3.LUT R114, R3, R114, RZ, 0x3c, !PT ;  /* 0x0000007203727212 */ /* 0x000fe400078e3cff */
[----:B------:R-:W-:-:S02]  /*6e90*/  LOP3.LUT R3, R4, 0x380, RZ, 0xc0, !PT ;  /* 0x0000038004037812 */ /* 0x000fc400078ec0ff */
[----:B------:R-:W-:Y:S02]  /*6ea0*/  LOP3.LUT R6, R171, 0x380, RZ, 0xc0, !PT ;  /* 0x00000380ab067812 */ /* 0x000fe400078ec0ff */
[----:B------:R-:W-:Y:S02]  /*6eb0*/  SHF.R.U64 R3, R3, 0x3, RZ ;  /* 0x0000000303037819 */ /* 0x000fe400000012ff */
[----:B------:R-:W-:Y:S02]  /*6ec0*/  LOP3.LUT R8, R173, 0x380, RZ, 0xc0, !PT ;  /* 0x00000380ad087812 */ /* 0x000fe400078ec0ff */
[----:B------:R-:W-:Y:S02]  /*6ed0*/  LOP3.LUT R4, R3, R4, RZ, 0x3c, !PT ;  /* 0x0000000403047212 */ /* 0x000fe400078e3cff */
[----:B------:R-:W-:Y:S02]  /*6ee0*/  LOP3.LUT R3, R12, 0x380, RZ, 0xc0, !PT ;  /* 0x000003800c037812 */ /* 0x000fe400078ec0ff */
[----:B------:R-:W-:-:S02]  /*6ef0*/  LOP3.LUT R10, R175, 0x380, RZ, 0xc0, !PT ;  /* 0x00000380af0a7812 */ /* 0x000fc400078ec0ff */
[----:B------:R-:W-:Y:S02]  /*6f00*/  SHF.R.U64 R3, R3, 0x3, RZ ;  /* 0x0000000303037819 */ /* 0x000fe400000012ff */
[----:B------:R-:W-:Y:S02]  /*6f10*/  SHF.R.U64 R6, R6, 0x3, RZ ;  /* 0x0000000306067819 */ /* 0x000fe400000012ff */
[----:B------:R-:W-:Y:S02]  /*6f20*/  LOP3.LUT R12, R3, R12, RZ, 0x3c, !PT ;  /* 0x0000000c030c7212 */ /* 0x000fe400078e3cff */
[----:B------:R-:W-:Y:S02]  /*6f30*/  LOP3.LUT R3, R86, 0x380, RZ, 0xc0, !PT ;  /* 0x0000038056037812 */ /* 0x000fe400078ec0ff */
[----:B------:R-:W-:Y:S02]  /*6f40*/  LOP3.LUT R14, R177, 0x380, RZ, 0xc0, !PT ;  /* 0x00000380b10e7812 */ /* 0x000fe400078ec0ff */
[----:B------:R-:W-:-:S02]  /*6f50*/  SHF.R.U64 R3, R3, 0x3, RZ ;  /* 0x0000000303037819 */ /* 0x000fc400000012ff */
[----:B------:R-:W-:Y:S02]  /*6f60*/  LOP3.LUT R82, R181, 0x380, RZ, 0xc0, !PT ;  /* 0x00000380b5527812 */ /* 0x000fe400078ec0ff */
[----:B------:R-:W-:Y:S02]  /*6f70*/  SHF.R.U64 R8, R8, 0x3, RZ ;  /* 0x0000000308087819 */ /* 0x000fe400000012ff */
[----:B------:R-:W-:Y:S02]  /*6f80*/  LOP3.LUT R20, R179, 0x380, RZ, 0xc0, !PT ;  /* 0x00000380b3147812 */ /* 0x000fe400078ec0ff */
[----:B------:R-:W-:Y:S02]  /*6f90*/  LOP3.LUT R90, R183, 0x380, RZ, 0xc0, !PT ;  /* 0x00000380b75a7812 */ /* 0x000fe400078ec0ff */
[----:B------:R-:W-:Y:S02]  /*6fa0*/  LOP3.LUT R27, R191, 0x380, RZ, 0xc0, !PT ;  /* 0x00000380bf1b7812 */ /* 0x000fe400078ec0ff */
[----:B------:R-:W-:-:S02]  /*6fb0*/  SHF.R.U64 R10, R10, 0x3, RZ ;  /* 0x000000030a0a7819 */ /* 0x000fc400000012ff */
[----:B------:R-:W-:Y:S02]  /*6fc0*/  LOP3.LUT R86, R3, R86, RZ, 0x3c, !PT ;  /* 0x0000005603567212 */ /* 0x000fe400078e3cff */
[----:B------:R-:W-:Y:S02]  /*6fd0*/  LOP3.LUT R6, R6, R171, RZ, 0x3c, !PT ;  /* 0x000000ab06067212 */ /* 0x000fe400078e3cff */
[----:B------:R-:W-:Y:S02]  /*6fe0*/  SHF.R.U64 R14, R14, 0x3, RZ ;  /* 0x000000030e0e7819 */ /* 0x000fe400000012ff */
[----:B------:R-:W-:Y:S02]  /*6ff0*/  SHF.R.U64 R82, R82, 0x3, RZ ;  /* 0x0000000352527819 */ /* 0x000fe400000012ff */
[----:B------:R-:W-:Y:S02]  /*7000*/  LOP3.LUT R3, R102, 0x380, RZ, 0xc0, !PT ;  /* 0x0000038066037812 */ /* 0x000fe400078ec0ff */
[----:B------:R-:W-:-:S02]  /*7010*/  LOP3.LUT R8, R8, R173, RZ, 0x3c, !PT ;  /* 0x000000ad08087212 */ /* 0x000fc400078e3cff */
[----:B------:R-:W-:Y:S02]  /*7020*/  SHF.R.U64 R20, R20, 0x3, RZ ;  /* 0x0000000314147819 */ /* 0x000fe400000012ff */
[----:B------:R-:W-:Y:S02]  /*7030*/  LOP3.LUT R94, R187, 0x380, RZ, 0xc0, !PT ;  /* 0x00000380bb5e7812 */ /* 0x000fe400078ec0ff */
[----:B------:R-:W-:Y:S02]  /*7040*/  SHF.R.U64 R90, R90, 0x3, RZ ;  /* 0x000000035a5a7819 */ /* 0x000fe400000012ff */
[----:B------:R-:W-:Y:S02]  /*7050*/  SHF.R.U64 R28, R27, 0x3, RZ ;  /* 0x000000031b1c7819 */ /* 0x000fe400000012ff */
[----:B------:R-:W-:Y:S02]  /*7060*/  LOP3.LUT R10, R10, R175, RZ, 0x3c, !PT ;  /* 0x000000af0a0a7212 */ /* 0x000fe400078e3cff */
[----:B------:R-:W-:-:S02]  /*7070*/  LOP3.LUT R98, R189, 0x380, RZ, 0xc0, !PT ;  /* 0x00000380bd627812 */ /* 0x000fc400078ec0ff */
[----:B------:R-:W-:Y:S02]  /*7080*/  MOV R114, R114 ;  /* 0x0000007200727202 */ /* 0x000fe40000000f00 */
[----:B------:R-:W-:Y:S02]  /*7090*/  F2FP.BF16.F32.PACK_AB R27, R31, R30 ;  /* 0x0000001e1f1b723e */ /* 0x000fe400000010ff */
[----:B------:R-:W-:Y:S02]  /*70a0*/  MOV R5, R4 ;  /* 0x0000000400057202 */ /* 0x000fe40000000f00 */
[----:B------:R-:W-:Y:S01]  /*70b0*/  LOP3.LUT R14, R14, R177, RZ, 0x3c, !PT ;  /* 0x000000b10e0e7212 */ /* 0x000fe200078e3cff */
[----:B------:R1:W-:Y:S01]  /*70c0*/  STSM.16.M88.4 [R114], R24 ;  /* 0x0000001872007844 */ /* 0x0003e20000000200 */
[----:B------:R-:W-:Y:S02]  /*70d0*/  LOP3.LUT R82, R82, R181, RZ, 0x3c, !PT ;  /* 0x000000b552527212 */ /* 0x000fe400078e3cff */
[----:B------:R-:W-:Y:S01]  /*70e0*/  SHF.R.U64 R3, R3, 0x3, RZ ;  /* 0x0000000303037819 */ /* 0x000fe200000012ff */
[----:B------:R2:W-:Y:S01]  /*70f0*/  STSM.16.M88.4 [R5], R32 ;  /* 0x0000002005007844 */ /* 0x0005e20000000200 */
[----:B------:R-:W-:-:S02]  /*7100*/  MOV R6, R6 ;  /* 0x0000000600067202 */ /* 0x000fc40000000f00 */
[----:B------:R-:W-:Y:S02]  /*7110*/  IADD3.X R91, RZ, R115, RZ, P5, !PT ;  /* 0x00000073ff5b7210 */ /* 0x000fe40002ffe4ff */
[----:B------:R-:W-:Y:S01]  /*7120*/  LOP3.LUT R20, R20, R179, RZ, 0x3c, !PT ;  /* 0x000000b314147212 */ /* 0x000fe200078e3cff */
[----:B------:R2:W-:Y:S01]  /*7130*/  STSM.16.M88.4 [R6], R40 ;  /* 0x0000002806007844 */ /* 0x0005e20000000200 */
[----:B------:R-:W-:Y:S02]  /*7140*/  SHF.R.U64 R94, R94, 0x3, RZ ;  /* 0x000000035e5e7819 */ /* 0x000fe400000012ff */
[----:B------:R-:W-:Y:S02]  /*7150*/  LOP3.LUT R90, R90, R183, RZ, 0x3c, !PT ;  /* 0x000000b75a5a7212 */ /* 0x000fe400078e3cff */
[----:B------:R-:W-:Y:S02]  /*7160*/  LOP3.LUT R106, R110, 0x380, RZ, 0xc0, !PT ;  /* 0x000003806e6a7812 */ /* 0x000fe400078ec0ff */
[----:B------:R-:W-:-:S02]  /*7170*/  MOV R8, R8 ;  /* 0x0000000800087202 */ /* 0x000fc40000000f00 */
[----:B------:R-:W-:Y:S02]  /*7180*/  F2FP.BF16.F32.PACK_AB R51, R55, R54 ;  /* 0x000000363733723e */ /* 0x000fe400000010ff */
[----:B------:R-:W-:Y:S02]  /*7190*/  F2FP.BF16.F32.PACK_AB R57, R59, R58 ;  /* 0x0000003a3b39723e */ /* 0x000fe400000010ff */
[----:B------:R-:W-:Y:S01]  /*71a0*/  F2FP.BF16.F32.PACK_AB R64, R65, R64 ;  /* 0x000000404140723e */ /* 0x000fe200000010ff */
[----:B------:R2:W-:Y:S01]  /*71b0*/  STSM.16.M88.4 [R8], R48 ;  /* 0x0000003008007844 */ /* 0x0005e20000000200 */
[----:B------:R-:W-:Y:S02]  /*71c0*/  SHF.R.U64 R98, R98, 0x3, RZ ;  /* 0x0000000362627819 */ /* 0x000fe400000012ff */
[----:B------:R-:W-:Y:S02]  /*71d0*/  MOV R10, R10 ;  /* 0x0000000a000a7202 */ /* 0x000fe40000000f00 */
[----:B------:R-:W-:-:S02]  /*71e0*/  F2FP.BF16.F32.PACK_AB R58, R61, R60 ;  /* 0x0000003c3d3a723e */ /* 0x000fc400000010ff */
[----:B------:R-:W-:Y:S02]  /*71f0*/  F2FP.BF16.F32.PACK_AB R59, R63, R62 ;  /* 0x0000003e3f3b723e */ /* 0x000fe400000010ff */
[----:B------:R-:W-:Y:S02]  /*7200*/  F2FP.BF16.F32.PACK_AB R65, R67, R66 ;  /* 0x000000424341723e */ /* 0x000fe400000010ff */
[----:B------:R-:W-:Y:S01]  /*7210*/  F2FP.BF16.F32.PACK_AB R72, R73, R72 ;  /* 0x000000484948723e */ /* 0x000fe200000010ff */
[----:B------:R2:W-:Y:S01]  /*7220*/  STSM.16.M88.4 [R10], R56 ;  /* 0x000000380a007844 */ /* 0x0005e20000000200 */
[----:B------:R-:W-:Y:S02]  /*7230*/  MOV R12, R12 ;  /* 0x0000000c000c7202 */ /* 0x000fe40000000f00 */
[----:B------:R-:W-:Y:S02]  /*7240*/  F2FP.BF16.F32.PACK_AB R66, R69, R68 ;  /* 0x000000444542723e */ /* 0x000fe400000010ff */
[----:B------:R-:W-:-:S02]  /*7250*/  F2FP.BF16.F32.PACK_AB R67, R71, R70 ;  /* 0x000000464743723e */ /* 0x000fc400000010ff */
[----:B------:R-:W-:Y:S02]  /*7260*/  F2FP.BF16.F32.PACK_AB R73, R75, R74 ;  /* 0x0000004a4b49723e */ /* 0x000fe400000010ff */
[----:B------:R-:W-:Y:S01]  /*7270*/  LOP3.LUT R102, R3, R102, RZ, 0x3c, !PT ;  /* 0x0000006603667212 */ /* 0x000fe200078e3cff */
[----:B------:R2:W-:Y:S01]  /*7280*/  STSM.16.M88.4 [R12], R64 ;  /* 0x000000400c007844 */ /* 0x0005e20000000200 */
[----:B------:R-:W-:Y:S02]  /*7290*/  MOV R14, R14 ;  /* 0x0000000e000e7202 */ /* 0x000fe40000000f00 */
[----:B------:R-:W-:Y:S02]  /*72a0*/  MOV R4, R82 ;  /* 0x0000005200047202 */ /* 0x000fe40000000f00 */
[----:B------:R-:W-:Y:S02]  /*72b0*/  F2FP.BF16.F32.PACK_AB R74, R77, R76 ;  /* 0x0000004c4d4a723e */ /* 0x000fe400000010ff */
[----:B------:R-:W-:-:S02]  /*72c0*/  F2FP.BF16.F32.PACK_AB R75, R79, R78 ;  /* 0x0000004e4f4b723e */ /* 0x000fc400000010ff */
[----:B------:R-:W-:Y:S02]  /*72d0*/  F2FP.BF16.F32.PACK_AB R80, R81, R80 ;  /* 0x000000505150723e */ /* 0x000fe400000010ff */
[----:B------:R-:W-:Y:S01]  /*72e0*/  LOP3.LUT R94, R94, R187, RZ, 0x3c, !PT ;  /* 0x000000bb5e5e7212 */ /* 0x000fe200078e3cff */
[----:B------:R2:W-:Y:S01]  /*72f0*/  STSM.16.M88.4 [R14], R72 ;  /* 0x000000480e007844 */ /* 0x0005e20000000200 */
[----:B------:R-:W-:Y:S02]  /*7300*/  SHF.R.U64 R29, R106, 0x3, RZ ;  /* 0x000000036a1d7819 */ /* 0x000fe400000012ff */
[----:B------:R-:W-:Y:S02]  /*7310*/  MOV R20, R20 ;  /* 0x0000001400147202 */ /* 0x000fe40000000f00 */
[----:B------:R-:W-:Y:S02]  /*7320*/  MOV R3, R90 ;  /* 0x0000005a00037202 */ /* 0x000fe40000000f00 */
[----:B------:R-:W-:-:S02]  /*7330*/  F2FP.BF16.F32.PACK_AB R81, R152, R0 ;  /* 0x000000009851723e */ /* 0x000fc400000010ff */
[----:B------:R-:W-:Y:S02]  /*7340*/  F2FP.BF16.F32.PACK_AB R82, R85, R84 ;  /* 0x000000545552723e */ /* 0x000fe400000010ff */
[----:B------:R-:W-:Y:S02]  /*7350*/  F2FP.BF16.F32.PACK_AB R83, R154, R153 ;  /* 0x000000999a53723e */ /* 0x000fe400000010ff */
[----:B------:R-:W-:Y:S02]  /*7360*/  F2FP.BF16.F32.PACK_AB R88, R89, R88 ;  /* 0x000000585958723e */ /* 0x000fe400000010ff */
[----:B------:R-:W-:Y:S01]  /*7370*/  IADD3.X R99, RZ, R115, RZ, P1, !PT ;  /* 0x00000073ff637210 */ /* 0x000fe20000ffe4ff */
[----:B------:R2:W-:Y:S01]  /*7380*/  STSM.16.M88.4 [R20], R80 ;  /* 0x0000005014007844 */ /* 0x0005e20000000200 */
[----:B------:R-:W-:Y:S02]  /*7390*/  LOP3.LUT R98, R98, R189, RZ, 0x3c, !PT ;  /* 0x000000bd62627212 */ /* 0x000fe400078e3cff */
[----:B------:R-:W-:-:S02]  /*73a0*/  F2FP.BF16.F32.PACK_AB R89, R158, R157 ;  /* 0x0000009d9e59723e */ /* 0x000fc400000010ff */
[----:B------:R-:W-:Y:S02]  /*73b0*/  F2FP.BF16.F32.PACK_AB R90, R93, R92 ;  /* 0x0000005c5d5a723e */ /* 0x000fe400000010ff */
[----:B------:R-:W-:Y:S02]  /*73c0*/  F2FP.BF16.F32.PACK_AB R91, R160, R159 ;  /* 0x0000009fa05b723e */ /* 0x000fe400000010ff */
[----:B------:R-:W-:Y:S02]  /*73d0*/  F2FP.BF16.F32.PACK_AB R161, R162, R161 ;  /* 0x000000a1a2a1723e */ /* 0x000fe400000010ff */
[----:B------:R-:W-:Y:S01]  /*73e0*/  IADD3.X R103, RZ, R115, RZ, P2, !PT ;  /* 0x00000073ff677210 */ /* 0x000fe200017fe4ff */
[----:B------:R2:W-:Y:S01]  /*73f0*/  STSM.16.M88.4 [R4], R88 ;  /* 0x0000005804007844 */ /* 0x0005e20000000200 */
[----:B------:R-:W-:Y:S02]  /*7400*/  MOV R86, R86 ;  /* 0x0000005600567202 */ /* 0x000fe40000000f00 */
[----:B------:R-:W-:-:S02]  /*7410*/  F2FP.BF16.F32.PACK_AB R160, R97, R96 ;  /* 0x0000006061a0723e */ /* 0x000fc400000010ff */
[----:B------:R-:W-:Y:S02]  /*7420*/  F2FP.BF16.F32.PACK_AB R162, R101, R100 ;  /* 0x0000006465a2723e */ /* 0x000fe400000010ff */
[----:B------:R-:W-:Y:S02]  /*7430*/  F2FP.BF16.F32.PACK_AB R163, R164, R163 ;  /* 0x000000a3a4a3723e */ /* 0x000fe400000010ff */
[----:B------:R-:W-:Y:S02]  /*7440*/  F2FP.BF16.F32.PACK_AB R165, R166, R165 ;  /* 0x000000a5a6a5723e */ /* 0x000fe400000010ff */
[-C--:B------:R-:W-:Y:S01]  /*7450*/  IADD3.X R107, RZ, R115.reuse, RZ, P3, !PT ;  /* 0x00000073ff6b7210 */ /* 0x080fe20001ffe4ff */
[----:B------:R2:W-:Y:S01]  /*7460*/  STSM.16.M88.4 [R86], R160 ;  /* 0x000000a056007844 */ /* 0x0005e20000000200 */
[----:B------:R-:W-:Y:S02]  /*7470*/  IADD3.X R111, RZ, R115, RZ, P4, !PT ;  /* 0x00000073ff6f7210 */ /* 0x000fe400027fe4ff */
[----:B------:R-:W-:-:S02]  /*7480*/  LOP3.LUT R106, R28, R191, RZ, 0x3c, !PT ;  /* 0x000000bf1c6a7212 */ /* 0x000fc400078e3cff */
[----:B------:R-:W-:Y:S02]  /*7490*/  F2FP.BF16.F32.PACK_AB R164, R105, R104 ;  /* 0x0000006869a4723e */ /* 0x000fe400000010ff */
[----:B------:R-:W-:Y:S02]  /*74a0*/  F2FP.BF16.F32.PACK_AB R166, R109, R108 ;  /* 0x0000006c6da6723e */ /* 0x000fe400000010ff */
[----:B------:R-:W-:Y:S02]  /*74b0*/  F2FP.BF16.F32.PACK_AB R167, R168, R167 ;  /* 0x000000a7a8a7723e */ /* 0x000fe400000010ff */
[----:B------:R-:W-:Y:S02]  /*74c0*/  F2FP.BF16.F32.PACK_AB R112, R113, R112 ;  /* 0x000000707170723e */ /* 0x000fe400000010ff */
[----:B------:R-:W-:Y:S01]  /*74d0*/  F2FP.BF16.F32.PACK_AB R120, R121, R120 ;  /* 0x000000787978723e */ /* 0x000fe200000010ff */
[----:B------:R2:W-:Y:S01]  /*74e0*/  STSM.16.M88.4 [R3], R164 ;  /* 0x000000a403007844 */ /* 0x0005e20000000200 */
[----:B------:R-:W-:-:S02]  /*74f0*/  LOP3.LUT R110, R29, R110, RZ, 0x3c, !PT ;  /* 0x0000006e1d6e7212 */ /* 0x000fc400078e3cff */
[----:B------:R-:W-:Y:S02]  /*7500*/  MOV R94, R94 ;  /* 0x0000005e005e7202 */ /* 0x000fe40000000f00 */
[----:B------:R-:W-:Y:S02]  /*7510*/  F2FP.BF16.F32.PACK_AB R113, R170, R169 ;  /* 0x000000a9aa71723e */ /* 0x000fe400000010ff */
[----:B-1----:R-:W-:Y:S02]  /*7520*/  F2FP.BF16.F32.PACK_AB R114, R117, R116 ;  /* 0x000000747572723e */ /* 0x002fe400000010ff */
[----:B------:R-:W-:Y:S02]  /*7530*/  F2FP.BF16.F32.PACK_AB R115, R119, R118 ;  /* 0x000000767773723e */ /* 0x000fe400000010ff */
[----:B------:R-:W-:Y:S02]  /*7540*/  F2FP.BF16.F32.PACK_AB R121, R123, R122 ;  /* 0x0000007a7b79723e */ /* 0x000fe400000010ff */
[----:B------:R-:W-:Y:S01]  /*7550*/  F2FP.BF16.F32.PACK_AB R128, R129, R128 ;  /* 0x000000808180723e */ /* 0x000fe200000010ff */
[----:B------:R2:W-:Y:S01]  /*7560*/  STSM.16.M88.4 [R94], R112 ;  /* 0x000000705e007844 */ /* 0x0005e20000000200 */
[----:B------:R-:W-:-:S02]  /*7570*/  MOV R98, R98 ;  /* 0x0000006200627202 */ /* 0x000fc40000000f00 */
[----:B------:R-:W-:Y:S02]  /*7580*/  F2FP.BF16.F32.PACK_AB R122, R125, R124 ;  /* 0x0000007c7d7a723e */ /* 0x000fe400000010ff */
[----:B------:R-:W-:Y:S02]  /*7590*/  F2FP.BF16.F32.PACK_AB R123, R127, R126 ;  /* 0x0000007e7f7b723e */ /* 0x000fe400000010ff */
[----:B------:R-:W-:Y:S02]  /*75a0*/  F2FP.BF16.F32.PACK_AB R129, R131, R130 ;  /* 0x000000828381723e */ /* 0x000fe400000010ff */
[----:B------:R-:W-:Y:S01]  /*75b0*/  F2FP.BF16.F32.PACK_AB R136, R137, R136 ;  /* 0x000000888988723e */ /* 0x000fe200000010ff */
[----:B------:R2:W-:Y:S01]  /*75c0*/  STSM.16.M88.4 [R98], R120 ;  /* 0x0000007862007844 */ /* 0x0005e20000000200 */
        /* <DEDUP_REMOVED lines=10> */
[----:B------:R-:W-:Y:S01]  /*7670*/  MOV R110, R110 ;  /* 0x0000006e006e7202 */ /* 0x000fe20000000f00 */
[----:B------:R2:W-:Y:S01]  /*7680*/  STSM.16.M88.4 [R106], R136 ;  /* 0x000000886a007844 */ /* 0x0005e20000000200 */
[----:B------:R-:W-:Y:S02]  /*7690*/  F2FP.BF16.F32.PACK_AB R146, R149, R148 ;  /* 0x000000949592723e */ /* 0x000fe400000010ff */
[----:B------:R-:W-:-:S05]  /*76a0*/  F2FP.BF16.F32.PACK_AB R147, R151, R150 ;  /* 0x000000969793723e */ /* 0x000fca00000010ff */
[----:B------:R2:W-:Y:S01]  /*76b0*/  STSM.16.M88.4 [R110], R144 ;  /* 0x000000906e007844 */ /* 0x0005e20000000200 */
[----:B------:R-:W-:Y:S01]  /*76c0*/  @!PT LDS RZ, [RZ] ;  /* 0x00000000fffff984 */ /* 0x000fe20000000800 */
[----:B------:R-:W-:Y:S01]  /*76d0*/  @!PT LDS RZ, [RZ] ;  /* 0x00000000fffff984 */ /* 0x000fe20000000800 */
[----:B------:R-:W-:Y:S01]  /*76e0*/  @!PT LDS RZ, [RZ] ;  /* 0x00000000fffff984 */ /* 0x000fe20000000800 */
[----:B------:R-:W-:Y:S01]  /*76f0*/  @!PT LDS RZ, [RZ] ;  /* 0x00000000fffff984 */ /* 0x000fe20000000800 */
[----:B------:R1:W-:Y:S06]  /*7700*/  MEMBAR.ALL.CTA ;  /* 0x0000000000007992 */ /* 0x0003ec0000008000 */
[----:B-1----:R-:W1:Y:S02]  /*7710*/  FENCE.VIEW.ASYNC.S ;  /* 0x00000000000073c6 */ /* 0x002e640000000000 */
[----:B-1----:R-:W-:Y:S06]  /*7720*/  BAR.ARV 0x1, 0x120 ;  /* 0x0044800000007b1d */ /* 0x002fec0000002000 */
[----:B------:R-:W-:Y:S05]  /*7730*/  @P0 BRA `(.L_x_2707) ;  /* 0x00000000008c0947 */ /* 0x000fea0003800000 */
[----:B------:R-:W-:Y:S01]  /*7740*/  UIADD3 UR6, -UR36, URZ, URZ ;  /* 0x0000003f24067290 */ /* 0x000fe2000fffe13f */
[----:B------:R-:W1:Y:S01]  /*7750*/  LDC R0, c[0x0][0xda8] ;  /* 0x00036a00ff007b82 */ /* 0x000e620000000800 */
[----:B------:R-:W-:Y:S01]  /*7760*/  ULDC UR4, c[0x0][0xdb4] ;  /* 0x00036d0000047ab9 */ /* 0x000fe20000000800 */
[----:B------:R-:W-:Y:S01]  /*7770*/  ULDC.64 UR8, c[0x0][0xb70] ;  /* 0x0002dc0000087ab9 */ /* 0x000fe20000000a00 */
[----:B------:R-:W-:Y:S02]  /*7780*/  UIMAD UR6, UR4, UR6, UR43 ;  /* 0x00000006040672a4 */ /* 0x000fe4000f8e022b */
[----:B--2---:R-:W-:Y:S01]  /*7790*/  IMAD R3, RZ, RZ, -UR43 ;  /* 0x8000002bff037e24 */ /* 0x004fe2000f8e02ff */
[----:B------:R-:W-:Y:S01]  /*77a0*/  IADD3 R9, -R17, RZ, RZ ;  /* 0x000000ff11097210 */ /* 0x000fe20007ffe1ff */
[----:B------:R-:W-:Y:S01]  /*77b0*/  USHF.R.S32.HI UR4, URZ, 0x1f, UR6 ;  /* 0x0000001f3f047899 */ /* 0x000fe20008011406 */
[----:B------:R-:W2:Y:S02]  /*77c0*/  LDC.64 R6, c[0x0][0xb78] ;  /* 0x0002de00ff067b82 */ /* 0x000ea40000000a00 */
[----:B------:R-:W-:Y:S01]  /*77d0*/  ISETP.NE.AND P0, PT, R16, R9, PT ;  /* 0x000000091000720c */ /* 0x000fe20003f05270 */
[----:B------:R-:W-:-:S02]  /*77e0*/  UIMAD UR7, UR4, UR8, URZ ;  /* 0x00000008040772a4 */ /* 0x000fc4000f8e023f */
[----:B------:R-:W-:Y:S02]  /*77f0*/  UIMAD.WIDE.U32 UR4, UR6, UR8, URZ ;  /* 0x00000008060472a5 */ /* 0x000fe4000f8e003f */
[----:B------:R-:W-:Y:S02]  /*7800*/  UIMAD UR6, UR6, UR9, UR7 ;  /* 0x00000009060672a4 */ /* 0x000fe4000f8e0207 */
[----:B------:R-:W-:Y:S02]  /*7810*/  USHF.R.S32.HI UR7, URZ, 0x1f, UR36 ;  /* 0x0000001f3f077899 */ /* 0x000fe40008011424 */
[----:B------:R-:W-:Y:S02]  /*7820*/  UIADD3 UR6, UR5, UR6, URZ ;  /* 0x0000000605067290 */ /* 0x000fe4000fffe03f */
[----:B------:R-:W-:Y:S02]  /*7830*/  MOV R5, UR5 ;  /* 0x0000000500057c02 */ /* 0x000fe40008000f00 */
[----:B------:R-:W-:Y:S01]  /*7840*/  MOV R4, UR4 ;  /* 0x0000000400047c02 */ /* 0x000fe20008000f00 */
[----:B------:R-:W-:Y:S01]  /*7850*/  ULDC UR4, c[0x0][0xa88] ;  /* 0x0002a20000047ab9 */ /* 0x000fe20000000800 */
[----:B-1----:R-:W-:Y:S01]  /*7860*/  IMAD R3, R0, R3, UR42 ;  /* 0x0000002a00037e24 */ /* 0x002fe2000f8e0203 */
[----:B------:R-:W-:-:S03]  /*7870*/  MOV R5, UR6 ;  /* 0x0000000600057c02 */ /* 0x000fc60008000f00 */
[----:B------:R-:W-:Y:S02]  /*7880*/  IMAD R9, R3, 0x40, R2 ;  /* 0x0000004003097824 */ /* 0x000fe400078e0202 */
[----:B--2---:R-:W-:-:S03]  /*7890*/  IMAD R0, R6, UR7, RZ ;  /* 0x0000000706007c24 */ /* 0x004fc6000f8e02ff */
[----:B------:R-:W-:Y:S01]  /*78a0*/  SHF.R.S32.HI R3, RZ, 0x1f, R9 ;  /* 0x0000001fff037819 */ /* 0x000fe20000011409 */
[----:B------:R-:W-:Y:S01]  /*78b0*/  IMAD.WIDE.U32 R4, R6, UR36, R4 ;  /* 0x0000002406047c25 */ /* 0x000fe2000f8e0004 */
[----:B------:R-:W-:-:S03]  /*78c0*/  ISETP.GE.OR P1, PT, R9, UR4, P0 ;  /* 0x0000000409007c0c */ /* 0x000fc60008726670 */
[----:B------:R-:W-:Y:S01]  /*78d0*/  IMAD R6, R7, UR36, R0 ;  /* 0x0000002407067c24 */ /* 0x000fe2000f8e0200 */
[C---:B------:R-:W-:Y:S02]  /*78e0*/  IADD3 R7, R9.reuse, 0x8, RZ ;  /* 0x0000000809077810 */ /* 0x040fe40007ffe0ff */
[----:B------:R-:W-:Y:S02]  /*78f0*/  IADD3 R0, P2, R9, R4, RZ ;  /* 0x0000000409007210 */ /* 0x000fe40007f5e0ff */
[----:B------:R-:W-:Y:S01]  /*7900*/  ISETP.GE.OR P0, PT, R7, UR4, P0 ;  /* 0x0000000407007c0c */ /* 0x000fe20008706670 */
[----:B------:R-:W-:Y:S01]  /*7910*/  ULDC.64 UR4, c[0x0][0xb40] ;  /* 0x0002d00000047ab9 */ /* 0x000fe20000000a00 */
[----:B------:R-:W-:Y:S02]  /*7920*/  IADD3.X R3, R3, R5, R6, P2, !PT ;  /* 0x0000000503037210 */ /* 0x000fe400017fe406 */
[----:B------:R-:W-:-:S04]  /*7930*/  LEA R4, P2, R0, UR4, 0x2 ;  /* 0x0000000400047c11 */ /* 0x000fc8000f8410ff */
[----:B------:R-:W-:-:S05]  /*7940*/  LEA.HI.X R5, R0, UR5, R3, 0x2, P2 ;  /* 0x0000000500057c11 */ /* 0x000fca00090f1403 */
[----:B------:R1:W-:Y:S04]  /*7950*/  @!P1 STG.E desc[UR48][R4.64], R156 ;  /* 0x0000009c04009986 */ /* 0x0003e8000c101930 */
[----:B------:R1:W-:Y:S02]  /*7960*/  @!P0 STG.E desc[UR48][R4.64+0x20], R155 ;  /* 0x0000209b04008986 */ /* 0x0003e4000c101930 */
.L_x_2707:
[----:B------:R-:W3:Y:S01]  /*7970*/  SHFL.IDX PT, R0, R185, RZ, 0x1f ;  /* 0x00001fffb9007589 */ /* 0x000ee200000e0000 */
[----:B------:R-:W-:Y:S02]  /*7980*/  ULDC UR4, c[0x0][0xc] ;  /* 0x0000030000047ab9 */ /* 0x000fe40000000800 */
[----:B------:R-:W-:Y:S01]  /*7990*/  UIADD3 UR45, UR4, UR45, URZ ;  /* 0x0000002d042d7290 */ /* 0x000fe2000fffe03f */
[----:B---3--:R-:W-:-:S13]  /*79a0*/  ISETP.NE.AND P0, PT, R0, 0x7, PT ;  /* 0x000000070000780c */ /* 0x008fda0003f05270 */
[----:B------:R-:W-:Y:S05]  /*79b0*/  @P0 BRA `(.L_x_2708) ;  /* 0x0000000000e80947 */ /* 0x000fea0003800000 */
[----:B------:R-:W-:Y:S01]  /*79c0*/  BAR.SYNC.DEFER_BLOCKING 0x1, 0x120 ;  /* 0x0044800000007b1d */ /* 0x000fe20000010000 */
[----:B------:R-:W-:-:S05]  /*79d0*/  ELECT P0, URZ, PT ;  /* 0x00000000003f782f */ /* 0x000fca0003800000 */
[----:B------:R-:W-:Y:S08]  /*79e0*/  BSSY B0, `(.L_x_2708) ;  /* 0x0000037000007945 */ /* 0x000ff00003800000 */
[----:B------:R-:W-:Y:S05]  /*79f0*/  @!P0 BRA `(.L_x_2709) ;  /* 0x0000000000d48947 */ /* 0x000fea0003800000 */
[----:B------:R-:W-:Y:S01]  /*7a00*/  UIADD3 UR5, -UR43, URZ, URZ ;  /* 0x0000003f2b057290 */ /* 0x000fe2000fffe13f */
[----:B------:R-:W-:Y:S01]  /*7a10*/  ULDC UR10, c[0x0][0xda8] ;  /* 0x00036a00000a7ab9 */ /* 0x000fe20000000800 */
[----:B------:R-:W-:Y:S02]  /*7a20*/  UIADD3 UR35, -UR36, URZ, URZ ;  /* 0x0000003f24237290 */ /* 0x000fe4000fffe13f */
[----:B------:R-:W-:Y:S02]  /*7a30*/  UIMAD UR5, UR10, UR5, UR42 ;  /* 0x000000050a0572a4 */ /* 0x000fe4000f8e022a */
[----:B------:R-:W-:Y:S01]  /*7a40*/  UIADD3 UR4, UP0, UR52, 0x9f0, URZ ;  /* 0x000009f034047890 */ /* 0x000fe2000ff1e03f */
[----:B------:R-:W-:Y:S01]  /*7a50*/  ULDC UR12, c[0x0][0xdb4] ;  /* 0x00036d00000c7ab9 */ /* 0x000fe20000000800 */
[----:B------:R-:W-:Y:S02]  /*7a60*/  USHF.L.U32 UR34, UR5, 0x6, URZ ;  /* 0x0000000605227899 */ /* 0x000fe4000800063f */
[----:B------:R-:W-:-:S02]  /*7a70*/  UIMAD UR35, UR12, UR35, UR43 ;  /* 0x000000230c2372a4 */ /* 0x000fc4000f8e022b */
[----:B------:R-:W-:Y:S02]  /*7a80*/  UIADD3.X UR5, URZ, UR53, URZ, UP0, !UPT ;  /* 0x000000353f057290 */ /* 0x000fe400087fe43f */
[----:B------:R-:W-:Y:S02]  /*7a90*/  UIADD3 UR6, UR46, 0x2000, URZ ;  /* 0x000020002e067890 */ /* 0x000fe4000fffe03f */
[----:B------:R-:W-:Y:S01]  /*7aa0*/  UIADD3 UR8, UR46, 0x4000, URZ ;  /* 0x000040002e087890 */ /* 0x000fe2000fffe03f */
[----:B------:R-:W-:Y:S01]  /*7ab0*/  UMOV UR33, URZ ;  /* 0x0000003f00217c82 */ /* 0x000fe20008000000 */
[----:B------:R-:W-:Y:S01]  /*7ac0*/  UMOV UR37, URZ ;  /* 0x0000003f00257c82 */ /* 0x000fe20008000000 */
[----:B------:R-:W-:Y:S01]  /*7ad0*/  UMOV UR32, UR46 ;  /* 0x0000002e00207c82 */ /* 0x000fe20008000000 */
[----:B------:R-:W-:Y:S01]  /*7ae0*/  UMOV UR7, 0x40 ;  /* 0x0000004000077882 */ /* 0x000fe20000000000 */
[----:B------:R-:W-:Y:S01]  /*7af0*/  UIADD3 UR10, UR46, 0x6000, URZ ;  /* 0x000060002e0a7890 */ /* 0x000fe2000fffe03f */
[----:B------:R3:W-:Y:S01]  /*7b00*/  UTMASTG.5D [UR32], [UR4] ;  /* 0x00000020040073b5 */ /* 0x0007e20008020000 */
[----:B------:R-:W-:Y:S01]  /*7b10*/  UMOV UR9, 0x80 ;  /* 0x0000008000097882 */ /* 0x000fe20000000000 */
[----:B------:R-:W-:Y:S01]  /*7b20*/  UIADD3 UR12, UR46, 0x8000, URZ ;  /* 0x000080002e0c7890 */ /* 0x000fe2000fffe03f */
[----:B------:R-:W-:Y:S01]  /*7b30*/  UMOV UR11, 0xc0 ;  /* 0x000000c0000b7882 */ /* 0x000fe20000000000 */
[----:B------:R-:W-:Y:S01]  /*7b40*/  UMOV UR13, 0x100 ;  /* 0x00000100000d7882 */ /* 0x000fe20000000000 */
[----:B---3--:R-:W-:Y:S01]  /*7b50*/  UMOV UR32, UR6 ;  /* 0x0000000600207c82 */ /* 0x008fe20008000000 */
[----:B------:R-:W-:Y:S01]  /*7b60*/  UMOV UR33, UR7 ;  /* 0x0000000700217c82 */ /* 0x000fe20008000000 */
[----:B------:R-:W-:Y:S01]  /*7b70*/  UIADD3 UR6, UR46, 0xa000, URZ ;  /* 0x0000a0002e067890 */ /* 0x000fe2000fffe03f */
[----:B------:R3:W-:Y:S01]  /*7b80*/  UTMASTG.5D [UR32], [UR4] ;  /* 0x00000020040073b5 */ /* 0x0007e20008020000 */
[----:B------:R-:W-:Y:S01]  /*7b90*/  UMOV UR7, 0x140 ;  /* 0x0000014000077882 */ /* 0x000fe20000000000 */
[----:B---3--:R-:W-:Y:S01]  /*7ba0*/  UMOV UR32, UR8 ;  /* 0x0000000800207c82 */ /* 0x008fe20008000000 */
[----:B------:R-:W-:Y:S01]  /*7bb0*/  UMOV UR33, UR9 ;  /* 0x0000000900217c82 */ /* 0x000fe20008000000 */
[----:B------:R-:W-:Y:S01]  /*7bc0*/  UIADD3 UR8, UR46, 0xc000, URZ ;  /* 0x0000c0002e087890 */ /* 0x000fe2000fffe03f */
[----:B------:R3:W-:Y:S01]  /*7bd0*/  UTMASTG.5D [UR32], [UR4] ;  /* 0x00000020040073b5 */ /* 0x0007e20008020000 */
[----:B------:R-:W-:Y:S01]  /*7be0*/  UIADD3 UR9, UR46, 0xe000, URZ ;  /* 0x0000e0002e097890 */ /* 0x000fe2000fffe03f */
[----:B---3--:R-:W-:Y:S01]  /*7bf0*/  UMOV UR32, UR10 ;  /* 0x0000000a00207c82 */ /* 0x008fe20008000000 */
[----:B------:R-:W-:-:S02]  /*7c00*/  UMOV UR33, UR11 ;  /* 0x0000000b00217c82 */ /* 0x000fc40008000000 */
[----:B------:R3:W-:Y:S02]  /*7c10*/  UTMASTG.5D [UR32], [UR4] ;  /* 0x00000020040073b5 */ /* 0x0007e40008020000 */
[----:B---3--:R-:W-:Y:S01]  /*7c20*/  UMOV UR32, UR12 ;  /* 0x0000000c00207c82 */ /* 0x008fe20008000000 */
[----:B------:R-:W-:Y:S02]  /*7c30*/  UMOV UR33, UR13 ;  /* 0x0000000d00217c82 */ /* 0x000fe40008000000 */
[----:B------:R3:W-:Y:S02]  /*7c40*/  UTMASTG.5D [UR32], [UR4] ;  /* 0x00000020040073b5 */ /* 0x0007e40008020000 */
[----:B---3--:R-:W-:Y:S01]  /*7c50*/  UMOV UR32, UR6 ;  /* 0x0000000600207c82 */ /* 0x008fe20008000000 */
[----:B------:R-:W-:Y:S01]  /*7c60*/  UMOV UR33, UR7 ;  /* 0x0000000700217c82 */ /* 0x000fe20008000000 */
[----:B------:R-:W-:Y:S01]  /*7c70*/  UMOV UR6, 0x180 ;  /* 0x0000018000067882 */ /* 0x000fe20000000000 */
[----:B------:R3:W-:Y:S02]  /*7c80*/  UTMASTG.5D [UR32], [UR4] ;  /* 0x00000020040073b5 */ /* 0x0007e40008020000 */
[----:B---3--:R-:W-:Y:S01]  /*7c90*/  UMOV UR32, UR8 ;  /* 0x0000000800207c82 */ /* 0x008fe20008000000 */
[----:B------:R-:W-:Y:S01]  /*7ca0*/  UMOV UR33, UR6 ;  /* 0x0000000600217c82 */ /* 0x000fe20008000000 */
[----:B------:R-:W-:Y:S01]  /*7cb0*/  UMOV UR6, 0x1c0 ;  /* 0x000001c000067882 */ /* 0x000fe20000000000 */
[----:B------:R3:W-:Y:S02]  /*7cc0*/  UTMASTG.5D [UR32], [UR4] ;  /* 0x00000020040073b5 */ /* 0x0007e40008020000 */
[----:B---3--:R-:W-:Y:S01]  /*7cd0*/  UMOV UR32, UR9 ;  /* 0x0000000900207c82 */ /* 0x008fe20008000000 */
[----:B------:R-:W-:Y:S01]  /*7ce0*/  UMOV UR33, UR6 ;  /* 0x0000000600217c82 */ /* 0x000fe20008000000 */
[----:B------:R-:W-:Y:S01]  /*7cf0*/  UIADD3 UR6, UR46, 0x28c20, URZ ;  /* 0x00028c202e067890 */ /* 0x000fe2000fffe03f */
[----:B------:R3:W-:Y:S03]  /*7d00*/  UTMASTG.5D [UR32], [UR4] ;  /* 0x00000020040073b5 */ /* 0x0007e60008020000 */
[----:B------:R-:W-:Y:S01]  /*7d10*/  UPRMT UR6, URZ, 0x654, UR6 ;  /* 0x000006543f067896 */ /* 0x000fe20008000006 */
[----:B------:R0:W-:Y:S01]  /*7d20*/  UTMACMDFLUSH ;  /* 0x00000000000079b7 */ /* 0x0001e20000000000 */
[----:B------:R-:W-:-:S07]  /*7d30*/  DEPBAR.LE SB0, 0x0 ;  /* 0x000080000000791a */ /* 0x000fce0000000000 */
[----:B---3--:R-:W-:Y:S03]  /*7d40*/  SYNCS.ARRIVE.TRANS64.RED.A1T0 RZ, [UR6], RZ ;  /* 0x000000ffffff79a7 */ /* 0x008fe60008100406 */
.L_x_2709:
[----:B------:R-:W-:Y:S05]  /*7d50*/  BSYNC B0 ;  /* 0x0000000000007941 */ /* 0x000fea0003800000 */
.L_x_2708:
[----:B------:R-:W3:Y:S02]  /*7d60*/  LDC R0, c[0x0][0xda4] ;  /* 0x00036900ff007b82 */ /* 0x000ee40000000800 */
[----:B---3--:R-:W-:-:S13]  /*7d70*/  ISETP.LE.AND P0, PT, R0, UR45, PT ;  /* 0x0000002d00007c0c */ /* 0x008fda000bf03270 */
[----:B------:R-:W-:Y:S05]  /*7d80*/  @!P0 BRA `(.L_x_2710) ;  /* 0xffffff90003c8947 */ /* 0x000fea000383ffff */
[----:B------:R-:W-:Y:S05]  /*7d90*/  EXIT ;  /* 0x000000000000794d */ /* 0x000fea0003800000 */
.L_x_2675:
[----:B------:R-:W-:-:S08]  /*7da0*/  NOP ;  /* 0x0000000000007918 */ /* 0x000fd00000000000 */
[----:B------:R-:W1:-:S00]  /*7db0*/  USETMAXREG.DEALLOC.CTAPOOL 0x18 ;  /* 0x00000018000079c8 */ /* 0x000e4000080e0500 */
[----:B-1----:R-:W-:-:S06]  /*7dc0*/  LOP3.LUT R0, R0, 0x3, RZ, 0xc0, !PT ;  /* 0x0000000300007812 */ /* 0x002fcc00078ec0ff */
[----:B------:R-:W1:Y:S02]  /*7dd0*/  SHFL.IDX PT, R0, R0, RZ, 0x1f ;  /* 0x00001fff00007589 */ /* 0x000e6400000e0000 */
[----:B-1----:R-:W-:-:S13]  /*7de0*/  ISETP.NE.AND P0, PT, R0, RZ, PT ;  /* 0x000000ff0000720c */ /* 0x002fda0003f05270 */
[----:B------:R-:W-:Y:S05]  /*7df0*/  @P0 EXIT ;  /* 0x000000000000094d */ /* 0x000fea0003800000 */
[----:B------:R-:W1:Y:S01]  /*7e00*/  S2UR UR4, SR_CTAID.X ;  /* 0x00000000000479c3 */ /* 0x000e620000002500 */
[----:B------:R-:W-:Y:S02]  /*7e10*/  MOV R16, RZ ;  /* 0x000000ff00107202 */ /* 0x000fe40000000f00 */
[----:B------:R-:W-:Y:S02]  /*7e20*/  MOV R2, 0x1 ;  /* 0x0000000100027802 */ /* 0x000fe40000000f00 */
[----:B------:R-:W-:-:S03]  /*7e30*/  MOV R17, 0x1 ;  /* 0x0000000100117802 */ /* 0x000fc60000000f00 */
[----:B------:R-:W1:Y:S02]  /*7e40*/  LDC R0, c[0x0][0xda4] ;  /* 0x00036900ff007b82 */ /* 0x000e640000000800 */
[----:B-1----:R-:W-:-:S13]  /*7e50*/  ISETP.LE.AND P0, PT, R0, UR4, PT ;  /* 0x0000000400007c0c */ /* 0x002fda000bf03270 */
[----:B------:R-:W-:Y:S05]  /*7e60*/  @P0 BRA `(.L_x_2711) ;  /* 0x0000002c005c0947 */ /* 0x000fea0003800000 */
[----:B------:R-:W-:Y:S01]  /*7e70*/  IMAD.U32 R0, RZ, RZ, UR4 ;  /* 0x00000004ff007e24 */ /* 0x000fe2000f8e00ff */
[----:B------:R-:W-:Y:S01]  /*7e80*/  MOV R16, RZ ;  /* 0x000000ff00107202 */ /* 0x000fe20000000f00 */
[----:B------:R-:W-:Y:S01]  /*7e90*/  ULDC.64 UR40, c[0x0][0x198] ;  /* 0x0000660000287ab9 */ /* 0x000fe20000000a00 */
[----:B------:R-:W-:Y:S01]  /*7ea0*/  MOV R17, 0x1 ;  /* 0x0000000100117802 */ /* 0x000fe20000000f00 */
[----:B------:R-:W-:Y:S01]  /*7eb0*/  ULDC UR36, c[0x0][0xc] ;  /* 0x0000030000247ab9 */ /* 0x000fe20000000800 */
[----:B------:R1:W-:Y:S04]  /*7ec0*/  STL [R1+0xc], R0 ;  /* 0x00000c0001007387 */ /* 0x0003e80000100800 */
[----:B------:R1:W-:Y:S02]  /*7ed0*/  STL [R1+0x18], RZ ;  /* 0x000018ff01007387 */ /* 0x0003e40000100800 */
.L_x_2753:
[----:B------:R-:W2:Y:S01]  /*7ee0*/  LDL R4, [R1+0xc] ;  /* 0x00000c0001047983 */ /* 0x000ea20000100800 */
[----:B-1----:R-:W1:Y:S01]  /*7ef0*/  LDC R0, c[0x0][0xda8] ;  /* 0x00036a00ff007b82 */ /* 0x002e620000000800 */
        /* <DEDUP_REMOVED lines=14> */
[----:B------:R-:W1:Y:S01]  /*7fe0*/  S2R R5, SR_CgaCtaId ;  /* 0x0000000000057919 */ /* 0x000e620000008800 */
[----:B------:R-:W2:Y:S01]  /*7ff0*/  LDC R0, c[0x0][0x2e0] ;  /* 0x0000b800ff007b82 */ /* 0x000ea20000000800 */
[----:B------:R-:W-:Y:S01]  /*8000*/  MOV R18, R4 ;  /* 0x0000000400127202 */ /* 0x000fe20000000f00 */
[----:B---3--:R-:W-:Y:S01]  /*8010*/  @P1 IMAD.HI.U32 R2, R4, R2, RZ ;  /* 0x0000000204021227 */ /* 0x008fe200078e00ff */
[----:B------:R3:W-:Y:S04]  /*8020*/  STL [R1+0x4], R4 ;  /* 0x0000040401007387 */ /* 0x0007e80000100800 */
[----:B------:R-:W-:-:S02]  /*8030*/  @P1 SHF.R.U32.HI R18, RZ, R3, R2 ;  /* 0x00000003ff121219 */ /* 0x000fc40000011602 */
[----:B------:R-:W-:Y:S01]  /*8040*/  MOV R2, 0x400 ;  /* 0x0000040000027802 */ /* 0x000fe20000000f00 */
[----:B--2---:R-:W-:-:S03]  /*8050*/  IMAD R6, R0, UR4, RZ ;  /* 0x0000000400067c24 */ /* 0x004fc6000f8e02ff */
[----:B-1----:R-:W-:-:S04]  /*8060*/  LEA R7, R5, R2, 0x18 ;  /* 0x0000000205077211 */ /* 0x002fc800078ec0ff */
[----:B------:R-:W-:Y:S01]  /*8070*/  IADD3 R0, R7, 0x22400, RZ ;  /* 0x0002240007007810 */ /* 0x000fe20007ffe0ff */
[----:B------:R3:W-:Y:S03]  /*8080*/  STL [R1], R7 ;  /* 0x0000000701007387 */ /* 0x0007e60000100800 */
[----:B------:R-:W-:Y:S01]  /*8090*/  LOP3.LUT P0, RZ, R0, 0x3ff, RZ, 0xc0, !PT ;  /* 0x000003ff00ff7812 */ /* 0x000fe2000780c0ff */
[----:B------:R-:W-:Y:S01]  /*80a0*/  VIADD R0, R6, 0x3f ;  /* 0x0000003f06007836 */ /* 0x000fe20000000000 */
[----:B------:R3:W-:Y:S04]  /*80b0*/  STL [R1+0x14], R6 ;  /* 0x0000140601007387 */ /* 0x0007e80000100800 */
[----:B------:R-:W-:-:S04]  /*80c0*/  SHF.R.S32.HI R3, RZ, 0x1f, R0 ;  /* 0x0000001fff037819 */ /* 0x000fc80000011400 */
[----:B------:R-:W-:Y:S02]  /*80d0*/  LEA.HI R3, R3, R0, RZ, 0x6 ;  /* 0x0000000003037211 */ /* 0x000fe400078f30ff */
[----:B------:R-:W-:-:S05]  /*80e0*/  IADD3 R0, -R18, RZ, RZ ;  /* 0x000000ff12007210 */ /* 0x000fca0007ffe1ff */
[----:B------:R-:W-:Y:S01]  /*80f0*/  IMAD R19, R19, R0, R4 ;  /* 0x0000000013137224 */ /* 0x000fe200078e0204 */
[----:B------:R-:W-:-:S05]  /*8100*/  SHF.R.S32.HI R0, RZ, 0x6, R3 ;  /* 0x00000006ff007819 */ /* 0x000fca0000011403 */
[----:B------:R3:W-:Y:S01]  /*8110*/  STL [R1+0x8], R0 ;  /* 0x0000080001007387 */ /* 0x0007e20000100800 */
[----:B------:R-:W-:Y:S05]  /*8120*/  @!P0 BRA `(.L_x_2712) ;  /* 0x0000000000408947 */ /* 0x000fea0003800000 */
[----:B------:R-:W-:Y:S01]  /*8130*/  MOV R2, 0x0 ;  /* 0x0000000000027802 */ /* 0x000fe20000000f00 */
[----:B------:R-:W-:Y:S01]  /*8140*/  ULDC.64 UR6, c[0x4][0x108] ;  /* 0x0100420000067ab9 */ /* 0x000fe20000000a00 */
[----:B------:R-:W-:Y:S01]  /*8150*/  ULDC.64 UR8, c[0x4][0x110] ;  /* 0x0100440000087ab9 */ /* 0x000fe20000000a00 */
[----:B------:R-:W-:Y:S01]  /*8160*/  ULDC.64 UR4, c[0x4][0x38] ;  /* 0x01000e0000047ab9 */ /* 0x000fe20000000a00 */
[----:B---3--:R-:W-:Y:S01]  /*8170*/  MOV R4, UR6 ;  /* 0x0000000600047c02 */ /* 0x008fe20008000f00 */
[----:B------:R-:W-:Y:S01]  /*8180*/  IMAD.U32 R7, RZ, RZ, UR9 ;  /* 0x00000009ff077e24 */ /* 0x000fe2000f8e00ff */
[----:B------:R-:W1:Y:S01]  /*8190*/  LDC.64 R2, c[0x4][R2] ;  /* 0x0100000002027b82 */ /* 0x000e620000000a00 */
[----:B------:R-:W-:Y:S01]  /*81a0*/  MOV R5, UR7 ;  /* 0x0000000700057c02 */ /* 0x000fe20008000f00 */
[----:B------:R-:W-:Y:S01]  /*81b0*/  IMAD.MOV.U32 R13, RZ, RZ, RZ ;  /* 0x000000ffff0d7224 */ /* 0x000fe200078e00ff */
[----:B------:R-:W-:Y:S02]  /*81c0*/  MOV R6, UR8 ;  /* 0x0000000800067c02 */ /* 0x000fe40008000f00 */
[----:B------:R-:W-:-:S02]  /*81d0*/  MOV R10, UR4 ;  /* 0x00000004000a7c02 */ /* 0x000fc40008000f00 */
[----:B------:R-:W-:Y:S02]  /*81e0*/  MOV R11, UR5 ;  /* 0x00000005000b7c02 */ /* 0x000fe40008000f00 */
[----:B------:R-:W-:Y:S02]  /*81f0*/  MOV R8, 0x70 ;  /* 0x0000007000087802 */ /* 0x000fe40000000f00 */
[----:B------:R-:W-:-:S07]  /*8200*/  MOV R12, 0x1 ;  /* 0x00000001000c7802 */ /* 0x000fce0000000f00 */
[----:B------:R-:W-:-:S07]  /*8210*/  LEPC R20, `(.L_x_2712) ;  /* 0x000000001014794e */ /* 0x000fce0000000000 */
[----:B-1----:R-:W-:Y:S05]  /*8220*/  CALL.ABS.NOINC R2 ;  /* 0x0000000002007343 */ /* 0x002fea0003c00000 */
.L_x_2712:
[----:B------:R-:W3:Y:S02]  /*8230*/  LDL R2, [R1] ;  /* 0x0000000001027983 */ /* 0x000ee40000100800 */
[----:B---3--:R-:W-:-:S04]  /*8240*/  IADD3 R0, R2, 0x400, RZ ;  /* 0x0000040002007810 */ /* 0x008fc80007ffe0ff */
[----:B------:R-:W-:-:S13]  /*8250*/  LOP3.LUT P0, RZ, R0, 0x3ff, RZ, 0xc0, !PT ;  /* 0x000003ff00ff7812 */ /* 0x000fda000780c0ff */
        /* <DEDUP_REMOVED lines=9> */
[----:B------:R-:W-:Y:S01]  /*82f0*/  IMAD.MOV.U32 R13, RZ, RZ, RZ ;  /* 0x000000ffff0d7224 */ /* 0x000fe200078e00ff */
[----:B------:R-:W-:Y:S02]  /*8300*/  MOV R6, UR8 ;  /* 0x0000000800067c02 */ /* 0x000fe40008000f00 */
[----:B------:R-:W-:-:S02]  /*8310*/  MOV R10, UR4 ;  /* 0x00000004000a7c02 */ /* 0x000fc40008000f00 */
[----:B------:R-:W-:Y:S02]  /*8320*/  MOV R11, UR5 ;  /* 0x00000005000b7c02 */ /* 0x000fe40008000f00 */
[----:B------:R-:W-:Y:S02]  /*8330*/  MOV R8, 0x70 ;  /* 0x0000007000087802 */ /* 0x000fe40000000f00 */
[----:B-1----:R-:W-:-:S07]  /*8340*/  MOV R12, 0x1 ;  /* 0x00000001000c7802 */ /* 0x002fce0000000f00 */
[----:B------:R-:W-:-:S07]  /*8350*/  LEPC R20, `(.L_x_2714) ;  /* 0x000000001014794e */ /* 0x000fce0000000000 */
[----:B--2---:R-:W-:Y:S05]  /*8360*/  CALL.ABS.NOINC R2 ;  /* 0x0000000002007343 */ /* 0x004fea0003c00000 */
.L_x_2714:
[----:B------:R-:W-:Y:S01]  /*8370*/  MOV R2, 0x0 ;  /* 0x0000000000027802 */ /* 0x000fe20000000f00 */
[----:B------:R-:W-:Y:S01]  /*8380*/  ULDC.64 UR6, c[0x4][0x108] ;  /* 0x0100420000067ab9 */ /* 0x000fe20000000a00 */
[----:B------:R-:W-:Y:S01]  /*8390*/  ULDC.64 UR8, c[0x4][0x110] ;  /* 0x0100440000087ab9 */ /* 0x000fe20000000a00 */
[----:B------:R-:W-:Y:S01]  /*83a0*/  ULDC.64 UR4, c[0x4][0x48] ;  /* 0x0100120000047ab9 */ /* 0x000fe20000000a00 */
[----:B------:R-:W-:Y:S01]  /*83b0*/  MOV R4, UR6 ;  /* 0x0000000600047c02 */ /* 0x000fe20008000f00 */
[----:B------:R-:W-:Y:S01]  /*83c0*/  IMAD.U32 R10, RZ, RZ, UR4 ;  /* 0x00000004ff0a7e24 */ /* 0x000fe2000f8e00ff */
[----:B------:R-:W1:Y:S01]  /*83d0*/  LDC.64 R2, c[0x4][R2] ;  /* 0x0100000002027b82 */ /* 0x000e620000000a00 */
[----:B------:R-:W-:Y:S02]  /*83e0*/  MOV R5, UR7 ;  /* 0x0000000700057c02 */ /* 0x000fe40008000f00 */
[----:B------:R-:W-:Y:S02]  /*83f0*/  MOV R6, UR8 ;  /* 0x0000000800067c02 */ /* 0x000fe40008000f00 */
[----:B------:R-:W-:-:S02]  /*8400*/  MOV R7, UR9 ;  /* 0x0000000900077c02 */ /* 0x000fc40008000f00 */
[----:B------:R-:W-:Y:S02]  /*8410*/  MOV R11, UR5 ;  /* 0x00000005000b7c02 */ /* 0x000fe40008000f00 */
[----:B------:R-:W-:Y:S02]  /*8420*/  MOV R8, 0x70 ;  /* 0x0000007000087802 */ /* 0x000fe40000000f00 */
[----:B------:R-:W-:Y:S02]  /*8430*/  MOV R12, 0x1 ;  /* 0x00000001000c7802 */ /* 0x000fe40000000f00 */
[----:B------:R-:W-:-:S07]  /*8440*/  MOV R13, RZ ;  /* 0x000000ff000d7202 */ /* 0x000fce0000000f00 */
[----:B------:R-:W-:-:S07]  /*8450*/  LEPC R20, `(.L_x_2713) ;  /* 0x000000001014794e */ /* 0x000fce0000000000 */
[----:B-1----:R-:W-:Y:S05]  /*8460*/  CALL.ABS.NOINC R2 ;  /* 0x0000000002007343 */ /* 0x002fea0003c00000 */
.L_x_2713:
[----:B------:R-:W2:Y:S01]  /*8470*/  LDL.LU R5, [R1+0x4] ;  /* 0x0000040001057983 */ /* 0x000ea20000300800 */
[----:B------:R-:W1:Y:S01]  /*8480*/  LDC R0, c[0x0][0x428] ;  /* 0x00010a00ff007b82 */ /* 0x000e620000000800 */
[----:B------:R-:W-:Y:S02]  /*8490*/  ULDC.64 UR4, c[0x0][0x9f8] ;  /* 0x00027e0000047ab9 */ /* 0x000fe40000000a00 */
[----:B------:R-:W3:Y:S01]  /*84a0*/  LDL R4, [R1+0xc] ;  /* 0x00000c0001047983 */ /* 0x000ee20000100800 */
[----:B------:R-:W-:Y:S01]  /*84b0*/  ISETP.NE.U32.AND P0, PT, RZ, UR4, PT ;  /* 0x00000004ff007c0c */ /* 0x000fe2000bf05070 */
[----:B------:R-:W-:Y:S01]  /*84c0*/  ULDC UR4, c[0x0][0xda8] ;  /* 0x00036a0000047ab9 */ /* 0x000fe20000000800 */
[----:B------:R-:W-:Y:S01]  /*84d0*/  MOV R6, R18 ;  /* 0x0000001200067202 */ /* 0x000fe20000000f00 */
[----:B------:R-:W4:Y:S01]  /*84e0*/  S2R R7, SR_TID.X ;  /* 0x0000000000077919 */ /* 0x000f220000002100 */
[----:B------:R-:W-:Y:S02]  /*84f0*/  ISETP.NE.AND.EX P0, PT, RZ, UR5, PT, P0 ;  /* 0x00000005ff007c0c */ /* 0x000fe4000bf05300 */
[----:B-1----:R-:W-:Y:S01]  /*8500*/  ISETP.NE.AND P1, PT, R0, 0x1, PT ;  /* 0x000000010000780c */ /* 0x002fe20003f25270 */
[----:B------:R-:W-:-:S12]  /*8510*/  IMAD.MOV.U32 R0, RZ, RZ, R19 ;  /* 0x000000ffff007224 */ /* 0x000fd800078e0013 */
[----:B------:R-:W1:Y:S01]  /*8520*/  @P1 LDC R2, c[0x0][0x42c] ;  /* 0x00010b00ff021b82 */ /* 0x000e620000000800 */
[----:B----4-:R-:W-:-:S07]  /*8530*/  LOP3.LUT R7, R7, 0x1f, RZ, 0xc0, !PT ;  /* 0x0000001f07077812 */ /* 0x010fce00078ec0ff */
[----:B------:R-:W4:Y:S01]  /*8540*/  @P1 LDC R3, c[0x0][0x430] ;  /* 0x00010c00ff031b82 */ /* 0x000f220000000800 */
[----:B-1----:R-:W-:-:S05]  /*8550*/  @P1 IMAD.HI.U32 R2, R19, R2, RZ ;  /* 0x0000000213021227 */ /* 0x002fca00078e00ff */
[----:B----4-:R-:W-:Y:S02]  /*8560*/  @P1 SHF.R.U32.HI R0, RZ, R3, R2 ;  /* 0x00000003ff001219 */ /* 0x010fe40000011602 */
[----:B------:R-:W1:Y:S01]  /*8570*/  @P0 LDC.64 R2, c[0x0][0x9f8] ;  /* 0x00027e00ff020b82 */ /* 0x000e620000000a00 */
[----:B------:R-:W-:-:S04]  /*8580*/  ISETP.NE.AND P1, PT, R7, RZ, PT ;  /* 0x000000ff0700720c */ /* 0x000fc80003f25270 */
[----:B------:R-:W-:-:S09]  /*8590*/  PLOP3.LUT P2, PT, P1, PT, PT, 0x8, 0x0 ;  /* 0x000000000000781c */ /* 0x000fd20000f4e170 */
[----:B------:R-:W-:-:S05]  /*85a0*/  VOTEU.ALL UP1, P1 ;  /* 0x00000000003f7886 */ /* 0x000fca0000820000 */
[----:B------:R-:W-:Y:S01]  /*85b0*/  @!UP1 UIADD3 UR8, UP0, UR40, 0x270, URZ ;  /* 0x0000027028089890 */ /* 0x000fe2000ff1e03f */
[----:B-1----:R-:W-:-:S03]  /*85c0*/  @P0 IMAD.WIDE R2, R18, 0x4, R2 ;  /* 0x0000000412020825 */ /* 0x002fc600078e0202 */
[----:B------:R-:W-:Y:S02]  /*85d0*/  @!UP1 UIADD3.X UR9, URZ, UR41, URZ, UP0, !UPT ;  /* 0x000000293f099290 */ /* 0x000fe400087fe43f */
[----:B------:R1:W5:Y:S01]  /*85e0*/  @P0 LDG.E R6, desc[UR48][R2.64] ;  /* 0x0000003002060981 */ /* 0x000362000c1e1900 */
[----:B------:R-:W-:Y:S01]  /*85f0*/  PLOP3.LUT P0, PT, PT, PT, PT, 0x80, 0x0 ;  /* 0x000000000000781c */ /* 0x000fe20003f0f070 */
[----:B------:R-:W-:Y:S01]  /*8600*/  VOTEU.ALL UP0, P1 ;  /* 0x00000000003f7886 */ /* 0x000fe20000800000 */
[----:B--2---:R-:W-:-:S05]  /*8610*/  IADD3 R8, -R5, RZ, RZ ;  /* 0x000000ff05087210 */ /* 0x004fca0007ffe1ff */
[----:B---3--:R-:W-:-:S05]  /*8620*/  IMAD R8, R8, UR4, R4 ;  /* 0x0000000408087c24 */ /* 0x008fca000f8e0204 */
[----:B-1----:R-:W-:-:S07]  /*8630*/  SHF.L.U32 R8, R8, 0x6, RZ ;  /* 0x0000000608087819 */ /* 0x002fce00000006ff */
.L_x_2715:
[----:B------:R-:W-:Y:S02]  /*8640*/  PLOP3.LUT P0, PT, P0, P2, PT, 0xa2, 0x0 ;  /* 0x000000000000781c */ /* 0x000fe40000705472 */
[----:B------:R-:W-:Y:S01]  /*8650*/  @P2 R2UR P0, UR7, R18 ;  /* 0x00000000120722ca */ /* 0x000fe20000000000 */
[----:B------:R-:W-:-:S07]  /*8660*/  UMOV UR4, URZ ;  /* 0x0000003f00047c82 */ /* 0x000fce0008000000 */
[----:B------:R-:W-:Y:S02]  /*8670*/  PLOP3.LUT P0, PT, P0, P2, PT, 0xa2, 0x0 ;  /* 0x000000000000781c */ /* 0x000fe40000705472 */
[----:B------:R-:W-:-:S08]  /*8680*/  @P2 R2UR.OR P0, UR6, R19 ;  /* 0x00000000130622ca */ /* 0x000fd00000100000 */
[----:B------:R-:W-:Y:S02]  /*8690*/  PLOP3.LUT P0, PT, P0, P2, PT, 0xa2, 0x0 ;  /* 0x000000000000781c */ /* 0x000fe40000705472 */
[----:B------:R-:W-:-:S08]  /*86a0*/  @P2 R2UR.OR P0, UR5, R8 ;  /* 0x00000000080522ca */ /* 0x000fd00000100000 */
[----:B------:R-:W-:Y:S02]  /*86b0*/  @P2 PLOP3.LUT P2, PT, P0, PT, PT, 0x80, 0x0 ;  /* 0x000000000000281c */ /* 0x000fe4000074f070 */
[----:B------:R-:W-:-:S03]  /*86c0*/  PLOP3.LUT P0, PT, PT, PT, PT, 0x80, 0x0 ;  /* 0x000000000000781c */ /* 0x000fc60003f0f070 */
        /* <DEDUP_REMOVED lines=8> */
.L_x_2770:
[----:B------:R-:W2:Y:S01]  /*8750*/  LDL R5, [R1+0x8] ;  /* 0x0000080001057983 */ /* 0x000ea20000100800 */
[----:B------:R-:W-:Y:S01]  /*8760*/  UMOV UR4, 0xffffffff ;  /* 0xffffffff00047882 */ /* 0x000fe20000000000 */
[----:B------:R-:W-:Y:S02]  /*8770*/  SHF.R.S32.HI R7, RZ, 0x1f, R6 ;  /* 0x0000001fff077819 */ /* 0x000fe40000011406 */
[----:B--2---:R-:W-:Y:S01]  /*8780*/  IADD3 R9, R5, -0x1, RZ ;  /* 0xffffffff05097810 */ /* 0x004fe20007ffe0ff */
[----:B------:R-:W-:Y:S06]  /*8790*/  BRA.DIV UR4, `(.L_x_2717) ;  /* 0x0000002a04b47947 */ /* 0x000fec000b800000 */
[----:B------:R-:W-:-:S13]  /*87a0*/  ELECT P6, URZ, PT ;  /* 0x00000000003f782f */ /* 0x000fda00038c0000 */
.L_x_2773:
[----:B------:R-:W-:Y:S05]  /*87b0*/  @!P6 BRA `(.L_x_2718) ;  /* 0x0000000000ece947 */ /* 0x000fea0003800000 */
[----:B------:R1:W-:Y:S01]  /*87c0*/  STL [R1+0x10], R9 ;  /* 0x0000100901007387 */ /* 0x0003e20000100800 */
[----:B------:R-:W-:Y:S01]  /*87d0*/  IMAD.MOV.U32 R4, RZ, RZ, R6 ;  /* 0x000000ffff047224 */ /* 0x000fe200078e0006 */
[----:B------:R-:W-:Y:S06]  /*87e0*/  @!P0 BRA `(.L_x_2719) ;  /* 0x0000000000488947 */ /* 0x000fec0003800000 */
[----:B------:R-:W2:Y:S01]  /*87f0*/  LDC R11, c[0x0][0x41c] ;  /* 0x00010700ff0b7b82 */ /* 0x000ea20000000800 */
[----:B------:R-:W-:Y:S01]  /*8800*/  ULDC.64 UR4, c[0x0][0x408] ;  /* 0x0001020000047ab9 */ /* 0x000fe20000000a00 */
[----:B--2---:R-:W-:-:S13]  /*8810*/  ISETP.NE.AND P1, PT, R11, 0x1, PT ;  /* 0x000000010b00780c */ /* 0x004fda0003f25270 */
[----:B------:R-:W2:Y:S02]  /*8820*/  @P1 LDC.64 R4, c[0x0][0x420] ;  /* 0x00010800ff041b82 */ /* 0x000ea40000000a00 */
[----:B--2---:R-:W-:Y:S01]  /*8830*/  @P1 IMAD.HI.U32 R10, R9, R4, RZ ;  /* 0x00000004090a1227 */ /* 0x004fe200078e00ff */
[----:B------:R-:W-:-:S04]  /*8840*/  MOV R4, R9 ;  /* 0x0000000900047202 */ /* 0x000fc80000000f00 */
[----:B------:R-:W-:Y:S01]  /*8850*/  @P1 SHF.R.U32.HI R4, RZ, R5, R10 ;  /* 0x00000005ff041219 */ /* 0x000fe2000001160a */
[----:B------:R-:W-:-:S03]  /*8860*/  IMAD R10, R7, UR4, RZ ;  /* 0x00000004070a7c24 */ /* 0x000fc6000f8e02ff */
[----:B------:R-:W-:Y:S01]  /*8870*/  IADD3 R5, -R4, RZ, RZ ;  /* 0x000000ff04057210 */ /* 0x000fe20007ffe1ff */
[----:B------:R-:W-:-:S04]  /*8880*/  IMAD R10, R6, UR5, R10 ;  /* 0x00000005060a7c24 */ /* 0x000fc8000f8e020a */
[----:B------:R-:W-:-:S05]  /*8890*/  IMAD R5, R11, R5, R9 ;  /* 0x000000050b057224 */ /* 0x000fca00078e0209 */
[----:B------:R2:W-:Y:S02]  /*88a0*/  STL [R1+0x10], R5 ;  /* 0x0000100501007387 */ /* 0x0005e40000100800 */
[----:B--2---:R-:W-:-:S03]  /*88b0*/  SHF.R.S32.HI R5, RZ, 0x1f, R4 ;  /* 0x0000001fff057819 */ /* 0x004fc60000011404 */
[----:B------:R-:W-:-:S05]  /*88c0*/  IMAD.WIDE.U32 R4, R6, UR4, R4 ;  /* 0x0000000406047c25 */ /* 0x000fca000f8e0004 */
[----:B------:R-:W-:Y:S02]  /*88d0*/  IADD3 R5, R5, R10, RZ ;  /* 0x0000000a05057210 */ /* 0x000fe40007ffe0ff */
[----:B------:R-:W-:-:S04]  /*88e0*/  LEA R10, P1, R4, R2, 0x2 ;  /* 0x00000002040a7211 */ /* 0x000fc800078210ff */
[----:B------:R-:W-:-:S05]  /*88f0*/  LEA.HI.X R11, R4, R3, R5, 0x2, P1 ;  /* 0x00000003040b7211 */ /* 0x000fca00008f1405 */
[----:B------:R2:W5:Y:S04]  /*8900*/  LDG.E R4, desc[UR48][R10.64] ;  /* 0x000000300a047981 */ /* 0x000568000c1e1900 */
.L_x_2719:
[----:B--2---:R-:W2:Y:S01]  /*8910*/  S2R R10, SR_CgaCtaId ;  /* 0x00000000000a7919 */ /* 0x004ea20000008800 */
[----:B------:R-:W-:-:S04]  /*8920*/  MOV R5, 0x400 ;  /* 0x0000040000057802 */ /* 0x000fc80000000f00 */
[----:B--2---:R-:W-:Y:S02]  /*8930*/  LEA R5, R10, R5, 0x18 ;  /* 0x000000050a057211 */ /* 0x004fe400078ec0ff */
[----:B------:R-:W-:Y:S02]  /*8940*/  SHF.L.U32 R10, R17, 0x1f, RZ ;  /* 0x0000001f110a7819 */ /* 0x000fe400000006ff */
[----:B------:R-:W-:-:S04]  /*8950*/  LEA R5, R16, R5, 0x3 ;  /* 0x0000000510057211 */ /* 0x000fc800078e18ff */
[----:B------:R-:W2:Y:S02]  /*8960*/  SYNCS.PHASECHK.TRANS64.TRYWAIT P1, [R5+URZ+0x28c40], R10 ;  /* 0x028c400a050075a7 */ /* 0x000ea4000802017f */
[----:B--2---:R-:W-:Y:S05]  /*8970*/  @!P1 BRA `(.L_x_2720) ;  /* 0x00000028005c9947 */ /* 0x004fea0003800000 */
.L_x_2774:
        /* <DEDUP_REMOVED lines=11> */
.L_x_2721:
[----:B--2---:R-:W2:Y:S01]  /*8a30*/  LDL R10, [R1+0x10] ;  /* 0x00001000010a7983 */ /* 0x004ea20000100800 */
[----:B------:R-:W-:Y:S01]  /*8a40*/  MOV R11, 0x400 ;  /* 0x00000400000b7802 */ /* 0x000fe20000000f00 */
[----:B------:R-:W3:Y:S01]  /*8a50*/  S2R R12, SR_CgaCtaId ;  /* 0x00000000000c7919 */ /* 0x000ee20000008800 */
[----:B------:R-:W-:Y:S01]  /*8a60*/  R2UR UR9, R5 ;  /* 0x00000000050972ca */ /* 0x000fe200000e0000 */
[----:B------:R-:W-:Y:S01]  /*8a70*/  UIADD3 UR4, UP0, UR40, 0x370, URZ ;  /* 0x0000037028047890 */ /* 0x000fe2000ff1e03f */
[----:B------:R-:W-:Y:S02]  /*8a80*/  R2UR UR12, R0 ;  /* 0x00000000000c72ca */ /* 0x000fe400000e0000 */
[----:B-----5:R-:W-:Y:S01]  /*8a90*/  R2UR UR13, R4 ;  /* 0x00000000040d72ca */ /* 0x020fe200000e0000 */
[----:B------:R-:W-:Y:S01]  /*8aa0*/  UIADD3.X UR5, URZ, UR41, URZ, UP0, !UPT ;  /* 0x000000293f057290 */ /* 0x000fe200087fe43f */
[----:B---3--:R-:W-:-:S04]  /*8ab0*/  LEA R11, R12, R11, 0x18 ;  /* 0x0000000b0c0b7211 */ /* 0x008fc800078ec0ff */
[----:B------:R-:W-:-:S04]  /*8ac0*/  LEA R5, R16, R11, 0xd ;  /* 0x0000000b10057211 */ /* 0x000fc800078e68ff */
[----:B------:R-:W-:Y:S01]  /*8ad0*/  R2UR UR8, R5 ;  /* 0x00000000050872ca */ /* 0x000fe200000e0000 */
[----:B------:R-:W-:Y:S01]  /*8ae0*/  UIADD3 UR9, UR9, 0x28c30, URZ ;  /* 0x00028c3009097890 */ /* 0x000fe2000fffe03f */
[----:B------:R-:W-:Y:S01]  /*8af0*/  UMOV UR6, 0x0 ;  /* 0x0000000000067882 */ /* 0x000fe20000000000 */
[----:B------:R-:W-:Y:S01]  /*8b00*/  UMOV UR7, 0x14f00000 ;  /* 0x14f0000000077882 */ /* 0x000fe20000000000 */
[----:B------:R-:W-:-:S09]  /*8b10*/  UMOV UR10, URZ ;  /* 0x0000003f000a7c82 */ /* 0x000fd20008000000 */
[----:B------:R-:W-:Y:S01]  /*8b20*/  UIADD3 UR8, UR8, 0x22400, URZ ;  /* 0x0002240008087890 */ /* 0x000fe2000fffe03f */
[----:B--2---:R-:W-:-:S13]  /*8b30*/  R2UR UR11, R10 ;  /* 0x000000000a0b72ca */ /* 0x004fda00000e0000 */
[----:B------:R-:W-:-:S09]  /*8b40*/  USHF.L.U32 UR11, UR11, 0x6, URZ ;  /* 0x000000060b0b7899 */ /* 0x000fd2000800063f */
[----:B------:R2:W-:Y:S02]  /*8b50*/  UTMALDG.4D [UR8], [UR4], desc[UR6] ;  /* 0x00000608040075b4 */ /* 0x0005e40008019000 */
[----:B--2---:R-:W-:Y:S01]  /*8b60*/  NOP ;  /* 0x0000000000007918 */ /* 0x004fe20000000000 */
.L_x_2718:
[----:B------:R-:W2:Y:S01]  /*8b70*/  LDL R12, [R1+0x18] ;  /* 0x00001800010c7983 */ /* 0x000ea20000100800 */
[----:B------:R-:W-:Y:S05]  /*8b80*/  WARPSYNC.ALL ;  /* 0x0000000000007948 */ /* 0x000fea0003800000 */
[----:B------:R-:W3:Y:S01]  /*8b90*/  S2R R11, SR_CgaCtaId ;  /* 0x00000000000b7919 */ /* 0x000ee20000008800 */
[----:B------:R-:W-:Y:S01]  /*8ba0*/  MOV R10, 0x400 ;  /* 0x00000400000a7802 */ /* 0x000fe20000000f00 */
[----:B------:R-:W-:Y:S01]  /*8bb0*/  BAR.SYNC.DEFER_BLOCKING 0x8, 0xa0 ;  /* 0x0202800000007b1d */ /* 0x000fe20000010000 */
[----:B------:R-:W-:-:S13]  /*8bc0*/  ELECT P1, URZ, PT ;  /* 0x00000000003f782f */ /* 0x000fda0003820000 */
[----:B------:R-:W-:Y:S01]  /*8bd0*/  @P1 R2UR UR13, R18 ;  /* 0x00000000120d12ca */ /* 0x000fe200000e0000 */
[----:B------:R-:W-:Y:S01]  /*8be0*/  UIADD3 UR4, UP0, UR40, 0x270, URZ ;  /* 0x0000027028047890 */ /* 0x000fe2000ff1e03f */
[----:B------:R-:W-:Y:S02]  /*8bf0*/  @P1 R2UR UR12, R19 ;  /* 0x00000000130c12ca */ /* 0x000fe400000e0000 */
[----:B------:R-:W-:Y:S01]  /*8c00*/  @P1 R2UR UR11, R8 ;  /* 0x00000000080b12ca */ /* 0x000fe200000e0000 */
[----:B------:R-:W-:Y:S01]  /*8c10*/  UIADD3.X UR5, URZ, UR41, URZ, UP0, !UPT ;  /* 0x000000293f057290 */ /* 0x000fe200087fe43f */
[----:B------:R-:W-:Y:S01]  /*8c20*/  BSSY B0, `(.L_x_2722) ;  /* 0x000000f000007945 */ /* 0x000fe20003800000 */
[----:B------:R-:W-:Y:S01]  /*8c30*/  UMOV UR6, 0x0 ;  /* 0x0000000000067882 */ /* 0x000fe20000000000 */
[----:B------:R-:W-:Y:S01]  /*8c40*/  UMOV UR7, 0x12f00000 ;  /* 0x12f0000000077882 */ /* 0x000fe20000000000 */
[----:B------:R-:W-:Y:S01]  /*8c50*/  UMOV UR10, URZ ;  /* 0x0000003f000a7c82 */ /* 0x000fe20008000000 */
[----:B------:R-:W-:-:S02]  /*8c60*/  @P1 MOV R5, 0x2000 ;  /* 0x0000200000051802 */ /* 0x000fc40000000f00 */
[----:B---3--:R-:W-:-:S04]  /*8c70*/  LEA R10, R11, R10, 0x18 ;  /* 0x0000000a0b0a7211 */ /* 0x008fc800078ec0ff */
[----:B------:R-:W-:Y:S01]  /*8c80*/  R2UR UR9, R10 ;  /* 0x000000000a0972ca */ /* 0x000fe200000e0000 */
[----:B------:R2:W-:-:S12]  /*8c90*/  @P1 SYNCS.ARRIVE.TRANS64 RZ, [R10+URZ+0x28c00], R5 ;  /* 0x028c00050aff19a7 */ /* 0x0005d8000800003f */
[----:B------:R-:W-:Y:S02]  /*8ca0*/  UIADD3 UR8, UR9, 0x20400, URZ ;  /* 0x0002040009087890 */ /* 0x000fe4000fffe03f */
[----:B------:R-:W-:-:S09]  /*8cb0*/  UIADD3 UR9, UR9, 0x28c00, URZ ;  /* 0x00028c0009097890 */ /* 0x000fd2000fffe03f */
[----:B------:R3:W-:Y:S01]  /*8cc0*/  UTMALDG.4D [UR8], [UR4], desc[UR6] ;  /* 0x00000608040075b4 */ /* 0x0007e20008019000 */
[----:B--2---:R-:W-:-:S04]  /*8cd0*/  LOP3.LUT R5, R12, 0x1, RZ, 0xc, !PT ;  /* 0x000000010c057812 */ /* 0x004fc800078e0cff */
[----:B------:R-:W-:-:S04]  /*8ce0*/  SHF.L.U32 R5, R5, 0x1f, RZ ;  /* 0x0000001f05057819 */ /* 0x000fc800000006ff */
[----:B------:R-:W2:Y:S02]  /*8cf0*/  SYNCS.PHASECHK.TRANS64.TRYWAIT P1, [R10+URZ+0x28c20], R5 ;  /* 0x028c20050a0075a7 */ /* 0x000ea4000802017f */
[----:B--23--:R-:W-:Y:S05]  /*8d00*/  @!P1 BRA `(.L_x_2723) ;  /* 0x00000024008c9947 */ /* 0x00cfea0003800000 */
.L_x_2775:
[----:B------:R-:W-:Y:S05]  /*8d10*/  BSYNC B0 ;  /* 0x0000000000007941 */ /* 0x000fea0003800000 */
.L_x_2722:
[----:B------:R-:W-:Y:S04]  /*8d20*/  BSSY B0, `(.L_x_2724) ;  /* 0x000004b000007945 */ /* 0x000fe80003800000 */
[----:B------:R-:W-:Y:S05]  /*8d30*/  @!P6 BRA `(.L_x_2725) ;  /* 0x000000040024e947 */ /* 0x000fea0003800000 */
[----:B------:R-:W3:Y:S01]  /*8d40*/  S2R R11, SR_CgaCtaId ;  /* 0x00000000000b7919 */ /* 0x000ee20000008800 */
[----:B--2---:R-:W-:Y:S02]  /*8d50*/  MOV R8, 0x400 ;  /* 0x0000040000087802 */ /* 0x004fe40000000f00 */
[----:B------:R-:W-:Y:S01]  /*8d60*/  SHF.L.U32 R5, R17, 0x1f, RZ ;  /* 0x0000001f11057819 */ /* 0x000fe200000006ff */
[----:B------:R-:W2:Y:S01]  /*8d70*/  S2R R10, SR_TID.X ;  /* 0x00000000000a7919 */ /* 0x000ea20000002100 */
[----:B---3--:R-:W-:-:S04]  /*8d80*/  LEA R8, R11, R8, 0x18 ;  /* 0x000000080b087211 */ /* 0x008fc800078ec0ff */
[----:B------:R-:W-:Y:S02]  /*8d90*/  LEA R8, R16, R8, 0x3 ;  /* 0x0000000810087211 */ /* 0x000fe400078e18ff */
[----:B--2---:R-:W-:Y:S02]  /*8da0*/  LOP3.LUT R10, R10, 0x7f, RZ, 0xc0, !PT ;  /* 0x0000007f0a0a7812 */ /* 0x004fe400078ec0ff */
[----:B------:R-:W2:Y:S02]  /*8db0*/  SYNCS.PHASECHK.TRANS64.TRYWAIT P1, [R8+URZ+0x28c60], R5 ;  /* 0x028c6005080075a7 */ /* 0x000ea4000802017f */
[----:B------:R-:W-:Y:S01]  /*8dc0*/  ISETP.NE.AND P2, PT, R10, RZ, PT ;  /* 0x000000ff0a00720c */ /* 0x000fe20003f45270 */
[----:B--2---:R-:W-:-:S12]  /*8dd0*/  @!P1 BRA `(.L_x_2726) ;  /* 0x0000002400789947 */ /* 0x004fd80003800000 */
.L_x_2776:
[----:B------:R-:W-:Y:S05]  /*8de0*/  @P2 BRA `(.L_x_2727) ;  /* 0x00000000001c2947 */ /* 0x000fea0003800000 */
[----:B------:R-:W3:Y:S01]  /*8df0*/  S2R R10, SR_TID.X ;  /* 0x00000000000a7919 */ /* 0x000ee20000002100 */
[----:B--2---:R-:W-:-:S04]  /*8e00*/  MOV R5, 0x10000 ;  /* 0x0001000000057802 */ /* 0x004fc80000000f00 */
[----:B------:R4:W-:Y:S01]  /*8e10*/  SYNCS.ARRIVE.TRANS64 RZ, [R8+URZ+0x28c50], R5 ;  /* 0x028c500508ff79a7 */ /* 0x0009e2000800003f */
[----:B---3--:R-:W-:-:S04]  /*8e20*/  LOP3.LUT R10, R10, 0x1f, RZ, 0xc0, !PT ;  /* 0x0000001f0a0a7812 */ /* 0x008fc800078ec0ff */
[----:B------:R-:W-:-:S13]  /*8e30*/  ISETP.NE.AND P1, PT, R10, RZ, PT ;  /* 0x000000ff0a00720c */ /* 0x000fda0003f25270 */
[----:B----4-:R-:W-:Y:S05]  /*8e40*/  @!P1 BRA `(.L_x_2727) ;  /* 0x0000000000049947 */ /* 0x010fea0003800000 */
[----:B------:R-:W-:Y:S01]  /*8e50*/  BPT.TRAP 0x1 ;  /* 0x000000040000795c */ /* 0x000fe20000300000 */
.L_x_2727:
[----:B------:R-:W3:Y:S01]  /*8e60*/  LDL R10, [R1+0x10] ;  /* 0x00001000010a7983 */ /* 0x000ee20000100800 */
[----:B--2---:R-:W-:Y:S01]  /*8e70*/  MOV R5, 0x400 ;  /* 0x0000040000057802 */ /* 0x004fe20000000f00 */
[----:B------:R-:W2:Y:S01]  /*8e80*/  S2R R11, SR_CgaCtaId ;  /* 0x00000000000b7919 */ /* 0x000ea20000008800 */
[----:B------:R-:W-:Y:S01]  /*8e90*/  R2UR UR9, R8 ;  /* 0x00000000080972ca */ /* 0x000fe200000e0000 */
[----:B------:R-:W-:Y:S01]  /*8ea0*/  UIADD3 UR4, UP0, UR40, 0x470, URZ ;  /* 0x0000047028047890 */ /* 0x000fe2000ff1e03f */
[----:B------:R-:W-:Y:S02]  /*8eb0*/  R2UR UR12, R0 ;  /* 0x00000000000c72ca */ /* 0x000fe400000e0000 */
[----:B------:R-:W-:Y:S01]  /*8ec0*/  R2UR UR13, R4 ;  /* 0x00000000040d72ca */ /* 0x000fe200000e0000 */
[----:B------:R-:W-:Y:S01]  /*8ed0*/  UIADD3.X UR5, URZ, UR41, URZ, UP0, !UPT ;  /* 0x000000293f057290 */ /* 0x000fe200087fe43f */
[----:B--2---:R-:W-:-:S05]  /*8ee0*/  LEA R5, R11, R5, 0x18 ;  /* 0x000000050b057211 */ /* 0x004fca00078ec0ff */
        /* <DEDUP_REMOVED lines=9> */
[----:B------:R-:W-:Y:S01]  /*8f80*/  UMOV UR16, 0x40 ;  /* 0x0000004000107882 */ /* 0x000fe20000000000 */
[----:B------:R-:W-:Y:S01]  /*8f90*/  UIADD3 UR19, UR14, 0x6400, URZ ;  /* 0x000064000e137890 */ /* 0x000fe2000fffe03f */
[----:B------:R-:W-:Y:S01]  /*8fa0*/  UMOV UR18, 0x80 ;  /* 0x0000008000127882 */ /* 0x000fe20000000000 */
[----:B------:R-:W-:Y:S01]  /*8fb0*/  UMOV UR20, 0xc0 ;  /* 0x000000c000147882 */ /* 0x000fe20000000000 */
[----:B------:R-:W-:Y:S01]  /*8fc0*/  UMOV UR21, 0x100 ;  /* 0x0000010000157882 */ /* 0x000fe20000000000 */
[----:B------:R-:W-:Y:S01]  /*8fd0*/  UMOV UR22, 0x140 ;  /* 0x0000014000167882 */ /* 0x000fe20000000000 */
[----:B---3--:R-:W-:-:S13]  /*8fe0*/  R2UR UR11, R10 ;  /* 0x000000000a0b72ca */ /* 0x008fda00000e0000 */
[----:B------:R-:W-:-:S09]  /*8ff0*/  USHF.L.U32 UR11, UR11, 0x6, URZ ;  /* 0x000000060b0b7899 */ /* 0x000fd2000800063f */
[----:B------:R2:W-:Y:S02]  /*9000*/  UTMALDG.4D [UR8], [UR4], desc[UR6] ;  /* 0x00000608040075b4 */ /* 0x0005e40008019000 */
[----:B--2---:R-:W-:Y:S01]  /*9010*/  UMOV UR8, UR15 ;  /* 0x0000000f00087c82 */ /* 0x004fe20008000000 */
[----:B------:R-:W-:Y:S01]  /*9020*/  UMOV UR10, UR16 ;  /* 0x00000010000a7c82 */ /* 0x000fe20008000000 */
[----:B------:R-:W-:Y:S01]  /*9030*/  UIADD3 UR15, UR14, 0x8400, URZ ;  /* 0x000084000e0f7890 */ /* 0x000fe2000fffe03f */
[----:B------:R2:W-:Y:S01]  /*9040*/  UTMALDG.4D [UR8], [UR4], desc[UR6] ;  /* 0x00000608040075b4 */ /* 0x0005e20008019000 */
[----:B------:R-:W-:Y:S01]  /*9050*/  UIADD3 UR16, UR14, 0xa400, URZ ;  /* 0x0000a4000e107890 */ /* 0x000fe2000fffe03f */
[----:B--2---:R-:W-:Y:S01]  /*9060*/  UMOV UR8, UR17 ;  /* 0x0000001100087c82 */ /* 0x004fe20008000000 */
[----:B------:R-:W-:Y:S02]  /*9070*/  UMOV UR10, UR18 ;  /* 0x00000012000a7c82 */ /* 0x000fe40008000000 */
[----:B------:R2:W-:Y:S01]  /*9080*/  UTMALDG.4D [UR8], [UR4], desc[UR6] ;  /* 0x00000608040075b4 */ /* 0x0005e20008019000 */
[----:B------:R-:W-:Y:S01]  /*9090*/  UIADD3 UR17, UR14, 0xc400, URZ ;  /* 0x0000c4000e117890 */ /* 0x000fe2000fffe03f */
[----:B--2---:R-:W-:Y:S01]  /*90a0*/  UMOV UR8, UR19 ;  /* 0x0000001300087c82 */ /* 0x004fe20008000000 */
[----:B------:R-:W-:-:S02]  /*90b0*/  UMOV UR10, UR20 ;  /* 0x00000014000a7c82 */ /* 0x000fc40008000000 */
[----:B------:R2:W-:Y:S02]  /*90c0*/  UTMALDG.4D [UR8], [UR4], desc[UR6] ;  /* 0x00000608040075b4 */ /* 0x0005e40008019000 */
[----:B--2---:R-:W-:Y:S01]  /*90d0*/  UMOV UR8, UR15 ;  /* 0x0000000f00087c82 */ /* 0x004fe20008000000 */
[----:B------:R-:W-:Y:S01]  /*90e0*/  UMOV UR10, UR21 ;  /* 0x00000015000a7c82 */ /* 0x000fe20008000000 */
[----:B------:R-:W-:Y:S01]  /*90f0*/  UIADD3 UR15, UR14, 0xe400, URZ ;  /* 0x0000e4000e0f7890 */ /* 0x000fe2000fffe03f */
[----:B------:R2:W-:Y:S02]  /*9100*/  UTMALDG.4D [UR8], [UR4], desc[UR6] ;  /* 0x00000608040075b4 */ /* 0x0005e40008019000 */
[----:B------:R-:W-:Y:S01]  /*9110*/  UMOV UR14, 0x180 ;  /* 0x00000180000e7882 */ /* 0x000fe20000000000 */
[----:B--2---:R-:W-:Y:S01]  /*9120*/  UMOV UR8, UR16 ;  /* 0x0000001000087c82 */ /* 0x004fe20008000000 */
[----:B------:R-:W-:Y:S02]  /*9130*/  UMOV UR10, UR22 ;  /* 0x00000016000a7c82 */ /* 0x000fe40008000000 */
[----:B------:R2:W-:Y:S02]  /*9140*/  UTMALDG.4D [UR8], [UR4], desc[UR6] ;  /* 0x00000608040075b4 */ /* 0x0005e40008019000 */
[----:B--2---:R-:W-:Y:S01]  /*9150*/  UMOV UR8, UR17 ;  /* 0x0000001100087c82 */ /* 0x004fe20008000000 */
[----:B------:R-:W-:Y:S01]  /*9160*/  UMOV UR10, UR14 ;  /* 0x0000000e000a7c82 */ /* 0x000fe20008000000 */
[----:B------:R-:W-:Y:S01]  /*9170*/  UMOV UR14, 0x1c0 ;  /* 0x000001c0000e7882 */ /* 0x000fe20000000000 */
[----:B------:R2:W-:Y:S02]  /*9180*/  UTMALDG.4D [UR8], [UR4], desc[UR6] ;  /* 0x00000608040075b4 */ /* 0x0005e40008019000 */
[----:B--2---:R-:W-:Y:S01]  /*9190*/  UMOV UR8, UR15 ;  /* 0x0000000f00087c82 */ /* 0x004fe20008000000 */
[----:B------:R-:W-:-:S02]  /*91a0*/  UMOV UR10, UR14 ;  /* 0x0000000e000a7c82 */ /* 0x000fc40008000000 */
[----:B------:R3:W-:Y:S02]  /*91b0*/  UTMALDG.4D [UR8], [UR4], desc[UR6] ;  /* 0x00000608040075b4 */ /* 0x0007e40008019000 */
[----:B---3--:R-:W-:Y:S01]  /*91c0*/  NOP ;  /* 0x0000000000007918 */ /* 0x008fe20000000000 */
.L_x_2725:
[----:B------:R-:W-:Y:S05]  /*91d0*/  BSYNC B0 ;  /* 0x0000000000007941 */ /* 0x000fea0003800000 */
.L_x_2724:
[----:B--2---:R-:W2:Y:S01]  /*91e0*/  LDL.LU R5, [R1+0x14] ;  /* 0x0000140001057983 */ /* 0x004ea20000300800 */
[----:B------:R-:W-:-:S04]  /*91f0*/  IADD3 R16, R16, 0x1, RZ ;  /* 0x0000000110107810 */ /* 0x000fc80007ffe0ff */
[----:B------:R-:W-:-:S04]  /*9200*/  ISETP.NE.AND P1, PT, R16, 0x2, PT ;  /* 0x000000021000780c */ /* 0x000fc80003f25270 */
[----:B------:R-:W-:Y:S02]  /*9210*/  SEL R8, RZ, 0x1, P1 ;  /* 0x00000001ff087807 */ /* 0x000fe40000800000 */
[----:B------:R-:W-:Y:S02]  /*9220*/  SEL R16, R16, RZ, P1 ;  /* 0x000000ff10107207 */ /* 0x000fe40000800000 */
[----:B------:R-:W-:Y:S02]  /*9230*/  LOP3.LUT R17, R17, R8, RZ, 0x3c, !PT ;  /* 0x0000000811117212 */ /* 0x000fe400078e3cff */
[----:B--2---:R-:W-:-:S13]  /*9240*/  ISETP.GE.AND P2, PT, R5, 0x41, PT ;  /* 0x000000410500780c */ /* 0x004fda0003f46270 */
[----:B------:R-:W-:Y:S05]  /*9250*/  @!P2 BRA `(.L_x_2728) ;  /* 0x000000180038a947 */ /* 0x000fea0003800000 */
[----:B------:R-:W2:Y:S01]  /*9260*/  LDL R11, [R1+0x8] ;  /* 0x00000800010b7983 */ /* 0x000ea20000100800 */
[----:B------:R-:W-:Y:S02]  /*9270*/  MOV R5, 0x1 ;  /* 0x0000000100057802 */ /* 0x000fe40000000f00 */
[C---:B--2---:R-:W-:Y:S01]  /*9280*/  IADD3 R10, -R11.reuse, RZ, RZ ;  /* 0x000000ff0b0a7210 */ /* 0x044fe20007ffe1ff */
[----:B------:R-:W-:-:S03]  /*9290*/  VIADD R8, R11, 0xfffffffe ;  /* 0xfffffffe0b087836 */ /* 0x000fc60000000000 */
[----:B------:R-:W-:-:S04]  /*92a0*/  VIADDMNMX R10, R10, R5, 0xffffffff, !PT ;  /* 0xffffffff0a0a7446 */ /* 0x000fc80007800105 */
[----:B------:R-:W-:-:S04]  /*92b0*/  IADD3 R5, R11, R10, RZ ;  /* 0x0000000a0b057210 */ /* 0x000fc80007ffe0ff */
[----:B------:R-:W-:-:S04]  /*92c0*/  LOP3.LUT R5, R5, 0x1, RZ, 0xc0, !PT ;  /* 0x0000000105057812 */ /* 0x000fc800078ec0ff */
[----:B------:R-:W-:-:S13]  /*92d0*/  ISETP.NE.U32.AND P1, PT, R5, 0x1, PT ;  /* 0x000000010500780c */ /* 0x000fda0003f25070 */
[----:B------:R-:W-:Y:S05]  /*92e0*/  @P1 BRA `(.L_x_2729) ;  /* 0x0000000400fc1947 */ /* 0x000fea0003800000 */
[----:B------:R-:W-:Y:S04]  /*92f0*/  BSSY B0, `(.L_x_2730) ;  /* 0x0000077000007945 */ /* 0x000fe80003800000 */
[----:B------:R-:W-:Y:S05]  /*9300*/  @!P6 BRA `(.L_x_2731) ;  /* 0x0000000400d4e947 */ /* 0x000fea0003800000 */
[----:B------:R-:W-:Y:S05]  /*9310*/  @!P0 BRA `(.L_x_2732) ;  /* 0x0000000000448947 */ /* 0x000fea0003800000 */
[----:B------:R-:W2:Y:S01]  /*9320*/  LDC R11, c[0x0][0x41c] ;  /* 0x00010700ff0b7b82 */ /* 0x000ea20000000800 */
[----:B------:R-:W-:Y:S01]  /*9330*/  ULDC.64 UR4, c[0x0][0x408] ;  /* 0x0001020000047ab9 */ /* 0x000fe20000000a00 */
[----:B--2---:R-:W-:-:S13]  /*9340*/  ISETP.NE.AND P1, PT, R11, 0x1, PT ;  /* 0x000000010b00780c */ /* 0x004fda0003f25270 */
[----:B------:R-:W2:Y:S02]  /*9350*/  @P1 LDC.64 R4, c[0x0][0x420] ;  /* 0x00010800ff041b82 */ /* 0x000ea40000000a00 */
[----:B--2---:R-:W-:Y:S01]  /*9360*/  @P1 IMAD.HI.U32 R12, R8, R4, RZ ;  /* 0x00000004080c1227 */ /* 0x004fe200078e00ff */
[----:B------:R-:W-:-:S04]  /*9370*/  MOV R4, R8 ;  /* 0x0000000800047202 */ /* 0x000fc80000000f00 */
[----:B------:R-:W-:-:S04]  /*9380*/  @P1 SHF.R.U32.HI R4, RZ, R5, R12 ;  /* 0x00000005ff041219 */ /* 0x000fc8000001160c */
[----:B------:R-:W-:-:S05]  /*9390*/  IADD3 R5, -R4, RZ, RZ ;  /* 0x000000ff04057210 */ /* 0x000fca0007ffe1ff */
[----:B------:R-:W-:Y:S01]  /*93a0*/  IMAD R8, R11, R5, R8 ;  /* 0x000000050b087224 */ /* 0x000fe200078e0208 */
[--C-:B------:R-:W-:Y:S01]  /*93b0*/  SHF.R.S32.HI R5, RZ, 0x1f, R4.reuse ;  /* 0x0000001fff057819 */ /* 0x100fe20000011404 */
[----:B------:R-:W-:Y:S02]  /*93c0*/  IMAD R11, R7, UR4, RZ ;  /* 0x00000004070b7c24 */ /* 0x000fe4000f8e02ff */
[----:B------:R-:W-:-:S04]  /*93d0*/  IMAD.WIDE.U32 R4, R6, UR4, R4 ;  /* 0x0000000406047c25 */ /* 0x000fc8000f8e0004 */
[----:B------:R-:W-:Y:S01]  /*93e0*/  IMAD R11, R6, UR5, R11 ;  /* 0x00000005060b7c24 */ /* 0x000fe2000f8e020b */
[----:B------:R-:W-:-:S04]  /*93f0*/  LEA R2, P1, R4, R2, 0x2 ;  /* 0x0000000204027211 */ /* 0x000fc800078210ff */
[----:B------:R-:W-:-:S04]  /*9400*/  IADD3 R11, R11, R5, RZ ;  /* 0x000000050b0b7210 */ /* 0x000fc80007ffe0ff */
[----:B------:R-:W-:-:S05]  /*9410*/  LEA.HI.X R3, R4, R3, R11, 0x2, P1 ;  /* 0x0000000304037211 */ /* 0x000fca00008f140b */
[----:B------:R2:W5:Y:S02]  /*9420*/  LDG.E R4, desc[UR48][R2.64] ;  /* 0x0000003002047981 */ /* 0x000564000c1e1900 */
.L_x_2732:
[----:B--2---:R-:W2:Y:S01]  /*9430*/  S2R R3, SR_CgaCtaId ;  /* 0x0000000000037919 */ /* 0x004ea20000008800 */
[----:B------:R-:W-:Y:S01]  /*9440*/  MOV R2, 0x400 ;  /* 0x0000040000027802 */ /* 0x000fe20000000f00 */
[----:B------:R-:W3:Y:S03]  /*9450*/  S2R R5, SR_TID.X ;  /* 0x0000000000057919 */ /* 0x000ee60000002100 */
[----:B--2---:R-:W-:Y:S02]  /*9460*/  LEA R2, R3, R2, 0x18 ;  /* 0x0000000203027211 */ /* 0x004fe400078ec0ff */
[----:B------:R-:W-:Y:S02]  /*9470*/  SHF.L.U32 R3, R17, 0x1f, RZ ;  /* 0x0000001f11037819 */ /* 0x000fe400000006ff */
[----:B------:R-:W-:Y:S02]  /*9480*/  LEA R2, R16, R2, 0x3 ;  /* 0x0000000210027211 */ /* 0x000fe400078e18ff */
[----:B---3--:R-:W-:-:S02]  /*9490*/  LOP3.LUT R5, R5, 0x7f, RZ, 0xc0, !PT ;  /* 0x0000007f05057812 */ /* 0x008fc400078ec0ff */
[----:B------:R-:W2:Y:S02]  /*94a0*/  SYNCS.PHASECHK.TRANS64.TRYWAIT P2, [R2+URZ+0x28c40], R3 ;  /* 0x028c4003020075a7 */ /* 0x000ea4000804017f */
[----:B------:R-:W-:Y:S01]  /*94b0*/  ISETP.NE.AND P1, PT, R5, RZ, PT ;  /* 0x000000ff0500720c */ /* 0x000fe20003f25270 */
[----:B--2---:R-:W-:-:S12]  /*94c0*/  @!P2 BRA `(.L_x_2733) ;  /* 0x0000001c00d0a947 */ /* 0x004fd80003800000 */
.L_x_2777:
[----:B------:R-:W-:Y:S05]  /*94d0*/  @P1 BRA `(.L_x_2734) ;  /* 0x00000000001c1947 */ /* 0x000fea0003800000 */
[----:B------:R-:W3:Y:S01]  /*94e0*/  S2R R11, SR_TID.X ;  /* 0x00000000000b7919 */ /* 0x000ee20000002100 */
[----:B------:R-:W-:-:S04]  /*94f0*/  IMAD.MOV.U32 R5, RZ, RZ, 0x2000 ;  /* 0x00002000ff057424 */ /* 0x000fc800078e00ff */
[----:B------:R4:W-:Y:S01]  /*9500*/  SYNCS.ARRIVE.TRANS64 RZ, [R2+URZ+0x28c30], R5 ;  /* 0x028c300502ff79a7 */ /* 0x0009e2000800003f */
[----:B---3--:R-:W-:-:S04]  /*9510*/  LOP3.LUT R11, R11, 0x1f, RZ, 0xc0, !PT ;  /* 0x0000001f0b0b7812 */ /* 0x008fc800078ec0ff */
[----:B------:R-:W-:-:S13]  /*9520*/  ISETP.NE.AND P2, PT, R11, RZ, PT ;  /* 0x000000ff0b00720c */ /* 0x000fda0003f45270 */
[----:B----4-:R-:W-:Y:S05]  /*9530*/  @!P2 BRA `(.L_x_2734) ;  /* 0x000000000004a947 */ /* 0x010fea0003800000 */
[----:B------:R-:W-:Y:S01]  /*9540*/  BPT.TRAP 0x1 ;  /* 0x000000040000795c */ /* 0x000fe20000300000 */
.L_x_2734:
[----:B------:R-:W3:Y:S01]  /*9550*/  S2R R11, SR_CgaCtaId ;  /* 0x00000000000b7919 */ /* 0x000ee20000008800 */
[----:B------:R-:W-:Y:S01]  /*9560*/  MOV R5, 0x400 ;  /* 0x0000040000057802 */ /* 0x000fe20000000f00 */
[----:B------:R-:W-:Y:S01]  /*9570*/  UIADD3 UR4, UP0, UR40, 0x370, URZ ;  /* 0x0000037028047890 */ /* 0x000fe2000ff1e03f */
[----:B------:R-:W-:Y:S01]  /*9580*/  R2UR UR9, R2 ;  /* 0x00000000020972ca */ /* 0x000fe200000e0000 */
[----:B------:R-:W-:Y:S01]  /*9590*/  UMOV UR6, 0x0 ;  /* 0x0000000000067882 */ /* 0x000fe20000000000 */
[----:B------:R-:W-:Y:S01]  /*95a0*/  SHF.L.U32 R8, R8, 0x6, RZ ;  /* 0x0000000608087819 */ /* 0x000fe200000006ff */
[----:B------:R-:W-:Y:S01]  /*95b0*/  UIADD3.X UR5, URZ, UR41, URZ, UP0, !UPT ;  /* 0x000000293f057290 */ /* 0x000fe200087fe43f */
[----:B------:R-:W-:Y:S01]  /*95c0*/  R2UR UR12, R0 ;  /* 0x00000000000c72ca */ /* 0x000fe200000e0000 */
[----:B------:R-:W-:Y:S01]  /*95d0*/  UMOV UR7, 0x14f00000 ;  /* 0x14f0000000077882 */ /* 0x000fe20000000000 */
[----:B-----5:R-:W-:Y:S01]  /*95e0*/  R2UR UR13, R4 ;  /* 0x00000000040d72ca */ /* 0x020fe200000e0000 */
[----:B------:R-:W-:Y:S01]  /*95f0*/  UMOV UR10, URZ ;  /* 0x0000003f000a7c82 */ /* 0x000fe20008000000 */
[----:B------:R-:W-:-:S05]  /*9600*/  R2UR UR11, R8 ;  /* 0x00000000080b72ca */ /* 0x000fca00000e0000 */
[----:B------:R-:W-:Y:S01]  /*9610*/  UIADD3 UR9, UR9, 0x28c30, URZ ;  /* 0x00028c3009097890 */ /* 0x000fe2000fffe03f */
[----:B---3--:R-:W-:-:S04]  /*9620*/  LEA R5, R11, R5, 0x18 ;  /* 0x000000050b057211 */ /* 0x008fc800078ec0ff */
[----:B------:R-:W-:-:S04]  /*9630*/  LEA R5, R16, R5, 0xd ;  /* 0x0000000510057211 */ /* 0x000fc800078e68ff */
[----:B------:R-:W-:-:S13]  /*9640*/  R2UR UR8, R5 ;  /* 0x00000000050872ca */ /* 0x000fda00000e0000 */
[----:B------:R-:W-:-:S09]  /*9650*/  UIADD3 UR8, UR8, 0x22400, URZ ;  /* 0x0002240008087890 */ /* 0x000fd2000fffe03f */
[----:B------:R3:W-:Y:S01]  /*9660*/  UTMALDG.4D [UR8], [UR4], desc[UR6] ;  /* 0x00000608040075b4 */ /* 0x0007e20008019000 */
[----:B------:R-:W4:Y:S02]  /*9670*/  SYNCS.PHASECHK.TRANS64.TRYWAIT P2, [R2+URZ+0x28c60], R3 ;  /* 0x028c6003020075a7 */ /* 0x000f24000804017f */
[----:B---34-:R-:W-:Y:S05]  /*9680*/  @!P2 BRA `(.L_x_2735) ;  /* 0x0000001c0074a947 */ /* 0x018fea0003800000 */
.L_x_2778:
[----:B------:R-:W-:Y:S05]  /*9690*/  @P1 BRA `(.L_x_2736) ;  /* 0x00000000001c1947 */ /* 0x000fea0003800000 */
[----:B------:R-:W4:Y:S01]  /*96a0*/  S2R R5, SR_TID.X ;  /* 0x0000000000057919 */ /* 0x000f220000002100 */
[----:B--23--:R-:W-:-:S04]  /*96b0*/  MOV R3, 0x10000 ;  /* 0x0001000000037802 */ /* 0x00cfc80000000f00 */
[----:B------:R2:W-:Y:S01]  /*96c0*/  SYNCS.ARRIVE.TRANS64 RZ, [R2+URZ+0x28c50], R3 ;  /* 0x028c500302ff79a7 */ /* 0x0005e2000800003f */
[----:B----4-:R-:W-:-:S04]  /*96d0*/  LOP3.LUT R5, R5, 0x1f, RZ, 0xc0, !PT ;  /* 0x0000001f05057812 */ /* 0x010fc800078ec0ff */
[----:B------:R-:W-:-:S13]  /*96e0*/  ISETP.NE.AND P1, PT, R5, RZ, PT ;  /* 0x000000ff0500720c */ /* 0x000fda0003f25270 */
[----:B--2---:R-:W-:Y:S05]  /*96f0*/  @!P1 BRA `(.L_x_2736) ;  /* 0x0000000000049947 */ /* 0x004fea0003800000 */
[----:B------:R-:W-:Y:S01]  /*9700*/  BPT.TRAP 0x1 ;  /* 0x000000040000795c */ /* 0x000fe20000300000 */
.L_x_2736:
[----:B------:R-:W4:Y:S01]  /*9710*/  S2R R5, SR_CgaCtaId ;  /* 0x0000000000057919 */ /* 0x000f220000008800 */
[----:B--23--:R-:W-:Y:S01]  /*9720*/  MOV R3, 0x400 ;  /* 0x0000040000037802 */ /* 0x00cfe20000000f00 */
        /* <DEDUP_REMOVED lines=9> */
[----:B------:R-:W-:Y:S01]  /*97c0*/  UMOV UR18, 0x40 ;  /* 0x0000004000127882 */ /* 0x000fe20000000000 */
[----:B------:R-:W-:Y:S01]  /*97d0*/  UMOV UR19, 0x80 ;  /* 0x0000008000137882 */ /* 0x000fe20000000000 */
[----:B------:R-:W-:Y:S01]  /*97e0*/  UMOV UR20, 0xc0 ;  /* 0x000000c000147882 */ /* 0x000fe20000000000 */
[----:B------:R-:W-:Y:S01]  /*97f0*/  UMOV UR21, 0x100 ;  /* 0x0000010000157882 */ /* 0x000fe20000000000 */
[----:B------:R-:W-:Y:S01]  /*9800*/  UMOV UR22, 0x140 ;  /* 0x0000014000167882 */ /* 0x000fe20000000000 */
[----:B------:R-:W-:Y:S01]  /*9810*/  UIADD3 UR9, UR9, 0x28c50, URZ ;  /* 0x00028c5009097890 */ /* 0x000fe2000fffe03f */
[----:B----4-:R-:W-:-:S04]  /*9820*/  LEA R3, R5, R3, 0x18 ;  /* 0x0000000305037211 */ /* 0x010fc800078ec0ff */
[----:B------:R-:W-:-:S04]  /*9830*/  LEA R2, R16, R3, 0x10 ;  /* 0x0000000310027211 */ /* 0x000fc800078e80ff */
[----:B------:R-:W-:-:S13]  /*9840*/  R2UR UR14, R2 ;  /* 0x00000000020e72ca */ /* 0x000fda00000e0000 */
[----:B------:R-:W-:Y:S02]  /*9850*/  UIADD3 UR8, UR14, 0x400, URZ ;  /* 0x000004000e087890 */ /* 0x000fe4000fffe03f */
[----:B------:R-:W-:Y:S02]  /*9860*/  UIADD3 UR15, UR14, 0x2400, URZ ;  /* 0x000024000e0f7890 */ /* 0x000fe4000fffe03f */
[----:B------:R-:W-:Y:S02]  /*9870*/  UIADD3 UR16, UR14, 0x4400, URZ ;  /* 0x000044000e107890 */ /* 0x000fe4000fffe03f */
[----:B------:R-:W-:-:S03]  /*9880*/  UIADD3 UR17, UR14, 0x6400, URZ ;  /* 0x000064000e117890 */ /* 0x000fc6000fffe03f */
[----:B------:R2:W-:Y:S02]  /*9890*/  UTMALDG.4D [UR8], [UR4], desc[UR6] ;  /* 0x00000608040075b4 */ /* 0x0005e40008019000 */
[----:B--2---:R-:W-:Y:S01]  /*98a0*/  UMOV UR8, UR15 ;  /* 0x0000000f00087c82 */ /* 0x004fe20008000000 */
[----:B------:R-:W-:Y:S01]  /*98b0*/  UMOV UR10, UR18 ;  /* 0x00000012000a7c82 */ /* 0x000fe20008000000 */
[----:B------:R-:W-:Y:S01]  /*98c0*/  UIADD3 UR15, UR14, 0x8400, URZ ;  /* 0x000084000e0f7890 */ /* 0x000fe2000fffe03f */
        /* <DEDUP_REMOVED lines=8> */
[----:B------:R2:W-:Y:S01]  /*9950*/  UTMALDG.4D [UR8], [UR4], desc[UR6] ;  /* 0x00000608040075b4 */ /* 0x0005e20008019000 */
[----:B------:R-:W-:Y:S01]  /*9960*/  UIADD3 UR14, UR14, 0xe400, URZ ;  /* 0x0000e4000e0e7890 */ /* 0x000fe2000fffe03f */
[----:B--2---:R-:W-:Y:S01]  /*9970*/  UMOV UR8, UR15 ;  /* 0x0000000f00087c82 */ /* 0x004fe20008000000 */
[----:B------:R-:W-:Y:S01]  /*9980*/  UMOV UR10, UR21 ;  /* 0x00000015000a7c82 */ /* 0x000fe20008000000 */
[----:B------:R-:W-:Y:S01]  /*9990*/  UMOV UR15, 0x180 ;  /* 0x00000180000f7882 */ /* 0x000fe20000000000 */
[----:B------:R2:W-:Y:S02]  /*99a0*/  UTMALDG.4D [UR8], [UR4], desc[UR6] ;  /* 0x00000608040075b4 */ /* 0x0005e40008019000 */
[----:B--2---:R-:W-:Y:S01]  /*99b0*/  UMOV UR8, UR16 ;  /* 0x0000001000087c82 */ /* 0x004fe20008000000 */
[----:B------:R-:W-:-:S02]  /*99c0*/  UMOV UR10, UR22 ;  /* 0x00000016000a7c82 */ /* 0x000fc40008000000 */
[----:B------:R2:W-:Y:S02]  /*99d0*/  UTMALDG.4D [UR8], [UR4], desc[UR6] ;  /* 0x00000608040075b4 */ /* 0x0005e40008019000 */
[----:B--2---:R-:W-:Y:S01]  /*99e0*/  UMOV UR8, UR17 ;  /* 0x0000001100087c82 */ /* 0x004fe20008000000 */
[----:B------:R-:W-:Y:S01]  /*99f0*/  UMOV UR10, UR15 ;  /* 0x0000000f000a7c82 */ /* 0x000fe20008000000 */
[----:B------:R-:W-:Y:S01]  /*9a00*/  UMOV UR15, 0x1c0 ;  /* 0x000001c0000f7882 */ /* 0x000fe20000000000 */
[----:B------:R2:W-:Y:S02]  /*9a10*/  UTMALDG.4D [UR8], [UR4], desc[UR6] ;  /* 0x00000608040075b4 */ /* 0x0005e40008019000 */
[----:B--2---:R-:W-:Y:S01]  /*9a20*/  UMOV UR8, UR14 ;  /* 0x0000000e00087c82 */ /* 0x004fe20008000000 */
[----:B------:R-:W-:Y:S02]  /*9a30*/  UMOV UR10, UR15 ;  /* 0x0000000f000a7c82 */ /* 0x000fe40008000000 */
[----:B------:R2:W-:Y:S02]  /*9a40*/  UTMALDG.4D [UR8], [UR4], desc[UR6] ;  /* 0x00000608040075b4 */ /* 0x0005e40008019000 */
[----:B--2---:R-:W-:Y:S01]  /*9a50*/  NOP ;  /* 0x0000000000007918 */ /* 0x004fe20000000000 */
.L_x_2731:
[----:B------:R-:W-:Y:S05]  /*9a60*/  BSYNC B0 ;  /* 0x0000000000007941 */ /* 0x000fea0003800000 */
.L_x_2730:
[----:B------:R-:W2:Y:S01]  /*9a70*/  LDL.LU R3, [R1+0x8] ;  /* 0x0000080001037983 */ /* 0x000ea20000300800 */
[----:B------:R-:W-:-:S05]  /*9a80*/  VIADD R16, R16, 0x1 ;  /* 0x0000000110107836 */ /* 0x000fca0000000000 */
[----:B------:R-:W-:-:S04]  /*9a90*/  ISETP.NE.AND P1, PT, R16, 0x2, PT ;  /* 0x000000021000780c */ /* 0x000fc80003f25270 */
[----:B------:R-:W-:Y:S02]  /*9aa0*/  SEL R2, RZ, 0x1, P1 ;  /* 0x00000001ff027807 */ /* 0x000fe40000800000 */
[----:B------:R-:W-:Y:S02]  /*9ab0*/  SEL R16, R16, RZ, P1 ;  /* 0x000000ff10107207 */ /* 0x000fe40000800000 */
[----:B------:R-:W-:Y:S02]  /*9ac0*/  LOP3.LUT R17, R17, R2, RZ, 0x3c, !PT ;  /* 0x0000000211117212 */ /* 0x000fe400078e3cff */
[----:B--2---:R-:W-:-:S07]  /*9ad0*/  IADD3 R8, R3, -0x3, RZ ;  /* 0xfffffffd03087810 */ /* 0x004fce0007ffe0ff */
.L_x_2729:
[----:B------:R-:W-:Y:S01]  /*9ae0*/  IADD3 R10, -R10, RZ, RZ ;  /* 0x000000ff0a0a7210 */ /* 0x000fe20007ffe1ff */
[----:B------:R-:W-:Y:S03]  /*9af0*/  BSSY B0, `(.L_x_2728) ;  /* 0x0000104000007945 */ /* 0x000fe60003800000 */
[----:B------:R-:W-:-:S13]  /*9b00*/  ISETP.NE.AND P1, PT, R9, R10, PT ;  /* 0x0000000a0900720c */ /* 0x000fda0003f25270 */
[----:B------:R-:W-:Y:S05]  /*9b10*/  @!P1 BRA `(.L_x_2737) ;  /* 0x0000001000049947 */ /* 0x000fea0003800000 */
.L_x_2752:
[----:B------:R-:W-:Y:S04]  /*9b20*/  BSSY B1, `(.L_x_2738) ;  /* 0x0000079000017945 */ /* 0x000fe80003800000 */
[----:B------:R-:W-:Y:S05]  /*9b30*/  @!P6 BRA `(.L_x_2739) ;  /* 0x0000000400dce947 */ /* 0x000fea0003800000 */
[----:B-1----:R-:W-:Y:S01]  /*9b40*/  MOV R9, R8 ;  /* 0x0000000800097202 */ /* 0x002fe20000000f00 */
[----:B------:R-:W-:Y:S06]  /*9b50*/  @!P0 BRA `(.L_x_2740) ;  /* 0x0000000000488947 */ /* 0x000fec0003800000 */
[----:B------:R-:W1:Y:S01]  /*9b60*/  LDC R10, c[0x0][0x41c] ;  /* 0x00010700ff0a7b82 */ /* 0x000e620000000800 */
[----:B------:R-:W-:Y:S02]  /*9b70*/  ULDC.64 UR4, c[0x0][0x408] ;  /* 0x0001020000047ab9 */ /* 0x000fe40000000a00 */
[----:B------:R-:W-:-:S04]  /*9b80*/  IMAD R11, R7, UR4, RZ ;  /* 0x00000004070b7c24 */ /* 0x000fc8000f8e02ff */
[----:B------:R-:W-:Y:S01]  /*9b90*/  IMAD R11, R6, UR5, R11 ;  /* 0x00000005060b7c24 */ /* 0x000fe2000f8e020b */
[----:B-1----:R-:W-:-:S13]  /*9ba0*/  ISETP.NE.AND P1, PT, R10, 0x1, PT ;  /* 0x000000010a00780c */ /* 0x002fda0003f25270 */
[----:B------:R-:W1:Y:S02]  /*9bb0*/  @P1 LDC.64 R2, c[0x0][0x420] ;  /* 0x00010800ff021b82 */ /* 0x000e640000000a00 */
[----:B-1----:R-:W-:Y:S01]  /*9bc0*/  @P1 IMAD.HI.U32 R4, R8, R2, RZ ;  /* 0x0000000208041227 */ /* 0x002fe200078e00ff */
[----:B------:R-:W-:-:S04]  /*9bd0*/  MOV R2, R8 ;  /* 0x0000000800027202 */ /* 0x000fc80000000f00 */
[----:B------:R-:W-:Y:S02]  /*9be0*/  @P1 SHF.R.U32.HI R2, RZ, R3, R4 ;  /* 0x00000003ff021219 */ /* 0x000fe40000011604 */
[----:B------:R-:W1:Y:S02]  /*9bf0*/  LDC.64 R4, c[0x0][0x3f8] ;  /* 0x0000fe00ff047b82 */ /* 0x000e640000000a00 */
[--C-:B------:R-:W-:Y:S01]  /*9c00*/  SHF.R.S32.HI R3, RZ, 0x1f, R2.reuse ;  /* 0x0000001fff037819 */ /* 0x100fe20000011402 */
[--C-:B------:R-:W-:Y:S02]  /*9c10*/  IMAD.MOV R9, RZ, RZ, -R2.reuse ;  /* 0x000000ffff097224 */ /* 0x100fe400078e0a02 */
[----:B------:R-:W-:-:S04]  /*9c20*/  IMAD.WIDE.U32 R2, R6, UR4, R2 ;  /* 0x0000000406027c25 */ /* 0x000fc8000f8e0002 */
[----:B------:R-:W-:Y:S01]  /*9c30*/  IMAD R9, R10, R9, R8 ;  /* 0x000000090a097224 */ /* 0x000fe200078e0208 */
[----:B------:R-:W-:Y:S02]  /*9c40*/  IADD3 R11, R11, R3, RZ ;  /* 0x000000030b0b7210 */ /* 0x000fe40007ffe0ff */
[----:B-1----:R-:W-:-:S04]  /*9c50*/  LEA R4, P1, R2, R4, 0x2 ;  /* 0x0000000402047211 */ /* 0x002fc800078210ff */
[----:B------:R-:W-:-:S05]  /*9c60*/  LEA.HI.X R5, R2, R5, R11, 0x2, P1 ;  /* 0x0000000502057211 */ /* 0x000fca00008f140b */
[----:B------:R1:W5:Y:S04]  /*9c70*/  LDG.E R4, desc[UR48][R4.64] ;  /* 0x0000003004047981 */ /* 0x000368000c1e1900 */
.L_x_2740:
[----:B------:R-:W2:Y:S01]  /*9c80*/  S2R R3, SR_CgaCtaId ;  /* 0x0000000000037919 */ /* 0x000ea20000008800 */
[----:B------:R-:W-:Y:S01]  /*9c90*/  MOV R2, 0x400 ;  /* 0x0000040000027802 */ /* 0x000fe20000000f00 */
[----:B-1----:R-:W1:Y:S03]  /*9ca0*/  S2R R5, SR_TID.X ;  /* 0x0000000000057919 */ /* 0x002e660000002100 */
[----:B--2---:R-:W-:-:S04]  /*9cb0*/  LEA R2, R3, R2, 0x18 ;  /* 0x0000000203027211 */ /* 0x004fc800078ec0ff */
[----:B------:R-:W-:Y:S02]  /*9cc0*/  LEA R3, R16, R2, 0x3 ;  /* 0x0000000210037211 */ /* 0x000fe400078e18ff */
[----:B------:R-:W-:Y:S02]  /*9cd0*/  SHF.L.U32 R2, R17, 0x1f, RZ ;  /* 0x0000001f11027819 */ /* 0x000fe400000006ff */
[----:B-1----:R-:W-:Y:S02]  /*9ce0*/  LOP3.LUT R5, R5, 0x7f, RZ, 0xc0, !PT ;  /* 0x0000007f05057812 */ /* 0x002fe400078ec0ff */
[----:B------:R-:W1:Y:S02]  /*9cf0*/  SYNCS.PHASECHK.TRANS64.TRYWAIT P2, [R3+URZ+0x28c40], R2 ;  /* 0x028c4002030075a7 */ /* 0x000e64000804017f */
[----:B------:R-:W-:Y:S01]  /*9d00*/  ISETP.NE.AND P1, PT, R5, RZ, PT ;  /* 0x000000ff0500720c */ /* 0x000fe20003f25270 */
[----:B-1----:R-:W-:-:S12]  /*9d10*/  @!P2 BRA `(.L_x_2741) ;  /* 0x0000001400e4a947 */ /* 0x002fd80003800000 */
.L_x_2779:
        /* <DEDUP_REMOVED lines=8> */
.L_x_2742:
[----:B------:R-:W2:Y:S01]  /*9da0*/  S2R R10, SR_CgaCtaId ;  /* 0x00000000000a7919 */ /* 0x000ea20000008800 */
[----:B------:R-:W-:Y:S01]  /*9db0*/  MOV R5, 0x400 ;  /* 0x0000040000057802 */ /* 0x000fe20000000f00 */
[----:B------:R-:W-:Y:S01]  /*9dc0*/  UIADD3 UR4, UP0, UR40, 0x370, URZ ;  /* 0x0000037028047890 */ /* 0x000fe2000ff1e03f */
[----:B------:R-:W-:Y:S01]  /*9dd0*/  R2UR UR9, R3 ;  /* 0x00000000030972ca */ /* 0x000fe200000e0000 */
[----:B------:R-:W-:Y:S01]  /*9de0*/  UMOV UR6, 0x0 ;  /* 0x0000000000067882 */ /* 0x000fe20000000000 */
[----:B------:R-:W-:Y:S01]  /*9df0*/  R2UR UR12, R0 ;  /* 0x00000000000c72ca */ /* 0x000fe200000e0000 */
[----:B------:R-:W-:Y:S01]  /*9e00*/  UIADD3.X UR5, URZ, UR41, URZ, UP0, !UPT ;  /* 0x000000293f057290 */ /* 0x000fe200087fe43f */
[----:B-----5:R-:W-:Y:S01]  /*9e10*/  R2UR UR13, R4 ;  /* 0x00000000040d72ca */ /* 0x020fe200000e0000 */
[----:B------:R-:W-:Y:S01]  /*9e20*/  UMOV UR7, 0x14f00000 ;  /* 0x14f0000000077882 */ /* 0x000fe20000000000 */
[----:B------:R-:W-:-:S07]  /*9e30*/  UMOV UR10, URZ ;  /* 0x0000003f000a7c82 */ /* 0x000fce0008000000 */
[----:B------:R-:W-:Y:S01]  /*9e40*/  UIADD3 UR9, UR9, 0x28c30, URZ ;  /* 0x00028c3009097890 */ /* 0x000fe2000fffe03f */
[----:B--2---:R-:W-:-:S04]  /*9e50*/  LEA R5, R10, R5, 0x18 ;  /* 0x000000050a057211 */ /* 0x004fc800078ec0ff */
[----:B------:R-:W-:-:S04]  /*9e60*/  LEA R5, R16, R5, 0xd ;  /* 0x0000000510057211 */ /* 0x000fc800078e68ff */
[----:B------:R-:W-:Y:S01]  /*9e70*/  R2UR UR8, R5 ;  /* 0x00000000050872ca */ /* 0x000fe200000e0000 */
[----:B------:R-:W-:-:S05]  /*9e80*/  IMAD.SHL.U32 R5, R9, 0x40, RZ ;  /* 0x0000004009057824 */ /* 0x000fca00078e00ff */
[----:B------:R-:W-:-:S07]  /*9e90*/  R2UR UR11, R5 ;  /* 0x00000000050b72ca */ /* 0x000fce00000e0000 */
[----:B------:R-:W-:-:S09]  /*9ea0*/  UIADD3 UR8, UR8, 0x22400, URZ ;  /* 0x0002240008087890 */ /* 0x000fd2000fffe03f */
[----:B------:R2:W-:Y:S01]  /*9eb0*/  UTMALDG.4D [UR8], [UR4], desc[UR6] ;  /* 0x00000608040075b4 */ /* 0x0005e20008019000 */
[----:B------:R-:W3:Y:S02]  /*9ec0*/  SYNCS.PHASECHK.TRANS64.TRYWAIT P2, [R3+URZ+0x28c60], R2 ;  /* 0x028c6002030075a7 */ /* 0x000ee4000804017f */
[----:B--23--:R-:W-:Y:S05]  /*9ed0*/  @!P2 BRA `(.L_x_2743) ;  /* 0x000000140088a947 */ /* 0x00cfea0003800000 */
.L_x_2780:
[----:B------:R-:W-:Y:S05]  /*9ee0*/  @P1 BRA `(.L_x_2744) ;  /* 0x00000000001c1947 */ /* 0x000fea0003800000 */
[----:B------:R-:W3:Y:S01]  /*9ef0*/  S2R R9, SR_TID.X ;  /* 0x0000000000097919 */ /* 0x000ee20000002100 */
[----:B-12---:R-:W-:-:S04]  /*9f00*/  MOV R2, 0x10000 ;  /* 0x0001000000027802 */ /* 0x006fc80000000f00 */
[----:B------:R4:W-:Y:S01]  /*9f10*/  SYNCS.ARRIVE.TRANS64 RZ, [R3+URZ+0x28c50], R2 ;  /* 0x028c500203ff79a7 */ /* 0x0009e2000800003f */
[----:B---3--:R-:W-:-:S04]  /*9f20*/  LOP3.LUT R9, R9, 0x1f, RZ, 0xc0, !PT ;  /* 0x0000001f09097812 */ /* 0x008fc800078ec0ff */
[----:B------:R-:W-:-:S13]  /*9f30*/  ISETP.NE.AND P1, PT, R9, RZ, PT ;  /* 0x000000ff0900720c */ /* 0x000fda0003f25270 */
[----:B----4-:R-:W-:Y:S05]  /*9f40*/  @!P1 BRA `(.L_x_2744) ;  /* 0x0000000000049947 */ /* 0x010fea0003800000 */
[----:B------:R-:W-:Y:S01]  /*9f50*/  BPT.TRAP 0x1 ;  /* 0x000000040000795c */ /* 0x000fe20000300000 */
.L_x_2744:
        /* <DEDUP_REMOVED lines=17> */
[----:B---3--:R-:W-:-:S04]  /*a070*/  LEA R2, R9, R2, 0x18 ;  /* 0x0000000209027211 */ /* 0x008fc800078ec0ff */
[----:B------:R-:W-:-:S04]  /*a080*/  LEA R2, R16, R2, 0x10 ;  /* 0x0000000210027211 */ /* 0x000fc800078e80ff */
[----:B------:R-:W-:-:S13]  /*a090*/  R2UR UR14, R2 ;  /* 0x00000000020e72ca */ /* 0x000fda00000e0000 */
[----:B------:R-:W-:Y:S02]  /*a0a0*/  UIADD3 UR8, UR14, 0x400, URZ ;  /* 0x000004000e087890 */ /* 0x000fe4000fffe03f */
[----:B------:R-:W-:Y:S02]  /*a0b0*/  UIADD3 UR15, UR14, 0x2400, URZ ;  /* 0x000024000e0f7890 */ /* 0x000fe4000fffe03f */
[----:B------:R-:W-:Y:S02]  /*a0c0*/  UIADD3 UR16, UR14, 0x4400, URZ ;  /* 0x000044000e107890 */ /* 0x000fe4000fffe03f */
[----:B------:R-:W-:-:S03]  /*a0d0*/  UIADD3 UR17, UR14, 0x6400, URZ ;  /* 0x000064000e117890 */ /* 0x000fc6000fffe03f */
[----:B------:R1:W-:Y:S02]  /*a0e0*/  UTMALDG.4D [UR8], [UR4], desc[UR6] ;  /* 0x00000608040075b4 */ /* 0x0003e40008019000 */
[----:B-1----:R-:W-:Y:S01]  /*a0f0*/  UMOV UR8, UR15 ;  /* 0x0000000f00087c82 */ /* 0x002fe20008000000 */
[----:B------:R-:W-:Y:S01]  /*a100*/  UMOV UR10, UR18 ;  /* 0x00000012000a7c82 */ /* 0x000fe20008000000 */
[----:B------:R-:W-:Y:S01]  /*a110*/  UIADD3 UR15, UR14, 0x8400, URZ ;  /* 0x000084000e0f7890 */ /* 0x000fe2000fffe03f */
        /* <DEDUP_REMOVED lines=8> */
[----:B------:R1:W-:Y:S01]  /*a1a0*/  UTMALDG.4D [UR8], [UR4], desc[UR6] ;  /* 0x00000608040075b4 */ /* 0x0003e20008019000 */
[----:B------:R-:W-:Y:S01]  /*a1b0*/  UIADD3 UR14, UR14, 0xe400, URZ ;  /* 0x0000e4000e0e7890 */ /* 0x000fe2000fffe03f */
[----:B-1----:R-:W-:Y:S01]  /*a1c0*/  UMOV UR8, UR15 ;  /* 0x0000000f00087c82 */ /* 0x002fe20008000000 */
[----:B------:R-:W-:Y:S01]  /*a1d0*/  UMOV UR10, UR21 ;  /* 0x00000015000a7c82 */ /* 0x000fe20008000000 */
[----:B------:R-:W-:Y:S01]  /*a1e0*/  UMOV UR15, 0x180 ;  /* 0x00000180000f7882 */ /* 0x000fe20000000000 */
[----:B------:R1:W-:Y:S02]  /*a1f0*/  UTMALDG.4D [UR8], [UR4], desc[UR6] ;  /* 0x00000608040075b4 */ /* 0x0003e40008019000 */
[----:B-1----:R-:W-:Y:S01]  /*a200*/  UMOV UR8, UR16 ;  /* 0x0000001000087c82 */ /* 0x002fe20008000000 */
[----:B------:R-:W-:-:S02]  /*a210*/  UMOV UR10, UR22 ;  /* 0x00000016000a7c82 */ /* 0x000fc40008000000 */
[----:B------:R1:W-:Y:S02]  /*a220*/  UTMALDG.4D [UR8], [UR4], desc[UR6] ;  /* 0x00000608040075b4 */ /* 0x0003e40008019000 */
[----:B-1----:R-:W-:Y:S01]  /*a230*/  UMOV UR8, UR17 ;  /* 0x0000001100087c82 */ /* 0x002fe20008000000 */
[----:B------:R-:W-:Y:S01]  /*a240*/  UMOV UR10, UR15 ;  /* 0x0000000f000a7c82 */ /* 0x000fe20008000000 */
[----:B------:R-:W-:Y:S01]  /*a250*/  UMOV UR15, 0x1c0 ;  /* 0x000001c0000f7882 */ /* 0x000fe20000000000 */
[----:B------:R1:W-:Y:S02]  /*a260*/  UTMALDG.4D [UR8], [UR4], desc[UR6] ;  /* 0x00000608040075b4 */ /* 0x0003e40008019000 */
[----:B-1----:R-:W-:Y:S01]  /*a270*/  UMOV UR8, UR14 ;  /* 0x0000000e00087c82 */ /* 0x002fe20008000000 */
[----:B------:R-:W-:Y:S02]  /*a280*/  UMOV UR10, UR15 ;  /* 0x0000000f000a7c82 */ /* 0x000fe40008000000 */
[----:B------:R2:W-:Y:S02]  /*a290*/  UTMALDG.4D [UR8], [UR4], desc[UR6] ;  /* 0x00000608040075b4 */ /* 0x0005e40008019000 */
[----:B--2---:R-:W-:Y:S01]  /*a2a0*/  NOP ;  /* 0x0000000000007918 */ /* 0x004fe20000000000 */
.L_x_2739:
[----:B------:R-:W-:Y:S05]  /*a2b0*/  BSYNC B1 ;  /* 0x0000000000017941 */ /* 0x000fea0003800000 */
.L_x_2738:
[----:B-1----:R-:W-:Y:S01]  /*a2c0*/  IADD3 R9, R16, 0x1, RZ ;  /* 0x0000000110097810 */ /* 0x002fe20007ffe0ff */
[----:B------:R-:W-:Y:S03]  /*a2d0*/  BSSY B1, `(.L_x_2745) ;  /* 0x000007d000017945 */ /* 0x000fe60003800000 */
[----:B------:R-:W-:-:S04]  /*a2e0*/  ISETP.NE.AND P1, PT, R9, 0x2, PT ;  /* 0x000000020900780c */ /* 0x000fc80003f25270 */
[----:B------:R-:W-:Y:S02]  /*a2f0*/  SEL R2, RZ, 0x1, P1 ;  /* 0x00000001ff027807 */ /* 0x000fe40000800000 */
[----:B------:R-:W-:Y:S02]  /*a300*/  SEL R9, R9, RZ, P1 ;  /* 0x000000ff09097207 */ /* 0x000fe40000800000 */
[----:B------:R-:W-:Y:S01]  /*a310*/  LOP3.LUT R17, R17, R2, RZ, 0x3c, !PT ;  /* 0x0000000211117212 */ /* 0x000fe200078e3cff */
[----:B------:R-:W-:Y:S06]  /*a320*/  @!P6 BRA `(.L_x_2746) ;  /* 0x0000000400dce947 */ /* 0x000fec0003800000 */
[----:B------:R-:W-:Y:S01]  /*a330*/  IADD3 R10, R8, -0x1, RZ ;  /* 0xffffffff080a7810 */ /* 0x000fe20007ffe0ff */
[----:B------:R-:W-:Y:S06]  /*a340*/  @!P0 BRA `(.L_x_2747) ;  /* 0x0000000000488947 */ /* 0x000fec0003800000 */
[----:B------:R-:W1:Y:S01]  /*a350*/  LDC R5, c[0x0][0x41c] ;  /* 0x00010700ff057b82 */ /* 0x000e620000000800 */
[----:B------:R-:W-:Y:S02]  /*a360*/  ULDC.64 UR4, c[0x0][0x408] ;  /* 0x0001020000047ab9 */ /* 0x000fe40000000a00 */
[----:B------:R-:W-:-:S04]  /*a370*/  IMAD R11, R7, UR4, RZ ;  /* 0x00000004070b7c24 */ /* 0x000fc8000f8e02ff */
[----:B------:R-:W-:Y:S01]  /*a380*/  IMAD R11, R6, UR5, R11 ;  /* 0x00000005060b7c24 */ /* 0x000fe2000f8e020b */
[----:B-1----:R-:W-:-:S13]  /*a390*/  ISETP.NE.AND P1, PT, R5, 0x1, PT ;  /* 0x000000010500780c */ /* 0x002fda0003f25270 */
[----:B------:R-:W1:Y:S02]  /*a3a0*/  @P1 LDC.64 R2, c[0x0][0x420] ;  /* 0x00010800ff021b82 */ /* 0x000e640000000a00 */
[----:B-1----:R-:W-:-:S04]  /*a3b0*/  @P1 IMAD.HI.U32 R4, R10, R2, RZ ;  /* 0x000000020a041227 */ /* 0x002fc800078e00ff */
[----:B------:R-:W-:Y:S01]  /*a3c0*/  IMAD.MOV.U32 R2, RZ, RZ, R10 ;  /* 0x000000ffff027224 */ /* 0x000fe200078e000a */
[----:B------:R-:W-:-:S04]  /*a3d0*/  @P1 SHF.R.U32.HI R2, RZ, R3, R4 ;  /* 0x00000003ff021219 */ /* 0x000fc80000011604 */
[----:B------:R-:W-:-:S05]  /*a3e0*/  IADD3 R3, -R2, RZ, RZ ;  /* 0x000000ff02037210 */ /* 0x000fca0007ffe1ff */
        /* <DEDUP_REMOVED lines=8> */
.L_x_2747:
        /* <DEDUP_REMOVED lines=10> */
.L_x_2781:
        /* <DEDUP_REMOVED lines=8> */
.L_x_2749:
[----:B------:R-:W2:Y:S01]  /*a590*/  S2R R11, SR_CgaCtaId ;  /* 0x00000000000b7919 */ /* 0x000ea20000008800 */
        /* <DEDUP_REMOVED lines=12> */
[----:B--2---:R-:W-:-:S05]  /*a660*/  LEA R5, R11, R5, 0x18 ;  /* 0x000000050b057211 */ /* 0x004fca00078ec0ff */
[----:B------:R-:W-:-:S05]  /*a670*/  IMAD R5, R9, 0x2000, R5 ;  /* 0x0000200009057824 */ /* 0x000fca00078e0205 */
[----:B------:R-:W-:-:S13]  /*a680*/  R2UR UR8, R5 ;  /* 0x00000000050872ca */ /* 0x000fda00000e0000 */
[----:B------:R-:W-:-:S09]  /*a690*/  UIADD3 UR8, UR8, 0x22400, URZ ;  /* 0x0002240008087890 */ /* 0x000fd2000fffe03f */
[----:B------:R2:W-:Y:S01]  /*a6a0*/  UTMALDG.4D [UR8], [UR4], desc[UR6] ;  /* 0x00000608040075b4 */ /* 0x0005e20008019000 */
[----:B------:R-:W3:Y:S02]  /*a6b0*/  SYNCS.PHASECHK.TRANS64.TRYWAIT P2, [R3+URZ+0x28c60], R2 ;  /* 0x028c6002030075a7 */ /* 0x000ee4000804017f */
[----:B--23--:R-:W-:Y:S05]  /*a6c0*/  @!P2 BRA `(.L_x_2750) ;  /* 0x0000000c00b4a947 */ /* 0x00cfea0003800000 */
.L_x_2782:
        /* <DEDUP_REMOVED lines=8> */
.L_x_2751:
        /* <DEDUP_REMOVED lines=52> */
[----:B-1----:R-:W-:Y:S01]  /*aa90*/  NOP ;  /* 0x0000000000007918 */ /* 0x002fe20000000000 */
.L_x_2746:
[----:B------:R-:W-:Y:S05]  /*aaa0*/  BSYNC B1 ;  /* 0x0000000000017941 */ /* 0x000fea0003800000 */
.L_x_2745:
[C---:B------:R-:W-:Y:S01]  /*aab0*/  ISETP.GT.AND P2, PT, R8.reuse, 0x1, PT ;  /* 0x000000010800780c */ /* 0x040fe20003f44270 */
[----:B------:R-:W-:Y:S01]  /*aac0*/  VIADD R8, R8, 0xfffffffe ;  /* 0xfffffffe08087836 */ /* 0x000fe20000000000 */
[----:B------:R-:W-:-:S04]  /*aad0*/  IADD3 R9, R9, 0x1, RZ ;  /* 0x0000000109097810 */ /* 0x000fc80007ffe0ff */
[----:B------:R-:W-:-:S04]  /*aae0*/  ISETP.NE.AND P1, PT, R9, 0x2, PT ;  /* 0x000000020900780c */ /* 0x000fc80003f25270 */
[----:B------:R-:W-:Y:S02]  /*aaf0*/  SEL R2, RZ, 0x1, P1 ;  /* 0x00000001ff027807 */ /* 0x000fe40000800000 */
[----:B------:R-:W-:Y:S02]  /*ab00*/  SEL R16, R9, RZ, P1 ;  /* 0x000000ff09107207 */ /* 0x000fe40000800000 */
[----:B------:R-:W-:Y:S01]  /*ab10*/  LOP3.LUT R17, R17, R2, RZ, 0x3c, !PT ;  /* 0x0000000211117212 */ /* 0x000fe200078e3cff */
[----:B------:R-:W-:Y:S06]  /*ab20*/  @P2 BRA `(.L_x_2752) ;  /* 0xffffffec00fc2947 */ /* 0x000fec000383ffff */
.L_x_2737:
[----:B------:R-:W-:Y:S05]  /*ab30*/  BSYNC B0 ;  /* 0x0000000000007941 */ /* 0x000fea0003800000 */
.L_x_2728:
[----:B------:R-:W2:Y:S01]  /*ab40*/  LDL.LU R2, [R1+0xc] ;  /* 0x00000c0001027983 */ /* 0x000ea20000300800 */
[----:B------:R-:W-:-:S03]  /*ab50*/  ULDC UR4, c[0x0][0xda4] ;  /* 0x0003690000047ab9 */ /* 0x000fc60000000800 */
[----:B------:R-:W3:Y:S01]  /*ab60*/  LDL.LU R0, [R1+0x18] ;  /* 0x0000180001007983 */ /* 0x000ee20000300800 */
[----:B--2---:R-:W-:Y:S02]  /*ab70*/  IADD3 R2, R2, UR36, RZ ;  /* 0x0000002402027c10 */ /* 0x004fe4000fffe0ff */
[----:B---3--:R-:W-:-:S03]  /*ab80*/  IADD3 R0, R0, 0x1, RZ ;  /* 0x0000000100007810 */ /* 0x008fc60007ffe0ff */
[----:B------:R2:W-:Y:S01]  /*ab90*/  STL [R1+0xc], R2 ;  /* 0x00000c0201007387 */ /* 0x0005e20000100800 */
[----:B------:R-:W-:-:S03]  /*aba0*/  ISETP.GE.AND P0, PT, R2, UR4, PT ;  /* 0x0000000402007c0c */ /* 0x000fc6000bf06270 */
[----:B------:R2:W-:Y:S10]  /*abb0*/  STL [R1+0x18], R0 ;  /* 0x0000180001007387 */ /* 0x0005f40000100800 */
[----:B--2---:R-:W-:Y:S05]  /*abc0*/  @!P0 BRA `(.L_x_2753) ;  /* 0xffffffd000c48947 */ /* 0x004fea000383ffff */
[----:B------:R-:W-:-:S07]  /*abd0*/  LOP3.LUT R2, R0, 0x1, RZ, 0xc, !PT ;  /* 0x0000000100027812 */ /* 0x000fce00078e0cff */
.L_x_2711:
[----:B------:R-:W2:Y:S01]  /*abe0*/  S2R R3, SR_CgaCtaId ;  /* 0x0000000000037919 */ /* 0x000ea20000008800 */
[----:B------:R-:W-:Y:S01]  /*abf0*/  MOV R0, 0x400 ;  /* 0x0000040000007802 */ /* 0x000fe20000000f00 */
[----:B------:R-:W-:Y:S03]  /*ac00*/  BSSY B0, `(.L_x_2754) ;  /* 0x0000005000007945 */ /* 0x000fe60003800000 */
[----:B--2---:R-:W-:Y:S02]  /*ac10*/  LEA R0, R3, R0, 0x18 ;  /* 0x0000000003007211 */ /* 0x004fe400078ec0ff */
[----:B------:R-:W-:-:S04]  /*ac20*/  SHF.L.U32 R3, R2, 0x1f, RZ ;  /* 0x0000001f02037819 */ /* 0x000fc800000006ff */
[----:B------:R-:W2:Y:S02]  /*ac30*/  SYNCS.PHASECHK.TRANS64.TRYWAIT P0, [R0+URZ+0x28c20], R3 ;  /* 0x028c2003000075a7 */ /* 0x000ea4000800017f */
[----:B--2---:R-:W-:Y:S05]  /*ac40*/  @!P0 BRA `(.L_x_2755) ;  /* 0x0000000800688947 */ /* 0x004fea0003800000 */
.L_x_2783:
[----:B------:R-:W-:Y:S05]  /*ac50*/  BSYNC B0 ;  /* 0x0000000000007941 */ /* 0x000fea0003800000 */
.L_x_2754:
[----:B------:R-:W-:-:S03]  /*ac60*/  UMOV UR4, 0xffffffff ;  /* 0xffffffff00047882 */ /* 0x000fc60000000000 */
[----:B------:R-:W-:Y:S05]  /*ac70*/  BRA.DIV UR4, `(.L_x_2756) ;  /* 0x0000000a04707947 */ /* 0x000fea000b800000 */
[----:B------:R-:W3:Y:S02]  /*ac80*/  S2R R2, SR_TID.X ;  /* 0x0000000000027919 */ /* 0x000ee40000002100 */
[----:B---3--:R-:W-:-:S04]  /*ac90*/  SHF.R.U32.HI R2, RZ, 0x5, R2 ;  /* 0x00000005ff027819 */ /* 0x008fc80000011602 */
[----:B------:R-:W-:-:S05]  /*aca0*/  LOP3.LUT R2, R2, 0x3, RZ, 0xc0, !PT ;  /* 0x0000000302027812 */ /* 0x000fca00078ec0ff */
[----:B------:R3:W4:Y:S02]  /*acb0*/  SHFL.IDX PT, R14, R2, RZ, 0x1f ;  /* 0x00001fff020e7589 */ /* 0x00072400000e0000 */
.L_x_2786:
[----:B----4-:R-:W-:Y:S01]  /*acc0*/  ISETP.NE.AND P0, PT, R14, RZ, PT ;  /* 0x000000ff0e00720c */ /* 0x010fe20003f05270 */
[----:B------:R-:W-:-:S12]  /*acd0*/  BSSY B0, `(.L_x_2757) ;  /* 0x0000024000007945 */ /* 0x000fd80003800000 */
[----:B------:R-:W-:Y:S05]  /*ace0*/  @P0 BRA `(.L_x_2758) ;  /* 0x0000000000880947 */ /* 0x000fea0003800000 */
[----:B------:R-:W-:-:S03]  /*acf0*/  UMOV UR4, 0xffffffff ;  /* 0xffffffff00047882 */ /* 0x000fc60000000000 */
[----:B------:R-:W-:Y:S05]  /*ad00*/  BRA.DIV UR4, `(.L_x_2759) ;  /* 0x0000000a04807947 */ /* 0x000fea000b800000 */
[----:B------:R-:W-:-:S13]  /*ad10*/  ELECT P6, URZ, PT ;  /* 0x00000000003f782f */ /* 0x000fda00038c0000 */
.L_x_2789:
[----:B------:R-:W-:Y:S05]  /*ad20*/  @!P6 BRA `(.L_x_2758) ;  /* 0x000000000078e947 */ /* 0x000fea0003800000 */
[----:B------:R-:W-:-:S06]  /*ad30*/  ULOP3.LUT UR4, UR38, 0x2, URZ, 0xfc, !UPT ;  /* 0x0000000226047892 */ /* 0x000fcc000f8efc3f */
[----:B---3--:R-:W-:-:S04]  /*ad40*/  MOV R2, UR4 ;  /* 0x0000000400027c02 */ /* 0x008fc80008000f00 */
[----:B------:R-:W-:-:S13]  /*ad50*/  ISETP.NE.AND P2, PT, R2, 0x3, PT ;  /* 0x000000030200780c */ /* 0x000fda0003f45270 */
[----:B------:R-:W-:Y:S05]  /*ad60*/  @!P2 BRA `(.L_x_2760) ;  /* 0x000000000004a947 */ /* 0x000fea0003800000 */
[----:B------:R-:W-:Y:S01]  /*ad70*/  BPT.TRAP 0x1 ;  /* 0x000000040000795c */ /* 0x000fe20000300000 */
.L_x_2760:
[----:B--2---:R-:W-:Y:S02]  /*ad80*/  IADD3 R3, R0, 0x28c40, RZ ;  /* 0x00028c4000037810 */ /* 0x004fe40007ffe0ff */
[----:B------:R-:W-:Y:S02]  /*ad90*/  SHF.L.U32 R5, R17, 0x1f, RZ ;  /* 0x0000001f11057819 */ /* 0x000fe400000006ff */
[C---:B------:R-:W-:Y:S01]  /*ada0*/  IADD3 R2, R16.reuse, 0x1, RZ ;  /* 0x0000000110027810 */ /* 0x040fe20007ffe0ff */
[----:B------:R-:W-:-:S03]  /*adb0*/  IMAD R6, R16, 0x8, R3 ;  /* 0x0000000810067824 */ /* 0x000fc600078e0203 */
[----:B------:R-:W-:Y:S01]  /*adc0*/  ISETP.NE.AND P1, PT, R2, 0x2, PT ;  /* 0x000000020200780c */ /* 0x000fe20003f25270 */
[----:B------:R-:W2:Y:S03]  /*add0*/  SYNCS.PHASECHK.TRANS64.TRYWAIT P0, [R6+URZ], R5 ;  /* 0x00000005060075a7 */ /* 0x000ea6000800017f */
[----:B------:R-:W-:-:S04]  /*ade0*/  SEL R4, RZ, 0x1, P1 ;  /* 0x00000001ff047807 */ /* 0x000fc80000800000 */
[----:B------:R-:W-:Y:S02]  /*adf0*/  LOP3.LUT R17, R17, R4, RZ, 0x3c, !PT ;  /* 0x0000000411117212 */ /* 0x000fe400078e3cff */
[----:B------:R-:W-:Y:S02]  /*ae00*/  SEL R4, R2, RZ, P1 ;  /* 0x000000ff02047207 */ /* 0x000fe40000800000 */
[----:B------:R-:W-:Y:S02]  /*ae10*/  SHF.L.U32 R2, R17, 0x1f, RZ ;  /* 0x0000001f11027819 */ /* 0x000fe400000006ff */
[----:B------:R-:W-:Y:S01]  /*ae20*/  LEA R3, R4, R3, 0x3 ;  /* 0x0000000304037211 */ /* 0x000fe200078e18ff */
[----:B--2---:R-:W-:Y:S06]  /*ae30*/  @!P0 BRA `(.L_x_2761) ;  /* 0x0000000800548947 */ /* 0x004fec0003800000 */
.L_x_2790:
[----:B------:R-:W3:Y:S02]  /*ae40*/  SYNCS.PHASECHK.TRANS64.TRYWAIT P0, [R3+URZ], R2 ;  /* 0x00000002030075a7 */ /* 0x000ee4000800017f */
[----:B---3--:R-:W-:Y:S05]  /*ae50*/  @!P0 BRA `(.L_x_2762) ;  /* 0x0000000800608947 */ /* 0x008fea0003800000 */
.L_x_2791:
[----:B------:R-:W-:Y:S05]  /*ae60*/  @!P2 BRA `(.L_x_2763) ;  /* 0x000000000004a947 */ /* 0x000fea0003800000 */
[----:B------:R-:W-:Y:S01]  /*ae70*/  BPT.TRAP 0x1 ;  /* 0x000000040000795c */ /* 0x000fe20000300000 */
.L_x_2763:
[----:B---3--:R-:W-:-:S04]  /*ae80*/  IADD3 R3, R0, 0x28c60, RZ ;  /* 0x00028c6000037810 */ /* 0x008fc80007ffe0ff */
[----:B------:R-:W-:-:S04]  /*ae90*/  LEA R16, R16, R3, 0x3 ;  /* 0x0000000310107211 */ /* 0x000fc800078e18ff */
[----:B------:R-:W3:Y:S02]  /*aea0*/  SYNCS.PHASECHK.TRANS64.TRYWAIT P0, [R16+URZ], R5 ;  /* 0x00000005100075a7 */ /* 0x000ee4000800017f */
[----:B---3--:R-:W-:Y:S05]  /*aeb0*/  @!P0 BRA `(.L_x_2764) ;  /* 0x00000008005c8947 */ /* 0x008fea0003800000 */
.L_x_2792:
[----:B------:R-:W-:-:S07]  /*aec0*/  IMAD R3, R4, 0x8, R3 ;  /* 0x0000000804037824 */ /* 0x000fce00078e0203 */
.L_x_2765:
[----:B----4-:R4:W1:Y:S02]  /*aed0*/  SYNCS.PHASECHK.TRANS64.TRYWAIT P0, [R3+URZ], R2 ;  /* 0x00000002030075a7 */ /* 0x010864000800017f */
[----:B-1----:R-:W-:Y:S05]  /*aee0*/  @!P0 NANOSLEEP.SYNCS 0x989680 ;  /* 0x009896800000895d */ /* 0x002fea0003900000 */
[----:B------:R-:W1:Y:S02]  /*aef0*/  @!P0 SYNCS.PHASECHK.TRANS64 P0, [R3+URZ], R2 ;  /* 0x00000002030085a7 */ /* 0x000e64000800007f */
[----:B-1----:R-:W-:Y:S05]  /*af00*/  @!P0 BRA `(.L_x_2765) ;  /* 0xfffffffc00f08947 */ /* 0x002fea000383ffff */
.L_x_2758:
[----:B------:R-:W-:Y:S05]  /*af10*/  BSYNC B0 ;  /* 0x0000000000007941 */ /* 0x000fea0003800000 */
.L_x_2757:
[----:B------:R-:W-:Y:S05]  /*af20*/  EXIT ;  /* 0x000000000000794d */ /* 0x000fea0003800000 */
.L_x_2679:
[----:B-1----:R-:W-:-:S04]  /*af30*/  MOV R3, UR16 ;  /* 0x0000001000037c02 */ /* 0x002fc80008000f00 */
[----:B------:R1:W2:Y:S03]  /*af40*/  SYNCS.PHASECHK.TRANS64.TRYWAIT P0, [R3+URZ+0x28c50], R0 ;  /* 0x028c5000030075a7 */ /* 0x0002a6000800017f */
[----:B--2---:R-:W-:Y:S05]  /*af50*/  @!P0 NANOSLEEP.SYNCS 0x989680 ;  /* 0x009896800000895d */ /* 0x004fea0003900000 */
[----:B------:R-:W2:Y:S02]  /*af60*/  @!P0 SYNCS.PHASECHK.TRANS64 P0, [R3+URZ+0x28c50], R0 ;  /* 0x028c5000030085a7 */ /* 0x000ea4000800007f */
[----:B--2---:R-:W-:Y:S05]  /*af70*/  @!P0 BRA `(.L_x_2679) ;  /* 0xfffffffc00ec8947 */ /* 0x004fea000383ffff */
[----:B------:R-:W-:Y:S05]  /*af80*/  BRA `(.L_x_2766) ;  /* 0xffffff6000787947 */ /* 0x000fea000383ffff */
.L_x_2684:
[----:B--2---:R-:W-:-:S04]  /*af90*/  MOV R4, UR6 ;  /* 0x0000000600047c02 */ /* 0x004fc80008000f00 */
[----:B------:R2:W3:Y:S03]  /*afa0*/  SYNCS.PHASECHK.TRANS64.TRYWAIT P0, [R4+URZ+0x28c50], R3 ;  /* 0x028c5003040075a7 */ /* 0x0004e6000800017f */
[----:B---3--:R-:W-:Y:S05]  /*afb0*/  @!P0 NANOSLEEP.SYNCS 0x989680 ;  /* 0x009896800000895d */ /* 0x008fea0003900000 */
[----:B------:R-:W3:Y:S02]  /*afc0*/  @!P0 SYNCS.PHASECHK.TRANS64 P0, [R4+URZ+0x28c50], R3 ;  /* 0x028c5003040085a7 */ /* 0x000ee4000800007f */
[----:B---3--:R-:W-:Y:S05]  /*afd0*/  @!P0 BRA `(.L_x_2684) ;  /* 0xfffffffc00ec8947 */ /* 0x008fea000383ffff */
[----:B------:R-:W-:Y:S05]  /*afe0*/  BRA `(.L_x_2683) ;  /* 0xffffff6c008c7947 */ /* 0x000fea000383ffff */
.L_x_2688:
[----:B-1----:R-:W-:-:S04]  /*aff0*/  MOV R3, UR46 ;  /* 0x0000002e00037c02 */ /* 0x002fc80008000f00 */
[----:B------:R1:W2:Y:S03]  /*b000*/  SYNCS.PHASECHK.TRANS64.TRYWAIT P1, [R3+URZ+0x28c00], R0 ;  /* 0x028c0000030075a7 */ /* 0x0002a6000802017f */
[----:B--2---:R-:W-:Y:S05]  /*b010*/  @!P1 NANOSLEEP.SYNCS 0x989680 ;  /* 0x009896800000995d */ /* 0x004fea0003900000 */
[----:B------:R-:W2:Y:S02]  /*b020*/  @!P1 SYNCS.PHASECHK.TRANS64 P1, [R3+URZ+0x28c00], R0 ;  /* 0x028c0000030095a7 */ /* 0x000ea4000802007f */
[----:B--2---:R-:W-:Y:S05]  /*b030*/  @!P1 BRA `(.L_x_2688) ;  /* 0xfffffffc00ec9947 */ /* 0x004fea000383ffff */
[----:B------:R-:W-:Y:S05]  /*b040*/  BRA `(.L_x_2767) ;  /* 0xffffff7800dc7947 */ /* 0x000fea000383ffff */
.L_x_2692:
[----:B---3--:R3:W4:Y:S02]  /*b050*/  SYNCS.PHASECHK.TRANS64.TRYWAIT P1, [R7+URZ+0x28c30], R8 ;  /* 0x028c3008070075a7 */ /* 0x008724000802017f */
[----:B----4-:R-:W-:Y:S05]  /*b060*/  @!P1 NANOSLEEP.SYNCS 0x989680 ;  /* 0x009896800000995d */ /* 0x010fea0003900000 */
[----:B------:R-:W4:Y:S02]  /*b070*/  @!P1 SYNCS.PHASECHK.TRANS64 P1, [R7+URZ+0x28c30], R8 ;  /* 0x028c3008070095a7 */ /* 0x000f24000802007f */
[----:B----4-:R-:W-:Y:S05]  /*b080*/  @!P1 BRA `(.L_x_2692) ;  /* 0xfffffffc00f09947 */ /* 0x010fea000383ffff */
[----:B------:R-:W-:Y:S05]  /*b090*/  BRA `(.L_x_2691) ;  /* 0xffffff7800f87947 */ /* 0x000fea000383ffff */
.L_x_2696:
[----:B----4-:R4:W1:Y:S02]  /*b0a0*/  SYNCS.PHASECHK.TRANS64.TRYWAIT P2, [R7+URZ+0x28c50], R8 ;  /* 0x028c5008070075a7 */ /* 0x010864000804017f */
[----:B-1----:R-:W-:Y:S05]  /*b0b0*/  @!P2 NANOSLEEP.SYNCS 0x989680 ;  /* 0x009896800000a95d */ /* 0x002fea0003900000 */
[----:B------:R-:W1:Y:S02]  /*b0c0*/  @!P2 SYNCS.PHASECHK.TRANS64 P2, [R7+URZ+0x28c50], R8 ;  /* 0x028c50080700a5a7 */ /* 0x000e64000804007f */
[----:B-1----:R-:W-:Y:S05]  /*b0d0*/  @!P2 BRA `(.L_x_2696) ;  /* 0xfffffffc00f0a947 */ /* 0x002fea000383ffff */
[----:B------:R-:W-:Y:S05]  /*b0e0*/  BRA `(.L_x_2695) ;  /* 0xffffff9000107947 */ /* 0x000fea000383ffff */
.L_x_2701:
[----:B---3--:R-:W-:-:S04]  /*b0f0*/  MOV R4, UR23 ;  /* 0x0000001700047c02 */ /* 0x008fc80008000f00 */
[----:B------:R3:W4:Y:S03]  /*b100*/  SYNCS.PHASECHK.TRANS64.TRYWAIT P3, [R4+URZ+0x28c30], R7 ;  /* 0x028c3007040075a7 */ /* 0x000726000806017f */
[----:B----4-:R-:W-:Y:S05]  /*b110*/  @!P3 NANOSLEEP.SYNCS 0x989680 ;  /* 0x009896800000b95d */ /* 0x010fea0003900000 */
[----:B------:R-:W4:Y:S02]  /*b120*/  @!P3 SYNCS.PHASECHK.TRANS64 P3, [R4+URZ+0x28c30], R7 ;  /* 0x028c30070400b5a7 */ /* 0x000f24000806007f */
[----:B----4-:R-:W-:Y:S05]  /*b130*/  @!P3 BRA `(.L_x_2701) ;  /* 0xfffffffc00ecb947 */ /* 0x010fea000383ffff */
[----:B------:R-:W-:Y:S05]  /*b140*/  BRA `(.L_x_2700) ;  /* 0xffffff9000f47947 */ /* 0x000fea000383ffff */
.L_x_2705:
[----:B---3--:R3:W4:Y:S02]  /*b150*/  SYNCS.PHASECHK.TRANS64.TRYWAIT P3, [R168+URZ+0x28c50], R7 ;  /* 0x028c5007a80075a7 */ /* 0x008724000806017f */
[----:B----4-:R-:W-:Y:S05]  /*b160*/  @!P3 NANOSLEEP.SYNCS 0x989680 ;  /* 0x009896800000b95d */ /* 0x010fea0003900000 */
[----:B------:R-:W4:Y:S02]  /*b170*/  @!P3 SYNCS.PHASECHK.TRANS64 P3, [R168+URZ+0x28c50], R7 ;  /* 0x028c5007a800b5a7 */ /* 0x000f24000806007f */
[----:B----4-:R-:W-:Y:S05]  /*b180*/  @!P3 BRA `(.L_x_2705) ;  /* 0xfffffffc00f0b947 */ /* 0x010fea000383ffff */
[----:B------:R-:W-:Y:S05]  /*b190*/  BRA `(.L_x_2704) ;  /* 0xffffffac00287947 */ /* 0x000fea000383ffff */
.L_x_2716:
[----:B------:R-:W1:Y:S01]  /*b1a0*/  S2R R5, SR_TID.X ;  /* 0x0000000000057919 */ /* 0x000e620000002100 */
[----:B------:R-:W-:Y:S01]  /*b1b0*/  BSSY B0, `(.L_x_2768) ;  /* 0x000000a000007945 */ /* 0x000fe20003800000 */
[----:B------:R-:W-:Y:S02]  /*b1c0*/  MOV R12, RZ ;  /* 0x000000ff000c7202 */ /* 0x000fe40000000f00 */
[----:B------:R-:W-:Y:S02]  /*b1d0*/  MOV R11, 0x1f ;  /* 0x0000001f000b7802 */ /* 0x000fe40000000f00 */
[----:B------:R-:W-:Y:S02]  /*b1e0*/  MOV R15, 0xffffffff ;  /* 0xffffffff000f7802 */ /* 0x000fe40000000f00 */
[----:B-1----:R-:W-:-:S04]  /*b1f0*/  SHF.R.U32.HI R5, RZ, 0x5, R5 ;  /* 0x00000005ff057819 */ /* 0x002fc80000011605 */
[----:B------:R-:W-:-:S05]  /*b200*/  LOP3.LUT R5, R5, 0x3, RZ, 0xc0, !PT ;  /* 0x0000000305057812 */ /* 0x000fca00078ec0ff */
[----:B------:R-:W-:-:S07]  /*b210*/  IMAD.MOV.U32 R13, RZ, RZ, R5 ;  /* 0x000000ffff0d7224 */ /* 0x000fce00078e0005 */
[----:B------:R-:W-:Y:S05]  /*b220*/  WARPSYNC.COLLECTIVE R15, `(.L_x_2769) ;  /* 0x000000000f087348 */ /* 0x000fea0003c00000 */
[----:B------:R1:W2:Y:S02]  /*b230*/  SHFL.IDX P6, R14, R13, R12, R11 ;  /* 0x0000000c0d0e7389 */ /* 0x0002a400000c000b */
[----:B-12---:R-:W-:Y:S01]  /*b240*/  ENDCOLLECTIVE ;  /* 0x000000000000791b */ /* 0x006fe20003800000 */
.L_x_2769:
[----:B------:R-:W-:Y:S05]  /*b250*/  BSYNC B0 ;  /* 0x0000000000007941 */ /* 0x000fea0003800000 */
.L_x_2768:
[----:B------:R-:W-:Y:S05]  /*b260*/  BRA `(.L_x_2770) ;  /* 0xffffffd400387947 */ /* 0x000fea000383ffff */
.L_x_2717:
[----:B------:R-:W-:Y:S01]  /*b270*/  BSSY B0, `(.L_x_2771) ;  /* 0x0000006000007945 */ /* 0x000fe20003800000 */
[----:B------:R-:W-:-:S07]  /*b280*/  MOV R15, 0xffffffff ;  /* 0xffffffff000f7802 */ /* 0x000fce0000000f00 */
[----:B------:R-:W-:Y:S05]  /*b290*/  WARPSYNC.COLLECTIVE R15, `(.L_x_2772) ;  /* 0x000000000f0c7348 */ /* 0x000fea0003c00000 */
[----:B------:R-:W-:Y:S02]  /*b2a0*/  ELECT P6, UR62, PT ;  /* 0x00000000003e782f */ /* 0x000fe400038c0000 */
[----:B------:R-:W-:Y:S01]  /*b2b0*/  MOV R14, UR62 ;  /* 0x0000003e000e7c02 */ /* 0x000fe20008000f00 */
[----:B------:R-:W-:Y:S10]  /*b2c0*/  ENDCOLLECTIVE ;  /* 0x000000000000791b */ /* 0x000ff40003800000 */
.L_x_2772:
[----:B------:R-:W-:Y:S05]  /*b2d0*/  BSYNC B0 ;  /* 0x0000000000007941 */ /* 0x000fea0003800000 */
.L_x_2771:
[----:B------:R-:W-:Y:S05]  /*b2e0*/  BRA `(.L_x_2773) ;  /* 0xffffffd400307947 */ /* 0x000fea000383ffff */
.L_x_2720:
[----:B--2---:R2:W3:Y:S02]  /*b2f0*/  SYNCS.PHASECHK.TRANS64.TRYWAIT P1, [R5+URZ+0x28c40], R10 ;  /* 0x028c400a050075a7 */ /* 0x0044e4000802017f */
[----:B---3--:R-:W-:Y:S05]  /*b300*/  @!P1 NANOSLEEP.SYNCS 0x989680 ;  /* 0x009896800000995d */ /* 0x008fea0003900000 */
[----:B------:R-:W3:Y:S02]  /*b310*/  @!P1 SYNCS.PHASECHK.TRANS64 P1, [R5+URZ+0x28c40], R10 ;  /* 0x028c400a050095a7 */ /* 0x000ee4000802007f */
[----:B---3--:R-:W-:Y:S05]  /*b320*/  @!P1 BRA `(.L_x_2720) ;  /* 0xfffffffc00f09947 */ /* 0x008fea000383ffff */
[----:B------:R-:W-:Y:S05]  /*b330*/  BRA `(.L_x_2774) ;  /* 0xffffffd400907947 */ /* 0x000fea000383ffff */
.L_x_2723:
[----:B--2---:R-:W2:Y:S01]  /*b340*/  S2R R10, SR_CgaCtaId ;  /* 0x00000000000a7919 */ /* 0x004ea20000008800 */
[----:B------:R-:W-:-:S04]  /*b350*/  MOV R8, 0x400 ;  /* 0x0000040000087802 */ /* 0x000fc80000000f00 */
[----:B--2---:R-:W-:-:S04]  /*b360*/  LEA R8, R10, R8, 0x18 ;  /* 0x000000080a087211 */ /* 0x004fc800078ec0ff */
[----:B------:R2:W3:Y:S03]  /*b370*/  SYNCS.PHASECHK.TRANS64.TRYWAIT P1, [R8+URZ+0x28c20], R5 ;  /* 0x028c2005080075a7 */ /* 0x0004e6000802017f */
[----:B---3--:R-:W-:Y:S05]  /*b380*/  @!P1 NANOSLEEP.SYNCS 0x989680 ;  /* 0x009896800000995d */ /* 0x008fea0003900000 */
[----:B------:R-:W3:Y:S02]  /*b390*/  @!P1 SYNCS.PHASECHK.TRANS64 P1, [R8+URZ+0x28c20], R5 ;  /* 0x028c2005080095a7 */ /* 0x000ee4000802007f */
[----:B---3--:R-:W-:Y:S05]  /*b3a0*/  @!P1 BRA `(.L_x_2723) ;  /* 0xfffffffc00e49947 */ /* 0x008fea000383ffff */
[----:B------:R-:W-:Y:S05]  /*b3b0*/  BRA `(.L_x_2775) ;  /* 0xffffffd800547947 */ /* 0x000fea000383ffff */
.L_x_2726:
[----:B--2---:R2:W3:Y:S02]  /*b3c0*/  SYNCS.PHASECHK.TRANS64.TRYWAIT P1, [R8+URZ+0x28c60], R5 ;  /* 0x028c6005080075a7 */ /* 0x0044e4000802017f */
[----:B---3--:R-:W-:Y:S05]  /*b3d0*/  @!P1 NANOSLEEP.SYNCS 0x989680 ;  /* 0x009896800000995d */ /* 0x008fea0003900000 */
[----:B------:R-:W3:Y:S02]  /*b3e0*/  @!P1 SYNCS.PHASECHK.TRANS64 P1, [R8+URZ+0x28c60], R5 ;  /* 0x028c6005080095a7 */ /* 0x000ee4000802007f */
[----:B---3--:R-:W-:Y:S05]  /*b3f0*/  @!P1 BRA `(.L_x_2726) ;  /* 0xfffffffc00f09947 */ /* 0x008fea000383ffff */
[----:B------:R-:W-:Y:S05]  /*b400*/  BRA `(.L_x_2776) ;  /* 0xffffffd800747947 */ /* 0x000fea000383ffff */
.L_x_2733:
[----:B--2---:R2:W3:Y:S02]  /*b410*/  SYNCS.PHASECHK.TRANS64.TRYWAIT P2, [R2+URZ+0x28c40], R3 ;  /* 0x028c4003020075a7 */ /* 0x0044e4000804017f */
[----:B---3--:R-:W-:Y:S05]  /*b420*/  @!P2 NANOSLEEP.SYNCS 0x989680 ;  /* 0x009896800000a95d */ /* 0x008fea0003900000 */
[----:B------:R-:W3:Y:S02]  /*b430*/  @!P2 SYNCS.PHASECHK.TRANS64 P2, [R2+URZ+0x28c40], R3 ;  /* 0x028c40030200a5a7 */ /* 0x000ee4000804007f */
[----:B---3--:R-:W-:Y:S05]  /*b440*/  @!P2 BRA `(.L_x_2733) ;  /* 0xfffffffc00f0a947 */ /* 0x008fea000383ffff */
[----:B------:R-:W-:Y:S05]  /*b450*/  BRA `(.L_x_2777) ;  /* 0xffffffe0001c7947 */ /* 0x000fea000383ffff */
.L_x_2735:
[----:B---3--:R3:W4:Y:S02]  /*b460*/  SYNCS.PHASECHK.TRANS64.TRYWAIT P2, [R2+URZ+0x28c60], R3 ;  /* 0x028c6003020075a7 */ /* 0x008724000804017f */
[----:B----4-:R-:W-:Y:S05]  /*b470*/  @!P2 NANOSLEEP.SYNCS 0x989680 ;  /* 0x009896800000a95d */ /* 0x010fea0003900000 */
[----:B------:R-:W4:Y:S02]  /*b480*/  @!P2 SYNCS.PHASECHK.TRANS64 P2, [R2+URZ+0x28c60], R3 ;  /* 0x028c60030200a5a7 */ /* 0x000f24000804007f */
[----:B----4-:R-:W-:Y:S05]  /*b490*/  @!P2 BRA `(.L_x_2735) ;  /* 0xfffffffc00f0a947 */ /* 0x010fea000383ffff */
[----:B------:R-:W-:Y:S05]  /*b4a0*/  BRA `(.L_x_2778) ;  /* 0xffffffe000787947 */ /* 0x000fea000383ffff */
.L_x_2741:
[----:B-1----:R1:W2:Y:S02]  /*b4b0*/  SYNCS.PHASECHK.TRANS64.TRYWAIT P2, [R3+URZ+0x28c40], R2 ;  /* 0x028c4002030075a7 */ /* 0x0022a4000804017f */
[----:B--2---:R-:W-:Y:S05]  /*b4c0*/  @!P2 NANOSLEEP.SYNCS 0x989680 ;  /* 0x009896800000a95d */ /* 0x004fea0003900000 */
[----:B------:R-:W2:Y:S02]  /*b4d0*/  @!P2 SYNCS.PHASECHK.TRANS64 P2, [R3+URZ+0x28c40], R2 ;  /* 0x028c40020300a5a7 */ /* 0x000ea4000804007f */
[----:B--2---:R-:W-:Y:S05]  /*b4e0*/  @!P2 BRA `(.L_x_2741) ;  /* 0xfffffffc00f0a947 */ /* 0x004fea000383ffff */
[----:B------:R-:W-:Y:S05]  /*b4f0*/  BRA `(.L_x_2779) ;  /* 0xffffffe800087947 */ /* 0x000fea000383ffff */
.L_x_2743:
[----:B--2---:R2:W3:Y:S02]  /*b500*/  SYNCS.PHASECHK.TRANS64.TRYWAIT P2, [R3+URZ+0x28c60], R2 ;  /* 0x028c6002030075a7 */ /* 0x0044e4000804017f */
[----:B---3--:R-:W-:Y:S05]  /*b510*/  @!P2 NANOSLEEP.SYNCS 0x989680 ;  /* 0x009896800000a95d */ /* 0x008fea0003900000 */
[----:B------:R-:W3:Y:S02]  /*b520*/  @!P2 SYNCS.PHASECHK.TRANS64 P2, [R3+URZ+0x28c60], R2 ;  /* 0x028c60020300a5a7 */ /* 0x000ee4000804007f */
[----:B---3--:R-:W-:Y:S05]  /*b530*/  @!P2 BRA `(.L_x_2743) ;  /* 0xfffffffc00f0a947 */ /* 0x008fea000383ffff */
[----:B------:R-:W-:Y:S05]  /*b540*/  BRA `(.L_x_2780) ;  /* 0xffffffe800647947 */ /* 0x000fea000383ffff */
.L_x_2748:
[----:B-1----:R1:W2:Y:S02]  /*b550*/  SYNCS.PHASECHK.TRANS64.TRYWAIT P2, [R3+URZ+0x28c40], R2 ;  /* 0x028c4002030075a7 */ /* 0x0022a4000804017f */
[----:B--2---:R-:W-:Y:S05]  /*b560*/  @!P2 NANOSLEEP.SYNCS 0x989680 ;  /* 0x009896800000a95d */ /* 0x004fea0003900000 */
[----:B------:R-:W2:Y:S02]  /*b570*/  @!P2 SYNCS.PHASECHK.TRANS64 P2, [R3+URZ+0x28c40], R2 ;  /* 0x028c40020300a5a7 */ /* 0x000ea4000804007f */
[----:B--2---:R-:W-:Y:S05]  /*b580*/  @!P2 BRA `(.L_x_2748) ;  /* 0xfffffffc00f0a947 */ /* 0x004fea000383ffff */
[----:B------:R-:W-:Y:S05]  /*b590*/  BRA `(.L_x_2781) ;  /* 0xffffffec00dc7947 */ /* 0x000fea000383ffff */
.L_x_2750:
[----:B--2---:R2:W3:Y:S02]  /*b5a0*/  SYNCS.PHASECHK.TRANS64.TRYWAIT P2, [R3+URZ+0x28c60], R2 ;  /* 0x028c6002030075a7 */ /* 0x0044e4000804017f */
[----:B---3--:R-:W-:Y:S05]  /*b5b0*/  @!P2 NANOSLEEP.SYNCS 0x989680 ;  /* 0x009896800000a95d */ /* 0x008fea0003900000 */
[----:B------:R-:W3:Y:S02]  /*b5c0*/  @!P2 SYNCS.PHASECHK.TRANS64 P2, [R3+URZ+0x28c60], R2 ;  /* 0x028c60020300a5a7 */ /* 0x000ee4000804007f */
[----:B---3--:R-:W-:Y:S05]  /*b5d0*/  @!P2 BRA `(.L_x_2750) ;  /* 0xfffffffc00f0a947 */ /* 0x008fea000383ffff */
[----:B------:R-:W-:Y:S05]  /*b5e0*/  BRA `(.L_x_2782) ;  /* 0xfffffff000387947 */ /* 0x000fea000383ffff */
.L_x_2755:
[----:B--2---:R2:W3:Y:S02]  /*b5f0*/  SYNCS.PHASECHK.TRANS64.TRYWAIT P0, [R0+URZ+0x28c20], R3 ;  /* 0x028c2003000075a7 */ /* 0x0044e4000800017f */
[----:B---3--:R-:W-:Y:S05]  /*b600*/  @!P0 NANOSLEEP.SYNCS 0x989680 ;  /* 0x009896800000895d */ /* 0x008fea0003900000 */
[----:B------:R-:W3:Y:S02]  /*b610*/  @!P0 SYNCS.PHASECHK.TRANS64 P0, [R0+URZ+0x28c20], R3 ;  /* 0x028c2003000085a7 */ /* 0x000ee4000800007f */
[----:B---3--:R-:W-:Y:S05]  /*b620*/  @!P0 BRA `(.L_x_2755) ;  /* 0xfffffffc00f08947 */ /* 0x008fea000383ffff */
[----:B------:R-:W-:Y:S05]  /*b630*/  BRA `(.L_x_2783) ;  /* 0xfffffff400847947 */ /* 0x000fea000383ffff */
.L_x_2756:
[----:B------:R-:W3:Y:S01]  /*b640*/  S2R R2, SR_TID.X ;  /* 0x0000000000027919 */ /* 0x000ee20000002100 */
[----:B------:R-:W-:Y:S01]  /*b650*/  BSSY B0, `(.L_x_2784) ;  /* 0x000000a000007945 */ /* 0x000fe20003800000 */
[----:B------:R-:W-:Y:S02]  /*b660*/  MOV R12, RZ ;  /* 0x000000ff000c7202 */ /* 0x000fe40000000f00 */
[----:B------:R-:W-:Y:S02]  /*b670*/  MOV R11, 0x1f ;  /* 0x0000001f000b7802 */ /* 0x000fe40000000f00 */
[----:B------:R-:W-:Y:S02]  /*b680*/  MOV R15, 0xffffffff ;  /* 0xffffffff000f7802 */ /* 0x000fe40000000f00 */
[----:B---3--:R-:W-:-:S04]  /*b690*/  SHF.R.U32.HI R2, RZ, 0x5, R2 ;  /* 0x00000005ff027819 */ /* 0x008fc80000011602 */
[----:B------:R-:W-:-:S05]  /*b6a0*/  LOP3.LUT R2, R2, 0x3, RZ, 0xc0, !PT ;  /* 0x0000000302027812 */ /* 0x000fca00078ec0ff */
[----:B------:R-:W-:-:S07]  /*b6b0*/  IMAD.MOV.U32 R13, RZ, RZ, R2 ;  /* 0x000000ffff0d7224 */ /* 0x000fce00078e0002 */
[----:B-12---:R-:W-:Y:S05]  /*b6c0*/  WARPSYNC.COLLECTIVE R15, `(.L_x_2785) ;  /* 0x000000000f087348 */ /* 0x006fea0003c00000 */
[----:B------:R3:W4:Y:S02]  /*b6d0*/  SHFL.IDX P6, R14, R13, R12, R11 ;  /* 0x0000000c0d0e7389 */ /* 0x00072400000c000b */
[----:B-1234-:R-:W-:Y:S01]  /*b6e0*/  ENDCOLLECTIVE ;  /* 0x000000000000791b */ /* 0x01efe20003800000 */
.L_x_2785:
[----:B------:R-:W-:Y:S05]  /*b6f0*/  BSYNC B0 ;  /* 0x0000000000007941 */ /* 0x000fea0003800000 */
.L_x_2784:
[----:B------:R-:W-:Y:S05]  /*b700*/  BRA `(.L_x_2786) ;  /* 0xfffffff4006c7947 */ /* 0x000fea000383ffff */
.L_x_2759:
[----:B------:R-:W-:Y:S01]  /*b710*/  BSSY B1, `(.L_x_2787) ;  /* 0x0000006000017945 */ /* 0x000fe20003800000 */
[----:B------:R-:W-:-:S07]  /*b720*/  MOV R15, 0xffffffff ;  /* 0xffffffff000f7802 */ /* 0x000fce0000000f00 */
[----:B-123--:R-:W-:Y:S05]  /*b730*/  WARPSYNC.COLLECTIVE R15, `(.L_x_2788) ;  /* 0x000000000f0c7348 */ /* 0x00efea0003c00000 */
[----:B------:R-:W-:Y:S02]  /*b740*/  ELECT P6, UR62, PT ;  /* 0x00000000003e782f */ /* 0x000fe400038c0000 */
[----:B------:R-:W-:Y:S01]  /*b750*/  MOV R14, UR62 ;  /* 0x0000003e000e7c02 */ /* 0x000fe20008000f00 */
[----:B-123--:R-:W-:Y:S10]  /*b760*/  ENDCOLLECTIVE ;  /* 0x000000000000791b */ /* 0x00eff40003800000 */
.L_x_2788:
[----:B------:R-:W-:Y:S05]  /*b770*/  BSYNC B1 ;  /* 0x0000000000017941 */ /* 0x000fea0003800000 */
.L_x_2787:
[----:B------:R-:W-:Y:S05]  /*b780*/  BRA `(.L_x_2789) ;  /* 0xfffffff400647947 */ /* 0x000fea000383ffff */
.L_x_2761:
[----:B--2---:R2:W3:Y:S02]  /*b790*/  SYNCS.PHASECHK.TRANS64.TRYWAIT P0, [R6+URZ], R5 ;  /* 0x00000005060075a7 */ /* 0x0044e4000800017f */
[----:B---3--:R-:W-:Y:S05]  /*b7a0*/  @!P0 NANOSLEEP.SYNCS 0x989680 ;  /* 0x009896800000895d */ /* 0x008fea0003900000 */
[----:B------:R-:W3:Y:S02]  /*b7b0*/  @!P0 SYNCS.PHASECHK.TRANS64 P0, [R6+URZ], R5 ;  /* 0x00000005060085a7 */ /* 0x000ee4000800007f */
[----:B---3--:R-:W-:Y:S05]  /*b7c0*/  @!P0 BRA `(.L_x_2761) ;  /* 0xfffffffc00f08947 */ /* 0x008fea000383ffff */
[----:B------:R-:W-:Y:S05]  /*b7d0*/  BRA `(.L_x_2790) ;  /* 0xfffffff400987947 */ /* 0x000fea000383ffff */
.L_x_2762:
[----:B---3--:R3:W4:Y:S02]  /*b7e0*/  SYNCS.PHASECHK.TRANS64.TRYWAIT P0, [R3+URZ], R2 ;  /* 0x00000002030075a7 */ /* 0x008724000800017f */
[----:B----4-:R-:W-:Y:S05]  /*b7f0*/  @!P0 NANOSLEEP.SYNCS 0x989680 ;  /* 0x009896800000895d */ /* 0x010fea0003900000 */
[----:B------:R-:W4:Y:S02]  /*b800*/  @!P0 SYNCS.PHASECHK.TRANS64 P0, [R3+URZ], R2 ;  /* 0x00000002030085a7 */ /* 0x000f24000800007f */
[----:B----4-:R-:W-:Y:S05]  /*b810*/  @!P0 BRA `(.L_x_2762) ;  /* 0xfffffffc00f08947 */ /* 0x010fea000383ffff */
[----:B------:R-:W-:Y:S05]  /*b820*/  BRA `(.L_x_2791) ;  /* 0xfffffff4008c7947 */ /* 0x000fea000383ffff */
.L_x_2764:
[----:B---3--:R3:W4:Y:S02]  /*b830*/  SYNCS.PHASECHK.TRANS64.TRYWAIT P0, [R16+URZ], R5 ;  /* 0x00000005100075a7 */ /* 0x008724000800017f */
[----:B----4-:R-:W-:Y:S05]  /*b840*/  @!P0 NANOSLEEP.SYNCS 0x989680 ;  /* 0x009896800000895d */ /* 0x010fea0003900000 */
[----:B------:R-:W4:Y:S02]  /*b850*/  @!P0 SYNCS.PHASECHK.TRANS64 P0, [R16+URZ], R5 ;  /* 0x00000005100085a7 */ /* 0x000f24000800007f */
[----:B----4-:R-:W-:Y:S05]  /*b860*/  @!P0 BRA `(.L_x_2764) ;  /* 0xfffffffc00f08947 */ /* 0x010fea000383ffff */
[----:B------:R-:W-:Y:S05]  /*b870*/  BRA `(.L_x_2792) ;  /* 0xfffffff400907947 */ /* 0x000fea000383ffff */
.L_x_2793:
        /* <DEDUP_REMOVED lines=16> */
.L_x_11941:


//--------------------- .text._ZN7cutlass13device_kernelIN5flash11enable_sm90INS1_16FlashAttnFwdSm90INS1_25CollectiveMainloopFwdSm90ILi2EN4cute5tupleIJNS5_1CILi1EEES8_S8_EEENS6_IJNS7_ILi64EEESA_SA_EEELi512ENS_10bfloat16_tEfNS_4arch4Sm90ELb0ELb0ELb1ELb0ELb0ELb0ELb1ELb0ELb0ELb0ELb0ELb0EEENS1_21CollectiveEpilogueFwdINS6_IJSA_NS7_ILi512EEESA_EEES9_SC_SE_Li256ELb0ELb0ELb0ELb0EEENS1_29StaticPersistentTileSchedulerILb0EEEEEEEEEvNT_6ParamsE --------------------------
	.section	.text._ZN7cutlass13device_kernelIN5flash11enable_sm90INS1_16FlashAttnFwdSm90INS1_25CollectiveMainloopFwdSm90ILi2EN4cute5tupleIJNS5_1CILi1EEES8_S8_EEENS6_IJNS7_ILi64EEESA_SA_EEELi512ENS_10bfloat16_tEfNS_4arch4Sm90ELb0ELb0ELb1ELb0ELb0ELb0ELb1ELb0ELb0ELb0ELb0ELb0EEENS1_21CollectiveEpilogueFwdINS6_IJSA_NS7_ILi512EEESA_EEES9_SC_SE_Li256ELb0ELb0ELb0ELb0EEENS1_29StaticPersistentTileSchedulerILb0EEEEEEEEEvNT_6ParamsE,"ax",@progbits
	.align	128
.text._ZN7cutlass13device_kernelIN5flash11enable_sm90INS1_16FlashAttnFwdSm90INS1_25CollectiveMainloopFwdSm90ILi2EN4cute5tupleIJNS5_1CILi1EEES8_S8_EEENS6_IJNS7_ILi64EEESA_SA_EEELi512ENS_10bfloat16_tEfNS_4arch4Sm90ELb0ELb0ELb1ELb0ELb0ELb0ELb1ELb0ELb0ELb0ELb0ELb0EEENS1_21CollectiveEpilogueFwdINS6_IJSA_NS7_ILi512EEESA_EEES9_SC_SE_Li256ELb0ELb0ELb0ELb0EEENS1_29StaticPersistentTileSchedulerILb0EEEEEEEEEvNT_6ParamsE:
        .type           _ZN7cutlass13device_kernelIN5flash11enable_sm90INS1_16FlashAttnFwdSm90INS1_25CollectiveMainloopFwdSm90ILi2EN4cute5tupleIJNS5_1CILi1EEES8_S8_EEENS6_IJNS7_ILi64EEESA_SA_EEELi512ENS_10bfloat16_tEfNS_4arch4Sm90ELb0ELb0ELb1ELb0ELb0ELb0ELb1ELb0ELb0ELb0ELb0ELb0EEENS1_21CollectiveEpilogueFwdINS6_IJSA_NS7_ILi512EEESA_EEES9_SC_SE_Li256ELb0ELb0ELb0ELb0EEENS1_29StaticPersistentTileSchedulerILb0EEEEEEEEEvNT_6ParamsE,@function
        .size           _ZN7cutlass13device_kernelIN5flash11enable_sm90INS1_16FlashAttnFwdSm90INS1_25CollectiveMainloopFwdSm90ILi2EN4cute5tupleIJNS5_1CILi1EEES8_S8_EEENS6_IJNS7_ILi64EEESA_SA_EEELi512ENS_10bfloat16_tEfNS_4arch4Sm90ELb0ELb0ELb1ELb0ELb0ELb0ELb1ELb0ELb0ELb0ELb0ELb0EEENS1_21CollectiveEpilogueFwdINS6_IJSA_NS7_ILi512EEESA_EEES9_SC_SE_Li256ELb0ELb0ELb0ELb0EEENS1_29StaticPersistentTileSchedulerILb0EEEEEEEEEvNT_6ParamsE,(.L_x_11942 - _ZN7cutlass13device_kernelIN5flash11enable_sm90INS1_16FlashAttnFwdSm90INS1_25CollectiveMainloopFwdSm90ILi2EN4cute5tupleIJNS5_1CILi1EEES8_S8_EEENS6_IJNS7_ILi64EEESA_SA_EEELi512ENS_10bfloat16_tEfNS_4arch4Sm90ELb0ELb0ELb1ELb0ELb0ELb0ELb1ELb0ELb0ELb0ELb0ELb0EEENS1_21CollectiveEpilogueFwdINS6_IJSA_NS7_ILi512EEESA_EEES9_SC_SE_Li256ELb0ELb0ELb0ELb0EEENS1_29StaticPersistentTileSchedulerILb0EEEEEEEEEvNT_6ParamsE)
        .other          _ZN7cutlass13device_kernelIN5flash11enable_sm90INS1_16FlashAttnFwdSm90INS1_25CollectiveMainloopFwdSm90ILi2EN4cute5tupleIJNS5_1CILi1EEES8_S8_EEENS6_IJNS7_ILi64EEESA_SA_EEELi512ENS_10bfloat16_tEfNS_4arch4Sm90ELb0ELb0ELb1ELb0ELb0ELb0ELb1ELb0ELb0ELb0ELb0ELb0EEENS1_21CollectiveEpilogueFwdINS6_IJSA_NS7_ILi512EEESA_EEES9_SC_SE_Li256ELb0ELb0ELb0ELb0EEENS1_29StaticPersistentTileSchedulerILb0EEEEEEEEEvNT_6ParamsE,@"STO_CUDA_ENTRY STV_DEFAULT"
_ZN7cutlass13device_kernelIN5flash11enable_sm90INS1_16FlashAttnFwdSm90INS1_25CollectiveMainloopFwdSm90ILi2EN4cute5tupleIJNS5_1CILi1EEES8_S8_EEENS6_IJNS7_ILi64EEESA_SA_EEELi512ENS_10bfloat16_tEfNS_4arch4Sm90ELb0ELb0ELb1ELb0ELb0ELb0ELb1ELb0ELb0ELb0ELb0ELb0EEENS1_21CollectiveEpilogueFwdINS6_IJSA_NS7_ILi512EEESA_EEES9_SC_SE_Li256ELb0ELb0ELb0ELb0EEENS1_29StaticPersistentTileSchedulerILb0EEEEEEEEEvNT_6ParamsE:
        /* <DEDUP_REMOVED lines=25> */
[----:B-1----:R-:W-:Y:S01]  /*0190*/  NOP ;  /* 0x0000000000007918 */ /* 0x002fe20000000000 */
.L_x_2795:
[----:B------:R-:W-:Y:S05]  /*01a0*/  BSYNC B0 ;  /* 0x0000000000007941 */ /* 0x000fea0003800000 */
.L_x_2794:
[----:B------:R-:W-:Y:S01]  /*01b0*/  VOTEU.ANY UP0, P0 ;  /* 0x00000000003f7886 */ /* 0x000fe20000000100 */
[----:B------:R-:W1:Y:S01]  /*01c0*/  SHFL.IDX PT, R2, R0, RZ, 0x1f ;  /* 0x00001fff00027589 */ /* 0x000e6200000e0000 */
[----:B------:R-:W-:Y:S01]  /*01d0*/  UMOV UR4, 0x1 ;  /* 0x0000000100047882 */ /* 0x000fe20000000000 */
[----:B------:R-:W-:Y:S01]  /*01e0*/  VOTEU.ANY UP1, P0 ;  /* 0x00000000003f7886 */ /* 0x000fe20000020100 */
[----:B------:R-:W-:Y:S01]  /*01f0*/  SHF.R.U32.HI R4, RZ, 0x7, R3 ;  /* 0x00000007ff047819 */ /* 0x000fe20000011603 */
[----:B------:R-:W2:Y:S01]  /*0200*/  @UP0 S2UR UR7, SR_CgaCtaId ;  /* 0x00000000000709c3 */ /* 0x000ea20000008800 */
[----:B------:R-:W-:Y:S01]  /*0210*/  @UP0 UMOV UR6, 0x400 ;  /* 0x0000040000060882 */ /* 0x000fe20000000000 */
[----:B------:R-:W-:-:S04]  /*0220*/  @UP0 UIADD3 UR4, -UR4, 0x100000, URZ ;  /* 0x0010000004040890 */ /* 0x000fc8000fffe13f */
[----:B------:R-:W-:Y:S02]  /*0230*/  @UP0 USHF.L.U32 UR5, UR4, 0xb, URZ ;  /* 0x0000000b04050899 */ /* 0x000fe4000800063f */
[----:B------:R-:W-:Y:S01]  /*0240*/  @UP0 USHF.L.U32 UR4, UR4, 0x1, URZ ;  /* 0x0000000104040899 */ /* 0x000fe2000800063f */
[----:B------:R-:W-:Y:S01]  /*0250*/  VOTEU.ANY UP2, P0 ;  /* 0x00000000003f7886 */ /* 0x000fe20000040100 */
[----:B-1----:R-:W-:Y:S02]  /*0260*/  ISETP.NE.AND P1, PT, R2, RZ, PT ;  /* 0x000000ff0200720c */ /* 0x002fe40003f25270 */
[----:B------:R1:W3:Y:S01]  /*0270*/  SHFL.IDX PT, R2, R4, RZ, 0x1f ;  /* 0x00001fff04027589 */ /* 0x0002e200000e0000 */
[----:B--2---:R-:W-:Y:S01]  /*0280*/  @UP0 ULEA UR6, UR7, UR6, 0x18 ;  /* 0x0000000607060291 */ /* 0x004fe2000f8ec03f */
[----:B------:R-:W-:Y:S02]  /*0290*/  VOTEU.ANY UP0, P0 ;  /* 0x00000000003f7886 */ /* 0x000fe40000000100 */
[----:B------:R-:W2:Y:S09]  /*02a0*/  FENCE.VIEW.ASYNC.S ;  /* 0x00000000000073c6 */ /* 0x000eb20000000000 */
[----:B--2---:R1:W2:Y:S01]  /*02b0*/  @UP0 SYNCS.EXCH.64 URZ, [UR6+0x38800], UR4 ;  /* 0x03880004063f05b2 */ /* 0x0042a20008000100 */
[----:B------:R1:W4:Y:S01]  /*02c0*/  @UP1 SYNCS.EXCH.64 URZ, [UR6+0x38810], UR4 ;  /* 0x03881004063f15b2 */ /* 0x0003220008000100 */
[----:B------:R1:W1:Y:S01]  /*02d0*/  @UP2 SYNCS.EXCH.64 URZ, [UR6+0x38820], UR4 ;  /* 0x03882004063f25b2 */ /* 0x0002620008000100 */
        /* <DEDUP_REMOVED lines=13> */
[----:B------:R1:W1:Y:S01]  /*03b0*/  SYNCS.EXCH.64 URZ, [UR6+0x38848], UR4 ;  /* 0x03884804063f75b2 */ /* 0x0002620008000100 */
[----:B------:R-:W-:Y:S01]  /*03c0*/  NOP ;  /* 0x0000000000007918 */ /* 0x000fe20000000000 */
.L_x_2796:
[----:B-1----:R-:W1:Y:S01]  /*03d0*/  SHFL.IDX PT, R4, R0, RZ, 0x1f ;  /* 0x00001fff00047589 */ /* 0x002e6200000e0000 */
[----:B------:R-:W-:Y:S01]  /*03e0*/  NOP ;  /* 0x0000000000007918 */ /* 0x000fe20000000000 */
[----:B-1----:R-:W-:-:S13]  /*03f0*/  ISETP.NE.AND P0, PT, R4, RZ, PT ;  /* 0x000000ff0400720c */ /* 0x002fda0003f05270 */
[----:B------:R-:W-:Y:S05]  /*0400*/  @P0 BRA `(.L_x_2797) ;  /* 0x0000000000480947 */ /* 0x000fea0003800000 */
[----:B------:R-:W1:Y:S01]  /*0410*/  S2UR UR5, SR_CgaCtaId ;  /* 0x00000000000579c3 */ /* 0x000e620000008800 */
        /* <DEDUP_REMOVED lines=17> */
.L_x_2797:
[----:B------:R-:W5:Y:S01]  /*0530*/  SHFL.IDX PT, R4, R0, RZ, 0x1f ;  /* 0x00001fff00047589 */ /* 0x000f6200000e0000 */
[----:B------:R-:W-:Y:S01]  /*0540*/  NOP ;  /* 0x0000000000007918 */ /* 0x000fe20000000000 */
[----:B-----5:R-:W-:-:S13]  /*0550*/  ISETP.NE.AND P0, PT, R4, RZ, PT ;  /* 0x000000ff0400720c */ /* 0x020fda0003f05270 */
        /* <DEDUP_REMOVED lines=15> */
.L_x_2798:
[----:B------:R-:W5:Y:S01]  /*0650*/  SHFL.IDX PT, R4, R0, RZ, 0x1f ;  /* 0x00001fff00047589 */ /* 0x000f6200000e0000 */
[----:B------:R-:W-:Y:S01]  /*0660*/  NOP ;  /* 0x0000000000007918 */ /* 0x000fe20000000000 */
[----:B-----5:R-:W-:-:S13]  /*0670*/  ISETP.NE.AND P0, PT, R4, RZ, PT ;  /* 0x000000ff0400720c */ /* 0x020fda0003f05270 */
        /* <DEDUP_REMOVED lines=19> */
.L_x_2799:
[----:B------:R-:W5:Y:S01]  /*07b0*/  SHFL.IDX PT, R4, R0, RZ, 0x1f ;  /* 0x00001fff00047589 */ /* 0x000f6200000e0000 */
[----:B---3--:R-:W-:Y:S01]  /*07c0*/  R2UR UR43, R2 ;  /* 0x00000000022b72ca */ /* 0x008fe200000e0000 */
        /* <DEDUP_REMOVED lines=20> */
[----:B---3--:R-:W-:Y:S01]  /*0910*/  NOP ;  /* 0x0000000000007918 */ /* 0x008fe20000000000 */
.L_x_2800:
[----:B------:R-:W-:Y:S01]  /*0920*/  ISETP.NE.AND P0, PT, RZ, UR43, PT ;  /* 0x0000002bff007c0c */ /* 0x000fe2000bf05270 */
[----:B------:R-:W-:Y:S01]  /*0930*/  NOP ;  /* 0x0000000000007918 */ /* 0x000fe20000000000 */
[----:B------:R-:W-:Y:S01]  /*0940*/  ULDC.64 UR54, c[0x0][0x208] ;  /* 0x0000820000367ab9 */ /* 0x000fe20000000a00 */
[----:B-12-4-:R-:W-:Y:S10]  /*0950*/  BAR.SYNC.DEFER_BLOCKING 0x0 ;  /* 0x0000000000007b1d */ /* 0x016ff40000010000 */
[----:B------:R-:W-:Y:S05]  /*0960*/  @!P0 BRA `(.L_x_2801) ;  /* 0x0000009c000c8947 */ /* 0x000fea0003800000 */
.L_x_2802:
        /* <DEDUP_REMOVED lines=13> */
[----:B------:R-:W-:Y:S01]  /*0a40*/  VIADD R0, R3, 0xffffff80 ;  /* 0xffffff8003007836 */ /* 0x000fe20000000000 */
[----:B------:R-:W1:Y:S01]  /*0a50*/  S2UR UR4, SR_CgaCtaId ;  /* 0x00000000000479c3 */ /* 0x000e620000008800 */
[----:B------:R-:W-:Y:S01]  /*0a60*/  UMOV UR42, 0x400 ;  /* 0x00000400002a7882 */ /* 0x000fe20000000000 */
[----:B------:R-:W-:Y:S01]  /*0a70*/  IMAD.MOV.U32 R184, RZ, RZ, 0x20 ;  /* 0x00000020ffb87424 */ /* 0x000fe200078e00ff */
[----:B------:R-:W-:Y:S01]  /*0a80*/  ULDC.64 UR46, c[0x0][0x198] ;  /* 0x00006600002e7ab9 */ /* 0x000fe20000000a00 */
[----:B------:R-:W-:Y:S01]  /*0a90*/  SHF.R.S32.HI R3, RZ, 0x1f, R0 ;  /* 0x0000001fff037819 */ /* 0x000fe20000011400 */
[----:B------:R-:W-:Y:S01]  /*0aa0*/  IMAD.MOV.U32 R16, RZ, RZ, RZ ;  /* 0x000000ffff107224 */ /* 0x000fe200078e00ff */
[----:B------:R-:W-:Y:S02]  /*0ab0*/  UMOV UR38, URZ ;  /* 0x0000003f00267c82 */ /* 0x000fe40008000000 */
[CC--:B------:R-:W-:Y:S02]  /*0ac0*/  LEA.HI R2, R3.reuse, R0.reuse, RZ, 0x4 ;  /* 0x0000000003027211 */ /* 0x0c0fe400078f20ff */
[----:B------:R-:W-:-:S02]  /*0ad0*/  LEA.HI R4, R3, R0, RZ, 0x5 ;  /* 0x0000000003047211 */ /* 0x000fc400078f28ff */
[----:B------:R-:W-:Y:S02]  /*0ae0*/  LEA.HI R5, R3, R0, RZ, 0x7 ;  /* 0x0000000003057211 */ /* 0x000fe400078f38ff */
[----:B------:R-:W-:Y:S02]  /*0af0*/  LOP3.LUT R7, R2, 0xfffffff0, RZ, 0xc0, !PT ;  /* 0xfffffff002077812 */ /* 0x000fe400078ec0ff */
[--C-:B------:R-:W-:Y:S02]  /*0b00*/  SHF.R.S32.HI R187, RZ, 0x5, R4.reuse ;  /* 0x00000005ffbb7819 */ /* 0x100fe40000011404 */
[----:B------:R-:W-:Y:S02]  /*0b10*/  LOP3.LUT R3, R5, 0xffffff80, RZ, 0xc0, !PT ;  /* 0xffffff8005037812 */ /* 0x000fe400078ec0ff */
[----:B------:R-:W-:Y:S02]  /*0b20*/  SHF.R.S32.HI R4, RZ, 0x1f, R4 ;  /* 0x0000001fff047819 */ /* 0x000fe40000011404 */
[C---:B------:R-:W-:Y:S01]  /*0b30*/  IADD3 R7, R0.reuse, -R7, RZ ;  /* 0x8000000700077210 */ /* 0x040fe20007ffe0ff */
[----:B------:R-:W-:Y:S01]  /*0b40*/  IMAD.IADD R3, R0, 0x1, -R3 ;  /* 0x0000000100037824 */ /* 0x000fe200078e0a03 */
[----:B------:R-:W-:Y:S01]  /*0b50*/  LEA.HI R4, R4, R187, RZ, 0x2 ;  /* 0x000000bb04047211 */ /* 0x000fe200078f10ff */
[----:B-1----:R-:W-:Y:S01]  /*0b60*/  ULEA UR42, UR4, UR42, 0x18 ;  /* 0x0000002a042a7291 */ /* 0x002fe2000f8ec03f */
[----:B------:R-:W-:-:S02]  /*0b70*/  SHF.R.S32.HI R0, RZ, 0x1f, R7 ;  /* 0x0000001fff007819 */ /* 0x000fc40000011407 */
[----:B------:R-:W-:Y:S02]  /*0b80*/  SHF.R.S32.HI R186, RZ, 0x7, R5 ;  /* 0x00000007ffba7819 */ /* 0x000fe40000011405 */
[----:B------:R-:W-:Y:S02]  /*0b90*/  LOP3.LUT R4, R4, 0x3ffffc, RZ, 0xc0, !PT ;  /* 0x003ffffc04047812 */ /* 0x000fe400078ec0ff */
[----:B------:R-:W-:Y:S02]  /*0ba0*/  SHF.R.S32.HI R9, RZ, 0x4, R2 ;  /* 0x00000004ff097819 */ /* 0x000fe40000011402 */
[-C--:B------:R-:W-:Y:S01]  /*0bb0*/  LEA.HI R6, R0, R7.reuse, RZ, 0x3 ;  /* 0x0000000700067211 */ /* 0x080fe200078f18ff */
[----:B------:R-:W-:Y:S01]  /*0bc0*/  IMAD.IADD R8, R187, 0x1, -R4 ;  /* 0x00000001bb087824 */ /* 0x000fe200078e0a04 */
[----:B------:R-:W-:Y:S02]  /*0bd0*/  LEA R11, R186, R7, 0x8 ;  /* 0x00000007ba0b7211 */ /* 0x000fe400078e40ff */
[----:B------:R-:W-:-:S02]  /*0be0*/  LEA.HI R2, R2, R9, RZ, 0x1 ;  /* 0x0000000902027211 */ /* 0x000fc400078f08ff */
[----:B------:R-:W-:Y:S01]  /*0bf0*/  LOP3.LUT R4, R6, 0xfffffff8, RZ, 0xc0, !PT ;  /* 0xfffffff806047812 */ /* 0x000fe200078ec0ff */
[----:B------:R-:W-:Y:S01]  /*0c00*/  IMAD R188, R8, 0x10, R11 ;  /* 0x0000001008bc7824 */ /* 0x000fe200078e020b */
[----:B------:R-:W-:Y:S02]  /*0c10*/  LOP3.LUT R2, R2, 0x1ffffffe, RZ, 0xc0, !PT ;  /* 0x1ffffffe02027812 */ /* 0x000fe400078ec0ff */
[----:B------:R-:W-:Y:S02]  /*0c20*/  IADD3 R8, R7, -R4, RZ ;  /* 0x8000000407087210 */ /* 0x000fe40007ffe0ff */
[----:B------:R-:W-:Y:S01]  /*0c30*/  SHF.L.U32 R6, R6, 0x6, RZ ;  /* 0x0000000606067819 */ /* 0x000fe200000006ff */
[----:B------:R-:W-:Y:S01]  /*0c40*/  IMAD.IADD R9, R9, 0x1, -R2 ;  /* 0x0000000109097824 */ /* 0x000fe200078e0a02 */
[----:B------:R-:W-:Y:S01]  /*0c50*/  SHF.R.S32.HI R0, RZ, 0x1f, R3 ;  /* 0x0000001fff007819 */ /* 0x000fe20000011403 */
[----:B------:R-:W-:Y:S01]  /*0c60*/  IMAD.SHL.U32 R10, R8, 0x40, RZ ;  /* 0x00000040080a7824 */ /* 0x000fe200078e00ff */
[----:B------:R-:W-:Y:S01]  /*0c70*/  LOP3.LUT R6, R6, 0x7ffffe00, RZ, 0xc0, !PT ;  /* 0x7ffffe0006067812 */ /* 0x000fe200078ec0ff */
[----:B------:R-:W-:Y:S01]  /*0c80*/  IMAD.SHL.U32 R9, R9, 0x8, RZ ;  /* 0x0000000809097824 */ /* 0x000fe200078e00ff */
[----:B------:R-:W-:-:S02]  /*0c90*/  LEA.HI R2, R0, R3, RZ, 0x2 ;  /* 0x0000000300027211 */ /* 0x000fc400078f10ff */
[----:B------:R-:W-:Y:S01]  /*0ca0*/  LOP3.LUT R10, R10, 0x1c0, RZ, 0xc0, !PT ;  /* 0x000001c00a0a7812 */ /* 0x000fe200078ec0ff */
[--C-:B------:R-:W-:Y:S01]  /*0cb0*/  IMAD.U32 R188, R188, 0x40, R9.reuse ;  /* 0x00000040bcbc7824 */ /* 0x100fe200078e0009 */
[----:B------:R-:W-:Y:S01]  /*0cc0*/  LEA.HI R4, R0, R3, RZ, 0x5 ;  /* 0x0000000300047211 */ /* 0x000fe200078f28ff */
[----:B------:R-:W-:Y:S01]  /*0cd0*/  IMAD R6, R187, 0x400, R6 ;  /* 0x00000400bb067824 */ /* 0x000fe200078e0206 */
[----:B------:R-:W-:Y:S02]  /*0ce0*/  LOP3.LUT R9, R10, 0x8, R9, 0xf8, !PT ;  /* 0x000000080a097812 */ /* 0x000fe400078ef809 */
[----:B------:R-:W-:Y:S02]  /*0cf0*/  SHF.R.U32.HI R10, RZ, 0x3, R10 ;  /* 0x00000003ff0a7819 */ /* 0x000fe4000001160a */
[----:B------:R-:W-:Y:S02]  /*0d00*/  R2P PR, R8, 0x6 ;  /* 0x0000000608007804 */ /* 0x000fe40000000000 */
[----:B------:R-:W-:-:S02]  /*0d10*/  LOP3.LUT R9, R9, R10, RZ, 0x3c, !PT ;  /* 0x0000000a09097212 */ /* 0x000fc400078e3cff */
[--C-:B------:R-:W-:Y:S02]  /*0d20*/  SHF.R.S32.HI R0, RZ, 0x2, R2.reuse ;  /* 0x00000002ff007819 */ /* 0x100fe40000011402 */
[----:B------:R-:W-:Y:S01]  /*0d30*/  SHF.R.S32.HI R7, RZ, 0x1f, R2 ;  /* 0x0000001fff077819 */ /* 0x000fe20000011402 */
[----:B------:R-:W-:Y:S01]  /*0d40*/  IMAD.IADD R6, R6, 0x1, R9 ;  /* 0x0000000106067824 */ /* 0x000fe200078e0209 */
[----:B------:R-:W-:Y:S02]  /*0d50*/  LEA.HI R5, R5, R186, RZ, 0x1 ;  /* 0x000000ba05057211 */ /* 0x000fe400078f08ff */
[----:B------:R-:W-:Y:S02]  /*0d60*/  LEA.HI R7, R7, R0, RZ, 0x3 ;  /* 0x0000000007077211 */ /* 0x000fe400078f18ff */
[----:B------:R-:W-:Y:S02]  /*0d70*/  LEA R23, R6, UR42, 0x1 ;  /* 0x0000002a06177c11 */ /* 0x000fe4000f8e08ff */
[----:B------:R-:W-:-:S02]  /*0d80*/  LOP3.LUT R2, R2, 0x7ffffffc, RZ, 0xc0, !PT ;  /* 0x7ffffffc02027812 */ /* 0x000fc400078ec0ff */
[----:B------:R-:W-:Y:S01]  /*0d90*/  LOP3.LUT R5, R5, 0xfffffe, RZ, 0xc0, !PT ;  /* 0x00fffffe05057812 */ /* 0x000fe200078ec0ff */
[C---:B------:R-:W-:Y:S01]  /*0da0*/  VIADD R22, R23.reuse, 0x36440 ;  /* 0x0003644017167836 */ /* 0x040fe20000000000 */
[----:B------:R-:W-:Y:S01]  /*0db0*/  IADD3 R185, R23, 0x36400, RZ ;  /* 0x0003640017b97810 */ /* 0x000fe20007ffe0ff */
[----:B------:R-:W-:Y:S01]  /*0dc0*/  IMAD.IADD R18, R3, 0x1, -R2 ;  /* 0x0000000103127824 */ /* 0x000fe200078e0a02 */
[----:B------:R-:W-:Y:S01]  /*0dd0*/  LOP3.LUT R7, R7, 0xfffffff8, RZ, 0xc0, !PT ;  /* 0xfffffff807077812 */ /* 0x000fe200078ec0ff */
[----:B------:R-:W-:Y:S01]  /*0de0*/  IMAD.IADD R5, R186, 0x1, -R5 ;  /* 0x00000001ba057824 */ /* 0x000fe200078e0a05 */
[----:B------:R-:W-:Y:S01]  /*0df0*/  SEL R184, R184, 0xffffffe0, !P1 ;  /* 0xffffffe0b8b87807 */ /* 0x000fe20004800000 */
[----:B------:R-:W-:Y:S01]  /*0e00*/  @P2 VIADD R22, R185, 0xffffffc0 ;  /* 0xffffffc0b9162836 */ /* 0x000fe20000000000 */
[----:B------:R-:W-:Y:S01]  /*0e10*/  IADD3 R7, R0, -R7, RZ ;  /* 0x8000000700077210 */ /* 0x000fe20007ffe0ff */
[----:B------:R-:W-:Y:S01]  /*0e20*/  IMAD.SHL.U32 R19, R5, 0x100, RZ ;  /* 0x0000010005137824 */ /* 0x000fe200078e00ff */
[----:B------:R-:W-:Y:S01]  /*0e30*/  SHF.R.S32.HI R4, RZ, 0x5, R4 ;  /* 0x00000005ff047819 */ /* 0x000fe20000011404 */
[----:B------:R-:W-:Y:S01]  /*0e40*/  IMAD.IADD R185, R185, 0x1, R184 ;  /* 0x00000001b9b97824 */ /* 0x000fe200078e02b8 */
[----:B------:R-:W-:Y:S01]  /*0e50*/  MOV R2, RZ ;  /* 0x000000ff00027202 */ /* 0x000fe20000000f00 */
[----:B------:R-:W-:Y:S01]  /*0e60*/  IMAD.IADD R184, R184, 0x1, R22 ;  /* 0x00000001b8b87824 */ /* 0x000fe200078e0216 */
[----:B------:R-:W-:-:S02]  /*0e70*/  LEA R17, R4, R7, 0x4 ;  /* 0x0000000704117211 */ /* 0x000fc400078e20ff */
[----:B------:R-:W-:-:S07]  /*0e80*/  SHF.L.U32 R18, R18, 0x1, RZ ;  /* 0x0000000112127819 */ /* 0x000fce00000006ff */
.L_x_2831:
[----:B------:R-:W-:Y:S01]  /*0e90*/  ULDC UR4, c[0x0][0xea8] ;  /* 0x0003aa0000047ab9 */ /* 0x000fe20000000800 */
[----:B------:R-:W-:Y:S01]  /*0ea0*/  ULDC.64 UR6, c[0x0][0x3f8] ;  /* 0x0000fe0000067ab9 */ /* 0x000fe20000000a00 */
[----:B------:R-:W-:Y:S02]  /*0eb0*/  UISETP.NE.AND UP1, UPT, UR4, 0x1, UPT ;  /* 0x000000010400788c */ /* 0x000fe4000bf25270 */
[----:B------:R-:W-:Y:S01]  /*0ec0*/  UISETP.NE.U32.AND UP0, UPT, UR6, URZ, UPT ;  /* 0x0000003f0600728c */ /* 0x000fe2000bf05070 */
[----:B------:R-:W-:Y:S01]  /*0ed0*/  ULDC UR4, c[0x0][0xeb4] ;  /* 0x0003ad0000047ab9 */ /* 0x000fe20000000800 */
[----:B------:R-:W-:Y:S01]  /*0ee0*/  UMOV UR40, UR41 ;  /* 0x0000002900287c82 */ /* 0x000fe20008000000 */
[----:B------:R-:W-:Y:S02]  /*0ef0*/  UISETP.NE.AND UP2, UPT, UR4, 0x1, UPT ;  /* 0x000000010400788c */ /* 0x000fe4000bf45270 */
[----:B------:R-:W-:Y:S01]  /*0f00*/  UISETP.NE.AND.EX UP0, UPT, UR7, URZ, UPT, UP0 ;  /* 0x0000003f0700728c */ /* 0x000fe2000bf05300 */
[----:B------:R-:W-:-:S03]  /*0f10*/  ULDC UR44, c[0x0][0x404] ;  /* 0x00010100002c7ab9 */ /* 0x000fc60000000800 */
[----:B------:R-:W-:Y:S01]  /*0f20*/  @UP1 ULDC UR4, c[0x0][0xeac] ;  /* 0x0003ab0000041ab9 */ /* 0x000fe20000000800 */
[----:B------:R-:W-:Y:S01]  /*0f30*/  @UP1 ULDC UR6, c[0x0][0xeb0] ;  /* 0x0003ac0000061ab9 */ /* 0x000fe20000000800 */
[----:B------:R-:W-:Y:S02]  /*0f40*/  UIMAD.WIDE.U32 UR4, UR41, UR4, URZ ;  /* 0x00000004290472a5 */ /* 0x000fe4000f8e003f */
[----:B------:R-:W-:Y:S02]  /*0f50*/  USEL UR44, UR44, 0x1, UP0 ;  /* 0x000000012c2c7887 */ /* 0x000fe40008000000 */
[----:B------:R-:W-:Y:S02]  /*0f60*/  @UP1 USHF.R.U32.HI UR40, URZ, UR6, UR5 ;  /* 0x000000063f281299 */ /* 0x000fe40008011605 */
[----:B------:R-:W-:Y:S01]  /*0f70*/  UISETP.NE.AND UP1, UPT, UR43, 0x1, UPT ;  /* 0x000000012b00788c */ /* 0x000fe2000bf25270 */
[----:B------:R-:W-:Y:S01]  /*0f80*/  @UP2 ULDC.64 UR6, c[0x0][0xeb8] ;  /* 0x0003ae0000062ab9 */ /* 0x000fe20000000a00 */
[----:B------:R-:W-:Y:S01]  /*0f90*/  UMOV UR39, UR41 ;  /* 0x0000002900277c82 */ /* 0x000fe20008000000 */
[----:B------:R-:W-:-:S03]  /*0fa0*/  UIMAD.WIDE.U32 UR4, UR40, UR6, URZ ;  /* 0x00000006280472a5 */ /* 0x000fc6000f8e003f */
[----:B------:R-:W-:Y:S01]  /*0fb0*/  PLOP3.LUT P0, PT, PT, PT, UP1, 0x80, 0x0 ;  /* 0x000000000000781c */ /* 0x000fe20003f0f018 */
[----:B------:R-:W-:Y:S01]  /*0fc0*/  ULDC UR6, c[0x0][0x2e0] ;  /* 0x0000b80000067ab9 */ /* 0x000fe20000000800 */
[----:B------:R-:W-:Y:S01]  /*0fd0*/  UMOV UR36, UR40 ;  /* 0x0000002800247c82 */ /* 0x000fe20008000000 */
[----:B------:R-:W-:Y:S02]  /*0fe0*/  UIMAD UR44, UR44, UR6, URZ ;  /* 0x000000062c2c72a4 */ /* 0x000fe4000f8e023f */
[----:B------:R-:W-:-:S08]  /*0ff0*/  @UP2 USHF.R.U32.HI UR36, URZ, UR7, UR5 ;  /* 0x000000073f242299 */ /* 0x000fd00008011605 */
[----:B-1----:R-:W-:Y:S05]  /*1000*/  @!P0 BRA `(.L_x_2803) ;  /* 0x0000001400e08947 */ /* 0x002fea0003800000 */
[----:B------:R-:W1:Y:S01]  /*1010*/  SHFL.IDX PT, R0, R186, RZ, 0x1f ;  /* 0x00001fffba007589 */ /* 0x000e6200000e0000 */
[----:B------:R-:W-:Y:S01]  /*1020*/  UIADD3 UR4, UR42, 0x36400, URZ ;  /* 0x000364002a047890 */ /* 0x000fe2000fffe03f */
[----:B------:R-:W-:Y:S01]  /*1030*/  UMOV UR17, 0x40000040 ;  /* 0x4000004000117882 */ /* 0x000fe20000000000 */
[----:B------:R-:W-:Y:S02]  /*1040*/  BAR.SYNC.DEFER_BLOCKING 0xe, 0x100 ;  /* 0x0384000000007b1d */ /* 0x000fe40000010000 */
[----:B------:R-:W-:Y:S02]  /*1050*/  USHF.R.U32.HI UR4, URZ, 0x4, UR4 ;  /* 0x000000043f047899 */ /* 0x000fe40008011604 */
[----:B------:R-:W-:Y:S02]  /*1060*/  UISETP.GE.AND UP0, UPT, UR44, 0x41, UPT ;  /* 0x000000412c00788c */ /* 0x000fe4000bf06270 */
[----:B------:R-:W-:Y:S01]  /*1070*/  ULOP3.LUT UR4, UR4, 0x3fff, URZ, 0xc0, !UPT ;  /* 0x00003fff04047892 */ /* 0x000fe2000f8ec03f */
[----:B------:R-:W-:Y:S01]  /*1080*/  UMOV UR19, 0x40000040 ;  /* 0x4000004000137882 */ /* 0x000fe20000000000 */
[----:B------:R-:W-:-:S02]  /*1090*/  UMOV UR5, 0x40000040 ;  /* 0x4000004000057882 */ /* 0x000fc40000000000 */
[----:B------:R-:W-:Y:S01]  /*10a0*/  ULOP3.LUT UR16, UR4, 0x10000, URZ, 0xfc, !UPT ;  /* 0x0001000004107892 */ /* 0x000fe2000f8efc3f */
[----:B------:R-:W2:Y:S01]  /*10b0*/  S2R R4, SR_TID.X ;  /* 0x0000000000047919 */ /* 0x000ea20000002100 */
[----:B------:R-:W-:Y:S01]  /*10c0*/  UMOV UR7, 0x40000040 ;  /* 0x4000004000077882 */ /* 0x000fe20000000000 */
[----:B------:R-:W-:Y:S01]  /*10d0*/  UMOV UR9, 0x40000040 ;  /* 0x4000004000097882 */ /* 0x000fe20000000000 */
[----:B------:R-:W-:Y:S01]  /*10e0*/  UIADD3 UR4, UR16, 0x2, URZ ;  /* 0x0000000210047890 */ /* 0x000fe2000fffe03f */
[----:B------:R-:W-:Y:S01]  /*10f0*/  PLOP3.LUT P0, PT, PT, PT, UP0, 0x80, 0x0 ;  /* 0x000000000000781c */ /* 0x000fe20003f0f008 */
[----:B------:R-:W-:Y:S01]  /*1100*/  UIADD3 UR8, UR16, 0x4, URZ ;  /* 0x0000000410087890 */ /* 0x000fe2000fffe03f */
[----:B------:R-:W-:Y:S01]  /*1110*/  UMOV UR11, 0x40000040 ;  /* 0x40000040000b7882 */ /* 0x000fe20000000000 */
[----:B------:R-:W-:Y:S01]  /*1120*/  UIADD3 UR12, UR16, 0x6, URZ ;  /* 0x00000006100c7890 */ /* 0x000fe2000fffe03f */
[----:B-1----:R-:W-:Y:S01]  /*1130*/  LEA.HI R3, R0, R0, RZ, 0x1 ;  /* 0x0000000000037211 */ /* 0x002fe200078f08ff */
[----:B------:R-:W-:Y:S01]  /*1140*/  UMOV UR13, 0x40000040 ;  /* 0x40000040000d7882 */ /* 0x000fe20000000000 */
[----:B------:R-:W-:-:S02]  /*1150*/  UMOV UR15, 0x40000040 ;  /* 0x40000040000f7882 */ /* 0x000fc40000000000 */
[----:B------:R-:W-:Y:S01]  /*1160*/  LOP3.LUT R3, R3, 0x1fffe, RZ, 0xc0, !PT ;  /* 0x0001fffe03037812 */ /* 0x000fe200078ec0ff */
[----:B------:R-:W-:-:S03]  /*1170*/  WARPGROUP.ARRIVE ;  /* 0x00000000000079c5 */ /* 0x000fc60000000000 */
[----:B------:R-:W-:-:S04]  /*1180*/  IADD3 R3, R0, -R3, RZ ;  /* 0x8000000300037210 */ /* 0x000fc80007ffe0ff */
[----:B------:R-:W-:-:S05]  /*1190*/  LEA R3, R3, UR42, 0xf ;  /* 0x0000002a03037c11 */ /* 0x000fca000f8e78ff */
[----:B------:R-:W-:-:S05]  /*11a0*/  VIADD R3, R3, 0x400 ;  /* 0x0000040003037836 */ /* 0x000fca0000000000 */
[----:B------:R-:W-:Y:S02]  /*11b0*/  SHF.R.U32.HI R3, RZ, 0x4, R3 ;  /* 0x00000004ff037819 */ /* 0x000fe40000011603 */
[----:B--2---:R-:W-:Y:S02]  /*11c0*/  LOP3.LUT R4, R4, 0x7f, RZ, 0xc0, !PT ;  /* 0x0000007f04047812 */ /* 0x004fe400078ec0ff */
[----:B------:R-:W-:Y:S02]  /*11d0*/  LOP3.LUT R3, R3, 0x3fff, RZ, 0xc0, !PT ;  /* 0x00003fff03037812 */ /* 0x000fe400078ec0ff */
[----:B------:R-:W-:Y:S02]  /*11e0*/  ISETP.NE.AND P1, PT, R4, RZ, PT ;  /* 0x000000ff0400720c */ /* 0x000fe40003f25270 */
[----:B------:R-:W-:-:S05]  /*11f0*/  LOP3.LUT R7, R3, 0x2000000, RZ, 0xfc, !PT ;  /* 0x0200000003077812 */ /* 0x000fca00078efcff */
[----:B------:R-:W-:-:S05]  /*1200*/  IMAD R0, R2, 0x1000, R7 ;  /* 0x0000100002007824 */ /* 0x000fca00078e0207 */
[C---:B------:R-:W-:Y:S02]  /*1210*/  R2UR UR18, R0.reuse ;  /* 0x00000000001272ca */ /* 0x040fe400000e0000 */
[----:B------:R-:W-:-:S04]  /*1220*/  IADD3 R3, R0, 0x80, RZ ;  /* 0x0000008000037810 */ /* 0x000fc80007ffe0ff */
[----:B------:R-:W-:Y:S01]  /*1230*/  R2UR UR6, R3 ;  /* 0x00000000030672ca */ /* 0x000fe200000e0000 */
[C---:B------:R-:W-:Y:S02]  /*1240*/  VIADD R3, R0.reuse, 0x100 ;  /* 0x0000010000037836 */ /* 0x040fe40000000000 */
[----:B------:R-:W-:-:S03]  /*1250*/  VIADD R0, R0, 0x180 ;  /* 0x0000018000007836 */ /* 0x000fc60000000000 */
[----:B------:R-:W-:Y:S01]  /*1260*/  R2UR UR10, R3 ;  /* 0x00000000030a72ca */ /* 0x000fe200000e0000 */
[----:B------:R-:W-:Y:S01]  /*1270*/  HGMMA.64x256x16.F32.BF16 R24, gdesc[UR16].tnspB, RZ, !UPT, gsb0 ;  /* 0x43e00000101879f0 */ /* 0x000fe2000c0018ff */
[----:B------:R-:W-:Y:S02]  /*1280*/  R2UR UR14, R0 ;  /* 0x00000000000e72ca */ /* 0x000fe400000e0000 */
[----:B------:R-:W-:-:S04]  /*1290*/  @!P1 LEA R0, R2, UR42, 0x3 ;  /* 0x0000002a02009c11 */ /* 0x000fc8000f8e18ff */
[----:B------:R-:W-:-:S04]  /*12a0*/  @!P1 IADD3 R0, R0, 0x38860, RZ ;  /* 0x0003886000009810 */ /* 0x000fc80007ffe0ff */
[----:B------:R-:W-:Y:S01]  /*12b0*/  @!P1 PRMT R0, RZ, 0x654, R0 ;  /* 0x00000654ff009816 */ /* 0x000fe20000000000 */
[----:B------:R-:W-:Y:S02]  /*12c0*/  WARPGROUP.DEPBAR.LE gsb0, 0x0 ;  /* 0x00008000000079c5 */ /* 0x000fe40000010000 */
[----:B------:R-:W-:-:S14]  /*12d0*/  WARPGROUP.ARRIVE ;  /* 0x00000000000079c5 */ /* 0x000fdc0000000000 */
        /* <DEDUP_REMOVED lines=12> */
[----:B------:R-:W-:Y:S05]  /*13a0*/  @!P0 BRA `(.L_x_2804) ;  /* 0x0000000800c48947 */ /* 0x000fea0003800000 */
[----:B------:R-:W-:-:S04]  /*13b0*/  UIADD3 UR44, UR44, 0x3f, URZ ;  /* 0x0000003f2c2c7890 */ /* 0x000fc8000fffe03f */
[----:B------:R-:W-:-:S04]  /*13c0*/  USHF.R.S32.HI UR6, URZ, 0x1f, UR44 ;  /* 0x0000001f3f067899 */ /* 0x000fc8000801142c */
[----:B------:R-:W-:-:S04]  /*13d0*/  ULEA.HI UR6, UR6, UR44, URZ, 0x6 ;  /* 0x0000002c06067291 */ /* 0x000fc8000f8f303f */
[----:B------:R-:W-:-:S06]  /*13e0*/  ULEA.HI.SX32 UR6, UR6, 0xfffffffe, 0x1a ;  /* 0xfffffffe06067891 */ /* 0x000fcc000f8fd23f */
[----:B-1----:R-:W-:-:S07]  /*13f0*/  IMAD.U32 R0, RZ, RZ, UR6 ;  /* 0x00000006ff007e24 */ /* 0x002fce000f8e00ff */
.L_x_2805:
[----:B------:R-:W-:Y:S01]  /*1400*/  BAR.SYNC.DEFER_BLOCKING 0xe, 0x100 ;  /* 0x0384000000007b1d */ /* 0x000fe20000010000 */
[C---:B------:R-:W-:Y:S01]  /*1410*/  IMAD R3, R2.reuse, 0x40, R17 ;  /* 0x0000004002037824 */ /* 0x040fe200078e0211 */
[----:B------:R-:W-:Y:S02]  /*1420*/  IADD3 R2, R2, 0x1, RZ ;  /* 0x0000000102027810 */ /* 0x000fe40007ffe0ff */
[----:B------:R-:W-:Y:S02]  /*1430*/  ISETP.GT.AND P2, PT, R0, RZ, PT ;  /* 0x000000ff0000720c */ /* 0x000fe40003f44270 */
[----:B------:R-:W-:Y:S01]  /*1440*/  LEA R3, R3, UR42, 0x2 ;  /* 0x0000002a03037c11 */ /* 0x000fe2000f8e10ff */
[----:B------:R-:W-:Y:S01]  /*1450*/  UMOV UR19, 0x40000040 ;  /* 0x4000004000137882 */ /* 0x000fe20000000000 */
[C---:B------:R-:W-:Y:S01]  /*1460*/  ISETP.NE.AND P0, PT, R2.reuse, 0x2, PT ;  /* 0x000000020200780c */ /* 0x040fe20003f05270 */
[----:B------:R-:W-:Y:S01]  /*1470*/  UMOV UR7, 0x40000040 ;  /* 0x4000004000077882 */ /* 0x000fe20000000000 */
[----:B------:R-:W-:Y:S01]  /*1480*/  UMOV UR11, 0x40000040 ;  /* 0x40000040000b7882 */ /* 0x000fe20000000000 */
[----:B------:R-:W-:Y:S01]  /*1490*/  UMOV UR15, 0x40000040 ;  /* 0x40000040000f7882 */ /* 0x000fe20000000000 */
[----:B------:R-:W-:-:S02]  /*14a0*/  SEL R2, R2, RZ, P0 ;  /* 0x000000ff02027207 */ /* 0x000fc40000000000 */
[----:B------:R-:W-:Y:S01]  /*14b0*/  IADD3 R0, R0, -0x1, RZ ;  /* 0xffffffff00007810 */ /* 0x000fe20007ffe0ff */
[----:B------:R-:W1:Y:S04]  /*14c0*/  LDS R4, [R3+0x38400] ;  /* 0x0384000003047984 */ /* 0x000e680000000800 */
[----:B------:R2:W3:Y:S02]  /*14d0*/  LDS R5, [R3+0x38420] ;  /* 0x0384200003057984 */ /* 0x0004e40000000800 */
[----:B--2---:R-:W-:-:S05]  /*14e0*/  IMAD R3, R2, 0x1000, R7 ;  /* 0x0000100002037824 */ /* 0x004fca00078e0207 */
[----:B------:R-:W-:Y:S01]  /*14f0*/  R2UR UR18, R3 ;  /* 0x00000000031272ca */ /* 0x000fe200000e0000 */
        /* <DEDUP_REMOVED lines=128> */
[----:B------:R-:W-:-:S05]  /*1d00*/  VIADD R4, R3, 0x80 ;  /* 0x0000008003047836 */ /* 0x000fca0000000000 */
[----:B------:R-:W-:Y:S01]  /*1d10*/  WARPGROUP.ARRIVE ;  /* 0x00000000000079c5 */ /* 0x000fe20000000000 */
[----:B------:R-:W-:Y:S02]  /*1d20*/  R2UR UR6, R4 ;  /* 0x00000000040672ca */ /* 0x000fe400000e0000 */
[C---:B------:R-:W-:Y:S01]  /*1d30*/  IADD3 R4, R3.reuse, 0x100, RZ ;  /* 0x0000010003047810 */ /* 0x040fe20007ffe0ff */
[----:B------:R-:W-:Y:S02]  /*1d40*/  VIADD R3, R3, 0x180 ;  /* 0x0000018003037836 */ /* 0x000fe40000000000 */
[----:B------:R-:W-:Y:S01]  /*1d50*/  HGMMA.64x256x16.F32.BF16 R24, gdesc[UR16].tnspB, R24, gsb0 ;  /* 0x43e00000101879f0 */ /* 0x000fe20008001818 */
[----:B------:R-:W-:Y:S02]  /*1d60*/  R2UR UR10, R4 ;  /* 0x00000000040a72ca */ /* 0x000fe400000e0000 */
[----:B------:R-:W-:Y:S02]  /*1d70*/  R2UR UR14, R3 ;  /* 0x00000000030e72ca */ /* 0x000fe400000e0000 */
[----:B------:R-:W-:-:S05]  /*1d80*/  @!P1 LEA R3, R2, UR42, 0x3 ;  /* 0x0000002a02039c11 */ /* 0x000fca000f8e18ff */
[----:B------:R-:W-:-:S05]  /*1d90*/  @!P1 VIADD R3, R3, 0x38860 ;  /* 0x0003886003039836 */ /* 0x000fca0000000000 */
[----:B------:R-:W-:Y:S01]  /*1da0*/  @!P1 PRMT R3, RZ, 0x654, R3 ;  /* 0x00000654ff039816 */ /* 0x000fe20000000003 */
[----:B------:R-:W-:Y:S02]  /*1db0*/  WARPGROUP.DEPBAR.LE gsb0, 0x0 ;  /* 0x00008000000079c5 */ /* 0x000fe40000010000 */
[----:B------:R-:W-:-:S10]  /*1dc0*/  WARPGROUP.ARRIVE ;  /* 0x00000000000079c5 */ /* 0x000fd40000000000 */
        /* <DEDUP_REMOVED lines=11> */
[----:B------:R1:W-:Y:S02]  /*1e80*/  @!P1 SYNCS.ARRIVE.TRANS64.RED.A1T0 RZ, [R3+URZ], RZ ;  /* 0x000000ff03ff99a7 */ /* 0x0003e4000810043f */
[----:B-1----:R-:W-:-:S04]  /*1e90*/  SEL R3, RZ, 0x1, P0 ;  /* 0x00000001ff037807 */ /* 0x002fc80000000000 */
[----:B------:R-:W-:Y:S01]  /*1ea0*/  LOP3.LUT R16, R16, R3, RZ, 0x3c, !PT ;  /* 0x0000000310107212 */ /* 0x000fe200078e3cff */
[----:B------:R-:W-:Y:S06]  /*1eb0*/  @P2 BRA `(.L_x_2805) ;  /* 0xfffffff400502947 */ /* 0x000fec000383ffff */
.L_x_2804:
[----:B------:R-:W-:Y:S01]  /*1ec0*/  BAR.SYNC.DEFER_BLOCKING 0xe, 0x100 ;  /* 0x0384000000007b1d */ /* 0x000fe20000010000 */
[C---:B-1----:R-:W-:Y:S01]  /*1ed0*/  IMAD R0, R2.reuse, 0x40, R17 ;  /* 0x0000004002007824 */ /* 0x042fe200078e0211 */
[----:B------:R-:W-:Y:S01]  /*1ee0*/  CS2R R156, SRZ ;  /* 0x00000000009c7805 */ /* 0x000fe2000001ff00 */
[----:B------:R-:W-:-:S03]  /*1ef0*/  VIADD R2, R2, 0x1 ;  /* 0x0000000102027836 */ /* 0x000fc60000000000 */
[----:B------:R-:W-:Y:S02]  /*1f00*/  LEA R4, R0, UR42, 0x2 ;  /* 0x0000002a00047c11 */ /* 0x000fe4000f8e10ff */
[----:B------:R-:W-:-:S04]  /*1f10*/  ISETP.NE.AND P0, PT, R2, 0x2, PT ;  /* 0x000000020200780c */ /* 0x000fc80003f05270 */
[----:B------:R-:W-:Y:S02]  /*1f20*/  SEL R5, RZ, 0x1, P0 ;  /* 0x00000001ff057807 */ /* 0x000fe40000000000 */
[----:B------:R-:W-:Y:S02]  /*1f30*/  SEL R2, R2, RZ, P0 ;  /* 0x000000ff02027207 */ /* 0x000fe40000000000 */
[----:B------:R-:W-:Y:S01]  /*1f40*/  LOP3.LUT R16, R16, R5, RZ, 0x3c, !PT ;  /* 0x0000000510107212 */ /* 0x000fe200078e3cff */
        /* <DEDUP_REMOVED lines=132> */
.L_x_2803:
[----:B------:R-:W1:Y:S01]  /*2790*/  SHFL.IDX PT, R0, R186, RZ, 0x1f ;  /* 0x00001fffba007589 */ /* 0x000e6200000e0000 */
[----:B------:R-:W-:Y:S02]  /*27a0*/  UIADD3 UR6, UR42, 0x36400, URZ ;  /* 0x000364002a067890 */ /* 0x000fe4000fffe03f */
[----:B------:R-:W-:Y:S02]  /*27b0*/  UIADD3 UR4, UR44, 0x3f, URZ ;  /* 0x0000003f2c047890 */ /* 0x000fe4000fffe03f */
[----:B------:R-:W-:Y:S02]  /*27c0*/  ULOP3.LUT UP0, URZ, UR6, 0x3ff, URZ, 0xc0, !UPT ;  /* 0x000003ff063f7892 */ /* 0x000fe4000f80c03f */
[----:B------:R-:W-:-:S04]  /*27d0*/  USHF.R.S32.HI UR5, URZ, 0x1f, UR4 ;  /* 0x0000001f3f057899 */ /* 0x000fc80008011404 */
[----:B------:R-:W-:Y:S01]  /*27e0*/  PLOP3.LUT P0, PT, PT, PT, UP0, 0x80, 0x0 ;  /* 0x000000000000781c */ /* 0x000fe20003f0f008 */
[----:B------:R-:W-:-:S04]  /*27f0*/  ULEA.HI UR5, UR5, UR4, URZ, 0x6 ;  /* 0x0000000405057291 */ /* 0x000fc8000f8f303f */
[----:B------:R-:W-:Y:S01]  /*2800*/  USHF.R.S32.HI UR37, URZ, 0x6, UR5 ;  /* 0x000000063f257899 */ /* 0x000fe20008011405 */
[----:B-1----:R-:W-:-:S04]  /*2810*/  LEA.HI R3, R0, R0, RZ, 0x1 ;  /* 0x0000000000037211 */ /* 0x002fc800078f08ff */
[----:B------:R-:W-:-:S04]  /*2820*/  LOP3.LUT R3, R3, 0x1fffe, RZ, 0xc0, !PT ;  /* 0x0001fffe03037812 */ /* 0x000fc800078ec0ff */
[----:B------:R-:W-:-:S04]  /*2830*/  IADD3 R3, R0, -R3, RZ ;  /* 0x8000000300037210 */ /* 0x000fc80007ffe0ff */
[----:B------:R-:W-:-:S05]  /*2840*/  LEA R3, R3, UR42, 0xf ;  /* 0x0000002a03037c11 */ /* 0x000fca000f8e78ff */
[----:B------:R-:W-:-:S05]  /*2850*/  VIADD R3, R3, 0x400 ;  /* 0x0000040003037836 */ /* 0x000fca0000000000 */
[----:B------:R-:W-:-:S04]  /*2860*/  SHF.R.U32.HI R3, RZ, 0x4, R3 ;  /* 0x00000004ff037819 */ /* 0x000fc80000011603 */
[----:B------:R-:W-:Y:S01]  /*2870*/  LOP3.LUT R56, R3, 0x3fff, RZ, 0xc0, !PT ;  /* 0x00003fff03387812 */ /* 0x000fe200078ec0ff */
[----:B------:R-:W-:Y:S06]  /*2880*/  @!P0 BRA `(.L_x_2807) ;  /* 0x0000000000408947 */ /* 0x000fec0003800000 */
        /* <DEDUP_REMOVED lines=16> */
.L_x_2807:
[----:B------:R-:W-:Y:S01]  /*2990*/  ULEA.HI UR4, UR38, UR38, URZ, 0x1 ;  /* 0x0000002626047291 */ /* 0x000fe2000f8f083f */
[----:B------:R-:W-:-:S03]  /*29a0*/  ISETP.NE.AND P0, PT, RZ, UR43, PT ;  /* 0x0000002bff007c0c */ /* 0x000fc6000bf05270 */
[----:B------:R-:W-:-:S04]  /*29b0*/  ULOP3.LUT UR4, UR4, 0xfffffffe, URZ, 0xc0, !UPT ;  /* 0xfffffffe04047892 */ /* 0x000fc8000f8ec03f */
[----:B------:R-:W-:-:S06]  /*29c0*/  UIADD3 UR4, UR38, -UR4, URZ ;  /* 0x8000000426047290 */ /* 0x000fcc000fffe03f */
[----:B------:R-:W-:-:S05]  /*29d0*/  IMAD.U32 R0, RZ, RZ, UR4 ;  /* 0x00000004ff007e24 */ /* 0x000fca000f8e00ff */
[----:B------:R-:W-:-:S04]  /*29e0*/  SHF.L.U32 R0, R0, 0x1f, RZ ;  /* 0x0000001f00007819 */ /* 0x000fc800000006ff */
[----:B------:R-:W1:Y:S02]  /*29f0*/  SYNCS.PHASECHK.TRANS64.TRYWAIT P1, [UR42+0x38800], R0 ;  /* 0x03880000ff0075a7 */ /* 0x000e64000802016a */
[----:B-1----:R-:W-:Y:S05]  /*2a00*/  @!P1 BRA `(.L_x_2808) ;  /* 0x000000b000309947 */ /* 0x002fea0003800000 */
.L_x_2887:
[----:B------:R-:W-:Y:S05]  /*2a10*/  @P0 BRA `(.L_x_2809) ;  /* 0x0000000000040947 */ /* 0x000fea0003800000 */
[----:B------:R-:W-:Y:S01]  /*2a20*/  BPT.TRAP 0x1 ;  /* 0x000000040000795c */ /* 0x000fe20000300000 */
.L_x_2809:
[----:B------:R-:W-:Y:S02]  /*2a30*/  LEA R8, R2, UR42, 0x3 ;  /* 0x0000002a02087c11 */ /* 0x000fe4000f8e18ff */
[----:B------:R-:W-:-:S04]  /*2a40*/  SHF.L.U32 R9, R16, 0x1f, RZ ;  /* 0x0000001f10097819 */ /* 0x000fc800000006ff */
[----:B------:R2:W3:Y:S01]  /*2a50*/  SYNCS.PHASECHK.TRANS64.TRYWAIT P1, [R8+URZ+0x38830], R9 ;  /* 0x03883009080075a7 */ /* 0x0004e2000802017f */
[----:B------:R-:W-:Y:S05]  /*2a60*/  @P0 BRA `(.L_x_2810) ;  /* 0x0000000000040947 */ /* 0x000fea0003800000 */
[----:B------:R-:W-:Y:S01]  /*2a70*/  BPT.TRAP 0x1 ;  /* 0x000000040000795c */ /* 0x000fe20000300000 */
.L_x_2810:
[----:B---3--:R-:W-:Y:S05]  /*2a80*/  @P1 BRA `(.L_x_2811) ;  /* 0x0000000000081947 */ /* 0x008fea0003800000 */
[----:B------:R-:W3:Y:S02]  /*2a90*/  SYNCS.PHASECHK.TRANS64.TRYWAIT P1, [R8+URZ+0x38830], R9 ;  /* 0x03883009080075a7 */ /* 0x000ee4000802017f */
[----:B---3--:R-:W-:Y:S05]  /*2aa0*/  @!P1 BRA `(.L_x_2812) ;  /* 0x000000b000209947 */ /* 0x008fea0003800000 */
.L_x_2811:
[----:B------:R-:W-:-:S04]  /*2ab0*/  UIADD3 UR4, UR42, 0x22400, URZ ;  /* 0x000224002a047890 */ /* 0x000fc8000fffe03f */
[----:B------:R-:W-:-:S04]  /*2ac0*/  USHF.R.U32.HI UR4, URZ, 0x4, UR4 ;  /* 0x000000043f047899 */ /* 0x000fc80008011604 */
[----:B------:R-:W-:-:S06]  /*2ad0*/  ULOP3.LUT UR4, UR4, 0x3fff, URZ, 0xc0, !UPT ;  /* 0x00003fff04047892 */ /* 0x000fcc000f8ec03f */
[----:B------:R-:W-:Y:S01]  /*2ae0*/  MOV R4, UR4 ;  /* 0x0000000400047c02 */ /* 0x000fe20008000f00 */
[----:B------:R-:W-:Y:S05]  /*2af0*/  WARPSYNC.ALL ;  /* 0x0000000000007948 */ /* 0x000fea0003800000 */
[----:B------:R-:W-:Y:S01]  /*2b00*/  LOP3.LUT R4, R4, 0x10000, RZ, 0xfc, !PT ;  /* 0x0001000004047812 */ /* 0x000fe200078efcff */
[----:B------:R-:W-:-:S04]  /*2b10*/  UIADD3 UR4, UR42, 0x20400, URZ ;  /* 0x000204002a047890 */ /* 0x000fc8000fffe03f */
[----:B-1----:R-:W-:Y:S01]  /*2b20*/  IMAD R3, R2, 0x200, R4 ;  /* 0x0000020002037824 */ /* 0x002fe200078e0204 */
[----:B------:R-:W-:Y:S01]  /*2b30*/  WARPGROUP.ARRIVE ;  /* 0x00000000000079c5 */ /* 0x000fe20000000000 */
[----:B------:R-:W-:Y:S01]  /*2b40*/  UMOV UR7, 0x40000040 ;  /* 0x4000004000077882 */ /* 0x000fe20000000000 */
[----:B------:R-:W-:Y:S02]  /*2b50*/  USHF.R.U32.HI UR4, URZ, 0x4, UR4 ;  /* 0x000000043f047899 */ /* 0x000fe40008011604 */
[----:B------:R-:W-:Y:S01]  /*2b60*/  R2UR UR6, R3 ;  /* 0x00000000030672ca */ /* 0x000fe200000e0000 */
[----:B------:R-:W-:Y:S01]  /*2b70*/  UMOV UR5, 0x40000040 ;  /* 0x4000004000057882 */ /* 0x000fe20000000000 */
[----:B------:R-:W-:Y:S01]  /*2b80*/  ULOP3.LUT UR4, UR4, 0x3fff, URZ, 0xc0, !UPT ;  /* 0x00003fff04047892 */ /* 0x000fe2000f8ec03f */
[----:B------:R-:W-:Y:S01]  /*2b90*/  UMOV UR11, 0x40000040 ;  /* 0x40000040000b7882 */ /* 0x000fe20000000000 */
[----:B------:R-:W-:Y:S02]  /*2ba0*/  UMOV UR9, 0x40000040 ;  /* 0x4000004000097882 */ /* 0x000fe40000000000 */
[----:B------:R-:W-:Y:S01]  /*2bb0*/  ULOP3.LUT UR4, UR4, 0x10000, URZ, 0xfc, !UPT ;  /* 0x0001000004047892 */ /* 0x000fe2000f8efc3f */
[----:B------:R-:W-:Y:S01]  /*2bc0*/  UMOV UR15, 0x40000040 ;  /* 0x40000040000f7882 */ /* 0x000fe20000000000 */
[----:B------:R-:W-:-:S02]  /*2bd0*/  UMOV UR13, 0x40000040 ;  /* 0x40000040000d7882 */ /* 0x000fc40000000000 */
[----:B------:R-:W-:Y:S02]  /*2be0*/  UIADD3 UR8, UR4, 0x2, URZ ;  /* 0x0000000204087890 */ /* 0x000fe4000fffe03f */
[----:B------:R-:W-:Y:S02]  /*2bf0*/  UIADD3 UR12, UR4, 0x4, URZ ;  /* 0x00000004040c7890 */ /* 0x000fe4000fffe03f */
[----:B------:R-:W-:Y:S02]  /*2c00*/  UIADD3 UR10, UR6, 0x2, URZ ;  /* 0x00000002060a7890 */ /* 0x000fe4000fffe03f */
[----:B------:R-:W-:Y:S01]  /*2c10*/  HGMMA.64x64x16.F32.BF16 R24, gdesc[UR4], RZ, !UPT, gsb0 ;  /* 0x00e00000041879f0 */ /* 0x000fe2000c0018ff */
[----:B------:R-:W-:Y:S02]  /*2c20*/  UIADD3 UR14, UR6, 0x4, URZ ;  /* 0x00000004060e7890 */ /* 0x000fe4000fffe03f */
[----:B------:R-:W-:Y:S02]  /*2c30*/  UIADD3 UR18, UR6, 0x6, URZ ;  /* 0x0000000606127890 */ /* 0x000fe4000fffe03f */
[----:B------:R-:W-:Y:S01]  /*2c40*/  UIADD3 UR16, UR4, 0x6, URZ ;  /* 0x0000000604107890 */ /* 0x000fe2000fffe03f */
[----:B------:R-:W-:Y:S01]  /*2c50*/  UMOV UR19, 0x40000040 ;  /* 0x4000004000137882 */ /* 0x000fe20000000000 */
[----:B------:R-:W-:Y:S01]  /*2c60*/  UMOV UR17, 0x40000040 ;  /* 0x4000004000117882 */ /* 0x000fe20000000000 */
[----:B------:R-:W-:-:S02]  /*2c70*/  WARPGROUP.DEPBAR.LE gsb0, 0x0 ;  /* 0x00008000000079c5 */ /* 0x000fc40000010000 */
        /* <DEDUP_REMOVED lines=9> */
[----:B------:R-:W1:Y:S02]  /*2d10*/  SYNCS.PHASECHK.TRANS64.TRYWAIT P1, [UR42+0x38810], R0 ;  /* 0x03881000ff0075a7 */ /* 0x000e64000802016a */
[----:B-1----:R-:W-:Y:S05]  /*2d20*/  @!P1 BRA `(.L_x_2813) ;  /* 0x000000ac00949947 */ /* 0x002fea0003800000 */
.L_x_2888:
[----:B------:R-:W-:Y:S05]  /*2d30*/  @P0 BRA `(.L_x_2814) ;  /* 0x0000000000040947 */ /* 0x000fea0003800000 */
[----:B------:R-:W-:Y:S01]  /*2d40*/  BPT.TRAP 0x1 ;  /* 0x000000040000795c */ /* 0x000fe20000300000 */
.L_x_2814:
[----:B------:R4:W1:Y:S01]  /*2d50*/  SYNCS.PHASECHK.TRANS64.TRYWAIT P1, [R8+URZ+0x38850], R9 ;  /* 0x03885009080075a7 */ /* 0x000862000802017f */
[----:B------:R-:W-:Y:S05]  /*2d60*/  @P0 BRA `(.L_x_2815) ;  /* 0x0000000000040947 */ /* 0x000fea0003800000 */
[----:B------:R-:W-:Y:S01]  /*2d70*/  BPT.TRAP 0x1 ;  /* 0x000000040000795c */ /* 0x000fe20000300000 */
.L_x_2815:
[----:B------:R-:W-:-:S04]  /*2d80*/  IMAD.U32 R5, RZ, RZ, UR42 ;  /* 0x0000002aff057e24 */ /* 0x000fc8000f8e00ff */
[C---:B-1----:R-:W-:Y:S01]  /*2d90*/  VIADD R3, R5.reuse, 0x26400 ;  /* 0x0002640005037836 */ /* 0x042fe20000000000 */
[----:B------:R-:W-:-:S04]  /*2da0*/  IADD3 R0, R5, 0x400, RZ ;  /* 0x0000040005007810 */ /* 0x000fc80007ffe0ff */
[----:B------:R-:W-:Y:S02]  /*2db0*/  SHF.R.U32.HI R0, RZ, 0x4, R0 ;  /* 0x00000004ff007819 */ /* 0x000fe40000011600 */
[----:B------:R-:W-:Y:S02]  /*2dc0*/  SHF.R.U32.HI R3, RZ, 0x4, R3 ;  /* 0x00000004ff037819 */ /* 0x000fe40000011603 */
[----:B------:R-:W-:Y:S02]  /*2dd0*/  LOP3.LUT R0, R0, 0x3fff, RZ, 0xc0, !PT ;  /* 0x00003fff00007812 */ /* 0x000fe400078ec0ff */
[----:B------:R-:W-:Y:S02]  /*2de0*/  LOP3.LUT R3, R3, 0x3fff, RZ, 0xc0, !PT ;  /* 0x00003fff03037812 */ /* 0x000fe400078ec0ff */
[----:B------:R-:W-:Y:S02]  /*2df0*/  LOP3.LUT R6, R0, 0x10000, RZ, 0xfc, !PT ;  /* 0x0001000000067812 */ /* 0x000fe400078efcff */
[----:B------:R-:W-:-:S03]  /*2e00*/  LOP3.LUT R7, R3, 0x10000, RZ, 0xfc, !PT ;  /* 0x0001000003077812 */ /* 0x000fc600078efcff */
[----:B------:R-:W-:Y:S01]  /*2e10*/  IMAD R0, R2, 0x1000, R6 ;  /* 0x0000100002007824 */ /* 0x000fe200078e0206 */
[----:B------:R-:W-:Y:S06]  /*2e20*/  @P1 BRA `(.L_x_2816) ;  /* 0x0000000000081947 */ /* 0x000fec0003800000 */
[----:B------:R-:W1:Y:S02]  /*2e30*/  SYNCS.PHASECHK.TRANS64.TRYWAIT P1, [R8+URZ+0x38850], R9 ;  /* 0x03885009080075a7 */ /* 0x000e64000802017f */
[----:B-1----:R-:W-:Y:S05]  /*2e40*/  @!P1 BRA `(.L_x_2817) ;  /* 0x000000ac00649947 */ /* 0x002fea0003800000 */
.L_x_2816:
[C---:B------:R-:W-:Y:S01]  /*2e50*/  R2UR UR4, R7.reuse ;  /* 0x00000000070472ca */ /* 0x040fe200000e0000 */
[----:B------:R-:W-:Y:S01]  /*2e60*/  WARPGROUP.ARRIVE ;  /* 0x00000000000079c5 */ /* 0x000fe20000000000 */
[C---:B------:R-:W-:Y:S01]  /*2e70*/  R2UR UR6, R0.reuse ;  /* 0x00000000000672ca */ /* 0x040fe200000e0000 */
[----:B------:R-:W-:Y:S01]  /*2e80*/  UMOV UR5, 0x40000040 ;  /* 0x4000004000057882 */ /* 0x000fe20000000000 */
[----:B------:R-:W-:Y:S01]  /*2e90*/  UMOV UR7, 0x40000040 ;  /* 0x4000004000077882 */ /* 0x000fe20000000000 */
[C---:B------:R-:W-:Y:S01]  /*2ea0*/  VIADD R3, R0.reuse, 0x2 ;  /* 0x0000000200037836 */ /* 0x040fe20000000000 */
[----:B--234-:R-:W-:Y:S01]  /*2eb0*/  IADD3 R9, R7, 0x2, RZ ;  /* 0x0000000207097810 */ /* 0x01cfe20007ffe0ff */
[----:B------:R-:W1:Y:S01]  /*2ec0*/  S2R R10, SR_TID.X ;  /* 0x00000000000a7919 */ /* 0x000e620000002100 */
[C---:B------:R-:W-:Y:S01]  /*2ed0*/  VIADD R12, R0.reuse, 0x800 ;  /* 0x00000800000c7836 */ /* 0x040fe20000000000 */
[----:B------:R-:W-:Y:S01]  /*2ee0*/  UISETP.GE.AND UP0, UPT, UR44, 0x41, UPT ;  /* 0x000000412c00788c */ /* 0x000fe2000bf06270 */
[----:B------:R-:W2:Y:S05]  /*2ef0*/  S2R R57, SR_TID.X ;  /* 0x0000000000397919 */ /* 0x000eaa0000002100 */
[----:B------:R-:W-:Y:S01]  /*2f00*/  HGMMA.64x64x16.F32.BF16 R24, gdesc[UR4], R24, gsb0 ;  /* 0x00e00000041879f0 */ /* 0x000fe20008001818 */
[----:B------:R-:W-:Y:S01]  /*2f10*/  R2UR UR4, R9 ;  /* 0x00000000090472ca */ /* 0x000fe200000e0000 */
[----:B------:R-:W-:Y:S01]  /*2f20*/  UMOV UR5, 0x40000040 ;  /* 0x4000004000057882 */ /* 0x000fe20000000000 */
[----:B------:R-:W-:Y:S01]  /*2f30*/  R2UR UR6, R3 ;  /* 0x00000000030672ca */ /* 0x000fe200000e0000 */
[----:B------:R-:W-:Y:S01]  /*2f40*/  UMOV UR7, 0x40000040 ;  /* 0x4000004000077882 */ /* 0x000fe20000000000 */
[----:B------:R-:W-:Y:S01]  /*2f50*/  VIADD R9, R7, 0x4 ;  /* 0x0000000407097836 */ /* 0x000fe20000000000 */
[----:B------:R-:W-:-:S02]  /*2f60*/  IADD3 R3, R0, 0x4, RZ ;  /* 0x0000000400037810 */ /* 0x000fc40007ffe0ff */
[----:B-1----:R-:W-:Y:S02]  /*2f70*/  SHF.R.U32.HI R10, RZ, 0x7, R10 ;  /* 0x00000007ff0a7819 */ /* 0x002fe4000001160a */
[----:B--2---:R-:W-:Y:S01]  /*2f80*/  LOP3.LUT R57, R57, 0x7f, RZ, 0xc0, !PT ;  /* 0x0000007f39397812 */ /* 0x004fe200078ec0ff */
[----:B------:R-:W-:Y:S02]  /*2f90*/  WARPGROUP.DEPBAR.LE gsb0, 0x0 ;  /* 0x00008000000079c5 */ /* 0x000fe40000010000 */
[----:B------:R-:W-:-:S06]  /*2fa0*/  WARPGROUP.ARRIVE ;  /* 0x00000000000079c5 */ /* 0x000fcc0000000000 */
[----:B------:R-:W-:Y:S01]  /*2fb0*/  HGMMA.64x64x16.F32.BF16 R24, gdesc[UR4], R24, gsb0 ;  /* 0x00e00000041879f0 */ /* 0x000fe20008001818 */
[----:B------:R-:W-:Y:S01]  /*2fc0*/  R2UR UR4, R9 ;  /* 0x00000000090472ca */ /* 0x000fe200000e0000 */
[----:B------:R-:W-:Y:S01]  /*2fd0*/  UMOV UR5, 0x40000040 ;  /* 0x4000004000057882 */ /* 0x000fe20000000000 */
[----:B------:R-:W-:Y:S01]  /*2fe0*/  R2UR UR6, R3 ;  /* 0x00000000030672ca */ /* 0x000fe200000e0000 */
[----:B------:R-:W-:Y:S01]  /*2ff0*/  UMOV UR7, 0x40000040 ;  /* 0x4000004000077882 */ /* 0x000fe20000000000 */
[----:B------:R-:W-:Y:S02]  /*3000*/  VIADD R9, R7, 0x6 ;  /* 0x0000000607097836 */ /* 0x000fe40000000000 */
[----:B------:R-:W-:Y:S01]  /*3010*/  VIADD R3, R0, 0x6 ;  /* 0x0000000600037836 */ /* 0x000fe20000000000 */
[----:B------:R-:W-:Y:S02]  /*3020*/  WARPGROUP.DEPBAR.LE gsb0, 0x0 ;  /* 0x00008000000079c5 */ /* 0x000fe40000010000 */
[----:B------:R-:W-:-:S06]  /*3030*/  WARPGROUP.ARRIVE ;  /* 0x00000000000079c5 */ /* 0x000fcc0000000000 */
[----:B------:R-:W-:Y:S01]  /*3040*/  HGMMA.64x64x16.F32.BF16 R24, gdesc[UR4], R24, gsb0 ;  /* 0x00e00000041879f0 */ /* 0x000fe20008001818 */
[----:B------:R-:W-:Y:S01]  /*3050*/  R2UR UR4, R9 ;  /* 0x00000000090472ca */ /* 0x000fe200000e0000 */
[----:B------:R-:W-:Y:S01]  /*3060*/  UMOV UR5, 0x40000040 ;  /* 0x4000004000057882 */ /* 0x000fe20000000000 */
[----:B------:R-:W-:Y:S01]  /*3070*/  R2UR UR6, R3 ;  /* 0x00000000030672ca */ /* 0x000fe200000e0000 */
[----:B------:R-:W-:Y:S01]  /*3080*/  UMOV UR7, 0x40000040 ;  /* 0x4000004000077882 */ /* 0x000fe20000000000 */
[----:B------:R-:W-:Y:S01]  /*3090*/  VIADD R3, R0, 0x200 ;  /* 0x0000020000037836 */ /* 0x000fe20000000000 */
[----:B------:R-:W-:Y:S01]  /*30a0*/  IADD3 R9, R7, 0x200, RZ ;  /* 0x0000020007097810 */ /* 0x000fe20007ffe0ff */
[----:B------:R-:W-:Y:S02]  /*30b0*/  WARPGROUP.DEPBAR.LE gsb0, 0x0 ;  /* 0x00008000000079c5 */ /* 0x000fe40000010000 */
[----:B------:R-:W-:-:S07]  /*30c0*/  WARPGROUP.ARRIVE ;  /* 0x00000000000079c5 */ /* 0x000fce0000000000 */
        /* <DEDUP_REMOVED lines=104> */
[----:B------:R1:W2:Y:S02]  /*3750*/  SHFL.IDX PT, R3, R10, RZ, 0x1f ;  /* 0x00001fff0a037589 */ /* 0x0002a400000e0000 */
[----:B-1----:R-:W-:Y:S02]  /*3760*/  IADD3 R10, R7, 0x800, RZ ;  /* 0x00000800070a7810 */ /* 0x002fe40007ffe0ff */
[----:B--2---:R-:W-:-:S04]  /*3770*/  ISETP.GT.AND P1, PT, R3, 0x7f, PT ;  /* 0x0000007f0300780c */ /* 0x004fc80003f24270 */
[----:B------:R-:W-:-:S04]  /*3780*/  SEL R3, RZ, 0x2, !P1 ;  /* 0x00000002ff037807 */ /* 0x000fc80004800000 */
[C---:B------:R-:W-:Y:S01]  /*3790*/  IADD3 R11, R3.reuse, R12, RZ ;  /* 0x0000000c030b7210 */ /* 0x040fe20007ffe0ff */
[----:B------:R-:W-:Y:S01]  /*37a0*/  IMAD.IADD R9, R3, 0x1, R10 ;  /* 0x0000000103097824 */ /* 0x000fe200078e020a */
[----:B------:R-:W-:Y:S02]  /*37b0*/  WARPGROUP.DEPBAR.LE gsb0, 0x0 ;  /* 0x00008000000079c5 */ /* 0x000fe40000010000 */
[----:B------:R-:W-:-:S06]  /*37c0*/  WARPGROUP.ARRIVE ;  /* 0x00000000000079c5 */ /* 0x000fcc0000000000 */
[----:B------:R-:W-:Y:S01]  /*37d0*/  HGMMA.64x64x16.F32.BF16 R24, gdesc[UR4], R24, gsb0 ;  /* 0x00e00000041879f0 */ /* 0x000fe20008001818 */
[----:B------:R-:W-:Y:S01]  /*37e0*/  R2UR UR4, R9 ;  /* 0x00000000090472ca */ /* 0x000fe200000e0000 */
[----:B------:R-:W-:Y:S01]  /*37f0*/  UMOV UR5, 0x40000040 ;  /* 0x4000004000057882 */ /* 0x000fe20000000000 */
[----:B------:R-:W-:Y:S01]  /*3800*/  R2UR UR6, R11 ;  /* 0x000000000b0672ca */ /* 0x000fe200000e0000 */
[----:B------:R-:W-:Y:S01]  /*3810*/  UMOV UR7, 0x40000040 ;  /* 0x4000004000077882 */ /* 0x000fe20000000000 */
[----:B------:R-:W-:-:S05]  /*3820*/  IMAD.MOV.U32 R11, RZ, RZ, 0x4 ;  /* 0x00000004ff0b7424 */ /* 0x000fca00078e00ff */
[C---:B------:R-:W-:Y:S02]  /*3830*/  SEL R9, R11.reuse, 0x2, P1 ;  /* 0x000000020b097807 */ /* 0x040fe40000800000 */
[----:B------:R-:W-:Y:S02]  /*3840*/  SEL R11, R11, 0x6, !P1 ;  /* 0x000000060b0b7807 */ /* 0x000fe40004800000 */
[----:B------:R-:W-:Y:S01]  /*3850*/  IADD3 R14, R12, R9, RZ ;  /* 0x000000090c0e7210 */ /* 0x000fe20007ffe0ff */
[C---:B------:R-:W-:Y:S02]  /*3860*/  IMAD.IADD R13, R10.reuse, 0x1, R9 ;  /* 0x000000010a0d7824 */ /* 0x040fe400078e0209 */
[--C-:B------:R-:W-:Y:S02]  /*3870*/  IMAD.IADD R10, R10, 0x1, R11.reuse ;  /* 0x000000010a0a7824 */ /* 0x100fe400078e020b */
[----:B------:R-:W-:Y:S01]  /*3880*/  IMAD.IADD R12, R12, 0x1, R11 ;  /* 0x000000010c0c7824 */ /* 0x000fe200078e020b */
[----:B------:R-:W-:-:S02]  /*3890*/  WARPGROUP.DEPBAR.LE gsb0, 0x0 ;  /* 0x00008000000079c5 */ /* 0x000fc40000010000 */
[----:B------:R-:W-:-:S06]  /*38a0*/  WARPGROUP.ARRIVE ;  /* 0x00000000000079c5 */ /* 0x000fcc0000000000 */
[----:B------:R-:W-:Y:S01]  /*38b0*/  HGMMA.64x64x16.F32.BF16 R24, gdesc[UR4], R24, gsb0 ;  /* 0x00e00000041879f0 */ /* 0x000fe20008001818 */
[----:B------:R-:W-:Y:S01]  /*38c0*/  R2UR UR4, R13 ;  /* 0x000000000d0472ca */ /* 0x000fe200000e0000 */
[----:B------:R-:W-:Y:S01]  /*38d0*/  UMOV UR5, 0x40000040 ;  /* 0x4000004000057882 */ /* 0x000fe20000000000 */
[----:B------:R-:W-:Y:S01]  /*38e0*/  R2UR UR6, R14 ;  /* 0x000000000e0672ca */ /* 0x000fe200000e0000 */
[----:B------:R-:W-:Y:S01]  /*38f0*/  UMOV UR7, 0x40000040 ;  /* 0x4000004000077882 */ /* 0x000fe20000000000 */
[----:B------:R-:W-:Y:S02]  /*3900*/  WARPGROUP.DEPBAR.LE gsb0, 0x0 ;  /* 0x00008000000079c5 */ /* 0x000fe40000010000 */
[----:B------:R-:W-:-:S09]  /*3910*/  WARPGROUP.ARRIVE ;  /* 0x00000000000079c5 */ /* 0x000fd20000000000 */
[----:B------:R-:W-:Y:S01]  /*3920*/  HGMMA.64x64x16.F32.BF16 R24, gdesc[UR4], R24, gsb0 ;  /* 0x00e00000041879f0 */ /* 0x000fe20008001818 */
[----:B------:R-:W-:Y:S01]  /*3930*/  R2UR UR4, R10 ;  /* 0x000000000a0472ca */ /* 0x000fe200000e0000 */
[----:B------:R-:W-:Y:S01]  /*3940*/  UMOV UR5, 0x40000040 ;  /* 0x4000004000057882 */ /* 0x000fe20000000000 */
[----:B------:R-:W-:Y:S01]  /*3950*/  R2UR UR6, R12 ;  /* 0x000000000c0672ca */ /* 0x000fe200000e0000 */
[----:B------:R-:W-:Y:S01]  /*3960*/  UMOV UR7, 0x40000040 ;  /* 0x4000004000077882 */ /* 0x000fe20000000000 */
[----:B------:R-:W-:Y:S01]  /*3970*/  IMAD.MOV.U32 R12, RZ, RZ, 0xa00 ;  /* 0x00000a00ff0c7424 */ /* 0x000fe200078e00ff */
[----:B------:R-:W-:-:S04]  /*3980*/  MOV R10, 0x28 ;  /* 0x00000028000a7802 */ /* 0x000fc80000000f00 */
[----:B------:R-:W-:Y:S02]  /*3990*/  SEL R10, R10, 0x26, P1 ;  /* 0x000000260a0a7807 */ /* 0x000fe40000800000 */
[----:B------:R-:W-:Y:S02]  /*39a0*/  SEL R12, R12, 0x980, P1 ;  /* 0x000009800c0c7807 */ /* 0x000fe40000800000 */
[----:B------:R-:W-:Y:S02]  /*39b0*/  LOP3.LUT R10, R10, 0x6, RZ, 0xc0, !PT ;  /* 0x000000060a0a7812 */ /* 0x000fe400078ec0ff */
[----:B------:R-:W-:-:S04]  /*39c0*/  LOP3.LUT R13, R12, 0xa00, RZ, 0xc0, !PT ;  /* 0x00000a000c0d7812 */ /* 0x000fc800078ec0ff */
[CC--:B------:R-:W-:Y:S02]  /*39d0*/  IADD3 R12, R10.reuse, R13.reuse, R7 ;  /* 0x0000000d0a0c7210 */ /* 0x0c0fe40007ffe007 */
[----:B------:R-:W-:Y:S01]  /*39e0*/  IADD3 R10, R10, R13, R0 ;  /* 0x0000000d0a0a7210 */ /* 0x000fe20007ffe000 */
[----:B------:R-:W-:Y:S02]  /*39f0*/  WARPGROUP.DEPBAR.LE gsb0, 0x0 ;  /* 0x00008000000079c5 */ /* 0x000fe40000010000 */
[----:B------:R-:W-:-:S06]  /*3a00*/  WARPGROUP.ARRIVE ;  /* 0x00000000000079c5 */ /* 0x000fcc0000000000 */
[----:B------:R-:W-:Y:S01]  /*3a10*/  HGMMA.64x64x16.F32.BF16 R24, gdesc[UR4], R24, gsb0 ;  /* 0x00e00000041879f0 */ /* 0x000fe20008001818 */
[----:B------:R-:W-:Y:S01]  /*3a20*/  R2UR UR4, R12 ;  /* 0x000000000c0472ca */ /* 0x000fe200000e0000 */
[----:B------:R-:W-:Y:S01]  /*3a30*/  UMOV UR5, 0x40000040 ;  /* 0x4000004000057882 */ /* 0x000fe20000000000 */
[----:B------:R-:W-:Y:S01]  /*3a40*/  R2UR UR6, R10 ;  /* 0x000000000a0672ca */ /* 0x000fe200000e0000 */
[----:B------:R-:W-:Y:S01]  /*3a50*/  UMOV UR7, 0x40000040 ;  /* 0x4000004000077882 */ /* 0x000fe20000000000 */
[----:B------:R-:W-:Y:S01]  /*3a60*/  IADD3 R12, R0, 0xa00, RZ ;  /* 0x00000a00000c7810 */ /* 0x000fe20007ffe0ff */
[----:B------:R-:W-:-:S04]  /*3a70*/  VIADD R10, R7, 0xa00 ;  /* 0x00000a00070a7836 */ /* 0x000fc80000000000 */
[C---:B------:R-:W-:Y:S02]  /*3a80*/  IMAD.IADD R13, R3.reuse, 0x1, R10 ;  /* 0x00000001030d7824 */ /* 0x040fe400078e020a */
        /* <DEDUP_REMOVED lines=8> */
[C---:B------:R-:W-:Y:S01]  /*3b10*/  IMAD.IADD R14, R9.reuse, 0x1, R12 ;  /* 0x00000001090e7824 */ /* 0x040fe200078e020c */
[----:B------:R-:W-:Y:S01]  /*3b20*/  IADD3 R13, R9, R10, RZ ;  /* 0x0000000a090d7210 */ /* 0x000fe20007ffe0ff */
[C---:B------:R-:W-:Y:S01]  /*3b30*/  IMAD.IADD R10, R11.reuse, 0x1, R10 ;  /* 0x000000010b0a7824 */ /* 0x040fe200078e020a */
[----:B------:R-:W-:Y:S01]  /*3b40*/  IADD3 R12, R11, R12, RZ ;  /* 0x0000000c0b0c7210 */ /* 0x000fe20007ffe0ff */
[----:B------:R-:W-:Y:S02]  /*3b50*/  WARPGROUP.DEPBAR.LE gsb0, 0x0 ;  /* 0x00008000000079c5 */ /* 0x000fe40000010000 */
        /* <DEDUP_REMOVED lines=13> */
[----:B------:R-:W-:Y:S02]  /*3c30*/  IMAD.MOV.U32 R10, RZ, RZ, 0x30 ;  /* 0x00000030ff0a7424 */ /* 0x000fe400078e00ff */
[----:B------:R-:W-:-:S03]  /*3c40*/  IMAD.MOV.U32 R12, RZ, RZ, 0xc00 ;  /* 0x00000c00ff0c7424 */ /* 0x000fc600078e00ff */
        /* <DEDUP_REMOVED lines=24> */
[----:B------:R-:W-:Y:S01]  /*3dd0*/  IMAD.IADD R13, R9, 0x1, R10 ;  /* 0x00000001090d7824 */ /* 0x000fe200078e020a */
[----:B------:R-:W-:Y:S01]  /*3de0*/  IADD3 R10, R11, R10, RZ ;  /* 0x0000000a0b0a7210 */ /* 0x000fe20007ffe0ff */
        /* <DEDUP_REMOVED lines=32> */
[----:B------:R-:W-:-:S03]  /*3ff0*/  VIADD R12, R0, 0xe00 ;  /* 0x00000e00000c7836 */ /* 0x000fc60000000000 */
        /* <DEDUP_REMOVED lines=9> */
[C-C-:B------:R-:W-:Y:S01]  /*4090*/  IMAD.IADD R3, R9.reuse, 0x1, R10.reuse ;  /* 0x0000000109037824 */ /* 0x140fe200078e020a */
[----:B------:R-:W-:Y:S01]  /*40a0*/  IADD3 R9, R9, R12, RZ ;  /* 0x0000000c09097210 */ /* 0x000fe20007ffe0ff */
[C---:B------:R-:W-:Y:S02]  /*40b0*/  IMAD.IADD R10, R11.reuse, 0x1, R10 ;  /* 0x000000010b0a7824 */ /* 0x040fe400078e020a */
        /* <DEDUP_REMOVED lines=12> */
[----:B------:R-:W-:Y:S01]  /*4180*/  LOP3.LUT R3, R3, 0x6, RZ, 0xc0, !PT ;  /* 0x0000000603037812 */ /* 0x000fe200078ec0ff */
[----:B------:R-:W-:Y:S02]  /*4190*/  WARPGROUP.DEPBAR.LE gsb0, 0x0 ;  /* 0x00008000000079c5 */ /* 0x000fe40000010000 */
[----:B------:R-:W-:-:S06]  /*41a0*/  WARPGROUP.ARRIVE ;  /* 0x00000000000079c5 */ /* 0x000fcc0000000000 */
[----:B------:R-:W-:Y:S01]  /*41b0*/  HGMMA.64x64x16.F32.BF16 R24, gdesc[UR4], R24, gsb0 ;  /* 0x00e00000041879f0 */ /* 0x000fe20008001818 */
[----:B------:R-:W-:Y:S01]  /*41c0*/  R2UR UR4, R10 ;  /* 0x000000000a0472ca */ /* 0x000fe200000e0000 */
[----:B------:R-:W-:Y:S01]  /*41d0*/  UMOV UR5, 0x40000040 ;  /* 0x4000004000057882 */ /* 0x000fe20000000000 */
[----:B------:R-:W-:Y:S01]  /*41e0*/  R2UR UR6, R11 ;  /* 0x000000000b0672ca */ /* 0x000fe200000e0000 */
[----:B------:R-:W-:Y:S01]  /*41f0*/  UMOV UR7, 0x40000040 ;  /* 0x4000004000077882 */ /* 0x000fe20000000000 */
        /* <DEDUP_REMOVED lines=13> */
[----:B------:R-:W-:Y:S01]  /*42d0*/  ULDC UR5, c[0x0][0xad0] ;  /* 0x0002b40000057ab9 */ /* 0x000fe20000000800 */
[----:B------:R-:W-:Y:S01]  /*42e0*/  UIMAD UR4, UR37, -0x40, UR44 ;  /* 0xffffffc0250478a4 */ /* 0x000fe2000f8e022c */
[----:B------:R-:W-:-:S05]  /*42f0*/  UMOV UR7, 0x40000040 ;  /* 0x4000004000077882 */ /* 0x000fca0000000000 */
[----:B------:R-:W-:Y:S01]  /*4300*/  IMAD.U32 R3, RZ, RZ, UR4 ;  /* 0x00000004ff037e24 */ /* 0x000fe2000f8e00ff */
[----:B------:R-:W-:-:S04]  /*4310*/  ULDC UR4, c[0x0][0xa80] ;  /* 0x0002a00000047ab9 */ /* 0x000fc80000000800 */
[----:B------:R-:W-:-:S04]  /*4320*/  IADD3 R0, -R18, 0x40, R3 ;  /* 0x0000004012007810 */ /* 0x000fc80007ffe103 */
[C---:B------:R-:W-:Y:S02]  /*4330*/  ISETP.GT.AND P1, PT, R0.reuse, RZ, PT ;  /* 0x000000ff0000720c */ /* 0x040fe40003f24270 */
[C---:B------:R-:W-:Y:S02]  /*4340*/  ISETP.GT.AND P2, PT, R0.reuse, 0x1, PT ;  /* 0x000000010000780c */ /* 0x040fe40003f44270 */
[C---:B------:R-:W-:Y:S02]  /*4350*/  ISETP.GT.AND P3, PT, R0.reuse, 0x8, PT ;  /* 0x000000080000780c */ /* 0x040fe40003f64270 */
[C---:B------:R-:W-:Y:S02]  /*4360*/  ISETP.GT.AND P4, PT, R0.reuse, 0x9, PT ;  /* 0x000000090000780c */ /* 0x040fe40003f84270 */
[C---:B------:R-:W-:Y:S02]  /*4370*/  ISETP.GT.AND P5, PT, R0.reuse, 0x10, PT ;  /* 0x000000100000780c */ /* 0x040fe40003fa4270 */
[----:B------:R-:W-:Y:S01]  /*4380*/  ISETP.GT.AND P6, PT, R0, 0x11, PT ;  /* 0x000000110000780c */ /* 0x000fe20003fc4270 */
[----:B------:R-:W-:-:S02]  /*4390*/  WARPGROUP.DEPBAR.LE gsb0, 0x0 ;  /* 0x00008000000079c5 */ /* 0x000fc40000010000 */
        /* <DEDUP_REMOVED lines=40> */
[----:B------:R-:W-:-:S03]  /*4620*/  FMUL.FTZ R55, R55, UR5 ;  /* 0x0000000537377c20 */ /* 0x000fc60008410000 */
[----:B------:R-:W-:-:S03]  /*4630*/  FMNMX.FTZ R10, R28, R3, !PT ;  /* 0x000000031c0a7209 */ /* 0x000fc60007810000 */
        /* <DEDUP_REMOVED lines=13> */
[----:B--2---:R-:W-:Y:S02]  /*4710*/  FSEL R27, R27, -INF , P2 ;  /* 0xff8000001b1b7808 */ /* 0x004fe40001000000 */
[----:B------:R-:W-:-:S05]  /*4720*/  ISETP.GT.AND P2, PT, R0, 0x19, PT ;  /* 0x000000190000780c */ /* 0x000fca0003f44270 */
[----:B------:R-:W2:Y:S01]  /*4730*/  MUFU.TANH R37, R37 ;  /* 0x0000002500257308 */ /* 0x000ea20000002400 */
[----:B---3--:R-:W-:-:S04]  /*4740*/  FSEL R36, R36, -INF , P1 ;  /* 0xff80000024247808 */ /* 0x008fc80000800000 */
[----:B------:R-:W-:-:S03]  /*4750*/  FMNMX.FTZ R10, R36, R3, !PT ;  /* 0x00000003240a7209 */ /* 0x000fc60007810000 */
[----:B------:R-:W3:Y:S01]  /*4760*/  MUFU.TANH R31, R31 ;  /* 0x0000001f001f7308 */ /* 0x000ee20000002400 */
[----:B-1----:R-:W-:Y:S02]  /*4770*/  FSEL R30, R30, -INF , P3 ;  /* 0xff8000001e1e7808 */ /* 0x002fe40001800000 */
[----:B------:R-:W-:-:S05]  /*4780*/  ISETP.GT.AND P3, PT, R0, 0x20, PT ;  /* 0x000000200000780c */ /* 0x000fca0003f64270 */
        /* <DEDUP_REMOVED lines=44> */
[----:B------:R-:W-:Y:S02]  /*4a50*/  FMNMX.FTZ R0, R52, R3, !PT ;  /* 0x0000000334007209 */ /* 0x000fe40007810000 */
[----:B------:R-:W-:Y:S01]  /*4a60*/  FMNMX.FTZ R3, R26, R27, !PT ;  /* 0x0000001b1a037209 */ /* 0x000fe20007810000 */
[----:B------:R-:W1:Y:S01]  /*4a70*/  MUFU.TANH R47, R47 ;  /* 0x0000002f002f7308 */ /* 0x000e620000002400 */
[----:B--2---:R-:W-:-:S04]  /*4a80*/  FSEL R53, R53, -INF , P4 ;  /* 0xff80000035357808 */ /* 0x004fc80002000000 */
[----:B------:R-:W-:-:S03]  /*4a90*/  FMNMX.FTZ R9, R53, R0, !PT ;  /* 0x0000000035097209 */ /* 0x000fc60007810000 */
[----:B------:R-:W2:Y:S01]  /*4aa0*/  MUFU.TANH R50, R50 ;  /* 0x0000003200327308 */ /* 0x000ea20000002400 */
[----:B---3--:R-:W-:Y:S01]  /*4ab0*/  FSEL R46, R46, -INF , P5 ;  /* 0xff8000002e2e7808 */ /* 0x008fe20002800000 */
[----:B------:R-:W3:Y:S06]  /*4ac0*/  SHFL.BFLY PT, R0, R9, 0x2, 0x1f ;  /* 0x0c401f0009007f89 */ /* 0x000eec00000e0000 */
[----:B------:R-:W4:Y:S01]  /*4ad0*/  MUFU.TANH R51, R51 ;  /* 0x0000003300337308 */ /* 0x000f220000002400 */
[----:B-1----:R-:W-:-:S07]  /*4ae0*/  FSEL R47, R47, -INF , P6 ;  /* 0xff8000002f2f7808 */ /* 0x002fce0003000000 */
[----:B------:R-:W1:Y:S01]  /*4af0*/  MUFU.TANH R54, R54 ;  /* 0x0000003600367308 */ /* 0x000e620000002400 */
[----:B--2---:R-:W-:-:S07]  /*4b00*/  FSEL R50, R50, -INF , P1 ;  /* 0xff80000032327808 */ /* 0x004fce0000800000 */
[----:B------:R-:W2:Y:S01]  /*4b10*/  MUFU.TANH R55, R55 ;  /* 0x0000003700377308 */ /* 0x000ea20000002400 */
[----:B----4-:R-:W-:Y:S02]  /*4b20*/  FSEL R51, R51, -INF , P2 ;  /* 0xff80000033337808 */ /* 0x010fe40001000000 */
[----:B---3--:R-:W-:Y:S02]  /*4b30*/  FMNMX.FTZ R11, R9, R0, !PT ;  /* 0x00000000090b7209 */ /* 0x008fe40007810000 */
[----:B------:R-:W-:Y:S02]  /*4b40*/  FMNMX.FTZ R0, R30, R3, !PT ;  /* 0x000000031e007209 */ /* 0x000fe40007810000 */
[----:B------:R-:W-:Y:S01]  /*4b50*/  PLOP3.LUT P2, PT, PT, PT, UP0, 0x80, 0x0 ;  /* 0x000000000000781c */ /* 0x000fe20003f4f008 */
[----:B------:R-:W3:Y:S01]  /*4b60*/  SHFL.BFLY PT, R12, R11, 0x1, 0x1f ;  /* 0x0c201f000b0c7f89 */ /* 0x000ee200000e0000 */
[----:B------:R-:W-:Y:S02]  /*4b70*/  FMNMX.FTZ R3, R31, R0, !PT ;  /* 0x000000001f037209 */ /* 0x000fe40007810000 */
[----:B-1----:R-:W-:-:S02]  /*4b80*/  FSEL R54, R54, -INF , P3 ;  /* 0xff80000036367808 */ /* 0x002fc40001800000 */
[----:B------:R-:W-:-:S04]  /*4b90*/  FMNMX.FTZ R0, R34, R3, !PT ;  /* 0x0000000322007209 */ /* 0x000fc80007810000 */
[----:B------:R-:W-:Y:S02]  /*4ba0*/  FMNMX.FTZ R3, R35, R0, !PT ;  /* 0x0000000023037209 */ /* 0x000fe40007810000 */
[----:B--2---:R-:W-:Y:S02]  /*4bb0*/  FSEL R55, R55, -INF , P4 ;  /* 0xff80000037377808 */ /* 0x004fe40002000000 */
[----:B------:R-:W-:-:S04]  /*4bc0*/  FMNMX.FTZ R10, R38, R3, !PT ;  /* 0x00000003260a7209 */ /* 0x000fc80007810000 */
[----:B------:R-:W-:-:S04]  /*4bd0*/  FMNMX.FTZ R3, R39, R10, !PT ;  /* 0x0000000a27037209 */ /* 0x000fc80007810000 */
[----:B------:R-:W-:Y:S02]  /*4be0*/  FMNMX.FTZ R10, R42, R3, !PT ;  /* 0x000000032a0a7209 */ /* 0x000fe40007810000 */
[----:B---3--:R-:W-:Y:S02]  /*4bf0*/  FMNMX.FTZ R0, R11, R12, !PT ;  /* 0x0000000c0b007209 */ /* 0x008fe40007810000 */
        /* <DEDUP_REMOVED lines=11> */
[----:B------:R1:W-:Y:S01]  /*4cb0*/  MUFU.EX2 R10, R24 ;  /* 0x00000018000a7308 */ /* 0x0003e20000000800 */
[----:B------:R-:W-:Y:S01]  /*4cc0*/  FMNMX.FTZ R12, R54, R3, !PT ;  /* 0x00000003360c7209 */ /* 0x000fe20007810000 */
[--C-:B------:R-:W-:Y:S01]  /*4cd0*/  FFMA.FTZ R14, R32, UR4, -R9.reuse ;  /* 0x00000004200e7c23 */ /* 0x100fe20008010809 */
[--C-:B------:R-:W-:Y:S01]  /*4ce0*/  FFMA.FTZ R15, R33, UR4, -R9.reuse ;  /* 0x00000004210f7c23 */ /* 0x100fe20008010809 */
[--C-:B------:R-:W-:Y:S01]  /*4cf0*/  FFMA.FTZ R20, R36, UR4, -R9.reuse ;  /* 0x0000000424147c23 */ /* 0x100fe20008010809 */
[----:B------:R-:W-:Y:S01]  /*4d00*/  FMNMX.FTZ R3, R55, R12, !PT ;  /* 0x0000000c37037209 */ /* 0x000fe20007810000 */
[--C-:B------:R-:W-:Y:S01]  /*4d10*/  FFMA.FTZ R21, R37, UR4, -R9.reuse ;  /* 0x0000000425157c23 */ /* 0x100fe20008010809 */
[--C-:B------:R-:W-:Y:S01]  /*4d20*/  FFMA.FTZ R28, R28, UR4, -R9.reuse ;  /* 0x000000041c1c7c23 */ /* 0x100fe20008010809 */
[--C-:B------:R-:W-:Y:S01]  /*4d30*/  FFMA.FTZ R168, R40, UR4, -R9.reuse ;  /* 0x0000000428a87c23 */ /* 0x100fe20008010809 */
[--C-:B------:R-:W-:Y:S01]  /*4d40*/  FFMA.FTZ R169, R41, UR4, -R9.reuse ;  /* 0x0000000429a97c23 */ /* 0x100fe20008010809 */
[----:B-1----:R-:W1:Y:S01]  /*4d50*/  SHFL.BFLY PT, R24, R3, 0x2, 0x1f ;  /* 0x0c401f0003187f89 */ /* 0x002e6200000e0000 */
[--C-:B------:R-:W-:Y:S01]  /*4d60*/  FFMA.FTZ R170, R44, UR4, -R9.reuse ;  /* 0x000000042caa7c23 */ /* 0x100fe20008010809 */
[--C-:B------:R-:W-:Y:S01]  /*4d70*/  FFMA.FTZ R171, R45, UR4, -R9.reuse ;  /* 0x000000042dab7c23 */ /* 0x100fe20008010809 */
[--C-:B------:R-:W-:Y:S01]  /*4d80*/  FFMA.FTZ R172, R48, UR4, -R9.reuse ;  /* 0x0000000430ac7c23 */ /* 0x100fe20008010809 */
[--C-:B------:R-:W-:Y:S01]  /*4d90*/  FFMA.FTZ R173, R49, UR4, -R9.reuse ;  /* 0x0000000431ad7c23 */ /* 0x100fe20008010809 */
[--C-:B------:R-:W-:Y:S01]  /*4da0*/  FFMA.FTZ R174, R52, UR4, -R9.reuse ;  /* 0x0000000434ae7c23 */ /* 0x100fe20008010809 */
[----:B------:R-:W-:Y:S01]  /*4db0*/  FFMA.FTZ R175, R53, UR4, -R9 ;  /* 0x0000000435af7c23 */ /* 0x000fe20008010809 */
[----:B------:R-:W2:Y:S01]  /*4dc0*/  MUFU.EX2 R11, R11 ;  /* 0x0000000b000b7308 */ /* 0x000ea20000000800 */
[----:B------:R-:W-:-:S04]  /*4dd0*/  LOP3.LUT R9, R56, 0x2000000, RZ, 0xfc, !PT ;  /* 0x0200000038097812 */ /* 0x000fc800078efcff */
[----:B------:R-:W-:-:S03]  /*4de0*/  LEA R197, R2, R9, 0xc ;  /* 0x0000000902c57211 */ /* 0x000fc600078e60ff */
[----:B------:R-:W-:Y:S01]  /*4df0*/  MUFU.EX2 R12, R28 ;  /* 0x0000001c000c7308 */ /* 0x000fe20000000800 */
[C---:B------:R-:W-:Y:S01]  /*4e00*/  R2UR UR6, R197.reuse ;  /* 0x00000000c50672ca */ /* 0x040fe200000e0000 */
[----:B------:R-:W-:-:S06]  /*4e10*/  VIADD R198, R197, 0x80 ;  /* 0x00000080c5c67836 */ /* 0x000fcc0000000000 */
[----:B------:R-:W3:Y:S01]  /*4e20*/  MUFU.EX2 R13, R13 ;  /* 0x0000000d000d7308 */ /* 0x000ee20000000800 */
[----:B-1----:R-:W-:Y:S02]  /*4e30*/  FMNMX.FTZ R24, R3, R24, !PT ;  /* 0x0000001803187209 */ /* 0x002fe40007810000 */
[----:B--2---:R-:W-:Y:S01]  /*4e40*/  F2FP.BF16.F32.PACK_AB R152, R11, R10 ;  /* 0x0000000a0b98723e */ /* 0x004fe200000010ff */
[----:B------:R-:W-:Y:S02]  /*4e50*/  FADD.FTZ R11, R10, R11 ;  /* 0x0000000b0a0b7221 */ /* 0x000fe40000010000 */
[----:B------:R-:W1:Y:S02]  /*4e60*/  SHFL.BFLY PT, R3, R24, 0x1, 0x1f ;  /* 0x0c201f0018037f89 */ /* 0x000e6400000e0000 */
[----:B------:R-:W-:Y:S08]  /*4e70*/  MUFU.EX2 R14, R14 ;  /* 0x0000000e000e7308 */ /* 0x000ff00000000800 */
[----:B------:R-:W2:Y:S01]  /*4e80*/  MUFU.EX2 R15, R15 ;  /* 0x0000000f000f7308 */ /* 0x000ea20000000800 */
[----:B---3--:R-:W-:Y:S01]  /*4e90*/  F2FP.BF16.F32.PACK_AB R154, R13, R12 ;  /* 0x0000000c0d9a723e */ /* 0x008fe200000010ff */
[----:B------:R-:W-:-:S04]  /*4ea0*/  FADD.FTZ R12, R12, R11 ;  /* 0x0000000b0c0c7221 */ /* 0x000fc80000010000 */
[----:B------:R-:W-:Y:S02]  /*4eb0*/  FADD.FTZ R13, R13, R12 ;  /* 0x0000000c0d0d7221 */ /* 0x000fe40000010000 */
[----:B------:R-:W-:Y:S01]  /*4ec0*/  MUFU.EX2 R20, R20 ;  /* 0x0000001400147308 */ /* 0x000fe20000000800 */
[----:B-1----:R-:W-:-:S07]  /*4ed0*/  FMNMX.FTZ R3, R24, R3, !PT ;  /* 0x0000000318037209 */ /* 0x002fce0007810000 */
[----:B------:R-:W1:Y:S01]  /*4ee0*/  MUFU.EX2 R21, R21 ;  /* 0x0000001500157308 */ /* 0x000e620000000800 */
[----:B--2---:R-:W-:Y:S01]  /*4ef0*/  F2FP.BF16.F32.PACK_AB R156, R15, R14 ;  /* 0x0000000e0f9c723e */ /* 0x004fe200000010ff */
[----:B------:R-:W-:Y:S01]  /*4f00*/  FADD.FTZ R14, R14, R13 ;  /* 0x0000000d0e0e7221 */ /* 0x000fe20000010000 */
[C---:B------:R-:W-:Y:S01]  /*4f10*/  FMUL.FTZ R24, R3.reuse, UR4 ;  /* 0x0000000403187c20 */ /* 0x040fe20008410000 */
[----:B------:R-:W-:Y:S02]  /*4f20*/  FSETP.NEU.FTZ.AND P1, PT, R3, -INF , PT ;  /* 0xff8000000300780b */ /* 0x000fe40003f3d000 */
[----:B------:R-:W-:Y:S02]  /*4f30*/  FADD.FTZ R15, R15, R14 ;  /* 0x0000000e0f0f7221 */ /* 0x000fe40000010000 */
[----:B------:R-:W-:Y:S01]  /*4f40*/  FSEL R25, R24, RZ, P1 ;  /* 0x000000ff18197208 */ /* 0x000fe20000800000 */
[----:B------:R-:W-:Y:S01]  /*4f50*/  MUFU.EX2 R168, R168 ;  /* 0x000000a800a87308 */ /* 0x000fe20000000800 */
[----:B------:R-:W-:-:S03]  /*4f60*/  ISETP.NE.AND P1, PT, R57, RZ, PT ;  /* 0x000000ff3900720c */ /* 0x000fc60003f25270 */
[--C-:B------:R-:W-:Y:S01]  /*4f70*/  FFMA.FTZ R26, R26, UR4, -R25.reuse ;  /* 0x000000041a1a7c23 */ /* 0x100fe20008010819 */
        /* <DEDUP_REMOVED lines=8> */
[----:B------:R-:W-:Y:S01]  /*5000*/  FFMA.FTZ R43, R43, UR4, -R25 ;  /* 0x000000042b2b7c23 */ /* 0x000fe20008010819 */
[----:B------:R-:W-:-:S02]  /*5010*/  @!P1 VIADD R24, R8, 0x38840 ;  /* 0x0003884008189836 */ /* 0x000fc40000000000 */
[--C-:B------:R-:W-:Y:S01]  /*5020*/  FFMA.FTZ R46, R46, UR4, -R25.reuse ;  /* 0x000000042e2e7c23 */ /* 0x100fe20008010819 */
[--C-:B------:R-:W-:Y:S01]  /*5030*/  FFMA.FTZ R47, R47, UR4, -R25.reuse ;  /* 0x000000042f2f7c23 */ /* 0x100fe20008010819 */
[--C-:B------:R-:W-:Y:S01]  /*5040*/  FFMA.FTZ R50, R50, UR4, -R25.reuse ;  /* 0x0000000432327c23 */ /* 0x100fe20008010819 */
[--C-:B------:R-:W-:Y:S01]  /*5050*/  FFMA.FTZ R51, R51, UR4, -R25.reuse ;  /* 0x0000000433337c23 */ /* 0x100fe20008010819 */
[----:B------:R-:W-:Y:S01]  /*5060*/  @!P1 PRMT R24, RZ, 0x654, R24 ;  /* 0x00000654ff189816 */ /* 0x000fe20000000018 */
[--C-:B------:R-:W-:Y:S01]  /*5070*/  FFMA.FTZ R54, R54, UR4, -R25.reuse ;  /* 0x0000000436367c23 */ /* 0x100fe20008010819 */
[----:B------:R-:W-:Y:S01]  /*5080*/  FFMA.FTZ R25, R55, UR4, -R25 ;  /* 0x0000000437197c23 */ /* 0x000fe20008010819 */
[----:B------:R-:W-:Y:S01]  /*5090*/  MUFU.EX2 R176, R26 ;  /* 0x0000001a00b07308 */ /* 0x000fe20000000800 */
[----:B------:R2:W-:Y:S01]  /*50a0*/  @!P1 SYNCS.ARRIVE.TRANS64.RED.A1T0 RZ, [R24+URZ], RZ ;  /* 0x000000ff18ff99a7 */ /* 0x0005e2000810043f */
[----:B-1----:R-:W-:Y:S01]  /*50b0*/  F2FP.BF16.F32.PACK_AB R158, R21, R20 ;  /* 0x00000014159e723e */ /* 0x002fe200000010ff */
[----:B------:R-:W-:Y:S01]  /*50c0*/  FADD.FTZ R20, R20, R15 ;  /* 0x0000000f14147221 */ /* 0x000fe20000010000 */
[----:B------:R-:W-:-:S03]  /*50d0*/  @!P1 VIADD R8, R8, 0x38860 ;  /* 0x0003886008089836 */ /* 0x000fc60000000000 */
[----:B------:R-:W-:Y:S01]  /*50e0*/  FADD.FTZ R21, R21, R20 ;  /* 0x0000001415157221 */ /* 0x000fe20000010000 */
[----:B------:R-:W1:Y:S01]  /*50f0*/  MUFU.EX2 R177, R27 ;  /* 0x0000001b00b17308 */ /* 0x000e620000000800 */
[----:B------:R-:W-:-:S07]  /*5100*/  @!P1 PRMT R8, RZ, 0x654, R8 ;  /* 0x00000654ff089816 */ /* 0x000fce0000000008 */
[----:B------:R-:W-:Y:S08]  /*5110*/  MUFU.EX2 R178, R30 ;  /* 0x0000001e00b27308 */ /* 0x000ff00000000800 */
[----:B------:R-:W3:Y:S01]  /*5120*/  MUFU.EX2 R179, R31 ;  /* 0x0000001f00b37308 */ /* 0x000ee20000000800 */
[----:B-1----:R-:W-:Y:S01]  /*5130*/  F2FP.BF16.F32.PACK_AB R153, R177, R176 ;  /* 0x000000b0b199723e */ /* 0x002fe200000010ff */
[----:B------:R-:W-:-:S06]  /*5140*/  FADD.FTZ R177, R176, R177 ;  /* 0x000000b1b0b17221 */ /* 0x000fcc0000010000 */
[----:B------:R-:W-:Y:S08]  /*5150*/  MUFU.EX2 R180, R34 ;  /* 0x0000002200b47308 */ /* 0x000ff00000000800 */
[----:B------:R-:W1:Y:S01]  /*5160*/  MUFU.EX2 R181, R35 ;  /* 0x0000002300b57308 */ /* 0x000e620000000800 */
[----:B---3--:R-:W-:Y:S01]  /*5170*/  F2FP.BF16.F32.PACK_AB R155, R179, R178 ;  /* 0x000000b2b39b723e */ /* 0x008fe200000010ff */
[----:B------:R-:W-:Y:S01]  /*5180*/  BAR.SYNC.DEFER_BLOCKING 0xf, 0x100 ;  /* 0x03c4000000007b1d */ /* 0x000fe20000010000 */
[----:B------:R-:W-:-:S04]  /*5190*/  FADD.FTZ R178, R178, R177 ;  /* 0x000000b1b2b27221 */ /* 0x000fc80000010000 */
[----:B------:R-:W-:Y:S01]  /*51a0*/  FADD.FTZ R179, R179, R178 ;  /* 0x000000b2b3b37221 */ /* 0x000fe20000010000 */
[----:B------:R-:W-:Y:S08]  /*51b0*/  MUFU.EX2 R182, R38 ;  /* 0x0000002600b67308 */ /* 0x000ff00000000800 */
[----:B------:R-:W3:Y:S01]  /*51c0*/  MUFU.EX2 R183, R39 ;  /* 0x0000002700b77308 */ /* 0x000ee20000000800 */
[----:B-1----:R-:W-:Y:S01]  /*51d0*/  F2FP.BF16.F32.PACK_AB R157, R181, R180 ;  /* 0x000000b4b59d723e */ /* 0x002fe200000010ff */
[----:B------:R-:W-:-:S04]  /*51e0*/  FADD.FTZ R180, R180, R179 ;  /* 0x000000b3b4b47221 */ /* 0x000fc80000010000 */
[----:B------:R-:W-:Y:S02]  /*51f0*/  FADD.FTZ R181, R181, R180 ;  /* 0x000000b4b5b57221 */ /* 0x000fe40000010000 */
[----:B------:R-:W1:Y:S01]  /*5200*/  MUFU.EX2 R169, R169 ;  /* 0x000000a900a97308 */ /* 0x000e620000000800 */
[----:B------:R4:W-:Y:S07]  /*5210*/  STSM.16.M88.4 [R23+0x36400], R152 ;  /* 0x0364009817007844 */ /* 0x0009ee0000000200 */
[----:B------:R-:W-:Y:S01]  /*5220*/  MUFU.EX2 R170, R170 ;  /* 0x000000aa00aa7308 */ /* 0x000fe20000000800 */
[----:B---3--:R-:W-:Y:S01]  /*5230*/  F2FP.BF16.F32.PACK_AB R159, R183, R182 ;  /* 0x000000b6b79f723e */ /* 0x008fe200000010ff */
[----:B------:R-:W-:-:S04]  /*5240*/  FADD.FTZ R182, R182, R181 ;  /* 0x000000b5b6b67221 */ /* 0x000fc80000010000 */
[----:B------:R4:W-:Y:S01]  /*5250*/  STSM.16.M88.4 [R185], R156 ;  /* 0x0000009cb9007844 */ /* 0x0009e20000000200 */
[----:B------:R-:W-:Y:S01]  /*5260*/  FADD.FTZ R182, R183, R182 ;  /* 0x000000b6b7b67221 */ /* 0x000fe20000010000 */
[----:B------:R-:W3:Y:S01]  /*5270*/  MUFU.EX2 R171, R171 ;  /* 0x000000ab00ab7308 */ /* 0x000ee20000000800 */
[----:B-1----:R-:W-:Y:S01]  /*5280*/  F2FP.BF16.F32.PACK_AB R160, R169, R168 ;  /* 0x000000a8a9a0723e */ /* 0x002fe200000010ff */
[----:B------:R-:W-:-:S04]  /*5290*/  FADD.FTZ R168, R168, R21 ;  /* 0x00000015a8a87221 */ /* 0x000fc80000010000 */
[----:B------:R-:W-:Y:S02]  /*52a0*/  FADD.FTZ R169, R169, R168 ;  /* 0x000000a8a9a97221 */ /* 0x000fe40000010000 */
[----:B------:R-:W-:Y:S08]  /*52b0*/  MUFU.EX2 R189, R42 ;  /* 0x0000002a00bd7308 */ /* 0x000ff00000000800 */
[----:B------:R-:W1:Y:S01]  /*52c0*/  MUFU.EX2 R190, R43 ;  /* 0x0000002b00be7308 */ /* 0x000e620000000800 */
[----:B---3--:R-:W-:Y:S01]  /*52d0*/  F2FP.BF16.F32.PACK_AB R162, R171, R170 ;  /* 0x000000aaaba2723e */ /* 0x008fe200000010ff */
[----:B------:R-:W-:-:S04]  /*52e0*/  FADD.FTZ R170, R170, R169 ;  /* 0x000000a9aaaa7221 */ /* 0x000fc80000010000 */
[----:B------:R-:W-:Y:S02]  /*52f0*/  FADD.FTZ R171, R171, R170 ;  /* 0x000000aaabab7221 */ /* 0x000fe40000010000 */
[----:B------:R-:W-:Y:S08]  /*5300*/  MUFU.EX2 R191, R46 ;  /* 0x0000002e00bf7308 */ /* 0x000ff00000000800 */
        /* <DEDUP_REMOVED lines=8> */
[----:B------:R4:W-:Y:S01]  /*5390*/  STSM.16.M88.4 [R22], R160 ;  /* 0x000000a016007844 */ /* 0x0009e20000000200 */
[----:B------:R-:W-:Y:S01]  /*53a0*/  FADD.FTZ R192, R192, R191 ;  /* 0x000000bfc0c07221 */ /* 0x000fe20000010000 */
[----:B------:R-:W-:Y:S08]  /*53b0*/  MUFU.EX2 R174, R174 ;  /* 0x000000ae00ae7308 */ /* 0x000ff00000000800 */
[----:B------:R-:W3:Y:S01]  /*53c0*/  MUFU.EX2 R175, R175 ;  /* 0x000000af00af7308 */ /* 0x000ee20000000800 */
[----:B-1----:R-:W-:Y:S01]  /*53d0*/  F2FP.BF16.F32.PACK_AB R164, R173, R172 ;  /* 0x000000acada4723e */ /* 0x002fe200000010ff */
[----:B------:R-:W-:-:S04]  /*53e0*/  FADD.FTZ R172, R172, R171 ;  /* 0x000000abacac7221 */ /* 0x000fc80000010000 */
[----:B------:R-:W-:Y:S02]  /*53f0*/  FADD.FTZ R173, R173, R172 ;  /* 0x000000acadad7221 */ /* 0x000fe40000010000 */
[----:B------:R-:W-:Y:S08]  /*5400*/  MUFU.EX2 R193, R50 ;  /* 0x0000003200c17308 */ /* 0x000ff00000000800 */
[----:B------:R-:W1:Y:S01]  /*5410*/  MUFU.EX2 R194, R51 ;  /* 0x0000003300c27308 */ /* 0x000e620000000800 */
[----:B---3--:R-:W-:-:S07]  /*5420*/  F2FP.BF16.F32.PACK_AB R166, R175, R174 ;  /* 0x000000aeafa6723e */ /* 0x008fce00000010ff */
[----:B------:R-:W-:Y:S08]  /*5430*/  MUFU.EX2 R195, R54 ;  /* 0x0000003600c37308 */ /* 0x000ff00000000800 */
[----:B------:R-:W3:Y:S01]  /*5440*/  MUFU.EX2 R196, R25 ;  /* 0x0000001900c47308 */ /* 0x000ee20000000800 */
[----:B-1----:R-:W-:Y:S01]  /*5450*/  F2FP.BF16.F32.PACK_AB R165, R194, R193 ;  /* 0x000000c1c2a5723e */ /* 0x002fe200000010ff */
[----:B------:R-:W-:-:S04]  /*5460*/  FADD.FTZ R193, R193, R192 ;  /* 0x000000c0c1c17221 */ /* 0x000fc80000010000 */
[----:B------:R-:W-:Y:S01]  /*5470*/  FADD.FTZ R194, R194, R193 ;  /* 0x000000c1c2c27221 */ /* 0x000fe20000010000 */
[----:B---3--:R-:W-:-:S03]  /*5480*/  F2FP.BF16.F32.PACK_AB R167, R196, R195 ;  /* 0x000000c3c4a7723e */ /* 0x008fc600000010ff */
[----:B------:R-:W-:Y:S02]  /*5490*/  FADD.FTZ R195, R195, R194 ;  /* 0x000000c2c3c37221 */ /* 0x000fe40000010000 */
[----:B------:R4:W-:Y:S01]  /*54a0*/  STSM.16.M88.4 [R184], R164 ;  /* 0x000000a4b8007844 */ /* 0x0009e20000000200 */
[----:B--2---:R-:W-:Y:S01]  /*54b0*/  WARPGROUP.ARRIVE ;  /* 0x00000000000079c5 */ /* 0x004fe20000000000 */
[----:B------:R-:W-:-:S05]  /*54c0*/  FADD.FTZ R10, R196, R195 ;  /* 0x000000c3c40a7221 */ /* 0x000fca0000010000 */
[----:B------:R-:W-:Y:S01]  /*54d0*/  HGMMA.64x256x16.F32.BF16 R24, R152, gdesc[UR4].tnspB, RZ, !UPT, gsb0 ;  /* 0x43e0000498187df0 */ /* 0x000fe2000c0018ff */
[----:B------:R-:W-:Y:S01]  /*54e0*/  R2UR UR6, R198 ;  /* 0x00000000c60672ca */ /* 0x000fe200000e0000 */
[----:B------:R-:W-:Y:S01]  /*54f0*/  UMOV UR7, 0x40000040 ;  /* 0x4000004000077882 */ /* 0x000fe20000000000 */
[C---:B------:R-:W-:Y:S01]  /*5500*/  IADD3 R198, R197.reuse, 0x100, RZ ;  /* 0x00000100c5c67810 */ /* 0x040fe20007ffe0ff */
[----:B------:R-:W-:Y:S01]  /*5510*/  VIADD R197, R197, 0x180 ;  /* 0x00000180c5c57836 */ /* 0x000fe20000000000 */
[----:B------:R-:W-:Y:S02]  /*5520*/  WARPGROUP.DEPBAR.LE gsb0, 0x0 ;  /* 0x00008000000079c5 */ /* 0x000fe40000010000 */
[----:B------:R-:W-:-:S15]  /*5530*/  WARPGROUP.ARRIVE ;  /* 0x00000000000079c5 */ /* 0x000fde0000000000 */
[----:B------:R-:W-:-:S06]  /*5540*/  NOP ;  /* 0x0000000000007918 */ /* 0x000fcc0000000000 */
[----:B------:R-:W-:Y:S01]  /*5550*/  HGMMA.64x256x16.F32.BF16 R24, R156, gdesc[UR4].tnspB, R24, gsb0 ;  /* 0x43e000049c187df0 */ /* 0x000fe20008001818 */
[----:B------:R-:W-:Y:S01]  /*5560*/  R2UR UR6, R198 ;  /* 0x00000000c60672ca */ /* 0x000fe200000e0000 */
[----:B------:R-:W-:Y:S01]  /*5570*/  UMOV UR7, 0x40000040 ;  /* 0x4000004000077882 */ /* 0x000fe20000000000 */
[----:B------:R-:W-:Y:S02]  /*5580*/  WARPGROUP.DEPBAR.LE gsb0, 0x0 ;  /* 0x00008000000079c5 */ /* 0x000fe40000010000 */
[----:B------:R-:W-:-:S15]  /*5590*/  WARPGROUP.ARRIVE ;  /* 0x00000000000079c5 */ /* 0x000fde0000000000 */
[----:B------:R-:W-:-:S08]  /*55a0*/  NOP ;  /* 0x0000000000007918 */ /* 0x000fd00000000000 */
[----:B------:R-:W-:Y:S01]  /*55b0*/  HGMMA.64x256x16.F32.BF16 R24, R160, gdesc[UR4].tnspB, R24, gsb0 ;  /* 0x43e00004a0187df0 */ /* 0x000fe20008001818 */
[----:B------:R-:W-:Y:S01]  /*55c0*/  R2UR UR6, R197 ;  /* 0x00000000c50672ca */ /* 0x000fe200000e0000 */
        /* <DEDUP_REMOVED lines=11> */
[----:B-1----:R-:W1:Y:S02]  /*5680*/  FENCE.VIEW.ASYNC.S ;  /* 0x00000000000073c6 */ /* 0x002e640000000000 */
[----:B-1----:R-:W-:Y:S01]  /*5690*/  NOP ;  /* 0x0000000000007918 */ /* 0x002fe20000000000 */
[----:B------:R-:W-:Y:S06]  /*56a0*/  BAR.ARV 0xe, 0x100 ;  /* 0x0384000000007b1d */ /* 0x000fec0000002000 */
[----:B------:R1:W-:Y:S02]  /*56b0*/  @!P1 SYNCS.ARRIVE.TRANS64.RED.A1T0 RZ, [R8+URZ], RZ ;  /* 0x000000ff08ff99a7 */ /* 0x0003e4000810043f */
[----:B-1----:R-:W-:-:S04]  /*56c0*/  FADD.FTZ R8, R174, R173 ;  /* 0x000000adae087221 */ /* 0x002fc80000010000 */
[----:B------:R-:W-:Y:S01]  /*56d0*/  FADD.FTZ R8, R175, R8 ;  /* 0x00000008af087221 */ /* 0x000fe20000010000 */
[----:B----4-:R-:W-:Y:S06]  /*56e0*/  @!P2 BRA `(.L_x_2818) ;  /* 0x000000300074a947 */ /* 0x010fec0003800000 */
[----:B------:R-:W-:Y:S01]  /*56f0*/  MOV R14, R3 ;  /* 0x00000003000e7202 */ /* 0x000fe20000000f00 */
[----:B------:R-:W-:Y:S01]  /*5700*/  IMAD.MOV.U32 R13, RZ, RZ, R0 ;  /* 0x000000ffff0d7224 */ /* 0x000fe200078e0000 */
[----:B------:R-:W-:Y:S01]  /*5710*/  UIADD3 UR5, UR37, -0x2, URZ ;  /* 0xfffffffe25057890 */ /* 0x000fe2000fffe03f */
[----:B------:R-:W-:Y:S01]  /*5720*/  IMAD.MOV.U32 R12, RZ, RZ, R2 ;  /* 0x000000ffff0c7224 */ /* 0x000fe200078e0002 */
[----:B------:R-:W-:Y:S01]  /*5730*/  ULDC UR6, c[0x0][0xad0] ;  /* 0x0002b40000067ab9 */ /* 0x000fe20000000800 */
[----:B------:R-:W-:-:S09]  /*5740*/  ULDC UR4, c[0x0][0xa80] ;  /* 0x0002a00000047ab9 */ /* 0x000fd20000000800 */
.L_x_2827:
[----:B------:R-:W-:Y:S01]  /*5750*/  IADD3 R2, R12, 0x1, RZ ;  /* 0x000000010c027810 */ /* 0x000fe20007ffe0ff */
[----:B------:R-:W-:Y:S01]  /*5760*/  IMAD.U32 R0, RZ, RZ, UR5 ;  /* 0x00000005ff007e24 */ /* 0x000fe2000f8e00ff */
[----:B------:R-:W-:Y:S02]  /*5770*/  UIADD3 UR5, UR5, -0x1, URZ ;  /* 0xffffffff05057890 */ /* 0x000fe4000fffe03f */
[----:B------:R-:W-:Y:S02]  /*5780*/  ISETP.NE.AND P3, PT, R2, 0x2, PT ;  /* 0x000000020200780c */ /* 0x000fe40003f65270 */
[----:B------:R-:W-:Y:S02]  /*5790*/  ISETP.GT.AND P2, PT, R0, RZ, PT ;  /* 0x000000ff0000720c */ /* 0x000fe40003f44270 */
[----:B------:R-:W-:Y:S02]  /*57a0*/  SEL R3, RZ, 0x1, P3 ;  /* 0x00000001ff037807 */ /* 0x000fe40001800000 */
[----:B------:R-:W-:-:S02]  /*57b0*/  SEL R2, R2, RZ, P3 ;  /* 0x000000ff02027207 */ /* 0x000fc40001800000 */
[----:B------:R-:W-:Y:S01]  /*57c0*/  LOP3.LUT R16, R16, R3, RZ, 0x3c, !PT ;  /* 0x0000000310107212 */ /* 0x000fe200078e3cff */
[----:B--2---:R-:W-:Y:S06]  /*57d0*/  @P0 BRA `(.L_x_2819) ;  /* 0x0000000000040947 */ /* 0x004fec0003800000 */
[----:B------:R-:W-:Y:S01]  /*57e0*/  BPT.TRAP 0x1 ;  /* 0x000000040000795c */ /* 0x000fe20000300000 */
.L_x_2819:
[----:B------:R-:W-:Y:S02]  /*57f0*/  LEA R11, R2, UR42, 0x3 ;  /* 0x0000002a020b7c11 */ /* 0x000fe4000f8e18ff */
[----:B------:R-:W-:-:S04]  /*5800*/  SHF.L.U32 R0, R16, 0x1f, RZ ;  /* 0x0000001f10007819 */ /* 0x000fc800000006ff */
[----:B------:R1:W2:Y:S01]  /*5810*/  SYNCS.PHASECHK.TRANS64.TRYWAIT P3, [R11+URZ+0x38830], R0 ;  /* 0x038830000b0075a7 */ /* 0x0002a2000806017f */
[----:B------:R-:W-:Y:S05]  /*5820*/  @P0 BRA `(.L_x_2820) ;  /* 0x0000000000040947 */ /* 0x000fea0003800000 */
[----:B------:R-:W-:Y:S01]  /*5830*/  BPT.TRAP 0x1 ;  /* 0x000000040000795c */ /* 0x000fe20000300000 */
.L_x_2820:
[----:B------:R-:W-:Y:S01]  /*5840*/  IMAD R3, R2, 0x200, R4 ;  /* 0x0000020002037824 */ /* 0x000fe200078e0204 */
[----:B--2---:R-:W-:Y:S06]  /*5850*/  @P3 BRA `(.L_x_2821) ;  /* 0x0000000000083947 */ /* 0x004fec0003800000 */
[----:B------:R-:W2:Y:S02]  /*5860*/  SYNCS.PHASECHK.TRANS64.TRYWAIT P3, [R11+URZ+0x38830], R0 ;  /* 0x038830000b0075a7 */ /* 0x000ea4000806017f */
[----:B--2---:R-:W-:Y:S05]  /*5870*/  @!P3 BRA `(.L_x_2822) ;  /* 0x0000008000ecb947 */ /* 0x004fea0003800000 */
.L_x_2821:
[----:B------:R-:W-:Y:S01]  /*5880*/  UIADD3 UR7, UR42, 0x20400, URZ ;  /* 0x000204002a077890 */ /* 0x000fe2000fffe03f */
[----:B------:R-:W-:Y:S01]  /*5890*/  R2UR UR22, R3 ;  /* 0x00000000031672ca */ /* 0x000fe200000e0000 */
[----:B------:R-:W-:Y:S01]  /*58a0*/  WARPGROUP.ARRIVE ;  /* 0x00000000000079c5 */ /* 0x000fe20000000000 */
[----:B------:R-:W-:Y:S01]  /*58b0*/  UMOV UR23, 0x40000040 ;  /* 0x4000004000177882 */ /* 0x000fe20000000000 */
[----:B------:R-:W-:Y:S01]  /*58c0*/  USHF.R.U32.HI UR7, URZ, 0x4, UR7 ;  /* 0x000000043f077899 */ /* 0x000fe20008011607 */
[----:B------:R-:W-:Y:S01]  /*58d0*/  UMOV UR21, 0x40000040 ;  /* 0x4000004000157882 */ /* 0x000fe20000000000 */
[----:B------:R-:W-:Y:S02]  /*58e0*/  UMOV UR11, 0x40000040 ;  /* 0x40000040000b7882 */ /* 0x000fe40000000000 */
[----:B------:R-:W-:Y:S01]  /*58f0*/  ULOP3.LUT UR7, UR7, 0x3fff, URZ, 0xc0, !UPT ;  /* 0x00003fff07077892 */ /* 0x000fe2000f8ec03f */
[----:B------:R-:W-:Y:S01]  /*5900*/  UMOV UR15, 0x40000040 ;  /* 0x40000040000f7882 */ /* 0x000fe20000000000 */
[----:B------:R-:W-:-:S02]  /*5910*/  UMOV UR19, 0x40000040 ;  /* 0x4000004000137882 */ /* 0x000fc40000000000 */
        /* <DEDUP_REMOVED lines=15> */
[----:B------:R-:W-:Y:S05]  /*5a10*/  @P0 BRA `(.L_x_2823) ;  /* 0x0000000000040947 */ /* 0x000fea0003800000 */
[----:B------:R-:W-:Y:S01]  /*5a20*/  BPT.TRAP 0x1 ;  /* 0x000000040000795c */ /* 0x000fe20000300000 */
.L_x_2823:
[----:B------:R3:W4:Y:S01]  /*5a30*/  SYNCS.PHASECHK.TRANS64.TRYWAIT P3, [R11+URZ+0x38850], R0 ;  /* 0x038850000b0075a7 */ /* 0x000722000806017f */
[----:B------:R-:W-:Y:S05]  /*5a40*/  @P0 BRA `(.L_x_2824) ;  /* 0x0000000000040947 */ /* 0x000fea0003800000 */
[----:B------:R-:W-:Y:S01]  /*5a50*/  BPT.TRAP 0x1 ;  /* 0x000000040000795c */ /* 0x000fe20000300000 */
.L_x_2824:
[----:B----4-:R-:W-:Y:S05]  /*5a60*/  @P3 BRA `(.L_x_2825) ;  /* 0x0000000000083947 */ /* 0x010fea0003800000 */
[----:B------:R-:W4:Y:S02]  /*5a70*/  SYNCS.PHASECHK.TRANS64.TRYWAIT P3, [R11+URZ+0x38850], R0 ;  /* 0x038850000b0075a7 */ /* 0x000f24000806017f */
[----:B----4-:R-:W-:Y:S05]  /*5a80*/  @!P3 BRA `(.L_x_2826) ;  /* 0x00000080007cb947 */ /* 0x010fea0003800000 */
.L_x_2825:
[----:B-1234-:R-:W-:Y:S01]  /*5a90*/  IADD3 R0, R5, 0x26400, RZ ;  /* 0x0002640005007810 */ /* 0x01efe20007ffe0ff */
[C---:B------:R-:W-:Y:S01]  /*5aa0*/  VIADD R20, R7.reuse, 0x4 ;  /* 0x0000000407147836 */ /* 0x040fe20000000000 */
[----:B------:R-:W-:Y:S01]  /*5ab0*/  WARPGROUP.ARRIVE ;  /* 0x00000000000079c5 */ /* 0x000fe20000000000 */
[----:B------:R-:W-:Y:S01]  /*5ac0*/  VIADD R3, R7, 0x6 ;  /* 0x0000000607037836 */ /* 0x000fe20000000000 */
[----:B------:R-:W-:Y:S01]  /*5ad0*/  SHF.R.U32.HI R0, RZ, 0x4, R0 ;  /* 0x00000004ff007819 */ /* 0x000fe20000011600 */
[----:B------:R-:W-:Y:S01]  /*5ae0*/  UMOV UR23, 0x40000040 ;  /* 0x4000004000177882 */ /* 0x000fe20000000000 */
[----:B------:R-:W-:Y:S02]  /*5af0*/  UMOV UR21, 0x40000040 ;  /* 0x4000004000157882 */ /* 0x000fe40000000000 */
[----:B------:R-:W1:Y:S01]  /*5b00*/  S2R R189, SR_TID.X ;  /* 0x0000000000bd7919 */ /* 0x000e620000002100 */
[----:B------:R-:W-:Y:S01]  /*5b10*/  LOP3.LUT R15, R0, 0x3fff, RZ, 0xc0, !PT ;  /* 0x00003fff000f7812 */ /* 0x000fe200078ec0ff */
[C---:B------:R-:W-:Y:S01]  /*5b20*/  IMAD R202, R2.reuse, 0x1000, R9 ;  /* 0x0000100002ca7824 */ /* 0x040fe200078e0209 */
[----:B------:R-:W-:Y:S01]  /*5b30*/  LEA R0, R2, R6, 0xc ;  /* 0x0000000602007211 */ /* 0x000fe200078e60ff */
[----:B------:R-:W-:Y:S01]  /*5b40*/  UMOV UR11, 0x40000040 ;  /* 0x40000040000b7882 */ /* 0x000fe20000000000 */
[----:B------:R-:W-:-:S02]  /*5b50*/  LOP3.LUT R7, R15, 0x10000, RZ, 0xfc, !PT ;  /* 0x000100000f077812 */ /* 0x000fc400078efcff */
[C---:B------:R-:W-:Y:S01]  /*5b60*/  R2UR UR22, R0.reuse ;  /* 0x00000000001672ca */ /* 0x040fe200000e0000 */
[C---:B------:R-:W-:Y:S01]  /*5b70*/  VIADD R15, R0.reuse, 0x2 ;  /* 0x00000002000f7836 */ /* 0x040fe20000000000 */
[C---:B------:R-:W-:Y:S01]  /*5b80*/  R2UR UR20, R7.reuse ;  /* 0x00000000071472ca */ /* 0x040fe200000e0000 */
[C---:B------:R-:W-:Y:S01]  /*5b90*/  VIADD R21, R7.reuse, 0x2 ;  /* 0x0000000207157836 */ /* 0x040fe20000000000 */
[----:B------:R-:W-:Y:S01]  /*5ba0*/  IADD3 R192, R7, 0x800, RZ ;  /* 0x0000080007c07810 */ /* 0x000fe20007ffe0ff */
[----:B------:R-:W-:Y:S01]  /*5bb0*/  VIADD R190, R0, 0x800 ;  /* 0x0000080000be7836 */ /* 0x000fe20000000000 */
[----:B------:R-:W-:-:S09]  /*5bc0*/  R2UR UR10, R202 ;  /* 0x00000000ca0a72ca */ /* 0x000fd200000e0000 */
[----:B------:R-:W-:Y:S01]  /*5bd0*/  HGMMA.64x64x16.F32.BF16 R152, gdesc[UR20], R152, gsb0 ;  /* 0x00e00000149879f0 */ /* 0x000fe20008001898 */
[----:B------:R-:W-:Y:S01]  /*5be0*/  R2UR UR22, R15 ;  /* 0x000000000f1672ca */ /* 0x000fe200000e0000 */
[----:B------:R-:W-:Y:S01]  /*5bf0*/  UMOV UR23, 0x40000040 ;  /* 0x4000004000177882 */ /* 0x000fe20000000000 */
[----:B------:R-:W-:Y:S01]  /*5c00*/  R2UR UR20, R21 ;  /* 0x00000000151472ca */ /* 0x000fe200000e0000 */
[----:B------:R-:W-:Y:S01]  /*5c10*/  UMOV UR21, 0x40000040 ;  /* 0x4000004000157882 */ /* 0x000fe20000000000 */
[----:B------:R-:W-:Y:S02]  /*5c20*/  IADD3 R15, R0, 0x4, RZ ;  /* 0x00000004000f7810 */ /* 0x000fe40007ffe0ff */
[----:B-1----:R-:W-:Y:S01]  /*5c30*/  SHF.R.U32.HI R189, RZ, 0x7, R189 ;  /* 0x00000007ffbd7819 */ /* 0x002fe200000116bd */
        /* <DEDUP_REMOVED lines=8> */
[----:B------:R-:W-:Y:S02]  /*5cc0*/  WARPGROUP.DEPBAR.LE gsb0, 0x0 ;  /* 0x00008000000079c5 */ /* 0x000fe40000010000 */
[----:B------:R-:W-:-:S08]  /*5cd0*/  WARPGROUP.ARRIVE ;  /* 0x00000000000079c5 */ /* 0x000fd00000000000 */
        /* <DEDUP_REMOVED lines=113> */
[----:B------:R-:W1:Y:S02]  /*63f0*/  SHFL.IDX PT, R3, R189, RZ, 0x1f ;  /* 0x00001fffbd037589 */ /* 0x000e6400000e0000 */
[----:B-1----:R-:W-:-:S04]  /*6400*/  ISETP.GT.AND P3, PT, R3, 0x7f, PT ;  /* 0x0000007f0300780c */ /* 0x002fc80003f64270 */
[----:B------:R-:W-:-:S05]  /*6410*/  SEL R3, RZ, 0x2, !P3 ;  /* 0x00000002ff037807 */ /* 0x000fca0005800000 */
[----:B------:R-:W-:Y:S02]  /*6420*/  IMAD.IADD R20, R3, 0x1, R190 ;  /* 0x0000000103147824 */ /* 0x000fe400078e02be */
        /* <DEDUP_REMOVED lines=8> */
[----:B------:R-:W-:-:S04]  /*64b0*/  MOV R20, 0x4 ;  /* 0x0000000400147802 */ /* 0x000fc80000000f00 */
[C---:B------:R-:W-:Y:S02]  /*64c0*/  SEL R15, R20.reuse, 0x2, P3 ;  /* 0x00000002140f7807 */ /* 0x040fe40001800000 */
[----:B------:R-:W-:-:S03]  /*64d0*/  SEL R20, R20, 0x6, !P3 ;  /* 0x0000000614147807 */ /* 0x000fc60005800000 */
[C-C-:B------:R-:W-:Y:S01]  /*64e0*/  IMAD.IADD R189, R190.reuse, 0x1, R15.reuse ;  /* 0x00000001bebd7824 */ /* 0x140fe200078e020f */
[----:B------:R-:W-:Y:S01]  /*64f0*/  IADD3 R190, R190, R20, RZ ;  /* 0x00000014bebe7210 */ /* 0x000fe20007ffe0ff */
        /* <DEDUP_REMOVED lines=9> */
[----:B------:R-:W-:Y:S01]  /*6590*/  MOV R189, 0xa00 ;  /* 0x00000a0000bd7802 */ /* 0x000fe20000000f00 */
[----:B------:R-:W-:-:S03]  /*65a0*/  VIADD R192, R7, 0xa00 ;  /* 0x00000a0007c07836 */ /* 0x000fc60000000000 */
[----:B------:R-:W-:Y:S01]  /*65b0*/  SEL R189, R189, 0x980, P3 ;  /* 0x00000980bdbd7807 */ /* 0x000fe20001800000 */
[----:B------:R-:W-:Y:S02]  /*65c0*/  WARPGROUP.DEPBAR.LE gsb0, 0x0 ;  /* 0x00008000000079c5 */ /* 0x000fe40000010000 */
[----:B------:R-:W-:-:S06]  /*65d0*/  WARPGROUP.ARRIVE ;  /* 0x00000000000079c5 */ /* 0x000fcc0000000000 */
[----:B------:R-:W-:Y:S01]  /*65e0*/  HGMMA.64x64x16.F32.BF16 R152, gdesc[UR20], R152, gsb0 ;  /* 0x00e00000149879f0 */ /* 0x000fe20008001898 */
[----:B------:R-:W-:Y:S01]  /*65f0*/  R2UR UR22, R190 ;  /* 0x00000000be1672ca */ /* 0x000fe200000e0000 */
[----:B------:R-:W-:Y:S01]  /*6600*/  UMOV UR23, 0x40000040 ;  /* 0x4000004000177882 */ /* 0x000fe20000000000 */
[----:B------:R-:W-:Y:S01]  /*6610*/  R2UR UR20, R21 ;  /* 0x00000000151472ca */ /* 0x000fe200000e0000 */
[----:B------:R-:W-:Y:S01]  /*6620*/  UMOV UR21, 0x40000040 ;  /* 0x4000004000157882 */ /* 0x000fe20000000000 */
[----:B------:R-:W-:Y:S01]  /*6630*/  IMAD.MOV.U32 R21, RZ, RZ, 0x28 ;  /* 0x00000028ff157424 */ /* 0x000fe200078e00ff */
[----:B------:R-:W-:-:S04]  /*6640*/  LOP3.LUT R190, R189, 0xa00, RZ, 0xc0, !PT ;  /* 0x00000a00bdbe7812 */ /* 0x000fc800078ec0ff */
[----:B------:R-:W-:-:S04]  /*6650*/  SEL R21, R21, 0x26, P3 ;  /* 0x0000002615157807 */ /* 0x000fc80001800000 */
[----:B------:R-:W-:-:S04]  /*6660*/  LOP3.LUT R21, R21, 0x6, RZ, 0xc0, !PT ;  /* 0x0000000615157812 */ /* 0x000fc800078ec0ff */
[CC--:B------:R-:W-:Y:S02]  /*6670*/  IADD3 R189, R21.reuse, R190.reuse, R7 ;  /* 0x000000be15bd7210 */ /* 0x0c0fe40007ffe007 */
[----:B------:R-:W-:Y:S01]  /*6680*/  IADD3 R21, R21, R190, R0 ;  /* 0x000000be15157210 */ /* 0x000fe20007ffe000 */
        /* <DEDUP_REMOVED lines=10> */
[----:B------:R-:W-:Y:S02]  /*6730*/  WARPGROUP.DEPBAR.LE gsb0, 0x0 ;  /* 0x00008000000079c5 */ /* 0x000fe40000010000 */
[----:B------:R-:W-:-:S07]  /*6740*/  WARPGROUP.ARRIVE ;  /* 0x00000000000079c5 */ /* 0x000fce0000000000 */
[----:B------:R-:W-:Y:S01]  /*6750*/  HGMMA.64x64x16.F32.BF16 R152, gdesc[UR20], R152, gsb0 ;  /* 0x00e00000149879f0 */ /* 0x000fe20008001898 */
[----:B------:R-:W-:Y:S01]  /*6760*/  R2UR UR22, R189 ;  /* 0x00000000bd1672ca */ /* 0x000fe200000e0000 */
[----:B------:R-:W-:Y:S01]  /*6770*/  UMOV UR23, 0x40000040 ;  /* 0x4000004000177882 */ /* 0x000fe20000000000 */
[----:B------:R-:W-:Y:S01]  /*6780*/  R2UR UR20, R21 ;  /* 0x00000000151472ca */ /* 0x000fe200000e0000 */
[----:B------:R-:W-:Y:S01]  /*6790*/  UMOV UR21, 0x40000040 ;  /* 0x4000004000157882 */ /* 0x000fe20000000000 */
[--C-:B------:R-:W-:Y:S01]  /*67a0*/  IMAD.IADD R189, R15, 0x1, R190.reuse ;  /* 0x000000010fbd7824 */ /* 0x100fe200078e02be */
        /* <DEDUP_REMOVED lines=10> */
[----:B------:R-:W-:Y:S01]  /*6850*/  IADD3 R192, R7, 0xc00, RZ ;  /* 0x00000c0007c07810 */ /* 0x000fe20007ffe0ff */
[----:B------:R-:W-:-:S05]  /*6860*/  IMAD.MOV.U32 R189, RZ, RZ, 0xc00 ;  /* 0x00000c00ffbd7424 */ /* 0x000fca00078e00ff */
        /* <DEDUP_REMOVED lines=8> */
[----:B------:R-:W-:Y:S02]  /*68f0*/  MOV R21, 0x30 ;  /* 0x0000003000157802 */ /* 0x000fe40000000f00 */
[----:B------:R-:W-:Y:S02]  /*6900*/  LOP3.LUT R190, R189, 0xe00, RZ, 0xc0, !PT ;  /* 0x00000e00bdbe7812 */ /* 0x000fe400078ec0ff */
        /* <DEDUP_REMOVED lines=31> */
[----:B------:R-:W-:Y:S01]  /*6b00*/  IADD3 R21, R192, R20, RZ ;  /* 0x00000014c0157210 */ /* 0x000fe20007ffe0ff */
[----:B------:R-:W-:Y:S02]  /*6b10*/  IMAD.MOV.U32 R189, RZ, RZ, 0xe00 ;  /* 0x00000e00ffbd7424 */ /* 0x000fe400078e00ff */
        /* <DEDUP_REMOVED lines=14> */
[----:B------:R-:W-:Y:S02]  /*6c00*/  IADD3 R21, R21, R190, R0 ;  /* 0x000000be15157210 */ /* 0x000fe40007ffe000 */
[----:B------:R-:W-:Y:S01]  /*6c10*/  IADD3 R190, R0, 0xe00, RZ ;  /* 0x00000e0000be7810 */ /* 0x000fe20007ffe0ff */
        /* <DEDUP_REMOVED lines=16> */
[----:B------:R-:W-:Y:S01]  /*6d20*/  IMAD.IADD R3, R15, 0x1, R190 ;  /* 0x000000010f037824 */ /* 0x000fe200078e02be */
        /* <DEDUP_REMOVED lines=67> */
[----:B--2---:R-:W-:Y:S01]  /*7160*/  FMNMX.FTZ R169, R3, R0, !PT ;  /* 0x0000000003a97209 */ /* 0x004fe20007810000 */
[----:B------:R-:W-:Y:S01]  /*7170*/  FMUL.FTZ R179, R179, UR6 ;  /* 0x00000006b3b37c20 */ /* 0x000fe20008410000 */
[----:B------:R-:W-:Y:S01]  /*7180*/  FMUL.FTZ R180, R182, UR6 ;  /* 0x00000006b6b47c20 */ /* 0x000fe20008410000 */
[----:B------:R-:W-:-:S04]  /*7190*/  FMUL.FTZ R183, R183, UR6 ;  /* 0x00000006b7b77c20 */ /* 0x000fc80008410000 */
[----:B------:R-:W2:Y:S01]  /*71a0*/  MUFU.TANH R156, R156 ;  /* 0x0000009c009c7308 */ /* 0x000ea20000002400 */
[----:B---3--:R-:W-:-:S07]  /*71b0*/  FMNMX.FTZ R0, R154, R169, !PT ;  /* 0x000000a99a007209 */ /* 0x008fce0007810000 */
[----:B------:R-:W3:Y:S01]  /*71c0*/  MUFU.TANH R157, R157 ;  /* 0x0000009d009d7308 */ /* 0x000ee20000002400 */
[----:B-1----:R-:W-:-:S07]  /*71d0*/  FMNMX.FTZ R169, R155, R0, !PT ;  /* 0x000000009ba97209 */ /* 0x002fce0007810000 */
[----:B------:R-:W1:Y:S01]  /*71e0*/  MUFU.TANH R158, R158 ;  /* 0x0000009e009e7308 */ /* 0x000e620000002400 */
[----:B--2---:R-:W-:Y:S01]  /*71f0*/  FMNMX.FTZ R0, R156, R169, !PT ;  /* 0x000000a99c007209 */ /* 0x004fe20007810000 */
[----:B------:R-:W-:-:S06]  /*7200*/  FMUL.FTZ R169, R177, UR6 ;  /* 0x00000006b1a97c20 */ /* 0x000fcc0008410000 */
[----:B------:R-:W2:Y:S01]  /*7210*/  MUFU.TANH R159, R159 ;  /* 0x0000009f009f7308 */ /* 0x000ea20000002400 */
[----:B---3--:R-:W-:-:S07]  /*7220*/  FMNMX.FTZ R173, R157, R0, !PT ;  /* 0x000000009dad7209 */ /* 0x008fce0007810000 */
[----:B------:R-:W3:Y:S01]  /*7230*/  MUFU.TANH R160, R160 ;  /* 0x000000a000a07308 */ /* 0x000ee20000002400 */
[----:B-1----:R-:W-:-:S07]  /*7240*/  FMNMX.FTZ R0, R158, R173, !PT ;  /* 0x000000ad9e007209 */ /* 0x002fce0007810000 */
[----:B------:R-:W1:Y:S01]  /*7250*/  MUFU.TANH R161, R161 ;  /* 0x000000a100a17308 */ /* 0x000e620000002400 */
[----:B--2---:R-:W-:-:S07]  /*7260*/  FMNMX.FTZ R173, R159, R0, !PT ;  /* 0x000000009fad7209 */ /* 0x004fce0007810000 */
[----:B------:R-:W2:Y:S01]  /*7270*/  MUFU.TANH R164, R164 ;  /* 0x000000a400a47308 */ /* 0x000ea20000002400 */
[----:B---3--:R-:W-:Y:S01]  /*7280*/  FMNMX.FTZ R0, R160, R173, !PT ;  /* 0x000000ada0007209 */ /* 0x008fe20007810000 */
[----:B------:R-:W-:-:S06]  /*7290*/  FMUL.FTZ R173, R181, UR6 ;  /* 0x00000006b5ad7c20 */ /* 0x000fcc0008410000 */
        /* <DEDUP_REMOVED lines=13> */
[----:B-1----:R-:W-:-:S05]  /*7370*/  FMNMX.FTZ R0, R173, R0, !PT ;  /* 0x00000000ad007209 */ /* 0x002fca0007810000 */
[----:B------:R-:W1:Y:S02]  /*7380*/  SHFL.BFLY PT, R177, R0, 0x2, 0x1f ;  /* 0x0c401f0000b17f89 */ /* 0x000e6400000e0000 */
[----:B------:R-:W4:Y:S08]  /*7390*/  MUFU.TANH R152, R152 ;  /* 0x0000009800987308 */ /* 0x000f300000002400 */
[----:B------:R-:W5:Y:S08]  /*73a0*/  MUFU.TANH R153, R153 ;  /* 0x0000009900997308 */ /* 0x000f700000002400 */
[----:B------:R-:W5:Y:S01]  /*73b0*/  MUFU.TANH R162, R162 ;  /* 0x000000a200a27308 */ /* 0x000f620000002400 */
[----:B-1----:R-:W-:Y:S01]  /*73c0*/  FMNMX.FTZ R181, R0, R177, !PT ;  /* 0x000000b100b57209 */ /* 0x002fe20007810000 */
[----:B------:R-:W-:Y:S01]  /*73d0*/  FMUL.FTZ R177, R178, UR6 ;  /* 0x00000006b2b17c20 */ /* 0x000fe20008410000 */
[----:B--2---:R-:W-:-:S05]  /*73e0*/  FMNMX.FTZ R0, R15, R14, !PT ;  /* 0x0000000e0f007209 */ /* 0x004fca0007810000 */
[----:B------:R-:W1:Y:S01]  /*73f0*/  MUFU.TANH R163, R163 ;  /* 0x000000a300a37308 */ /* 0x000e620000002400 */
[----:B------:R-:W2:Y:S01]  /*7400*/  SHFL.BFLY PT, R190, R181, 0x1, 0x1f ;  /* 0x0c201f00b5be7f89 */ /* 0x000ea200000e0000 */
[----:B---3--:R-:W-:-:S04]  /*7410*/  FMNMX.FTZ R175, R21, R0, !PT ;  /* 0x0000000015af7209 */ /* 0x008fc80007810000 */
[----:B----4-:R-:W-:Y:S02]  /*7420*/  FMNMX.FTZ R0, R152, R175, !PT ;  /* 0x000000af98007209 */ /* 0x010fe40007810000 */
[----:B------:R-:W3:Y:S02]  /*7430*/  MUFU.TANH R166, R166 ;  /* 0x000000a600a67308 */ /* 0x000ee40000002400 */
[----:B-----5:R-:W-:-:S04]  /*7440*/  FMNMX.FTZ R175, R153, R0, !PT ;  /* 0x0000000099af7209 */ /* 0x020fc80007810000 */
[----:B------:R-:W-:Y:S02]  /*7450*/  FMNMX.FTZ R178, R162, R175, !PT ;  /* 0x000000afa2b27209 */ /* 0x000fe40007810000 */
[----:B------:R-:W4:Y:S02]  /*7460*/  MUFU.TANH R167, R167 ;  /* 0x000000a700a77308 */ /* 0x000f240000002400 */
[----:B-1----:R-:W-:-:S06]  /*7470*/  FMNMX.FTZ R175, R163, R178, !PT ;  /* 0x000000b2a3af7209 */ /* 0x002fcc0007810000 */
[----:B------:R-:W1:Y:S01]  /*7480*/  MUFU.TANH R170, R170 ;  /* 0x000000aa00aa7308 */ /* 0x000e620000002400 */
[----:B---3--:R-:W-:Y:S02]  /*7490*/  FMNMX.FTZ R178, R166, R175, !PT ;  /* 0x000000afa6b27209 */ /* 0x008fe40007810000 */
[----:B--2---:R-:W-:-:S05]  /*74a0*/  FMNMX.FTZ R0, R181, R190, !PT ;  /* 0x000000beb5007209 */ /* 0x004fca0007810000 */
[----:B------:R-:W2:Y:S01]  /*74b0*/  MUFU.TANH R171, R171 ;  /* 0x000000ab00ab7308 */ /* 0x000ea20000002400 */
[----:B----4-:R-:W-:Y:S01]  /*74c0*/  FMNMX.FTZ R175, R167, R178, !PT ;  /* 0x000000b2a7af7209 */ /* 0x010fe20007810000 */
[C---:B------:R-:W-:Y:S01]  /*74d0*/  FMUL.FTZ R196, R0.reuse, UR4 ;  /* 0x0000000400c47c20 */ /* 0x040fe20008410000 */
[----:B------:R-:W-:-:S03]  /*74e0*/  FADD.FTZ R13, -R0, R13 ;  /* 0x0000000d000d7221 */ /* 0x000fc60000010100 */
[--C-:B------:R-:W-:Y:S01]  /*74f0*/  FFMA.FTZ R182, R3, UR4, -R196.reuse ;  /* 0x0000000403b67c23 */ /* 0x100fe200080108c4 */
[--C-:B------:R-:W-:Y:S01]  /*7500*/  FFMA.FTZ R190, R154, UR4, -R196.reuse ;  /* 0x000000049abe7c23 */ /* 0x100fe200080108c4 */
[----:B------:R-:W3:Y:S01]  /*7510*/  MUFU.TANH R174, R174 ;  /* 0x000000ae00ae7308 */ /* 0x000ee20000002400 */
[----:B-1----:R-:W-:Y:S01]  /*7520*/  FMNMX.FTZ R178, R170, R175, !PT ;  /* 0x000000afaab27209 */ /* 0x002fe20007810000 */
[--C-:B------:R-:W-:Y:S01]  /*7530*/  FFMA.FTZ R181, R155, UR4, -R196.reuse ;  /* 0x000000049bb57c23 */ /* 0x100fe200080108c4 */
[--C-:B------:R-:W-:Y:S01]  /*7540*/  FFMA.FTZ R156, R156, UR4, -R196.reuse ;  /* 0x000000049c9c7c23 */ /* 0x100fe200080108c4 */
[--C-:B------:R-:W-:Y:S01]  /*7550*/  FFMA.FTZ R20, R20, UR4, -R196.reuse ;  /* 0x0000000414147c23 */ /* 0x100fe200080108c4 */
[--C-:B------:R-:W-:Y:S01]  /*7560*/  FFMA.FTZ R189, R157, UR4, -R196.reuse ;  /* 0x000000049dbd7c23 */ /* 0x100fe200080108c4 */
[--C-:B------:R-:W-:Y:S01]  /*7570*/  FFMA.FTZ R158, R158, UR4, -R196.reuse ;  /* 0x000000049e9e7c23 */ /* 0x100fe200080108c4 */
[--C-:B------:R-:W-:Y:S01]  /*7580*/  FFMA.FTZ R191, R159, UR4, -R196.reuse ;  /* 0x000000049fbf7c23 */ /* 0x100fe200080108c4 */
[----:B------:R-:W1:Y:S01]  /*7590*/  MUFU.TANH R176, R176 ;  /* 0x000000b000b07308 */ /* 0x000e620000002400 */
[----:B--2---:R-:W-:Y:S01]  /*75a0*/  FMNMX.FTZ R175, R171, R178, !PT ;  /* 0x000000b2abaf7209 */ /* 0x004fe20007810000 */
[--C-:B------:R-:W-:Y:S01]  /*75b0*/  FFMA.FTZ R192, R160, UR4, -R196.reuse ;  /* 0x00000004a0c07c23 */ /* 0x100fe200080108c4 */
[--C-:B------:R-:W-:Y:S01]  /*75c0*/  FFMA.FTZ R193, R161, UR4, -R196.reuse ;  /* 0x00000004a1c17c23 */ /* 0x100fe200080108c4 */
[--C-:B------:R-:W-:Y:S01]  /*75d0*/  FFMA.FTZ R194, R164, UR4, -R196.reuse ;  /* 0x00000004a4c27c23 */ /* 0x100fe200080108c4 */
[--C-:B------:R-:W-:Y:S01]  /*75e0*/  FFMA.FTZ R195, R165, UR4, -R196.reuse ;  /* 0x00000004a5c37c23 */ /* 0x100fe200080108c4 */
[--C-:B------:R-:W-:Y:S01]  /*75f0*/  FFMA.FTZ R168, R168, UR4, -R196.reuse ;  /* 0x00000004a8a87c23 */ /* 0x100fe200080108c4 */
[--C-:B------:R-:W-:Y:S01]  /*7600*/  FFMA.FTZ R169, R169, UR4, -R196.reuse ;  /* 0x00000004a9a97c23 */ /* 0x100fe200080108c4 */
[----:B------:R-:W2:Y:S01]  /*7610*/  MUFU.TANH R177, R177 ;  /* 0x000000b100b17308 */ /* 0x000ea20000002400 */
[----:B---3--:R-:W-:Y:S01]  /*7620*/  FMNMX.FTZ R175, R174, R175, !PT ;  /* 0x000000afaeaf7209 */ /* 0x008fe20007810000 */
[--C-:B------:R-:W-:Y:S01]  /*7630*/  FFMA.FTZ R172, R172, UR4, -R196.reuse ;  /* 0x00000004acac7c23 */ /* 0x100fe200080108c4 */
[----:B------:R-:W-:Y:S01]  /*7640*/  FFMA.FTZ R173, R173, UR4, -R196 ;  /* 0x00000004adad7c23 */ /* 0x000fe200080108c4 */
[----:B------:R-:W-:-:S04]  /*7650*/  FMUL.FTZ R13, R13, UR4 ;  /* 0x000000040d0d7c20 */ /* 0x000fc80008410000 */
[----:B------:R-:W3:Y:S01]  /*7660*/  MUFU.TANH R179, R179 ;  /* 0x000000b300b37308 */ /* 0x000ee20000002400 */
[----:B-1----:R-:W-:-:S07]  /*7670*/  FMNMX.FTZ R178, R176, R175, !PT ;  /* 0x000000afb0b27209 */ /* 0x002fce0007810000 */
[----:B------:R-:W1:Y:S01]  /*7680*/  MUFU.TANH R180, R180 ;  /* 0x000000b400b47308 */ /* 0x000e620000002400 */
[----:B--2---:R-:W-:-:S07]  /*7690*/  FMNMX.FTZ R178, R177, R178, !PT ;  /* 0x000000b2b1b27209 */ /* 0x004fce0007810000 */
[----:B------:R-:W2:Y:S01]  /*76a0*/  MUFU.TANH R183, R183 ;  /* 0x000000b700b77308 */ /* 0x000ea20000002400 */
[----:B---3--:R-:W-:-:S07]  /*76b0*/  FMNMX.FTZ R3, R179, R178, !PT ;  /* 0x000000b2b3037209 */ /* 0x008fce0007810000 */
[----:B------:R-:W-:Y:S01]  /*76c0*/  MUFU.EX2 R175, R182 ;  /* 0x000000b600af7308 */ /* 0x000fe20000000800 */
[----:B-1----:R-:W-:-:S07]  /*76d0*/  FMNMX.FTZ R154, R180, R3, !PT ;  /* 0x00000003b49a7209 */ /* 0x002fce0007810000 */
[----:B------:R-:W-:Y:S01]  /*76e0*/  MUFU.EX2 R182, R156 ;  /* 0x0000009c00b67308 */ /* 0x000fe20000000800 */
[----:B--2---:R-:W-:-:S05]  /*76f0*/  FMNMX.FTZ R154, R183, R154, !PT ;  /* 0x0000009ab79a7209 */ /* 0x004fca0007810000 */
[----:B------:R-:W1:Y:S02]  /*7700*/  SHFL.BFLY PT, R3, R154, 0x2, 0x1f ;  /* 0x0c401f009a037f89 */ /* 0x000e6400000e0000 */
[----:B------:R-:W2:Y:S08]  /*7710*/  MUFU.EX2 R13, R13 ;  /* 0x0000000d000d7308 */ /* 0x000eb00000000800 */
[----:B------:R-:W-:Y:S08]  /*7720*/  MUFU.EX2 R20, R20 ;  /* 0x0000001400147308 */ /* 0x000ff00000000800 */
[----:B------:R-:W-:Y:S01]  /*7730*/  MUFU.EX2 R178, R190 ;  /* 0x000000be00b27308 */ /* 0x000fe20000000800 */
[-C--:B--2---:R-:W-:Y:S01]  /*7740*/  FMUL.FTZ R24, R24, R13.reuse ;  /* 0x0000000d18187220 */ /* 0x084fe20000410000 */
[-C--:B------:R-:W-:Y:S01]  /*7750*/  FMUL.FTZ R25, R25, R13.reuse ;  /* 0x0000000d19197220 */ /* 0x080fe20000410000 */
[-C--:B------:R-:W-:Y:S01]  /*7760*/  FMUL.FTZ R28, R28, R13.reuse ;  /* 0x0000000d1c1c7220 */ /* 0x080fe20000410000 */
[-C--:B------:R-:W-:Y:S01]  /*7770*/  FMUL.FTZ R29, R29, R13.reuse ;  /* 0x0000000d1d1d7220 */ /* 0x080fe20000410000 */
[----:B------:R-:W-:Y:S01]  /*7780*/  FMUL.FTZ R32, R32, R13 ;  /* 0x0000000d20207220 */ /* 0x000fe20000410000 */
[----:B-1----:R-:W-:Y:S01]  /*7790*/  FMNMX.FTZ R155, R154, R3, !PT ;  /* 0x000000039a9b7209 */ /* 0x002fe20007810000 */
        /* <DEDUP_REMOVED lines=28> */
[----:B-1----:R-:W-:Y:S01]  /*7960*/  FMNMX.FTZ R3, R155, R154, !PT ;  /* 0x0000009a9b037209 */ /* 0x002fe20007810000 */
[-C--:B------:R-:W-:Y:S01]  /*7970*/  FMUL.FTZ R80, R80, R13.reuse ;  /* 0x0000000d50507220 */ /* 0x080fe20000410000 */
[-C--:B------:R-:W-:Y:S01]  /*7980*/  FMUL.FTZ R81, R81, R13.reuse ;  /* 0x0000000d51517220 */ /* 0x080fe20000410000 */
[-C--:B------:R-:W-:Y:S01]  /*7990*/  FMUL.FTZ R84, R84, R13.reuse ;  /* 0x0000000d54547220 */ /* 0x080fe20000410000 */
[-C--:B------:R-:W-:Y:S01]  /*79a0*/  FMUL.FTZ R85, R85, R13.reuse ;  /* 0x0000000d55557220 */ /* 0x080fe20000410000 */
[C---:B------:R-:W-:Y:S01]  /*79b0*/  FMUL.FTZ R156, R3.reuse, UR4 ;  /* 0x00000004039c7c20 */ /* 0x040fe20008410000 */
[----:B------:R-:W-:Y:S01]  /*79c0*/  FADD.FTZ R14, -R3, R14 ;  /* 0x0000000e030e7221 */ /* 0x000fe20000010100 */
[----:B------:R-:W-:Y:S01]  /*79d0*/  MUFU.EX2 R192, R192 ;  /* 0x000000c000c07308 */ /* 0x000fe20000000800 */
[----:B------:R-:W-:Y:S01]  /*79e0*/  FMUL.FTZ R88, R88, R13 ;  /* 0x0000000d58587220 */ /* 0x000fe20000410000 */
[----:B------:R-:W-:Y:S01]  /*79f0*/  FFMA.FTZ R196, R153, UR4, -R156 ;  /* 0x0000000499c47c23 */ /* 0x000fe2000801089c */
[----:B------:R-:W-:-:S02]  /*7a00*/  IMAD.MOV R153, RZ, RZ, -R19 ;  /* 0x000000ffff997224 */ /* 0x000fc400078e0a13 */
[----:B------:R-:W-:Y:S01]  /*7a10*/  FMUL.FTZ R197, R14, UR4 ;  /* 0x000000040ec57c20 */ /* 0x000fe20008410000 */
[--C-:B------:R-:W-:Y:S01]  /*7a20*/  FFMA.FTZ R14, R15, UR4, -R156.reuse ;  /* 0x000000040f0e7c23 */ /* 0x100fe2000801089c */
[--C-:B------:R-:W-:Y:S01]  /*7a30*/  FFMA.FTZ R15, R21, UR4, -R156.reuse ;  /* 0x00000004150f7c23 */ /* 0x100fe2000801089c */
[--C-:B------:R-:W-:Y:S01]  /*7a40*/  FFMA.FTZ R21, R152, UR4, -R156.reuse ;  /* 0x0000000498157c23 */ /* 0x100fe2000801089c */
[----:B------:R-:W-:Y:S01]  /*7a50*/  ISETP.NE.AND P3, PT, R18, R153, PT ;  /* 0x000000991200720c */ /* 0x000fe20003f65270 */
[--C-:B------:R-:W-:Y:S01]  /*7a60*/  FFMA.FTZ R203, R176, UR4, -R156.reuse ;  /* 0x00000004b0cb7c23 */ /* 0x100fe2000801089c */
[----:B------:R-:W1:Y:S01]  /*7a70*/  MUFU.EX2 R197, R197 ;  /* 0x000000c500c57308 */ /* 0x000e620000000800 */
[----:B------:R-:W-:Y:S01]  /*7a80*/  @!P1 IADD3 R152, R11, 0x38840, RZ ;  /* 0x000388400b989810 */ /* 0x000fe20007ffe0ff */
[--C-:B------:R-:W-:Y:S01]  /*7a90*/  FFMA.FTZ R198, R162, UR4, -R156.reuse ;  /* 0x00000004a2c67c23 */ /* 0x100fe2000801089c */
[--C-:B------:R-:W-:Y:S01]  /*7aa0*/  FFMA.FTZ R199, R163, UR4, -R156.reuse ;  /* 0x00000004a3c77c23 */ /* 0x100fe2000801089c */
[----:B------:R-:W-:Y:S01]  /*7ab0*/  FFMA.FTZ R200, R166, UR4, -R156 ;  /* 0x00000004a6c87c23 */ /* 0x000fe2000801089c */
[----:B------:R-:W-:Y:S01]  /*7ac0*/  @!P1 PRMT R152, RZ, 0x654, R152 ;  /* 0x00000654ff989816 */ /* 0x000fe20000000098 */
[--C-:B------:R-:W-:Y:S01]  /*7ad0*/  FFMA.FTZ R201, R167, UR4, -R156.reuse ;  /* 0x00000004a7c97c23 */ /* 0x100fe2000801089c */
[--C-:B------:R-:W-:Y:S01]  /*7ae0*/  FFMA.FTZ R176, R177, UR4, -R156.reuse ;  /* 0x00000004b1b07c23 */ /* 0x100fe2000801089c */
[--C-:B------:R-:W-:Y:S01]  /*7af0*/  FFMA.FTZ R170, R170, UR4, -R156.reuse ;  /* 0x00000004aaaa7c23 */ /* 0x100fe2000801089c */
[--C-:B------:R-:W-:Y:S01]  /*7b00*/  FFMA.FTZ R171, R171, UR4, -R156.reuse ;  /* 0x00000004abab7c23 */ /* 0x100fe2000801089c */
[----:B------:R-:W-:Y:S01]  /*7b10*/  FFMA.FTZ R174, R174, UR4, -R156 ;  /* 0x00000004aeae7c23 */ /* 0x000fe2000801089c */
[----:B------:R-:W-:-:S02]  /*7b20*/  @!P3 IMAD R12, R12, 0x40, R17 ;  /* 0x000000400c0cb824 */ /* 0x000fc400078e0211 */
[--C-:B------:R-:W-:Y:S01]  /*7b30*/  FFMA.FTZ R177, R179, UR4, -R156.reuse ;  /* 0x00000004b3b17c23 */ /* 0x100fe2000801089c */
[----:B------:R3:W-:Y:S01]  /*7b40*/  @!P1 SYNCS.ARRIVE.TRANS64.RED.A1T0 RZ, [R152+URZ], RZ ;  /* 0x000000ff98ff99a7 */ /* 0x0007e2000810043f */
[--C-:B------:R-:W-:Y:S01]  /*7b50*/  FFMA.FTZ R179, R183, UR4, -R156.reuse ;  /* 0x00000004b7b37c23 */ /* 0x100fe2000801089c */
[----:B------:R-:W-:Y:S01]  /*7b60*/  FFMA.FTZ R180, R180, UR4, -R156 ;  /* 0x00000004b4b47c23 */ /* 0x000fe2000801089c */
[----:B------:R-:W-:Y:S01]  /*7b70*/  @!P3 LEA R154, R12, UR42, 0x2 ;  /* 0x0000002a0c9abc11 */ /* 0x000fe2000f8e10ff */
[----:B------:R-:W-:Y:S01]  /*7b80*/  MUFU.EX2 R14, R14 ;  /* 0x0000000e000e7308 */ /* 0x000fe20000000800 */
[----:B--2---:R-:W-:Y:S01]  /*7b90*/  F2FP.BF16.F32.PACK_AB R156, R189, R182 ;  /* 0x000000b6bd9c723e */ /* 0x004fe200000010ff */
[-C--:B-1----:R-:W-:Y:S01]  /*7ba0*/  FMUL.FTZ R26, R26, R197.reuse ;  /* 0x000000c51a1a7220 */ /* 0x082fe20000410000 */
[----:B------:R-:W-:Y:S01]  /*7bb0*/  F2FP.BF16.F32.PACK_AB R158, R191, R190 ;  /* 0x000000bebf9e723e */ /* 0x000fe200000010ff */
[----:B------:R-:W-:Y:S01]  /*7bc0*/  @!P3 STS [R154+0x38400], R13 ;  /* 0x0384000d9a00b388 */ /* 0x000fe20000000800 */
[----:B---3--:R-:W-:Y:S01]  /*7bd0*/  F2FP.BF16.F32.PACK_AB R152, R175, R20 ;  /* 0x00000014af98723e */ /* 0x008fe200000010ff */
[-C--:B------:R-:W-:Y:S01]  /*7be0*/  FMUL.FTZ R27, R27, R197.reuse ;  /* 0x000000c51b1b7220 */ /* 0x080fe20000410000 */
[-C--:B------:R-:W-:Y:S01]  /*7bf0*/  FMUL.FTZ R30, R30, R197.reuse ;  /* 0x000000c51e1e7220 */ /* 0x080fe20000410000 */
[----:B------:R1:W-:Y:S01]  /*7c00*/  @!P3 STS [R154+0x38420], R197 ;  /* 0x038420c59a00b388 */ /* 0x0003e20000000800 */
        /* <DEDUP_REMOVED lines=9> */
[----:B-1----:R-:W-:Y:S01]  /*7ca0*/  F2FP.BF16.F32.PACK_AB R154, R181, R178 ;  /* 0x000000b2b59a723e */ /* 0x002fe200000010ff */
[-C--:B------:R-:W-:Y:S01]  /*7cb0*/  FMUL.FTZ R46, R46, R197.reuse ;  /* 0x000000c52e2e7220 */ /* 0x080fe20000410000 */
[-C--:B------:R-:W-:Y:S01]  /*7cc0*/  FMUL.FTZ R47, R47, R197.reuse ;  /* 0x000000c52f2f7220 */ /* 0x080fe20000410000 */
[-C--:B------:R-:W-:Y:S01]  /*7cd0*/  FMUL.FTZ R50, R50, R197.reuse ;  /* 0x000000c532327220 */ /* 0x080fe20000410000 */
[-C--:B------:R-:W-:Y:S01]  /*7ce0*/  FMUL.FTZ R51, R51, R197.reuse ;  /* 0x000000c533337220 */ /* 0x080fe20000410000 */
[-C--:B------:R-:W-:Y:S01]  /*7cf0*/  FMUL.FTZ R54, R54, R197.reuse ;  /* 0x000000c536367220 */ /* 0x080fe20000410000 */
[-C--:B------:R-:W-:Y:S01]  /*7d00*/  FMUL.FTZ R55, R55, R197.reuse ;  /* 0x000000c537377220 */ /* 0x080fe20000410000 */
[----:B------:R-:W1:Y:S01]  /*7d10*/  MUFU.EX2 R196, R196 ;  /* 0x000000c400c47308 */ /* 0x000e620000000800 */
[----:B--2---:R-:W-:Y:S01]  /*7d20*/  F2FP.BF16.F32.PACK_AB R153, R15, R14 ;  /* 0x0000000e0f99723e */ /* 0x004fe200000010ff */
        /* <DEDUP_REMOVED lines=14> */
[----:B------:R-:W2:Y:S01]  /*7e10*/  MUFU.EX2 R199, R199 ;  /* 0x000000c700c77308 */ /* 0x000ea20000000800 */
[----:B-1----:R-:W-:Y:S01]  /*7e20*/  F2FP.BF16.F32.PACK_AB R155, R196, R21 ;  /* 0x00000015c49b723e */ /* 0x002fe200000010ff */
[----:B------:R-:W-:Y:S01]  /*7e30*/  BAR.SYNC.DEFER_BLOCKING 0xf, 0x100 ;  /* 0x03c4000000007b1d */ /* 0x000fe20000010000 */
[-C--:B------:R-:W-:Y:S01]  /*7e40*/  FMUL.FTZ R83, R83, R197.reuse ;  /* 0x000000c553537220 */ /* 0x080fe20000410000 */
[-C--:B------:R-:W-:Y:S01]  /*7e50*/  FMUL.FTZ R86, R86, R197.reuse ;  /* 0x000000c556567220 */ /* 0x080fe20000410000 */
[----:B------:R-:W-:Y:S01]  /*7e60*/  FMUL.FTZ R87, R87, R197 ;  /* 0x000000c557577220 */ /* 0x000fe20000410000 */
[----:B------:R-:W-:Y:S01]  /*7e70*/  FMUL.FTZ R89, R89, R13 ;  /* 0x0000000d59597220 */ /* 0x000fe20000410000 */
[-C--:B------:R-:W-:Y:S01]  /*7e80*/  FMUL.FTZ R90, R90, R197.reuse ;  /* 0x000000c55a5a7220 */ /* 0x080fe20000410000 */
[----:B------:R-:W-:Y:S01]  /*7e90*/  MUFU.EX2 R200, R200 ;  /* 0x000000c800c87308 */ /* 0x000fe20000000800 */
[----:B------:R-:W-:Y:S01]  /*7ea0*/  FMUL.FTZ R91, R91, R197 ;  /* 0x000000c55b5b7220 */ /* 0x000fe20000410000 */
[-C--:B------:R-:W-:Y:S01]  /*7eb0*/  FMUL.FTZ R92, R92, R13.reuse ;  /* 0x0000000d5c5c7220 */ /* 0x080fe20000410000 */
[----:B------:R-:W-:Y:S01]  /*7ec0*/  FMUL.FTZ R93, R93, R13 ;  /* 0x0000000d5d5d7220 */ /* 0x000fe20000410000 */
[-C--:B------:R-:W-:Y:S01]  /*7ed0*/  FMUL.FTZ R94, R94, R197.reuse ;  /* 0x000000c55e5e7220 */ /* 0x080fe20000410000 */
[----:B------:R-:W-:Y:S01]  /*7ee0*/  FMUL.FTZ R95, R95, R197 ;  /* 0x000000c55f5f7220 */ /* 0x000fe20000410000 */
[-C--:B------:R-:W-:Y:S01]  /*7ef0*/  FMUL.FTZ R96, R96, R13.reuse ;  /* 0x0000000d60607220 */ /* 0x080fe20000410000 */
[----:B------:R-:W-:Y:S01]  /*7f00*/  FMUL.FTZ R97, R97, R13 ;  /* 0x0000000d61617220 */ /* 0x000fe20000410000 */
[----:B------:R-:W1:Y:S01]  /*7f10*/  MUFU.EX2 R201, R201 ;  /* 0x000000c900c97308 */ /* 0x000e620000000800 */
[----:B--2---:R-:W-:Y:S01]  /*7f20*/  F2FP.BF16.F32.PACK_AB R157, R199, R198 ;  /* 0x000000c6c79d723e */ /* 0x004fe200000010ff */
[-C--:B------:R-:W-:Y:S01]  /*7f30*/  FMUL.FTZ R98, R98, R197.reuse ;  /* 0x000000c562627220 */ /* 0x080fe20000410000 */
[----:B------:R-:W-:Y:S01]  /*7f40*/  FMUL.FTZ R99, R99, R197 ;  /* 0x000000c563637220 */ /* 0x000fe20000410000 */
[-C--:B------:R-:W-:Y:S01]  /*7f50*/  FMUL.FTZ R100, R100, R13.reuse ;  /* 0x0000000d64647220 */ /* 0x080fe20000410000 */
[----:B------:R-:W-:Y:S01]  /*7f60*/  FMUL.FTZ R101, R101, R13 ;  /* 0x0000000d65657220 */ /* 0x000fe20000410000 */
[-C--:B------:R-:W-:Y:S01]  /*7f70*/  FMUL.FTZ R102, R102, R197.reuse ;  /* 0x000000c566667220 */ /* 0x080fe20000410000 */
[----:B------:R-:W-:Y:S01]  /*7f80*/  FMUL.FTZ R103, R103, R197 ;  /* 0x000000c567677220 */ /* 0x000fe20000410000 */
[----:B------:R-:W2:Y:S01]  /*7f90*/  MUFU.EX2 R193, R193 ;  /* 0x000000c100c17308 */ /* 0x000ea20000000800 */
[-C--:B------:R-:W-:Y:S01]  /*7fa0*/  FMUL.FTZ R104, R104, R13.reuse ;  /* 0x0000000d68687220 */ /* 0x080fe20000410000 */
[----:B------:R-:W-:Y:S01]  /*7fb0*/  FMUL.FTZ R105, R105, R13 ;  /* 0x0000000d69697220 */ /* 0x000fe20000410000 */
[-C--:B------:R-:W-:Y:S01]  /*7fc0*/  FMUL.FTZ R106, R106, R197.reuse ;  /* 0x000000c56a6a7220 */ /* 0x080fe20000410000 */
[----:B------:R-:W-:Y:S01]  /*7fd0*/  FMUL.FTZ R107, R107, R197 ;  /* 0x000000c56b6b7220 */ /* 0x000fe20000410000 */
[-C--:B------:R-:W-:Y:S01]  /*7fe0*/  FMUL.FTZ R108, R108, R13.reuse ;  /* 0x0000000d6c6c7220 */ /* 0x080fe20000410000 */
[----:B------:R-:W-:Y:S01]  /*7ff0*/  FMUL.FTZ R109, R109, R13 ;  /* 0x0000000d6d6d7220 */ /* 0x000fe20000410000 */
[-C--:B------:R-:W-:Y:S01]  /*8000*/  FMUL.FTZ R110, R110, R197.reuse ;  /* 0x000000c56e6e7220 */ /* 0x080fe20000410000 */
[----:B------:R-:W-:Y:S01]  /*8010*/  MUFU.EX2 R194, R194 ;  /* 0x000000c200c27308 */ /* 0x000fe20000000800 */
[----:B-1----:R-:W-:Y:S01]  /*8020*/  F2FP.BF16.F32.PACK_AB R159, R201, R200 ;  /* 0x000000c8c99f723e */ /* 0x002fe200000010ff */
[----:B------:R-:W-:Y:S01]  /*8030*/  FMUL.FTZ R111, R111, R197 ;  /* 0x000000c56f6f7220 */ /* 0x000fe20000410000 */
[-C--:B------:R-:W-:Y:S01]  /*8040*/  FMUL.FTZ R112, R112, R13.reuse ;  /* 0x0000000d70707220 */ /* 0x080fe20000410000 */
[----:B------:R-:W-:Y:S01]  /*8050*/  FMUL.FTZ R113, R113, R13 ;  /* 0x0000000d71717220 */ /* 0x000fe20000410000 */
[-C--:B------:R-:W-:Y:S01]  /*8060*/  FMUL.FTZ R114, R114, R197.reuse ;  /* 0x000000c572727220 */ /* 0x080fe20000410000 */
[----:B------:R-:W-:Y:S01]  /*8070*/  FMUL.FTZ R115, R115, R197 ;  /* 0x000000c573737220 */ /* 0x000fe20000410000 */
[-C--:B------:R-:W-:Y:S01]  /*8080*/  FMUL.FTZ R116, R116, R13.reuse ;  /* 0x0000000d74747220 */ /* 0x080fe20000410000 */
[----:B------:R-:W1:Y:S01]  /*8090*/  MUFU.EX2 R195, R195 ;  /* 0x000000c300c37308 */ /* 0x000e620000000800 */
[----:B--2---:R-:W-:Y:S01]  /*80a0*/  F2FP.BF16.F32.PACK_AB R160, R193, R192 ;  /* 0x000000c0c1a0723e */ /* 0x004fe200000010ff */
[----:B------:R-:W-:Y:S01]  /*80b0*/  FMUL.FTZ R117, R117, R13 ;  /* 0x0000000d75757220 */ /* 0x000fe20000410000 */
[-C--:B------:R-:W-:Y:S01]  /*80c0*/  FMUL.FTZ R118, R118, R197.reuse ;  /* 0x000000c576767220 */ /* 0x080fe20000410000 */
[----:B------:R-:W-:Y:S01]  /*80d0*/  FMUL.FTZ R119, R119, R197 ;  /* 0x000000c577777220 */ /* 0x000fe20000410000 */
[-C--:B------:R-:W-:Y:S01]  /*80e0*/  FMUL.FTZ R120, R120, R13.reuse ;  /* 0x0000000d78787220 */ /* 0x080fe20000410000 */
        /* <DEDUP_REMOVED lines=10> */
[----:B------:R-:W2:Y:S01]  /*8190*/  MUFU.EX2 R171, R171 ;  /* 0x000000ab00ab7308 */ /* 0x000ea20000000800 */
[----:B-1----:R-:W-:Y:S01]  /*81a0*/  F2FP.BF16.F32.PACK_AB R162, R195, R194 ;  /* 0x000000c2c3a2723e */ /* 0x002fe200000010ff */
[-C--:B------:R-:W-:Y:S01]  /*81b0*/  FMUL.FTZ R130, R130, R197.reuse ;  /* 0x000000c582827220 */ /* 0x080fe20000410000 */
[----:B------:R-:W-:Y:S01]  /*81c0*/  FMUL.FTZ R131, R131, R197 ;  /* 0x000000c583837220 */ /* 0x000fe20000410000 */
[-C--:B------:R-:W-:Y:S01]  /*81d0*/  FMUL.FTZ R132, R132, R13.reuse ;  /* 0x0000000d84847220 */ /* 0x080fe20000410000 */
[----:B------:R-:W-:Y:S01]  /*81e0*/  FMUL.FTZ R133, R133, R13 ;  /* 0x0000000d85857220 */ /* 0x000fe20000410000 */
[-C--:B------:R-:W-:Y:S01]  /*81f0*/  FMUL.FTZ R134, R134, R197.reuse ;  /* 0x000000c586867220 */ /* 0x080fe20000410000 */
[----:B------:R-:W-:Y:S01]  /*8200*/  FMUL.FTZ R135, R135, R197 ;  /* 0x000000c587877220 */ /* 0x000fe20000410000 */
[----:B------:R-:W-:Y:S01]  /*8210*/  MUFU.EX2 R174, R174 ;  /* 0x000000ae00ae7308 */ /* 0x000fe20000000800 */
[-C--:B------:R-:W-:Y:S01]  /*8220*/  FMUL.FTZ R136, R136, R13.reuse ;  /* 0x0000000d88887220 */ /* 0x080fe20000410000 */
        /* <DEDUP_REMOVED lines=18> */
[----:B------:R2:W-:Y:S01]  /*8350*/  STSM.16.M88.4 [R23+0x36400], R152 ;  /* 0x0364009817007844 */ /* 0x0005e20000000200 */
[----:B------:R-:W-:Y:S01]  /*8360*/  FFMA.FTZ R8, R13, R8, R20 ;  /* 0x000000080d087223 */ /* 0x000fe20000010014 */
[----:B------:R-:W-:Y:S01]  /*8370*/  FFMA.FTZ R10, R197, R10, R14 ;  /* 0x0000000ac50a7223 */ /* 0x000fe2000001000e */
[----:B------:R-:W-:Y:S01]  /*8380*/  @!P1 VIADD R11, R11, 0x38860 ;  /* 0x000388600b0b9836 */ /* 0x000fe20000000000 */
[----:B------:R-:W3:Y:S01]  /*8390*/  MUFU.EX2 R169, R169 ;  /* 0x000000a900a97308 */ /* 0x000ee20000000800 */
[----:B-1----:R-:W-:Y:S01]  /*83a0*/  F2FP.BF16.F32.PACK_AB R163, R203, R174 ;  /* 0x000000aecba3723e */ /* 0x002fe200000010ff */
[----:B------:R2:W-:Y:S01]  /*83b0*/  STSM.16.M88.4 [R185], R156 ;  /* 0x0000009cb9007844 */ /* 0x0005e20000000200 */
[----:B------:R-:W-:Y:S01]  /*83c0*/  FADD.FTZ R175, R175, R8 ;  /* 0x00000008afaf7221 */ /* 0x000fe20000010000 */
[----:B------:R-:W-:Y:S01]  /*83d0*/  FADD.FTZ R10, R15, R10 ;  /* 0x0000000a0f0a7221 */ /* 0x000fe20000010000 */
[----:B------:R-:W-:Y:S01]  /*83e0*/  @!P1 PRMT R11, RZ, 0x654, R11 ;  /* 0x00000654ff0b9816 */ /* 0x000fe2000000000b */
[----:B------:R2:W-:Y:S01]  /*83f0*/  STSM.16.M88.4 [R22], R160 ;  /* 0x000000a016007844 */ /* 0x0005e20000000200 */
[----:B------:R-:W-:Y:S01]  /*8400*/  FADD.FTZ R178, R178, R175 ;  /* 0x000000afb2b27221 */ /* 0x000fe20000010000 */
[----:B------:R-:W-:Y:S01]  /*8410*/  MUFU.EX2 R172, R172 ;  /* 0x000000ac00ac7308 */ /* 0x000fe20000000800 */
[----:B------:R-:W-:Y:S01]  /*8420*/  FADD.FTZ R21, R21, R10 ;  /* 0x0000000a15157221 */ /* 0x000fe20000010000 */
[----:B------:R-:W-:-:S02]  /*8430*/  IMAD.MOV.U32 R14, RZ, RZ, R3 ;  /* 0x000000ffff0e7224 */ /* 0x000fc400078e0003 */
[----:B------:R-:W-:Y:S01]  /*8440*/  FADD.FTZ R181, R181, R178 ;  /* 0x000000b2b5b57221 */ /* 0x000fe20000010000 */
[----:B------:R-:W-:Y:S02]  /*8450*/  IMAD.MOV.U32 R13, RZ, RZ, R0 ;  /* 0x000000ffff0d7224 */ /* 0x000fe400078e0000 */
[----:B------:R-:W-:Y:S01]  /*8460*/  FADD.FTZ R21, R196, R21 ;  /* 0x00000015c4157221 */ /* 0x000fe20000010000 */
[----:B------:R-:W-:Y:S01]  /*8470*/  FADD.FTZ R182, R182, R181 ;  /* 0x000000b5b6b67221 */ /* 0x000fe20000010000 */
[----:B------:R-:W1:Y:S01]  /*8480*/  MUFU.EX2 R173, R173 ;  /* 0x000000ad00ad7308 */ /* 0x000e620000000800 */
[----:B---3--:R-:W-:Y:S01]  /*8490*/  F2FP.BF16.F32.PACK_AB R164, R169, R168 ;  /* 0x000000a8a9a4723e */ /* 0x008fe200000010ff */
[----:B------:R-:W-:Y:S01]  /*84a0*/  FADD.FTZ R198, R198, R21 ;  /* 0x00000015c6c67221 */ /* 0x000fe20000010000 */
[----:B------:R-:W-:-:S03]  /*84b0*/  FADD.FTZ R189, R189, R182 ;  /* 0x000000b6bdbd7221 */ /* 0x000fc60000010000 */
[----:B------:R-:W-:Y:S01]  /*84c0*/  FADD.FTZ R199, R199, R198 ;  /* 0x000000c6c7c77221 */ /* 0x000fe20000010000 */
[----:B------:R-:W-:Y:S01]  /*84d0*/  FADD.FTZ R190, R190, R189 ;  /* 0x000000bdbebe7221 */ /* 0x000fe20000010000 */
[----:B------:R-:W-:Y:S02]  /*84e0*/  MUFU.EX2 R176, R176 ;  /* 0x000000b000b07308 */ /* 0x000fe40000000800 */
[----:B------:R-:W-:Y:S01]  /*84f0*/  FADD.FTZ R200, R200, R199 ;  /* 0x000000c7c8c87221 */ /* 0x000fe20000010000 */
[----:B------:R-:W-:-:S03]  /*8500*/  FADD.FTZ R191, R191, R190 ;  /* 0x000000bebfbf7221 */ /* 0x000fc60000010000 */
[----:B------:R-:W-:Y:S01]  /*8510*/  FADD.FTZ R201, R201, R200 ;  /* 0x000000c8c9c97221 */ /* 0x000fe20000010000 */
[----:B------:R-:W-:Y:S01]  /*8520*/  FADD.FTZ R192, R192, R191 ;  /* 0x000000bfc0c07221 */ /* 0x000fe20000010000 */
[----:B------:R-:W3:Y:S01]  /*8530*/  MUFU.EX2 R177, R177 ;  /* 0x000000b100b17308 */ /* 0x000ee20000000800 */
[----:B-1----:R-:W-:Y:S01]  /*8540*/  F2FP.BF16.F32.PACK_AB R166, R173, R172 ;  /* 0x000000acada6723e */ /* 0x002fe200000010ff */
[----:B------:R-:W-:Y:S01]  /*8550*/  FADD.FTZ R170, R170, R201 ;  /* 0x000000c9aaaa7221 */ /* 0x000fe20000010000 */
[----:B------:R-:W-:-:S03]  /*8560*/  FADD.FTZ R193, R193, R192 ;  /* 0x000000c0c1c17221 */ /* 0x000fc60000010000 */
[----:B------:R-:W-:Y:S01]  /*8570*/  FADD.FTZ R171, R171, R170 ;  /* 0x000000aaabab7221 */ /* 0x000fe20000010000 */
[----:B------:R-:W-:Y:S01]  /*8580*/  FADD.FTZ R194, R194, R193 ;  /* 0x000000c1c2c27221 */ /* 0x000fe20000010000 */
[----:B------:R1:W4:Y:S02]  /*8590*/  MUFU.EX2 R12, R180 ;  /* 0x000000b4000c7308 */ /* 0x0003240000000800 */
[----:B------:R-:W-:Y:S01]  /*85a0*/  FADD.FTZ R174, R174, R171 ;  /* 0x000000abaeae7221 */ /* 0x000fe20000010000 */
[----:B------:R-:W-:-:S03]  /*85b0*/  FADD.FTZ R195, R195, R194 ;  /* 0x000000c2c3c37221 */ /* 0x000fc60000010000 */
[----:B------:R-:W-:Y:S01]  /*85c0*/  FADD.FTZ R203, R203, R174 ;  /* 0x000000aecbcb7221 */ /* 0x000fe20000010000 */
[----:B------:R-:W-:Y:S01]  /*85d0*/  FADD.FTZ R168, R168, R195 ;  /* 0x000000c3a8a87221 */ /* 0x000fe20000010000 */
[----:B------:R-:W5:Y:S01]  /*85e0*/  MUFU.EX2 R179, R179 ;  /* 0x000000b300b37308 */ /* 0x000f620000000800 */
[----:B---3--:R-:W-:Y:S01]  /*85f0*/  F2FP.BF16.F32.PACK_AB R165, R177, R176 ;  /* 0x000000b0b1a5723e */ /* 0x008fe200000010ff */
[----:B-1----:R-:W-:Y:S02]  /*8600*/  VIADD R180, R202, 0x80 ;  /* 0x00000080cab47836 */ /* 0x002fe40000000000 */
[----:B------:R-:W-:Y:S01]  /*8610*/  FADD.FTZ R176, R176, R203 ;  /* 0x000000cbb0b07221 */ /* 0x000fe20000010000 */
[----:B------:R-:W-:-:S03]  /*8620*/  FADD.FTZ R169, R169, R168 ;  /* 0x000000a8a9a97221 */ /* 0x000fc60000010000 */
[----:B------:R-:W-:Y:S01]  /*8630*/  FADD.FTZ R177, R177, R176 ;  /* 0x000000b0b1b17221 */ /* 0x000fe20000010000 */
[----:B------:R-:W-:-:S03]  /*8640*/  FADD.FTZ R8, R172, R169 ;  /* 0x000000a9ac087221 */ /* 0x000fc60000010000 */
[----:B----4-:R-:W-:Y:S01]  /*8650*/  FADD.FTZ R10, R12, R177 ;  /* 0x000000b10c0a7221 */ /* 0x010fe20000010000 */
[----:B------:R-:W-:Y:S01]  /*8660*/  FADD.FTZ R8, R173, R8 ;  /* 0x00000008ad087221 */ /* 0x000fe20000010000 */
[C---:B-----5:R-:W-:Y:S02]  /*8670*/  F2FP.BF16.F32.PACK_AB R167, R179.reuse, R12 ;  /* 0x0000000cb3a7723e */ /* 0x060fe400000010ff */
[----:B------:R-:W-:Y:S01]  /*8680*/  FADD.FTZ R10, R179, R10 ;  /* 0x0000000ab30a7221 */ /* 0x000fe20000010000 */
[----:B------:R-:W-:Y:S02]  /*8690*/  MOV R12, R2 ;  /* 0x00000002000c7202 */ /* 0x000fe40000000f00 */
[----:B------:R2:W-:Y:S01]  /*86a0*/  STSM.16.M88.4 [R184], R164 ;  /* 0x000000a4b8007844 */ /* 0x0005e20000000200 */
[----:B------:R-:W-:-:S06]  /*86b0*/  WARPGROUP.ARRIVE ;  /* 0x00000000000079c5 */ /* 0x000fcc0000000000 */
[----:B------:R-:W-:Y:S01]  /*86c0*/  HGMMA.64x256x16.F32.BF16 R24, R152, gdesc[UR8].tnspB, R24, gsb0 ;  /* 0x43e0000898187df0 */ /* 0x000fe20008001818 */
        /* <DEDUP_REMOVED lines=29> */
[----:B------:R2:W-:Y:S01]  /*88a0*/  @!P1 SYNCS.ARRIVE.TRANS64.RED.A1T0 RZ, [R11+URZ], RZ ;  /* 0x000000ff0bff99a7 */ /* 0x0005e2000810043f */
[----:B------:R-:W-:Y:S05]  /*88b0*/  @P2 BRA `(.L_x_2827) ;  /* 0xffffffcc00a42947 */ /* 0x000fea000383ffff */
.L_x_2818:
[----:B------:R-:W1:Y:S01]  /*88c0*/  SHFL.BFLY PT, R5, R8, 0x2, 0x1f ;  /* 0x0c401f0008057f89 */ /* 0x000e6200000e0000 */
[----:B------:R-:W-:Y:S01]  /*88d0*/  IADD3 R9, -R19, RZ, RZ ;  /* 0x000000ff13097210 */ /* 0x000fe20007ffe1ff */
[----:B--2---:R-:W-:Y:S01]  /*88e0*/  IMAD.MOV.U32 R157, RZ, RZ, -0x800000 ;  /* 0xff800000ff9d7424 */ /* 0x004fe200078e00ff */
[----:B------:R-:W-:Y:S01]  /*88f0*/  MOV R13, UR4 ;  /* 0x00000004000d7c02 */ /* 0x000fe20008000f00 */
[----:B------:R-:W2:Y:S01]  /*8900*/  SHFL.BFLY PT, R7, R10, 0x2, 0x1f ;  /* 0x0c401f000a077f89 */ /* 0x000ea200000e0000 */
[----:B------:R-:W-:Y:S08]  /*8910*/  BAR.ARV 0x8, 0xa0 ;  /* 0x0202800000007b1d */ /* 0x000ff00000002000 */
[----:B------:R-:W-:Y:S01]  /*8920*/  BAR.SYNC.DEFER_BLOCKING 0xf, 0x100 ;  /* 0x03c4000000007b1d */ /* 0x000fe20000010000 */
[----:B------:R-:W-:Y:S01]  /*8930*/  ISETP.NE.AND P3, PT, R18, R9, PT ;  /* 0x000000091200720c */ /* 0x000fe20003f65270 */
[----:B------:R-:W-:Y:S01]  /*8940*/  IMAD.MOV.U32 R156, RZ, RZ, -0x800000 ;  /* 0xff800000ff9c7424 */ /* 0x000fe200078e00ff */
[----:B------:R-:W-:Y:S01]  /*8950*/  UIADD3 UR38, UR38, 0x1, URZ ;  /* 0x0000000126267890 */ /* 0x000fe2000fffe03f */
[----:B-1----:R-:W-:Y:S01]  /*8960*/  FADD.FTZ R5, R5, R8 ;  /* 0x0000000805057221 */ /* 0x002fe20000010000 */
[----:B------:R-:W-:-:S02]  /*8970*/  IMAD.MOV.U32 R8, RZ, RZ, RZ ;  /* 0x000000ffff087224 */ /* 0x000fc400078e00ff */
[----:B--2---:R-:W-:Y:S02]  /*8980*/  FADD.FTZ R7, R7, R10 ;  /* 0x0000000a07077221 */ /* 0x004fe40000010000 */
[----:B------:R-:W1:Y:S04]  /*8990*/  SHFL.BFLY PT, R4, R5, 0x1, 0x1f ;  /* 0x0c201f0005047f89 */ /* 0x000e6800000e0000 */
[----:B------:R-:W2:Y:S01]  /*89a0*/  SHFL.BFLY PT, R6, R7, 0x1, 0x1f ;  /* 0x0c201f0007067f89 */ /* 0x000ea200000e0000 */
[----:B-1----:R-:W-:Y:S01]  /*89b0*/  FADD.FTZ R11, R5, R4 ;  /* 0x00000004050b7221 */ /* 0x002fe20000010000 */
[C---:B------:R-:W-:Y:S02]  /*89c0*/  VIADD R4, R2.reuse, 0x1 ;  /* 0x0000000102047836 */ /* 0x040fe40000000000 */
[----:B------:R-:W-:-:S02]  /*89d0*/  @!P3 IMAD R2, R2, 0x40, R17 ;  /* 0x000000400202b824 */ /* 0x000fc400078e0211 */
[----:B--2---:R-:W-:Y:S01]  /*89e0*/  FADD.FTZ R6, R7, R6 ;  /* 0x0000000607067221 */ /* 0x004fe20000010000 */
[----:B------:R-:W-:Y:S01]  /*89f0*/  FSETP.NE.FTZ.AND P1, PT, R11, RZ, PT ;  /* 0x000000ff0b00720b */ /* 0x000fe20003f35000 */
[----:B------:R-:W-:Y:S01]  /*8a00*/  IMAD.U32 R7, RZ, RZ, UR4 ;  /* 0x00000004ff077e24 */ /* 0x000fe2000f8e00ff */
[----:B------:R-:W-:Y:S02]  /*8a10*/  ISETP.NE.AND P0, PT, R4, 0x2, PT ;  /* 0x000000020400780c */ /* 0x000fe40003f05270 */
[----:B------:R-:W-:Y:S02]  /*8a20*/  FSETP.NE.FTZ.AND P2, PT, R6, RZ, PT ;  /* 0x000000ff0600720b */ /* 0x000fe40003f55000 */
[----:B------:R-:W-:Y:S02]  /*8a30*/  SEL R5, RZ, 0x1, P0 ;  /* 0x00000001ff057807 */ /* 0x000fe40000000000 */
[----:B------:R-:W-:Y:S02]  /*8a40*/  @!P3 LEA R9, R2, UR42, 0x2 ;  /* 0x0000002a0209bc11 */ /* 0x000fe4000f8e10ff */
[----:B------:R-:W-:-:S02]  /*8a50*/  LOP3.LUT R16, R16, R5, RZ, 0x3c, !PT ;  /* 0x0000000510107212 */ /* 0x000fc400078e3cff */
[----:B------:R-:W-:Y:S01]  /*8a60*/  MOV R5, RZ ;  /* 0x000000ff00057202 */ /* 0x000fe20000000f00 */
[----:B------:R-:W1:Y:S01]  /*8a70*/  @P1 MUFU.RCP R8, R11 ;  /* 0x0000000b00081308 */ /* 0x000e620000001000 */
[----:B------:R-:W-:-:S03]  /*8a80*/  @P1 FMUL.FTZ R7, R7, 0.69314718246459960938 ;  /* 0x3f31721807071820 */ /* 0x000fc60000410000 */
[----:B------:R-:W-:-:S04]  /*8a90*/  @P2 FMUL.FTZ R13, R13, 0.69314718246459960938 ;  /* 0x3f3172180d0d2820 */ /* 0x000fc80000410000 */
[----:B------:R-:W2:Y:S08]  /*8aa0*/  @P2 MUFU.RCP R5, R6 ;  /* 0x0000000600052308 */ /* 0x000eb00000001000 */
[----:B------:R-:W3:Y:S01]  /*8ab0*/  @P1 MUFU.LG2 R2, R11 ;  /* 0x0000000b00021308 */ /* 0x000ee20000000c00 */
[----:B-1----:R1:W-:Y:S01]  /*8ac0*/  @!P3 STS [R9+0x38400], R8 ;  /* 0x038400080900b388 */ /* 0x0023e20000000800 */
[-C--:B------:R-:W-:Y:S01]  /*8ad0*/  FMUL.FTZ R24, R24, R8.reuse ;  /* 0x0000000818187220 */ /* 0x080fe20000410000 */
[-C--:B------:R-:W-:Y:S01]  /*8ae0*/  FMUL.FTZ R25, R25, R8.reuse ;  /* 0x0000000819197220 */ /* 0x080fe20000410000 */
[-C--:B------:R-:W-:Y:S01]  /*8af0*/  FMUL.FTZ R28, R28, R8.reuse ;  /* 0x000000081c1c7220 */ /* 0x080fe20000410000 */
[-C--:B------:R-:W-:Y:S01]  /*8b00*/  FMUL.FTZ R29, R29, R8.reuse ;  /* 0x000000081d1d7220 */ /* 0x080fe20000410000 */
[-C--:B------:R-:W-:Y:S01]  /*8b10*/  FMUL.FTZ R32, R32, R8.reuse ;  /* 0x0000000820207220 */ /* 0x080fe20000410000 */
[-C--:B------:R-:W-:Y:S01]  /*8b20*/  FMUL.FTZ R33, R33, R8.reuse ;  /* 0x0000000821217220 */ /* 0x080fe20000410000 */
[----:B------:R-:W4:Y:S01]  /*8b30*/  @P2 MUFU.LG2 R6, R6 ;  /* 0x0000000600062308 */ /* 0x000f220000000c00 */
        /* <DEDUP_REMOVED lines=8> */
[----:B---3--:R-:W-:Y:S01]  /*8bc0*/  @P1 FMUL.FTZ R2, R2, 0.69314718246459960938 ;  /* 0x3f31721802021820 */ /* 0x008fe20000410000 */
[-C--:B------:R-:W-:Y:S01]  /*8bd0*/  FMUL.FTZ R49, R49, R8.reuse ;  /* 0x0000000831317220 */ /* 0x080fe20000410000 */
[-C--:B------:R-:W-:Y:S01]  /*8be0*/  FMUL.FTZ R52, R52, R8.reuse ;  /* 0x0000000834347220 */ /* 0x080fe20000410000 */
[----:B------:R-:W-:Y:S01]  /*8bf0*/  FMUL.FTZ R53, R53, R8 ;  /* 0x0000000835357220 */ /* 0x000fe20000410000 */
[----:B------:R-:W-:Y:S01]  /*8c00*/  @P1 FFMA.FTZ R157, R7, R0, R2 ;  /* 0x00000000079d1223 */ /* 0x000fe20000010002 */
[-C--:B------:R-:W-:Y:S01]  /*8c10*/  FMUL.FTZ R56, R56, R8.reuse ;  /* 0x0000000838387220 */ /* 0x080fe20000410000 */
[-C--:B------:R-:W-:Y:S01]  /*8c20*/  FMUL.FTZ R57, R57, R8.reuse ;  /* 0x0000000839397220 */ /* 0x080fe20000410000 */
[-C--:B------:R-:W-:Y:S01]  /*8c30*/  FMUL.FTZ R60, R60, R8.reuse ;  /* 0x000000083c3c7220 */ /* 0x080fe20000410000 */
[----:B----4-:R-:W-:Y:S01]  /*8c40*/  @P2 FMUL.FTZ R6, R6, 0.69314718246459960938 ;  /* 0x3f31721806062820 */ /* 0x010fe20000410000 */
        /* <DEDUP_REMOVED lines=110> */
[----:B------:R-:W-:Y:S01]  /*9330*/  SEL R2, R4, RZ, P0 ;  /* 0x000000ff04027207 */ /* 0x000fe20000000000 */
[----:B-1----:R-:W-:Y:S06]  /*9340*/  BAR.ARV 0xe, 0x100 ;  /* 0x0384000000007b1d */ /* 0x002fec0000002000 */
.L_x_2806:
        /* <DEDUP_REMOVED lines=16> */
[----:B--2---:R-:W-:Y:S01]  /*9450*/  ISETP.NE.AND P0, PT, R0, RZ, PT ;  /* 0x000000ff0000720c */ /* 0x004fe20003f05270 */
[----:B------:R-:W-:Y:S01]  /*9460*/  IMAD.U32 R115, RZ, RZ, UR5 ;  /* 0x00000005ff737e24 */ /* 0x000fe2000f8e00ff */
[----:B------:R-:W-:Y:S02]  /*9470*/  MOV R114, UR4 ;  /* 0x0000000400727c02 */ /* 0x000fe40008000f00 */
[----:B------:R-:W-:-:S02]  /*9480*/  F2FP.BF16.F32.PACK_AB R43, R47, R46 ;  /* 0x0000002e2f2b723e */ /* 0x000fc400000010ff */
[----:B------:R-:W-:Y:S01]  /*9490*/  F2FP.BF16.F32.PACK_AB R49, R51, R50 ;  /* 0x000000323331723e */ /* 0x000fe200000010ff */
[----:B------:R-:W-:Y:S01]  /*94a0*/  IMAD.WIDE R114, R188, 0x2, R114 ;  /* 0x00000002bc727825 */ /* 0x000fe200078e0272 */
[----:B------:R-:W-:Y:S02]  /*94b0*/  F2FP.BF16.F32.PACK_AB R56, R57, R56 ;  /* 0x000000383938723e */ /* 0x000fe400000010ff */
[----:B------:R-:W-:Y:S02]  /*94c0*/  F2FP.BF16.F32.PACK_AB R50, R53, R52 ;  /* 0x000000343532723e */ /* 0x000fe400000010ff */
[C---:B------:R-:W-:Y:S02]  /*94d0*/  IADD3 R173, P2, R114.reuse, 0x20, RZ ;  /* 0x0000002072ad7810 */ /* 0x040fe40007f5e0ff */
[C---:B------:R-:W-:Y:S02]  /*94e0*/  IADD3 R175, P4, R114.reuse, 0x60, RZ ;  /* 0x0000006072af7810 */ /* 0x040fe40007f9e0ff */
[C---:B------:R-:W-:Y:S01]  /*94f0*/  IADD3 R6, P3, R114.reuse, 0x40, RZ ;  /* 0x0000004072067810 */ /* 0x040fe20007f7e0ff */
[--C-:B------:R-:W-:Y:S01]  /*9500*/  IMAD.X R5, RZ, RZ, R115.reuse, P2 ;  /* 0x000000ffff057224 */ /* 0x100fe200010e0673 */
[C---:B------:R-:W-:Y:S01]  /*9510*/  LOP3.LUT R3, R114.reuse, 0x380, RZ, 0xc0, !PT ;  /* 0x0000038072037812 */ /* 0x040fe200078ec0ff */
[----:B------:R-:W-:Y:S01]  /*9520*/  IMAD.X R9, RZ, RZ, R115, P4 ;  /* 0x000000ffff097224 */ /* 0x000fe200020e0673 */
[----:B------:R-:W-:-:S02]  /*9530*/  IADD3 R177, P5, R114, 0x2000, RZ ;  /* 0x0000200072b17810 */ /* 0x000fc40007fbe0ff */
[C---:B------:R-:W-:Y:S02]  /*9540*/  IADD3 R14, P1, R114.reuse, 0x2040, RZ ;  /* 0x00002040720e7810 */ /* 0x040fe40007f3e0ff */
[C---:B------:R-:W-:Y:S01]  /*9550*/  IADD3 R181, P2, R114.reuse, 0x2060, RZ ;  /* 0x0000206072b57810 */ /* 0x040fe20007f5e0ff */
[--C-:B------:R-:W-:Y:S01]  /*9560*/  IMAD.X R11, RZ, RZ, R115.reuse, P5 ;  /* 0x000000ffff0b7224 */ /* 0x100fe200028e0673 */
[----:B------:R-:W-:Y:S01]  /*9570*/  IADD3.X R7, RZ, R115, RZ, P3, !PT ;  /* 0x00000073ff077210 */ /* 0x000fe20001ffe4ff */
[--C-:B------:R-:W-:Y:S01]  /*9580*/  IMAD.X R15, RZ, RZ, R115.reuse, P1 ;  /* 0x000000ffff0f7224 */ /* 0x100fe200008e0673 */
[C---:B------:R-:W-:Y:S01]  /*9590*/  IADD3 R189, P4, R114.reuse, 0x4020, RZ ;  /* 0x0000402072bd7810 */ /* 0x040fe20007f9e0ff */
[--C-:B------:R-:W-:Y:S01]  /*95a0*/  IMAD.X R21, RZ, RZ, R115.reuse, P2 ;  /* 0x000000ffff157224 */ /* 0x100fe200010e0673 */
[C---:B------:R-:W-:Y:S02]  /*95b0*/  IADD3 R179, P6, R114.reuse, 0x2020, RZ ;  /* 0x0000202072b37810 */ /* 0x040fe40007fde0ff */
[----:B------:R-:W-:Y:S01]  /*95c0*/  IADD3 R183, P3, R114, 0x4000, RZ ;  /* 0x0000400072b77810 */ /* 0x000fe20007f7e0ff */
[----:B------:R-:W-:Y:S01]  /*95d0*/  IMAD.X R87, RZ, RZ, R115, P4 ;  /* 0x000000ffff577224 */ /* 0x000fe200020e0673 */
[----:B------:R-:W-:-:S02]  /*95e0*/  SHF.R.U64 R3, R3, 0x3, RZ ;  /* 0x0000000303037819 */ /* 0x000fc400000012ff */
[-C--:B------:R-:W-:Y:S02]  /*95f0*/  IADD3.X R13, RZ, R115.reuse, RZ, P6, !PT ;  /* 0x00000073ff0d7210 */ /* 0x080fe400037fe4ff */
[----:B------:R-:W-:Y:S02]  /*9600*/  IADD3.X R83, RZ, R115, RZ, P3, !PT ;  /* 0x00000073ff537210 */ /* 0x000fe40001ffe4ff */
[C---:B------:R-:W-:Y:S02]  /*9610*/  IADD3 R90, P5, R114.reuse, 0x4040, RZ ;  /* 0x00004040725a7810 */ /* 0x040fe40007fbe0ff */
[C---:B------:R-:W-:Y:S02]  /*9620*/  IADD3 R191, P6, R114.reuse, 0x4060, RZ ;  /* 0x0000406072bf7810 */ /* 0x040fe40007fde0ff */
[C---:B------:R-:W-:Y:S01]  /*9630*/  IADD3 R193, P1, R114.reuse, 0x6000, RZ ;  /* 0x0000600072c17810 */ /* 0x040fe20007f3e0ff */
[----:B------:R-:W-:Y:S01]  /*9640*/  IMAD.X R91, RZ, RZ, R115, P5 ;  /* 0x000000ffff5b7224 */ /* 0x000fe200028e0673 */
[----:B------:R-:W-:-:S02]  /*9650*/  IADD3 R195, P2, R114, 0x6020, RZ ;  /* 0x0000602072c37810 */ /* 0x000fc40007f5e0ff */
[C---:B------:R-:W-:Y:S01]  /*9660*/  IADD3 R106, P3, R114.reuse, 0x6040, RZ ;  /* 0x00006040726a7810 */ /* 0x040fe20007f7e0ff */
[--C-:B------:R-:W-:Y:S01]  /*9670*/  IMAD.X R99, RZ, RZ, R115.reuse, P1 ;  /* 0x000000ffff637224 */ /* 0x100fe200008e0673 */
[----:B------:R-:W-:Y:S01]  /*9680*/  IADD3 R197, P4, R114, 0x6060, RZ ;  /* 0x0000606072c57810 */ /* 0x000fe20007f9e0ff */
[--C-:B------:R-:W-:Y:S01]  /*9690*/  IMAD.X R103, RZ, RZ, R115.reuse, P2 ;  /* 0x000000ffff677224 */ /* 0x100fe200010e0673 */
[----:B------:R-:W-:Y:S02]  /*96a0*/  LOP3.LUT R114, R3, R114, RZ, 0x3c, !PT ;  /* 0x0000007203727212 */ /* 0x000fe400078e3cff */
[----:B------:R-:W-:Y:S01]  /*96b0*/  LOP3.LUT R3, R6, 0x380, RZ, 0xc0, !PT ;  /* 0x0000038006037812 */ /* 0x000fe200078ec0ff */
[----:B------:R-:W-:Y:S01]  /*96c0*/  IMAD.X R111, RZ, RZ, R115, P4 ;  /* 0x000000ffff6f7224 */ /* 0x000fe200020e0673 */
[----:B------:R-:W-:Y:S02]  /*96d0*/  LOP3.LUT R0, R173, 0x380, RZ, 0xc0, !PT ;  /* 0x00000380ad007812 */ /* 0x000fe400078ec0ff */
[----:B------:R-:W-:-:S02]  /*96e0*/  SHF.R.U64 R3, R3, 0x3, RZ ;  /* 0x0000000303037819 */ /* 0x000fc400000012ff */
[----:B------:R-:W-:Y:S02]  /*96f0*/  SHF.R.U64 R0, R0, 0x3, RZ ;  /* 0x0000000300007819 */ /* 0x000fe400000012ff */
[----:B------:R-:W-:Y:S02]  /*9700*/  LOP3.LUT R6, R3, R6, RZ, 0x3c, !PT ;  /* 0x0000000603067212 */ /* 0x000fe400078e3cff */
[----:B------:R-:W-:Y:S02]  /*9710*/  LOP3.LUT R3, R14, 0x380, RZ, 0xc0, !PT ;  /* 0x000003800e037812 */ /* 0x000fe400078ec0ff */
[----:B------:R-:W-:Y:S02]  /*9720*/  LOP3.LUT R4, R0, R173, RZ, 0x3c, !PT ;  /* 0x000000ad00047212 */ /* 0x000fe400078e3cff */
[----:B------:R-:W-:Y:S02]  /*9730*/  LOP3.LUT R0, R179, 0x380, RZ, 0xc0, !PT ;  /* 0x00000380b3007812 */ /* 0x000fe400078ec0ff */
[----:B------:R-:W-:-:S02]  /*9740*/  SHF.R.U64 R3, R3, 0x3, RZ ;  /* 0x0000000303037819 */ /* 0x000fc400000012ff */
[----:B------:R-:W-:Y:S02]  /*9750*/  SHF.R.U64 R0, R0, 0x3, RZ ;  /* 0x0000000300007819 */ /* 0x000fe400000012ff */
[----:B------:R-:W-:Y:S02]  /*9760*/  LOP3.LUT R14, R3, R14, RZ, 0x3c, !PT ;  /* 0x0000000e030e7212 */ /* 0x000fe400078e3cff */
[----:B------:R-:W-:Y:S02]  /*9770*/  LOP3.LUT R3, R90, 0x380, RZ, 0xc0, !PT ;  /* 0x000003805a037812 */ /* 0x000fe400078ec0ff */
[----:B------:R-:W-:Y:S02]  /*9780*/  LOP3.LUT R12, R0, R179, RZ, 0x3c, !PT ;  /* 0x000000b3000c7212 */ /* 0x000fe400078e3cff */
[----:B------:R-:W-:Y:S02]  /*9790*/  LOP3.LUT R8, R175, 0x380, RZ, 0xc0, !PT ;  /* 0x00000380af087812 */ /* 0x000fe400078ec0ff */
[----:B------:R-:W-:-:S02]  /*97a0*/  LOP3.LUT R0, R189, 0x380, RZ, 0xc0, !PT ;  /* 0x00000380bd007812 */ /* 0x000fc400078ec0ff */
[----:B------:R-:W-:Y:S02]  /*97b0*/  LOP3.LUT R10, R177, 0x380, RZ, 0xc0, !PT ;  /* 0x00000380b10a7812 */ /* 0x000fe400078ec0ff */
[----:B------:R-:W-:Y:S02]  /*97c0*/  SHF.R.U64 R3, R3, 0x3, RZ ;  /* 0x0000000303037819 */ /* 0x000fe400000012ff */
[----:B------:R-:W-:Y:S02]  /*97d0*/  LOP3.LUT R27, R197, 0x380, RZ, 0xc0, !PT ;  /* 0x00000380c51b7812 */ /* 0x000fe400078ec0ff */
[----:B------:R-:W-:Y:S02]  /*97e0*/  LOP3.LUT R82, R183, 0x380, RZ, 0xc0, !PT ;  /* 0x00000380b7527812 */ /* 0x000fe400078ec0ff */
[----:B------:R-:W-:Y:S02]  /*97f0*/  SHF.R.U64 R8, R8, 0x3, RZ ;  /* 0x0000000308087819 */ /* 0x000fe400000012ff */
[----:B------:R-:W-:-:S02]  /*9800*/  LOP3.LUT R20, R181, 0x380, RZ, 0xc0, !PT ;  /* 0x00000380b5147812 */ /* 0x000fc400078ec0ff */
[----:B------:R-:W-:Y:S02]  /*9810*/  SHF.R.U64 R0, R0, 0x3, RZ ;  /* 0x0000000300007819 */ /* 0x000fe400000012ff */
[----:B------:R-:W-:Y:S02]  /*9820*/  SHF.R.U64 R10, R10, 0x3, RZ ;  /* 0x000000030a0a7819 */ /* 0x000fe400000012ff */
[----:B------:R-:W-:Y:S02]  /*9830*/  LOP3.LUT R98, R193, 0x380, RZ, 0xc0, !PT ;  /* 0x00000380c1627812 */ /* 0x000fe400078ec0ff */
[----:B------:R-:W-:Y:S02]  /*9840*/  LOP3.LUT R90, R3, R90, RZ, 0x3c, !PT ;  /* 0x0000005a035a7212 */ /* 0x000fe400078e3cff */
[----:B------:R-:W-:Y:S02]  /*9850*/  SHF.R.U64 R28, R27, 0x3, RZ ;  /* 0x000000031b1c7819 */ /* 0x000fe400000012ff */
[----:B------:R-:W-:-:S02]  /*9860*/  LOP3.LUT R3, R106, 0x380, RZ, 0xc0, !PT ;  /* 0x000003806a037812 */ /* 0x000fc400078ec0ff */
[----:B------:R-:W-:Y:S02]  /*9870*/  SHF.R.U64 R82, R82, 0x3, RZ ;  /* 0x0000000352527819 */ /* 0x000fe400000012ff */
[----:B------:R-:W-:Y:S02]  /*9880*/  LOP3.LUT R8, R8, R175, RZ, 0x3c, !PT ;  /* 0x000000af08087212 */ /* 0x000fe400078e3cff */
[----:B------:R-:W-:Y:S02]  /*9890*/  SHF.R.U64 R20, R20, 0x3, RZ ;  /* 0x0000000314147819 */ /* 0x000fe400000012ff */
[----:B------:R-:W-:Y:S02]  /*98a0*/  LOP3.LUT R94, R191, 0x380, RZ, 0xc0, !PT ;  /* 0x00000380bf5e7812 */ /* 0x000fe400078ec0ff */
[----:B------:R-:W-:Y:S02]  /*98b0*/  LOP3.LUT R86, R0, R189, RZ, 0x3c, !PT ;  /* 0x000000bd00567212 */ /* 0x000fe400078e3cff */
[----:B------:R-:W-:-:S02]  /*98c0*/  LOP3.LUT R10, R10, R177, RZ, 0x3c, !PT ;  /* 0x000000b10a0a7212 */ /* 0x000fc400078e3cff */
[----:B------:R-:W-:Y:S02]  /*98d0*/  SHF.R.U64 R98, R98, 0x3, RZ ;  /* 0x0000000362627819 */ /* 0x000fe400000012ff */
[----:B------:R-:W-:Y:S02]  /*98e0*/  MOV R114, R114 ;  /* 0x0000007200727202 */ /* 0x000fe40000000f00 */
[----:B------:R-:W-:Y:S02]  /*98f0*/  LOP3.LUT R0, R195, 0x380, RZ, 0xc0, !PT ;  /* 0x00000380c3007812 */ /* 0x000fe400078ec0ff */
[----:B------:R-:W-:Y:S02]  /*9900*/  F2FP.BF16.F32.PACK_AB R27, R31, R30 ;  /* 0x0000001e1f1b723e */ /* 0x000fe400000010ff */
[----:B------:R-:W-:Y:S02]  /*9910*/  LOP3.LUT R110, R28, R197, RZ, 0x3c, !PT ;  /* 0x000000c51c6e7212 */ /* 0x000fe400078e3cff */
[----:B------:R-:W-:Y:S01]  /*9920*/  SHF.R.U64 R3, R3, 0x3, RZ ;  /* 0x0000000303037819 */ /* 0x000fe200000012ff */
[----:B------:R1:W-:Y:S01]  /*9930*/  STSM.16.M88.4 [R114], R24 ;  /* 0x0000001872007844 */ /* 0x0003e20000000200 */
[----:B------:R-:W-:-:S02]  /*9940*/  MOV R28, R4 ;  /* 0x00000004001c7202 */ /* 0x000fc40000000f00 */
[----:B------:R-:W-:Y:S02]  /*9950*/  LOP3.LUT R82, R82, R183, RZ, 0x3c, !PT ;  /* 0x000000b752527212 */ /* 0x000fe400078e3cff */
[----:B------:R-:W-:Y:S01]  /*9960*/  MOV R6, R6 ;  /* 0x0000000600067202 */ /* 0x000fe20000000f00 */
[----:B------:R2:W-:Y:S01]  /*9970*/  STSM.16.M88.4 [R28], R32 ;  /* 0x000000201c007844 */ /* 0x0005e20000000200 */
[----:B------:R-:W-:Y:S02]  /*9980*/  LOP3.LUT R20, R20, R181, RZ, 0x3c, !PT ;  /* 0x000000b514147212 */ /* 0x000fe400078e3cff */
[----:B------:R-:W-:Y:S01]  /*9990*/  SHF.R.U64 R94, R94, 0x3, RZ ;  /* 0x000000035e5e7819 */ /* 0x000fe200000012ff */
[----:B------:R2:W-:Y:S01]  /*99a0*/  STSM.16.M88.4 [R6], R40 ;  /* 0x0000002806007844 */ /* 0x0005e20000000200 */
[----:B------:R-:W-:Y:S02]  /*99b0*/  MOV R8, R8 ;  /* 0x0000000800087202 */ /* 0x000fe40000000f00 */
[----:B------:R-:W-:-:S02]  /*99c0*/  F2FP.BF16.F32.PACK_AB R51, R55, R54 ;  /* 0x000000363733723e */ /* 0x000fc400000010ff */
[----:B------:R-:W-:Y:S02]  /*99d0*/  F2FP.BF16.F32.PACK_AB R57, R59, R58 ;  /* 0x0000003a3b39723e */ /* 0x000fe400000010ff */
[----:B------:R-:W-:Y:S01]  /*99e0*/  F2FP.BF16.F32.PACK_AB R64, R65, R64 ;  /* 0x000000404140723e */ /* 0x000fe200000010ff */
[----:B------:R2:W-:Y:S01]  /*99f0*/  STSM.16.M88.4 [R8], R48 ;  /* 0x0000003008007844 */ /* 0x0005e20000000200 */
[----:B------:R-:W-:Y:S02]  /*9a00*/  LOP3.LUT R98, R98, R193, RZ, 0x3c, !PT ;  /* 0x000000c162627212 */ /* 0x000fe400078e3cff */
[----:B------:R-:W-:Y:S02]  /*9a10*/  SHF.R.U64 R0, R0, 0x3, RZ ;  /* 0x0000000300007819 */ /* 0x000fe400000012ff */
[----:B------:R-:W-:Y:S02]  /*9a20*/  MOV R10, R10 ;  /* 0x0000000a000a7202 */ /* 0x000fe40000000f00 */
[----:B------:R-:W-:-:S02]  /*9a30*/  F2FP.BF16.F32.PACK_AB R58, R61, R60 ;  /* 0x0000003c3d3a723e */ /* 0x000fc400000010ff */
[----:B------:R-:W-:Y:S02]  /*9a40*/  F2FP.BF16.F32.PACK_AB R59, R63, R62 ;  /* 0x0000003e3f3b723e */ /* 0x000fe400000010ff */
[----:B------:R-:W-:Y:S02]  /*9a50*/  F2FP.BF16.F32.PACK_AB R65, R67, R66 ;  /* 0x000000424341723e */ /* 0x000fe400000010ff */
[----:B------:R-:W-:Y:S01]  /*9a60*/  F2FP.BF16.F32.PACK_AB R72, R73, R72 ;  /* 0x000000484948723e */ /* 0x000fe200000010ff */
[----:B------:R2:W-:Y:S01]  /*9a70*/  STSM.16.M88.4 [R10], R56 ;  /* 0x000000380a007844 */ /* 0x0005e20000000200 */
[----:B------:R-:W-:Y:S02]  /*9a80*/  IADD3.X R107, RZ, R115, RZ, P3, !PT ;  /* 0x00000073ff6b7210 */ /* 0x000fe40001ffe4ff */
[----:B------:R-:W-:Y:S02]  /*9a90*/  LOP3.LUT R106, R3, R106, RZ, 0x3c, !PT ;  /* 0x0000006a036a7212 */ /* 0x000fe400078e3cff */
[----:B------:R-:W-:-:S02]  /*9aa0*/  MOV R12, R12 ;  /* 0x0000000c000c7202 */ /* 0x000fc40000000f00 */
[----:B------:R-:W-:Y:S02]  /*9ab0*/  F2FP.BF16.F32.PACK_AB R66, R69, R68 ;  /* 0x000000444542723e */ /* 0x000fe400000010ff */
[----:B------:R-:W-:Y:S02]  /*9ac0*/  F2FP.BF16.F32.PACK_AB R67, R71, R70 ;  /* 0x000000464743723e */ /* 0x000fe400000010ff */
[----:B------:R-:W-:Y:S02]  /*9ad0*/  F2FP.BF16.F32.PACK_AB R73, R75, R74 ;  /* 0x0000004a4b49723e */ /* 0x000fe400000010ff */
[----:B------:R-:W-:Y:S01]  /*9ae0*/  MOV R14, R14 ;  /* 0x0000000e000e7202 */ /* 0x000fe20000000f00 */
[----:B------:R2:W-:Y:S01]  /*9af0*/  STSM.16.M88.4 [R12], R64 ;  /* 0x000000400c007844 */ /* 0x0005e20000000200 */
[----:B------:R-:W-:Y:S02]  /*9b00*/  MOV R5, R82 ;  /* 0x0000005200057202 */ /* 0x000fe40000000f00 */
[----:B------:R-:W-:-:S02]  /*9b10*/  F2FP.BF16.F32.PACK_AB R74, R77, R76 ;  /* 0x0000004c4d4a723e */ /* 0x000fc400000010ff */
[----:B------:R-:W-:Y:S02]  /*9b20*/  F2FP.BF16.F32.PACK_AB R75, R79, R78 ;  /* 0x0000004e4f4b723e */ /* 0x000fe400000010ff */
[----:B------:R-:W-:Y:S02]  /*9b30*/  F2FP.BF16.F32.PACK_AB R80, R81, R80 ;  /* 0x000000505150723e */ /* 0x000fe400000010ff */
[----:B------:R-:W-:Y:S01]  /*9b40*/  IADD3.X R95, RZ, R115, RZ, P6, !PT ;  /* 0x00000073ff5f7210 */ /* 0x000fe200037fe4ff */
[----:B------:R2:W-:Y:S01]  /*9b50*/  STSM.16.M88.4 [R14], R72 ;  /* 0x000000480e007844 */ /* 0x0005e20000000200 */
[----:B------:R-:W-:Y:S02]  /*9b60*/  LOP3.LUT R94, R94, R191, RZ, 0x3c, !PT ;  /* 0x000000bf5e5e7212 */ /* 0x000fe400078e3cff */
[----:B------:R-:W-:Y:S02]  /*9b70*/  MOV R20, R20 ;  /* 0x0000001400147202 */ /* 0x000fe40000000f00 */
[----:B------:R-:W-:-:S02]  /*9b80*/  MOV R4, R90 ;  /* 0x0000005a00047202 */ /* 0x000fc40000000f00 */
[----:B------:R-:W-:Y:S02]  /*9b90*/  F2FP.BF16.F32.PACK_AB R81, R153, R152 ;  /* 0x000000989951723e */ /* 0x000fe400000010ff */
[----:B------:R-:W-:Y:S02]  /*9ba0*/  F2FP.BF16.F32.PACK_AB R82, R85, R84 ;  /* 0x000000545552723e */ /* 0x000fe400000010ff */
[----:B------:R-:W-:Y:S02]  /*9bb0*/  F2FP.BF16.F32.PACK_AB R83, R155, R154 ;  /* 0x0000009a9b53723e */ /* 0x000fe400000010ff */
[----:B------:R-:W-:Y:S02]  /*9bc0*/  F2FP.BF16.F32.PACK_AB R88, R89, R88 ;  /* 0x000000585958723e */ /* 0x000fe400000010ff */
[----:B------:R-:W-:Y:S01]  /*9bd0*/  LOP3.LUT R102, R0, R195, RZ, 0x3c, !PT ;  /* 0x000000c300667212 */ /* 0x000fe200078e3cff */
[----:B------:R2:W-:Y:S01]  /*9be0*/  STSM.16.M88.4 [R20], R80 ;  /* 0x0000005014007844 */ /* 0x0005e20000000200 */
[----:B------:R-:W-:-:S02]  /*9bf0*/  MOV R3, R98 ;  /* 0x0000006200037202 */ /* 0x000fc40000000f00 */
[----:B------:R-:W-:Y:S02]  /*9c00*/  F2FP.BF16.F32.PACK_AB R89, R159, R158 ;  /* 0x0000009e9f59723e */ /* 0x000fe400000010ff */
[----:B------:R-:W-:Y:S02]  /*9c10*/  F2FP.BF16.F32.PACK_AB R90, R93, R92 ;  /* 0x0000005c5d5a723e */ /* 0x000fe400000010ff */
[----:B------:R-:W-:Y:S02]  /*9c20*/  F2FP.BF16.F32.PACK_AB R91, R161, R160 ;  /* 0x000000a0a15b723e */ /* 0x000fe400000010ff */
[----:B------:R-:W-:Y:S02]  /*9c30*/  F2FP.BF16.F32.PACK_AB R96, R97, R96 ;  /* 0x000000606160723e */ /* 0x000fe400000010ff */
[----:B------:R-:W-:Y:S01]  /*9c40*/  MOV R86, R86 ;  /* 0x0000005600567202 */ /* 0x000fe20000000f00 */
[----:B------:R2:W-:Y:S01]  /*9c50*/  STSM.16.M88.4 [R5], R88 ;  /* 0x0000005805007844 */ /* 0x0005e20000000200 */
[----:B------:R-:W-:-:S02]  /*9c60*/  MOV R0, R106 ;  /* 0x0000006a00007202 */ /* 0x000fc40000000f00 */
[----:B------:R-:W-:Y:S02]  /*9c70*/  F2FP.BF16.F32.PACK_AB R97, R163, R162 ;  /* 0x000000a2a361723e */ /* 0x000fe400000010ff */
[----:B------:R-:W-:Y:S02]  /*9c80*/  F2FP.BF16.F32.PACK_AB R98, R101, R100 ;  /* 0x000000646562723e */ /* 0x000fe400000010ff */
[----:B------:R-:W-:Y:S02]  /*9c90*/  F2FP.BF16.F32.PACK_AB R99, R165, R164 ;  /* 0x000000a4a563723e */ /* 0x000fe400000010ff */
[----:B------:R-:W-:Y:S02]  /*9ca0*/  F2FP.BF16.F32.PACK_AB R104, R105, R104 ;  /* 0x000000686968723e */ /* 0x000fe400000010ff */
[----:B------:R-:W-:Y:S01]  /*9cb0*/  F2FP.BF16.F32.PACK_AB R105, R167, R166 ;  /* 0x000000a6a769723e */ /* 0x000fe200000010ff */
[----:B------:R2:W-:Y:S01]  /*9cc0*/  STSM.16.M88.4 [R86], R96 ;  /* 0x0000006056007844 */ /* 0x0005e20000000200 */
[----:B------:R-:W-:-:S02]  /*9cd0*/  F2FP.BF16.F32.PACK_AB R106, R109, R108 ;  /* 0x0000006c6d6a723e */ /* 0x000fc400000010ff */
[----:B------:R-:W-:Y:S02]  /*9ce0*/  F2FP.BF16.F32.PACK_AB R107, R169, R168 ;  /* 0x000000a8a96b723e */ /* 0x000fe400000010ff */
[----:B------:R-:W-:Y:S02]  /*9cf0*/  F2FP.BF16.F32.PACK_AB R112, R113, R112 ;  /* 0x000000707170723e */ /* 0x000fe400000010ff */
[----:B------:R-:W-:Y:S01]  /*9d00*/  F2FP.BF16.F32.PACK_AB R120, R121, R120 ;  /* 0x000000787978723e */ /* 0x000fe200000010ff */
[----:B------:R2:W-:Y:S01]  /*9d10*/  STSM.16.M88.4 [R4], R104 ;  /* 0x0000006804007844 */ /* 0x0005e20000000200 */
[----:B------:R-:W-:Y:S02]  /*9d20*/  MOV R94, R94 ;  /* 0x0000005e005e7202 */ /* 0x000fe40000000f00 */
[----:B------:R-:W-:Y:S02]  /*9d30*/  F2FP.BF16.F32.PACK_AB R113, R171, R170 ;  /* 0x000000aaab71723e */ /* 0x000fe400000010ff */
[----:B-1----:R-:W-:-:S02]  /*9d40*/  F2FP.BF16.F32.PACK_AB R114, R117, R116 ;  /* 0x000000747572723e */ /* 0x002fc400000010ff */
[----:B------:R-:W-:Y:S02]  /*9d50*/  F2FP.BF16.F32.PACK_AB R115, R119, R118 ;  /* 0x000000767773723e */ /* 0x000fe400000010ff */
        /* <DEDUP_REMOVED lines=8> */
[----:B------:R-:W-:Y:S02]  /*9de0*/  MOV R102, R102 ;  /* 0x0000006600667202 */ /* 0x000fe40000000f00 */
        /* <DEDUP_REMOVED lines=36> */
[----:B------:R-:W-:Y:S02]  /*a030*/  IMAD.U32 R5, RZ, RZ, UR5 ;  /* 0x00000005ff057e24 */ /* 0x000fe4000f8e00ff */
[----:B------:R-:W-:Y:S01]  /*a040*/  IMAD.U32 R4, RZ, RZ, UR4 ;  /* 0x00000004ff047e24 */ /* 0x000fe2000f8e00ff */
        /* <DEDUP_REMOVED lines=8> */
[C---:B------:R-:W-:Y:S01]  /*a0d0*/  VIADD R8, R7.reuse, 0x8 ;  /* 0x0000000807087836 */ /* 0x040fe20000000000 */
[----:B------:R-:W-:Y:S01]  /*a0e0*/  IADD3 R0, P2, R7, R4, RZ ;  /* 0x0000000407007210 */ /* 0x000fe20007f5e0ff */
[----:B------:R-:W-:-:S03]  /*a0f0*/  IMAD R6, R9, UR36, R6 ;  /* 0x0000002409067c24 */ /* 0x000fc6000f8e0206 */
[----:B------:R-:W-:Y:S01]  /*a100*/  ISETP.GE.OR P0, PT, R8, UR4, P0 ;  /* 0x0000000408007c0c */ /* 0x000fe20008706670 */
[----:B------:R-:W-:Y:S01]  /*a110*/  ULDC.64 UR4, c[0x0][0xc40] ;  /* 0x0003100000047ab9 */ /* 0x000fe20000000a00 */
[----:B------:R-:W-:Y:S02]  /*a120*/  IADD3.X R3, R3, R5, R6, P2, !PT ;  /* 0x0000000503037210 */ /* 0x000fe400017fe406 */
[----:B------:R-:W-:-:S04]  /*a130*/  LEA R4, P2, R0, UR4, 0x2 ;  /* 0x0000000400047c11 */ /* 0x000fc8000f8410ff */
[----:B------:R-:W-:-:S05]  /*a140*/  LEA.HI.X R5, R0, UR5, R3, 0x2, P2 ;  /* 0x0000000500057c11 */ /* 0x000fca00090f1403 */
[----:B------:R1:W-:Y:S04]  /*a150*/  @!P1 STG.E desc[UR54][R4.64], R157 ;  /* 0x0000009d04009986 */ /* 0x0003e8000c101936 */
[----:B------:R1:W-:Y:S02]  /*a160*/  @!P0 STG.E desc[UR54][R4.64+0x20], R156 ;  /* 0x0000209c04008986 */ /* 0x0003e4000c101936 */
.L_x_2828:
[----:B--2---:R-:W2:Y:S01]  /*a170*/  SHFL.IDX PT, R0, R187, RZ, 0x1f ;  /* 0x00001fffbb007589 */ /* 0x004ea200000e0000 */
[----:B------:R-:W-:Y:S02]  /*a180*/  ULDC UR4, c[0x0][0xc] ;  /* 0x0000030000047ab9 */ /* 0x000fe40000000800 */
[----:B------:R-:W-:Y:S01]  /*a190*/  UIADD3 UR41, UR4, UR41, URZ ;  /* 0x0000002904297290 */ /* 0x000fe2000fffe03f */
[----:B--2---:R-:W-:-:S13]  /*a1a0*/  ISETP.NE.AND P0, PT, R0, 0x7, PT ;  /* 0x000000070000780c */ /* 0x004fda0003f05270 */
        /* <DEDUP_REMOVED lines=26> */
[----:B--2---:R-:W-:Y:S01]  /*a350*/  UMOV UR32, UR6 ;  /* 0x0000000600207c82 */ /* 0x004fe20008000000 */
[----:B------:R-:W-:Y:S01]  /*a360*/  UMOV UR33, UR7 ;  /* 0x0000000700217c82 */ /* 0x000fe20008000000 */
[----:B------:R-:W-:Y:S01]  /*a370*/  UIADD3 UR6, UR42, 0xa000, URZ ;  /* 0x0000a0002a067890 */ /* 0x000fe2000fffe03f */
[----:B------:R2:W-:Y:S01]  /*a380*/  UTMASTG.5D [UR32], [UR4] ;  /* 0x00000020040073b5 */ /* 0x0005e20008020000 */
[----:B------:R-:W-:Y:S01]  /*a390*/  UMOV UR7, 0x140 ;  /* 0x0000014000077882 */ /* 0x000fe20000000000 */
[----:B--2---:R-:W-:Y:S01]  /*a3a0*/  UMOV UR32, UR8 ;  /* 0x0000000800207c82 */ /* 0x004fe20008000000 */
[----:B------:R-:W-:Y:S01]  /*a3b0*/  UMOV UR33, UR9 ;  /* 0x0000000900217c82 */ /* 0x000fe20008000000 */
[----:B------:R-:W-:Y:S01]  /*a3c0*/  UIADD3 UR8, UR42, 0xc000, URZ ;  /* 0x0000c0002a087890 */ /* 0x000fe2000fffe03f */
[----:B------:R2:W-:Y:S01]  /*a3d0*/  UTMASTG.5D [UR32], [UR4] ;  /* 0x00000020040073b5 */ /* 0x0005e20008020000 */
[----:B------:R-:W-:Y:S01]  /*a3e0*/  UIADD3 UR9, UR42, 0xe000, URZ ;  /* 0x0000e0002a097890 */ /* 0x000fe2000fffe03f */
[----:B--2---:R-:W-:Y:S01]  /*a3f0*/  UMOV UR32, UR10 ;  /* 0x0000000a00207c82 */ /* 0x004fe20008000000 */
[----:B------:R-:W-:-:S02]  /*a400*/  UMOV UR33, UR11 ;  /* 0x0000000b00217c82 */ /* 0x000fc40008000000 */
[----:B------:R2:W-:Y:S02]  /*a410*/  UTMASTG.5D [UR32], [UR4] ;  /* 0x00000020040073b5 */ /* 0x0005e40008020000 */
[----:B--2---:R-:W-:Y:S01]  /*a420*/  UMOV UR32, UR12 ;  /* 0x0000000c00207c82 */ /* 0x004fe20008000000 */
[----:B------:R-:W-:Y:S02]  /*a430*/  UMOV UR33, UR13 ;  /* 0x0000000d00217c82 */ /* 0x000fe40008000000 */
[----:B------:R2:W-:Y:S02]  /*a440*/  UTMASTG.5D [UR32], [UR4] ;  /* 0x00000020040073b5 */ /* 0x0005e40008020000 */
[----:B--2---:R-:W-:Y:S01]  /*a450*/  UMOV UR32, UR6 ;  /* 0x0000000600207c82 */ /* 0x004fe20008000000 */
[----:B------:R-:W-:Y:S01]  /*a460*/  UMOV UR33, UR7 ;  /* 0x0000000700217c82 */ /* 0x000fe20008000000 */
[----:B------:R-:W-:Y:S01]  /*a470*/  UMOV UR6, 0x180 ;  /* 0x0000018000067882 */ /* 0x000fe20000000000 */
[----:B------:R2:W-:Y:S02]  /*a480*/  UTMASTG.5D [UR32], [UR4] ;  /* 0x00000020040073b5 */ /* 0x0005e40008020000 */
[----:B--2---:R-:W-:Y:S01]  /*a490*/  UMOV UR32, UR8 ;  /* 0x0000000800207c82 */ /* 0x004fe20008000000 */
[----:B------:R-:W-:Y:S01]  /*a4a0*/  UMOV UR33, UR6 ;  /* 0x0000000600217c82 */ /* 0x000fe20008000000 */
[----:B------:R-:W-:Y:S01]  /*a4b0*/  UMOV UR6, 0x1c0 ;  /* 0x000001c000067882 */ /* 0x000fe20000000000 */
        /* <DEDUP_REMOVED lines=9> */
.L_x_2830:
[----:B------:R-:W-:Y:S05]  /*a550*/  BSYNC B0 ;  /* 0x0000000000007941 */ /* 0x000fea0003800000 */
.L_x_2829:
[----:B------:R-:W2:Y:S02]  /*a560*/  LDC R0, c[0x0][0xea4] ;  /* 0x0003a900ff007b82 */ /* 0x000ea40000000800 */
[----:B--2---:R-:W-:-:S13]  /*a570*/  ISETP.LE.AND P0, PT, R0, UR41, PT ;  /* 0x0000002900007c0c */ /* 0x004fda000bf03270 */
[----:B------:R-:W-:Y:S05]  /*a580*/  @!P0 BRA `(.L_x_2831) ;  /* 0xffffff6800408947 */ /* 0x000fea000383ffff */
[----:B------:R-:W-:Y:S05]  /*a590*/  EXIT ;  /* 0x000000000000794d */ /* 0x000fea0003800000 */
.L_x_2801:
[----:B------:R-:W-:-:S08]  /*a5a0*/  NOP ;  /* 0x0000000000007918 */ /* 0x000fd00000000000 */
[----:B------:R-:W1:-:S00]  /*a5b0*/  USETMAXREG.DEALLOC.CTAPOOL 0x18 ;  /* 0x00000018000079c8 */ /* 0x000e4000080e0500 */
[----:B-1----:R-:W-:-:S06]  /*a5c0*/  LOP3.LUT R0, R0, 0x3, RZ, 0xc0, !PT ;  /* 0x0000000300007812 */ /* 0x002fcc00078ec0ff */
[----:B------:R-:W1:Y:S02]  /*a5d0*/  SHFL.IDX PT, R0, R0, RZ, 0x1f ;  /* 0x00001fff00007589 */ /* 0x000e6400000e0000 */
[----:B-1----:R-:W-:-:S13]  /*a5e0*/  ISETP.NE.AND P0, PT, R0, RZ, PT ;  /* 0x000000ff0000720c */ /* 0x002fda0003f05270 */
[----:B------:R-:W-:Y:S05]  /*a5f0*/  @P0 EXIT ;  /* 0x000000000000094d */ /* 0x000fea0003800000 */
[----:B------:R-:W1:Y:S01]  /*a600*/  S2UR UR4, SR_CTAID.X ;  /* 0x00000000000479c3 */ /* 0x000e620000002500 */
[----:B------:R-:W-:Y:S01]  /*a610*/  MOV R16, RZ ;  /* 0x000000ff00107202 */ /* 0x000fe20000000f00 */
[----:B------:R-:W-:Y:S02]  /*a620*/  IMAD.MOV.U32 R2, RZ, RZ, 0x1 ;  /* 0x00000001ff027424 */ /* 0x000fe400078e00ff */
[----:B------:R-:W-:-:S04]  /*a630*/  IMAD.MOV.U32 R17, RZ, RZ, 0x1 ;  /* 0x00000001ff117424 */ /* 0x000fc800078e00ff */
[----:B------:R-:W1:Y:S02]  /*a640*/  LDC R0, c[0x0][0xea4] ;  /* 0x0003a900ff007b82 */ /* 0x000e640000000800 */
[----:B-1----:R-:W-:-:S13]  /*a650*/  ISETP.LE.AND P0, PT, R0, UR4, PT ;  /* 0x0000000400007c0c */ /* 0x002fda000bf03270 */
[----:B------:R-:W-:Y:S05]  /*a660*/  @P0 BRA `(.L_x_2832) ;  /* 0x0000003000600947 */ /* 0x000fea0003800000 */
[----:B------:R-:W-:Y:S01]  /*a670*/  MOV R0, UR4 ;  /* 0x0000000400007c02 */ /* 0x000fe20008000f00 */
[----:B------:R-:W-:Y:S01]  /*a680*/  ULDC UR4, c[0x0][0xc] ;  /* 0x0000030000047ab9 */ /* 0x000fe20000000800 */
[----:B------:R-:W-:Y:S01]  /*a690*/  IMAD.MOV.U32 R16, RZ, RZ, RZ ;  /* 0x000000ffff107224 */ /* 0x000fe200078e00ff */
[----:B------:R-:W-:Y:S01]  /*a6a0*/  ULDC.64 UR46, c[0x0][0x198] ;  /* 0x00006600002e7ab9 */ /* 0x000fe20000000a00 */
[----:B------:R-:W-:Y:S01]  /*a6b0*/  IMAD.MOV.U32 R17, RZ, RZ, 0x1 ;  /* 0x00000001ff117424 */ /* 0x000fe200078e00ff */
[----:B------:R1:W-:Y:S04]  /*a6c0*/  STL [R1+0xc], R0 ;  /* 0x00000c0001007387 */ /* 0x0003e80000100800 */
[----:B------:R2:W-:Y:S01]  /*a6d0*/  STL [R1+0x18], RZ ;  /* 0x000018ff01007387 */ /* 0x0005e20000100800 */
[----:B-1----:R-:W-:-:S05]  /*a6e0*/  MOV R0, UR4 ;  /* 0x0000000400007c02 */ /* 0x002fca0008000f00 */
[----:B------:R2:W-:Y:S02]  /*a6f0*/  STL [R1+0x1c], R0 ;  /* 0x00001c0001007387 */ /* 0x0005e40000100800 */
.L_x_2876:
[----:B---3--:R-:W3:Y:S01]  /*a700*/  LDL R4, [R1+0xc] ;  /* 0x00000c0001047983 */ /* 0x008ee20000100800 */
[----:B-12---:R-:W1:Y:S01]  /*a710*/  LDC R0, c[0x0][0xea8] ;  /* 0x0003aa00ff007b82 */ /* 0x006e620000000800 */
[----:B------:R-:W-:Y:S05]  /*a720*/  YIELD ;  /* 0x0000000000007946 */ /* 0x000fea0003800000 */
[----:B------:R-:W-:Y:S02]  /*a730*/  ULDC.64 UR4, c[0x0][0x3f8] ;  /* 0x0000fe0000047ab9 */ /* 0x000fe40000000a00 */
[----:B------:R-:W2:Y:S01]  /*a740*/  LDC R19, c[0x0][0xeb4] ;  /* 0x0003ad00ff137b82 */ /* 0x000ea20000000800 */
[----:B------:R-:W-:-:S03]  /*a750*/  UISETP.NE.U32.AND UP0, UPT, UR4, URZ, UPT ;  /* 0x0000003f0400728c */ /* 0x000fc6000bf05070 */
[----:B------:R-:W-:Y:S01]  /*a760*/  ULDC UR4, c[0x0][0x404] ;  /* 0x0001010000047ab9 */ /* 0x000fe20000000800 */
[----:B------:R-:W-:-:S04]  /*a770*/  UISETP.NE.AND.EX UP0, UPT, UR5, URZ, UPT, UP0 ;  /* 0x0000003f0500728c */ /* 0x000fc8000bf05300 */
[----:B------:R-:W-:Y:S01]  /*a780*/  USEL UR4, UR4, 0x1, UP0 ;  /* 0x0000000104047887 */ /* 0x000fe20008000000 */
[----:B-1----:R-:W-:Y:S02]  /*a790*/  ISETP.NE.AND P0, PT, R0, 0x1, PT ;  /* 0x000000010000780c */ /* 0x002fe40003f05270 */
[----:B--2---:R-:W-:-:S11]  /*a7a0*/  ISETP.NE.AND P1, PT, R19, 0x1, PT ;  /* 0x000000011300780c */ /* 0x004fd60003f25270 */
[----:B------:R-:W3:Y:S08]  /*a7b0*/  @P0 LDC R0, c[0x0][0xeac] ;  /* 0x0003ab00ff000b82 */ /* 0x000ef00000000800 */
[----:B------:R-:W1:Y:S08]  /*a7c0*/  @P0 LDC R5, c[0x0][0xeb0] ;  /* 0x0003ac00ff050b82 */ /* 0x000e700000000800 */
[----:B------:R-:W2:Y:S01]  /*a7d0*/  @P1 LDC.64 R2, c[0x0][0xeb8] ;  /* 0x0003ae00ff021b82 */ /* 0x000ea20000000a00 */
[----:B---3--:R-:W-:-:S05]  /*a7e0*/  @P0 IMAD.HI.U32 R0, R4, R0, RZ ;  /* 0x0000000004000227 */ /* 0x008fca00078e00ff */
[----:B-1----:R-:W-:Y:S02]  /*a7f0*/  @P0 SHF.R.U32.HI R4, RZ, R5, R0 ;  /* 0x00000005ff040219 */ /* 0x002fe40000011600 */
[----:B------:R-:W1:Y:S01]  /*a800*/  S2R R5, SR_CgaCtaId ;  /* 0x0000000000057919 */ /* 0x000e620000008800 */
[----:B------:R-:W3:Y:S02]  /*a810*/  LDC R0, c[0x0][0x2e0] ;  /* 0x0000b800ff007b82 */ /* 0x000ee40000000800 */
[----:B--2---:R-:W-:Y:S01]  /*a820*/  @P1 IMAD.HI.U32 R2, R4, R2, RZ ;  /* 0x0000000204021227 */ /* 0x004fe200078e00ff */
[----:B------:R2:W-:Y:S03]  /*a830*/  STL [R1+0x4], R4 ;  /* 0x0000040401007387 */ /* 0x0005e60000100800 */
[----:B------:R-:W-:Y:S01]  /*a840*/  IMAD.MOV.U32 R18, RZ, RZ, R4 ;  /* 0x000000ffff127224 */ /* 0x000fe200078e0004 */
[----:B------:R-:W-:-:S02]  /*a850*/  @P1 SHF.R.U32.HI R18, RZ, R3, R2 ;  /* 0x00000003ff121219 */ /* 0x000fc40000011602 */
[----:B------:R-:W-:Y:S01]  /*a860*/  MOV R2, 0x400 ;  /* 0x0000040000027802 */ /* 0x000fe20000000f00 */
[----:B---3--:R-:W-:-:S03]  /*a870*/  IMAD R6, R0, UR4, RZ ;  /* 0x0000000400067c24 */ /* 0x008fc6000f8e02ff */
[----:B-1----:R-:W-:-:S05]  /*a880*/  LEA R7, R5, R2, 0x18 ;  /* 0x0000000205077211 */ /* 0x002fca00078ec0ff */
[----:B------:R-:W-:Y:S01]  /*a890*/  VIADD R0, R7, 0x22400 ;  /* 0x0002240007007836 */ /* 0x000fe20000000000 */
[----:B------:R2:W-:Y:S04]  /*a8a0*/  STL [R1], R7 ;  /* 0x0000000701007387 */ /* 0x0005e80000100800 */
        /* <DEDUP_REMOVED lines=14> */
[----:B--2---:R-:W-:Y:S01]  /*a990*/  IMAD.U32 R4, RZ, RZ, UR6 ;  /* 0x00000006ff047e24 */ /* 0x004fe2000f8e00ff */
[----:B------:R-:W-:Y:S01]  /*a9a0*/  MOV R5, UR7 ;  /* 0x0000000700057c02 */ /* 0x000fe20008000f00 */
        /* <DEDUP_REMOVED lines=10> */
.L_x_2833:
[----:B------:R-:W2:Y:S02]  /*aa50*/  LDL R2, [R1] ;  /* 0x0000000001027983 */ /* 0x000ea40000100800 */
        /* <DEDUP_REMOVED lines=19> */
.L_x_2835:
        /* <DEDUP_REMOVED lines=16> */
.L_x_2834:
[----:B------:R-:W2:Y:S01]  /*ac90*/  LDL.LU R5, [R1+0x4] ;  /* 0x0000040001057983 */ /* 0x000ea20000300800 */
[----:B------:R-:W1:Y:S01]  /*aca0*/  LDC R0, c[0x0][0x428] ;  /* 0x00010a00ff007b82 */ /* 0x000e620000000800 */
[----:B------:R-:W-:Y:S02]  /*acb0*/  ULDC.64 UR4, c[0x0][0xaf0] ;  /* 0x0002bc0000047ab9 */ /* 0x000fe40000000a00 */
[----:B------:R-:W3:Y:S01]  /*acc0*/  LDL R4, [R1+0xc] ;  /* 0x00000c0001047983 */ /* 0x000ee20000100800 */
[----:B------:R-:W-:Y:S01]  /*acd0*/  ISETP.NE.U32.AND P0, PT, RZ, UR4, PT ;  /* 0x00000004ff007c0c */ /* 0x000fe2000bf05070 */
[----:B------:R-:W-:Y:S01]  /*ace0*/  IMAD.MOV.U32 R6, RZ, RZ, R18 ;  /* 0x000000ffff067224 */ /* 0x000fe200078e0012 */
[----:B------:R-:W-:Y:S01]  /*acf0*/  ULDC UR4, c[0x0][0xea8] ;  /* 0x0003aa0000047ab9 */ /* 0x000fe20000000800 */
[----:B------:R-:W4:Y:S01]  /*ad00*/  S2R R7, SR_TID.X ;  /* 0x0000000000077919 */ /* 0x000f220000002100 */
[----:B------:R-:W-:Y:S02]  /*ad10*/  ISETP.NE.AND.EX P0, PT, RZ, UR5, PT, P0 ;  /* 0x00000005ff007c0c */ /* 0x000fe4000bf05300 */
[----:B-1----:R-:W-:-:S02]  /*ad20*/  ISETP.NE.AND P1, PT, R0, 0x1, PT ;  /* 0x000000010000780c */ /* 0x002fc40003f25270 */
[----:B------:R-:W-:-:S11]  /*ad30*/  MOV R0, R19 ;  /* 0x0000001300007202 */ /* 0x000fd60000000f00 */
        /* <DEDUP_REMOVED lines=15> */
[----:B--2---:R-:W-:-:S04]  /*ae30*/  IMAD.MOV R8, RZ, RZ, -R5 ;  /* 0x000000ffff087224 */ /* 0x004fc800078e0a05 */
[----:B---3--:R-:W-:-:S05]  /*ae40*/  IMAD R8, R8, UR4, R4 ;  /* 0x0000000408087c24 */ /* 0x008fca000f8e0204 */
[----:B-1----:R-:W-:-:S07]  /*ae50*/  SHF.L.U32 R8, R8, 0x6, RZ ;  /* 0x0000000608087819 */ /* 0x002fce00000006ff */
.L_x_2836:
        /* <DEDUP_REMOVED lines=17> */
.L_x_2891:
[----:B------:R-:W2:Y:S01]  /*af70*/  LDL R5, [R1+0x8] ;  /* 0x0000080001057983 */ /* 0x000ea20000100800 */
[----:B------:R-:W-:Y:S01]  /*af80*/  UMOV UR4, 0xffffffff ;  /* 0xffffffff00047882 */ /* 0x000fe20000000000 */
[----:B------:R-:W-:Y:S01]  /*af90*/  SHF.R.S32.HI R7, RZ, 0x1f, R6 ;  /* 0x0000001fff077819 */ /* 0x000fe20000011406 */
[----:B--2---:R-:W-:Y:S01]  /*afa0*/  VIADD R9, R5, 0xffffffff ;  /* 0xffffffff05097836 */ /* 0x004fe20000000000 */
[----:B------:R-:W-:Y:S06]  /*afb0*/  BRA.DIV UR4, `(.L_x_2838) ;  /* 0x0000002e04787947 */ /* 0x000fec000b800000 */
[----:B------:R-:W-:-:S13]  /*afc0*/  ELECT P6, URZ, PT ;  /* 0x00000000003f782f */ /* 0x000fda00038c0000 */
.L_x_2894:
        /* <DEDUP_REMOVED lines=11> */
[----:B------:R-:W-:-:S04]  /*b080*/  IMAD R10, R7, UR4, RZ ;  /* 0x00000004070a7c24 */ /* 0x000fc8000f8e02ff */
[----:B------:R-:W-:Y:S02]  /*b090*/  IMAD.MOV R5, RZ, RZ, -R4 ;  /* 0x000000ffff057224 */ /* 0x000fe400078e0a04 */
[----:B------:R-:W-:Y:S02]  /*b0a0*/  IMAD R10, R6, UR5, R10 ;  /* 0x00000005060a7c24 */ /* 0x000fe4000f8e020a */
[----:B------:R-:W-:-:S05]  /*b0b0*/  IMAD R5, R11, R5, R9 ;  /* 0x000000050b057224 */ /* 0x000fca00078e0209 */
[----:B------:R2:W-:Y:S02]  /*b0c0*/  STL [R1+0x10], R5 ;  /* 0x0000100501007387 */ /* 0x0005e40000100800 */
[----:B--2---:R-:W-:-:S03]  /*b0d0*/  SHF.R.S32.HI R5, RZ, 0x1f, R4 ;  /* 0x0000001fff057819 */ /* 0x004fc60000011404 */
[----:B------:R-:W-:-:S04]  /*b0e0*/  IMAD.WIDE.U32 R4, R6, UR4, R4 ;  /* 0x0000000406047c25 */ /* 0x000fc8000f8e0004 */
[----:B------:R-:W-:Y:S01]  /*b0f0*/  IMAD.IADD R5, R5, 0x1, R10 ;  /* 0x0000000105057824 */ /* 0x000fe200078e020a */
[----:B------:R-:W-:-:S04]  /*b100*/  LEA R10, P1, R4, R2, 0x2 ;  /* 0x00000002040a7211 */ /* 0x000fc800078210ff */
[----:B------:R-:W-:-:S05]  /*b110*/  LEA.HI.X R11, R4, R3, R5, 0x2, P1 ;  /* 0x00000003040b7211 */ /* 0x000fca00008f1405 */
[----:B------:R2:W5:Y:S04]  /*b120*/  LDG.E R4, desc[UR54][R10.64] ;  /* 0x000000360a047981 */ /* 0x000568000c1e1900 */
.L_x_2840:
[----:B--2---:R-:W2:Y:S01]  /*b130*/  S2R R10, SR_CgaCtaId ;  /* 0x00000000000a7919 */ /* 0x004ea20000008800 */
[----:B------:R-:W-:-:S04]  /*b140*/  MOV R5, 0x400 ;  /* 0x0000040000057802 */ /* 0x000fc80000000f00 */
[----:B--2---:R-:W-:-:S04]  /*b150*/  LEA R5, R10, R5, 0x18 ;  /* 0x000000050a057211 */ /* 0x004fc800078ec0ff */
[----:B------:R-:W-:Y:S02]  /*b160*/  LEA R10, R16, R5, 0x3 ;  /* 0x00000005100a7211 */ /* 0x000fe400078e18ff */
[----:B------:R-:W-:-:S04]  /*b170*/  SHF.L.U32 R5, R17, 0x1f, RZ ;  /* 0x0000001f11057819 */ /* 0x000fc800000006ff */
[----:B------:R-:W2:Y:S02]  /*b180*/  SYNCS.PHASECHK.TRANS64.TRYWAIT P1, [R10+URZ+0x38840], R5 ;  /* 0x038840050a0075a7 */ /* 0x000ea4000802017f */
[----:B--2---:R-:W-:Y:S05]  /*b190*/  @!P1 BRA `(.L_x_2841) ;  /* 0x0000002c00209947 */ /* 0x004fea0003800000 */
.L_x_2895:
        /* <DEDUP_REMOVED lines=11> */
.L_x_2842:
[----:B------:R-:W3:Y:S01]  /*b250*/  LDL R11, [R1+0x10] ;  /* 0x00001000010b7983 */ /* 0x000ee20000100800 */
[----:B--2---:R-:W-:Y:S01]  /*b260*/  MOV R5, 0x400 ;  /* 0x0000040000057802 */ /* 0x004fe20000000f00 */
[----:B------:R-:W2:Y:S01]  /*b270*/  S2R R12, SR_CgaCtaId ;  /* 0x00000000000c7919 */ /* 0x000ea20000008800 */
[----:B------:R-:W-:Y:S01]  /*b280*/  R2UR UR9, R10 ;  /* 0x000000000a0972ca */ /* 0x000fe200000e0000 */
[----:B------:R-:W-:Y:S01]  /*b290*/  UIADD3 UR4, UP0, UR46, 0x370, URZ ;  /* 0x000003702e047890 */ /* 0x000fe2000ff1e03f */
[----:B------:R-:W-:Y:S02]  /*b2a0*/  R2UR UR12, R0 ;  /* 0x00000000000c72ca */ /* 0x000fe400000e0000 */
[----:B-----5:R-:W-:Y:S01]  /*b2b0*/  R2UR UR13, R4 ;  /* 0x00000000040d72ca */ /* 0x020fe200000e0000 */
[----:B------:R-:W-:Y:S01]  /*b2c0*/  UIADD3.X UR5, URZ, UR47, URZ, UP0, !UPT ;  /* 0x0000002f3f057290 */ /* 0x000fe200087fe43f */
[----:B--2---:R-:W-:-:S04]  /*b2d0*/  LEA R5, R12, R5, 0x18 ;  /* 0x000000050c057211 */ /* 0x004fc800078ec0ff */
[----:B------:R-:W-:-:S04]  /*b2e0*/  LEA R5, R16, R5, 0xd ;  /* 0x0000000510057211 */ /* 0x000fc800078e68ff */
[----:B------:R-:W-:Y:S01]  /*b2f0*/  R2UR UR8, R5 ;  /* 0x00000000050872ca */ /* 0x000fe200000e0000 */
[----:B------:R-:W-:Y:S01]  /*b300*/  UIADD3 UR9, UR9, 0x38830, URZ ;  /* 0x0003883009097890 */ /* 0x000fe2000fffe03f */
[----:B------:R-:W-:Y:S01]  /*b310*/  UMOV UR6, 0x0 ;  /* 0x0000000000067882 */ /* 0x000fe20000000000 */
[----:B------:R-:W-:Y:S01]  /*b320*/  UMOV UR7, 0x14f00000 ;  /* 0x14f0000000077882 */ /* 0x000fe20000000000 */
[----:B------:R-:W-:-:S09]  /*b330*/  UMOV UR10, URZ ;  /* 0x0000003f000a7c82 */ /* 0x000fd20008000000 */
[----:B------:R-:W-:Y:S01]  /*b340*/  UIADD3 UR8, UR8, 0x22400, URZ ;  /* 0x0002240008087890 */ /* 0x000fe2000fffe03f */
[----:B---3--:R-:W-:-:S13]  /*b350*/  R2UR UR11, R11 ;  /* 0x000000000b0b72ca */ /* 0x008fda00000e0000 */
[----:B------:R-:W-:-:S09]  /*b360*/  USHF.L.U32 UR11, UR11, 0x6, URZ ;  /* 0x000000060b0b7899 */ /* 0x000fd2000800063f */
[----:B------:R2:W-:Y:S02]  /*b370*/  UTMALDG.4D [UR8], [UR4], desc[UR6] ;  /* 0x00000608040075b4 */ /* 0x0005e40008019000 */
[----:B--2---:R-:W-:Y:S01]  /*b380*/  NOP ;  /* 0x0000000000007918 */ /* 0x004fe20000000000 */
.L_x_2839:
[----:B------:R-:W2:Y:S01]  /*b390*/  S2R R12, SR_CgaCtaId ;  /* 0x00000000000c7919 */ /* 0x000ea20000008800 */
[----:B------:R-:W-:Y:S05]  /*b3a0*/  WARPSYNC.ALL ;  /* 0x0000000000007948 */ /* 0x000fea0003800000 */
[----:B------:R-:W-:Y:S01]  /*b3b0*/  BAR.SYNC.DEFER_BLOCKING 0x8, 0xa0 ;  /* 0x0202800000007b1d */ /* 0x000fe20000010000 */
[----:B------:R-:W-:Y:S02]  /*b3c0*/  ELECT P1, URZ, PT ;  /* 0x00000000003f782f */ /* 0x000fe40003820000 */
[----:B------:R-:W-:-:S03]  /*b3d0*/  MOV R11, 0x400 ;  /* 0x00000400000b7802 */ /* 0x000fc60000000f00 */
[----:B------:R-:W-:Y:S01]  /*b3e0*/  BSSY B0, `(.L_x_2843) ;  /* 0x000004c000007945 */ /* 0x000fe20003800000 */
[----:B--2---:R-:W-:-:S07]  /*b3f0*/  LEA R11, R12, R11, 0x18 ;  /* 0x0000000b0c0b7211 */ /* 0x004fce00078ec0ff */
[----:B------:R-:W-:Y:S05]  /*b400*/  @!P1 BRA `(.L_x_2844) ;  /* 0x0000000400249947 */ /* 0x000fea0003800000 */
[----:B------:R-:W-:Y:S01]  /*b410*/  R2UR UR16, R11 ;  /* 0x000000000b1072ca */ /* 0x000fe200000e0000 */
[----:B------:R-:W-:Y:S01]  /*b420*/  UIADD3 UR14, UP0, UR46, 0x270, URZ ;  /* 0x000002702e0e7890 */ /* 0x000fe2000ff1e03f */
[----:B------:R-:W-:Y:S01]  /*b430*/  R2UR UR11, R8 ;  /* 0x00000000080b72ca */ /* 0x000fe200000e0000 */
[----:B------:R-:W-:Y:S01]  /*b440*/  IMAD.MOV.U32 R5, RZ, RZ, 0x2000 ;  /* 0x00002000ff057424 */ /* 0x000fe200078e00ff */
[----:B------:R-:W-:Y:S01]  /*b450*/  R2UR UR12, R19 ;  /* 0x00000000130c72ca */ /* 0x000fe200000e0000 */
[----:B------:R-:W-:Y:S01]  /*b460*/  UIADD3.X UR15, URZ, UR47, URZ, UP0, !UPT ;  /* 0x0000002f3f0f7290 */ /* 0x000fe200087fe43f */
[----:B------:R-:W-:Y:S01]  /*b470*/  R2UR UR13, R18 ;  /* 0x00000000120d72ca */ /* 0x000fe200000e0000 */
[----:B------:R-:W-:Y:S01]  /*b480*/  UIADD3 UR4, UP0, UR46, 0x770, URZ ;  /* 0x000007702e047890 */ /* 0x000fe2000ff1e03f */
[----:B------:R2:W-:Y:S01]  /*b490*/  SYNCS.ARRIVE.TRANS64 RZ, [R11+URZ+0x38800], R5 ;  /* 0x038800050bff79a7 */ /* 0x0005e2000800003f */
[----:B------:R-:W-:Y:S01]  /*b4a0*/  UMOV UR6, 0x0 ;  /* 0x0000000000067882 */ /* 0x000fe20000000000 */
[----:B------:R-:W-:Y:S01]  /*b4b0*/  UMOV UR7, 0x12f00000 ;  /* 0x12f0000000077882 */ /* 0x000fe20000000000 */
[----:B------:R-:W-:Y:S01]  /*b4c0*/  UMOV UR10, URZ ;  /* 0x0000003f000a7c82 */ /* 0x000fe20008000000 */
[----:B------:R-:W-:Y:S01]  /*b4d0*/  UIADD3.X UR5, URZ, UR47, URZ, UP0, !UPT ;  /* 0x0000002f3f057290 */ /* 0x000fe200087fe43f */
[----:B------:R-:W-:Y:S01]  /*b4e0*/  MOV R8, UR54 ;  /* 0x0000003600087c02 */ /* 0x000fe20008000f00 */
[----:B------:R-:W-:-:S02]  /*b4f0*/  UIADD3 UR8, UR16, 0x20400, URZ ;  /* 0x0002040010087890 */ /* 0x000fc4000fffe03f */
[----:B------:R-:W-:Y:S01]  /*b500*/  UIADD3 UR9, UR16, 0x38800, URZ ;  /* 0x0003880010097890 */ /* 0x000fe2000fffe03f */
[----:B------:R-:W-:Y:S01]  /*b510*/  R2UR UR54, R8 ;  /* 0x00000000083672ca */ /* 0x000fe200000e0000 */
[----:B------:R-:W-:Y:S01]  /*b520*/  UIADD3 UR48, UR16, 0x28400, URZ ;  /* 0x0002840010307890 */ /* 0x000fe2000fffe03f */
[----:B--2---:R-:W-:Y:S01]  /*b530*/  MOV R5, 0x10000 ;  /* 0x0001000000057802 */ /* 0x004fe20000000f00 */
[----:B------:R-:W-:Y:S01]  /*b540*/  UMOV UR50, 0xc0 ;  /* 0x000000c000327882 */ /* 0x000fe20000000000 */
[----:B------:R-:W-:Y:S01]  /*b550*/  UMOV UR51, UR11 ;  /* 0x0000000b00337c82 */ /* 0x000fe20008000000 */
[----:B------:R-:W-:Y:S01]  /*b560*/  MOV R10, UR50 ;  /* 0x00000032000a7c02 */ /* 0x000fe20008000f00 */
[----:B------:R-:W-:Y:S01]  /*b570*/  UMOV UR50, 0x40 ;  /* 0x0000004000327882 */ /* 0x000fe20000000000 */
[----:B------:R-:W-:Y:S01]  /*b580*/  UMOV UR52, UR12 ;  /* 0x0000000c00347c82 */ /* 0x000fe20008000000 */
[----:B------:R2:W-:Y:S01]  /*b590*/  UTMALDG.4D [UR8], [UR14], desc[UR6] ;  /* 0x000006080e0075b4 */ /* 0x0005e20008019000 */
[----:B------:R3:W-:Y:S01]  /*b5a0*/  SYNCS.ARRIVE.TRANS64 RZ, [R11+URZ+0x38810], R5 ;  /* 0x038810050bff79a7 */ /* 0x0007e2000800003f */
[----:B------:R-:W-:Y:S01]  /*b5b0*/  UMOV UR53, UR13 ;  /* 0x0000000d00357c82 */ /* 0x000fe20008000000 */
[----:B------:R-:W-:-:S02]  /*b5c0*/  UIADD3 UR56, UR16, 0x2a400, URZ ;  /* 0x0002a40010387890 */ /* 0x000fc4000fffe03f */
[----:B------:R-:W-:Y:S02]  /*b5d0*/  UIADD3 UR40, UR16, 0x2e400, URZ ;  /* 0x0002e40010287890 */ /* 0x000fe4000fffe03f */
[----:B------:R-:W-:Y:S02]  /*b5e0*/  UIADD3 UR32, UR16, 0x30400, URZ ;  /* 0x0003040010207890 */ /* 0x000fe4000fffe03f */
[----:B------:R-:W-:Y:S01]  /*b5f0*/  UIADD3 UR24, UR16, 0x32400, URZ ;  /* 0x0003240010187890 */ /* 0x000fe2000fffe03f */
[----:B------:R-:W-:Y:S01]  /*b600*/  UMOV UR58, 0x80 ;  /* 0x00000080003a7882 */ /* 0x000fe20000000000 */
[----:B------:R-:W-:Y:S01]  /*b610*/  UMOV UR59, UR11 ;  /* 0x0000000b003b7c82 */ /* 0x000fe20008000000 */
[----:B------:R-:W-:Y:S01]  /*b620*/  UMOV UR60, UR12 ;  /* 0x0000000c003c7c82 */ /* 0x000fe20008000000 */
[----:B------:R-:W-:Y:S01]  /*b630*/  UMOV UR61, UR13 ;  /* 0x0000000d003d7c82 */ /* 0x000fe20008000000 */
        /* <DEDUP_REMOVED lines=11> */
[----:B--2---:R-:W-:Y:S01]  /*b6f0*/  UIADD3 UR8, UR16, 0x26400, URZ ;  /* 0x0002640010087890 */ /* 0x004fe2000fffe03f */
[----:B---3--:R-:W-:Y:S01]  /*b700*/  MOV R5, UR55 ;  /* 0x0000003700057c02 */ /* 0x008fe20008000f00 */
[----:B------:R-:W-:Y:S01]  /*b710*/  UIADD3 UR9, UR16, 0x38810, URZ ;  /* 0x0003881010097890 */ /* 0x000fe2000fffe03f */
[----:B------:R-:W-:Y:S01]  /*b720*/  UMOV UR29, UR13 ;  /* 0x0000000d001d7c82 */ /* 0x000fe20008000000 */
[----:B------:R-:W-:Y:S01]  /*b730*/  UMOV UR18, 0x1c0 ;  /* 0x000001c000127882 */ /* 0x000fe20000000000 */
[----:B------:R-:W-:Y:S01]  /*b740*/  UMOV UR19, UR11 ;  /* 0x0000000b00137c82 */ /* 0x000fe20008000000 */
[----:B------:R-:W-:Y:S01]  /*b750*/  UMOV UR20, UR12 ;  /* 0x0000000c00147c82 */ /* 0x000fe20008000000 */
[----:B------:R-:W-:-:S02]  /*b760*/  UMOV UR21, UR13 ;  /* 0x0000000d00157c82 */ /* 0x000fc40008000000 */
[----:B------:R-:W-:Y:S01]  /*b770*/  UMOV UR49, UR9 ;  /* 0x0000000900317c82 */ /* 0x000fe20008000000 */
[----:B------:R-:W-:Y:S01]  /*b780*/  UMOV UR57, UR9 ;  /* 0x0000000900397c82 */ /* 0x000fe20008000000 */
[----:B------:R-:W-:Y:S01]  /*b790*/  UTMALDG.4D [UR8], [UR4], desc[UR6] ;  /* 0x00000608040075b4 */ /* 0x000fe20008019000 */
[----:B------:R-:W-:Y:S01]  /*b7a0*/  UMOV UR41, UR9 ;  /* 0x0000000900297c82 */ /* 0x000fe20008000000 */
[----:B------:R-:W-:Y:S01]  /*b7b0*/  UMOV UR33, UR9 ;  /* 0x0000000900217c82 */ /* 0x000fe20008000000 */
[----:B------:R-:W-:Y:S01]  /*b7c0*/  UMOV UR25, UR9 ;  /* 0x0000000900197c82 */ /* 0x000fe20008000000 */
[----:B------:R-:W-:Y:S01]  /*b7d0*/  UMOV UR17, UR9 ;  /* 0x0000000900117c82 */ /* 0x000fe20008000000 */
[----:B------:R-:W-:Y:S01]  /*b7e0*/  R2UR UR55, R5 ;  /* 0x00000000053772ca */ /* 0x000fe200000e0000 */
[----:B------:R2:W-:Y:S01]  /*b7f0*/  UTMALDG.4D [UR48], [UR4], desc[UR6] ;  /* 0x00000630040075b4 */ /* 0x0005e20008019000 */
[----:B------:R3:W-:Y:S01]  /*b800*/  UTMALDG.4D [UR56], [UR4], desc[UR6] ;  /* 0x00000638040075b4 */ /* 0x0007e20008019000 */
[----:B--2---:R-:W-:Y:S01]  /*b810*/  R2UR UR50, R10 ;  /* 0x000000000a3272ca */ /* 0x004fe200000e0000 */
[----:B------:R-:W-:-:S02]  /*b820*/  UIADD3 UR48, UR16, 0x2c400, URZ ;  /* 0x0002c40010307890 */ /* 0x000fc4000fffe03f */
[----:B------:R-:W-:-:S10]  /*b830*/  UIADD3 UR16, UR16, 0x34400, URZ ;  /* 0x0003440010107890 */ /* 0x000fd4000fffe03f */
[----:B------:R3:W-:Y:S01]  /*b840*/  UTMALDG.4D [UR48], [UR4], desc[UR6] ;  /* 0x00000630040075b4 */ /* 0x0007e20008019000 */
[----:B------:R3:W-:Y:S01]  /*b850*/  UTMALDG.4D [UR40], [UR4], desc[UR6] ;  /* 0x00000628040075b4 */ /* 0x0007e20008019000 */
[----:B------:R3:W-:Y:S01]  /*b860*/  UTMALDG.4D [UR32], [UR4], desc[UR6] ;  /* 0x00000620040075b4 */ /* 0x0007e20008019000 */
[----:B------:R3:W-:Y:S01]  /*b870*/  UTMALDG.4D [UR24], [UR4], desc[UR6] ;  /* 0x00000618040075b4 */ /* 0x0007e20008019000 */
[----:B------:R3:W-:Y:S02]  /*b880*/  UTMALDG.4D [UR16], [UR4], desc[UR6] ;  /* 0x00000610040075b4 */ /* 0x0007e40008019000 */
[----:B---3--:R-:W-:Y:S01]  /*b890*/  NOP ;  /* 0x0000000000007918 */ /* 0x008fe20000000000 */
.L_x_2844:
[----:B------:R-:W-:Y:S05]  /*b8a0*/  BSYNC B0 ;  /* 0x0000000000007941 */ /* 0x000fea0003800000 */
.L_x_2843:
[----:B------:R-:W2:Y:S01]  /*b8b0*/  LDL R5, [R1+0x18] ;  /* 0x0000180001057983 */ /* 0x000ea20000100800 */
[----:B------:R-:W-:Y:S01]  /*b8c0*/  ULDC.64 UR38, c[0x0][0x408] ;  /* 0x0001020000267ab9 */ /* 0x000fe20000000a00 */
[----:B------:R-:W-:Y:S01]  /*b8d0*/  BSSY B0, `(.L_x_2845) ;  /* 0x0000005000007945 */ /* 0x000fe20003800000 */
[----:B--2---:R-:W-:-:S04]  /*b8e0*/  LOP3.LUT R5, R5, 0x1, RZ, 0xc, !PT ;  /* 0x0000000105057812 */ /* 0x004fc800078e0cff */
[----:B------:R-:W-:-:S04]  /*b8f0*/  SHF.L.U32 R5, R5, 0x1f, RZ ;  /* 0x0000001f05057819 */ /* 0x000fc800000006ff */
[----:B------:R-:W2:Y:S02]  /*b900*/  SYNCS.PHASECHK.TRANS64.TRYWAIT P1, [R11+URZ+0x38820], R5 ;  /* 0x038820050b0075a7 */ /* 0x000ea4000802017f */
[----:B--2---:R-:W-:Y:S05]  /*b910*/  @!P1 BRA `(.L_x_2846) ;  /* 0x0000002400549947 */ /* 0x004fea0003800000 */
.L_x_2896:
[----:B------:R-:W-:Y:S05]  /*b920*/  BSYNC B0 ;  /* 0x0000000000007941 */ /* 0x000fea0003800000 */
.L_x_2845:
[----:B------:R-:W-:Y:S04]  /*b930*/  BSSY B0, `(.L_x_2847) ;  /* 0x000004b000007945 */ /* 0x000fe80003800000 */
[----:B------:R-:W-:Y:S05]  /*b940*/  @!P6 BRA `(.L_x_2848) ;  /* 0x000000040024e947 */ /* 0x000fea0003800000 */
[----:B------:R-:W3:Y:S01]  /*b950*/  S2R R11, SR_CgaCtaId ;  /* 0x00000000000b7919 */ /* 0x000ee20000008800 */
[----:B--2---:R-:W-:Y:S01]  /*b960*/  MOV R8, 0x400 ;  /* 0x0000040000087802 */ /* 0x004fe20000000f00 */
[----:B------:R-:W2:Y:S03]  /*b970*/  S2R R10, SR_TID.X ;  /* 0x00000000000a7919 */ /* 0x000ea60000002100 */
[----:B---3--:R-:W-:Y:S02]  /*b980*/  LEA R8, R11, R8, 0x18 ;  /* 0x000000080b087211 */ /* 0x008fe400078ec0ff */
[----:B--2---:R-:W-:-:S03]  /*b990*/  LOP3.LUT R10, R10, 0x7f, RZ, 0xc0, !PT ;  /* 0x0000007f0a0a7812 */ /* 0x004fc600078ec0ff */
[----:B------:R-:W-:Y:S01]  /*b9a0*/  IMAD R5, R16, 0x8, R8 ;  /* 0x0000000810057824 */ /* 0x000fe200078e0208 */
[----:B------:R-:W-:Y:S02]  /*b9b0*/  SHF.L.U32 R8, R17, 0x1f, RZ ;  /* 0x0000001f11087819 */ /* 0x000fe400000006ff */
[----:B------:R-:W-:Y:S02]  /*b9c0*/  ISETP.NE.AND P2, PT, R10, RZ, PT ;  /* 0x000000ff0a00720c */ /* 0x000fe40003f45270 */
[----:B------:R-:W2:Y:S02]  /*b9d0*/  SYNCS.PHASECHK.TRANS64.TRYWAIT P1, [R5+URZ+0x38860], R8 ;  /* 0x03886008050075a7 */ /* 0x000ea4000802017f */
[----:B--2---:R-:W-:Y:S09]  /*b9e0*/  @!P1 BRA `(.L_x_2849) ;  /* 0x0000002400409947 */ /* 0x004ff20003800000 */
.L_x_2897:
        /* <DEDUP_REMOVED lines=8> */
.L_x_2850:
[----:B--2---:R-:W2:Y:S01]  /*ba70*/  LDL R8, [R1+0x10] ;  /* 0x0000100001087983 */ /* 0x004ea20000100800 */
[----:B------:R-:W-:Y:S01]  /*ba80*/  MOV R10, 0x400 ;  /* 0x00000400000a7802 */ /* 0x000fe20000000f00 */
[----:B------:R-:W3:Y:S01]  /*ba90*/  S2R R11, SR_CgaCtaId ;  /* 0x00000000000b7919 */ /* 0x000ee20000008800 */
[----:B------:R-:W-:Y:S01]  /*baa0*/  R2UR UR9, R5 ;  /* 0x00000000050972ca */ /* 0x000fe200000e0000 */
[----:B------:R-:W-:Y:S01]  /*bab0*/  UIADD3 UR4, UP0, UR46, 0x470, URZ ;  /* 0x000004702e047890 */ /* 0x000fe2000ff1e03f */
[----:B------:R-:W-:Y:S02]  /*bac0*/  R2UR UR12, R0 ;  /* 0x00000000000c72ca */ /* 0x000fe400000e0000 */
[----:B------:R-:W-:Y:S01]  /*bad0*/  R2UR UR13, R4 ;  /* 0x00000000040d72ca */ /* 0x000fe200000e0000 */
[----:B------:R-:W-:Y:S01]  /*bae0*/  UIADD3.X UR5, URZ, UR47, URZ, UP0, !UPT ;  /* 0x0000002f3f057290 */ /* 0x000fe200087fe43f */
[----:B---3--:R-:W-:-:S05]  /*baf0*/  LEA R10, R11, R10, 0x18 ;  /* 0x0000000a0b0a7211 */ /* 0x008fca00078ec0ff */
        /* <DEDUP_REMOVED lines=15> */
[----:B--2---:R-:W-:-:S13]  /*bbf0*/  R2UR UR11, R8 ;  /* 0x00000000080b72ca */ /* 0x004fda00000e0000 */
[----:B------:R-:W-:-:S09]  /*bc00*/  USHF.L.U32 UR11, UR11, 0x6, URZ ;  /* 0x000000060b0b7899 */ /* 0x000fd2000800063f */
        /* <DEDUP_REMOVED lines=15> */
[----:B------:R-:W-:-:S02]  /*bd00*/  UMOV UR10, UR21 ;  /* 0x00000015000a7c82 */ /* 0x000fc40008000000 */
[----:B------:R2:W-:Y:S01]  /*bd10*/  UTMALDG.4D [UR8], [UR4], desc[UR6] ;  /* 0x00000608040075b4 */ /* 0x0005e20008019000 */
        /* <DEDUP_REMOVED lines=12> */
.L_x_2848:
[----:B------:R-:W-:Y:S05]  /*bde0*/  BSYNC B0 ;  /* 0x0000000000007941 */ /* 0x000fea0003800000 */
.L_x_2847:
        /* <DEDUP_REMOVED lines=9> */
[----:B------:R-:W-:Y:S01]  /*be80*/  MOV R5, 0x1 ;  /* 0x0000000100057802 */ /* 0x000fe20000000f00 */
[----:B--2---:R-:W-:Y:S01]  /*be90*/  IMAD.MOV R10, RZ, RZ, -R11 ;  /* 0x000000ffff0a7224 */ /* 0x004fe200078e0a0b */
[----:B------:R-:W-:-:S04]  /*bea0*/  IADD3 R8, R11, -0x2, RZ ;  /* 0xfffffffe0b087810 */ /* 0x000fc80007ffe0ff */
[----:B------:R-:W-:-:S05]  /*beb0*/  VIADDMNMX R10, R10, R5, 0xffffffff, !PT ;  /* 0xffffffff0a0a7446 */ /* 0x000fca0007800105 */
[----:B------:R-:W-:-:S05]  /*bec0*/  IMAD.IADD R5, R11, 0x1, R10 ;  /* 0x000000010b057824 */ /* 0x000fca00078e020a */
        /* <DEDUP_REMOVED lines=10> */
[----:B--2---:R-:W-:-:S04]  /*bf70*/  @P1 IMAD.HI.U32 R11, R8, R4, RZ ;  /* 0x00000004080b1227 */ /* 0x004fc800078e00ff */
[----:B------:R-:W-:Y:S01]  /*bf80*/  IMAD.MOV.U32 R4, RZ, RZ, R8 ;  /* 0x000000ffff047224 */ /* 0x000fe200078e0008 */
[----:B------:R-:W-:Y:S01]  /*bf90*/  @P1 SHF.R.U32.HI R4, RZ, R5, R11 ;  /* 0x00000005ff041219 */ /* 0x000fe2000001160b */
[----:B------:R-:W-:-:S03]  /*bfa0*/  IMAD R11, R7, UR4, RZ ;  /* 0x00000004070b7c24 */ /* 0x000fc6000f8e02ff */
[----:B------:R-:W-:Y:S01]  /*bfb0*/  IADD3 R5, -R4, RZ, RZ ;  /* 0x000000ff04057210 */ /* 0x000fe20007ffe1ff */
[----:B------:R-:W-:-:S04]  /*bfc0*/  IMAD R11, R6, UR5, R11 ;  /* 0x00000005060b7c24 */ /* 0x000fc8000f8e020b */
[----:B------:R-:W-:Y:S01]  /*bfd0*/  IMAD R8, R12, R5, R8 ;  /* 0x000000050c087224 */ /* 0x000fe200078e0208 */
[----:B------:R-:W-:-:S03]  /*bfe0*/  SHF.R.S32.HI R5, RZ, 0x1f, R4 ;  /* 0x0000001fff057819 */ /* 0x000fc60000011404 */
[----:B------:R-:W-:-:S04]  /*bff0*/  IMAD.WIDE.U32 R4, R6, UR4, R4 ;  /* 0x0000000406047c25 */ /* 0x000fc8000f8e0004 */
[----:B------:R-:W-:Y:S01]  /*c000*/  IMAD.IADD R11, R11, 0x1, R5 ;  /* 0x000000010b0b7824 */ /* 0x000fe200078e0205 */
[----:B------:R-:W-:-:S04]  /*c010*/  LEA R2, P1, R4, R2, 0x2 ;  /* 0x0000000204027211 */ /* 0x000fc800078210ff */
[----:B------:R-:W-:-:S05]  /*c020*/  LEA.HI.X R3, R4, R3, R11, 0x2, P1 ;  /* 0x0000000304037211 */ /* 0x000fca00008f140b */
[----:B------:R2:W5:Y:S04]  /*c030*/  LDG.E R4, desc[UR54][R2.64] ;  /* 0x0000003602047981 */ /* 0x000568000c1e1900 */
.L_x_2855:
        /* <DEDUP_REMOVED lines=10> */
.L_x_2898:
        /* <DEDUP_REMOVED lines=8> */
.L_x_2857:
[----:B------:R-:W3:Y:S01]  /*c160*/  S2R R11, SR_CgaCtaId ;  /* 0x00000000000b7919 */ /* 0x000ee20000008800 */
[----:B------:R-:W-:Y:S01]  /*c170*/  MOV R5, 0x400 ;  /* 0x0000040000057802 */ /* 0x000fe20000000f00 */
[----:B------:R-:W-:Y:S01]  /*c180*/  IMAD.SHL.U32 R8, R8, 0x40, RZ ;  /* 0x0000004008087824 */ /* 0x000fe200078e00ff */
[----:B------:R-:W-:Y:S01]  /*c190*/  R2UR UR9, R2 ;  /* 0x00000000020972ca */ /* 0x000fe200000e0000 */
[----:B------:R-:W-:Y:S01]  /*c1a0*/  UIADD3 UR4, UP0, UR46, 0x370, URZ ;  /* 0x000003702e047890 */ /* 0x000fe2000ff1e03f */
[----:B------:R-:W-:Y:S01]  /*c1b0*/  R2UR UR12, R0 ;  /* 0x00000000000c72ca */ /* 0x000fe200000e0000 */
[----:B------:R-:W-:Y:S01]  /*c1c0*/  UMOV UR6, 0x0 ;  /* 0x0000000000067882 */ /* 0x000fe20000000000 */
[----:B-----5:R-:W-:Y:S01]  /*c1d0*/  R2UR UR13, R4 ;  /* 0x00000000040d72ca */ /* 0x020fe200000e0000 */
[----:B------:R-:W-:Y:S01]  /*c1e0*/  UIADD3.X UR5, URZ, UR47, URZ, UP0, !UPT ;  /* 0x0000002f3f057290 */ /* 0x000fe200087fe43f */
[----:B------:R-:W-:Y:S01]  /*c1f0*/  R2UR UR11, R8 ;  /* 0x00000000080b72ca */ /* 0x000fe200000e0000 */
[----:B------:R-:W-:Y:S01]  /*c200*/  UMOV UR7, 0x14f00000 ;  /* 0x14f0000000077882 */ /* 0x000fe20000000000 */
[----:B------:R-:W-:-:S05]  /*c210*/  UMOV UR10, URZ ;  /* 0x0000003f000a7c82 */ /* 0x000fca0008000000 */
        /* <DEDUP_REMOVED lines=8> */
.L_x_2899:
        /* <DEDUP_REMOVED lines=8> */
.L_x_2859:
        /* <DEDUP_REMOVED lines=17> */
[----:B----4-:R-:W-:-:S05]  /*c430*/  LEA R3, R5, R3, 0x18 ;  /* 0x0000000305037211 */ /* 0x010fca00078ec0ff */
[----:B------:R-:W-:-:S05]  /*c440*/  IMAD R2, R16, 0x10000, R3 ;  /* 0x0001000010027824 */ /* 0x000fca00078e0203 */
        /* <DEDUP_REMOVED lines=34> */
.L_x_2854:
[----:B------:R-:W-:Y:S05]  /*c670*/  BSYNC B0 ;  /* 0x0000000000007941 */ /* 0x000fea0003800000 */
.L_x_2853:
[----:B------:R-:W2:Y:S01]  /*c680*/  LDL.LU R3, [R1+0x8] ;  /* 0x0000080001037983 */ /* 0x000ea20000300800 */
[----:B------:R-:W-:-:S04]  /*c690*/  IADD3 R16, R16, 0x1, RZ ;  /* 0x0000000110107810 */ /* 0x000fc80007ffe0ff */
[----:B------:R-:W-:-:S04]  /*c6a0*/  ISETP.NE.AND P1, PT, R16, 0x2, PT ;  /* 0x000000021000780c */ /* 0x000fc80003f25270 */
[----:B------:R-:W-:Y:S02]  /*c6b0*/  SEL R2, RZ, 0x1, P1 ;  /* 0x00000001ff027807 */ /* 0x000fe40000800000 */
[----:B------:R-:W-:Y:S02]  /*c6c0*/  SEL R16, R16, RZ, P1 ;  /* 0x000000ff10107207 */ /* 0x000fe40000800000 */
[----:B------:R-:W-:Y:S01]  /*c6d0*/  LOP3.LUT R17, R17, R2, RZ, 0x3c, !PT ;  /* 0x0000000211117212 */ /* 0x000fe200078e3cff */
[----:B--2---:R-:W-:-:S07]  /*c6e0*/  VIADD R8, R3, 0xfffffffd ;  /* 0xfffffffd03087836 */ /* 0x004fce0000000000 */
.L_x_2852:
[----:B------:R-:W-:Y:S01]  /*c6f0*/  IADD3 R10, -R10, RZ, RZ ;  /* 0x000000ff0a0a7210 */ /* 0x000fe20007ffe1ff */
[----:B------:R-:W-:Y:S03]  /*c700*/  BSSY B0, `(.L_x_2851) ;  /* 0x0000102000007945 */ /* 0x000fe60003800000 */
[----:B------:R-:W-:-:S13]  /*c710*/  ISETP.NE.AND P1, PT, R9, R10, PT ;  /* 0x0000000a0900720c */ /* 0x000fda0003f25270 */
[----:B------:R-:W-:Y:S05]  /*c720*/  @!P1 BRA `(.L_x_2860) ;  /* 0x0000000c00fc9947 */ /* 0x000fea0003800000 */
.L_x_2875:
[----:B------:R-:W-:Y:S04]  /*c730*/  BSSY B1, `(.L_x_2861) ;  /* 0x0000078000017945 */ /* 0x000fe80003800000 */
[----:B------:R-:W-:Y:S05]  /*c740*/  @!P6 BRA `(.L_x_2862) ;  /* 0x0000000400d8e947 */ /* 0x000fea0003800000 */
[----:B-1----:R-:W-:Y:S01]  /*c750*/  IMAD.MOV.U32 R9, RZ, RZ, R8 ;  /* 0x000000ffff097224 */ /* 0x002fe200078e0008 */
[----:B------:R-:W-:Y:S06]  /*c760*/  @!P0 BRA `(.L_x_2863) ;  /* 0x0000000000448947 */ /* 0x000fec0003800000 */
[----:B------:R-:W1:Y:S01]  /*c770*/  LDC R9, c[0x0][0x41c] ;  /* 0x00010700ff097b82 */ /* 0x000e620000000800 */
[----:B------:R-:W-:-:S04]  /*c780*/  IMAD R11, R7, UR38, RZ ;  /* 0x00000026070b7c24 */ /* 0x000fc8000f8e02ff */
[----:B------:R-:W-:Y:S01]  /*c790*/  IMAD R10, R6, UR39, R11 ;  /* 0x00000027060a7c24 */ /* 0x000fe2000f8e020b */
[----:B-1----:R-:W-:-:S13]  /*c7a0*/  ISETP.NE.AND P1, PT, R9, 0x1, PT ;  /* 0x000000010900780c */ /* 0x002fda0003f25270 */
[----:B------:R-:W1:Y:S02]  /*c7b0*/  @P1 LDC.64 R2, c[0x0][0x420] ;  /* 0x00010800ff021b82 */ /* 0x000e640000000a00 */
[----:B-1----:R-:W-:Y:S01]  /*c7c0*/  @P1 IMAD.HI.U32 R4, R8, R2, RZ ;  /* 0x0000000208041227 */ /* 0x002fe200078e00ff */
[----:B------:R-:W-:-:S04]  /*c7d0*/  MOV R2, R8 ;  /* 0x0000000800027202 */ /* 0x000fc80000000f00 */
[----:B------:R-:W-:Y:S02]  /*c7e0*/  @P1 SHF.R.U32.HI R2, RZ, R3, R4 ;  /* 0x00000003ff021219 */ /* 0x000fe40000011604 */
[----:B------:R-:W1:Y:S03]  /*c7f0*/  LDC.64 R4, c[0x0][0x3f8] ;  /* 0x0000fe00ff047b82 */ /* 0x000e660000000a00 */
[----:B------:R-:W-:-:S04]  /*c800*/  IMAD.MOV R3, RZ, RZ, -R2 ;  /* 0x000000ffff037224 */ /* 0x000fc800078e0a02 */
[----:B------:R-:W-:Y:S01]  /*c810*/  IMAD R9, R9, R3, R8 ;  /* 0x0000000309097224 */ /* 0x000fe200078e0208 */
[----:B------:R-:W-:-:S03]  /*c820*/  SHF.R.S32.HI R3, RZ, 0x1f, R2 ;  /* 0x0000001fff037819 */ /* 0x000fc60000011402 */
[----:B------:R-:W-:-:S05]  /*c830*/  IMAD.WIDE.U32 R2, R6, UR38, R2 ;  /* 0x0000002606027c25 */ /* 0x000fca000f8e0002 */
[----:B------:R-:W-:Y:S02]  /*c840*/  IADD3 R10, R10, R3, RZ ;  /* 0x000000030a0a7210 */ /* 0x000fe40007ffe0ff */
[----:B-1----:R-:W-:-:S04]  /*c850*/  LEA R4, P1, R2, R4, 0x2 ;  /* 0x0000000402047211 */ /* 0x002fc800078210ff */
[----:B------:R-:W-:-:S05]  /*c860*/  LEA.HI.X R5, R2, R5, R10, 0x2, P1 ;  /* 0x0000000502057211 */ /* 0x000fca00008f140a */
[----:B------:R1:W5:Y:S04]  /*c870*/  LDG.E R4, desc[UR54][R4.64] ;  /* 0x0000003604047981 */ /* 0x000368000c1e1900 */
.L_x_2863:
[----:B------:R-:W2:Y:S01]  /*c880*/  S2R R3, SR_CgaCtaId ;  /* 0x0000000000037919 */ /* 0x000ea20000008800 */
[----:B------:R-:W-:Y:S01]  /*c890*/  MOV R2, 0x400 ;  /* 0x0000040000027802 */ /* 0x000fe20000000f00 */
[----:B-1----:R-:W1:Y:S03]  /*c8a0*/  S2R R5, SR_TID.X ;  /* 0x0000000000057919 */ /* 0x002e660000002100 */
[----:B--2---:R-:W-:Y:S02]  /*c8b0*/  LEA R2, R3, R2, 0x18 ;  /* 0x0000000203027211 */ /* 0x004fe400078ec0ff */
[----:B------:R-:W-:Y:S02]  /*c8c0*/  SHF.L.U32 R3, R17, 0x1f, RZ ;  /* 0x0000001f11037819 */ /* 0x000fe400000006ff */
[----:B-1----:R-:W-:Y:S01]  /*c8d0*/  LOP3.LUT R5, R5, 0x7f, RZ, 0xc0, !PT ;  /* 0x0000007f05057812 */ /* 0x002fe200078ec0ff */
[----:B------:R-:W-:-:S03]  /*c8e0*/  IMAD R2, R16, 0x8, R2 ;  /* 0x0000000810027824 */ /* 0x000fc600078e0202 */
[----:B------:R-:W-:Y:S01]  /*c8f0*/  ISETP.NE.AND P1, PT, R5, RZ, PT ;  /* 0x000000ff0500720c */ /* 0x000fe20003f25270 */
[----:B------:R-:W1:Y:S02]  /*c900*/  SYNCS.PHASECHK.TRANS64.TRYWAIT P2, [R2+URZ+0x38840], R3 ;  /* 0x03884003020075a7 */ /* 0x000e64000804017f */
[----:B-1----:R-:W-:Y:S10]  /*c910*/  @!P2 BRA `(.L_x_2864) ;  /* 0x0000001400b0a947 */ /* 0x002ff40003800000 */
.L_x_2900:
        /* <DEDUP_REMOVED lines=8> */
.L_x_2865:
        /* <DEDUP_REMOVED lines=11> */
[----:B--2---:R-:W-:-:S05]  /*ca50*/  LEA R5, R10, R5, 0x18 ;  /* 0x000000050a057211 */ /* 0x004fca00078ec0ff */
[----:B------:R-:W-:-:S05]  /*ca60*/  IMAD R5, R16, 0x2000, R5 ;  /* 0x0000200010057824 */ /* 0x000fca00078e0205 */
[----:B------:R-:W-:Y:S02]  /*ca70*/  R2UR UR8, R5 ;  /* 0x00000000050872ca */ /* 0x000fe400000e0000 */
[----:B------:R-:W-:-:S04]  /*ca80*/  SHF.L.U32 R5, R9, 0x6, RZ ;  /* 0x0000000609057819 */ /* 0x000fc800000006ff */
[----:B------:R-:W-:-:S07]  /*ca90*/  R2UR UR11, R5 ;  /* 0x00000000050b72ca */ /* 0x000fce00000e0000 */
[----:B------:R-:W-:-:S09]  /*caa0*/  UIADD3 UR8, UR8, 0x22400, URZ ;  /* 0x0002240008087890 */ /* 0x000fd2000fffe03f */
[----:B------:R2:W-:Y:S01]  /*cab0*/  UTMALDG.4D [UR8], [UR4], desc[UR6] ;  /* 0x00000608040075b4 */ /* 0x0005e20008019000 */
[----:B------:R-:W3:Y:S02]  /*cac0*/  SYNCS.PHASECHK.TRANS64.TRYWAIT P2, [R2+URZ+0x38860], R3 ;  /* 0x03886003020075a7 */ /* 0x000ee4000804017f */
[----:B--23--:R-:W-:Y:S05]  /*cad0*/  @!P2 BRA `(.L_x_2866) ;  /* 0x000000140054a947 */ /* 0x00cfea0003800000 */
.L_x_2901:
[----:B------:R-:W-:Y:S05]  /*cae0*/  @P1 BRA `(.L_x_2867) ;  /* 0x00000000001c1947 */ /* 0x000fea0003800000 */
[----:B------:R-:W3:Y:S01]  /*caf0*/  S2R R9, SR_TID.X ;  /* 0x0000000000097919 */ /* 0x000ee20000002100 */
[----:B-12---:R-:W-:-:S04]  /*cb00*/  IMAD.MOV.U32 R3, RZ, RZ, 0x10000 ;  /* 0x00010000ff037424 */ /* 0x006fc800078e00ff */
[----:B------:R4:W-:Y:S01]  /*cb10*/  SYNCS.ARRIVE.TRANS64 RZ, [R2+URZ+0x38850], R3 ;  /* 0x0388500302ff79a7 */ /* 0x0009e2000800003f */
[----:B---3--:R-:W-:-:S04]  /*cb20*/  LOP3.LUT R9, R9, 0x1f, RZ, 0xc0, !PT ;  /* 0x0000001f09097812 */ /* 0x008fc800078ec0ff */
[----:B------:R-:W-:-:S13]  /*cb30*/  ISETP.NE.AND P1, PT, R9, RZ, PT ;  /* 0x000000ff0900720c */ /* 0x000fda0003f25270 */
[----:B----4-:R-:W-:Y:S05]  /*cb40*/  @!P1 BRA `(.L_x_2867) ;  /* 0x0000000000049947 */ /* 0x010fea0003800000 */
[----:B------:R-:W-:Y:S01]  /*cb50*/  BPT.TRAP 0x1 ;  /* 0x000000040000795c */ /* 0x000fe20000300000 */
.L_x_2867:
        /* <DEDUP_REMOVED lines=53> */
.L_x_2862:
[----:B------:R-:W-:Y:S05]  /*ceb0*/  BSYNC B1 ;  /* 0x0000000000017941 */ /* 0x000fea0003800000 */
.L_x_2861:
[----:B-1----:R-:W-:Y:S01]  /*cec0*/  VIADD R9, R16, 0x1 ;  /* 0x0000000110097836 */ /* 0x002fe20000000000 */
[----:B------:R-:W-:Y:S04]  /*ced0*/  BSSY B1, `(.L_x_2868) ;  /* 0x000007c000017945 */ /* 0x000fe80003800000 */
        /* <DEDUP_REMOVED lines=24> */
.L_x_2870:
[----:B------:R-:W2:Y:S01]  /*d060*/  S2R R3, SR_CgaCtaId ;  /* 0x0000000000037919 */ /* 0x000ea20000008800 */
[----:B------:R-:W-:Y:S01]  /*d070*/  MOV R2, 0x400 ;  /* 0x0000040000027802 */ /* 0x000fe20000000f00 */
[----:B-1----:R-:W1:Y:S03]  /*d080*/  S2R R5, SR_TID.X ;  /* 0x0000000000057919 */ /* 0x002e660000002100 */
[----:B--2---:R-:W-:Y:S02]  /*d090*/  LEA R2, R3, R2, 0x18 ;  /* 0x0000000203027211 */ /* 0x004fe400078ec0ff */
[----:B------:R-:W-:Y:S02]  /*d0a0*/  SHF.L.U32 R3, R17, 0x1f, RZ ;  /* 0x0000001f11037819 */ /* 0x000fe400000006ff */
[----:B------:R-:W-:Y:S02]  /*d0b0*/  LEA R2, R9, R2, 0x3 ;  /* 0x0000000209027211 */ /* 0x000fe400078e18ff */
[----:B-1----:R-:W-:-:S02]  /*d0c0*/  LOP3.LUT R5, R5, 0x7f, RZ, 0xc0, !PT ;  /* 0x0000007f05057812 */ /* 0x002fc400078ec0ff */
[----:B------:R-:W1:Y:S02]  /*d0d0*/  SYNCS.PHASECHK.TRANS64.TRYWAIT P2, [R2+URZ+0x38840], R3 ;  /* 0x03884003020075a7 */ /* 0x000e64000804017f */
[----:B------:R-:W-:Y:S01]  /*d0e0*/  ISETP.NE.AND P1, PT, R5, RZ, PT ;  /* 0x000000ff0500720c */ /* 0x000fe20003f25270 */
[----:B-1----:R-:W-:-:S12]  /*d0f0*/  @!P2 BRA `(.L_x_2871) ;  /* 0x0000000c00e0a947 */ /* 0x002fd80003800000 */
.L_x_2902:
[----:B------:R-:W-:Y:S05]  /*d100*/  @P1 BRA `(.L_x_2872) ;  /* 0x00000000001c1947 */ /* 0x000fea0003800000 */
[----:B------:R-:W2:Y:S01]  /*d110*/  S2R R11, SR_TID.X ;  /* 0x00000000000b7919 */ /* 0x000ea20000002100 */
[----:B------:R-:W-:-:S04]  /*d120*/  IMAD.MOV.U32 R5, RZ, RZ, 0x2000 ;  /* 0x00002000ff057424 */ /* 0x000fc800078e00ff */
[----:B------:R3:W-:Y:S01]  /*d130*/  SYNCS.ARRIVE.TRANS64 RZ, [R2+URZ+0x38830], R5 ;  /* 0x0388300502ff79a7 */ /* 0x0007e2000800003f */
[----:B--2---:R-:W-:-:S04]  /*d140*/  LOP3.LUT R11, R11, 0x1f, RZ, 0xc0, !PT ;  /* 0x0000001f0b0b7812 */ /* 0x004fc800078ec0ff */
[----:B------:R-:W-:-:S13]  /*d150*/  ISETP.NE.AND P2, PT, R11, RZ, PT ;  /* 0x000000ff0b00720c */ /* 0x000fda0003f45270 */
[----:B---3--:R-:W-:Y:S05]  /*d160*/  @!P2 BRA `(.L_x_2872) ;  /* 0x000000000004a947 */ /* 0x008fea0003800000 */
[----:B------:R-:W-:Y:S01]  /*d170*/  BPT.TRAP 0x1 ;  /* 0x000000040000795c */ /* 0x000fe20000300000 */
.L_x_2872:
[----:B------:R-:W2:Y:S01]  /*d180*/  S2R R11, SR_CgaCtaId ;  /* 0x00000000000b7919 */ /* 0x000ea20000008800 */
        /* <DEDUP_REMOVED lines=12> */
[----:B--2---:R-:W-:-:S04]  /*d250*/  LEA R5, R11, R5, 0x18 ;  /* 0x000000050b057211 */ /* 0x004fc800078ec0ff */
[----:B------:R-:W-:-:S04]  /*d260*/  LEA R5, R9, R5, 0xd ;  /* 0x0000000509057211 */ /* 0x000fc800078e68ff */
[----:B------:R-:W-:-:S13]  /*d270*/  R2UR UR8, R5 ;  /* 0x00000000050872ca */ /* 0x000fda00000e0000 */
[----:B------:R-:W-:-:S09]  /*d280*/  UIADD3 UR8, UR8, 0x22400, URZ ;  /* 0x0002240008087890 */ /* 0x000fd2000fffe03f */
[----:B------:R2:W-:Y:S01]  /*d290*/  UTMALDG.4D [UR8], [UR4], desc[UR6] ;  /* 0x00000608040075b4 */ /* 0x0005e20008019000 */
[----:B------:R-:W3:Y:S02]  /*d2a0*/  SYNCS.PHASECHK.TRANS64.TRYWAIT P2, [R2+URZ+0x38860], R3 ;  /* 0x03886003020075a7 */ /* 0x000ee4000804017f */
[----:B--23--:R-:W-:Y:S05]  /*d2b0*/  @!P2 BRA `(.L_x_2873) ;  /* 0x0000000c0084a947 */ /* 0x00cfea0003800000 */
.L_x_2903:
        /* <DEDUP_REMOVED lines=8> */
.L_x_2874:
        /* <DEDUP_REMOVED lines=17> */
[----:B---3--:R-:W-:-:S05]  /*d450*/  LEA R3, R5, R3, 0x18 ;  /* 0x0000000305037211 */ /* 0x008fca00078ec0ff */
[----:B------:R-:W-:-:S05]  /*d460*/  IMAD R2, R9, 0x10000, R3 ;  /* 0x0001000009027824 */ /* 0x000fca00078e0203 */
        /* <DEDUP_REMOVED lines=34> */
.L_x_2869:
[----:B------:R-:W-:Y:S05]  /*d690*/  BSYNC B1 ;  /* 0x0000000000017941 */ /* 0x000fea0003800000 */
.L_x_2868:
        /* <DEDUP_REMOVED lines=8> */
.L_x_2860:
[----:B------:R-:W-:Y:S05]  /*d720*/  BSYNC B0 ;  /* 0x0000000000007941 */ /* 0x000fea0003800000 */
.L_x_2851:
[----:B------:R-:W2:Y:S04]  /*d730*/  LDL R3, [R1+0x1c] ;  /* 0x00001c0001037983 */ /* 0x000ea80000100800 */
[----:B------:R-:W3:Y:S04]  /*d740*/  LDL.LU R2, [R1+0xc] ;  /* 0x00000c0001027983 */ /* 0x000ee80000300800 */
[----:B------:R-:W4:Y:S01]  /*d750*/  LDL.LU R0, [R1+0x18] ;  /* 0x0000180001007983 */ /* 0x000f220000300800 */
[----:B--2---:R-:W-:Y:S01]  /*d760*/  R2UR UR4, R3 ;  /* 0x00000000030472ca */ /* 0x004fe200000e0000 */
[----:B----4-:R-:W-:-:S12]  /*d770*/  VIADD R0, R0, 0x1 ;  /* 0x0000000100007836 */ /* 0x010fd80000000000 */
[----:B---3--:R-:W-:Y:S01]  /*d780*/  IADD3 R2, R2, UR4, RZ ;  /* 0x0000000402027c10 */ /* 0x008fe2000fffe0ff */
[----:B------:R-:W-:-:S03]  /*d790*/  ULDC UR4, c[0x0][0xea4] ;  /* 0x0003a90000047ab9 */ /* 0x000fc60000000800 */
[----:B------:R-:W-:Y:S01]  /*d7a0*/  ISETP.GE.AND P0, PT, R2, UR4, PT ;  /* 0x0000000402007c0c */ /* 0x000fe2000bf06270 */
[----:B------:R3:W-:Y:S04]  /*d7b0*/  STL [R1+0xc], R2 ;  /* 0x00000c0201007387 */ /* 0x0007e80000100800 */
[----:B------:R3:W-:Y:S08]  /*d7c0*/  STL [R1+0x18], R0 ;  /* 0x0000180001007387 */ /* 0x0007f00000100800 */
[----:B------:R-:W-:Y:S05]  /*d7d0*/  @!P0 BRA `(.L_x_2876) ;  /* 0xffffffcc00c88947 */ /* 0x000fea000383ffff */
[----:B---3--:R-:W-:-:S07]  /*d7e0*/  LOP3.LUT R2, R0, 0x1, RZ, 0xc, !PT ;  /* 0x0000000100027812 */ /* 0x008fce00078e0cff */
.L_x_2832:
[----:B------:R-:W2:Y:S01]  /*d7f0*/  S2R R3, SR_CgaCtaId ;  /* 0x0000000000037919 */ /* 0x000ea20000008800 */
[----:B------:R-:W-:Y:S01]  /*d800*/  MOV R0, 0x400 ;  /* 0x0000040000007802 */ /* 0x000fe20000000f00 */
[----:B------:R-:W-:Y:S03]  /*d810*/  BSSY B0, `(.L_x_2877) ;  /* 0x0000005000007945 */ /* 0x000fe60003800000 */
[----:B--2---:R-:W-:Y:S02]  /*d820*/  LEA R0, R3, R0, 0x18 ;  /* 0x0000000003007211 */ /* 0x004fe400078ec0ff */
[----:B------:R-:W-:-:S04]  /*d830*/  SHF.L.U32 R3, R2, 0x1f, RZ ;  /* 0x0000001f02037819 */ /* 0x000fc800000006ff */
[----:B------:R-:W2:Y:S02]  /*d840*/  SYNCS.PHASECHK.TRANS64.TRYWAIT P0, [R0+URZ+0x38820], R3 ;  /* 0x03882003000075a7 */ /* 0x000ea4000800017f */
[----:B--2---:R-:W-:Y:S05]  /*d850*/  @!P0 BRA `(.L_x_2878) ;  /* 0x0000000800308947 */ /* 0x004fea0003800000 */
.L_x_2904:
[----:B------:R-:W-:Y:S05]  /*d860*/  BSYNC B0 ;  /* 0x0000000000007941 */ /* 0x000fea0003800000 */
.L_x_2877:
[----:B------:R-:W-:-:S03]  /*d870*/  UMOV UR4, 0xffffffff ;  /* 0xffffffff00047882 */ /* 0x000fc60000000000 */
[----:B------:R-:W-:Y:S05]  /*d880*/  BRA.DIV UR4, `(.L_x_2879) ;  /* 0x0000000a04387947 */ /* 0x000fea000b800000 */
[----:B------:R-:W3:Y:S02]  /*d890*/  S2R R2, SR_TID.X ;  /* 0x0000000000027919 */ /* 0x000ee40000002100 */
[----:B---3--:R-:W-:-:S04]  /*d8a0*/  SHF.R.U32.HI R2, RZ, 0x5, R2 ;  /* 0x00000005ff027819 */ /* 0x008fc80000011602 */
[----:B------:R-:W-:-:S05]  /*d8b0*/  LOP3.LUT R2, R2, 0x3, RZ, 0xc0, !PT ;  /* 0x0000000302027812 */ /* 0x000fca00078ec0ff */
[----:B------:R3:W4:Y:S02]  /*d8c0*/  SHFL.IDX PT, R14, R2, RZ, 0x1f ;  /* 0x00001fff020e7589 */ /* 0x00072400000e0000 */
.L_x_2907:
[----:B----4-:R-:W-:Y:S01]  /*d8d0*/  ISETP.NE.AND P0, PT, R14, RZ, PT ;  /* 0x000000ff0e00720c */ /* 0x010fe20003f05270 */
[----:B------:R-:W-:-:S12]  /*d8e0*/  BSSY B0, `(.L_x_2880) ;  /* 0x000001d000007945 */ /* 0x000fd80003800000 */
[----:B------:R-:W-:Y:S05]  /*d8f0*/  @P0 BRA `(.L_x_2881) ;  /* 0x00000000006c0947 */ /* 0x000fea0003800000 */
[----:B------:R-:W-:-:S03]  /*d900*/  UMOV UR4, 0xffffffff ;  /* 0xffffffff00047882 */ /* 0x000fc60000000000 */
[----:B------:R-:W-:Y:S05]  /*d910*/  BRA.DIV UR4, `(.L_x_2882) ;  /* 0x0000000a04487947 */ /* 0x000fea000b800000 */
[----:B------:R-:W-:-:S13]  /*d920*/  ELECT P6, URZ, PT ;  /* 0x00000000003f782f */ /* 0x000fda00038c0000 */
.L_x_2910:
[----:B------:R-:W-:Y:S05]  /*d930*/  @!P6 BRA `(.L_x_2881) ;  /* 0x00000000005ce947 */ /* 0x000fea0003800000 */
[----:B--2---:R-:W-:Y:S02]  /*d940*/  IADD3 R3, R0, 0x38840, RZ ;  /* 0x0003884000037810 */ /* 0x004fe40007ffe0ff */
[----:B------:R-:W-:Y:S02]  /*d950*/  SHF.L.U32 R5, R17, 0x1f, RZ ;  /* 0x0000001f11057819 */ /* 0x000fe400000006ff */
[C---:B---3--:R-:W-:Y:S01]  /*d960*/  IADD3 R2, R16.reuse, 0x1, RZ ;  /* 0x0000000110027810 */ /* 0x048fe20007ffe0ff */
        /* <DEDUP_REMOVED lines=9> */
.L_x_2911:
[----:B------:R-:W3:Y:S01]  /*da00*/  SYNCS.PHASECHK.TRANS64.TRYWAIT P0, [R7+URZ], R2 ;  /* 0x00000002070075a7 */ /* 0x000ee2000800017f */
[----:B------:R-:W-:-:S05]  /*da10*/  IADD3 R3, R0, 0x38860, RZ ;  /* 0x0003886000037810 */ /* 0x000fca0007ffe0ff */
[----:B------:R-:W-:Y:S01]  /*da20*/  IMAD R16, R16, 0x8, R3 ;  /* 0x0000000810107824 */ /* 0x000fe200078e0203 */
[----:B---3--:R-:W-:Y:S06]  /*da30*/  @!P0 BRA `(.L_x_2884) ;  /* 0x0000000800348947 */ /* 0x008fec0003800000 */
.L_x_2912:
[----:B------:R-:W4:Y:S02]  /*da40*/  SYNCS.PHASECHK.TRANS64.TRYWAIT P0, [R16+URZ], R5 ;  /* 0x00000005100075a7 */ /* 0x000f24000800017f */
[----:B----4-:R-:W-:Y:S05]  /*da50*/  @!P0 BRA `(.L_x_2885) ;  /* 0x0000000800408947 */ /* 0x010fea0003800000 */
.L_x_2913:
[----:B------:R-:W-:-:S07]  /*da60*/  LEA R3, R4, R3, 0x3 ;  /* 0x0000000304037211 */ /* 0x000fce00078e18ff */
.L_x_2886:
[----:B------:R1:W1:Y:S02]  /*da70*/  SYNCS.PHASECHK.TRANS64.TRYWAIT P0, [R3+URZ], R2 ;  /* 0x00000002030075a7 */ /* 0x000264000800017f */
[----:B-1----:R-:W-:Y:S05]  /*da80*/  @!P0 NANOSLEEP.SYNCS 0x989680 ;  /* 0x009896800000895d */ /* 0x002fea0003900000 */
[----:B------:R-:W1:Y:S02]  /*da90*/  @!P0 SYNCS.PHASECHK.TRANS64 P0, [R3+URZ], R2 ;  /* 0x00000002030085a7 */ /* 0x000e64000800007f */
[----:B-1----:R-:W-:Y:S05]  /*daa0*/  @!P0 BRA `(.L_x_2886) ;  /* 0xfffffffc00f08947 */ /* 0x002fea000383ffff */
.L_x_2881:
[----:B------:R-:W-:Y:S05]  /*dab0*/  BSYNC B0 ;  /* 0x0000000000007941 */ /* 0x000fea0003800000 */
.L_x_2880:
[----:B------:R-:W-:Y:S05]  /*dac0*/  EXIT ;  /* 0x000000000000794d */ /* 0x000fea0003800000 */
.L_x_2808:
[----:B-1----:R-:W-:-:S04]  /*dad0*/  IMAD.U32 R3, RZ, RZ, UR42 ;  /* 0x0000002aff037e24 */ /* 0x002fc8000f8e00ff */
[----:B------:R1:W2:Y:S03]  /*dae0*/  SYNCS.PHASECHK.TRANS64.TRYWAIT P1, [R3+URZ+0x38800], R0 ;  /* 0x03880000030075a7 */ /* 0x0002a6000802017f */
[----:B--2---:R-:W-:Y:S05]  /*daf0*/  @!P1 NANOSLEEP.SYNCS 0x989680 ;  /* 0x009896800000995d */ /* 0x004fea0003900000 */
[----:B------:R-:W2:Y:S02]  /*db00*/  @!P1 SYNCS.PHASECHK.TRANS64 P1, [R3+URZ+0x38800], R0 ;  /* 0x03880000030095a7 */ /* 0x000ea4000802007f */
[----:B--2---:R-:W-:Y:S05]  /*db10*/  @!P1 BRA `(.L_x_2808) ;  /* 0xfffffffc00ec9947 */ /* 0x004fea000383ffff */
[----:B------:R-:W-:Y:S05]  /*db20*/  BRA `(.L_x_2887) ;  /* 0xffffff4c00b87947 */ /* 0x000fea000383ffff */
.L_x_2812:
[----:B---3--:R3:W4:Y:S02]  /*db30*/  SYNCS.PHASECHK.TRANS64.TRYWAIT P1, [R8+URZ+0x38830], R9 ;  /* 0x03883009080075a7 */ /* 0x008724000802017f */
[----:B----4-:R-:W-:Y:S05]  /*db40*/  @!P1 NANOSLEEP.SYNCS 0x989680 ;  /* 0x009896800000995d */ /* 0x010fea0003900000 */
[----:B------:R-:W4:Y:S02]  /*db50*/  @!P1 SYNCS.PHASECHK.TRANS64 P1, [R8+URZ+0x38830], R9 ;  /* 0x03883009080095a7 */ /* 0x000f24000802007f */
[----:B----4-:R-:W-:Y:S05]  /*db60*/  @!P1 BRA `(.L_x_2812) ;  /* 0xfffffffc00f09947 */ /* 0x010fea000383ffff */
[----:B------:R-:W-:Y:S05]  /*db70*/  BRA `(.L_x_2811) ;  /* 0xffffff4c00cc7947 */ /* 0x000fea000383ffff */
.L_x_2813:
[----:B-1----:R-:W-:-:S04]  /*db80*/  MOV R3, UR42 ;  /* 0x0000002a00037c02 */ /* 0x002fc80008000f00 */
[----:B------:R1:W4:Y:S03]  /*db90*/  SYNCS.PHASECHK.TRANS64.TRYWAIT P1, [R3+URZ+0x38810], R0 ;  /* 0x03881000030075a7 */ /* 0x000326000802017f */
[----:B----4-:R-:W-:Y:S05]  /*dba0*/  @!P1 NANOSLEEP.SYNCS 0x989680 ;  /* 0x009896800000995d */ /* 0x010fea0003900000 */
[----:B------:R-:W4:Y:S02]  /*dbb0*/  @!P1 SYNCS.PHASECHK.TRANS64 P1, [R3+URZ+0x38810], R0 ;  /* 0x03881000030095a7 */ /* 0x000f24000802007f */
[----:B----4-:R-:W-:Y:S05]  /*dbc0*/  @!P1 BRA `(.L_x_2813) ;  /* 0xfffffffc00ec9947 */ /* 0x010fea000383ffff */
[----:B------:R-:W-:Y:S05]  /*dbd0*/  BRA `(.L_x_2888) ;  /* 0xffffff5000547947 */ /* 0x000fea000383ffff */
.L_x_2817:
[----:B------:R1:W1:Y:S02]  /*dbe0*/  SYNCS.PHASECHK.TRANS64.TRYWAIT P1, [R8+URZ+0x38850], R9 ;  /* 0x03885009080075a7 */ /* 0x000264000802017f */
[----:B-1----:R-:W-:Y:S05]  /*dbf0*/  @!P1 NANOSLEEP.SYNCS 0x989680 ;  /* 0x009896800000995d */ /* 0x002fea0003900000 */
[----:B------:R-:W1:Y:S02]  /*dc00*/  @!P1 SYNCS.PHASECHK.TRANS64 P1, [R8+URZ+0x38850], R9 ;  /* 0x03885009080095a7 */ /* 0x000e64000802007f */
[----:B-1----:R-:W-:Y:S05]  /*dc10*/  @!P1 BRA `(.L_x_2817) ;  /* 0xfffffffc00f09947 */ /* 0x002fea000383ffff */
[----:B------:R-:W-:Y:S05]  /*dc20*/  BRA `(.L_x_2816) ;  /* 0xffffff5000887947 */ /* 0x000fea000383ffff */
.L_x_2822:
[----:B--2---:R2:W3:Y:S02]  /*dc30*/  SYNCS.PHASECHK.TRANS64.TRYWAIT P3, [R11+URZ+0x38830], R0 ;  /* 0x038830000b0075a7 */ /* 0x0044e4000806017f */
[----:B---3--:R-:W-:Y:S05]  /*dc40*/  @!P3 NANOSLEEP.SYNCS 0x989680 ;  /* 0x009896800000b95d */ /* 0x008fea0003900000 */
[----:B------:R-:W3:Y:S02]  /*dc50*/  @!P3 SYNCS.PHASECHK.TRANS64 P3, [R11+URZ+0x38830], R0 ;  /* 0x038830000b00b5a7 */ /* 0x000ee4000806007f */
[----:B---3--:R-:W-:Y:S05]  /*dc60*/  @!P3 BRA `(.L_x_2822) ;  /* 0xfffffffc00f0b947 */ /* 0x008fea000383ffff */
[----:B------:R-:W-:Y:S05]  /*dc70*/  BRA `(.L_x_2821) ;  /* 0xffffff7c00007947 */ /* 0x000fea000383ffff */
.L_x_2826:
[----:B----4-:R4:W1:Y:S02]  /*dc80*/  SYNCS.PHASECHK.TRANS64.TRYWAIT P3, [R11+URZ+0x38850], R0 ;  /* 0x038850000b0075a7 */ /* 0x010864000806017f */
[----:B-1----:R-:W-:Y:S05]  /*dc90*/  @!P3 NANOSLEEP.SYNCS 0x989680 ;  /* 0x009896800000b95d */ /* 0x002fea0003900000 */
[----:B------:R-:W1:Y:S02]  /*dca0*/  @!P3 SYNCS.PHASECHK.TRANS64 P3, [R11+URZ+0x38850], R0 ;  /* 0x038850000b00b5a7 */ /* 0x000e64000806007f */
[----:B-1----:R-:W-:Y:S05]  /*dcb0*/  @!P3 BRA `(.L_x_2826) ;  /* 0xfffffffc00f0b947 */ /* 0x002fea000383ffff */
[----:B------:R-:W-:Y:S05]  /*dcc0*/  BRA `(.L_x_2825) ;  /* 0xffffff7c00707947 */ /* 0x000fea000383ffff */
.L_x_2837:
        /* <DEDUP_REMOVED lines=11> */
.L_x_2890:
[----:B------:R-:W-:Y:S05]  /*dd80*/  BSYNC B0 ;  /* 0x0000000000007941 */ /* 0x000fea0003800000 */
.L_x_2889:
[----:B------:R-:W-:Y:S05]  /*dd90*/  BRA `(.L_x_2891) ;  /* 0xffffffd000747947 */ /* 0x000fea000383ffff */
.L_x_2838:
[----:B------:R-:W-:Y:S01]  /*dda0*/  BSSY B0, `(.L_x_2892) ;  /* 0x0000006000007945 */ /* 0x000fe20003800000 */
[----:B------:R-:W-:-:S07]  /*ddb0*/  IMAD.MOV.U32 R15, RZ, RZ, -0x1 ;  /* 0xffffffffff0f7424 */ /* 0x000fce00078e00ff */
[----:B------:R-:W-:Y:S05]  /*ddc0*/  WARPSYNC.COLLECTIVE R15, `(.L_x_2893) ;  /* 0x000000000f0c7348 */ /* 0x000fea0003c00000 */
[----:B------:R-:W-:Y:S02]  /*ddd0*/  ELECT P6, UR62, PT ;  /* 0x00000000003e782f */ /* 0x000fe400038c0000 */
[----:B------:R-:W-:Y:S01]  /*dde0*/  MOV R14, UR62 ;  /* 0x0000003e000e7c02 */ /* 0x000fe20008000f00 */
[----:B------:R-:W-:Y:S10]  /*ddf0*/  ENDCOLLECTIVE ;  /* 0x000000000000791b */ /* 0x000ff40003800000 */
.L_x_2893:
[----:B------:R-:W-:Y:S05]  /*de00*/  BSYNC B0 ;  /* 0x0000000000007941 */ /* 0x000fea0003800000 */
.L_x_2892:
[----:B------:R-:W-:Y:S05]  /*de10*/  BRA `(.L_x_2894) ;  /* 0xffffffd0006c7947 */ /* 0x000fea000383ffff */
.L_x_2841:
[----:B--2---:R2:W3:Y:S02]  /*de20*/  SYNCS.PHASECHK.TRANS64.TRYWAIT P1, [R10+URZ+0x38840], R5 ;  /* 0x038840050a0075a7 */ /* 0x0044e4000802017f */
[----:B---3--:R-:W-:Y:S05]  /*de30*/  @!P1 NANOSLEEP.SYNCS 0x989680 ;  /* 0x009896800000995d */ /* 0x008fea0003900000 */
[----:B------:R-:W3:Y:S02]  /*de40*/  @!P1 SYNCS.PHASECHK.TRANS64 P1, [R10+URZ+0x38840], R5 ;  /* 0x038840050a0095a7 */ /* 0x000ee4000802007f */
[----:B---3--:R-:W-:Y:S05]  /*de50*/  @!P1 BRA `(.L_x_2841) ;  /* 0xfffffffc00f09947 */ /* 0x008fea000383ffff */
[----:B------:R-:W-:Y:S05]  /*de60*/  BRA `(.L_x_2895) ;  /* 0xffffffd000cc7947 */ /* 0x000fea000383ffff */
.L_x_2846:
        /* <DEDUP_REMOVED lines=8> */
.L_x_2849:
[----:B--2---:R2:W3:Y:S02]  /*def0*/  SYNCS.PHASECHK.TRANS64.TRYWAIT P1, [R5+URZ+0x38860], R8 ;  /* 0x03886008050075a7 */ /* 0x0044e4000802017f */
[----:B---3--:R-:W-:Y:S05]  /*df00*/  @!P1 NANOSLEEP.SYNCS 0x989680 ;  /* 0x009896800000995d */ /* 0x008fea0003900000 */
[----:B------:R-:W3:Y:S02]  /*df10*/  @!P1 SYNCS.PHASECHK.TRANS64 P1, [R5+URZ+0x38860], R8 ;  /* 0x03886008050095a7 */ /* 0x000ee4000802007f */
[----:B---3--:R-:W-:Y:S05]  /*df20*/  @!P1 BRA `(.L_x_2849) ;  /* 0xfffffffc00f09947 */ /* 0x008fea000383ffff */
[----:B------:R-:W-:Y:S05]  /*df30*/  BRA `(.L_x_2897) ;  /* 0xffffffd800ac7947 */ /* 0x000fea000383ffff */
.L_x_2856:
[----:B--2---:R2:W3:Y:S02]  /*df40*/  SYNCS.PHASECHK.TRANS64.TRYWAIT P2, [R2+URZ+0x38840], R3 ;  /* 0x03884003020075a7 */ /* 0x0044e4000804017f */
[----:B---3--:R-:W-:Y:S05]  /*df50*/  @!P2 NANOSLEEP.SYNCS 0x989680 ;  /* 0x009896800000a95d */ /* 0x008fea0003900000 */
[----:B------:R-:W3:Y:S02]  /*df60*/  @!P2 SYNCS.PHASECHK.TRANS64 P2, [R2+URZ+0x38840], R3 ;  /* 0x038840030200a5a7 */ /* 0x000ee4000804007f */
[----:B---3--:R-:W-:Y:S05]  /*df70*/  @!P2 BRA `(.L_x_2856) ;  /* 0xfffffffc00f0a947 */ /* 0x008fea000383ffff */
[----:B------:R-:W-:Y:S05]  /*df80*/  BRA `(.L_x_2898) ;  /* 0xffffffe000547947 */ /* 0x000fea000383ffff */
.L_x_2858:
[----:B---3--:R3:W4:Y:S02]  /*df90*/  SYNCS.PHASECHK.TRANS64.TRYWAIT P2, [R2+URZ+0x38860], R3 ;  /* 0x03886003020075a7 */ /* 0x008724000804017f */
[----:B----4-:R-:W-:Y:S05]  /*dfa0*/  @!P2 NANOSLEEP.SYNCS 0x989680 ;  /* 0x009896800000a95d */ /* 0x010fea0003900000 */
[----:B------:R-:W4:Y:S02]  /*dfb0*/  @!P2 SYNCS.PHASECHK.TRANS64 P2, [R2+URZ+0x38860], R3 ;  /* 0x038860030200a5a7 */ /* 0x000f24000804007f */
[----:B----4-:R-:W-:Y:S05]  /*dfc0*/  @!P2 BRA `(.L_x_2858) ;  /* 0xfffffffc00f0a947 */ /* 0x010fea000383ffff */
[----:B------:R-:W-:Y:S05]  /*dfd0*/  BRA `(.L_x_2899) ;  /* 0xffffffe000b07947 */ /* 0x000fea000383ffff */
.L_x_2864:
[----:B-1----:R1:W2:Y:S02]  /*dfe0*/  SYNCS.PHASECHK.TRANS64.TRYWAIT P2, [R2+URZ+0x38840], R3 ;  /* 0x03884003020075a7 */ /* 0x0022a4000804017f */
[----:B--2---:R-:W-:Y:S05]  /*dff0*/  @!P2 NANOSLEEP.SYNCS 0x989680 ;  /* 0x009896800000a95d */ /* 0x004fea0003900000 */
[----:B------:R-:W2:Y:S02]  /*e000*/  @!P2 SYNCS.PHASECHK.TRANS64 P2, [R2+URZ+0x38840], R3 ;  /* 0x038840030200a5a7 */ /* 0x000ea4000804007f */
[----:B--2---:R-:W-:Y:S05]  /*e010*/  @!P2 BRA `(.L_x_2864) ;  /* 0xfffffffc00f0a947 */ /* 0x004fea000383ffff */
[----:B------:R-:W-:Y:S05]  /*e020*/  BRA `(.L_x_2900) ;  /* 0xffffffe8003c7947 */ /* 0x000fea000383ffff */
.L_x_2866:
[----:B--2---:R2:W3:Y:S02]  /*e030*/  SYNCS.PHASECHK.TRANS64.TRYWAIT P2, [R2+URZ+0x38860], R3 ;  /* 0x03886003020075a7 */ /* 0x0044e4000804017f */
[----:B---3--:R-:W-:Y:S05]  /*e040*/  @!P2 NANOSLEEP.SYNCS 0x989680 ;  /* 0x009896800000a95d */ /* 0x008fea0003900000 */
[----:B------:R-:W3:Y:S02]  /*e050*/  @!P2 SYNCS.PHASECHK.TRANS64 P2, [R2+URZ+0x38860], R3 ;  /* 0x038860030200a5a7 */ /* 0x000ee4000804007f */
[----:B---3--:R-:W-:Y:S05]  /*e060*/  @!P2 BRA `(.L_x_2866) ;  /* 0xfffffffc00f0a947 */ /* 0x008fea000383ffff */
[----:B------:R-:W-:Y:S05]  /*e070*/  BRA `(.L_x_2901) ;  /* 0xffffffe800987947 */ /* 0x000fea000383ffff */
.L_x_2871:
[----:B-1----:R1:W2:Y:S02]  /*e080*/  SYNCS.PHASECHK.TRANS64.TRYWAIT P2, [R2+URZ+0x38840], R3 ;  /* 0x03884003020075a7 */ /* 0x0022a4000804017f */
[----:B--2---:R-:W-:Y:S05]  /*e090*/  @!P2 NANOSLEEP.SYNCS 0x989680 ;  /* 0x009896800000a95d */ /* 0x004fea0003900000 */
[----:B------:R-:W2:Y:S02]  /*e0a0*/  @!P2 SYNCS.PHASECHK.TRANS64 P2, [R2+URZ+0x38840], R3 ;  /* 0x038840030200a5a7 */ /* 0x000ea4000804007f */
[----:B--2---:R-:W-:Y:S05]  /*e0b0*/  @!P2 BRA `(.L_x_2871) ;  /* 0xfffffffc00f0a947 */ /* 0x004fea000383ffff */
[----:B------:R-:W-:Y:S05]  /*e0c0*/  BRA `(.L_x_2902) ;  /* 0xfffffff0000c7947 */ /* 0x000fea000383ffff */
.L_x_2873:
[----:B--2---:R2:W3:Y:S02]  /*e0d0*/  SYNCS.PHASECHK.TRANS64.TRYWAIT P2, [R2+URZ+0x38860], R3 ;  /* 0x03886003020075a7 */ /* 0x0044e4000804017f */
[----:B---3--:R-:W-:Y:S05]  /*e0e0*/  @!P2 NANOSLEEP.SYNCS 0x989680 ;  /* 0x009896800000a95d */ /* 0x008fea0003900000 */
[----:B------:R-:W3:Y:S02]  /*e0f0*/  @!P2 SYNCS.PHASECHK.TRANS64 P2, [R2+URZ+0x38860], R3 ;  /* 0x038860030200a5a7 */ /* 0x000ee4000804007f */
[----:B---3--:R-:W-:Y:S05]  /*e100*/  @!P2 BRA `(.L_x_2873) ;  /* 0xfffffffc00f0a947 */ /* 0x008fea000383ffff */
[----:B------:R-:W-:Y:S05]  /*e110*/  BRA `(.L_x_2903) ;  /* 0xfffffff000687947 */ /* 0x000fea000383ffff */
.L_x_2878:
[----:B--2---:R2:W3:Y:S02]  /*e120*/  SYNCS.PHASECHK.TRANS64.TRYWAIT P0, [R0+URZ+0x38820], R3 ;  /* 0x03882003000075a7 */ /* 0x0044e4000800017f */
[----:B---3--:R-:W-:Y:S05]  /*e130*/  @!P0 NANOSLEEP.SYNCS 0x989680 ;  /* 0x009896800000895d */ /* 0x008fea0003900000 */
[----:B------:R-:W3:Y:S02]  /*e140*/  @!P0 SYNCS.PHASECHK.TRANS64 P0, [R0+URZ+0x38820], R3 ;  /* 0x03882003000085a7 */ /* 0x000ee4000800007f */
[----:B---3--:R-:W-:Y:S05]  /*e150*/  @!P0 BRA `(.L_x_2878) ;  /* 0xfffffffc00f08947 */ /* 0x008fea000383ffff */
[----:B------:R-:W-:Y:S05]  /*e160*/  BRA `(.L_x_2904) ;  /* 0xfffffff400bc7947 */ /* 0x000fea000383ffff */
.L_x_2879:
        /* <DEDUP_REMOVED lines=11> */
.L_x_2906:
[----:B------:R-:W-:Y:S05]  /*e220*/  BSYNC B0 ;  /* 0x0000000000007941 */ /* 0x000fea0003800000 */
.L_x_2905:
[----:B------:R-:W-:Y:S05]  /*e230*/  BRA `(.L_x_2907) ;  /* 0xfffffff400a47947 */ /* 0x000fea000383ffff */
.L_x_2882:
[----:B------:R-:W-:Y:S01]  /*e240*/  BSSY B1, `(.L_x_2908) ;  /* 0x0000006000017945 */ /* 0x000fe20003800000 */
[----:B------:R-:W-:-:S07]  /*e250*/  MOV R15, 0xffffffff ;  /* 0xffffffff000f7802 */ /* 0x000fce0000000f00 */
[----:B-123--:R-:W-:Y:S05]  /*e260*/  WARPSYNC.COLLECTIVE R15, `(.L_x_2909) ;  /* 0x000000000f0c7348 */ /* 0x00efea0003c00000 */
[----:B------:R-:W-:Y:S02]  /*e270*/  ELECT P6, UR62, PT ;  /* 0x00000000003e782f */ /* 0x000fe400038c0000 */
[----:B------:R-:W-:Y:S01]  /*e280*/  MOV R14, UR62 ;  /* 0x0000003e000e7c02 */ /* 0x000fe20008000f00 */
[----:B-123--:R-:W-:Y:S10]  /*e290*/  ENDCOLLECTIVE ;  /* 0x000000000000791b */ /* 0x00eff40003800000 */
.L_x_2909:
[----:B------:R-:W-:Y:S05]  /*e2a0*/  BSYNC B1 ;  /* 0x0000000000017941 */ /* 0x000fea0003800000 */
.L_x_2908:
[----:B------:R-:W-:Y:S05]  /*e2b0*/  BRA `(.L_x_2910) ;  /* 0xfffffff4009c7947 */ /* 0x000fea000383ffff */
.L_x_2883:
[----:B--2---:R2:W3:Y:S02]  /*e2c0*/  SYNCS.PHASECHK.TRANS64.TRYWAIT P0, [R6+URZ], R5 ;  /* 0x00000005060075a7 */ /* 0x0044e4000800017f */
[----:B---3--:R-:W-:Y:S05]  /*e2d0*/  @!P0 NANOSLEEP.SYNCS 0x989680 ;  /* 0x009896800000895d */ /* 0x008fea0003900000 */
[----:B------:R-:W3:Y:S02]  /*e2e0*/  @!P0 SYNCS.PHASECHK.TRANS64 P0, [R6+URZ], R5 ;  /* 0x00000005060085a7 */ /* 0x000ee4000800007f */
[----:B---3--:R-:W-:Y:S05]  /*e2f0*/  @!P0 BRA `(.L_x_2883) ;  /* 0xfffffffc00f08947 */ /* 0x008fea000383ffff */
[----:B------:R-:W-:Y:S05]  /*e300*/  BRA `(.L_x_2911) ;  /* 0xfffffff400bc7947 */ /* 0x000fea000383ffff */
.L_x_2884:
[----:B---3--:R3:W4:Y:S02]  /*e310*/  SYNCS.PHASECHK.TRANS64.TRYWAIT P0, [R7+URZ], R2 ;  /* 0x00000002070075a7 */ /* 0x008724000800017f */
[----:B----4-:R-:W-:Y:S05]  /*e320*/  @!P0 NANOSLEEP.SYNCS 0x989680 ;  /* 0x009896800000895d */ /* 0x010fea0003900000 */
[----:B------:R-:W4:Y:S02]  /*e330*/  @!P0 SYNCS.PHASECHK.TRANS64 P0, [R7+URZ], R2 ;  /* 0x00000002070085a7 */ /* 0x000f24000800007f */
[----:B----4-:R-:W-:Y:S05]  /*e340*/  @!P0 BRA `(.L_x_2884) ;  /* 0xfffffffc00f08947 */ /* 0x010fea000383ffff */
[----:B------:R-:W-:Y:S05]  /*e350*/  BRA `(.L_x_2912) ;  /* 0xfffffff400b87947 */ /* 0x000fea000383ffff */
.L_x_2885:
[----:B----4-:R4:W1:Y:S02]  /*e360*/  SYNCS.PHASECHK.TRANS64.TRYWAIT P0, [R16+URZ], R5 ;  /* 0x00000005100075a7 */ /* 0x010864000800017f */
[----:B-1----:R-:W-:Y:S05]  /*e370*/  @!P0 NANOSLEEP.SYNCS 0x989680 ;  /* 0x009896800000895d */ /* 0x002fea0003900000 */
[----:B------:R-:W1:Y:S02]  /*e380*/  @!P0 SYNCS.PHASECHK.TRANS64 P0, [R16+URZ], R5 ;  /* 0x00000005100085a7 */ /* 0x000e64000800007f */
[----:B-1----:R-:W-:Y:S05]  /*e390*/  @!P0 BRA `(.L_x_2885) ;  /* 0xfffffffc00f08947 */ /* 0x002fea000383ffff */
[----:B------:R-:W-:Y:S05]  /*e3a0*/  BRA `(.L_x_2913) ;  /* 0xfffffff400ac7947 */ /* 0x000fea000383ffff */
.L_x_2914:
        /* <DEDUP_REMOVED lines=13> */
.L_x_11942:


//--------------------- .text._ZN7cutlass13device_kernelIN5flash11enable_sm90INS1_16FlashAttnFwdSm90INS1_25CollectiveMainloopFwdSm90ILi2EN4cute5tupleIJNS5_1CILi1EEES8_S8_EEENS6_IJNS7_ILi64EEESA_SA_EEELi512ENS_10bfloat16_tEfNS_4arch4Sm90ELb0ELb0ELb1ELb1ELb0ELb0ELb0ELb0ELb0ELb0ELb0ELb0EEENS1_21CollectiveEpilogueFwdINS6_IJSA_NS7_ILi512EEESA_EEES9_SC_SE_Li256ELb1ELb0ELb0ELb0EEENS1_36VarlenDynamicPersistentTileSchedulerILi64ELi64ELi256ELi32ELb0ELb0ELb1ELb0ELb1ELb1EEEEEEEEEvNT_6ParamsE --------------------------
	.section	.text._ZN7cutlass13device_kernelIN5flash11enable_sm90INS1_16FlashAttnFwdSm90INS1_25CollectiveMainloopFwdSm90ILi2EN4cute5tupleIJNS5_1CILi1EEES8_S8_EEENS6_IJNS7_ILi64EEESA_SA_EEELi512ENS_10bfloat16_tEfNS_4arch4Sm90ELb0ELb0ELb1ELb1ELb0ELb0ELb0ELb0ELb0ELb0ELb0ELb0EEENS1_21CollectiveEpilogueFwdINS6_IJSA_NS7_ILi512EEESA_EEES9_SC_SE_Li256ELb1ELb0ELb0ELb0EEENS1_36VarlenDynamicPersistentTileSchedulerILi64ELi64ELi256ELi32ELb0ELb0ELb1ELb0ELb1ELb1EEEEEEEEEvNT_6ParamsE,"ax",@progbits
	.align	128
.text._ZN7cutlass13device_kernelIN5flash11enable_sm90INS1_16FlashAttnFwdSm90INS1_25CollectiveMainloopFwdSm90ILi2EN4cute5tupleIJNS5_1CILi1EEES8_S8_EEENS6_IJNS7_ILi64EEESA_SA_EEELi512ENS_10bfloat16_tEfNS_4arch4Sm90ELb0ELb0ELb1ELb1ELb0ELb0ELb0ELb0ELb0ELb0ELb0ELb0EEENS1_21CollectiveEpilogueFwdINS6_IJSA_NS7_ILi512EEESA_EEES9_SC_SE_Li256ELb1ELb0ELb0ELb0EEENS1_36VarlenDynamicPersistentTileSchedulerILi64ELi64ELi256ELi32ELb0ELb0ELb1ELb0ELb1ELb1EEEEEEEEEvNT_6ParamsE:
        .type           _ZN7cutlass13device_kernelIN5flash11enable_sm90INS1_16FlashAttnFwdSm90INS1_25CollectiveMainloopFwdSm90ILi2EN4cute5tupleIJNS5_1CILi1EEES8_S8_EEENS6_IJNS7_ILi64EEESA_SA_EEELi512ENS_10bfloat16_tEfNS_4arch4Sm90ELb0ELb0ELb1ELb1ELb0ELb0ELb0ELb0ELb0ELb0ELb0ELb0EEENS1_21CollectiveEpilogueFwdINS6_IJSA_NS7_ILi512EEESA_EEES9_SC_SE_Li256ELb1ELb0ELb0ELb0EEENS1_36VarlenDynamicPersistentTileSchedulerILi64ELi64ELi256ELi32ELb0ELb0ELb1ELb0ELb1ELb1EEEEEEEEEvNT_6ParamsE,@function
        .size           _ZN7cutlass13device_kernelIN5flash11enable_sm90INS1_16FlashAttnFwdSm90INS1_25CollectiveMainloopFwdSm90ILi2EN4cute5tupleIJNS5_1CILi1EEES8_S8_EEENS6_IJNS7_ILi64EEESA_SA_EEELi512ENS_10bfloat16_tEfNS_4arch4Sm90ELb0ELb0ELb1ELb1ELb0ELb0ELb0ELb0ELb0ELb0ELb0ELb0EEENS1_21CollectiveEpilogueFwdINS6_IJSA_NS7_ILi512EEESA_EEES9_SC_SE_Li256ELb1ELb0ELb0ELb0EEENS1_36VarlenDynamicPersistentTileSchedulerILi64ELi64ELi256ELi32ELb0ELb0ELb1ELb0ELb1ELb1EEEEEEEEEvNT_6ParamsE,(.L_x_11943 - _ZN7cutlass13device_kernelIN5flash11enable_sm90INS1_16FlashAttnFwdSm90INS1_25CollectiveMainloopFwdSm90ILi2EN4cute5tupleIJNS5_1CILi1EEES8_S8_EEENS6_IJNS7_ILi64EEESA_SA_EEELi512ENS_10bfloat16_tEfNS_4arch4Sm90ELb0ELb0ELb1ELb1ELb0ELb0ELb0ELb0ELb0ELb0ELb0ELb0EEENS1_21CollectiveEpilogueFwdINS6_IJSA_NS7_ILi512EEESA_EEES9_SC_SE_Li256ELb1ELb0ELb0ELb0EEENS1_36VarlenDynamicPersistentTileSchedulerILi64ELi64ELi256ELi32ELb0ELb0ELb1ELb0ELb1ELb1EEEEEEEEEvNT_6ParamsE)
        .other          _ZN7cutlass13device_kernelIN5flash11enable_sm90INS1_16FlashAttnFwdSm90INS1_25CollectiveMainloopFwdSm90ILi2EN4cute5tupleIJNS5_1CILi1EEES8_S8_EEENS6_IJNS7_ILi64EEESA_SA_EEELi512ENS_10bfloat16_tEfNS_4arch4Sm90ELb0ELb0ELb1ELb1ELb0ELb0ELb0ELb0ELb0ELb0ELb0ELb0EEENS1_21CollectiveEpilogueFwdINS6_IJSA_NS7_ILi512EEESA_EEES9_SC_SE_Li256ELb1ELb0ELb0ELb0EEENS1_36VarlenDynamicPersistentTileSchedulerILi64ELi64ELi256ELi32ELb0ELb0ELb1ELb0ELb1ELb1EEEEEEEEEvNT_6ParamsE,@"STO_CUDA_ENTRY STV_DEFAULT"
_ZN7cutlass13device_kernelIN5flash11enable_sm90INS1_16FlashAttnFwdSm90INS1_25CollectiveMainloopFwdSm90ILi2EN4cute5tupleIJNS5_1CILi1EEES8_S8_EEENS6_IJNS7_ILi64EEESA_SA_EEELi512ENS_10bfloat16_tEfNS_4arch4Sm90ELb0ELb0ELb1ELb1ELb0ELb0ELb0ELb0ELb0ELb0ELb0ELb0EEENS1_21CollectiveEpilogueFwdINS6_IJSA_NS7_ILi512EEESA_EEES9_SC_SE_Li256ELb1ELb0ELb0ELb0EEENS1_36VarlenDynamicPersistentTileSchedulerILi64ELi64ELi256ELi32ELb0ELb0ELb1ELb0ELb1ELb1EEEEEEEEEvNT_6ParamsE:
        /* <DEDUP_REMOVED lines=21> */
.L_x_2916:
[----:B------:R-:W-:Y:S05]  /*0150*/  BSYNC B0 ;  /* 0x0000000000007941 */ /* 0x000fea0003800000 */
.L_x_2915:
        /* <DEDUP_REMOVED lines=32> */
[----:B0-----:R3:W4:Y:S01]  /*0360*/  SYNCS.EXCH.64 URZ, [UR6+0x28c30], UR4 ;  /* 0x028c3004063f75b2 */ /* 0x0017220008000100 */
[----:B------:R3:W0:Y:S01]  /*0370*/  SYNCS.EXCH.64 URZ, [UR6+0x28c40], UR4 ;  /* 0x028c4004063f75b2 */ /* 0x0006220008000100 */
[----:B------:R3:W0:Y:S01]  /*0380*/  SYNCS.EXCH.64 URZ, [UR6+0x28c38], UR4 ;  /* 0x028c3804063f75b2 */ /* 0x0006220008000100 */
[----:B------:R3:W0:Y:S02]  /*0390*/  SYNCS.EXCH.64 URZ, [UR6+0x28c48], UR4 ;  /* 0x028c4804063f75b2 */ /* 0x0006240008000100 */
[----:B---3--:R-:W-:Y:S01]  /*03a0*/  NOP ;  /* 0x0000000000007918 */ /* 0x008fe20000000000 */
.L_x_2917:
        /* <DEDUP_REMOVED lines=22> */
.L_x_2918:
        /* <DEDUP_REMOVED lines=18> */
.L_x_2919:
        /* <DEDUP_REMOVED lines=22> */
.L_x_2920:
        /* <DEDUP_REMOVED lines=22> */
.L_x_2921:
[----:B------:R-:W-:Y:S01]  /*08f0*/  PLOP3.LUT P0, PT, PT, PT, UP0, 0x80, 0x0 ;  /* 0x000000000000781c */ /* 0x000fe20003f0f008 */
[----:B------:R-:W-:Y:S01]  /*0900*/  UMOV UR36, 0x1 ;  /* 0x0000000100247882 */ /* 0x000fe20000000000 */
[----:B------:R-:W-:Y:S01]  /*0910*/  NOP ;  /* 0x0000000000007918 */ /* 0x000fe20000000000 */
[----:B------:R-:W-:Y:S01]  /*0920*/  USEL UR36, UR36, 0x2, !UP0 ;  /* 0x0000000224247887 */ /* 0x000fe2000c000000 */
[----:B------:R-:W-:Y:S01]  /*0930*/  ULDC.64 UR38, c[0x0][0x208] ;  /* 0x0000820000267ab9 */ /* 0x000fe20000000a00 */
[----:B012-4-:R-:W-:Y:S08]  /*0940*/  BAR.SYNC.DEFER_BLOCKING 0x0 ;  /* 0x0000000000007b1d */ /* 0x017ff00000010000 */
[----:B------:R-:W-:Y:S05]  /*0950*/  @!P0 BRA `(.L_x_2922) ;  /* 0x0000009000588947 */ /* 0x000fea0003800000 */
.L_x_2923:
[----:B------:R-:W-:-:S08]  /*0960*/  NOP ;  /* 0x0000000000007918 */ /* 0x000fd00000000000 */
[----:B------:R-:W0:Y:S02]  /*0970*/  USETMAXREG.TRY_ALLOC.CTAPOOL UP0, 0xf0 ;  /* 0x000000f0000079c8 */ /* 0x000e240008000600 */
[----:B0-----:R-:W-:-:S13]  /*0980*/  PLOP3.LUT P0, PT, PT, PT, UP0, 0x80, 0x0 ;  /* 0x000000000000781c */ /* 0x001fda0003f0f008 */
[----:B------:R-:W-:Y:S05]  /*0990*/  @!P0 BRA `(.L_x_2923) ;  /* 0xfffffffc00f08947 */ /* 0x000fea000383ffff */
[----:B------:R-:W0:Y:S01]  /*09a0*/  S2R R2, SR_TID.X ;  /* 0x0000000000027919 */ /* 0x000e220000002100 */
[----:B------:R-:W1:Y:S01]  /*09b0*/  S2UR UR4, SR_CgaCtaId ;  /* 0x00000000000479c3 */ /* 0x000e620000008800 */
[----:B------:R-:W-:Y:S02]  /*09c0*/  UMOV UR42, 0x400 ;  /* 0x00000400002a7882 */ /* 0x000fe40000000000 */
[----:B-1----:R-:W-:-:S03]  /*09d0*/  ULEA UR42, UR4, UR42, 0x18 ;  /* 0x0000002a042a7291 */ /* 0x002fc6000f8ec03f */
[----:B------:R-:W-:Y:S01]  /*09e0*/  ULDC UR4, c[0x0][0xc14] ;  /* 0x0003050000047ab9 */ /* 0x000fe20000000800 */
[----:B0-----:R-:W-:-:S04]  /*09f0*/  LOP3.LUT R0, R2, 0xffffff80, RZ, 0xc0, !PT ;  /* 0xffffff8002007812 */ /* 0x001fc800078ec0ff */
[----:B------:R-:W-:-:S13]  /*0a00*/  ISETP.NE.AND P0, PT, R0, 0x80, PT ;  /* 0x000000800000780c */ /* 0x000fda0003f05270 */
[----:B------:R-:W-:Y:S06]  /*0a10*/  @!P0 BAR.ARV 0x8, 0xa0 ;  /* 0x0202800000008b1d */ /* 0x000fec0000002000 */
[----:B------:R-:W-:-:S13]  /*0a20*/  ISETP.GE.U32.AND P0, PT, R2, 0x100, PT ;  /* 0x000001000200780c */ /* 0x000fda0003f06070 */
[----:B------:R-:W-:Y:S08]  /*0a30*/  @P0 BAR.ARV 0xf, 0x100 ;  /* 0x03c4000000000b1d */ /* 0x000ff00000002000 */
[----:B------:R-:W-:Y:S06]  /*0a40*/  BAR.SYNC.DEFER_BLOCKING 0x5, 0x120 ;  /* 0x0144800000007b1d */ /* 0x000fec0000010000 */
[----:B------:R-:W0:Y:S02]  /*0a50*/  LDS.128 R20, [UR42+0x28cd0] ;  /* 0x028cd02aff147984 */ /* 0x000e240008000c00 */
[----:B------:R-:W-:Y:S06]  /*0a60*/  BAR.ARV 0x4, 0x120 ;  /* 0x0104800000007b1d */ /* 0x000fec0000002000 */
[----:B0-----:R-:W-:-:S13]  /*0a70*/  ISETP.GE.AND P0, PT, R23, UR4, PT ;  /* 0x0000000417007c0c */ /* 0x001fda000bf06270 */
[----:B------:R-:W-:Y:S05]  /*0a80*/  @P0 EXIT ;  /* 0x000000000000094d */ /* 0x000fea0003800000 */
[----:B------:R-:W-:Y:S01]  /*0a90*/  VIADD R190, R2, 0xffffff80 ;  /* 0xffffff8002be7836 */ /* 0x000fe20000000000 */
[----:B------:R-:W-:Y:S01]  /*0aa0*/  R2UR UR5, R22 ;  /* 0x00000000160572ca */ /* 0x000fe200000e0000 */
[----:B------:R-:W-:Y:S01]  /*0ab0*/  IMAD.MOV.U32 R185, RZ, RZ, 0x20 ;  /* 0x00000020ffb97424 */ /* 0x000fe200078e00ff */
[----:B------:R-:W-:Y:S02]  /*0ac0*/  ULOP3.LUT UR43, UR36, 0x1, URZ, 0xfc, !UPT ;  /* 0x00000001242b7892 */ /* 0x000fe4000f8efc3f */
[----:B------:R-:W-:Y:S01]  /*0ad0*/  SHF.R.S32.HI R3, RZ, 0x1f, R190 ;  /* 0x0000001fff037819 */ /* 0x000fe200000114be */
[----:B------:R-:W-:Y:S01]  /*0ae0*/  UMOV UR37, URZ ;  /* 0x0000003f00257c82 */ /* 0x000fe20008000000 */
[----:B------:R-:W-:Y:S01]  /*0af0*/  UMOV UR40, URZ ;  /* 0x0000003f00287c82 */ /* 0x000fe20008000000 */
[----:B------:R-:W-:Y:S01]  /*0b00*/  UMOV UR41, URZ ;  /* 0x0000003f00297c82 */ /* 0x000fe20008000000 */
[CC--:B------:R-:W-:Y:S02]  /*0b10*/  LEA.HI R0, R3.reuse, R190.reuse, RZ, 0x4 ;  /* 0x000000be03007211 */ /* 0x0c0fe400078f20ff */
[----:B------:R-:W-:-:S02]  /*0b20*/  LEA.HI R4, R3, R190, RZ, 0x5 ;  /* 0x000000be03047211 */ /* 0x000fc400078f28ff */
[----:B------:R-:W-:Y:S02]  /*0b30*/  SHF.R.S32.HI R11, RZ, 0x4, R0 ;  /* 0x00000004ff0b7819 */ /* 0x000fe40000011400 */
[C---:B------:R-:W-:Y:S02]  /*0b40*/  LOP3.LUT R5, R0.reuse, 0xfffffff0, RZ, 0xc0, !PT ;  /* 0xfffffff000057812 */ /* 0x040fe400078ec0ff */
[--C-:B------:R-:W-:Y:S02]  /*0b50*/  SHF.R.S32.HI R13, RZ, 0x5, R4.reuse ;  /* 0x00000005ff0d7819 */ /* 0x100fe40000011404 */
[----:B------:R-:W-:Y:S01]  /*0b60*/  LEA.HI R2, R0, R11, RZ, 0x1 ;  /* 0x0000000b00027211 */ /* 0x000fe200078f08ff */
[----:B------:R-:W-:Y:S01]  /*0b70*/  IMAD.IADD R7, R190, 0x1, -R5 ;  /* 0x00000001be077824 */ /* 0x000fe200078e0a05 */
[----:B------:R-:W-:Y:S02]  /*0b80*/  SHF.R.S32.HI R4, RZ, 0x1f, R4 ;  /* 0x0000001fff047819 */ /* 0x000fe40000011404 */
[----:B------:R-:W-:-:S02]  /*0b90*/  LEA.HI R9, R3, R190, RZ, 0x7 ;  /* 0x000000be03097211 */ /* 0x000fc400078f38ff */
[----:B------:R-:W-:Y:S02]  /*0ba0*/  LOP3.LUT R2, R2, 0x1ffffffe, RZ, 0xc0, !PT ;  /* 0x1ffffffe02027812 */ /* 0x000fe400078ec0ff */
[----:B------:R-:W-:Y:S02]  /*0bb0*/  LEA.HI R4, R4, R13, RZ, 0x2 ;  /* 0x0000000d04047211 */ /* 0x000fe400078f10ff */
[----:B------:R-:W-:Y:S01]  /*0bc0*/  SHF.R.S32.HI R0, RZ, 0x1f, R7 ;  /* 0x0000001fff007819 */ /* 0x000fe20000011407 */
[----:B------:R-:W-:Y:S01]  /*0bd0*/  IMAD.IADD R11, R11, 0x1, -R2 ;  /* 0x000000010b0b7824 */ /* 0x000fe200078e0a02 */
[----:B------:R-:W-:Y:S02]  /*0be0*/  SHF.R.S32.HI R188, RZ, 0x7, R9 ;  /* 0x00000007ffbc7819 */ /* 0x000fe40000011409 */
[----:B------:R-:W-:Y:S01]  /*0bf0*/  LOP3.LUT R4, R4, 0x3ffffc, RZ, 0xc0, !PT ;  /* 0x003ffffc04047812 */ /* 0x000fe200078ec0ff */
[----:B------:R-:W-:Y:S01]  /*0c00*/  IMAD.SHL.U32 R11, R11, 0x8, RZ ;  /* 0x000000080b0b7824 */ /* 0x000fe200078e00ff */
[----:B------:R-:W-:Y:S01]  /*0c10*/  LEA.HI R2, R0, R7, RZ, 0x3 ;  /* 0x0000000700027211 */ /* 0x000fe200078f18ff */
[----:B------:R-:W-:Y:S01]  /*0c20*/  IMAD R15, R188, 0x100, R7 ;  /* 0x00000100bc0f7824 */ /* 0x000fe200078e0207 */
[----:B------:R-:W-:Y:S01]  /*0c30*/  LOP3.LUT R5, R9, 0xffffff80, RZ, 0xc0, !PT ;  /* 0xffffff8009057812 */ /* 0x000fe200078ec0ff */
[----:B------:R-:W-:Y:S01]  /*0c40*/  IMAD.IADD R6, R13, 0x1, -R4 ;  /* 0x000000010d067824 */ /* 0x000fe200078e0a04 */
[C---:B------:R-:W-:Y:S01]  /*0c50*/  LOP3.LUT R4, R2.reuse, 0xfffffff8, RZ, 0xc0, !PT ;  /* 0xfffffff802047812 */ /* 0x040fe200078ec0ff */
[----:B------:R-:W-:Y:S01]  /*0c60*/  IMAD.SHL.U32 R8, R2, 0x40, RZ ;  /* 0x0000004002087824 */ /* 0x000fe200078e00ff */
[----:B------:R-:W-:Y:S01]  /*0c70*/  IADD3 R5, R190, -R5, RZ ;  /* 0x80000005be057210 */ /* 0x000fe20007ffe0ff */
[----:B------:R-:W-:Y:S01]  /*0c80*/  IMAD R12, R6, 0x10, R15 ;  /* 0x00000010060c7824 */ /* 0x000fe200078e020f */
[----:B------:R-:W-:-:S02]  /*0c90*/  IADD3 R6, R7, -R4, RZ ;  /* 0x8000000407067210 */ /* 0x000fc40007ffe0ff */
[----:B------:R-:W-:Y:S01]  /*0ca0*/  SHF.R.S32.HI R0, RZ, 0x1f, R5 ;  /* 0x0000001fff007819 */ /* 0x000fe20000011405 */
[----:B------:R-:W-:Y:S01]  /*0cb0*/  IMAD.U32 R189, R12, 0x40, R11 ;  /* 0x000000400cbd7824 */ /* 0x000fe200078e000b */
[----:B------:R-:W-:Y:S01]  /*0cc0*/  LOP3.LUT R10, R8, 0x7ffffe00, RZ, 0xc0, !PT ;  /* 0x7ffffe00080a7812 */ /* 0x000fe200078ec0ff */
[----:B------:R-:W-:Y:S01]  /*0cd0*/  IMAD.SHL.U32 R8, R6, 0x40, RZ ;  /* 0x0000004006087824 */ /* 0x000fe200078e00ff */
[CC--:B------:R-:W-:Y:S02]  /*0ce0*/  LEA.HI R2, R0.reuse, R5.reuse, RZ, 0x2 ;  /* 0x0000000500027211 */ /* 0x0c0fe400078f10ff */
[----:B------:R-:W-:Y:S01]  /*0cf0*/  LEA.HI R0, R0, R5, RZ, 0x5 ;  /* 0x0000000500007211 */ /* 0x000fe200078f28ff */
[----:B------:R-:W-:Y:S01]  /*0d00*/  IMAD R10, R13, 0x400, R10 ;  /* 0x000004000d0a7824 */ /* 0x000fe200078e020a */
[--C-:B------:R-:W-:Y:S02]  /*0d10*/  SHF.R.S32.HI R4, RZ, 0x2, R2.reuse ;  /* 0x00000002ff047819 */ /* 0x100fe40000011402 */
[----:B------:R-:W-:-:S02]  /*0d20*/  SHF.R.S32.HI R7, RZ, 0x1f, R2 ;  /* 0x0000001fff077819 */ /* 0x000fc40000011402 */
[----:B------:R-:W-:Y:S02]  /*0d30*/  LOP3.LUT R8, R8, 0x1c0, RZ, 0xc0, !PT ;  /* 0x000001c008087812 */ /* 0x000fe400078ec0ff */
[----:B------:R-:W-:Y:S02]  /*0d40*/  LEA.HI R7, R7, R4, RZ, 0x3 ;  /* 0x0000000407077211 */ /* 0x000fe400078f18ff */
[----:B------:R-:W-:Y:S02]  /*0d50*/  LOP3.LUT R11, R8, 0x8, R11, 0xf8, !PT ;  /* 0x00000008080b7812 */ /* 0x000fe400078ef80b */
[----:B------:R-:W-:Y:S02]  /*0d60*/  SHF.R.U32.HI R8, RZ, 0x3, R8 ;  /* 0x00000003ff087819 */ /* 0x000fe40000011608 */
[----:B------:R-:W-:Y:S02]  /*0d70*/  LOP3.LUT R7, R7, 0xfffffff8, RZ, 0xc0, !PT ;  /* 0xfffffff807077812 */ /* 0x000fe400078ec0ff */
[----:B------:R-:W-:-:S02]  /*0d80*/  LOP3.LUT R11, R11, R8, RZ, 0x3c, !PT ;  /* 0x000000080b0b7212 */ /* 0x000fc400078e3cff */
[----:B------:R-:W-:Y:S02]  /*0d90*/  IADD3 R7, R4, -R7, RZ ;  /* 0x8000000704077210 */ /* 0x000fe40007ffe0ff */
[----:B------:R-:W-:Y:S01]  /*0da0*/  SHF.R.S32.HI R0, RZ, 0x5, R0 ;  /* 0x00000005ff007819 */ /* 0x000fe20000011400 */
[----:B------:R-:W-:Y:S01]  /*0db0*/  IMAD.IADD R10, R10, 0x1, R11 ;  /* 0x000000010a0a7824 */ /* 0x000fe200078e020b */
[----:B------:R-:W-:Y:S02]  /*0dc0*/  R2P PR, R6, 0x6 ;  /* 0x0000000606007804 */ /* 0x000fe40000000000 */
[----:B------:R-:W-:Y:S01]  /*0dd0*/  LEA.HI R3, R3, R190, RZ, 0x3 ;  /* 0x000000be03037211 */ /* 0x000fe200078f18ff */
[----:B------:R-:W-:Y:S01]  /*0de0*/  IMAD R16, R0, 0x10, R7 ;  /* 0x0000001000107824 */ /* 0x000fe200078e0207 */
[----:B------:R-:W-:Y:S02]  /*0df0*/  MOV R7, R23 ;  /* 0x0000001700077202 */ /* 0x000fe40000000f00 */
[----:B------:R-:W-:-:S02]  /*0e00*/  LEA.HI R9, R9, R188, RZ, 0x1 ;  /* 0x000000bc09097211 */ /* 0x000fc400078f08ff */
[----:B------:R-:W-:Y:S02]  /*0e10*/  LEA R23, R10, UR42, 0x1 ;  /* 0x0000002a0a177c11 */ /* 0x000fe4000f8e08ff */
[----:B------:R-:W-:Y:S02]  /*0e20*/  LOP3.LUT R2, R2, 0x7ffffffc, RZ, 0xc0, !PT ;  /* 0x7ffffffc02027812 */ /* 0x000fe400078ec0ff */
[----:B------:R-:W-:Y:S01]  /*0e30*/  LOP3.LUT R11, R3, 0x1ffffff8, RZ, 0xc0, !PT ;  /* 0x1ffffff8030b7812 */ /* 0x000fe200078ec0ff */
[----:B------:R-:W-:Y:S01]  /*0e40*/  VIADD R186, R23, 0x26800 ;  /* 0x0002680017ba7836 */ /* 0x000fe20000000000 */
[----:B------:R-:W-:Y:S01]  /*0e50*/  LOP3.LUT R9, R9, 0xfffffe, RZ, 0xc0, !PT ;  /* 0x00fffffe09097812 */ /* 0x000fe200078ec0ff */
[----:B------:R-:W-:Y:S01]  /*0e60*/  IMAD.IADD R17, R5, 0x1, -R2 ;  /* 0x0000000105117824 */ /* 0x000fe200078e0a02 */
[----:B------:R-:W-:Y:S01]  /*0e70*/  SEL R185, R185, 0xffffffe0, !P1 ;  /* 0xffffffe0b9b97807 */ /* 0x000fe20004800000 */
[----:B------:R-:W-:Y:S01]  /*0e80*/  VIADD R184, R23, 0x26840 ;  /* 0x0002684017b87836 */ /* 0x000fe20000000000 */
[----:B------:R-:W-:Y:S01]  /*0e90*/  IADD3 R9, R188, -R9, RZ ;  /* 0x80000009bc097210 */ /* 0x000fe20007ffe0ff */
[----:B------:R-:W-:Y:S01]  /*0ea0*/  IMAD.IADD R2, R190, 0x1, -R11 ;  /* 0x00000001be027824 */ /* 0x000fe200078e0a0b */
[----:B------:R-:W-:Y:S01]  /*0eb0*/  SHF.R.S32.HI R18, RZ, 0x3, R3 ;  /* 0x00000003ff127819 */ /* 0x000fe20000011403 */
[C---:B------:R-:W-:Y:S01]  /*0ec0*/  @P2 VIADD R184, R186.reuse, 0xffffffc0 ;  /* 0xffffffc0bab82836 */ /* 0x040fe20000000000 */
[----:B------:R-:W-:Y:S01]  /*0ed0*/  IADD3 R186, R186, R185, RZ ;  /* 0x000000b9baba7210 */ /* 0x000fe20007ffe0ff */
[----:B------:R-:W-:-:S02]  /*0ee0*/  IMAD.MOV.U32 R5, RZ, RZ, R21 ;  /* 0x000000ffff057224 */ /* 0x000fc400078e0015 */
[----:B------:R-:W-:Y:S02]  /*0ef0*/  IMAD.SHL.U32 R2, R2, 0x8, RZ ;  /* 0x0000000802027824 */ /* 0x000fe400078e00ff */
[----:B------:R-:W-:Y:S02]  /*0f00*/  IMAD.SHL.U32 R22, R9, 0x100, RZ ;  /* 0x0000010009167824 */ /* 0x000fe400078e00ff */
[----:B------:R-:W-:Y:S02]  /*0f10*/  IMAD.SHL.U32 R17, R17, 0x2, RZ ;  /* 0x0000000211117824 */ /* 0x000fe400078e00ff */
[----:B------:R-:W-:-:S07]  /*0f20*/  IMAD.IADD R185, R185, 0x1, R184 ;  /* 0x00000001b9b97824 */ /* 0x000fce00078e02b8 */
.L_x_2967:
[----:B0-2---:R-:W0:Y:S01]  /*0f30*/  LDC.64 R8, c[0x0][0xc60] ;  /* 0x00031800ff087b82 */ /* 0x005e220000000a00 */
[----:B------:R-:W-:Y:S01]  /*0f40*/  ULDC.64 UR6, c[0x0][0xa28] ;  /* 0x00028a0000067ab9 */ /* 0x000fe20000000a00 */
[----:B------:R-:W-:Y:S01]  /*0f50*/  ULDC.64 UR8, c[0x0][0xa20] ;  /* 0x0002880000087ab9 */ /* 0x000fe20000000a00 */
[----:B------:R-:W-:Y:S01]  /*0f60*/  IMAD.MOV.U32 R3, RZ, RZ, RZ ;  /* 0x000000ffff037224 */ /* 0x000fe200078e00ff */
[----:B------:R-:W-:Y:S01]  /*0f70*/  ULDC UR4, c[0x0][0x404] ;  /* 0x0001010000047ab9 */ /* 0x000fe20000000800 */
[----:B0-----:R-:W-:-:S06]  /*0f80*/  IMAD.WIDE R6, R7, 0x4, R8 ;  /* 0x0000000407067825 */ /* 0x001fcc00078e0208 */
[----:B------:R-:W2:Y:S01]  /*0f90*/  LDG.E R6, desc[UR38][R6.64] ;  /* 0x0000002606067981 */ /* 0x000ea2000c1e1900 */
[----:B------:R-:W-:-:S04]  /*0fa0*/  UISETP.NE.U32.AND UP0, UPT, UR6, URZ, UPT ;  /* 0x0000003f0600728c */ /* 0x000fc8000bf05070 */
[----:B------:R-:W-:-:S06]  /*0fb0*/  UISETP.NE.AND.EX UP0, UPT, UR7, URZ, UPT, UP0 ;  /* 0x0000003f0700728c */ /* 0x000fcc000bf05300 */
[----:B------:R-:W-:Y:S02]  /*0fc0*/  PLOP3.LUT P0, PT, PT, PT, UP0, 0x80, 0x0 ;  /* 0x000000000000781c */ /* 0x000fe40003f0f008 */
[----:B--2---:R-:W-:-:S13]  /*0fd0*/  R2UR UR44, R6 ;  /* 0x00000000062c72ca */ /* 0x004fda00000e0000 */
[----:B------:R-:W-:Y:S02]  /*0fe0*/  USHF.R.S32.HI UR45, URZ, 0x1f, UR44 ;  /* 0x0000001f3f2d7899 */ /* 0x000fe4000801142c */
[----:B------:R-:W-:-:S04]  /*0ff0*/  @UP0 ULEA UR6, UP1, UR44, UR6, 0x2 ;  /* 0x000000062c060291 */ /* 0x000fc8000f82103f */
[----:B------:R-:W-:Y:S02]  /*1000*/  @UP0 ULEA.HI.X UR7, UR44, UR7, UR45, 0x2, UP1 ;  /* 0x000000072c070291 */ /* 0x000fe400088f142d */
[----:B------:R-:W-:Y:S01]  /*1010*/  UISETP.NE.U32.AND UP0, UPT, UR8, URZ, UPT ;  /* 0x0000003f0800728c */ /* 0x000fe2000bf05070 */
[----:B------:R-:W-:-:S03]  /*1020*/  IMAD.U32 R8, RZ, RZ, UR6 ;  /* 0x00000006ff087e24 */ /* 0x000fc6000f8e00ff */
[----:B------:R-:W-:Y:S01]  /*1030*/  MOV R9, UR7 ;  /* 0x0000000700097c02 */ /* 0x000fe20008000f00 */
[----:B------:R-:W-:Y:S01]  /*1040*/  ULDC.64 UR6, c[0x0][0x3f8] ;  /* 0x0000fe0000067ab9 */ /* 0x000fe20000000a00 */
[----:B------:R-:W-:Y:S02]  /*1050*/  UISETP.NE.AND.EX UP0, UPT, UR9, URZ, UPT, UP0 ;  /* 0x0000003f0900728c */ /* 0x000fe4000bf05300 */
[----:B------:R-:W-:Y:S01]  /*1060*/  UISETP.NE.U32.AND UP1, UPT, UR6, URZ, UPT ;  /* 0x0000003f0600728c */ /* 0x000fe2000bf25070 */
[----:B------:R0:W5:Y:S03]  /*1070*/  @P0 LDG.E R3, desc[UR38][R8.64] ;  /* 0x0000002608030981 */ /* 0x000166000c1e1900 */
[----:B------:R-:W-:Y:S01]  /*1080*/  UISETP.NE.AND.EX UP1, UPT, UR7, URZ, UPT, UP1 ;  /* 0x0000003f0700728c */ /* 0x000fe2000bf25310 */
[----:B------:R-:W-:Y:S02]  /*1090*/  PLOP3.LUT P0, PT, PT, PT, UP0, 0x80, 0x0 ;  /* 0x000000000000781c */ /* 0x000fe40003f0f008 */
[----:B------:R-:W-:Y:S01]  /*10a0*/  ULDC UR7, c[0x0][0x2e0] ;  /* 0x0000b80000077ab9 */ /* 0x000fe20000000800 */
[----:B------:R-:W-:-:S02]  /*10b0*/  USEL UR4, UR4, 0x1, UP1 ;  /* 0x0000000104047887 */ /* 0x000fc40008800000 */
[----:B------:R-:W-:Y:S02]  /*10c0*/  @UP0 ULEA UR6, UP1, UR44, UR8, 0x2 ;  /* 0x000000082c060291 */ /* 0x000fe4000f82103f */
[----:B------:R-:W-:Y:S02]  /*10d0*/  UIMAD UR4, UR4, UR7, URZ ;  /* 0x00000007040472a4 */ /* 0x000fe4000f8e023f */
[----:B------:R-:W-:Y:S02]  /*10e0*/  @UP0 ULEA.HI.X UR7, UR44, UR9, UR45, 0x2, UP1 ;  /* 0x000000092c070291 */ /* 0x000fe400088f142d */
[----:B------:R-:W-:Y:S02]  /*10f0*/  IMAD.U32 R6, RZ, RZ, UR6 ;  /* 0x00000006ff067e24 */ /* 0x000fe4000f8e00ff */
[----:B------:R-:W-:Y:S02]  /*1100*/  IMAD.U32 R152, RZ, RZ, UR4 ;  /* 0x00000004ff987e24 */ /* 0x000fe4000f8e00ff */
[----:B------:R-:W-:-:S05]  /*1110*/  IMAD.U32 R7, RZ, RZ, UR7 ;  /* 0x00000007ff077e24 */ /* 0x000fca000f8e00ff */
[----:B------:R0:W5:Y:S01]  /*1120*/  @P0 LDG.E R152, desc[UR38][R6.64] ;  /* 0x0000002606980981 */ /* 0x000162000c1e1900 */
[----:B------:R-:W-:Y:S01]  /*1130*/  UMOV UR46, UR5 ;  /* 0x00000005002e7c82 */ /* 0x000fe20008000000 */
[----:B-1-3--:R-:W-:Y:S05]  /*1140*/  @P0 BRA `(.L_x_2924) ;  /* 0x00000000002c0947 */ /* 0x00afea0003800000 */
[----:B------:R-:W-:Y:S02]  /*1150*/  ULDC.64 UR4, c[0x0][0xa08] ;  /* 0x0002820000047ab9 */ /* 0x000fe40000000a00 */
[----:B------:R-:W-:-:S04]  /*1160*/  ISETP.NE.U32.AND P0, PT, RZ, UR4, PT ;  /* 0x00000004ff007c0c */ /* 0x000fc8000bf05070 */
[----:B------:R-:W-:-:S13]  /*1170*/  ISETP.NE.AND.EX P0, PT, RZ, UR5, PT, P0 ;  /* 0x00000005ff007c0c */ /* 0x000fda000bf05300 */
[----:B------:R-:W-:Y:S05]  /*1180*/  @!P0 BRA `(.L_x_2924) ;  /* 0x00000000001c8947 */ /* 0x000fea0003800000 */
[----:B------:R-:W-:Y:S02]  /*1190*/  ULDC.64 UR4, c[0x0][0xa08] ;  /* 0x0002820000047ab9 */ /* 0x000fe40000000a00 */
[----:B------:R-:W-:-:S06]  /*11a0*/  UIMAD.WIDE UR4, UR44, 0x4, UR4 ;  /* 0x000000042c0478a5 */ /* 0x000fcc000f8e0204 */
[----:B0-----:R-:W-:Y:S01]  /*11b0*/  MOV R6, UR4 ;  /* 0x0000000400067c02 */ /* 0x001fe20008000f00 */
[----:B------:R-:W-:-:S05]  /*11c0*/  IMAD.U32 R7, RZ, RZ, UR5 ;  /* 0x00000005ff077e24 */ /* 0x000fca000f8e00ff */
[----:B-----5:R-:W2:Y:S04]  /*11d0*/  LDG.E R152, desc[UR38][R6.64] ;  /* 0x0000002606987981 */ /* 0x020ea8000c1e1900 */
[----:B------:R-:W2:Y:S02]  /*11e0*/  LDG.E R9, desc[UR38][R6.64+0x4] ;  /* 0x0000042606097981 */ /* 0x000ea4000c1e1900 */
[----:B--2---:R-:W-:-:S07]  /*11f0*/  IMAD.IADD R152, R9, 0x1, -R152 ;  /* 0x0000000109987824 */ /* 0x004fce00078e0a98 */
.L_x_2924:
[----:B------:R-:W-:Y:S01]  /*1200*/  UISETP.NE.AND UP0, UPT, UR47, 0x1, UPT ;  /* 0x000000012f00788c */ /* 0x000fe2000bf05270 */
[----:B-----5:R-:W-:Y:S01]  /*1210*/  IMAD.IADD R152, R152, 0x1, -R3 ;  /* 0x0000000198987824 */ /* 0x020fe200078e0a03 */
[----:B------:R-:W-:Y:S01]  /*1220*/  CS2R R150, SRZ ;  /* 0x0000000000967805 */ /* 0x000fe2000001ff00 */
[----:B------:R-:W-:Y:S01]  /*1230*/  IMAD.MOV.U32 R187, RZ, RZ, R5 ;  /* 0x000000ffffbb7224 */ /* 0x000fe200078e0005 */
[----:B------:R-:W-:Y:S02]  /*1240*/  CS2R R148, SRZ ;  /* 0x0000000000947805 */ /* 0x000fe4000001ff00 */
[----:B------:R-:W-:Y:S02]  /*1250*/  CS2R R146, SRZ ;  /* 0x0000000000927805 */ /* 0x000fe4000001ff00 */
[----:B------:R-:W-:Y:S02]  /*1260*/  PLOP3.LUT P0, PT, PT, PT, UP0, 0x80, 0x0 ;  /* 0x000000000000781c */ /* 0x000fe40003f0f008 */
[----:B------:R-:W-:-:S02]  /*1270*/  CS2R R144, SRZ ;  /* 0x0000000000907805 */ /* 0x000fc4000001ff00 */
[----:B------:R-:W-:Y:S02]  /*1280*/  IADD3 R0, R152, 0x3f, RZ ;  /* 0x0000003f98007810 */ /* 0x000fe40007ffe0ff */
[----:B------:R-:W-:Y:S02]  /*1290*/  CS2R R142, SRZ ;  /* 0x00000000008e7805 */ /* 0x000fe4000001ff00 */
[----:B------:R-:W-:Y:S02]  /*12a0*/  CS2R R140, SRZ ;  /* 0x00000000008c7805 */ /* 0x000fe4000001ff00 */
[----:B------:R-:W-:Y:S02]  /*12b0*/  CS2R R138, SRZ ;  /* 0x00000000008a7805 */ /* 0x000fe4000001ff00 */
[----:B------:R-:W-:Y:S02]  /*12c0*/  SHF.R.S32.HI R3, RZ, 0x1f, R0 ;  /* 0x0000001fff037819 */ /* 0x000fe40000011400 */
[----:B------:R-:W-:-:S02]  /*12d0*/  CS2R R136, SRZ ;  /* 0x0000000000887805 */ /* 0x000fc4000001ff00 */
[----:B------:R-:W-:Y:S02]  /*12e0*/  MOV R176, RZ ;  /* 0x000000ff00b07202 */ /* 0x000fe40000000f00 */
[----:B------:R-:W-:Y:S02]  /*12f0*/  CS2R R174, SRZ ;  /* 0x0000000000ae7805 */ /* 0x000fe4000001ff00 */
[----:B------:R-:W-:Y:S01]  /*1300*/  LEA.HI R167, R3, R0, RZ, 0x6 ;  /* 0x0000000003a77211 */ /* 0x000fe200078f30ff */
[----:B------:R-:W-:Y:S01]  /*1310*/  IMAD.MOV.U32 R0, RZ, RZ, RZ ;  /* 0x000000ffff007224 */ /* 0x000fe200078e00ff */
[----:B------:R-:W-:Y:S01]  /*1320*/  CS2R R132, SRZ ;  /* 0x0000000000847805 */ /* 0x000fe2000001ff00 */
[----:B------:R-:W-:Y:S01]  /*1330*/  IMAD.MOV.U32 R3, RZ, RZ, RZ ;  /* 0x000000ffff037224 */ /* 0x000fe200078e00ff */
        /* <DEDUP_REMOVED lines=51> */
[----:B------:R-:W-:-:S02]  /*1670*/  CS2R R34, SRZ ;  /* 0x0000000000227805 */ /* 0x000fc4000001ff00 */
[----:B------:R-:W-:Y:S01]  /*1680*/  CS2R R10, SRZ ;  /* 0x00000000000a7805 */ /* 0x000fe2000001ff00 */
[----:B------:R-:W-:Y:S01]  /*1690*/  IMAD.MOV.U32 R12, RZ, RZ, RZ ;  /* 0x000000ffff0c7224 */ /* 0x000fe200078e00ff */
[----:B0-----:R-:W-:Y:S02]  /*16a0*/  CS2R R8, SRZ ;  /* 0x0000000000087805 */ /* 0x001fe4000001ff00 */
[----:B------:R-:W-:Y:S01]  /*16b0*/  SHF.R.S32.HI R167, RZ, 0x6, R167 ;  /* 0x00000006ffa77819 */ /* 0x000fe200000114a7 */
[----:B------:R-:W-:Y:S06]  /*16c0*/  @!P0 BRA `(.L_x_2925) ;  /* 0x0000001800508947 */ /* 0x000fec0003800000 */
[----:B------:R-:W-:Y:S02]  /*16d0*/  ISETP.GE.AND P1, PT, R152, 0x1, PT ;  /* 0x000000019800780c */ /* 0x000fe40003f26270 */
[----:B------:R-:W-:-:S11]  /*16e0*/  PLOP3.LUT P0, PT, PT, PT, PT, 0x80, 0x0 ;  /* 0x000000000000781c */ /* 0x000fd60003f0f070 */
[----:B------:R-:W-:Y:S05]  /*16f0*/  @!P1 BRA `(.L_x_2926) ;  /* 0x0000005800c09947 */ /* 0x000fea0003800000 */
[----:B------:R-:W0:Y:S01]  /*1700*/  SHFL.IDX PT, R0, R188, RZ, 0x1f ;  /* 0x00001fffbc007589 */ /* 0x000e2200000e0000 */
[----:B------:R-:W-:-:S06]  /*1710*/  UISETP.NE.AND UP0, UPT, UR43, 0x3, UPT ;  /* 0x000000032b00788c */ /* 0x000fcc000bf05270 */
[----:B------:R-:W-:Y:S02]  /*1720*/  PLOP3.LUT P0, PT, PT, PT, UP0, 0x80, 0x0 ;  /* 0x000000000000781c */ /* 0x000fe40003f0f008 */
[----:B0-----:R-:W-:-:S13]  /*1730*/  R2UR UR4, R0 ;  /* 0x00000000000472ca */ /* 0x001fda00000e0000 */
        /* <DEDUP_REMOVED lines=10> */
.L_x_2927:
[----:B------:R-:W-:Y:S01]  /*17e0*/  ULEA UR16, UR41, UR42, 0x3 ;  /* 0x0000002a29107291 */ /* 0x000fe2000f8e183f */
[----:B------:R-:W-:-:S04]  /*17f0*/  MOV R0, UR40 ;  /* 0x0000002800007c02 */ /* 0x000fc80008000f00 */
[----:B------:R-:W-:-:S04]  /*1800*/  SHF.L.U32 R0, R0, 0x1f, RZ ;  /* 0x0000001f00007819 */ /* 0x000fc800000006ff */
[----:B------:R-:W0:Y:S02]  /*1810*/  SYNCS.PHASECHK.TRANS64.TRYWAIT P0, [UR16+0x28c50], R0 ;  /* 0x028c5000ff0075a7 */ /* 0x000e240008000150 */
[----:B0-----:R-:W-:Y:S05]  /*1820*/  @!P0 BRA `(.L_x_2928) ;  /* 0x000000cc00988947 */ /* 0x001fea0003800000 */
.L_x_3051:
[----:B------:R-:W-:Y:S01]  /*1830*/  BAR.SYNC.DEFER_BLOCKING 0xe, 0x100 ;  /* 0x0384000000007b1d */ /* 0x000fe20000010000 */
[----:B------:R-:W-:Y:S01]  /*1840*/  UIADD3 UR4, UR42, 0x26800, URZ ;  /* 0x000268002a047890 */ /* 0x000fe2000fffe03f */
[----:B0-----:R-:W-:Y:S01]  /*1850*/  IMAD.U32 R0, RZ, RZ, UR16 ;  /* 0x00000010ff007e24 */ /* 0x001fe2000f8e00ff */
[----:B------:R-:W-:Y:S02]  /*1860*/  ULEA UR12, UR41, UR20, 0xc ;  /* 0x00000014290c7291 */ /* 0x000fe4000f8e603f */
[----:B------:R-:W-:Y:S01]  /*1870*/  USHF.R.U32.HI UR4, URZ, 0x4, UR4 ;  /* 0x000000043f047899 */ /* 0x000fe20008011604 */
[----:B------:R-:W-:Y:S01]  /*1880*/  UMOV UR7, 0x40000040 ;  /* 0x4000004000077882 */ /* 0x000fe20000000000 */
[----:B------:R-:W-:Y:S02]  /*1890*/  UMOV UR5, 0x40000040 ;  /* 0x4000004000057882 */ /* 0x000fe40000000000 */
[----:B------:R-:W-:Y:S01]  /*18a0*/  ULOP3.LUT UR4, UR4, 0x3fff, URZ, 0xc0, !UPT ;  /* 0x00003fff04047892 */ /* 0x000fe2000f8ec03f */
[----:B------:R-:W0:Y:S01]  /*18b0*/  S2R R3, SR_TID.X ;  /* 0x0000000000037919 */ /* 0x000e220000002100 */
        /* <DEDUP_REMOVED lines=9> */
[----:B------:R-:W-:-:S06]  /*1950*/  WARPGROUP.ARRIVE ;  /* 0x00000000000079c5 */ /* 0x000fcc0000000000 */
[----:B------:R-:W-:Y:S01]  /*1960*/  HGMMA.64x256x16.F32.BF16 R24, gdesc[UR4].tnspB, RZ, !UPT, gsb0 ;  /* 0x43e00000041879f0 */ /* 0x000fe2000c0018ff */
[----:B------:R-:W-:Y:S02]  /*1970*/  UIADD3 UR6, UR12, 0x80, URZ ;  /* 0x000000800c067890 */ /* 0x000fe4000fffe03f */
[----:B------:R-:W-:Y:S01]  /*1980*/  UIADD3 UR4, UR13, 0x2, URZ ;  /* 0x000000020d047890 */ /* 0x000fe2000fffe03f */
[----:B------:R-:W-:Y:S01]  /*1990*/  UMOV UR7, 0x40000040 ;  /* 0x4000004000077882 */ /* 0x000fe20000000000 */
[----:B------:R-:W-:Y:S01]  /*19a0*/  UMOV UR5, 0x40000040 ;  /* 0x4000004000057882 */ /* 0x000fe20000000000 */
[----:B------:R-:W-:-:S03]  /*19b0*/  UIADD3 UR12, UR13, 0x6, URZ ;  /* 0x000000060d0c7890 */ /* 0x000fc6000fffe03f */
[----:B------:R-:W-:Y:S01]  /*19c0*/  UMOV UR13, 0x40000040 ;  /* 0x40000040000d7882 */ /* 0x000fe20000000000 */
[----:B0-----:R-:W-:-:S04]  /*19d0*/  LOP3.LUT R3, R3, 0x7f, RZ, 0xc0, !PT ;  /* 0x0000007f03037812 */ /* 0x001fc800078ec0ff */
[----:B------:R-:W-:-:S13]  /*19e0*/  ISETP.NE.AND P0, PT, R3, RZ, PT ;  /* 0x000000ff0300720c */ /* 0x000fda0003f05270 */
        /* <DEDUP_REMOVED lines=16> */
[----:B------:R-:W-:-:S13]  /*1af0*/  ISETP.GE.AND P0, PT, R152, 0x41, PT ;  /* 0x000000419800780c */ /* 0x000fda0003f06270 */
[----:B0-----:R-:W-:Y:S05]  /*1b00*/  @!P0 BRA `(.L_x_2929) ;  /* 0x0000000c00008947 */ /* 0x001fea0003800000 */
[----:B------:R-:W-:-:S07]  /*1b10*/  VIADD R167, R167, 0xfffffffe ;  /* 0xfffffffea7a77836 */ /* 0x000fce0000000000 */
.L_x_2934:
[----:B------:R-:W-:Y:S01]  /*1b20*/  BAR.SYNC.DEFER_BLOCKING 0xe, 0x100 ;  /* 0x0384000000007b1d */ /* 0x000fe20000010000 */
[----:B------:R-:W-:Y:S01]  /*1b30*/  MOV R3, UR41 ;  /* 0x0000002900037c02 */ /* 0x000fe20008000f00 */
[----:B------:R-:W-:Y:S01]  /*1b40*/  UISETP.NE.AND UP1, UPT, UR43, 0x3, UPT ;  /* 0x000000032b00788c */ /* 0x000fe2000bf25270 */
[C---:B------:R-:W-:Y:S01]  /*1b50*/  ISETP.GT.AND P1, PT, R167.reuse, RZ, PT ;  /* 0x000000ffa700720c */ /* 0x040fe20003f24270 */
[----:B------:R-:W-:Y:S01]  /*1b60*/  UIADD3 UR41, UR41, 0x1, URZ ;  /* 0x0000000129297890 */ /* 0x000fe2000fffe03f */
[----:B------:R-:W-:Y:S02]  /*1b70*/  VIADD R167, R167, 0xffffffff ;  /* 0xffffffffa7a77836 */ /* 0x000fe40000000000 */
[----:B0-----:R-:W-:Y:S01]  /*1b80*/  IMAD R0, R3, 0x40, R16 ;  /* 0x0000004003007824 */ /* 0x001fe200078e0210 */
[----:B------:R-:W-:Y:S01]  /*1b90*/  PLOP3.LUT P2, PT, PT, PT, UP1, 0x80, 0x0 ;  /* 0x000000000000781c */ /* 0x000fe20003f4f018 */
[----:B------:R-:W-:-:S03]  /*1ba0*/  UISETP.NE.AND UP0, UPT, UR41, 0x2, UPT ;  /* 0x000000022900788c */ /* 0x000fc6000bf05270 */
[----:B------:R-:W-:Y:S01]  /*1bb0*/  LEA R0, R0, UR42, 0x2 ;  /* 0x0000002a00007c11 */ /* 0x000fe2000f8e10ff */
[----:B------:R-:W-:Y:S02]  /*1bc0*/  USEL UR6, URZ, 0x1, UP0 ;  /* 0x000000013f067887 */ /* 0x000fe40008000000 */
[----:B------:R-:W-:Y:S02]  /*1bd0*/  USEL UR41, UR41, URZ, UP0 ;  /* 0x0000003f29297287 */ /* 0x000fe40008000000 */
[----:B------:R-:W-:Y:S01]  /*1be0*/  ULOP3.LUT UR40, UR40, UR6, URZ, 0x3c, !UPT ;  /* 0x0000000628287292 */ /* 0x000fe2000f8e3c3f */
[----:B------:R-:W0:Y:S04]  /*1bf0*/  LDS R3, [R0+0x28800] ;  /* 0x0288000000037984 */ /* 0x000e280000000800 */
[----:B------:R-:W1:Y:S01]  /*1c00*/  LDS R4, [R0+0x28820] ;  /* 0x0288200000047984 */ /* 0x000e620000000800 */
        /* <DEDUP_REMOVED lines=130> */
.L_x_2930:
[----:B------:R-:W-:Y:S01]  /*2430*/  ULEA UR6, UR41, UR42, 0x3 ;  /* 0x0000002a29067291 */ /* 0x000fe2000f8e183f */
[----:B------:R-:W-:-:S05]  /*2440*/  IMAD.U32 R0, RZ, RZ, UR40 ;  /* 0x00000028ff007e24 */ /* 0x000fca000f8e00ff */
[----:B------:R-:W-:-:S04]  /*2450*/  SHF.L.U32 R0, R0, 0x1f, RZ ;  /* 0x0000001f00007819 */ /* 0x000fc800000006ff */
[----:B------:R0:W1:Y:S01]  /*2460*/  SYNCS.PHASECHK.TRANS64.TRYWAIT P0, [UR6+0x28c50], R0 ;  /* 0x028c5000ff0075a7 */ /* 0x0000620008000146 */
[----:B------:R-:W-:Y:S05]  /*2470*/  @!P2 BRA `(.L_x_2931) ;  /* 0x000000000004a947 */ /* 0x000fea0003800000 */
[----:B------:R-:W-:Y:S01]  /*2480*/  BPT.TRAP 0x1 ;  /* 0x000000040000795c */ /* 0x000fe20000300000 */
.L_x_2931:
[----:B-1----:R-:W-:Y:S05]  /*2490*/  @P0 BRA `(.L_x_2932) ;  /* 0x0000000000080947 */ /* 0x002fea0003800000 */
[----:B------:R-:W1:Y:S02]  /*24a0*/  SYNCS.PHASECHK.TRANS64.TRYWAIT P0, [UR6+0x28c50], R0 ;  /* 0x028c5000ff0075a7 */ /* 0x000e640008000146 */
[----:B-1----:R-:W-:Y:S05]  /*24b0*/  @!P0 BRA `(.L_x_2933) ;  /* 0x000000c0008c8947 */ /* 0x002fea0003800000 */
.L_x_2932:
[----:B------:R-:W-:Y:S01]  /*24c0*/  UIADD3 UR6, UR42, 0x26800, URZ ;  /* 0x000268002a067890 */ /* 0x000fe2000fffe03f */
[----:B------:R-:W-:Y:S01]  /*24d0*/  WARPGROUP.ARRIVE ;  /* 0x00000000000079c5 */ /* 0x000fe20000000000 */
[----:B------:R-:W-:-:S05]  /*24e0*/  ULEA UR18, UR41, UR20, 0xc ;  /* 0x0000001429127291 */ /* 0x000fca000f8e603f */
[----:B-1----:R-:W1:Y:S01]  /*24f0*/  S2R R3, SR_TID.X ;  /* 0x0000000000037919 */ /* 0x002e620000002100 */
[----:B------:R-:W-:Y:S01]  /*2500*/  USHF.R.U32.HI UR6, URZ, 0x4, UR6 ;  /* 0x000000043f067899 */ /* 0x000fe20008011606 */
[----:B0-----:R-:W-:Y:S01]  /*2510*/  MOV R0, UR41 ;  /* 0x0000002900007c02 */ /* 0x001fe20008000f00 */
        /* <DEDUP_REMOVED lines=11> */
[----:B-1----:R-:W-:-:S04]  /*25d0*/  LOP3.LUT R3, R3, 0x7f, RZ, 0xc0, !PT ;  /* 0x0000007f03037812 */ /* 0x002fc800078ec0ff */
        /* <DEDUP_REMOVED lines=19> */
.L_x_2929:
[----:B------:R-:W-:Y:S01]  /*2710*/  BAR.SYNC.DEFER_BLOCKING 0xe, 0x100 ;  /* 0x0384000000007b1d */ /* 0x000fe20000010000 */
[----:B------:R-:W-:Y:S01]  /*2720*/  IMAD.U32 R3, RZ, RZ, UR41 ;  /* 0x00000029ff037e24 */ /* 0x000fe2000f8e00ff */
[----:B------:R-:W-:Y:S01]  /*2730*/  UIADD3 UR41, UR41, 0x1, URZ ;  /* 0x0000000129297890 */ /* 0x000fe2000fffe03f */
[----:B------:R-:W-:Y:S02]  /*2740*/  PLOP3.LUT P0, PT, PT, PT, PT, 0x8, 0x0 ;  /* 0x000000000000781c */ /* 0x000fe40003f0e170 */
[----:B0-----:R-:W-:Y:S01]  /*2750*/  IMAD R0, R3, 0x40, R16 ;  /* 0x0000004003007824 */ /* 0x001fe200078e0210 */
[----:B------:R-:W-:-:S04]  /*2760*/  UISETP.NE.AND UP0, UPT, UR41, 0x2, UPT ;  /* 0x000000022900788c */ /* 0x000fc8000bf05270 */
[----:B------:R-:W-:Y:S01]  /*2770*/  LEA R3, R0, UR42, 0x2 ;  /* 0x0000002a00037c11 */ /* 0x000fe2000f8e10ff */
[----:B------:R-:W-:Y:S02]  /*2780*/  USEL UR4, URZ, 0x1, UP0 ;  /* 0x000000013f047887 */ /* 0x000fe40008000000 */
[----:B------:R-:W-:Y:S02]  /*2790*/  USEL UR41, UR41, URZ, UP0 ;  /* 0x0000003f29297287 */ /* 0x000fe40008000000 */
[----:B------:R-:W-:Y:S01]  /*27a0*/  ULOP3.LUT UR40, UR40, UR4, URZ, 0x3c, !UPT ;  /* 0x0000000428287292 */ /* 0x000fe2000f8e3c3f */
[----:B------:R-:W0:Y:S04]  /*27b0*/  LDS R4, [R3+0x28800] ;  /* 0x0288000003047984 */ /* 0x000e280000000800 */
[----:B------:R1:W2:Y:S02]  /*27c0*/  LDS R0, [R3+0x28820] ;  /* 0x0288200003007984 */ /* 0x0002a40000000800 */
[----:B-1----:R-:W-:Y:S01]  /*27d0*/  MOV R3, RZ ;  /* 0x000000ff00037202 */ /* 0x002fe20000000f00 */
[-C--:B0-----:R-:W-:Y:S01]  /*27e0*/  FMUL.FTZ R161, R32, R4.reuse ;  /* 0x0000000420a17220 */ /* 0x081fe20000410000 */
        /* <DEDUP_REMOVED lines=127> */
[----:B------:R-:W-:Y:S01]  /*2fe0*/  IMAD.MOV.U32 R0, RZ, RZ, RZ ;  /* 0x000000ffff007224 */ /* 0x000fe200078e00ff */
[----:B------:R-:W-:Y:S06]  /*2ff0*/  BAR.ARV 0xf, 0x100 ;  /* 0x03c4000000007b1d */ /* 0x000fec0000002000 */
[----:B------:R-:W-:Y:S05]  /*3000*/  BRA `(.L_x_2926) ;  /* 0x00000040007c7947 */ /* 0x000fea0003800000 */
.L_x_2925:
[----:B------:R-:W-:Y:S02]  /*3010*/  ISETP.GE.AND P1, PT, R152, 0x1, PT ;  /* 0x000000019800780c */ /* 0x000fe40003f26270 */
[----:B------:R-:W-:-:S11]  /*3020*/  PLOP3.LUT P0, PT, PT, PT, PT, 0x80, 0x0 ;  /* 0x000000000000781c */ /* 0x000fd60003f0f070 */
[----:B------:R-:W-:Y:S05]  /*3030*/  @!P1 BRA `(.L_x_2926) ;  /* 0x0000004000709947 */ /* 0x000fea0003800000 */
[----:B------:R-:W0:Y:S02]  /*3040*/  SHFL.IDX PT, R0, R188, RZ, 0x1f ;  /* 0x00001fffbc007589 */ /* 0x000e2400000e0000 */
[----:B0-----:R-:W-:-:S13]  /*3050*/  R2UR UR4, R0 ;  /* 0x00000000000472ca */ /* 0x001fda00000e0000 */
        /* <DEDUP_REMOVED lines=20> */
[----:B------:R-:W-:Y:S01]  /*31a0*/  IMAD.U32 R7, RZ, RZ, UR5 ;  /* 0x00000005ff077e24 */ /* 0x000fe2000f8e00ff */
[----:B------:R-:W-:Y:S01]  /*31b0*/  MOV R8, 0x70 ;  /* 0x0000007000087802 */ /* 0x000fe20000000f00 */
[----:B------:R-:W-:-:S02]  /*31c0*/  IMAD.U32 R11, RZ, RZ, UR7 ;  /* 0x00000007ff0b7e24 */ /* 0x000fc4000f8e00ff */
[----:B------:R-:W-:Y:S02]  /*31d0*/  IMAD.MOV.U32 R12, RZ, RZ, 0x1 ;  /* 0x00000001ff0c7424 */ /* 0x000fe400078e00ff */
[----:B0-----:R-:W-:-:S07]  /*31e0*/  IMAD.MOV.U32 R13, RZ, RZ, RZ ;  /* 0x000000ffff0d7224 */ /* 0x001fce00078e00ff */
[----:B------:R-:W-:-:S07]  /*31f0*/  LEPC R20, `(.L_x_2935) ;  /* 0x000000001014794e */ /* 0x000fce0000000000 */
[----:B-1----:R-:W-:Y:S05]  /*3200*/  CALL.ABS.NOINC R14 ;  /* 0x000000000e007343 */ /* 0x002fea0003c00000 */
.L_x_2935:
[----:B------:R-:W-:Y:S01]  /*3210*/  ULEA.HI UR4, UR37, UR37, URZ, 0x1 ;  /* 0x0000002525047291 */ /* 0x000fe2000f8f083f */
[----:B------:R-:W-:-:S03]  /*3220*/  MOV R3, UR43 ;  /* 0x0000002b00037c02 */ /* 0x000fc60008000f00 */
[----:B------:R-:W-:Y:S01]  /*3230*/  ULOP3.LUT UR4, UR4, 0xfffffffe, URZ, 0xc0, !UPT ;  /* 0xfffffffe04047892 */ /* 0x000fe2000f8ec03f */
[----:B------:R-:W-:-:S03]  /*3240*/  ISETP.NE.AND P0, PT, R3, 0x3, PT ;  /* 0x000000030300780c */ /* 0x000fc60003f05270 */
[----:B------:R-:W-:-:S06]  /*3250*/  UIADD3 UR4, UR37, -UR4, URZ ;  /* 0x8000000425047290 */ /* 0x000fcc000fffe03f */
[----:B------:R-:W-:-:S05]  /*3260*/  IMAD.U32 R0, RZ, RZ, UR4 ;  /* 0x00000004ff007e24 */ /* 0x000fca000f8e00ff */
[----:B------:R-:W-:-:S04]  /*3270*/  SHF.L.U32 R0, R0, 0x1f, RZ ;  /* 0x0000001f00007819 */ /* 0x000fc800000006ff */
[----:B------:R-:W0:Y:S02]  /*3280*/  SYNCS.PHASECHK.TRANS64.TRYWAIT P1, [UR42+0x28c00], R0 ;  /* 0x028c0000ff0075a7 */ /* 0x000e24000802016a */
[----:B0-----:R-:W-:Y:S05]  /*3290*/  @!P1 BRA `(.L_x_2936) ;  /* 0x000000b4002c9947 */ /* 0x001fea0003800000 */
.L_x_3052:
[----:B------:R-:W-:Y:S05]  /*32a0*/  @!P0 BRA `(.L_x_2937) ;  /* 0x0000000000048947 */ /* 0x000fea0003800000 */
[----:B------:R-:W-:Y:S01]  /*32b0*/  BPT.TRAP 0x1 ;  /* 0x000000040000795c */ /* 0x000fe20000300000 */
.L_x_2937:
[----:B------:R-:W-:Y:S02]  /*32c0*/  IMAD.U32 R7, RZ, RZ, UR41 ;  /* 0x00000029ff077e24 */ /* 0x000fe4000f8e00ff */
[----:B------:R-:W-:-:S03]  /*32d0*/  IMAD.U32 R8, RZ, RZ, UR40 ;  /* 0x00000028ff087e24 */ /* 0x000fc6000f8e00ff */
[----:B------:R-:W-:Y:S02]  /*32e0*/  LEA R7, R7, UR42, 0x3 ;  /* 0x0000002a07077c11 */ /* 0x000fe4000f8e18ff */
[----:B------:R-:W-:-:S04]  /*32f0*/  SHF.L.U32 R8, R8, 0x1f, RZ ;  /* 0x0000001f08087819 */ /* 0x000fc800000006ff */
[----:B------:R1:W2:Y:S01]  /*3300*/  SYNCS.PHASECHK.TRANS64.TRYWAIT P1, [R7+URZ+0x28c30], R8 ;  /* 0x028c3008070075a7 */ /* 0x0002a2000802017f */
[----:B------:R-:W-:Y:S05]  /*3310*/  @!P0 BRA `(.L_x_2938) ;  /* 0x0000000000048947 */ /* 0x000fea0003800000 */
[----:B------:R-:W-:Y:S01]  /*3320*/  BPT.TRAP 0x1 ;  /* 0x000000040000795c */ /* 0x000fe20000300000 */
.L_x_2938:
[----:B--2---:R-:W-:Y:S05]  /*3330*/  @P1 BRA `(.L_x_2939) ;  /* 0x0000000000081947 */ /* 0x004fea0003800000 */
[----:B------:R-:W2:Y:S02]  /*3340*/  SYNCS.PHASECHK.TRANS64.TRYWAIT P1, [R7+URZ+0x28c30], R8 ;  /* 0x028c3008070075a7 */ /* 0x000ea4000802017f */
[----:B--2---:R-:W-:Y:S05]  /*3350*/  @!P1 BRA `(.L_x_2940) ;  /* 0x000000b400149947 */ /* 0x004fea0003800000 */
.L_x_2939:
[----:B0-----:R-:W0:Y:S01]  /*3360*/  S2R R0, SR_TID.X ;  /* 0x0000000000007919 */ /* 0x001e220000002100 */
[----:B------:R-:W-:-:S04]  /*3370*/  UIADD3 UR4, UR42, 0x22400, URZ ;  /* 0x000224002a047890 */ /* 0x000fc8000fffe03f */
[----:B------:R-:W-:-:S04]  /*3380*/  USHF.R.U32.HI UR4, URZ, 0x4, UR4 ;  /* 0x000000043f047899 */ /* 0x000fc80008011604 */
[----:B------:R-:W-:Y:S01]  /*3390*/  ULOP3.LUT UR4, UR4, 0x3fff, URZ, 0xc0, !UPT ;  /* 0x00003fff04047892 */ /* 0x000fe2000f8ec03f */
[----:B0-----:R-:W-:-:S05]  /*33a0*/  LOP3.LUT R3, R0, 0x7f, RZ, 0xc0, !PT ;  /* 0x0000007f00037812 */ /* 0x001fca00078ec0ff */
[----:B------:R-:W-:Y:S01]  /*33b0*/  IMAD.U32 R0, RZ, RZ, UR4 ;  /* 0x00000004ff007e24 */ /* 0x000fe2000f8e00ff */
[----:B------:R-:W-:Y:S05]  /*33c0*/  WARPSYNC.ALL ;  /* 0x0000000000007948 */ /* 0x000fea0003800000 */
[----:B------:R-:W-:Y:S02]  /*33d0*/  ISETP.NE.AND P1, PT, R3, RZ, PT ;  /* 0x000000ff0300720c */ /* 0x000fe40003f25270 */
[----:B------:R-:W-:-:S04]  /*33e0*/  LOP3.LUT R0, R0, 0x10000, RZ, 0xfc, !PT ;  /* 0x0001000000007812 */ /* 0x000fc800078efcff */
[----:B------:R-:W-:Y:S01]  /*33f0*/  R2UR UR12, R0 ;  /* 0x00000000000c72ca */ /* 0x000fe200000e0000 */
[----:B------:R-:W-:Y:S01]  /*3400*/  UIADD3 UR4, UR42, 0x20400, URZ ;  /* 0x000204002a047890 */ /* 0x000fe2000fffe03f */
[----:B------:R-:W-:Y:S01]  /*3410*/  WARPGROUP.ARRIVE ;  /* 0x00000000000079c5 */ /* 0x000fe20000000000 */
[----:B------:R-:W-:Y:S01]  /*3420*/  UMOV UR7, 0x40000040 ;  /* 0x4000004000077882 */ /* 0x000fe20000000000 */
[----:B------:R-:W-:Y:S01]  /*3430*/  UMOV UR5, 0x40000040 ;  /* 0x4000004000057882 */ /* 0x000fe20000000000 */
[----:B------:R-:W-:Y:S01]  /*3440*/  USHF.R.U32.HI UR4, URZ, 0x4, UR4 ;  /* 0x000000043f047899 */ /* 0x000fe20008011604 */
[----:B------:R-:W-:Y:S01]  /*3450*/  IMAD R4, R167, -0x40, R152 ;  /* 0xffffffc0a7047824 */ /* 0x000fe200078e0298 */
[----:B------:R-:W-:Y:S01]  /*3460*/  UMOV UR11, 0x40000040 ;  /* 0x40000040000b7882 */ /* 0x000fe20000000000 */
[----:B------:R-:W-:Y:S01]  /*3470*/  UMOV UR9, 0x40000040 ;  /* 0x4000004000097882 */ /* 0x000fe20000000000 */
[----:B------:R-:W-:Y:S01]  /*3480*/  ULOP3.LUT UR4, UR4, 0x3fff, URZ, 0xc0, !UPT ;  /* 0x00003fff04047892 */ /* 0x000fe2000f8ec03f */
[----:B------:R-:W-:Y:S01]  /*3490*/  UMOV UR15, 0x40000040 ;  /* 0x40000040000f7882 */ /* 0x000fe20000000000 */
[----:B------:R-:W-:-:S02]  /*34a0*/  IADD3 R4, -R17, 0x40, R4 ;  /* 0x0000004011047810 */ /* 0x000fc40007ffe104 */
[----:B------:R-:W-:Y:S02]  /*34b0*/  ULEA UR12, UR41, UR12, 0x9 ;  /* 0x0000000c290c7291 */ /* 0x000fe4000f8e483f */
[----:B------:R-:W-:Y:S01]  /*34c0*/  ULOP3.LUT UR13, UR4, 0x10000, URZ, 0xfc, !UPT ;  /* 0x00010000040d7892 */ /* 0x000fe2000f8efc3f */
[C---:B------:R-:W-:Y:S01]  /*34d0*/  ISETP.GT.AND P3, PT, R4.reuse, RZ, PT ;  /* 0x000000ff0400720c */ /* 0x040fe20003f64270 */
[----:B------:R-:W-:Y:S01]  /*34e0*/  UIADD3 UR10, UR12, 0x4, URZ ;  /* 0x000000040c0a7890 */ /* 0x000fe2000fffe03f */
[C---:B------:R-:W-:Y:S01]  /*34f0*/  ISETP.GT.AND P6, PT, R4.reuse, 0x1, PT ;  /* 0x000000010400780c */ /* 0x040fe20003fc4270 */
[----:B------:R-:W-:Y:S01]  /*3500*/  UIADD3 UR8, UR13, 0x4, URZ ;  /* 0x000000040d087890 */ /* 0x000fe2000fffe03f */
[C---:B------:R-:W-:Y:S01]  /*3510*/  ISETP.GT.AND P5, PT, R4.reuse, 0x8, PT ;  /* 0x000000080400780c */ /* 0x040fe20003fa4270 */
[----:B------:R-:W-:Y:S01]  /*3520*/  UMOV UR6, UR12 ;  /* 0x0000000c00067c82 */ /* 0x000fe20008000000 */
[----:B------:R-:W-:Y:S01]  /*3530*/  UMOV UR4, UR13 ;  /* 0x0000000d00047c82 */ /* 0x000fe20008000000 */
[----:B------:R-:W-:Y:S01]  /*3540*/  UIADD3 UR14, UR12, 0x6, URZ ;  /* 0x000000060c0e7890 */ /* 0x000fe2000fffe03f */
[----:B------:R-:W-:Y:S01]  /*3550*/  HGMMA.64x64x16.F32.BF16 R24, gdesc[UR4], RZ, !UPT, gsb0 ;  /* 0x00e00000041879f0 */ /* 0x000fe2000c0018ff */
[----:B------:R-:W-:Y:S01]  /*3560*/  UIADD3 UR6, UR12, 0x2, URZ ;  /* 0x000000020c067890 */ /* 0x000fe2000fffe03f */
[C---:B------:R-:W-:Y:S01]  /*3570*/  ISETP.GT.AND P4, PT, R4.reuse, 0x9, PT ;  /* 0x000000090400780c */ /* 0x040fe20003f84270 */
[----:B------:R-:W-:Y:S01]  /*3580*/  UIADD3 UR4, UR13, 0x2, URZ ;  /* 0x000000020d047890 */ /* 0x000fe2000fffe03f */
[----:B------:R-:W-:Y:S01]  /*3590*/  ISETP.GT.AND P2, PT, R4, 0x10, PT ;  /* 0x000000100400780c */ /* 0x000fe20003f44270 */
[----:B------:R-:W-:Y:S01]  /*35a0*/  UMOV UR7, 0x40000040 ;  /* 0x4000004000077882 */ /* 0x000fe20000000000 */
[----:B------:R-:W-:Y:S01]  /*35b0*/  UMOV UR5, 0x40000040 ;  /* 0x4000004000057882 */ /* 0x000fe20000000000 */
[----:B------:R-:W-:Y:S01]  /*35c0*/  UIADD3 UR12, UR13, 0x6, URZ ;  /* 0x000000060d0c7890 */ /* 0x000fe2000fffe03f */
[----:B------:R-:W-:-:S02]  /*35d0*/  ULDC UR20, c[0x0][0x988] ;  /* 0x0002620000147ab9 */ /* 0x000fc40000000800 */
[----:B------:R-:W-:Y:S01]  /*35e0*/  UMOV UR13, 0x40000040 ;  /* 0x40000040000d7882 */ /* 0x000fe20000000000 */
[----:B------:R-:W-:Y:S02]  /*35f0*/  WARPGROUP.DEPBAR.LE gsb0, 0x0 ;  /* 0x00008000000079c5 */ /* 0x000fe40000010000 */
[----:B------:R-:W-:-:S06]  /*3600*/  WARPGROUP.ARRIVE ;  /* 0x00000000000079c5 */ /* 0x000fcc0000000000 */
[----:B------:R-:W-:Y:S01]  /*3610*/  HGMMA.64x64x16.F32.BF16 R24, gdesc[UR4], R24, gsb0 ;  /* 0x00e00000041879f0 */ /* 0x000fe20008001818 */
[----:B------:R-:W-:Y:S02]  /*3620*/  ULDC UR6, c[0x0][0x9d8] ;  /* 0x0002760000067ab9 */ /* 0x000fe40000000800 */
        /* <DEDUP_REMOVED lines=46> */
[----:B----4-:R-:W-:Y:S01]  /*3910*/  FSEL R28, R28, -INF , P5 ;  /* 0xff8000001c1c7808 */ /* 0x010fe20002800000 */
[----:B------:R-:W-:-:S03]  /*3920*/  FMUL.FTZ R55, R55, UR6 ;  /* 0x0000000637377c20 */ /* 0x000fc60008410000 */
[----:B------:R-:W-:-:S03]  /*3930*/  FMNMX.FTZ R6, R28, R3, !PT ;  /* 0x000000031c067209 */ /* 0x000fc60007810000 */
[----:B------:R-:W4:Y:S01]  /*3940*/  MUFU.TANH R32, R32 ;  /* 0x0000002000207308 */ /* 0x000f220000002400 */
[----:B0-----:R-:W-:-:S04]  /*3950*/  FSEL R29, R29, -INF , P4 ;  /* 0xff8000001d1d7808 */ /* 0x001fc80002000000 */
[----:B------:R-:W-:-:S03]  /*3960*/  FMNMX.FTZ R3, R29, R6, !PT ;  /* 0x000000061d037209 */ /* 0x000fc60007810000 */
[----:B------:R-:W0:Y:S01]  /*3970*/  MUFU.TANH R27, R27 ;  /* 0x0000001b001b7308 */ /* 0x000e220000002400 */
[----:B---3--:R-:W-:Y:S02]  /*3980*/  FSEL R26, R26, -INF , P3 ;  /* 0xff8000001a1a7808 */ /* 0x008fe40001800000 */
[----:B------:R-:W-:-:S05]  /*3990*/  ISETP.GT.AND P3, PT, R4, 0x11, PT ;  /* 0x000000110400780c */ /* 0x000fca0003f64270 */
[----:B------:R-:W3:Y:S01]  /*39a0*/  MUFU.TANH R33, R33 ;  /* 0x0000002100217308 */ /* 0x000ee20000002400 */
[----:B----4-:R-:W-:-:S04]  /*39b0*/  FSEL R32, R32, -INF , P2 ;  /* 0xff80000020207808 */ /* 0x010fc80001000000 */
[----:B------:R-:W-:-:S03]  /*39c0*/  FMNMX.FTZ R6, R32, R3, !PT ;  /* 0x0000000320067209 */ /* 0x000fc60007810000 */
[----:B------:R-:W4:Y:S01]  /*39d0*/  MUFU.TANH R30, R30 ;  /* 0x0000001e001e7308 */ /* 0x000f220000002400 */
[----:B0-----:R-:W-:Y:S02]  /*39e0*/  FSEL R27, R27, -INF , P6 ;  /* 0xff8000001b1b7808 */ /* 0x001fe40003000000 */
[----:B------:R-:W-:-:S05]  /*39f0*/  ISETP.GT.AND P6, PT, R4, 0x18, PT ;  /* 0x000000180400780c */ /* 0x000fca0003fc4270 */
[----:B------:R-:W0:Y:S01]  /*3a00*/  MUFU.TANH R36, R36 ;  /* 0x0000002400247308 */ /* 0x000e220000002400 */
[----:B---3--:R-:W-:-:S04]  /*3a10*/  FSEL R33, R33, -INF , P3 ;  /* 0xff80000021217808 */ /* 0x008fc80001800000 */
[----:B------:R-:W-:-:S03]  /*3a20*/  FMNMX.FTZ R3, R33, R6, !PT ;  /* 0x0000000621037209 */ /* 0x000fc60007810000 */
[----:B------:R-:W3:Y:S01]  /*3a30*/  MUFU.TANH R31, R31 ;  /* 0x0000001f001f7308 */ /* 0x000ee20000002400 */
[----:B----4-:R-:W-:Y:S02]  /*3a40*/  FSEL R30, R30, -INF , P5 ;  /* 0xff8000001e1e7808 */ /* 0x010fe40002800000 */
[----:B------:R-:W-:-:S05]  /*3a50*/  ISETP.GT.AND P5, PT, R4, 0x19, PT ;  /* 0x000000190400780c */ /* 0x000fca0003fa4270 */
        /* <DEDUP_REMOVED lines=50> */
[----:B------:R-:W-:Y:S02]  /*3d80*/  FMNMX.FTZ R4, R52, R3, !PT ;  /* 0x0000000334047209 */ /* 0x000fe40007810000 */
[----:B------:R-:W-:Y:S01]  /*3d90*/  FMNMX.FTZ R3, R26, R27, !PT ;  /* 0x0000001b1a037209 */ /* 0x000fe20007810000 */
[----:B------:R-:W3:Y:S01]  /*3da0*/  MUFU.TANH R50, R50 ;  /* 0x0000003200327308 */ /* 0x000ee20000002400 */
[----:B----4-:R-:W-:-:S04]  /*3db0*/  FSEL R53, R53, -INF , P2 ;  /* 0xff80000035357808 */ /* 0x010fc80001000000 */
[----:B------:R-:W-:-:S03]  /*3dc0*/  FMNMX.FTZ R5, R53, R4, !PT ;  /* 0x0000000435057209 */ /* 0x000fc60007810000 */
[----:B------:R-:W4:Y:S01]  /*3dd0*/  MUFU.TANH R51, R51 ;  /* 0x0000003300337308 */ /* 0x000f220000002400 */
[----:B0-----:R-:W-:Y:S01]  /*3de0*/  FSEL R47, R47, -INF , P6 ;  /* 0xff8000002f2f7808 */ /* 0x001fe20003000000 */
[----:B------:R-:W0:Y:S06]  /*3df0*/  SHFL.BFLY PT, R4, R5, 0x2, 0x1f ;  /* 0x0c401f0005047f89 */ /* 0x000e2c00000e0000 */
[----:B------:R-:W5:Y:S01]  /*3e00*/  MUFU.TANH R54, R54 ;  /* 0x0000003600367308 */ /* 0x000f620000002400 */
[----:B---3--:R-:W-:-:S07]  /*3e10*/  FSEL R50, R50, -INF , P5 ;  /* 0xff80000032327808 */ /* 0x008fce0002800000 */
[----:B------:R-:W3:Y:S01]  /*3e20*/  MUFU.TANH R55, R55 ;  /* 0x0000003700377308 */ /* 0x000ee20000002400 */
[----:B----4-:R-:W-:Y:S02]  /*3e30*/  FSEL R51, R51, -INF , P4 ;  /* 0xff80000033337808 */ /* 0x010fe40002000000 */
[----:B-----5:R-:W-:Y:S02]  /*3e40*/  FSEL R54, R54, -INF , P3 ;  /* 0xff80000036367808 */ /* 0x020fe40001800000 */
[----:B0-----:R-:W-:Y:S02]  /*3e50*/  FMNMX.FTZ R9, R5, R4, !PT ;  /* 0x0000000405097209 */ /* 0x001fe40007810000 */
[----:B------:R-:W-:-:S03]  /*3e60*/  FMNMX.FTZ R4, R30, R3, !PT ;  /* 0x000000031e047209 */ /* 0x000fc60007810000 */
[----:B------:R-:W0:Y:S01]  /*3e70*/  SHFL.BFLY PT, R10, R9, 0x1, 0x1f ;  /* 0x0c201f00090a7f89 */ /* 0x000e2200000e0000 */
[----:B------:R-:W-:Y:S02]  /*3e80*/  FMNMX.FTZ R3, R31, R4, !PT ;  /* 0x000000041f037209 */ /* 0x000fe40007810000 */
[----:B---3--:R-:W-:Y:S02]  /*3e90*/  FSEL R55, R55, -INF , P2 ;  /* 0xff80000037377808 */ /* 0x008fe40001000000 */
        /* <DEDUP_REMOVED lines=27> */
[----:B------:R-:W0:Y:S01]  /*4050*/  SHFL.BFLY PT, R3, R6, 0x2, 0x1f ;  /* 0x0c401f0006037f89 */ /* 0x000e2200000e0000 */
[----:B------:R-:W3:Y:S01]  /*4060*/  MUFU.EX2 R25, R25 ;  /* 0x0000001900197308 */ /* 0x000ee20000000800 */
        /* <DEDUP_REMOVED lines=8> */
[----:B---3--:R-:W-:Y:S02]  /*40f0*/  F2FP.BF16.F32.PACK_AB R156, R25, R24 ;  /* 0x00000018199c723e */ /* 0x008fe400000010ff */
[----:B0-----:R-:W-:-:S05]  /*4100*/  FMNMX.FTZ R3, R6, R3, !PT ;  /* 0x0000000306037209 */ /* 0x001fca0007810000 */
[----:B------:R-:W-:Y:S01]  /*4110*/  MUFU.EX2 R32, R32 ;  /* 0x0000002000207308 */ /* 0x000fe20000000800 */
[----:B------:R-:W0:Y:S07]  /*4120*/  SHFL.BFLY PT, R6, R3, 0x1, 0x1f ;  /* 0x0c201f0003067f89 */ /* 0x000e2e00000e0000 */
[----:B------:R-:W3:Y:S01]  /*4130*/  MUFU.EX2 R33, R33 ;  /* 0x0000002100217308 */ /* 0x000ee20000000800 */
[----:B----4-:R-:W-:-:S07]  /*4140*/  F2FP.BF16.F32.PACK_AB R158, R29, R28 ;  /* 0x0000001c1d9e723e */ /* 0x010fce00000010ff */
[----:B------:R-:W-:Y:S08]  /*4150*/  MUFU.EX2 R36, R36 ;  /* 0x0000002400247308 */ /* 0x000ff00000000800 */
[----:B------:R-:W4:Y:S01]  /*4160*/  MUFU.EX2 R37, R37 ;  /* 0x0000002500257308 */ /* 0x000f220000000800 */
[----:B---3--:R-:W-:Y:S02]  /*4170*/  F2FP.BF16.F32.PACK_AB R160, R33, R32 ;  /* 0x0000002021a0723e */ /* 0x008fe400000010ff */
[----:B0-----:R-:W-:-:S04]  /*4180*/  FMNMX.FTZ R5, R3, R6, !PT ;  /* 0x0000000603057209 */ /* 0x001fc80007810000 */
[C---:B------:R-:W-:Y:S01]  /*4190*/  FSETP.NEU.FTZ.AND P2, PT, R5.reuse, -INF , PT ;  /* 0xff8000000500780b */ /* 0x040fe20003f5d000 */
[----:B------:R-:W-:Y:S01]  /*41a0*/  FMUL.FTZ R3, R5, UR20 ;  /* 0x0000001405037c20 */ /* 0x000fe20008410000 */
[----:B------:R-:W-:Y:S04]  /*41b0*/  MUFU.EX2 R40, R40 ;  /* 0x0000002800287308 */ /* 0x000fe80000000800 */
[----:B------:R-:W-:Y:S01]  /*41c0*/  FSEL R6, R3, RZ, P2 ;  /* 0x000000ff03067208 */ /* 0x000fe20001000000 */
[----:B------:R-:W-:Y:S01]  /*41d0*/  FADD.FTZ R3, R24, R25 ;  /* 0x0000001918037221 */ /* 0x000fe20000010000 */
[----:B----4-:R-:W-:Y:S02]  /*41e0*/  F2FP.BF16.F32.PACK_AB R162, R37, R36 ;  /* 0x0000002425a2723e */ /* 0x010fe400000010ff */
[----:B------:R-:W0:Y:S01]  /*41f0*/  MUFU.EX2 R41, R41 ;  /* 0x0000002900297308 */ /* 0x000e220000000800 */
[--C-:B------:R-:W-:Y:S01]  /*4200*/  FFMA.FTZ R26, R26, UR20, -R6.reuse ;  /* 0x000000141a1a7c23 */ /* 0x100fe20008010806 */
[--C-:B------:R-:W-:Y:S01]  /*4210*/  FFMA.FTZ R27, R27, UR20, -R6.reuse ;  /* 0x000000141b1b7c23 */ /* 0x100fe20008010806 */
[--C-:B------:R-:W-:Y:S01]  /*4220*/  FFMA.FTZ R30, R30, UR20, -R6.reuse ;  /* 0x000000141e1e7c23 */ /* 0x100fe20008010806 */
[--C-:B------:R-:W-:Y:S01]  /*4230*/  FFMA.FTZ R31, R31, UR20, -R6.reuse ;  /* 0x000000141f1f7c23 */ /* 0x100fe20008010806 */
[--C-:B------:R-:W-:Y:S01]  /*4240*/  FFMA.FTZ R34, R34, UR20, -R6.reuse ;  /* 0x0000001422227c23 */ /* 0x100fe20008010806 */
[--C-:B------:R-:W-:Y:S01]  /*4250*/  FFMA.FTZ R35, R35, UR20, -R6.reuse ;  /* 0x0000001423237c23 */ /* 0x100fe20008010806 */
[--C-:B------:R-:W-:Y:S01]  /*4260*/  FFMA.FTZ R38, R38, UR20, -R6.reuse ;  /* 0x0000001426267c23 */ /* 0x100fe20008010806 */
[----:B------:R-:W-:Y:S01]  /*4270*/  MUFU.EX2 R26, R26 ;  /* 0x0000001a001a7308 */ /* 0x000fe20000000800 */
[----:B------:R-:W-:Y:S01]  /*4280*/  FADD.FTZ R10, R28, R3 ;  /* 0x000000031c0a7221 */ /* 0x000fe20000010000 */
[----:B------:R-:W-:Y:S01]  /*4290*/  @!P1 IADD3 R3, R7, 0x28c40, RZ ;  /* 0x00028c4007039810 */ /* 0x000fe20007ffe0ff */
[--C-:B------:R-:W-:Y:S01]  /*42a0*/  FFMA.FTZ R39, R39, UR20, -R6.reuse ;  /* 0x0000001427277c23 */ /* 0x100fe20008010806 */
[----:B------:R-:W-:Y:S01]  /*42b0*/  FFMA.FTZ R42, R42, UR20, -R6 ;  /* 0x000000142a2a7c23 */ /* 0x000fe20008010806 */
[----:B------:R-:W-:Y:S01]  /*42c0*/  FADD.FTZ R13, R29, R10 ;  /* 0x0000000a1d0d7221 */ /* 0x000fe20000010000 */
[----:B------:R-:W-:Y:S01]  /*42d0*/  @!P1 PRMT R3, RZ, 0x654, R3 ;  /* 0x00000654ff039816 */ /* 0x000fe20000000003 */
[--C-:B------:R-:W-:Y:S01]  /*42e0*/  FFMA.FTZ R43, R43, UR20, -R6.reuse ;  /* 0x000000142b2b7c23 */ /* 0x100fe20008010806 */
[----:B------:R-:W3:Y:S01]  /*42f0*/  MUFU.EX2 R27, R27 ;  /* 0x0000001b001b7308 */ /* 0x000ee20000000800 */
[----:B------:R-:W-:Y:S01]  /*4300*/  FADD.FTZ R12, R32, R13 ;  /* 0x0000000d200c7221 */ /* 0x000fe20000010000 */
[----:B------:R4:W-:Y:S01]  /*4310*/  @!P1 SYNCS.ARRIVE.TRANS64.RED.A1T0 RZ, [R3+URZ], RZ ;  /* 0x000000ff03ff99a7 */ /* 0x0009e2000810043f */
[--C-:B------:R-:W-:Y:S01]  /*4320*/  FFMA.FTZ R46, R46, UR20, -R6.reuse ;  /* 0x000000142e2e7c23 */ /* 0x100fe20008010806 */
[--C-:B------:R-:W-:Y:S01]  /*4330*/  FFMA.FTZ R47, R47, UR20, -R6.reuse ;  /* 0x000000142f2f7c23 */ /* 0x100fe20008010806 */
[--C-:B------:R-:W-:Y:S01]  /*4340*/  FFMA.FTZ R50, R50, UR20, -R6.reuse ;  /* 0x0000001432327c23 */ /* 0x100fe20008010806 */
[--C-:B------:R-:W-:Y:S01]  /*4350*/  FFMA.FTZ R51, R51, UR20, -R6.reuse ;  /* 0x0000001433337c23 */ /* 0x100fe20008010806 */
[--C-:B------:R-:W-:Y:S01]  /*4360*/  FFMA.FTZ R54, R54, UR20, -R6.reuse ;  /* 0x0000001436367c23 */ /* 0x100fe20008010806 */
[----:B------:R-:W5:Y:S01]  /*4370*/  MUFU.EX2 R30, R30 ;  /* 0x0000001e001e7308 */ /* 0x000f620000000800 */
[----:B------:R-:W-:Y:S01]  /*4380*/  FFMA.FTZ R6, R55, UR20, -R6 ;  /* 0x0000001437067c23 */ /* 0x000fe20008010806 */
[----:B0-----:R-:W-:-:S06]  /*4390*/  F2FP.BF16.F32.PACK_AB R168, R41, R40 ;  /* 0x0000002829a8723e */ /* 0x001fcc00000010ff */
[----:B------:R-:W4:Y:S01]  /*43a0*/  MUFU.EX2 R31, R31 ;  /* 0x0000001f001f7308 */ /* 0x000f220000000800 */
[----:B---3--:R-:W-:Y:S01]  /*43b0*/  FADD.FTZ R11, R26, R27 ;  /* 0x0000001b1a0b7221 */ /* 0x008fe20000010000 */
[----:B------:R-:W-:-:S06]  /*43c0*/  F2FP.BF16.F32.PACK_AB R157, R27, R26 ;  /* 0x0000001a1b9d723e */ /* 0x000fcc00000010ff */
[----:B------:R-:W0:Y:S01]  /*43d0*/  MUFU.EX2 R34, R34 ;  /* 0x0000002200227308 */ /* 0x000e220000000800 */
[----:B-----5:R-:W-:Y:S01]  /*43e0*/  FADD.FTZ R10, R30, R11 ;  /* 0x0000000b1e0a7221 */ /* 0x020fe20000010000 */
[----:B------:R-:W-:-:S04]  /*43f0*/  FADD.FTZ R11, R33, R12 ;  /* 0x0000000c210b7221 */ /* 0x000fc80000010000 */
[----:B------:R-:W-:Y:S02]  /*4400*/  FADD.FTZ R12, R36, R11 ;  /* 0x0000000b240c7221 */ /* 0x000fe40000010000 */
[----:B------:R-:W3:Y:S01]  /*4410*/  MUFU.EX2 R35, R35 ;  /* 0x0000002300237308 */ /* 0x000ee20000000800 */
[----:B----4-:R-:W-:Y:S01]  /*4420*/  FADD.FTZ R3, R31, R10 ;  /* 0x0000000a1f037221 */ /* 0x010fe20000010000 */
[----:B------:R-:W-:Y:S01]  /*4430*/  FADD.FTZ R11, R37, R12 ;  /* 0x0000000c250b7221 */ /* 0x000fe20000010000 */
[----:B------:R-:W-:Y:S01]  /*4440*/  F2FP.BF16.F32.PACK_AB R159, R31, R30 ;  /* 0x0000001e1f9f723e */ /* 0x000fe200000010ff */
[----:B------:R-:W-:Y:S02]  /*4450*/  BAR.SYNC.DEFER_BLOCKING 0xf, 0x100 ;  /* 0x03c4000000007b1d */ /* 0x000fe40000010000 */
[----:B------:R-:W-:Y:S01]  /*4460*/  FADD.FTZ R12, R40, R11 ;  /* 0x0000000b280c7221 */ /* 0x000fe20000010000 */
[----:B0-----:R-:W-:-:S03]  /*4470*/  FADD.FTZ R10, R34, R3 ;  /* 0x00000003220a7221 */ /* 0x001fc60000010000 */
[----:B------:R-:W0:Y:S01]  /*4480*/  MUFU.EX2 R38, R38 ;  /* 0x0000002600267308 */ /* 0x000e220000000800 */
[----:B------:R-:W-:Y:S01]  /*4490*/  FADD.FTZ R13, R41, R12 ;  /* 0x0000000c290d7221 */ /* 0x000fe20000010000 */
[----:B---3--:R-:W-:-:S06]  /*44a0*/  FADD.FTZ R3, R35, R10 ;  /* 0x0000000a23037221 */ /* 0x008fcc0000010000 */
[----:B------:R-:W3:Y:S01]  /*44b0*/  MUFU.EX2 R39, R39 ;  /* 0x0000002700277308 */ /* 0x000ee20000000800 */
[----:B------:R-:W-:-:S07]  /*44c0*/  F2FP.BF16.F32.PACK_AB R161, R35, R34 ;  /* 0x0000002223a1723e */ /* 0x000fce00000010ff */
[----:B------:R-:W4:Y:S01]  /*44d0*/  MUFU.EX2 R42, R42 ;  /* 0x0000002a002a7308 */ /* 0x000f220000000800 */
[----:B0-----:R-:W-:Y:S01]  /*44e0*/  FADD.FTZ R10, R38, R3 ;  /* 0x00000003260a7221 */ /* 0x001fe20000010000 */
[----:B------:R0:W-:Y:S06]  /*44f0*/  STSM.16.M88.4 [R23+0x26800], R156 ;  /* 0x0268009c17007844 */ /* 0x0001ec0000000200 */
[----:B------:R-:W5:Y:S01]  /*4500*/  MUFU.EX2 R43, R43 ;  /* 0x0000002b002b7308 */ /* 0x000f620000000800 */
[C---:B---3--:R-:W-:Y:S01]  /*4510*/  FADD.FTZ R11, R39.reuse, R10 ;  /* 0x0000000a270b7221 */ /* 0x048fe20000010000 */
[----:B------:R-:W-:-:S05]  /*4520*/  F2FP.BF16.F32.PACK_AB R163, R39, R38 ;  /* 0x0000002627a3723e */ /* 0x000fca00000010ff */
[----:B------:R0:W-:Y:S01]  /*4530*/  STSM.16.M88.4 [R186], R160 ;  /* 0x000000a0ba007844 */ /* 0x0001e20000000200 */
[----:B------:R-:W-:Y:S01]  /*4540*/  MUFU.EX2 R44, R44 ;  /* 0x0000002c002c7308 */ /* 0x000fe20000000800 */
[----:B----4-:R-:W-:-:S07]  /*4550*/  FADD.FTZ R10, R42, R11 ;  /* 0x0000000b2a0a7221 */ /* 0x010fce0000010000 */
[----:B------:R-:W3:Y:S01]  /*4560*/  MUFU.EX2 R46, R46 ;  /* 0x0000002e002e7308 */ /* 0x000ee20000000800 */
[C---:B-----5:R-:W-:Y:S01]  /*4570*/  FADD.FTZ R11, R43.reuse, R10 ;  /* 0x0000000a2b0b7221 */ /* 0x060fe20000010000 */
[----:B------:R-:W-:-:S06]  /*4580*/  F2FP.BF16.F32.PACK_AB R169, R43, R42 ;  /* 0x0000002a2ba9723e */ /* 0x000fcc00000010ff */
[----:B------:R-:W4:Y:S08]  /*4590*/  MUFU.EX2 R45, R45 ;  /* 0x0000002d002d7308 */ /* 0x000f300000000800 */
[----:B------:R-:W5:Y:S01]  /*45a0*/  MUFU.EX2 R47, R47 ;  /* 0x0000002f002f7308 */ /* 0x000f620000000800 */
[----:B---3--:R-:W-:-:S07]  /*45b0*/  FADD.FTZ R10, R46, R11 ;  /* 0x0000000b2e0a7221 */ /* 0x008fce0000010000 */
[----:B------:R-:W-:Y:S01]  /*45c0*/  MUFU.EX2 R48, R48 ;  /* 0x0000003000307308 */ /* 0x000fe20000000800 */
[----:B----4-:R-:W-:-:S07]  /*45d0*/  F2FP.BF16.F32.PACK_AB R170, R45, R44 ;  /* 0x0000002c2daa723e */ /* 0x010fce00000010ff */
[----:B------:R-:W3:Y:S01]  /*45e0*/  MUFU.EX2 R49, R49 ;  /* 0x0000003100317308 */ /* 0x000ee20000000800 */
[C---:B-----5:R-:W-:Y:S01]  /*45f0*/  F2FP.BF16.F32.PACK_AB R171, R47.reuse, R46 ;  /* 0x0000002e2fab723e */ /* 0x060fe200000010ff */
[----:B------:R-:W-:-:S04]  /*4600*/  FADD.FTZ R47, R47, R10 ;  /* 0x0000000a2f2f7221 */ /* 0x000fc80000010000 */
[----:B------:R0:W-:Y:S02]  /*4610*/  STSM.16.M88.4 [R184], R168 ;  /* 0x000000a8b8007844 */ /* 0x0001e40000000200 */
[----:B------:R-:W-:Y:S08]  /*4620*/  MUFU.EX2 R50, R50 ;  /* 0x0000003200327308 */ /* 0x000ff00000000800 */
[----:B------:R-:W4:Y:S01]  /*4630*/  MUFU.EX2 R51, R51 ;  /* 0x0000003300337308 */ /* 0x000f220000000800 */
[----:B---3--:R-:W-:-:S07]  /*4640*/  F2FP.BF16.F32.PACK_AB R172, R49, R48 ;  /* 0x0000003031ac723e */ /* 0x008fce00000010ff */
[----:B------:R-:W-:Y:S08]  /*4650*/  MUFU.EX2 R52, R52 ;  /* 0x0000003400347308 */ /* 0x000ff00000000800 */
[----:B------:R-:W3:Y:S01]  /*4660*/  MUFU.EX2 R9, R9 ;  /* 0x0000000900097308 */ /* 0x000ee20000000800 */
[----:B----4-:R-:W-:Y:S01]  /*4670*/  F2FP.BF16.F32.PACK_AB R173, R51, R50 ;  /* 0x0000003233ad723e */ /* 0x010fe200000010ff */
[----:B------:R-:W-:-:S04]  /*4680*/  FADD.FTZ R50, R50, R47 ;  /* 0x0000002f32327221 */ /* 0x000fc80000010000 */
[----:B------:R-:W-:Y:S02]  /*4690*/  FADD.FTZ R51, R51, R50 ;  /* 0x0000003233337221 */ /* 0x000fe40000010000 */
[----:B------:R-:W-:Y:S08]  /*46a0*/  MUFU.EX2 R54, R54 ;  /* 0x0000003600367308 */ /* 0x000ff00000000800 */
[----:B------:R4:W5:Y:S01]  /*46b0*/  MUFU.EX2 R3, R6 ;  /* 0x0000000600037308 */ /* 0x0009620000000800 */
[----:B---3--:R-:W-:Y:S01]  /*46c0*/  F2FP.BF16.F32.PACK_AB R174, R9, R52 ;  /* 0x0000003409ae723e */ /* 0x008fe200000010ff */
[----:B----4-:R-:W-:-:S04]  /*46d0*/  FADD.FTZ R6, R44, R13 ;  /* 0x0000000d2c067221 */ /* 0x010fc80000010000 */
[----:B------:R-:W-:-:S04]  /*46e0*/  FADD.FTZ R45, R45, R6 ;  /* 0x000000062d2d7221 */ /* 0x000fc80000010000 */
[----:B------:R-:W-:Y:S01]  /*46f0*/  FADD.FTZ R48, R48, R45 ;  /* 0x0000002d30307221 */ /* 0x000fe20000010000 */
[----:B-----5:R-:W-:Y:S01]  /*4700*/  F2FP.BF16.F32.PACK_AB R175, R3, R54 ;  /* 0x0000003603af723e */ /* 0x020fe200000010ff */
[----:B------:R-:W-:Y:S02]  /*4710*/  FADD.FTZ R54, R54, R51 ;  /* 0x0000003336367221 */ /* 0x000fe40000010000 */
[----:B------:R-:W-:Y:S02]  /*4720*/  FADD.FTZ R49, R49, R48 ;  /* 0x0000003031317221 */ /* 0x000fe40000010000 */
[----:B------:R0:W-:Y:S01]  /*4730*/  STSM.16.M88.4 [R185], R172 ;  /* 0x000000acb9007844 */ /* 0x0001e20000000200 */
[----:B------:R-:W-:Y:S01]  /*4740*/  FADD.FTZ R3, R3, R54 ;  /* 0x0000003603037221 */ /* 0x000fe20000010000 */
[----:B------:R-:W-:-:S04]  /*4750*/  FADD.FTZ R6, R52, R49 ;  /* 0x0000003134067221 */ /* 0x000fc80000010000 */
[----:B------:R-:W-:Y:S01]  /*4760*/  FADD.FTZ R6, R9, R6 ;  /* 0x0000000609067221 */ /* 0x000fe20000010000 */
[----:B------:R-:W-:Y:S06]  /*4770*/  @!P0 BRA `(.L_x_2941) ;  /* 0x0000000000048947 */ /* 0x000fec0003800000 */
[----:B------:R-:W-:Y:S01]  /*4780*/  BPT.TRAP 0x1 ;  /* 0x000000040000795c */ /* 0x000fe20000300000 */
.L_x_2941:
[----:B------:R3:W4:Y:S01]  /*4790*/  SYNCS.PHASECHK.TRANS64.TRYWAIT P2, [R7+URZ+0x28c50], R8 ;  /* 0x028c5008070075a7 */ /* 0x000722000804017f */
[----:B------:R-:W-:Y:S05]  /*47a0*/  @!P0 BRA `(.L_x_2942) ;  /* 0x0000000000048947 */ /* 0x000fea0003800000 */
[----:B------:R-:W-:Y:S01]  /*47b0*/  BPT.TRAP 0x1 ;  /* 0x000000040000795c */ /* 0x000fe20000300000 */
.L_x_2942:
[----:B------:R-:W-:Y:S01]  /*47c0*/  ULOP3.LUT UR48, UR48, 0x2000000, URZ, 0xfc, !UPT ;  /* 0x0200000030307892 */ /* 0x000fe2000f8efc3f */
[----:B----4-:R-:W-:Y:S11]  /*47d0*/  @P2 BRA `(.L_x_2943) ;  /* 0x0000000000082947 */ /* 0x010ff60003800000 */
[----:B------:R-:W4:Y:S02]  /*47e0*/  SYNCS.PHASECHK.TRANS64.TRYWAIT P2, [R7+URZ+0x28c50], R8 ;  /* 0x028c5008070075a7 */ /* 0x000f24000804017f */
[----:B----4-:R-:W-:Y:S05]  /*47f0*/  @!P2 BRA `(.L_x_2944) ;  /* 0x000000a00000a947 */ /* 0x010fea0003800000 */
.L_x_2943:
[----:B------:R-:W-:Y:S01]  /*4800*/  ULEA UR6, UR41, UR48, 0xc ;  /* 0x0000003029067291 */ /* 0x000fe2000f8e603f */
[----:B------:R-:W-:Y:S01]  /*4810*/  WARPGROUP.ARRIVE ;  /* 0x00000000000079c5 */ /* 0x000fe20000000000 */
[----:B------:R-:W-:Y:S01]  /*4820*/  UMOV UR7, 0x40000040 ;  /* 0x4000004000077882 */ /* 0x000fe20000000000 */
[----:B------:R-:W-:Y:S01]  /*4830*/  UMOV UR11, 0x40000040 ;  /* 0x40000040000b7882 */ /* 0x000fe20000000000 */
[----:B------:R-:W-:Y:S01]  /*4840*/  UIADD3 UR10, UR6, 0x80, URZ ;  /* 0x00000080060a7890 */ /* 0x000fe2000fffe03f */
[----:B------:R-:W-:Y:S01]  /*4850*/  ISETP.GE.AND P2, PT, R152, 0x41, PT ;  /* 0x000000419800780c */ /* 0x000fe20003f46270 */
[----:B-1234-:R-:W-:-:S03]  /*4860*/  @!P1 VIADD R7, R7, 0x28c60 ;  /* 0x00028c6007079836 */ /* 0x01efc60000000000 */
[----:B------:R-:W-:Y:S01]  /*4870*/  HGMMA.64x256x16.F32.BF16 R24, R156, gdesc[UR4].tnspB, RZ, !UPT, gsb0 ;  /* 0x43e000049c187df0 */ /* 0x000fe2000c0018ff */
[----:B------:R-:W-:Y:S01]  /*4880*/  UMOV UR7, 0x40000040 ;  /* 0x4000004000077882 */ /* 0x000fe20000000000 */
[----:B------:R-:W-:Y:S01]  /*4890*/  @!P1 PRMT R7, RZ, 0x654, R7 ;  /* 0x00000654ff079816 */ /* 0x000fe20000000007 */
[----:B------:R-:W-:Y:S02]  /*48a0*/  WARPGROUP.DEPBAR.LE gsb0, 0x0 ;  /* 0x00008000000079c5 */ /* 0x000fe40000010000 */
[----:B------:R-:W-:-:S15]  /*48b0*/  WARPGROUP.ARRIVE ;  /* 0x00000000000079c5 */ /* 0x000fde0000000000 */
[----:B------:R-:W-:-:S08]  /*48c0*/  NOP ;  /* 0x0000000000007918 */ /* 0x000fd00000000000 */
[----:B------:R-:W-:Y:S01]  /*48d0*/  HGMMA.64x256x16.F32.BF16 R24, R160, gdesc[UR8].tnspB, R24, gsb0 ;  /* 0x43e00008a0187df0 */ /* 0x000fe20008001818 */
[----:B------:R-:W-:Y:S01]  /*48e0*/  UIADD3 UR10, UR6, 0x100, URZ ;  /* 0x00000100060a7890 */ /* 0x000fe2000fffe03f */
[----:B------:R-:W-:Y:S01]  /*48f0*/  UMOV UR11, 0x40000040 ;  /* 0x40000040000b7882 */ /* 0x000fe20000000000 */
[----:B------:R-:W-:Y:S01]  /*4900*/  UIADD3 UR6, UR6, 0x180, URZ ;  /* 0x0000018006067890 */ /* 0x000fe2000fffe03f */
[----:B------:R-:W-:Y:S02]  /*4910*/  WARPGROUP.DEPBAR.LE gsb0, 0x0 ;  /* 0x00008000000079c5 */ /* 0x000fe40000010000 */
[----:B------:R-:W-:-:S15]  /*4920*/  WARPGROUP.ARRIVE ;  /* 0x00000000000079c5 */ /* 0x000fde0000000000 */
[----:B------:R-:W-:-:S07]  /*4930*/  NOP ;  /* 0x0000000000007918 */ /* 0x000fce0000000000 */
[----:B------:R-:W-:Y:S03]  /*4940*/  HGMMA.64x256x16.F32.BF16 R24, R168, gdesc[UR8].tnspB, R24, gsb0 ;  /* 0x43e00008a8187df0 */ /* 0x000fe60008001818 */
        /* <DEDUP_REMOVED lines=14> */
[----:B------:R-:W-:Y:S05]  /*4a30*/  @!P2 BRA `(.L_x_2945) ;  /* 0x0000001c0044a947 */ /* 0x000fea0003800000 */
[----:B-1----:R-:W-:Y:S01]  /*4a40*/  VIADD R7, R167, 0xfffffffe ;  /* 0xfffffffea7077836 */ /* 0x002fe20000000000 */
[----:B------:R-:W-:Y:S01]  /*4a50*/  MOV R15, R4 ;  /* 0x00000004000f7202 */ /* 0x000fe20000000f00 */
[----:B------:R-:W-:Y:S01]  /*4a60*/  IMAD.MOV.U32 R10, RZ, RZ, R5 ;  /* 0x000000ffff0a7224 */ /* 0x000fe200078e0005 */
[----:B------:R-:W-:Y:S01]  /*4a70*/  UMOV UR21, UR41 ;  /* 0x0000002900157c82 */ /* 0x000fe20008000000 */
[----:B------:R-:W-:Y:S01]  /*4a80*/  ULDC UR22, c[0x0][0x9d8] ;  /* 0x0002760000167ab9 */ /* 0x000fe20000000800 */
[----:B------:R-:W-:-:S05]  /*4a90*/  ULDC UR20, c[0x0][0x988] ;  /* 0x0002620000147ab9 */ /* 0x000fca0000000800 */
.L_x_2954:
[----:B------:R-:W-:Y:S01]  /*4aa0*/  UIADD3 UR41, UR21, 0x1, URZ ;  /* 0x0000000115297890 */ /* 0x000fe2000fffe03f */
[C---:B------:R-:W-:Y:S01]  /*4ab0*/  ISETP.GT.AND P2, PT, R7.reuse, RZ, PT ;  /* 0x000000ff0700720c */ /* 0x040fe20003f44270 */
[----:B------:R-:W-:Y:S02]  /*4ac0*/  VIADD R7, R7, 0xffffffff ;  /* 0xffffffff07077836 */ /* 0x000fe40000000000 */
[----:B------:R-:W-:-:S04]  /*4ad0*/  UISETP.NE.AND UP0, UPT, UR41, 0x2, UPT ;  /* 0x000000022900788c */ /* 0x000fc8000bf05270 */
[----:B------:R-:W-:Y:S02]  /*4ae0*/  USEL UR6, URZ, 0x1, UP0 ;  /* 0x000000013f067887 */ /* 0x000fe40008000000 */
[----:B------:R-:W-:Y:S02]  /*4af0*/  USEL UR41, UR41, URZ, UP0 ;  /* 0x0000003f29297287 */ /* 0x000fe40008000000 */
[----:B------:R-:W-:Y:S01]  /*4b00*/  ULOP3.LUT UR40, UR40, UR6, URZ, 0x3c, !UPT ;  /* 0x0000000628287292 */ /* 0x000fe2000f8e3c3f */
[----:B0-23--:R-:W-:Y:S11]  /*4b10*/  @!P0 BRA `(.L_x_2946) ;  /* 0x0000000000048947 */ /* 0x00dff60003800000 */
[----:B------:R-:W-:Y:S01]  /*4b20*/  BPT.TRAP 0x1 ;  /* 0x000000040000795c */ /* 0x000fe20000300000 */
.L_x_2946:
[----:B------:R-:W-:Y:S01]  /*4b30*/  ULEA UR23, UR41, UR42, 0x3 ;  /* 0x0000002a29177291 */ /* 0x000fe2000f8e183f */
[----:B------:R-:W-:-:S05]  /*4b40*/  IMAD.U32 R8, RZ, RZ, UR40 ;  /* 0x00000028ff087e24 */ /* 0x000fca000f8e00ff */
[----:B------:R-:W-:-:S04]  /*4b50*/  SHF.L.U32 R8, R8, 0x1f, RZ ;  /* 0x0000001f08087819 */ /* 0x000fc800000006ff */
[----:B------:R1:W2:Y:S01]  /*4b60*/  SYNCS.PHASECHK.TRANS64.TRYWAIT P3, [UR23+0x28c30], R8 ;  /* 0x028c3008ff0075a7 */ /* 0x0002a20008060157 */
[----:B------:R-:W-:Y:S05]  /*4b70*/  @!P0 BRA `(.L_x_2947) ;  /* 0x0000000000048947 */ /* 0x000fea0003800000 */
[----:B------:R-:W-:Y:S01]  /*4b80*/  BPT.TRAP 0x1 ;  /* 0x000000040000795c */ /* 0x000fe20000300000 */
.L_x_2947:
[----:B--2---:R-:W-:Y:S05]  /*4b90*/  @P3 BRA `(.L_x_2948) ;  /* 0x0000000000083947 */ /* 0x004fea0003800000 */
[----:B------:R-:W2:Y:S02]  /*4ba0*/  SYNCS.PHASECHK.TRANS64.TRYWAIT P3, [UR23+0x28c30], R8 ;  /* 0x028c3008ff0075a7 */ /* 0x000ea40008060157 */
[----:B--2---:R-:W-:Y:S05]  /*4bb0*/  @!P3 BRA `(.L_x_2949) ;  /* 0x0000009c0024b947 */ /* 0x004fea0003800000 */
.L_x_2948:
[----:B------:R-:W-:Y:S01]  /*4bc0*/  R2UR UR18, R0 ;  /* 0x00000000001272ca */ /* 0x000fe200000e0000 */
[----:B------:R-:W-:Y:S01]  /*4bd0*/  UIADD3 UR6, UR42, 0x20400, URZ ;  /* 0x000204002a067890 */ /* 0x000fe2000fffe03f */
[----:B0-----:R-:W-:Y:S01]  /*4be0*/  WARPGROUP.ARRIVE ;  /* 0x00000000000079c5 */ /* 0x001fe20000000000 */
        /* <DEDUP_REMOVED lines=24> */
[----:B--2---:R-:W-:Y:S01]  /*4d70*/  FMUL.FTZ R5, R153, UR22 ;  /* 0x0000001699057c20 */ /* 0x004fe20008410000 */
        /* <DEDUP_REMOVED lines=21> */
[----:B0-----:R-:W-:Y:S01]  /*4ed0*/  FMNMX.FTZ R4, R14, R15, !PT ;  /* 0x0000000f0e047209 */ /* 0x001fe20007810000 */
[----:B------:R-:W-:Y:S01]  /*4ee0*/  FMUL.FTZ R163, R163, UR22 ;  /* 0x00000016a3a37c20 */ /* 0x000fe20008410000 */
[----:B------:R-:W-:-:S05]  /*4ef0*/  FMUL.FTZ R172, R179, UR22 ;  /* 0x00000016b3ac7c20 */ /* 0x000fca0008410000 */
[----:B------:R-:W0:Y:S01]  /*4f00*/  MUFU.TANH R21, R21 ;  /* 0x0000001500157308 */ /* 0x000e220000002400 */
[----:B--2---:R-:W-:-:S07]  /*4f10*/  FMNMX.FTZ R161, R5, R4, !PT ;  /* 0x0000000405a17209 */ /* 0x004fce0007810000 */
[----:B------:R-:W2:Y:S01]  /*4f20*/  MUFU.TANH R152, R152 ;  /* 0x0000009800987308 */ /* 0x000ea20000002400 */
[----:B---3--:R-:W-:-:S07]  /*4f30*/  FMNMX.FTZ R4, R20, R161, !PT ;  /* 0x000000a114047209 */ /* 0x008fce0007810000 */
[----:B------:R-:W3:Y:S01]  /*4f40*/  MUFU.TANH R153, R153 ;  /* 0x0000009900997308 */ /* 0x000ee20000002400 */
[----:B0-----:R-:W-:-:S07]  /*4f50*/  FMNMX.FTZ R161, R21, R4, !PT ;  /* 0x0000000415a17209 */ /* 0x001fce0007810000 */
[----:B------:R-:W0:Y:S01]  /*4f60*/  MUFU.TANH R154, R154 ;  /* 0x0000009a009a7308 */ /* 0x000e220000002400 */
[----:B--2---:R-:W-:Y:S01]  /*4f70*/  FMNMX.FTZ R4, R152, R161, !PT ;  /* 0x000000a198047209 */ /* 0x004fe20007810000 */
[----:B------:R-:W-:-:S06]  /*4f80*/  FMUL.FTZ R161, R177, UR22 ;  /* 0x00000016b1a17c20 */ /* 0x000fcc0008410000 */
[----:B------:R-:W2:Y:S01]  /*4f90*/  MUFU.TANH R155, R155 ;  /* 0x0000009b009b7308 */ /* 0x000ea20000002400 */
[----:B---3--:R-:W-:-:S07]  /*4fa0*/  FMNMX.FTZ R165, R153, R4, !PT ;  /* 0x0000000499a57209 */ /* 0x008fce0007810000 */
[----:B------:R-:W3:Y:S01]  /*4fb0*/  MUFU.TANH R156, R156 ;  /* 0x0000009c009c7308 */ /* 0x000ee20000002400 */
[----:B0-----:R-:W-:-:S07]  /*4fc0*/  FMNMX.FTZ R4, R154, R165, !PT ;  /* 0x000000a59a047209 */ /* 0x001fce0007810000 */
[----:B------:R-:W0:Y:S01]  /*4fd0*/  MUFU.TANH R157, R157 ;  /* 0x0000009d009d7308 */ /* 0x000e220000002400 */
[----:B--2---:R-:W-:-:S07]  /*4fe0*/  FMNMX.FTZ R165, R155, R4, !PT ;  /* 0x000000049ba57209 */ /* 0x004fce0007810000 */
        /* <DEDUP_REMOVED lines=13> */
[----:B---3--:R-:W-:Y:S01]  /*50c0*/  FMNMX.FTZ R169, R164, R165, !PT ;  /* 0x000000a5a4a97209 */ /* 0x008fe20007810000 */
[----:B------:R-:W-:Y:S01]  /*50d0*/  FMUL.FTZ R165, R166, UR22 ;  /* 0x00000016a6a57c20 */ /* 0x000fe20008410000 */
[----:B------:R-:W-:Y:S01]  /*50e0*/  FMUL.FTZ R166, R167, UR22 ;  /* 0x00000016a7a67c20 */ /* 0x000fe20008410000 */
[----:B------:R-:W-:Y:S01]  /*50f0*/  FMUL.FTZ R167, R170, UR22 ;  /* 0x00000016aaa77c20 */ /* 0x000fe20008410000 */
[----:B------:R-:W-:Y:S01]  /*5100*/  FMUL.FTZ R170, R174, UR22 ;  /* 0x00000016aeaa7c20 */ /* 0x000fe20008410000 */
[----:B------:R-:W-:Y:S02]  /*5110*/  FMUL.FTZ R174, R182, UR22 ;  /* 0x00000016b6ae7c20 */ /* 0x000fe40008410000 */
[----:B------:R-:W3:Y:S01]  /*5120*/  MUFU.TANH R11, R11 ;  /* 0x0000000b000b7308 */ /* 0x000ee20000002400 */
[----:B0-----:R-:W-:Y:S01]  /*5130*/  FMNMX.FTZ R4, R168, R169, !PT ;  /* 0x000000a9a8047209 */ /* 0x001fe20007810000 */
[----:B------:R-:W-:Y:S01]  /*5140*/  FMUL.FTZ R169, R171, UR22 ;  /* 0x00000016aba97c20 */ /* 0x000fe20008410000 */
[----:B------:R-:W-:-:S03]  /*5150*/  FMUL.FTZ R171, R178, UR22 ;  /* 0x00000016b2ab7c20 */ /* 0x000fc60008410000 */
[----:B------:R-:W0:Y:S02]  /*5160*/  SHFL.BFLY PT, R173, R4, 0x2, 0x1f ;  /* 0x0c401f0004ad7f89 */ /* 0x000e2400000e0000 */
[----:B------:R-:W4:Y:S08]  /*5170*/  MUFU.TANH R12, R12 ;  /* 0x0000000c000c7308 */ /* 0x000f300000002400 */
[----:B------:R-:W5:Y:S08]  /*5180*/  MUFU.TANH R13, R13 ;  /* 0x0000000d000d7308 */ /* 0x000f700000002400 */
[----:B------:R-:W1:Y:S01]  /*5190*/  MUFU.TANH R162, R162 ;  /* 0x000000a200a27308 */ /* 0x000e620000002400 */
[----:B0-----:R-:W-:Y:S01]  /*51a0*/  FMNMX.FTZ R177, R4, R173, !PT ;  /* 0x000000ad04b17209 */ /* 0x001fe20007810000 */
[----:B------:R-:W-:Y:S01]  /*51b0*/  FMUL.FTZ R173, R175, UR22 ;  /* 0x00000016afad7c20 */ /* 0x000fe20008410000 */
[----:B--2---:R-:W-:-:S05]  /*51c0*/  FMNMX.FTZ R4, R9, R10, !PT ;  /* 0x0000000a09047209 */ /* 0x004fca0007810000 */
[----:B------:R-:W0:Y:S01]  /*51d0*/  MUFU.TANH R163, R163 ;  /* 0x000000a300a37308 */ /* 0x000e220000002400 */
[----:B------:R-:W2:Y:S01]  /*51e0*/  SHFL.BFLY PT, R180, R177, 0x1, 0x1f ;  /* 0x0c201f00b1b47f89 */ /* 0x000ea200000e0000 */
[----:B---3--:R-:W-:-:S04]  /*51f0*/  FMNMX.FTZ R175, R11, R4, !PT ;  /* 0x000000040baf7209 */ /* 0x008fc80007810000 */
[----:B----4-:R-:W-:Y:S02]  /*5200*/  FMNMX.FTZ R4, R12, R175, !PT ;  /* 0x000000af0c047209 */ /* 0x010fe40007810000 */
[----:B------:R-:W3:Y:S02]  /*5210*/  MUFU.TANH R165, R165 ;  /* 0x000000a500a57308 */ /* 0x000ee40000002400 */
[----:B-----5:R-:W-:-:S04]  /*5220*/  FMNMX.FTZ R175, R13, R4, !PT ;  /* 0x000000040daf7209 */ /* 0x020fc80007810000 */
[----:B-1----:R-:W-:Y:S02]  /*5230*/  FMNMX.FTZ R176, R162, R175, !PT ;  /* 0x000000afa2b07209 */ /* 0x002fe40007810000 */
[----:B------:R-:W1:Y:S01]  /*5240*/  MUFU.TANH R166, R166 ;  /* 0x000000a600a67308 */ /* 0x000e620000002400 */
[----:B------:R-:W-:Y:S01]  /*5250*/  FMUL.FTZ R175, R183, UR22 ;  /* 0x00000016b7af7c20 */ /* 0x000fe20008410000 */
[----:B0-----:R-:W-:-:S06]  /*5260*/  FMNMX.FTZ R176, R163, R176, !PT ;  /* 0x000000b0a3b07209 */ /* 0x001fcc0007810000 */
[----:B------:R-:W0:Y:S01]  /*5270*/  MUFU.TANH R167, R167 ;  /* 0x000000a700a77308 */ /* 0x000e220000002400 */
[----:B--2---:R-:W-:-:S05]  /*5280*/  FMNMX.FTZ R4, R177, R180, !PT ;  /* 0x000000b4b1047209 */ /* 0x004fca0007810000 */
[C---:B------:R-:W-:Y:S02]  /*5290*/  FADD.FTZ R177, -R4.reuse, R15 ;  /* 0x0000000f04b17221 */ /* 0x040fe40000010100 */
[----:B------:R-:W2:Y:S01]  /*52a0*/  MUFU.TANH R169, R169 ;  /* 0x000000a900a97308 */ /* 0x000ea20000002400 */
[----:B---3--:R-:W-:Y:S01]  /*52b0*/  FMNMX.FTZ R15, R165, R176, !PT ;  /* 0x000000b0a50f7209 */ /* 0x008fe20007810000 */
[----:B------:R-:W-:Y:S01]  /*52c0*/  FMUL.FTZ R181, R4, UR20 ;  /* 0x0000001404b57c20 */ /* 0x000fe20008410000 */
[----:B------:R-:W-:Y:S02]  /*52d0*/  FMUL.FTZ R178, R177, UR20 ;  /* 0x00000014b1b27c20 */ /* 0x000fe40008410000 */
[----:B-1----:R-:W-:Y:S01]  /*52e0*/  FMNMX.FTZ R176, R166, R15, !PT ;  /* 0x0000000fa6b07209 */ /* 0x002fe20007810000 */
[--C-:B------:R-:W-:Y:S01]  /*52f0*/  FFMA.FTZ R14, R14, UR20, -R181.reuse ;  /* 0x000000140e0e7c23 */ /* 0x100fe200080108b5 */
[--C-:B------:R-:W-:Y:S01]  /*5300*/  FFMA.FTZ R179, R156, UR20, -R181.reuse ;  /* 0x000000149cb37c23 */ /* 0x100fe200080108b5 */
[----:B------:R-:W1:Y:S01]  /*5310*/  MUFU.TANH R170, R170 ;  /* 0x000000aa00aa7308 */ /* 0x000e620000002400 */
[----:B0-----:R-:W-:Y:S01]  /*5320*/  FMNMX.FTZ R176, R167, R176, !PT ;  /* 0x000000b0a7b07209 */ /* 0x001fe20007810000 */
[--C-:B------:R-:W-:Y:S01]  /*5330*/  FFMA.FTZ R20, R20, UR20, -R181.reuse ;  /* 0x0000001414147c23 */ /* 0x100fe200080108b5 */
[--C-:B------:R-:W-:Y:S01]  /*5340*/  FFMA.FTZ R21, R21, UR20, -R181.reuse ;  /* 0x0000001415157c23 */ /* 0x100fe200080108b5 */
[--C-:B------:R-:W-:Y:S01]  /*5350*/  FFMA.FTZ R153, R153, UR20, -R181.reuse ;  /* 0x0000001499997c23 */ /* 0x100fe200080108b5 */
[--C-:B------:R-:W-:Y:S01]  /*5360*/  FFMA.FTZ R155, R155, UR20, -R181.reuse ;  /* 0x000000149b9b7c23 */ /* 0x100fe200080108b5 */
[--C-:B------:R-:W-:Y:S01]  /*5370*/  FFMA.FTZ R180, R157, UR20, -R181.reuse ;  /* 0x000000149db47c23 */ /* 0x100fe200080108b5 */
[--C-:B------:R-:W-:Y:S01]  /*5380*/  FFMA.FTZ R157, R158, UR20, -R181.reuse ;  /* 0x000000149e9d7c23 */ /* 0x100fe200080108b5 */
[----:B------:R-:W0:Y:S01]  /*5390*/  MUFU.TANH R173, R173 ;  /* 0x000000ad00ad7308 */ /* 0x000e220000002400 */
[----:B--2---:R-:W-:Y:S01]  /*53a0*/  FMNMX.FTZ R177, R169, R176, !PT ;  /* 0x000000b0a9b17209 */ /* 0x004fe20007810000 */
[--C-:B------:R-:W-:Y:S01]  /*53b0*/  FFMA.FTZ R182, R159, UR20, -R181.reuse ;  /* 0x000000149fb67c23 */ /* 0x100fe200080108b5 */
[--C-:B------:R-:W-:Y:S01]  /*53c0*/  FFMA.FTZ R159, R160, UR20, -R181.reuse ;  /* 0x00000014a09f7c23 */ /* 0x100fe200080108b5 */
[--C-:B------:R-:W-:Y:S01]  /*53d0*/  FFMA.FTZ R192, R161, UR20, -R181.reuse ;  /* 0x00000014a1c07c23 */ /* 0x100fe200080108b5 */
[--C-:B------:R-:W-:Y:S01]  /*53e0*/  FFMA.FTZ R161, R164, UR20, -R181.reuse ;  /* 0x00000014a4a17c23 */ /* 0x100fe200080108b5 */
[----:B------:R-:W-:-:S02]  /*53f0*/  FFMA.FTZ R168, R168, UR20, -R181 ;  /* 0x00000014a8a87c23 */ /* 0x000fc400080108b5 */
[----:B------:R-:W2:Y:S01]  /*5400*/  MUFU.TANH R171, R171 ;  /* 0x000000ab00ab7308 */ /* 0x000ea20000002400 */
[----:B-1----:R-:W-:Y:S01]  /*5410*/  FMNMX.FTZ R176, R170, R177, !PT ;  /* 0x000000b1aab07209 */ /* 0x002fe20007810000 */
[----:B------:R-:W-:-:S06]  /*5420*/  FFMA.FTZ R177, R5, UR20, -R181 ;  /* 0x0000001405b17c23 */ /* 0x000fcc00080108b5 */
[----:B------:R-:W1:Y:S01]  /*5430*/  MUFU.TANH R172, R172 ;  /* 0x000000ac00ac7308 */ /* 0x000e620000002400 */
[----:B0-----:R-:W-:-:S07]  /*5440*/  FMNMX.FTZ R176, R173, R176, !PT ;  /* 0x000000b0adb07209 */ /* 0x001fce0007810000 */
[----:B------:R-:W0:Y:S01]  /*5450*/  MUFU.TANH R174, R174 ;  /* 0x000000ae00ae7308 */ /* 0x000e220000002400 */
[----:B--2---:R-:W-:-:S07]  /*5460*/  FMNMX.FTZ R5, R171, R176, !PT ;  /* 0x000000b0ab057209 */ /* 0x004fce0007810000 */
[----:B------:R-:W2:Y:S01]  /*5470*/  MUFU.TANH R175, R175 ;  /* 0x000000af00af7308 */ /* 0x000ea20000002400 */
[----:B-1----:R-:W-:-:S07]  /*5480*/  FMNMX.FTZ R5, R172, R5, !PT ;  /* 0x00000005ac057209 */ /* 0x002fce0007810000 */
[----:B------:R1:W3:Y:S01]  /*5490*/  MUFU.EX2 R15, R178 ;  /* 0x000000b2000f7308 */ /* 0x0002e20000000800 */
[----:B0-----:R-:W-:-:S07]  /*54a0*/  FMNMX.FTZ R176, R174, R5, !PT ;  /* 0x00000005aeb07209 */ /* 0x001fce0007810000 */
[----:B------:R-:W0:Y:S01]  /*54b0*/  MUFU.EX2 R14, R14 ;  /* 0x0000000e000e7308 */ /* 0x000e220000000800 */
[----:B--2---:R-:W-:Y:S01]  /*54c0*/  FMNMX.FTZ R5, R175, R176, !PT ;  /* 0x000000b0af057209 */ /* 0x004fe20007810000 */
[--C-:B------:R-:W-:Y:S01]  /*54d0*/  FFMA.FTZ R176, R152, UR20, -R181.reuse ;  /* 0x0000001498b07c23 */ /* 0x100fe200080108b5 */
[----:B-1----:R-:W-:-:S03]  /*54e0*/  FFMA.FTZ R178, R154, UR20, -R181 ;  /* 0x000000149ab27c23 */ /* 0x002fc600080108b5 */
[----:B------:R-:W1:Y:S02]  /*54f0*/  SHFL.BFLY PT, R152, R5, 0x2, 0x1f ;  /* 0x0c401f0005987f89 */ /* 0x000e6400000e0000 */
[----:B------:R-:W2:Y:S01]  /*5500*/  MUFU.EX2 R177, R177 ;  /* 0x000000b100b17308 */ /* 0x000ea20000000800 */
[-C--:B---3--:R-:W-:Y:S01]  /*5510*/  FMUL.FTZ R24, R24, R15.reuse ;  /* 0x0000000f18187220 */ /* 0x088fe20000410000 */
[-C--:B------:R-:W-:Y:S01]  /*5520*/  FMUL.FTZ R25, R25, R15.reuse ;  /* 0x0000000f19197220 */ /* 0x080fe20000410000 */
[-C--:B------:R-:W-:Y:S01]  /*5530*/  FMUL.FTZ R28, R28, R15.reuse ;  /* 0x0000000f1c1c7220 */ /* 0x080fe20000410000 */
[-C--:B------:R-:W-:Y:S01]  /*5540*/  FMUL.FTZ R29, R29, R15.reuse ;  /* 0x0000000f1d1d7220 */ /* 0x080fe20000410000 */
[-C--:B------:R-:W-:Y:S01]  /*5550*/  FMUL.FTZ R32, R32, R15.reuse ;  /* 0x0000000f20207220 */ /* 0x080fe20000410000 */
[-C--:B------:R-:W-:Y:S01]  /*5560*/  FMUL.FTZ R33, R33, R15.reuse ;  /* 0x0000000f21217220 */ /* 0x080fe20000410000 */
[-C--:B------:R-:W-:Y:S01]  /*5570*/  FMUL.FTZ R36, R36, R15.reuse ;  /* 0x0000000f24247220 */ /* 0x080fe20000410000 */
[----:B------:R-:W3:Y:S01]  /*5580*/  MUFU.EX2 R20, R20 ;  /* 0x0000001400147308 */ /* 0x000ee20000000800 */
[----:B0-----:R-:W-:Y:S01]  /*5590*/  FFMA.FTZ R6, R15, R6, R14 ;  /* 0x000000060f067223 */ /* 0x001fe2000001000e */
[-C--:B------:R-:W-:Y:S01]  /*55a0*/  FMUL.FTZ R37, R37, R15.reuse ;  /* 0x0000000f25257220 */ /* 0x080fe20000410000 */
[-C--:B------:R-:W-:Y:S01]  /*55b0*/  FMUL.FTZ R40, R40, R15.reuse ;  /* 0x0000000f28287220 */ /* 0x080fe20000410000 */
[-C--:B------:R-:W-:Y:S01]  /*55c0*/  FMUL.FTZ R41, R41, R15.reuse ;  /* 0x0000000f29297220 */ /* 0x080fe20000410000 */
[-C--:B------:R-:W-:Y:S01]  /*55d0*/  FMUL.FTZ R44, R44, R15.reuse ;  /* 0x0000000f2c2c7220 */ /* 0x080fe20000410000 */
[-C--:B------:R-:W-:Y:S01]  /*55e0*/  FMUL.FTZ R45, R45, R15.reuse ;  /* 0x0000000f2d2d7220 */ /* 0x080fe20000410000 */
[-C--:B------:R-:W-:Y:S01]  /*55f0*/  FMUL.FTZ R48, R48, R15.reuse ;  /* 0x0000000f30307220 */ /* 0x080fe20000410000 */
[----:B------:R-:W0:Y:S01]  /*5600*/  MUFU.EX2 R21, R21 ;  /* 0x0000001500157308 */ /* 0x000e220000000800 */
[-C--:B------:R-:W-:Y:S01]  /*5610*/  FMUL.FTZ R49, R49, R15.reuse ;  /* 0x0000000f31317220 */ /* 0x080fe20000410000 */
[-C--:B------:R-:W-:Y:S01]  /*5620*/  FMUL.FTZ R52, R52, R15.reuse ;  /* 0x0000000f34347220 */ /* 0x080fe20000410000 */
[-C--:B------:R-:W-:Y:S01]  /*5630*/  FMUL.FTZ R53, R53, R15.reuse ;  /* 0x0000000f35357220 */ /* 0x080fe20000410000 */
[-C--:B------:R-:W-:Y:S01]  /*5640*/  FMUL.FTZ R56, R56, R15.reuse ;  /* 0x0000000f38387220 */ /* 0x080fe20000410000 */
[-C--:B------:R-:W-:Y:S01]  /*5650*/  FMUL.FTZ R57, R57, R15.reuse ;  /* 0x0000000f39397220 */ /* 0x080fe20000410000 */
        /* <DEDUP_REMOVED lines=28> */
[----:B------:R-:W-:Y:S01]  /*5820*/  FMUL.FTZ R104, R104, R15 ;  /* 0x0000000f68687220 */ /* 0x000fe20000410000 */
[----:B-1----:R-:W-:Y:S01]  /*5830*/  FMNMX.FTZ R5, R152, R5, !PT ;  /* 0x0000000598057209 */ /* 0x002fe20007810000 */
[----:B------:R-:W-:-:S02]  /*5840*/  IMAD.MOV R152, RZ, RZ, -R22 ;  /* 0x000000ffff987224 */ /* 0x000fc400078e0a16 */
[-C--:B------:R-:W-:Y:S01]  /*5850*/  FMUL.FTZ R105, R105, R15.reuse ;  /* 0x0000000f69697220 */ /* 0x080fe20000410000 */
[-C--:B------:R-:W-:Y:S01]  /*5860*/  FMUL.FTZ R108, R108, R15.reuse ;  /* 0x0000000f6c6c7220 */ /* 0x080fe20000410000 */
[----:B------:R-:W-:Y:S01]  /*5870*/  FMUL.FTZ R109, R109, R15 ;  /* 0x0000000f6d6d7220 */ /* 0x000fe20000410000 */
[C---:B------:R-:W-:Y:S01]  /*5880*/  FADD.FTZ R10, -R5.reuse, R10 ;  /* 0x0000000a050a7221 */ /* 0x040fe20000010100 */
[----:B------:R-:W-:Y:S01]  /*5890*/  FMUL.FTZ R156, R5, UR20 ;  /* 0x00000014059c7c20 */ /* 0x000fe20008410000 */
[----:B------:R-:W-:Y:S01]  /*58a0*/  ISETP.NE.AND P3, PT, R17, R152, PT ;  /* 0x000000981100720c */ /* 0x000fe20003f65270 */
[----:B------:R-:W-:Y:S01]  /*58b0*/  MUFU.EX2 R179, R179 ;  /* 0x000000b300b37308 */ /* 0x000fe20000000800 */
[----:B------:R-:W-:Y:S01]  /*58c0*/  FMUL.FTZ R10, R10, UR20 ;  /* 0x000000140a0a7c20 */ /* 0x000fe20008410000 */
[--C-:B------:R-:W-:Y:S01]  /*58d0*/  FFMA.FTZ R9, R9, UR20, -R156.reuse ;  /* 0x0000001409097c23 */ /* 0x100fe2000801089c */
        /* <DEDUP_REMOVED lines=8> */
[----:B------:R-:W-:Y:S01]  /*5960*/  FFMA.FTZ R170, R173, UR20, -R156 ;  /* 0x00000014adaa7c23 */ /* 0x000fe2000801089c */
[----:B------:R-:W-:-:S02]  /*5970*/  IMAD.U32 R173, RZ, RZ, UR21 ;  /* 0x00000015ffad7e24 */ /* 0x000fc4000f8e00ff */
[--C-:B------:R-:W-:Y:S01]  /*5980*/  FFMA.FTZ R13, R162, UR20, -R156.reuse ;  /* 0x00000014a20d7c23 */ /* 0x100fe2000801089c */
[----:B------:R-:W-:Y:S01]  /*5990*/  FFMA.FTZ R200, R169, UR20, -R156 ;  /* 0x00000014a9c87c23 */ /* 0x000fe2000801089c */
[----:B------:R-:W-:Y:S01]  /*59a0*/  MOV R169, UR23 ;  /* 0x0000001700a97c02 */ /* 0x000fe20008000f00 */
[----:B------:R-:W1:Y:S01]  /*59b0*/  MUFU.EX2 R9, R9 ;  /* 0x0000000900097308 */ /* 0x000e620000000800 */
[----:B------:R-:W-:Y:S02]  /*59c0*/  @!P3 IMAD R154, R173, 0x40, R16 ;  /* 0x00000040ad9ab824 */ /* 0x000fe400078e0210 */
[----:B--2---:R-:W-:Y:S01]  /*59d0*/  FADD.FTZ R173, R177, R6 ;  /* 0x00000006b1ad7221 */ /* 0x004fe20000010000 */
[--C-:B------:R-:W-:Y:S01]  /*59e0*/  FFMA.FTZ R198, R166, UR20, -R156.reuse ;  /* 0x00000014a6c67c23 */ /* 0x100fe2000801089c */
[----:B------:R-:W-:Y:S02]  /*59f0*/  @!P1 VIADD R152, R169, 0x28c40 ;  /* 0x00028c40a9989836 */ /* 0x000fe40000000000 */
[----:B------:R-:W-:Y:S01]  /*5a00*/  FFMA.FTZ R171, R171, UR20, -R156 ;  /* 0x00000014abab7c23 */ /* 0x000fe2000801089c */
[----:B---3--:R-:W-:Y:S01]  /*5a10*/  FADD.FTZ R6, R20, R173 ;  /* 0x000000ad14067221 */ /* 0x008fe20000010000 */
[----:B------:R-:W-:Y:S01]  /*5a20*/  @!P3 LEA R154, R154, UR42, 0x2 ;  /* 0x0000002a9a9abc11 */ /* 0x000fe2000f8e10ff */
[----:B------:R-:W2:Y:S01]  /*5a30*/  MUFU.EX2 R194, R194 ;  /* 0x000000c200c27308 */ /* 0x000ea20000000800 */
[----:B------:R-:W-:Y:S01]  /*5a40*/  @!P1 PRMT R152, RZ, 0x654, R152 ;  /* 0x00000654ff989816 */ /* 0x000fe20000000098 */
[----:B0-----:R-:W-:Y:S01]  /*5a50*/  FADD.FTZ R173, R21, R6 ;  /* 0x0000000615ad7221 */ /* 0x001fe20000010000 */
[--C-:B------:R-:W-:Y:S01]  /*5a60*/  FFMA.FTZ R172, R172, UR20, -R156.reuse ;  /* 0x00000014acac7c23 */ /* 0x100fe2000801089c */
[--C-:B------:R-:W-:Y:S01]  /*5a70*/  FFMA.FTZ R174, R174, UR20, -R156.reuse ;  /* 0x00000014aeae7c23 */ /* 0x100fe2000801089c */
[----:B------:R0:W-:Y:S01]  /*5a80*/  @!P1 SYNCS.ARRIVE.TRANS64.RED.A1T0 RZ, [R152+URZ], RZ ;  /* 0x000000ff98ff99a7 */ /* 0x0001e2000810043f */
[----:B------:R-:W-:Y:S01]  /*5a90*/  FFMA.FTZ R175, R175, UR20, -R156 ;  /* 0x00000014afaf7c23 */ /* 0x000fe2000801089c */
[----:B------:R-:W-:Y:S01]  /*5aa0*/  @!P3 STS [R154+0x28800], R15 ;  /* 0x0288000f9a00b388 */ /* 0x000fe20000000800 */
[----:B------:R-:W3:Y:S01]  /*5ab0*/  MUFU.EX2 R11, R11 ;  /* 0x0000000b000b7308 */ /* 0x000ee20000000800 */
[----:B-1----:R-:W-:Y:S01]  /*5ac0*/  FFMA.FTZ R3, R10, R3, R9 ;  /* 0x000000030a037223 */ /* 0x002fe20000010009 */
[-C--:B------:R-:W-:Y:S01]  /*5ad0*/  FMUL.FTZ R112, R112, R15.reuse ;  /* 0x0000000f70707220 */ /* 0x080fe20000410000 */
[----:B------:R1:W-:Y:S01]  /*5ae0*/  @!P3 STS [R154+0x28820], R10 ;  /* 0x0288200a9a00b388 */ /* 0x0003e20000000800 */
[-C--:B------:R-:W-:Y:S01]  /*5af0*/  FMUL.FTZ R113, R113, R15.reuse ;  /* 0x0000000f71717220 */ /* 0x080fe20000410000 */
[----:B0-----:R-:W-:Y:S01]  /*5b00*/  FADD.FTZ R152, R176, R173 ;  /* 0x000000adb0987221 */ /* 0x001fe20000010000 */
[-C--:B------:R-:W-:Y:S01]  /*5b10*/  FMUL.FTZ R116, R116, R15.reuse ;  /* 0x0000000f74747220 */ /* 0x080fe20000410000 */
[-C--:B------:R-:W-:Y:S01]  /*5b20*/  FMUL.FTZ R117, R117, R15.reuse ;  /* 0x0000000f75757220 */ /* 0x080fe20000410000 */
[----:B------:R-:W0:Y:S01]  /*5b30*/  MUFU.EX2 R12, R12 ;  /* 0x0000000c000c7308 */ /* 0x000e220000000800 */
[----:B--2---:R-:W-:Y:S01]  /*5b40*/  FADD.FTZ R6, R194, R3 ;  /* 0x00000003c2067221 */ /* 0x004fe20000010000 */
[----:B------:R-:W-:Y:S01]  /*5b50*/  FADD.FTZ R173, R153, R152 ;  /* 0x0000009899ad7221 */ /* 0x000fe20000010000 */
[-C--:B------:R-:W-:Y:S01]  /*5b60*/  FMUL.FTZ R120, R120, R15.reuse ;  /* 0x0000000f78787220 */ /* 0x080fe20000410000 */
[-C--:B------:R-:W-:Y:S01]  /*5b70*/  FMUL.FTZ R121, R121, R15.reuse ;  /* 0x0000000f79797220 */ /* 0x080fe20000410000 */
[-C--:B------:R-:W-:Y:S01]  /*5b80*/  FMUL.FTZ R124, R124, R15.reuse ;  /* 0x0000000f7c7c7220 */ /* 0x080fe20000410000 */
[----:B------:R-:W-:Y:S01]  /*5b90*/  FADD.FTZ R152, R178, R173 ;  /* 0x000000adb2987221 */ /* 0x000fe20000010000 */
[-C--:B------:R-:W-:Y:S01]  /*5ba0*/  FMUL.FTZ R125, R125, R15.reuse ;  /* 0x0000000f7d7d7220 */ /* 0x080fe20000410000 */
[----:B------:R-:W2:Y:S01]  /*5bb0*/  MUFU.EX2 R13, R13 ;  /* 0x0000000d000d7308 */ /* 0x000ea20000000800 */
[----:B---3--:R-:W-:Y:S01]  /*5bc0*/  FADD.FTZ R3, R11, R6 ;  /* 0x000000060b037221 */ /* 0x008fe20000010000 */
[----:B------:R-:W-:Y:S01]  /*5bd0*/  FADD.FTZ R152, R155, R152 ;  /* 0x000000989b987221 */ /* 0x000fe20000010000 */
[-C--:B------:R-:W-:Y:S01]  /*5be0*/  FMUL.FTZ R128, R128, R15.reuse ;  /* 0x0000000f80807220 */ /* 0x080fe20000410000 */
[-C--:B------:R-:W-:Y:S01]  /*5bf0*/  FMUL.FTZ R129, R129, R15.reuse ;  /* 0x0000000f81817220 */ /* 0x080fe20000410000 */
[-C--:B------:R-:W-:Y:S01]  /*5c00*/  FMUL.FTZ R132, R132, R15.reuse ;  /* 0x0000000f84847220 */ /* 0x080fe20000410000 */
[----:B------:R-:W-:Y:S01]  /*5c10*/  FADD.FTZ R173, R179, R152 ;  /* 0x00000098b3ad7221 */ /* 0x000fe20000010000 */
[-C--:B------:R-:W-:Y:S01]  /*5c20*/  FMUL.FTZ R133, R133, R15.reuse ;  /* 0x0000000f85857220 */ /* 0x080fe20000410000 */
[----:B------:R-:W3:Y:S01]  /*5c30*/  MUFU.EX2 R196, R196 ;  /* 0x000000c400c47308 */ /* 0x000ee20000000800 */
[----:B0-----:R-:W-:Y:S01]  /*5c40*/  FADD.FTZ R6, R12, R3 ;  /* 0x000000030c067221 */ /* 0x001fe20000010000 */
[-C--:B------:R-:W-:Y:S01]  /*5c50*/  FMUL.FTZ R136, R136, R15.reuse ;  /* 0x0000000f88887220 */ /* 0x080fe20000410000 */
[-C--:B------:R-:W-:Y:S01]  /*5c60*/  FMUL.FTZ R137, R137, R15.reuse ;  /* 0x0000000f89897220 */ /* 0x080fe20000410000 */
[-C--:B------:R-:W-:Y:S01]  /*5c70*/  FMUL.FTZ R140, R140, R15.reuse ;  /* 0x0000000f8c8c7220 */ /* 0x080fe20000410000 */
[-C--:B------:R-:W-:Y:S01]  /*5c80*/  FMUL.FTZ R141, R141, R15.reuse ;  /* 0x0000000f8d8d7220 */ /* 0x080fe20000410000 */
[-C--:B------:R-:W-:Y:S01]  /*5c90*/  FMUL.FTZ R144, R144, R15.reuse ;  /* 0x0000000f90907220 */ /* 0x080fe20000410000 */
[-C--:B------:R-:W-:Y:S01]  /*5ca0*/  FMUL.FTZ R145, R145, R15.reuse ;  /* 0x0000000f91917220 */ /* 0x080fe20000410000 */
[----:B------:R-:W0:Y:S01]  /*5cb0*/  MUFU.EX2 R163, R163 ;  /* 0x000000a300a37308 */ /* 0x000e220000000800 */
[----:B--2---:R-:W-:Y:S01]  /*5cc0*/  FADD.FTZ R3, R13, R6 ;  /* 0x000000060d037221 */ /* 0x004fe20000010000 */
[-C--:B------:R-:W-:Y:S01]  /*5cd0*/  FMUL.FTZ R148, R148, R15.reuse ;  /* 0x0000000f94947220 */ /* 0x080fe20000410000 */
[----:B------:R-:W-:Y:S01]  /*5ce0*/  FMUL.FTZ R149, R149, R15 ;  /* 0x0000000f95957220 */ /* 0x000fe20000410000 */
[----:B------:R-:W-:Y:S01]  /*5cf0*/  F2FP.BF16.F32.PACK_AB R156, R153, R176 ;  /* 0x000000b0999c723e */ /* 0x000fe200000010ff */
[----:B------:R-:W-:Y:S01]  /*5d00*/  FMUL.FTZ R26, R26, R10 ;  /* 0x0000000a1a1a7220 */ /* 0x000fe20000410000 */
[----:B------:R-:W-:Y:S01]  /*5d10*/  F2FP.BF16.F32.PACK_AB R158, R155, R178 ;  /* 0x000000b29b9e723e */ /* 0x000fe200000010ff */
[----:B------:R-:W-:Y:S01]  /*5d20*/  FMUL.FTZ R27, R27, R10 ;  /* 0x0000000a1b1b7220 */ /* 0x000fe20000410000 */
[----:B------:R-:W2:Y:S01]  /*5d30*/  MUFU.EX2 R198, R198 ;  /* 0x000000c600c67308 */ /* 0x000ea20000000800 */
[----:B---3--:R-:W-:Y:S01]  /*5d40*/  FADD.FTZ R6, R196, R3 ;  /* 0x00000003c4067221 */ /* 0x008fe20000010000 */
[----:B-1----:R-:W-:Y:S01]  /*5d50*/  F2FP.BF16.F32.PACK_AB R154, R21, R20 ;  /* 0x00000014159a723e */ /* 0x002fe200000010ff */
[-C--:B------:R-:W-:Y:S01]  /*5d60*/  FMUL.FTZ R30, R30, R10.reuse ;  /* 0x0000000a1e1e7220 */ /* 0x080fe20000410000 */
[----:B------:R-:W-:Y:S01]  /*5d70*/  F2FP.BF16.F32.PACK_AB R153, R194, R9 ;  /* 0x00000009c299723e */ /* 0x000fe200000010ff */
[-C--:B------:R-:W-:Y:S01]  /*5d80*/  FMUL.FTZ R31, R31, R10.reuse ;  /* 0x0000000a1f1f7220 */ /* 0x080fe20000410000 */
[----:B------:R-:W-:Y:S01]  /*5d90*/  F2FP.BF16.F32.PACK_AB R155, R12, R11 ;  /* 0x0000000b0c9b723e */ /* 0x000fe200000010ff */
[-C--:B------:R-:W-:Y:S01]  /*5da0*/  FMUL.FTZ R34, R34, R10.reuse ;  /* 0x0000000a22227220 */ /* 0x080fe20000410000 */
[----:B------:R-:W1:Y:S01]  /*5db0*/  MUFU.EX2 R180, R180 ;  /* 0x000000b400b47308 */ /* 0x000e620000000800 */
        /* <DEDUP_REMOVED lines=16> */
[C---:B-1----:R-:W-:Y:S01]  /*5ec0*/  FADD.FTZ R152, R180.reuse, R173 ;  /* 0x000000adb4987221 */ /* 0x042fe20000010000 */
[----:B------:R-:W-:Y:S01]  /*5ed0*/  F2FP.BF16.F32.PACK_AB R160, R180, R179 ;  /* 0x000000b3b4a0723e */ /* 0x000fe200000010ff */
[-C--:B------:R-:W-:Y:S01]  /*5ee0*/  FMUL.FTZ R59, R59, R10.reuse ;  /* 0x0000000a3b3b7220 */ /* 0x080fe20000410000 */
[-C--:B------:R-:W-:Y:S01]  /*5ef0*/  FMUL.FTZ R62, R62, R10.reuse ;  /* 0x0000000a3e3e7220 */ /* 0x080fe20000410000 */
[-C--:B------:R-:W-:Y:S01]  /*5f00*/  FMUL.FTZ R63, R63, R10.reuse ;  /* 0x0000000a3f3f7220 */ /* 0x080fe20000410000 */
[-C--:B------:R-:W-:Y:S01]  /*5f10*/  FMUL.FTZ R66, R66, R10.reuse ;  /* 0x0000000a42427220 */ /* 0x080fe20000410000 */
        /* <DEDUP_REMOVED lines=8> */
[----:B------:R-:W-:Y:S01]  /*5fa0*/  FMUL.FTZ R79, R79, R10 ;  /* 0x0000000a4f4f7220 */ /* 0x000fe20000410000 */
[----:B------:R-:W0:Y:S01]  /*5fb0*/  MUFU.EX2 R182, R182 ;  /* 0x000000b600b67308 */ /* 0x000e220000000800 */
[----:B--2---:R-:W-:Y:S01]  /*5fc0*/  FADD.FTZ R173, R157, R152 ;  /* 0x000000989dad7221 */ /* 0x004fe20000010000 */
[----:B------:R-:W-:Y:S01]  /*5fd0*/  F2FP.BF16.F32.PACK_AB R152, R177, R14 ;  /* 0x0000000eb198723e */ /* 0x000fe200000010ff */
[----:B------:R-:W-:Y:S01]  /*5fe0*/  BAR.SYNC.DEFER_BLOCKING 0xf, 0x100 ;  /* 0x03c4000000007b1d */ /* 0x000fe20000010000 */
[-C--:B------:R-:W-:Y:S01]  /*5ff0*/  FMUL.FTZ R82, R82, R10.reuse ;  /* 0x0000000a52527220 */ /* 0x080fe20000410000 */
[-C--:B------:R-:W-:Y:S01]  /*6000*/  FMUL.FTZ R83, R83, R10.reuse ;  /* 0x0000000a53537220 */ /* 0x080fe20000410000 */
[-C--:B------:R-:W-:Y:S01]  /*6010*/  FMUL.FTZ R86, R86, R10.reuse ;  /* 0x0000000a56567220 */ /* 0x080fe20000410000 */
[-C--:B------:R-:W-:Y:S01]  /*6020*/  FMUL.FTZ R87, R87, R10.reuse ;  /* 0x0000000a57577220 */ /* 0x080fe20000410000 */
[-C--:B------:R-:W-:Y:S01]  /*6030*/  FMUL.FTZ R90, R90, R10.reuse ;  /* 0x0000000a5a5a7220 */ /* 0x080fe20000410000 */
[----:B------:R-:W2:Y:S01]  /*6040*/  MUFU.EX2 R167, R167 ;  /* 0x000000a700a77308 */ /* 0x000ea20000000800 */
        /* <DEDUP_REMOVED lines=8> */
[C---:B0-----:R-:W-:Y:S01]  /*60d0*/  FADD.FTZ R14, R182.reuse, R173 ;  /* 0x000000adb60e7221 */ /* 0x041fe20000010000 */
[----:B------:R-:W-:Y:S01]  /*60e0*/  F2FP.BF16.F32.PACK_AB R162, R182, R157 ;  /* 0x0000009db6a2723e */ /* 0x000fe200000010ff */
[-C--:B------:R-:W-:Y:S01]  /*60f0*/  FMUL.FTZ R103, R103, R10.reuse ;  /* 0x0000000a67677220 */ /* 0x080fe20000410000 */
[----:B------:R-:W-:Y:S01]  /*6100*/  F2FP.BF16.F32.PACK_AB R157, R196, R13 ;  /* 0x0000000dc49d723e */ /* 0x000fe200000010ff */
[-C--:B------:R-:W-:Y:S01]  /*6110*/  FMUL.FTZ R106, R106, R10.reuse ;  /* 0x0000000a6a6a7220 */ /* 0x080fe20000410000 */
[-C--:B------:R-:W-:Y:S01]  /*6120*/  FMUL.FTZ R107, R107, R10.reuse ;  /* 0x0000000a6b6b7220 */ /* 0x080fe20000410000 */
[-C--:B------:R-:W-:Y:S01]  /*6130*/  FMUL.FTZ R110, R110, R10.reuse ;  /* 0x0000000a6e6e7220 */ /* 0x080fe20000410000 */
[----:B------:R-:W0:Y:S01]  /*6140*/  MUFU.EX2 R170, R170 ;  /* 0x000000aa00aa7308 */ /* 0x000e220000000800 */
[----:B--2---:R-:W-:Y:S01]  /*6150*/  FADD.FTZ R3, R167, R6 ;  /* 0x00000006a7037221 */ /* 0x004fe20000010000 */
[----:B------:R2:W-:Y:S01]  /*6160*/  STSM.16.M88.4 [R23+0x26800], R152 ;  /* 0x0268009817007844 */ /* 0x0005e20000000200 */
        /* <DEDUP_REMOVED lines=22> */
[C---:B---3--:R-:W-:Y:S01]  /*62d0*/  FADD.FTZ R14, R192.reuse, R15 ;  /* 0x0000000fc00e7221 */ /* 0x048fe20000010000 */
[----:B------:R-:W-:Y:S01]  /*62e0*/  F2FP.BF16.F32.PACK_AB R164, R192, R159 ;  /* 0x0000009fc0a4723e */ /* 0x000fe200000010ff */
[-C--:B------:R-:W-:Y:S01]  /*62f0*/  FMUL.FTZ R146, R146, R10.reuse ;  /* 0x0000000a92927220 */ /* 0x080fe20000410000 */
[----:B------:R-:W-:Y:S01]  /*6300*/  F2FP.BF16.F32.PACK_AB R159, R198, R163 ;  /* 0x000000a3c69f723e */ /* 0x000fe200000010ff */
[-C--:B------:R-:W-:Y:S01]  /*6310*/  FMUL.FTZ R147, R147, R10.reuse ;  /* 0x0000000a93937220 */ /* 0x080fe20000410000 */
[----:B------:R-:W-:Y:S01]  /*6320*/  F2FP.BF16.F32.PACK_AB R163, R170, R167 ;  /* 0x000000a7aaa3723e */ /* 0x000fe200000010ff */
[-C--:B------:R-:W-:Y:S01]  /*6330*/  FMUL.FTZ R150, R150, R10.reuse ;  /* 0x0000000a96967220 */ /* 0x080fe20000410000 */
[----:B------:R-:W3:Y:S01]  /*6340*/  MUFU.EX2 R168, R168 ;  /* 0x000000a800a87308 */ /* 0x000ee20000000800 */
[----:B-1----:R-:W-:Y:S01]  /*6350*/  FADD.FTZ R3, R171, R6 ;  /* 0x00000006ab037221 */ /* 0x002fe20000010000 */
[----:B------:R2:W-:Y:S01]  /*6360*/  STSM.16.M88.4 [R186], R156 ;  /* 0x0000009cba007844 */ /* 0x0005e20000000200 */
[----:B------:R-:W-:-:S05]  /*6370*/  FMUL.FTZ R151, R151, R10 ;  /* 0x0000000a97977220 */ /* 0x000fca0000410000 */
[----:B------:R-:W1:Y:S01]  /*6380*/  MUFU.EX2 R172, R172 ;  /* 0x000000ac00ac7308 */ /* 0x000e620000000800 */
[----:B0-----:R-:W-:-:S07]  /*6390*/  FADD.FTZ R15, R161, R14 ;  /* 0x0000000ea10f7221 */ /* 0x001fce0000010000 */
[----:B------:R-:W0:Y:S01]  /*63a0*/  MUFU.EX2 R174, R174 ;  /* 0x000000ae00ae7308 */ /* 0x000e220000000800 */
[C---:B---3--:R-:W-:Y:S01]  /*63b0*/  F2FP.BF16.F32.PACK_AB R166, R168.reuse, R161 ;  /* 0x000000a1a8a6723e */ /* 0x048fe200000010ff */
[----:B------:R-:W-:Y:S01]  /*63c0*/  FADD.FTZ R6, R168, R15 ;  /* 0x0000000fa8067221 */ /* 0x000fe20000010000 */
[----:B------:R-:W-:-:S05]  /*63d0*/  F2FP.BF16.F32.PACK_AB R161, R200, R165 ;  /* 0x000000a5c8a1723e */ /* 0x000fca00000010ff */
[----:B------:R-:W3:Y:S01]  /*63e0*/  MUFU.EX2 R175, R175 ;  /* 0x000000af00af7308 */ /* 0x000ee20000000800 */
[C---:B-1----:R-:W-:Y:S01]  /*63f0*/  FADD.FTZ R3, R172.reuse, R3 ;  /* 0x00000003ac037221 */ /* 0x042fe20000010000 */
[----:B------:R-:W-:Y:S01]  /*6400*/  F2FP.BF16.F32.PACK_AB R165, R172, R171 ;  /* 0x000000abaca5723e */ /* 0x000fe200000010ff */
[----:B------:R2:W-:Y:S02]  /*6410*/  STSM.16.M88.4 [R184], R160 ;  /* 0x000000a0b8007844 */ /* 0x0005e40000000200 */
[----:B0-----:R-:W-:Y:S01]  /*6420*/  FADD.FTZ R12, R174, R3 ;  /* 0x00000003ae0c7221 */ /* 0x001fe20000010000 */
[----:B---3--:R-:W-:-:S03]  /*6430*/  F2FP.BF16.F32.PACK_AB R167, R175, R174 ;  /* 0x000000aeafa7723e */ /* 0x008fc600000010ff */
[----:B------:R-:W-:Y:S02]  /*6440*/  FADD.FTZ R3, R175, R12 ;  /* 0x0000000caf037221 */ /* 0x000fe40000010000 */
[----:B------:R2:W-:Y:S01]  /*6450*/  STSM.16.M88.4 [R185], R164 ;  /* 0x000000a4b9007844 */ /* 0x0005e20000000200 */
[----:B------:R-:W-:Y:S05]  /*6460*/  @!P0 BRA `(.L_x_2950) ;  /* 0x0000000000048947 */ /* 0x000fea0003800000 */
[----:B------:R-:W-:Y:S01]  /*6470*/  BPT.TRAP 0x1 ;  /* 0x000000040000795c */ /* 0x000fe20000300000 */
.L_x_2950:
[----:B------:R0:W1:Y:S01]  /*6480*/  SYNCS.PHASECHK.TRANS64.TRYWAIT P3, [UR23+0x28c50], R8 ;  /* 0x028c5008ff0075a7 */ /* 0x0000620008060157 */
[----:B------:R-:W-:Y:S05]  /*6490*/  @!P0 BRA `(.L_x_2951) ;  /* 0x0000000000048947 */ /* 0x000fea0003800000 */
[----:B------:R-:W-:Y:S01]  /*64a0*/  BPT.TRAP 0x1 ;  /* 0x000000040000795c */ /* 0x000fe20000300000 */
.L_x_2951:
[----:B-1----:R-:W-:Y:S05]  /*64b0*/  @P3 BRA `(.L_x_2952) ;  /* 0x0000000000083947 */ /* 0x002fea0003800000 */
[----:B------:R-:W1:Y:S02]  /*64c0*/  SYNCS.PHASECHK.TRANS64.TRYWAIT P3, [UR23+0x28c50], R8 ;  /* 0x028c5008ff0075a7 */ /* 0x000e640008060157 */
[----:B-1----:R-:W-:Y:S05]  /*64d0*/  @!P3 BRA `(.L_x_2953) ;  /* 0x0000008000f4b947 */ /* 0x002fea0003800000 */
.L_x_2952:
[----:B------:R-:W-:Y:S01]  /*64e0*/  ULEA UR10, UR41, UR48, 0xc ;  /* 0x00000030290a7291 */ /* 0x000fe2000f8e603f */
[----:B------:R-:W-:Y:S01]  /*64f0*/  WARPGROUP.ARRIVE ;  /* 0x00000000000079c5 */ /* 0x000fe20000000000 */
[----:B------:R-:W-:Y:S01]  /*6500*/  UMOV UR7, 0x40000040 ;  /* 0x4000004000077882 */ /* 0x000fe20000000000 */
[----:B-1----:R-:W-:Y:S01]  /*6510*/  @!P1 IADD3 R169, R169, 0x28c60, RZ ;  /* 0x00028c60a9a99810 */ /* 0x002fe20007ffe0ff */
[----:B------:R-:W-:Y:S01]  /*6520*/  UMOV UR21, UR41 ;  /* 0x0000002900157c82 */ /* 0x000fe20008000000 */
[----:B------:R-:W-:Y:S02]  /*6530*/  IMAD.MOV.U32 R10, RZ, RZ, R5 ;  /* 0x000000ffff0a7224 */ /* 0x000fe400078e0005 */
[----:B------:R-:W-:Y:S01]  /*6540*/  UMOV UR6, UR10 ;  /* 0x0000000a00067c82 */ /* 0x000fe20008000000 */
[----:B------:R-:W-:Y:S01]  /*6550*/  @!P1 PRMT R169, RZ, 0x654, R169 ;  /* 0x00000654ffa99816 */ /* 0x000fe200000000a9 */
[----:B------:R-:W-:Y:S01]  /*6560*/  HGMMA.64x256x16.F32.BF16 R24, R152, gdesc[UR4].tnspB, R24, gsb0 ;  /* 0x43e0000498187df0 */ /* 0x000fe20008001818 */
[----:B------:R-:W-:Y:S01]  /*6570*/  UIADD3 UR6, UR10, 0x80, URZ ;  /* 0x000000800a067890 */ /* 0x000fe2000fffe03f */
[----:B------:R-:W-:Y:S01]  /*6580*/  IMAD.MOV.U32 R15, RZ, RZ, R4 ;  /* 0x000000ffff0f7224 */ /* 0x000fe200078e0004 */
        /* <DEDUP_REMOVED lines=28> */
.L_x_2945:
[----:B-1----:R-:W1:Y:S01]  /*6750*/  SHFL.BFLY PT, R7, R6, 0x2, 0x1f ;  /* 0x0c401f0006077f89 */ /* 0x002e6200000e0000 */
[----:B------:R-:W-:Y:S01]  /*6760*/  IMAD.U32 R21, RZ, RZ, UR20 ;  /* 0x00000014ff157e24 */ /* 0x000fe2000f8e00ff */
[----:B------:R-:W-:Y:S02]  /*6770*/  UIADD3 UR37, UR37, 0x1, URZ ;  /* 0x0000000125257890 */ /* 0x000fe4000fffe03f */
[----:B0-----:R-:W0:Y:S01]  /*6780*/  SHFL.BFLY PT, R8, R3, 0x2, 0x1f ;  /* 0x0c401f0003087f89 */ /* 0x001e2200000e0000 */
[----:B------:R-:W-:Y:S08]  /*6790*/  BAR.ARV 0x8, 0xa0 ;  /* 0x0202800000007b1d */ /* 0x000ff00000002000 */
[----:B------:R-:W-:Y:S01]  /*67a0*/  BAR.SYNC.DEFER_BLOCKING 0xf, 0x100 ;  /* 0x03c4000000007b1d */ /* 0x000fe20000010000 */
[----:B-1----:R-:W-:Y:S01]  /*67b0*/  FADD.FTZ R7, R7, R6 ;  /* 0x0000000607077221 */ /* 0x002fe20000010000 */
[----:B------:R-:W-:-:S02]  /*67c0*/  IMAD.MOV.U32 R6, RZ, RZ, RZ ;  /* 0x000000ffff067224 */ /* 0x000fc400078e00ff */
[----:B0-----:R-:W-:Y:S02]  /*67d0*/  FADD.FTZ R8, R8, R3 ;  /* 0x0000000308087221 */ /* 0x001fe40000010000 */
[----:B------:R-:W0:Y:S01]  /*67e0*/  SHFL.BFLY PT, R0, R7, 0x1, 0x1f ;  /* 0x0c201f0007007f89 */ /* 0x000e2200000e0000 */
[----:B------:R-:W-:Y:S01]  /*67f0*/  IMAD.U32 R3, RZ, RZ, UR41 ;  /* 0x00000029ff037e24 */ /* 0x000fe2000f8e00ff */
[----:B------:R-:W-:Y:S02]  /*6800*/  UIADD3 UR41, UR41, 0x1, URZ ;  /* 0x0000000129297890 */ /* 0x000fe4000fffe03f */
[----:B------:R-:W1:Y:S02]  /*6810*/  SHFL.BFLY PT, R9, R8, 0x1, 0x1f ;  /* 0x0c201f0008097f89 */ /* 0x000e6400000e0000 */
[----:B------:R-:W-:-:S04]  /*6820*/  UISETP.NE.AND UP0, UPT, UR41, 0x2, UPT ;  /* 0x000000022900788c */ /* 0x000fc8000bf05270 */
[----:B------:R-:W-:Y:S02]  /*6830*/  USEL UR4, URZ, 0x1, UP0 ;  /* 0x000000013f047887 */ /* 0x000fe40008000000 */
[----:B------:R-:W-:Y:S02]  /*6840*/  USEL UR41, UR41, URZ, UP0 ;  /* 0x0000003f29297287 */ /* 0x000fe40008000000 */
[----:B------:R-:W-:Y:S01]  /*6850*/  ULOP3.LUT UR40, UR40, UR4, URZ, 0x3c, !UPT ;  /* 0x0000000428287292 */ /* 0x000fe2000f8e3c3f */
[----:B0-----:R-:W-:Y:S01]  /*6860*/  FADD.FTZ R13, R7, R0 ;  /* 0x00000000070d7221 */ /* 0x001fe20000010000 */
[----:B------:R-:W-:Y:S02]  /*6870*/  IMAD.MOV R0, RZ, RZ, -R22 ;  /* 0x000000ffff007224 */ /* 0x000fe400078e0a16 */
[----:B-1----:R-:W-:Y:S02]  /*6880*/  FADD.FTZ R15, R8, R9 ;  /* 0x00000009080f7221 */ /* 0x002fe40000010000 */
[----:B------:R-:W-:-:S02]  /*6890*/  FSETP.NE.FTZ.AND P1, PT, R13, RZ, PT ;  /* 0x000000ff0d00720b */ /* 0x000fc40003f35000 */
[----:B------:R-:W-:Y:S02]  /*68a0*/  ISETP.NE.AND P0, PT, R17, R0, PT ;  /* 0x000000001100720c */ /* 0x000fe40003f05270 */
[----:B------:R-:W-:Y:S02]  /*68b0*/  FSETP.NE.FTZ.AND P2, PT, R15, RZ, PT ;  /* 0x000000ff0f00720b */ /* 0x000fe40003f55000 */
[----:B------:R-:W-:Y:S02]  /*68c0*/  MOV R0, RZ ;  /* 0x000000ff00007202 */ /* 0x000fe40000000f00 */
[----:B------:R-:W-:-:S05]  /*68d0*/  MOV R9, UR20 ;  /* 0x0000001400097c02 */ /* 0x000fca0008000f00 */
[----:B------:R-:W0:Y:S02]  /*68e0*/  @P1 MUFU.RCP R0, R13 ;  /* 0x0000000d00001308 */ /* 0x000e240000001000 */
[----:B------:R-:W-:Y:S02]  /*68f0*/  @!P0 IMAD R3, R3, 0x40, R16 ;  /* 0x0000004003038824 */ /* 0x000fe400078e0210 */
[----:B------:R-:W-:-:S03]  /*6900*/  @P2 FMUL.FTZ R21, R21, 0.69314718246459960938 ;  /* 0x3f31721815152820 */ /* 0x000fc60000410000 */
[----:B------:R-:W-:Y:S01]  /*6910*/  @!P0 LEA R7, R3, UR42, 0x2 ;  /* 0x0000002a03078c11 */ /* 0x000fe2000f8e10ff */
[----:B------:R-:W1:Y:S01]  /*6920*/  @P2 MUFU.RCP R6, R15 ;  /* 0x0000000f00062308 */ /* 0x000e620000001000 */
[----:B------:R-:W-:-:S07]  /*6930*/  IMAD.MOV.U32 R3, RZ, RZ, -0x800000 ;  /* 0xff800000ff037424 */ /* 0x000fce00078e00ff */
[----:B------:R-:W4:Y:S01]  /*6940*/  @P1 MUFU.LG2 R13, R13 ;  /* 0x0000000d000d1308 */ /* 0x000f220000000c00 */
[----:B0-----:R-:W-:Y:S01]  /*6950*/  @!P0 STS [R7+0x28800], R0 ;  /* 0x0288000007008388 */ /* 0x001fe20000000800 */
[-C--:B--2---:R-:W-:Y:S01]  /*6960*/  FMUL.FTZ R165, R24, R0.reuse ;  /* 0x0000000018a57220 */ /* 0x084fe20000410000 */
[-C--:B------:R-:W-:Y:S01]  /*6970*/  FMUL.FTZ R8, R25, R0.reuse ;  /* 0x0000000019087220 */ /* 0x080fe20000410000 */
[-C--:B------:R-:W-:Y:S01]  /*6980*/  FMUL.FTZ R12, R28, R0.reuse ;  /* 0x000000001c0c7220 */ /* 0x080fe20000410000 */
[-C--:B------:R-:W-:Y:S01]  /*6990*/  FMUL.FTZ R10, R29, R0.reuse ;  /* 0x000000001d0a7220 */ /* 0x080fe20000410000 */
[-C--:B------:R-:W-:Y:S01]  /*69a0*/  FMUL.FTZ R161, R32, R0.reuse ;  /* 0x0000000020a17220 */ /* 0x080fe20000410000 */
[-C--:B------:R-:W-:Y:S01]  /*69b0*/  FMUL.FTZ R33, R33, R0.reuse ;  /* 0x0000000021217220 */ /* 0x080fe20000410000 */
[----:B------:R-:W0:Y:S01]  /*69c0*/  @P2 MUFU.LG2 R15, R15 ;  /* 0x0000000f000f2308 */ /* 0x000e220000000c00 */
[----:B-1----:R1:W-:Y:S01]  /*69d0*/  @!P0 STS [R7+0x28820], R6 ;  /* 0x0288200607008388 */ /* 0x0023e20000000800 */
        /* <DEDUP_REMOVED lines=9> */
[----:B-1----:R-:W-:Y:S01]  /*6a70*/  @P1 FMUL.FTZ R7, R9, 0.69314718246459960938 ;  /* 0x3f31721809071820 */ /* 0x002fe20000410000 */
[-C--:B------:R-:W-:Y:S01]  /*6a80*/  FMUL.FTZ R52, R52, R0.reuse ;  /* 0x0000000034347220 */ /* 0x080fe20000410000 */
[-C--:B------:R-:W-:Y:S01]  /*6a90*/  FMUL.FTZ R53, R53, R0.reuse ;  /* 0x0000000035357220 */ /* 0x080fe20000410000 */
[-C--:B------:R-:W-:Y:S01]  /*6aa0*/  FMUL.FTZ R56, R56, R0.reuse ;  /* 0x0000000038387220 */ /* 0x080fe20000410000 */
[-C--:B------:R-:W-:Y:S01]  /*6ab0*/  FMUL.FTZ R57, R57, R0.reuse ;  /* 0x0000000039397220 */ /* 0x080fe20000410000 */
[-C--:B------:R-:W-:Y:S01]  /*6ac0*/  FMUL.FTZ R60, R60, R0.reuse ;  /* 0x000000003c3c7220 */ /* 0x080fe20000410000 */
[----:B0-----:R-:W-:Y:S01]  /*6ad0*/  @P2 FMUL.FTZ R20, R15, 0.69314718246459960938 ;  /* 0x3f3172180f142820 */ /* 0x001fe20000410000 */
        /* <DEDUP_REMOVED lines=45> */
[----:B------:R-:W-:-:S02]  /*6db0*/  IMAD.MOV.U32 R0, RZ, RZ, -0x800000 ;  /* 0xff800000ff007424 */ /* 0x000fc400078e00ff */
[-C--:B------:R-:W-:Y:S01]  /*6dc0*/  FMUL.FTZ R9, R26, R6.reuse ;  /* 0x000000061a097220 */ /* 0x080fe20000410000 */
[-C--:B------:R-:W-:Y:S01]  /*6dd0*/  FMUL.FTZ R11, R30, R6.reuse ;  /* 0x000000061e0b7220 */ /* 0x080fe20000410000 */
        /* <DEDUP_REMOVED lines=66> */
.L_x_2926:
[----:B------:R-:W0:Y:S08]  /*7200*/  S2UR UR4, SR_CgaCtaId ;  /* 0x00000000000479c3 */ /* 0x000e300000008800 */
[----:B------:R-:W-:Y:S06]  /*7210*/  BAR.SYNC.DEFER_BLOCKING 0x5, 0x120 ;  /* 0x0144800000007b1d */ /* 0x000fec0000010000 */
[----:B------:R-:W-:Y:S01]  /*7220*/  UMOV UR42, 0x400 ;  /* 0x00000400002a7882 */ /* 0x000fe20000000000 */
[----:B------:R-:W-:Y:S01]  /*7230*/  BSSY B0, `(.L_x_2955) ;  /* 0x0000284000007945 */ /* 0x000fe20003800000 */
[----:B0-----:R-:W-:-:S09]  /*7240*/  ULEA UR42, UR4, UR42, 0x18 ;  /* 0x0000002a042a7291 */ /* 0x001fd2000f8ec03f */
[----:B------:R-:W0:Y:S02]  /*7250*/  LDS.128 R4, [UR42+0x28cd0] ;  /* 0x028cd02aff047984 */ /* 0x000e240008000c00 */
[----:B0-----:R-:W-:Y:S01]  /*7260*/  R2UR UR5, R6 ;  /* 0x00000000060572ca */ /* 0x001fe200000e0000 */
[----:B------:R-:W-:Y:S06]  /*7270*/  BAR.ARV 0x4, 0x120 ;  /* 0x0104800000007b1d */ /* 0x000fec0000002000 */
[----:B------:R-:W-:Y:S08]  /*7280*/  @P0 BRA `(.L_x_2956) ;  /* 0x0000001c00440947 */ /* 0x000ff00003800000 */
[----:B------:R-:W0:Y:S08]  /*7290*/  S2UR UR4, SR_SWINHI ;  /* 0x00000000000479c3 */ /* 0x000e300000002f00 */
[----:B------:R-:W-:Y:S01]  /*72a0*/  BAR.SYNC.DEFER_BLOCKING 0x1, 0x100 ;  /* 0x0044000000007b1d */ /* 0x000fe20000010000 */
[----:B------:R-:W-:Y:S01]  /*72b0*/  F2FP.BF16.F32.PACK_AB R8, R8, R165 ;  /* 0x000000a50808723e */ /* 0x000fe200000010ff */
[----:B------:R-:W-:Y:S01]  /*72c0*/  USHF.L.U32 UR8, UR44, 0x2, URZ ;  /* 0x000000022c087899 */ /* 0x000fe2000800063f */
[----:B------:R-:W-:Y:S01]  /*72d0*/  F2FP.BF16.F32.PACK_AB R9, R27, R9 ;  /* 0x000000091b09723e */ /* 0x000fe200000010ff */
[----:B------:R-:W-:Y:S01]  /*72e0*/  USHF.L.U64.HI UR9, UR44, 0x2, UR45 ;  /* 0x000000022c097899 */ /* 0x000fe2000801022d */
        /* <DEDUP_REMOVED lines=8> */
[----:B------:R-:W-:Y:S01]  /*7370*/  F2FP.BF16.F32.PACK_AB R56, R57, R56 ;  /* 0x000000383938723e */ /* 0x000fe200000010ff */
[----:B------:R-:W-:Y:S01]  /*7380*/  UMOV UR6, UR42 ;  /* 0x0000002a00067c82 */ /* 0x000fe20008000000 */
[----:B0-----:R-:W-:Y:S01]  /*7390*/  UMOV UR7, UR4 ;  /* 0x0000000400077c82 */ /* 0x001fe20008000000 */
[----:B------:R-:W-:Y:S01]  /*73a0*/  F2FP.BF16.F32.PACK_AB R50, R53, R52 ;  /* 0x000000343532723e */ /* 0x000fe200000010ff */
[----:B------:R-:W-:Y:S01]  /*73b0*/  IMAD.U32 R135, RZ, RZ, UR7 ;  /* 0x00000007ff877e24 */ /* 0x000fe2000f8e00ff */
[----:B------:R-:W-:Y:S01]  /*73c0*/  MOV R134, UR6 ;  /* 0x0000000600867c02 */ /* 0x000fe20008000f00 */
[----:B------:R-:W-:Y:S01]  /*73d0*/  ULDC.64 UR6, c[0x0][0xbd8] ;  /* 0x0002f60000067ab9 */ /* 0x000fe20000000a00 */
[----:B------:R-:W-:Y:S01]  /*73e0*/  F2FP.BF16.F32.PACK_AB R51, R55, R54 ;  /* 0x000000363733723e */ /* 0x000fe200000010ff */
[----:B------:R-:W-:Y:S01]  /*73f0*/  UIADD3 UR4, UP1, UR8, UR6, URZ ;  /* 0x0000000608047290 */ /* 0x000fe2000ff3e03f */
[----:B------:R-:W-:Y:S01]  /*7400*/  F2FP.BF16.F32.PACK_AB R57, R59, R58 ;  /* 0x0000003a3b39723e */ /* 0x000fe200000010ff */
[----:B------:R-:W-:Y:S01]  /*7410*/  IMAD.WIDE R130, R189, 0x2, R134 ;  /* 0x00000002bd827825 */ /* 0x000fe200078e0286 */
[----:B------:R-:W-:Y:S01]  /*7420*/  F2FP.BF16.F32.PACK_AB R64, R65, R64 ;  /* 0x000000404140723e */ /* 0x000fe200000010ff */
[----:B------:R-:W-:Y:S01]  /*7430*/  UISETP.NE.U32.AND UP0, UPT, UR6, URZ, UPT ;  /* 0x0000003f0600728c */ /* 0x000fe2000bf05070 */
[----:B------:R-:W-:Y:S01]  /*7440*/  F2FP.BF16.F32.PACK_AB R58, R61, R60 ;  /* 0x0000003c3d3a723e */ /* 0x000fe200000010ff */
[----:B------:R-:W-:Y:S01]  /*7450*/  UIADD3.X UR6, UR9, UR7, URZ, UP1, !UPT ;  /* 0x0000000709067290 */ /* 0x000fe20008ffe43f */
[C---:B------:R-:W-:Y:S01]  /*7460*/  IADD3 R177, P0, R130.reuse, 0x40, RZ ;  /* 0x0000004082b17810 */ /* 0x040fe20007f1e0ff */
[----:B------:R-:W-:Y:S01]  /*7470*/  UISETP.NE.AND.EX UP0, UPT, UR7, URZ, UPT, UP0 ;  /* 0x0000003f0700728c */ /* 0x000fe2000bf05300 */
[----:B------:R-:W-:-:S02]  /*7480*/  IADD3 R167, P1, R130, 0x20, RZ ;  /* 0x0000002082a77810 */ /* 0x000fc40007f3e0ff */
[----:B------:R-:W-:Y:S01]  /*7490*/  LOP3.LUT R6, R177, 0x380, RZ, 0xc0, !PT ;  /* 0x00000380b1067812 */ /* 0x000fe200078ec0ff */
[--C-:B------:R-:W-:Y:S01]  /*74a0*/  IMAD.X R21, RZ, RZ, R131.reuse, P0 ;  /* 0x000000ffff157224 */ /* 0x100fe200000e0683 */
[----:B------:R-:W-:Y:S01]  /*74b0*/  LOP3.LUT R4, R167, 0x380, RZ, 0xc0, !PT ;  /* 0x00000380a7047812 */ /* 0x000fe200078ec0ff */
[--C-:B------:R-:W-:Y:S01]  /*74c0*/  IMAD.X R15, RZ, RZ, R131.reuse, P1 ;  /* 0x000000ffff0f7224 */ /* 0x100fe200008e0683 */
[----:B------:R-:W-:Y:S02]  /*74d0*/  SHF.R.U64 R6, R6, 0x3, RZ ;  /* 0x0000000306067819 */ /* 0x000fe400000012ff */
[----:B------:R-:W-:Y:S02]  /*74e0*/  IADD3 R191, P5, R130, 0x2040, RZ ;  /* 0x0000204082bf7810 */ /* 0x000fe40007fbe0ff */
[----:B------:R-:W-:Y:S02]  /*74f0*/  SHF.R.U64 R4, R4, 0x3, RZ ;  /* 0x0000000304047819 */ /* 0x000fe400000012ff */
[----:B------:R-:W-:Y:S01]  /*7500*/  IADD3 R183, P6, R130, 0x2020, RZ ;  /* 0x0000202082b77810 */ /* 0x000fe20007fde0ff */
[----:B------:R-:W-:Y:S01]  /*7510*/  IMAD.X R95, RZ, RZ, R131, P5 ;  /* 0x000000ffff5f7224 */ /* 0x000fe200028e0683 */
[----:B------:R-:W-:-:S02]  /*7520*/  LOP3.LUT R20, R6, R177, RZ, 0x3c, !PT ;  /* 0x000000b106147212 */ /* 0x000fc400078e3cff */
[----:B------:R-:W-:Y:S01]  /*7530*/  IADD3 R179, P4, R130, 0x60, RZ ;  /* 0x0000006082b37810 */ /* 0x000fe20007f9e0ff */
[----:B------:R-:W-:Y:S01]  /*7540*/  IMAD.X R91, RZ, RZ, R131, P6 ;  /* 0x000000ffff5b7224 */ /* 0x000fe200030e0683 */
[----:B------:R-:W-:Y:S02]  /*7550*/  LOP3.LUT R14, R4, R167, RZ, 0x3c, !PT ;  /* 0x000000a7040e7212 */ /* 0x000fe400078e3cff */
[----:B------:R-:W-:Y:S02]  /*7560*/  LOP3.LUT R6, R191, 0x380, RZ, 0xc0, !PT ;  /* 0x00000380bf067812 */ /* 0x000fe400078ec0ff */
[C---:B------:R-:W-:Y:S02]  /*7570*/  LOP3.LUT R13, R130.reuse, 0x380, RZ, 0xc0, !PT ;  /* 0x00000380820d7812 */ /* 0x040fe400078ec0ff */
[----:B------:R-:W-:Y:S02]  /*7580*/  LOP3.LUT R4, R183, 0x380, RZ, 0xc0, !PT ;  /* 0x00000380b7047812 */ /* 0x000fe400078ec0ff */
[----:B------:R-:W-:-:S02]  /*7590*/  IADD3 R181, P3, R130, 0x2000, RZ ;  /* 0x0000200082b57810 */ /* 0x000fc40007f7e0ff */
[C---:B------:R-:W-:Y:S02]  /*75a0*/  IADD3 R195, P1, R130.reuse, 0x4000, RZ ;  /* 0x0000400082c37810 */ /* 0x040fe40007f3e0ff */
[----:B------:R-:W-:Y:S01]  /*75b0*/  IADD3 R193, P2, R130, 0x2060, RZ ;  /* 0x0000206082c17810 */ /* 0x000fe20007f5e0ff */
[--C-:B------:R-:W-:Y:S01]  /*75c0*/  IMAD.X R29, RZ, RZ, R131.reuse, P3 ;  /* 0x000000ffff1d7224 */ /* 0x100fe200018e0683 */
[----:B------:R-:W-:Y:S01]  /*75d0*/  IADD3.X R25, RZ, R131, RZ, P4, !PT ;  /* 0x00000083ff197210 */ /* 0x000fe200027fe4ff */
[----:B------:R-:W-:Y:S01]  /*75e0*/  IMAD.X R103, RZ, RZ, R131, P1 ;  /* 0x000000ffff677224 */ /* 0x000fe200008e0683 */
[----:B------:R-:W-:Y:S02]  /*75f0*/  SHF.R.U64 R6, R6, 0x3, RZ ;  /* 0x0000000306067819 */ /* 0x000fe400000012ff */
[----:B------:R-:W-:Y:S02]  /*7600*/  IADD3 R199, P4, R130, 0x4040, RZ ;  /* 0x0000404082c77810 */ /* 0x000fe40007f9e0ff */
[----:B------:R-:W-:-:S02]  /*7610*/  SHF.R.U64 R13, R13, 0x3, RZ ;  /* 0x000000030d0d7819 */ /* 0x000fc400000012ff */
[----:B------:R-:W-:Y:S01]  /*7620*/  SHF.R.U64 R4, R4, 0x3, RZ ;  /* 0x0000000304047819 */ /* 0x000fe200000012ff */
[--C-:B------:R-:W-:Y:S01]  /*7630*/  IMAD.X R111, RZ, RZ, R131.reuse, P4 ;  /* 0x000000ffff6f7224 */ /* 0x100fe200020e0683 */
[C---:B------:R-:W-:Y:S02]  /*7640*/  IADD3 R197, P0, R130.reuse, 0x4020, RZ ;  /* 0x0000402082c57810 */ /* 0x040fe40007f1e0ff */
[----:B------:R-:W-:Y:S02]  /*7650*/  IADD3.X R99, RZ, R131, RZ, P2, !PT ;  /* 0x00000083ff637210 */ /* 0x000fe400017fe4ff */
[C---:B------:R-:W-:Y:S01]  /*7660*/  IADD3 R201, P3, R130.reuse, 0x4060, RZ ;  /* 0x0000406082c97810 */ /* 0x040fe20007f7e0ff */
[----:B------:R-:W-:Y:S01]  /*7670*/  IMAD.X R107, RZ, RZ, R131, P0 ;  /* 0x000000ffff6b7224 */ /* 0x000fe200000e0683 */
[C---:B------:R-:W-:Y:S02]  /*7680*/  IADD3 R203, P6, R130.reuse, 0x6000, RZ ;  /* 0x0000600082cb7810 */ /* 0x040fe40007fde0ff */
[----:B------:R-:W-:-:S02]  /*7690*/  IADD3 R205, P5, R130, 0x6020, RZ ;  /* 0x0000602082cd7810 */ /* 0x000fc40007fbe0ff */
[C---:B------:R-:W-:Y:S01]  /*76a0*/  IADD3 R207, P2, R130.reuse, 0x6040, RZ ;  /* 0x0000604082cf7810 */ /* 0x040fe20007f5e0ff */
[--C-:B------:R-:W-:Y:S01]  /*76b0*/  IMAD.X R119, RZ, RZ, R131.reuse, P6 ;  /* 0x000000ffff777224 */ /* 0x100fe200030e0683 */
[----:B------:R-:W-:Y:S01]  /*76c0*/  IADD3 R209, P1, R130, 0x6060, RZ ;  /* 0x0000606082d17810 */ /* 0x000fe20007f3e0ff */
[--C-:B------:R-:W-:Y:S01]  /*76d0*/  IMAD.X R123, RZ, RZ, R131.reuse, P5 ;  /* 0x000000ffff7b7224 */ /* 0x100fe200028e0683 */
[----:B------:R-:W-:Y:S01]  /*76e0*/  LOP3.LUT R94, R6, R191, RZ, 0x3c, !PT ;  /* 0x000000bf065e7212 */ /* 0x000fe200078e3cff */
[----:B------:R-:W-:Y:S01]  /*76f0*/  IMAD.X R127, RZ, RZ, R131, P2 ;  /* 0x000000ffff7f7224 */ /* 0x000fe200010e0683 */
[----:B------:R-:W-:Y:S02]  /*7700*/  LOP3.LUT R130, R13, R130, RZ, 0x3c, !PT ;  /* 0x000000820d827212 */ /* 0x000fe400078e3cff */
[----:B------:R-:W-:Y:S02]  /*7710*/  LOP3.LUT R24, R179, 0x380, RZ, 0xc0, !PT ;  /* 0x00000380b3187812 */ /* 0x000fe400078ec0ff */
[----:B------:R-:W-:-:S02]  /*7720*/  LOP3.LUT R90, R4, R183, RZ, 0x3c, !PT ;  /* 0x000000b7045a7212 */ /* 0x000fc400078e3cff */
[----:B------:R-:W-:Y:S02]  /*7730*/  LOP3.LUT R6, R199, 0x380, RZ, 0xc0, !PT ;  /* 0x00000380c7067812 */ /* 0x000fe400078ec0ff */
[----:B------:R-:W-:Y:S02]  /*7740*/  LOP3.LUT R28, R181, 0x380, RZ, 0xc0, !PT ;  /* 0x00000380b51c7812 */ /* 0x000fe400078ec0ff */
[----:B------:R-:W-:Y:S02]  /*7750*/  LOP3.LUT R4, R197, 0x380, RZ, 0xc0, !PT ;  /* 0x00000380c5047812 */ /* 0x000fe400078ec0ff */
[----:B------:R-:W-:Y:S02]  /*7760*/  SHF.R.U64 R24, R24, 0x3, RZ ;  /* 0x0000000318187819 */ /* 0x000fe400000012ff */
[----:B------:R-:W-:Y:S02]  /*7770*/  LOP3.LUT R98, R193, 0x380, RZ, 0xc0, !PT ;  /* 0x00000380c1627812 */ /* 0x000fe400078ec0ff */
[----:B------:R-:W-:-:S02]  /*7780*/  SHF.R.U64 R6, R6, 0x3, RZ ;  /* 0x0000000306067819 */ /* 0x000fc400000012ff */
[----:B------:R-:W-:Y:S02]  /*7790*/  MOV R130, R130 ;  /* 0x0000008200827202 */ /* 0x000fe40000000f00 */
[----:B------:R-:W-:Y:S02]  /*77a0*/  SHF.R.U64 R28, R28, 0x3, RZ ;  /* 0x000000031c1c7819 */ /* 0x000fe400000012ff */
[----:B------:R-:W-:Y:S01]  /*77b0*/  LOP3.LUT R102, R195, 0x380, RZ, 0xc0, !PT ;  /* 0x00000380c3667812 */ /* 0x000fe200078ec0ff */
[----:B------:R0:W-:Y:S01]  /*77c0*/  STSM.16.M88.4 [R130], R8 ;  /* 0x0000000882007844 */ /* 0x0001e20000000200 */
[----:B------:R-:W-:Y:S02]  /*77d0*/  SHF.R.U64 R4, R4, 0x3, RZ ;  /* 0x0000000304047819 */ /* 0x000fe400000012ff */
[----:B------:R-:W-:Y:S02]  /*77e0*/  LOP3.LUT R27, R209, 0x380, RZ, 0xc0, !PT ;  /* 0x00000380d11b7812 */ /* 0x000fe400078ec0ff */
[----:B------:R-:W-:-:S02]  /*77f0*/  LOP3.LUT R114, R201, 0x380, RZ, 0xc0, !PT ;  /* 0x00000380c9727812 */ /* 0x000fc400078ec0ff */
[----:B------:R-:W-:Y:S02]  /*7800*/  LOP3.LUT R24, R24, R179, RZ, 0x3c, !PT ;  /* 0x000000b318187212 */ /* 0x000fe400078e3cff */
[----:B------:R-:W-:Y:S02]  /*7810*/  SHF.R.U64 R98, R98, 0x3, RZ ;  /* 0x0000000362627819 */ /* 0x000fe400000012ff */
[----:B------:R-:W-:Y:S02]  /*7820*/  LOP3.LUT R110, R6, R199, RZ, 0x3c, !PT ;  /* 0x000000c7066e7212 */ /* 0x000fe400078e3cff */
[----:B------:R-:W-:Y:S02]  /*7830*/  LOP3.LUT R28, R28, R181, RZ, 0x3c, !PT ;  /* 0x000000b51c1c7212 */ /* 0x000fe400078e3cff */
[----:B------:R-:W-:Y:S02]  /*7840*/  SHF.R.U64 R102, R102, 0x3, RZ ;  /* 0x0000000366667819 */ /* 0x000fe400000012ff */
[----:B------:R-:W-:-:S02]  /*7850*/  LOP3.LUT R118, R203, 0x380, RZ, 0xc0, !PT ;  /* 0x00000380cb767812 */ /* 0x000fc400078ec0ff */
[----:B------:R-:W-:Y:S02]  /*7860*/  LOP3.LUT R106, R4, R197, RZ, 0x3c, !PT ;  /* 0x000000c5046a7212 */ /* 0x000fe400078e3cff */
[----:B------:R-:W-:Y:S02]  /*7870*/  LOP3.LUT R6, R207, 0x380, RZ, 0xc0, !PT ;  /* 0x00000380cf067812 */ /* 0x000fe400078ec0ff */
[----:B------:R-:W-:Y:S02]  /*7880*/  SHF.R.U64 R12, R27, 0x3, RZ ;  /* 0x000000031b0c7819 */ /* 0x000fe400000012ff */
[----:B------:R-:W-:Y:S02]  /*7890*/  LOP3.LUT R4, R205, 0x380, RZ, 0xc0, !PT ;  /* 0x00000380cd047812 */ /* 0x000fe400078ec0ff */
[----:B------:R-:W-:Y:S02]  /*78a0*/  MOV R27, R14 ;  /* 0x0000000e001b7202 */ /* 0x000fe40000000f00 */
[----:B0-----:R-:W-:-:S02]  /*78b0*/  F2FP.BF16.F32.PACK_AB R8, R33, R161 ;  /* 0x000000a12108723e */ /* 0x001fc400000010ff */
[----:B------:R-:W-:Y:S02]  /*78c0*/  F2FP.BF16.F32.PACK_AB R9, R35, R34 ;  /* 0x000000222309723e */ /* 0x000fe400000010ff */
[----:B------:R-:W-:Y:S02]  /*78d0*/  F2FP.BF16.F32.PACK_AB R10, R37, R153 ;  /* 0x00000099250a723e */ /* 0x000fe400000010ff */
[----:B------:R-:W-:Y:S02]  /*78e0*/  F2FP.BF16.F32.PACK_AB R11, R39, R38 ;  /* 0x00000026270b723e */ /* 0x000fe400000010ff */
[----:B------:R-:W-:Y:S02]  /*78f0*/  SHF.R.U64 R114, R114, 0x3, RZ ;  /* 0x0000000372727819 */ /* 0x000fe400000012ff */
[----:B------:R-:W-:Y:S01]  /*7900*/  MOV R20, R20 ;  /* 0x0000001400147202 */ /* 0x000fe20000000f00 */
[----:B------:R0:W-:Y:S01]  /*7910*/  STSM.16.M88.4 [R27], R8 ;  /* 0x000000081b007844 */ /* 0x0001e20000000200 */
[----:B------:R-:W-:-:S02]  /*7920*/  LOP3.LUT R98, R98, R193, RZ, 0x3c, !PT ;  /* 0x000000c162627212 */ /* 0x000fc400078e3cff */
[----:B------:R-:W-:Y:S01]  /*7930*/  MOV R24, R24 ;  /* 0x0000001800187202 */ /* 0x000fe20000000f00 */
[----:B------:R-:W-:Y:S01]  /*7940*/  STSM.16.M88.4 [R20], R40 ;  /* 0x0000002814007844 */ /* 0x000fe20000000200 */
[----:B------:R-:W-:Y:S02]  /*7950*/  LOP3.LUT R102, R102, R195, RZ, 0x3c, !PT ;  /* 0x000000c366667212 */ /* 0x000fe400078e3cff */
[----:B------:R-:W-:Y:S01]  /*7960*/  SHF.R.U64 R118, R118, 0x3, RZ ;  /* 0x0000000376767819 */ /* 0x000fe200000012ff */
[----:B------:R-:W-:Y:S01]  /*7970*/  STSM.16.M88.4 [R24], R48 ;  /* 0x0000003018007844 */ /* 0x000fe20000000200 */
[----:B------:R-:W-:Y:S02]  /*7980*/  SHF.R.U64 R6, R6, 0x3, RZ ;  /* 0x0000000306067819 */ /* 0x000fe400000012ff */
[----:B------:R-:W-:Y:S02]  /*7990*/  MOV R28, R28 ;  /* 0x0000001c001c7202 */ /* 0x000fe40000000f00 */
[----:B------:R-:W-:-:S02]  /*79a0*/  F2FP.BF16.F32.PACK_AB R59, R63, R62 ;  /* 0x0000003e3f3b723e */ /* 0x000fc400000010ff */
[----:B------:R-:W-:Y:S01]  /*79b0*/  F2FP.BF16.F32.PACK_AB R65, R67, R66 ;  /* 0x000000424341723e */ /* 0x000fe200000010ff */
[----:B0-----:R-:W-:Y:S01]  /*79c0*/  IMAD.U32 R11, RZ, RZ, UR6 ;  /* 0x00000006ff0b7e24 */ /* 0x001fe2000f8e00ff */
[----:B------:R-:W-:Y:S01]  /*79d0*/  F2FP.BF16.F32.PACK_AB R72, R73, R72 ;  /* 0x000000484948723e */ /* 0x000fe200000010ff */
[----:B------:R-:W-:Y:S01]  /*79e0*/  STSM.16.M88.4 [R28], R56 ;  /* 0x000000381c007844 */ /* 0x000fe20000000200 */
[----:B------:R-:W-:Y:S01]  /*79f0*/  SHF.R.U64 R4, R4, 0x3, RZ ;  /* 0x0000000304047819 */ /* 0x000fe200000012ff */
[----:B------:R-:W-:Y:S01]  /*7a00*/  ULDC.64 UR6, c[0x0][0xbe0] ;  /* 0x0002f80000067ab9 */ /* 0x000fe20000000a00 */
[----:B------:R-:W-:Y:S01]  /*7a10*/  MOV R15, R90 ;  /* 0x0000005a000f7202 */ /* 0x000fe20000000f00 */
[----:B------:R-:W-:Y:S01]  /*7a20*/  IMAD.U32 R10, RZ, RZ, UR4 ;  /* 0x00000004ff0a7e24 */ /* 0x000fe2000f8e00ff */
[----:B------:R-:W-:Y:S02]  /*7a30*/  F2FP.BF16.F32.PACK_AB R66, R69, R68 ;  /* 0x000000444542723e */ /* 0x000fe400000010ff */
[----:B------:R-:W-:-:S02]  /*7a40*/  F2FP.BF16.F32.PACK_AB R67, R71, R70 ;  /* 0x000000464743723e */ /* 0x000fc400000010ff */
[----:B------:R-:W-:Y:S02]  /*7a50*/  F2FP.BF16.F32.PACK_AB R73, R75, R74 ;  /* 0x0000004a4b49723e */ /* 0x000fe400000010ff */
[----:B------:R-:W-:Y:S01]  /*7a60*/  F2FP.BF16.F32.PACK_AB R80, R81, R80 ;  /* 0x000000505150723e */ /* 0x000fe200000010ff */
[----:B------:R-:W-:Y:S01]  /*7a70*/  STSM.16.M88.4 [R15], R64 ;  /* 0x000000400f007844 */ /* 0x000fe20000000200 */
[----:B------:R-:W-:Y:S02]  /*7a80*/  IADD3.X R115, RZ, R131, RZ, P3, !PT ;  /* 0x00000083ff737210 */ /* 0x000fe40001ffe4ff */
[----:B------:R-:W-:Y:S02]  /*7a90*/  LOP3.LUT R114, R114, R201, RZ, 0x3c, !PT ;  /* 0x000000c972727212 */ /* 0x000fe400078e3cff */
[----:B------:R-:W-:Y:S02]  /*7aa0*/  MOV R94, R94 ;  /* 0x0000005e005e7202 */ /* 0x000fe40000000f00 */
[----:B------:R-:W-:-:S02]  /*7ab0*/  F2FP.BF16.F32.PACK_AB R74, R77, R76 ;  /* 0x0000004c4d4a723e */ /* 0x000fc400000010ff */
[----:B------:R-:W-:Y:S02]  /*7ac0*/  F2FP.BF16.F32.PACK_AB R75, R79, R78 ;  /* 0x0000004e4f4b723e */ /* 0x000fe400000010ff */
[----:B------:R-:W-:Y:S02]  /*7ad0*/  F2FP.BF16.F32.PACK_AB R81, R83, R82 ;  /* 0x000000525351723e */ /* 0x000fe400000010ff */
[----:B------:R-:W-:Y:S01]  /*7ae0*/  MOV R14, R98 ;  /* 0x00000062000e7202 */ /* 0x000fe20000000f00 */
[----:B------:R-:W-:Y:S01]  /*7af0*/  STSM.16.M88.4 [R94], R72 ;  /* 0x000000485e007844 */ /* 0x000fe20000000200 */
[----:B------:R-:W-:Y:S02]  /*7b00*/  F2FP.BF16.F32.PACK_AB R82, R85, R84 ;  /* 0x000000545552723e */ /* 0x000fe400000010ff */
[----:B------:R-:W-:Y:S02]  /*7b10*/  F2FP.BF16.F32.PACK_AB R83, R87, R86 ;  /* 0x000000565753723e */ /* 0x000fe400000010ff */
[----:B------:R-:W-:-:S02]  /*7b20*/  F2FP.BF16.F32.PACK_AB R88, R89, R88 ;  /* 0x000000585958723e */ /* 0x000fc400000010ff */
[----:B------:R-:W-:Y:S01]  /*7b30*/  LOP3.LUT R118, R118, R203, RZ, 0x3c, !PT ;  /* 0x000000cb76767212 */ /* 0x000fe200078e3cff */
[----:B------:R-:W-:Y:S01]  /*7b40*/  STSM.16.M88.4 [R14], R80 ;  /* 0x000000500e007844 */ /* 0x000fe20000000200 */
[----:B------:R-:W-:Y:S02]  /*7b50*/  LOP3.LUT R126, R6, R207, RZ, 0x3c, !PT ;  /* 0x000000cf067e7212 */ /* 0x000fe400078e3cff */
[----:B------:R-:W-:Y:S02]  /*7b60*/  MOV R102, R102 ;  /* 0x0000006600667202 */ /* 0x000fe40000000f00 */
[----:B------:R-:W-:Y:S02]  /*7b70*/  F2FP.BF16.F32.PACK_AB R89, R30, R26 ;  /* 0x0000001a1e59723e */ /* 0x000fe400000010ff */
[----:B------:R-:W-:Y:S02]  /*7b80*/  F2FP.BF16.F32.PACK_AB R90, R93, R92 ;  /* 0x0000005c5d5a723e */ /* 0x000fe400000010ff */
[----:B------:R-:W-:-:S02]  /*7b90*/  F2FP.BF16.F32.PACK_AB R91, R36, R32 ;  /* 0x00000020245b723e */ /* 0x000fc400000010ff */
[----:B------:R-:W-:Y:S02]  /*7ba0*/  F2FP.BF16.F32.PACK_AB R96, R97, R96 ;  /* 0x000000606160723e */ /* 0x000fe400000010ff */
[----:B------:R-:W-:Y:S01]  /*7bb0*/  LOP3.LUT R122, R4, R205, RZ, 0x3c, !PT ;  /* 0x000000cd047a7212 */ /* 0x000fe200078e3cff */
[----:B------:R-:W-:Y:S01]  /*7bc0*/  STSM.16.M88.4 [R102], R88 ;  /* 0x0000005866007844 */ /* 0x000fe20000000200 */
[----:B------:R-:W-:Y:S02]  /*7bd0*/  MOV R6, R106 ;  /* 0x0000006a00067202 */ /* 0x000fe40000000f00 */
[----:B------:R-:W-:Y:S02]  /*7be0*/  F2FP.BF16.F32.PACK_AB R97, R155, R154 ;  /* 0x0000009a9b61723e */ /* 0x000fe400000010ff */
[----:B------:R-:W-:Y:S02]  /*7bf0*/  F2FP.BF16.F32.PACK_AB R98, R101, R100 ;  /* 0x000000646562723e */ /* 0x000fe400000010ff */
[----:B------:R-:W-:-:S02]  /*7c00*/  F2FP.BF16.F32.PACK_AB R99, R157, R156 ;  /* 0x0000009c9d63723e */ /* 0x000fc400000010ff */
[----:B------:R-:W-:Y:S02]  /*7c10*/  F2FP.BF16.F32.PACK_AB R104, R105, R104 ;  /* 0x000000686968723e */ /* 0x000fe400000010ff */
[----:B------:R-:W-:Y:S01]  /*7c20*/  MOV R110, R110 ;  /* 0x0000006e006e7202 */ /* 0x000fe20000000f00 */
[----:B------:R-:W-:Y:S01]  /*7c30*/  STSM.16.M88.4 [R6], R96 ;  /* 0x0000006006007844 */ /* 0x000fe20000000200 */
[----:B------:R-:W-:Y:S02]  /*7c40*/  MOV R4, R114 ;  /* 0x0000007200047202 */ /* 0x000fe40000000f00 */
[----:B------:R-:W-:Y:S02]  /*7c50*/  F2FP.BF16.F32.PACK_AB R105, R159, R158 ;  /* 0x0000009e9f69723e */ /* 0x000fe400000010ff */
[----:B------:R-:W-:Y:S02]  /*7c60*/  F2FP.BF16.F32.PACK_AB R106, R109, R108 ;  /* 0x0000006c6d6a723e */ /* 0x000fe400000010ff */
[----:B------:R-:W-:-:S02]  /*7c70*/  F2FP.BF16.F32.PACK_AB R107, R162, R160 ;  /* 0x000000a0a26b723e */ /* 0x000fc400000010ff */
[----:B------:R-:W-:Y:S02]  /*7c80*/  F2FP.BF16.F32.PACK_AB R112, R113, R112 ;  /* 0x000000707170723e */ /* 0x000fe400000010ff */
[----:B------:R-:W-:Y:S01]  /*7c90*/  IADD3.X R13, RZ, R131, RZ, P1, !PT ;  /* 0x00000083ff0d7210 */ /* 0x000fe20000ffe4ff */
[----:B------:R-:W-:Y:S01]  /*7ca0*/  STSM.16.M88.4 [R110], R104 ;  /* 0x000000686e007844 */ /* 0x000fe20000000200 */
[----:B------:R-:W-:Y:S02]  /*7cb0*/  LOP3.LUT R12, R12, R209, RZ, 0x3c, !PT ;  /* 0x000000d10c0c7212 */ /* 0x000fe400078e3cff */
[----:B------:R-:W-:Y:S02]  /*7cc0*/  F2FP.BF16.F32.PACK_AB R113, R164, R163 ;  /* 0x000000a3a471723e */ /* 0x000fe400000010ff */
[----:B------:R-:W-:Y:S02]  /*7cd0*/  F2FP.BF16.F32.PACK_AB R114, R117, R116 ;  /* 0x000000747572723e */ /* 0x000fe400000010ff */
[----:B------:R-:W-:-:S02]  /*7ce0*/  F2FP.BF16.F32.PACK_AB R115, R168, R166 ;  /* 0x000000a6a873723e */ /* 0x000fc400000010ff */
[----:B------:R-:W-:Y:S02]  /*7cf0*/  F2FP.BF16.F32.PACK_AB R169, R170, R169 ;  /* 0x000000a9aaa9723e */ /* 0x000fe400000010ff */
[----:B------:R-:W-:Y:S01]  /*7d00*/  MOV R118, R118 ;  /* 0x0000007600767202 */ /* 0x000fe20000000f00 */
[----:B------:R0:W-:Y:S01]  /*7d10*/  STSM.16.M88.4 [R4], R112 ;  /* 0x0000007004007844 */ /* 0x0001e20000000200 */
[----:B------:R-:W-:Y:S02]  /*7d20*/  F2FP.BF16.F32.PACK_AB R168, R121, R120 ;  /* 0x0000007879a8723e */ /* 0x000fe400000010ff */
[----:B------:R-:W-:Y:S02]  /*7d30*/  F2FP.BF16.F32.PACK_AB R170, R125, R124 ;  /* 0x0000007c7daa723e */ /* 0x000fe400000010ff */
[----:B------:R-:W-:Y:S02]  /*7d40*/  F2FP.BF16.F32.PACK_AB R171, R172, R171 ;  /* 0x000000abacab723e */ /* 0x000fe400000010ff */
[----:B------:R-:W-:-:S02]  /*7d50*/  F2FP.BF16.F32.PACK_AB R173, R174, R173 ;  /* 0x000000adaead723e */ /* 0x000fc400000010ff */
[----:B------:R-:W-:Y:S01]  /*7d60*/  F2FP.BF16.F32.PACK_AB R136, R137, R136 ;  /* 0x000000888988723e */ /* 0x000fe200000010ff */
[----:B------:R-:W-:Y:S01]  /*7d70*/  STSM.16.M88.4 [R118], R168 ;  /* 0x000000a876007844 */ /* 0x000fe20000000200 */
[----:B------:R-:W-:Y:S02]  /*7d80*/  MOV R122, R122 ;  /* 0x0000007a007a7202 */ /* 0x000fe40000000f00 */
        /* <DEDUP_REMOVED lines=10> */
[----:B------:R-:W-:Y:S01]  /*7e30*/  MOV R12, R12 ;  /* 0x0000000c000c7202 */ /* 0x000fe20000000f00 */
[----:B------:R-:W-:Y:S01]  /*7e40*/  STSM.16.M88.4 [R126], R136 ;  /* 0x000000887e007844 */ /* 0x000fe20000000200 */
[----:B------:R-:W-:-:S02]  /*7e50*/  F2FP.BF16.F32.PACK_AB R146, R149, R148 ;  /* 0x000000949592723e */ /* 0x000fc400000010ff */
[----:B------:R-:W-:Y:S01]  /*7e60*/  F2FP.BF16.F32.PACK_AB R147, R151, R150 ;  /* 0x000000969793723e */ /* 0x000fe200000010ff */
[----:B------:R-:W-:Y:S01]  /*7e70*/  UISETP.NE.U32.AND UP1, UPT, UR6, URZ, UPT ;  /* 0x0000003f0600728c */ /* 0x000fe2000bf25070 */
[----:B------:R-:W-:-:S03]  /*7e80*/  PLOP3.LUT P0, PT, PT, PT, UP0, 0x80, 0x0 ;  /* 0x000000000000781c */ /* 0x000fc60003f0f008 */
[----:B------:R1:W-:Y:S01]  /*7e90*/  STSM.16.M88.4 [R12], R144 ;  /* 0x000000900c007844 */ /* 0x0003e20000000200 */
[----:B------:R-:W-:Y:S01]  /*7ea0*/  BAR.SYNC.DEFER_BLOCKING 0x1, 0x100 ;  /* 0x0044000000007b1d */ /* 0x000fe20000010000 */
[----:B------:R-:W-:-:S07]  /*7eb0*/  UISETP.NE.AND.EX UP1, UPT, UR7, URZ, UPT, UP1 ;  /* 0x0000003f0700728c */ /* 0x000fce000bf25310 */
[----:B0-----:R-:W0:Y:S01]  /*7ec0*/  LDC R4, c[0x0][0xa88] ;  /* 0x0002a200ff047b82 */ /* 0x001e220000000800 */
[----:B------:R-:W-:-:S03]  /*7ed0*/  PLOP3.LUT P6, PT, PT, PT, UP1, 0x80, 0x0 ;  /* 0x000000000000781c */ /* 0x000fc60003fcf018 */
[----:B------:R-:W-:-:S04]  /*7ee0*/  @UP1 UIADD3 UR6, UP2, UR8, UR6, URZ ;  /* 0x0000000608061290 */ /* 0x000fc8000ff5e03f */
[----:B------:R-:W-:Y:S02]  /*7ef0*/  @UP1 UIADD3.X UR7, UR9, UR7, URZ, UP2, !UPT ;  /* 0x0000000709071290 */ /* 0x000fe400097fe43f */
[----:B------:R-:W-:-:S04]  /*7f00*/  MOV R14, UR6 ;  /* 0x00000006000e7c02 */ /* 0x000fc80008000f00 */
[----:B------:R-:W-:Y:S01]  /*7f10*/  IMAD.U32 R15, RZ, RZ, UR7 ;  /* 0x00000007ff0f7e24 */ /* 0x000fe2000f8e00ff */
[----:B------:R-:W2:Y:S01]  /*7f20*/  @P0 LDG.E R6, desc[UR38][R10.64] ;  /* 0x000000260a060981 */ /* 0x000ea2000c1e1900 */
[----:B------:R-:W-:-:S04]  /*7f30*/  IMAD R9, R18, 0x40, R2 ;  /* 0x0000004012097824 */ /* 0x000fc800078e0202 */
[----:B------:R-:W-:Y:S01]  /*7f40*/  IMAD.WIDE R134, R9, 0x2, R134 ;  /* 0x0000000209867825 */ /* 0x000fe200078e0286 */
[----:B0-----:R0:W5:Y:S02]  /*7f50*/  @P6 LDG.E R4, desc[UR38][R14.64] ;  /* 0x000000260e046981 */ /* 0x001164000c1e1900 */
[C---:B------:R-:W-:Y:S02]  /*7f60*/  IADD3 R9, P2, R134.reuse, 0x1000, RZ ;  /* 0x0000100086097810 */ /* 0x040fe40007f5e0ff */
[C---:B------:R-:W-:Y:S02]  /*7f70*/  IADD3 R29, P1, R134.reuse, 0x2000, RZ ;  /* 0x00002000861d7810 */ /* 0x040fe40007f3e0ff */
[----:B-1----:R-:W-:Y:S02]  /*7f80*/  P2R R12, PR, RZ, 0x4 ;  /* 0x00000004ff0c7803 */ /* 0x002fe40000000000 */
[C---:B------:R-:W-:Y:S02]  /*7f90*/  IADD3 R25, P2, R134.reuse, 0x3000, RZ ;  /* 0x0000300086197810 */ /* 0x040fe40007f5e0ff */
[----:B------:R-:W-:-:S02]  /*7fa0*/  IADD3 R41, P3, R134, 0x4000, RZ ;  /* 0x0000400086297810 */ /* 0x000fc40007f7e0ff */
[C---:B------:R-:W-:Y:S02]  /*7fb0*/  IADD3 R33, P4, R134.reuse, 0x5000, RZ ;  /* 0x0000500086217810 */ /* 0x040fe40007f9e0ff */
[----:B------:R-:W-:Y:S02]  /*7fc0*/  IADD3 R49, P5, R134, 0x6000, RZ ;  /* 0x0000600086317810 */ /* 0x000fe40007fbe0ff */
[----:B------:R-:W-:Y:S02]  /*7fd0*/  LOP3.LUT R8, R9, 0x380, RZ, 0xc0, !PT ;  /* 0x0000038009087812 */ /* 0x000fe400078ec0ff */
[----:B------:R-:W-:Y:S02]  /*7fe0*/  LOP3.LUT R28, R29, 0x380, RZ, 0xc0, !PT ;  /* 0x000003801d1c7812 */ /* 0x000fe400078ec0ff */
[----:B------:R-:W-:Y:S02]  /*7ff0*/  LOP3.LUT R24, R25, 0x380, RZ, 0xc0, !PT ;  /* 0x0000038019187812 */ /* 0x000fe400078ec0ff */
[----:B------:R-:W-:-:S02]  /*8000*/  LOP3.LUT R40, R41, 0x380, RZ, 0xc0, !PT ;  /* 0x0000038029287812 */ /* 0x000fc400078ec0ff */
[----:B------:R-:W-:Y:S02]  /*8010*/  LOP3.LUT R32, R33, 0x380, RZ, 0xc0, !PT ;  /* 0x0000038021207812 */ /* 0x000fe400078ec0ff */
[----:B------:R-:W-:Y:S01]  /*8020*/  LOP3.LUT R48, R49, 0x380, RZ, 0xc0, !PT ;  /* 0x0000038031307812 */ /* 0x000fe200078ec0ff */
[----:B------:R-:W-:Y:S01]  /*8030*/  UMOV UR4, URZ ;  /* 0x0000003f00047c82 */ /* 0x000fe20008000000 */
[----:B------:R-:W-:Y:S02]  /*8040*/  SHF.R.U64 R8, R8, 0x3, RZ ;  /* 0x0000000308087819 */ /* 0x000fe400000012ff */
[----:B------:R-:W-:Y:S02]  /*8050*/  SHF.R.U64 R28, R28, 0x3, RZ ;  /* 0x000000031c1c7819 */ /* 0x000fe400000012ff */
[----:B------:R-:W-:Y:S02]  /*8060*/  SHF.R.U64 R24, R24, 0x3, RZ ;  /* 0x0000000318187819 */ /* 0x000fe400000012ff */
[----:B------:R-:W-:-:S02]  /*8070*/  SHF.R.U64 R40, R40, 0x3, RZ ;  /* 0x0000000328287819 */ /* 0x000fc400000012ff */
[----:B------:R-:W-:Y:S02]  /*8080*/  SHF.R.U64 R32, R32, 0x3, RZ ;  /* 0x0000000320207819 */ /* 0x000fe400000012ff */
[----:B------:R-:W-:Y:S02]  /*8090*/  SHF.R.U64 R48, R48, 0x3, RZ ;  /* 0x0000000330307819 */ /* 0x000fe400000012ff */
[----:B------:R-:W-:Y:S02]  /*80a0*/  LOP3.LUT R8, R8, R9, RZ, 0x3c, !PT ;  /* 0x0000000908087212 */ /* 0x000fe400078e3cff */
[----:B------:R-:W-:Y:S02]  /*80b0*/  LOP3.LUT R28, R28, R29, RZ, 0x3c, !PT ;  /* 0x0000001d1c1c7212 */ /* 0x000fe400078e3cff */
[----:B------:R-:W-:Y:S02]  /*80c0*/  LOP3.LUT R24, R24, R25, RZ, 0x3c, !PT ;  /* 0x0000001918187212 */ /* 0x000fe400078e3cff */
[----:B------:R-:W-:-:S02]  /*80d0*/  LOP3.LUT R40, R40, R41, RZ, 0x3c, !PT ;  /* 0x0000002928287212 */ /* 0x000fc400078e3cff */
[----:B------:R-:W-:Y:S02]  /*80e0*/  LOP3.LUT R32, R32, R33, RZ, 0x3c, !PT ;  /* 0x0000002120207212 */ /* 0x000fe400078e3cff */
[----:B------:R-:W-:Y:S02]  /*80f0*/  LOP3.LUT R48, R48, R49, RZ, 0x3c, !PT ;  /* 0x0000003130307212 */ /* 0x000fe400078e3cff */
[----:B--2---:R-:W-:Y:S01]  /*8100*/  @P0 R2UR UR4, R6 ;  /* 0x00000000060402ca */ /* 0x004fe200000e0000 */
[----:B0-----:R-:W-:-:S14]  /*8110*/  @P6 BRA `(.L_x_2957) ;  /* 0x0000000000106947 */ /* 0x001fdc0003800000 */
[----:B------:R-:W-:Y:S05]  /*8120*/  @!P0 BRA `(.L_x_2957) ;  /* 0x00000000000c8947 */ /* 0x000fea0003800000 */
[----:B------:R-:W2:Y:S04]  /*8130*/  LDG.E R13, desc[UR38][R10.64] ;  /* 0x000000260a0d7981 */ /* 0x000ea8000c1e1900 */
[----:B-----5:R-:W2:Y:S02]  /*8140*/  LDG.E R4, desc[UR38][R10.64+0x4] ;  /* 0x000004260a047981 */ /* 0x020ea4000c1e1900 */
[----:B--2---:R-:W-:-:S07]  /*8150*/  IMAD.IADD R4, R4, 0x1, -R13 ;  /* 0x0000000104047824 */ /* 0x004fce00078e0a0d */
.L_x_2957:
[----:B------:R-:W0:Y:S01]  /*8160*/  SHFL.IDX PT, R6, R188, RZ, 0x1f ;  /* 0x00001fffbc067589 */ /* 0x000e2200000e0000 */
[----:B------:R-:W-:Y:S01]  /*8170*/  ISETP.NE.AND P6, PT, R12, RZ, PT ;  /* 0x000000ff0c00720c */ /* 0x000fe20003fc5270 */
[--C-:B------:R-:W-:Y:S01]  /*8180*/  IMAD.X R25, RZ, RZ, R135.reuse, P2 ;  /* 0x000000ffff197224 */ /* 0x100fe200010e0687 */
[C---:B------:R-:W-:Y:S01]  /*8190*/  IADD3 R37, P0, R134.reuse, 0x7000, RZ ;  /* 0x0000700086257810 */ /* 0x040fe20007f1e0ff */
[--C-:B------:R-:W-:Y:S01]  /*81a0*/  IMAD.X R41, RZ, RZ, R135.reuse, P3 ;  /* 0x000000ffff297224 */ /* 0x100fe200018e0687 */
[----:B------:R-:W-:Y:S01]  /*81b0*/  IADD3.X R29, RZ, R135, RZ, P1, !PT ;  /* 0x00000087ff1d7210 */ /* 0x000fe20000ffe4ff */
[--C-:B------:R-:W-:Y:S01]  /*81c0*/  IMAD.X R9, RZ, RZ, R135.reuse, P6 ;  /* 0x000000ffff097224 */ /* 0x100fe200030e0687 */
[C---:B------:R-:W-:Y:S01]  /*81d0*/  IADD3 R53, P6, R134.reuse, 0x8000, RZ ;  /* 0x0000800086357810 */ /* 0x040fe20007fde0ff */
[----:B------:R-:W-:Y:S01]  /*81e0*/  IMAD.X R33, RZ, RZ, R135, P4 ;  /* 0x000000ffff217224 */ /* 0x000fe200020e0687 */
[----:B------:R-:W-:Y:S01]  /*81f0*/  IADD3 R45, P1, R134, 0x9000, RZ ;  /* 0x00009000862d7810 */ /* 0x000fe20007f3e0ff */
[----:B------:R-:W-:Y:S01]  /*8200*/  USHF.R.S32.HI UR9, URZ, 0x1f, UR4 ;  /* 0x0000001f3f097899 */ /* 0x000fe20008011404 */
[----:B------:R-:W-:Y:S01]  /*8210*/  LOP3.LUT R52, R53, 0x380, RZ, 0xc0, !PT ;  /* 0x0000038035347812 */ /* 0x000fe200078ec0ff */
[----:B------:R-:W-:Y:S01]  /*8220*/  USHF.R.S32.HI UR12, URZ, 0x1f, UR46 ;  /* 0x0000001f3f0c7899 */ /* 0x000fe2000801142e */
[----:B------:R-:W-:Y:S01]  /*8230*/  LOP3.LUT R36, R37, 0x380, RZ, 0xc0, !PT ;  /* 0x0000038025247812 */ /* 0x000fe200078ec0ff */
[----:B------:R-:W-:Y:S01]  /*8240*/  USEL UR44, UR44, URZ, !UP0 ;  /* 0x0000003f2c2c7287 */ /* 0x000fe2000c000000 */
[----:B------:R-:W-:Y:S01]  /*8250*/  LOP3.LUT R44, R45, 0x380, RZ, 0xc0, !PT ;  /* 0x000003802d2c7812 */ /* 0x000fe200078ec0ff */
[----:B------:R-:W-:Y:S01]  /*8260*/  USEL UR45, UR45, URZ, !UP0 ;  /* 0x0000003f2d2d7287 */ /* 0x000fe2000c000000 */
[----:B------:R-:W-:-:S02]  /*8270*/  SHF.R.U64 R52, R52, 0x3, RZ ;  /* 0x0000000334347819 */ /* 0x000fc400000012ff */
[----:B------:R-:W-:Y:S02]  /*8280*/  SHF.R.U64 R36, R36, 0x3, RZ ;  /* 0x0000000324247819 */ /* 0x000fe400000012ff */
[----:B------:R-:W-:Y:S02]  /*8290*/  SHF.R.U64 R44, R44, 0x3, RZ ;  /* 0x000000032c2c7819 */ /* 0x000fe400000012ff */
[----:B------:R-:W-:Y:S01]  /*82a0*/  LOP3.LUT R52, R52, R53, RZ, 0x3c, !PT ;  /* 0x0000003534347212 */ /* 0x000fe200078e3cff */
[--C-:B------:R-:W-:Y:S01]  /*82b0*/  IMAD.X R53, RZ, RZ, R135.reuse, P6 ;  /* 0x000000ffff357224 */ /* 0x100fe200030e0687 */
[----:B------:R-:W-:Y:S01]  /*82c0*/  LOP3.LUT R36, R36, R37, RZ, 0x3c, !PT ;  /* 0x0000002524247212 */ /* 0x000fe200078e3cff */
[--C-:B------:R-:W-:Y:S01]  /*82d0*/  IMAD.X R37, RZ, RZ, R135.reuse, P0 ;  /* 0x000000ffff257224 */ /* 0x100fe200000e0687 */
[----:B0-----:R-:W-:Y:S02]  /*82e0*/  ISETP.NE.AND P6, PT, R6, RZ, PT ;  /* 0x000000ff0600720c */ /* 0x001fe40003fc5270 */
[----:B------:R-:W-:Y:S01]  /*82f0*/  LOP3.LUT R44, R44, R45, RZ, 0x3c, !PT ;  /* 0x0000002d2c2c7212 */ /* 0x000fe200078e3cff */
[----:B------:R-:W-:Y:S01]  /*8300*/  IMAD.X R45, RZ, RZ, R135, P1 ;  /* 0x000000ffff2d7224 */ /* 0x000fe200008e0687 */
[----:B------:R-:W-:-:S02]  /*8310*/  IADD3.X R49, RZ, R135, RZ, P5, !PT ;  /* 0x00000087ff317210 */ /* 0x000fc40002ffe4ff */
[C---:B------:R-:W-:Y:S02]  /*8320*/  IADD3 R61, P2, R134.reuse, 0xa000, RZ ;  /* 0x0000a000863d7810 */ /* 0x040fe40007f5e0ff */
[C---:B------:R-:W-:Y:S02]  /*8330*/  IADD3 R57, P3, R134.reuse, 0xb000, RZ ;  /* 0x0000b00086397810 */ /* 0x040fe40007f7e0ff */
[C---:B------:R-:W-:Y:S02]  /*8340*/  IADD3 R69, P4, R134.reuse, 0xc000, RZ ;  /* 0x0000c00086457810 */ /* 0x040fe40007f9e0ff */
[C---:B------:R-:W-:Y:S02]  /*8350*/  IADD3 R65, P5, R134.reuse, 0xd000, RZ ;  /* 0x0000d00086417810 */ /* 0x040fe40007fbe0ff */
[C---:B------:R-:W-:Y:S02]  /*8360*/  IADD3 R77, P0, R134.reuse, 0xe000, RZ ;  /* 0x0000e000864d7810 */ /* 0x040fe40007f1e0ff */
[----:B------:R-:W-:-:S02]  /*8370*/  IADD3 R11, P1, R134, 0xf000, RZ ;  /* 0x0000f000860b7810 */ /* 0x000fc40007f3e0ff */
[----:B------:R-:W-:Y:S02]  /*8380*/  LOP3.LUT R60, R61, 0x380, RZ, 0xc0, !PT ;  /* 0x000003803d3c7812 */ /* 0x000fe400078ec0ff */
[----:B------:R-:W-:Y:S01]  /*8390*/  LOP3.LUT R56, R57, 0x380, RZ, 0xc0, !PT ;  /* 0x0000038039387812 */ /* 0x000fe200078ec0ff */
[----:B------:R-:W-:Y:S01]  /*83a0*/  IMAD.X R73, RZ, RZ, R135, P1 ;  /* 0x000000ffff497224 */ /* 0x000fe200008e0687 */
[----:B------:R-:W-:Y:S02]  /*83b0*/  LOP3.LUT R68, R69, 0x380, RZ, 0xc0, !PT ;  /* 0x0000038045447812 */ /* 0x000fe400078ec0ff */
[----:B------:R-:W-:Y:S02]  /*83c0*/  LOP3.LUT R64, R65, 0x380, RZ, 0xc0, !PT ;  /* 0x0000038041407812 */ /* 0x000fe400078ec0ff */
[----:B------:R-:W-:Y:S02]  /*83d0*/  LOP3.LUT R76, R77, 0x380, RZ, 0xc0, !PT ;  /* 0x000003804d4c7812 */ /* 0x000fe400078ec0ff */
[----:B------:R-:W-:-:S02]  /*83e0*/  LOP3.LUT R13, R134, 0x380, RZ, 0xc0, !PT ;  /* 0x00000380860d7812 */ /* 0x000fc400078ec0ff */
[----:B------:R-:W-:Y:S02]  /*83f0*/  LOP3.LUT R6, R11, 0x380, RZ, 0xc0, !PT ;  /* 0x000003800b067812 */ /* 0x000fe400078ec0ff */
[----:B------:R-:W-:Y:S02]  /*8400*/  SHF.R.U64 R60, R60, 0x3, RZ ;  /* 0x000000033c3c7819 */ /* 0x000fe400000012ff */
[----:B------:R-:W-:Y:S02]  /*8410*/  SHF.R.U64 R56, R56, 0x3, RZ ;  /* 0x0000000338387819 */ /* 0x000fe400000012ff */
[----:B------:R-:W-:Y:S02]  /*8420*/  SHF.R.U64 R68, R68, 0x3, RZ ;  /* 0x0000000344447819 */ /* 0x000fe400000012ff */
[----:B------:R-:W-:Y:S02]  /*8430*/  SHF.R.U64 R64, R64, 0x3, RZ ;  /* 0x0000000340407819 */ /* 0x000fe400000012ff */
[----:B------:R-:W-:-:S02]  /*8440*/  SHF.R.U64 R76, R76, 0x3, RZ ;  /* 0x000000034c4c7819 */ /* 0x000fc400000012ff */
[----:B------:R-:W-:Y:S02]  /*8450*/  SHF.R.U64 R13, R13, 0x3, RZ ;  /* 0x000000030d0d7819 */ /* 0x000fe400000012ff */
[----:B------:R-:W-:Y:S02]  /*8460*/  SHF.R.U64 R6, R6, 0x3, RZ ;  /* 0x0000000306067819 */ /* 0x000fe400000012ff */
[----:B------:R-:W-:Y:S02]  /*8470*/  LOP3.LUT R60, R60, R61, RZ, 0x3c, !PT ;  /* 0x0000003d3c3c7212 */ /* 0x000fe400078e3cff */
[----:B------:R-:W-:Y:S01]  /*8480*/  LOP3.LUT R56, R56, R57, RZ, 0x3c, !PT ;  /* 0x0000003938387212 */ /* 0x000fe200078e3cff */
[--C-:B------:R-:W-:Y:S01]  /*8490*/  IMAD.X R57, RZ, RZ, R135.reuse, P3 ;  /* 0x000000ffff397224 */ /* 0x100fe200018e0687 */
[----:B------:R-:W-:Y:S01]  /*84a0*/  LOP3.LUT R68, R68, R69, RZ, 0x3c, !PT ;  /* 0x0000004544447212 */ /* 0x000fe200078e3cff */
[--C-:B------:R-:W-:Y:S01]  /*84b0*/  IMAD.X R69, RZ, RZ, R135.reuse, P4 ;  /* 0x000000ffff457224 */ /* 0x100fe200020e0687 */
[----:B------:R-:W-:Y:S01]  /*84c0*/  LOP3.LUT R64, R64, R65, RZ, 0x3c, !PT ;  /* 0x0000004140407212 */ /* 0x000fe200078e3cff */
[----:B------:R-:W-:Y:S01]  /*84d0*/  IMAD.X R65, RZ, RZ, R135, P5 ;  /* 0x000000ffff417224 */ /* 0x000fe200028e0687 */
[----:B------:R-:W-:-:S02]  /*84e0*/  LOP3.LUT R76, R76, R77, RZ, 0x3c, !PT ;  /* 0x0000004d4c4c7212 */ /* 0x000fc400078e3cff */
[-C--:B------:R-:W-:Y:S02]  /*84f0*/  IADD3.X R61, RZ, R135.reuse, RZ, P2, !PT ;  /* 0x00000087ff3d7210 */ /* 0x080fe400017fe4ff */
[----:B------:R-:W-:Y:S02]  /*8500*/  IADD3.X R77, RZ, R135, RZ, P0, !PT ;  /* 0x00000087ff4d7210 */ /* 0x000fe400007fe4ff */
[----:B------:R-:W-:Y:S02]  /*8510*/  LOP3.LUT R134, R13, R134, RZ, 0x3c, !PT ;  /* 0x000000860d867212 */ /* 0x000fe400078e3cff */
[----:B------:R-:W-:Y:S01]  /*8520*/  LOP3.LUT R72, R6, R11, RZ, 0x3c, !PT ;  /* 0x0000000b06487212 */ /* 0x000fe200078e3cff */
[----:B------:R-:W-:Y:S06]  /*8530*/  @P6 BRA `(.L_x_2958) ;  /* 0x0000000000686947 */ /* 0x000fec0003800000 */
[----:B------:R-:W-:Y:S01]  /*8540*/  ULDC.64 UR10, c[0x0][0xb70] ;  /* 0x0002dc00000a7ab9 */ /* 0x000fe20000000a00 */
[----:B------:R-:W-:Y:S01]  /*8550*/  UMOV UR6, UR4 ;  /* 0x0000000400067c82 */ /* 0x000fe20008000000 */
[----:B------:R-:W-:Y:S01]  /*8560*/  UIMAD UR8, UR12, UR10, URZ ;  /* 0x0000000a0c0872a4 */ /* 0x000fe2000f8e023f */
[----:B------:R-:W-:Y:S01]  /*8570*/  IMAD.MOV R6, RZ, RZ, -R22 ;  /* 0x000000ffff067224 */ /* 0x000fe200078e0a16 */
[----:B------:R-:W-:Y:S01]  /*8580*/  UMOV UR7, UR9 ;  /* 0x0000000900077c82 */ /* 0x000fe20008000000 */
[----:B------:R-:W-:Y:S01]  /*8590*/  IMAD R13, R187, 0x40, R16 ;  /* 0x00000040bb0d7824 */ /* 0x000fe200078e0210 */
[----:B------:R-:W-:Y:S02]  /*85a0*/  UIMAD.WIDE.U32 UR6, UR46, UR10, UR6 ;  /* 0x0000000a2e0672a5 */ /* 0x000fe4000f8e0006 */
[----:B------:R-:W-:Y:S01]  /*85b0*/  UIMAD UR8, UR46, UR11, UR8 ;  /* 0x0000000b2e0872a4 */ /* 0x000fe2000f8e0208 */
[----:B------:R-:W-:Y:S02]  /*85c0*/  ISETP.NE.AND P0, PT, R17, R6, PT ;  /* 0x000000061100720c */ /* 0x000fe40003f05270 */
[----:B------:R-:W-:Y:S01]  /*85d0*/  ULDC.64 UR10, c[0x0][0xb78] ;  /* 0x0002de00000a7ab9 */ /* 0x000fe20000000a00 */
[----:B------:R-:W-:Y:S01]  /*85e0*/  UIADD3 UR7, UR7, UR8, URZ ;  /* 0x0000000807077290 */ /* 0x000fe2000fffe03f */
[C---:B------:R-:W-:Y:S01]  /*85f0*/  IADD3 R11, R13.reuse, 0x8, RZ ;  /* 0x000000080d0b7810 */ /* 0x040fe20007ffe0ff */
[----:B------:R-:W-:Y:S01]  /*8600*/  UIMAD UR8, UR45, UR10, URZ ;  /* 0x0000000a2d0872a4 */ /* 0x000fe2000f8e023f */
[----:B------:R-:W-:Y:S01]  /*8610*/  SHF.R.S32.HI R6, RZ, 0x1f, R13 ;  /* 0x0000001fff067819 */ /* 0x000fe2000001140d */
[----:B------:R-:W-:Y:S01]  /*8620*/  UIMAD.WIDE.U32 UR6, UR44, UR10, UR6 ;  /* 0x0000000a2c0672a5 */ /* 0x000fe2000f8e0006 */
[-C--:B-----5:R-:W-:Y:S01]  /*8630*/  ISETP.GE.OR P1, PT, R13, R4.reuse, P0 ;  /* 0x000000040d00720c */ /* 0x0a0fe20000726670 */
[----:B------:R-:W-:Y:S01]  /*8640*/  UIMAD UR8, UR44, UR11, UR8 ;  /* 0x0000000b2c0872a4 */ /* 0x000fe2000f8e0208 */
[----:B------:R-:W-:-:S02]  /*8650*/  ISETP.GE.OR P0, PT, R11, R4, P0 ;  /* 0x000000040b00720c */ /* 0x000fc40000706670 */
[----:B------:R-:W-:Y:S01]  /*8660*/  ULDC.64 UR10, c[0x0][0xb40] ;  /* 0x0002d000000a7ab9 */ /* 0x000fe20000000a00 */
[----:B------:R-:W-:Y:S02]  /*8670*/  IADD3 R12, P2, R13, UR6, RZ ;  /* 0x000000060d0c7c10 */ /* 0x000fe4000ff5e0ff */
[----:B------:R-:W-:-:S05]  /*8680*/  IMAD.U32 R15, RZ, RZ, UR8 ;  /* 0x00000008ff0f7e24 */ /* 0x000fca000f8e00ff */
[----:B------:R-:W-:Y:S02]  /*8690*/  IADD3.X R11, R6, UR7, R15, P2, !PT ;  /* 0x00000007060b7c10 */ /* 0x000fe400097fe40f */
[----:B------:R-:W-:-:S04]  /*86a0*/  LEA R10, P2, R12, UR10, 0x2 ;  /* 0x0000000a0c0a7c11 */ /* 0x000fc8000f8410ff */
[----:B------:R-:W-:-:S05]  /*86b0*/  LEA.HI.X R11, R12, UR11, R11, 0x2, P2 ;  /* 0x0000000b0c0b7c11 */ /* 0x000fca00090f140b */
[----:B------:R0:W-:Y:S04]  /*86c0*/  @!P1 STG.E desc[UR38][R10.64], R3 ;  /* 0x000000030a009986 */ /* 0x0001e8000c101926 */
[----:B------:R0:W-:Y:S02]  /*86d0*/  @!P0 STG.E desc[UR38][R10.64+0x20], R0 ;  /* 0x000020000a008986 */ /* 0x0001e4000c101926 */
.L_x_2958:
[C---:B------:R-:W-:Y:S01]  /*86e0*/  VIADD R6, R2.reuse, 0x40 ;  /* 0x0000004002067836 */ /* 0x040fe20000000000 */
[----:B------:R-:W-:Y:S01]  /*86f0*/  ULDC UR8, c[0x0][0xa8c] ;  /* 0x0002a30000087ab9 */ /* 0x000fe20000000800 */
[C---:B------:R-:W-:Y:S01]  /*8700*/  VIADD R86, R2.reuse, 0x80 ;  /* 0x0000008002567836 */ /* 0x040fe20000000000 */
[----:B------:R-:W-:Y:S01]  /*8710*/  IADD3 R87, R2, 0xc0, RZ ;  /* 0x000000c002577810 */ /* 0x000fe20007ffe0ff */
[----:B------:R-:W-:Y:S01]  /*8720*/  ULDC.64 UR10, c[0x0][0xaa0] ;  /* 0x0002a800000a7ab9 */ /* 0x000fe20000000a00 */
[----:B------:R-:W-:Y:S01]  /*8730*/  ISETP.GE.AND P1, PT, R6, UR8, PT ;  /* 0x0000000806007c0c */ /* 0x000fe2000bf26270 */
[----:B------:R1:W5:Y:S01]  /*8740*/  LD.E.128 R12, desc[UR38][R134.64] ;  /* 0x00000026860c7980 */ /* 0x000362000c101d00 */
[----:B------:R-:W-:Y:S02]  /*8750*/  ISETP.GE.AND P0, PT, R2, UR8, PT ;  /* 0x0000000802007c0c */ /* 0x000fe4000bf06270 */
[----:B0-----:R-:W-:Y:S01]  /*8760*/  SEL R3, RZ, 0xffffffff, P1 ;  /* 0xffffffffff037807 */ /* 0x001fe20000800000 */
[----:B------:R-:W5:Y:S01]  /*8770*/  LD.E.128 R8, desc[UR38][R8.64] ;  /* 0x0000002608087980 */ /* 0x000f62000c101d00 */
[----:B------:R-:W-:-:S03]  /*8780*/  SEL R0, RZ, 0x1, P0 ;  /* 0x00000001ff007807 */ /* 0x000fc60000000000 */
[----:B------:R-:W-:Y:S01]  /*8790*/  IMAD.SHL.U32 R3, R3, 0x2, RZ ;  /* 0x0000000203037824 */ /* 0x000fe200078e00ff */
[----:B------:R-:W-:Y:S01]  /*87a0*/  ISETP.GE.AND P0, PT, R86, UR8, PT ;  /* 0x0000000856007c0c */ /* 0x000fe2000bf06270 */
[----:B------:R-:W5:Y:S01]  /*87b0*/  LD.E.128 R28, desc[UR38][R28.64] ;  /* 0x000000261c1c7980 */ /* 0x000f62000c101d00 */
[----:B------:R-:W-:Y:S02]  /*87c0*/  ISETP.GE.AND P1, PT, R87, UR8, PT ;  /* 0x0000000857007c0c */ /* 0x000fe4000bf26270 */
[----:B------:R-:W-:Y:S01]  /*87d0*/  LOP3.LUT R0, R3, 0x2, R0, 0xe2, !PT ;  /* 0x0000000203007812 */ /* 0x000fe200078ee200 */
[----:B------:R-:W5:Y:S01]  /*87e0*/  LD.E.128 R24, desc[UR38][R24.64] ;  /* 0x0000002618187980 */ /* 0x000f62000c101d00 */
[----:B------:R-:W-:Y:S02]  /*87f0*/  SEL R3, RZ, 0x4, P0 ;  /* 0x00000004ff037807 */ /* 0x000fe40000000000 */
[----:B------:R-:W-:Y:S01]  /*8800*/  SEL R19, RZ, 0x8, P1 ;  /* 0x00000008ff137807 */ /* 0x000fe20000800000 */
[C---:B------:R-:W-:Y:S01]  /*8810*/  VIADD R20, R2.reuse, 0x180 ;  /* 0x0000018002147836 */ /* 0x040fe20000000000 */
[----:B------:R-:W-:Y:S01]  /*8820*/  UIMAD UR6, UR9, UR10, URZ ;  /* 0x0000000a090672a4 */ /* 0x000fe2000f8e023f */
[C---:B------:R-:W-:Y:S01]  /*8830*/  VIADD R88, R2.reuse, 0x100 ;  /* 0x0000010002587836 */ /* 0x040fe20000000000 */
[----:B------:R-:W-:Y:S01]  /*8840*/  LOP3.LUT R0, R19, R0, R3, 0xfe, !PT ;  /* 0x0000000013007212 */ /* 0x000fe200078efe03 */
[----:B------:R-:W-:Y:S01]  /*8850*/  IMAD.U32 R21, RZ, RZ, UR10 ;  /* 0x0000000aff157e24 */ /* 0x000fe2000f8e00ff */
[--C-:B------:R-:W-:Y:S01]  /*8860*/  SHF.R.S32.HI R3, RZ, 0x1f, R2.reuse ;  /* 0x0000001fff037819 */ /* 0x100fe20000011402 */
[----:B------:R-:W5:Y:S01]  /*8870*/  LD.E.128 R40, desc[UR38][R40.64] ;  /* 0x0000002628287980 */ /* 0x000f62000c101d00 */
[----:B------:R-:W-:Y:S01]  /*8880*/  IADD3 R90, R2, 0x140, RZ ;  /* 0x00000140025a7810 */ /* 0x000fe20007ffe0ff */
[----:B------:R-:W-:Y:S01]  /*8890*/  UIMAD UR6, UR4, UR11, UR6 ;  /* 0x0000000b040672a4 */ /* 0x000fe2000f8e0206 */
[----:B------:R-:W-:Y:S01]  /*88a0*/  ISETP.GE.AND P2, PT, R20, UR8, PT ;  /* 0x0000000814007c0c */ /* 0x000fe2000bf46270 */
[----:B------:R-:W-:Y:S01]  /*88b0*/  IMAD.WIDE.U32 R20, R21, UR4, R2 ;  /* 0x0000000415147c25 */ /* 0x000fe2000f8e0002 */
[----:B------:R-:W-:Y:S01]  /*88c0*/  ISETP.GE.AND P0, PT, R88, UR8, PT ;  /* 0x0000000858007c0c */ /* 0x000fe2000bf06270 */
[----:B------:R-:W-:Y:S01]  /*88d0*/  ULDC.64 UR10, c[0x0][0xae0] ;  /* 0x0002b800000a7ab9 */ /* 0x000fe20000000a00 */
[----:B------:R-:W-:Y:S01]  /*88e0*/  ISETP.GE.AND P1, PT, R90, UR8, PT ;  /* 0x000000085a007c0c */ /* 0x000fe2000bf26270 */
[----:B------:R-:W5:Y:S01]  /*88f0*/  LD.E.128 R32, desc[UR38][R32.64] ;  /* 0x0000002620207980 */ /* 0x000f62000c101d00 */
[----:B------:R-:W-:-:S02]  /*8900*/  UIMAD UR4, UR12, UR10, URZ ;  /* 0x0000000a0c0472a4 */ /* 0x000fc4000f8e023f */
[----:B------:R-:W-:Y:S01]  /*8910*/  MOV R81, UR10 ;  /* 0x0000000a00517c02 */ /* 0x000fe20008000f00 */
[----:B------:R-:W5:Y:S01]  /*8920*/  LD.E.128 R48, desc[UR38][R48.64] ;  /* 0x0000002630307980 */ /* 0x000f62000c101d00 */
[----:B------:R-:W-:-:S03]  /*8930*/  SEL R3, RZ, 0x10, P0 ;  /* 0x00000010ff037807 */ /* 0x000fc60000000000 */
[----:B------:R-:W5:Y:S01]  /*8940*/  LD.E.128 R36, desc[UR38][R36.64] ;  /* 0x0000002624247980 */ /* 0x000f62000c101d00 */
[----:B------:R-:W-:-:S03]  /*8950*/  SEL R19, RZ, 0x20, P1 ;  /* 0x00000020ff137807 */ /* 0x000fc60000800000 */
[----:B------:R-:W5:Y:S01]  /*8960*/  LD.E.128 R52, desc[UR38][R52.64] ;  /* 0x0000002634347980 */ /* 0x000f62000c101d00 */
[----:B------:R-:W-:-:S03]  /*8970*/  VIADD R21, R21, UR6 ;  /* 0x0000000615157c36 */ /* 0x000fc60008000000 */
[----:B------:R-:W5:Y:S04]  /*8980*/  LD.E.128 R44, desc[UR38][R44.64] ;  /* 0x000000262c2c7980 */ /* 0x000f68000c101d00 */
[----:B------:R-:W5:Y:S04]  /*8990*/  LD.E.128 R60, desc[UR38][R60.64] ;  /* 0x000000263c3c7980 */ /* 0x000f68000c101d00 */
[----:B------:R-:W5:Y:S04]  /*89a0*/  LD.E.128 R56, desc[UR38][R56.64] ;  /* 0x0000002638387980 */ /* 0x000f68000c101d00 */
[----:B------:R-:W5:Y:S04]  /*89b0*/  LD.E.128 R68, desc[UR38][R68.64] ;  /* 0x0000002644447980 */ /* 0x000f68000c101d00 */
[----:B------:R-:W5:Y:S04]  /*89c0*/  LD.E.128 R64, desc[UR38][R64.64] ;  /* 0x0000002640407980 */ /* 0x000f68000c101d00 */
[----:B------:R-:W5:Y:S04]  /*89d0*/  LD.E.128 R76, desc[UR38][R76.64] ;  /* 0x000000264c4c7980 */ /* 0x000f68000c101d00 */
[----:B------:R-:W5:Y:S01]  /*89e0*/  LD.E.128 R72, desc[UR38][R72.64] ;  /* 0x0000002648487980 */ /* 0x000f62000c101d00 */
[----:B------:R-:W-:Y:S01]  /*89f0*/  UIMAD UR6, UR46, UR11, UR4 ;  /* 0x0000000b2e0672a4 */ /* 0x000fe2000f8e0204 */
[----:B------:R-:W-:Y:S01]  /*8a00*/  LOP3.LUT R3, R19, R0, R3, 0xfe, !PT ;  /* 0x0000000013037212 */ /* 0x000fe200078efe03 */
[----:B------:R-:W-:Y:S01]  /*8a10*/  IMAD.WIDE.U32 R20, R81, UR46, R20 ;  /* 0x0000002e51147c25 */ /* 0x000fe2000f8e0014 */
[----:B------:R-:W-:Y:S01]  /*8a20*/  @!PT LDS RZ, [RZ] ;  /* 0x00000000fffff984 */ /* 0x000fe20000000800 */
[----:B------:R-:W-:Y:S01]  /*8a30*/  @!PT LDS RZ, [RZ] ;  /* 0x00000000fffff984 */ /* 0x000fe20000000800 */
[----:B------:R-:W-:Y:S01]  /*8a40*/  @!PT LDS RZ, [RZ] ;  /* 0x00000000fffff984 */ /* 0x000fe20000000800 */
[----:B------:R-:W-:Y:S01]  /*8a50*/  @!PT LDS RZ, [RZ] ;  /* 0x00000000fffff984 */ /* 0x000fe20000000800 */
[----:B------:R0:W-:Y:S06]  /*8a60*/  MEMBAR.ALL.CTA ;  /* 0x0000000000007992 */ /* 0x0001ec0000008000 */
[----:B0-----:R-:W0:Y:S01]  /*8a70*/  FENCE.VIEW.ASYNC.S ;  /* 0x00000000000073c6 */ /* 0x001e220000000000 */
[----:B------:R-:W-:Y:S01]  /*8a80*/  UIADD3 UR4, UR42, 0x28c20, URZ ;  /* 0x00028c202a047890 */ /* 0x000fe2000fffe03f */
[----:B------:R-:W-:Y:S01]  /*8a90*/  SEL R0, RZ, 0x40, P2 ;  /* 0x00000040ff007807 */ /* 0x000fe20001000000 */
[----:B-----5:R-:W-:Y:S01]  /*8aa0*/  IMAD R19, R187, -0x40, R4 ;  /* 0xffffffc0bb137824 */ /* 0x020fe200078e0204 */
[----:B------:R-:W-:Y:S01]  /*8ab0*/  BSSY B1, `(.L_x_2959) ;  /* 0x000002f000017945 */ /* 0x000fe20003800000 */
[----:B------:R-:W-:Y:S01]  /*8ac0*/  VIADD R21, R21, UR6 ;  /* 0x0000000615157c36 */ /* 0x000fe20008000000 */
[----:B------:R-:W-:Y:S01]  /*8ad0*/  ULDC.64 UR6, c[0x0][0xae8] ;  /* 0x0002ba0000067ab9 */ /* 0x000fe20000000a00 */
[----:B------:R-:W-:Y:S01]  /*8ae0*/  VIADD R80, R2, 0x1c0 ;  /* 0x000001c002507836 */ /* 0x000fe20000000000 */
[C---:B------:R-:W-:Y:S01]  /*8af0*/  ISETP.GE.AND P2, PT, R18.reuse, R19, PT ;  /* 0x000000131200720c */ /* 0x040fe20003f46270 */
[----:B------:R-:W-:Y:S01]  /*8b00*/  IMAD.U32 R83, RZ, RZ, UR6 ;  /* 0x00000006ff537e24 */ /* 0x000fe2000f8e00ff */
[----:B------:R-:W-:Y:S01]  /*8b10*/  UIMAD UR6, UR45, UR6, URZ ;  /* 0x000000062d0672a4 */ /* 0x000fe2000f8e023f */
[----:B------:R-:W-:Y:S01]  /*8b20*/  VIADD R4, R18, 0x20 ;  /* 0x0000002012047836 */ /* 0x000fe20000000000 */
[----:B------:R-:W-:Y:S01]  /*8b30*/  UPRMT UR4, URZ, 0x654, UR4 ;  /* 0x000006543f047896 */ /* 0x000fe20008000004 */
[----:B------:R-:W-:Y:S01]  /*8b40*/  ISETP.GE.AND P1, PT, R80, UR8, PT ;  /* 0x0000000850007c0c */ /* 0x000fe2000bf26270 */
[----:B------:R-:W-:-:S02]  /*8b50*/  UIMAD UR6, UR44, UR7, UR6 ;  /* 0x000000072c0672a4 */ /* 0x000fc4000f8e0206 */
[----:B------:R-:W-:Y:S01]  /*8b60*/  IMAD.WIDE.U32 R82, R83, UR44, R20 ;  /* 0x0000002c53527c25 */ /* 0x000fe2000f8e0014 */
[----:B------:R-:W-:Y:S02]  /*8b70*/  ISETP.GE.AND P0, PT, R4, R19, PT ;  /* 0x000000130400720c */ /* 0x000fe40003f06270 */
[----:B------:R-:W-:Y:S02]  /*8b80*/  LOP3.LUT R0, R3, R0, RZ, 0xfc, !PT ;  /* 0x0000000003007212 */ /* 0x000fe400078efcff */
[--C-:B------:R-:W-:Y:S02]  /*8b90*/  SHF.R.S32.HI R19, RZ, 0x1f, R18.reuse ;  /* 0x0000001fff137819 */ /* 0x100fe40000011412 */
[----:B------:R-:W-:Y:S01]  /*8ba0*/  SEL R3, RZ, 0x80, P1 ;  /* 0x00000080ff037807 */ /* 0x000fe20000800000 */
[----:B0-----:R-:W-:Y:S01]  /*8bb0*/  SYNCS.ARRIVE.TRANS64.RED.A1T0 RZ, [UR4], RZ ;  /* 0x000000ffffff79a7 */ /* 0x001fe20008100404 */
[----:B------:R-:W-:Y:S01]  /*8bc0*/  IADD3 R89, R83, UR6, RZ ;  /* 0x0000000653597c10 */ /* 0x000fe2000fffe0ff */
[----:B------:R-:W-:Y:S01]  /*8bd0*/  IMAD.WIDE R80, R187, 0x40, R18 ;  /* 0x00000040bb507825 */ /* 0x000fe200078e0212 */
[----:B------:R-:W-:Y:S01]  /*8be0*/  LOP3.LUT R3, R0, R3, RZ, 0xfc, !PT ;  /* 0x0000000300037212 */ /* 0x000fe200078efcff */
[----:B-1----:R-:W-:Y:S06]  /*8bf0*/  @P2 BRA `(.L_x_2960) ;  /* 0x0000000000682947 */ /* 0x002fec0003800000 */
[----:B------:R-:W-:Y:S01]  /*8c00*/  ULDC.64 UR6, c[0x0][0xad8] ;  /* 0x0002b60000067ab9 */ /* 0x000fe20000000a00 */
[----:B------:R-:W-:Y:S01]  /*8c10*/  IMAD.MOV.U32 R20, RZ, RZ, R82 ;  /* 0x000000ffff147224 */ /* 0x000fe200078e0052 */
[----:B------:R-:W-:Y:S01]  /*8c20*/  ISETP.GE.AND P2, PT, R2, UR8, PT ;  /* 0x0000000802007c0c */ /* 0x000fe2000bf46270 */
[----:B------:R-:W-:Y:S01]  /*8c30*/  IMAD R85, R81, UR6, RZ ;  /* 0x0000000651557c24 */ /* 0x000fe2000f8e02ff */
[----:B------:R-:W-:Y:S01]  /*8c40*/  ISETP.GE.AND P3, PT, R6, UR8, PT ;  /* 0x0000000806007c0c */ /* 0x000fe2000bf66270 */
[----:B------:R-:W-:Y:S01]  /*8c50*/  IMAD.MOV.U32 R21, RZ, RZ, R89 ;  /* 0x000000ffff157224 */ /* 0x000fe200078e0059 */
[----:B------:R-:W-:Y:S01]  /*8c60*/  ISETP.GE.AND P4, PT, R90, UR8, PT ;  /* 0x000000085a007c0c */ /* 0x000fe2000bf86270 */
[----:B------:R-:W-:Y:S01]  /*8c70*/  IMAD R85, R80, UR7, R85 ;  /* 0x0000000750557c24 */ /* 0x000fe2000f8e0255 */
[----:B------:R-:W-:Y:S01]  /*8c80*/  LOP3.LUT P5, RZ, R0, 0x40, RZ, 0xc0, !PT ;  /* 0x0000004000ff7812 */ /* 0x000fe200078ac0ff */
[----:B------:R-:W-:Y:S01]  /*8c90*/  IMAD.WIDE.U32 R20, R80, UR6, R20 ;  /* 0x0000000650147c25 */ /* 0x000fe2000f8e0014 */
[----:B------:R-:W-:Y:S01]  /*8ca0*/  ULDC.64 UR6, c[0x0][0xa80] ;  /* 0x0002a00000067ab9 */ /* 0x000fe20000000a00 */
[----:B------:R-:W-:-:S02]  /*8cb0*/  LOP3.LUT P6, RZ, R3, 0x80, RZ, 0xc0, !PT ;  /* 0x0000008003ff7812 */ /* 0x000fc400078cc0ff */
[----:B------:R-:W-:Y:S01]  /*8cc0*/  IMAD.IADD R21, R21, 0x1, R85 ;  /* 0x0000000115157824 */ /* 0x000fe200078e0255 */
[----:B------:R-:W-:-:S04]  /*8cd0*/  LEA R84, P1, R20, UR6, 0x1 ;  /* 0x0000000614547c11 */ /* 0x000fc8000f8208ff */
[----:B------:R-:W-:Y:S02]  /*8ce0*/  LEA.HI.X R85, R20, UR7, R21, 0x1, P1 ;  /* 0x0000000714557c11 */ /* 0x000fe400088f0c15 */
[----:B------:R-:W-:-:S03]  /*8cf0*/  ISETP.GE.AND P1, PT, R86, UR8, PT ;  /* 0x0000000856007c0c */ /* 0x000fc6000bf26270 */
[----:B------:R0:W-:Y:S01]  /*8d00*/  @!P2 STG.E.128 desc[UR38][R84.64], R12 ;  /* 0x0000000c5400a986 */ /* 0x0001e2000c101d26 */
[----:B------:R-:W-:-:S03]  /*8d10*/  ISETP.GE.AND P2, PT, R87, UR8, PT ;  /* 0x0000000857007c0c */ /* 0x000fc6000bf46270 */
[----:B------:R0:W-:Y:S01]  /*8d20*/  @!P3 STG.E.128 desc[UR38][R84.64+0x80], R28 ;  /* 0x0000801c5400b986 */ /* 0x0001e2000c101d26 */
[----:B------:R-:W-:-:S03]  /*8d30*/  ISETP.GE.AND P3, PT, R88, UR8, PT ;  /* 0x0000000858007c0c */ /* 0x000fc6000bf66270 */
[----:B------:R0:W-:Y:S04]  /*8d40*/  @!P4 STG.E.128 desc[UR38][R84.64+0x280], R60 ;  /* 0x0002803c5400c986 */ /* 0x0001e8000c101d26 */
[----:B------:R0:W-:Y:S04]  /*8d50*/  @!P1 STG.E.128 desc[UR38][R84.64+0x100], R40 ;  /* 0x0001002854009986 */ /* 0x0001e8000c101d26 */
[----:B------:R0:W-:Y:S04]  /*8d60*/  @!P2 STG.E.128 desc[UR38][R84.64+0x180], R48 ;  /* 0x000180305400a986 */ /* 0x0001e8000c101d26 */
[----:B------:R0:W-:Y:S04]  /*8d70*/  @!P3 STG.E.128 desc[UR38][R84.64+0x200], R52 ;  /* 0x000200345400b986 */ /* 0x0001e8000c101d26 */
[----:B------:R0:W-:Y:S04]  /*8d80*/  @P5 STG.E.128 desc[UR38][R84.64+0x300], R68 ;  /* 0x0003004454005986 */ /* 0x0001e8000c101d26 */
[----:B------:R0:W-:Y:S02]  /*8d90*/  @P6 STG.E.128 desc[UR38][R84.64+0x380], R76 ;  /* 0x0003804c54006986 */ /* 0x0001e4000c101d26 */
.L_x_2960:
[----:B------:R-:W-:Y:S05]  /*8da0*/  BSYNC B1 ;  /* 0x0000000000017941 */ /* 0x000fea0003800000 */
.L_x_2959:
[----:B------:R-:W-:Y:S05]  /*8db0*/  @P0 BRA `(.L_x_2961) ;  /* 0x0000000c002c0947 */ /* 0x000fea0003800000 */
[----:B0-----:R-:W-:Y:S01]  /*8dc0*/  IADD3 R15, P0, R80, 0x20, RZ ;  /* 0x00000020500f7810 */ /* 0x001fe20007f1e0ff */
[----:B------:R-:W-:Y:S01]  /*8dd0*/  ULDC.64 UR6, c[0x0][0xad8] ;  /* 0x0002b60000067ab9 */ /* 0x000fe20000000a00 */
[----:B------:R-:W-:Y:S01]  /*8de0*/  IMAD.MOV.U32 R12, RZ, RZ, R82 ;  /* 0x000000ffff0c7224 */ /* 0x000fe200078e0052 */
[----:B------:R-:W-:Y:S01]  /*8df0*/  ISETP.GE.AND P4, PT, R6, UR8, PT ;  /* 0x0000000806007c0c */ /* 0x000fe2000bf86270 */
[----:B------:R-:W-:Y:S01]  /*8e00*/  IMAD.MOV.U32 R13, RZ, RZ, R89 ;  /* 0x000000ffff0d7224 */ /* 0x000fe200078e0059 */
[----:B------:R-:W-:Y:S02]  /*8e10*/  IADD3.X R80, RZ, R81, RZ, P0, !PT ;  /* 0x00000051ff507210 */ /* 0x000fe400007fe4ff */
[----:B------:R-:W-:Y:S01]  /*8e20*/  ISETP.GE.AND P3, PT, R86, UR8, PT ;  /* 0x0000000856007c0c */ /* 0x000fe2000bf66270 */
[----:B------:R-:W-:Y:S01]  /*8e30*/  IMAD.WIDE.U32 R12, R15, UR6, R12 ;  /* 0x000000060f0c7c25 */ /* 0x000fe2000f8e000c */
[----:B------:R-:W-:Y:S02]  /*8e40*/  ISETP.GE.AND P5, PT, R2, UR8, PT ;  /* 0x0000000802007c0c */ /* 0x000fe4000bfa6270 */
[----:B------:R-:W-:Y:S01]  /*8e50*/  ISETP.GE.AND P2, PT, R87, UR8, PT ;  /* 0x0000000857007c0c */ /* 0x000fe2000bf46270 */
[----:B------:R-:W-:Y:S01]  /*8e60*/  IMAD R80, R80, UR6, RZ ;  /* 0x0000000650507c24 */ /* 0x000fe2000f8e02ff */
[----:B------:R-:W-:-:S02]  /*8e70*/  ISETP.GE.AND P1, PT, R88, UR8, PT ;  /* 0x0000000858007c0c */ /* 0x000fc4000bf26270 */
[----:B------:R-:W-:Y:S01]  /*8e80*/  ISETP.GE.AND P0, PT, R90, UR8, PT ;  /* 0x000000085a007c0c */ /* 0x000fe2000bf06270 */
[----:B------:R-:W-:Y:S01]  /*8e90*/  IMAD R15, R15, UR7, R80 ;  /* 0x000000070f0f7c24 */ /* 0x000fe2000f8e0250 */
[----:B------:R-:W-:Y:S02]  /*8ea0*/  ULDC.64 UR6, c[0x0][0xa80] ;  /* 0x0002a00000067ab9 */ /* 0x000fe40000000a00 */
[----:B------:R-:W-:Y:S01]  /*8eb0*/  LEA R14, P6, R12, UR6, 0x1 ;  /* 0x000000060c0e7c11 */ /* 0x000fe2000f8c08ff */
[----:B------:R-:W-:-:S05]  /*8ec0*/  IMAD.IADD R13, R13, 0x1, R15 ;  /* 0x000000010d0d7824 */ /* 0x000fca00078e020f */
[----:B------:R-:W-:Y:S02]  /*8ed0*/  LEA.HI.X R15, R12, UR7, R13, 0x1, P6 ;  /* 0x000000070c0f7c11 */ /* 0x000fe4000b0f0c0d */
[----:B------:R-:W-:-:S03]  /*8ee0*/  LOP3.LUT P6, RZ, R0, 0x40, RZ, 0xc0, !PT ;  /* 0x0000004000ff7812 */ /* 0x000fc600078cc0ff */
[----:B------:R2:W-:Y:S04]  /*8ef0*/  @!P5 STG.E.128 desc[UR38][R14.64], R8 ;  /* 0x000000080e00d986 */ /* 0x0005e8000c101d26 */
[----:B------:R2:W-:Y:S04]  /*8f00*/  @!P4 STG.E.128 desc[UR38][R14.64+0x80], R24 ;  /* 0x000080180e00c986 */ /* 0x0005e8000c101d26 */
[----:B------:R2:W-:Y:S04]  /*8f10*/  @!P3 STG.E.128 desc[UR38][R14.64+0x100], R32 ;  /* 0x000100200e00b986 */ /* 0x0005e8000c101d26 */
[----:B------:R2:W-:Y:S04]  /*8f20*/  @!P2 STG.E.128 desc[UR38][R14.64+0x180], R36 ;  /* 0x000180240e00a986 */ /* 0x0005e8000c101d26 */
[----:B------:R2:W-:Y:S04]  /*8f30*/  @!P1 STG.E.128 desc[UR38][R14.64+0x200], R44 ;  /* 0x0002002c0e009986 */ /* 0x0005e8000c101d26 */
[----:B------:R2:W-:Y:S04]  /*8f40*/  @P6 STG.E.128 desc[UR38][R14.64+0x300], R64 ;  /* 0x000300400e006986 */ /* 0x0005e8000c101d26 */
[----:B------:R2:W-:Y:S01]  /*8f50*/  @!P0 STG.E.128 desc[UR38][R14.64+0x280], R56 ;  /* 0x000280380e008986 */ /* 0x0005e2000c101d26 */
[----:B------:R-:W-:-:S13]  /*8f60*/  LOP3.LUT P0, RZ, R3, 0x80, RZ, 0xc0, !PT ;  /* 0x0000008003ff7812 */ /* 0x000fda000780c0ff */
[----:B------:R-:W-:Y:S05]  /*8f70*/  @!P0 BRA `(.L_x_2961) ;  /* 0x0000000800bc8947 */ /* 0x000fea0003800000 */
[----:B------:R3:W-:Y:S01]  /*8f80*/  STG.E.128 desc[UR38][R14.64+0x380], R72 ;  /* 0x000380480e007986 */ /* 0x0007e2000c101d26 */
[----:B------:R-:W-:Y:S05]  /*8f90*/  BRA `(.L_x_2961) ;  /* 0x0000000800b47947 */ /* 0x000fea0003800000 */
.L_x_2956:
[----:B------:R-:W-:Y:S01]  /*8fa0*/  ULDC.64 UR6, c[0x0][0xbd8] ;  /* 0x0002f60000067ab9 */ /* 0x000fe20000000a00 */
[----:B------:R-:W-:Y:S01]  /*8fb0*/  USHF.L.U32 UR8, UR44, 0x2, URZ ;  /* 0x000000022c087899 */ /* 0x000fe2000800063f */
[----:B------:R-:W-:Y:S01]  /*8fc0*/  IMAD.MOV.U32 R13, RZ, RZ, RZ ;  /* 0x000000ffff0d7224 */ /* 0x000fe200078e00ff */
[----:B------:R-:W-:Y:S02]  /*8fd0*/  UISETP.NE.U32.AND UP0, UPT, UR6, URZ, UPT ;  /* 0x0000003f0600728c */ /* 0x000fe4000bf05070 */
[----:B------:R-:W-:Y:S02]  /*8fe0*/  USHF.L.U64.HI UR9, UR44, 0x2, UR45 ;  /* 0x000000022c097899 */ /* 0x000fe4000801022d */
[----:B------:R-:W-:Y:S02]  /*8ff0*/  UISETP.NE.AND.EX UP0, UPT, UR7, URZ, UPT, UP0 ;  /* 0x0000003f0700728c */ /* 0x000fe4000bf05300 */
[----:B------:R-:W-:Y:S01]  /*9000*/  UIADD3 UR4, UP1, UR8, UR6, URZ ;  /* 0x0000000608047290 */ /* 0x000fe2000ff3e03f */
[----:B------:R-:W0:Y:S01]  /*9010*/  LDC R0, c[0x0][0xa88] ;  /* 0x0002a200ff007b82 */ /* 0x000e220000000800 */
[----:B------:R-:W-:Y:S01]  /*9020*/  VIADD R6, R2, 0x40 ;  /* 0x0000004002067836 */ /* 0x000fe20000000000 */
[----:B------:R-:W-:Y:S01]  /*9030*/  ULDC UR10, c[0x0][0xa8c] ;  /* 0x0002a300000a7ab9 */ /* 0x000fe20000000800 */
[----:B------:R-:W-:Y:S01]  /*9040*/  PLOP3.LUT P1, PT, PT, PT, UP0, 0x80, 0x0 ;  /* 0x000000000000781c */ /* 0x000fe20003f2f008 */
[----:B------:R-:W-:Y:S01]  /*9050*/  UIADD3.X UR6, UR9, UR7, URZ, UP1, !UPT ;  /* 0x0000000709067290 */ /* 0x000fe20008ffe43f */
[----:B------:R-:W-:-:S05]  /*9060*/  MOV R8, UR4 ;  /* 0x0000000400087c02 */ /* 0x000fca0008000f00 */
[----:B------:R-:W-:Y:S01]  /*9070*/  IMAD.U32 R9, RZ, RZ, UR6 ;  /* 0x00000006ff097e24 */ /* 0x000fe2000f8e00ff */
[----:B------:R-:W-:-:S05]  /*9080*/  ULDC.64 UR6, c[0x0][0xbe0] ;  /* 0x0002f80000067ab9 */ /* 0x000fca0000000a00 */
[----:B------:R-:W5:Y:S01]  /*9090*/  @P1 LDG.E R13, desc[UR38][R8.64] ;  /* 0x00000026080d1981 */ /* 0x000f62000c1e1900 */
[----:B------:R-:W-:-:S04]  /*90a0*/  UISETP.NE.U32.AND UP1, UPT, UR6, URZ, UPT ;  /* 0x0000003f0600728c */ /* 0x000fc8000bf25070 */
[----:B------:R-:W-:Y:S01]  /*90b0*/  UISETP.NE.AND.EX UP1, UPT, UR7, URZ, UPT, UP1 ;  /* 0x0000003f0700728c */ /* 0x000fe2000bf25310 */
[----:B------:R-:W-:-:S05]  /*90c0*/  ISETP.GE.AND P3, PT, R6, UR10, PT ;  /* 0x0000000a06007c0c */ /* 0x000fca000bf66270 */
[----:B------:R-:W-:-:S05]  /*90d0*/  PLOP3.LUT P2, PT, PT, PT, UP1, 0x80, 0x0 ;  /* 0x000000000000781c */ /* 0x000fca0003f4f018 */
[----:B------:R-:W-:Y:S01]  /*90e0*/  @UP1 UIADD3 UR6, UP2, UR8, UR6, URZ ;  /* 0x0000000608061290 */ /* 0x000fe2000ff5e03f */
[----:B------:R-:W-:-:S03]  /*90f0*/  SEL R4, RZ, 0xffffffff, P3 ;  /* 0xffffffffff047807 */ /* 0x000fc60001800000 */
[----:B------:R-:W-:Y:S01]  /*9100*/  @UP1 UIADD3.X UR7, UR9, UR7, URZ, UP2, !UPT ;  /* 0x0000000709071290 */ /* 0x000fe200097fe43f */
[C---:B------:R-:W-:Y:S01]  /*9110*/  VIADD R14, R2.reuse, 0x80 ;  /* 0x00000080020e7836 */ /* 0x040fe20000000000 */
[C---:B------:R-:W-:Y:S01]  /*9120*/  ISETP.GE.AND P0, PT, R2.reuse, UR10, PT ;  /* 0x0000000a02007c0c */ /* 0x040fe2000bf06270 */
[----:B------:R-:W-:Y:S01]  /*9130*/  IMAD.U32 R10, RZ, RZ, UR6 ;  /* 0x00000006ff0a7e24 */ /* 0x000fe2000f8e00ff */
[----:B------:R-:W-:Y:S01]  /*9140*/  IADD3 R20, R2, 0xc0, RZ ;  /* 0x000000c002147810 */ /* 0x000fe20007ffe0ff */
[----:B------:R-:W-:Y:S01]  /*9150*/  IMAD.SHL.U32 R4, R4, 0x2, RZ ;  /* 0x0000000204047824 */ /* 0x000fe200078e00ff */
[----:B------:R-:W-:Y:S02]  /*9160*/  MOV R11, UR7 ;  /* 0x00000007000b7c02 */ /* 0x000fe40008000f00 */
[----:B------:R-:W-:Y:S02]  /*9170*/  SEL R3, RZ, 0x1, P0 ;  /* 0x00000001ff037807 */ /* 0x000fe40000000000 */
[----:B------:R-:W-:Y:S01]  /*9180*/  ISETP.GE.AND P4, PT, R14, UR10, PT ;  /* 0x0000000a0e007c0c */ /* 0x000fe2000bf86270 */
[----:B------:R-:W-:Y:S01]  /*9190*/  VIADD R12, R2, 0x180 ;  /* 0x00000180020c7836 */ /* 0x000fe20000000000 */
[----:B------:R-:W-:Y:S01]  /*91a0*/  ISETP.GE.AND P5, PT, R20, UR10, PT ;  /* 0x0000000a14007c0c */ /* 0x000fe2000bfa6270 */
[----:B0-----:R0:W5:Y:S01]  /*91b0*/  @P2 LDG.E R0, desc[UR38][R10.64] ;  /* 0x000000260a002981 */ /* 0x001162000c1e1900 */
[----:B------:R-:W-:-:S02]  /*91c0*/  LOP3.LUT R3, R4, 0x2, R3, 0xe2, !PT ;  /* 0x0000000204037812 */ /* 0x000fc400078ee203 */
[----:B------:R-:W-:Y:S02]  /*91d0*/  SEL R4, RZ, 0x4, P4 ;  /* 0x00000004ff047807 */ /* 0x000fe40002000000 */
[----:B------:R-:W-:Y:S02]  /*91e0*/  ISETP.GE.AND P0, PT, R12, UR10, PT ;  /* 0x0000000a0c007c0c */ /* 0x000fe4000bf06270 */
[----:B------:R-:W-:Y:S02]  /*91f0*/  ISETP.GE.AND P3, PT, R190, 0x40, PT ;  /* 0x00000040be00780c */ /* 0x000fe40003f66270 */
[----:B0-----:R-:W-:-:S04]  /*9200*/  SEL R10, RZ, 0x8, P5 ;  /* 0x00000008ff0a7807 */ /* 0x001fc80002800000 */
[----:B------:R-:W-:Y:S01]  /*9210*/  LOP3.LUT R12, R10, R3, R4, 0xfe, !PT ;  /* 0x000000030a0c7212 */ /* 0x000fe200078efe04 */
[----:B------:R-:W-:Y:S06]  /*9220*/  @P2 BRA `(.L_x_2962) ;  /* 0x0000000000102947 */ /* 0x000fec0003800000 */
[----:B------:R-:W-:Y:S05]  /*9230*/  @!P1 BRA `(.L_x_2962) ;  /* 0x00000000000c9947 */ /* 0x000fea0003800000 */
[----:B------:R-:W2:Y:S04]  /*9240*/  LDG.E R3, desc[UR38][R8.64] ;  /* 0x0000002608037981 */ /* 0x000ea8000c1e1900 */
[----:B-----5:R-:W2:Y:S02]  /*9250*/  LDG.E R0, desc[UR38][R8.64+0x4] ;  /* 0x0000042608007981 */ /* 0x020ea4000c1e1900 */
[----:B--2---:R-:W-:-:S07]  /*9260*/  IMAD.IADD R0, R0, 0x1, -R3 ;  /* 0x0000000100007824 */ /* 0x004fce00078e0a03 */
.L_x_2962:
[----:B------:R-:W-:Y:S01]  /*9270*/  USHF.R.S32.HI UR7, URZ, 0x1f, UR46 ;  /* 0x0000001f3f077899 */ /* 0x000fe2000801142e */
[----:B------:R-:W-:Y:S01]  /*9280*/  BSSY B1, `(.L_x_2963) ;  /* 0x0000020000017945 */ /* 0x000fe20003800000 */
[----:B------:R-:W-:Y:S01]  /*9290*/  USEL UR44, UR44, URZ, !UP0 ;  /* 0x0000003f2c2c7287 */ /* 0x000fe2000c000000 */
[C---:B------:R-:W-:Y:S01]  /*92a0*/  VIADD R26, R2.reuse, 0x100 ;  /* 0x00000100021a7836 */ /* 0x040fe20000000000 */
[----:B------:R-:W-:Y:S01]  /*92b0*/  USEL UR45, UR45, URZ, !UP0 ;  /* 0x0000003f2d2d7287 */ /* 0x000fe2000c000000 */
[----:B------:R-:W-:Y:S02]  /*92c0*/  IADD3 R27, R2, 0x140, RZ ;  /* 0x00000140021b7810 */ /* 0x000fe40007ffe0ff */
[----:B------:R-:W-:Y:S02]  /*92d0*/  SHF.R.S32.HI R15, RZ, 0x1f, R2 ;  /* 0x0000001fff0f7819 */ /* 0x000fe40000011402 */
[----:B-----5:R-:W-:Y:S01]  /*92e0*/  SHF.R.S32.HI R4, RZ, 0x1f, R13 ;  /* 0x0000001fff047819 */ /* 0x020fe2000001140d */
[----:B------:R-:W-:Y:S06]  /*92f0*/  @P3 BRA `(.L_x_2964) ;  /* 0x0000000000603947 */ /* 0x000fec0003800000 */
[----:B------:R-:W0:Y:S02]  /*9300*/  S2R R3, SR_TID.X ;  /* 0x0000000000037919 */ /* 0x000e240000002100 */
[----:B0-----:R-:W-:-:S04]  /*9310*/  IMAD R3, R187, 0x40, R3 ;  /* 0x00000040bb037824 */ /* 0x001fc800078e0203 */
[----:B------:R-:W-:-:S05]  /*9320*/  VIADD R3, R3, 0xffffff80 ;  /* 0xffffff8003037836 */ /* 0x000fca0000000000 */
[----:B------:R-:W-:-:S13]  /*9330*/  ISETP.GE.AND P1, PT, R3, R0, PT ;  /* 0x000000000300720c */ /* 0x000fda0003f26270 */
[----:B------:R-:W-:Y:S05]  /*9340*/  @P1 BRA `(.L_x_2964) ;  /* 0x00000000004c1947 */ /* 0x000fea0003800000 */
[C---:B------:R-:W-:Y:S01]  /*9350*/  IADD3 R8, P1, R3.reuse, R13, RZ ;  /* 0x0000000d03087210 */ /* 0x040fe20007f3e0ff */
[----:B------:R-:W-:Y:S02]  /*9360*/  ULDC.64 UR8, c[0x0][0xb70] ;  /* 0x0002dc0000087ab9 */ /* 0x000fe40000000a00 */
[----:B------:R-:W-:Y:S01]  /*9370*/  UIMAD UR4, UR7, UR8, URZ ;  /* 0x00000008070472a4 */ /* 0x000fe2000f8e023f */
[----:B------:R-:W-:Y:S01]  /*9380*/  LEA.HI.X.SX32 R9, R3, R4, 0x1, P1 ;  /* 0x0000000403097211 */ /* 0x000fe200008f0eff */
[----:B------:R-:W-:Y:S02]  /*9390*/  IMAD.U32 R3, RZ, RZ, UR8 ;  /* 0x00000008ff037e24 */ /* 0x000fe4000f8e00ff */
[----:B------:R-:W-:Y:S02]  /*93a0*/  UIMAD UR4, UR46, UR9, UR4 ;  /* 0x000000092e0472a4 */ /* 0x000fe4000f8e0204 */
[----:B------:R-:W-:Y:S01]  /*93b0*/  IMAD.WIDE.U32 R8, R3, UR46, R8 ;  /* 0x0000002e03087c25 */ /* 0x000fe2000f8e0008 */
[----:B------:R-:W-:-:S02]  /*93c0*/  ULDC.64 UR8, c[0x0][0xb78] ;  /* 0x0002de0000087ab9 */ /* 0x000fc40000000a00 */
[----:B------:R-:W-:Y:S02]  /*93d0*/  UIMAD UR6, UR45, UR8, URZ ;  /* 0x000000082d0672a4 */ /* 0x000fe4000f8e023f */
[----:B------:R-:W-:Y:S01]  /*93e0*/  IMAD.U32 R3, RZ, RZ, UR8 ;  /* 0x00000008ff037e24 */ /* 0x000fe2000f8e00ff */
[----:B------:R-:W-:Y:S01]  /*93f0*/  IADD3 R9, R9, UR4, RZ ;  /* 0x0000000409097c10 */ /* 0x000fe2000fffe0ff */
[----:B------:R-:W-:Y:S02]  /*9400*/  UIMAD UR6, UR44, UR9, UR6 ;  /* 0x000000092c0672a4 */ /* 0x000fe4000f8e0206 */
[----:B------:R-:W-:Y:S01]  /*9410*/  IMAD.WIDE.U32 R8, R3, UR44, R8 ;  /* 0x0000002c03087c25 */ /* 0x000fe2000f8e0008 */
[----:B------:R-:W-:-:S03]  /*9420*/  ULDC.64 UR8, c[0x0][0xb40] ;  /* 0x0002d00000087ab9 */ /* 0x000fc60000000a00 */
[----:B------:R-:W-:Y:S01]  /*9430*/  VIADD R3, R9, UR6 ;  /* 0x0000000609037c36 */ /* 0x000fe20008000000 */
[----:B------:R-:W-:-:S04]  /*9440*/  LEA R10, P1, R8, UR8, 0x2 ;  /* 0x00000008080a7c11 */ /* 0x000fc8000f8210ff */
[----:B------:R-:W-:Y:S01]  /*9450*/  LEA.HI.X R11, R8, UR9, R3, 0x2, P1 ;  /* 0x00000009080b7c11 */ /* 0x000fe200088f1403 */
[----:B------:R-:W-:-:S05]  /*9460*/  IMAD.MOV.U32 R3, RZ, RZ, -0x800000 ;  /* 0xff800000ff037424 */ /* 0x000fca00078e00ff */
[----:B------:R0:W-:Y:S03]  /*9470*/  STG.E desc[UR38][R10.64], R3 ;  /* 0x000000030a007986 */ /* 0x0001e6000c101926 */
.L_x_2964:
[----:B------:R-:W-:Y:S05]  /*9480*/  BSYNC B1 ;  /* 0x0000000000017941 */ /* 0x000fea0003800000 */
.L_x_2963:
[----:B------:R-:W-:Y:S01]  /*9490*/  ULDC.64 UR8, c[0x0][0xaa0] ;  /* 0x0002a80000087ab9 */ /* 0x000fe20000000a00 */
[----:B0-----:R-:W-:Y:S01]  /*94a0*/  MOV R3, R15 ;  /* 0x0000000f00037202 */ /* 0x001fe20000000f00 */
[----:B------:R-:W-:Y:S01]  /*94b0*/  IMAD R4, R4, UR8, RZ ;  /* 0x0000000804047c24 */ /* 0x000fe2000f8e02ff */
[----:B------:R-:W-:Y:S01]  /*94c0*/  ISETP.GE.AND P1, PT, R26, UR10, PT ;  /* 0x0000000a1a007c0c */ /* 0x000fe2000bf26270 */
[----:B------:R-:W-:Y:S01]  /*94d0*/  VIADD R10, R2, 0x1c0 ;  /* 0x000001c0020a7836 */ /* 0x000fe20000000000 */
[----:B------:R-:W-:Y:S01]  /*94e0*/  ISETP.GE.AND P2, PT, R27, UR10, PT ;  /* 0x0000000a1b007c0c */ /* 0x000fe2000bf46270 */
[C---:B------:R-:W-:Y:S01]  /*94f0*/  IMAD.WIDE.U32 R8, R13.reuse, UR8, R2 ;  /* 0x000000080d087c25 */ /* 0x040fe2000f8e0002 */
[----:B------:R-:W-:Y:S01]  /*9500*/  SEL R3, RZ, 0x10, P1 ;  /* 0x00000010ff037807 */ /* 0x000fe20000800000 */
[----:B------:R-:W-:Y:S02]  /*9510*/  BSSY B1, `(.L_x_2965) ;  /* 0x0000038000017945 */ /* 0x000fe40003800000 */
[----:B------:R-:W-:Y:S01]  /*9520*/  IMAD R13, R13, UR9, R4 ;  /* 0x000000090d0d7c24 */ /* 0x000fe2000f8e0204 */
[----:B------:R-:W-:Y:S01]  /*9530*/  ULDC.64 UR8, c[0x0][0xae0] ;  /* 0x0002b80000087ab9 */ /* 0x000fe20000000a00 */
[----:B------:R-:W-:Y:S01]  /*9540*/  SEL R4, RZ, 0x20, P2 ;  /* 0x00000020ff047807 */ /* 0x000fe20001000000 */
[----:B------:R-:W-:Y:S01]  /*9550*/  UIMAD UR4, UR7, UR8, URZ ;  /* 0x00000008070472a4 */ /* 0x000fe2000f8e023f */
[----:B------:R-:W-:Y:S01]  /*9560*/  IMAD.IADD R9, R9, 0x1, R13 ;  /* 0x0000000109097824 */ /* 0x000fe200078e020d */
[----:B------:R-:W-:Y:S01]  /*9570*/  ISETP.GE.AND P2, PT, R10, UR10, PT ;  /* 0x0000000a0a007c0c */ /* 0x000fe2000bf46270 */
[----:B------:R-:W-:Y:S01]  /*9580*/  IMAD.U32 R13, RZ, RZ, UR8 ;  /* 0x00000008ff0d7e24 */ /* 0x000fe2000f8e00ff */
[----:B------:R-:W-:Y:S01]  /*9590*/  LOP3.LUT R11, R4, R12, R3, 0xfe, !PT ;  /* 0x0000000c040b7212 */ /* 0x000fe200078efe03 */
[----:B------:R-:W-:Y:S01]  /*95a0*/  UIMAD UR4, UR46, UR9, UR4 ;  /* 0x000000092e0472a4 */ /* 0x000fe2000f8e0204 */
[----:B------:R-:W-:Y:S01]  /*95b0*/  IMAD R3, R187, -0x40, R0 ;  /* 0xffffffc0bb037824 */ /* 0x000fe200078e0200 */
[----:B------:R-:W-:Y:S01]  /*95c0*/  SEL R4, RZ, 0x40, P0 ;  /* 0x00000040ff047807 */ /* 0x000fe20000000000 */
[----:B------:R-:W-:Y:S01]  /*95d0*/  IMAD.WIDE.U32 R8, R13, UR46, R8 ;  /* 0x0000002e0d087c25 */ /* 0x000fe2000f8e0008 */
[----:B------:R-:W-:Y:S01]  /*95e0*/  ULDC.64 UR6, c[0x0][0xae8] ;  /* 0x0002ba0000067ab9 */ /* 0x000fe20000000a00 */
[----:B------:R-:W-:-:S02]  /*95f0*/  IADD3 R0, R18, 0x20, RZ ;  /* 0x0000002012007810 */ /* 0x000fc40007ffe0ff */
[-C--:B------:R-:W-:Y:S01]  /*9600*/  ISETP.GE.AND P1, PT, R18, R3.reuse, PT ;  /* 0x000000031200720c */ /* 0x080fe20003f26270 */
[----:B------:R-:W-:Y:S01]  /*9610*/  VIADD R9, R9, UR4 ;  /* 0x0000000409097c36 */ /* 0x000fe20008000000 */
[----:B------:R-:W-:Y:S01]  /*9620*/  LOP3.LUT R21, R11, R4, RZ, 0xfc, !PT ;  /* 0x000000040b157212 */ /* 0x000fe200078efcff */
[----:B------:R-:W-:Y:S02]  /*9630*/  UIMAD UR4, UR45, UR6, URZ ;  /* 0x000000062d0472a4 */ /* 0x000fe4000f8e023f */
[----:B------:R-:W-:Y:S01]  /*9640*/  IMAD.U32 R11, RZ, RZ, UR6 ;  /* 0x00000006ff0b7e24 */ /* 0x000fe2000f8e00ff */
[----:B------:R-:W-:Y:S01]  /*9650*/  ISETP.GE.AND P0, PT, R0, R3, PT ;  /* 0x000000030000720c */ /* 0x000fe20003f06270 */
[----:B------:R-:W-:Y:S01]  /*9660*/  IMAD.MOV.U32 R12, RZ, RZ, R18 ;  /* 0x000000ffff0c7224 */ /* 0x000fe200078e0012 */
[----:B------:R-:W-:Y:S02]  /*9670*/  UIMAD UR4, UR44, UR7, UR4 ;  /* 0x000000072c0472a4 */ /* 0x000fe4000f8e0204 */
[----:B------:R-:W-:Y:S01]  /*9680*/  IMAD.WIDE.U32 R10, R11, UR44, R8 ;  /* 0x0000002c0b0a7c25 */ /* 0x000fe2000f8e0008 */
[----:B------:R-:W-:-:S02]  /*9690*/  SHF.R.S32.HI R13, RZ, 0x1f, R18 ;  /* 0x0000001fff0d7819 */ /* 0x000fc40000011412 */
[----:B------:R-:W-:Y:S02]  /*96a0*/  SEL R0, RZ, 0x80, P2 ;  /* 0x00000080ff007807 */ /* 0x000fe40001000000 */
[----:B------:R-:W-:Y:S01]  /*96b0*/  IADD3 R15, R11, UR4, RZ ;  /* 0x000000040b0f7c10 */ /* 0x000fe2000fffe0ff */
[----:B------:R-:W-:Y:S01]  /*96c0*/  IMAD.WIDE R12, R187, 0x40, R12 ;  /* 0x00000040bb0c7825 */ /* 0x000fe200078e020c */
[----:B------:R-:W-:Y:S01]  /*96d0*/  LOP3.LUT R0, R21, R0, RZ, 0xfc, !PT ;  /* 0x0000000015007212 */ /* 0x000fe200078efcff */
[----:B------:R-:W-:Y:S06]  /*96e0*/  @P1 BRA `(.L_x_2966) ;  /* 0x0000000000681947 */ /* 0x000fec0003800000 */
        /* <DEDUP_REMOVED lines=8> */
[----:B------:R-:W-:Y:S01]  /*9770*/  ISETP.GE.AND P3, PT, R26, UR10, PT ;  /* 0x0000000a1a007c0c */ /* 0x000fe2000bf66270 */
[----:B------:R-:W-:Y:S01]  /*9780*/  IMAD.WIDE.U32 R8, R12, UR6, R8 ;  /* 0x000000060c087c25 */ /* 0x000fe2000f8e0008 */
[----:B------:R-:W-:Y:S01]  /*9790*/  ULDC.64 UR6, c[0x0][0xa80] ;  /* 0x0002a00000067ab9 */ /* 0x000fe20000000a00 */
[----:B------:R-:W-:-:S02]  /*97a0*/  ISETP.GE.AND P2, PT, R27, UR10, PT ;  /* 0x0000000a1b007c0c */ /* 0x000fc4000bf46270 */
[----:B------:R-:W-:Y:S01]  /*97b0*/  IMAD.IADD R3, R9, 0x1, R3 ;  /* 0x0000000109037824 */ /* 0x000fe200078e0203 */
[----:B------:R-:W-:-:S04]  /*97c0*/  LEA R24, P1, R8, UR6, 0x1 ;  /* 0x0000000608187c11 */ /* 0x000fc8000f8208ff */
[----:B------:R-:W-:Y:S02]  /*97d0*/  LEA.HI.X R25, R8, UR7, R3, 0x1, P1 ;  /* 0x0000000708197c11 */ /* 0x000fe400088f0c03 */
[----:B------:R-:W-:-:S03]  /*97e0*/  ISETP.GE.AND P1, PT, R14, UR10, PT ;  /* 0x0000000a0e007c0c */ /* 0x000fc6000bf26270 */
[----:B------:R0:W-:Y:S01]  /*97f0*/  @!P6 STG.E.128 desc[UR38][R24.64], RZ ;  /* 0x000000ff1800e986 */ /* 0x0001e2000c101d26 */
[----:B------:R-:W-:-:S03]  /*9800*/  LOP3.LUT P6, RZ, R21, 0x40, RZ, 0xc0, !PT ;  /* 0x0000004015ff7812 */ /* 0x000fc600078cc0ff */
[----:B------:R0:W-:Y:S01]  /*9810*/  @!P5 STG.E.128 desc[UR38][R24.64+0x80], RZ ;  /* 0x000080ff1800d986 */ /* 0x0001e2000c101d26 */
[----:B------:R-:W-:-:S03]  /*9820*/  LOP3.LUT P5, RZ, R0, 0x80, RZ, 0xc0, !PT ;  /* 0x0000008000ff7812 */ /* 0x000fc600078ac0ff */
[----:B------:R0:W-:Y:S04]  /*9830*/  @!P4 STG.E.128 desc[UR38][R24.64+0x180], RZ ;  /* 0x000180ff1800c986 */ /* 0x0001e8000c101d26 */
[----:B------:R0:W-:Y:S04]  /*9840*/  @!P1 STG.E.128 desc[UR38][R24.64+0x100], RZ ;  /* 0x000100ff18009986 */ /* 0x0001e8000c101d26 */
[----:B------:R0:W-:Y:S04]  /*9850*/  @!P3 STG.E.128 desc[UR38][R24.64+0x200], RZ ;  /* 0x000200ff1800b986 */ /* 0x0001e8000c101d26 */
[----:B------:R0:W-:Y:S04]  /*9860*/  @!P2 STG.E.128 desc[UR38][R24.64+0x280], RZ ;  /* 0x000280ff1800a986 */ /* 0x0001e8000c101d26 */
[----:B------:R0:W-:Y:S04]  /*9870*/  @P6 STG.E.128 desc[UR38][R24.64+0x300], RZ ;  /* 0x000300ff18006986 */ /* 0x0001e8000c101d26 */
[----:B------:R0:W-:Y:S02]  /*9880*/  @P5 STG.E.128 desc[UR38][R24.64+0x380], RZ ;  /* 0x000380ff18005986 */ /* 0x0001e4000c101d26 */
.L_x_2966:
[----:B------:R-:W-:Y:S05]  /*9890*/  BSYNC B1 ;  /* 0x0000000000017941 */ /* 0x000fea0003800000 */
.L_x_2965:
[----:B------:R-:W-:Y:S05]  /*98a0*/  @P0 BRA `(.L_x_2961) ;  /* 0x0000000000700947 */ /* 0x000fea0003800000 */
[----:B------:R-:W-:Y:S01]  /*98b0*/  IADD3 R3, P0, R12, 0x20, RZ ;  /* 0x000000200c037810 */ /* 0x000fe20007f1e0ff */
        /* <DEDUP_REMOVED lines=11> */
[----:B------:R-:W-:Y:S01]  /*9970*/  LOP3.LUT P4, RZ, R21, 0x40, RZ, 0xc0, !PT ;  /* 0x0000004015ff7812 */ /* 0x000fe2000788c0ff */
[----:B------:R-:W-:Y:S01]  /*9980*/  IMAD R3, R3, UR7, R12 ;  /* 0x0000000703037c24 */ /* 0x000fe2000f8e020c */
[----:B------:R-:W-:Y:S02]  /*9990*/  ULDC.64 UR6, c[0x0][0xa80] ;  /* 0x0002a00000067ab9 */ /* 0x000fe40000000a00 */
[----:B------:R-:W-:Y:S01]  /*99a0*/  LEA R10, P3, R8, UR6, 0x1 ;  /* 0x00000006080a7c11 */ /* 0x000fe2000f8608ff */
[----:B------:R-:W-:-:S05]  /*99b0*/  IMAD.IADD R3, R9, 0x1, R3 ;  /* 0x0000000109037824 */ /* 0x000fca00078e0203 */
[----:B------:R-:W-:Y:S02]  /*99c0*/  LEA.HI.X R11, R8, UR7, R3, 0x1, P3 ;  /* 0x00000007080b7c11 */ /* 0x000fe400098f0c03 */
[----:B------:R-:W-:-:S03]  /*99d0*/  ISETP.GE.AND P3, PT, R2, UR10, PT ;  /* 0x0000000a02007c0c */ /* 0x000fc6000bf66270 */
[----:B------:R1:W-:Y:S01]  /*99e0*/  @!P0 STG.E.128 desc[UR38][R10.64+0x80], RZ ;  /* 0x000080ff0a008986 */ /* 0x0003e2000c101d26 */
[----:B------:R-:W-:-:S03]  /*99f0*/  LOP3.LUT P0, RZ, R0, 0x80, RZ, 0xc0, !PT ;  /* 0x0000008000ff7812 */ /* 0x000fc6000780c0ff */
[----:B------:R1:W-:Y:S04]  /*9a00*/  @!P1 STG.E.128 desc[UR38][R10.64+0x100], RZ ;  /* 0x000100ff0a009986 */ /* 0x0003e8000c101d26 */
[----:B------:R1:W-:Y:S04]  /*9a10*/  @!P2 STG.E.128 desc[UR38][R10.64+0x180], RZ ;  /* 0x000180ff0a00a986 */ /* 0x0003e8000c101d26 */
[----:B------:R1:W-:Y:S04]  /*9a20*/  @!P6 STG.E.128 desc[UR38][R10.64+0x200], RZ ;  /* 0x000200ff0a00e986 */ /* 0x0003e8000c101d26 */
[----:B------:R1:W-:Y:S04]  /*9a30*/  @!P5 STG.E.128 desc[UR38][R10.64+0x280], RZ ;  /* 0x000280ff0a00d986 */ /* 0x0003e8000c101d26 */
[----:B------:R1:W-:Y:S04]  /*9a40*/  @P4 STG.E.128 desc[UR38][R10.64+0x300], RZ ;  /* 0x000300ff0a004986 */ /* 0x0003e8000c101d26 */
[----:B------:R1:W-:Y:S04]  /*9a50*/  @!P3 STG.E.128 desc[UR38][R10.64], RZ ;  /* 0x000000ff0a00b986 */ /* 0x0003e8000c101d26 */
[----:B------:R1:W-:Y:S02]  /*9a60*/  @P0 STG.E.128 desc[UR38][R10.64+0x380], RZ ;  /* 0x000380ff0a000986 */ /* 0x0003e4000c101d26 */
.L_x_2961:
[----:B------:R-:W-:Y:S05]  /*9a70*/  BSYNC B0 ;  /* 0x0000000000007941 */ /* 0x000fea0003800000 */
.L_x_2955:
[----:B------:R-:W-:Y:S02]  /*9a80*/  ULDC UR4, c[0x0][0xc14] ;  /* 0x0003050000047ab9 */ /* 0x000fe40000000800 */
[----:B------:R-:W-:-:S13]  /*9a90*/  ISETP.GE.AND P0, PT, R7, UR4, PT ;  /* 0x0000000407007c0c */ /* 0x000fda000bf06270 */
[----:B------:R-:W-:Y:S05]  /*9aa0*/  @!P0 BRA `(.L_x_2967) ;  /* 0xffffff7400208947 */ /* 0x000fea000383ffff */
[----:B------:R-:W-:Y:S05]  /*9ab0*/  EXIT ;  /* 0x000000000000794d */ /* 0x000fea0003800000 */
.L_x_2922:
[----:B------:R-:W-:-:S08]  /*9ac0*/  NOP ;  /* 0x0000000000007918 */ /* 0x000fd00000000000 */
[----:B------:R-:W0:-:S00]  /*9ad0*/  USETMAXREG.DEALLOC.CTAPOOL 0x18 ;  /* 0x00000018000079c8 */ /* 0x000e0000080e0500 */
[----:B0-----:R-:W-:-:S06]  /*9ae0*/  LOP3.LUT R0, R0, 0x3, RZ, 0xc0, !PT ;  /* 0x0000000300007812 */ /* 0x001fcc00078ec0ff */
[----:B------:R-:W0:Y:S02]  /*9af0*/  SHFL.IDX PT, R0, R0, RZ, 0x1f ;  /* 0x00001fff00007589 */ /* 0x000e2400000e0000 */
[----:B0-----:R-:W-:-:S13]  /*9b00*/  ISETP.NE.AND P0, PT, R0, RZ, PT ;  /* 0x000000ff0000720c */ /* 0x001fda0003f05270 */
[----:B------:R-:W-:Y:S05]  /*9b10*/  @P0 EXIT ;  /* 0x000000000000094d */ /* 0x000fea0003800000 */
[----:B------:R-:W0:Y:S01]  /*9b20*/  S2R R2, SR_TID.X ;  /* 0x0000000000027919 */ /* 0x000e220000002100 */
[----:B------:R-:W-:Y:S01]  /*9b30*/  LOP3.LUT R4, R4, 0xffffffdf, RZ, 0xc0, !PT ;  /* 0xffffffdf04047812 */ /* 0x000fe200078ec0ff */
[----:B------:R-:W-:Y:S01]  /*9b40*/  ULDC UR5, c[0x0][0xc14] ;  /* 0x0003050000057ab9 */ /* 0x000fe20000000800 */
[----:B------:R-:W-:Y:S01]  /*9b50*/  MOV R0, RZ ;  /* 0x000000ff00007202 */ /* 0x000fe20000000f00 */
[----:B------:R-:W1:Y:S01]  /*9b60*/  S2UR UR6, SR_CTAID.X ;  /* 0x00000000000679c3 */ /* 0x000e620000002500 */
        /* <DEDUP_REMOVED lines=17> */
[----:B--2---:R-:W0:Y:S02]  /*9c80*/  SHFL.UP PT, R5, R0, 0x1, RZ ;  /* 0x0420000000057989 */ /* 0x004e2400000e00ff */
[----:B0-----:R-:W-:-:S05]  /*9c90*/  SEL R5, R5, RZ, P1 ;  /* 0x000000ff05057207 */ /* 0x001fca0000800000 */
[----:B------:R-:W-:-:S05]  /*9ca0*/  IMAD.IADD R5, R0, 0x1, R5 ;  /* 0x0000000100057824 */ /* 0x000fca00078e0205 */
[----:B------:R-:W0:Y:S02]  /*9cb0*/  SHFL.UP PT, R6, R5, 0x2, RZ ;  /* 0x0440000005067989 */ /* 0x000e2400000e00ff */
[----:B0-----:R-:W-:Y:S02]  /*9cc0*/  SEL R6, R6, RZ, P0 ;  /* 0x000000ff06067207 */ /* 0x001fe40000000000 */
[----:B------:R-:W-:-:S03]  /*9cd0*/  ISETP.GE.U32.AND P0, PT, R8, 0x4, PT ;  /* 0x000000040800780c */ /* 0x000fc60003f06070 */
[----:B------:R-:W-:-:S05]  /*9ce0*/  IMAD.IADD R6, R5, 0x1, R6 ;  /* 0x0000000105067824 */ /* 0x000fca00078e0206 */
[----:B------:R-:W0:Y:S05]  /*9cf0*/  SHFL.UP PT, R7, R6, 0x4, RZ ;  /* 0x0480000006077989 */ /* 0x000e2a00000e00ff */
[----:B------:R-:W-:-:S04]  /*9d00*/  @P0 LOP3.LUT R4, R4, 0x8, RZ, 0xfc, !PT ;  /* 0x0000000804040812 */ /* 0x000fc800078efcff */
[----:B------:R-:W-:Y:S02]  /*9d10*/  LOP3.LUT R4, R4, 0xfffffffb, RZ, 0xc0, !PT ;  /* 0xfffffffb04047812 */ /* 0x000fe400078ec0ff */
[----:B0-----:R-:W-:Y:S02]  /*9d20*/  SEL R7, R7, RZ, P0 ;  /* 0x000000ff07077207 */ /* 0x001fe40000000000 */
[----:B------:R-:W-:-:S03]  /*9d30*/  ISETP.GE.U32.AND P0, PT, R8, 0x8, PT ;  /* 0x000000080800780c */ /* 0x000fc60003f06070 */
[----:B------:R-:W-:-:S05]  /*9d40*/  IMAD.IADD R7, R6, 0x1, R7 ;  /* 0x0000000106077824 */ /* 0x000fca00078e0207 */
[----:B------:R-:W0:Y:S05]  /*9d50*/  SHFL.UP PT, R2, R7, 0x8, RZ ;  /* 0x0500000007027989 */ /* 0x000e2a00000e00ff */
[----:B------:R-:W-:-:S04]  /*9d60*/  @P0 LOP3.LUT R4, R4, 0x4, RZ, 0xfc, !PT ;  /* 0x0000000404040812 */ /* 0x000fc800078efcff */
[----:B------:R-:W-:Y:S02]  /*9d70*/  LOP3.LUT R4, R4, 0xfffffffd, RZ, 0xc0, !PT ;  /* 0xfffffffd04047812 */ /* 0x000fe400078ec0ff */
[----:B0-----:R-:W-:Y:S02]  /*9d80*/  SEL R2, R2, RZ, P0 ;  /* 0x000000ff02027207 */ /* 0x001fe40000000000 */
[----:B------:R-:W-:Y:S02]  /*9d90*/  ISETP.GE.U32.AND P0, PT, R8, 0x10, PT ;  /* 0x000000100800780c */ /* 0x000fe40003f06070 */
[----:B------:R-:W-:-:S05]  /*9da0*/  IADD3 R3, R7, R2, RZ ;  /* 0x0000000207037210 */ /* 0x000fca0007ffe0ff */
[----:B------:R-:W0:Y:S06]  /*9db0*/  SHFL.UP PT, R2, R3, 0x10, RZ ;  /* 0x0600000003027989 */ /* 0x000e2c00000e00ff */
[----:B------:R-:W-:Y:S02]  /*9dc0*/  @P0 LOP3.LUT R4, R4, 0x2, RZ, 0xfc, !PT ;  /* 0x0000000204040812 */ /* 0x000fe400078efcff */
[----:B0-----:R-:W-:-:S05]  /*9dd0*/  SEL R2, R2, RZ, P0 ;  /* 0x000000ff02027207 */ /* 0x001fca0000000000 */
[----:B------:R-:W-:-:S05]  /*9de0*/  IMAD.IADD R2, R3, 0x1, R2 ;  /* 0x0000000103027824 */ /* 0x000fca00078e0202 */
[----:B------:R-:W0:Y:S02]  /*9df0*/  SHFL.IDX PT, R5, R2, 0x1f, 0x1f ;  /* 0x03e01f0002057f89 */ /* 0x000e2400000e0000 */
[----:B0-----:R-:W-:-:S05]  /*9e00*/  IMAD R5, R5, UR4, RZ ;  /* 0x0000000405057c24 */ /* 0x001fca000f8e02ff */
[----:B-1----:R-:W-:Y:S02]  /*9e10*/  ISETP.GT.AND P0, PT, R5, UR6, PT ;  /* 0x0000000605007c0c */ /* 0x002fe4000bf04270 */
[----:B------:R-:W-:-:S11]  /*9e20*/  MOV R6, R5 ;  /* 0x0000000500067202 */ /* 0x000fd60000000f00 */
[----:B------:R-:W-:Y:S05]  /*9e30*/  @P0 BRA `(.L_x_2968) ;  /* 0x0000000000c00947 */ /* 0x000fea0003800000 */
[----:B------:R-:W-:Y:S01]  /*9e40*/  IMAD.MOV.U32 R5, RZ, RZ, R6 ;  /* 0x000000ffff057224 */ /* 0x000fe200078e0006 */
[----:B------:R-:W-:Y:S01]  /*9e50*/  ULDC UR5, c[0x0][0xc14] ;  /* 0x0003050000057ab9 */ /* 0x000fe20000000800 */
[----:B------:R-:W-:Y:S01]  /*9e60*/  IMAD.MOV.U32 R19, RZ, RZ, RZ ;  /* 0x000000ffff137224 */ /* 0x000fe200078e00ff */
[----:B------:R-:W-:Y:S01]  /*9e70*/  ULDC UR7, c[0x0][0xc14] ;  /* 0x0003050000077ab9 */ /* 0x000fe20000000800 */
[----:B------:R-:W-:-:S05]  /*9e80*/  ULDC UR4, c[0x0][0xc10] ;  /* 0x0003040000047ab9 */ /* 0x000fca0000000800 */
.L_x_2972:
[----:B------:R-:W-:Y:S01]  /*9e90*/  VIADD R0, R19, 0x1f ;  /* 0x0000001f13007836 */ /* 0x000fe20000000000 */
[----:B------:R-:W-:-:S04]  /*9ea0*/  MOV R19, UR7 ;  /* 0x0000000700137c02 */ /* 0x000fc80008000f00 */
        /* <DEDUP_REMOVED lines=14> */
.L_x_2971:
[----:B------:R-:W-:Y:S05]  /*9f90*/  BSYNC B0 ;  /* 0x0000000000007941 */ /* 0x000fea0003800000 */
.L_x_2970:
[----:B0----5:R-:W0:Y:S01]  /*9fa0*/  SHFL.UP PT, R2, R0, 0x1, RZ ;  /* 0x0420000000027989 */ /* 0x021e2200000e00ff */
[C---:B------:R-:W-:Y:S02]  /*9fb0*/  ISETP.NE.AND P0, PT, R8.reuse, RZ, PT ;  /* 0x000000ff0800720c */ /* 0x040fe40003f05270 */
[----:B------:R-:W-:Y:S02]  /*9fc0*/  ISETP.GE.U32.AND P1, PT, R8, 0x2, PT ;  /* 0x000000020800780c */ /* 0x000fe40003f26070 */
[----:B0-----:R-:W-:Y:S02]  /*9fd0*/  SEL R3, R2, RZ, P0 ;  /* 0x000000ff02037207 */ /* 0x001fe40000000000 */
[----:B------:R-:W-:Y:S02]  /*9fe0*/  ISETP.GE.U32.AND P0, PT, R8, 0x4, PT ;  /* 0x000000040800780c */ /* 0x000fe40003f06070 */
[----:B------:R-:W-:-:S05]  /*9ff0*/  IADD3 R3, R0, R3, RZ ;  /* 0x0000000300037210 */ /* 0x000fca0007ffe0ff */
        /* <DEDUP_REMOVED lines=19> */
[----:B------:R-:W-:-:S07]  /*a130*/  IMAD.MOV.U32 R2, RZ, RZ, R9 ;  /* 0x000000ffff027224 */ /* 0x000fce00078e0009 */
.L_x_2968:
        /* <DEDUP_REMOVED lines=10> */
[----:B0-----:R-:W-:-:S06]  /*a1e0*/  IADD3 R3, R9, 0xffffffe, RZ ;  /* 0x0ffffffe09037810 */ /* 0x001fcc0007ffe0ff */
[----:B------:R-:W0:Y:S02]  /*a1f0*/  F2I.FTZ.U32.TRUNC.NTZ R3, R3 ;  /* 0x0000000300037305 */ /* 0x000e24000021f000 */
[----:B0-----:R-:W-:Y:S01]  /*a200*/  IMAD.MOV R11, RZ, RZ, -R3 ;  /* 0x000000ffff0b7224 */ /* 0x001fe200078e0a03 */
[----:B------:R-:W-:Y:S06]  /*a210*/  @!P0 BRA `(.L_x_2973) ;  /* 0x0000000000088947 */ /* 0x000fec0003800000 */
[----:B------:R-:W-:-:S05]  /*a220*/  VIADD R9, R5, 0xffffffff ;  /* 0xffffffff05097836 */ /* 0x000fca0000000000 */
[----:B------:R0:W1:Y:S02]  /*a230*/  SHFL.IDX PT, R16, R2, R9, 0x1f ;  /* 0x00001f0902107589 */ /* 0x00006400000e0000 */
.L_x_2973:
[----:B-1----:R-:W-:Y:S02]  /*a240*/  IMAD R16, R16, UR4, R7 ;  /* 0x0000000410107c24 */ /* 0x002fe4000f8e0207 */
[----:B------:R-:W-:Y:S02]  /*a250*/  IMAD R7, R11, R6, RZ ;  /* 0x000000060b077224 */ /* 0x000fe400078e02ff */
[----:B0-----:R-:W-:Y:S01]  /*a260*/  IMAD.MOV.U32 R2, RZ, RZ, RZ ;  /* 0x000000ffff027224 */ /* 0x001fe200078e00ff */
[----:B------:R-:W-:Y:S01]  /*a270*/  IADD3 R9, -R16, UR6, RZ ;  /* 0x0000000610097c10 */ /* 0x000fe2000fffe1ff */
[----:B------:R-:W-:Y:S02]  /*a280*/  IMAD.IADD R19, R5, 0x1, R19 ;  /* 0x0000000105137824 */ /* 0x000fe400078e0213 */
[----:B------:R-:W-:Y:S01]  /*a290*/  IMAD.HI.U32 R2, R3, R7, R2 ;  /* 0x0000000703027227 */ /* 0x000fe200078e0002 */
[----:B------:R-:W-:Y:S02]  /*a2a0*/  IABS R7, R0 ;  /* 0x0000000000077213 */ /* 0x000fe40000000000 */
[----:B------:R-:W-:-:S02]  /*a2b0*/  IABS R3, R9 ;  /* 0x0000000900037213 */ /* 0x000fc40000000000 */
[----:B------:R-:W-:-:S03]  /*a2c0*/  IADD3 R7, RZ, -R7, RZ ;  /* 0x80000007ff077210 */ /* 0x000fc60007ffe0ff */
        /* <DEDUP_REMOVED lines=11> */
[----:B------:R-:W-:-:S05]  /*a380*/  @!P0 LOP3.LUT R2, RZ, R0, RZ, 0x33, !PT ;  /* 0x00000000ff028212 */ /* 0x000fca00078e33ff */
[--C-:B------:R-:W-:Y:S02]  /*a390*/  IMAD.MOV R17, RZ, RZ, -R2.reuse ;  /* 0x000000ffff117224 */ /* 0x100fe400078e0a02 */
[----:B------:R-:W-:Y:S02]  /*a3a0*/  IMAD.MOV.U32 R18, RZ, RZ, R2 ;  /* 0x000000ffff127224 */ /* 0x000fe400078e0002 */
[----:B------:R-:W-:Y:S01]  /*a3b0*/  IMAD R17, R0, R17, R9 ;  /* 0x0000001100117224 */ /* 0x000fe200078e0209 */
[----:B------:R-:W-:Y:S06]  /*a3c0*/  BRA `(.L_x_2974) ;  /* 0x00000000000c7947 */ /* 0x000fec0003800000 */
.L_x_2969:
[----:B------:R-:W-:Y:S01]  /*a3d0*/  MOV R17, RZ ;  /* 0x000000ff00117202 */ /* 0x000fe20000000f00 */
[----:B------:R-:W-:Y:S02]  /*a3e0*/  IMAD.U32 R16, RZ, RZ, UR6 ;  /* 0x00000006ff107e24 */ /* 0x000fe4000f8e00ff */
[----:B------:R-:W-:-:S07]  /*a3f0*/  IMAD.MOV.U32 R18, RZ, RZ, RZ ;  /* 0x000000ffff127224 */ /* 0x000fce00078e00ff */
.L_x_2974:
        /* <DEDUP_REMOVED lines=14> */
[----:B0-----:R-:W-:Y:S01]  /*a4e0*/  MOV R0, 0x1 ;  /* 0x0000000100007802 */ /* 0x001fe20000000f00 */
[----:B------:R0:W-:Y:S01]  /*a4f0*/  STL [R1], RZ ;  /* 0x000000ff01007387 */ /* 0x0001e20000100800 */
[----:B------:R-:W-:Y:S01]  /*a500*/  ULDC UR37, c[0x0][0xc] ;  /* 0x0000030000257ab9 */ /* 0x000fe20000000800 */
[----:B------:R-:W-:Y:S02]  /*a510*/  ULDC.64 UR40, c[0x0][0x198] ;  /* 0x0000660000287ab9 */ /* 0x000fe40000000a00 */
[----:B------:R0:W-:Y:S04]  /*a520*/  STL [R1+0x4], R0 ;  /* 0x0000040001007387 */ /* 0x0001e80000100800 */
[----:B------:R0:W-:Y:S02]  /*a530*/  STL [R1+0x24], RZ ;  /* 0x000024ff01007387 */ /* 0x0001e40000100800 */
.L_x_3038:
[----:B-12---:R-:W1:Y:S02]  /*a540*/  LDC.64 R2, c[0x0][0xc60] ;  /* 0x00031800ff027b82 */ /* 0x006e640000000a00 */
[----:B-1----:R-:W-:-:S05]  /*a550*/  IMAD.WIDE R2, R19, 0x4, R2 ;  /* 0x0000000413027825 */ /* 0x002fca00078e0202 */
[----:B------:R-:W2:Y:S01]  /*a560*/  LDG.E R5, desc[UR38][R2.64] ;  /* 0x0000002602057981 */ /* 0x000ea2000c1e1900 */
[----:B------:R-:W-:Y:S05]  /*a570*/  YIELD ;  /* 0x0000000000007946 */ /* 0x000fea0003800000 */
[----:B------:R-:W-:Y:S01]  /*a580*/  ULDC.64 UR4, c[0x0][0xa28] ;  /* 0x00028a0000047ab9 */ /* 0x000fe20000000a00 */
[----:B0-----:R-:W-:Y:S01]  /*a590*/  IMAD.MOV.U32 R0, RZ, RZ, RZ ;  /* 0x000000ffff007224 */ /* 0x001fe200078e00ff */
[----:B------:R-:W-:-:S04]  /*a5a0*/  ISETP.NE.U32.AND P0, PT, RZ, UR4, PT ;  /* 0x00000004ff007c0c */ /* 0x000fc8000bf05070 */
[----:B------:R-:W-:Y:S01]  /*a5b0*/  ISETP.NE.AND.EX P0, PT, RZ, UR5, PT, P0 ;  /* 0x00000005ff007c0c */ /* 0x000fe2000bf05300 */
[----:B------:R-:W-:Y:S01]  /*a5c0*/  IMAD.MOV.U32 R6, RZ, RZ, RZ ;  /* 0x000000ffff067224 */ /* 0x000fe200078e00ff */
[----:B--2---:R-:W-:Y:S01]  /*a5d0*/  SHF.R.S32.HI R4, RZ, 0x1f, R5 ;  /* 0x0000001fff047819 */ /* 0x004fe20000011405 */
[----:B------:R-:W-:-:S10]  /*a5e0*/  IMAD.SHL.U32 R7, R5, 0x4, RZ ;  /* 0x0000000405077824 */ /* 0x000fd400078e00ff */
[C---:B------:R-:W-:Y:S01]  /*a5f0*/  @P0 LEA R2, P1, R5.reuse, UR4, 0x2 ;  /* 0x0000000405020c11 */ /* 0x040fe2000f8210ff */
[----:B------:R-:W-:Y:S03]  /*a600*/  STL [R1+0x10], R5 ;  /* 0x0000100501007387 */ /* 0x000fe60000100800 */
        /* <DEDUP_REMOVED lines=9> */
[----:B------:R-:W-:-:S04]  /*a6a0*/  ISETP.NE.U32.AND P0, PT, RZ, UR4, PT ;  /* 0x00000004ff007c0c */ /* 0x000fc8000bf05070 */
[----:B------:R-:W-:Y:S01]  /*a6b0*/  ISETP.NE.AND.EX P0, PT, RZ, UR5, PT, P0 ;  /* 0x00000005ff007c0c */ /* 0x000fe2000bf05300 */
[----:B--2---:R0:W-:Y:S04]  /*a6c0*/  STL [R1+0x2c], R6 ;  /* 0x00002c0601007387 */ /* 0x0041e80000100800 */
[----:B------:R1:W-:Y:S01]  /*a6d0*/  STL [R1+0x18], R7 ;  /* 0x0000180701007387 */ /* 0x0003e20000100800 */
[----:B0-----:R-:W-:-:S07]  /*a6e0*/  SHF.L.U64.HI R6, R5, 0x2, R4 ;  /* 0x0000000205067819 */ /* 0x001fce0000010204 */
[C---:B------:R-:W-:Y:S01]  /*a6f0*/  @P0 IADD3 R4, P1, R7.reuse, UR4, RZ ;  /* 0x0000000407040c10 */ /* 0x040fe2000ff3e0ff */
[----:B------:R0:W-:Y:S03]  /*a700*/  STL [R1+0x1c], R6 ;  /* 0x00001c0601007387 */ /* 0x0001e60000100800 */
[C---:B------:R-:W-:Y:S01]  /*a710*/  @P0 IADD3.X R5, R6.reuse, UR5, RZ, P1, !PT ;  /* 0x0000000506050c10 */ /* 0x040fe20008ffe4ff */
[----:B------:R-:W-:Y:S02]  /*a720*/  ULDC.64 UR4, c[0x0][0xa08] ;  /* 0x0002820000047ab9 */ /* 0x000fe40000000a00 */
[----:B------:R-:W-:Y:S02]  /*a730*/  IADD3 R2, P1, R7, UR4, RZ ;  /* 0x0000000407027c10 */ /* 0x000fe4000ff3e0ff */
[----:B-1----:R-:W-:Y:S02]  /*a740*/  MOV R7, RZ ;  /* 0x000000ff00077202 */ /* 0x002fe40000000f00 */
[----:B------:R-:W-:-:S02]  /*a750*/  IADD3.X R3, R6, UR5, RZ, P1, !PT ;  /* 0x0000000506037c10 */ /* 0x000fc40008ffe4ff */
        /* <DEDUP_REMOVED lines=14> */
[----:B-1----:R-:W2:Y:S04]  /*a840*/  LDG.E R5, desc[UR38][R2.64] ;  /* 0x0000002602057981 */ /* 0x002ea8000c1e1900 */
[----:B-----5:R-:W2:Y:S02]  /*a850*/  LDG.E R6, desc[UR38][R2.64+0x4] ;  /* 0x0000042602067981 */ /* 0x020ea4000c1e1900 */
[----:B--2---:R-:W-:-:S07]  /*a860*/  IMAD.IADD R6, R6, 0x1, -R5 ;  /* 0x0000000106067824 */ /* 0x004fce00078e0a05 */
.L_x_2976:
[----:B-1---5:R-:W-:Y:S01]  /*a870*/  IADD3 R2, -R0, R6, RZ ;  /* 0x0000000600027210 */ /* 0x022fe20007ffe1ff */
[----:B------:R-:W-:Y:S01]  /*a880*/  IMAD.IADD R3, R7, 0x1, R0 ;  /* 0x0000000107037824 */ /* 0x000fe200078e0200 */
[----:B------:R-:W-:Y:S02]  /*a890*/  BSSY B6, `(.L_x_2977) ;  /* 0x0000305000067945 */ /* 0x000fe40003800000 */
[C---:B------:R-:W-:Y:S01]  /*a8a0*/  ISETP.GT.AND P0, PT, R2.reuse, RZ, PT ;  /* 0x000000ff0200720c */ /* 0x040fe20003f04270 */
[----:B------:R-:W-:Y:S01]  /*a8b0*/  VIADD R0, R2, 0x3f ;  /* 0x0000003f02007836 */ /* 0x000fe20000000000 */
[----:B------:R-:W-:Y:S04]  /*a8c0*/  STL [R1+0x20], R2 ;  /* 0x0000200201007387 */ /* 0x000fe80000100800 */
        /* <DEDUP_REMOVED lines=13> */
[----:B0-----:R-:W1:Y:S08]  /*a9a0*/  FLO.U32 R0, UR4 ;  /* 0x0000000400007d00 */ /* 0x001e7000080e0000 */
        /* <DEDUP_REMOVED lines=9> */
.L_x_2978:
[----:B------:R-:W1:Y:S01]  /*aa40*/  S2R R3, SR_CgaCtaId ;  /* 0x0000000000037919 */ /* 0x000e620000008800 */
[----:B0-----:R-:W-:-:S04]  /*aa50*/  MOV R0, 0x400 ;  /* 0x0000040000007802 */ /* 0x001fc80000000f00 */
[----:B-1----:R-:W-:-:S05]  /*aa60*/  LEA R2, R3, R0, 0x18 ;  /* 0x0000000003027211 */ /* 0x002fca00078ec0ff */
[----:B------:R0:W-:Y:S01]  /*aa70*/  STL [R1+0xc], R2 ;  /* 0x00000c0201007387 */ /* 0x0001e20000100800 */
[----:B------:R-:W-:-:S05]  /*aa80*/  VIADD R0, R2, 0x22400 ;  /* 0x0002240002007836 */ /* 0x000fca0000000000 */
[----:B------:R-:W-:-:S13]  /*aa90*/  LOP3.LUT P0, RZ, R0, 0x3ff, RZ, 0xc0, !PT ;  /* 0x000003ff00ff7812 */ /* 0x000fda000780c0ff */
[----:B0-----:R-:W-:Y:S05]  /*aaa0*/  @!P0 BRA `(.L_x_2980) ;  /* 0x0000000000408947 */ /* 0x001fea0003800000 */
        /* <DEDUP_REMOVED lines=8> */
[----:B------:R-:W-:Y:S01]  /*ab30*/  MOV R11, UR5 ;  /* 0x00000005000b7c02 */ /* 0x000fe20008000f00 */
[----:B------:R-:W-:Y:S02]  /*ab40*/  IMAD.U32 R7, RZ, RZ, UR9 ;  /* 0x00000009ff077e24 */ /* 0x000fe4000f8e00ff */
[----:B------:R-:W-:-:S02]  /*ab50*/  IMAD.U32 R10, RZ, RZ, UR4 ;  /* 0x00000004ff0a7e24 */ /* 0x000fc4000f8e00ff */
[----:B------:R-:W-:Y:S02]  /*ab60*/  IMAD.MOV.U32 R8, RZ, RZ, 0x70 ;  /* 0x00000070ff087424 */ /* 0x000fe400078e00ff */
[----:B------:R-:W-:Y:S02]  /*ab70*/  IMAD.MOV.U32 R12, RZ, RZ, 0x1 ;  /* 0x00000001ff0c7424 */ /* 0x000fe400078e00ff */
[----:B------:R-:W-:-:S07]  /*ab80*/  IMAD.MOV.U32 R13, RZ, RZ, RZ ;  /* 0x000000ffff0d7224 */ /* 0x000fce00078e00ff */
[----:B------:R-:W-:-:S07]  /*ab90*/  LEPC R20, `(.L_x_2980) ;  /* 0x000000001014794e */ /* 0x000fce0000000000 */
[----:B0-----:R-:W-:Y:S05]  /*aba0*/  CALL.ABS.NOINC R2 ;  /* 0x0000000002007343 */ /* 0x001fea0003c00000 */
.L_x_2980:
        /* <DEDUP_REMOVED lines=20> */
.L_x_2982:
        /* <DEDUP_REMOVED lines=8> */
[----:B------:R-:W-:Y:S01]  /*ad70*/  MOV R8, 0x70 ;  /* 0x0000007000087802 */ /* 0x000fe20000000f00 */
[----:B------:R-:W-:Y:S02]  /*ad80*/  IMAD.U32 R7, RZ, RZ, UR9 ;  /* 0x00000009ff077e24 */ /* 0x000fe4000f8e00ff */
[----:B------:R-:W-:-:S02]  /*ad90*/  IMAD.U32 R10, RZ, RZ, UR4 ;  /* 0x00000004ff0a7e24 */ /* 0x000fc4000f8e00ff */
[----:B------:R-:W-:Y:S02]  /*ada0*/  IMAD.U32 R11, RZ, RZ, UR5 ;  /* 0x00000005ff0b7e24 */ /* 0x000fe4000f8e00ff */
[----:B------:R-:W-:Y:S02]  /*adb0*/  IMAD.MOV.U32 R12, RZ, RZ, 0x1 ;  /* 0x00000001ff0c7424 */ /* 0x000fe400078e00ff */
[----:B------:R-:W-:-:S07]  /*adc0*/  IMAD.MOV.U32 R13, RZ, RZ, RZ ;  /* 0x000000ffff0d7224 */ /* 0x000fce00078e00ff */
[----:B------:R-:W-:-:S07]  /*add0*/  LEPC R20, `(.L_x_2981) ;  /* 0x000000001014794e */ /* 0x000fce0000000000 */
[----:B0-----:R-:W-:Y:S05]  /*ade0*/  CALL.ABS.NOINC R2 ;  /* 0x0000000002007343 */ /* 0x001fea0003c00000 */
.L_x_2981:
[----:B------:R-:W2:Y:S01]  /*adf0*/  LDL.LU R2, [R1+0x18] ;  /* 0x0000180001027983 */ /* 0x000ea20000300800 */
[----:B------:R-:W-:-:S03]  /*ae00*/  ULDC.64 UR4, c[0x0][0x9f8] ;  /* 0x00027e0000047ab9 */ /* 0x000fc60000000a00 */
[----:B------:R-:W3:Y:S04]  /*ae10*/  LDL.LU R0, [R1+0x1c] ;  /* 0x00001c0001007983 */ /* 0x000ee80000300800 */
[----:B------:R-:W4:Y:S04]  /*ae20*/  LDL.LU R4, [R1+0x2c] ;  /* 0x00002c0001047983 */ /* 0x000f280000300800 */
[----:B------:R-:W4:Y:S01]  /*ae30*/  LDL.LU R7, [R1+0x10] ;  /* 0x0000100001077983 */ /* 0x000f220000300800 */
[----:B------:R-:W-:-:S04]  /*ae40*/  ISETP.NE.U32.AND P0, PT, RZ, UR4, PT ;  /* 0x00000004ff007c0c */ /* 0x000fc8000bf05070 */
        /* <DEDUP_REMOVED lines=11> */
[----:B----4-:R-:W-:Y:S02]  /*af00*/  LEA R17, R17, R4, 0x6 ;  /* 0x0000000411117211 */ /* 0x010fe400078e30ff */
        /* <DEDUP_REMOVED lines=13> */
.L_x_2983:
        /* <DEDUP_REMOVED lines=17> */
.L_x_3055:
[----:B------:R-:W2:Y:S01]  /*b0f0*/  LDL R8, [R1+0x14] ;  /* 0x0000140001087983 */ /* 0x000ea20000100800 */
[----:B------:R-:W-:Y:S01]  /*b100*/  UMOV UR4, 0xffffffff ;  /* 0xffffffff00047882 */ /* 0x000fe20000000000 */
[----:B------:R-:W-:Y:S01]  /*b110*/  SHF.R.S32.HI R5, RZ, 0x1f, R0 ;  /* 0x0000001fff057819 */ /* 0x000fe20000011400 */
[----:B--2---:R-:W-:Y:S01]  /*b120*/  VIADD R9, R8, 0xffffffff ;  /* 0xffffffff08097836 */ /* 0x004fe20000000000 */
[----:B------:R-:W-:Y:S06]  /*b130*/  BRA.DIV UR4, `(.L_x_2985) ;  /* 0x0000003a04247947 */ /* 0x000fec000b800000 */
[----:B------:R-:W-:-:S13]  /*b140*/  ELECT P6, URZ, PT ;  /* 0x00000000003f782f */ /* 0x000fda00038c0000 */
.L_x_3058:
        /* <DEDUP_REMOVED lines=11> */
[----:B------:R-:W-:-:S04]  /*b200*/  @P0 SHF.R.U32.HI R7, RZ, R11, R10 ;  /* 0x0000000bff070219 */ /* 0x000fc8000001160a */
[----:B------:R-:W-:Y:S01]  /*b210*/  IADD3 R8, -R7, RZ, RZ ;  /* 0x000000ff07087210 */ /* 0x000fe20007ffe1ff */
[----:B------:R-:W-:-:S04]  /*b220*/  IMAD.MOV.U32 R10, RZ, RZ, R7 ;  /* 0x000000ffff0a7224 */ /* 0x000fc800078e0007 */
[----:B------:R-:W-:Y:S02]  /*b230*/  IMAD R11, R12, R8, R9 ;  /* 0x000000080c0b7224 */ /* 0x000fe400078e0209 */
[----:B------:R-:W-:-:S03]  /*b240*/  IMAD R8, R5, UR4, RZ ;  /* 0x0000000405087c24 */ /* 0x000fc6000f8e02ff */
[----:B------:R0:W-:Y:S01]  /*b250*/  STL [R1+0x28], R11 ;  /* 0x0000280b01007387 */ /* 0x0001e20000100800 */
[----:B------:R-:W-:Y:S01]  /*b260*/  IMAD R8, R0, UR5, R8 ;  /* 0x0000000500087c24 */ /* 0x000fe2000f8e0208 */
[----:B0-----:R-:W-:-:S03]  /*b270*/  SHF.R.S32.HI R11, RZ, 0x1f, R7 ;  /* 0x0000001fff0b7819 */ /* 0x001fc60000011407 */
[----:B------:R-:W-:-:S04]  /*b280*/  IMAD.WIDE.U32 R10, R0, UR4, R10 ;  /* 0x00000004000a7c25 */ /* 0x000fc8000f8e000a */
[----:B------:R-:W-:Y:S01]  /*b290*/  IMAD.IADD R7, R11, 0x1, R8 ;  /* 0x000000010b077824 */ /* 0x000fe200078e0208 */
[----:B------:R-:W-:-:S04]  /*b2a0*/  LEA R12, P0, R10, R2, 0x2 ;  /* 0x000000020a0c7211 */ /* 0x000fc800078010ff */
[----:B------:R-:W-:-:S05]  /*b2b0*/  LEA.HI.X R13, R10, R3, R7, 0x2, P0 ;  /* 0x000000030a0d7211 */ /* 0x000fca00000f1407 */
[----:B------:R0:W5:Y:S04]  /*b2c0*/  LDG.E R7, desc[UR38][R12.64] ;  /* 0x000000260c077981 */ /* 0x000168000c1e1900 */
.L_x_2987:
[----:B------:R-:W2:Y:S01]  /*b2d0*/  LDL R8, [R1] ;  /* 0x0000000001087983 */ /* 0x000ea20000100800 */
[----:B------:R-:W-:-:S03]  /*b2e0*/  MOV R11, 0x400 ;  /* 0x00000400000b7802 */ /* 0x000fc60000000f00 */
[----:B------:R-:W3:Y:S01]  /*b2f0*/  LDL R10, [R1+0x4] ;  /* 0x00000400010a7983 */ /* 0x000ee20000100800 */
[----:B0-----:R-:W0:Y:S02]  /*b300*/  S2R R12, SR_CgaCtaId ;  /* 0x00000000000c7919 */ /* 0x001e240000008800 */
[----:B0-----:R-:W-:-:S05]  /*b310*/  LEA R11, R12, R11, 0x18 ;  /* 0x0000000b0c0b7211 */ /* 0x001fca00078ec0ff */
[----:B--2---:R-:W-:Y:S01]  /*b320*/  IMAD R8, R8, 0x8, R11 ;  /* 0x0000000808087824 */ /* 0x004fe200078e020b */
[----:B---3--:R-:W-:-:S04]  /*b330*/  SHF.L.U32 R10, R10, 0x1f, RZ ;  /* 0x0000001f0a0a7819 */ /* 0x008fc800000006ff */
[----:B------:R-:W0:Y:S02]  /*b340*/  SYNCS.PHASECHK.TRANS64.TRYWAIT P0, [R8+URZ+0x28c40], R10 ;  /* 0x028c400a080075a7 */ /* 0x000e24000800017f */
[----:B0-----:R-:W-:Y:S05]  /*b350*/  @!P0 BRA `(.L_x_2988) ;  /* 0x0000003400bc8947 */ /* 0x001fea0003800000 */
.L_x_3059:
[----:B------:R-:W1:Y:S02]  /*b360*/  S2R R11, SR_TID.X ;  /* 0x00000000000b7919 */ /* 0x000e640000002100 */
[----:B-1----:R-:W-:-:S04]  /*b370*/  LOP3.LUT R11, R11, 0x7f, RZ, 0xc0, !PT ;  /* 0x0000007f0b0b7812 */ /* 0x002fc800078ec0ff */
[----:B------:R-:W-:-:S13]  /*b380*/  ISETP.NE.AND P0, PT, R11, RZ, PT ;  /* 0x000000ff0b00720c */ /* 0x000fda0003f05270 */
[----:B------:R-:W-:Y:S05]  /*b390*/  @P0 BRA `(.L_x_2989) ;  /* 0x00000000001c0947 */ /* 0x000fea0003800000 */
[----:B------:R-:W1:Y:S01]  /*b3a0*/  S2R R11, SR_TID.X ;  /* 0x00000000000b7919 */ /* 0x000e620000002100 */
[----:B0-----:R-:W-:-:S04]  /*b3b0*/  MOV R10, 0x2000 ;  /* 0x00002000000a7802 */ /* 0x001fc80000000f00 */
[----:B------:R2:W-:Y:S01]  /*b3c0*/  SYNCS.ARRIVE.TRANS64 RZ, [R8+URZ+0x28c30], R10 ;  /* 0x028c300a08ff79a7 */ /* 0x0005e2000800003f */
[----:B-1----:R-:W-:-:S04]  /*b3d0*/  LOP3.LUT R11, R11, 0x1f, RZ, 0xc0, !PT ;  /* 0x0000001f0b0b7812 */ /* 0x002fc800078ec0ff */
[----:B------:R-:W-:-:S13]  /*b3e0*/  ISETP.NE.AND P1, PT, R11, RZ, PT ;  /* 0x000000ff0b00720c */ /* 0x000fda0003f25270 */
[----:B--2---:R-:W-:Y:S05]  /*b3f0*/  @!P1 BRA `(.L_x_2989) ;  /* 0x0000000000049947 */ /* 0x004fea0003800000 */
[----:B------:R-:W-:Y:S01]  /*b400*/  BPT.TRAP 0x1 ;  /* 0x000000040000795c */ /* 0x000fe20000300000 */
.L_x_2989:
[----:B------:R-:W2:Y:S04]  /*b410*/  LDL R11, [R1] ;  /* 0x00000000010b7983 */ /* 0x000ea80000100800 */
[----:B------:R-:W3:Y:S04]  /*b420*/  LDL R14, [R1+0x28] ;  /* 0x00002800010e7983 */ /* 0x000ee80000100800 */
[----:B0-----:R-:W4:Y:S01]  /*b430*/  LDL R10, [R1+0x8] ;  /* 0x00000800010a7983 */ /* 0x001f220000100800 */
[----:B------:R-:W0:Y:S01]  /*b440*/  S2R R13, SR_CgaCtaId ;  /* 0x00000000000d7919 */ /* 0x000e220000008800 */
[----:B------:R-:W-:-:S02]  /*b450*/  MOV R12, 0x400 ;  /* 0x00000400000c7802 */ /* 0x000fc40000000f00 */
[----:B------:R-:W-:Y:S01]  /*b460*/  R2UR UR9, R8 ;  /* 0x00000000080972ca */ /* 0x000fe200000e0000 */
[----:B------:R-:W-:Y:S01]  /*b470*/  UIADD3 UR6, UP0, UR40, 0x370, URZ ;  /* 0x0000037028067890 */ /* 0x000fe2000ff1e03f */
[----:B------:R-:W-:Y:S02]  /*b480*/  R2UR UR12, R4 ;  /* 0x00000000040c72ca */ /* 0x000fe400000e0000 */
[----:B-----5:R-:W-:Y:S01]  /*b490*/  R2UR UR13, R7 ;  /* 0x00000000070d72ca */ /* 0x020fe200000e0000 */
[----:B------:R-:W-:Y:S01]  /*b4a0*/  UIADD3.X UR7, URZ, UR41, URZ, UP0, !UPT ;  /* 0x000000293f077290 */ /* 0x000fe200087fe43f */
[----:B0-----:R-:W-:-:S07]  /*b4b0*/  LEA R12, R13, R12, 0x18 ;  /* 0x0000000c0d0c7211 */ /* 0x001fce00078ec0ff */
[----:B------:R-:W-:Y:S01]  /*b4c0*/  UIADD3 UR9, UR9, 0x28c30, URZ ;  /* 0x00028c3009097890 */ /* 0x000fe2000fffe03f */
[----:B------:R-:W-:Y:S01]  /*b4d0*/  UMOV UR5, 0x14f00000 ;  /* 0x14f0000000057882 */ /* 0x000fe20000000000 */
[----:B------:R-:W-:Y:S01]  /*b4e0*/  UMOV UR10, URZ ;  /* 0x0000003f000a7c82 */ /* 0x000fe20008000000 */
[----:B--2---:R-:W-:Y:S01]  /*b4f0*/  IMAD R8, R11, 0x2000, R12 ;  /* 0x000020000b087824 */ /* 0x004fe200078e020c */
[----:B---3--:R-:W-:-:S04]  /*b500*/  R2UR UR11, R14 ;  /* 0x000000000e0b72ca */ /* 0x008fc800000e0000 */
[----:B------:R-:W-:Y:S02]  /*b510*/  R2UR UR8, R8 ;  /* 0x00000000080872ca */ /* 0x000fe400000e0000 */
[----:B----4-:R-:W-:-:S11]  /*b520*/  R2UR UR4, R10 ;  /* 0x000000000a0472ca */ /* 0x010fd600000e0000 */
[----:B------:R-:W-:Y:S02]  /*b530*/  UIADD3 UR8, UR8, 0x22400, URZ ;  /* 0x0002240008087890 */ /* 0x000fe4000fffe03f */
[----:B------:R-:W-:-:S03]  /*b540*/  ULEA UR11, UR11, UR4, 0x6 ;  /* 0x000000040b0b7291 */ /* 0x000fc6000f8e303f */
[----:B------:R-:W-:-:S06]  /*b550*/  UMOV UR4, 0x0 ;  /* 0x0000000000047882 */ /* 0x000fcc0000000000 */
[----:B------:R0:W-:Y:S02]  /*b560*/  UTMALDG.4D [UR8], [UR6], desc[UR4] ;  /* 0x00000408060075b4 */ /* 0x0001e40008019000 */
[----:B0-----:R-:W-:Y:S01]  /*b570*/  NOP ;  /* 0x0000000000007918 */ /* 0x001fe20000000000 */
.L_x_2986:
        /* <DEDUP_REMOVED lines=9> */
[----:B------:R-:W-:Y:S01]  /*b610*/  @P0 R2UR UR11, R17 ;  /* 0x00000000110b02ca */ /* 0x000fe200000e0000 */
[----:B------:R-:W-:Y:S01]  /*b620*/  UIADD3.X UR5, URZ, UR41, URZ, UP0, !UPT ;  /* 0x000000293f057290 */ /* 0x000fe200087fe43f */
[----:B------:R-:W-:Y:S01]  /*b630*/  BSSY B0, `(.L_x_2990) ;  /* 0x0000013000007945 */ /* 0x000fe20003800000 */
[----:B------:R-:W-:Y:S01]  /*b640*/  UMOV UR7, 0x12f00000 ;  /* 0x12f0000000077882 */ /* 0x000fe20000000000 */
[----:B------:R-:W-:Y:S01]  /*b650*/  UMOV UR10, URZ ;  /* 0x0000003f000a7c82 */ /* 0x000fe20008000000 */
[----:B------:R-:W-:Y:S01]  /*b660*/  @P0 IMAD.MOV.U32 R8, RZ, RZ, 0x2000 ;  /* 0x00002000ff080424 */ /* 0x000fe200078e00ff */
[----:B0-----:R-:W-:Y:S01]  /*b670*/  LEA R10, R11, R10, 0x18 ;  /* 0x0000000a0b0a7211 */ /* 0x001fe200078ec0ff */
[----:B------:R-:W-:Y:S03]  /*b680*/  BAR.SYNC.DEFER_BLOCKING 0x8, 0xa0 ;  /* 0x0202800000007b1d */ /* 0x000fe60000010000 */
[----:B------:R-:W-:-:S13]  /*b690*/  R2UR UR9, R10 ;  /* 0x000000000a0972ca */ /* 0x000fda00000e0000 */
[----:B------:R-:W-:Y:S02]  /*b6a0*/  UIADD3 UR8, UR9, 0x20400, URZ ;  /* 0x0002040009087890 */ /* 0x000fe4000fffe03f */
[----:B------:R-:W-:Y:S01]  /*b6b0*/  UIADD3 UR9, UR9, 0x28c00, URZ ;  /* 0x00028c0009097890 */ /* 0x000fe2000fffe03f */
[----:B------:R0:W-:Y:S08]  /*b6c0*/  @P0 SYNCS.ARRIVE.TRANS64 RZ, [R10+URZ+0x28c00], R8 ;  /* 0x028c00080aff09a7 */ /* 0x0001f0000800003f */
[----:B------:R0:W-:Y:S01]  /*b6d0*/  UTMALDG.4D [UR8], [UR4], desc[UR6] ;  /* 0x00000608040075b4 */ /* 0x0001e20008019000 */
[----:B--2---:R-:W-:-:S05]  /*b6e0*/  VIADD R12, R12, 0x1 ;  /* 0x000000010c0c7836 */ /* 0x004fca0000000000 */
[----:B------:R-:W-:Y:S01]  /*b6f0*/  LEA.HI R6, R12, R12, RZ, 0x1 ;  /* 0x0000000c0c067211 */ /* 0x000fe200078f08ff */
[----:B------:R0:W-:Y:S03]  /*b700*/  STL [R1+0x24], R12 ;  /* 0x0000240c01007387 */ /* 0x0001e60000100800 */
[----:B------:R-:W-:-:S04]  /*b710*/  LOP3.LUT R6, R6, 0xfffffffe, RZ, 0xc0, !PT ;  /* 0xfffffffe06067812 */ /* 0x000fc800078ec0ff */
[----:B------:R-:W-:-:S04]  /*b720*/  IADD3 R6, R12, -R6, RZ ;  /* 0x800000060c067210 */ /* 0x000fc80007ffe0ff */
[----:B------:R-:W-:-:S04]  /*b730*/  SHF.L.U32 R6, R6, 0x1f, RZ ;  /* 0x0000001f06067819 */ /* 0x000fc800000006ff */
[----:B------:R-:W1:Y:S02]  /*b740*/  SYNCS.PHASECHK.TRANS64.TRYWAIT P0, [R10+URZ+0x28c20], R6 ;  /* 0x028c20060a0075a7 */ /* 0x000e64000800017f */
[----:B01----:R-:W-:Y:S05]  /*b750*/  @!P0 BRA `(.L_x_2991) ;  /* 0x0000003000d08947 */ /* 0x003fea0003800000 */
.L_x_3060:
[----:B------:R-:W-:Y:S05]  /*b760*/  BSYNC B0 ;  /* 0x0000000000007941 */ /* 0x000fea0003800000 */
.L_x_2990:
[----:B------:R-:W-:Y:S04]  /*b770*/  BSSY B0, `(.L_x_2992) ;  /* 0x0000050000007945 */ /* 0x000fe80003800000 */
[----:B------:R-:W-:Y:S05]  /*b780*/  @!P6 BRA `(.L_x_2993) ;  /* 0x000000040038e947 */ /* 0x000fea0003800000 */
[----:B0-----:R-:W2:Y:S01]  /*b790*/  LDL R8, [R1] ;  /* 0x0000000001087983 */ /* 0x001ea20000100800 */
[----:B------:R-:W-:-:S03]  /*b7a0*/  MOV R11, 0x400 ;  /* 0x00000400000b7802 */ /* 0x000fc60000000f00 */
[----:B------:R-:W3:Y:S01]  /*b7b0*/  LDL R10, [R1+0x4] ;  /* 0x00000400010a7983 */ /* 0x000ee20000100800 */
[----:B------:R-:W0:Y:S02]  /*b7c0*/  S2R R12, SR_CgaCtaId ;  /* 0x00000000000c7919 */ /* 0x000e240000008800 */
[----:B0-----:R-:W-:-:S05]  /*b7d0*/  LEA R11, R12, R11, 0x18 ;  /* 0x0000000b0c0b7211 */ /* 0x001fca00078ec0ff */
[----:B--2---:R-:W-:Y:S01]  /*b7e0*/  IMAD R8, R8, 0x8, R11 ;  /* 0x0000000808087824 */ /* 0x004fe200078e020b */
[----:B---3--:R-:W-:-:S04]  /*b7f0*/  SHF.L.U32 R6, R10, 0x1f, RZ ;  /* 0x0000001f0a067819 */ /* 0x008fc800000006ff */
[----:B------:R-:W0:Y:S02]  /*b800*/  SYNCS.PHASECHK.TRANS64.TRYWAIT P0, [R8+URZ+0x28c60], R6 ;  /* 0x028c6006080075a7 */ /* 0x000e24000800017f */
[----:B0-----:R-:W-:Y:S05]  /*b810*/  @!P0 BRA `(.L_x_2994) ;  /* 0x0000003000c08947 */ /* 0x001fea0003800000 */
.L_x_3061:
        /* <DEDUP_REMOVED lines=11> */
.L_x_2995:
[----:B0-----:R-:W2:Y:S04]  /*b8d0*/  LDL R6, [R1] ;  /* 0x0000000001067983 */ /* 0x001ea80000100800 */
[----:B------:R-:W3:Y:S04]  /*b8e0*/  LDL R13, [R1+0x28] ;  /* 0x00002800010d7983 */ /* 0x000ee80000100800 */
[----:B------:R-:W4:Y:S01]  /*b8f0*/  LDL R10, [R1+0x8] ;  /* 0x00000800010a7983 */ /* 0x000f220000100800 */
[----:B------:R-:W0:Y:S01]  /*b900*/  S2R R12, SR_CgaCtaId ;  /* 0x00000000000c7919 */ /* 0x000e220000008800 */
[----:B------:R-:W-:-:S02]  /*b910*/  MOV R11, 0x400 ;  /* 0x00000400000b7802 */ /* 0x000fc40000000f00 */
        /* <DEDUP_REMOVED lines=9> */
[----:B------:R-:W-:Y:S01]  /*b9b0*/  UMOV UR16, 0x40 ;  /* 0x0000004000107882 */ /* 0x000fe20000000000 */
[----:B------:R-:W-:Y:S01]  /*b9c0*/  UMOV UR18, 0x80 ;  /* 0x0000008000127882 */ /* 0x000fe20000000000 */
        /* <DEDUP_REMOVED lines=11> */
[----:B------:R-:W-:Y:S02]  /*ba80*/  UIADD3 UR17, UR14, 0x4400, URZ ;  /* 0x000044000e117890 */ /* 0x000fe4000fffe03f */
[----:B------:R-:W-:-:S03]  /*ba90*/  UIADD3 UR19, UR14, 0x6400, URZ ;  /* 0x000064000e137890 */ /* 0x000fc6000fffe03f */
[----:B------:R0:W-:Y:S02]  /*baa0*/  UTMALDG.4D [UR8], [UR4], desc[UR6] ;  /* 0x00000608040075b4 */ /* 0x0001e40008019000 */
[----:B0-----:R-:W-:Y:S01]  /*bab0*/  UMOV UR8, UR15 ;  /* 0x0000000f00087c82 */ /* 0x001fe20008000000 */
[----:B------:R-:W-:Y:S01]  /*bac0*/  UMOV UR10, UR16 ;  /* 0x00000010000a7c82 */ /* 0x000fe20008000000 */
[----:B------:R-:W-:Y:S01]  /*bad0*/  UIADD3 UR15, UR14, 0x8400, URZ ;  /* 0x000084000e0f7890 */ /* 0x000fe2000fffe03f */
[----:B------:R0:W-:Y:S01]  /*bae0*/  UTMALDG.4D [UR8], [UR4], desc[UR6] ;  /* 0x00000608040075b4 */ /* 0x0001e20008019000 */
[----:B------:R-:W-:Y:S01]  /*baf0*/  UIADD3 UR16, UR14, 0xa400, URZ ;  /* 0x0000a4000e107890 */ /* 0x000fe2000fffe03f */
[----:B0-----:R-:W-:Y:S01]  /*bb00*/  UMOV UR8, UR17 ;  /* 0x0000001100087c82 */ /* 0x001fe20008000000 */
[----:B------:R-:W-:Y:S02]  /*bb10*/  UMOV UR10, UR18 ;  /* 0x00000012000a7c82 */ /* 0x000fe40008000000 */
[----:B------:R0:W-:Y:S01]  /*bb20*/  UTMALDG.4D [UR8], [UR4], desc[UR6] ;  /* 0x00000608040075b4 */ /* 0x0001e20008019000 */
[----:B------:R-:W-:Y:S01]  /*bb30*/  UIADD3 UR17, UR14, 0xc400, URZ ;  /* 0x0000c4000e117890 */ /* 0x000fe2000fffe03f */
[----:B0-----:R-:W-:Y:S01]  /*bb40*/  UMOV UR8, UR19 ;  /* 0x0000001300087c82 */ /* 0x001fe20008000000 */
[----:B------:R-:W-:-:S02]  /*bb50*/  UMOV UR10, UR20 ;  /* 0x00000014000a7c82 */ /* 0x000fc40008000000 */
[----:B------:R0:W-:Y:S02]  /*bb60*/  UTMALDG.4D [UR8], [UR4], desc[UR6] ;  /* 0x00000608040075b4 */ /* 0x0001e40008019000 */
[----:B0-----:R-:W-:Y:S01]  /*bb70*/  UMOV UR8, UR15 ;  /* 0x0000000f00087c82 */ /* 0x001fe20008000000 */
[----:B------:R-:W-:Y:S01]  /*bb80*/  UMOV UR10, UR21 ;  /* 0x00000015000a7c82 */ /* 0x000fe20008000000 */
[----:B------:R-:W-:Y:S01]  /*bb90*/  UIADD3 UR15, UR14, 0xe400, URZ ;  /* 0x0000e4000e0f7890 */ /* 0x000fe2000fffe03f */
[----:B------:R0:W-:Y:S02]  /*bba0*/  UTMALDG.4D [UR8], [UR4], desc[UR6] ;  /* 0x00000608040075b4 */ /* 0x0001e40008019000 */
[----:B------:R-:W-:Y:S01]  /*bbb0*/  UMOV UR14, 0x180 ;  /* 0x00000180000e7882 */ /* 0x000fe20000000000 */
[----:B0-----:R-:W-:Y:S01]  /*bbc0*/  UMOV UR8, UR16 ;  /* 0x0000001000087c82 */ /* 0x001fe20008000000 */
[----:B------:R-:W-:Y:S02]  /*bbd0*/  UMOV UR10, UR22 ;  /* 0x00000016000a7c82 */ /* 0x000fe40008000000 */
[----:B------:R0:W-:Y:S02]  /*bbe0*/  UTMALDG.4D [UR8], [UR4], desc[UR6] ;  /* 0x00000608040075b4 */ /* 0x0001e40008019000 */
[----:B0-----:R-:W-:Y:S01]  /*bbf0*/  UMOV UR8, UR17 ;  /* 0x0000001100087c82 */ /* 0x001fe20008000000 */
[----:B------:R-:W-:Y:S01]  /*bc00*/  UMOV UR10, UR14 ;  /* 0x0000000e000a7c82 */ /* 0x000fe20008000000 */
[----:B------:R-:W-:Y:S01]  /*bc10*/  UMOV UR14, 0x1c0 ;  /* 0x000001c0000e7882 */ /* 0x000fe20000000000 */
[----:B------:R0:W-:Y:S02]  /*bc20*/  UTMALDG.4D [UR8], [UR4], desc[UR6] ;  /* 0x00000608040075b4 */ /* 0x0001e40008019000 */
[----:B0-----:R-:W-:Y:S01]  /*bc30*/  UMOV UR8, UR15 ;  /* 0x0000000f00087c82 */ /* 0x001fe20008000000 */
[----:B------:R-:W-:-:S02]  /*bc40*/  UMOV UR10, UR14 ;  /* 0x0000000e000a7c82 */ /* 0x000fc40008000000 */
[----:B------:R1:W-:Y:S02]  /*bc50*/  UTMALDG.4D [UR8], [UR4], desc[UR6] ;  /* 0x00000608040075b4 */ /* 0x0003e40008019000 */
[----:B-1----:R-:W-:Y:S01]  /*bc60*/  NOP ;  /* 0x0000000000007918 */ /* 0x002fe20000000000 */
.L_x_2993:
[----:B------:R-:W-:Y:S05]  /*bc70*/  BSYNC B0 ;  /* 0x0000000000007941 */ /* 0x000fea0003800000 */
.L_x_2992:
        /* <DEDUP_REMOVED lines=9> */
[C---:B------:R-:W-:Y:S02]  /*bd10*/  IMAD.IADD R6, R8.reuse, 0x1, R11 ;  /* 0x0000000108067824 */ /* 0x040fe400078e020b */
[----:B------:R-:W-:-:S03]  /*bd20*/  VIADD R8, R8, 0xfffffffe ;  /* 0xfffffffe08087836 */ /* 0x000fc60000000000 */
[----:B------:R-:W-:-:S04]  /*bd30*/  LOP3.LUT R6, R6, 0x1, RZ, 0xc0, !PT ;  /* 0x0000000106067812 */ /* 0x000fc800078ec0ff */
[----:B------:R-:W-:-:S13]  /*bd40*/  ISETP.NE.U32.AND P0, PT, R6, 0x1, PT ;  /* 0x000000010600780c */ /* 0x000fda0003f05070 */
[----:B------:R-:W-:Y:S05]  /*bd50*/  @P0 BRA `(.L_x_2999) ;  /* 0x0000000800240947 */ /* 0x000fea0003800000 */
[----:B------:R-:W2:Y:S04]  /*bd60*/  LDL.LU R10, [R1] ;  /* 0x00000000010a7983 */ /* 0x000ea80000300800 */
[----:B------:R-:W3:Y:S01]  /*bd70*/  LDL.LU R14, [R1+0x4] ;  /* 0x00000400010e7983 */ /* 0x000ee20000300800 */
[----:B------:R-:W-:Y:S01]  /*bd80*/  BSSY B2, `(.L_x_3000) ;  /* 0x0000084000027945 */ /* 0x000fe20003800000 */
[----:B--2---:R-:W-:-:S04]  /*bd90*/  IADD3 R10, R10, 0x1, RZ ;  /* 0x000000010a0a7810 */ /* 0x004fc80007ffe0ff */
[----:B------:R-:W-:-:S04]  /*bda0*/  ISETP.NE.AND P0, PT, R10, 0x2, PT ;  /* 0x000000020a00780c */ /* 0x000fc80003f05270 */
[----:B------:R-:W-:Y:S02]  /*bdb0*/  SEL R6, RZ, 0x1, P0 ;  /* 0x00000001ff067807 */ /* 0x000fe40000000000 */
[----:B------:R-:W-:Y:S02]  /*bdc0*/  SEL R15, R10, RZ, P0 ;  /* 0x000000ff0a0f7207 */ /* 0x000fe40000000000 */
[----:B---3--:R-:W-:-:S05]  /*bdd0*/  LOP3.LUT R14, R14, R6, RZ, 0x3c, !PT ;  /* 0x000000060e0e7212 */ /* 0x008fca00078e3cff */
[----:B------:R0:W-:Y:S04]  /*bde0*/  STL [R1+0x4], R14 ;  /* 0x0000040e01007387 */ /* 0x0001e80000100800 */
[----:B------:R0:W-:Y:S01]  /*bdf0*/  STL [R1], R15 ;  /* 0x0000000f01007387 */ /* 0x0001e20000100800 */
[----:B------:R-:W-:Y:S05]  /*be00*/  @!P6 BRA `(.L_x_3001) ;  /* 0x0000000400ece947 */ /* 0x000fea0003800000 */
[----:B------:R-:W-:-:S04]  /*be10*/  ISETP.NE.U32.AND P0, PT, R2, RZ, PT ;  /* 0x000000ff0200720c */ /* 0x000fc80003f05070 */
[----:B------:R-:W-:-:S13]  /*be20*/  ISETP.NE.AND.EX P0, PT, R3, RZ, PT, P0 ;  /* 0x000000ff0300720c */ /* 0x000fda0003f05300 */
[----:B------:R-:W-:Y:S05]  /*be30*/  @!P0 BRA `(.L_x_3002) ;  /* 0x0000000000488947 */ /* 0x000fea0003800000 */
[----:B------:R-:W1:Y:S01]  /*be40*/  LDC R13, c[0x0][0x41c] ;  /* 0x00010700ff0d7b82 */ /* 0x000e620000000800 */
[----:B------:R-:W-:Y:S01]  /*be50*/  IMAD.MOV.U32 R10, RZ, RZ, R8 ;  /* 0x000000ffff0a7224 */ /* 0x000fe200078e0008 */
[----:B------:R-:W-:Y:S01]  /*be60*/  ULDC.64 UR4, c[0x0][0x408] ;  /* 0x0001020000047ab9 */ /* 0x000fe20000000a00 */
[----:B-1----:R-:W-:-:S13]  /*be70*/  ISETP.NE.AND P0, PT, R13, 0x1, PT ;  /* 0x000000010d00780c */ /* 0x002fda0003f05270 */
[----:B------:R-:W1:Y:S02]  /*be80*/  @P0 LDC.64 R6, c[0x0][0x420] ;  /* 0x00010800ff060b82 */ /* 0x000e640000000a00 */
[----:B-1----:R-:W-:-:S05]  /*be90*/  @P0 IMAD.HI.U32 R6, R8, R6, RZ ;  /* 0x0000000608060227 */ /* 0x002fca00078e00ff */
[----:B------:R-:W-:Y:S01]  /*bea0*/  @P0 SHF.R.U32.HI R10, RZ, R7, R6 ;  /* 0x00000007ff0a0219 */ /* 0x000fe20000011606 */
[----:B------:R-:W-:-:S03]  /*beb0*/  IMAD R6, R5, UR4, RZ ;  /* 0x0000000405067c24 */ /* 0x000fc6000f8e02ff */
[----:B------:R-:W-:Y:S01]  /*bec0*/  SHF.R.S32.HI R7, RZ, 0x1f, R10 ;  /* 0x0000001fff077819 */ /* 0x000fe2000001140a */
[----:B------:R-:W-:Y:S02]  /*bed0*/  IMAD R12, R0, UR5, R6 ;  /* 0x00000005000c7c24 */ /* 0x000fe4000f8e0206 */
[----:B------:R-:W-:-:S04]  /*bee0*/  IMAD.MOV.U32 R6, RZ, RZ, R10 ;  /* 0x000000ffff067224 */ /* 0x000fc800078e000a */
[----:B------:R-:W-:-:S04]  /*bef0*/  IMAD.WIDE.U32 R6, R0, UR4, R6 ;  /* 0x0000000400067c25 */ /* 0x000fc8000f8e0006 */
[----:B------:R-:W-:Y:S01]  /*bf00*/  IMAD.IADD R12, R12, 0x1, R7 ;  /* 0x000000010c0c7824 */ /* 0x000fe200078e0207 */
[----:B------:R-:W-:-:S04]  /*bf10*/  LEA R2, P0, R6, R2, 0x2 ;  /* 0x0000000206027211 */ /* 0x000fc800078010ff */
[----:B------:R-:W-:Y:S02]  /*bf20*/  LEA.HI.X R3, R6, R3, R12, 0x2, P0 ;  /* 0x0000000306037211 */ /* 0x000fe400000f140c */
[----:B------:R-:W-:-:S03]  /*bf30*/  IADD3 R6, -R10, RZ, RZ ;  /* 0x000000ff0a067210 */ /* 0x000fc60007ffe1ff */
[----:B------:R1:W5:Y:S02]  /*bf40*/  LDG.E R7, desc[UR38][R2.64] ;  /* 0x0000002602077981 */ /* 0x000364000c1e1900 */
[----:B------:R-:W-:-:S07]  /*bf50*/  IMAD R8, R13, R6, R8 ;  /* 0x000000060d087224 */ /* 0x000fce00078e0208 */
.L_x_3002:
[----:B-1----:R-:W1:Y:S01]  /*bf60*/  S2R R3, SR_CgaCtaId ;  /* 0x0000000000037919 */ /* 0x002e620000008800 */
[----:B------:R-:W-:Y:S02]  /*bf70*/  MOV R2, 0x400 ;  /* 0x0000040000027802 */ /* 0x000fe40000000f00 */
[----:B------:R-:W-:Y:S02]  /*bf80*/  SHF.L.U32 R6, R14, 0x1f, RZ ;  /* 0x0000001f0e067819 */ /* 0x000fe400000006ff */
[----:B-1----:R-:W-:-:S05]  /*bf90*/  LEA R2, R3, R2, 0x18 ;  /* 0x0000000203027211 */ /* 0x002fca00078ec0ff */
[----:B------:R-:W-:-:S04]  /*bfa0*/  IMAD R3, R15, 0x8, R2 ;  /* 0x000000080f037824 */ /* 0x000fc800078e0202 */
[----:B------:R-:W1:Y:S02]  /*bfb0*/  SYNCS.PHASECHK.TRANS64.TRYWAIT P0, [R3+URZ+0x28c40], R6 ;  /* 0x028c4006030075a7 */ /* 0x000e64000800017f */
[----:B-1----:R-:W-:Y:S05]  /*bfc0*/  @!P0 BRA `(.L_x_3003) ;  /* 0x0000002800e88947 */ /* 0x002fea0003800000 */
.L_x_3062:
[----:B------:R-:W2:Y:S02]  /*bfd0*/  S2R R2, SR_TID.X ;  /* 0x0000000000027919 */ /* 0x000ea40000002100 */
[----:B--2---:R-:W-:-:S04]  /*bfe0*/  LOP3.LUT R2, R2, 0x7f, RZ, 0xc0, !PT ;  /* 0x0000007f02027812 */ /* 0x004fc800078ec0ff */
[----:B------:R-:W-:-:S13]  /*bff0*/  ISETP.NE.AND P1, PT, R2, RZ, PT ;  /* 0x000000ff0200720c */ /* 0x000fda0003f25270 */
[----:B------:R-:W-:Y:S05]  /*c000*/  @P1 BRA `(.L_x_3004) ;  /* 0x00000000001c1947 */ /* 0x000fea0003800000 */
[----:B------:R-:W2:Y:S02]  /*c010*/  S2R R2, SR_TID.X ;  /* 0x0000000000027919 */ /* 0x000ea40000002100 */
[----:B--2---:R-:W-:-:S04]  /*c020*/  LOP3.LUT R2, R2, 0x1f, RZ, 0xc0, !PT ;  /* 0x0000001f02027812 */ /* 0x004fc800078ec0ff */
[----:B------:R-:W-:Y:S01]  /*c030*/  ISETP.NE.AND P0, PT, R2, RZ, PT ;  /* 0x000000ff0200720c */ /* 0x000fe20003f05270 */
[----:B------:R-:W-:-:S04]  /*c040*/  IMAD.MOV.U32 R2, RZ, RZ, 0x2000 ;  /* 0x00002000ff027424 */ /* 0x000fc800078e00ff */
[----:B------:R2:W-:Y:S08]  /*c050*/  SYNCS.ARRIVE.TRANS64 RZ, [R3+URZ+0x28c30], R2 ;  /* 0x028c300203ff79a7 */ /* 0x0005f0000800003f */
[----:B------:R-:W-:Y:S05]  /*c060*/  @!P0 BRA `(.L_x_3004) ;  /* 0x0000000000048947 */ /* 0x000fea0003800000 */
[----:B------:R-:W-:Y:S01]  /*c070*/  BPT.TRAP 0x1 ;  /* 0x000000040000795c */ /* 0x000fe20000300000 */
.L_x_3004:
[----:B--2---:R-:W2:Y:S01]  /*c080*/  LDL R2, [R1] ;  /* 0x0000000001027983 */ /* 0x004ea20000100800 */
[----:B------:R-:W-:-:S03]  /*c090*/  MOV R12, 0x400 ;  /* 0x00000400000c7802 */ /* 0x000fc60000000f00 */
[----:B------:R-:W3:Y:S01]  /*c0a0*/  LDL R10, [R1+0x8] ;  /* 0x00000800010a7983 */ /* 0x000ee20000100800 */
[----:B------:R-:W4:Y:S01]  /*c0b0*/  S2R R13, SR_CgaCtaId ;  /* 0x00000000000d7919 */ /* 0x000f220000008800 */
[----:B------:R-:W-:Y:S01]  /*c0c0*/  R2UR UR9, R3 ;  /* 0x00000000030972ca */ /* 0x000fe200000e0000 */
[----:B------:R-:W-:Y:S01]  /*c0d0*/  UIADD3 UR4, UP0, UR40, 0x370, URZ ;  /* 0x0000037028047890 */ /* 0x000fe2000ff1e03f */
[----:B------:R-:W-:Y:S02]  /*c0e0*/  R2UR UR12, R4 ;  /* 0x00000000040c72ca */ /* 0x000fe400000e0000 */
[----:B-----5:R-:W-:Y:S01]  /*c0f0*/  R2UR UR13, R7 ;  /* 0x00000000070d72ca */ /* 0x020fe200000e0000 */
[----:B------:R-:W-:Y:S01]  /*c100*/  UIADD3.X UR5, URZ, UR41, URZ, UP0, !UPT ;  /* 0x000000293f057290 */ /* 0x000fe200087fe43f */
[----:B----4-:R-:W-:-:S07]  /*c110*/  LEA R12, R13, R12, 0x18 ;  /* 0x0000000c0d0c7211 */ /* 0x010fce00078ec0ff */
[----:B------:R-:W-:Y:S01]  /*c120*/  UIADD3 UR9, UR9, 0x28c30, URZ ;  /* 0x00028c3009097890 */ /* 0x000fe2000fffe03f */
[----:B------:R-:W-:Y:S01]  /*c130*/  UMOV UR6, 0x0 ;  /* 0x0000000000067882 */ /* 0x000fe20000000000 */
[----:B------:R-:W-:Y:S01]  /*c140*/  UMOV UR7, 0x14f00000 ;  /* 0x14f0000000077882 */ /* 0x000fe20000000000 */
[----:B------:R-:W-:Y:S01]  /*c150*/  UMOV UR10, URZ ;  /* 0x0000003f000a7c82 */ /* 0x000fe20008000000 */
[----:B--2---:R-:W-:-:S05]  /*c160*/  IMAD R2, R2, 0x2000, R12 ;  /* 0x0000200002027824 */ /* 0x004fca00078e020c */
[----:B------:R-:W-:Y:S02]  /*c170*/  R2UR UR8, R2 ;  /* 0x00000000020872ca */ /* 0x000fe400000e0000 */
[----:B---3--:R-:W-:-:S04]  /*c180*/  LEA R8, R8, R10, 0x6 ;  /* 0x0000000a08087211 */ /* 0x008fc800078e30ff */
[----:B------:R-:W-:-:S07]  /*c190*/  R2UR UR11, R8 ;  /* 0x00000000080b72ca */ /* 0x000fce00000e0000 */
[----:B------:R-:W-:-:S09]  /*c1a0*/  UIADD3 UR8, UR8, 0x22400, URZ ;  /* 0x0002240008087890 */ /* 0x000fd2000fffe03f */
[----:B------:R2:W-:Y:S01]  /*c1b0*/  UTMALDG.4D [UR8], [UR4], desc[UR6] ;  /* 0x00000608040075b4 */ /* 0x0005e20008019000 */
[----:B------:R-:W3:Y:S02]  /*c1c0*/  SYNCS.PHASECHK.TRANS64.TRYWAIT P0, [R3+URZ+0x28c60], R6 ;  /* 0x028c6006030075a7 */ /* 0x000ee4000800017f */
[----:B--23--:R-:W-:Y:S05]  /*c1d0*/  @!P0 BRA `(.L_x_3005) ;  /* 0x0000002800788947 */ /* 0x00cfea0003800000 */
.L_x_3063:
[----:B------:R-:W-:Y:S05]  /*c1e0*/  @P1 BRA `(.L_x_3006) ;  /* 0x00000000001c1947 */ /* 0x000fea0003800000 */
[----:B------:R-:W3:Y:S02]  /*c1f0*/  S2R R2, SR_TID.X ;  /* 0x0000000000027919 */ /* 0x000ee40000002100 */
[----:B---3--:R-:W-:-:S04]  /*c200*/  LOP3.LUT R2, R2, 0x1f, RZ, 0xc0, !PT ;  /* 0x0000001f02027812 */ /* 0x008fc800078ec0ff */
[----:B------:R-:W-:Y:S01]  /*c210*/  ISETP.NE.AND P0, PT, R2, RZ, PT ;  /* 0x000000ff0200720c */ /* 0x000fe20003f05270 */
[----:B------:R-:W-:-:S04]  /*c220*/  IMAD.MOV.U32 R2, RZ, RZ, 0x10000 ;  /* 0x00010000ff027424 */ /* 0x000fc800078e00ff */
[----:B------:R3:W-:Y:S08]  /*c230*/  SYNCS.ARRIVE.TRANS64 RZ, [R3+URZ+0x28c50], R2 ;  /* 0x028c500203ff79a7 */ /* 0x0007f0000800003f */
[----:B------:R-:W-:Y:S05]  /*c240*/  @!P0 BRA `(.L_x_3006) ;  /* 0x0000000000048947 */ /* 0x000fea0003800000 */
[----:B------:R-:W-:Y:S01]  /*c250*/  BPT.TRAP 0x1 ;  /* 0x000000040000795c */ /* 0x000fe20000300000 */
.L_x_3006:
[----:B---3--:R-:W3:Y:S01]  /*c260*/  LDL R2, [R1] ;  /* 0x0000000001027983 */ /* 0x008ee20000100800 */
[----:B-12---:R-:W-:Y:S01]  /*c270*/  MOV R6, 0x400 ;  /* 0x0000040000067802 */ /* 0x006fe20000000f00 */
[----:B------:R-:W1:Y:S01]  /*c280*/  S2R R10, SR_CgaCtaId ;  /* 0x00000000000a7919 */ /* 0x000e620000008800 */
[----:B------:R-:W-:Y:S01]  /*c290*/  R2UR UR9, R3 ;  /* 0x00000000030972ca */ /* 0x000fe200000e0000 */
[----:B------:R-:W-:Y:S01]  /*c2a0*/  UIADD3 UR4, UP0, UR40, 0x470, URZ ;  /* 0x0000047028047890 */ /* 0x000fe2000ff1e03f */
[----:B------:R-:W-:Y:S02]  /*c2b0*/  R2UR UR11, R8 ;  /* 0x00000000080b72ca */ /* 0x000fe400000e0000 */
[----:B------:R-:W-:Y:S02]  /*c2c0*/  R2UR UR12, R4 ;  /* 0x00000000040c72ca */ /* 0x000fe400000e0000 */
[----:B------:R-:W-:Y:S01]  /*c2d0*/  R2UR UR13, R7 ;  /* 0x00000000070d72ca */ /* 0x000fe200000e0000 */
[----:B------:R-:W-:Y:S01]  /*c2e0*/  UIADD3.X UR5, URZ, UR41, URZ, UP0, !UPT ;  /* 0x000000293f057290 */ /* 0x000fe200087fe43f */
[----:B-1----:R-:W-:-:S05]  /*c2f0*/  LEA R6, R10, R6, 0x18 ;  /* 0x000000060a067211 */ /* 0x002fca00078ec0ff */
        /* <DEDUP_REMOVED lines=9> */
[----:B---3--:R-:W-:-:S05]  /*c390*/  IMAD R2, R2, 0x10000, R6 ;  /* 0x0001000002027824 */ /* 0x008fca00078e0206 */
        /* <DEDUP_REMOVED lines=9> */
[----:B------:R1:W-:Y:S01]  /*c430*/  UTMALDG.4D [UR8], [UR4], desc[UR6] ;  /* 0x00000608040075b4 */ /* 0x0003e20008019000 */
[----:B------:R-:W-:Y:S01]  /*c440*/  UIADD3 UR16, UR14, 0xa400, URZ ;  /* 0x0000a4000e107890 */ /* 0x000fe2000fffe03f */
[----:B-1----:R-:W-:Y:S01]  /*c450*/  UMOV UR8, UR17 ;  /* 0x0000001100087c82 */ /* 0x002fe20008000000 */
[----:B------:R-:W-:Y:S02]  /*c460*/  UMOV UR10, UR18 ;  /* 0x00000012000a7c82 */ /* 0x000fe40008000000 */
[----:B------:R1:W-:Y:S01]  /*c470*/  UTMALDG.4D [UR8], [UR4], desc[UR6] ;  /* 0x00000608040075b4 */ /* 0x0003e20008019000 */
[----:B------:R-:W-:Y:S01]  /*c480*/  UIADD3 UR17, UR14, 0xc400, URZ ;  /* 0x0000c4000e117890 */ /* 0x000fe2000fffe03f */
[----:B-1----:R-:W-:Y:S01]  /*c490*/  UMOV UR8, UR19 ;  /* 0x0000001300087c82 */ /* 0x002fe20008000000 */
[----:B------:R-:W-:-:S02]  /*c4a0*/  UMOV UR10, UR20 ;  /* 0x00000014000a7c82 */ /* 0x000fc40008000000 */
[----:B------:R1:W-:Y:S02]  /*c4b0*/  UTMALDG.4D [UR8], [UR4], desc[UR6] ;  /* 0x00000608040075b4 */ /* 0x0003e40008019000 */
[----:B-1----:R-:W-:Y:S01]  /*c4c0*/  UMOV UR8, UR15 ;  /* 0x0000000f00087c82 */ /* 0x002fe20008000000 */
[----:B------:R-:W-:Y:S01]  /*c4d0*/  UMOV UR10, UR21 ;  /* 0x00000015000a7c82 */ /* 0x000fe20008000000 */
[----:B------:R-:W-:Y:S01]  /*c4e0*/  UIADD3 UR15, UR14, 0xe400, URZ ;  /* 0x0000e4000e0f7890 */ /* 0x000fe2000fffe03f */
[----:B------:R1:W-:Y:S02]  /*c4f0*/  UTMALDG.4D [UR8], [UR4], desc[UR6] ;  /* 0x00000608040075b4 */ /* 0x0003e40008019000 */
[----:B------:R-:W-:Y:S01]  /*c500*/  UMOV UR14, 0x180 ;  /* 0x00000180000e7882 */ /* 0x000fe20000000000 */
[----:B-1----:R-:W-:Y:S01]  /*c510*/  UMOV UR8, UR16 ;  /* 0x0000001000087c82 */ /* 0x002fe20008000000 */
[----:B------:R-:W-:Y:S02]  /*c520*/  UMOV UR10, UR22 ;  /* 0x00000016000a7c82 */ /* 0x000fe40008000000 */
[----:B------:R1:W-:Y:S02]  /*c530*/  UTMALDG.4D [UR8], [UR4], desc[UR6] ;  /* 0x00000608040075b4 */ /* 0x0003e40008019000 */
[----:B-1----:R-:W-:Y:S01]  /*c540*/  UMOV UR8, UR17 ;  /* 0x0000001100087c82 */ /* 0x002fe20008000000 */
[----:B------:R-:W-:Y:S01]  /*c550*/  UMOV UR10, UR14 ;  /* 0x0000000e000a7c82 */ /* 0x000fe20008000000 */
[----:B------:R-:W-:Y:S01]  /*c560*/  UMOV UR14, 0x1c0 ;  /* 0x000001c0000e7882 */ /* 0x000fe20000000000 */
[----:B------:R1:W-:Y:S02]  /*c570*/  UTMALDG.4D [UR8], [UR4], desc[UR6] ;  /* 0x00000608040075b4 */ /* 0x0003e40008019000 */
[----:B-1----:R-:W-:Y:S01]  /*c580*/  UMOV UR8, UR15 ;  /* 0x0000000f00087c82 */ /* 0x002fe20008000000 */
[----:B------:R-:W-:-:S02]  /*c590*/  UMOV UR10, UR14 ;  /* 0x0000000e000a7c82 */ /* 0x000fc40008000000 */
[----:B------:R1:W-:Y:S02]  /*c5a0*/  UTMALDG.4D [UR8], [UR4], desc[UR6] ;  /* 0x00000608040075b4 */ /* 0x0003e40008019000 */
[----:B-1----:R-:W-:Y:S01]  /*c5b0*/  NOP ;  /* 0x0000000000007918 */ /* 0x002fe20000000000 */
.L_x_3001:
[----:B------:R-:W-:Y:S05]  /*c5c0*/  BSYNC B2 ;  /* 0x0000000000027941 */ /* 0x000fea0003800000 */
.L_x_3000:
[----:B------:R-:W2:Y:S02]  /*c5d0*/  LDL.LU R2, [R1+0x14] ;  /* 0x0000140001027983 */ /* 0x000ea40000300800 */
[----:B--2---:R-:W-:-:S07]  /*c5e0*/  VIADD R8, R2, 0xfffffffd ;  /* 0xfffffffd02087836 */ /* 0x004fce0000000000 */
.L_x_2999:
[----:B------:R-:W-:Y:S05]  /*c5f0*/  BSYNC B1 ;  /* 0x0000000000017941 */ /* 0x000fea0003800000 */
.L_x_2998:
[----:B------:R-:W-:-:S04]  /*c600*/  IADD3 R2, -R11, RZ, RZ ;  /* 0x000000ff0b027210 */ /* 0x000fc80007ffe1ff */
[----:B------:R-:W-:-:S13]  /*c610*/  ISETP.NE.AND P0, PT, R9, R2, PT ;  /* 0x000000020900720c */ /* 0x000fda0003f05270 */
[----:B------:R-:W-:Y:S05]  /*c620*/  @!P0 BRA `(.L_x_2997) ;  /* 0x00000010003c8947 */ /* 0x000fea0003800000 */
.L_x_3021:
[----:B------:R-:W2:Y:S04]  /*c630*/  LDL.LU R3, [R1] ;  /* 0x0000000001037983 */ /* 0x000ea80000300800 */
[----:B------:R-:W3:Y:S01]  /*c640*/  LDL.LU R2, [R1+0x4] ;  /* 0x0000040001027983 */ /* 0x000ee20000300800 */
[----:B------:R-:W-:Y:S05]  /*c650*/  YIELD ;  /* 0x0000000000007946 */ /* 0x000fea0003800000 */
[----:B------:R-:W-:Y:S01]  /*c660*/  BSSY B1, `(.L_x_3007) ;  /* 0x0000081000017945 */ /* 0x000fe20003800000 */
[----:B--2---:R-:W-:-:S05]  /*c670*/  VIADD R9, R3, 0x1 ;  /* 0x0000000103097836 */ /* 0x004fca0000000000 */
[----:B------:R-:W-:-:S04]  /*c680*/  ISETP.NE.AND P0, PT, R9, 0x2, PT ;  /* 0x000000020900780c */ /* 0x000fc80003f05270 */
[----:B------:R-:W-:Y:S02]  /*c690*/  SEL R10, RZ, 0x1, P0 ;  /* 0x00000001ff0a7807 */ /* 0x000fe40000000000 */
[----:B------:R-:W-:Y:S02]  /*c6a0*/  SEL R9, R9, RZ, P0 ;  /* 0x000000ff09097207 */ /* 0x000fe40000000000 */
[----:B---3--:R-:W-:Y:S01]  /*c6b0*/  LOP3.LUT R10, R2, R10, RZ, 0x3c, !PT ;  /* 0x0000000a020a7212 */ /* 0x008fe200078e3cff */
[----:B-1----:R-:W-:Y:S06]  /*c6c0*/  @!P6 BRA `(.L_x_3008) ;  /* 0x0000000400e8e947 */ /* 0x002fec0003800000 */
[----:B------:R-:W-:Y:S01]  /*c6d0*/  ULDC.64 UR4, c[0x0][0x3f8] ;  /* 0x0000fe0000047ab9 */ /* 0x000fe20000000a00 */
[----:B------:R-:W-:Y:S01]  /*c6e0*/  IMAD.MOV.U32 R11, RZ, RZ, R8 ;  /* 0x000000ffff0b7224 */ /* 0x000fe200078e0008 */
        /* <DEDUP_REMOVED lines=13> */
[----:B------:R-:W-:Y:S02]  /*c7c0*/  IMAD R7, R5, UR6, RZ ;  /* 0x0000000605077c24 */ /* 0x000fe4000f8e02ff */
[----:B------:R-:W-:-:S04]  /*c7d0*/  IMAD.WIDE.U32 R2, R0, UR6, R2 ;  /* 0x0000000600027c25 */ /* 0x000fc8000f8e0002 */
[----:B------:R-:W-:Y:S01]  /*c7e0*/  IMAD R7, R0, UR7, R7 ;  /* 0x0000000700077c24 */ /* 0x000fe2000f8e0207 */
[----:B------:R-:W-:-:S03]  /*c7f0*/  LEA R6, P0, R2, UR4, 0x2 ;  /* 0x0000000402067c11 */ /* 0x000fc6000f8010ff */
[----:B------:R-:W-:-:S05]  /*c800*/  IMAD.IADD R7, R7, 0x1, R3 ;  /* 0x0000000107077824 */ /* 0x000fca00078e0203 */
[----:B------:R-:W-:-:S06]  /*c810*/  LEA.HI.X R7, R2, UR5, R7, 0x2, P0 ;  /* 0x0000000502077c11 */ /* 0x000fcc00080f1407 */
[----:B------:R1:W5:Y:S02]  /*c820*/  LDG.E R7, desc[UR38][R6.64] ;  /* 0x0000002606077981 */ /* 0x000364000c1e1900 */
.L_x_3009:
[----:B------:R-:W2:Y:S01]  /*c830*/  S2R R3, SR_CgaCtaId ;  /* 0x0000000000037919 */ /* 0x000ea20000008800 */
[----:B------:R-:W-:-:S04]  /*c840*/  MOV R2, 0x400 ;  /* 0x0000040000027802 */ /* 0x000fc80000000f00 */
[----:B--2---:R-:W-:Y:S02]  /*c850*/  LEA R2, R3, R2, 0x18 ;  /* 0x0000000203027211 */ /* 0x004fe400078ec0ff */
[----:B------:R-:W-:-:S03]  /*c860*/  SHF.L.U32 R3, R10, 0x1f, RZ ;  /* 0x0000001f0a037819 */ /* 0x000fc600000006ff */
[----:B------:R-:W-:-:S04]  /*c870*/  IMAD R2, R9, 0x8, R2 ;  /* 0x0000000809027824 */ /* 0x000fc800078e0202 */
[----:B------:R-:W2:Y:S02]  /*c880*/  SYNCS.PHASECHK.TRANS64.TRYWAIT P0, [R2+URZ+0x28c40], R3 ;  /* 0x028c4003020075a7 */ /* 0x000ea4000800017f */
[----:B--2---:R-:W-:Y:S05]  /*c890*/  @!P0 BRA `(.L_x_3010) ;  /* 0x0000002000dc8947 */ /* 0x004fea0003800000 */
.L_x_3064:
[----:B-1----:R-:W1:Y:S02]  /*c8a0*/  S2R R6, SR_TID.X ;  /* 0x0000000000067919 */ /* 0x002e640000002100 */
[----:B-1----:R-:W-:-:S04]  /*c8b0*/  LOP3.LUT R6, R6, 0x7f, RZ, 0xc0, !PT ;  /* 0x0000007f06067812 */ /* 0x002fc800078ec0ff */
[----:B------:R-:W-:-:S13]  /*c8c0*/  ISETP.NE.AND P0, PT, R6, RZ, PT ;  /* 0x000000ff0600720c */ /* 0x000fda0003f05270 */
[----:B------:R-:W-:Y:S05]  /*c8d0*/  @P0 BRA `(.L_x_3011) ;  /* 0x00000000001c0947 */ /* 0x000fea0003800000 */
[----:B------:R-:W1:Y:S01]  /*c8e0*/  S2R R6, SR_TID.X ;  /* 0x0000000000067919 */ /* 0x000e620000002100 */
[----:B------:R-:W-:-:S04]  /*c8f0*/  IMAD.MOV.U32 R13, RZ, RZ, 0x2000 ;  /* 0x00002000ff0d7424 */ /* 0x000fc800078e00ff */
[----:B------:R3:W-:Y:S01]  /*c900*/  SYNCS.ARRIVE.TRANS64 RZ, [R2+URZ+0x28c30], R13 ;  /* 0x028c300d02ff79a7 */ /* 0x0007e2000800003f */
[----:B-1----:R-:W-:-:S04]  /*c910*/  LOP3.LUT R6, R6, 0x1f, RZ, 0xc0, !PT ;  /* 0x0000001f06067812 */ /* 0x002fc800078ec0ff */
[----:B------:R-:W-:-:S13]  /*c920*/  ISETP.NE.AND P1, PT, R6, RZ, PT ;  /* 0x000000ff0600720c */ /* 0x000fda0003f25270 */
[----:B---3--:R-:W-:Y:S05]  /*c930*/  @!P1 BRA `(.L_x_3011) ;  /* 0x0000000000049947 */ /* 0x008fea0003800000 */
[----:B------:R-:W-:Y:S01]  /*c940*/  BPT.TRAP 0x1 ;  /* 0x000000040000795c */ /* 0x000fe20000300000 */
.L_x_3011:
[----:B------:R-:W3:Y:S01]  /*c950*/  LDL R12, [R1+0x8] ;  /* 0x00000800010c7983 */ /* 0x000ee20000100800 */
[----:B------:R-:W-:Y:S01]  /*c960*/  MOV R6, 0x400 ;  /* 0x0000040000067802 */ /* 0x000fe20000000f00 */
[----:B------:R-:W1:Y:S01]  /*c970*/  S2R R13, SR_CgaCtaId ;  /* 0x00000000000d7919 */ /* 0x000e620000008800 */
[----:B------:R-:W-:Y:S01]  /*c980*/  R2UR UR9, R2 ;  /* 0x00000000020972ca */ /* 0x000fe200000e0000 */
[----:B------:R-:W-:Y:S01]  /*c990*/  UIADD3 UR4, UP0, UR40, 0x370, URZ ;  /* 0x0000037028047890 */ /* 0x000fe2000ff1e03f */
[----:B------:R-:W-:Y:S02]  /*c9a0*/  R2UR UR12, R4 ;  /* 0x00000000040c72ca */ /* 0x000fe400000e0000 */
[----:B-----5:R-:W-:Y:S01]  /*c9b0*/  R2UR UR13, R7 ;  /* 0x00000000070d72ca */ /* 0x020fe200000e0000 */
[----:B------:R-:W-:Y:S01]  /*c9c0*/  UIADD3.X UR5, URZ, UR41, URZ, UP0, !UPT ;  /* 0x000000293f057290 */ /* 0x000fe200087fe43f */
[----:B-1----:R-:W-:-:S04]  /*c9d0*/  LEA R6, R13, R6, 0x18 ;  /* 0x000000060d067211 */ /* 0x002fc800078ec0ff */
[----:B------:R-:W-:-:S04]  /*c9e0*/  LEA R6, R9, R6, 0xd ;  /* 0x0000000609067211 */ /* 0x000fc800078e68ff */
[----:B------:R-:W-:Y:S01]  /*c9f0*/  R2UR UR8, R6 ;  /* 0x00000000060872ca */ /* 0x000fe200000e0000 */
[----:B------:R-:W-:Y:S01]  /*ca00*/  UIADD3 UR9, UR9, 0x28c30, URZ ;  /* 0x00028c3009097890 */ /* 0x000fe2000fffe03f */
[----:B------:R-:W-:Y:S01]  /*ca10*/  UMOV UR6, 0x0 ;  /* 0x0000000000067882 */ /* 0x000fe20000000000 */
[----:B------:R-:W-:Y:S01]  /*ca20*/  UMOV UR7, 0x14f00000 ;  /* 0x14f0000000077882 */ /* 0x000fe20000000000 */
[----:B------:R-:W-:-:S09]  /*ca30*/  UMOV UR10, URZ ;  /* 0x0000003f000a7c82 */ /* 0x000fd20008000000 */
[----:B------:R-:W-:Y:S01]  /*ca40*/  UIADD3 UR8, UR8, 0x22400, URZ ;  /* 0x0002240008087890 */ /* 0x000fe2000fffe03f */
[----:B---3--:R-:W-:-:S05]  /*ca50*/  IMAD R6, R11, 0x40, R12 ;  /* 0x000000400b067824 */ /* 0x008fca00078e020c */
[----:B------:R-:W-:-:S13]  /*ca60*/  R2UR UR11, R6 ;  /* 0x00000000060b72ca */ /* 0x000fda00000e0000 */
[----:B------:R1:W-:Y:S01]  /*ca70*/  UTMALDG.4D [UR8], [UR4], desc[UR6] ;  /* 0x00000608040075b4 */ /* 0x0003e20008019000 */
[----:B------:R-:W3:Y:S02]  /*ca80*/  SYNCS.PHASECHK.TRANS64.TRYWAIT P1, [R2+URZ+0x28c60], R3 ;  /* 0x028c6003020075a7 */ /* 0x000ee4000802017f */
[----:B-1-3--:R-:W-:Y:S05]  /*ca90*/  @!P1 BRA `(.L_x_3012) ;  /* 0x0000002000709947 */ /* 0x00afea0003800000 */
.L_x_3065:
        /* <DEDUP_REMOVED lines=8> */
.L_x_3013:
        /* <DEDUP_REMOVED lines=53> */
.L_x_3008:
[----:B------:R-:W-:Y:S05]  /*ce70*/  BSYNC B1 ;  /* 0x0000000000017941 */ /* 0x000fea0003800000 */
.L_x_3007:
        /* <DEDUP_REMOVED lines=14> */
[----:B------:R-:W2:Y:S01]  /*cf60*/  LDC R6, c[0x0][0x41c] ;  /* 0x00010700ff067b82 */ /* 0x000ea20000000800 */
[----:B------:R-:W-:Y:S02]  /*cf70*/  ULDC.64 UR6, c[0x0][0x408] ;  /* 0x0001020000067ab9 */ /* 0x000fe40000000a00 */
[----:B------:R-:W-:-:S04]  /*cf80*/  IMAD R7, R5, UR6, RZ ;  /* 0x0000000605077c24 */ /* 0x000fc8000f8e02ff */
[----:B------:R-:W-:Y:S01]  /*cf90*/  IMAD R7, R0, UR7, R7 ;  /* 0x0000000700077c24 */ /* 0x000fe2000f8e0207 */
[----:B--2---:R-:W-:-:S13]  /*cfa0*/  ISETP.NE.AND P0, PT, R6, 0x1, PT ;  /* 0x000000010600780c */ /* 0x004fda0003f05270 */
[----:B------:R-:W2:Y:S02]  /*cfb0*/  @P0 LDC.64 R2, c[0x0][0x420] ;  /* 0x00010800ff020b82 */ /* 0x000ea40000000a00 */
[----:B--2---:R-:W-:-:S04]  /*cfc0*/  @P0 IMAD.HI.U32 R10, R9, R2, RZ ;  /* 0x00000002090a0227 */ /* 0x004fc800078e00ff */
[----:B------:R-:W-:Y:S01]  /*cfd0*/  IMAD.MOV.U32 R2, RZ, RZ, R9 ;  /* 0x000000ffff027224 */ /* 0x000fe200078e0009 */
[----:B------:R-:W-:-:S05]  /*cfe0*/  @P0 SHF.R.U32.HI R2, RZ, R3, R10 ;  /* 0x00000003ff020219 */ /* 0x000fca000001160a */
[----:B------:R-:W-:-:S04]  /*cff0*/  IMAD.MOV R3, RZ, RZ, -R2 ;  /* 0x000000ffff037224 */ /* 0x000fc800078e0a02 */
[----:B------:R-:W-:Y:S01]  /*d000*/  IMAD R9, R6, R3, R9 ;  /* 0x0000000306097224 */ /* 0x000fe200078e0209 */
[----:B------:R-:W-:-:S03]  /*d010*/  SHF.R.S32.HI R3, RZ, 0x1f, R2 ;  /* 0x0000001fff037819 */ /* 0x000fc60000011402 */
[----:B------:R-:W-:-:S05]  /*d020*/  IMAD.WIDE.U32 R2, R0, UR6, R2 ;  /* 0x0000000600027c25 */ /* 0x000fca000f8e0002 */
[----:B------:R-:W-:Y:S02]  /*d030*/  IADD3 R7, R7, R3, RZ ;  /* 0x0000000307077210 */ /* 0x000fe40007ffe0ff */
[----:B------:R-:W-:-:S04]  /*d040*/  LEA R6, P0, R2, UR4, 0x2 ;  /* 0x0000000402067c11 */ /* 0x000fc8000f8010ff */
[----:B------:R-:W-:-:S06]  /*d050*/  LEA.HI.X R7, R2, UR5, R7, 0x2, P0 ;  /* 0x0000000502077c11 */ /* 0x000fcc00080f1407 */
[----:B------:R2:W5:Y:S03]  /*d060*/  LDG.E R7, desc[UR38][R6.64] ;  /* 0x0000002606077981 */ /* 0x000566000c1e1900 */
.L_x_3016:
[----:B------:R-:W3:Y:S01]  /*d070*/  S2R R3, SR_CgaCtaId ;  /* 0x0000000000037919 */ /* 0x000ee20000008800 */
[----:B------:R-:W-:-:S04]  /*d080*/  MOV R2, 0x400 ;  /* 0x0000040000027802 */ /* 0x000fc80000000f00 */
[----:B---3--:R-:W-:Y:S02]  /*d090*/  LEA R2, R3, R2, 0x18 ;  /* 0x0000000203027211 */ /* 0x008fe400078ec0ff */
[----:B------:R-:W-:-:S03]  /*d0a0*/  SHF.L.U32 R3, R11, 0x1f, RZ ;  /* 0x0000001f0b037819 */ /* 0x000fc600000006ff */
[----:B------:R-:W-:-:S04]  /*d0b0*/  IMAD R2, R12, 0x8, R2 ;  /* 0x000000080c027824 */ /* 0x000fc800078e0202 */
[----:B------:R-:W3:Y:S02]  /*d0c0*/  SYNCS.PHASECHK.TRANS64.TRYWAIT P0, [R2+URZ+0x28c40], R3 ;  /* 0x028c4003020075a7 */ /* 0x000ee4000800017f */
[----:B---3--:R-:W-:Y:S05]  /*d0d0*/  @!P0 BRA `(.L_x_3017) ;  /* 0x0000001800f48947 */ /* 0x008fea0003800000 */
.L_x_3066:
[----:B--2---:R-:W2:Y:S02]  /*d0e0*/  S2R R6, SR_TID.X ;  /* 0x0000000000067919 */ /* 0x004ea40000002100 */
        /* <DEDUP_REMOVED lines=8> */
[----:B----4-:R-:W-:Y:S05]  /*d170*/  @!P1 BRA `(.L_x_3018) ;  /* 0x0000000000049947 */ /* 0x010fea0003800000 */
[----:B------:R-:W-:Y:S01]  /*d180*/  BPT.TRAP 0x1 ;  /* 0x000000040000795c */ /* 0x000fe20000300000 */
.L_x_3018:
[----:B------:R-:W2:Y:S01]  /*d190*/  LDL R6, [R1] ;  /* 0x0000000001067983 */ /* 0x000ea20000100800 */
[----:B-1----:R-:W-:-:S03]  /*d1a0*/  MOV R11, 0x400 ;  /* 0x00000400000b7802 */ /* 0x002fc60000000f00 */
[----:B------:R-:W4:Y:S01]  /*d1b0*/  LDL R10, [R1+0x8] ;  /* 0x00000800010a7983 */ /* 0x000f220000100800 */
[----:B------:R-:W1:Y:S01]  /*d1c0*/  S2R R12, SR_CgaCtaId ;  /* 0x00000000000c7919 */ /* 0x000e620000008800 */
[----:B------:R-:W-:Y:S01]  /*d1d0*/  R2UR UR9, R2 ;  /* 0x00000000020972ca */ /* 0x000fe200000e0000 */
[----:B------:R-:W-:Y:S01]  /*d1e0*/  UIADD3 UR4, UP0, UR40, 0x370, URZ ;  /* 0x0000037028047890 */ /* 0x000fe2000ff1e03f */
[----:B------:R-:W-:Y:S02]  /*d1f0*/  R2UR UR12, R4 ;  /* 0x00000000040c72ca */ /* 0x000fe400000e0000 */
[----:B-----5:R-:W-:Y:S01]  /*d200*/  R2UR UR13, R7 ;  /* 0x00000000070d72ca */ /* 0x020fe200000e0000 */
[----:B------:R-:W-:Y:S01]  /*d210*/  UIADD3.X UR5, URZ, UR41, URZ, UP0, !UPT ;  /* 0x000000293f057290 */ /* 0x000fe200087fe43f */
[----:B-1----:R-:W-:-:S07]  /*d220*/  LEA R11, R12, R11, 0x18 ;  /* 0x0000000b0c0b7211 */ /* 0x002fce00078ec0ff */
[----:B------:R-:W-:Y:S01]  /*d230*/  UIADD3 UR9, UR9, 0x28c30, URZ ;  /* 0x00028c3009097890 */ /* 0x000fe2000fffe03f */
[----:B------:R-:W-:Y:S01]  /*d240*/  UMOV UR6, 0x0 ;  /* 0x0000000000067882 */ /* 0x000fe20000000000 */
[----:B------:R-:W-:Y:S01]  /*d250*/  UMOV UR7, 0x14f00000 ;  /* 0x14f0000000077882 */ /* 0x000fe20000000000 */
[----:B------:R-:W-:Y:S01]  /*d260*/  UMOV UR10, URZ ;  /* 0x0000003f000a7c82 */ /* 0x000fe20008000000 */
[----:B--2---:R-:W-:-:S05]  /*d270*/  IMAD R6, R6, 0x2000, R11 ;  /* 0x0000200006067824 */ /* 0x004fca00078e020b */
[----:B------:R-:W-:Y:S02]  /*d280*/  R2UR UR8, R6 ;  /* 0x00000000060872ca */ /* 0x000fe400000e0000 */
[----:B----4-:R-:W-:-:S04]  /*d290*/  LEA R9, R9, R10, 0x6 ;  /* 0x0000000a09097211 */ /* 0x010fc800078e30ff */
[----:B------:R-:W-:-:S07]  /*d2a0*/  R2UR UR11, R9 ;  /* 0x00000000090b72ca */ /* 0x000fce00000e0000 */
[----:B------:R-:W-:-:S09]  /*d2b0*/  UIADD3 UR8, UR8, 0x22400, URZ ;  /* 0x0002240008087890 */ /* 0x000fd2000fffe03f */
[----:B------:R1:W-:Y:S01]  /*d2c0*/  UTMALDG.4D [UR8], [UR4], desc[UR6] ;  /* 0x00000608040075b4 */ /* 0x0003e20008019000 */
[----:B------:R-:W2:Y:S02]  /*d2d0*/  SYNCS.PHASECHK.TRANS64.TRYWAIT P1, [R2+URZ+0x28c60], R3 ;  /* 0x028c6003020075a7 */ /* 0x000ea4000802017f */
[----:B-12---:R-:W-:Y:S05]  /*d2e0*/  @!P1 BRA `(.L_x_3019) ;  /* 0x0000001800849947 */ /* 0x006fea0003800000 */
.L_x_3067:
[----:B------:R-:W-:Y:S05]  /*d2f0*/  @P0 BRA `(.L_x_3020) ;  /* 0x00000000001c0947 */ /* 0x000fea0003800000 */
[----:B------:R-:W2:Y:S01]  /*d300*/  S2R R6, SR_TID.X ;  /* 0x0000000000067919 */ /* 0x000ea20000002100 */
[----:B-1-3--:R-:W-:-:S04]  /*d310*/  IMAD.MOV.U32 R3, RZ, RZ, 0x10000 ;  /* 0x00010000ff037424 */ /* 0x00afc800078e00ff */
[----:B------:R4:W-:Y:S01]  /*d320*/  SYNCS.ARRIVE.TRANS64 RZ, [R2+URZ+0x28c50], R3 ;  /* 0x028c500302ff79a7 */ /* 0x0009e2000800003f */
[----:B--2---:R-:W-:-:S04]  /*d330*/  LOP3.LUT R6, R6, 0x1f, RZ, 0xc0, !PT ;  /* 0x0000001f06067812 */ /* 0x004fc800078ec0ff */
[----:B------:R-:W-:-:S13]  /*d340*/  ISETP.NE.AND P1, PT, R6, RZ, PT ;  /* 0x000000ff0600720c */ /* 0x000fda0003f25270 */
[----:B----4-:R-:W-:Y:S05]  /*d350*/  @!P1 BRA `(.L_x_3020) ;  /* 0x0000000000049947 */ /* 0x010fea0003800000 */
[----:B------:R-:W-:Y:S01]  /*d360*/  BPT.TRAP 0x1 ;  /* 0x000000040000795c */ /* 0x000fe20000300000 */
.L_x_3020:
[----:B-1-3--:R-:W2:Y:S01]  /*d370*/  LDL R3, [R1] ;  /* 0x0000000001037983 */ /* 0x00aea20000100800 */
[----:B------:R-:W-:Y:S01]  /*d380*/  MOV R6, 0x400 ;  /* 0x0000040000067802 */ /* 0x000fe20000000f00 */
        /* <DEDUP_REMOVED lines=17> */
[----:B--2---:R-:W-:-:S05]  /*d4a0*/  IMAD R2, R3, 0x10000, R6 ;  /* 0x0001000003027824 */ /* 0x004fca00078e0206 */
        /* <DEDUP_REMOVED lines=33> */
[----:B--2---:R-:W-:Y:S01]  /*d6c0*/  NOP ;  /* 0x0000000000007918 */ /* 0x004fe20000000000 */
.L_x_3015:
[----:B------:R-:W-:Y:S05]  /*d6d0*/  BSYNC B1 ;  /* 0x0000000000017941 */ /* 0x000fea0003800000 */
.L_x_3014:
[C---:B------:R-:W-:Y:S01]  /*d6e0*/  ISETP.GT.AND P0, PT, R8.reuse, 0x1, PT ;  /* 0x000000010800780c */ /* 0x040fe20003f04270 */
[----:B------:R-:W-:-:S05]  /*d6f0*/  VIADD R2, R8, 0xfffffffe ;  /* 0xfffffffe08027836 */ /* 0x000fca0000000000 */
[----:B------:R-:W-:-:S07]  /*d700*/  MOV R8, R2 ;  /* 0x0000000200087202 */ /* 0x000fce0000000f00 */
[----:B------:R-:W-:Y:S05]  /*d710*/  @P0 BRA `(.L_x_3021) ;  /* 0xffffffec00c40947 */ /* 0x000fea000383ffff */
.L_x_2997:
[----:B------:R-:W-:Y:S05]  /*d720*/  BSYNC B0 ;  /* 0x0000000000007941 */ /* 0x000fea0003800000 */
.L_x_2996:
[----:B------:R-:W2:Y:S01]  /*d730*/  LDL.LU R3, [R1] ;  /* 0x0000000001037983 */ /* 0x000ea20000300800 */
[----:B------:R-:W-:Y:S01]  /*d740*/  BSSY B0, `(.L_x_3022) ;  /* 0x0000016000007945 */ /* 0x000fe20003800000 */
[----:B------:R-:W3:Y:S02]  /*d750*/  S2R R2, SR_TID.X ;  /* 0x0000000000027919 */ /* 0x000ee40000002100 */
[----:B---3--:R-:W-:-:S04]  /*d760*/  LOP3.LUT R2, R2, 0x1f, RZ, 0xc0, !PT ;  /* 0x0000001f02027812 */ /* 0x008fc800078ec0ff */
[----:B------:R-:W-:Y:S01]  /*d770*/  ISETP.NE.AND P1, PT, R2, RZ, PT ;  /* 0x000000ff0200720c */ /* 0x000fe20003f25270 */
[----:B--2---:R-:W-:-:S05]  /*d780*/  VIADD R0, R3, 0x1 ;  /* 0x0000000103007836 */ /* 0x004fca0000000000 */
[----:B------:R-:W-:-:S04]  /*d790*/  ISETP.NE.AND P0, PT, R0, 0x2, PT ;  /* 0x000000020000780c */ /* 0x000fc80003f05270 */
[----:B------:R-:W-:Y:S02]  /*d7a0*/  SEL R2, R0, RZ, P0 ;  /* 0x000000ff00027207 */ /* 0x000fe40000000000 */
[----:B------:R-:W-:-:S03]  /*d7b0*/  SEL R0, RZ, 0x1, P0 ;  /* 0x00000001ff007807 */ /* 0x000fc60000000000 */
[----:B------:R2:W-:Y:S01]  /*d7c0*/  STL [R1], R2 ;  /* 0x0000000201007387 */ /* 0x0005e20000100800 */
[----:B------:R-:W-:Y:S05]  /*d7d0*/  @P1 BRA `(.L_x_3023) ;  /* 0x0000000000301947 */ /* 0x000fea0003800000 */
[----:B------:R-:W3:Y:S01]  /*d7e0*/  S2R R7, SR_LANEID ;  /* 0x0000000000077919 */ /* 0x000ee20000000000 */
[----:B------:R-:W-:Y:S01]  /*d7f0*/  VOTEU.ANY UR4, UPT, PT ;  /* 0x0000000000047886 */ /* 0x000fe200038e0100 */
[----:B--2---:R-:W2:Y:S01]  /*d800*/  LDC.64 R2, c[0x0][0xc38] ;  /* 0x00030e00ff027b82 */ /* 0x004ea20000000a00 */
[----:B------:R-:W3:Y:S08]  /*d810*/  FLO.U32 R4, UR4 ;  /* 0x0000000400047d00 */ /* 0x000ef000080e0000 */
[----:B------:R-:W2:Y:S01]  /*d820*/  POPC R5, UR4 ;  /* 0x0000000400057d09 */ /* 0x000ea20008000000 */
[----:B---3--:R-:W-:-:S13]  /*d830*/  ISETP.EQ.U32.AND P0, PT, R4, R7, PT ;  /* 0x000000070400720c */ /* 0x008fda0003f02070 */
[----:B--2---:R-:W2:Y:S01]  /*d840*/  @P0 ATOMG.E.ADD.STRONG.GPU PT, R3, desc[UR38][R2.64], R5 ;  /* 0x00000005020309a8 */ /* 0x004ea200081ee1e6 */
[----:B------:R-:W3:Y:S02]  /*d850*/  S2R R6, SR_LTMASK ;  /* 0x0000000000067919 */ /* 0x000ee40000003900 */
[----:B---3--:R-:W-:-:S04]  /*d860*/  LOP3.LUT R6, R6, UR4, RZ, 0xc0, !PT ;  /* 0x0000000406067c12 */ /* 0x008fc8000f8ec0ff */
[----:B------:R-:W3:Y:S01]  /*d870*/  POPC R7, R6 ;  /* 0x0000000600077309 */ /* 0x000ee20000000000 */
[----:B--2---:R-:W3:Y:S02]  /*d880*/  SHFL.IDX PT, R4, R3, R4, 0x1f ;  /* 0x00001f0403047589 */ /* 0x004ee400000e0000 */
[----:B---3--:R-:W-:-:S07]  /*d890*/  IADD3 R16, R4, UR37, R7 ;  /* 0x0000002504107c10 */ /* 0x008fce000fffe007 */
.L_x_3023:
[----:B------:R-:W-:Y:S05]  /*d8a0*/  BSYNC B0 ;  /* 0x0000000000007941 */ /* 0x000fea0003800000 */
.L_x_3022:
[----:B--2---:R-:W2:Y:S02]  /*d8b0*/  LDL.LU R2, [R1+0x4] ;  /* 0x0000040001027983 */ /* 0x004ea40000300800 */
[----:B--2---:R-:W-:-:S05]  /*d8c0*/  LOP3.LUT R2, R2, R0, RZ, 0x3c, !PT ;  /* 0x0000000002027212 */ /* 0x004fca00078e3cff */
[----:B------:R2:W-:Y:S02]  /*d8d0*/  STL [R1+0x4], R2 ;  /* 0x0000040201007387 */ /* 0x0005e40000100800 */
.L_x_2979:
[----:B------:R-:W-:Y:S05]  /*d8e0*/  BSYNC B6 ;  /* 0x0000000000067941 */ /* 0x000fea0003800000 */
.L_x_2977:
[----:B------:R-:W-:-:S03]  /*d8f0*/  UMOV UR4, 0xffffffff ;  /* 0xffffffff00047882 */ /* 0x000fc60000000000 */
[----:B------:R-:W-:Y:S05]  /*d900*/  BRA.DIV UR4, `(.L_x_3024) ;  /* 0x0000001604107947 */ /* 0x000fea000b800000 */
[----:B------:R3:W4:Y:S04]  /*d910*/  SHFL.IDX PT, R4, R16, RZ, 0x1f ;  /* 0x00001fff10047589 */ /* 0x00072800000e0000 */
[----:B------:R3:W0:Y:S02]  /*d920*/  SHFL.IDX PT, R5, R16, 0x1, 0x1f ;  /* 0x00201f0010057f89 */ /* 0x00062400000e0000 */
.L_x_3071:
[----:B0-----:R-:W0:Y:S01]  /*d930*/  S2R R0, SR_TID.X ;  /* 0x0000000000007919 */ /* 0x001e220000002100 */
[----:B------:R-:W-:Y:S01]  /*d940*/  ULDC UR4, c[0x0][0xc14] ;  /* 0x0003050000047ab9 */ /* 0x000fe20000000800 */
[----:B------:R-:W-:Y:S01]  /*d950*/  BSSY B0, `(.L_x_3025) ;  /* 0x000000b000007945 */ /* 0x000fe20003800000 */
[----:B------:R-:W-:Y:S02]  /*d960*/  MOV R3, RZ ;  /* 0x000000ff00037202 */ /* 0x000fe40000000f00 */
[----:B0-----:R-:W-:Y:S01]  /*d970*/  LOP3.LUT R8, R0, 0x1f, RZ, 0xc0, !PT ;  /* 0x0000001f00087812 */ /* 0x001fe200078ec0ff */
[----:B------:R-:W-:-:S03]  /*d980*/  IMAD.U32 R0, RZ, RZ, UR4 ;  /* 0x00000004ff007e24 */ /* 0x000fc6000f8e00ff */
[C---:B------:R-:W-:Y:S01]  /*d990*/  ISETP.NE.AND P0, PT, R8.reuse, 0x1f, PT ;  /* 0x0000001f0800780c */ /* 0x040fe20003f05270 */
[----:B------:R-:W-:-:S05]  /*d9a0*/  IMAD.IADD R7, R8, 0x1, R19 ;  /* 0x0000000108077824 */ /* 0x000fca00078e0213 */
[----:B------:R-:W-:-:S13]  /*d9b0*/  ISETP.GE.OR P0, PT, R7, R0, !P0 ;  /* 0x000000000700720c */ /* 0x000fda0004706670 */
[----:B------:R-:W-:Y:S05]  /*d9c0*/  @P0 BRA `(.L_x_3026) ;  /* 0x00000000000c0947 */ /* 0x000fea0003800000 */
[----:B--2---:R-:W0:Y:S02]  /*d9d0*/  LDC.64 R2, c[0x0][0xc58] ;  /* 0x00031600ff027b82 */ /* 0x004e240000000a00 */
[----:B0-----:R-:W-:-:S06]  /*d9e0*/  IMAD.WIDE R2, R7, 0x4, R2 ;  /* 0x0000000407027825 */ /* 0x001fcc00078e0202 */
[----:B------:R0:W5:Y:S02]  /*d9f0*/  LDG.E R3, desc[UR38][R2.64] ;  /* 0x0000002602037981 */ /* 0x000164000c1e1900 */
.L_x_3026:
[----:B------:R-:W-:Y:S05]  /*da00*/  BSYNC B0 ;  /* 0x0000000000007941 */ /* 0x000fea0003800000 */
.L_x_3025:
        /* <DEDUP_REMOVED lines=8> */
[----:B------:R-:W2:Y:S02]  /*da90*/  SHFL.UP PT, R14, R13, 0x2, RZ ;  /* 0x044000000d0e7989 */ /* 0x000ea400000e00ff */
[----:B--2---:R-:W-:Y:S02]  /*daa0*/  SEL R2, R14, RZ, P1 ;  /* 0x000000ff0e027207 */ /* 0x004fe40000800000 */
        /* <DEDUP_REMOVED lines=12> */
[----:B------:R0:W2:Y:S02]  /*db70*/  SHFL.IDX PT, R14, R2, 0x1f, 0x1f ;  /* 0x03e01f00020e7f89 */ /* 0x0000a400000e0000 */
.L_x_3079:
[----:B------:R-:W-:Y:S02]  /*db80*/  ULDC UR4, c[0x0][0xc10] ;  /* 0x0003040000047ab9 */ /* 0x000fe40000000800 */
[----:B---3--:R-:W-:-:S04]  /*db90*/  IMAD.U32 R16, RZ, RZ, UR4 ;  /* 0x00000004ff107e24 */ /* 0x008fc8000f8e00ff */
[----:B--2---:R-:W-:-:S04]  /*dba0*/  IMAD R6, R14, R16, RZ ;  /* 0x000000100e067224 */ /* 0x004fc800078e02ff */
[----:B------:R-:W-:-:S05]  /*dbb0*/  IMAD.IADD R5, R5, 0x1, R6 ;  /* 0x0000000105057824 */ /* 0x000fca00078e0206 */
[----:B----4-:R-:W-:-:S13]  /*dbc0*/  ISETP.GT.AND P0, PT, R5, R4, PT ;  /* 0x000000040500720c */ /* 0x010fda0003f04270 */
[----:B------:R-:W-:Y:S05]  /*dbd0*/  @P0 BRA `(.L_x_3028) ;  /* 0x0000000000b40947 */ /* 0x000fea0003800000 */
[----:B------:R-:W2:Y:S02]  /*dbe0*/  LDC R0, c[0x0][0xc14] ;  /* 0x00030500ff007b82 */ /* 0x000ea40000000800 */
.L_x_3033:
[----:B------:R-:W-:-:S04]  /*dbf0*/  IADD3 R19, R19, 0x1f, RZ ;  /* 0x0000001f13137810 */ /* 0x000fc80007ffe0ff */
[----:B--2---:R-:W-:-:S13]  /*dc00*/  ISETP.GE.AND P0, PT, R19, R0, PT ;  /* 0x000000001300720c */ /* 0x004fda0003f06270 */
        /* <DEDUP_REMOVED lines=12> */
.L_x_3031:
[----:B------:R-:W-:Y:S05]  /*dcd0*/  BSYNC B0 ;  /* 0x0000000000007941 */ /* 0x000fea0003800000 */
.L_x_3030:
[----:B------:R-:W-:-:S03]  /*dce0*/  UMOV UR4, 0xffffffff ;  /* 0xffffffff00047882 */ /* 0x000fc60000000000 */
[----:B------:R-:W-:Y:S05]  /*dcf0*/  BRA.DIV UR4, `(.L_x_3032) ;  /* 0x0000001604307947 */ /* 0x000fea000b800000 */
[----:B-----5:R-:W2:Y:S01]  /*dd00*/  SHFL.UP PT, R14, R3, 0x1, RZ ;  /* 0x04200000030e7989 */ /* 0x020ea200000e00ff */
[C---:B------:R-:W-:Y:S02]  /*dd10*/  ISETP.NE.AND P0, PT, R8.reuse, RZ, PT ;  /* 0x000000ff0800720c */ /* 0x040fe40003f05270 */
[----:B------:R-:W-:Y:S02]  /*dd20*/  ISETP.GE.U32.AND P1, PT, R8, 0x2, PT ;  /* 0x000000020800780c */ /* 0x000fe40003f26070 */
[----:B--2---:R-:W-:Y:S02]  /*dd30*/  SEL R14, R14, RZ, P0 ;  /* 0x000000ff0e0e7207 */ /* 0x004fe40000000000 */
[----:B------:R-:W-:-:S03]  /*dd40*/  ISETP.GE.U32.AND P0, PT, R8, 0x4, PT ;  /* 0x000000040800780c */ /* 0x000fc60003f06070 */
[----:B------:R-:W-:-:S05]  /*dd50*/  IMAD.IADD R13, R3, 0x1, R14 ;  /* 0x00000001030d7824 */ /* 0x000fca00078e020e */
[----:B------:R-:W0:Y:S02]  /*dd60*/  SHFL.UP PT, R14, R13, 0x2, RZ ;  /* 0x044000000d0e7989 */ /* 0x000e2400000e00ff */
        /* <DEDUP_REMOVED lines=13> */
[----:B------:R0:W2:Y:S02]  /*de40*/  SHFL.IDX PT, R14, R2, 0x1f, 0x1f ;  /* 0x03e01f00020e7f89 */ /* 0x0000a400000e0000 */
.L_x_3087:
[----:B------:R-:W-:Y:S02]  /*de50*/  ULDC UR4, c[0x0][0xc10] ;  /* 0x0003040000047ab9 */ /* 0x000fe40000000800 */
[----:B------:R-:W-:-:S05]  /*de60*/  MOV R16, UR4 ;  /* 0x0000000400107c02 */ /* 0x000fca0008000f00 */
[----:B--2---:R-:W-:-:S04]  /*de70*/  IMAD R6, R14, R16, RZ ;  /* 0x000000100e067224 */ /* 0x004fc800078e02ff */
[----:B------:R-:W-:-:S05]  /*de80*/  IMAD.IADD R5, R6, 0x1, R5 ;  /* 0x0000000106057824 */ /* 0x000fca00078e0205 */
[----:B------:R-:W-:-:S13]  /*de90*/  ISETP.GT.AND P0, PT, R5, R4, PT ;  /* 0x000000040500720c */ /* 0x000fda0003f04270 */
[----:B------:R-:W-:Y:S05]  /*dea0*/  @!P0 BRA `(.L_x_3033) ;  /* 0xfffffffc00508947 */ /* 0x000fea000383ffff */
.L_x_3028:
[----:B------:R-:W-:Y:S01]  /*deb0*/  IMAD.IADD R6, R5, 0x1, -R6 ;  /* 0x0000000105067824 */ /* 0x000fe200078e0a06 */
[----:B------:R-:W-:-:S03]  /*dec0*/  UMOV UR4, 0xffffffff ;  /* 0xffffffff00047882 */ /* 0x000fc60000000000 */
[----:B------:R-:W-:-:S05]  /*ded0*/  IMAD R5, R2, R16, R6 ;  /* 0x0000001002057224 */ /* 0x000fca00078e0206 */
[----:B------:R-:W-:Y:S01]  /*dee0*/  ISETP.GT.AND P6, PT, R5, R4, PT ;  /* 0x000000040500720c */ /* 0x000fe20003fc4270 */
[----:B------:R-:W-:-:S12]  /*def0*/  BRA.DIV UR4, `(.L_x_3034) ;  /* 0x0000001604807947 */ /* 0x000fd8000b800000 */
[----:B------:R-:W-:-:S04]  /*df00*/  VOTE.ANY R7, PT, !P6 ;  /* 0x0000000000077806 */ /* 0x000fc800070e0100 */
[----:B------:R-:W2:Y:S02]  /*df10*/  POPC R5, R7 ;  /* 0x0000000700057309 */ /* 0x000ea40000000000 */
[----:B--2---:R2:W3:Y:S02]  /*df20*/  SHFL.IDX PT, R17, R3, R5, 0x1f ;  /* 0x00001f0503117589 */ /* 0x0044e400000e0000 */
.L_x_3091:
[----:B------:R-:W-:Y:S01]  /*df30*/  ISETP.NE.AND P0, PT, R7, RZ, PT ;  /* 0x000000ff0700720c */ /* 0x000fe20003f05270 */
[----:B------:R-:W-:-:S12]  /*df40*/  IMAD.MOV.U32 R14, RZ, RZ, RZ ;  /* 0x000000ffff0e7224 */ /* 0x000fd800078e00ff */
[----:B------:R-:W-:Y:S05]  /*df50*/  @!P0 BRA `(.L_x_3035) ;  /* 0x0000000000108947 */ /* 0x000fea0003800000 */
[----:B------:R-:W-:Y:S01]  /*df60*/  UMOV UR4, 0xffffffff ;  /* 0xffffffff00047882 */ /* 0x000fe20000000000 */
[----:B-1----:R-:W-:Y:S02]  /*df70*/  IADD3 R12, R5, -0x1, RZ ;  /* 0xffffffff050c7810 */ /* 0x002fe40007ffe0ff */
[----:B------:R-:W-:Y:S05]  /*df80*/  BRA.DIV UR4, `(.L_x_3036) ;  /* 0x0000001604a47947 */ /* 0x000fea000b800000 */
[----:B------:R4:W1:Y:S02]  /*df90*/  SHFL.IDX PT, R14, R2, R12, 0x1f ;  /* 0x00001f0c020e7589 */ /* 0x00086400000e0000 */
.L_x_3035:
[----:B---3--:R-:W-:Y:S01]  /*dfa0*/  IABS R7, R17 ;  /* 0x0000001100077213 */ /* 0x008fe20000000000 */
[----:B-1----:R-:W-:Y:S02]  /*dfb0*/  IMAD R16, R14, R16, R6 ;  /* 0x000000100e107224 */ /* 0x002fe400078e0206 */
[----:B------:R-:W-:Y:S01]  /*dfc0*/  IMAD.IADD R19, R5, 0x1, R19 ;  /* 0x0000000105137824 */ /* 0x000fe200078e0213 */
[----:B------:R-:W1:Y:S08]  /*dfd0*/  I2F.RP R8, R7 ;  /* 0x0000000700087306 */ /* 0x000e700000209400 */
[----:B-1----:R-:W2:Y:S02]  /*dfe0*/  MUFU.RCP R8, R8 ;  /* 0x0000000800087308 */ /* 0x002ea40000001000 */
[----:B--2---:R-:W-:-:S06]  /*dff0*/  VIADD R3, R8, 0xffffffe ;  /* 0x0ffffffe08037836 */ /* 0x004fcc0000000000 */
[----:B------:R-:W0:Y:S02]  /*e000*/  F2I.FTZ.U32.TRUNC.NTZ R3, R3 ;  /* 0x0000000300037305 */ /* 0x000e24000021f000 */
[----:B0---4-:R-:W-:-:S04]  /*e010*/  IMAD.MOV R2, RZ, RZ, -R3 ;  /* 0x000000ffff027224 */ /* 0x011fc800078e0a03 */
[----:B------:R-:W-:Y:S02]  /*e020*/  IMAD R9, R2, R7, RZ ;  /* 0x0000000702097224 */ /* 0x000fe400078e02ff */
[----:B------:R-:W-:-:S04]  /*e030*/  IMAD.MOV.U32 R2, RZ, RZ, RZ ;  /* 0x000000ffff027224 */ /* 0x000fc800078e00ff */
[----:B------:R-:W-:Y:S01]  /*e040*/  IMAD.HI.U32 R6, R3, R9, R2 ;  /* 0x0000000903067227 */ /* 0x000fe200078e0002 */
[----:B------:R-:W-:Y:S02]  /*e050*/  IADD3 R2, R4, -R16, RZ ;  /* 0x8000001004027210 */ /* 0x000fe40007ffe0ff */
[----:B------:R-:W-:Y:S02]  /*e060*/  IABS R4, R17 ;  /* 0x0000001100047213 */ /* 0x000fe40000000000 */
[----:B------:R-:W-:-:S03]  /*e070*/  IABS R3, R2 ;  /* 0x0000000200037213 */ /* 0x000fc60000000000 */
[----:B------:R-:W-:Y:S02]  /*e080*/  IMAD.MOV R4, RZ, RZ, -R4 ;  /* 0x000000ffff047224 */ /* 0x000fe400078e0a04 */
[----:B------:R-:W-:-:S04]  /*e090*/  IMAD.HI.U32 R6, R6, R3, RZ ;  /* 0x0000000306067227 */ /* 0x000fc800078e00ff */
[----:B------:R-:W-:Y:S01]  /*e0a0*/  IMAD R4, R6, R4, R3 ;  /* 0x0000000406047224 */ /* 0x000fe200078e0203 */
[----:B------:R-:W-:-:S04]  /*e0b0*/  LOP3.LUT R3, R2, R17, RZ, 0x3c, !PT ;  /* 0x0000001102037212 */ /* 0x000fc800078e3cff */
[----:B------:R-:W-:-:S13]  /*e0c0*/  ISETP.GT.U32.AND P0, PT, R7, R4, PT ;  /* 0x000000040700720c */ /* 0x000fda0003f04070 */
[----:B------:R-:W-:Y:S02]  /*e0d0*/  @!P0 IMAD.IADD R4, R4, 0x1, -R7 ;  /* 0x0000000104048824 */ /* 0x000fe400078e0a07 */
[----:B------:R-:W-:-:S03]  /*e0e0*/  @!P0 VIADD R6, R6, 0x1 ;  /* 0x0000000106068836 */ /* 0x000fc60000000000 */
[----:B------:R-:W-:-:S13]  /*e0f0*/  ISETP.GE.U32.AND P0, PT, R4, R7, PT ;  /* 0x000000070400720c */ /* 0x000fda0003f06070 */
[----:B------:R-:W-:Y:S02]  /*e100*/  @P0 IADD3 R6, R6, 0x1, RZ ;  /* 0x0000000106060810 */ /* 0x000fe40007ffe0ff */
[----:B------:R-:W-:-:S13]  /*e110*/  ISETP.GE.AND P0, PT, R3, RZ, PT ;  /* 0x000000ff0300720c */ /* 0x000fda0003f06270 */
[----:B------:R-:W-:Y:S01]  /*e120*/  @!P0 IMAD.MOV R6, RZ, RZ, -R6 ;  /* 0x000000ffff068224 */ /* 0x000fe200078e0a06 */
[----:B------:R-:W-:-:S13]  /*e130*/  ISETP.NE.AND P0, PT, R17, RZ, PT ;  /* 0x000000ff1100720c */ /* 0x000fda0003f05270 */
[----:B------:R-:W-:-:S04]  /*e140*/  @!P0 LOP3.LUT R6, RZ, R17, RZ, 0x33, !PT ;  /* 0x00000011ff068212 */ /* 0x000fc800078e33ff */
[----:B------:R-:W-:Y:S01]  /*e150*/  MOV R18, R6 ;  /* 0x0000000600127202 */ /* 0x000fe20000000f00 */
[----:B------:R-:W-:-:S04]  /*e160*/  IMAD.MOV R3, RZ, RZ, -R6 ;  /* 0x000000ffff037224 */ /* 0x000fc800078e0a06 */
[----:B------:R-:W-:Y:S01]  /*e170*/  IMAD R17, R17, R3, R2 ;  /* 0x0000000311117224 */ /* 0x000fe200078e0202 */
[----:B------:R-:W-:Y:S06]  /*e180*/  BRA `(.L_x_3037) ;  /* 0x00000000001c7947 */ /* 0x000fec0003800000 */
.L_x_3029:
[----:B------:R-:W-:Y:S01]  /*e190*/  UMOV UR4, URZ ;  /* 0x0000003f00047c82 */ /* 0x000fe20008000000 */
[----:B------:R-:W-:Y:S01]  /*e1a0*/  UMOV UR5, URZ ;  /* 0x0000003f00057c82 */ /* 0x000fe20008000000 */
[----:B------:R-:W-:Y:S01]  /*e1b0*/  ULDC UR6, c[0x0][0xc14] ;  /* 0x0003050000067ab9 */ /* 0x000fe20000000800 */
[----:B------:R-:W-:Y:S01]  /*e1c0*/  IMAD.MOV.U32 R16, RZ, RZ, R4 ;  /* 0x000000ffff107224 */ /* 0x000fe200078e0004 */
[----:B------:R-:W-:Y:S01]  /*e1d0*/  MOV R19, UR6 ;  /* 0x0000000600137c02 */ /* 0x000fe20008000f00 */
[----:B------:R-:W-:Y:S02]  /*e1e0*/  IMAD.U32 R17, RZ, RZ, UR4 ;  /* 0x00000004ff117e24 */ /* 0x000fe4000f8e00ff */
[----:B------:R-:W-:-:S07]  /*e1f0*/  IMAD.U32 R18, RZ, RZ, UR5 ;  /* 0x00000005ff127e24 */ /* 0x000fce000f8e00ff */
.L_x_3037:
        /* <DEDUP_REMOVED lines=12> */
.L_x_2975:
        /* <DEDUP_REMOVED lines=12> */
.L_x_3094:
[----:B------:R-:W-:Y:S05]  /*e380*/  BSYNC B0 ;  /* 0x0000000000007941 */ /* 0x000fea0003800000 */
.L_x_3039:
[----:B------:R-:W-:-:S03]  /*e390*/  UMOV UR4, 0xffffffff ;  /* 0xffffffff00047882 */ /* 0x000fc60000000000 */
[----:B------:R-:W-:Y:S05]  /*e3a0*/  BRA.DIV UR4, `(.L_x_3041) ;  /* 0x0000001204d47947 */ /* 0x000fea000b800000 */
[----:B------:R-:W2:Y:S02]  /*e3b0*/  S2R R2, SR_TID.X ;  /* 0x0000000000027919 */ /* 0x000ea40000002100 */
[----:B--2---:R-:W-:-:S04]  /*e3c0*/  SHF.R.U32.HI R2, RZ, 0x5, R2 ;  /* 0x00000005ff027819 */ /* 0x004fc80000011602 */
[----:B------:R-:W-:-:S05]  /*e3d0*/  LOP3.LUT R2, R2, 0x3, RZ, 0xc0, !PT ;  /* 0x0000000302027812 */ /* 0x000fca00078ec0ff */
[----:B------:R2:W3:Y:S02]  /*e3e0*/  SHFL.IDX PT, R14, R2, RZ, 0x1f ;  /* 0x00001fff020e7589 */ /* 0x0004e400000e0000 */
.L_x_3097:
[----:B---3--:R-:W-:Y:S01]  /*e3f0*/  ISETP.NE.AND P0, PT, R14, RZ, PT ;  /* 0x000000ff0e00720c */ /* 0x008fe20003f05270 */
[----:B------:R-:W-:-:S12]  /*e400*/  BSSY B0, `(.L_x_3042) ;  /* 0x0000027000007945 */ /* 0x000fd80003800000 */
[----:B------:R-:W-:Y:S05]  /*e410*/  @P0 BRA `(.L_x_3043) ;  /* 0x0000000000940947 */ /* 0x000fea0003800000 */
[----:B------:R-:W-:-:S03]  /*e420*/  UMOV UR4, 0xffffffff ;  /* 0xffffffff00047882 */ /* 0x000fc60000000000 */
[----:B------:R-:W-:Y:S05]  /*e430*/  BRA.DIV UR4, `(.L_x_3044) ;  /* 0x0000001204e47947 */ /* 0x000fea000b800000 */
[----:B------:R-:W-:-:S13]  /*e440*/  ELECT P6, URZ, PT ;  /* 0x00000000003f782f */ /* 0x000fda00038c0000 */
.L_x_3100:
[----:B------:R-:W-:Y:S05]  /*e450*/  @!P6 BRA `(.L_x_3043) ;  /* 0x000000000084e947 */ /* 0x000fea0003800000 */
[----:B------:R-:W-:-:S06]  /*e460*/  ULOP3.LUT UR4, UR36, 0x2, URZ, 0xfc, !UPT ;  /* 0x0000000224047892 */ /* 0x000fcc000f8efc3f */
[----:B--2---:R-:W-:-:S05]  /*e470*/  IMAD.U32 R2, RZ, RZ, UR4 ;  /* 0x00000004ff027e24 */ /* 0x004fca000f8e00ff */
[----:B------:R-:W-:-:S13]  /*e480*/  ISETP.NE.AND P2, PT, R2, 0x3, PT ;  /* 0x000000030200780c */ /* 0x000fda0003f45270 */
[----:B------:R-:W-:Y:S05]  /*e490*/  @!P2 BRA `(.L_x_3045) ;  /* 0x000000000004a947 */ /* 0x000fea0003800000 */
[----:B------:R-:W-:Y:S01]  /*e4a0*/  BPT.TRAP 0x1 ;  /* 0x000000040000795c */ /* 0x000fe20000300000 */
.L_x_3045:
[----:B0-----:R-:W2:Y:S04]  /*e4b0*/  LDL R3, [R1] ;  /* 0x0000000001037983 */ /* 0x001ea80000100800 */
[----:B------:R-:W3:Y:S01]  /*e4c0*/  LDL.LU R7, [R1+0x4] ;  /* 0x0000040001077983 */ /* 0x000ee20000300800 */
[----:B------:R-:W-:-:S05]  /*e4d0*/  IADD3 R2, R0, 0x28c40, RZ ;  /* 0x00028c4000027810 */ /* 0x000fca0007ffe0ff */
        /* <DEDUP_REMOVED lines=11> */
.L_x_3101:
[----:B------:R-:W2:Y:S02]  /*e590*/  SYNCS.PHASECHK.TRANS64.TRYWAIT P0, [R7+URZ], R2 ;  /* 0x00000002070075a7 */ /* 0x000ea4000800017f */
[----:B--2---:R-:W-:Y:S05]  /*e5a0*/  @!P0 BRA `(.L_x_3047) ;  /* 0x0000001000bc8947 */ /* 0x004fea0003800000 */
.L_x_3102:
[----:B------:R-:W-:Y:S05]  /*e5b0*/  @!P2 BRA `(.L_x_3048) ;  /* 0x000000000004a947 */ /* 0x000fea0003800000 */
[----:B------:R-:W-:Y:S01]  /*e5c0*/  BPT.TRAP 0x1 ;  /* 0x000000040000795c */ /* 0x000fe20000300000 */
.L_x_3048:
[----:B------:R-:W3:Y:S01]  /*e5d0*/  LDL.LU R4, [R1] ;  /* 0x0000000001047983 */ /* 0x000ee20000300800 */
[----:B------:R-:W-:-:S05]  /*e5e0*/  IADD3 R0, R0, 0x28c60, RZ ;  /* 0x00028c6000007810 */ /* 0x000fca0007ffe0ff */
[----:B---3--:R-:W-:-:S04]  /*e5f0*/  IMAD R4, R4, 0x8, R0 ;  /* 0x0000000804047824 */ /* 0x008fc800078e0200 */
[----:B------:R-:W3:Y:S02]  /*e600*/  SYNCS.PHASECHK.TRANS64.TRYWAIT P0, [R4+URZ], R5 ;  /* 0x00000005040075a7 */ /* 0x000ee4000800017f */
[----:B---3--:R-:W-:Y:S05]  /*e610*/  @!P0 BRA `(.L_x_3049) ;  /* 0x0000001000b48947 */ /* 0x008fea0003800000 */
.L_x_3103:
[----:B------:R-:W-:-:S07]  /*e620*/  IMAD R3, R3, 0x8, R0 ;  /* 0x0000000803037824 */ /* 0x000fce00078e0200 */
.L_x_3050:
[----:B----4-:R4:W0:Y:S02]  /*e630*/  SYNCS.PHASECHK.TRANS64.TRYWAIT P0, [R3+URZ], R2 ;  /* 0x00000002030075a7 */ /* 0x010824000800017f */
[----:B0-----:R-:W-:Y:S05]  /*e640*/  @!P0 NANOSLEEP.SYNCS 0x989680 ;  /* 0x009896800000895d */ /* 0x001fea0003900000 */
[----:B------:R-:W0:Y:S02]  /*e650*/  @!P0 SYNCS.PHASECHK.TRANS64 P0, [R3+URZ], R2 ;  /* 0x00000002030085a7 */ /* 0x000e24000800007f */
[----:B0-----:R-:W-:Y:S05]  /*e660*/  @!P0 BRA `(.L_x_3050) ;  /* 0xfffffffc00f08947 */ /* 0x001fea000383ffff */
.L_x_3043:
[----:B------:R-:W-:Y:S05]  /*e670*/  BSYNC B0 ;  /* 0x0000000000007941 */ /* 0x000fea0003800000 */
.L_x_3042:
[----:B------:R-:W-:Y:S05]  /*e680*/  EXIT ;  /* 0x000000000000794d */ /* 0x000fea0003800000 */
.L_x_2928:
[----:B0-----:R-:W-:-:S04]  /*e690*/  IMAD.U32 R3, RZ, RZ, UR16 ;  /* 0x00000010ff037e24 */ /* 0x001fc8000f8e00ff */
[----:B------:R0:W1:Y:S03]  /*e6a0*/  SYNCS.PHASECHK.TRANS64.TRYWAIT P0, [R3+URZ+0x28c50], R0 ;  /* 0x028c5000030075a7 */ /* 0x000066000800017f */
[----:B-1----:R-:W-:Y:S05]  /*e6b0*/  @!P0 NANOSLEEP.SYNCS 0x989680 ;  /* 0x009896800000895d */ /* 0x002fea0003900000 */
[----:B------:R-:W1:Y:S02]  /*e6c0*/  @!P0 SYNCS.PHASECHK.TRANS64 P0, [R3+URZ+0x28c50], R0 ;  /* 0x028c5000030085a7 */ /* 0x000e64000800007f */
[----:B-1----:R-:W-:Y:S05]  /*e6d0*/  @!P0 BRA `(.L_x_2928) ;  /* 0xfffffffc00ec8947 */ /* 0x002fea000383ffff */
[----:B------:R-:W-:Y:S05]  /*e6e0*/  BRA `(.L_x_3051) ;  /* 0xffffff3000507947 */ /* 0x000fea000383ffff */
.L_x_2933:
[----:B-1----:R-:W-:-:S04]  /*e6f0*/  MOV R3, UR6 ;  /* 0x0000000600037c02 */ /* 0x002fc80008000f00 */
[----:B------:R1:W2:Y:S03]  /*e700*/  SYNCS.PHASECHK.TRANS64.TRYWAIT P0, [R3+URZ+0x28c50], R0 ;  /* 0x028c5000030075a7 */ /* 0x0002a6000800017f */
[----:B--2---:R-:W-:Y:S05]  /*e710*/  @!P0 NANOSLEEP.SYNCS 0x989680 ;  /* 0x009896800000895d */ /* 0x004fea0003900000 */
[----:B------:R-:W2:Y:S02]  /*e720*/  @!P0 SYNCS.PHASECHK.TRANS64 P0, [R3+URZ+0x28c50], R0 ;  /* 0x028c5000030085a7 */ /* 0x000ea4000800007f */
[----:B--2---:R-:W-:Y:S05]  /*e730*/  @!P0 BRA `(.L_x_2933) ;  /* 0xfffffffc00ec8947 */ /* 0x004fea000383ffff */
[----:B------:R-:W-:Y:S05]  /*e740*/  BRA `(.L_x_2932) ;  /* 0xffffff3c005c7947 */ /* 0x000fea000383ffff */
.L_x_2936:
[----:B0-----:R-:W-:-:S04]  /*e750*/  IMAD.U32 R3, RZ, RZ, UR42 ;  /* 0x0000002aff037e24 */ /* 0x001fc8000f8e00ff */
[----:B------:R0:W1:Y:S03]  /*e760*/  SYNCS.PHASECHK.TRANS64.TRYWAIT P1, [R3+URZ+0x28c00], R0 ;  /* 0x028c0000030075a7 */ /* 0x000066000802017f */
[----:B-1----:R-:W-:Y:S05]  /*e770*/  @!P1 NANOSLEEP.SYNCS 0x989680 ;  /* 0x009896800000995d */ /* 0x002fea0003900000 */
[----:B------:R-:W1:Y:S02]  /*e780*/  @!P1 SYNCS.PHASECHK.TRANS64 P1, [R3+URZ+0x28c00], R0 ;  /* 0x028c0000030095a7 */ /* 0x000e64000802007f */
[----:B-1----:R-:W-:Y:S05]  /*e790*/  @!P1 BRA `(.L_x_2936) ;  /* 0xfffffffc00ec9947 */ /* 0x002fea000383ffff */
[----:B------:R-:W-:Y:S05]  /*e7a0*/  BRA `(.L_x_3052) ;  /* 0xffffff4800bc7947 */ /* 0x000fea000383ffff */
.L_x_2940:
[----:B--2---:R2:W3:Y:S02]  /*e7b0*/  SYNCS.PHASECHK.TRANS64.TRYWAIT P1, [R7+URZ+0x28c30], R8 ;  /* 0x028c3008070075a7 */ /* 0x0044e4000802017f */
[----:B---3--:R-:W-:Y:S05]  /*e7c0*/  @!P1 NANOSLEEP.SYNCS 0x989680 ;  /* 0x009896800000995d */ /* 0x008fea0003900000 */
[----:B------:R-:W3:Y:S02]  /*e7d0*/  @!P1 SYNCS.PHASECHK.TRANS64 P1, [R7+URZ+0x28c30], R8 ;  /* 0x028c3008070095a7 */ /* 0x000ee4000802007f */
[----:B---3--:R-:W-:Y:S05]  /*e7e0*/  @!P1 BRA `(.L_x_2940) ;  /* 0xfffffffc00f09947 */ /* 0x008fea000383ffff */
[----:B------:R-:W-:Y:S05]  /*e7f0*/  BRA `(.L_x_2939) ;  /* 0xffffff4800d87947 */ /* 0x000fea000383ffff */
.L_x_2944:
[----:B----4-:R4:W0:Y:S02]  /*e800*/  SYNCS.PHASECHK.TRANS64.TRYWAIT P2, [R7+URZ+0x28c50], R8 ;  /* 0x028c5008070075a7 */ /* 0x010824000804017f */
[----:B0-----:R-:W-:Y:S05]  /*e810*/  @!P2 NANOSLEEP.SYNCS 0x989680 ;  /* 0x009896800000a95d */ /* 0x001fea0003900000 */
[----:B------:R-:W0:Y:S02]  /*e820*/  @!P2 SYNCS.PHASECHK.TRANS64 P2, [R7+URZ+0x28c50], R8 ;  /* 0x028c50080700a5a7 */ /* 0x000e24000804007f */
[----:B0-----:R-:W-:Y:S05]  /*e830*/  @!P2 BRA `(.L_x_2944) ;  /* 0xfffffffc00f0a947 */ /* 0x001fea000383ffff */
[----:B------:R-:W-:Y:S05]  /*e840*/  BRA `(.L_x_2943) ;  /* 0xffffff5c00ec7947 */ /* 0x000fea000383ffff */
.L_x_2949:
[----:B--2---:R-:W-:-:S04]  /*e850*/  IMAD.U32 R5, RZ, RZ, UR23 ;  /* 0x00000017ff057e24 */ /* 0x004fc8000f8e00ff */
[----:B------:R2:W3:Y:S03]  /*e860*/  SYNCS.PHASECHK.TRANS64.TRYWAIT P3, [R5+URZ+0x28c30], R8 ;  /* 0x028c3008050075a7 */ /* 0x0004e6000806017f */
[----:B---3--:R-:W-:Y:S05]  /*e870*/  @!P3 NANOSLEEP.SYNCS 0x989680 ;  /* 0x009896800000b95d */ /* 0x008fea0003900000 */
[----:B------:R-:W3:Y:S02]  /*e880*/  @!P3 SYNCS.PHASECHK.TRANS64 P3, [R5+URZ+0x28c30], R8 ;  /* 0x028c30080500b5a7 */ /* 0x000ee4000806007f */
[----:B---3--:R-:W-:Y:S05]  /*e890*/  @!P3 BRA `(.L_x_2949) ;  /* 0xfffffffc00ecb947 */ /* 0x008fea000383ffff */
[----:B------:R-:W-:Y:S05]  /*e8a0*/  BRA `(.L_x_2948) ;  /* 0xffffff6000c47947 */ /* 0x000fea000383ffff */
.L_x_2953:
[----:B-1----:R1:W3:Y:S02]  /*e8b0*/  SYNCS.PHASECHK.TRANS64.TRYWAIT P3, [R169+URZ+0x28c50], R8 ;  /* 0x028c5008a90075a7 */ /* 0x0022e4000806017f */
[----:B---3--:R-:W-:Y:S05]  /*e8c0*/  @!P3 NANOSLEEP.SYNCS 0x989680 ;  /* 0x009896800000b95d */ /* 0x008fea0003900000 */
[----:B------:R-:W3:Y:S02]  /*e8d0*/  @!P3 SYNCS.PHASECHK.TRANS64 P3, [R169+URZ+0x28c50], R8 ;  /* 0x028c5008a900b5a7 */ /* 0x000ee4000806007f */
[----:B---3--:R-:W-:Y:S05]  /*e8e0*/  @!P3 BRA `(.L_x_2953) ;  /* 0xfffffffc00f0b947 */ /* 0x008fea000383ffff */
[----:B------:R-:W-:Y:S05]  /*e8f0*/  BRA `(.L_x_2952) ;  /* 0xffffff7800f87947 */ /* 0x000fea000383ffff */
.L_x_2984:
[----:B------:R-:W0:Y:S01]  /*e900*/  S2R R5, SR_TID.X ;  /* 0x0000000000057919 */ /* 0x000e220000002100 */
[----:B------:R-:W-:Y:S01]  /*e910*/  BSSY B0, `(.L_x_3053) ;  /* 0x000000a000007945 */ /* 0x000fe20003800000 */
[----:B------:R-:W-:Y:S01]  /*e920*/  MOV R12, RZ ;  /* 0x000000ff000c7202 */ /* 0x000fe20000000f00 */
        /* <DEDUP_REMOVED lines=8> */
.L_x_3054:
[----:B------:R-:W-:Y:S05]  /*e9b0*/  BSYNC B0 ;  /* 0x0000000000007941 */ /* 0x000fea0003800000 */
.L_x_3053:
[----:B------:R-:W-:Y:S05]  /*e9c0*/  BRA `(.L_x_3055) ;  /* 0xffffffc400c87947 */ /* 0x000fea000383ffff */
.L_x_2985:
[----:B------:R-:W-:Y:S01]  /*e9d0*/  BSSY B0, `(.L_x_3056) ;  /* 0x0000006000007945 */ /* 0x000fe20003800000 */
[----:B------:R-:W-:-:S07]  /*e9e0*/  IMAD.MOV.U32 R15, RZ, RZ, -0x1 ;  /* 0xffffffffff0f7424 */ /* 0x000fce00078e00ff */
[----:B------:R-:W-:Y:S05]  /*e9f0*/  WARPSYNC.COLLECTIVE R15, `(.L_x_3057) ;  /* 0x000000000f0c7348 */ /* 0x000fea0003c00000 */
[----:B------:R-:W-:Y:S02]  /*ea00*/  ELECT P6, UR62, PT ;  /* 0x00000000003e782f */ /* 0x000fe400038c0000 */
[----:B------:R-:W-:Y:S01]  /*ea10*/  MOV R14, UR62 ;  /* 0x0000003e000e7c02 */ /* 0x000fe20008000f00 */
[----:B------:R-:W-:Y:S10]  /*ea20*/  ENDCOLLECTIVE ;  /* 0x000000000000791b */ /* 0x000ff40003800000 */
.L_x_3057:
[----:B------:R-:W-:Y:S05]  /*ea30*/  BSYNC B0 ;  /* 0x0000000000007941 */ /* 0x000fea0003800000 */
.L_x_3056:
[----:B------:R-:W-:Y:S05]  /*ea40*/  BRA `(.L_x_3058) ;  /* 0xffffffc400c07947 */ /* 0x000fea000383ffff */
.L_x_2988:
[----:B0-----:R0:W1:Y:S02]  /*ea50*/  SYNCS.PHASECHK.TRANS64.TRYWAIT P0, [R8+URZ+0x28c40], R10 ;  /* 0x028c400a080075a7 */ /* 0x001064000800017f */
[----:B-1----:R-:W-:Y:S05]  /*ea60*/  @!P0 NANOSLEEP.SYNCS 0x989680 ;  /* 0x009896800000895d */ /* 0x002fea0003900000 */
[----:B------:R-:W1:Y:S02]  /*ea70*/  @!P0 SYNCS.PHASECHK.TRANS64 P0, [R8+URZ+0x28c40], R10 ;  /* 0x028c400a080085a7 */ /* 0x000e64000800007f */
[----:B-1----:R-:W-:Y:S05]  /*ea80*/  @!P0 BRA `(.L_x_2988) ;  /* 0xfffffffc00f08947 */ /* 0x002fea000383ffff */
[----:B------:R-:W-:Y:S05]  /*ea90*/  BRA `(.L_x_3059) ;  /* 0xffffffc800307947 */ /* 0x000fea000383ffff */
.L_x_2991:
        /* <DEDUP_REMOVED lines=8> */
.L_x_2994:
[----:B0-----:R0:W1:Y:S02]  /*eb20*/  SYNCS.PHASECHK.TRANS64.TRYWAIT P0, [R8+URZ+0x28c60], R6 ;  /* 0x028c6006080075a7 */ /* 0x001064000800017f */
[----:B-1----:R-:W-:Y:S05]  /*eb30*/  @!P0 NANOSLEEP.SYNCS 0x989680 ;  /* 0x009896800000895d */ /* 0x002fea0003900000 */
[----:B------:R-:W1:Y:S02]  /*eb40*/  @!P0 SYNCS.PHASECHK.TRANS64 P0, [R8+URZ+0x28c60], R6 ;  /* 0x028c6006080085a7 */ /* 0x000e64000800007f */
[----:B-1----:R-:W-:Y:S05]  /*eb50*/  @!P0 BRA `(.L_x_2994) ;  /* 0xfffffffc00f08947 */ /* 0x002fea000383ffff */
[----:B------:R-:W-:Y:S05]  /*eb60*/  BRA `(.L_x_3061) ;  /* 0xffffffcc002c7947 */ /* 0x000fea000383ffff */
.L_x_3003:
[----:B-1----:R1:W2:Y:S02]  /*eb70*/  SYNCS.PHASECHK.TRANS64.TRYWAIT P0, [R3+URZ+0x28c40], R6 ;  /* 0x028c4006030075a7 */ /* 0x0022a4000800017f */
[----:B--2---:R-:W-:Y:S05]  /*eb80*/  @!P0 NANOSLEEP.SYNCS 0x989680 ;  /* 0x009896800000895d */ /* 0x004fea0003900000 */
[----:B------:R-:W2:Y:S02]  /*eb90*/  @!P0 SYNCS.PHASECHK.TRANS64 P0, [R3+URZ+0x28c40], R6 ;  /* 0x028c4006030085a7 */ /* 0x000ea4000800007f */
[----:B--2---:R-:W-:Y:S05]  /*eba0*/  @!P0 BRA `(.L_x_3003) ;  /* 0xfffffffc00f08947 */ /* 0x004fea000383ffff */
[----:B------:R-:W-:Y:S05]  /*ebb0*/  BRA `(.L_x_3062) ;  /* 0xffffffd400047947 */ /* 0x000fea000383ffff */
.L_x_3005:
[----:B--2---:R2:W3:Y:S02]  /*ebc0*/  SYNCS.PHASECHK.TRANS64.TRYWAIT P0, [R3+URZ+0x28c60], R6 ;  /* 0x028c6006030075a7 */ /* 0x0044e4000800017f */
[----:B---3--:R-:W-:Y:S05]  /*ebd0*/  @!P0 NANOSLEEP.SYNCS 0x989680 ;  /* 0x009896800000895d */ /* 0x008fea0003900000 */
[----:B------:R-:W3:Y:S02]  /*ebe0*/  @!P0 SYNCS.PHASECHK.TRANS64 P0, [R3+URZ+0x28c60], R6 ;  /* 0x028c6006030085a7 */ /* 0x000ee4000800007f */
[----:B---3--:R-:W-:Y:S05]  /*ebf0*/  @!P0 BRA `(.L_x_3005) ;  /* 0xfffffffc00f08947 */ /* 0x008fea000383ffff */
[----:B------:R-:W-:Y:S05]  /*ec00*/  BRA `(.L_x_3063) ;  /* 0xffffffd400747947 */ /* 0x000fea000383ffff */
.L_x_3010:
[----:B--2---:R2:W3:Y:S02]  /*ec10*/  SYNCS.PHASECHK.TRANS64.TRYWAIT P0, [R2+URZ+0x28c40], R3 ;  /* 0x028c4003020075a7 */ /* 0x0044e4000800017f */
[----:B---3--:R-:W-:Y:S05]  /*ec20*/  @!P0 NANOSLEEP.SYNCS 0x989680 ;  /* 0x009896800000895d */ /* 0x008fea0003900000 */
[----:B------:R-:W3:Y:S02]  /*ec30*/  @!P0 SYNCS.PHASECHK.TRANS64 P0, [R2+URZ+0x28c40], R3 ;  /* 0x028c4003020085a7 */ /* 0x000ee4000800007f */
[----:B---3--:R-:W-:Y:S05]  /*ec40*/  @!P0 BRA `(.L_x_3010) ;  /* 0xfffffffc00f08947 */ /* 0x008fea000383ffff */
[----:B------:R-:W-:Y:S05]  /*ec50*/  BRA `(.L_x_3064) ;  /* 0xffffffdc00107947 */ /* 0x000fea000383ffff */
.L_x_3012:
[----:B-1----:R1:W3:Y:S02]  /*ec60*/  SYNCS.PHASECHK.TRANS64.TRYWAIT P1, [R2+URZ+0x28c60], R3 ;  /* 0x028c6003020075a7 */ /* 0x0022e4000802017f */
[----:B---3--:R-:W-:Y:S05]  /*ec70*/  @!P1 NANOSLEEP.SYNCS 0x989680 ;  /* 0x009896800000995d */ /* 0x008fea0003900000 */
[----:B------:R-:W3:Y:S02]  /*ec80*/  @!P1 SYNCS.PHASECHK.TRANS64 P1, [R2+URZ+0x28c60], R3 ;  /* 0x028c6003020095a7 */ /* 0x000ee4000802007f */
[----:B---3--:R-:W-:Y:S05]  /*ec90*/  @!P1 BRA `(.L_x_3012) ;  /* 0xfffffffc00f09947 */ /* 0x008fea000383ffff */
[----:B------:R-:W-:Y:S05]  /*eca0*/  BRA `(.L_x_3065) ;  /* 0xffffffdc007c7947 */ /* 0x000fea000383ffff */
.L_x_3017:
[----:B---3--:R3:W4:Y:S02]  /*ecb0*/  SYNCS.PHASECHK.TRANS64.TRYWAIT P0, [R2+URZ+0x28c40], R3 ;  /* 0x028c4003020075a7 */ /* 0x008724000800017f */
[----:B----4-:R-:W-:Y:S05]  /*ecc0*/  @!P0 NANOSLEEP.SYNCS 0x989680 ;  /* 0x009896800000895d */ /* 0x010fea0003900000 */
[----:B------:R-:W4:Y:S02]  /*ecd0*/  @!P0 SYNCS.PHASECHK.TRANS64 P0, [R2+URZ+0x28c40], R3 ;  /* 0x028c4003020085a7 */ /* 0x000f24000800007f */
[----:B----4-:R-:W-:Y:S05]  /*ece0*/  @!P0 BRA `(.L_x_3017) ;  /* 0xfffffffc00f08947 */ /* 0x010fea000383ffff */
[----:B------:R-:W-:Y:S05]  /*ecf0*/  BRA `(.L_x_3066) ;  /* 0xffffffe000f87947 */ /* 0x000fea000383ffff */
.L_x_3019:
[----:B-1----:R1:W2:Y:S02]  /*ed00*/  SYNCS.PHASECHK.TRANS64.TRYWAIT P1, [R2+URZ+0x28c60], R3 ;  /* 0x028c6003020075a7 */ /* 0x0022a4000802017f */
[----:B--2---:R-:W-:Y:S05]  /*ed10*/  @!P1 NANOSLEEP.SYNCS 0x989680 ;  /* 0x009896800000995d */ /* 0x004fea0003900000 */
[----:B------:R-:W2:Y:S02]  /*ed20*/  @!P1 SYNCS.PHASECHK.TRANS64 P1, [R2+URZ+0x28c60], R3 ;  /* 0x028c6003020095a7 */ /* 0x000ea4000802007f */
[----:B--2---:R-:W-:Y:S05]  /*ed30*/  @!P1 BRA `(.L_x_3019) ;  /* 0xfffffffc00f09947 */ /* 0x004fea000383ffff */
[----:B------:R-:W-:Y:S05]  /*ed40*/  BRA `(.L_x_3067) ;  /* 0xffffffe400687947 */ /* 0x000fea000383ffff */
.L_x_3024:
[----:B------:R-:W-:Y:S01]  /*ed50*/  BSSY B0, `(.L_x_3068) ;  /* 0x0000008000007945 */ /* 0x000fe20003800000 */
[----:B------:R-:W-:Y:S01]  /*ed60*/  MOV R13, R16 ;  /* 0x00000010000d7202 */ /* 0x000fe20000000f00 */
[----:B-1----:R-:W-:Y:S02]  /*ed70*/  IMAD.MOV.U32 R12, RZ, RZ, RZ ;  /* 0x000000ffff0c7224 */ /* 0x002fe400078e00ff */
[----:B------:R-:W-:Y:S02]  /*ed80*/  IMAD.MOV.U32 R11, RZ, RZ, 0x1f ;  /* 0x0000001fff0b7424 */ /* 0x000fe400078e00ff */
[----:B0-----:R-:W-:-:S07]  /*ed90*/  IMAD.MOV.U32 R15, RZ, RZ, -0x1 ;  /* 0xffffffffff0f7424 */ /* 0x001fce00078e00ff */
[----:B--2---:R-:W-:Y:S05]  /*eda0*/  WARPSYNC.COLLECTIVE R15, `(.L_x_3069) ;  /* 0x000000000f087348 */ /* 0x004fea0003c00000 */
[----:B------:R0:W1:Y:S02]  /*edb0*/  SHFL.IDX P6, R14, R13, R12, R11 ;  /* 0x0000000c0d0e7389 */ /* 0x00006400000c000b */
[----:B012---:R-:W-:Y:S01]  /*edc0*/  ENDCOLLECTIVE ;  /* 0x000000000000791b */ /* 0x007fe20003800000 */
.L_x_3069:
[----:B------:R-:W-:Y:S05]  /*edd0*/  BSYNC B0 ;  /* 0x0000000000007941 */ /* 0x000fea0003800000 */
.L_x_3068:
[----:B------:R-:W-:Y:S01]  /*ede0*/  IMAD.MOV.U32 R13, RZ, RZ, R16 ;  /* 0x000000ffff0d7224 */ /* 0x000fe200078e0010 */
[----:B------:R-:W-:Y:S01]  /*edf0*/  MOV R15, 0xffffffff ;  /* 0xffffffff000f7802 */ /* 0x000fe20000000f00 */
[----:B------:R-:W-:Y:S01]  /*ee00*/  IMAD.MOV.U32 R12, RZ, RZ, 0x1 ;  /* 0x00000001ff0c7424 */ /* 0x000fe200078e00ff */
[----:B------:R-:W-:Y:S01]  /*ee10*/  MOV R4, R14 ;  /* 0x0000000e00047202 */ /* 0x000fe20000000f00 */
[----:B------:R-:W-:-:S07]  /*ee20*/  IMAD.MOV.U32 R11, RZ, RZ, 0x1f ;  /* 0x0000001fff0b7424 */ /* 0x000fce00078e00ff */
[----:B------:R-:W-:Y:S05]  /*ee30*/  WARPSYNC.COLLECTIVE R15, `(.L_x_3070) ;  /* 0x000000000f087348 */ /* 0x000fea0003c00000 */
[----:B------:R0:W1:Y:S02]  /*ee40*/  SHFL.IDX P6, R14, R13, R12, R11 ;  /* 0x0000000c0d0e7389 */ /* 0x00006400000c000b */
[----:B01----:R-:W-:Y:S01]  /*ee50*/  ENDCOLLECTIVE ;  /* 0x000000000000791b */ /* 0x003fe20003800000 */
.L_x_3070:
[----:B------:R-:W-:Y:S01]  /*ee60*/  IMAD.MOV.U32 R5, RZ, RZ, R14 ;  /* 0x000000ffff057224 */ /* 0x000fe200078e000e */
[----:B------:R-:W-:Y:S06]  /*ee70*/  BRA `(.L_x_3071) ;  /* 0xffffffe800ac7947 */ /* 0x000fec000383ffff */
.L_x_3027:
[----:B------:R-:W-:Y:S01]  /*ee80*/  BSSY B0, `(.L_x_3072) ;  /* 0x0000008000007945 */ /* 0x000fe20003800000 */
[----:B-----5:R-:W-:Y:S01]  /*ee90*/  IMAD.MOV.U32 R13, RZ, RZ, R3 ;  /* 0x000000ffff0d7224 */ /* 0x020fe200078e0003 */
[----:B-1----:R-:W-:Y:S01]  /*eea0*/  MOV R11, RZ ;  /* 0x000000ff000b7202 */ /* 0x002fe20000000f00 */
[----:B------:R-:W-:Y:S02]  /*eeb0*/  IMAD.MOV.U32 R12, RZ, RZ, 0x1 ;  /* 0x00000001ff0c7424 */ /* 0x000fe400078e00ff */
[----:B------:R-:W-:-:S07]  /*eec0*/  IMAD.MOV.U32 R15, RZ, RZ, -0x1 ;  /* 0xffffffffff0f7424 */ /* 0x000fce00078e00ff */
[----:B0-234-:R-:W-:Y:S05]  /*eed0*/  WARPSYNC.COLLECTIVE R15, `(.L_x_3073) ;  /* 0x000000000f087348 */ /* 0x01dfea0003c00000 */
[----:B------:R1:W0:Y:S02]  /*eee0*/  SHFL.UP P6, R14, R13, R12, R11 ;  /* 0x0400000c0d0e7389 */ /* 0x00022400000c000b */
[----:B01234-:R-:W-:Y:S01]  /*eef0*/  ENDCOLLECTIVE ;  /* 0x000000000000791b */ /* 0x01ffe20003800000 */
.L_x_3073:
[----:B------:R-:W-:Y:S05]  /*ef00*/  BSYNC B0 ;  /* 0x0000000000007941 */ /* 0x000fea0003800000 */
.L_x_3072:
[----:B------:R-:W-:Y:S01]  /*ef10*/  ISETP.NE.AND P0, PT, R8, RZ, PT ;  /* 0x000000ff0800720c */ /* 0x000fe20003f05270 */
[----:B------:R-:W-:Y:S01]  /*ef20*/  IMAD.MOV.U32 R12, RZ, RZ, 0x2 ;  /* 0x00000002ff0c7424 */ /* 0x000fe200078e00ff */
[----:B------:R-:W-:Y:S01]  /*ef30*/  MOV R11, RZ ;  /* 0x000000ff000b7202 */ /* 0x000fe20000000f00 */
[----:B------:R-:W-:Y:S01]  /*ef40*/  IMAD.MOV.U32 R15, RZ, RZ, -0x1 ;  /* 0xffffffffff0f7424 */ /* 0x000fe200078e00ff */
[----:B------:R-:W-:Y:S02]  /*ef50*/  SEL R14, R14, RZ, P0 ;  /* 0x000000ff0e0e7207 */ /* 0x000fe40000000000 */
[----:B------:R-:W-:-:S03]  /*ef60*/  ISETP.GE.U32.AND P0, PT, R8, 0x2, PT ;  /* 0x000000020800780c */ /* 0x000fc60003f06070 */
[----:B------:R-:W-:-:S10]  /*ef70*/  IMAD.IADD R13, R3, 0x1, R14 ;  /* 0x00000001030d7824 */ /* 0x000fd400078e020e */
[----:B------:R-:W-:Y:S05]  /*ef80*/  WARPSYNC.COLLECTIVE R15, `(.L_x_3074) ;  /* 0x000000000f087348 */ /* 0x000fea0003c00000 */
[----:B------:R0:W1:Y:S02]  /*ef90*/  SHFL.UP P6, R14, R13, R12, R11 ;  /* 0x0400000c0d0e7389 */ /* 0x00006400000c000b */
[----:B01----:R-:W-:Y:S01]  /*efa0*/  ENDCOLLECTIVE ;  /* 0x000000000000791b */ /* 0x003fe20003800000 */
.L_x_3074:
        /* <DEDUP_REMOVED lines=8> */
.L_x_3075:
        /* <DEDUP_REMOVED lines=8> */
.L_x_3076:
[----:B------:R-:W-:Y:S01]  /*f0b0*/  IMAD.MOV.U32 R12, RZ, RZ, 0x10 ;  /* 0x00000010ff0c7424 */ /* 0x000fe200078e00ff */
[----:B------:R-:W-:Y:S02]  /*f0c0*/  SEL R7, R14, RZ, P0 ;  /* 0x000000ff0e077207 */ /* 0x000fe40000000000 */
[----:B------:R-:W-:Y:S02]  /*f0d0*/  ISETP.GE.U32.AND P0, PT, R8, 0x10, PT ;  /* 0x000000100800780c */ /* 0x000fe40003f06070 */
[----:B------:R-:W-:-:S05]  /*f0e0*/  IADD3 R7, R6, R7, RZ ;  /* 0x0000000706077210 */ /* 0x000fca0007ffe0ff */
[----:B------:R-:W-:-:S07]  /*f0f0*/  IMAD.MOV.U32 R13, RZ, RZ, R7 ;  /* 0x000000ffff0d7224 */ /* 0x000fce00078e0007 */
[----:B------:R-:W-:Y:S05]  /*f100*/  WARPSYNC.COLLECTIVE R15, `(.L_x_3077) ;  /* 0x000000000f087348 */ /* 0x000fea0003c00000 */
[----:B------:R0:W1:Y:S02]  /*f110*/  SHFL.UP P6, R14, R13, R12, R11 ;  /* 0x0400000c0d0e7389 */ /* 0x00006400000c000b */
[----:B01----:R-:W-:Y:S01]  /*f120*/  ENDCOLLECTIVE ;  /* 0x000000000000791b */ /* 0x003fe20003800000 */
.L_x_3077:
[----:B------:R-:W-:Y:S02]  /*f130*/  IMAD.MOV.U32 R12, RZ, RZ, 0x1f ;  /* 0x0000001fff0c7424 */ /* 0x000fe400078e00ff */
[----:B------:R-:W-:Y:S01]  /*f140*/  IMAD.MOV.U32 R11, RZ, RZ, 0x1f ;  /* 0x0000001fff0b7424 */ /* 0x000fe200078e00ff */
[----:B------:R-:W-:-:S05]  /*f150*/  SEL R2, R14, RZ, P0 ;  /* 0x000000ff0e027207 */ /* 0x000fca0000000000 */
[----:B------:R-:W-:-:S05]  /*f160*/  IMAD.IADD R2, R7, 0x1, R2 ;  /* 0x0000000107027824 */ /* 0x000fca00078e0202 */
[----:B------:R-:W-:-:S07]  /*f170*/  MOV R13, R2 ;  /* 0x00000002000d7202 */ /* 0x000fce0000000f00 */
[----:B------:R-:W-:Y:S05]  /*f180*/  WARPSYNC.COLLECTIVE R15, `(.L_x_3078) ;  /* 0x000000000f087348 */ /* 0x000fea0003c00000 */
[----:B------:R0:W1:Y:S02]  /*f190*/  SHFL.IDX P6, R14, R13, R12, R11 ;  /* 0x0000000c0d0e7389 */ /* 0x00006400000c000b */
[----:B01----:R-:W-:Y:S01]  /*f1a0*/  ENDCOLLECTIVE ;  /* 0x000000000000791b */ /* 0x003fe20003800000 */
.L_x_3078:
[----:B------:R-:W-:Y:S05]  /*f1b0*/  BRA `(.L_x_3079) ;  /* 0xffffffe800707947 */ /* 0x000fea000383ffff */
.L_x_3032:
[----:B------:R-:W-:Y:S01]  /*f1c0*/  BSSY B0, `(.L_x_3080) ;  /* 0x0000008000007945 */ /* 0x000fe20003800000 */
[----:B-----5:R-:W-:Y:S01]  /*f1d0*/  IMAD.MOV.U32 R13, RZ, RZ, R3 ;  /* 0x000000ffff0d7224 */ /* 0x020fe200078e0003 */
[----:B-1----:R-:W-:Y:S01]  /*f1e0*/  MOV R12, 0x1 ;  /* 0x00000001000c7802 */ /* 0x002fe20000000f00 */
[----:B------:R-:W-:Y:S02]  /*f1f0*/  IMAD.MOV.U32 R11, RZ, RZ, RZ ;  /* 0x000000ffff0b7224 */ /* 0x000fe400078e00ff */
[----:B------:R-:W-:-:S07]  /*f200*/  IMAD.MOV.U32 R15, RZ, RZ, -0x1 ;  /* 0xffffffffff0f7424 */ /* 0x000fce00078e00ff */
[----:B0-----:R-:W-:Y:S05]  /*f210*/  WARPSYNC.COLLECTIVE R15, `(.L_x_3081) ;  /* 0x000000000f087348 */ /* 0x001fea0003c00000 */
[----:B------:R1:W2:Y:S02]  /*f220*/  SHFL.UP P6, R14, R13, R12, R11 ;  /* 0x0400000c0d0e7389 */ /* 0x0002a400000c000b */
[----:B012---:R-:W-:Y:S01]  /*f230*/  ENDCOLLECTIVE ;  /* 0x000000000000791b */ /* 0x007fe20003800000 */
.L_x_3081:
[----:B------:R-:W-:Y:S05]  /*f240*/  BSYNC B0 ;  /* 0x0000000000007941 */ /* 0x000fea0003800000 */
.L_x_3080:
[----:B------:R-:W-:Y:S01]  /*f250*/  ISETP.NE.AND P0, PT, R8, RZ, PT ;  /* 0x000000ff0800720c */ /* 0x000fe20003f05270 */
[----:B------:R-:W-:Y:S01]  /*f260*/  IMAD.MOV.U32 R11, RZ, RZ, RZ ;  /* 0x000000ffff0b7224 */ /* 0x000fe200078e00ff */
[----:B------:R-:W-:Y:S01]  /*f270*/  MOV R12, 0x2 ;  /* 0x00000002000c7802 */ /* 0x000fe20000000f00 */
[----:B------:R-:W-:Y:S01]  /*f280*/  IMAD.MOV.U32 R15, RZ, RZ, -0x1 ;  /* 0xffffffffff0f7424 */ /* 0x000fe200078e00ff */
[----:B------:R-:W-:Y:S02]  /*f290*/  SEL R14, R14, RZ, P0 ;  /* 0x000000ff0e0e7207 */ /* 0x000fe40000000000 */
[----:B------:R-:W-:-:S03]  /*f2a0*/  ISETP.GE.U32.AND P0, PT, R8, 0x2, PT ;  /* 0x000000020800780c */ /* 0x000fc60003f06070 */
[----:B------:R-:W-:-:S10]  /*f2b0*/  IMAD.IADD R13, R3, 0x1, R14 ;  /* 0x00000001030d7824 */ /* 0x000fd400078e020e */
[----:B------:R-:W-:Y:S05]  /*f2c0*/  WARPSYNC.COLLECTIVE R15, `(.L_x_3082) ;  /* 0x000000000f087348 */ /* 0x000fea0003c00000 */
[----:B------:R0:W1:Y:S02]  /*f2d0*/  SHFL.UP P6, R14, R13, R12, R11 ;  /* 0x0400000c0d0e7389 */ /* 0x00006400000c000b */
[----:B01----:R-:W-:Y:S01]  /*f2e0*/  ENDCOLLECTIVE ;  /* 0x000000000000791b */ /* 0x003fe20003800000 */
.L_x_3082:
        /* <DEDUP_REMOVED lines=8> */
.L_x_3083:
        /* <DEDUP_REMOVED lines=8> */
.L_x_3084:
        /* <DEDUP_REMOVED lines=8> */
.L_x_3085:
        /* <DEDUP_REMOVED lines=8> */
.L_x_3086:
[----:B------:R-:W-:Y:S05]  /*f4f0*/  BRA `(.L_x_3087) ;  /* 0xffffffe800547947 */ /* 0x000fea000383ffff */
.L_x_3034:
[----:B------:R-:W-:Y:S01]  /*f500*/  BSSY B0, `(.L_x_3088) ;  /* 0x0000006000007945 */ /* 0x000fe20003800000 */
[----:B------:R-:W-:Y:S02]  /*f510*/  PLOP3.LUT P6, PT, P6, PT, PT, 0x8, 0x0 ;  /* 0x000000000000781c */ /* 0x000fe400037ce170 */
[----:B------:R-:W-:-:S11]  /*f520*/  MOV R15, 0xffffffff ;  /* 0xffffffff000f7802 */ /* 0x000fd60000000f00 */
[----:B01----:R-:W-:Y:S05]  /*f530*/  WARPSYNC.COLLECTIVE R15, `(.L_x_3089) ;  /* 0x000000000f087348 */ /* 0x003fea0003c00000 */
[----:B------:R-:W-:Y:S01]  /*f540*/  VOTE.ANY R14, PT, P6 ;  /* 0x00000000000e7806 */ /* 0x000fe200030e0100 */
[----:B01----:R-:W-:Y:S06]  /*f550*/  ENDCOLLECTIVE ;  /* 0x000000000000791b */ /* 0x003fec0003800000 */
.L_x_3089:
[----:B------:R-:W-:Y:S05]  /*f560*/  BSYNC B0 ;  /* 0x0000000000007941 */ /* 0x000fea0003800000 */
.L_x_3088:
[----:B------:R-:W-:Y:S01]  /*f570*/  IMAD.MOV.U32 R7, RZ, RZ, R14 ;  /* 0x000000ffff077224 */ /* 0x000fe200078e000e */
[----:B------:R-:W-:Y:S01]  /*f580*/  MOV R11, 0x1f ;  /* 0x0000001f000b7802 */ /* 0x000fe20000000f00 */
[----:B------:R-:W-:Y:S02]  /*f590*/  IMAD.MOV.U32 R13, RZ, RZ, R3 ;  /* 0x000000ffff0d7224 */ /* 0x000fe400078e0003 */
[----:B------:R-:W0:Y:S01]  /*f5a0*/  POPC R5, R7 ;  /* 0x0000000700057309 */ /* 0x000e220000000000 */
[----:B------:R-:W-:Y:S02]  /*f5b0*/  IMAD.MOV.U32 R15, RZ, RZ, -0x1 ;  /* 0xffffffffff0f7424 */ /* 0x000fe400078e00ff */
[----:B0-----:R-:W-:-:S07]  /*f5c0*/  IMAD.MOV.U32 R12, RZ, RZ, R5 ;  /* 0x000000ffff0c7224 */ /* 0x001fce00078e0005 */
[----:B------:R-:W-:Y:S05]  /*f5d0*/  WARPSYNC.COLLECTIVE R15, `(.L_x_3090) ;  /* 0x000000000f087348 */ /* 0x000fea0003c00000 */
[----:B------:R0:W1:Y:S02]  /*f5e0*/  SHFL.IDX P6, R14, R13, R12, R11 ;  /* 0x0000000c0d0e7389 */ /* 0x00006400000c000b */
[----:B01----:R-:W-:Y:S01]  /*f5f0*/  ENDCOLLECTIVE ;  /* 0x000000000000791b */ /* 0x003fe20003800000 */
.L_x_3090:
[----:B------:R-:W-:Y:S01]  /*f600*/  IMAD.MOV.U32 R17, RZ, RZ, R14 ;  /* 0x000000ffff117224 */ /* 0x000fe200078e000e */
[----:B------:R-:W-:Y:S06]  /*f610*/  BRA `(.L_x_3091) ;  /* 0xffffffe800447947 */ /* 0x000fec000383ffff */
.L_x_3036:
[----:B------:R-:W-:Y:S01]  /*f620*/  BSSY B0, `(.L_x_3092) ;  /* 0x0000007000007945 */ /* 0x000fe20003800000 */
[----:B------:R-:W-:Y:S01]  /*f630*/  IMAD.MOV.U32 R13, RZ, RZ, R2 ;  /* 0x000000ffff0d7224 */ /* 0x000fe200078e0002 */
[----:B------:R-:W-:Y:S01]  /*f640*/  MOV R11, 0x1f ;  /* 0x0000001f000b7802 */ /* 0x000fe20000000f00 */
[----:B------:R-:W-:-:S07]  /*f650*/  IMAD.MOV.U32 R15, RZ, RZ, -0x1 ;  /* 0xffffffffff0f7424 */ /* 0x000fce00078e00ff */
[----:B0-23--:R-:W-:Y:S05]  /*f660*/  WARPSYNC.COLLECTIVE R15, `(.L_x_3093) ;  /* 0x000000000f087348 */ /* 0x00dfea0003c00000 */
[----:B------:R1:W4:Y:S02]  /*f670*/  SHFL.IDX P6, R14, R13, R12, R11 ;  /* 0x0000000c0d0e7389 */ /* 0x00032400000c000b */
[----:B01234-:R-:W-:Y:S01]  /*f680*/  ENDCOLLECTIVE ;  /* 0x000000000000791b */ /* 0x01ffe20003800000 */
.L_x_3093:
[----:B------:R-:W-:Y:S05]  /*f690*/  BSYNC B0 ;  /* 0x0000000000007941 */ /* 0x000fea0003800000 */
.L_x_3092:
[----:B------:R-:W-:Y:S05]  /*f6a0*/  BRA `(.L_x_3035) ;  /* 0xffffffe8003c7947 */ /* 0x000fea000383ffff */
.L_x_3040:
[----:B0-----:R0:W2:Y:S02]  /*f6b0*/  SYNCS.PHASECHK.TRANS64.TRYWAIT P0, [R0+URZ+0x28c20], R3 ;  /* 0x028c2003000075a7 */ /* 0x0010a4000800017f */
[----:B--2---:R-:W-:Y:S05]  /*f6c0*/  @!P0 NANOSLEEP.SYNCS 0x989680 ;  /* 0x009896800000895d */ /* 0x004fea0003900000 */
[----:B------:R-:W2:Y:S02]  /*f6d0*/  @!P0 SYNCS.PHASECHK.TRANS64 P0, [R0+URZ+0x28c20], R3 ;  /* 0x028c2003000085a7 */ /* 0x000ea4000800007f */
[----:B--2---:R-:W-:Y:S05]  /*f6e0*/  @!P0 BRA `(.L_x_3040) ;  /* 0xfffffffc00f08947 */ /* 0x004fea000383ffff */
[----:B------:R-:W-:Y:S05]  /*f6f0*/  BRA `(.L_x_3094) ;  /* 0xffffffec00207947 */ /* 0x000fea000383ffff */
.L_x_3041:
[----:B------:R-:W2:Y:S01]  /*f700*/  S2R R2, SR_TID.X ;  /* 0x0000000000027919 */ /* 0x000ea20000002100 */
[----:B------:R-:W-:Y:S01]  /*f710*/  BSSY B0, `(.L_x_3095) ;  /* 0x000000a000007945 */ /* 0x000fe20003800000 */
[----:B-1----:R-:W-:Y:S01]  /*f720*/  IMAD.MOV.U32 R12, RZ, RZ, RZ ;  /* 0x000000ffff0c7224 */ /* 0x002fe200078e00ff */
[----:B------:R-:W-:Y:S01]  /*f730*/  MOV R11, 0x1f ;  /* 0x0000001f000b7802 */ /* 0x000fe20000000f00 */
[----:B------:R-:W-:Y:S01]  /*f740*/  IMAD.MOV.U32 R15, RZ, RZ, -0x1 ;  /* 0xffffffffff0f7424 */ /* 0x000fe200078e00ff */
[----:B--2---:R-:W-:-:S04]  /*f750*/  SHF.R.U32.HI R2, RZ, 0x5, R2 ;  /* 0x00000005ff027819 */ /* 0x004fc80000011602 */
[----:B------:R-:W-:-:S05]  /*f760*/  LOP3.LUT R2, R2, 0x3, RZ, 0xc0, !PT ;  /* 0x0000000302027812 */ /* 0x000fca00078ec0ff */
[----:B------:R-:W-:-:S07]  /*f770*/  IMAD.MOV.U32 R13, RZ, RZ, R2 ;  /* 0x000000ffff0d7224 */ /* 0x000fce00078e0002 */
[----:B0-----:R-:W-:Y:S05]  /*f780*/  WARPSYNC.COLLECTIVE R15, `(.L_x_3096) ;  /* 0x000000000f087348 */ /* 0x001fea0003c00000 */
[----:B------:R1:W2:Y:S02]  /*f790*/  SHFL.IDX P6, R14, R13, R12, R11 ;  /* 0x0000000c0d0e7389 */ /* 0x0002a400000c000b */
[----:B012---:R-:W-:Y:S01]  /*f7a0*/  ENDCOLLECTIVE ;  /* 0x000000000000791b */ /* 0x007fe20003800000 */
.L_x_3096:
[----:B------:R-:W-:Y:S05]  /*f7b0*/  BSYNC B0 ;  /* 0x0000000000007941 */ /* 0x000fea0003800000 */
.L_x_3095:
[----:B------:R-:W-:Y:S05]  /*f7c0*/  BRA `(.L_x_3097) ;  /* 0xffffffec00087947 */ /* 0x000fea000383ffff */
.L_x_3044:
[----:B------:R-:W-:Y:S01]  /*f7d0*/  BSSY B1, `(.L_x_3098) ;  /* 0x0000006000017945 */ /* 0x000fe20003800000 */
[----:B------:R-:W-:-:S07]  /*f7e0*/  IMAD.MOV.U32 R15, RZ, RZ, -0x1 ;  /* 0xffffffffff0f7424 */ /* 0x000fce00078e00ff */
[----:B012---:R-:W-:Y:S05]  /*f7f0*/  WARPSYNC.COLLECTIVE R15, `(.L_x_3099) ;  /* 0x000000000f0c7348 */ /* 0x007fea0003c00000 */
[----:B------:R-:W-:Y:S02]  /*f800*/  ELECT P6, UR62, PT ;  /* 0x00000000003e782f */ /* 0x000fe400038c0000 */
[----:B------:R-:W-:Y:S01]  /*f810*/  MOV R14, UR62 ;  /* 0x0000003e000e7c02 */ /* 0x000fe20008000f00 */
[----:B012---:R-:W-:Y:S10]  /*f820*/  ENDCOLLECTIVE ;  /* 0x000000000000791b */ /* 0x007ff40003800000 */
.L_x_3099:
[----:B------:R-:W-:Y:S05]  /*f830*/  BSYNC B1 ;  /* 0x0000000000017941 */ /* 0x000fea0003800000 */
.L_x_3098:
[----:B------:R-:W-:Y:S05]  /*f840*/  BRA `(.L_x_3100) ;  /* 0xffffffec00007947 */ /* 0x000fea000383ffff */
.L_x_3046:
[----:B0-----:R0:W2:Y:S02]  /*f850*/  SYNCS.PHASECHK.TRANS64.TRYWAIT P0, [R6+URZ], R5 ;  /* 0x00000005060075a7 */ /* 0x0010a4000800017f */
[----:B--2---:R-:W-:Y:S05]  /*f860*/  @!P0 NANOSLEEP.SYNCS 0x989680 ;  /* 0x009896800000895d */ /* 0x004fea0003900000 */
[----:B------:R-:W2:Y:S02]  /*f870*/  @!P0 SYNCS.PHASECHK.TRANS64 P0, [R6+URZ], R5 ;  /* 0x00000005060085a7 */ /* 0x000ea4000800007f */
[----:B--2---:R-:W-:Y:S05]  /*f880*/  @!P0 BRA `(.L_x_3046) ;  /* 0xfffffffc00f08947 */ /* 0x004fea000383ffff */
[----:B------:R-:W-:Y:S05]  /*f890*/  BRA `(.L_x_3101) ;  /* 0xffffffec003c7947 */ /* 0x000fea000383ffff */
.L_x_3047:
[----:B--2---:R2:W3:Y:S02]  /*f8a0*/  SYNCS.PHASECHK.TRANS64.TRYWAIT P0, [R7+URZ], R2 ;  /* 0x00000002070075a7 */ /* 0x0044e4000800017f */
[----:B---3--:R-:W-:Y:S05]  /*f8b0*/  @!P0 NANOSLEEP.SYNCS 0x989680 ;  /* 0x009896800000895d */ /* 0x008fea0003900000 */
[----:B------:R-:W3:Y:S02]  /*f8c0*/  @!P0 SYNCS.PHASECHK.TRANS64 P0, [R7+URZ], R2 ;  /* 0x00000002070085a7 */ /* 0x000ee4000800007f */
[----:B---3--:R-:W-:Y:S05]  /*f8d0*/  @!P0 BRA `(.L_x_3047) ;  /* 0xfffffffc00f08947 */ /* 0x008fea000383ffff */
[----:B------:R-:W-:Y:S05]  /*f8e0*/  BRA `(.L_x_3102) ;  /* 0xffffffec00307947 */ /* 0x000fea000383ffff */
.L_x_3049:
[----:B---3--:R3:W4:Y:S02]  /*f8f0*/  SYNCS.PHASECHK.TRANS64.TRYWAIT P0, [R4+URZ], R5 ;  /* 0x00000005040075a7 */ /* 0x008724000800017f */
[----:B----4-:R-:W-:Y:S05]  /*f900*/  @!P0 NANOSLEEP.SYNCS 0x989680 ;  /* 0x009896800000895d */ /* 0x010fea0003900000 */
[----:B------:R-:W4:Y:S02]  /*f910*/  @!P0 SYNCS.PHASECHK.TRANS64 P0, [R4+URZ], R5 ;  /* 0x00000005040085a7 */ /* 0x000f24000800007f */
[----:B----4-:R-:W-:Y:S05]  /*f920*/  @!P0 BRA `(.L_x_3049) ;  /* 0xfffffffc00f08947 */ /* 0x010fea000383ffff */
[----:B------:R-:W-:Y:S05]  /*f930*/  BRA `(.L_x_3103) ;  /* 0xffffffec00387947 */ /* 0x000fea000383ffff */
.L_x_3104:
        /* <DEDUP_REMOVED lines=12> */
.L_x_11943:


//--------------------- .text._ZN7cutlass13device_kernelIN5flash11enable_sm90INS1_16FlashAttnFwdSm90INS1_25CollectiveMainloopFwdSm90ILi2EN4cute5tupleIJNS5_1CILi1EEES8_S8_EEENS6_IJNS7_ILi64EEESA_SA_EEELi512ENS_10bfloat16_tEfNS_4arch4Sm90ELb0ELb0ELb1ELb1ELb0ELb1ELb0ELb0ELb0ELb0ELb0ELb0EEENS1_21CollectiveEpilogueFwdINS6_IJSA_NS7_ILi512EEESA_EEES9_SC_SE_Li256ELb1ELb0ELb0ELb0EEENS1_36VarlenDynamicPersistentTileSchedulerILi64ELi64ELi256ELi32ELb0ELb0ELb1ELb0ELb1ELb1EEEEEEEEEvNT_6ParamsE --------------------------
	.section	.text._ZN7cutlass13device_kernelIN5flash11enable_sm90INS1_16FlashAttnFwdSm90INS1_25CollectiveMainloopFwdSm90ILi2EN4cute5tupleIJNS5_1CILi1EEES8_S8_EEENS6_IJNS7_ILi64EEESA_SA_EEELi512ENS_10bfloat16_tEfNS_4arch4Sm90ELb0ELb0ELb1ELb1ELb0ELb1ELb0ELb0ELb0ELb0ELb0ELb0EEENS1_21CollectiveEpilogueFwdINS6_IJSA_NS7_ILi512EEESA_EEES9_SC_SE_Li256ELb1ELb0ELb0ELb0EEENS1_36VarlenDynamicPersistentTileSchedulerILi64ELi64ELi256ELi32ELb0ELb0ELb1ELb0ELb1ELb1EEEEEEEEEvNT_6ParamsE,"ax",@progbits
	.align	128
.text._ZN7cutlass13device_kernelIN5flash11enable_sm90INS1_16FlashAttnFwdSm90INS1_25CollectiveMainloopFwdSm90ILi2EN4cute5tupleIJNS5_1CILi1EEES8_S8_EEENS6_IJNS7_ILi64EEESA_SA_EEELi512ENS_10bfloat16_tEfNS_4arch4Sm90ELb0ELb0ELb1ELb1ELb0ELb1ELb0ELb0ELb0ELb0ELb0ELb0EEENS1_21CollectiveEpilogueFwdINS6_IJSA_NS7_ILi512EEESA_EEES9_SC_SE_Li256ELb1ELb0ELb0ELb0EEENS1_36VarlenDynamicPersistentTileSchedulerILi64ELi64ELi256ELi32ELb0ELb0ELb1ELb0ELb1ELb1EEEEEEEEEvNT_6ParamsE:
        .type           _ZN7cutlass13device_kernelIN5flash11enable_sm90INS1_16FlashAttnFwdSm90INS1_25CollectiveMainloopFwdSm90ILi2EN4cute5tupleIJNS5_1CILi1EEES8_S8_EEENS6_IJNS7_ILi64EEESA_SA_EEELi512ENS_10bfloat16_tEfNS_4arch4Sm90ELb0ELb0ELb1ELb1ELb0ELb1ELb0ELb0ELb0ELb0ELb0ELb0EEENS1_21CollectiveEpilogueFwdINS6_IJSA_NS7_ILi512EEESA_EEES9_SC_SE_Li256ELb1ELb0ELb0ELb0EEENS1_36VarlenDynamicPersistentTileSchedulerILi64ELi64ELi256ELi32ELb0ELb0ELb1ELb0ELb1ELb1EEEEEEEEEvNT_6ParamsE,@function
        .size           _ZN7cutlass13device_kernelIN5flash11enable_sm90INS1_16FlashAttnFwdSm90INS1_25CollectiveMainloopFwdSm90ILi2EN4cute5tupleIJNS5_1CILi1EEES8_S8_EEENS6_IJNS7_ILi64EEESA_SA_EEELi512ENS_10bfloat16_tEfNS_4arch4Sm90ELb0ELb0ELb1ELb1ELb0ELb1ELb0ELb0ELb0ELb0ELb0ELb0EEENS1_21CollectiveEpilogueFwdINS6_IJSA_NS7_ILi512EEESA_EEES9_SC_SE_Li256ELb1ELb0ELb0ELb0EEENS1_36VarlenDynamicPersistentTileSchedulerILi64ELi64ELi256ELi32ELb0ELb0ELb1ELb0ELb1ELb1EEEEEEEEEvNT_6ParamsE,(.L_x_11944 - _ZN7cutlass13device_kernelIN5flash11enable_sm90INS1_16FlashAttnFwdSm90INS1_25CollectiveMainloopFwdSm90ILi2EN4cute5tupleIJNS5_1CILi1EEES8_S8_EEENS6_IJNS7_ILi64EEESA_SA_EEELi512ENS_10bfloat16_tEfNS_4arch4Sm90ELb0ELb0ELb1ELb1ELb0ELb1ELb0ELb0ELb0ELb0ELb0ELb0EEENS1_21CollectiveEpilogueFwdINS6_IJSA_NS7_ILi512EEESA_EEES9_SC_SE_Li256ELb1ELb0ELb0ELb0EEENS1_36VarlenDynamicPersistentTileSchedulerILi64ELi64ELi256ELi32ELb0ELb0ELb1ELb0ELb1ELb1EEEEEEEEEvNT_6ParamsE)
        .other          _ZN7cutlass13device_kernelIN5flash11enable_sm90INS1_16FlashAttnFwdSm90INS1_25CollectiveMainloopFwdSm90ILi2EN4cute5tupleIJNS5_1CILi1EEES8_S8_EEENS6_IJNS7_ILi64EEESA_SA_EEELi512ENS_10bfloat16_tEfNS_4arch4Sm90ELb0ELb0ELb1ELb1ELb0ELb1ELb0ELb0ELb0ELb0ELb0ELb0EEENS1_21CollectiveEpilogueFwdINS6_IJSA_NS7_ILi512EEESA_EEES9_SC_SE_Li256ELb1ELb0ELb0ELb0EEENS1_36VarlenDynamicPersistentTileSchedulerILi64ELi64ELi256ELi32ELb0ELb0ELb1ELb0ELb1ELb1EEEEEEEEEvNT_6ParamsE,@"STO_CUDA_ENTRY STV_DEFAULT"
_ZN7cutlass13device_kernelIN5flash11enable_sm90INS1_16FlashAttnFwdSm90INS1_25CollectiveMainloopFwdSm90ILi2EN4cute5tupleIJNS5_1CILi1EEES8_S8_EEENS6_IJNS7_ILi64EEESA_SA_EEELi512ENS_10bfloat16_tEfNS_4arch4Sm90ELb0ELb0ELb1ELb1ELb0ELb1ELb0ELb0ELb0ELb0ELb0ELb0EEENS1_21CollectiveEpilogueFwdINS6_IJSA_NS7_ILi512EEESA_EEES9_SC_SE_Li256ELb1ELb0ELb0ELb0EEENS1_36VarlenDynamicPersistentTileSchedulerILi64ELi64ELi256ELi32ELb0ELb0ELb1ELb0ELb1ELb1EEEEEEEEEvNT_6ParamsE:
        /* <DEDUP_REMOVED lines=26> */
.L_x_3106:
[----:B------:R-:W-:Y:S05]  /*01a0*/  BSYNC B0 ;  /* 0x0000000000007941 */ /* 0x000fea0003800000 */
.L_x_3105:
[----:B------:R-:W-:Y:S01]  /*01b0*/  SHF.R.U32.HI R3, RZ, 0x7, R3 ;  /* 0x00000007ff037819 */ /* 0x000fe20000011603 */
[----:B------:R-:W-:Y:S01]  /*01c0*/  VOTEU.ANY UP0, P0 ;  /* 0x00000000003f7886 */ /* 0x000fe20000000100 */
[----:B------:R-:W0:Y:S01]  /*01d0*/  SHFL.IDX PT, R2, R0, RZ, 0x1f ;  /* 0x00001fff00027589 */ /* 0x000e2200000e0000 */
[----:B------:R-:W-:Y:S01]  /*01e0*/  UMOV UR4, 0x1 ;  /* 0x0000000100047882 */ /* 0x000fe20000000000 */
[----:B------:R-:W-:Y:S01]  /*01f0*/  UMOV UR7, 0x100 ;  /* 0x0000010000077882 */ /* 0x000fe20000000000 */
[----:B------:R-:W-:Y:S01]  /*0200*/  VOTEU.ANY UP1, P0 ;  /* 0x00000000003f7886 */ /* 0x000fe20000020100 */
[----:B------:R-:W1:Y:S01]  /*0210*/  SHFL.IDX PT, R3, R3, RZ, 0x1f ;  /* 0x00001fff03037589 */ /* 0x000e6200000e0000 */
[----:B------:R-:W2:Y:S01]  /*0220*/  @UP0 S2UR UR8, SR_CgaCtaId ;  /* 0x00000000000809c3 */ /* 0x000ea20000008800 */
[----:B------:R-:W-:Y:S01]  /*0230*/  @UP0 UMOV UR6, 0x400 ;  /* 0x0000040000060882 */ /* 0x000fe20000000000 */
[----:B------:R-:W-:-:S04]  /*0240*/  @UP0 UIADD3 UR4, -UR4, 0x100000, URZ ;  /* 0x0010000004040890 */ /* 0x000fc8000fffe13f */
[----:B------:R-:W-:Y:S02]  /*0250*/  @UP0 USHF.L.U32 UR5, UR4, 0xb, URZ ;  /* 0x0000000b04050899 */ /* 0x000fe4000800063f */
[----:B------:R-:W-:Y:S01]  /*0260*/  @UP0 USHF.L.U32 UR4, UR4, 0x1, URZ ;  /* 0x0000000104040899 */ /* 0x000fe2000800063f */
[----:B0-----:R-:W-:Y:S01]  /*0270*/  ISETP.NE.AND P1, PT, R2, RZ, PT ;  /* 0x000000ff0200720c */ /* 0x001fe20003f25270 */
[----:B-1----:R0:W-:Y:S01]  /*0280*/  STL [R1], R3 ;  /* 0x0000000301007387 */ /* 0x0021e20000100800 */
[----:B--2---:R-:W-:Y:S02]  /*0290*/  @UP0 ULEA UR8, UR8, UR6, 0x18 ;  /* 0x0000000608080291 */ /* 0x004fe4000f8ec03f */
[----:B------:R-:W-:-:S04]  /*02a0*/  @UP0 UIADD3 UR6, -UR7, 0x100000, URZ ;  /* 0x0010000007060890 */ /* 0x000fc8000fffe13f */
[----:B------:R-:W-:Y:S02]  /*02b0*/  @UP0 USHF.L.U32 UR7, UR6, 0xb, URZ ;  /* 0x0000000b06070899 */ /* 0x000fe4000800063f */
[----:B------:R-:W-:Y:S01]  /*02c0*/  @UP0 USHF.L.U32 UR6, UR6, 0x1, URZ ;  /* 0x0000000106060899 */ /* 0x000fe2000800063f */
[----:B------:R-:W-:Y:S01]  /*02d0*/  VOTEU.ANY UP0, P0 ;  /* 0x00000000003f7886 */ /* 0x000fe20000000100 */
[----:B------:R-:W1:Y:S04]  /*02e0*/  FENCE.VIEW.ASYNC.S ;  /* 0x00000000000073c6 */ /* 0x000e680000000000 */
[----:B-1----:R0:W1:Y:S06]  /*02f0*/  @UP0 SYNCS.EXCH.64 URZ, [UR8+0x28c00], UR4 ;  /* 0x028c0004083f05b2 */ /* 0x00206c0008000100 */
[----:B------:R0:W2:Y:S02]  /*0300*/  @UP1 SYNCS.EXCH.64 URZ, [UR8+0x28c20], UR6 ;  /* 0x028c2006083f15b2 */ /* 0x0000a40008000100 */
[----:B0-----:R-:W-:Y:S05]  /*0310*/  @P1 BRA `(.L_x_3107) ;  /* 0x0000000000381947 */ /* 0x001fea0003800000 */
[----:B------:R-:W0:Y:S01]  /*0320*/  S2UR UR5, SR_CgaCtaId ;  /* 0x00000000000579c3 */ /* 0x000e220000008800 */
        /* <DEDUP_REMOVED lines=8> */
[----:B0-----:R0:W3:Y:S01]  /*03b0*/  SYNCS.EXCH.64 URZ, [UR6+0x28c30], UR4 ;  /* 0x028c3004063f75b2 */ /* 0x0010e20008000100 */
[----:B------:R0:W4:Y:S01]  /*03c0*/  SYNCS.EXCH.64 URZ, [UR6+0x28c40], UR4 ;  /* 0x028c4004063f75b2 */ /* 0x0001220008000100 */
[----:B------:R0:W0:Y:S01]  /*03d0*/  SYNCS.EXCH.64 URZ, [UR6+0x28c38], UR4 ;  /* 0x028c3804063f75b2 */ /* 0x0000220008000100 */
[----:B------:R0:W0:Y:S01]  /*03e0*/  SYNCS.EXCH.64 URZ, [UR6+0x28c48], UR4 ;  /* 0x028c4804063f75b2 */ /* 0x0000220008000100 */
[----:B------:R-:W-:Y:S01]  /*03f0*/  NOP ;  /* 0x0000000000007918 */ /* 0x000fe20000000000 */
.L_x_3107:
[----:B------:R-:W5:Y:S01]  /*0400*/  SHFL.IDX PT, R2, R0, RZ, 0x1f ;  /* 0x00001fff00027589 */ /* 0x000f6200000e0000 */
[----:B------:R-:W-:Y:S01]  /*0410*/  NOP ;  /* 0x0000000000007918 */ /* 0x000fe20000000000 */
[----:B-----5:R-:W-:-:S13]  /*0420*/  ISETP.NE.AND P0, PT, R2, RZ, PT ;  /* 0x000000ff0200720c */ /* 0x020fda0003f05270 */
        /* <DEDUP_REMOVED lines=17> */
[----:B------:R0:W0:Y:S01]  /*0540*/  SYNCS.EXCH.64 URZ, [UR8+0x28c68], UR4 ;  /* 0x028c6804083f75b2 */ /* 0x0000220008000100 */
[----:B------:R-:W-:Y:S01]  /*0550*/  NOP ;  /* 0x0000000000007918 */ /* 0x000fe20000000000 */
.L_x_3108:
[----:B------:R-:W5:Y:S01]  /*0560*/  SHFL.IDX PT, R2, R0, RZ, 0x1f ;  /* 0x00001fff00027589 */ /* 0x000f6200000e0000 */
[----:B------:R-:W-:Y:S01]  /*0570*/  NOP ;  /* 0x0000000000007918 */ /* 0x000fe20000000000 */
[----:B-----5:R-:W-:-:S13]  /*0580*/  ISETP.NE.AND P0, PT, R2, RZ, PT ;  /* 0x000000ff0200720c */ /* 0x020fda0003f05270 */
        /* <DEDUP_REMOVED lines=13> */
[----:B------:R0:W0:Y:S01]  /*0660*/  SYNCS.EXCH.64 URZ, [UR6+0x28c88], UR4 ;  /* 0x028c8804063f75b2 */ /* 0x0000220008000100 */
[----:B------:R-:W-:Y:S01]  /*0670*/  NOP ;  /* 0x0000000000007918 */ /* 0x000fe20000000000 */
.L_x_3109:
        /* <DEDUP_REMOVED lines=22> */
.L_x_3110:
        /* <DEDUP_REMOVED lines=22> */
.L_x_3111:
[----:B------:R-:W-:Y:S01]  /*0940*/  IMAD.MOV.U32 R2, RZ, RZ, 0x1 ;  /* 0x00000001ff027424 */ /* 0x000fe200078e00ff */
[----:B------:R-:W-:Y:S01]  /*0950*/  ISETP.NE.AND P0, PT, R3, RZ, PT ;  /* 0x000000ff0300720c */ /* 0x000fe20003f05270 */
[----:B------:R-:W-:Y:S01]  /*0960*/  NOP ;  /* 0x0000000000007918 */ /* 0x000fe20000000000 */
[----:B------:R-:W-:Y:S01]  /*0970*/  ULDC.64 UR40, c[0x0][0x208] ;  /* 0x0000820000287ab9 */ /* 0x000fe20000000a00 */
[----:B------:R-:W-:Y:S01]  /*0980*/  BSSY B8, `(.L_x_3112) ;  /* 0x0001442000087945 */ /* 0x000fe20003800000 */
[----:B------:R-:W-:-:S05]  /*0990*/  SEL R2, R2, 0x2, !P0 ;  /* 0x0000000202027807 */ /* 0x000fca0004000000 */
[----:B------:R0:W-:Y:S02]  /*09a0*/  STL [R1+0x38], R2 ;  /* 0x0000380201007387 */ /* 0x0001e40000100800 */
[----:B01234-:R-:W-:Y:S06]  /*09b0*/  BAR.SYNC.DEFER_BLOCKING 0x0 ;  /* 0x0000000000007b1d */ /* 0x01ffec0000010000 */
[----:B------:R-:W-:Y:S05]  /*09c0*/  @!P0 BRA `(.L_x_3113) ;  /* 0x000000e400a08947 */ /* 0x000fea0003800000 */
.L_x_3114:
[----:B------:R-:W-:-:S08]  /*09d0*/  NOP ;  /* 0x0000000000007918 */ /* 0x000fd00000000000 */
[----:B------:R-:W0:Y:S02]  /*09e0*/  USETMAXREG.TRY_ALLOC.CTAPOOL UP0, 0xf0 ;  /* 0x000000f0000079c8 */ /* 0x000e240008000600 */
[----:B0-----:R-:W-:-:S13]  /*09f0*/  PLOP3.LUT P0, PT, PT, PT, UP0, 0x80, 0x0 ;  /* 0x000000000000781c */ /* 0x001fda0003f0f008 */
[----:B------:R-:W-:Y:S05]  /*0a00*/  @!P0 BRA `(.L_x_3114) ;  /* 0xfffffffc00f08947 */ /* 0x000fea000383ffff */
[----:B------:R-:W0:Y:S01]  /*0a10*/  S2R R0, SR_TID.X ;  /* 0x0000000000007919 */ /* 0x000e220000002100 */
[----:B------:R-:W1:Y:S01]  /*0a20*/  S2UR UR5, SR_CgaCtaId ;  /* 0x00000000000579c3 */ /* 0x000e620000008800 */
[----:B------:R-:W-:Y:S02]  /*0a30*/  UMOV UR4, 0x400 ;  /* 0x0000040000047882 */ /* 0x000fe40000000000 */
[----:B-1----:R-:W-:-:S06]  /*0a40*/  ULEA UR4, UR5, UR4, 0x18 ;  /* 0x0000000405047291 */ /* 0x002fcc000f8ec03f */
[----:B------:R-:W-:Y:S01]  /*0a50*/  IMAD.U32 R2, RZ, RZ, UR4 ;  /* 0x00000004ff027e24 */ /* 0x000fe2000f8e00ff */
[----:B0-----:R-:W-:Y:S01]  /*0a60*/  SHF.R.U32.HI R0, RZ, 0x7, R0 ;  /* 0x00000007ff007819 */ /* 0x001fe20000011600 */
[----:B------:R-:W-:-:S03]  /*0a70*/  ULDC UR4, c[0x0][0xc14] ;  /* 0x0003050000047ab9 */ /* 0x000fc60000000800 */
[----:B------:R-:W-:Y:S02]  /*0a80*/  ISETP.NE.AND P0, PT, R0, 0x1, PT ;  /* 0x000000010000780c */ /* 0x000fe40003f05270 */
[----:B------:R-:W0:Y:S11]  /*0a90*/  S2R R0, SR_TID.X ;  /* 0x0000000000007919 */ /* 0x000e360000002100 */
[----:B------:R-:W-:Y:S06]  /*0aa0*/  @!P0 BAR.ARV 0x8, 0xa0 ;  /* 0x0202800000008b1d */ /* 0x000fec0000002000 */
[----:B0-----:R-:W-:-:S13]  /*0ab0*/  ISETP.GE.U32.AND P0, PT, R0, 0x100, PT ;  /* 0x000001000000780c */ /* 0x001fda0003f06070 */
[----:B------:R-:W-:Y:S08]  /*0ac0*/  @P0 BAR.ARV 0xf, 0x100 ;  /* 0x03c4000000000b1d */ /* 0x000ff00000002000 */
[----:B------:R-:W-:Y:S06]  /*0ad0*/  BAR.SYNC.DEFER_BLOCKING 0x5, 0x120 ;  /* 0x0144800000007b1d */ /* 0x000fec0000010000 */
[----:B------:R-:W0:Y:S02]  /*0ae0*/  LDS.128 R24, [R2+0x28cd0] ;  /* 0x028cd00002187984 */ /* 0x000e240000000c00 */
[----:B------:R-:W-:Y:S06]  /*0af0*/  BAR.ARV 0x4, 0x120 ;  /* 0x0104800000007b1d */ /* 0x000fec0000002000 */
[----:B0-----:R-:W-:-:S13]  /*0b00*/  ISETP.GE.AND P0, PT, R27, UR4, PT ;  /* 0x000000041b007c0c */ /* 0x001fda000bf06270 */
[----:B------:R-:W-:Y:S05]  /*0b10*/  @P0 BRA `(.L_x_3115) ;  /* 0x0000014000a00947 */ /* 0x000fea0003800000 */
[----:B------:R-:W2:Y:S01]  /*0b20*/  LDL.LU R16, [R1+0x38] ;  /* 0x0000380001107983 */ /* 0x000ea20000300800 */
[----:B------:R-:W-:-:S05]  /*0b30*/  VIADD R212, R0, 0xffffff80 ;  /* 0xffffff8000d47836 */ /* 0x000fca0000000000 */
[----:B------:R-:W-:-:S04]  /*0b40*/  SHF.R.S32.HI R3, RZ, 0x1f, R212 ;  /* 0x0000001fff037819 */ /* 0x000fc800000114d4 */
[CC--:B------:R-:W-:Y:S02]  /*0b50*/  LEA.HI R5, R3.reuse, R212.reuse, RZ, 0x7 ;  /* 0x000000d403057211 */ /* 0x0c0fe400078f38ff */
[-C--:B------:R-:W-:Y:S02]  /*0b60*/  LEA.HI R4, R3, R212.reuse, RZ, 0x4 ;  /* 0x000000d403047211 */ /* 0x080fe400078f20ff */
[----:B------:R-:W-:Y:S02]  /*0b70*/  LOP3.LUT R7, R5, 0xffffff80, RZ, 0xc0, !PT ;  /* 0xffffff8005077812 */ /* 0x000fe400078ec0ff */
[----:B------:R-:W-:Y:S02]  /*0b80*/  LOP3.LUT R9, R4, 0xfffffff0, RZ, 0xc0, !PT ;  /* 0xfffffff004097812 */ /* 0x000fe400078ec0ff */
[----:B------:R-:W-:Y:S01]  /*0b90*/  LEA.HI R0, R3, R212, RZ, 0x5 ;  /* 0x000000d403007211 */ /* 0x000fe200078f28ff */
[C---:B------:R-:W-:Y:S01]  /*0ba0*/  IMAD.IADD R7, R212.reuse, 0x1, -R7 ;  /* 0x00000001d4077824 */ /* 0x040fe200078e0a07 */
[----:B------:R-:W-:Y:S01]  /*0bb0*/  SHF.R.S32.HI R13, RZ, 0x4, R4 ;  /* 0x00000004ff0d7819 */ /* 0x000fe20000011404 */
[----:B------:R-:W-:Y:S01]  /*0bc0*/  IMAD.IADD R11, R212, 0x1, -R9 ;  /* 0x00000001d40b7824 */ /* 0x000fe200078e0a09 */
[----:B------:R-:W-:-:S02]  /*0bd0*/  SHF.R.S32.HI R189, RZ, 0x5, R0 ;  /* 0x00000005ffbd7819 */ /* 0x000fc40000011400 */
[----:B------:R-:W-:Y:S02]  /*0be0*/  SHF.R.S32.HI R10, RZ, 0x1f, R0 ;  /* 0x0000001fff0a7819 */ /* 0x000fe40000011400 */
[----:B------:R-:W-:Y:S02]  /*0bf0*/  SHF.R.S32.HI R0, RZ, 0x1f, R7 ;  /* 0x0000001fff007819 */ /* 0x000fe40000011407 */
[----:B------:R-:W-:Y:S02]  /*0c00*/  SHF.R.S32.HI R6, RZ, 0x1f, R11 ;  /* 0x0000001fff067819 */ /* 0x000fe4000001140b */
[----:B------:R-:W-:Y:S02]  /*0c10*/  LEA.HI R9, R4, R13, RZ, 0x1 ;  /* 0x0000000d04097211 */ /* 0x000fe400078f08ff */
[----:B------:R-:W-:Y:S02]  /*0c20*/  LEA.HI R4, R0, R7, RZ, 0x2 ;  /* 0x0000000700047211 */ /* 0x000fe400078f10ff */
[----:B------:R-:W-:-:S02]  /*0c30*/  LEA.HI R8, R6, R11, RZ, 0x3 ;  /* 0x0000000b06087211 */ /* 0x000fc400078f18ff */
[----:B------:R-:W-:Y:S02]  /*0c40*/  LOP3.LUT R12, R9, 0x1ffffffe, RZ, 0xc0, !PT ;  /* 0x1ffffffe090c7812 */ /* 0x000fe400078ec0ff */
[--C-:B------:R-:W-:Y:S02]  /*0c50*/  SHF.R.S32.HI R6, RZ, 0x2, R4.reuse ;  /* 0x00000002ff067819 */ /* 0x100fe40000011404 */
[----:B------:R-:W-:Y:S02]  /*0c60*/  SHF.R.S32.HI R9, RZ, 0x1f, R4 ;  /* 0x0000001fff097819 */ /* 0x000fe40000011404 */
[----:B------:R-:W-:Y:S02]  /*0c70*/  LEA.HI R14, R10, R189, RZ, 0x2 ;  /* 0x000000bd0a0e7211 */ /* 0x000fe400078f10ff */
[----:B------:R-:W-:Y:S02]  /*0c80*/  LOP3.LUT R10, R8, 0xfffffff8, RZ, 0xc0, !PT ;  /* 0xfffffff8080a7812 */ /* 0x000fe400078ec0ff */
[----:B------:R-:W-:-:S02]  /*0c90*/  LEA.HI R9, R9, R6, RZ, 0x3 ;  /* 0x0000000609097211 */ /* 0x000fc400078f18ff */
[----:B------:R-:W-:Y:S02]  /*0ca0*/  SHF.R.S32.HI R206, RZ, 0x7, R5 ;  /* 0x00000007ffce7819 */ /* 0x000fe40000011405 */
[----:B------:R-:W-:Y:S02]  /*0cb0*/  LOP3.LUT R14, R14, 0x3ffffc, RZ, 0xc0, !PT ;  /* 0x003ffffc0e0e7812 */ /* 0x000fe400078ec0ff */
[----:B------:R-:W-:Y:S02]  /*0cc0*/  IADD3 R10, R11, -R10, RZ ;  /* 0x8000000a0b0a7210 */ /* 0x000fe40007ffe0ff */
[----:B------:R-:W-:Y:S01]  /*0cd0*/  LOP3.LUT R9, R9, 0xfffffff8, RZ, 0xc0, !PT ;  /* 0xfffffff809097812 */ /* 0x000fe200078ec0ff */
[----:B------:R-:W-:Y:S01]  /*0ce0*/  IMAD R15, R206, 0x100, R11 ;  /* 0x00000100ce0f7824 */ /* 0x000fe200078e020b */
[----:B------:R-:W-:Y:S01]  /*0cf0*/  LEA.HI R0, R0, R7, RZ, 0x5 ;  /* 0x0000000700007211 */ /* 0x000fe200078f28ff */
[----:B------:R-:W-:Y:S01]  /*0d00*/  IMAD.IADD R14, R189, 0x1, -R14 ;  /* 0x00000001bd0e7824 */ /* 0x000fe200078e0a0e */
[----:B------:R-:W-:Y:S01]  /*0d10*/  IADD3 R9, R6, -R9, RZ ;  /* 0x8000000906097210 */ /* 0x000fe20007ffe0ff */
[----:B------:R-:W-:Y:S01]  /*0d20*/  IMAD.IADD R12, R13, 0x1, -R12 ;  /* 0x000000010d0c7824 */ /* 0x000fe200078e0a0c */
[----:B------:R-:W-:Y:S01]  /*0d30*/  LEA.HI R6, R3, R212, RZ, 0x2 ;  /* 0x000000d403067211 */ /* 0x000fe200078f10ff */
[----:B------:R-:W-:Y:S01]  /*0d40*/  IMAD.SHL.U32 R11, R10, 0x40, RZ ;  /* 0x000000400a0b7824 */ /* 0x000fe200078e00ff */
[----:B------:R-:W-:Y:S01]  /*0d50*/  SHF.R.S32.HI R0, RZ, 0x5, R0 ;  /* 0x00000005ff007819 */ /* 0x000fe20000011400 */
[----:B------:R-:W-:Y:S01]  /*0d60*/  IMAD R15, R14, 0x10, R15 ;  /* 0x000000100e0f7824 */ /* 0x000fe200078e020f */
[----:B------:R-:W-:Y:S01]  /*0d70*/  SHF.R.S32.HI R23, RZ, 0x2, R6 ;  /* 0x00000002ff177819 */ /* 0x000fe20000011406 */
[----:B------:R-:W-:Y:S01]  /*0d80*/  IMAD.SHL.U32 R12, R12, 0x8, RZ ;  /* 0x000000080c0c7824 */ /* 0x000fe200078e00ff */
[----:B------:R-:W-:Y:S01]  /*0d90*/  LOP3.LUT R11, R11, 0x1c0, RZ, 0xc0, !PT ;  /* 0x000001c00b0b7812 */ /* 0x000fe200078ec0ff */
[----:B------:R-:W-:Y:S01]  /*0da0*/  IMAD.SHL.U32 R8, R8, 0x40, RZ ;  /* 0x0000004008087824 */ /* 0x000fe200078e00ff */
[----:B------:R-:W-:Y:S01]  /*0db0*/  LOP3.LUT R4, R4, 0x7ffffffc, RZ, 0xc0, !PT ;  /* 0x7ffffffc04047812 */ /* 0x000fe200078ec0ff */
[--C-:B------:R-:W-:Y:S01]  /*0dc0*/  IMAD.U32 R210, R15, 0x40, R12.reuse ;  /* 0x000000400fd27824 */ /* 0x100fe200078e000c */
[----:B------:R-:W-:Y:S01]  /*0dd0*/  LOP3.LUT R12, R11, 0x8, R12, 0xf8, !PT ;  /* 0x000000080b0c7812 */ /* 0x000fe200078ef80c */
[----:B------:R-:W-:Y:S01]  /*0de0*/  IMAD R188, R0, 0x10, R9 ;  /* 0x0000001000bc7824 */ /* 0x000fe200078e0209 */
[----:B------:R-:W-:Y:S01]  /*0df0*/  SHF.R.U32.HI R11, RZ, 0x3, R11 ;  /* 0x00000003ff0b7819 */ /* 0x000fe2000001160b */
[----:B------:R-:W-:Y:S01]  /*0e00*/  VIADD R215, R23, 0x20 ;  /* 0x0000002017d77836 */ /* 0x000fe20000000000 */
[----:B------:R-:W-:-:S02]  /*0e10*/  LOP3.LUT R8, R8, 0x7ffffe00, RZ, 0xc0, !PT ;  /* 0x7ffffe0008087812 */ /* 0x000fc400078ec0ff */
[----:B------:R-:W-:Y:S01]  /*0e20*/  LEA.HI R0, R3, R212, RZ, 0x3 ;  /* 0x000000d403007211 */ /* 0x000fe200078f18ff */
[----:B------:R-:W-:Y:S01]  /*0e30*/  IMAD.IADD R4, R7, 0x1, -R4 ;  /* 0x0000000107047824 */ /* 0x000fe200078e0a04 */
[----:B------:R-:W-:Y:S01]  /*0e40*/  LOP3.LUT R11, R12, R11, RZ, 0x3c, !PT ;  /* 0x0000000b0c0b7212 */ /* 0x000fe200078e3cff */
[----:B------:R-:W-:Y:S01]  /*0e50*/  IMAD R8, R189, 0x400, R8 ;  /* 0x00000400bd087824 */ /* 0x000fe200078e0208 */
[----:B------:R-:W-:Y:S02]  /*0e60*/  SHF.R.S32.HI R192, RZ, 0x3, R0 ;  /* 0x00000003ffc07819 */ /* 0x000fe40000011400 */
[----:B------:R-:W-:Y:S02]  /*0e70*/  LOP3.LUT R3, R0, 0x1ffffff8, RZ, 0xc0, !PT ;  /* 0x1ffffff800037812 */ /* 0x000fe400078ec0ff */
[----:B------:R-:W-:Y:S02]  /*0e80*/  LOP3.LUT R7, R6, 0xfffffffc, RZ, 0xc0, !PT ;  /* 0xfffffffc06077812 */ /* 0x000fe400078ec0ff */
[----:B------:R-:W-:Y:S01]  /*0e90*/  SHF.R.S32.HI R0, RZ, 0x1f, R215 ;  /* 0x0000001fff007819 */ /* 0x000fe200000114d7 */
[----:B------:R-:W-:Y:S01]  /*0ea0*/  IMAD.IADD R11, R8, 0x1, R11 ;  /* 0x00000001080b7824 */ /* 0x000fe200078e020b */
[----:B------:R-:W-:Y:S01]  /*0eb0*/  R2P PR, R10, 0x6 ;  /* 0x000000060a007804 */ /* 0x000fe20000000000 */
[----:B------:R-:W-:Y:S01]  /*0ec0*/  IMAD.IADD R204, R212, 0x1, -R7 ;  /* 0x00000001d4cc7824 */ /* 0x000fe200078e0a07 */
[----:B------:R-:W-:Y:S01]  /*0ed0*/  LEA.HI R0, R0, R215, RZ, 0x3 ;  /* 0x000000d700007211 */ /* 0x000fe200078f18ff */
[----:B------:R-:W-:-:S02]  /*0ee0*/  IMAD.SHL.U32 R208, R215, 0x40, RZ ;  /* 0x00000040d7d07824 */ /* 0x000fc400078e00ff */
[----:B------:R-:W-:Y:S01]  /*0ef0*/  IMAD R194, R11, 0x2, R2 ;  /* 0x000000020bc27824 */ /* 0x000fe200078e0202 */
[----:B------:R-:W-:Y:S01]  /*0f00*/  SHF.R.S32.HI R6, RZ, 0x1f, R6 ;  /* 0x0000001fff067819 */ /* 0x000fe20000011406 */
[----:B------:R-:W-:Y:S01]  /*0f10*/  IMAD.SHL.U32 R209, R0, 0x40, RZ ;  /* 0x0000004000d17824 */ /* 0x000fe200078e00ff */
[----:B------:R-:W-:Y:S02]  /*0f20*/  LEA.HI R5, R5, R206, RZ, 0x1 ;  /* 0x000000ce05057211 */ /* 0x000fe400078f08ff */
[----:B------:R-:W-:Y:S02]  /*0f30*/  LOP3.LUT R208, R208, 0x1c0, RZ, 0xc0, !PT ;  /* 0x000001c0d0d07812 */ /* 0x000fe400078ec0ff */
[----:B------:R-:W-:Y:S02]  /*0f40*/  MOV R196, 0x20 ;  /* 0x0000002000c47802 */ /* 0x000fe40000000f00 */
[----:B------:R-:W-:Y:S02]  /*0f50*/  IADD3 R197, R194, 0x26800, RZ ;  /* 0x00026800c2c57810 */ /* 0x000fe40007ffe0ff */
[----:B------:R-:W-:-:S02]  /*0f60*/  LEA.HI R6, R6, R23, RZ, 0x3 ;  /* 0x0000001706067211 */ /* 0x000fc400078f18ff */
[----:B------:R-:W-:Y:S02]  /*0f70*/  LOP3.LUT R5, R5, 0xfffffe, RZ, 0xc0, !PT ;  /* 0x00fffffe05057812 */ /* 0x000fe400078ec0ff */
[----:B------:R-:W-:Y:S02]  /*0f80*/  SHF.R.U32.HI R214, RZ, 0x3, R208 ;  /* 0x00000003ffd67819 */ /* 0x000fe400000116d0 */
[----:B------:R-:W-:Y:S01]  /*0f90*/  LOP3.LUT R209, R209, 0xfffffe00, RZ, 0xc0, !PT ;  /* 0xfffffe00d1d17812 */ /* 0x000fe200078ec0ff */
[----:B------:R-:W-:Y:S01]  /*0fa0*/  VIADD R195, R194, 0x26840 ;  /* 0x00026840c2c37836 */ /* 0x000fe20000000000 */
[----:B------:R-:W-:Y:S01]  /*0fb0*/  SEL R196, R196, 0xffffffe0, !P1 ;  /* 0xffffffe0c4c47807 */ /* 0x000fe20004800000 */
[----:B------:R-:W-:Y:S01]  /*0fc0*/  IMAD.IADD R3, R212, 0x1, -R3 ;  /* 0x00000001d4037824 */ /* 0x000fe200078e0a03 */
[----:B------:R-:W-:Y:S01]  /*0fd0*/  LOP3.LUT R6, R6, 0xfffffff8, RZ, 0xc0, !PT ;  /* 0xfffffff806067812 */ /* 0x000fe200078ec0ff */
[C---:B------:R-:W-:Y:S02]  /*0fe0*/  @P2 VIADD R195, R197.reuse, 0xffffffc0 ;  /* 0xffffffc0c5c32836 */ /* 0x040fe40000000000 */
[----:B------:R-:W-:Y:S01]  /*0ff0*/  IMAD.IADD R5, R206, 0x1, -R5 ;  /* 0x00000001ce057824 */ /* 0x000fe200078e0a05 */
[----:B------:R-:W-:Y:S01]  /*1000*/  CS2R R18, SRZ ;  /* 0x0000000000127805 */ /* 0x000fe2000001ff00 */
[----:B------:R-:W-:Y:S01]  /*1010*/  IMAD.IADD R197, R197, 0x1, R196 ;  /* 0x00000001c5c57824 */ /* 0x000fe200078e02c4 */
[----:B------:R-:W-:Y:S01]  /*1020*/  SHF.L.U32 R187, R3, 0x3, RZ ;  /* 0x0000000303bb7819 */ /* 0x000fe200000006ff */
[----:B------:R-:W-:Y:S01]  /*1030*/  IMAD.MOV.U32 R202, RZ, RZ, RZ ;  /* 0x000000ffffca7224 */ /* 0x000fe200078e00ff */
[----:B------:R-:W-:Y:S01]  /*1040*/  IADD3 R196, R196, R195, RZ ;  /* 0x000000c3c4c47210 */ /* 0x000fe20007ffe0ff */
[----:B------:R-:W-:-:S02]  /*1050*/  IMAD.MOV.U32 R185, RZ, RZ, RZ ;  /* 0x000000ffffb97224 */ /* 0x000fc400078e00ff */
[----:B------:R-:W-:Y:S02]  /*1060*/  IMAD.MOV.U32 R22, RZ, RZ, RZ ;  /* 0x000000ffff167224 */ /* 0x000fe400078e00ff */
[----:B------:R-:W-:Y:S02]  /*1070*/  IMAD.IADD R186, R23, 0x1, -R6 ;  /* 0x0000000117ba7824 */ /* 0x000fe400078e0a06 */
[----:B------:R-:W-:Y:S02]  /*1080*/  IMAD.SHL.U32 R191, R5, 0x100, RZ ;  /* 0x0000010005bf7824 */ /* 0x000fe400078e00ff */
[----:B------:R-:W-:Y:S01]  /*1090*/  IMAD.SHL.U32 R190, R4, 0x2, RZ ;  /* 0x0000000204be7824 */ /* 0x000fe200078e00ff */
[----:B--2---:R-:W-:Y:S01]  /*10a0*/  LOP3.LUT R184, R16, 0x1, RZ, 0xfc, !PT ;  /* 0x0000000110b87812 */ /* 0x004fe200078efcff */
[----:B------:R-:W-:-:S05]  /*10b0*/  IMAD.SHL.U32 R16, R204, 0x8, RZ ;  /* 0x00000008cc107824 */ /* 0x000fca00078e00ff */
[----:B------:R-:W-:-:S04]  /*10c0*/  LOP3.LUT R0, R208, 0x38, R16, 0xf8, !PT ;  /* 0x00000038d0007812 */ /* 0x000fc800078ef810 */
[----:B------:R-:W-:-:S05]  /*10d0*/  LOP3.LUT R207, R209, R0, R214, 0xf6, !PT ;  /* 0x00000000d1cf7212 */ /* 0x000fca00078ef6d6 */
[----:B------:R-:W-:-:S07]  /*10e0*/  IMAD R207, R207, 0x2, R2 ;  /* 0x00000002cfcf7824 */ /* 0x000fce00078e0202 */
.L_x_3238:
[----:B0----5:R-:W0:Y:S01]  /*10f0*/  LDC.64 R4, c[0x0][0xc60] ;  /* 0x00031800ff047b82 */ /* 0x021e220000000a00 */
[----:B------:R-:W-:Y:S01]  /*1100*/  ULDC.64 UR4, c[0x0][0xa28] ;  /* 0x00028a0000047ab9 */ /* 0x000fe20000000a00 */
[----:B------:R-:W-:Y:S01]  /*1110*/  ULDC.64 UR8, c[0x0][0xa18] ;  /* 0x0002860000087ab9 */ /* 0x000fe20000000a00 */
[----:B------:R-:W-:Y:S01]  /*1120*/  ULDC.64 UR6, c[0x0][0xa08] ;  /* 0x0002820000067ab9 */ /* 0x000fe20000000a00 */
[----:B0-----:R-:W-:-:S05]  /*1130*/  IMAD.WIDE R4, R27, 0x4, R4 ;  /* 0x000000041b047825 */ /* 0x001fca00078e0204 */
[----:B--2---:R-:W2:Y:S01]  /*1140*/  LDG.E R201, desc[UR40][R4.64] ;  /* 0x0000002804c97981 */ /* 0x004ea2000c1e1900 */
        /* <DEDUP_REMOVED lines=14> */
[----:B----4-:R-:W-:-:S03]  /*1230*/  IADD3 R8, P4, R199, UR6, RZ ;  /* 0x00000006c7087c10 */ /* 0x010fc6000ff9e0ff */
[----:B------:R0:W5:Y:S01]  /*1240*/  @P2 LDG.E R3, desc[UR40][R4.64] ;  /* 0x0000002804032981 */ /* 0x000162000c1e1900 */
[----:B---3--:R-:W-:Y:S01]  /*1250*/  @P1 IADD3 R6, P2, R199, UR8, RZ ;  /* 0x00000008c7061c10 */ /* 0x008fe2000ff5e0ff */
        /* <DEDUP_REMOVED lines=16> */
[----:B------:R-:W-:Y:S01]  /*1360*/  IMAD.MOV.U32 R203, RZ, RZ, R25 ;  /* 0x000000ffffcb7224 */ /* 0x000fe200078e0019 */
[----:B------:R-:W-:Y:S01]  /*1370*/  MOV R29, R201 ;  /* 0x000000c9001d7202 */ /* 0x000fe20000000f00 */
        /* <DEDUP_REMOVED lines=11> */
.L_x_3116:
[----:B------:R-:W-:Y:S02]  /*1430*/  IMAD.U32 R24, RZ, RZ, UR5 ;  /* 0x00000005ff187e24 */ /* 0x000fe4000f8e00ff */
[----:B------:R-:W-:Y:S01]  /*1440*/  IMAD.U32 R28, RZ, RZ, UR4 ;  /* 0x00000004ff1c7e24 */ /* 0x000fe2000f8e00ff */
[----:B------:R-:W-:Y:S06]  /*1450*/  @!P2 BRA `(.L_x_3117) ;  /* 0x000000000010a947 */ /* 0x000fec0003800000 */
[----:B------:R-:W-:-:S04]  /*1460*/  IADD3 R4, P0, R199, UR8, RZ ;  /* 0x00000008c7047c10 */ /* 0x000fc8000ff1e0ff */
[----:B------:R-:W-:-:S05]  /*1470*/  IADD3.X R5, R200, UR9, RZ, P0, !PT ;  /* 0x00000009c8057c10 */ /* 0x000fca00087fe4ff */
[----:B------:R0:W5:Y:S01]  /*1480*/  LDG.E R28, desc[UR40][R4.64] ;  /* 0x00000028041c7981 */ /* 0x000162000c1e1900 */
[----:B------:R-:W-:Y:S05]  /*1490*/  BRA `(.L_x_3118) ;  /* 0x0000000000107947 */ /* 0x000fea0003800000 */
.L_x_3117:
[----:B------:R-:W-:Y:S05]  /*14a0*/  @!P0 BRA `(.L_x_3118) ;  /* 0x00000000000c8947 */ /* 0x000fea0003800000 */
[----:B------:R-:W2:Y:S04]  /*14b0*/  LDG.E R5, desc[UR40][R8.64] ;  /* 0x0000002808057981 */ /* 0x000ea8000c1e1900 */
[----:B------:R-:W2:Y:S02]  /*14c0*/  LDG.E R28, desc[UR40][R8.64+0x4] ;  /* 0x00000428081c7981 */ /* 0x000ea4000c1e1900 */
[----:B--2---:R-:W-:-:S07]  /*14d0*/  IMAD.IADD R28, R28, 0x1, -R5 ;  /* 0x000000011c1c7824 */ /* 0x004fce00078e0a05 */
.L_x_3118:
        /* <DEDUP_REMOVED lines=17> */
[----:B--2---:R-:W-:-:S05]  /*15f0*/  @P0 IADD3 R24, -R0, R9, RZ ;  /* 0x0000000900180210 */ /* 0x004fca0007ffe1ff */
        /* <DEDUP_REMOVED lines=24> */
[----:B------:R-:W-:Y:S01]  /*1780*/  MOV R4, UR4 ;  /* 0x0000000400047c02 */ /* 0x000fe20008000f00 */
        /* <DEDUP_REMOVED lines=11> */
[----:B-1---5:R-:W-:Y:S05]  /*1840*/  CALL.ABS.NOINC R14 ;  /* 0x000000000e007343 */ /* 0x022fea0003c00000 */
.L_x_3121:
[----:B------:R-:W-:Y:S05]  /*1850*/  BSYNC B6 ;  /* 0x0000000000067941 */ /* 0x000fea0003800000 */
.L_x_3120:
        /* <DEDUP_REMOVED lines=20> */
.L_x_3123:
[----:B------:R-:W-:Y:S05]  /*19a0*/  BSYNC B6 ;  /* 0x0000000000067941 */ /* 0x000fea0003800000 */
.L_x_3122:
[----:B------:R-:W-:Y:S01]  /*19b0*/  ULDC.64 UR4, c[0x0][0x9f8] ;  /* 0x00027e0000047ab9 */ /* 0x000fe20000000a00 */
[----:B------:R-:W0:Y:S01]  /*19c0*/  LDC R0, c[0x0][0x428] ;  /* 0x00010a00ff007b82 */ /* 0x000e220000000800 */
[----:B------:R-:W-:-:S07]  /*19d0*/  ISETP.NE.U32.AND P0, PT, RZ, UR4, PT ;  /* 0x00000004ff007c0c */ /* 0x000fce000bf05070 */
[----:B------:R-:W1:Y:S01]  /*19e0*/  LDC.64 R54, c[0x0][0x2f0] ;  /* 0x0000bc00ff367b82 */ /* 0x000e620000000a00 */
[----:B------:R-:W-:Y:S01]  /*19f0*/  ISETP.NE.AND.EX P0, PT, RZ, UR5, PT, P0 ;  /* 0x00000005ff007c0c */ /* 0x000fe2000bf05300 */
[----:B------:R-:W-:Y:S01]  /*1a00*/  IMAD.IADD R48, R33, 0x1, R28 ;  /* 0x0000000121307824 */ /* 0x000fe200078e021c */
[----:B------:R-:W-:Y:S01]  /*1a10*/  ULDC.64 UR6, c[0x0][0xa08] ;  /* 0x0002820000067ab9 */ /* 0x000fe20000000a00 */
[----:B------:R-:W-:-:S04]  /*1a20*/  SHF.R.S32.HI R17, RZ, 0x1f, R16 ;  /* 0x0000001fff117819 */ /* 0x000fc80000011410 */
[----:B------:R-:W2:Y:S06]  /*1a30*/  LDC.64 R34, c[0x0][0x3d8] ;  /* 0x0000f600ff227b82 */ /* 0x000eac0000000a00 */
[----:B------:R-:W-:Y:S02]  /*1a40*/  @P0 IADD3 R4, P1, R199, UR4, RZ ;  /* 0x00000004c7040c10 */ /* 0x000fe4000ff3e0ff */
[----:B------:R-:W3:Y:S02]  /*1a50*/  LDC R33, c[0x0][0x3d4] ;  /* 0x0000f500ff217b82 */ /* 0x000ee40000000800 */
[----:B------:R-:W-:Y:S01]  /*1a60*/  @P0 IADD3.X R5, R200, UR5, RZ, P1, !PT ;  /* 0x00000005c8050c10 */ /* 0x000fe20008ffe4ff */
[----:B------:R-:W-:-:S04]  /*1a70*/  ULDC.64 UR4, c[0x0][0x2f8] ;  /* 0x0000be0000047ab9 */ /* 0x000fc80000000a00 */
[----:B------:R4:W2:Y:S01]  /*1a80*/  @P0 LDG.E R29, desc[UR40][R4.64] ;  /* 0x00000028041d0981 */ /* 0x0008a2000c1e1900 */
[----:B0-----:R-:W-:Y:S01]  /*1a90*/  ISETP.NE.AND P0, PT, R0, 0x1, PT ;  /* 0x000000010000780c */ /* 0x001fe20003f05270 */
[----:B------:R-:W0:Y:S01]  /*1aa0*/  LDC.64 R46, c[0x0][0x3e8] ;  /* 0x0000fa00ff2e7b82 */ /* 0x000e220000000a00 */
[----:B------:R-:W-:Y:S01]  /*1ab0*/  SHF.R.S32.HI R12, RZ, 0x1f, R48 ;  /* 0x0000001fff0c7819 */ /* 0x000fe20000011430 */
[----:B------:R-:W-:Y:S01]  /*1ac0*/  IMAD.SHL.U32 R42, R204, 0x4, RZ ;  /* 0x00000004cc2a7824 */ /* 0x000fe200078e00ff */
[----:B------:R-:W0:Y:S01]  /*1ad0*/  S2R R32, SR_TID.X ;  /* 0x0000000000207919 */ /* 0x000e220000002100 */
[----:B------:R-:W-:Y:S01]  /*1ae0*/  IMAD.SHL.U32 R61, R186, 0x40, RZ ;  /* 0x00000040ba3d7824 */ /* 0x000fe200078e00ff */
[----:B-1----:R-:W-:Y:S01]  /*1af0*/  SHF.L.U64.HI R53, R54, 0x6, R55 ;  /* 0x0000000636357819 */ /* 0x002fe20000010237 */
[-C--:B------:R-:W-:Y:S01]  /*1b00*/  IMAD R3, R12, R54.reuse, RZ ;  /* 0x000000360c037224 */ /* 0x080fe200078e02ff */
[----:B------:R-:W-:Y:S01]  /*1b10*/  SHF.R.S32.HI R43, RZ, 0x1f, R42 ;  /* 0x0000001fff2b7819 */ /* 0x000fe2000001142a */
[----:B----4-:R-:W-:Y:S01]  /*1b20*/  IMAD.WIDE.U32 R4, R48, R54, RZ ;  /* 0x0000003630047225 */ /* 0x010fe200078e00ff */
[----:B------:R-:W1:Y:S01]  /*1b30*/  LDC R63, c[0x0][0x3d4] ;  /* 0x0000f500ff3f7b82 */ /* 0x000e620000000800 */
[----:B------:R-:W-:-:S02]  /*1b40*/  LOP3.LUT R61, R61, 0x1c0, RZ, 0xc0, !PT ;  /* 0x000001c03d3d7812 */ /* 0x000fc400078ec0ff */
[----:B------:R-:W-:Y:S02]  /*1b50*/  IMAD R3, R48, R55, R3 ;  /* 0x0000003730037224 */ /* 0x000fe400078e0203 */
[----:B------:R-:W-:Y:S01]  /*1b60*/  SHF.R.U32.HI R64, RZ, 0x3, R61 ;  /* 0x00000003ff407819 */ /* 0x000fe2000001163d */
[C---:B------:R-:W-:Y:S01]  /*1b70*/  VIADD R82, R16.reuse, 0x20 ;  /* 0x0000002010527836 */ /* 0x040fe20000000000 */
[----:B---3--:R-:W-:Y:S01]  /*1b80*/  ISETP.GE.AND P2, PT, R16, R33, PT ;  /* 0x000000211000720c */ /* 0x008fe20003f46270 */
[----:B------:R-:W3:Y:S01]  /*1b90*/  @P0 LDC R7, c[0x0][0x42c] ;  /* 0x00010b00ff070b82 */ /* 0x000ee20000000800 */
[----:B------:R-:W-:Y:S02]  /*1ba0*/  IMAD.IADD R5, R5, 0x1, R3 ;  /* 0x0000000105057824 */ /* 0x000fe400078e0203 */
[----:B------:R-:W-:Y:S01]  /*1bb0*/  P2R R76, PR, RZ, 0x4 ;  /* 0x00000004ff4c7803 */ /* 0x000fe20000000000 */
[----:B--2---:R-:W-:Y:S02]  /*1bc0*/  IMAD.SHL.U32 R57, R34, 0x40, RZ ;  /* 0x0000004022397824 */ /* 0x004fe400078e00ff */
[----:B------:R-:W-:Y:S01]  /*1bd0*/  IMAD.SHL.U32 R66, R33, 0x2, RZ ;  /* 0x0000000221427824 */ /* 0x000fe200078e00ff */
[C---:B0-----:R-:W-:Y:S01]  /*1be0*/  SHF.L.U64.HI R56, R46.reuse, 0x6, R47 ;  /* 0x000000062e387819 */ /* 0x041fe2000001022f */
[----:B------:R-:W0:Y:S01]  /*1bf0*/  @P0 LDC R9, c[0x0][0x430] ;  /* 0x00010c00ff090b82 */ /* 0x000e220000000800 */
[----:B------:R-:W-:-:S07]  /*1c00*/  IMAD.SHL.U32 R60, R46, 0x40, RZ ;  /* 0x000000402e3c7824 */ /* 0x000fce00078e00ff */
[----:B------:R-:W2:Y:S01]  /*1c10*/  LDC R65, c[0x0][0x2e4] ;  /* 0x0000b900ff417b82 */ /* 0x000ea20000000800 */
[----:B------:R-:W-:-:S04]  /*1c20*/  SHF.R.U32.HI R32, RZ, 0x7, R32 ;  /* 0x00000007ff207819 */ /* 0x000fc80000011620 */
[----:B------:R-:W-:Y:S01]  /*1c30*/  IADD3 R62, R32, 0x8, RZ ;  /* 0x00000008203e7810 */ /* 0x000fe20007ffe0ff */
[----:B---3--:R-:W-:-:S05]  /*1c40*/  @P0 IMAD.HI.U32 R0, R26, R7, RZ ;  /* 0x000000071a000227 */ /* 0x008fca00078e00ff */
[----:B0-----:R-:W-:Y:S02]  /*1c50*/  @P0 SHF.R.U32.HI R26, RZ, R9, R0 ;  /* 0x00000009ff1a0219 */ /* 0x001fe40000011600 */
[----:B------:R-:W-:Y:S02]  /*1c60*/  ISETP.NE.U32.AND P0, PT, RZ, UR6, PT ;  /* 0x00000006ff007c0c */ /* 0x000fe4000bf05070 */
[----:B------:R-:W-:Y:S01]  /*1c70*/  SHF.R.S32.HI R0, RZ, 0x1f, R26 ;  /* 0x0000001fff007819 */ /* 0x000fe2000001141a */
[----:B------:R-:W-:Y:S01]  /*1c80*/  IMAD.WIDE.U32 R4, R26, UR4, R4 ;  /* 0x000000041a047c25 */ /* 0x000fe2000f8e0004 */
[----:B------:R-:W-:Y:S01]  /*1c90*/  ISETP.NE.AND.EX P0, PT, RZ, UR7, PT, P0 ;  /* 0x00000007ff007c0c */ /* 0x000fe2000bf05300 */
[----:B------:R-:W-:Y:S02]  /*1ca0*/  ULDC.64 UR6, c[0x0][0x320] ;  /* 0x0000c80000067ab9 */ /* 0x000fe40000000a00 */
[C---:B------:R-:W-:Y:S02]  /*1cb0*/  IMAD R7, R0.reuse, UR6, RZ ;  /* 0x0000000600077c24 */ /* 0x040fe4000f8e02ff */
[----:B------:R-:W-:-:S02]  /*1cc0*/  IMAD R3, R0, UR4, RZ ;  /* 0x0000000400037c24 */ /* 0x000fc4000f8e02ff */
[C---:B------:R-:W-:Y:S02]  /*1cd0*/  IMAD R9, R26.reuse, UR7, R7 ;  /* 0x000000071a097c24 */ /* 0x040fe4000f8e0207 */
[----:B------:R-:W-:-:S04]  /*1ce0*/  IMAD.WIDE.U32 R6, R26, UR6, R16 ;  /* 0x000000061a067c25 */ /* 0x000fc8000f8e0010 */
[----:B------:R-:W-:Y:S01]  /*1cf0*/  IMAD R3, R26, UR5, R3 ;  /* 0x000000051a037c24 */ /* 0x000fe2000f8e0203 */
[----:B------:R-:W-:Y:S01]  /*1d00*/  ULDC.64 UR4, c[0x0][0x300] ;  /* 0x0000c00000047ab9 */ /* 0x000fe20000000a00 */
[----:B------:R-:W-:Y:S02]  /*1d10*/  IADD3 R7, R7, R9, RZ ;  /* 0x0000000907077210 */ /* 0x000fe40007ffe0ff */
[----:B------:R-:W-:Y:S01]  /*1d20*/  IMAD.IADD R5, R5, 0x1, R3 ;  /* 0x0000000105057824 */ /* 0x000fe200078e0203 */
[----:B------:R-:W-:Y:S02]  /*1d30*/  SHF.R.S32.HI R3, RZ, 0x1f, R23 ;  /* 0x0000001fff037819 */ /* 0x000fe40000011417 */
[----:B------:R-:W-:Y:S02]  /*1d40*/  SHF.R.S32.HI R0, RZ, 0x1f, R29 ;  /* 0x0000001fff007819 */ /* 0x000fe4000001141d */
[----:B------:R-:W-:Y:S02]  /*1d50*/  SEL R9, R29, RZ, !P0 ;  /* 0x000000ff1d097207 */ /* 0x000fe40004000000 */
[----:B------:R-:W-:-:S03]  /*1d60*/  SEL R0, R0, RZ, !P0 ;  /* 0x000000ff00007207 */ /* 0x000fc60004000000 */
[----:B------:R-:W-:-:S04]  /*1d70*/  IMAD.WIDE.U32 R44, R9, UR4, R4 ;  /* 0x00000004092c7c25 */ /* 0x000fc8000f8e0004 */
[----:B------:R-:W-:Y:S02]  /*1d80*/  IMAD R8, R0, UR4, RZ ;  /* 0x0000000400087c24 */ /* 0x000fe4000f8e02ff */
[----:B------:R-:W-:-:S04]  /*1d90*/  IMAD.WIDE.U32 R4, R23, R54, R16 ;  /* 0x0000003617047225 */ /* 0x000fc800078e0010 */
[----:B------:R-:W-:Y:S01]  /*1da0*/  IMAD R11, R9, UR5, R8 ;  /* 0x00000005090b7c24 */ /* 0x000fe2000f8e0208 */
[----:B------:R-:W-:Y:S01]  /*1db0*/  ULDC.64 UR4, c[0x0][0x328] ;  /* 0x0000ca0000047ab9 */ /* 0x000fe20000000a00 */
[C---:B------:R-:W-:Y:S01]  /*1dc0*/  IMAD R8, R3.reuse, R54, RZ ;  /* 0x0000003603087224 */ /* 0x040fe200078e02ff */
[----:B------:R-:W-:Y:S01]  /*1dd0*/  IADD3 R26, P0, R44, R4, RZ ;  /* 0x000000042c1a7210 */ /* 0x000fe20007f1e0ff */
[----:B------:R-:W-:Y:S02]  /*1de0*/  IMAD R4, R3, R34, RZ ;  /* 0x0000002203047224 */ /* 0x000fe400078e02ff */
[----:B------:R-:W-:Y:S01]  /*1df0*/  IMAD R13, R23, R55, R8 ;  /* 0x00000037170d7224 */ /* 0x000fe200078e0208 */
[----:B------:R-:W-:Y:S01]  /*1e00*/  SHF.L.U64.HI R55, R34, 0x6, R35 ;  /* 0x0000000622377819 */ /* 0x000fe20000010223 */
[----:B------:R-:W-:Y:S02]  /*1e10*/  IMAD R8, R0, UR4, RZ ;  /* 0x0000000400087c24 */ /* 0x000fe4000f8e02ff */
[----:B------:R-:W-:-:S02]  /*1e20*/  IMAD.IADD R0, R45, 0x1, R11 ;  /* 0x000000012d007824 */ /* 0x000fc400078e020b */
[C---:B------:R-:W-:Y:S01]  /*1e30*/  IMAD.WIDE.U32 R40, R9.reuse, UR4, R6 ;  /* 0x0000000409287c25 */ /* 0x040fe2000f8e0006 */
[----:B------:R-:W-:Y:S02]  /*1e40*/  ULDC UR4, c[0x0][0x2e4] ;  /* 0x0000b90000047ab9 */ /* 0x000fe40000000800 */
[----:B------:R-:W-:Y:S01]  /*1e50*/  IADD3.X R50, R0, R5, R13, P0, !PT ;  /* 0x0000000500327210 */ /* 0x000fe200007fe40d */
[----:B------:R-:W-:Y:S01]  /*1e60*/  IMAD R77, R9, UR5, R8 ;  /* 0x00000005094d7c24 */ /* 0x000fe2000f8e0208 */
[----:B------:R-:W-:Y:S01]  /*1e70*/  SEL R13, R33, RZ, P2 ;  /* 0x000000ff210d7207 */ /* 0x000fe20001000000 */
[C---:B------:R-:W-:Y:S01]  /*1e80*/  IMAD R15, R23.reuse, R35, R4 ;  /* 0x00000023170f7224 */ /* 0x040fe200078e0204 */
[C---:B------:R-:W-:Y:S01]  /*1e90*/  IADD3 R48, P0, R23.reuse, R48, RZ ;  /* 0x0000003017307210 */ /* 0x040fe20007f1e0ff */
[CC--:B------:R-:W-:Y:S01]  /*1ea0*/  IMAD.WIDE.U32 R8, R23.reuse, R34.reuse, R16 ;  /* 0x0000002217087225 */ /* 0x0c0fe200078e0010 */
[C---:B------:R-:W-:Y:S02]  /*1eb0*/  IADD3 R13, R16.reuse, R13, RZ ;  /* 0x0000000d100d7210 */ /* 0x040fe40007ffe0ff */
[----:B------:R-:W-:Y:S01]  /*1ec0*/  ISETP.GE.AND P4, PT, R16, UR4, PT ;  /* 0x0000000410007c0c */ /* 0x000fe2000bf86270 */
[----:B------:R-:W-:Y:S01]  /*1ed0*/  IMAD.WIDE.U32 R4, R23, R34, R42 ;  /* 0x0000002217047225 */ /* 0x000fe200078e002a */
[----:B------:R-:W-:-:S02]  /*1ee0*/  SHF.R.S32.HI R52, RZ, 0x1f, R13 ;  /* 0x0000001fff347819 */ /* 0x000fc4000001140d */
[----:B------:R-:W-:Y:S01]  /*1ef0*/  ISETP.GE.AND P3, PT, R82, UR4, PT ;  /* 0x0000000452007c0c */ /* 0x000fe2000bf66270 */
[----:B------:R-:W-:Y:S01]  /*1f00*/  IMAD.IADD R9, R15, 0x1, R9 ;  /* 0x000000010f097824 */ /* 0x000fe200078e0209 */
[----:B------:R-:W-:Y:S01]  /*1f10*/  LEA.HI R52, R52, R13, RZ, 0x3 ;  /* 0x0000000d34347211 */ /* 0x000fe200078f18ff */
[----:B------:R-:W-:Y:S01]  /*1f20*/  IMAD.IADD R5, R5, 0x1, R15 ;  /* 0x0000000105057824 */ /* 0x000fe200078e020f */
[----:B-----5:R-:W-:Y:S01]  /*1f30*/  SHF.R.S32.HI R15, RZ, 0x1f, R27 ;  /* 0x0000001fff0f7819 */ /* 0x020fe2000001141b */
[-C--:B------:R-:W-:Y:S01]  /*1f40*/  IMAD R6, R3, R46.reuse, RZ ;  /* 0x0000002e03067224 */ /* 0x080fe200078e02ff */
[----:B------:R-:W-:Y:S01]  /*1f50*/  LOP3.LUT R71, R52, 0xfffffff8, RZ, 0xc0, !PT ;  /* 0xfffffff834477812 */ /* 0x000fe200078ec0ff */
[----:B------:R-:W-:-:S03]  /*1f60*/  IMAD.WIDE.U32 R10, R23, R46, R16 ;  /* 0x0000002e170a7225 */ /* 0x000fc600078e0010 */
[----:B------:R-:W-:Y:S01]  /*1f70*/  SHF.R.S32.HI R75, RZ, 0x1f, R71 ;  /* 0x0000001fff4b7819 */ /* 0x000fe20000011447 */
[----:B------:R-:W-:Y:S02]  /*1f80*/  IMAD R21, R23, R47, R6 ;  /* 0x0000002f17157224 */ /* 0x000fe400078e0206 */
[----:B------:R-:W-:Y:S02]  /*1f90*/  IMAD R14, R15, R34, RZ ;  /* 0x000000220f0e7224 */ /* 0x000fe400078e02ff */
[----:B------:R-:W-:-:S04]  /*1fa0*/  IMAD.WIDE.U32 R6, R23, R46, R42 ;  /* 0x0000002e17067225 */ /* 0x000fc800078e002a */
[----:B------:R-:W-:Y:S02]  /*1fb0*/  IMAD R13, R27, R35, R14 ;  /* 0x000000231b0d7224 */ /* 0x000fe400078e020e */
[----:B------:R-:W-:Y:S02]  /*1fc0*/  IMAD.IADD R11, R21, 0x1, R11 ;  /* 0x00000001150b7824 */ /* 0x000fe400078e020b */
[----:B------:R-:W-:Y:S02]  /*1fd0*/  IMAD.IADD R7, R7, 0x1, R21 ;  /* 0x0000000107077824 */ /* 0x000fe400078e0215 */
[-C--:B------:R-:W-:Y:S02]  /*1fe0*/  IMAD R14, R15, R46.reuse, RZ ;  /* 0x0000002e0f0e7224 */ /* 0x080fe400078e02ff */
[----:B------:R-:W-:-:S04]  /*1ff0*/  IMAD.WIDE.U32 R28, R27, R46, R10 ;  /* 0x0000002e1b1c7225 */ /* 0x000fc800078e000a */
[C---:B------:R-:W-:Y:S02]  /*2000*/  IMAD R73, R27.reuse, R47, R14 ;  /* 0x0000002f1b497224 */ /* 0x040fe400078e020e */
[C---:B------:R-:W-:Y:S02]  /*2010*/  IMAD.WIDE.U32 R20, R27.reuse, R46, R6 ;  /* 0x0000002e1b147225 */ /* 0x040fe400078e0006 */
[----:B------:R-:W0:Y:S02]  /*2020*/  LDC.64 R46, c[0x0][0x2d8] ;  /* 0x0000b600ff2e7b82 */ /* 0x000e240000000a00 */
[----:B------:R-:W-:Y:S01]  /*2030*/  IMAD.WIDE.U32 R36, R27, R34, R4 ;  /* 0x000000221b247225 */ /* 0x000fe200078e0004 */
[----:B------:R-:W-:-:S03]  /*2040*/  LOP3.LUT R5, R61, 0x18, R16, 0xf8, !PT ;  /* 0x000000183d057812 */ /* 0x000fc600078ef810 */
[----:B------:R-:W-:Y:S01]  /*2050*/  IMAD.WIDE.U32 R38, R27, R34, R8 ;  /* 0x000000221b267225 */ /* 0x000fe200078e0008 */
[-C--:B------:R-:W-:Y:S02]  /*2060*/  LOP3.LUT R68, R5, R64.reuse, RZ, 0x3c, !PT ;  /* 0x0000004005447212 */ /* 0x080fe400078e3cff */
[----:B------:R-:W-:Y:S01]  /*2070*/  LOP3.LUT R5, R61, 0x38, R52, 0xf8, !PT ;  /* 0x000000383d057812 */ /* 0x000fe200078ef834 */
[----:B------:R-:W-:Y:S01]  /*2080*/  IMAD.IADD R69, R73, 0x1, R29 ;  /* 0x0000000149457824 */ /* 0x000fe200078e021d */
[----:B------:R-:W-:Y:S01]  /*2090*/  IADD3 R73, R21, R73, RZ ;  /* 0x0000004915497210 */ /* 0x000fe20007ffe0ff */
[----:B------:R-:W-:Y:S01]  /*20a0*/  IMAD.SHL.U32 R54, R54, 0x40, RZ ;  /* 0x0000004036367824 */ /* 0x000fe200078e00ff */
[----:B------:R-:W-:Y:S01]  /*20b0*/  LOP3.LUT R72, R5, R64, RZ, 0x3c, !PT ;  /* 0x0000004005487212 */ /* 0x000fe200078e3cff */
[----:B------:R-:W-:Y:S02]  /*20c0*/  IMAD.X R49, R12, 0x1, R3, P0 ;  /* 0x000000010c317824 */ /* 0x000fe400000e0603 */
[----:B------:R-:W-:-:S02]  /*20d0*/  IMAD R68, R189, 0x200, R68 ;  /* 0x00000200bd447824 */ /* 0x000fc400078e0244 */
[----:B------:R-:W-:Y:S02]  /*20e0*/  IMAD.IADD R67, R13, 0x1, R39 ;  /* 0x000000010d437824 */ /* 0x000fe400078e0227 */
[----:B------:R-:W-:Y:S02]  /*20f0*/  IMAD.IADD R70, R37, 0x1, R13 ;  /* 0x0000000125467824 */ /* 0x000fe400078e020d */
[----:B------:R-:W-:Y:S02]  /*2100*/  IMAD R72, R189, 0x200, R72 ;  /* 0x00000200bd487824 */ /* 0x000fe400078e0248 */
[----:B-12---:R-:W-:-:S07]  /*2110*/  IMAD.IADD R77, R41, 0x1, R77 ;  /* 0x00000001294d7824 */ /* 0x006fce00078e024d */
.L_x_3153:
[----:B------:R-:W-:Y:S01]  /*2120*/  VIADD R51, R51, 0xffffffff ;  /* 0xffffffff33337836 */ /* 0x000fe20000000000 */
[----:B------:R-:W-:Y:S05]  /*2130*/  YIELD ;  /* 0x0000000000007946 */ /* 0x000fea0003800000 */
[----:B------:R-:W-:Y:S01]  /*2140*/  SHF.R.S32.HI R59, RZ, 0x1f, R51 ;  /* 0x0000001fff3b7819 */ /* 0x000fe20000011433 */
[-C--:B------:R-:W-:Y:S01]  /*2150*/  IMAD R5, R53, R51.reuse, RZ ;  /* 0x0000003335057224 */ /* 0x080fe200078e02ff */
[----:B------:R-:W-:Y:S01]  /*2160*/  BSSY B0, `(.L_x_3124) ;  /* 0x0000190000007945 */ /* 0x000fe20003800000 */
[----:B---3--:R-:W-:Y:S01]  /*2170*/  IMAD.WIDE.U32 R14, R54, R51, RZ ;  /* 0x00000033360e7225 */ /* 0x008fe200078e00ff */
[----:B------:R-:W-:-:S03]  /*2180*/  ISETP.GT.AND P2, PT, R51, R31, PT ;  /* 0x0000001f3300720c */ /* 0x000fc60003f44270 */
[----:B------:R-:W-:Y:S01]  /*2190*/  IMAD R5, R59, R54, R5 ;  /* 0x000000363b057224 */ /* 0x000fe200078e0205 */
[----:B------:R-:W-:Y:S01]  /*21a0*/  IADD3 R4, P0, R26, R14, RZ ;  /* 0x0000000e1a047210 */ /* 0x000fe20007f1e0ff */
[----:B--2---:R-:W-:Y:S02]  /*21b0*/  IMAD.SHL.U32 R33, R19, 0x1000, RZ ;  /* 0x0000100013217824 */ /* 0x004fe400078e00ff */
[----:B------:R-:W-:Y:S01]  /*21c0*/  IMAD.IADD R79, R15, 0x1, R5 ;  /* 0x000000010f4f7824 */ /* 0x000fe200078e0205 */
[----:B0-----:R-:W-:Y:S02]  /*21d0*/  LEA R12, P1, R4, R46, 0x1 ;  /* 0x0000002e040c7211 */ /* 0x001fe400078208ff */
[----:B------:R-:W-:Y:S01]  /*21e0*/  IADD3 R5, R68, R33, RZ ;  /* 0x0000002144057210 */ /* 0x000fe20007ffe0ff */
[----:B------:R-:W-:Y:S01]  /*21f0*/  IMAD.X R6, R79, 0x1, R50, P0 ;  /* 0x000000014f067824 */ /* 0x000fe200000e0632 */
[----:B------:R-:W-:-:S03]  /*2200*/  ISETP.GE.AND P0, PT, R63, 0x1, PT ;  /* 0x000000013f00780c */ /* 0x000fc60003f06270 */
[----:B------:R-:W-:Y:S01]  /*2210*/  IMAD R32, R5, 0x2, R2 ;  /* 0x0000000205207824 */ /* 0x000fe200078e0202 */
[----:B------:R-:W-:-:S09]  /*2220*/  LEA.HI.X R13, R4, R47, R6, 0x1, P1 ;  /* 0x0000002f040d7211 */ /* 0x000fd200008f0c06 */
[----:B-1----:R-:W-:Y:S05]  /*2230*/  @!P0 BRA `(.L_x_3125) ;  /* 0x0000001400a88947 */ /* 0x002fea0003800000 */
[----:B------:R-:W-:Y:S01]  /*2240*/  ULDC.U8 UR4, c[0x0][0x3f0] ;  /* 0x0000fc0000047ab9 */ /* 0x000fe20000000000 */
[-C--:B------:R-:W-:Y:S01]  /*2250*/  IMAD R6, R55, R51.reuse, RZ ;  /* 0x0000003337067224 */ /* 0x080fe200078e02ff */
[----:B------:R-:W-:Y:S01]  /*2260*/  ISETP.NE.AND P0, PT, RZ, UR4, PT ;  /* 0x00000004ff007c0c */ /* 0x000fe2000bf05270 */
[----:B------:R-:W-:-:S04]  /*2270*/  IMAD.WIDE.U32 R4, R57, R51, RZ ;  /* 0x0000003339047225 */ /* 0x000fc800078e00ff */
[----:B------:R-:W-:-:S04]  /*2280*/  IMAD R7, R59, R57, R6 ;  /* 0x000000393b077224 */ /* 0x000fc800078e0206 */
[----:B------:R-:W-:-:S04]  /*2290*/  IMAD.IADD R58, R5, 0x1, R7 ;  /* 0x00000001053a7824 */ /* 0x000fc800078e0207 */
[----:B------:R-:W-:Y:S05]  /*22a0*/  @!P0 BRA `(.L_x_3126) ;  /* 0x0000000800b48947 */ /* 0x000fea0003800000 */
[----:B------:R-:W-:Y:S01]  /*22b0*/  IMAD R6, R51, -0x40, R24 ;  /* 0xffffffc033067824 */ /* 0x000fe200078e0218 */
[----:B------:R-:W-:Y:S01]  /*22c0*/  BSSY B1, `(.L_x_3127) ;  /* 0x000001f000017945 */ /* 0x000fe20003800000 */
[----:B------:R-:W-:Y:S02]  /*22d0*/  CS2R R8, SRZ ;  /* 0x0000000000087805 */ /* 0x000fe4000001ff00 */
[----:B------:R-:W-:Y:S02]  /*22e0*/  CS2R R34, SRZ ;  /* 0x0000000000227805 */ /* 0x000fe4000001ff00 */
[----:B------:R-:W-:Y:S02]  /*22f0*/  CS2R R10, SRZ ;  /* 0x00000000000a7805 */ /* 0x000fe4000001ff00 */
[----:B------:R-:W-:Y:S02]  /*2300*/  VIMNMX R6, R6, 0x40, PT ;  /* 0x0000004006067848 */ /* 0x000fe40003fe0100 */
[----:B------:R-:W-:-:S02]  /*2310*/  CS2R R14, SRZ ;  /* 0x00000000000e7805 */ /* 0x000fc4000001ff00 */
[----:B------:R-:W-:-:S13]  /*2320*/  ISETP.GE.AND P1, PT, R23, R6, PT ;  /* 0x000000061700720c */ /* 0x000fda0003f26270 */
[----:B------:R-:W-:Y:S05]  /*2330*/  @P1 BRA `(.L_x_3128) ;  /* 0x00000000005c1947 */ /* 0x000fea0003800000 */
[----:B------:R-:W-:Y:S01]  /*2340*/  IADD3 R7, P0, R36, R4, RZ ;  /* 0x0000000424077210 */ /* 0x000fe20007f1e0ff */
[----:B------:R-:W-:Y:S01]  /*2350*/  IMAD R9, R56, R51, RZ ;  /* 0x0000003338097224 */ /* 0x000fe200078e02ff */
[----:B------:R-:W-:Y:S01]  /*2360*/  ULDC.64 UR4, c[0x0][0x3c8] ;  /* 0x0000f20000047ab9 */ /* 0x000fe20000000a00 */
[----:B------:R-:W-:Y:S01]  /*2370*/  IMAD.MOV.U32 R4, RZ, RZ, R20 ;  /* 0x000000ffff047224 */ /* 0x000fe200078e0014 */
[----:B------:R-:W-:Y:S01]  /*2380*/  ULDC.64 UR6, c[0x0][0x3e0] ;  /* 0x0000f80000067ab9 */ /* 0x000fe20000000a00 */
[----:B------:R-:W-:Y:S01]  /*2390*/  IMAD.MOV.U32 R5, RZ, RZ, R73 ;  /* 0x000000ffff057224 */ /* 0x000fe200078e0049 */
[----:B------:R-:W-:Y:S01]  /*23a0*/  IADD3 R8, R42, 0x10, RZ ;  /* 0x000000102a087810 */ /* 0x000fe20007ffe0ff */
[-C--:B------:R-:W-:Y:S02]  /*23b0*/  IMAD R9, R59, R60.reuse, R9 ;  /* 0x0000003c3b097224 */ /* 0x080fe400078e0209 */
[----:B------:R-:W-:-:S04]  /*23c0*/  IMAD.WIDE.U32 R4, R51, R60, R4 ;  /* 0x0000003c33047225 */ /* 0x000fc800078e0004 */
[----:B------:R-:W-:Y:S01]  /*23d0*/  IMAD.X R10, R58, 0x1, R70, P0 ;  /* 0x000000013a0a7824 */ /* 0x000fe200000e0646 */
[----:B------:R-:W-:Y:S01]  /*23e0*/  LEA R6, P0, R7, UR4, 0x1 ;  /* 0x0000000407067c11 */ /* 0x000fe2000f8008ff */
[----:B------:R-:W-:Y:S01]  /*23f0*/  IMAD.IADD R5, R5, 0x1, R9 ;  /* 0x0000000105057824 */ /* 0x000fe200078e0209 */
[C---:B------:R-:W-:Y:S02]  /*2400*/  LEA R58, P5, R4.reuse, UR6, 0x1 ;  /* 0x00000006043a7c11 */ /* 0x040fe4000f8a08ff */
[----:B------:R-:W-:Y:S02]  /*2410*/  LEA.HI.X R7, R7, UR5, R10, 0x1, P0 ;  /* 0x0000000507077c11 */ /* 0x000fe400080f0c0a */
[----:B------:R-:W-:Y:S02]  /*2420*/  CS2R R10, SRZ ;  /* 0x00000000000a7805 */ /* 0x000fe4000001ff00 */
[----:B------:R-:W-:Y:S02]  /*2430*/  LEA.HI.X R59, R4, UR7, R5, 0x1, P5 ;  /* 0x00000007043b7c11 */ /* 0x000fe4000a8f0c05 */
[----:B------:R-:W-:-:S02]  /*2440*/  ISETP.GE.AND P0, PT, R42, R63, PT ;  /* 0x0000003f2a00720c */ /* 0x000fc40003f06270 */
[----:B------:R-:W-:Y:S02]  /*2450*/  ISETP.GE.AND P5, PT, R8, R63, PT ;  /* 0x0000003f0800720c */ /* 0x000fe40003fa6270 */
[----:B------:R-:W-:-:S09]  /*2460*/  CS2R R8, SRZ ;  /* 0x0000000000087805 */ /* 0x000fd2000001ff00 */
[----:B------:R0:W5:Y:S04]  /*2470*/  @!P0 LDG.E.64 R34, desc[UR40][R6.64] ;  /* 0x0000002806228981 */ /* 0x000168000c1e1b00 */
[----:B------:R0:W5:Y:S04]  /*2480*/  @!P5 LDG.E.64 R8, desc[UR40][R6.64+0x20] ;  /* 0x000020280608d981 */ /* 0x000168000c1e1b00 */
[----:B------:R0:W5:Y:S04]  /*2490*/  @!P0 LDG.E.64 R14, desc[UR40][R58.64] ;  /* 0x000000283a0e8981 */ /* 0x000168000c1e1b00 */
[----:B------:R0:W5:Y:S02]  /*24a0*/  @!P5 LDG.E.64 R10, desc[UR40][R58.64+0x20] ;  /* 0x000020283a0ad981 */ /* 0x000164000c1e1b00 */
.L_x_3128:
[----:B------:R-:W-:Y:S05]  /*24b0*/  BSYNC B1 ;  /* 0x0000000000017941 */ /* 0x000fea0003800000 */
.L_x_3127:
[----:B------:R-:W-:Y:S01]  /*24c0*/  ISETP.NE.AND P0, PT, R184, 0x3, PT ;  /* 0x00000003b800780c */ /* 0x000fe20003f05270 */
[----:B-----5:R-:W-:Y:S02]  /*24d0*/  IMAD.MOV.U32 R4, RZ, RZ, R8 ;  /* 0x000000ffff047224 */ /* 0x020fe400078e0008 */
[----:B------:R-:W-:Y:S02]  /*24e0*/  IMAD.MOV.U32 R5, RZ, RZ, R9 ;  /* 0x000000ffff057224 */ /* 0x000fe400078e0009 */
        /* <DEDUP_REMOVED lines=10> */
[----:B------:R-:W-:Y:S02]  /*2590*/  PRMT R89, R89, 0x5410, R4 ;  /* 0x0000541059597816 */ /* 0x000fe40000000004 */
[----:B------:R-:W-:Y:S02]  /*25a0*/  PRMT R90, R90, 0x5410, R5 ;  /* 0x000054105a5a7816 */ /* 0x000fe40000000005 */
[----:B------:R-:W-:Y:S02]  /*25b0*/  PRMT R84, R84, 0x5410, R6 ;  /* 0x0000541054547816 */ /* 0x000fe40000000006 */
[----:B------:R-:W-:Y:S01]  /*25c0*/  PRMT R79, R7, 0x7610, R79 ;  /* 0x00007610074f7816 */ /* 0x000fe2000000004f */
[----:B------:R-:W-:Y:S06]  /*25d0*/  @!P0 BRA `(.L_x_3129) ;  /* 0x0000000000048947 */ /* 0x000fec0003800000 */
[----:B------:R-:W-:Y:S01]  /*25e0*/  BPT.TRAP 0x1 ;  /* 0x000000040000795c */ /* 0x000fe20000300000 */
.L_x_3129:
[----:B------:R-:W-:Y:S01]  /*25f0*/  IMAD R74, R19, 0x8, R2 ;  /* 0x00000008134a7824 */ /* 0x000fe200078e0202 */
[----:B------:R-:W-:Y:S01]  /*2600*/  SHF.L.U32 R59, R185, 0x1f, RZ ;  /* 0x0000001fb93b7819 */ /* 0x000fe200000006ff */
[----:B------:R-:W-:Y:S03]  /*2610*/  BSSY B1, `(.L_x_3130) ;  /* 0x0000003000017945 */ /* 0x000fe60003800000 */
[----:B------:R-:W0:Y:S02]  /*2620*/  SYNCS.PHASECHK.TRANS64.TRYWAIT P5, [R74+URZ+0x28c90], R59 ;  /* 0x028c903b4a0075a7 */ /* 0x000e2400080a017f */
[----:B0-----:R-:W-:Y:S05]  /*2630*/  @!P5 BRA `(.L_x_3131) ;  /* 0x0000012400e0d947 */ /* 0x001fea0003800000 */
.L_x_3339:
[----:B------:R-:W-:Y:S05]  /*2640*/  BSYNC B1 ;  /* 0x0000000000017941 */ /* 0x000fea0003800000 */
.L_x_3130:
[----:B------:R-:W-:Y:S05]  /*2650*/  @P1 BRA `(.L_x_3132) ;  /* 0x0000001400001947 */ /* 0x000fea0003800000 */
[----:B------:R-:W-:Y:S04]  /*2660*/  BSSY B1, `(.L_x_3133) ;  /* 0x0000035000017945 */ /* 0x000fe80003800000 */
[----:B------:R-:W-:Y:S05]  /*2670*/  @P4 BRA `(.L_x_3134) ;  /* 0x0000000000cc4947 */ /* 0x000fea0003800000 */
[----:B------:R1:W2:Y:S01]  /*2680*/  LDS.128 R4, [R32+0x22400] ;  /* 0x0224000020047984 */ /* 0x0002a20000000c00 */
[----:B------:R-:W-:Y:S01]  /*2690*/  ISETP.GE.AND P5, PT, R42, R63, PT ;  /* 0x0000003f2a00720c */ /* 0x000fe20003fa6270 */
[----:B------:R-:W-:-:S12]  /*26a0*/  BSSY B2, `(.L_x_3135) ;  /* 0x000002f000027945 */ /* 0x000fd80003800000 */
[----:B-1----:R-:W-:Y:S05]  /*26b0*/  @P5 BRA `(.L_x_3136) ;  /* 0x0000000000b45947 */ /* 0x002fea0003800000 */
[----:B------:R-:W-:Y:S01]  /*26c0*/  SHF.R.U64 R58, R34, 0x10, R35 ;  /* 0x00000010223a7819 */ /* 0x000fe20000001223 */
[----:B--2---:R-:W-:Y:S01]  /*26d0*/  IMAD.U32 R32, R7, 0x10000, RZ ;  /* 0x0001000007207824 */ /* 0x004fe200078e00ff */
[--C-:B------:R-:W-:Y:S01]  /*26e0*/  SHF.R.U64 R80, R14, 0x10, R15.reuse ;  /* 0x000000100e507819 */ /* 0x100fe2000000120f */
[----:B------:R-:W-:Y:S01]  /*26f0*/  IMAD.U32 R14, R6, 0x10000, RZ ;  /* 0x00010000060e7824 */ /* 0x000fe200078e00ff */
[----:B------:R-:W-:Y:S02]  /*2700*/  SHF.R.U32.HI R83, RZ, 0x10, R15 ;  /* 0x00000010ff537819 */ /* 0x000fe4000001160f */
[----:B------:R-:W-:Y:S02]  /*2710*/  SHF.R.U32.HI R78, RZ, 0x10, R35 ;  /* 0x00000010ff4e7819 */ /* 0x000fe40000011623 */
[----:B------:R-:W-:Y:S02]  /*2720*/  PRMT R35, R79, 0x5432, R58 ;  /* 0x000054324f237816 */ /* 0x000fe4000000003a */
[----:B------:R-:W-:-:S02]  /*2730*/  PRMT R80, R84, 0x5432, R80 ;  /* 0x0000543254507816 */ /* 0x000fc40000000050 */
[----:B------:R-:W-:Y:S02]  /*2740*/  PRMT R83, R79, 0x5410, R83 ;  /* 0x000054104f537816 */ /* 0x000fe40000000053 */
[----:B------:R-:W-:Y:S02]  /*2750*/  LOP3.LUT R34, R7, 0xffff0000, RZ, 0xc0, !PT ;  /* 0xffff000007227812 */ /* 0x000fe400078ec0ff */
[----:B------:R-:W-:Y:S02]  /*2760*/  PRMT R78, R81, 0x5432, R78 ;  /* 0x00005432514e7816 */ /* 0x000fe4000000004e */
[----:B------:R-:W-:Y:S02]  /*2770*/  LOP3.LUT R7, R5, 0xffff0000, RZ, 0xc0, !PT ;  /* 0xffff000005077812 */ /* 0x000fe400078ec0ff */
[----:B------:R-:W-:Y:S01]  /*2780*/  LOP3.LUT R81, R80, 0xffff0000, RZ, 0xc0, !PT ;  /* 0xffff000050517812 */ /* 0x000fe200078ec0ff */
[----:B------:R-:W-:Y:S01]  /*2790*/  IMAD.U32 R79, R78, 0x10000, RZ ;  /* 0x000100004e4f7824 */ /* 0x000fe200078e00ff */
[----:B------:R-:W-:Y:S01]  /*27a0*/  LOP3.LUT R58, R35, 0xffff0000, RZ, 0xc0, !PT ;  /* 0xffff0000233a7812 */ /* 0x000fe200078ec0ff */
[----:B------:R-:W-:Y:S01]  /*27b0*/  IMAD.U32 R80, R80, 0x10000, RZ ;  /* 0x0001000050507824 */ /* 0x000fe200078e00ff */
[----:B------:R-:W-:Y:S01]  /*27c0*/  LOP3.LUT R15, R6, 0xffff0000, RZ, 0xc0, !PT ;  /* 0xffff0000060f7812 */ /* 0x000fe200078ec0ff */
[----:B------:R-:W-:Y:S01]  /*27d0*/  FMUL.FTZ R85, R7, R81 ;  /* 0x0000005107557220 */ /* 0x000fe20000410000 */
[----:B------:R-:W-:Y:S01]  /*27e0*/  SHF.L.U32 R84, R83, 0x10, RZ ;  /* 0x0000001053547819 */ /* 0x000fe200000006ff */
[----:B------:R-:W-:Y:S01]  /*27f0*/  FMUL.FTZ R86, R7, R58 ;  /* 0x0000003a07567220 */ /* 0x000fe20000410000 */
[----:B------:R-:W-:Y:S01]  /*2800*/  IMAD.U32 R6, R5, 0x10000, RZ ;  /* 0x0001000005067824 */ /* 0x000fe200078e00ff */
[----:B------:R-:W-:Y:S01]  /*2810*/  LOP3.LUT R83, R83, 0xffff0000, RZ, 0xc0, !PT ;  /* 0xffff000053537812 */ /* 0x000fe200078ec0ff */
[----:B------:R-:W-:-:S02]  /*2820*/  IMAD.U32 R5, R4, 0x10000, RZ ;  /* 0x0001000004057824 */ /* 0x000fc400078e00ff */
[C---:B------:R-:W-:Y:S01]  /*2830*/  FMUL.FTZ R7, R15.reuse, R84 ;  /* 0x000000540f077220 */ /* 0x040fe20000410000 */
[-C--:B------:R-:W-:Y:S01]  /*2840*/  FMUL.FTZ R15, R15, R79.reuse ;  /* 0x0000004f0f0f7220 */ /* 0x080fe20000410000 */
[----:B------:R-:W-:Y:S01]  /*2850*/  LOP3.LUT R4, R4, 0xffff0000, RZ, 0xc0, !PT ;  /* 0xffff000004047812 */ /* 0x000fe200078ec0ff */
[----:B------:R-:W-:Y:S02]  /*2860*/  IMAD.U32 R35, R35, 0x10000, RZ ;  /* 0x0001000023237824 */ /* 0x000fe400078e00ff */
[----:B------:R-:W-:Y:S01]  /*2870*/  FFMA.FTZ R79, R14, R79, -R7 ;  /* 0x0000004f0e4f7223 */ /* 0x000fe20000010807 */
[----:B------:R-:W-:Y:S01]  /*2880*/  LOP3.LUT R7, R78, 0xffff0000, RZ, 0xc0, !PT ;  /* 0xffff00004e077812 */ /* 0x000fe200078ec0ff */
[C---:B------:R-:W-:Y:S01]  /*2890*/  FFMA.FTZ R85, R6.reuse, R58, -R85 ;  /* 0x0000003a06557223 */ /* 0x040fe20000010855 */
[----:B------:R-:W-:Y:S01]  /*28a0*/  FFMA.FTZ R86, R6, R81, R86 ;  /* 0x0000005106567223 */ /* 0x000fe20000010056 */
        /* <DEDUP_REMOVED lines=14> */
.L_x_3136:
[----:B------:R-:W-:Y:S05]  /*2990*/  BSYNC B2 ;  /* 0x0000000000027941 */ /* 0x000fea0003800000 */
.L_x_3135:
[----:B--2---:R1:W-:Y:S02]  /*29a0*/  STG.E.128 desc[UR40][R12.64], R4 ;  /* 0x000000040c007986 */ /* 0x0043e4000c101d28 */
.L_x_3134:
[----:B------:R-:W-:Y:S05]  /*29b0*/  BSYNC B1 ;  /* 0x0000000000017941 */ /* 0x000fea0003800000 */
.L_x_3133:
[----:B------:R-:W-:Y:S05]  /*29c0*/  @P3 BRA `(.L_x_3132) ;  /* 0x0000001000243947 */ /* 0x000fea0003800000 */
[----:B-1----:R-:W-:Y:S01]  /*29d0*/  IMAD.MOV.U32 R4, RZ, RZ, 0x20 ;  /* 0x00000020ff047424 */ /* 0x002fe200078e00ff */
[----:B------:R-:W-:Y:S01]  /*29e0*/  LOP3.LUT P5, RZ, R186, 0x4, RZ, 0xc0, !PT ;  /* 0x00000004baff7812 */ /* 0x000fe200078ac0ff */
[----:B------:R-:W-:Y:S01]  /*29f0*/  BSSY B1, `(.L_x_3137) ;  /* 0x0000036000017945 */ /* 0x000fe20003800000 */
[----:B------:R-:W-:Y:S02]  /*2a00*/  IADD3 R14, R42, 0x10, RZ ;  /* 0x000000102a0e7810 */ /* 0x000fe40007ffe0ff */
[----:B------:R-:W-:Y:S02]  /*2a10*/  SEL R4, R4, 0xffffffe0, !P5 ;  /* 0xffffffe004047807 */ /* 0x000fe40006800000 */
[----:B------:R-:W-:Y:S02]  /*2a20*/  ISETP.GE.AND P5, PT, R14, R63, PT ;  /* 0x0000003f0e00720c */ /* 0x000fe40003fa6270 */
[----:B------:R-:W-:-:S05]  /*2a30*/  IADD3 R33, R4, R68, R33 ;  /* 0x0000004404217210 */ /* 0x000fca0007ffe021 */
[----:B------:R-:W-:-:S06]  /*2a40*/  IMAD R4, R33, 0x2, R2 ;  /* 0x0000000221047824 */ /* 0x000fcc00078e0202 */
[----:B------:R-:W1:Y:S01]  /*2a50*/  LDS.128 R4, [R4+0x22400] ;  /* 0x0224000004047984 */ /* 0x000e620000000c00 */
[----:B------:R-:W-:Y:S05]  /*2a60*/  @P5 BRA `(.L_x_3138) ;  /* 0x0000000000b85947 */ /* 0x000fea0003800000 */
[----:B------:R-:W-:Y:S01]  /*2a70*/  SHF.R.U64 R14, R8, 0x10, R9 ;  /* 0x00000010080e7819 */ /* 0x000fe20000001209 */
[----:B-1----:R-:W-:Y:S01]  /*2a80*/  IMAD.U32 R8, R6, 0x10000, RZ ;  /* 0x0001000006087824 */ /* 0x002fe200078e00ff */
[--C-:B------:R-:W-:Y:S01]  /*2a90*/  SHF.R.U64 R34, R10, 0x10, R11.reuse ;  /* 0x000000100a227819 */ /* 0x100fe2000000120b */
[----:B------:R-:W-:Y:S01]  /*2aa0*/  IMAD.U32 R10, R7, 0x10000, RZ ;  /* 0x00010000070a7824 */ /* 0x000fe200078e00ff */
[----:B------:R-:W-:Y:S02]  /*2ab0*/  SHF.R.U32.HI R58, RZ, 0x10, R11 ;  /* 0x00000010ff3a7819 */ /* 0x000fe4000001160b */
[----:B------:R-:W-:Y:S02]  /*2ac0*/  SHF.R.U32.HI R32, RZ, 0x10, R9 ;  /* 0x00000010ff207819 */ /* 0x000fe40000011609 */
        /* <DEDUP_REMOVED lines=8> */
[----:B------:R-:W-:Y:S02]  /*2b50*/  LOP3.LUT R35, R34, 0xffff0000, RZ, 0xc0, !PT ;  /* 0xffff000022237812 */ /* 0x000fe400078ec0ff */
[C---:B------:R-:W-:Y:S01]  /*2b60*/  LOP3.LUT R15, R14.reuse, 0xffff0000, RZ, 0xc0, !PT ;  /* 0xffff00000e0f7812 */ /* 0x040fe200078ec0ff */
[----:B------:R-:W-:Y:S01]  /*2b70*/  IMAD.U32 R14, R14, 0x10000, RZ ;  /* 0x000100000e0e7824 */ /* 0x000fe200078e00ff */
[----:B------:R-:W-:Y:S01]  /*2b80*/  LOP3.LUT R9, R6, 0xffff0000, RZ, 0xc0, !PT ;  /* 0xffff000006097812 */ /* 0x000fe200078ec0ff */
[C---:B------:R-:W-:Y:S01]  /*2b90*/  FMUL.FTZ R79, R7.reuse, R35 ;  /* 0x00000023074f7220 */ /* 0x040fe20000410000 */
[----:B------:R-:W-:Y:S01]  /*2ba0*/  LOP3.LUT R58, R58, 0xffff0000, RZ, 0xc0, !PT ;  /* 0xffff00003a3a7812 */ /* 0x000fe200078ec0ff */
[----:B------:R-:W-:Y:S01]  /*2bb0*/  FMUL.FTZ R80, R7, R15 ;  /* 0x0000000f07507220 */ /* 0x000fe20000410000 */
[----:B------:R-:W-:Y:S01]  /*2bc0*/  LOP3.LUT R32, R32, 0xffff0000, RZ, 0xc0, !PT ;  /* 0xffff000020207812 */ /* 0x000fe200078ec0ff */
[C---:B------:R-:W-:Y:S01]  /*2bd0*/  FMUL.FTZ R7, R9.reuse, R78 ;  /* 0x0000004e09077220 */ /* 0x040fe20000410000 */
[-C--:B------:R-:W-:Y:S01]  /*2be0*/  FMUL.FTZ R9, R9, R33.reuse ;  /* 0x0000002109097220 */ /* 0x080fe20000410000 */
[----:B------:R-:W-:Y:S01]  /*2bf0*/  IMAD.U32 R6, R5, 0x10000, RZ ;  /* 0x0001000005067824 */ /* 0x000fe200078e00ff */
[----:B------:R-:W-:Y:S01]  /*2c00*/  SHF.L.U32 R34, R34, 0x10, RZ ;  /* 0x0000001022227819 */ /* 0x000fe200000006ff */
[----:B------:R-:W-:Y:S01]  /*2c10*/  FFMA.FTZ R33, R8, R33, -R7 ;  /* 0x0000002108217223 */ /* 0x000fe20000010807 */
[----:B------:R-:W-:-:S02]  /*2c20*/  IMAD.U32 R5, R4, 0x10000, RZ ;  /* 0x0001000004057824 */ /* 0x000fc400078e00ff */
[----:B------:R-:W-:Y:S01]  /*2c30*/  FFMA.FTZ R8, R8, R78, R9 ;  /* 0x0000004e08087223 */ /* 0x000fe20000010009 */
[----:B------:R-:W-:Y:S01]  /*2c40*/  LOP3.LUT R4, R4, 0xffff0000, RZ, 0xc0, !PT ;  /* 0xffff000004047812 */ /* 0x000fe200078ec0ff */
[C---:B------:R-:W-:Y:S01]  /*2c50*/  FMUL.FTZ R9, R11.reuse, R58 ;  /* 0x0000003a0b097220 */ /* 0x040fe20000410000 */
[-C--:B------:R-:W-:Y:S01]  /*2c60*/  FMUL.FTZ R11, R11, R32.reuse ;  /* 0x000000200b0b7220 */ /* 0x080fe20000410000 */
[C---:B------:R-:W-:Y:S01]  /*2c70*/  FFMA.FTZ R79, R6.reuse, R15, -R79 ;  /* 0x0000000f064f7223 */ /* 0x040fe2000001084f */
[----:B------:R-:W-:Y:S01]  /*2c80*/  FFMA.FTZ R80, R6, R35, R80 ;  /* 0x0000002306507223 */ /* 0x000fe20000010050 */
[----:B------:R-:W-:Y:S01]  /*2c90*/  FFMA.FTZ R9, R10, R32, -R9 ;  /* 0x000000200a097223 */ /* 0x000fe20000010809 */
        /* <DEDUP_REMOVED lines=11> */
.L_x_3138:
[----:B------:R-:W-:Y:S05]  /*2d50*/  BSYNC B1 ;  /* 0x0000000000017941 */ /* 0x000fea0003800000 */
.L_x_3137:
[----:B-1----:R1:W-:Y:S01]  /*2d60*/  STG.E.128 desc[UR40][R12.64+0x40], R4 ;  /* 0x000040040c007986 */ /* 0x0023e2000c101d28 */
[----:B------:R-:W-:Y:S05]  /*2d70*/  BRA `(.L_x_3132) ;  /* 0x0000000c00387947 */ /* 0x000fea0003800000 */
.L_x_3126:
[----:B------:R-:W-:-:S05]  /*2d80*/  IMAD R5, R51, -0x40, R24 ;  /* 0xffffffc033057824 */ /* 0x000fca00078e0218 */
[----:B------:R-:W-:-:S04]  /*2d90*/  VIMNMX R6, R5, 0x40, PT ;  /* 0x0000004005067848 */ /* 0x000fc80003fe0100 */
[----:B------:R-:W-:-:S04]  /*2da0*/  ISETP.GE.AND P1, PT, R23, R6, PT ;  /* 0x000000061700720c */ /* 0x000fc80003f26270 */
[----:B------:R-:W-:-:S13]  /*2db0*/  ISETP.GE.OR P0, PT, R16, R63, P1 ;  /* 0x0000003f1000720c */ /* 0x000fda0000f06670 */
[----:B------:R-:W0:Y:S01]  /*2dc0*/  @!P0 LDC.64 R12, c[0x0][0x3c8] ;  /* 0x0000f200ff0c8b82 */ /* 0x000e220000000a00 */
[----:B------:R-:W-:Y:S01]  /*2dd0*/  @!P0 IADD3 R6, P5, R38, R4, RZ ;  /* 0x0000000426068210 */ /* 0x000fe20007fbe0ff */
[----:B------:R-:W-:Y:S02]  /*2de0*/  @!P0 IMAD R4, R56, R51, RZ ;  /* 0x0000003338048224 */ /* 0x000fe400078e02ff */
[----:B------:R-:W-:Y:S02]  /*2df0*/  @!P0 IMAD.MOV.U32 R5, RZ, RZ, R69 ;  /* 0x000000ffff058224 */ /* 0x000fe400078e0045 */
[----:B------:R-:W-:Y:S02]  /*2e00*/  @!P0 IMAD R59, R59, R60, R4 ;  /* 0x0000003c3b3b8224 */ /* 0x000fe400078e0204 */
[----:B------:R-:W1:Y:S01]  /*2e10*/  @!P0 LDC.64 R34, c[0x0][0x3e0] ;  /* 0x0000f800ff228b82 */ /* 0x000e620000000a00 */
[----:B------:R-:W-:Y:S02]  /*2e20*/  @!P0 IMAD.MOV.U32 R4, RZ, RZ, R28 ;  /* 0x000000ffff048224 */ /* 0x000fe400078e001c */
[----:B------:R-:W-:-:S02]  /*2e30*/  @!P0 IMAD.X R7, R58, 0x1, R67, P5 ;  /* 0x000000013a078824 */ /* 0x000fc400028e0643 */
[----:B------:R-:W-:Y:S01]  /*2e40*/  @!P0 IMAD.WIDE.U32 R10, R51, R60, R4 ;  /* 0x0000003c330a8225 */ /* 0x000fe200078e0004 */
[----:B------:R-:W-:-:S04]  /*2e50*/  CS2R R4, SRZ ;  /* 0x0000000000047805 */ /* 0x000fc8000001ff00 */
[----:B------:R-:W-:Y:S02]  /*2e60*/  @!P0 IADD3 R11, R59, R11, RZ ;  /* 0x0000000b3b0b8210 */ /* 0x000fe40007ffe0ff */
[----:B0-----:R-:W-:-:S04]  /*2e70*/  @!P0 LEA R12, P5, R6, R12, 0x1 ;  /* 0x0000000c060c8211 */ /* 0x001fc800078a08ff */
[----:B------:R-:W-:Y:S02]  /*2e80*/  @!P0 LEA.HI.X R13, R6, R13, R7, 0x1, P5 ;  /* 0x0000000d060d8211 */ /* 0x000fe400028f0c07 */
[----:B------:R-:W-:Y:S02]  /*2e90*/  CS2R R6, SRZ ;  /* 0x0000000000067805 */ /* 0x000fe4000001ff00 */
[C---:B-1----:R-:W-:Y:S02]  /*2ea0*/  @!P0 LEA R34, P5, R10.reuse, R34, 0x1 ;  /* 0x000000220a228211 */ /* 0x042fe400078a08ff */
[----:B------:R-:W-:Y:S02]  /*2eb0*/  CS2R R8, SRZ ;  /* 0x0000000000087805 */ /* 0x000fe4000001ff00 */
[----:B------:R-:W2:Y:S01]  /*2ec0*/  @!P0 LDG.E.128 R4, desc[UR40][R12.64] ;  /* 0x000000280c048981 */ /* 0x000ea2000c1e1d00 */
[----:B------:R-:W-:Y:S02]  /*2ed0*/  @!P0 LEA.HI.X R35, R10, R35, R11, 0x1, P5 ;  /* 0x000000230a238211 */ /* 0x000fe400028f0c0b */
[----:B------:R-:W-:-:S06]  /*2ee0*/  CS2R R10, SRZ ;  /* 0x00000000000a7805 */ /* 0x000fcc000001ff00 */
[----:B------:R0:W3:Y:S01]  /*2ef0*/  @!P0 LDG.E.128 R8, desc[UR40][R34.64] ;  /* 0x0000002822088981 */ /* 0x0000e2000c1e1d00 */
[----:B------:R-:W-:Y:S02]  /*2f00*/  ISETP.NE.AND P0, PT, R184, 0x3, PT ;  /* 0x00000003b800780c */ /* 0x000fe40003f05270 */
[----:B------:R-:W-:-:S04]  /*2f10*/  ISETP.GE.AND P5, PT, R16, R63, PT ;  /* 0x0000003f1000720c */ /* 0x000fc80003fa6270 */
[----:B0-----:R-:W-:Y:S01]  /*2f20*/  P2R R35, PR, RZ, 0x20 ;  /* 0x00000020ff237803 */ /* 0x001fe20000000000 */
[----:B--2---:R-:W-:Y:S02]  /*2f30*/  IMAD.MOV.U32 R32, RZ, RZ, R4 ;  /* 0x000000ffff207224 */ /* 0x004fe400078e0004 */
[----:B------:R-:W-:Y:S02]  /*2f40*/  IMAD.MOV.U32 R58, RZ, RZ, R5 ;  /* 0x000000ffff3a7224 */ /* 0x000fe400078e0005 */
[----:B------:R-:W-:Y:S02]  /*2f50*/  IMAD.MOV.U32 R59, RZ, RZ, R6 ;  /* 0x000000ffff3b7224 */ /* 0x000fe400078e0006 */
[----:B------:R-:W-:Y:S01]  /*2f60*/  IMAD.MOV.U32 R74, RZ, RZ, R7 ;  /* 0x000000ffff4a7224 */ /* 0x000fe200078e0007 */
[----:B------:R-:W-:Y:S01]  /*2f70*/  PRMT R90, R32, 0x5410, R58 ;  /* 0x00005410205a7816 */ /* 0x000fe2000000003a */
[----:B---3--:R-:W-:Y:S01]  /*2f80*/  IMAD.MOV.U32 R12, RZ, RZ, R8 ;  /* 0x000000ffff0c7224 */ /* 0x008fe200078e0008 */
[----:B------:R-:W-:Y:S01]  /*2f90*/  MOV R32, R10 ;  /* 0x0000000a00207202 */ /* 0x000fe20000000f00 */
[----:B------:R-:W-:Y:S01]  /*2fa0*/  IMAD.MOV.U32 R13, RZ, RZ, R9 ;  /* 0x000000ffff0d7224 */ /* 0x000fe200078e0009 */
[----:B------:R-:W-:Y:S01]  /*2fb0*/  PRMT R94, R59, 0x7610, R94 ;  /* 0x000076103b5e7816 */ /* 0x000fe2000000005e */
[----:B------:R-:W-:Y:S01]  /*2fc0*/  IMAD.MOV.U32 R34, RZ, RZ, R11 ;  /* 0x000000ffff227224 */ /* 0x000fe200078e000b */
[----:B------:R-:W-:-:S02]  /*2fd0*/  PRMT R95, R74, 0x7610, R95 ;  /* 0x000076104a5f7816 */ /* 0x000fc4000000005f */
[----:B------:R-:W-:Y:S02]  /*2fe0*/  PRMT R86, R13, 0x5410, R12 ;  /* 0x000054100d567816 */ /* 0x000fe4000000000c */
[----:B------:R-:W-:Y:S01]  /*2ff0*/  PRMT R93, R32, 0x5410, R34 ;  /* 0x00005410205d7816 */ /* 0x000fe20000000022 */
[----:B------:R-:W-:Y:S06]  /*3000*/  @!P0 BRA `(.L_x_3139) ;  /* 0x0000000000048947 */ /* 0x000fec0003800000 */
[----:B------:R-:W-:Y:S01]  /*3010*/  BPT.TRAP 0x1 ;  /* 0x000000040000795c */ /* 0x000fe20000300000 */
.L_x_3139:
[----:B------:R-:W-:Y:S01]  /*3020*/  IMAD R74, R19, 0x8, R2 ;  /* 0x00000008134a7824 */ /* 0x000fe200078e0202 */
[----:B------:R-:W-:Y:S01]  /*3030*/  SHF.L.U32 R59, R185, 0x1f, RZ ;  /* 0x0000001fb93b7819 */ /* 0x000fe200000006ff */
[----:B------:R-:W-:Y:S03]  /*3040*/  BSSY B1, `(.L_x_3140) ;  /* 0x0000003000017945 */ /* 0x000fe60003800000 */
[----:B------:R-:W0:Y:S02]  /*3050*/  SYNCS.PHASECHK.TRANS64.TRYWAIT P5, [R74+URZ+0x28c90], R59 ;  /* 0x028c903b4a0075a7 */ /* 0x000e2400080a017f */
[----:B0-----:R-:W-:Y:S05]  /*3060*/  @!P5 BRA `(.L_x_3141) ;  /* 0x0000011c0068d947 */ /* 0x001fea0003800000 */
.L_x_3340:
[----:B------:R-:W-:Y:S05]  /*3070*/  BSYNC B1 ;  /* 0x0000000000017941 */ /* 0x000fea0003800000 */
.L_x_3140:
[----:B------:R-:W-:Y:S01]  /*3080*/  ISETP.GE.OR P5, PT, R16, R65, P1 ;  /* 0x000000411000720c */ /* 0x000fe20000fa6670 */
[----:B------:R-:W-:Y:S01]  /*3090*/  ULDC.64 UR4, c[0x0][0x2f0] ;  /* 0x0000bc0000047ab9 */ /* 0x000fe20000000a00 */
[----:B------:R-:W-:Y:S02]  /*30a0*/  IMAD.MOV.U32 R78, RZ, RZ, R14 ;  /* 0x000000ffff4e7224 */ /* 0x000fe400078e000e */
[----:B------:R-:W-:Y:S02]  /*30b0*/  IMAD R12, R3, UR4, RZ ;  /* 0x00000004030c7c24 */ /* 0x000fe4000f8e02ff */
[----:B------:R-:W-:-:S04]  /*30c0*/  IMAD.WIDE.U32 R78, R23, UR4, R78 ;  /* 0x00000004174e7c25 */ /* 0x000fc8000f8e004e */
[----:B------:R-:W-:-:S03]  /*30d0*/  IMAD R97, R23, UR5, R12 ;  /* 0x0000000517617c24 */ /* 0x000fc6000f8e020c */
[----:B------:R-:W-:Y:S05]  /*30e0*/  @P5 BRA `(.L_x_3132) ;  /* 0x00000008005c5947 */ /* 0x000fea0003800000 */
[----:B------:R-:W-:Y:S01]  /*30f0*/  IMAD.IADD R97, R97, 0x1, R79 ;  /* 0x0000000161617824 */ /* 0x000fe200078e024f */
[----:B------:R-:W-:Y:S01]  /*3100*/  IADD3 R12, P5, P6, R44, R78, R71 ;  /* 0x0000004e2c0c7210 */ /* 0x000fe20007ebe047 */
[----:B------:R-:W-:Y:S03]  /*3110*/  BSSY B1, `(.L_x_3142) ;  /* 0x0000072000017945 */ /* 0x000fe60003800000 */
[----:B------:R-:W-:Y:S02]  /*3120*/  IADD3.X R13, R0, R97, R75, P5, P6 ;  /* 0x00000061000d7210 */ /* 0x000fe40002fec44b */
[C---:B------:R-:W-:Y:S02]  /*3130*/  LEA R80, P5, R12.reuse, R46, 0x1 ;  /* 0x0000002e0c507211 */ /* 0x040fe400078a08ff */
[----:B------:R-:W-:Y:S02]  /*3140*/  ISETP.NE.AND P6, PT, R35, RZ, PT ;  /* 0x000000ff2300720c */ /* 0x000fe40003fc5270 */
[----:B------:R-:W-:Y:S01]  /*3150*/  LEA.HI.X R81, R12, R47, R13, 0x1, P5 ;  /* 0x0000002f0c517211 */ /* 0x000fe200028f0c0d */
[----:B------:R-:W-:Y:S01]  /*3160*/  IMAD.IADD R13, R65, 0x1, -R66 ;  /* 0x00000001410d7824 */ /* 0x000fe200078e0a42 */
[----:B------:R-:W-:-:S04]  /*3170*/  ISETP.NE.AND P5, PT, R76, RZ, PT ;  /* 0x000000ff4c00720c */ /* 0x000fc80003fa5270 */
[----:B------:R-:W-:-:S04]  /*3180*/  SEL R13, R66, R13, !P5 ;  /* 0x0000000d420d7207 */ /* 0x000fc80006800000 */
[----:B------:R-:W-:-:S04]  /*3190*/  SHF.R.S32.HI R12, RZ, 0x1f, R13 ;  /* 0x0000001fff0c7819 */ /* 0x000fc8000001140d */
[----:B------:R-:W-:-:S04]  /*31a0*/  LEA.HI R12, R12, R13, RZ, 0x4 ;  /* 0x0000000d0c0c7211 */ /* 0x000fc800078f20ff */
[----:B------:R-:W-:-:S04]  /*31b0*/  SHF.R.S32.HI R13, RZ, 0x4, R12 ;  /* 0x00000004ff0d7819 */ /* 0x000fc8000001140c */
[----:B------:R-:W-:-:S05]  /*31c0*/  LEA.HI.SX32 R13, R52, R13, 0x1d ;  /* 0x0000000d340d7211 */ /* 0x000fca00078feaff */
[----:B------:R-:W-:-:S05]  /*31d0*/  IMAD.SHL.U32 R58, R13, 0x8, RZ ;  /* 0x000000080d3a7824 */ /* 0x000fca00078e00ff */
[----:B------:R-:W-:-:S04]  /*31e0*/  LOP3.LUT R13, R61, 0x38, R58, 0xf8, !PT ;  /* 0x000000383d0d7812 */ /* 0x000fc800078ef83a */
[----:B------:R-:W-:Y:S01]  /*31f0*/  LOP3.LUT R12, R13, R64, RZ, 0x3c, !PT ;  /* 0x000000400d0c7212 */ /* 0x000fe200078e3cff */
[----:B------:R-:W-:-:S03]  /*3200*/  IMAD.IADD R13, R72, 0x1, R33 ;  /* 0x00000001480d7824 */ /* 0x000fc600078e0221 */
[----:B------:R-:W-:Y:S01]  /*3210*/  LEA R12, R189, R12, 0x9 ;  /* 0x0000000cbd0c7211 */ /* 0x000fe200078e48ff */
[----:B------:R-:W-:-:S04]  /*3220*/  IMAD R13, R13, 0x2, R2 ;  /* 0x000000020d0d7824 */ /* 0x000fc800078e0202 */
[----:B------:R-:W-:Y:S02]  /*3230*/  IMAD.IADD R33, R33, 0x1, R12 ;  /* 0x0000000121217824 */ /* 0x000fe400078e020c */
[----:B------:R-:W1:Y:S02]  /*3240*/  LDS.128 R12, [R13+0x22400] ;  /* 0x022400000d0c7984 */ /* 0x000e640000000c00 */
[----:B------:R-:W-:-:S06]  /*3250*/  IMAD R33, R33, 0x2, R2 ;  /* 0x0000000221217824 */ /* 0x000fcc00078e0202 */
[----:B------:R-:W2:Y:S01]  /*3260*/  LDS.128 R32, [R33+0x22400] ;  /* 0x0224000021207984 */ /* 0x000ea20000000c00 */
[----:B------:R-:W-:Y:S05]  /*3270*/  @P6 BRA `(.L_x_3143) ;  /* 0x00000004006c6947 */ /* 0x000fea0003800000 */
[----:B------:R-:W-:Y:S02]  /*3280*/  SHF.R.U32.HI R84, RZ, 0x10, R5 ;  /* 0x00000010ff547819 */ /* 0x000fe40000011605 */
[--C-:B------:R-:W-:Y:S02]  /*3290*/  SHF.R.U32.HI R89, RZ, 0x10, R9.reuse ;  /* 0x00000010ff597819 */ /* 0x100fe40000011609 */
[----:B------:R-:W-:Y:S01]  /*32a0*/  SHF.R.U64 R88, R8, 0x10, R9 ;  /* 0x0000001008587819 */ /* 0x000fe20000001209 */
[----:B-1----:R-:W-:Y:S01]  /*32b0*/  IMAD.U32 R8, R15, 0x10000, RZ ;  /* 0x000100000f087824 */ /* 0x002fe200078e00ff */
[----:B------:R-:W-:Y:S01]  /*32c0*/  SHF.R.U64 R83, R4, 0x10, R5 ;  /* 0x0000001004537819 */ /* 0x000fe20000001205 */
[----:B------:R-:W-:Y:S01]  /*32d0*/  IMAD.U32 R5, R13, 0x10000, RZ ;  /* 0x000100000d057824 */ /* 0x000fe200078e00ff */
[----:B------:R-:W-:Y:S01]  /*32e0*/  PRMT R84, R90, 0x5432, R84 ;  /* 0x000054325a547816 */ /* 0x000fe20000000054 */
[----:B------:R-:W-:Y:S01]  /*32f0*/  IMAD.U32 R4, R12, 0x10000, RZ ;  /* 0x000100000c047824 */ /* 0x000fe200078e00ff */
[----:B------:R-:W-:-:S02]  /*3300*/  PRMT R89, R86, 0x5410, R89 ;  /* 0x0000541056597816 */ /* 0x000fc40000000059 */
[--C-:B------:R-:W-:Y:S01]  /*3310*/  SHF.R.U64 R91, R10, 0x10, R11.reuse ;  /* 0x000000100a5b7819 */ /* 0x100fe2000000120b */
[----:B--2---:R-:W-:Y:S01]  /*3320*/  IMAD.U32 R10, R32, 0x10000, RZ ;  /* 0x00010000200a7824 */ /* 0x004fe200078e00ff */
[----:B------:R-:W-:Y:S02]  /*3330*/  SHF.R.U32.HI R92, RZ, 0x10, R11 ;  /* 0x00000010ff5c7819 */ /* 0x000fe4000001160b */
[----:B------:R-:W-:Y:S02]  /*3340*/  PRMT R88, R86, 0x5432, R88 ;  /* 0x0000543256587816 */ /* 0x000fe40000000058 */
[----:B------:R-:W-:Y:S02]  /*3350*/  SHF.R.U64 R85, R6, 0x10, R7 ;  /* 0x0000001006557819 */ /* 0x000fe40000001207 */
[----:B------:R-:W-:Y:S02]  /*3360*/  SHF.L.U32 R11, R33, 0x10, RZ ;  /* 0x00000010210b7819 */ /* 0x000fe400000006ff */
[----:B------:R-:W-:Y:S01]  /*3370*/  PRMT R83, R90, 0x5410, R83 ;  /* 0x000054105a537816 */ /* 0x000fe20000000053 */
[----:B------:R-:W-:Y:S01]  /*3380*/  IMAD.U32 R90, R89, 0x10000, RZ ;  /* 0x00010000595a7824 */ /* 0x000fe200078e00ff */
[----:B------:R-:W-:-:S02]  /*3390*/  SHF.L.U32 R86, R84, 0x10, RZ ;  /* 0x0000001054567819 */ /* 0x000fc400000006ff */
[----:B------:R-:W-:Y:S01]  /*33a0*/  SHF.R.U32.HI R87, RZ, 0x10, R7 ;  /* 0x00000010ff577819 */ /* 0x000fe20000011607 */
[----:B------:R-:W-:Y:S01]  /*33b0*/  IMAD.U32 R7, R14, 0x10000, RZ ;  /* 0x000100000e077824 */ /* 0x000fe200078e00ff */
[----:B------:R-:W-:Y:S01]  /*33c0*/  LOP3.LUT R6, R13, 0xffff0000, RZ, 0xc0, !PT ;  /* 0xffff00000d067812 */ /* 0x000fe200078ec0ff */
[----:B------:R-:W-:Y:S01]  /*33d0*/  FMUL.FTZ R96, R11, R86 ;  /* 0x000000560b607220 */ /* 0x000fe20000410000 */
[----:B------:R-:W-:Y:S01]  /*33e0*/  LOP3.LUT R13, R33, 0xffff0000, RZ, 0xc0, !PT ;  /* 0xffff0000210d7812 */ /* 0x000fe200078ec0ff */
[----:B------:R-:W-:Y:S01]  /*33f0*/  IMAD.U32 R33, R35, 0x10000, RZ ;  /* 0x0001000023217824 */ /* 0x000fe200078e00ff */
[----:B------:R-:W-:Y:S01]  /*3400*/  PRMT R85, R94, 0x5410, R85 ;  /* 0x000054105e557816 */ /* 0x000fe20000000055 */
[-C--:B------:R-:W-:Y:S01]  /*3410*/  FMUL.FTZ R94, R11, R90.reuse ;  /* 0x0000005a0b5e7220 */ /* 0x080fe20000410000 */
[----:B------:R-:W-:Y:S01]  /*3420*/  LOP3.LUT R89, R89, 0xffff0000, RZ, 0xc0, !PT ;  /* 0xffff000059597812 */ /* 0x000fe200078ec0ff */
[----:B------:R-:W-:Y:S01]  /*3430*/  FFMA.FTZ R96, R5, R90, R96 ;  /* 0x0000005a05607223 */ /* 0x000fe20000010060 */
[----:B------:R-:W-:Y:S01]  /*3440*/  PRMT R87, R95, 0x5410, R87 ;  /* 0x000054105f577816 */ /* 0x000fe20000000057 */
[----:B------:R-:W-:Y:S01]  /*3450*/  FFMA.FTZ R94, R5, R86, -R94 ;  /* 0x00000056055e7223 */ /* 0x000fe2000001085e */
[----:B------:R-:W-:-:S02]  /*3460*/  PRMT R92, R93, 0x5432, R92 ;  /* 0x000054325d5c7816 */ /* 0x000fc4000000005c */
[----:B------:R-:W-:Y:S01]  /*3470*/  PRMT R91, R93, 0x5410, R91 ;  /* 0x000054105d5b7816 */ /* 0x000fe2000000005b */
[----:B------:R-:W-:Y:S01]  /*3480*/  FMUL.FTZ R93, R13, R89 ;  /* 0x000000590d5d7220 */ /* 0x000fe20000410000 */
[----:B------:R-:W-:Y:S01]  /*3490*/  LOP3.LUT R84, R84, 0xffff0000, RZ, 0xc0, !PT ;  /* 0xffff000054547812 */ /* 0x000fe200078ec0ff */
[----:B------:R-:W-:Y:S01]  /*34a0*/  IMAD.U32 R5, R87, 0x10000, RZ ;  /* 0x0001000057057824 */ /* 0x000fe200078e00ff */
[----:B------:R-:W-:Y:S01]  /*34b0*/  LOP3.LUT R35, R35, 0xffff0000, RZ, 0xc0, !PT ;  /* 0xffff000023237812 */ /* 0x000fe200078ec0ff */
[C---:B------:R-:W-:Y:S01]  /*34c0*/  IMAD.U32 R11, R92.reuse, 0x10000, RZ ;  /* 0x000100005c0b7824 */ /* 0x040fe200078e00ff */
[----:B------:R-:W-:Y:S01]  /*34d0*/  LOP3.LUT R92, R92, 0xffff0000, RZ, 0xc0, !PT ;  /* 0xffff00005c5c7812 */ /* 0x000fe200078ec0ff */
[-C--:B------:R-:W-:Y:S01]  /*34e0*/  FMUL.FTZ R13, R13, R84.reuse ;  /* 0x000000540d0d7220 */ /* 0x080fe20000410000 */
[C---:B------:R-:W-:Y:S01]  /*34f0*/  FFMA.FTZ R93, R6.reuse, R84, -R93 ;  /* 0x00000054065d7223 */ /* 0x040fe2000001085d */
[C---:B------:R-:W-:Y:S01]  /*3500*/  FMUL.FTZ R84, R33.reuse, R5 ;  /* 0x0000000521547220 */ /* 0x040fe20000410000 */
[----:B------:R-:W-:Y:S01]  /*3510*/  FMUL.FTZ R95, R33, R11 ;  /* 0x0000000b215f7220 */ /* 0x000fe20000410000 */
[----:B------:R-:W-:Y:S01]  /*3520*/  FFMA.FTZ R89, R6, R89, R13 ;  /* 0x0000005906597223 */ /* 0x000fe2000001000d */
[----:B------:R-:W-:Y:S01]  /*3530*/  LOP3.LUT R6, R87, 0xffff0000, RZ, 0xc0, !PT ;  /* 0xffff000057067812 */ /* 0x000fe200078ec0ff */
[C---:B------:R-:W-:Y:S01]  /*3540*/  FFMA.FTZ R84, R8.reuse, R11, R84 ;  /* 0x0000000b08547223 */ /* 0x040fe20000010054 */
[----:B------:R-:W-:Y:S01]  /*3550*/  FFMA.FTZ R95, R8, R5, -R95 ;  /* 0x00000005085f7223 */ /* 0x000fe2000001085f */
[----:B------:R-:W-:Y:S01]  /*3560*/  IMAD.U32 R11, R88, 0x10000, RZ ;  /* 0x00010000580b7824 */ /* 0x000fe200078e00ff */
[----:B------:R-:W-:Y:S01]  /*3570*/  LOP3.LUT R9, R15, 0xffff0000, RZ, 0xc0, !PT ;  /* 0xffff00000f097812 */ /* 0x000fe200078ec0ff */
[----:B------:R-:W-:-:S02]  /*3580*/  IMAD.U32 R5, R83, 0x10000, RZ ;  /* 0x0001000053057824 */ /* 0x000fc400078e00ff */
[C---:B------:R-:W-:Y:S01]  /*3590*/  FMUL.FTZ R8, R35.reuse, R92 ;  /* 0x0000005c23087220 */ /* 0x040fe20000410000 */
[----:B------:R-:W-:Y:S01]  /*35a0*/  FMUL.FTZ R33, R10, R11 ;  /* 0x0000000b0a217220 */ /* 0x000fe20000410000 */
[----:B------:R-:W-:Y:S01]  /*35b0*/  LOP3.LUT R32, R32, 0xffff0000, RZ, 0xc0, !PT ;  /* 0xffff000020207812 */ /* 0x000fe200078ec0ff */
[-C--:B------:R-:W-:Y:S01]  /*35c0*/  FMUL.FTZ R90, R35, R6.reuse ;  /* 0x00000006235a7220 */ /* 0x080fe20000410000 */
[----:B------:R-:W-:Y:S01]  /*35d0*/  LOP3.LUT R13, R88, 0xffff0000, RZ, 0xc0, !PT ;  /* 0xffff0000580d7812 */ /* 0x000fe200078ec0ff */
[-C--:B------:R-:W-:Y:S01]  /*35e0*/  FMUL.FTZ R10, R10, R5.reuse ;  /* 0x000000050a0a7220 */ /* 0x080fe20000410000 */
[----:B------:R-:W-:Y:S01]  /*35f0*/  LOP3.LUT R83, R83, 0xffff0000, RZ, 0xc0, !PT ;  /* 0xffff000053537812 */ /* 0x000fe200078ec0ff */
[C---:B------:R-:W-:Y:S01]  /*3600*/  FFMA.FTZ R86, R9.reuse, R6, -R8 ;  /* 0x0000000609567223 */ /* 0x040fe20000010808 */
[----:B------:R-:W-:Y:S01]  /*3610*/  LOP3.LUT R12, R12, 0xffff0000, RZ, 0xc0, !PT ;  /* 0xffff00000c0c7812 */ /* 0x000fe200078ec0ff */
[----:B------:R-:W-:Y:S02]  /*3620*/  IMAD.U32 R15, R34, 0x10000, RZ ;  /* 0x00010000220f7824 */ /* 0x000fe400078e00ff */
[----:B------:R-:W-:Y:S01]  /*3630*/  FFMA.FTZ R35, R9, R92, R90 ;  /* 0x0000005c09237223 */ /* 0x000fe2000001005a */
[C---:B------:R-:W-:Y:S01]  /*3640*/  FFMA.FTZ R33, R4.reuse, R5, -R33 ;  /* 0x0000000504217223 */ /* 0x040fe20000010821 */
[----:B------:R-:W-:Y:S01]  /*3650*/  FFMA.FTZ R10, R4, R11, R10 ;  /* 0x0000000b040a7223 */ /* 0x000fe2000001000a */
[----:B------:R-:W-:Y:S01]  /*3660*/  IMAD.U32 R6, R91, 0x10000, RZ ;  /* 0x000100005b067824 */ /* 0x000fe200078e00ff */
[----:B------:R-:W-:Y:S01]  /*3670*/  LOP3.LUT R34, R34, 0xffff0000, RZ, 0xc0, !PT ;  /* 0xffff000022227812 */ /* 0x000fe200078ec0ff */
[C---:B------:R-:W-:Y:S01]  /*3680*/  FMUL.FTZ R9, R32.reuse, R13 ;  /* 0x0000000d20097220 */ /* 0x040fe20000410000 */
[-C--:B------:R-:W-:Y:S01]  /*3690*/  FMUL.FTZ R5, R32, R83.reuse ;  /* 0x0000005320057220 */ /* 0x080fe20000410000 */
[----:B------:R-:W-:Y:S01]  /*36a0*/  IMAD.U32 R4, R85, 0x10000, RZ ;  /* 0x0001000055047824 */ /* 0x000fe200078e00ff */
[----:B------:R-:W-:Y:S01]  /*36b0*/  LOP3.LUT R91, R91, 0xffff0000, RZ, 0xc0, !PT ;  /* 0xffff00005b5b7812 */ /* 0x000fe200078ec0ff */
[C---:B------:R-:W-:Y:S01]  /*36c0*/  FFMA.FTZ R8, R12.reuse, R83, -R9 ;  /* 0x000000530c087223 */ /* 0x040fe20000010809 */
[----:B------:R-:W-:Y:S01]  /*36d0*/  LOP3.LUT R85, R85, 0xffff0000, RZ, 0xc0, !PT ;  /* 0xffff000055557812 */ /* 0x000fe200078ec0ff */
[----:B------:R-:W-:Y:S01]  /*36e0*/  FFMA.FTZ R5, R12, R13, R5 ;  /* 0x0000000d0c057223 */ /* 0x000fe20000010005 */
        /* <DEDUP_REMOVED lines=18> */
[----:B------:R-:W-:Y:S02]  /*3810*/  F2FP.BF16.F32.PACK_AB R32, R5, R10 ;  /* 0x0000000a0520723e */ /* 0x000fe400000010ff */
[----:B------:R-:W-:-:S07]  /*3820*/  MOV R12, R8 ;  /* 0x00000008000c7202 */ /* 0x000fce0000000f00 */
.L_x_3143:
[----:B------:R-:W-:Y:S05]  /*3830*/  BSYNC B1 ;  /* 0x0000000000017941 */ /* 0x000fea0003800000 */
.L_x_3142:
[----:B-1----:R3:W-:Y:S01]  /*3840*/  STG.E.128 desc[UR40][R80.64], R12 ;  /* 0x0000000c50007986 */ /* 0x0027e2000c101d28 */
[----:B------:R-:W-:-:S13]  /*3850*/  ISETP.GE.AND P5, PT, R58, R65, PT ;  /* 0x000000413a00720c */ /* 0x000fda0003fa6270 */
[----:B------:R-:W-:Y:S05]  /*3860*/  @P5 BRA `(.L_x_3132) ;  /* 0x00000000007c5947 */ /* 0x000fea0003800000 */
[--C-:B------:R-:W-:Y:S02]  /*3870*/  SHF.R.S32.HI R5, RZ, 0x1f, R58.reuse ;  /* 0x0000001fff057819 */ /* 0x100fe4000001143a */
[----:B------:R-:W-:-:S04]  /*3880*/  IADD3 R58, P5, P6, R44, R78, R58 ;  /* 0x0000004e2c3a7210 */ /* 0x000fc80007ebe03a */
[----:B------:R-:W-:Y:S02]  /*3890*/  IADD3.X R5, R0, R97, R5, P5, P6 ;  /* 0x0000006100057210 */ /* 0x000fe40002fec405 */
[----:B------:R-:W-:-:S04]  /*38a0*/  LEA R4, P5, R58, R46, 0x1 ;  /* 0x0000002e3a047211 */ /* 0x000fc800078a08ff */
[----:B------:R-:W-:-:S05]  /*38b0*/  LEA.HI.X R5, R58, R47, R5, 0x1, P5 ;  /* 0x0000002f3a057211 */ /* 0x000fca00028f0c05 */
[----:B--2---:R4:W-:Y:S01]  /*38c0*/  STG.E.128 desc[UR40][R4.64], R32 ;  /* 0x0000002004007986 */ /* 0x0049e2000c101d28 */
[----:B------:R-:W-:Y:S05]  /*38d0*/  BRA `(.L_x_3132) ;  /* 0x0000000000607947 */ /* 0x000fea0003800000 */
.L_x_3125:
[----:B------:R-:W-:-:S13]  /*38e0*/  ISETP.NE.AND P0, PT, R184, 0x3, PT ;  /* 0x00000003b800780c */ /* 0x000fda0003f05270 */
[----:B------:R-:W-:Y:S05]  /*38f0*/  @!P0 BRA `(.L_x_3144) ;  /* 0x0000000000048947 */ /* 0x000fea0003800000 */
[----:B------:R-:W-:Y:S01]  /*3900*/  BPT.TRAP 0x1 ;  /* 0x000000040000795c */ /* 0x000fe20000300000 */
.L_x_3144:
        /* <DEDUP_REMOVED lines=8> */
.L_x_3341:
[----:B------:R-:W-:Y:S05]  /*3990*/  BSYNC B1 ;  /* 0x0000000000017941 */ /* 0x000fea0003800000 */
.L_x_3145:
[----:B------:R-:W-:Y:S05]  /*39a0*/  @P1 BRA `(.L_x_3132) ;  /* 0x00000000002c1947 */ /* 0x000fea0003800000 */
[----:B------:R-:W-:Y:S01]  /*39b0*/  @!P3 LOP3.LUT P5, RZ, R186, 0x4, RZ, 0xc0, !PT ;  /* 0x00000004baffb812 */ /* 0x000fe200078ac0ff */
[----:B------:R-:W-:Y:S01]  /*39c0*/  @!P3 VIADD R4, R68, 0x20 ;  /* 0x000000204404b836 */ /* 0x000fe20000000000 */
[----:B------:R-:W-:Y:S02]  /*39d0*/  PLOP3.LUT P6, PT, PT, PT, PT, 0x8, 0x0 ;  /* 0x000000000000781c */ /* 0x000fe40003fce170 */
[----:B------:R-:W-:-:S13]  /*39e0*/  @!P3 PLOP3.LUT P6, PT, P5, PT, PT, 0x80, 0x0 ;  /* 0x000000000000b81c */ /* 0x000fda0002fcf070 */
[----:B------:R-:W-:-:S04]  /*39f0*/  @P6 VIADD R4, R68, 0xffffffe0 ;  /* 0xffffffe044046836 */ /* 0x000fc80000000000 */
[----:B------:R-:W-:Y:S02]  /*3a00*/  @!P3 IMAD.IADD R33, R33, 0x1, R4 ;  /* 0x000000012121b824 */ /* 0x000fe400078e0204 */
[----:B------:R-:W1:Y:S03]  /*3a10*/  @!P4 LDS.128 R4, [R32+0x22400] ;  /* 0x022400002004c984 */ /* 0x000e660000000c00 */
[----:B------:R-:W-:-:S06]  /*3a20*/  @!P3 LEA R8, R33, R2, 0x1 ;  /* 0x000000022108b211 */ /* 0x000fcc00078e08ff */
[----:B------:R-:W2:Y:S04]  /*3a30*/  @!P3 LDS.128 R8, [R8+0x22400] ;  /* 0x022400000808b984 */ /* 0x000ea80000000c00 */
[----:B-1----:R1:W-:Y:S04]  /*3a40*/  @!P4 STG.E.128 desc[UR40][R12.64], R4 ;  /* 0x000000040c00c986 */ /* 0x0023e8000c101d28 */
[----:B--2---:R1:W-:Y:S02]  /*3a50*/  @!P3 STG.E.128 desc[UR40][R12.64+0x40], R8 ;  /* 0x000040080c00b986 */ /* 0x0043e4000c101d28 */
.L_x_3132:
[----:B------:R-:W-:Y:S05]  /*3a60*/  BSYNC B0 ;  /* 0x0000000000007941 */ /* 0x000fea0003800000 */
.L_x_3124:
[----:B-1--4-:R-:W1:Y:S01]  /*3a70*/  S2R R4, SR_TID.X ;  /* 0x0000000000047919 */ /* 0x012e620000002100 */
[----:B------:R-:W-:Y:S01]  /*3a80*/  @!PT LDS RZ, [RZ] ;  /* 0x00000000fffff984 */ /* 0x000fe20000000800 */
[----:B------:R-:W-:Y:S01]  /*3a90*/  @!PT LDS RZ, [RZ] ;  /* 0x00000000fffff984 */ /* 0x000fe20000000800 */
[----:B------:R-:W-:Y:S01]  /*3aa0*/  @!PT LDS RZ, [RZ] ;  /* 0x00000000fffff984 */ /* 0x000fe20000000800 */
[----:B------:R-:W-:Y:S01]  /*3ab0*/  @!PT LDS RZ, [RZ] ;  /* 0x00000000fffff984 */ /* 0x000fe20000000800 */
[----:B------:R4:W-:Y:S06]  /*3ac0*/  MEMBAR.ALL.CTA ;  /* 0x0000000000007992 */ /* 0x0009ec0000008000 */
[----:B----4-:R-:W4:Y:S01]  /*3ad0*/  FENCE.VIEW.ASYNC.S ;  /* 0x00000000000073c6 */ /* 0x010f220000000000 */
[----:B------:R-:W-:Y:S05]  /*3ae0*/  WARPSYNC.ALL ;  /* 0x0000000000007948 */ /* 0x000fea0003800000 */
[----:B------:R-:W-:Y:S01]  /*3af0*/  BSSY B0, `(.L_x_3147) ;  /* 0x0000009000007945 */ /* 0x000fe20003800000 */
[----:B-1----:R-:W-:Y:S01]  /*3b00*/  LOP3.LUT R4, R4, 0x7f, RZ, 0xc0, !PT ;  /* 0x0000007f04047812 */ /* 0x002fe200078ec0ff */
[----:B----4-:R1:W-:Y:S03]  /*3b10*/  BAR.SYNC.DEFER_BLOCKING R62, 0x80 ;  /* 0x0002003e0000751d */ /* 0x0103e60000010000 */
[----:B------:R-:W-:-:S13]  /*3b20*/  ISETP.NE.AND P5, PT, R4, RZ, PT ;  /* 0x000000ff0400720c */ /* 0x000fda0003fa5270 */
[----:B------:R-:W-:-:S05]  /*3b30*/  @!P5 VIADD R4, R74, 0x28ca0 ;  /* 0x00028ca04a04d836 */ /* 0x000fca0000000000 */
[----:B------:R-:W-:-:S04]  /*3b40*/  @!P5 PRMT R4, RZ, 0x654, R4 ;  /* 0x00000654ff04d816 */ /* 0x000fc80000000004 */
[----:B------:R1:W-:Y:S01]  /*3b50*/  @!P5 SYNCS.ARRIVE.TRANS64.RED.A1T0 RZ, [R4+URZ], RZ ;  /* 0x000000ff04ffd9a7 */ /* 0x0003e2000810043f */
[----:B------:R-:W-:Y:S05]  /*3b60*/  @!P0 BRA `(.L_x_3148) ;  /* 0x0000000000048947 */ /* 0x000fea0003800000 */
[----:B------:R-:W-:Y:S01]  /*3b70*/  BPT.TRAP 0x1 ;  /* 0x000000040000795c */ /* 0x000fe20000300000 */
.L_x_3148:
[----:B------:R-:W-:Y:S05]  /*3b80*/  BSYNC B0 ;  /* 0x0000000000007941 */ /* 0x000fea0003800000 */
.L_x_3147:
[----:B------:R-:W4:Y:S01]  /*3b90*/  SYNCS.PHASECHK.TRANS64.TRYWAIT P0, [R74+URZ+0x28cb0], R59 ;  /* 0x028cb03b4a0075a7 */ /* 0x000f22000800017f */
[----:B------:R-:W-:Y:S04]  /*3ba0*/  BSSY B0, `(.L_x_3149) ;  /* 0x0000002000007945 */ /* 0x000fe80003800000 */
[----:B----4-:R-:W-:Y:S05]  /*3bb0*/  @!P0 BRA `(.L_x_3150) ;  /* 0x0000011000bc8947 */ /* 0x010fea0003800000 */
.L_x_3342:
[----:B------:R-:W-:Y:S05]  /*3bc0*/  BSYNC B0 ;  /* 0x0000000000007941 */ /* 0x000fea0003800000 */
.L_x_3149:
[----:B------:R-:W-:Y:S04]  /*3bd0*/  BSSY B0, `(.L_x_3151) ;  /* 0x0000052000007945 */ /* 0x000fe80003800000 */
[----:B------:R-:W-:Y:S05]  /*3be0*/  @P1 BRA `(.L_x_3152) ;  /* 0x0000000400401947 */ /* 0x000fea0003800000 */
[----:B-1----:R-:W-:Y:S01]  /*3bf0*/  IMAD.WIDE R4, R51, 0x40, R48 ;  /* 0x0000004033047825 */ /* 0x002fe200078e0230 */
[----:B------:R-:W-:Y:S01]  /*3c00*/  ULDC.64 UR4, c[0x0][0x318] ;  /* 0x0000c60000047ab9 */ /* 0x000fe20000000a00 */
[----:B------:R-:W-:Y:S02]  /*3c10*/  LOP3.LUT P0, RZ, R186, 0x4, RZ, 0xc0, !PT ;  /* 0x00000004baff7812 */ /* 0x000fe4000780c0ff */
[----:B------:R-:W-:Y:S02]  /*3c20*/  IMAD R5, R5, UR4, RZ ;  /* 0x0000000405057c24 */ /* 0x000fe4000f8e02ff */
[----:B------:R-:W-:Y:S02]  /*3c30*/  IMAD.MOV.U32 R6, RZ, RZ, R40 ;  /* 0x000000ffff067224 */ /* 0x000fe400078e0028 */
[----:B------:R-:W-:Y:S02]  /*3c40*/  IMAD.MOV.U32 R7, RZ, RZ, R77 ;  /* 0x000000ffff077224 */ /* 0x000fe400078e004d */
[----:B------:R-:W-:-:S02]  /*3c50*/  IMAD R5, R4, UR5, R5 ;  /* 0x0000000504057c24 */ /* 0x000fc4000f8e0205 */
[----:B------:R-:W-:Y:S01]  /*3c60*/  IMAD.WIDE.U32 R6, R4, UR4, R6 ;  /* 0x0000000404067c25 */ /* 0x000fe2000f8e0006 */
[----:B------:R-:W-:Y:S01]  /*3c70*/  ULDC.64 UR4, c[0x0][0x308] ;  /* 0x0000c20000047ab9 */ /* 0x000fe20000000a00 */
[----:B------:R-:W-:Y:S02]  /*3c80*/  IADD3 R4, R16, 0x40, RZ ;  /* 0x0000004010047810 */ /* 0x000fe40007ffe0ff */
[----:B------:R-:W-:Y:S01]  /*3c90*/  IMAD R9, R19, 0x8000, R68 ;  /* 0x0000800013097824 */ /* 0x000fe200078e0244 */
[C---:B------:R-:W-:Y:S01]  /*3ca0*/  LEA R58, P1, R6.reuse, UR4, 0x1 ;  /* 0x00000004063a7c11 */ /* 0x040fe2000f8208ff */
[----:B------:R-:W-:Y:S01]  /*3cb0*/  IMAD.IADD R5, R7, 0x1, R5 ;  /* 0x0000000107057824 */ /* 0x000fe200078e0205 */
[----:B------:R-:W-:Y:S01]  /*3cc0*/  ULDC UR4, c[0x0][0x310] ;  /* 0x0000c40000047ab9 */ /* 0x000fe20000000800 */
[C---:B------:R-:W-:Y:S02]  /*3cd0*/  VIADD R79, R9.reuse, 0x20 ;  /* 0x00000020094f7836 */ /* 0x040fe40000000000 */
[C---:B------:R-:W-:Y:S01]  /*3ce0*/  @P0 VIADD R79, R9.reuse, 0xffffffe0 ;  /* 0xffffffe0094f0836 */ /* 0x040fe20000000000 */
[----:B0---4-:R-:W-:Y:S01]  /*3cf0*/  LEA.HI.X R59, R6, UR5, R5, 0x1, P1 ;  /* 0x00000005063b7c11 */ /* 0x011fe200088f0c05 */
[----:B---3--:R-:W-:Y:S01]  /*3d00*/  IMAD R81, R9, 0x2, R2 ;  /* 0x0000000209517824 */ /* 0x008fe200078e0202 */
[C---:B------:R-:W-:Y:S01]  /*3d10*/  ISETP.GE.AND P1, PT, R16.reuse, UR4, PT ;  /* 0x0000000410007c0c */ /* 0x040fe2000bf26270 */
[----:B------:R-:W-:Y:S01]  /*3d20*/  VIADD R12, R16, 0x80 ;  /* 0x00000080100c7836 */ /* 0x000fe20000000000 */
[----:B------:R-:W-:Y:S01]  /*3d30*/  ISETP.GE.AND P0, PT, R4, UR4, PT ;  /* 0x0000000404007c0c */ /* 0x000fe2000bf06270 */
[----:B------:R-:W-:-:S02]  /*3d40*/  VIADD R13, R16, 0xc0 ;  /* 0x000000c0100d7836 */ /* 0x000fc40000000000 */
[C---:B------:R-:W-:Y:S02]  /*3d50*/  VIADD R78, R16.reuse, 0x100 ;  /* 0x00000100104e7836 */ /* 0x040fe40000000000 */
[----:B------:R-:W-:-:S06]  /*3d60*/  VIADD R80, R16, 0x140 ;  /* 0x0000014010507836 */ /* 0x000fcc0000000000 */
[----:B------:R-:W0:Y:S04]  /*3d70*/  @!P1 LDS.128 R4, [R81+0x400] ;  /* 0x0004000051049984 */ /* 0x000e280000000c00 */
[----:B------:R-:W1:Y:S04]  /*3d80*/  @!P0 LDS.128 R8, [R81+0x2400] ;  /* 0x0024000051088984 */ /* 0x000e680000000c00 */
[----:B0-----:R-:W-:Y:S01]  /*3d90*/  @!P1 STG.E.128 desc[UR40][R58.64], R4 ;  /* 0x000000043a009986 */ /* 0x001fe2000c101d28 */
[----:B------:R-:W-:-:S03]  /*3da0*/  ISETP.GE.AND P1, PT, R12, UR4, PT ;  /* 0x000000040c007c0c */ /* 0x000fc6000bf26270 */
[----:B-1----:R-:W-:Y:S01]  /*3db0*/  @!P0 STG.E.128 desc[UR40][R58.64+0x80], R8 ;  /* 0x000080083a008986 */ /* 0x002fe2000c101d28 */
[----:B------:R-:W-:-:S09]  /*3dc0*/  ISETP.GE.AND P0, PT, R13, UR4, PT ;  /* 0x000000040d007c0c */ /* 0x000fd2000bf06270 */
[----:B------:R-:W0:Y:S04]  /*3dd0*/  @!P1 LDS.128 R12, [R81+0x4400] ;  /* 0x00440000510c9984 */ /* 0x000e280000000c00 */
[----:B--2---:R-:W1:Y:S04]  /*3de0*/  @!P0 LDS.128 R32, [R81+0x6400] ;  /* 0x0064000051208984 */ /* 0x004e680000000c00 */
[----:B0-----:R-:W-:Y:S01]  /*3df0*/  @!P1 STG.E.128 desc[UR40][R58.64+0x100], R12 ;  /* 0x0001000c3a009986 */ /* 0x001fe2000c101d28 */
[----:B------:R-:W-:Y:S02]  /*3e00*/  ISETP.GE.AND P1, PT, R78, UR4, PT ;  /* 0x000000044e007c0c */ /* 0x000fe4000bf26270 */
[----:B------:R-:W-:Y:S01]  /*3e10*/  IADD3 R78, R16, 0x180, RZ ;  /* 0x00000180104e7810 */ /* 0x000fe20007ffe0ff */
[----:B-1----:R-:W-:Y:S01]  /*3e20*/  @!P0 STG.E.128 desc[UR40][R58.64+0x180], R32 ;  /* 0x000180203a008986 */ /* 0x002fe2000c101d28 */
[----:B------:R-:W-:Y:S01]  /*3e30*/  ISETP.GE.AND P0, PT, R80, UR4, PT ;  /* 0x0000000450007c0c */ /* 0x000fe2000bf06270 */
[----:B------:R-:W-:-:S08]  /*3e40*/  VIADD R80, R16, 0x1c0 ;  /* 0x000001c010507836 */ /* 0x000fd00000000000 */
[----:B------:R-:W0:Y:S04]  /*3e50*/  @!P1 LDS.128 R4, [R81+0x8400] ;  /* 0x0084000051049984 */ /* 0x000e280000000c00 */
[----:B------:R-:W1:Y:S04]  /*3e60*/  @!P0 LDS.128 R8, [R81+0xa400] ;  /* 0x00a4000051088984 */ /* 0x000e680000000c00 */
[----:B0-----:R-:W-:Y:S01]  /*3e70*/  @!P1 STG.E.128 desc[UR40][R58.64+0x200], R4 ;  /* 0x000200043a009986 */ /* 0x001fe2000c101d28 */
[----:B------:R-:W-:Y:S01]  /*3e80*/  ISETP.GE.AND P1, PT, R78, UR4, PT ;  /* 0x000000044e007c0c */ /* 0x000fe2000bf26270 */
[----:B------:R-:W-:-:S02]  /*3e90*/  VIADD R78, R16, 0x60 ;  /* 0x00000060104e7836 */ /* 0x000fc40000000000 */
[----:B-1----:R-:W-:Y:S01]  /*3ea0*/  @!P0 STG.E.128 desc[UR40][R58.64+0x280], R8 ;  /* 0x000280083a008986 */ /* 0x002fe2000c101d28 */
[----:B------:R-:W-:Y:S01]  /*3eb0*/  ISETP.GE.AND P0, PT, R80, UR4, PT ;  /* 0x0000000450007c0c */ /* 0x000fe2000bf06270 */
[----:B------:R-:W-:Y:S02]  /*3ec0*/  IMAD R80, R79, 0x2, R2 ;  /* 0x000000024f507824 */ /* 0x000fe400078e0202 */
[----:B------:R-:W-:-:S06]  /*3ed0*/  VIADD R79, R16, 0xe0 ;  /* 0x000000e0104f7836 */ /* 0x000fcc0000000000 */
[----:B------:R-:W0:Y:S04]  /*3ee0*/  @!P1 LDS.128 R12, [R81+0xc400] ;  /* 0x00c40000510c9984 */ /* 0x000e280000000c00 */
[----:B------:R-:W1:Y:S04]  /*3ef0*/  @!P0 LDS.128 R32, [R81+0xe400] ;  /* 0x00e4000051208984 */ /* 0x000e680000000c00 */
[----:B0-----:R-:W-:Y:S01]  /*3f00*/  @!P1 STG.E.128 desc[UR40][R58.64+0x300], R12 ;  /* 0x0003000c3a009986 */ /* 0x001fe2000c101d28 */
[----:B------:R-:W-:-:S03]  /*3f10*/  ISETP.GE.AND P1, PT, R82, UR4, PT ;  /* 0x0000000452007c0c */ /* 0x000fc6000bf26270 */
        /* <DEDUP_REMOVED lines=9> */
[----:B------:R-:W-:Y:S02]  /*3fb0*/  ISETP.GE.AND P0, PT, R79, UR4, PT ;  /* 0x000000044f007c0c */ /* 0x000fe4000bf06270 */
[----:B------:R-:W-:-:S07]  /*3fc0*/  IADD3 R79, R16, 0x160, RZ ;  /* 0x00000160104f7810 */ /* 0x000fce0007ffe0ff */
[----:B------:R-:W0:Y:S04]  /*3fd0*/  @!P1 LDS.128 R12, [R80+0x4400] ;  /* 0x00440000500c9984 */ /* 0x000e280000000c00 */
[----:B------:R-:W1:Y:S04]  /*3fe0*/  @!P0 LDS.128 R32, [R80+0x6400] ;  /* 0x0064000050208984 */ /* 0x000e680000000c00 */
[----:B0-----:R-:W-:Y:S01]  /*3ff0*/  @!P1 STG.E.128 desc[UR40][R58.64+0x140], R12 ;  /* 0x0001400c3a009986 */ /* 0x001fe2000c101d28 */
[----:B------:R-:W-:Y:S01]  /*4000*/  ISETP.GE.AND P1, PT, R78, UR4, PT ;  /* 0x000000044e007c0c */ /* 0x000fe2000bf26270 */
[----:B------:R-:W-:-:S02]  /*4010*/  VIADD R78, R16, 0x1a0 ;  /* 0x000001a0104e7836 */ /* 0x000fc40000000000 */
[----:B-1----:R-:W-:Y:S01]  /*4020*/  @!P0 STG.E.128 desc[UR40][R58.64+0x1c0], R32 ;  /* 0x0001c0203a008986 */ /* 0x002fe2000c101d28 */
[----:B------:R-:W-:Y:S01]  /*4030*/  ISETP.GE.AND P0, PT, R79, UR4, PT ;  /* 0x000000044f007c0c */ /* 0x000fe2000bf06270 */
[----:B------:R-:W-:-:S08]  /*4040*/  VIADD R79, R16, 0x1e0 ;  /* 0x000001e0104f7836 */ /* 0x000fd00000000000 */
[----:B------:R-:W0:Y:S04]  /*4050*/  @!P1 LDS.128 R4, [R80+0x8400] ;  /* 0x0084000050049984 */ /* 0x000e280000000c00 */
        /* <DEDUP_REMOVED lines=9> */
.L_x_3152:
[----:B------:R-:W-:Y:S05]  /*40f0*/  BSYNC B0 ;  /* 0x0000000000007941 */ /* 0x000fea0003800000 */
.L_x_3151:
[----:B------:R-:W-:Y:S01]  /*4100*/  @!PT LDS RZ, [RZ] ;  /* 0x00000000fffff984 */ /* 0x000fe20000000800 */
[----:B------:R-:W-:Y:S01]  /*4110*/  @!PT LDS RZ, [RZ] ;  /* 0x00000000fffff984 */ /* 0x000fe20000000800 */
[----:B------:R-:W-:Y:S01]  /*4120*/  @!PT LDS RZ, [RZ] ;  /* 0x00000000fffff984 */ /* 0x000fe20000000800 */
[----:B------:R-:W-:Y:S01]  /*4130*/  @!PT LDS RZ, [RZ] ;  /* 0x00000000fffff984 */ /* 0x000fe20000000800 */
[----:B------:R5:W-:Y:S06]  /*4140*/  MEMBAR.ALL.CTA ;  /* 0x0000000000007992 */ /* 0x000bec0000008000 */
[----:B-----5:R-:W5:Y:S01]  /*4150*/  FENCE.VIEW.ASYNC.S ;  /* 0x00000000000073c6 */ /* 0x020f620000000000 */
[----:B------:R-:W-:Y:S01]  /*4160*/  VIADD R19, R19, 0x1 ;  /* 0x0000000113137836 */ /* 0x000fe20000000000 */
[----:B-----5:R1:W-:Y:S01]  /*4170*/  BAR.SYNC.DEFER_BLOCKING R62, 0x80 ;  /* 0x0002003e0000751d */ /* 0x0203e20000010000 */
[----:B0---4-:R-:W-:-:S03]  /*4180*/  @!P5 VIADD R74, R74, 0x28cc0 ;  /* 0x00028cc04a4ad836 */ /* 0x011fc60000000000 */
[C---:B------:R-:W-:Y:S02]  /*4190*/  ISETP.NE.AND P1, PT, R19.reuse, 0x2, PT ;  /* 0x000000021300780c */ /* 0x040fe40003f25270 */
[----:B------:R-:W-:Y:S02]  /*41a0*/  PLOP3.LUT P0, PT, PT, PT, PT, 0x8, 0x0 ;  /* 0x000000000000781c */ /* 0x000fe40003f0e170 */
[----:B------:R-:W-:Y:S02]  /*41b0*/  @!P5 PRMT R74, RZ, 0x654, R74 ;  /* 0x00000654ff4ad816 */ /* 0x000fe4000000004a */
[----:B-1----:R-:W-:Y:S02]  /*41c0*/  SEL R4, RZ, 0x1, P1 ;  /* 0x00000001ff047807 */ /* 0x002fe40000800000 */
[----:B------:R-:W-:Y:S02]  /*41d0*/  SEL R19, R19, RZ, P1 ;  /* 0x000000ff13137207 */ /* 0x000fe40000800000 */
[----:B------:R-:W-:Y:S01]  /*41e0*/  LOP3.LUT R185, R185, R4, RZ, 0x3c, !PT ;  /* 0x00000004b9b97212 */ /* 0x000fe200078e3cff */
[----:B------:R1:W-:Y:S01]  /*41f0*/  @!P5 SYNCS.ARRIVE.TRANS64.RED.A1T0 RZ, [R74+URZ], RZ ;  /* 0x000000ff4affd9a7 */ /* 0x0003e2000810043f */
[----:B------:R-:W-:Y:S05]  /*4200*/  @P2 BRA `(.L_x_3153) ;  /* 0xffffffdc00c42947 */ /* 0x000fea000383ffff */
.L_x_3119:
[----:B------:R-:W4:Y:S01]  /*4210*/  LDL R4, [R1] ;  /* 0x0000000001047983 */ /* 0x000f220000100800 */
        /* <DEDUP_REMOVED lines=25> */
[----:B---3--:R-:W-:Y:S02]  /*43b0*/  CS2R R80, SRZ ;  /* 0x0000000000507805 */ /* 0x008fe4000001ff00 */
        /* <DEDUP_REMOVED lines=17> */
[----:B-1----:R-:W-:Y:S02]  /*44d0*/  CS2R R74, SRZ ;  /* 0x00000000004a7805 */ /* 0x002fe4000001ff00 */
        /* <DEDUP_REMOVED lines=10> */
[----:B------:R-:W-:Y:S01]  /*4580*/  IMAD.MOV.U32 R169, RZ, RZ, RZ ;  /* 0x000000ffffa97224 */ /* 0x000fe200078e00ff */
[----:B------:R-:W-:-:S02]  /*4590*/  CS2R R172, SRZ ;  /* 0x0000000000ac7805 */ /* 0x000fc4000001ff00 */
[----:B------:R-:W-:Y:S02]  /*45a0*/  CS2R R46, SRZ ;  /* 0x00000000002e7805 */ /* 0x000fe4000001ff00 */
[----:B--2---:R-:W-:Y:S02]  /*45b0*/  CS2R R32, SRZ ;  /* 0x0000000000207805 */ /* 0x004fe4000001ff00 */
[----:B------:R-:W-:Y:S02]  /*45c0*/  CS2R R174, SRZ ;  /* 0x0000000000ae7805 */ /* 0x000fe4000001ff00 */
[----:B------:R-:W-:Y:S02]  /*45d0*/  CS2R R38, SRZ ;  /* 0x0000000000267805 */ /* 0x000fe4000001ff00 */
[----:B------:R-:W-:Y:S01]  /*45e0*/  CS2R R176, SRZ ;  /* 0x0000000000b07805 */ /* 0x000fe2000001ff00 */
[----:B------:R-:W-:Y:S01]  /*45f0*/  IMAD.MOV.U32 R35, RZ, RZ, RZ ;  /* 0x000000ffff237224 */ /* 0x000fe200078e00ff */
[----:B------:R-:W-:-:S02]  /*4600*/  CS2R R28, SRZ ;  /* 0x00000000001c7805 */ /* 0x000fc4000001ff00 */
[----:B------:R-:W-:Y:S01]  /*4610*/  MOV R178, RZ ;  /* 0x000000ff00b27202 */ /* 0x000fe20000000f00 */
[----:B------:R-:W-:Y:S02]  /*4620*/  IMAD.MOV.U32 R31, RZ, RZ, RZ ;  /* 0x000000ffff1f7224 */ /* 0x000fe400078e00ff */
[----:B------:R-:W-:Y:S02]  /*4630*/  IMAD.MOV.U32 R7, RZ, RZ, RZ ;  /* 0x000000ffff077224 */ /* 0x000fe400078e00ff */
[----:B------:R-:W-:Y:S02]  /*4640*/  IMAD.MOV.U32 R180, RZ, RZ, RZ ;  /* 0x000000ffffb47224 */ /* 0x000fe400078e00ff */
[----:B------:R-:W-:Y:S02]  /*4650*/  IMAD.MOV.U32 R0, RZ, RZ, RZ ;  /* 0x000000ffff007224 */ /* 0x000fe400078e00ff */
[----:B------:R-:W-:Y:S01]  /*4660*/  IMAD.MOV.U32 R5, RZ, RZ, RZ ;  /* 0x000000ffff057224 */ /* 0x000fe200078e00ff */
[----:B----4-:R-:W-:Y:S01]  /*4670*/  ISETP.NE.AND P1, PT, R4, 0x1, PT ;  /* 0x000000010400780c */ /* 0x010fe20003f25270 */
[----:B------:R-:W-:-:S12]  /*4680*/  @P0 BRA `(.L_x_3155) ;  /* 0x0000000000080947 */ /* 0x000fd80003800000 */
[----:B------:R-:W0:Y:S02]  /*4690*/  FENCE.VIEW.ASYNC.G ;  /* 0x00000000000073c6 */ /* 0x000e240000000100 */
[----:B0-----:R-:W-:Y:S06]  /*46a0*/  BAR.ARV 0xc, 0x120 ;  /* 0x0304800000007b1d */ /* 0x001fec0000002000 */
.L_x_3155:
[----:B------:R-:W-:Y:S05]  /*46b0*/  BSYNC B0 ;  /* 0x0000000000007941 */ /* 0x000fea0003800000 */
.L_x_3154:
[----:B------:R-:W-:Y:S01]  /*46c0*/  BSSY B7, `(.L_x_3156) ;  /* 0x0000822000077945 */ /* 0x000fe20003800000 */
[----:B------:R-:W-:Y:S01]  /*46d0*/  IMAD.MOV.U32 R179, RZ, RZ, RZ ;  /* 0x000000ffffb37224 */ /* 0x000fe200078e00ff */
[----:B------:R-:W-:Y:S02]  /*46e0*/  MOV R181, RZ ;  /* 0x000000ff00b57202 */ /* 0x000fe40000000f00 */
[----:B------:R-:W-:Y:S05]  /*46f0*/  @!P1 BRA `(.L_x_3157) ;  /* 0x0000001800b89947 */ /* 0x000fea0003800000 */
[----:B------:R-:W-:Y:S02]  /*4700*/  ISETP.GE.AND P1, PT, R168, 0x1, PT ;  /* 0x00000001a800780c */ /* 0x000fe40003f26270 */
[----:B------:R-:W-:-:S11]  /*4710*/  PLOP3.LUT P0, PT, PT, PT, PT, 0x80, 0x0 ;  /* 0x000000000000781c */ /* 0x000fd60003f0f070 */
[----:B------:R-:W-:Y:S05]  /*4720*/  @!P1 BRA `(.L_x_3158) ;  /* 0x00000080006c9947 */ /* 0x000fea0003800000 */
[----:B------:R-:W0:Y:S01]  /*4730*/  SHFL.IDX PT, R0, R206, RZ, 0x1f ;  /* 0x00001fffce007589 */ /* 0x000e2200000e0000 */
[----:B------:R-:W-:Y:S02]  /*4740*/  ISETP.NE.AND P0, PT, R184, 0x3, PT ;  /* 0x00000003b800780c */ /* 0x000fe40003f05270 */
[----:B0-----:R-:W-:-:S04]  /*4750*/  LEA.HI R3, R0, R0, RZ, 0x1 ;  /* 0x0000000000037211 */ /* 0x001fc800078f08ff */
[----:B------:R-:W-:-:S05]  /*4760*/  LOP3.LUT R3, R3, 0x1fffe, RZ, 0xc0, !PT ;  /* 0x0001fffe03037812 */ /* 0x000fca00078ec0ff */
[----:B------:R-:W-:-:S04]  /*4770*/  IMAD.IADD R3, R0, 0x1, -R3 ;  /* 0x0000000100037824 */ /* 0x000fc800078e0a03 */
[----:B------:R-:W-:-:S04]  /*4780*/  IMAD R3, R3, 0x8000, R2 ;  /* 0x0000800003037824 */ /* 0x000fc800078e0202 */
[----:B------:R-:W-:-:S05]  /*4790*/  VIADD R3, R3, 0x400 ;  /* 0x0000040003037836 */ /* 0x000fca0000000000 */
[----:B------:R-:W-:-:S04]  /*47a0*/  SHF.R.U32.HI R3, RZ, 0x4, R3 ;  /* 0x00000004ff037819 */ /* 0x000fc80000011603 */
[----:B------:R-:W-:-:S04]  /*47b0*/  LOP3.LUT R3, R3, 0x3fff, RZ, 0xc0, !PT ;  /* 0x00003fff03037812 */ /* 0x000fc800078ec0ff */
[----:B------:R-:W-:Y:S01]  /*47c0*/  LOP3.LUT R15, R3, 0x2000000, RZ, 0xfc, !PT ;  /* 0x02000000030f7812 */ /* 0x000fe200078efcff */
[----:B------:R-:W-:Y:S06]  /*47d0*/  @!P0 BRA `(.L_x_3159) ;  /* 0x0000000000048947 */ /* 0x000fec0003800000 */
[----:B------:R-:W-:Y:S01]  /*47e0*/  BPT.TRAP 0x1 ;  /* 0x000000040000795c */ /* 0x000fe20000300000 */
.L_x_3159:
[----:B------:R-:W-:Y:S01]  /*47f0*/  IMAD R8, R18, 0x8, R2 ;  /* 0x0000000812087824 */ /* 0x000fe200078e0202 */
[----:B------:R-:W-:Y:S01]  /*4800*/  SHF.L.U32 R3, R22, 0x1f, RZ ;  /* 0x0000001f16037819 */ /* 0x000fe200000006ff */
[----:B------:R-:W-:Y:S01]  /*4810*/  VIADD R0, R2, 0x26800 ;  /* 0x0002680002007836 */ /* 0x000fe20000000000 */
[----:B------:R-:W-:Y:S01]  /*4820*/  BSSY B0, `(.L_x_3160) ;  /* 0x0000008000007945 */ /* 0x000fe20003800000 */
[----:B------:R-:W-:Y:S01]  /*4830*/  IMAD R4, R18, 0x1000, R15 ;  /* 0x0000100012047824 */ /* 0x000fe200078e020f */
[----:B------:R-:W0:Y:S01]  /*4840*/  SYNCS.PHASECHK.TRANS64.TRYWAIT P0, [R8+URZ+0x28c50], R3 ;  /* 0x028c5003080075a7 */ /* 0x000e22000800017f */
[----:B------:R-:W-:Y:S02]  /*4850*/  MOV R5, 0x40000040 ;  /* 0x4000004000057802 */ /* 0x000fe40000000f00 */
[----:B------:R-:W-:-:S04]  /*4860*/  SHF.R.U32.HI R0, RZ, 0x4, R0 ;  /* 0x00000004ff007819 */ /* 0x000fc80000011600 */
[----:B------:R-:W-:-:S04]  /*4870*/  LOP3.LUT R0, R0, 0x3fff, RZ, 0xc0, !PT ;  /* 0x00003fff00007812 */ /* 0x000fc800078ec0ff */
[----:B------:R-:W-:Y:S01]  /*4880*/  LOP3.LUT R0, R0, 0x10000, RZ, 0xfc, !PT ;  /* 0x0001000000007812 */ /* 0x000fe200078efcff */
[----:B0-----:R-:W-:Y:S06]  /*4890*/  @!P0 BRA `(.L_x_3161) ;  /* 0x0000010400988947 */ /* 0x001fec0003800000 */
.L_x_3343:
[----:B------:R-:W-:Y:S05]  /*48a0*/  BSYNC B0 ;  /* 0x0000000000007941 */ /* 0x000fea0003800000 */
.L_x_3160:
[----:B------:R-:W-:Y:S01]  /*48b0*/  BAR.SYNC.DEFER_BLOCKING 0xe, 0x100 ;  /* 0x0384000000007b1d */ /* 0x000fe20000010000 */
[----:B------:R-:W-:Y:S01]  /*48c0*/  IMAD.MOV.U32 R6, RZ, RZ, R0 ;  /* 0x000000ffff067224 */ /* 0x000fe200078e0000 */
[----:B------:R-:W-:Y:S01]  /*48d0*/  R2UR UR6, R4 ;  /* 0x00000000040672ca */ /* 0x000fe200000e0000 */
[----:B------:R-:W-:Y:S01]  /*48e0*/  IMAD.MOV.U32 R7, RZ, RZ, 0x40000040 ;  /* 0x40000040ff077424 */ /* 0x000fe200078e00ff */
[----:B------:R-:W-:Y:S01]  /*48f0*/  R2UR UR7, R5 ;  /* 0x00000000050772ca */ /* 0x000fe200000e0000 */
[----:B------:R-:W-:Y:S01]  /*4900*/  VIADD R10, R0, 0x2 ;  /* 0x00000002000a7836 */ /* 0x000fe20000000000 */
[----:B------:R-:W-:Y:S01]  /*4910*/  R2UR UR4, R6 ;  /* 0x00000000060472ca */ /* 0x000fe200000e0000 */
[----:B------:R-:W-:Y:S01]  /*4920*/  VIADD R6, R4, 0x80 ;  /* 0x0000008004067836 */ /* 0x000fe20000000000 */
[----:B------:R-:W-:Y:S01]  /*4930*/  R2UR UR5, R7 ;  /* 0x00000000070572ca */ /* 0x000fe200000e0000 */
[----:B------:R-:W-:Y:S01]  /*4940*/  IMAD.MOV.U32 R7, RZ, RZ, 0x40000040 ;  /* 0x40000040ff077424 */ /* 0x000fe200078e00ff */
[----:B------:R-:W-:Y:S01]  /*4950*/  MOV R5, 0x40000040 ;  /* 0x4000004000057802 */ /* 0x000fe20000000f00 */
[----:B------:R-:W-:Y:S01]  /*4960*/  IMAD.MOV.U32 R11, RZ, RZ, 0x40000040 ;  /* 0x40000040ff0b7424 */ /* 0x000fe200078e00ff */
[----:B------:R-:W1:Y:S01]  /*4970*/  S2R R9, SR_TID.X ;  /* 0x0000000000097919 */ /* 0x000e620000002100 */
[----:B------:R-:W-:Y:S01]  /*4980*/  VIADD R12, R0, 0x4 ;  /* 0x00000004000c7836 */ /* 0x000fe20000000000 */
[----:B------:R-:W-:Y:S01]  /*4990*/  BSSY B0, `(.L_x_3162) ;  /* 0x00000f6000007945 */ /* 0x000fe20003800000 */
[----:B------:R-:W-:Y:S01]  /*49a0*/  IMAD.MOV.U32 R13, RZ, RZ, 0x40000040 ;  /* 0x40000040ff0d7424 */ /* 0x000fe200078e00ff */
[----:B-----5:R-:W-:-:S06]  /*49b0*/  WARPGROUP.ARRIVE ;  /* 0x00000000000079c5 */ /* 0x020fcc0000000000 */
[----:B------:R-:W-:Y:S01]  /*49c0*/  HGMMA.64x256x16.F32.BF16 R24, gdesc[UR4].tnspB, RZ, !UPT, gsb0 ;  /* 0x43e00000041879f0 */ /* 0x000fe2000c0018ff */
[----:B------:R-:W-:Y:S02]  /*49d0*/  R2UR UR6, R6 ;  /* 0x00000000060672ca */ /* 0x000fe400000e0000 */
[----:B------:R-:W-:Y:S01]  /*49e0*/  R2UR UR7, R7 ;  /* 0x00000000070772ca */ /* 0x000fe200000e0000 */
[----:B------:R-:W-:Y:S01]  /*49f0*/  IMAD.MOV.U32 R7, RZ, RZ, 0x40000040 ;  /* 0x40000040ff077424 */ /* 0x000fe200078e00ff */
[----:B------:R-:W-:Y:S02]  /*4a00*/  R2UR UR4, R10 ;  /* 0x000000000a0472ca */ /* 0x000fe400000e0000 */
[----:B------:R-:W-:Y:S02]  /*4a10*/  R2UR UR5, R11 ;  /* 0x000000000b0572ca */ /* 0x000fe400000e0000 */
[----:B------:R-:W-:Y:S02]  /*4a20*/  IADD3 R6, R4, 0x100, RZ ;  /* 0x0000010004067810 */ /* 0x000fe40007ffe0ff */
[----:B-1----:R-:W-:-:S04]  /*4a30*/  LOP3.LUT R9, R9, 0x7f, RZ, 0xc0, !PT ;  /* 0x0000007f09097812 */ /* 0x002fc800078ec0ff */
[----:B------:R-:W-:Y:S01]  /*4a40*/  ISETP.NE.AND P0, PT, R9, RZ, PT ;  /* 0x000000ff0900720c */ /* 0x000fe20003f05270 */
[----:B------:R-:W-:Y:S02]  /*4a50*/  WARPGROUP.DEPBAR.LE gsb0, 0x0 ;  /* 0x00008000000079c5 */ /* 0x000fe40000010000 */
[----:B------:R-:W-:-:S10]  /*4a60*/  WARPGROUP.ARRIVE ;  /* 0x00000000000079c5 */ /* 0x000fd40000000000 */
[----:B------:R-:W-:Y:S01]  /*4a70*/  HGMMA.64x256x16.F32.BF16 R24, gdesc[UR4].tnspB, R24, gsb0 ;  /* 0x43e00000041879f0 */ /* 0x000fe20008001818 */
[----:B------:R-:W-:Y:S01]  /*4a80*/  R2UR UR6, R6 ;  /* 0x00000000060672ca */ /* 0x000fe200000e0000 */
[----:B------:R-:W-:Y:S01]  /*4a90*/  VIADD R6, R4, 0x180 ;  /* 0x0000018004067836 */ /* 0x000fe20000000000 */
[----:B------:R-:W-:Y:S01]  /*4aa0*/  R2UR UR7, R7 ;  /* 0x00000000070772ca */ /* 0x000fe200000e0000 */
[----:B------:R-:W-:Y:S01]  /*4ab0*/  VIADD R4, R0, 0x6 ;  /* 0x0000000600047836 */ /* 0x000fe20000000000 */
[----:B------:R-:W-:Y:S01]  /*4ac0*/  R2UR UR4, R12 ;  /* 0x000000000c0472ca */ /* 0x000fe200000e0000 */
[----:B------:R-:W-:Y:S01]  /*4ad0*/  IMAD.MOV.U32 R7, RZ, RZ, 0x40000040 ;  /* 0x40000040ff077424 */ /* 0x000fe200078e00ff */
[----:B------:R-:W-:Y:S01]  /*4ae0*/  R2UR UR5, R13 ;  /* 0x000000000d0572ca */ /* 0x000fe200000e0000 */
[----:B------:R-:W-:-:S05]  /*4af0*/  @!P0 VIADD R0, R8, 0x28c60 ;  /* 0x00028c6008008836 */ /* 0x000fca0000000000 */
[----:B------:R-:W-:Y:S01]  /*4b00*/  @!P0 PRMT R0, RZ, 0x654, R0 ;  /* 0x00000654ff008816 */ /* 0x000fe20000000000 */
[----:B------:R-:W-:Y:S02]  /*4b10*/  WARPGROUP.DEPBAR.LE gsb0, 0x0 ;  /* 0x00008000000079c5 */ /* 0x000fe40000010000 */
[----:B------:R-:W-:-:S12]  /*4b20*/  WARPGROUP.ARRIVE ;  /* 0x00000000000079c5 */ /* 0x000fd80000000000 */
[----:B------:R-:W-:Y:S01]  /*4b30*/  HGMMA.64x256x16.F32.BF16 R24, gdesc[UR4].tnspB, R24, gsb0 ;  /* 0x43e00000041879f0 */ /* 0x000fe20008001818 */
[----:B------:R-:W-:Y:S02]  /*4b40*/  R2UR UR6, R6 ;  /* 0x00000000060672ca */ /* 0x000fe400000e0000 */
[----:B------:R-:W-:Y:S02]  /*4b50*/  R2UR UR7, R7 ;  /* 0x00000000070772ca */ /* 0x000fe400000e0000 */
[----:B------:R-:W-:Y:S02]  /*4b60*/  R2UR UR4, R4 ;  /* 0x00000000040472ca */ /* 0x000fe400000e0000 */
[----:B------:R-:W-:Y:S01]  /*4b70*/  R2UR UR5, R5 ;  /* 0x00000000050572ca */ /* 0x000fe200000e0000 */
[----:B------:R-:W-:Y:S02]  /*4b80*/  WARPGROUP.DEPBAR.LE gsb0, 0x0 ;  /* 0x00008000000079c5 */ /* 0x000fe40000010000 */
[----:B------:R-:W-:-:S15]  /*4b90*/  WARPGROUP.ARRIVE ;  /* 0x00000000000079c5 */ /* 0x000fde0000000000 */
[----:B------:R-:W-:-:S03]  /*4ba0*/  NOP ;  /* 0x0000000000007918 */ /* 0x000fc60000000000 */
[----:B------:R-:W-:Y:S03]  /*4bb0*/  HGMMA.64x256x16.F32.BF16 R24, gdesc[UR4].tnspB, R24, gsb0 ;  /* 0x43e00000041879f0 */ /* 0x000fe60008001818 */
[----:B------:R-:W-:Y:S02]  /*4bc0*/  WARPGROUP.DEPBAR.LE gsb0, 0x0 ;  /* 0x00008000000079c5 */ /* 0x000fe40000010000 */
[----:B------:R-:W-:Y:S06]  /*4bd0*/  BAR.ARV 0xf, 0x100 ;  /* 0x03c4000000007b1d */ /* 0x000fec0000002000 */
[----:B------:R1:W-:Y:S01]  /*4be0*/  @!P0 SYNCS.ARRIVE.TRANS64.RED.A1T0 RZ, [R0+URZ], RZ ;  /* 0x000000ff00ff89a7 */ /* 0x0003e2000810043f */
[----:B------:R-:W-:-:S13]  /*4bf0*/  ISETP.GE.AND P0, PT, R168, 0x41, PT ;  /* 0x00000041a800780c */ /* 0x000fda0003f06270 */
[----:B-1----:R-:W-:Y:S05]  /*4c00*/  @!P0 BRA `(.L_x_3163) ;  /* 0x0000000c00388947 */ /* 0x002fea0003800000 */
[----:B------:R-:W-:-:S07]  /*4c10*/  VIADD R182, R182, 0xfffffffe ;  /* 0xfffffffeb6b67836 */ /* 0x000fce0000000000 */
.L_x_3169:
[----:B------:R-:W-:Y:S01]  /*4c20*/  BAR.SYNC.DEFER_BLOCKING 0xe, 0x100 ;  /* 0x0384000000007b1d */ /* 0x000fe20000010000 */
[----:B0-----:R-:W-:Y:S01]  /*4c30*/  IMAD R3, R18, 0x40, R188 ;  /* 0x0000004012037824 */ /* 0x001fe200078e02bc */
[----:B------:R-:W-:Y:S01]  /*4c40*/  ISETP.NE.AND P2, PT, R184, 0x3, PT ;  /* 0x00000003b800780c */ /* 0x000fe20003f45270 */
[----:B------:R-:W-:Y:S01]  /*4c50*/  VIADD R18, R18, 0x1 ;  /* 0x0000000112127836 */ /* 0x000fe20000000000 */
[C---:B------:R-:W-:Y:S01]  /*4c60*/  ISETP.GT.AND P1, PT, R182.reuse, RZ, PT ;  /* 0x000000ffb600720c */ /* 0x040fe20003f24270 */
[----:B------:R-:W-:Y:S02]  /*4c70*/  IMAD R3, R3, 0x4, R2 ;  /* 0x0000000403037824 */ /* 0x000fe400078e0202 */
[----:B------:R-:W-:Y:S01]  /*4c80*/  VIADD R182, R182, 0xffffffff ;  /* 0xffffffffb6b67836 */ /* 0x000fe20000000000 */
[----:B------:R-:W-:-:S04]  /*4c90*/  ISETP.NE.AND P0, PT, R18, 0x2, PT ;  /* 0x000000021200780c */ /* 0x000fc80003f05270 */
[----:B------:R-:W-:Y:S02]  /*4ca0*/  SEL R7, RZ, 0x1, P0 ;  /* 0x00000001ff077807 */ /* 0x000fe40000000000 */
[----:B------:R-:W-:Y:S02]  /*4cb0*/  SEL R18, R18, RZ, P0 ;  /* 0x000000ff12127207 */ /* 0x000fe40000000000 */
[----:B------:R-:W-:Y:S01]  /*4cc0*/  LOP3.LUT R22, R22, R7, RZ, 0x3c, !PT ;  /* 0x0000000716167212 */ /* 0x000fe200078e3cff */
[----:B-1----:R-:W0:Y:S04]  /*4cd0*/  LDS R0, [R3+0x28800] ;  /* 0x0288000003007984 */ /* 0x002e280000000800 */
        /* <DEDUP_REMOVED lines=131> */
.L_x_3164:
[----:B------:R-:W-:Y:S02]  /*5510*/  LEA R0, R18, R2, 0x3 ;  /* 0x0000000212007211 */ /* 0x000fe400078e18ff */
[----:B------:R-:W-:-:S04]  /*5520*/  SHF.L.U32 R3, R22, 0x1f, RZ ;  /* 0x0000001f16037819 */ /* 0x000fc800000006ff */
[----:B------:R0:W1:Y:S01]  /*5530*/  SYNCS.PHASECHK.TRANS64.TRYWAIT P0, [R0+URZ+0x28c50], R3 ;  /* 0x028c5003000075a7 */ /* 0x000062000800017f */
[----:B------:R-:W-:Y:S05]  /*5540*/  @!P2 BRA `(.L_x_3165) ;  /* 0x000000000004a947 */ /* 0x000fea0003800000 */
[----:B------:R-:W-:Y:S01]  /*5550*/  BPT.TRAP 0x1 ;  /* 0x000000040000795c */ /* 0x000fe20000300000 */
.L_x_3165:
[----:B------:R-:W-:Y:S04]  /*5560*/  BSSY B1, `(.L_x_3166) ;  /* 0x0000004000017945 */ /* 0x000fe80003800000 */
[----:B-1----:R-:W-:Y:S05]  /*5570*/  @P0 BRA `(.L_x_3167) ;  /* 0x0000000000080947 */ /* 0x002fea0003800000 */
[----:B------:R-:W1:Y:S02]  /*5580*/  SYNCS.PHASECHK.TRANS64.TRYWAIT P0, [R0+URZ+0x28c50], R3 ;  /* 0x028c5003000075a7 */ /* 0x000e64000800017f */
[----:B-1----:R-:W-:Y:S05]  /*5590*/  @!P0 BRA `(.L_x_3168) ;  /* 0x000000f8006c8947 */ /* 0x002fea0003800000 */
.L_x_3167:
[----:B------:R-:W-:Y:S05]  /*55a0*/  BSYNC B1 ;  /* 0x0000000000017941 */ /* 0x000fea0003800000 */
.L_x_3166:
[----:B01----:R-:W-:Y:S01]  /*55b0*/  VIADD R0, R2, 0x26800 ;  /* 0x0002680002007836 */ /* 0x003fe20000000000 */
[----:B------:R-:W-:Y:S01]  /*55c0*/  WARPGROUP.ARRIVE ;  /* 0x00000000000079c5 */ /* 0x000fe20000000000 */
[----:B------:R-:W-:-:S05]  /*55d0*/  IMAD R6, R18, 0x1000, R15 ;  /* 0x0000100012067824 */ /* 0x000fca00078e020f */
[----:B------:R-:W0:Y:S01]  /*55e0*/  S2R R14, SR_TID.X ;  /* 0x00000000000e7919 */ /* 0x000e220000002100 */
[----:B------:R-:W-:Y:S01]  /*55f0*/  IMAD.MOV.U32 R7, RZ, RZ, 0x40000040 ;  /* 0x40000040ff077424 */ /* 0x000fe200078e00ff */
[----:B------:R-:W-:Y:S01]  /*5600*/  SHF.R.U32.HI R0, RZ, 0x4, R0 ;  /* 0x00000004ff007819 */ /* 0x000fe20000011600 */
[----:B------:R-:W-:Y:S01]  /*5610*/  IMAD.MOV.U32 R9, RZ, RZ, 0x40000040 ;  /* 0x40000040ff097424 */ /* 0x000fe200078e00ff */
[----:B------:R-:W-:Y:S02]  /*5620*/  R2UR UR6, R6 ;  /* 0x00000000060672ca */ /* 0x000fe400000e0000 */
[----:B------:R-:W-:Y:S02]  /*5630*/  LOP3.LUT R0, R0, 0x3fff, RZ, 0xc0, !PT ;  /* 0x00003fff00007812 */ /* 0x000fe400078ec0ff */
[----:B------:R-:W-:Y:S01]  /*5640*/  R2UR UR7, R7 ;  /* 0x00000000070772ca */ /* 0x000fe200000e0000 */
[----:B------:R-:W-:Y:S01]  /*5650*/  IMAD.MOV.U32 R7, RZ, RZ, 0x40000040 ;  /* 0x40000040ff077424 */ /* 0x000fe200078e00ff */
[----:B------:R-:W-:-:S02]  /*5660*/  LOP3.LUT R8, R0, 0x10000, RZ, 0xfc, !PT ;  /* 0x0001000000087812 */ /* 0x000fc400078efcff */
[----:B------:R-:W-:Y:S01]  /*5670*/  R2UR UR5, R9 ;  /* 0x00000000090572ca */ /* 0x000fe200000e0000 */
[----:B------:R-:W-:Y:S01]  /*5680*/  IMAD.MOV.U32 R9, RZ, RZ, 0x40000040 ;  /* 0x40000040ff097424 */ /* 0x000fe200078e00ff */
[----:B------:R-:W-:Y:S01]  /*5690*/  R2UR UR4, R8 ;  /* 0x00000000080472ca */ /* 0x000fe200000e0000 */
[----:B------:R-:W-:-:S12]  /*56a0*/  VIADD R8, R6, 0x80 ;  /* 0x0000008006087836 */ /* 0x000fd80000000000 */
[----:B------:R-:W-:Y:S01]  /*56b0*/  HGMMA.64x256x16.F32.BF16 R24, gdesc[UR4].tnspB, R24, gsb0 ;  /* 0x43e00000041879f0 */ /* 0x000fe20008001818 */
[----:B------:R-:W-:Y:S02]  /*56c0*/  R2UR UR4, R10 ;  /* 0x000000000a0472ca */ /* 0x000fe400000e0000 */
[----:B------:R-:W-:Y:S02]  /*56d0*/  R2UR UR5, R11 ;  /* 0x000000000b0572ca */ /* 0x000fe400000e0000 */
[----:B------:R-:W-:Y:S02]  /*56e0*/  R2UR UR6, R8 ;  /* 0x00000000080672ca */ /* 0x000fe400000e0000 */
[----:B------:R-:W-:Y:S01]  /*56f0*/  R2UR UR7, R9 ;  /* 0x00000000090772ca */ /* 0x000fe200000e0000 */
[----:B------:R-:W-:Y:S01]  /*5700*/  IMAD.MOV.U32 R9, RZ, RZ, 0x40000040 ;  /* 0x40000040ff097424 */ /* 0x000fe200078e00ff */
[C---:B------:R-:W-:Y:S01]  /*5710*/  IADD3 R8, R6.reuse, 0x100, RZ ;  /* 0x0000010006087810 */ /* 0x040fe20007ffe0ff */
[----:B------:R-:W-:Y:S01]  /*5720*/  VIADD R6, R6, 0x180 ;  /* 0x0000018006067836 */ /* 0x000fe20000000000 */
[----:B0-----:R-:W-:-:S04]  /*5730*/  LOP3.LUT R14, R14, 0x7f, RZ, 0xc0, !PT ;  /* 0x0000007f0e0e7812 */ /* 0x001fc800078ec0ff */
[----:B------:R-:W-:-:S13]  /*5740*/  ISETP.NE.AND P0, PT, R14, RZ, PT ;  /* 0x000000ff0e00720c */ /* 0x000fda0003f05270 */
[----:B------:R-:W-:-:S04]  /*5750*/  @!P0 IMAD R0, R18, 0x8, R2 ;  /* 0x0000000812008824 */ /* 0x000fc800078e0202 */
[----:B------:R-:W-:-:S05]  /*5760*/  @!P0 VIADD R0, R0, 0x28c60 ;  /* 0x00028c6000008836 */ /* 0x000fca0000000000 */
[----:B------:R-:W-:Y:S01]  /*5770*/  @!P0 PRMT R0, RZ, 0x654, R0 ;  /* 0x00000654ff008816 */ /* 0x000fe20000000000 */
[----:B------:R-:W-:Y:S02]  /*5780*/  WARPGROUP.DEPBAR.LE gsb0, 0x0 ;  /* 0x00008000000079c5 */ /* 0x000fe40000010000 */
[----:B------:R-:W-:-:S06]  /*5790*/  WARPGROUP.ARRIVE ;  /* 0x00000000000079c5 */ /* 0x000fcc0000000000 */
        /* <DEDUP_REMOVED lines=20> */
[----:B------:R-:W-:Y:S05]  /*58e0*/  @P1 BRA `(.L_x_3169) ;  /* 0xfffffff000cc1947 */ /* 0x000fea000383ffff */
.L_x_3163:
[----:B------:R-:W-:Y:S05]  /*58f0*/  BSYNC B0 ;  /* 0x0000000000007941 */ /* 0x000fea0003800000 */
.L_x_3162:
[----:B------:R-:W-:Y:S01]  /*5900*/  BAR.SYNC.DEFER_BLOCKING 0xe, 0x100 ;  /* 0x0384000000007b1d */ /* 0x000fe20000010000 */
[C---:B0-----:R-:W-:Y:S01]  /*5910*/  IMAD R3, R18.reuse, 0x40, R188 ;  /* 0x0000004012037824 */ /* 0x041fe200078e02bc */
[----:B------:R-:W-:Y:S01]  /*5920*/  PLOP3.LUT P0, PT, PT, PT, PT, 0x8, 0x0 ;  /* 0x000000000000781c */ /* 0x000fe20003f0e170 */
[----:B------:R-:W-:Y:S01]  /*5930*/  VIADD R18, R18, 0x1 ;  /* 0x0000000112127836 */ /* 0x000fe20000000000 */
[----:B------:R-:W-:Y:S02]  /*5940*/  CS2R R20, SRZ ;  /* 0x0000000000147805 */ /* 0x000fe4000001ff00 */
[----:B------:R-:W-:Y:S02]  /*5950*/  LEA R3, R3, R2, 0x2 ;  /* 0x0000000203037211 */ /* 0x000fe400078e10ff */
        /* <DEDUP_REMOVED lines=136> */
.L_x_3157:
[----:B------:R-:W-:Y:S02]  /*61e0*/  ISETP.GE.AND P1, PT, R168, 0x1, PT ;  /* 0x00000001a800780c */ /* 0x000fe40003f26270 */
[----:B------:R-:W-:-:S11]  /*61f0*/  PLOP3.LUT P0, PT, PT, PT, PT, 0x80, 0x0 ;  /* 0x000000000000781c */ /* 0x000fd60003f0f070 */
[----:B------:R-:W-:Y:S05]  /*6200*/  @!P1 BRA `(.L_x_3158) ;  /* 0x0000006400b49947 */ /* 0x000fea0003800000 */
[----:B------:R-:W0:Y:S01]  /*6210*/  SHFL.IDX PT, R0, R206, RZ, 0x1f ;  /* 0x00001fffce007589 */ /* 0x000e2200000e0000 */
[----:B------:R-:W-:Y:S01]  /*6220*/  BSSY B6, `(.L_x_3170) ;  /* 0x000001b000067945 */ /* 0x000fe20003800000 */
[----:B0-----:R-:W-:-:S04]  /*6230*/  LEA.HI R3, R0, R0, RZ, 0x1 ;  /* 0x0000000000037211 */ /* 0x001fc800078f08ff */
[----:B------:R-:W-:-:S05]  /*6240*/  LOP3.LUT R3, R3, 0x1fffe, RZ, 0xc0, !PT ;  /* 0x0001fffe03037812 */ /* 0x000fca00078ec0ff */
[----:B------:R-:W-:Y:S02]  /*6250*/  IMAD.IADD R3, R0, 0x1, -R3 ;  /* 0x0000000100037824 */ /* 0x000fe400078e0a03 */
[----:B------:R-:W-:Y:S02]  /*6260*/  VIADD R0, R2, 0x26800 ;  /* 0x0002680002007836 */ /* 0x000fe40000000000 */
[----:B------:R-:W-:-:S03]  /*6270*/  IMAD R3, R3, 0x8000, R2 ;  /* 0x0000800003037824 */ /* 0x000fc600078e0202 */
[----:B------:R-:W-:Y:S01]  /*6280*/  LOP3.LUT P0, RZ, R0, 0x3ff, RZ, 0xc0, !PT ;  /* 0x000003ff00ff7812 */ /* 0x000fe2000780c0ff */
[----:B------:R-:W-:-:S05]  /*6290*/  VIADD R3, R3, 0x400 ;  /* 0x0000040003037836 */ /* 0x000fca0000000000 */
[----:B------:R-:W-:-:S04]  /*62a0*/  SHF.R.U32.HI R3, RZ, 0x4, R3 ;  /* 0x00000004ff037819 */ /* 0x000fc80000011603 */
[----:B------:R-:W-:-:S03]  /*62b0*/  LOP3.LUT R56, R3, 0x3fff, RZ, 0xc0, !PT ;  /* 0x00003fff03387812 */ /* 0x000fc600078ec0ff */
[----:B------:R-:W-:Y:S05]  /*62c0*/  @!P0 BRA `(.L_x_3171) ;  /* 0x0000000000408947 */ /* 0x000fea0003800000 */
[----:B------:R-:W-:Y:S01]  /*62d0*/  MOV R0, 0x0 ;  /* 0x0000000000007802 */ /* 0x000fe20000000f00 */
[----:B------:R-:W-:Y:S01]  /*62e0*/  ULDC.64 UR4, c[0x4][0x108] ;  /* 0x0100420000047ab9 */ /* 0x000fe20000000a00 */
[----:B------:R-:W-:Y:S01]  /*62f0*/  ULDC.64 UR6, c[0x4][0x110] ;  /* 0x0100440000067ab9 */ /* 0x000fe20000000a00 */
[----:B------:R-:W-:Y:S01]  /*6300*/  IMAD.U32 R4, RZ, RZ, UR4 ;  /* 0x00000004ff047e24 */ /* 0x000fe2000f8e00ff */
[----:B------:R0:W1:Y:S01]  /*6310*/  LDC.64 R14, c[0x4][R0] ;  /* 0x01000000000e7b82 */ /* 0x0000620000000a00 */
[----:B------:R-:W-:Y:S01]  /*6320*/  MOV R5, UR5 ;  /* 0x0000000500057c02 */ /* 0x000fe20008000f00 */
[----:B------:R-:W-:Y:S01]  /*6330*/  ULDC.64 UR4, c[0x4][0x58] ;  /* 0x0100160000047ab9 */ /* 0x000fe20000000a00 */
[----:B------:R-:W-:Y:S01]  /*6340*/  IMAD.U32 R6, RZ, RZ, UR6 ;  /* 0x00000006ff067e24 */ /* 0x000fe2000f8e00ff */
[----:B------:R-:W-:Y:S01]  /*6350*/  MOV R13, RZ ;  /* 0x000000ff000d7202 */ /* 0x000fe20000000f00 */
[----:B------:R-:W-:Y:S02]  /*6360*/  IMAD.U32 R7, RZ, RZ, UR7 ;  /* 0x00000007ff077e24 */ /* 0x000fe4000f8e00ff */
[----:B------:R-:W-:-:S02]  /*6370*/  IMAD.U32 R10, RZ, RZ, UR4 ;  /* 0x00000004ff0a7e24 */ /* 0x000fc4000f8e00ff */
[----:B------:R-:W-:Y:S02]  /*6380*/  IMAD.U32 R11, RZ, RZ, UR5 ;  /* 0x00000005ff0b7e24 */ /* 0x000fe4000f8e00ff */
[----:B------:R-:W-:Y:S02]  /*6390*/  IMAD.MOV.U32 R8, RZ, RZ, 0x70 ;  /* 0x00000070ff087424 */ /* 0x000fe400078e00ff */
[----:B0-----:R-:W-:-:S07]  /*63a0*/  IMAD.MOV.U32 R12, RZ, RZ, 0x1 ;  /* 0x00000001ff0c7424 */ /* 0x001fce00078e00ff */
[----:B------:R-:W-:-:S07]  /*63b0*/  LEPC R20, `(.L_x_3171) ;  /* 0x000000001014794e */ /* 0x000fce0000000000 */
[----:B-1---5:R-:W-:Y:S05]  /*63c0*/  CALL.ABS.NOINC R14 ;  /* 0x000000000e007343 */ /* 0x022fea0003c00000 */
.L_x_3171:
[----:B------:R-:W-:Y:S05]  /*63d0*/  BSYNC B6 ;  /* 0x0000000000067941 */ /* 0x000fea0003800000 */
.L_x_3170:
        /* <DEDUP_REMOVED lines=12> */
.L_x_3175:
[----:B-1----:R1:W2:Y:S02]  /*64a0*/  SYNCS.PHASECHK.TRANS64.TRYWAIT P0, [R2+URZ+0x28c00], R3 ;  /* 0x028c0003020075a7 */ /* 0x0022a4000800017f */
[----:B--2---:R-:W-:Y:S05]  /*64b0*/  @!P0 NANOSLEEP.SYNCS 0x989680 ;  /* 0x009896800000895d */ /* 0x004fea0003900000 */
[----:B------:R-:W2:Y:S02]  /*64c0*/  @!P0 SYNCS.PHASECHK.TRANS64 P0, [R2+URZ+0x28c00], R3 ;  /* 0x028c0003020085a7 */ /* 0x000ea4000800007f */
[----:B--2---:R-:W-:Y:S05]  /*64d0*/  @!P0 BRA `(.L_x_3175) ;  /* 0xfffffffc00f08947 */ /* 0x004fea000383ffff */
.L_x_3174:
[----:B------:R-:W-:Y:S05]  /*64e0*/  BSYNC B0 ;  /* 0x0000000000007941 */ /* 0x000fea0003800000 */
.L_x_3173:
[----:B------:R-:W-:Y:S05]  /*64f0*/  BRA `(.L_x_3176) ;  /* 0x0000002000747947 */ /* 0x000fea0003800000 */
.L_x_3172:
[----:B-----5:R-:W-:Y:S01]  /*6500*/  SHF.R.S32.HI R0, RZ, 0x1f, R27 ;  /* 0x0000001fff007819 */ /* 0x020fe2000001141b */
[----:B------:R-:W-:Y:S01]  /*6510*/  ULDC.64 UR4, c[0x0][0x3d8] ;  /* 0x0000f60000047ab9 */ /* 0x000fe20000000a00 */
[----:B------:R-:W-:Y:S01]  /*6520*/  VIADD R3, R2, 0x20400 ;  /* 0x0002040002037836 */ /* 0x000fe20000000000 */
[----:B------:R-:W-:Y:S01]  /*6530*/  ULDC.64 UR6, c[0x0][0x3e8] ;  /* 0x0000fa0000067ab9 */ /* 0x000fe20000000a00 */
[----:B------:R-:W-:Y:S01]  /*6540*/  IMAD.WIDE.U32 R4, R27, UR4, RZ ;  /* 0x000000041b047c25 */ /* 0x000fe2000f8e00ff */
[----:B------:R-:W-:Y:S01]  /*6550*/  SHF.R.S32.HI R14, RZ, 0x1f, R16 ;  /* 0x0000001fff0e7819 */ /* 0x000fe20000011410 */
[----:B------:R-:W-:Y:S01]  /*6560*/  BSSY B6, `(.L_x_3177) ;  /* 0x0000032000067945 */ /* 0x000fe20003800000 */
[----:B------:R-:W-:Y:S01]  /*6570*/  LOP3.LUT P0, RZ, R3, 0x3ff, RZ, 0xc0, !PT ;  /* 0x000003ff03ff7812 */ /* 0x000fe2000780c0ff */
[----:B------:R-:W-:Y:S02]  /*6580*/  IMAD R6, R0, UR4, RZ ;  /* 0x0000000400067c24 */ /* 0x000fe4000f8e02ff */
[----:B------:R-:W-:-:S02]  /*6590*/  IMAD.SHL.U32 R29, R204, 0x4, RZ ;  /* 0x00000004cc1d7824 */ /* 0x000fc400078e00ff */
[----:B------:R-:W-:Y:S01]  /*65a0*/  IMAD R11, R27, UR5, R6 ;  /* 0x000000051b0b7c24 */ /* 0x000fe2000f8e0206 */
[----:B------:R-:W-:Y:S01]  /*65b0*/  ULDC.64 UR4, c[0x0][0x3c8] ;  /* 0x0000f20000047ab9 */ /* 0x000fe20000000a00 */
[----:B------:R-:W-:Y:S01]  /*65c0*/  IMAD R0, R0, UR6, RZ ;  /* 0x0000000600007c24 */ /* 0x000fe2000f8e02ff */
[----:B------:R-:W-:Y:S01]  /*65d0*/  IADD3 R3, P6, R29, R4, RZ ;  /* 0x000000041d037210 */ /* 0x000fe20007fde0ff */
[----:B------:R-:W-:Y:S01]  /*65e0*/  IMAD.IADD R11, R11, 0x1, R5 ;  /* 0x000000010b0b7824 */ /* 0x000fe200078e0205 */
[----:B------:R-:W-:Y:S01]  /*65f0*/  SHF.R.S32.HI R12, RZ, 0x1f, R29 ;  /* 0x0000001fff0c7819 */ /* 0x000fe2000001141d */
[----:B------:R-:W-:Y:S01]  /*6600*/  IMAD.WIDE.U32 R6, R27, UR6, RZ ;  /* 0x000000061b067c25 */ /* 0x000fe2000f8e00ff */
[C---:B------:R-:W-:Y:S02]  /*6610*/  LEA R24, P2, R4.reuse, UR4, 0x1 ;  /* 0x0000000404187c11 */ /* 0x040fe4000f8408ff */
[----:B------:R-:W-:Y:S01]  /*6620*/  LEA R32, P5, R3, UR4, 0x1 ;  /* 0x0000000403207c11 */ /* 0x000fe2000f8a08ff */
[----:B------:R-:W-:Y:S01]  /*6630*/  IMAD R9, R27, UR7, R0 ;  /* 0x000000071b097c24 */ /* 0x000fe2000f8e0200 */
[--C-:B------:R-:W-:Y:S01]  /*6640*/  LEA.HI.X R26, R4, UR5, R11.reuse, 0x1, P2 ;  /* 0x00000005041a7c11 */ /* 0x100fe200090f0c0b */
[----:B------:R-:W-:Y:S01]  /*6650*/  IMAD.X R10, R12, 0x1, R11, P6 ;  /* 0x000000010c0a7824 */ /* 0x000fe200030e060b */
[-C--:B------:R-:W-:Y:S01]  /*6660*/  IADD3 R8, P2, R29, R6.reuse, RZ ;  /* 0x000000061d087210 */ /* 0x080fe20007f5e0ff */
[----:B------:R-:W-:Y:S01]  /*6670*/  IMAD.IADD R9, R9, 0x1, R7 ;  /* 0x0000000109097824 */ /* 0x000fe200078e0207 */
[C---:B------:R-:W-:Y:S01]  /*6680*/  IADD3 R0, P4, R16.reuse, R6, RZ ;  /* 0x0000000610007210 */ /* 0x040fe20007f9e0ff */
[----:B------:R-:W-:Y:S01]  /*6690*/  ULDC.64 UR6, c[0x0][0x3e0] ;  /* 0x0000f80000067ab9 */ /* 0x000fe20000000a00 */
[----:B------:R-:W-:Y:S01]  /*66a0*/  IADD3 R5, P1, R16, R4, RZ ;  /* 0x0000000410057210 */ /* 0x000fe20007f3e0ff */
[--C-:B------:R-:W-:Y:S01]  /*66b0*/  IMAD.X R7, R12, 0x1, R9.reuse, P2 ;  /* 0x000000010c077824 */ /* 0x100fe200010e0609 */
[----:B------:R-:W-:Y:S01]  /*66c0*/  LEA.HI.X R33, R3, UR5, R10, 0x1, P5 ;  /* 0x0000000503217c11 */ /* 0x000fe2000a8f0c0a */
[C---:B------:R-:W-:Y:S01]  /*66d0*/  IMAD.X R3, R14.reuse, 0x1, R9, P4 ;  /* 0x000000010e037824 */ /* 0x040fe200020e0609 */
[----:B------:R-:W-:-:S02]  /*66e0*/  IADD3.X R4, R14, R11, RZ, P1, !PT ;  /* 0x0000000b0e047210 */ /* 0x000fc40000ffe4ff */
[----:B------:R-:W-:Y:S02]  /*66f0*/  LEA R27, P3, R6, UR6, 0x1 ;  /* 0x00000006061b7c11 */ /* 0x000fe4000f8608ff */
[----:B------:R-:W-:Y:S02]  /*6700*/  LEA R34, P6, R8, UR6, 0x1 ;  /* 0x0000000608227c11 */ /* 0x000fe4000f8c08ff */
[----:B------:R-:W-:Y:S02]  /*6710*/  LEA R36, P1, R5, UR4, 0x1 ;  /* 0x0000000405247c11 */ /* 0x000fe4000f8208ff */
[----:B------:R-:W-:Y:S02]  /*6720*/  LEA R38, P2, R0, UR6, 0x1 ;  /* 0x0000000600267c11 */ /* 0x000fe4000f8408ff */
[----:B------:R-:W-:Y:S02]  /*6730*/  LEA.HI.X R35, R8, UR7, R7, 0x1, P6 ;  /* 0x0000000708237c11 */ /* 0x000fe4000b0f0c07 */
[----:B------:R-:W-:-:S02]  /*6740*/  LEA.HI.X R28, R6, UR7, R9, 0x1, P3 ;  /* 0x00000007061c7c11 */ /* 0x000fc400098f0c09 */
        /* <DEDUP_REMOVED lines=10> */
[----:B------:R-:W-:Y:S01]  /*67f0*/  MOV R10, UR6 ;  /* 0x00000006000a7c02 */ /* 0x000fe20008000f00 */
        /* <DEDUP_REMOVED lines=8> */
.L_x_3178:
[----:B------:R-:W-:Y:S05]  /*6880*/  BSYNC B6 ;  /* 0x0000000000067941 */ /* 0x000fea0003800000 */
.L_x_3177:
[----:B------:R-:W-:Y:S01]  /*6890*/  ULDC.U8 UR4, c[0x0][0x3f0] ;  /* 0x0000fc0000047ab9 */ /* 0x000fe20000000000 */
[----:B------:R-:W-:Y:S01]  /*68a0*/  BSSY B0, `(.L_x_3179) ;  /* 0x00001da000007945 */ /* 0x000fe20003800000 */
[----:B------:R-:W-:-:S13]  /*68b0*/  ISETP.NE.AND P0, PT, RZ, UR4, PT ;  /* 0x00000004ff007c0c */ /* 0x000fda000bf05270 */
[----:B------:R-:W-:Y:S05]  /*68c0*/  @!P0 BRA `(.L_x_3180) ;  /* 0x0000000c00d48947 */ /* 0x000fea0003800000 */
[----:B------:R-:W-:Y:S01]  /*68d0*/  IMAD R30, R25, -0x40, R30 ;  /* 0xffffffc0191e7824 */ /* 0x000fe200078e021e */
[----:B------:R-:W-:Y:S01]  /*68e0*/  BSSY B1, `(.L_x_3181) ;  /* 0x0000017000017945 */ /* 0x000fe20003800000 */
[----:B------:R-:W-:Y:S01]  /*68f0*/  IMAD.SHL.U32 R0, R186, 0x40, RZ ;  /* 0x00000040ba007824 */ /* 0x000fe200078e00ff */
[----:B------:R-:W-:Y:S02]  /*6900*/  CS2R R4, SRZ ;  /* 0x0000000000047805 */ /* 0x000fe4000001ff00 */
[----:B------:R-:W-:Y:S02]  /*6910*/  CS2R R6, SRZ ;  /* 0x0000000000067805 */ /* 0x000fe4000001ff00 */
[----:B------:R-:W-:Y:S02]  /*6920*/  VIMNMX R30, R30, 0x40, PT ;  /* 0x000000401e1e7848 */ /* 0x000fe40003fe0100 */
[----:B------:R-:W-:Y:S02]  /*6930*/  CS2R R8, SRZ ;  /* 0x0000000000087805 */ /* 0x000fe4000001ff00 */
[----:B------:R-:W-:-:S02]  /*6940*/  LOP3.LUT R3, R0, 0x1c0, RZ, 0xc0, !PT ;  /* 0x000001c000037812 */ /* 0x000fc400078ec0ff */
[----:B------:R-:W-:Y:S02]  /*6950*/  CS2R R20, SRZ ;  /* 0x0000000000147805 */ /* 0x000fe4000001ff00 */
[----:B------:R-:W-:Y:S02]  /*6960*/  ISETP.GE.AND P1, PT, R23, R30, PT ;  /* 0x0000001e1700720c */ /* 0x000fe40003f26270 */
[----:B------:R-:W-:Y:S02]  /*6970*/  LOP3.LUT R0, R3, 0x18, R16, 0xf8, !PT ;  /* 0x0000001803007812 */ /* 0x000fe400078ef810 */
[----:B------:R-:W-:-:S04]  /*6980*/  SHF.R.U32.HI R3, RZ, 0x3, R3 ;  /* 0x00000003ff037819 */ /* 0x000fc80000011603 */
[----:B------:R-:W-:-:S05]  /*6990*/  LOP3.LUT R10, R0, R3, RZ, 0x3c, !PT ;  /* 0x00000003000a7212 */ /* 0x000fca00078e3cff */
[----:B------:R-:W-:Y:S05]  /*69a0*/  @P1 BRA `(.L_x_3182) ;  /* 0x0000000000281947 */ /* 0x000fea0003800000 */
[C---:B------:R-:W-:Y:S01]  /*69b0*/  VIADD R0, R29.reuse, 0x10 ;  /* 0x000000101d007836 */ /* 0x040fe20000000000 */
[----:B------:R-:W-:Y:S01]  /*69c0*/  ULDC UR4, c[0x0][0x3d4] ;  /* 0x0000f50000047ab9 */ /* 0x000fe20000000800 */
[----:B------:R-:W-:Y:S02]  /*69d0*/  CS2R R4, SRZ ;  /* 0x0000000000047805 */ /* 0x000fe4000001ff00 */
[----:B------:R-:W-:Y:S02]  /*69e0*/  ISETP.GE.AND P0, PT, R29, UR4, PT ;  /* 0x000000041d007c0c */ /* 0x000fe4000bf06270 */
[----:B------:R-:W-:Y:S02]  /*69f0*/  CS2R R8, SRZ ;  /* 0x0000000000087805 */ /* 0x000fe4000001ff00 */
[----:B------:R-:W-:-:S09]  /*6a00*/  ISETP.GE.AND P2, PT, R0, UR4, PT ;  /* 0x0000000400007c0c */ /* 0x000fd2000bf46270 */
[----:B------:R0:W5:Y:S04]  /*6a10*/  @!P0 LDG.E.64 R6, desc[UR40][R32.64] ;  /* 0x0000002820068981 */ /* 0x000168000c1e1b00 */
[----:B------:R0:W5:Y:S04]  /*6a20*/  @!P2 LDG.E.64 R4, desc[UR40][R32.64+0x20] ;  /* 0x000020282004a981 */ /* 0x000168000c1e1b00 */
[----:B------:R0:W5:Y:S04]  /*6a30*/  @!P0 LDG.E.64 R20, desc[UR40][R34.64] ;  /* 0x0000002822148981 */ /* 0x000168000c1e1b00 */
[----:B------:R0:W5:Y:S02]  /*6a40*/  @!P2 LDG.E.64 R8, desc[UR40][R34.64+0x20] ;  /* 0x000020282208a981 */ /* 0x000164000c1e1b00 */
.L_x_3182:
[----:B------:R-:W-:Y:S05]  /*6a50*/  BSYNC B1 ;  /* 0x0000000000017941 */ /* 0x000fea0003800000 */
.L_x_3181:
[----:B------:R-:W-:Y:S01]  /*6a60*/  UMOV UR4, 0xffffffff ;  /* 0xffffffff00047882 */ /* 0x000fe20000000000 */
[----:B-----5:R-:W-:Y:S01]  /*6a70*/  MOV R25, R6 ;  /* 0x0000000600197202 */ /* 0x020fe20000000f00 */
[--C-:B0-----:R-:W-:Y:S01]  /*6a80*/  IMAD.MOV.U32 R33, RZ, RZ, R7.reuse ;  /* 0x000000ffff217224 */ /* 0x101fe200078e0007 */
[--C-:B------:R-:W-:Y:S02]  /*6a90*/  SHF.R.U64 R6, R6, 0x10, R7.reuse ;  /* 0x0000001006067819 */ /* 0x100fe40000001207 */
[----:B------:R-:W-:Y:S02]  /*6aa0*/  SHF.R.U32.HI R37, RZ, 0x10, R7 ;  /* 0x00000010ff257819 */ /* 0x000fe40000011607 */
[----:B------:R-:W-:Y:S01]  /*6ab0*/  LEA.HI R0, R202, R202, RZ, 0x1 ;  /* 0x000000caca007211 */ /* 0x000fe200078f08ff */
[----:B------:R-:W-:Y:S06]  /*6ac0*/  BRA.DIV UR4, `(.L_x_3183) ;  /* 0x000000e604347947 */ /* 0x000fec000b800000 */
.L_x_3346:
[----:B------:R-:W-:Y:S01]  /*6ad0*/  UMOV UR4, 0xffffffff ;  /* 0xffffffff00047882 */ /* 0x000fe20000000000 */
[----:B------:R-:W-:Y:S02]  /*6ae0*/  LOP3.LUT R3, R0, 0xfffffffe, RZ, 0xc0, !PT ;  /* 0xfffffffe00037812 */ /* 0x000fe400078ec0ff */
[----:B------:R-:W-:Y:S05]  /*6af0*/  BRA.DIV UR4, `(.L_x_3184) ;  /* 0x000000e604507947 */ /* 0x000fea000b800000 */
.L_x_3349:
[----:B------:R-:W-:Y:S01]  /*6b00*/  UMOV UR4, 0xffffffff ;  /* 0xffffffff00047882 */ /* 0x000fe20000000000 */
[----:B------:R-:W-:Y:S02]  /*6b10*/  IMAD.IADD R3, R202, 0x1, -R3 ;  /* 0x00000001ca037824 */ /* 0x000fe400078e0a03 */
[----:B------:R-:W-:Y:S05]  /*6b20*/  BRA.DIV UR4, `(.L_x_3185) ;  /* 0x000000e6046c7947 */ /* 0x000fea000b800000 */
.L_x_3352:
[----:B------:R-:W-:Y:S01]  /*6b30*/  UMOV UR4, 0xffffffff ;  /* 0xffffffff00047882 */ /* 0x000fe20000000000 */
[----:B------:R-:W-:Y:S02]  /*6b40*/  SHF.L.U32 R7, R3, 0x1f, RZ ;  /* 0x0000001f03077819 */ /* 0x000fe400000006ff */
[----:B------:R-:W-:Y:S05]  /*6b50*/  BRA.DIV UR4, `(.L_x_3186) ;  /* 0x000000e604887947 */ /* 0x000fea000b800000 */
.L_x_3355:
[----:B------:R-:W0:Y:S01]  /*6b60*/  SYNCS.PHASECHK.TRANS64.TRYWAIT P0, [R2+URZ+0x28c00], R7 ;  /* 0x028c0007020075a7 */ /* 0x000e22000800017f */
[----:B------:R-:W-:Y:S01]  /*6b70*/  LOP3.LUT P2, RZ, R186, 0x4, RZ, 0xc0, !PT ;  /* 0x00000004baff7812 */ /* 0x000fe2000784c0ff */
[----:B------:R-:W-:Y:S01]  /*6b80*/  IMAD R3, R189, 0x200, R10 ;  /* 0x00000200bd037824 */ /* 0x000fe200078e020a */
[--C-:B------:R-:W-:Y:S01]  /*6b90*/  SHF.R.U64 R10, R4, 0x10, R5.reuse ;  /* 0x00000010040a7819 */ /* 0x100fe20000001205 */
[----:B------:R-:W-:Y:S01]  /*6ba0*/  IMAD.MOV.U32 R35, RZ, RZ, R8 ;  /* 0x000000ffff237224 */ /* 0x000fe200078e0008 */
[----:B------:R-:W-:Y:S01]  /*6bb0*/  SHF.R.U32.HI R11, RZ, 0x10, R5 ;  /* 0x00000010ff0b7819 */ /* 0x000fe20000011605 */
[----:B------:R-:W-:Y:S01]  /*6bc0*/  IMAD R3, R3, 0x2, R2 ;  /* 0x0000000203037824 */ /* 0x000fe200078e0202 */
[----:B------:R-:W-:Y:S01]  /*6bd0*/  SHF.R.U64 R8, R8, 0x10, R9 ;  /* 0x0000001008087819 */ /* 0x000fe20000001209 */
[----:B------:R-:W-:Y:S01]  /*6be0*/  IMAD.MOV.U32 R31, RZ, RZ, R4 ;  /* 0x000000ffff1f7224 */ /* 0x000fe200078e0004 */
[----:B------:R-:W-:Y:S01]  /*6bf0*/  SHF.R.U64 R12, R20, 0x10, R21 ;  /* 0x00000010140c7819 */ /* 0x000fe20000001215 */
[----:B------:R-:W-:Y:S01]  /*6c00*/  IMAD.MOV.U32 R32, RZ, RZ, R5 ;  /* 0x000000ffff207224 */ /* 0x000fe200078e0005 */
[----:B------:R-:W-:Y:S01]  /*6c10*/  MOV R5, R20 ;  /* 0x0000001400057202 */ /* 0x000fe20000000f00 */
[--C-:B------:R-:W-:Y:S01]  /*6c20*/  IMAD.MOV.U32 R34, RZ, RZ, R21.reuse ;  /* 0x000000ffff227224 */ /* 0x100fe200078e0015 */
[----:B------:R-:W-:Y:S01]  /*6c30*/  SHF.R.U32.HI R13, RZ, 0x10, R21 ;  /* 0x00000010ff0d7819 */ /* 0x000fe20000011615 */
[--C-:B------:R-:W-:Y:S01]  /*6c40*/  IMAD.MOV.U32 R36, RZ, RZ, R9.reuse ;  /* 0x000000ffff247224 */ /* 0x100fe200078e0009 */
[----:B------:R-:W-:Y:S01]  /*6c50*/  SHF.R.U32.HI R9, RZ, 0x10, R9 ;  /* 0x00000010ff097819 */ /* 0x000fe20000011609 */
[C---:B------:R-:W-:Y:S01]  /*6c60*/  VIADD R4, R3.reuse, 0x20400 ;  /* 0x0002040003047836 */ /* 0x040fe20000000000 */
[----:B------:R-:W-:Y:S01]  /*6c70*/  BSSY B1, `(.L_x_3187) ;  /* 0x000000c000017945 */ /* 0x000fe20003800000 */
[----:B------:R-:W-:Y:S01]  /*6c80*/  VIADD R0, R3, 0x20440 ;  /* 0x0002044003007836 */ /* 0x000fe20000000000 */
[----:B------:R-:W-:Y:S01]  /*6c90*/  PRMT R28, R33, 0x5410, R37 ;  /* 0x00005410211c7816 */ /* 0x000fe20000000025 */
[----:B------:R-:W-:Y:S01]  /*6ca0*/  @P2 VIADD R0, R4, 0xffffffc0 ;  /* 0xffffffc004002836 */ /* 0x000fe20000000000 */
[----:B------:R-:W-:-:S02]  /*6cb0*/  PRMT R27, R25, 0x5410, R6 ;  /* 0x00005410191b7816 */ /* 0x000fc40000000006 */
[----:B------:R-:W-:Y:S02]  /*6cc0*/  PRMT R31, R31, 0x5410, R10 ;  /* 0x000054101f1f7816 */ /* 0x000fe4000000000a */
[----:B------:R-:W-:Y:S02]  /*6cd0*/  PRMT R32, R32, 0x5410, R11 ;  /* 0x0000541020207816 */ /* 0x000fe4000000000b */
[----:B------:R-:W-:Y:S02]  /*6ce0*/  PRMT R33, R5, 0x5410, R12 ;  /* 0x0000541005217816 */ /* 0x000fe4000000000c */
[----:B------:R-:W-:Y:S02]  /*6cf0*/  PRMT R34, R34, 0x5410, R13 ;  /* 0x0000541022227816 */ /* 0x000fe4000000000d */
[----:B------:R-:W-:Y:S02]  /*6d00*/  PRMT R35, R35, 0x5410, R8 ;  /* 0x0000541023237816 */ /* 0x000fe40000000008 */
[----:B------:R-:W-:Y:S01]  /*6d10*/  PRMT R36, R36, 0x5410, R9 ;  /* 0x0000541024247816 */ /* 0x000fe20000000009 */
[----:B0-----:R-:W-:Y:S06]  /*6d20*/  @!P0 BRA `(.L_x_3188) ;  /* 0x000000e4003c8947 */ /* 0x001fec0003800000 */
.L_x_3356:
[----:B------:R-:W-:Y:S05]  /*6d30*/  BSYNC B1 ;  /* 0x0000000000017941 */ /* 0x000fea0003800000 */
.L_x_3187:
[----:B------:R-:W-:Y:S04]  /*6d40*/  BSSY B1, `(.L_x_3189) ;  /* 0x0000056000017945 */ /* 0x000fe80003800000 */
[----:B------:R-:W-:Y:S05]  /*6d50*/  @P1 BRA `(.L_x_3190) ;  /* 0x0000000400501947 */ /* 0x000fea0003800000 */
[----:B------:R-:W1:Y:S01]  /*6d60*/  LDC R4, c[0x0][0x3d4] ;  /* 0x0000f500ff047b82 */ /* 0x000e620000000800 */
[C---:B------:R-:W-:Y:S01]  /*6d70*/  IADD3 R5, R29.reuse, 0x10, RZ ;  /* 0x000000101d057810 */ /* 0x040fe20007ffe0ff */
[----:B------:R-:W-:Y:S01]  /*6d80*/  BSSY B2, `(.L_x_3191) ;  /* 0x000002a000027945 */ /* 0x000fe20003800000 */
[-C--:B-1----:R-:W-:Y:S02]  /*6d90*/  ISETP.GE.AND P0, PT, R29, R4.reuse, PT ;  /* 0x000000041d00720c */ /* 0x082fe40003f06270 */
[----:B------:R-:W-:-:S11]  /*6da0*/  ISETP.GE.AND P1, PT, R5, R4, PT ;  /* 0x000000040500720c */ /* 0x000fd60003f26270 */
[----:B------:R-:W-:Y:S05]  /*6db0*/  @P0 BRA `(.L_x_3192) ;  /* 0x0000000000980947 */ /* 0x000fea0003800000 */
[----:B0-----:R-:W0:Y:S01]  /*6dc0*/  LDS.128 R4, [R3+0x20400] ;  /* 0x0204000003047984 */ /* 0x001e220000000c00 */
        /* <DEDUP_REMOVED lines=18> */
[----:B------:R-:W-:Y:S01]  /*6ef0*/  SHF.L.U32 R13, R34, 0x10, RZ ;  /* 0x00000010220d7819 */ /* 0x000fe200000006ff */
[----:B------:R-:W-:Y:S01]  /*6f00*/  IMAD.U32 R5, R28, 0x10000, RZ ;  /* 0x000100001c057824 */ /* 0x000fe200078e00ff */
[----:B------:R-:W-:Y:S01]  /*6f10*/  LOP3.LUT R8, R34, 0xffff0000, RZ, 0xc0, !PT ;  /* 0xffff000022087812 */ /* 0x000fe200078ec0ff */
[C---:B------:R-:W-:Y:S01]  /*6f20*/  FFMA.FTZ R24, R9.reuse, R12, -R24 ;  /* 0x0000000c09187223 */ /* 0x040fe20000010818 */
        /* <DEDUP_REMOVED lines=15> */
.L_x_3192:
[----:B------:R-:W-:Y:S05]  /*7020*/  BSYNC B2 ;  /* 0x0000000000027941 */ /* 0x000fea0003800000 */
.L_x_3191:
[----:B------:R-:W-:Y:S05]  /*7030*/  @P1 BRA `(.L_x_3190) ;  /* 0x0000000000981947 */ /* 0x000fea0003800000 */
[----:B01----:R-:W0:Y:S01]  /*7040*/  LDS.128 R4, [R0] ;  /* 0x0000000000047984 */ /* 0x003e220000000c00 */
        /* <DEDUP_REMOVED lines=8> */
[----:B------:R-:W-:Y:S01]  /*70d0*/  IMAD.U32 R10, R6, 0x10000, RZ ;  /* 0x00010000060a7824 */ /* 0x000fe200078e00ff */
[----:B------:R-:W-:Y:S01]  /*70e0*/  SHF.L.U32 R11, R7, 0x10, RZ ;  /* 0x00000010070b7819 */ /* 0x000fe200000006ff */
[C---:B------:R-:W-:Y:S01]  /*70f0*/  FMUL.FTZ R21, R4.reuse, R15 ;  /* 0x0000000f04157220 */ /* 0x040fe20000410000 */
[-C--:B------:R-:W-:Y:S01]  /*7100*/  FMUL.FTZ R4, R4, R13.reuse ;  /* 0x0000000d04047220 */ /* 0x080fe20000410000 */
[----:B------:R-:W-:Y:S01]  /*7110*/  FMUL.FTZ R24, R5, R14 ;  /* 0x0000000e05187220 */ /* 0x000fe20000410000 */
[----:B------:R-:W-:Y:S01]  /*7120*/  LOP3.LUT R6, R6, 0xffff0000, RZ, 0xc0, !PT ;  /* 0xffff000006067812 */ /* 0x000fe200078ec0ff */
[C---:B------:R-:W-:Y:S01]  /*7130*/  FFMA.FTZ R21, R8.reuse, R13, -R21 ;  /* 0x0000000d08157223 */ /* 0x040fe20000010815 */
[----:B------:R-:W-:Y:S01]  /*7140*/  FFMA.FTZ R20, R8, R15, R4 ;  /* 0x0000000f08147223 */ /* 0x000fe20000010004 */
[----:B------:R-:W-:Y:S01]  /*7150*/  LOP3.LUT R7, R7, 0xffff0000, RZ, 0xc0, !PT ;  /* 0xffff000007077812 */ /* 0x000fe200078ec0ff */
        /* <DEDUP_REMOVED lines=20> */
.L_x_3190:
[----:B------:R-:W-:Y:S05]  /*72a0*/  BSYNC B1 ;  /* 0x0000000000017941 */ /* 0x000fea0003800000 */
.L_x_3189:
[----:B------:R-:W-:-:S13]  /*72b0*/  ISETP.GE.AND P0, PT, R215, R30, PT ;  /* 0x0000001ed700720c */ /* 0x000fda0003f06270 */
[----:B------:R-:W-:Y:S05]  /*72c0*/  @P0 BRA `(.L_x_3193) ;  /* 0x0000001000dc0947 */ /* 0x000fea0003800000 */
[----:B-12---:R-:W1:Y:S01]  /*72d0*/  LDC R4, c[0x0][0x3d4] ;  /* 0x0000f500ff047b82 */ /* 0x006e620000000800 */
[C---:B------:R-:W-:Y:S01]  /*72e0*/  VIADD R5, R29.reuse, 0x10 ;  /* 0x000000101d057836 */ /* 0x040fe20000000000 */
[----:B------:R-:W-:Y:S01]  /*72f0*/  BSSY B1, `(.L_x_3194) ;  /* 0x000002a000017945 */ /* 0x000fe20003800000 */
[----:B-1----:R-:W-:-:S03]  /*7300*/  ISETP.GE.AND P0, PT, R29, R4, PT ;  /* 0x000000041d00720c */ /* 0x002fc60003f06270 */
[----:B------:R-:W-:-:S10]  /*7310*/  ISETP.GE.AND P1, PT, R5, R4, PT ;  /* 0x000000040500720c */ /* 0x000fd40003f26270 */
[----:B------:R-:W-:Y:S05]  /*7320*/  @P0 BRA `(.L_x_3195) ;  /* 0x0000000000980947 */ /* 0x000fea0003800000 */
[----:B0-----:R-:W0:Y:S01]  /*7330*/  LDS.128 R4, [R3+0x21400] ;  /* 0x0214000003047984 */ /* 0x001e220000000c00 */
[----:B------:R-:W-:Y:S01]  /*7340*/  SHF.L.U32 R14, R33, 0x10, RZ ;  /* 0x00000010210e7819 */ /* 0x000fe200000006ff */
[----:B------:R-:W-:Y:S01]  /*7350*/  IMAD.U32 R12, R27, 0x10000, RZ ;  /* 0x000100001b0c7824 */ /* 0x000fe200078e00ff */
[----:B------:R-:W-:Y:S01]  /*7360*/  LOP3.LUT R33, R33, 0xffff0000, RZ, 0xc0, !PT ;  /* 0xffff000021217812 */ /* 0x000fe200078ec0ff */
[C---:B------:R-:W-:Y:S01]  /*7370*/  IMAD.U32 R20, R34.reuse, 0x10000, RZ ;  /* 0x0001000022147824 */ /* 0x040fe200078e00ff */
        /* <DEDUP_REMOVED lines=10> */
[C---:B------:R-:W-:Y:S01]  /*7420*/  FMUL.FTZ R15, R12.reuse, R4 ;  /* 0x000000040c0f7220 */ /* 0x040fe20000410000 */
[C---:B------:R-:W-:Y:S01]  /*7430*/  IMAD.U32 R11, R7.reuse, 0x10000, RZ ;  /* 0x00010000070b7824 */ /* 0x040fe200078e00ff */
[----:B------:R-:W-:Y:S01]  /*7440*/  LOP3.LUT R7, R7, 0xffff0000, RZ, 0xc0, !PT ;  /* 0xffff000007077812 */ /* 0x000fe200078ec0ff */
[-C--:B------:R-:W-:Y:S01]  /*7450*/  FFMA.FTZ R13, R12, R8.reuse, -R13 ;  /* 0x000000080c0d7223 */ /* 0x080fe2000001080d */
[----:B------:R-:W-:Y:S01]  /*7460*/  FFMA.FTZ R8, R14, R8, R15 ;  /* 0x000000080e087223 */ /* 0x000fe2000001000f */
[----:B------:R-:W-:Y:S01]  /*7470*/  FMUL.FTZ R4, R33, R5 ;  /* 0x0000000521047220 */ /* 0x000fe20000410000 */
[----:B------:R-:W-:-:S02]  /*7480*/  IMAD.U32 R14, R28, 0x10000, RZ ;  /* 0x000100001c0e7824 */ /* 0x000fc400078e00ff */
[C---:B------:R-:W-:Y:S01]  /*7490*/  FMUL.FTZ R12, R27.reuse, R5 ;  /* 0x000000051b0c7220 */ /* 0x040fe20000410000 */
[-C--:B------:R-:W-:Y:S01]  /*74a0*/  FMUL.FTZ R5, R20, R6.reuse ;  /* 0x0000000614057220 */ /* 0x080fe20000410000 */
[-C--:B------:R-:W-:Y:S01]  /*74b0*/  FFMA.FTZ R4, R27, R9.reuse, -R4 ;  /* 0x000000091b047223 */ /* 0x080fe20000010804 */
[C---:B------:R-:W-:Y:S01]  /*74c0*/  FMUL.FTZ R15, R14.reuse, R6 ;  /* 0x000000060e0f7220 */ /* 0x040fe20000410000 */
[----:B------:R-:W-:Y:S01]  /*74d0*/  FFMA.FTZ R9, R33, R9, R12 ;  /* 0x0000000921097223 */ /* 0x000fe2000001000c */
[-C--:B------:R-:W-:Y:S01]  /*74e0*/  FMUL.FTZ R6, R25, R7.reuse ;  /* 0x0000000719067220 */ /* 0x080fe20000410000 */
[C---:B------:R-:W-:Y:S01]  /*74f0*/  FMUL.FTZ R12, R21.reuse, R7 ;  /* 0x00000007150c7220 */ /* 0x040fe20000410000 */
        /* <DEDUP_REMOVED lines=9> */
.L_x_3195:
[----:B------:R-:W-:Y:S05]  /*7590*/  BSYNC B1 ;  /* 0x0000000000017941 */ /* 0x000fea0003800000 */
.L_x_3194:
[----:B------:R-:W-:Y:S05]  /*75a0*/  @P1 BRA `(.L_x_3193) ;  /* 0x0000001000241947 */ /* 0x000fea0003800000 */
[----:B0-----:R-:W1:Y:S01]  /*75b0*/  LDS.128 R4, [R0+0x1000] ;  /* 0x0010000000047984 */ /* 0x001e620000000c00 */
[----:B------:R-:W-:Y:S01]  /*75c0*/  SHF.L.U32 R13, R31, 0x10, RZ ;  /* 0x000000101f0d7819 */ /* 0x000fe200000006ff */
[C---:B------:R-:W-:Y:S01]  /*75d0*/  IMAD.U32 R15, R35.reuse, 0x10000, RZ ;  /* 0x00010000230f7824 */ /* 0x040fe200078e00ff */
        /* <DEDUP_REMOVED lines=8> */
[-C--:B------:R-:W-:Y:S01]  /*7660*/  FMUL.FTZ R12, R15, R4.reuse ;  /* 0x000000040f0c7220 */ /* 0x080fe20000410000 */
[----:B------:R-:W-:Y:S01]  /*7670*/  FMUL.FTZ R4, R13, R4 ;  /* 0x000000040d047220 */ /* 0x000fe20000410000 */
[----:B------:R-:W-:-:S02]  /*7680*/  IMAD.U32 R10, R7, 0x10000, RZ ;  /* 0x00010000070a7824 */ /* 0x000fc400078e00ff */
[----:B------:R-:W-:Y:S01]  /*7690*/  FMUL.FTZ R11, R20, R5 ;  /* 0x00000005140b7220 */ /* 0x000fe20000410000 */
[-C--:B------:R-:W-:Y:S01]  /*76a0*/  FFMA.FTZ R12, R13, R3.reuse, -R12 ;  /* 0x000000030d0c7223 */ /* 0x080fe2000001080c */
[----:B------:R-:W-:Y:S01]  /*76b0*/  FFMA.FTZ R3, R15, R3, R4 ;  /* 0x000000030f037223 */ /* 0x000fe20000010004 */
[----:B------:R-:W-:Y:S01]  /*76c0*/  IMAD.U32 R15, R36, 0x10000, RZ ;  /* 0x00010000240f7824 */ /* 0x000fe200078e00ff */
[----:B------:R-:W-:Y:S01]  /*76d0*/  LOP3.LUT R7, R7, 0xffff0000, RZ, 0xc0, !PT ;  /* 0xffff000007077812 */ /* 0x000fe200078ec0ff */
[----:B------:R-:W-:Y:S01]  /*76e0*/  FMUL.FTZ R5, R14, R5 ;  /* 0x000000050e057220 */ /* 0x000fe20000410000 */
[----:B------:R-:W-:Y:S01]  /*76f0*/  IMAD.U32 R13, R32, 0x10000, RZ ;  /* 0x00010000200d7824 */ /* 0x000fe200078e00ff */
[----:B------:R-:W-:Y:S01]  /*7700*/  LOP3.LUT R36, R36, 0xffff0000, RZ, 0xc0, !PT ;  /* 0xffff000024247812 */ /* 0x000fe200078ec0ff */
[-C--:B------:R-:W-:Y:S01]  /*7710*/  FFMA.FTZ R11, R14, R8.reuse, -R11 ;  /* 0x000000080e0b7223 */ /* 0x080fe2000001080b */
[----:B------:R-:W-:Y:S01]  /*7720*/  LOP3.LUT R32, R32, 0xffff0000, RZ, 0xc0, !PT ;  /* 0xffff000020207812 */ /* 0x000fe200078ec0ff */
[----:B------:R-:W-:Y:S01]  /*7730*/  FFMA.FTZ R8, R20, R8, R5 ;  /* 0x0000000814087223 */ /* 0x000fe20000010005 */
[-C--:B------:R-:W-:Y:S01]  /*7740*/  FMUL.FTZ R4, R15, R6.reuse ;  /* 0x000000060f047220 */ /* 0x080fe20000410000 */
[-C--:B------:R-:W-:Y:S01]  /*7750*/  FMUL.FTZ R5, R36, R7.reuse ;  /* 0x0000000724057220 */ /* 0x080fe20000410000 */
[C---:B------:R-:W-:Y:S01]  /*7760*/  FMUL.FTZ R6, R13.reuse, R6 ;  /* 0x000000060d067220 */ /* 0x040fe20000410000 */
[C---:B------:R-:W-:Y:S01]  /*7770*/  FMUL.FTZ R7, R32.reuse, R7 ;  /* 0x0000000720077220 */ /* 0x040fe20000410000 */
[-C--:B------:R-:W-:Y:S01]  /*7780*/  FFMA.FTZ R4, R13, R9.reuse, -R4 ;  /* 0x000000090d047223 */ /* 0x080fe20000010804 */
        /* <DEDUP_REMOVED lines=9> */
.L_x_3180:
[----:B------:R-:W0:Y:S01]  /*7820*/  LDC R45, c[0x0][0x3d4] ;  /* 0x0000f500ff2d7b82 */ /* 0x000e220000000800 */
[----:B------:R-:W-:Y:S01]  /*7830*/  IMAD R30, R25, -0x40, R30 ;  /* 0xffffffc0191e7824 */ /* 0x000fe200078e021e */
[----:B------:R-:W-:Y:S02]  /*7840*/  CS2R R32, SRZ ;  /* 0x0000000000207805 */ /* 0x000fe4000001ff00 */
[----:B------:R-:W-:Y:S02]  /*7850*/  CS2R R34, SRZ ;  /* 0x0000000000227805 */ /* 0x000fe4000001ff00 */
[----:B------:R-:W-:Y:S02]  /*7860*/  CS2R R4, SRZ ;  /* 0x0000000000047805 */ /* 0x000fe4000001ff00 */
[----:B------:R-:W-:Y:S02]  /*7870*/  CS2R R6, SRZ ;  /* 0x0000000000067805 */ /* 0x000fe4000001ff00 */
[----:B------:R-:W-:-:S02]  /*7880*/  VIMNMX R30, R30, 0x40, PT ;  /* 0x000000401e1e7848 */ /* 0x000fc40003fe0100 */
[----:B0-----:R-:W-:-:S04]  /*7890*/  ISETP.GE.AND P0, PT, R16, R45, PT ;  /* 0x0000002d1000720c */ /* 0x001fc80003f06270 */
[----:B------:R-:W-:-:S13]  /*78a0*/  ISETP.GE.OR P1, PT, R23, R30, P0 ;  /* 0x0000001e1700720c */ /* 0x000fda0000726670 */
[----:B------:R0:W5:Y:S04]  /*78b0*/  @!P1 LDG.E.128 R32, desc[UR40][R36.64] ;  /* 0x0000002824209981 */ /* 0x000168000c1e1d00 */
[----:B------:R0:W5:Y:S01]  /*78c0*/  @!P1 LDG.E.128 R4, desc[UR40][R38.64] ;  /* 0x0000002826049981 */ /* 0x000162000c1e1d00 */
[----:B------:R-:W-:Y:S01]  /*78d0*/  UMOV UR4, 0xffffffff ;  /* 0xffffffff00047882 */ /* 0x000fe20000000000 */
[----:B------:R-:W-:Y:S02]  /*78e0*/  LEA.HI R0, R202, R202, RZ, 0x1 ;  /* 0x000000caca007211 */ /* 0x000fe400078f08ff */
[----:B------:R-:W-:Y:S05]  /*78f0*/  BRA.DIV UR4, `(.L_x_3196) ;  /* 0x000000da045c7947 */ /* 0x000fea000b800000 */
.L_x_3359:
[----:B------:R-:W-:Y:S01]  /*7900*/  UMOV UR4, 0xffffffff ;  /* 0xffffffff00047882 */ /* 0x000fe20000000000 */
[----:B------:R-:W-:Y:S02]  /*7910*/  LOP3.LUT R3, R0, 0xfffffffe, RZ, 0xc0, !PT ;  /* 0xfffffffe00037812 */ /* 0x000fe400078ec0ff */
[----:B------:R-:W-:Y:S05]  /*7920*/  BRA.DIV UR4, `(.L_x_3197) ;  /* 0x000000da04787947 */ /* 0x000fea000b800000 */
.L_x_3362:
[----:B------:R-:W-:Y:S01]  /*7930*/  UMOV UR4, 0xffffffff ;  /* 0xffffffff00047882 */ /* 0x000fe20000000000 */
[----:B------:R-:W-:Y:S02]  /*7940*/  IMAD.IADD R3, R202, 0x1, -R3 ;  /* 0x00000001ca037824 */ /* 0x000fe400078e0a03 */
[----:B------:R-:W-:Y:S05]  /*7950*/  BRA.DIV UR4, `(.L_x_3198) ;  /* 0x000000da04947947 */ /* 0x000fea000b800000 */
.L_x_3365:
[----:B------:R-:W-:Y:S01]  /*7960*/  UMOV UR4, 0xffffffff ;  /* 0xffffffff00047882 */ /* 0x000fe20000000000 */
[----:B------:R-:W-:Y:S02]  /*7970*/  SHF.L.U32 R3, R3, 0x1f, RZ ;  /* 0x0000001f03037819 */ /* 0x000fe400000006ff */
[----:B------:R-:W-:Y:S05]  /*7980*/  BRA.DIV UR4, `(.L_x_3199) ;  /* 0x000000da04b07947 */ /* 0x000fea000b800000 */
.L_x_3368:
[----:B------:R-:W1:Y:S01]  /*7990*/  SYNCS.PHASECHK.TRANS64.TRYWAIT P1, [R2+URZ+0x28c00], R3 ;  /* 0x028c0003020075a7 */ /* 0x000e62000802017f */
[----:B0----5:R-:W-:Y:S01]  /*79a0*/  MOV R36, R32 ;  /* 0x0000002000247202 */ /* 0x021fe20000000f00 */
[----:B------:R-:W-:Y:S01]  /*79b0*/  IMAD.MOV.U32 R40, RZ, RZ, R4 ;  /* 0x000000ffff287224 */ /* 0x000fe200078e0004 */
[----:B------:R-:W-:Y:S01]  /*79c0*/  SHF.R.U64 R0, R32, 0x10, R33 ;  /* 0x0000001020007819 */ /* 0x000fe20000001221 */
[----:B------:R-:W-:Y:S01]  /*79d0*/  IMAD.MOV.U32 R41, RZ, RZ, R5 ;  /* 0x000000ffff297224 */ /* 0x000fe200078e0005 */
[--C-:B------:R-:W-:Y:S01]  /*79e0*/  SHF.R.U32.HI R8, RZ, 0x10, R33.reuse ;  /* 0x00000010ff087819 */ /* 0x100fe20000011621 */
[----:B------:R-:W-:Y:S01]  /*79f0*/  IMAD.MOV.U32 R37, RZ, RZ, R33 ;  /* 0x000000ffff257224 */ /* 0x000fe200078e0021 */
[----:B------:R-:W-:Y:S01]  /*7a00*/  PRMT R36, R36, 0x5410, R0 ;  /* 0x0000541024247816 */ /* 0x000fe20000000000 */
[----:B------:R-:W-:Y:S01]  /*7a10*/  IMAD.MOV.U32 R38, RZ, RZ, R34 ;  /* 0x000000ffff267224 */ /* 0x000fe200078e0022 */
[----:B------:R-:W-:Y:S01]  /*7a20*/  SHF.R.U64 R0, R4, 0x10, R5 ;  /* 0x0000001004007819 */ /* 0x000fe20000001205 */
[----:B------:R-:W-:Y:S01]  /*7a30*/  IMAD.MOV.U32 R39, RZ, RZ, R35 ;  /* 0x000000ffff277224 */ /* 0x000fe200078e0023 */
[----:B------:R-:W-:Y:S01]  /*7a40*/  SHF.R.U32.HI R4, RZ, 0x10, R5 ;  /* 0x00000010ff047819 */ /* 0x000fe20000011605 */
[----:B------:R-:W-:Y:S01]  /*7a50*/  IMAD.MOV.U32 R42, RZ, RZ, R6 ;  /* 0x000000ffff2a7224 */ /* 0x000fe200078e0006 */
[----:B------:R-:W-:Y:S01]  /*7a60*/  SHF.R.U64 R5, R6, 0x10, R7 ;  /* 0x0000001006057819 */ /* 0x000fe20000001207 */
[----:B------:R-:W-:Y:S01]  /*7a70*/  BSSY B1, `(.L_x_3200) ;  /* 0x000000f000017945 */ /* 0x000fe20003800000 */
[----:B------:R-:W-:-:S02]  /*7a80*/  SHF.R.U64 R9, R34, 0x10, R35 ;  /* 0x0000001022097819 */ /* 0x000fc40000001223 */
[----:B------:R-:W-:Y:S02]  /*7a90*/  SHF.R.U32.HI R10, RZ, 0x10, R35 ;  /* 0x00000010ff0a7819 */ /* 0x000fe40000011623 */
[----:B------:R-:W-:Y:S02]  /*7aa0*/  MOV R43, R7 ;  /* 0x00000007002b7202 */ /* 0x000fe40000000f00 */
[----:B------:R-:W-:Y:S02]  /*7ab0*/  SHF.R.U32.HI R6, RZ, 0x10, R7 ;  /* 0x00000010ff067819 */ /* 0x000fe40000011607 */
[-C--:B------:R-:W-:Y:S02]  /*7ac0*/  ISETP.GE.OR P2, PT, R23, R30.reuse, P0 ;  /* 0x0000001e1700720c */ /* 0x080fe40000746670 */
[----:B------:R-:W-:Y:S02]  /*7ad0*/  ISETP.GE.OR P0, PT, R215, R30, P0 ;  /* 0x0000001ed700720c */ /* 0x000fe40000706670 */
[----:B------:R-:W-:-:S02]  /*7ae0*/  PRMT R37, R37, 0x5410, R8 ;  /* 0x0000541025257816 */ /* 0x000fc40000000008 */
[----:B------:R-:W-:Y:S02]  /*7af0*/  PRMT R38, R38, 0x5410, R9 ;  /* 0x0000541026267816 */ /* 0x000fe40000000009 */
[----:B------:R-:W-:Y:S02]  /*7b00*/  PRMT R39, R39, 0x5410, R10 ;  /* 0x0000541027277816 */ /* 0x000fe4000000000a */
[----:B------:R-:W-:Y:S02]  /*7b10*/  PRMT R40, R40, 0x5410, R0 ;  /* 0x0000541028287816 */ /* 0x000fe40000000000 */
[----:B------:R-:W-:Y:S02]  /*7b20*/  PRMT R41, R41, 0x5410, R4 ;  /* 0x0000541029297816 */ /* 0x000fe40000000004 */
[----:B------:R-:W-:Y:S02]  /*7b30*/  PRMT R42, R42, 0x5410, R5 ;  /* 0x000054102a2a7816 */ /* 0x000fe40000000005 */
[----:B------:R-:W-:Y:S01]  /*7b40*/  PRMT R43, R43, 0x5410, R6 ;  /* 0x000054102b2b7816 */ /* 0x000fe20000000006 */
[----:B-1----:R-:W-:Y:S06]  /*7b50*/  @!P1 BRA `(.L_x_3201) ;  /* 0x000000d800649947 */ /* 0x002fec0003800000 */
.L_x_3369:
[----:B------:R-:W-:Y:S05]  /*7b60*/  BSYNC B1 ;  /* 0x0000000000017941 */ /* 0x000fea0003800000 */
.L_x_3200:
[----:B------:R-:W-:Y:S04]  /*7b70*/  BSSY B1, `(.L_x_3202) ;  /* 0x000005a000017945 */ /* 0x000fe80003800000 */
[----:B------:R-:W-:Y:S05]  /*7b80*/  @P2 BRA `(.L_x_3203) ;  /* 0x0000000400602947 */ /* 0x000fea0003800000 */
[----:B------:R-:W-:Y:S01]  /*7b90*/  IMAD.SHL.U32 R0, R186, 0x40, RZ ;  /* 0x00000040ba007824 */ /* 0x000fe200078e00ff */
[----:B------:R-:W-:Y:S01]  /*7ba0*/  SHF.L.U32 R25, R36, 0x10, RZ ;  /* 0x0000001024197819 */ /* 0x000fe200000006ff */
[----:B0-----:R-:W-:Y:S01]  /*7bb0*/  IMAD.IADD R3, R16, 0x1, R45 ;  /* 0x0000000110037824 */ /* 0x001fe200078e022d */
[C---:B------:R-:W-:Y:S01]  /*7bc0*/  LOP3.LUT R24, R40.reuse, 0xffff0000, RZ, 0xc0, !PT ;  /* 0xffff000028187812 */ /* 0x040fe200078ec0ff */
[----:B------:R-:W-:Y:S01]  /*7bd0*/  IMAD.U32 R27, R40, 0x10000, RZ ;  /* 0x00010000281b7824 */ /* 0x000fe200078e00ff */
[----:B------:R-:W-:-:S04]  /*7be0*/  LOP3.LUT R4, R0, 0x1c0, RZ, 0xc0, !PT ;  /* 0x000001c000047812 */ /* 0x000fc800078ec0ff */
[C---:B------:R-:W-:Y:S02]  /*7bf0*/  LOP3.LUT R0, R4.reuse, 0x38, R16, 0xf8, !PT ;  /* 0x0000003804007812 */ /* 0x040fe400078ef810 */
[----:B------:R-:W-:Y:S02]  /*7c00*/  SHF.R.U32.HI R5, RZ, 0x3, R4 ;  /* 0x00000003ff057819 */ /* 0x000fe40000011604 */
[----:B------:R-:W-:Y:S02]  /*7c10*/  LOP3.LUT R4, R4, 0x38, R3, 0xf8, !PT ;  /* 0x0000003804047812 */ /* 0x000fe400078ef803 */
[-C--:B------:R-:W-:Y:S02]  /*7c20*/  LOP3.LUT R0, R0, R5.reuse, RZ, 0x3c, !PT ;  /* 0x0000000500007212 */ /* 0x080fe400078e3cff */
[----:B------:R-:W-:-:S03]  /*7c30*/  LOP3.LUT R4, R4, R5, RZ, 0x3c, !PT ;  /* 0x0000000504047212 */ /* 0x000fc600078e3cff */
[----:B------:R-:W-:-:S04]  /*7c40*/  IMAD R3, R189, 0x200, R0 ;  /* 0x00000200bd037824 */ /* 0x000fc800078e0200 */
[----:B------:R-:W-:Y:S02]  /*7c50*/  IMAD R32, R3, 0x2, R2 ;  /* 0x0000000203207824 */ /* 0x000fe400078e0202 */
[----:B------:R-:W-:-:S03]  /*7c60*/  IMAD R3, R189, 0x200, R4 ;  /* 0x00000200bd037824 */ /* 0x000fc600078e0204 */
[----:B------:R-:W0:Y:S01]  /*7c70*/  LDS.128 R8, [R32+0x20400] ;  /* 0x0204000020087984 */ /* 0x000e220000000c00 */
[----:B------:R-:W-:-:S05]  /*7c80*/  IMAD R34, R3, 0x2, R2 ;  /* 0x0000000203227824 */ /* 0x000fca00078e0202 */
[----:B------:R-:W1:Y:S01]  /*7c90*/  LDS.128 R4, [R34+0x20400] ;  /* 0x0204000022047984 */ /* 0x000e620000000c00 */
[----:B0-----:R-:W-:Y:S01]  /*7ca0*/  SHF.L.U32 R0, R8, 0x10, RZ ;  /* 0x0000001008007819 */ /* 0x001fe200000006ff */
[----:B------:R-:W-:Y:S01]  /*7cb0*/  IMAD.U32 R12, R10, 0x10000, RZ ;  /* 0x000100000a0c7824 */ /* 0x000fe200078e00ff */
[----:B------:R-:W-:Y:S01]  /*7cc0*/  LOP3.LUT R3, R8, 0xffff0000, RZ, 0xc0, !PT ;  /* 0xffff000008037812 */ /* 0x000fe200078ec0ff */
[----:B------:R-:W-:Y:S01]  /*7cd0*/  IMAD.U32 R8, R9, 0x10000, RZ ;  /* 0x0001000009087824 */ /* 0x000fe200078e00ff */
[----:B------:R-:W-:Y:S01]  /*7ce0*/  LOP3.LUT R10, R10, 0xffff0000, RZ, 0xc0, !PT ;  /* 0xffff00000a0a7812 */ /* 0x000fe200078ec0ff */
[----:B------:R-:W-:Y:S01]  /*7cf0*/  IMAD.U32 R13, R11, 0x10000, RZ ;  /* 0x000100000b0d7824 */ /* 0x000fe200078e00ff */
        /* <DEDUP_REMOVED lines=9> */
[----:B------:R-:W-:Y:S01]  /*7d90*/  FFMA.FTZ R26, R0, R25, -R29 ;  /* 0x00000019001a7223 */ /* 0x000fe2000001081d */
[----:B------:R-:W-:-:S02]  /*7da0*/  IMAD.U32 R29, R42, 0x10000, RZ ;  /* 0x000100002a1d7824 */ /* 0x000fc400078e00ff */
[----:B------:R-:W-:Y:S01]  /*7db0*/  FFMA.FTZ R31, R0, R27, R31 ;  /* 0x0000001b001f7223 */ /* 0x000fe2000001001f */
[----:B------:R-:W-:Y:S02]  /*7dc0*/  IMAD.U32 R25, R38, 0x10000, RZ ;  /* 0x0001000026197824 */ /* 0x000fe400078e00ff */
[-C--:B------:R-:W-:Y:S01]  /*7dd0*/  FMUL.FTZ R4, R4, R14.reuse ;  /* 0x0000000e04047220 */ /* 0x080fe20000410000 */
[----:B------:R-:W-:Y:S01]  /*7de0*/  FMUL.FTZ R35, R20, R29 ;  /* 0x0000001d14237220 */ /* 0x000fe20000410000 */
[----:B------:R-:W-:Y:S01]  /*7df0*/  LOP3.LUT R27, R42, 0xffff0000, RZ, 0xc0, !PT ;  /* 0xffff00002a1b7812 */ /* 0x000fe200078ec0ff */
[-C--:B------:R-:W-:Y:S01]  /*7e00*/  FMUL.FTZ R20, R20, R25.reuse ;  /* 0x0000001914147220 */ /* 0x080fe20000410000 */
[C---:B------:R-:W-:Y:S01]  /*7e10*/  FFMA.FTZ R33, R3.reuse, R14, -R28 ;  /* 0x0000000e03217223 */ /* 0x040fe2000001081c */
[----:B------:R-:W-:Y:S01]  /*7e20*/  FFMA.FTZ R24, R3, R24, R4 ;  /* 0x0000001803187223 */ /* 0x000fe20000010004 */
[----:B------:R-:W-:Y:S01]  /*7e30*/  FFMA.FTZ R35, R12, R25, -R35 ;  /* 0x000000190c237223 */ /* 0x000fe20000010823 */
[----:B------:R-:W-:Y:S01]  /*7e40*/  LOP3.LUT R3, R38, 0xffff0000, RZ, 0xc0, !PT ;  /* 0xffff000026037812 */ /* 0x000fe200078ec0ff */
[----:B------:R-:W-:Y:S01]  /*7e50*/  FFMA.FTZ R20, R12, R29, R20 ;  /* 0x0000001d0c147223 */ /* 0x000fe20000010014 */
[----:B------:R-:W-:Y:S01]  /*7e60*/  FMUL.FTZ R25, R6, R27 ;  /* 0x0000001b06197220 */ /* 0x000fe20000410000 */
[----:B------:R-:W-:Y:S01]  /*7e70*/  IMAD.U32 R15, R5, 0x10000, RZ ;  /* 0x00010000050f7824 */ /* 0x000fe200078e00ff */
[----:B------:R-:W-:Y:S01]  /*7e80*/  SHF.L.U32 R14, R43, 0x10, RZ ;  /* 0x000000102b0e7819 */ /* 0x000fe200000006ff */
[----:B------:R-:W-:-:S02]  /*7e90*/  IMAD.U32 R12, R41, 0x10000, RZ ;  /* 0x00010000290c7824 */ /* 0x000fc400078e00ff */
[-C--:B------:R-:W-:Y:S01]  /*7ea0*/  FMUL.FTZ R29, R6, R3.reuse ;  /* 0x00000003061d7220 */ /* 0x080fe20000410000 */
[----:B------:R-:W-:Y:S02]  /*7eb0*/  IMAD.U32 R21, R7, 0x10000, RZ ;  /* 0x0001000007157824 */ /* 0x000fe400078e00ff */
[C---:B------:R-:W-:Y:S01]  /*7ec0*/  FFMA.FTZ R28, R10.reuse, R3, -R25 ;  /* 0x000000030a1c7223 */ /* 0x040fe20000010819 */
[----:B------:R-:W-:Y:S02]  /*7ed0*/  IMAD.U32 R0, R37, 0x10000, RZ ;  /* 0x0001000025007824 */ /* 0x000fe400078e00ff */
[----:B------:R-:W-:Y:S01]  /*7ee0*/  FMUL.FTZ R3, R15, R12 ;  /* 0x0000000c0f037220 */ /* 0x000fe20000410000 */
[----:B------:R-:W-:Y:S02]  /*7ef0*/  IMAD.U32 R4, R39, 0x10000, RZ ;  /* 0x0001000027047824 */ /* 0x000fe400078e00ff */
[----:B------:R-:W-:Y:S01]  /*7f00*/  FMUL.FTZ R6, R21, R14 ;  /* 0x0000000e15067220 */ /* 0x000fe20000410000 */
[----:B------:R-:W-:Y:S01]  /*7f10*/  FMUL.FTZ R15, R15, R0 ;  /* 0x000000000f0f7220 */ /* 0x000fe20000410000 */
[----:B------:R-:W-:Y:S01]  /*7f20*/  FFMA.FTZ R29, R10, R27, R29 ;  /* 0x0000001b0a1d7223 */ /* 0x000fe2000001001d */
[----:B------:R-:W-:Y:S01]  /*7f30*/  FMUL.FTZ R10, R21, R4 ;  /* 0x00000004150a7220 */ /* 0x000fe20000410000 */
[C---:B------:R-:W-:Y:S01]  /*7f40*/  FFMA.FTZ R3, R8.reuse, R0, -R3 ;  /* 0x0000000008037223 */ /* 0x040fe20000010803 */
[----:B------:R-:W-:Y:S01]  /*7f50*/  FFMA.FTZ R15, R8, R12, R15 ;  /* 0x0000000c080f7223 */ /* 0x000fe2000001000f */
[----:B------:R-:W-:Y:S01]  /*7f60*/  FFMA.FTZ R21, R13, R4, -R6 ;  /* 0x000000040d157223 */ /* 0x000fe20000010806 */
[----:B------:R-:W-:Y:S01]  /*7f70*/  LOP3.LUT R5, R5, 0xffff0000, RZ, 0xc0, !PT ;  /* 0xffff000005057812 */ /* 0x000fe200078ec0ff */
[----:B------:R-:W-:Y:S01]  /*7f80*/  FFMA.FTZ R13, R13, R14, R10 ;  /* 0x0000000e0d0d7223 */ /* 0x000fe2000001000a */
[----:B------:R-:W-:-:S02]  /*7f90*/  LOP3.LUT R7, R7, 0xffff0000, RZ, 0xc0, !PT ;  /* 0xffff000007077812 */ /* 0x000fc400078ec0ff */
[----:B------:R-:W-:Y:S02]  /*7fa0*/  LOP3.LUT R6, R41, 0xffff0000, RZ, 0xc0, !PT ;  /* 0xffff000029067812 */ /* 0x000fe400078ec0ff */
[----:B------:R-:W-:Y:S02]  /*7fb0*/  LOP3.LUT R8, R43, 0xffff0000, RZ, 0xc0, !PT ;  /* 0xffff00002b087812 */ /* 0x000fe400078ec0ff */
[----:B------:R-:W-:Y:S01]  /*7fc0*/  LOP3.LUT R0, R37, 0xffff0000, RZ, 0xc0, !PT ;  /* 0xffff000025007812 */ /* 0x000fe200078ec0ff */
[----:B------:R-:W-:Y:S01]  /*7fd0*/  FMUL.FTZ R10, R5, R6 ;  /* 0x00000006050a7220 */ /* 0x000fe20000410000 */
[----:B------:R-:W-:Y:S01]  /*7fe0*/  LOP3.LUT R4, R39, 0xffff0000, RZ, 0xc0, !PT ;  /* 0xffff000027047812 */ /* 0x000fe200078ec0ff */
[----:B------:R-:W-:Y:S01]  /*7ff0*/  FMUL.FTZ R14, R7, R8 ;  /* 0x00000008070e7220 */ /* 0x000fe20000410000 */
[----:B------:R-:W-:Y:S01]  /*8000*/  LOP3.LUT R11, R11, 0xffff0000, RZ, 0xc0, !PT ;  /* 0xffff00000b0b7812 */ /* 0x000fe200078ec0ff */
[-C--:B------:R-:W-:Y:S01]  /*8010*/  FMUL.FTZ R5, R5, R0.reuse ;  /* 0x0000000005057220 */ /* 0x080fe20000410000 */
[----:B------:R-:W-:Y:S01]  /*8020*/  FFMA.FTZ R0, R9, R0, -R10 ;  /* 0x0000000009007223 */ /* 0x000fe2000001080a */
[----:B------:R-:W-:Y:S01]  /*8030*/  FMUL.FTZ R7, R7, R4 ;  /* 0x0000000407077220 */ /* 0x000fe20000410000 */
[----:B------:R-:W-:Y:S01]  /*8040*/  F2FP.BF16.F32.PACK_AB R10, R29, R20 ;  /* 0x000000141d0a723e */ /* 0x000fe200000010ff */
        /* <DEDUP_REMOVED lines=12> */
.L_x_3203:
[----:B------:R-:W-:Y:S05]  /*8110*/  BSYNC B1 ;  /* 0x0000000000017941 */ /* 0x000fea0003800000 */
.L_x_3202:
[----:B------:R-:W-:Y:S05]  /*8120*/  @P0 BRA `(.L_x_3193) ;  /* 0x0000000400440947 */ /* 0x000fea0003800000 */
[----:B0-----:R-:W-:Y:S01]  /*8130*/  IMAD.IADD R3, R16, 0x1, R45 ;  /* 0x0000000110037824 */ /* 0x001fe200078e022d */
[----:B-1----:R-:W0:Y:S01]  /*8140*/  LDS.128 R8, [R207+0x20400] ;  /* 0x02040000cf087984 */ /* 0x002e220000000c00 */
[C---:B------:R-:W-:Y:S01]  /*8150*/  IMAD.U32 R28, R40.reuse, 0x10000, RZ ;  /* 0x00010000281c7824 */ /* 0x040fe200078e00ff */
[----:B------:R-:W-:Y:S01]  /*8160*/  LOP3.LUT R40, R40, 0xffff0000, RZ, 0xc0, !PT ;  /* 0xffff000028287812 */ /* 0x000fe200078ec0ff */
[----:B------:R-:W-:Y:S01]  /*8170*/  IMAD.U32 R26, R36, 0x10000, RZ ;  /* 0x00010000241a7824 */ /* 0x000fe200078e00ff */
[----:B------:R-:W-:Y:S01]  /*8180*/  LOP3.LUT R3, R208, 0x38, R3, 0xf8, !PT ;  /* 0x00000038d0037812 */ /* 0x000fe200078ef803 */
[----:B------:R-:W-:Y:S01]  /*8190*/  IMAD.U32 R33, R42, 0x10000, RZ ;  /* 0x000100002a217824 */ /* 0x000fe200078e00ff */
[----:B------:R-:W-:Y:S02]  /*81a0*/  LOP3.LUT R36, R36, 0xffff0000, RZ, 0xc0, !PT ;  /* 0xffff000024247812 */ /* 0x000fe400078ec0ff */
[----:B------:R-:W-:Y:S02]  /*81b0*/  LOP3.LUT R0, R3, R214, RZ, 0x3c, !PT ;  /* 0x000000d603007212 */ /* 0x000fe400078e3cff */
[----:B------:R-:W-:-:S03]  /*81c0*/  LOP3.LUT R42, R42, 0xffff0000, RZ, 0xc0, !PT ;  /* 0xffff00002a2a7812 */ /* 0x000fc600078ec0ff */
[----:B------:R-:W-:-:S04]  /*81d0*/  IMAD.IADD R3, R209, 0x1, R0 ;  /* 0x00000001d1037824 */ /* 0x000fc800078e0200 */
[----:B------:R-:W-:-:S05]  /*81e0*/  IMAD R3, R3, 0x2, R2 ;  /* 0x0000000203037824 */ /* 0x000fca00078e0202 */
[----:B------:R-:W1:Y:S01]  /*81f0*/  LDS.128 R4, [R3+0x20400] ;  /* 0x0204000003047984 */ /* 0x000e620000000c00 */
[C---:B0-----:R-:W-:Y:S01]  /*8200*/  IMAD.U32 R0, R8.reuse, 0x10000, RZ ;  /* 0x0001000008007824 */ /* 0x041fe200078e00ff */
[----:B------:R-:W-:Y:S01]  /*8210*/  LOP3.LUT R8, R8, 0xffff0000, RZ, 0xc0, !PT ;  /* 0xffff000008087812 */ /* 0x000fe200078ec0ff */
[----:B------:R-:W-:Y:S01]  /*8220*/  IMAD.U32 R12, R9, 0x10000, RZ ;  /* 0x00010000090c7824 */ /* 0x000fe200078e00ff */
[C---:B------:R-:W-:Y:S01]  /*8230*/  SHF.L.U32 R13, R10.reuse, 0x10, RZ ;  /* 0x000000100a0d7819 */ /* 0x040fe200000006ff */
[----:B------:R-:W-:Y:S01]  /*8240*/  IMAD.U32 R14, R11, 0x10000, RZ ;  /* 0x000100000b0e7824 */ /* 0x000fe200078e00ff */
[----:B------:R-:W-:Y:S02]  /*8250*/  LOP3.LUT R10, R10, 0xffff0000, RZ, 0xc0, !PT ;  /* 0xffff00000a0a7812 */ /* 0x000fe400078ec0ff */
[----:B------:R-:W-:Y:S02]  /*8260*/  LOP3.LUT R9, R9, 0xffff0000, RZ, 0xc0, !PT ;  /* 0xffff000009097812 */ /* 0x000fe400078ec0ff */
[----:B------:R-:W-:Y:S01]  /*8270*/  LOP3.LUT R11, R11, 0xffff0000, RZ, 0xc0, !PT ;  /* 0xffff00000b0b7812 */ /* 0x000fe200078ec0ff */
[C---:B-1----:R-:W-:Y:S01]  /*8280*/  IMAD.U32 R15, R4.reuse, 0x10000, RZ ;  /* 0x00010000040f7824 */ /* 0x042fe200078e00ff */
[----:B------:R-:W-:Y:S01]  /*8290*/  LOP3.LUT R4, R4, 0xffff0000, RZ, 0xc0, !PT ;  /* 0xffff000004047812 */ /* 0x000fe200078ec0ff */
[----:B------:R-:W-:Y:S01]  /*82a0*/  IMAD.U32 R20, R5, 0x10000, RZ ;  /* 0x0001000005147824 */ /* 0x000fe200078e00ff */
[----:B------:R-:W-:Y:S01]  /*82b0*/  SHF.L.U32 R24, R7, 0x10, RZ ;  /* 0x0000001007187819 */ /* 0x000fe200000006ff */
[-C--:B------:R-:W-:Y:S01]  /*82c0*/  FMUL.FTZ R25, R28, R15.reuse ;  /* 0x0000000f1c197220 */ /* 0x080fe20000410000 */
[----:B------:R-:W-:Y:S01]  /*82d0*/  FMUL.FTZ R15, R26, R15 ;  /* 0x0000000f1a0f7220 */ /* 0x000fe20000410000 */
[-C--:B------:R-:W-:Y:S01]  /*82e0*/  FMUL.FTZ R27, R40, R4.reuse ;  /* 0x00000004281b7220 */ /* 0x080fe20000410000 */
[----:B------:R-:W-:Y:S01]  /*82f0*/  FMUL.FTZ R29, R36, R4 ;  /* 0x00000004241d7220 */ /* 0x000fe20000410000 */
[----:B------:R-:W-:Y:S01]  /*8300*/  FFMA.FTZ R25, R26, R0, -R25 ;  /* 0x000000001a197223 */ /* 0x000fe20000010819 */
[----:B------:R-:W-:-:S02]  /*8310*/  IMAD.U32 R26, R41, 0x10000, RZ ;  /* 0x00010000291a7824 */ /* 0x000fc400078e00ff */
[----:B------:R-:W-:Y:S01]  /*8320*/  FFMA.FTZ R15, R28, R0, R15 ;  /* 0x000000001c0f7223 */ /* 0x000fe2000001000f */
[----:B------:R-:W-:Y:S01]  /*8330*/  FFMA.FTZ R4, R36, R8, -R27 ;  /* 0x0000000824047223 */ /* 0x000fe2000001081b */
[----:B------:R-:W-:Y:S02]  /*8340*/  IMAD.U32 R0, R37, 0x10000, RZ ;  /* 0x0001000025007824 */ /* 0x000fe400078e00ff */
[----:B------:R-:W-:Y:S01]  /*8350*/  FMUL.FTZ R27, R26, R20 ;  /* 0x000000141a1b7220 */ /* 0x000fe20000410000 */
[----:B------:R-:W-:Y:S02]  /*8360*/  IMAD.U32 R21, R6, 0x10000, RZ ;  /* 0x0001000006157824 */ /* 0x000fe400078e00ff */
[----:B------:R-:W-:Y:S01]  /*8370*/  FFMA.FTZ R8, R40, R8, R29 ;  /* 0x0000000828087223 */ /* 0x000fe2000001001d */
[C---:B------:R-:W-:Y:S01]  /*8380*/  FMUL.FTZ R31, R0.reuse, R20 ;  /* 0x00000014001f7220 */ /* 0x040fe20000410000 */
[----:B------:R-:W-:Y:S01]  /*8390*/  FFMA.FTZ R27, R0, R12, -R27 ;  /* 0x0000000c001b7223 */ /* 0x000fe2000001081b */
[----:B------:R-:W-:-:S02]  /*83a0*/  IMAD.U32 R29, R38, 0x10000, RZ ;  /* 0x00010000261d7824 */ /* 0x000fc400078e00ff */
[-C--:B------:R-:W-:Y:S01]  /*83b0*/  FMUL.FTZ R0, R33, R21.reuse ;  /* 0x0000001521007220 */ /* 0x080fe20000410000 */
[----:B------:R-:W-:Y:S01]  /*83c0*/  FFMA.FTZ R31, R26, R12, R31 ;  /* 0x0000000c1a1f7223 */ /* 0x000fe2000001001f */
[----:B------:R-:W-:Y:S02]  /*83d0*/  IMAD.U32 R26, R43, 0x10000, RZ ;  /* 0x000100002b1a7824 */ /* 0x000fe400078e00ff */
[C---:B------:R-:W-:Y:S01]  /*83e0*/  FMUL.FTZ R20, R29.reuse, R21 ;  /* 0x000000151d147220 */ /* 0x040fe20000410000 */
[-C--:B------:R-:W-:Y:S01]  /*83f0*/  FFMA.FTZ R12, R29, R13.reuse, -R0 ;  /* 0x0000000d1d0c7223 */ /* 0x080fe20000010800 */
[----:B------:R-:W-:Y:S01]  /*8400*/  IMAD.U32 R0, R39, 0x10000, RZ ;  /* 0x0001000027007824 */ /* 0x000fe200078e00ff */
[----:B------:R-:W-:Y:S01]  /*8410*/  LOP3.LUT R6, R6, 0xffff0000, RZ, 0xc0, !PT ;  /* 0xffff000006067812 */ /* 0x000fe200078ec0ff */
[----:B------:R-:W-:Y:S01]  /*8420*/  FFMA.FTZ R20, R33, R13, R20 ;  /* 0x0000000d21147223 */ /* 0x000fe20000010014 */
[----:B------:R-:W-:Y:S01]  /*8430*/  LOP3.LUT R38, R38, 0xffff0000, RZ, 0xc0, !PT ;  /* 0xffff000026267812 */ /* 0x000fe200078ec0ff */
[-C--:B------:R-:W-:Y:S01]  /*8440*/  FMUL.FTZ R13, R26, R24.reuse ;  /* 0x000000181a0d7220 */ /* 0x080fe20000410000 */
[----:B------:R-:W-:Y:S01]  /*8450*/  LOP3.LUT R5, R5, 0xffff0000, RZ, 0xc0, !PT ;  /* 0xffff000005057812 */ /* 0x000fe200078ec0ff */
[----:B------:R-:W-:Y:S01]  /*8460*/  FMUL.FTZ R33, R0, R24 ;  /* 0x0000001800217220 */ /* 0x000fe20000410000 */
[----:B------:R-:W-:Y:S01]  /*8470*/  LOP3.LUT R7, R7, 0xffff0000, RZ, 0xc0, !PT ;  /* 0xffff000007077812 */ /* 0x000fe200078ec0ff */
[-C--:B------:R-:W-:Y:S01]  /*8480*/  FMUL.FTZ R21, R42, R6.reuse ;  /* 0x000000062a157220 */ /* 0x080fe20000410000 */
[----:B------:R-:W-:Y:S01]  /*8490*/  LOP3.LUT R41, R41, 0xffff0000, RZ, 0xc0, !PT ;  /* 0xffff000029297812 */ /* 0x000fe200078ec0ff */
[----:B------:R-:W-:Y:S01]  /*84a0*/  FMUL.FTZ R29, R38, R6 ;  /* 0x00000006261d7220 */ /* 0x000fe20000410000 */
[----:B------:R-:W-:Y:S01]  /*84b0*/  LOP3.LUT R37, R37, 0xffff0000, RZ, 0xc0, !PT ;  /* 0xffff000025257812 */ /* 0x000fe200078ec0ff */
[-C--:B------:R-:W-:Y:S01]  /*84c0*/  FFMA.FTZ R13, R0, R14.reuse, -R13 ;  /* 0x0000000e000d7223 */ /* 0x080fe2000001080d */
[----:B------:R-:W-:Y:S01]  /*84d0*/  LOP3.LUT R43, R43, 0xffff0000, RZ, 0xc0, !PT ;  /* 0xffff00002b2b7812 */ /* 0x000fe200078ec0ff */
[----:B------:R-:W-:Y:S01]  /*84e0*/  FFMA.FTZ R33, R26, R14, R33 ;  /* 0x0000000e1a217223 */ /* 0x000fe20000010021 */
[----:B------:R-:W-:Y:S01]  /*84f0*/  LOP3.LUT R39, R39, 0xffff0000, RZ, 0xc0, !PT ;  /* 0xffff000027277812 */ /* 0x000fe200078ec0ff */
[-C--:B------:R-:W-:Y:S01]  /*8500*/  FMUL.FTZ R0, R41, R5.reuse ;  /* 0x0000000529007220 */ /* 0x080fe20000410000 */
[----:B------:R-:W-:Y:S01]  /*8510*/  FMUL.FTZ R6, R37, R5 ;  /* 0x0000000525067220 */ /* 0x000fe20000410000 */
[-C--:B------:R-:W-:Y:S01]  /*8520*/  FMUL.FTZ R14, R43, R7.reuse ;  /* 0x000000072b0e7220 */ /* 0x080fe20000410000 */
[-C--:B------:R-:W-:Y:S01]  /*8530*/  FFMA.FTZ R21, R38, R10.reuse, -R21 ;  /* 0x0000000a26157223 */ /* 0x080fe20000010815 */
[----:B------:R-:W-:Y:S01]  /*8540*/  FMUL.FTZ R24, R39, R7 ;  /* 0x0000000727187220 */ /* 0x000fe20000410000 */
[----:B------:R-:W-:Y:S01]  /*8550*/  FFMA.FTZ R29, R42, R10, R29 ;  /* 0x0000000a2a1d7223 */ /* 0x000fe2000001001d */
[-C--:B------:R-:W-:Y:S01]  /*8560*/  FFMA.FTZ R0, R37, R9.reuse, -R0 ;  /* 0x0000000925007223 */ /* 0x080fe20000010800 */
[----:B------:R-:W-:Y:S01]  /*8570*/  FFMA.FTZ R10, R41, R9, R6 ;  /* 0x00000009290a7223 */ /* 0x000fe20000010006 */
[-C--:B------:R-:W-:Y:S01]  /*8580*/  FFMA.FTZ R14, R39, R11.reuse, -R14 ;  /* 0x0000000b270e7223 */ /* 0x080fe2000001080e */
[----:B------:R-:W-:Y:S01]  /*8590*/  FFMA.FTZ R24, R43, R11, R24 ;  /* 0x0000000b2b187223 */ /* 0x000fe20000010018 */
[----:B------:R-:W-:-:S02]  /*85a0*/  F2FP.BF16.F32.PACK_AB R30, R29, R20 ;  /* 0x000000141d1e723e */ /* 0x000fc400000010ff */
[----:B------:R-:W-:Y:S02]  /*85b0*/  F2FP.BF16.F32.PACK_AB R6, R21, R12 ;  /* 0x0000000c1506723e */ /* 0x000fe400000010ff */
[----:B------:R-:W-:Y:S02]  /*85c0*/  F2FP.BF16.F32.PACK_AB R4, R4, R25 ;  /* 0x000000190404723e */ /* 0x000fe400000010ff */
[----:B------:R-:W-:Y:S02]  /*85d0*/  F2FP.BF16.F32.PACK_AB R5, R0, R27 ;  /* 0x0000001b0005723e */ /* 0x000fe400000010ff */
[----:B------:R-:W-:Y:S02]  /*85e0*/  F2FP.BF16.F32.PACK_AB R29, R10, R31 ;  /* 0x0000001f0a1d723e */ /* 0x000fe400000010ff */
[----:B------:R-:W-:Y:S02]  /*85f0*/  F2FP.BF16.F32.PACK_AB R7, R14, R13 ;  /* 0x0000000d0e07723e */ /* 0x000fe400000010ff */
[----:B------:R-:W-:-:S02]  /*8600*/  F2FP.BF16.F32.PACK_AB R28, R8, R15 ;  /* 0x0000000f081c723e */ /* 0x000fc400000010ff */
[----:B------:R-:W-:Y:S01]  /*8610*/  F2FP.BF16.F32.PACK_AB R31, R24, R33 ;  /* 0x00000021181f723e */ /* 0x000fe200000010ff */
[----:B------:R4:W-:Y:S04]  /*8620*/  STS.128 [R207+0x20400], R4 ;  /* 0x02040004cf007388 */ /* 0x0009e80000000c00 */
[----:B------:R4:W-:Y:S02]  /*8630*/  STS.128 [R3+0x20400], R28 ;  /* 0x0204001c03007388 */ /* 0x0009e40000000c00 */
.L_x_3193:
[----:B------:R-:W-:Y:S05]  /*8640*/  BSYNC B0 ;  /* 0x0000000000007941 */ /* 0x000fea0003800000 */
.L_x_3179:
        /* <DEDUP_REMOVED lines=8> */
.L_x_3176:
[----:B------:R-:W-:-:S13]  /*86d0*/  ISETP.NE.AND P0, PT, R184, 0x3, PT ;  /* 0x00000003b800780c */ /* 0x000fda0003f05270 */
[----:B------:R-:W-:Y:S05]  /*86e0*/  @!P0 BRA `(.L_x_3204) ;  /* 0x0000000000048947 */ /* 0x000fea0003800000 */
[----:B------:R-:W-:Y:S01]  /*86f0*/  BPT.TRAP 0x1 ;  /* 0x000000040000795c */ /* 0x000fe20000300000 */
.L_x_3204:
[----:B---3--:R-:W-:Y:S02]  /*8700*/  LEA R15, R18, R2, 0x3 ;  /* 0x00000002120f7211 */ /* 0x008fe400078e18ff */
[----:B------:R-:W-:-:S04]  /*8710*/  SHF.L.U32 R58, R22, 0x1f, RZ ;  /* 0x0000001f163a7819 */ /* 0x000fc800000006ff */
[----:B------:R3:W0:Y:S01]  /*8720*/  SYNCS.PHASECHK.TRANS64.TRYWAIT P1, [R15+URZ+0x28c30], R58 ;  /* 0x028c303a0f0075a7 */ /* 0x000622000802017f */
[----:B------:R-:W-:Y:S05]  /*8730*/  @!P0 BRA `(.L_x_3205) ;  /* 0x0000000000048947 */ /* 0x000fea0003800000 */
[----:B------:R-:W-:Y:S01]  /*8740*/  BPT.TRAP 0x1 ;  /* 0x000000040000795c */ /* 0x000fe20000300000 */
.L_x_3205:
[C---:B--2---:R-:W-:Y:S02]  /*8750*/  VIADD R0, R2.reuse, 0x22400 ;  /* 0x0002240002007836 */ /* 0x044fe40000000000 */
[----:B01--4-:R-:W-:-:S03]  /*8760*/  VIADD R3, R2, 0x20400 ;  /* 0x0002040002037836 */ /* 0x013fc60000000000 */
[----:B------:R-:W-:Y:S02]  /*8770*/  SHF.R.U32.HI R0, RZ, 0x4, R0 ;  /* 0x00000004ff007819 */ /* 0x000fe40000011600 */
[----:B------:R-:W-:Y:S02]  /*8780*/  SHF.R.U32.HI R3, RZ, 0x4, R3 ;  /* 0x00000004ff037819 */ /* 0x000fe40000011603 */
[----:B------:R-:W-:Y:S02]  /*8790*/  LOP3.LUT R0, R0, 0x3fff, RZ, 0xc0, !PT ;  /* 0x00003fff00007812 */ /* 0x000fe400078ec0ff */
[----:B------:R-:W-:Y:S02]  /*87a0*/  LOP3.LUT R3, R3, 0x3fff, RZ, 0xc0, !PT ;  /* 0x00003fff03037812 */ /* 0x000fe400078ec0ff */
[----:B------:R-:W-:Y:S01]  /*87b0*/  LOP3.LUT R0, R0, 0x10000, RZ, 0xfc, !PT ;  /* 0x0001000000007812 */ /* 0x000fe200078efcff */
[----:B------:R-:W-:Y:S06]  /*87c0*/  @P1 BRA `(.L_x_3206) ;  /* 0x0000000000081947 */ /* 0x000fec0003800000 */
[----:B------:R-:W0:Y:S02]  /*87d0*/  SYNCS.PHASECHK.TRANS64.TRYWAIT P1, [R15+URZ+0x28c30], R58 ;  /* 0x028c303a0f0075a7 */ /* 0x000e24000802017f */
[----:B0-----:R-:W-:Y:S05]  /*87e0*/  @!P1 BRA `(.L_x_3207) ;  /* 0x000000cc00549947 */ /* 0x001fea0003800000 */
.L_x_3206:
[----:B------:R-:W-:Y:S01]  /*87f0*/  IMAD R10, R18, 0x200, R0 ;  /* 0x00000200120a7824 */ /* 0x000fe200078e0200 */
[----:B------:R-:W-:Y:S01]  /*8800*/  LOP3.LUT R4, R3, 0x10000, RZ, 0xfc, !PT ;  /* 0x0001000003047812 */ /* 0x000fe200078efcff */
[----:B------:R-:W-:Y:S01]  /*8810*/  IMAD.MOV.U32 R5, RZ, RZ, 0x40000040 ;  /* 0x40000040ff057424 */ /* 0x000fe200078e00ff */
[----:B------:R-:W-:Y:S05]  /*8820*/  WARPSYNC.ALL ;  /* 0x0000000000007948 */ /* 0x000fea0003800000 */
[----:B------:R-:W-:Y:S01]  /*8830*/  IMAD.MOV.U32 R11, RZ, RZ, 0x40000040 ;  /* 0x40000040ff0b7424 */ /* 0x000fe200078e00ff */
[C---:B------:R-:W-:Y:S01]  /*8840*/  R2UR UR4, R4.reuse ;  /* 0x00000000040472ca */ /* 0x040fe200000e0000 */
[----:B-----5:R-:W-:Y:S01]  /*8850*/  WARPGROUP.ARRIVE ;  /* 0x00000000000079c5 */ /* 0x020fe20000000000 */
[----:B------:R-:W-:Y:S01]  /*8860*/  R2UR UR5, R5 ;  /* 0x00000000050572ca */ /* 0x000fe200000e0000 */
[----:B------:R-:W-:Y:S01]  /*8870*/  VIADD R8, R4, 0x2 ;  /* 0x0000000204087836 */ /* 0x000fe20000000000 */
[C---:B------:R-:W-:Y:S01]  /*8880*/  R2UR UR6, R10.reuse ;  /* 0x000000000a0672ca */ /* 0x040fe200000e0000 */
[----:B------:R-:W-:Y:S01]  /*8890*/  IMAD.MOV.U32 R9, RZ, RZ, 0x40000040 ;  /* 0x40000040ff097424 */ /* 0x000fe200078e00ff */
[----:B------:R-:W-:Y:S01]  /*88a0*/  R2UR UR7, R11 ;  /* 0x000000000b0772ca */ /* 0x000fe200000e0000 */
[----:B------:R-:W-:Y:S01]  /*88b0*/  IMAD.MOV.U32 R7, RZ, RZ, 0x40000040 ;  /* 0x40000040ff077424 */ /* 0x000fe200078e00ff */
[C---:B------:R-:W-:Y:S01]  /*88c0*/  IADD3 R6, R10.reuse, 0x2, RZ ;  /* 0x000000020a067810 */ /* 0x040fe20007ffe0ff */
[----:B------:R-:W-:Y:S01]  /*88d0*/  VIADD R12, R10, 0x4 ;  /* 0x000000040a0c7836 */ /* 0x000fe20000000000 */
[----:B------:R-:W1:Y:S01]  /*88e0*/  S2R R60, SR_TID.X ;  /* 0x00000000003c7919 */ /* 0x000e620000002100 */
[----:B------:R-:W-:-:S02]  /*88f0*/  IMAD.MOV.U32 R13, RZ, RZ, 0x40000040 ;  /* 0x40000040ff0d7424 */ /* 0x000fc400078e00ff */
[----:B------:R-:W-:Y:S02]  /*8900*/  VIADD R10, R10, 0x6 ;  /* 0x000000060a0a7836 */ /* 0x000fe40000000000 */
[----:B------:R-:W-:Y:S02]  /*8910*/  IMAD.MOV.U32 R5, RZ, RZ, 0x40000040 ;  /* 0x40000040ff057424 */ /* 0x000fe400078e00ff */
[----:B------:R-:W-:Y:S02]  /*8920*/  IMAD.MOV.U32 R11, RZ, RZ, 0x40000040 ;  /* 0x40000040ff0b7424 */ /* 0x000fe400078e00ff */
[----:B------:R-:W-:Y:S01]  /*8930*/  HGMMA.64x64x16.F32.BF16 R24, gdesc[UR4], RZ, !UPT, gsb0 ;  /* 0x00e00000041879f0 */ /* 0x000fe2000c0018ff */
[----:B------:R-:W-:Y:S01]  /*8940*/  R2UR UR4, R8 ;  /* 0x00000000080472ca */ /* 0x000fe200000e0000 */
[----:B------:R-:W-:Y:S01]  /*8950*/  IMAD R3, R182, -0x40, R168 ;  /* 0xffffffc0b6037824 */ /* 0x000fe200078e02a8 */
[----:B------:R-:W-:Y:S02]  /*8960*/  R2UR UR5, R9 ;  /* 0x00000000090572ca */ /* 0x000fe400000e0000 */
[----:B------:R-:W-:Y:S01]  /*8970*/  R2UR UR6, R6 ;  /* 0x00000000060672ca */ /* 0x000fe200000e0000 */
[C---:B------:R-:W-:Y:S01]  /*8980*/  VIADD R6, R4.reuse, 0x4 ;  /* 0x0000000404067836 */ /* 0x040fe20000000000 */
[----:B------:R-:W-:Y:S01]  /*8990*/  R2UR UR7, R7 ;  /* 0x00000000070772ca */ /* 0x000fe200000e0000 */
[----:B------:R-:W-:Y:S01]  /*89a0*/  IMAD.MOV.U32 R7, RZ, RZ, 0x40000040 ;  /* 0x40000040ff077424 */ /* 0x000fe200078e00ff */
[----:B------:R-:W-:-:S02]  /*89b0*/  IADD3 R4, R4, 0x6, RZ ;  /* 0x0000000604047810 */ /* 0x000fc40007ffe0ff */
[----:B------:R-:W-:-:S04]  /*89c0*/  IADD3 R3, -R190, 0x40, R3 ;  /* 0x00000040be037810 */ /* 0x000fc80007ffe103 */
[C---:B------:R-:W-:Y:S02]  /*89d0*/  ISETP.GT.AND P1, PT, R3.reuse, RZ, PT ;  /* 0x000000ff0300720c */ /* 0x040fe40003f24270 */
[C---:B------:R-:W-:Y:S02]  /*89e0*/  ISETP.GT.AND P2, PT, R3.reuse, 0x1, PT ;  /* 0x000000010300780c */ /* 0x040fe40003f44270 */
[C---:B------:R-:W-:Y:S02]  /*89f0*/  ISETP.GT.AND P3, PT, R3.reuse, 0x8, PT ;  /* 0x000000080300780c */ /* 0x040fe40003f64270 */
[C---:B------:R-:W-:Y:S02]  /*8a00*/  ISETP.GT.AND P4, PT, R3.reuse, 0x9, PT ;  /* 0x000000090300780c */ /* 0x040fe40003f84270 */
[C---:B------:R-:W-:Y:S02]  /*8a10*/  ISETP.GT.AND P5, PT, R3.reuse, 0x10, PT ;  /* 0x000000100300780c */ /* 0x040fe40003fa4270 */
[----:B------:R-:W-:-:S02]  /*8a20*/  ISETP.GT.AND P6, PT, R3, 0x11, PT ;  /* 0x000000110300780c */ /* 0x000fc40003fc4270 */
[----:B-1----:R-:W-:Y:S01]  /*8a30*/  LOP3.LUT R60, R60, 0x7f, RZ, 0xc0, !PT ;  /* 0x0000007f3c3c7812 */ /* 0x002fe200078ec0ff */
[----:B------:R-:W-:Y:S02]  /*8a40*/  WARPGROUP.DEPBAR.LE gsb0, 0x0 ;  /* 0x00008000000079c5 */ /* 0x000fe40000010000 */
[----:B------:R-:W-:-:S06]  /*8a50*/  WARPGROUP.ARRIVE ;  /* 0x00000000000079c5 */ /* 0x000fcc0000000000 */
[----:B------:R-:W-:Y:S01]  /*8a60*/  HGMMA.64x64x16.F32.BF16 R24, gdesc[UR4], R24, gsb0 ;  /* 0x00e00000041879f0 */ /* 0x000fe20008001818 */
[----:B------:R-:W-:Y:S02]  /*8a70*/  R2UR UR4, R6 ;  /* 0x00000000060472ca */ /* 0x000fe400000e0000 */
[----:B------:R-:W-:Y:S02]  /*8a80*/  R2UR UR5, R7 ;  /* 0x00000000070572ca */ /* 0x000fe400000e0000 */
[----:B------:R-:W-:Y:S02]  /*8a90*/  R2UR UR6, R12 ;  /* 0x000000000c0672ca */ /* 0x000fe400000e0000 */
[----:B------:R-:W-:Y:S01]  /*8aa0*/  R2UR UR7, R13 ;  /* 0x000000000d0772ca */ /* 0x000fe200000e0000 */
[----:B------:R-:W-:Y:S02]  /*8ab0*/  WARPGROUP.DEPBAR.LE gsb0, 0x0 ;  /* 0x00008000000079c5 */ /* 0x000fe40000010000 */
[----:B------:R-:W-:-:S10]  /*8ac0*/  WARPGROUP.ARRIVE ;  /* 0x00000000000079c5 */ /* 0x000fd40000000000 */
        /* <DEDUP_REMOVED lines=8> */
[----:B------:R-:W-:Y:S01]  /*8b50*/  ULDC UR4, c[0x0][0x9d8] ;  /* 0x0002760000047ab9 */ /* 0x000fe20000000800 */
[----:B------:R-:W-:Y:S01]  /*8b60*/  ULDC UR5, c[0x0][0x988] ;  /* 0x0002620000057ab9 */ /* 0x000fe20000000800 */
        /* <DEDUP_REMOVED lines=40> */
[----:B----4-:R-:W-:Y:S01]  /*8df0*/  FSEL R57, R28, -INF , P3 ;  /* 0xff8000001c397808 */ /* 0x010fe20001800000 */
[----:B------:R-:W-:-:S03]  /*8e00*/  FMUL.FTZ R55, R55, UR4 ;  /* 0x0000000437377c20 */ /* 0x000fc60008410000 */
[----:B------:R-:W-:-:S03]  /*8e10*/  FMNMX.FTZ R10, R57, R10, !PT ;  /* 0x0000000a390a7209 */ /* 0x000fc60007810000 */
[----:B------:R-:W4:Y:S01]  /*8e20*/  MUFU.TANH R26, R26 ;  /* 0x0000001a001a7308 */ /* 0x000f220000002400 */
[----:B-1----:R-:W-:-:S04]  /*8e30*/  FSEL R29, R29, -INF , P4 ;  /* 0xff8000001d1d7808 */ /* 0x002fc80002000000 */
[----:B------:R-:W-:-:S03]  /*8e40*/  FMNMX.FTZ R10, R29, R10, !PT ;  /* 0x0000000a1d0a7209 */ /* 0x000fc60007810000 */
[----:B------:R-:W1:Y:S01]  /*8e50*/  MUFU.TANH R33, R33 ;  /* 0x0000002100217308 */ /* 0x000e620000002400 */
[----:B--2---:R-:W-:-:S04]  /*8e60*/  FSEL R59, R32, -INF , P5 ;  /* 0xff800000203b7808 */ /* 0x004fc80002800000 */
[----:B------:R-:W-:-:S03]  /*8e70*/  FMNMX.FTZ R10, R59, R10, !PT ;  /* 0x0000000a3b0a7209 */ /* 0x000fc60007810000 */
[----:B------:R-:W2:Y:S01]  /*8e80*/  MUFU.TANH R27, R27 ;  /* 0x0000001b001b7308 */ /* 0x000ea20000002400 */
[----:B----4-:R-:W-:Y:S02]  /*8e90*/  FSEL R13, R26, -INF , P1 ;  /* 0xff8000001a0d7808 */ /* 0x010fe40000800000 */
[----:B------:R-:W-:-:S05]  /*8ea0*/  ISETP.GT.AND P1, PT, R3, 0x18, PT ;  /* 0x000000180300780c */ /* 0x000fca0003f24270 */
[----:B------:R-:W4:Y:S01]  /*8eb0*/  MUFU.TANH R36, R36 ;  /* 0x0000002400247308 */ /* 0x000f220000002400 */
[----:B-1----:R-:W-:-:S04]  /*8ec0*/  FSEL R61, R33, -INF , P6 ;  /* 0xff800000213d7808 */ /* 0x002fc80003000000 */
[----:B------:R-:W-:-:S03]  /*8ed0*/  FMNMX.FTZ R10, R61, R10, !PT ;  /* 0x0000000a3d0a7209 */ /* 0x000fc60007810000 */
[----:B------:R-:W1:Y:S01]  /*8ee0*/  MUFU.TANH R30, R30 ;  /* 0x0000001e001e7308 */ /* 0x000e620000002400 */
[----:B--2---:R-:W-:Y:S02]  /*8ef0*/  FSEL R27, R27, -INF , P2 ;  /* 0xff8000001b1b7808 */ /* 0x004fe40001000000 */
[----:B------:R-:W-:-:S05]  /*8f00*/  ISETP.GT.AND P2, PT, R3, 0x19, PT ;  /* 0x000000190300780c */ /* 0x000fca0003f44270 */
[----:B------:R-:W2:Y:S01]  /*8f10*/  MUFU.TANH R37, R37 ;  /* 0x0000002500257308 */ /* 0x000ea20000002400 */
[----:B----4-:R-:W-:-:S04]  /*8f20*/  FSEL R63, R36, -INF , P1 ;  /* 0xff800000243f7808 */ /* 0x010fc80000800000 */
[----:B------:R-:W-:-:S03]  /*8f30*/  FMNMX.FTZ R10, R63, R10, !PT ;  /* 0x0000000a3f0a7209 */ /* 0x000fc60007810000 */
[----:B------:R-:W4:Y:S01]  /*8f40*/  MUFU.TANH R31, R31 ;  /* 0x0000001f001f7308 */ /* 0x000f220000002400 */
[----:B-1----:R-:W-:Y:S02]  /*8f50*/  FSEL R21, R30, -INF , P3 ;  /* 0xff8000001e157808 */ /* 0x002fe40001800000 */
[----:B------:R-:W-:-:S05]  /*8f60*/  ISETP.GT.AND P3, PT, R3, 0x20, PT ;  /* 0x000000200300780c */ /* 0x000fca0003f64270 */
        /* <DEDUP_REMOVED lines=42> */
[----:B------:R-:W-:Y:S01]  /*9210*/  MUFU.TANH R46, R46 ;  /* 0x0000002e002e7308 */ /* 0x000fe20000002400 */
[----:B-1----:R-:W-:-:S04]  /*9220*/  FSEL R79, R52, -INF , P3 ;  /* 0xff800000344f7808 */ /* 0x002fc80001800000 */
[----:B------:R-:W-:-:S03]  /*9230*/  FMNMX.FTZ R10, R79, R10, !PT ;  /* 0x0000000a4f0a7209 */ /* 0x000fc60007810000 */
[----:B------:R-:W1:Y:S01]  /*9240*/  MUFU.TANH R47, R47 ;  /* 0x0000002f002f7308 */ /* 0x000e620000002400 */
[----:B--2---:R-:W-:-:S04]  /*9250*/  FSEL R81, R53, -INF , P4 ;  /* 0xff80000035517808 */ /* 0x004fc80002000000 */
[----:B------:R-:W-:-:S03]  /*9260*/  FMNMX.FTZ R3, R81, R10, !PT ;  /* 0x0000000a51037209 */ /* 0x000fc60007810000 */
[----:B------:R-:W2:Y:S02]  /*9270*/  MUFU.TANH R50, R50 ;  /* 0x0000003200327308 */ /* 0x000ea40000002400 */
[----:B------:R-:W4:Y:S06]  /*9280*/  SHFL.BFLY PT, R10, R3, 0x2, 0x1f ;  /* 0x0c401f00030a7f89 */ /* 0x000f2c00000e0000 */
[----:B------:R-:W0:Y:S01]  /*9290*/  MUFU.TANH R51, R51 ;  /* 0x0000003300337308 */ /* 0x000e220000002400 */
[----:B-1----:R-:W-:-:S07]  /*92a0*/  FSEL R47, R47, -INF , P6 ;  /* 0xff8000002f2f7808 */ /* 0x002fce0003000000 */
[----:B------:R-:W1:Y:S01]  /*92b0*/  MUFU.TANH R54, R54 ;  /* 0x0000003600367308 */ /* 0x000e620000002400 */
[----:B--2---:R-:W-:-:S07]  /*92c0*/  FSEL R49, R50, -INF , P1 ;  /* 0xff80000032317808 */ /* 0x004fce0000800000 */
[----:B------:R-:W2:Y:S01]  /*92d0*/  MUFU.TANH R55, R55 ;  /* 0x0000003700377308 */ /* 0x000ea20000002400 */
[----:B0-----:R-:W-:Y:S02]  /*92e0*/  FSEL R51, R51, -INF , P2 ;  /* 0xff80000033337808 */ /* 0x001fe40001000000 */
[----:B----4-:R-:W-:Y:S02]  /*92f0*/  FMNMX.FTZ R14, R3, R10, !PT ;  /* 0x0000000a030e7209 */ /* 0x010fe40007810000 */
[----:B------:R-:W-:-:S03]  /*9300*/  FMNMX.FTZ R10, R13, R27, !PT ;  /* 0x0000001b0d0a7209 */ /* 0x000fc60007810000 */
[----:B------:R-:W0:Y:S01]  /*9310*/  SHFL.BFLY PT, R45, R14, 0x1, 0x1f ;  /* 0x0c201f000e2d7f89 */ /* 0x000e2200000e0000 */
[----:B------:R-:W-:Y:S02]  /*9320*/  FMNMX.FTZ R10, R21, R10, !PT ;  /* 0x0000000a150a7209 */ /* 0x000fe40007810000 */
[----:B-1----:R-:W-:Y:S02]  /*9330*/  FSEL R53, R54, -INF , P3 ;  /* 0xff80000036357808 */ /* 0x002fe40001800000 */
[----:B------:R-:W-:-:S04]  /*9340*/  FMNMX.FTZ R10, R31, R10, !PT ;  /* 0x0000000a1f0a7209 */ /* 0x000fc80007810000 */
[----:B------:R-:W-:Y:S02]  /*9350*/  FMNMX.FTZ R10, R33, R10, !PT ;  /* 0x0000000a210a7209 */ /* 0x000fe40007810000 */
[----:B--2---:R-:W-:Y:S02]  /*9360*/  FSEL R55, R55, -INF , P4 ;  /* 0xff80000037377808 */ /* 0x004fe40002000000 */
[----:B------:R-:W-:-:S04]  /*9370*/  FMNMX.FTZ R10, R35, R10, !PT ;  /* 0x0000000a230a7209 */ /* 0x000fc80007810000 */
[----:B------:R-:W-:Y:S01]  /*9380*/  FMNMX.FTZ R12, R37, R10, !PT ;  /* 0x0000000a250c7209 */ /* 0x000fe20007810000 */
[----:B------:R-:W-:-:S03]  /*9390*/  IMAD.U32 R10, RZ, RZ, UR5 ;  /* 0x00000005ff0a7e24 */ /* 0x000fc6000f8e00ff */
[----:B------:R-:W-:Y:S02]  /*93a0*/  FMNMX.FTZ R12, R39, R12, !PT ;  /* 0x0000000c270c7209 */ /* 0x000fe40007810000 */
[----:B0-----:R-:W-:Y:S02]  /*93b0*/  FMNMX.FTZ R3, R14, R45, !PT ;  /* 0x0000002d0e037209 */ /* 0x001fe40007810000 */
[----:B------:R-:W-:Y:S02]  /*93c0*/  FMNMX.FTZ R12, R41, R12, !PT ;  /* 0x0000000c290c7209 */ /* 0x000fe40007810000 */
[----:B------:R-:W-:Y:S01]  /*93d0*/  FSEL R45, R46, -INF , P5 ;  /* 0xff8000002e2d7808 */ /* 0x000fe20002800000 */
[----:B------:R-:W-:Y:S01]  /*93e0*/  FMUL.FTZ R14, R3, R10 ;  /* 0x0000000a030e7220 */ /* 0x000fe20000410000 */
[----:B------:R-:W-:Y:S02]  /*93f0*/  FMNMX.FTZ R12, R43, R12, !PT ;  /* 0x0000000c2b0c7209 */ /* 0x000fe40007810000 */
[----:B------:R-:W-:-:S02]  /*9400*/  FSETP.NEU.FTZ.AND P5, PT, R3, -INF , PT ;  /* 0xff8000000300780b */ /* 0x000fc40003fbd000 */
[----:B------:R-:W-:Y:S02]  /*9410*/  FMNMX.FTZ R12, R45, R12, !PT ;  /* 0x0000000c2d0c7209 */ /* 0x000fe40007810000 */
[----:B------:R-:W-:Y:S02]  /*9420*/  FSEL R20, R14, RZ, P5 ;  /* 0x000000ff0e147208 */ /* 0x000fe40002800000 */
[----:B------:R-:W-:-:S03]  /*9430*/  FMNMX.FTZ R12, R47, R12, !PT ;  /* 0x0000000c2f0c7209 */ /* 0x000fc60007810000 */
        /* <DEDUP_REMOVED lines=16> */
[-CC-:B------:R-:W-:Y:S01]  /*9540*/  FFMA.FTZ R71, R71, R10.reuse, -R20.reuse ;  /* 0x0000000a47477223 */ /* 0x180fe20000010814 */
[-CC-:B------:R-:W-:Y:S01]  /*9550*/  FFMA.FTZ R73, R73, R10.reuse, -R20.reuse ;  /* 0x0000000a49497223 */ /* 0x180fe20000010814 */
[----:B0-----:R-:W0:Y:S01]  /*9560*/  SHFL.BFLY PT, R11, R12, 0x2, 0x1f ;  /* 0x0c401f000c0b7f89 */ /* 0x001e2200000e0000 */
[-CC-:B------:R-:W-:Y:S01]  /*9570*/  FFMA.FTZ R75, R75, R10.reuse, -R20.reuse ;  /* 0x0000000a4b4b7223 */ /* 0x180fe20000010814 */
[----:B------:R-:W2:Y:S01]  /*9580*/  MUFU.EX2 R57, R57 ;  /* 0x0000003900397308 */ /* 0x000ea20000000800 */
[-CC-:B------:R-:W-:Y:S01]  /*9590*/  FFMA.FTZ R77, R77, R10.reuse, -R20.reuse ;  /* 0x0000000a4d4d7223 */ /* 0x180fe20000010814 */
[-CC-:B------:R-:W-:Y:S01]  /*95a0*/  FFMA.FTZ R79, R79, R10.reuse, -R20.reuse ;  /* 0x0000000a4f4f7223 */ /* 0x180fe20000010814 */
[----:B------:R-:W-:-:S05]  /*95b0*/  FFMA.FTZ R20, R81, R10, -R20 ;  /* 0x0000000a51147223 */ /* 0x000fca0000010814 */
[----:B------:R-:W4:Y:S08]  /*95c0*/  MUFU.EX2 R154, R29 ;  /* 0x0000001d009a7308 */ /* 0x000f300000000800 */
        /* <DEDUP_REMOVED lines=11> */
[----:B------:R-:W-:Y:S01]  /*9680*/  FSEL R24, R12, RZ, P1 ;  /* 0x000000ff0c187208 */ /* 0x000fe20000800000 */
[----:B-1----:R-:W-:Y:S01]  /*9690*/  FADD.FTZ R12, R152, R25 ;  /* 0x00000019980c7221 */ /* 0x002fe20000010000 */
        /* <DEDUP_REMOVED lines=17> */
[----:B------:R2:W0:Y:S01]  /*97b0*/  MUFU.EX2 R26, R27 ;  /* 0x0000001b001a7308 */ /* 0x0004220000000800 */
[-CC-:B------:R-:W-:Y:S01]  /*97c0*/  FFMA.FTZ R53, R53, R10.reuse, -R24.reuse ;  /* 0x0000000a35357223 */ /* 0x180fe20000010818 */
[----:B------:R-:W-:Y:S01]  /*97d0*/  FFMA.FTZ R24, R55, R10, -R24 ;  /* 0x0000000a37187223 */ /* 0x000fe20000010818 */
[----:B------:R-:W-:-:S05]  /*97e0*/  F2FP.BF16.F32.PACK_AB R152, R25, R152 ;  /* 0x000000981998723e */ /* 0x000fca00000010ff */
[----:B------:R-:W1:Y:S01]  /*97f0*/  MUFU.EX2 R21, R21 ;  /* 0x0000001500157308 */ /* 0x000e620000000800 */
[----:B--2---:R-:W-:-:S04]  /*9800*/  FADD.FTZ R27, R57, R12 ;  /* 0x0000000c391b7221 */ /* 0x004fc80000010000 */
[C---:B----4-:R-:W-:Y:S01]  /*9810*/  FADD.FTZ R38, R154.reuse, R27 ;  /* 0x0000001b9a267221 */ /* 0x050fe20000010000 */
[----:B------:R-:W-:Y:S02]  /*9820*/  F2FP.BF16.F32.PACK_AB R154, R154, R57 ;  /* 0x000000399a9a723e */ /* 0x000fe400000010ff */
[----:B------:R-:W2:Y:S01]  /*9830*/  MUFU.EX2 R28, R31 ;  /* 0x0000001f001c7308 */ /* 0x000ea20000000800 */
[----:B0-----:R-:W-:Y:S01]  /*9840*/  FADD.FTZ R12, R13, R26 ;  /* 0x0000001a0d0c7221 */ /* 0x001fe20000010000 */
[----:B------:R-:W-:Y:S01]  /*9850*/  FADD.FTZ R29, R59, R38 ;  /* 0x000000263b1d7221 */ /* 0x000fe20000010000 */
[----:B------:R-:W-:-:S03]  /*9860*/  F2FP.BF16.F32.PACK_AB R153, R26, R13 ;  /* 0x0000000d1a99723e */ /* 0x000fc600000010ff */
[C---:B------:R-:W-:Y:S01]  /*9870*/  FADD.FTZ R42, R156.reuse, R29 ;  /* 0x0000001d9c2a7221 */ /* 0x040fe20000010000 */
[----:B------:R-:W-:Y:S01]  /*9880*/  F2FP.BF16.F32.PACK_AB R156, R156, R59 ;  /* 0x0000003b9c9c723e */ /* 0x000fe200000010ff */
[----:B------:R-:W0:Y:S01]  /*9890*/  MUFU.EX2 R33, R33 ;  /* 0x0000002100217308 */ /* 0x000e220000000800 */
[----:B-1----:R-:W-:Y:S01]  /*98a0*/  FADD.FTZ R27, R21, R12 ;  /* 0x0000000c151b7221 */ /* 0x002fe20000010000 */
[----:B------:R-:W-:Y:S02]  /*98b0*/  @!P1 VIADD R12, R15, 0x28c40 ;  /* 0x00028c400f0c9836 */ /* 0x000fe40000000000 */
[----:B------:R-:W-:-:S03]  /*98c0*/  FADD.FTZ R29, R63, R42 ;  /* 0x0000002a3f1d7221 */ /* 0x000fc60000010000 */
[----:B------:R-:W-:Y:S01]  /*98d0*/  @!P1 PRMT R12, RZ, 0x654, R12 ;  /* 0x00000654ff0c9816 */ /* 0x000fe2000000000c */
[----:B------:R-:W1:Y:S01]  /*98e0*/  MUFU.EX2 R30, R35 ;  /* 0x00000023001e7308 */ /* 0x000e620000000800 */
[C---:B--2---:R-:W-:Y:S01]  /*98f0*/  FADD.FTZ R40, R28.reuse, R27 ;  /* 0x0000001b1c287221 */ /* 0x044fe20000010000 */
[----:B------:R-:W-:Y:S01]  /*9900*/  F2FP.BF16.F32.PACK_AB R155, R28, R21 ;  /* 0x000000151c9b723e */ /* 0x000fe200000010ff */
[----:B------:R1:W-:Y:S01]  /*9910*/  @!P1 SYNCS.ARRIVE.TRANS64.RED.A1T0 RZ, [R12+URZ], RZ ;  /* 0x000000ff0cff99a7 */ /* 0x0003e2000810043f */
[----:B------:R-:W-:Y:S01]  /*9920*/  BAR.SYNC.DEFER_BLOCKING 0xf, 0x100 ;  /* 0x03c4000000007b1d */ /* 0x000fe20000010000 */
[----:B0-----:R-:W-:-:S05]  /*9930*/  FADD.FTZ R27, R33, R40 ;  /* 0x00000028211b7221 */ /* 0x001fca0000010000 */
[----:B------:R-:W0:Y:S01]  /*9940*/  MUFU.EX2 R37, R37 ;  /* 0x0000002500257308 */ /* 0x000e220000000800 */
[C---:B------:R-:W-:Y:S01]  /*9950*/  FADD.FTZ R40, R158.reuse, R29 ;  /* 0x0000001d9e287221 */ /* 0x040fe20000010000 */
[----:B------:R-:W-:-:S03]  /*9960*/  F2FP.BF16.F32.PACK_AB R158, R158, R63 ;  /* 0x0000003f9e9e723e */ /* 0x000fc600000010ff */
[----:B------:R-:W-:Y:S01]  /*9970*/  FADD.FTZ R29, R67, R40 ;  /* 0x00000028431d7221 */ /* 0x000fe20000010000 */
[----:B-1----:R-:W-:Y:S02]  /*9980*/  FADD.FTZ R12, R30, R27 ;  /* 0x0000001b1e0c7221 */ /* 0x002fe40000010000 */
[----:B------:R-:W1:Y:S01]  /*9990*/  MUFU.EX2 R32, R39 ;  /* 0x0000002700207308 */ /* 0x000e620000000800 */
[----:B------:R-:W-:Y:S01]  /*99a0*/  FADD.FTZ R40, R160, R29 ;  /* 0x0000001da0287221 */ /* 0x000fe20000010000 */
[----:B------:R-:W-:Y:S02]  /*99b0*/  F2FP.BF16.F32.PACK_AB R157, R30, R33 ;  /* 0x000000211e9d723e */ /* 0x000fe400000010ff */
[----:B------:R-:W-:-:S04]  /*99c0*/  F2FP.BF16.F32.PACK_AB R160, R160, R67 ;  /* 0x00000043a0a0723e */ /* 0x000fc800000010ff */
[----:B------:R-:W2:Y:S01]  /*99d0*/  MUFU.EX2 R41, R41 ;  /* 0x0000002900297308 */ /* 0x000ea20000000800 */
[----:B0-----:R-:W-:Y:S01]  /*99e0*/  FADD.FTZ R27, R37, R12 ;  /* 0x0000000c251b7221 */ /* 0x001fe20000010000 */
[----:B------:R0:W-:Y:S06]  /*99f0*/  STSM.16.M88.4 [R194+0x26800], R152 ;  /* 0x02680098c2007844 */ /* 0x0001ec0000000200 */
[----:B------:R-:W4:Y:S01]  /*9a00*/  MUFU.EX2 R34, R43 ;  /* 0x0000002b00227308 */ /* 0x000f220000000800 */
[C---:B-1----:R-:W-:Y:S01]  /*9a10*/  FADD.FTZ R12, R32.reuse, R27 ;  /* 0x0000001b200c7221 */ /* 0x042fe20000010000 */
[----:B------:R-:W-:Y:S01]  /*9a20*/  FADD.FTZ R27, R71, R40 ;  /* 0x00000028471b7221 */ /* 0x000fe20000010000 */
[----:B------:R-:W-:-:S05]  /*9a30*/  F2FP.BF16.F32.PACK_AB R159, R32, R37 ;  /* 0x00000025209f723e */ /* 0x000fca00000010ff */
[----:B------:R-:W1:Y:S01]  /*9a40*/  MUFU.EX2 R45, R45 ;  /* 0x0000002d002d7308 */ /* 0x000e620000000800 */
[----:B--2---:R-:W-:Y:S01]  /*9a50*/  FADD.FTZ R25, R41, R12 ;  /* 0x0000000c29197221 */ /* 0x004fe20000010000 */
[----:B------:R0:W-:Y:S06]  /*9a60*/  STSM.16.M88.4 [R197], R156 ;  /* 0x0000009cc5007844 */ /* 0x0001ec0000000200 */
[----:B------:R-:W2:Y:S01]  /*9a70*/  MUFU.EX2 R162, R73 ;  /* 0x0000004900a27308 */ /* 0x000ea20000000800 */
[C---:B----4-:R-:W-:Y:S01]  /*9a80*/  FADD.FTZ R12, R34.reuse, R25 ;  /* 0x00000019220c7221 */ /* 0x050fe20000010000 */
[----:B------:R-:W-:-:S06]  /*9a90*/  F2FP.BF16.F32.PACK_AB R161, R34, R41 ;  /* 0x0000002922a1723e */ /* 0x000fcc00000010ff */
[----:B------:R-:W4:Y:S01]  /*9aa0*/  MUFU.EX2 R36, R47 ;  /* 0x0000002f00247308 */ /* 0x000f220000000800 */
[----:B-1----:R-:W-:-:S07]  /*9ab0*/  FADD.FTZ R13, R45, R12 ;  /* 0x0000000c2d0d7221 */ /* 0x002fce0000010000 */
[----:B------:R-:W-:Y:S01]  /*9ac0*/  MUFU.EX2 R75, R75 ;  /* 0x0000004b004b7308 */ /* 0x000fe20000000800 */
[C---:B--2---:R-:W-:Y:S01]  /*9ad0*/  FADD.FTZ R40, R162.reuse, R27 ;  /* 0x0000001ba2287221 */ /* 0x044fe20000010000 */
[----:B------:R-:W-:-:S06]  /*9ae0*/  F2FP.BF16.F32.PACK_AB R162, R162, R71 ;  /* 0x00000047a2a2723e */ /* 0x000fcc00000010ff */
[----:B------:R-:W1:Y:S01]  /*9af0*/  MUFU.EX2 R14, R77 ;  /* 0x0000004d000e7308 */ /* 0x000e620000000800 */
[C---:B----4-:R-:W-:Y:S01]  /*9b00*/  FADD.FTZ R12, R36.reuse, R13 ;  /* 0x0000000d240c7221 */ /* 0x050fe20000010000 */
[----:B------:R-:W-:-:S05]  /*9b10*/  F2FP.BF16.F32.PACK_AB R163, R36, R45 ;  /* 0x0000002d24a3723e */ /* 0x000fca00000010ff */
[----:B------:R0:W-:Y:S01]  /*9b20*/  STSM.16.M88.4 [R195], R160 ;  /* 0x000000a0c3007844 */ /* 0x0001e20000000200 */
[----:B------:R-:W-:Y:S08]  /*9b30*/  MUFU.EX2 R49, R49 ;  /* 0x0000003100317308 */ /* 0x000ff00000000800 */
[----:B------:R-:W2:Y:S01]  /*9b40*/  MUFU.EX2 R38, R51 ;  /* 0x0000003300267308 */ /* 0x000ea20000000800 */
[----:B-1----:R-:W-:Y:S01]  /*9b50*/  F2FP.BF16.F32.PACK_AB R164, R14, R75 ;  /* 0x0000004b0ea4723e */ /* 0x002fe200000010ff */
[----:B------:R-:W-:-:S04]  /*9b60*/  FADD.FTZ R75, R75, R40 ;  /* 0x000000284b4b7221 */ /* 0x000fc80000010000 */
[----:B------:R-:W-:Y:S02]  /*9b70*/  FADD.FTZ R14, R14, R75 ;  /* 0x0000004b0e0e7221 */ /* 0x000fe40000010000 */
[----:B------:R-:W-:Y:S08]  /*9b80*/  MUFU.EX2 R79, R79 ;  /* 0x0000004f004f7308 */ /* 0x000ff00000000800 */
[----:B------:R-:W1:Y:S01]  /*9b90*/  MUFU.EX2 R20, R20 ;  /* 0x0000001400147308 */ /* 0x000e620000000800 */
[----:B--2---:R-:W-:Y:S01]  /*9ba0*/  F2FP.BF16.F32.PACK_AB R165, R38, R49 ;  /* 0x0000003126a5723e */ /* 0x004fe200000010ff */
[----:B------:R-:W-:-:S04]  /*9bb0*/  FADD.FTZ R49, R49, R12 ;  /* 0x0000000c31317221 */ /* 0x000fc80000010000 */
[----:B------:R-:W-:Y:S02]  /*9bc0*/  FADD.FTZ R38, R38, R49 ;  /* 0x0000003126267221 */ /* 0x000fe40000010000 */
[----:B------:R-:W2:Y:S08]  /*9bd0*/  MUFU.EX2 R53, R53 ;  /* 0x0000003500357308 */ /* 0x000eb00000000800 */
[----:B------:R-:W4:Y:S01]  /*9be0*/  MUFU.EX2 R24, R24 ;  /* 0x0000001800187308 */ /* 0x000f220000000800 */
[----:B-1----:R-:W-:Y:S01]  /*9bf0*/  F2FP.BF16.F32.PACK_AB R166, R20, R79 ;  /* 0x0000004f14a6723e */ /* 0x002fe200000010ff */
[----:B------:R-:W-:-:S04]  /*9c00*/  FADD.FTZ R79, R79, R14 ;  /* 0x0000000e4f4f7221 */ /* 0x000fc80000010000 */
[----:B------:R-:W-:Y:S01]  /*9c10*/  FADD.FTZ R12, R20, R79 ;  /* 0x0000004f140c7221 */ /* 0x000fe20000010000 */
[----:B--2---:R-:W-:Y:S01]  /*9c20*/  FADD.FTZ R13, R53, R38 ;  /* 0x00000026350d7221 */ /* 0x004fe20000010000 */
[----:B----4-:R-:W-:-:S03]  /*9c30*/  F2FP.BF16.F32.PACK_AB R167, R24, R53 ;  /* 0x0000003518a7723e */ /* 0x010fc600000010ff */
[----:B------:R-:W-:Y:S02]  /*9c40*/  FADD.FTZ R13, R24, R13 ;  /* 0x0000000d180d7221 */ /* 0x000fe40000010000 */
[----:B------:R0:W-:Y:S01]  /*9c50*/  STSM.16.M88.4 [R196], R164 ;  /* 0x000000a4c4007844 */ /* 0x0001e20000000200 */
[----:B------:R-:W-:Y:S05]  /*9c60*/  @!P0 BRA `(.L_x_3208) ;  /* 0x0000000000048947 */ /* 0x000fea0003800000 */
[----:B------:R-:W-:Y:S01]  /*9c70*/  BPT.TRAP 0x1 ;  /* 0x000000040000795c */ /* 0x000fe20000300000 */
.L_x_3208:
[----:B------:R1:W2:Y:S01]  /*9c80*/  SYNCS.PHASECHK.TRANS64.TRYWAIT P2, [R15+URZ+0x28c50], R58 ;  /* 0x028c503a0f0075a7 */ /* 0x0002a2000804017f */
[----:B------:R-:W-:Y:S05]  /*9c90*/  @!P0 BRA `(.L_x_3209) ;  /* 0x0000000000048947 */ /* 0x000fea0003800000 */
[----:B------:R-:W-:Y:S01]  /*9ca0*/  BPT.TRAP 0x1 ;  /* 0x000000040000795c */ /* 0x000fe20000300000 */
.L_x_3209:
[----:B------:R-:W-:Y:S01]  /*9cb0*/  LOP3.LUT R14, R56, 0x2000000, RZ, 0xfc, !PT ;  /* 0x02000000380e7812 */ /* 0x000fe200078efcff */
[----:B------:R-:W-:Y:S01]  /*9cc0*/  ULDC UR37, c[0x0][0x9d8] ;  /* 0x0002760000257ab9 */ /* 0x000fe20000000800 */
[----:B------:R-:W-:Y:S01]  /*9cd0*/  ULDC UR36, c[0x0][0x988] ;  /* 0x0002620000247ab9 */ /* 0x000fe20000000800 */
[----:B------:R-:W-:Y:S01]  /*9ce0*/  BSSY B0, `(.L_x_3210) ;  /* 0x0000006000007945 */ /* 0x000fe20003800000 */
[----:B------:R-:W-:Y:S01]  /*9cf0*/  MOV R21, 0x40000040 ;  /* 0x4000004000157802 */ /* 0x000fe20000000f00 */
[----:B------:R-:W-:Y:S02]  /*9d00*/  IMAD R20, R18, 0x1000, R14 ;  /* 0x0000100012147824 */ /* 0x000fe400078e020e */
[----:B--2---:R-:W-:Y:S05]  /*9d10*/  @P2 BRA `(.L_x_3211) ;  /* 0x0000000000082947 */ /* 0x004fea0003800000 */
[----:B------:R-:W2:Y:S02]  /*9d20*/  SYNCS.PHASECHK.TRANS64.TRYWAIT P2, [R15+URZ+0x28c50], R58 ;  /* 0x028c503a0f0075a7 */ /* 0x000ea4000804017f */
[----:B--2---:R-:W-:Y:S05]  /*9d30*/  @!P2 BRA `(.L_x_3212) ;  /* 0x000000b80014a947 */ /* 0x004fea0003800000 */
.L_x_3211:
[----:B------:R-:W-:Y:S05]  /*9d40*/  BSYNC B0 ;  /* 0x0000000000007941 */ /* 0x000fea0003800000 */
.L_x_3210:
[----:B------:R-:W-:Y:S01]  /*9d50*/  R2UR UR6, R20 ;  /* 0x00000000140672ca */ /* 0x000fe200000e0000 */
[----:B-123--:R-:W-:Y:S01]  /*9d60*/  WARPGROUP.ARRIVE ;  /* 0x00000000000079c5 */ /* 0x00efe20000000000 */
[----:B------:R-:W-:Y:S01]  /*9d70*/  R2UR UR7, R21 ;  /* 0x00000000150772ca */ /* 0x000fe200000e0000 */
[----:B------:R-:W-:Y:S01]  /*9d80*/  IMAD.MOV.U32 R21, RZ, RZ, 0x40000040 ;  /* 0x40000040ff157424 */ /* 0x000fe200078e00ff */
[----:B------:R-:W-:Y:S01]  /*9d90*/  ISETP.GE.AND P2, PT, R168, 0x41, PT ;  /* 0x00000041a800780c */ /* 0x000fe20003f46270 */
[----:B------:R-:W-:Y:S01]  /*9da0*/  BSSY B0, `(.L_x_3213) ;  /* 0x000020b000007945 */ /* 0x000fe20003800000 */
[----:B------:R-:W-:-:S04]  /*9db0*/  @!P1 IADD3 R15, R15, 0x28c60, RZ ;  /* 0x00028c600f0f9810 */ /* 0x000fc80007ffe0ff */
[----:B------:R-:W-:-:S05]  /*9dc0*/  @!P1 PRMT R15, RZ, 0x654, R15 ;  /* 0x00000654ff0f9816 */ /* 0x000fca000000000f */
[----:B------:R-:W-:Y:S03]  /*9dd0*/  HGMMA.64x256x16.F32.BF16 R24, R152, gdesc[UR4].tnspB, RZ, !UPT, gsb0 ;  /* 0x43e0000498187df0 */ /* 0x000fe6000c0018ff */
[----:B------:R-:W-:Y:S02]  /*9de0*/  WARPGROUP.DEPBAR.LE gsb0, 0x0 ;  /* 0x00008000000079c5 */ /* 0x000fe40000010000 */
[----:B0-----:R-:W-:Y:S01]  /*9df0*/  VIADD R152, R20, 0x80 ;  /* 0x0000008014987836 */ /* 0x001fe20000000000 */
[----:B------:R-:W-:Y:S01]  /*9e00*/  WARPGROUP.ARRIVE ;  /* 0x00000000000079c5 */ /* 0x000fe20000000000 */
[----:B------:R-:W-:-:S03]  /*9e10*/  IMAD.MOV.U32 R153, RZ, RZ, 0x40000040 ;  /* 0x40000040ff997424 */ /* 0x000fc600078e00ff */
[----:B------:R-:W-:Y:S01]  /*9e20*/  R2UR UR6, R152 ;  /* 0x00000000980672ca */ /* 0x000fe200000e0000 */
[C---:B------:R-:W-:Y:S01]  /*9e30*/  VIADD R152, R20.reuse, 0x100 ;  /* 0x0000010014987836 */ /* 0x040fe20000000000 */
[----:B------:R-:W-:Y:S01]  /*9e40*/  R2UR UR7, R153 ;  /* 0x00000000990772ca */ /* 0x000fe200000e0000 */
[----:B------:R-:W-:Y:S02]  /*9e50*/  IMAD.MOV.U32 R153, RZ, RZ, 0x40000040 ;  /* 0x40000040ff997424 */ /* 0x000fe400078e00ff */
[----:B------:R-:W-:-:S13]  /*9e60*/  VIADD R20, R20, 0x180 ;  /* 0x0000018014147836 */ /* 0x000fda0000000000 */
[----:B------:R-:W-:Y:S01]  /*9e70*/  HGMMA.64x256x16.F32.BF16 R24, R156, gdesc[UR4].tnspB, R24, gsb0 ;  /* 0x43e000049c187df0 */ /* 0x000fe20008001818 */
[----:B------:R-:W-:Y:S02]  /*9e80*/  R2UR UR6, R152 ;  /* 0x00000000980672ca */ /* 0x000fe400000e0000 */
[----:B------:R-:W-:Y:S01]  /*9e90*/  R2UR UR7, R153 ;  /* 0x00000000990772ca */ /* 0x000fe200000e0000 */
[----:B------:R-:W-:Y:S02]  /*9ea0*/  WARPGROUP.DEPBAR.LE gsb0, 0x0 ;  /* 0x00008000000079c5 */ /* 0x000fe40000010000 */
[----:B------:R-:W-:-:S15]  /*9eb0*/  WARPGROUP.ARRIVE ;  /* 0x00000000000079c5 */ /* 0x000fde0000000000 */
[----:B------:R-:W-:-:S07]  /*9ec0*/  NOP ;  /* 0x0000000000007918 */ /* 0x000fce0000000000 */
[----:B------:R-:W-:Y:S01]  /*9ed0*/  HGMMA.64x256x16.F32.BF16 R24, R160, gdesc[UR4].tnspB, R24, gsb0 ;  /* 0x43e00004a0187df0 */ /* 0x000fe20008001818 */
[----:B------:R-:W-:Y:S02]  /*9ee0*/  R2UR UR6, R20 ;  /* 0x00000000140672ca */ /* 0x000fe400000e0000 */
[----:B------:R-:W-:Y:S01]  /*9ef0*/  R2UR UR7, R21 ;  /* 0x00000000150772ca */ /* 0x000fe200000e0000 */
[----:B------:R-:W-:Y:S02]  /*9f00*/  WARPGROUP.DEPBAR.LE gsb0, 0x0 ;  /* 0x00008000000079c5 */ /* 0x000fe40000010000 */
[----:B------:R-:W-:-:S15]  /*9f10*/  WARPGROUP.ARRIVE ;  /* 0x00000000000079c5 */ /* 0x000fde0000000000 */
[----:B------:R-:W-:-:S07]  /*9f20*/  NOP ;  /* 0x0000000000007918 */ /* 0x000fce0000000000 */
[----:B------:R-:W-:Y:S03]  /*9f30*/  HGMMA.64x256x16.F32.BF16 R24, R164, gdesc[UR4].tnspB, R24, gsb0 ;  /* 0x43e00004a4187df0 */ /* 0x000fe60008001818 */
[----:B------:R-:W-:Y:S02]  /*9f40*/  WARPGROUP.DEPBAR.LE gsb0, 0x0 ;  /* 0x00008000000079c5 */ /* 0x000fe40000010000 */
[----:B------:R-:W-:Y:S01]  /*9f50*/  @!PT LDS RZ, [RZ] ;  /* 0x00000000fffff984 */ /* 0x000fe20000000800 */
[----:B------:R-:W-:Y:S01]  /*9f60*/  @!PT LDS RZ, [RZ] ;  /* 0x00000000fffff984 */ /* 0x000fe20000000800 */
[----:B------:R-:W-:Y:S01]  /*9f70*/  @!PT LDS RZ, [RZ] ;  /* 0x00000000fffff984 */ /* 0x000fe20000000800 */
[----:B------:R-:W-:Y:S01]  /*9f80*/  @!PT LDS RZ, [RZ] ;  /* 0x00000000fffff984 */ /* 0x000fe20000000800 */
[----:B------:R0:W-:Y:S06]  /*9f90*/  MEMBAR.ALL.CTA ;  /* 0x0000000000007992 */ /* 0x0001ec0000008000 */
[----:B0-----:R-:W0:Y:S02]  /*9fa0*/  FENCE.VIEW.ASYNC.S ;  /* 0x00000000000073c6 */ /* 0x001e240000000000 */
[----:B0-----:R-:W-:Y:S01]  /*9fb0*/  NOP ;  /* 0x0000000000007918 */ /* 0x001fe20000000000 */
[----:B------:R-:W-:Y:S06]  /*9fc0*/  BAR.ARV 0xe, 0x100 ;  /* 0x0384000000007b1d */ /* 0x000fec0000002000 */
[----:B------:R0:W-:Y:S01]  /*9fd0*/  @!P1 SYNCS.ARRIVE.TRANS64.RED.A1T0 RZ, [R15+URZ], RZ ;  /* 0x000000ff0fff99a7 */ /* 0x0001e2000810043f */
[----:B------:R-:W-:Y:S05]  /*9fe0*/  @!P2 BRA `(.L_x_3214) ;  /* 0x0000001c0098a947 */ /* 0x000fea0003800000 */
[----:B------:R-:W-:Y:S02]  /*9ff0*/  VIADD R211, R182, 0xfffffffe ;  /* 0xfffffffeb6d37836 */ /* 0x000fe40000000000 */
[----:B------:R-:W-:Y:S02]  /*a000*/  IMAD.MOV.U32 R216, RZ, RZ, R11 ;  /* 0x000000ffffd87224 */ /* 0x000fe400078e000b */
[----:B------:R-:W-:Y:S02]  /*a010*/  IMAD.MOV.U32 R218, RZ, RZ, R3 ;  /* 0x000000ffffda7224 */ /* 0x000fe400078e0003 */
[----:B------:R-:W-:-:S07]  /*a020*/  IMAD.MOV.U32 R217, RZ, RZ, R18 ;  /* 0x000000ffffd97224 */ /* 0x000fce00078e0012 */
.L_x_3225:
[----:B------:R-:W-:Y:S01]  /*a030*/  VIADD R18, R217, 0x1 ;  /* 0x00000001d9127836 */ /* 0x000fe20000000000 */
[C---:B------:R-:W-:Y:S01]  /*a040*/  ISETP.GT.AND P2, PT, R211.reuse, RZ, PT ;  /* 0x000000ffd300720c */ /* 0x040fe20003f44270 */
[----:B------:R-:W-:-:S03]  /*a050*/  VIADD R211, R211, 0xffffffff ;  /* 0xffffffffd3d37836 */ /* 0x000fc60000000000 */
[----:B------:R-:W-:-:S04]  /*a060*/  ISETP.NE.AND P3, PT, R18, 0x2, PT ;  /* 0x000000021200780c */ /* 0x000fc80003f65270 */
[----:B------:R-:W-:Y:S02]  /*a070*/  SEL R3, RZ, 0x1, P3 ;  /* 0x00000001ff037807 */ /* 0x000fe40001800000 */
[----:B------:R-:W-:Y:S02]  /*a080*/  SEL R18, R18, RZ, P3 ;  /* 0x000000ff12127207 */ /* 0x000fe40001800000 */
[----:B------:R-:W-:Y:S01]  /*a090*/  LOP3.LUT R22, R22, R3, RZ, 0x3c, !PT ;  /* 0x0000000316167212 */ /* 0x000fe200078e3cff */
[----:B-1----:R-:W-:Y:S06]  /*a0a0*/  @!P0 BRA `(.L_x_3215) ;  /* 0x0000000000048947 */ /* 0x002fec0003800000 */
[----:B------:R-:W-:Y:S01]  /*a0b0*/  BPT.TRAP 0x1 ;  /* 0x000000040000795c */ /* 0x000fe20000300000 */
.L_x_3215:
[----:B0-----:R-:W-:Y:S02]  /*a0c0*/  LEA R15, R18, R2, 0x3 ;  /* 0x00000002120f7211 */ /* 0x001fe400078e18ff */
[----:B------:R-:W-:-:S04]  /*a0d0*/  SHF.L.U32 R213, R22, 0x1f, RZ ;  /* 0x0000001f16d57819 */ /* 0x000fc800000006ff */
[----:B------:R0:W1:Y:S01]  /*a0e0*/  SYNCS.PHASECHK.TRANS64.TRYWAIT P3, [R15+URZ+0x28c30], R213 ;  /* 0x028c30d50f0075a7 */ /* 0x000062000806017f */
[----:B------:R-:W-:Y:S05]  /*a0f0*/  @!P0 BRA `(.L_x_3216) ;  /* 0x0000000000048947 */ /* 0x000fea0003800000 */
[----:B------:R-:W-:Y:S01]  /*a100*/  BPT.TRAP 0x1 ;  /* 0x000000040000795c */ /* 0x000fe20000300000 */
.L_x_3216:
[----:B------:R-:W-:Y:S01]  /*a110*/  VIADD R3, R2, 0x20400 ;  /* 0x0002040002037836 */ /* 0x000fe20000000000 */
[----:B------:R-:W-:Y:S01]  /*a120*/  BSSY B1, `(.L_x_3217) ;  /* 0x0000009000017945 */ /* 0x000fe20003800000 */
[----:B------:R-:W-:Y:S02]  /*a130*/  IMAD R10, R18, 0x200, R0 ;  /* 0x00000200120a7824 */ /* 0x000fe400078e0200 */
[----:B------:R-:W-:Y:S01]  /*a140*/  IMAD.MOV.U32 R11, RZ, RZ, 0x40000040 ;  /* 0x40000040ff0b7424 */ /* 0x000fe200078e00ff */
[----:B------:R-:W-:-:S04]  /*a150*/  SHF.R.U32.HI R3, RZ, 0x4, R3 ;  /* 0x00000004ff037819 */ /* 0x000fc80000011603 */
[----:B------:R-:W-:-:S04]  /*a160*/  LOP3.LUT R3, R3, 0x3fff, RZ, 0xc0, !PT ;  /* 0x00003fff03037812 */ /* 0x000fc800078ec0ff */
[----:B------:R-:W-:Y:S01]  /*a170*/  LOP3.LUT R20, R3, 0x10000, RZ, 0xfc, !PT ;  /* 0x0001000003147812 */ /* 0x000fe200078efcff */
[----:B-1----:R-:W-:Y:S06]  /*a180*/  @P3 BRA `(.L_x_3218) ;  /* 0x0000000000083947 */ /* 0x002fec0003800000 */
[----:B------:R-:W1:Y:S02]  /*a190*/  SYNCS.PHASECHK.TRANS64.TRYWAIT P3, [R15+URZ+0x28c30], R213 ;  /* 0x028c30d50f0075a7 */ /* 0x000e64000806017f */
[----:B-1----:R-:W-:Y:S05]  /*a1a0*/  @!P3 BRA `(.L_x_3219) ;  /* 0x000000b4000cb947 */ /* 0x002fea0003800000 */
.L_x_3218:
[----:B------:R-:W-:Y:S05]  /*a1b0*/  BSYNC B1 ;  /* 0x0000000000017941 */ /* 0x000fea0003800000 */
.L_x_3217:
[----:B------:R-:W-:Y:S01]  /*a1c0*/  IMAD.MOV.U32 R21, RZ, RZ, 0x40000040 ;  /* 0x40000040ff157424 */ /* 0x000fe200078e00ff */
[----:B------:R-:W-:Y:S01]  /*a1d0*/  R2UR UR6, R10 ;  /* 0x000000000a0672ca */ /* 0x000fe200000e0000 */
[----:B------:R-:W-:Y:S01]  /*a1e0*/  WARPGROUP.ARRIVE ;  /* 0x00000000000079c5 */ /* 0x000fe20000000000 */
[----:B------:R-:W-:Y:S01]  /*a1f0*/  R2UR UR7, R11 ;  /* 0x000000000b0772ca */ /* 0x000fe200000e0000 */
[----:B------:R-:W-:Y:S01]  /*a200*/  IMAD.MOV.U32 R11, RZ, RZ, 0x40000040 ;  /* 0x40000040ff0b7424 */ /* 0x000fe200078e00ff */
[----:B------:R-:W-:Y:S01]  /*a210*/  R2UR UR4, R20 ;  /* 0x00000000140472ca */ /* 0x000fe200000e0000 */
[----:B------:R-:W-:Y:S01]  /*a220*/  VIADD R20, R10, 0x2 ;  /* 0x000000020a147836 */ /* 0x000fe20000000000 */
[----:B------:R-:W-:Y:S01]  /*a230*/  R2UR UR5, R21 ;  /* 0x00000000150572ca */ /* 0x000fe200000e0000 */
[----:B------:R-:W-:-:S12]  /*a240*/  IMAD.MOV.U32 R21, RZ, RZ, 0x40000040 ;  /* 0x40000040ff157424 */ /* 0x000fd800078e00ff */
[----:B------:R-:W-:Y:S01]  /*a250*/  HGMMA.64x64x16.F32.BF16 R152, gdesc[UR4], RZ, !UPT, gsb0 ;  /* 0x00e00000049879f0 */ /* 0x000fe2000c0018ff */
[----:B------:R-:W-:Y:S02]  /*a260*/  R2UR UR6, R20 ;  /* 0x00000000140672ca */ /* 0x000fe400000e0000 */
[----:B------:R-:W-:Y:S01]  /*a270*/  R2UR UR7, R21 ;  /* 0x00000000150772ca */ /* 0x000fe200000e0000 */
[----:B------:R-:W-:Y:S01]  /*a280*/  IMAD.MOV.U32 R21, RZ, RZ, 0x40000040 ;  /* 0x40000040ff157424 */ /* 0x000fe200078e00ff */
[----:B------:R-:W-:Y:S02]  /*a290*/  R2UR UR4, R8 ;  /* 0x00000000080472ca */ /* 0x000fe400000e0000 */
[----:B------:R-:W-:Y:S02]  /*a2a0*/  R2UR UR5, R9 ;  /* 0x00000000090572ca */ /* 0x000fe400000e0000 */
[C---:B------:R-:W-:Y:S01]  /*a2b0*/  IADD3 R20, R10.reuse, 0x4, RZ ;  /* 0x000000040a147810 */ /* 0x040fe20007ffe0ff */
[----:B------:R-:W-:Y:S01]  /*a2c0*/  VIADD R10, R10, 0x6 ;  /* 0x000000060a0a7836 */ /* 0x000fe20000000000 */
[----:B------:R-:W-:-:S02]  /*a2d0*/  WARPGROUP.DEPBAR.LE gsb0, 0x0 ;  /* 0x00008000000079c5 */ /* 0x000fc40000010000 */
[----:B------:R-:W-:-:S07]  /*a2e0*/  WARPGROUP.ARRIVE ;  /* 0x00000000000079c5 */ /* 0x000fce0000000000 */
        /* <DEDUP_REMOVED lines=55> */
[----:B----4-:R-:W-:-:S07]  /*a660*/  FMNMX.FTZ R10, R219, R10, !PT ;  /* 0x0000000adb0a7209 */ /* 0x010fce0007810000 */
[----:B------:R-:W4:Y:S01]  /*a670*/  MUFU.TANH R161, R161 ;  /* 0x000000a100a17308 */ /* 0x000f220000002400 */
[----:B--2---:R-:W-:-:S07]  /*a680*/  FMNMX.FTZ R10, R157, R10, !PT ;  /* 0x0000000a9d0a7209 */ /* 0x004fce0007810000 */
[----:B------:R-:W2:Y:S01]  /*a690*/  MUFU.TANH R225, R225 ;  /* 0x000000e100e17308 */ /* 0x000ea20000002400 */
[----:B---3--:R-:W-:-:S07]  /*a6a0*/  FMNMX.FTZ R10, R223, R10, !PT ;  /* 0x0000000adf0a7209 */ /* 0x008fce0007810000 */
        /* <DEDUP_REMOVED lines=21> */
[----:B--2---:R-:W-:-:S05]  /*a800*/  FMNMX.FTZ R10, R235, R10, !PT ;  /* 0x0000000aeb0a7209 */ /* 0x004fca0007810000 */
[----:B------:R-:W2:Y:S02]  /*a810*/  SHFL.BFLY PT, R3, R10, 0x2, 0x1f ;  /* 0x0c401f000a037f89 */ /* 0x000ea400000e0000 */
[----:B------:R-:W5:Y:S08]  /*a820*/  MUFU.TANH R221, R221 ;  /* 0x000000dd00dd7308 */ /* 0x000f700000002400 */
[----:B------:R-:W0:Y:S08]  /*a830*/  MUFU.TANH R159, R159 ;  /* 0x0000009f009f7308 */ /* 0x000e300000002400 */
[----:B------:R-:W1:Y:S01]  /*a840*/  MUFU.TANH R181, R181 ;  /* 0x000000b500b57308 */ /* 0x000e620000002400 */
[----:B--2---:R-:W-:-:S02]  /*a850*/  FMNMX.FTZ R3, R10, R3, !PT ;  /* 0x000000030a037209 */ /* 0x004fc40007810000 */
[----:B---3--:R-:W-:-:S05]  /*a860*/  FMNMX.FTZ R10, R153, R216, !PT ;  /* 0x000000d8990a7209 */ /* 0x008fca0007810000 */
[----:B------:R-:W2:Y:S01]  /*a870*/  MUFU.TANH R163, R163 ;  /* 0x000000a300a37308 */ /* 0x000ea20000002400 */
[----:B------:R-:W3:Y:S01]  /*a880*/  SHFL.BFLY PT, R158, R3, 0x1, 0x1f ;  /* 0x0c201f00039e7f89 */ /* 0x000ee200000e0000 */
[----:B----4-:R-:W-:-:S04]  /*a890*/  FMNMX.FTZ R10, R155, R10, !PT ;  /* 0x0000000a9b0a7209 */ /* 0x010fc80007810000 */
[----:B-----5:R-:W-:Y:S02]  /*a8a0*/  FMNMX.FTZ R10, R221, R10, !PT ;  /* 0x0000000add0a7209 */ /* 0x020fe40007810000 */
[----:B------:R-:W4:Y:S02]  /*a8b0*/  MUFU.TANH R237, R237 ;  /* 0x000000ed00ed7308 */ /* 0x000f240000002400 */
[----:B0-----:R-:W-:-:S06]  /*a8c0*/  FMNMX.FTZ R10, R159, R10, !PT ;  /* 0x0000000a9f0a7209 */ /* 0x001fcc0007810000 */
[----:B------:R-:W0:Y:S08]  /*a8d0*/  MUFU.TANH R167, R167 ;  /* 0x000000a700a77308 */ /* 0x000e300000002400 */
[----:B------:R-:W5:Y:S01]  /*a8e0*/  MUFU.TANH R20, R20 ;  /* 0x0000001400147308 */ /* 0x000f620000002400 */
[----:B---3--:R-:W-:Y:S02]  /*a8f0*/  FMNMX.FTZ R3, R3, R158, !PT ;  /* 0x0000009e03037209 */ /* 0x008fe40007810000 */
[----:B-1----:R-:W-:Y:S01]  /*a900*/  FMNMX.FTZ R158, R181, R10, !PT ;  /* 0x0000000ab59e7209 */ /* 0x002fe20007810000 */
[----:B------:R-:W-:-:S02]  /*a910*/  IMAD.U32 R10, RZ, RZ, UR36 ;  /* 0x00000024ff0a7e24 */ /* 0x000fc4000f8e00ff */
[----:B------:R-:W-:Y:S02]  /*a920*/  FADD.FTZ R160, -R3, R218 ;  /* 0x000000da03a07221 */ /* 0x000fe40000010100 */
[----:B------:R-:W1:Y:S01]  /*a930*/  MUFU.TANH R171, R171 ;  /* 0x000000ab00ab7308 */ /* 0x000e620000002400 */
[----:B--2---:R-:W-:Y:S01]  /*a940*/  FMNMX.FTZ R158, R163, R158, !PT ;  /* 0x0000009ea39e7209 */ /* 0x004fe20007810000 */
[-C--:B------:R-:W-:Y:S01]  /*a950*/  FMUL.FTZ R168, R3, R10.reuse ;  /* 0x0000000a03a87220 */ /* 0x080fe20000410000 */
[----:B------:R-:W-:Y:S02]  /*a960*/  FMUL.FTZ R164, R160, R10 ;  /* 0x0000000aa0a47220 */ /* 0x000fe40000410000 */
[----:B----4-:R-:W-:Y:S01]  /*a970*/  FMNMX.FTZ R160, R237, R158, !PT ;  /* 0x0000009eeda07209 */ /* 0x010fe20007810000 */
[-CC-:B------:R-:W-:Y:S01]  /*a980*/  FFMA.FTZ R166, R11, R10.reuse, -R168.reuse ;  /* 0x0000000a0ba67223 */ /* 0x180fe200000108a8 */
[--C-:B------:R-:W-:Y:S01]  /*a990*/  FFMA.FTZ R21, R21, R10, -R168.reuse ;  /* 0x0000000a15157223 */ /* 0x100fe200000108a8 */
[----:B------:R-:W2:Y:S01]  /*a9a0*/  MUFU.TANH R152, R152 ;  /* 0x0000009800987308 */ /* 0x000ea20000002400 */
[----:B0-----:R-:W-:Y:S01]  /*a9b0*/  FMNMX.FTZ R160, R167, R160, !PT ;  /* 0x000000a0a7a07209 */ /* 0x001fe20007810000 */
[-CC-:B------:R-:W-:Y:S01]  /*a9c0*/  FFMA.FTZ R157, R157, R10.reuse, -R168.reuse ;  /* 0x0000000a9d9d7223 */ /* 0x180fe200000108a8 */
[-CC-:B------:R-:W-:Y:S01]  /*a9d0*/  FFMA.FTZ R161, R161, R10.reuse, -R168.reuse ;  /* 0x0000000aa1a17223 */ /* 0x180fe200000108a8 */
[--C-:B------:R-:W-:Y:S01]  /*a9e0*/  FFMA.FTZ R165, R165, R10, -R168.reuse ;  /* 0x0000000aa5a57223 */ /* 0x100fe200000108a8 */
[----:B-----5:R-:W-:Y:S01]  /*a9f0*/  FMNMX.FTZ R162, R20, R160, !PT ;  /* 0x000000a014a27209 */ /* 0x020fe20007810000 */
[-CC-:B------:R-:W-:Y:S01]  /*aa00*/  FFMA.FTZ R170, R227, R10.reuse, -R168.reuse ;  /* 0x0000000ae3aa7223 */ /* 0x180fe200000108a8 */
[--C-:B------:R-:W-:Y:S01]  /*aa10*/  FFMA.FTZ R169, R169, R10, -R168.reuse ;  /* 0x0000000aa9a97223 */ /* 0x100fe200000108a8 */
[----:B------:R-:W0:Y:S01]  /*aa20*/  MUFU.TANH R175, R175 ;  /* 0x000000af00af7308 */ /* 0x000e220000002400 */
[----:B-1----:R-:W-:Y:S01]  /*aa30*/  FMNMX.FTZ R11, R171, R162, !PT ;  /* 0x000000a2ab0b7209 */ /* 0x002fe20007810000 */
[-CC-:B------:R-:W-:Y:S01]  /*aa40*/  FFMA.FTZ R173, R173, R10.reuse, -R168.reuse ;  /* 0x0000000aadad7223 */ /* 0x180fe200000108a8 */
[-CC-:B------:R-:W-:Y:S01]  /*aa50*/  FFMA.FTZ R174, R231, R10.reuse, -R168.reuse ;  /* 0x0000000ae7ae7223 */ /* 0x180fe200000108a8 */
[-CC-:B------:R-:W-:Y:S01]  /*aa60*/  FFMA.FTZ R177, R177, R10.reuse, -R168.reuse ;  /* 0x0000000ab1b17223 */ /* 0x180fe200000108a8 */
[----:B------:R-:W-:-:S03]  /*aa70*/  FFMA.FTZ R233, R233, R10, -R168 ;  /* 0x0000000ae9e97223 */ /* 0x000fc600000108a8 */
[----:B------:R-:W1:Y:S01]  /*aa80*/  MUFU.TANH R154, R154 ;  /* 0x0000009a009a7308 */ /* 0x000e620000002400 */
[----:B--2---:R-:W-:-:S07]  /*aa90*/  FMNMX.FTZ R162, R152, R11, !PT ;  /* 0x0000000b98a27209 */ /* 0x004fce0007810000 */
[----:B------:R-:W2:Y:S01]  /*aaa0*/  MUFU.TANH R179, R179 ;  /* 0x000000b300b37308 */ /* 0x000ea20000002400 */
[----:B0-----:R-:W-:Y:S01]  /*aab0*/  FMNMX.FTZ R11, R175, R162, !PT ;  /* 0x000000a2af0b7209 */ /* 0x001fe20007810000 */
[-CC-:B------:R-:W-:Y:S01]  /*aac0*/  FFMA.FTZ R162, R219, R10.reuse, -R168.reuse ;  /* 0x0000000adba27223 */ /* 0x180fe200000108a8 */
[----:B------:R-:W-:-:S05]  /*aad0*/  FFMA.FTZ R219, R235, R10, -R168 ;  /* 0x0000000aebdb7223 */ /* 0x000fca00000108a8 */
[----:B------:R-:W0:Y:S08]  /*aae0*/  MUFU.TANH R156, R156 ;  /* 0x0000009c009c7308 */ /* 0x000e300000002400 */
[----:B------:R-:W-:Y:S08]  /*aaf0*/  MUFU.TANH R183, R183 ;  /* 0x000000b700b77308 */ /* 0x000ff00000002400 */
[----:B------:R1:W3:Y:S08]  /*ab00*/  MUFU.EX2 R158, R164 ;  /* 0x000000a4009e7308 */ /* 0x0002f00000000800 */
[----:B------:R4:W5:Y:S01]  /*ab10*/  MUFU.EX2 R160, R166 ;  /* 0x000000a600a07308 */ /* 0x0009620000000800 */
[----:B-1----:R-:W-:-:S04]  /*ab20*/  FMNMX.FTZ R164, R154, R11, !PT ;  /* 0x0000000b9aa47209 */ /* 0x002fc80007810000 */
[----:B--2---:R-:W-:-:S03]  /*ab30*/  FMNMX.FTZ R11, R179, R164, !PT ;  /* 0x000000a4b30b7209 */ /* 0x004fc60007810000 */
[----:B------:R-:W-:Y:S01]  /*ab40*/  MUFU.EX2 R21, R21 ;  /* 0x0000001500157308 */ /* 0x000fe20000000800 */
[----:B0-----:R-:W-:Y:S01]  /*ab50*/  FMNMX.FTZ R164, R156, R11, !PT ;  /* 0x0000000b9ca47209 */ /* 0x001fe20007810000 */
[--C-:B----4-:R-:W-:Y:S01]  /*ab60*/  FFMA.FTZ R166, R225, R10, -R168.reuse ;  /* 0x0000000ae1a67223 */ /* 0x110fe200000108a8 */
[-C--:B---3--:R-:W-:Y:S01]  /*ab70*/  FMUL.FTZ R24, R24, R158.reuse ;  /* 0x0000009e18187220 */ /* 0x088fe20000410000 */
[----:B------:R-:W-:Y:S01]  /*ab80*/  FMUL.FTZ R25, R25, R158 ;  /* 0x0000009e19197220 */ /* 0x000fe20000410000 */
[----:B------:R-:W-:Y:S01]  /*ab90*/  FMNMX.FTZ R11, R183, R164, !PT ;  /* 0x000000a4b70b7209 */ /* 0x000fe20007810000 */
[----:B------:R-:W-:Y:S01]  /*aba0*/  FFMA.FTZ R164, R223, R10, -R168 ;  /* 0x0000000adfa47223 */ /* 0x000fe200000108a8 */
[----:B------:R-:W-:Y:S01]  /*abb0*/  FMUL.FTZ R28, R28, R158 ;  /* 0x0000009e1c1c7220 */ /* 0x000fe20000410000 */
[----:B------:R-:W-:Y:S01]  /*abc0*/  MUFU.EX2 R162, R162 ;  /* 0x000000a200a27308 */ /* 0x000fe20000000800 */
[----:B-----5:R-:W-:Y:S01]  /*abd0*/  FFMA.FTZ R12, R158, R12, R160 ;  /* 0x0000000c9e0c7223 */ /* 0x020fe200000100a0 */
[----:B------:R-:W0:Y:S01]  /*abe0*/  SHFL.BFLY PT, R172, R11, 0x2, 0x1f ;  /* 0x0c401f000bac7f89 */ /* 0x000e2200000e0000 */
        /* <DEDUP_REMOVED lines=22> */
[----:B------:R-:W-:Y:S01]  /*ad50*/  FMUL.FTZ R68, R68, R158 ;  /* 0x0000009e44447220 */ /* 0x000fe20000410000 */
[----:B0-----:R-:W-:Y:S01]  /*ad60*/  FMNMX.FTZ R176, R11, R172, !PT ;  /* 0x000000ac0bb07209 */ /* 0x001fe20007810000 */
[----:B------:R-:W-:Y:S01]  /*ad70*/  FFMA.FTZ R172, R229, R10, -R168 ;  /* 0x0000000ae5ac7223 */ /* 0x000fe200000108a8 */
[-C--:B------:R-:W-:Y:S01]  /*ad80*/  FMUL.FTZ R69, R69, R158.reuse ;  /* 0x0000009e45457220 */ /* 0x080fe20000410000 */
[-C--:B------:R-:W-:Y:S01]  /*ad90*/  FMUL.FTZ R72, R72, R158.reuse ;  /* 0x0000009e48487220 */ /* 0x080fe20000410000 */
[-C--:B------:R-:W-:Y:S01]  /*ada0*/  FMUL.FTZ R73, R73, R158.reuse ;  /* 0x0000009e49497220 */ /* 0x080fe20000410000 */
[----:B------:R-:W0:Y:S01]  /*adb0*/  SHFL.BFLY PT, R11, R176, 0x1, 0x1f ;  /* 0x0c201f00b00b7f89 */ /* 0x000e2200000e0000 */
        /* <DEDUP_REMOVED lines=23> */
[----:B0-----:R-:W-:Y:S01]  /*af30*/  FMNMX.FTZ R11, R176, R11, !PT ;  /* 0x0000000bb00b7209 */ /* 0x001fe20007810000 */
[----:B------:R-:W-:Y:S01]  /*af40*/  MUFU.EX2 R169, R169 ;  /* 0x000000a900a97308 */ /* 0x000fe20000000800 */
[-C--:B------:R-:W-:Y:S01]  /*af50*/  FMUL.FTZ R116, R116, R158.reuse ;  /* 0x0000009e74747220 */ /* 0x080fe20000410000 */
[-C--:B------:R-:W-:Y:S01]  /*af60*/  FMUL.FTZ R117, R117, R158.reuse ;  /* 0x0000009e75757220 */ /* 0x080fe20000410000 */
[----:B------:R-:W-:Y:S01]  /*af70*/  FMUL.FTZ R120, R120, R158 ;  /* 0x0000009e78787220 */ /* 0x000fe20000410000 */
[C---:B------:R-:W-:Y:S01]  /*af80*/  FMUL.FTZ R220, R11.reuse, R10 ;  /* 0x0000000a0bdc7220 */ /* 0x040fe20000410000 */
[----:B------:R-:W-:Y:S01]  /*af90*/  FADD.FTZ R223, -R11, R216 ;  /* 0x000000d80bdf7221 */ /* 0x000fe20000010100 */
[-C--:B------:R-:W-:Y:S01]  /*afa0*/  FMUL.FTZ R121, R121, R158.reuse ;  /* 0x0000009e79797220 */ /* 0x080fe20000410000 */
[----:B------:R-:W-:Y:S01]  /*afb0*/  FMUL.FTZ R124, R124, R158 ;  /* 0x0000009e7c7c7220 */ /* 0x000fe20000410000 */
[-CC-:B------:R-:W-:Y:S01]  /*afc0*/  FFMA.FTZ R216, R167, R10.reuse, -R220.reuse ;  /* 0x0000000aa7d87223 */ /* 0x180fe200000108dc */
[----:B------:R-:W-:Y:S01]  /*afd0*/  FFMA.FTZ R167, R171, R10, -R220 ;  /* 0x0000000aaba77223 */ /* 0x000fe200000108dc */
[----:B------:R-:W-:-:S02]  /*afe0*/  IMAD.MOV R171, RZ, RZ, -R191 ;  /* 0x000000ffffab7224 */ /* 0x000fc400078e0abf */
[-C--:B------:R-:W-:Y:S01]  /*aff0*/  FMUL.FTZ R168, R223, R10.reuse ;  /* 0x0000000adfa87220 */ /* 0x080fe20000410000 */
[-CC-:B------:R-:W-:Y:S01]  /*b000*/  FFMA.FTZ R153, R153, R10.reuse, -R220.reuse ;  /* 0x0000000a99997223 */ /* 0x180fe200000108dc */
[-CC-:B------:R-:W-:Y:S01]  /*b010*/  FFMA.FTZ R180, R159, R10.reuse, -R220.reuse ;  /* 0x0000000a9fb47223 */ /* 0x180fe200000108dc */
[-CC-:B------:R-:W-:Y:S01]  /*b020*/  FFMA.FTZ R178, R155, R10.reuse, -R220.reuse ;  /* 0x0000000a9bb27223 */ /* 0x180fe200000108dc */
[----:B------:R-:W-:Y:S01]  /*b030*/  ISETP.NE.AND P3, PT, R190, R171, PT ;  /* 0x000000abbe00720c */ /* 0x000fe20003f65270 */
[-CC-:B------:R-:W-:Y:S01]  /*b040*/  FFMA.FTZ R159, R181, R10.reuse, -R220.reuse ;  /* 0x0000000ab59f7223 */ /* 0x180fe200000108dc */
[----:B------:R-:W-:Y:S01]  /*b050*/  MUFU.EX2 R168, R168 ;  /* 0x000000a800a87308 */ /* 0x000fe20000000800 */
[-CC-:B------:R-:W-:Y:S01]  /*b060*/  FFMA.FTZ R171, R152, R10.reuse, -R220.reuse ;  /* 0x0000000a98ab7223 */ /* 0x180fe200000108dc */
[----:B------:R-:W-:Y:S02]  /*b070*/  @!P1 VIADD R152, R15, 0x28c40 ;  /* 0x00028c400f989836 */ /* 0x000fe40000000000 */
[-CC-:B------:R-:W-:Y:S01]  /*b080*/  FFMA.FTZ R155, R221, R10.reuse, -R220.reuse ;  /* 0x0000000add9b7223 */ /* 0x180fe200000108dc */
[-CC-:B------:R-:W-:Y:S01]  /*b090*/  FFMA.FTZ R182, R163, R10.reuse, -R220.reuse ;  /* 0x0000000aa3b67223 */ /* 0x180fe200000108dc */
[-CC-:B------:R-:W-:Y:S01]  /*b0a0*/  FFMA.FTZ R163, R237, R10.reuse, -R220.reuse ;  /* 0x0000000aeda37223 */ /* 0x180fe200000108dc */
[-C--:B------:R-:W-:Y:S01]  /*b0b0*/  FFMA.FTZ R218, R175, R10.reuse, -R220 ;  /* 0x0000000aafda7223 */ /* 0x080fe200000108dc */
[----:B------:R-:W-:Y:S01]  /*b0c0*/  @!P1 PRMT R152, RZ, 0x654, R152 ;  /* 0x00000654ff989816 */ /* 0x000fe20000000098 */
[----:B------:R-:W0:Y:S01]  /*b0d0*/  MUFU.EX2 R153, R153 ;  /* 0x0000009900997308 */ /* 0x000e220000000800 */
[-CC-:B------:R-:W-:Y:S01]  /*b0e0*/  FFMA.FTZ R20, R20, R10.reuse, -R220.reuse ;  /* 0x0000000a14147223 */ /* 0x180fe200000108dc */
[--C-:B------:R-:W-:Y:S01]  /*b0f0*/  FFMA.FTZ R175, R154, R10, -R220.reuse ;  /* 0x0000000a9aaf7223 */ /* 0x100fe200000108dc */
[----:B------:R-:W-:Y:S01]  /*b100*/  @!P3 LEA R181, R217, R188, 0x6 ;  /* 0x000000bcd9b5b211 */ /* 0x000fe200078e30ff */
[----:B------:R1:W-:Y:S01]  /*b110*/  @!P1 SYNCS.ARRIVE.TRANS64.RED.A1T0 RZ, [R152+URZ], RZ ;  /* 0x000000ff98ff99a7 */ /* 0x0003e2000810043f */
[----:B------:R-:W-:Y:S01]  /*b120*/  FFMA.FTZ R183, R183, R10, -R220 ;  /* 0x0000000ab7b77223 */ /* 0x000fe200000108dc */
[-C--:B------:R-:W-:Y:S01]  /*b130*/  FMUL.FTZ R125, R125, R158.reuse ;  /* 0x0000009e7d7d7220 */ /* 0x080fe20000410000 */
[----:B------:R-:W-:Y:S01]  /*b140*/  FMUL.FTZ R128, R128, R158 ;  /* 0x0000009e80807220 */ /* 0x000fe20000410000 */
[----:B------:R-:W2:Y:S01]  /*b150*/  MUFU.EX2 R178, R178 ;  /* 0x000000b200b27308 */ /* 0x000ea20000000800 */
[----:B------:R-:W-:-:S02]  /*b160*/  @!P3 IMAD R181, R181, 0x4, R2 ;  /* 0x00000004b5b5b824 */ /* 0x000fc400078e0202 */
[-C--:B------:R-:W-:Y:S01]  /*b170*/  FMUL.FTZ R129, R129, R158.reuse ;  /* 0x0000009e81817220 */ /* 0x080fe20000410000 */
[----:B------:R-:W-:Y:S01]  /*b180*/  FMUL.FTZ R132, R132, R158 ;  /* 0x0000009e84847220 */ /* 0x000fe20000410000 */
[-CC-:B-1----:R-:W-:Y:S01]  /*b190*/  FFMA.FTZ R152, R179, R10.reuse, -R220.reuse ;  /* 0x0000000ab3987223 */ /* 0x182fe200000108dc */
[----:B------:R-:W-:Y:S01]  /*b1a0*/  FFMA.FTZ R179, R156, R10, -R220 ;  /* 0x0000000a9cb37223 */ /* 0x000fe200000108dc */
[----:B------:R-:W-:Y:S01]  /*b1b0*/  @!P3 STS [R181+0x28800], R158 ;  /* 0x0288009eb500b388 */ /* 0x000fe20000000800 */
[-C--:B------:R-:W-:Y:S01]  /*b1c0*/  FMUL.FTZ R133, R133, R158.reuse ;  /* 0x0000009e85857220 */ /* 0x080fe20000410000 */
[----:B------:R-:W1:Y:S01]  /*b1d0*/  MUFU.EX2 R155, R155 ;  /* 0x0000009b009b7308 */ /* 0x000e620000000800 */
[----:B0-----:R-:W-:Y:S01]  /*b1e0*/  FFMA.FTZ R13, R168, R13, R153 ;  /* 0x0000000da80d7223 */ /* 0x001fe20000010099 */
[----:B------:R0:W-:Y:S01]  /*b1f0*/  @!P3 STS [R181+0x28820], R168 ;  /* 0x028820a8b500b388 */ /* 0x0001e20000000800 */
[-C--:B------:R-:W-:Y:S01]  /*b200*/  FMUL.FTZ R136, R136, R158.reuse ;  /* 0x0000009e88887220 */ /* 0x080fe20000410000 */
[-C--:B------:R-:W-:Y:S01]  /*b210*/  FMUL.FTZ R137, R137, R158.reuse ;  /* 0x0000009e89897220 */ /* 0x080fe20000410000 */
[-C--:B------:R-:W-:Y:S01]  /*b220*/  FMUL.FTZ R140, R140, R158.reuse ;  /* 0x0000009e8c8c7220 */ /* 0x080fe20000410000 */
[-C--:B------:R-:W-:Y:S01]  /*b230*/  FMUL.FTZ R141, R141, R158.reuse ;  /* 0x0000009e8d8d7220 */ /* 0x080fe20000410000 */
[-C--:B------:R-:W-:Y:S01]  /*b240*/  FMUL.FTZ R144, R144, R158.reuse ;  /* 0x0000009e90907220 */ /* 0x080fe20000410000 */
[----:B------:R-:W3:Y:S01]  /*b250*/  MUFU.EX2 R180, R180 ;  /* 0x000000b400b47308 */ /* 0x000ee20000000800 */
[-C--:B------:R-:W-:Y:S01]  /*b260*/  FMUL.FTZ R145, R145, R158.reuse ;  /* 0x0000009e91917220 */ /* 0x080fe20000410000 */
[-C--:B------:R-:W-:Y:S01]  /*b270*/  FMUL.FTZ R148, R148, R158.reuse ;  /* 0x0000009e94947220 */ /* 0x080fe20000410000 */
[----:B------:R-:W-:Y:S01]  /*b280*/  FMUL.FTZ R149, R149, R158 ;  /* 0x0000009e95957220 */ /* 0x000fe20000410000 */
[----:B0-----:R-:W-:Y:S01]  /*b290*/  FADD.FTZ R181, R21, R12 ;  /* 0x0000000c15b57221 */ /* 0x001fe20000010000 */
[----:B------:R-:W-:Y:S01]  /*b2a0*/  F2FP.BF16.F32.PACK_AB R158, R165, R166 ;  /* 0x000000a6a59e723e */ /* 0x000fe200000010ff */
[----:B------:R-:W-:Y:S01]  /*b2b0*/  FMUL.FTZ R26, R26, R168 ;  /* 0x000000a81a1a7220 */ /* 0x000fe20000410000 */
[----:B--2---:R-:W-:Y:S01]  /*b2c0*/  F2FP.BF16.F32.PACK_AB R153, R178, R153 ;  /* 0x00000099b299723e */ /* 0x004fe200000010ff */
[----:B------:R-:W-:Y:S01]  /*b2d0*/  FADD.FTZ R12, R162, R181 ;  /* 0x000000b5a20c7221 */ /* 0x000fe20000010000 */
[----:B------:R-:W0:Y:S01]  /*b2e0*/  MUFU.EX2 R159, R159 ;  /* 0x0000009f009f7308 */ /* 0x000e220000000800 */
[----:B------:R-:W-:Y:S01]  /*b2f0*/  F2FP.BF16.F32.PACK_AB R156, R161, R164 ;  /* 0x000000a4a19c723e */ /* 0x000fe200000010ff */
[-C--:B------:R-:W-:Y:S01]  /*b300*/  FMUL.FTZ R27, R27, R168.reuse ;  /* 0x000000a81b1b7220 */ /* 0x080fe20000410000 */
[----:B------:R-:W-:Y:S01]  /*b310*/  FADD.FTZ R181, R157, R12 ;  /* 0x0000000c9db57221 */ /* 0x000fe20000010000 */
[----:B------:R-:W-:Y:S01]  /*b320*/  FADD.FTZ R12, R178, R13 ;  /* 0x0000000db20c7221 */ /* 0x000fe20000010000 */
[-C--:B------:R-:W-:Y:S01]  /*b330*/  FMUL.FTZ R30, R30, R168.reuse ;  /* 0x000000a81e1e7220 */ /* 0x080fe20000410000 */
[-C--:B------:R-:W-:Y:S01]  /*b340*/  FMUL.FTZ R31, R31, R168.reuse ;  /* 0x000000a81f1f7220 */ /* 0x080fe20000410000 */
[-C--:B------:R-:W-:Y:S01]  /*b350*/  FMUL.FTZ R34, R34, R168.reuse ;  /* 0x000000a822227220 */ /* 0x080fe20000410000 */
[----:B------:R-:W2:Y:S01]  /*b360*/  MUFU.EX2 R182, R182 ;  /* 0x000000b600b67308 */ /* 0x000ea20000000800 */
[----:B-1----:R-:W-:Y:S01]  /*b370*/  FADD.FTZ R13, R155, R12 ;  /* 0x0000000c9b0d7221 */ /* 0x002fe20000010000 */
[----:B---3--:R-:W-:Y:S01]  /*b380*/  F2FP.BF16.F32.PACK_AB R155, R180, R155 ;  /* 0x0000009bb49b723e */ /* 0x008fe200000010ff */
[-C--:B------:R-:W-:Y:S01]  /*b390*/  FMUL.FTZ R35, R35, R168.reuse ;  /* 0x000000a823237220 */ /* 0x080fe20000410000 */
[-C--:B------:R-:W-:Y:S01]  /*b3a0*/  FMUL.FTZ R38, R38, R168.reuse ;  /* 0x000000a826267220 */ /* 0x080fe20000410000 */
[----:B------:R-:W-:Y:S01]  /*b3b0*/  FADD.FTZ R12, R180, R13 ;  /* 0x0000000db40c7221 */ /* 0x000fe20000010000 */
[-C--:B------:R-:W-:Y:S01]  /*b3c0*/  FMUL.FTZ R39, R39, R168.reuse ;  /* 0x000000a827277220 */ /* 0x080fe20000410000 */
[-C--:B------:R-:W-:Y:S01]  /*b3d0*/  FMUL.FTZ R42, R42, R168.reuse ;  /* 0x000000a82a2a7220 */ /* 0x080fe20000410000 */
[----:B------:R1:W-:Y:S01]  /*b3e0*/  MUFU.EX2 R220, R152 ;  /* 0x0000009800dc7308 */ /* 0x0003e20000000800 */
        /* <DEDUP_REMOVED lines=8> */
[----:B-1----:R-:W-:Y:S01]  /*b470*/  FADD.FTZ R152, R164, R181 ;  /* 0x000000b5a4987221 */ /* 0x002fe20000010000 */
[----:B--2---:R-:W-:Y:S01]  /*b480*/  FADD.FTZ R12, R182, R13 ;  /* 0x0000000db60c7221 */ /* 0x004fe20000010000 */
[-C--:B------:R-:W-:Y:S01]  /*b490*/  FMUL.FTZ R55, R55, R168.reuse ;  /* 0x000000a837377220 */ /* 0x080fe20000410000 */
[-C--:B------:R-:W-:Y:S01]  /*b4a0*/  FMUL.FTZ R58, R58, R168.reuse ;  /* 0x000000a83a3a7220 */ /* 0x080fe20000410000 */
[----:B------:R-:W-:Y:S01]  /*b4b0*/  FADD.FTZ R181, R161, R152 ;  /* 0x00000098a1b57221 */ /* 0x000fe20000010000 */
[-C--:B------:R-:W-:Y:S01]  /*b4c0*/  FMUL.FTZ R59, R59, R168.reuse ;  /* 0x000000a83b3b7220 */ /* 0x080fe20000410000 */
[-C--:B------:R-:W-:Y:S01]  /*b4d0*/  FMUL.FTZ R62, R62, R168.reuse ;  /* 0x000000a83e3e7220 */ /* 0x080fe20000410000 */
[----:B------:R-:W1:Y:S01]  /*b4e0*/  MUFU.EX2 R216, R216 ;  /* 0x000000d800d87308 */ /* 0x000e620000000800 */
[----:B------:R-:W-:Y:S01]  /*b4f0*/  FADD.FTZ R152, R166, R181 ;  /* 0x000000b5a6987221 */ /* 0x000fe20000010000 */
[-C--:B------:R-:W-:Y:S01]  /*b500*/  FMUL.FTZ R63, R63, R168.reuse ;  /* 0x000000a83f3f7220 */ /* 0x080fe20000410000 */
[-C--:B------:R-:W-:Y:S01]  /*b510*/  FMUL.FTZ R66, R66, R168.reuse ;  /* 0x000000a842427220 */ /* 0x080fe20000410000 */
[-C--:B------:R-:W-:Y:S01]  /*b520*/  FMUL.FTZ R67, R67, R168.reuse ;  /* 0x000000a843437220 */ /* 0x080fe20000410000 */
[----:B------:R-:W-:Y:S01]  /*b530*/  FADD.FTZ R181, R165, R152 ;  /* 0x00000098a5b57221 */ /* 0x000fe20000010000 */
[-C--:B------:R-:W-:Y:S01]  /*b540*/  FMUL.FTZ R70, R70, R168.reuse ;  /* 0x000000a846467220 */ /* 0x080fe20000410000 */
[-C--:B------:R-:W-:Y:S01]  /*b550*/  FMUL.FTZ R71, R71, R168.reuse ;  /* 0x000000a847477220 */ /* 0x080fe20000410000 */
[----:B------:R-:W2:Y:S01]  /*b560*/  MUFU.EX2 R172, R172 ;  /* 0x000000ac00ac7308 */ /* 0x000ea20000000800 */
[----:B------:R-:W-:Y:S01]  /*b570*/  FADD.FTZ R152, R170, R181 ;  /* 0x000000b5aa987221 */ /* 0x000fe20000010000 */
[----:B0-----:R-:W-:Y:S01]  /*b580*/  FADD.FTZ R13, R163, R12 ;  /* 0x0000000ca30d7221 */ /* 0x001fe20000010000 */
[-C--:B------:R-:W-:Y:S01]  /*b590*/  FMUL.FTZ R74, R74, R168.reuse ;  /* 0x000000a84a4a7220 */ /* 0x080fe20000410000 */
[----:B------:R-:W-:Y:S01]  /*b5a0*/  FMUL.FTZ R75, R75, R168 ;  /* 0x000000a84b4b7220 */ /* 0x000fe20000410000 */
[----:B------:R-:W-:Y:S01]  /*b5b0*/  FADD.FTZ R181, R169, R152 ;  /* 0x00000098a9b57221 */ /* 0x000fe20000010000 */
[----:B------:R-:W-:Y:S01]  /*b5c0*/  F2FP.BF16.F32.PACK_AB R152, R21, R160 ;  /* 0x000000a01598723e */ /* 0x000fe200000010ff */
[-C--:B------:R-:W-:Y:S01]  /*b5d0*/  FMUL.FTZ R78, R78, R168.reuse ;  /* 0x000000a84e4e7220 */ /* 0x080fe20000410000 */
[----:B------:R-:W0:Y:S01]  /*b5e0*/  MUFU.EX2 R20, R20 ;  /* 0x0000001400147308 */ /* 0x000e220000000800 */
        /* <DEDUP_REMOVED lines=24> */
[----:B-1----:R-:W-:Y:S01]  /*b770*/  FADD.FTZ R13, R173, R154 ;  /* 0x0000009aad0d7221 */ /* 0x002fe20000010000 */
[----:B------:R-:W-:Y:S01]  /*b780*/  F2FP.BF16.F32.PACK_AB R154, R157, R162 ;  /* 0x000000a29d9a723e */ /* 0x000fe200000010ff */
[----:B------:R-:W-:Y:S01]  /*b790*/  BAR.SYNC.DEFER_BLOCKING 0xf, 0x100 ;  /* 0x03c4000000007b1d */ /* 0x000fe20000010000 */
[----:B------:R-:W-:Y:S01]  /*b7a0*/  F2FP.BF16.F32.PACK_AB R157, R182, R159 ;  /* 0x0000009fb69d723e */ /* 0x000fe200000010ff */
[-C--:B------:R-:W-:Y:S01]  /*b7b0*/  FMUL.FTZ R115, R115, R168.reuse ;  /* 0x000000a873737220 */ /* 0x080fe20000410000 */
[----:B------:R-:W-:Y:S01]  /*b7c0*/  F2FP.BF16.F32.PACK_AB R159, R216, R163 ;  /* 0x000000a3d89f723e */ /* 0x000fe200000010ff */
[----:B------:R-:W-:Y:S01]  /*b7d0*/  FMUL.FTZ R118, R118, R168 ;  /* 0x000000a876767220 */ /* 0x000fe20000410000 */
[----:B------:R-:W-:Y:S01]  /*b7e0*/  F2FP.BF16.F32.PACK_AB R162, R173, R172 ;  /* 0x000000acada2723e */ /* 0x000fe200000010ff */
[----:B------:R-:W1:Y:S01]  /*b7f0*/  MUFU.EX2 R167, R167 ;  /* 0x000000a700a77308 */ /* 0x000e620000000800 */
[----:B--2---:R-:W-:Y:S01]  /*b800*/  FADD.FTZ R160, R174, R13 ;  /* 0x0000000daea07221 */ /* 0x004fe20000010000 */
[-C--:B------:R-:W-:Y:S01]  /*b810*/  FMUL.FTZ R119, R119, R168.reuse ;  /* 0x000000a877777220 */ /* 0x080fe20000410000 */
[-C--:B------:R-:W-:Y:S01]  /*b820*/  FMUL.FTZ R122, R122, R168.reuse ;  /* 0x000000a87a7a7220 */ /* 0x080fe20000410000 */
[-C--:B------:R-:W-:Y:S01]  /*b830*/  FMUL.FTZ R123, R123, R168.reuse ;  /* 0x000000a87b7b7220 */ /* 0x080fe20000410000 */
[-C--:B------:R-:W-:Y:S01]  /*b840*/  FMUL.FTZ R126, R126, R168.reuse ;  /* 0x000000a87e7e7220 */ /* 0x080fe20000410000 */
[-C--:B------:R-:W-:Y:S01]  /*b850*/  FMUL.FTZ R127, R127, R168.reuse ;  /* 0x000000a87f7f7220 */ /* 0x080fe20000410000 */
[----:B------:R-:W-:Y:S01]  /*b860*/  FMUL.FTZ R130, R130, R168 ;  /* 0x000000a882827220 */ /* 0x000fe20000410000 */
[----:B------:R-:W2:Y:S01]  /*b870*/  MUFU.EX2 R171, R171 ;  /* 0x000000ab00ab7308 */ /* 0x000ea20000000800 */
[----:B0-----:R-:W-:Y:S01]  /*b880*/  FADD.FTZ R21, R177, R160 ;  /* 0x000000a0b1157221 */ /* 0x001fe20000010000 */
[----:B------:R-:W-:Y:S01]  /*b890*/  F2FP.BF16.F32.PACK_AB R160, R169, R170 ;  /* 0x000000aaa9a0723e */ /* 0x000fe200000010ff */
[----:B------:R-:W-:Y:S01]  /*b8a0*/  FMUL.FTZ R131, R131, R168 ;  /* 0x000000a883837220 */ /* 0x000fe20000410000 */
[----:B------:R-:W-:Y:S01]  /*b8b0*/  F2FP.BF16.F32.PACK_AB R164, R177, R174 ;  /* 0x000000aeb1a4723e */ /* 0x000fe200000010ff */
[-C--:B------:R-:W-:Y:S01]  /*b8c0*/  FMUL.FTZ R134, R134, R168.reuse ;  /* 0x000000a886867220 */ /* 0x080fe20000410000 */
[-C--:B------:R-:W-:Y:S01]  /*b8d0*/  FMUL.FTZ R135, R135, R168.reuse ;  /* 0x000000a887877220 */ /* 0x080fe20000410000 */
[----:B------:R-:W-:Y:S01]  /*b8e0*/  FMUL.FTZ R138, R138, R168 ;  /* 0x000000a88a8a7220 */ /* 0x000fe20000410000 */
[----:B------:R-:W0:Y:S01]  /*b8f0*/  MUFU.EX2 R218, R218 ;  /* 0x000000da00da7308 */ /* 0x000e220000000800 */
[C---:B-1----:R-:W-:Y:S01]  /*b900*/  FADD.FTZ R12, R167.reuse, R12 ;  /* 0x0000000ca70c7221 */ /* 0x042fe20000010000 */
[----:B------:R-:W-:Y:S01]  /*b910*/  F2FP.BF16.F32.PACK_AB R161, R167, R20 ;  /* 0x00000014a7a1723e */ /* 0x000fe200000010ff */
[----:B------:R1:W-:Y:S01]  /*b920*/  STSM.16.M88.4 [R194+0x26800], R152 ;  /* 0x02680098c2007844 */ /* 0x0003e20000000200 */
[-C--:B------:R-:W-:Y:S01]  /*b930*/  FMUL.FTZ R139, R139, R168.reuse ;  /* 0x000000a88b8b7220 */ /* 0x080fe20000410000 */
[-C--:B------:R-:W-:Y:S01]  /*b940*/  FMUL.FTZ R142, R142, R168.reuse ;  /* 0x000000a88e8e7220 */ /* 0x080fe20000410000 */
[-C--:B------:R-:W-:Y:S01]  /*b950*/  FMUL.FTZ R143, R143, R168.reuse ;  /* 0x000000a88f8f7220 */ /* 0x080fe20000410000 */
[----:B------:R1:W-:Y:S01]  /*b960*/  STSM.16.M88.4 [R197], R156 ;  /* 0x0000009cc5007844 */ /* 0x0003e20000000200 */
[----:B------:R-:W3:Y:S01]  /*b970*/  MUFU.EX2 R176, R233 ;  /* 0x000000e900b07308 */ /* 0x000ee20000000800 */
[----:B--2---:R-:W-:Y:S01]  /*b980*/  FADD.FTZ R13, R171, R12 ;  /* 0x0000000cab0d7221 */ /* 0x004fe20000010000 */
[-C--:B------:R-:W-:Y:S01]  /*b990*/  FMUL.FTZ R146, R146, R168.reuse ;  /* 0x000000a892927220 */ /* 0x080fe20000410000 */
[-C--:B------:R-:W-:Y:S01]  /*b9a0*/  FMUL.FTZ R147, R147, R168.reuse ;  /* 0x000000a893937220 */ /* 0x080fe20000410000 */
[-C--:B------:R-:W-:Y:S01]  /*b9b0*/  FMUL.FTZ R150, R150, R168.reuse ;  /* 0x000000a896967220 */ /* 0x080fe20000410000 */
[----:B------:R-:W-:-:S03]  /*b9c0*/  FMUL.FTZ R151, R151, R168 ;  /* 0x000000a897977220 */ /* 0x000fc60000410000 */
[----:B------:R-:W2:Y:S01]  /*b9d0*/  MUFU.EX2 R175, R175 ;  /* 0x000000af00af7308 */ /* 0x000ea20000000800 */
[C---:B0-----:R-:W-:Y:S01]  /*b9e0*/  FADD.FTZ R12, R218.reuse, R13 ;  /* 0x0000000dda0c7221 */ /* 0x041fe20000010000 */
[----:B------:R-:W-:-:S05]  /*b9f0*/  F2FP.BF16.F32.PACK_AB R163, R218, R171 ;  /* 0x000000abdaa3723e */ /* 0x000fca00000010ff */
[----:B------:R1:W-:Y:S01]  /*ba00*/  STSM.16.M88.4 [R195], R160 ;  /* 0x000000a0c3007844 */ /* 0x0003e20000000200 */
[----:B------:R-:W0:Y:S01]  /*ba10*/  MUFU.EX2 R219, R219 ;  /* 0x000000db00db7308 */ /* 0x000e220000000800 */
[----:B---3--:R-:W-:-:S07]  /*ba20*/  FADD.FTZ R166, R176, R21 ;  /* 0x00000015b0a67221 */ /* 0x008fce0000010000 */
[----:B------:R-:W3:Y:S01]  /*ba30*/  MUFU.EX2 R179, R179 ;  /* 0x000000b300b37308 */ /* 0x000ee20000000800 */
[----:B--2---:R-:W-:Y:S01]  /*ba40*/  FADD.FTZ R13, R175, R12 ;  /* 0x0000000caf0d7221 */ /* 0x004fe20000010000 */
[----:B------:R-:W-:-:S03]  /*ba50*/  F2FP.BF16.F32.PACK_AB R165, R220, R175 ;  /* 0x000000afdca5723e */ /* 0x000fc600000010ff */
[----:B------:R-:W-:-:S03]  /*ba60*/  FADD.FTZ R172, R220, R13 ;  /* 0x0000000ddcac7221 */ /* 0x000fc60000010000 */
[----:B------:R-:W2:Y:S01]  /*ba70*/  MUFU.EX2 R170, R183 ;  /* 0x000000b700aa7308 */ /* 0x000ea20000000800 */
[C---:B0-----:R-:W-:Y:S01]  /*ba80*/  FADD.FTZ R12, R219.reuse, R166 ;  /* 0x000000a6db0c7221 */ /* 0x041fe20000010000 */
[----:B------:R-:W-:Y:S01]  /*ba90*/  F2FP.BF16.F32.PACK_AB R166, R219, R176 ;  /* 0x000000b0dba6723e */ /* 0x000fe200000010ff */
[----:B---3--:R-:W-:Y:S01]  /*baa0*/  FADD.FTZ R13, R179, R172 ;  /* 0x000000acb30d7221 */ /* 0x008fe20000010000 */
[----:B--2---:R-:W-:-:S03]  /*bab0*/  F2FP.BF16.F32.PACK_AB R167, R170, R179 ;  /* 0x000000b3aaa7723e */ /* 0x004fc600000010ff */
[----:B------:R-:W-:Y:S02]  /*bac0*/  FADD.FTZ R13, R170, R13 ;  /* 0x0000000daa0d7221 */ /* 0x000fe40000010000 */
[----:B------:R1:W-:Y:S01]  /*bad0*/  STSM.16.M88.4 [R196], R164 ;  /* 0x000000a4c4007844 */ /* 0x0003e20000000200 */
[----:B------:R-:W-:Y:S05]  /*bae0*/  @!P0 BRA `(.L_x_3220) ;  /* 0x0000000000048947 */ /* 0x000fea0003800000 */
[----:B------:R-:W-:Y:S01]  /*baf0*/  BPT.TRAP 0x1 ;  /* 0x000000040000795c */ /* 0x000fe20000300000 */
.L_x_3220:
[----:B------:R0:W2:Y:S01]  /*bb00*/  SYNCS.PHASECHK.TRANS64.TRYWAIT P3, [R15+URZ+0x28c50], R213 ;  /* 0x028c50d50f0075a7 */ /* 0x0000a2000806017f */
[----:B------:R-:W-:Y:S05]  /*bb10*/  @!P0 BRA `(.L_x_3221) ;  /* 0x0000000000048947 */ /* 0x000fea0003800000 */
[----:B------:R-:W-:Y:S01]  /*bb20*/  BPT.TRAP 0x1 ;  /* 0x000000040000795c */ /* 0x000fe20000300000 */
.L_x_3221:
[----:B------:R-:W-:Y:S04]  /*bb30*/  BSSY B1, `(.L_x_3222) ;  /* 0x0000004000017945 */ /* 0x000fe80003800000 */
[----:B--2---:R-:W-:Y:S05]  /*bb40*/  @P3 BRA `(.L_x_3223) ;  /* 0x0000000000083947 */ /* 0x004fea0003800000 */
[----:B------:R-:W2:Y:S02]  /*bb50*/  SYNCS.PHASECHK.TRANS64.TRYWAIT P3, [R15+URZ+0x28c50], R213 ;  /* 0x028c50d50f0075a7 */ /* 0x000ea4000806017f */
[----:B--2---:R-:W-:Y:S05]  /*bb60*/  @!P3 BRA `(.L_x_3224) ;  /* 0x0000009800b0b947 */ /* 0x004fea0003800000 */
.L_x_3223:
[----:B------:R-:W-:Y:S05]  /*bb70*/  BSYNC B1 ;  /* 0x0000000000017941 */ /* 0x000fea0003800000 */
.L_x_3222:
[----:B------:R-:W-:Y:S01]  /*bb80*/  IMAD R20, R18, 0x1000, R14 ;  /* 0x0000100012147824 */ /* 0x000fe200078e020e */
[----:B------:R-:W-:Y:S01]  /*bb90*/  WARPGROUP.ARRIVE ;  /* 0x00000000000079c5 */ /* 0x000fe20000000000 */
[----:B------:R-:W-:Y:S02]  /*bba0*/  IMAD.MOV.U32 R21, RZ, RZ, 0x40000040 ;  /* 0x40000040ff157424 */ /* 0x000fe400078e00ff */
[----:B0-2---:R-:W-:Y:S01]  /*bbb0*/  @!P1 VIADD R15, R15, 0x28c60 ;  /* 0x00028c600f0f9836 */ /* 0x005fe20000000000 */
[----:B------:R-:W-:Y:S01]  /*bbc0*/  R2UR UR6, R20 ;  /* 0x00000000140672ca */ /* 0x000fe200000e0000 */
[----:B------:R-:W-:Y:S01]  /*bbd0*/  IMAD.MOV.U32 R216, RZ, RZ, R11 ;  /* 0x000000ffffd87224 */ /* 0x000fe200078e000b */
[----:B------:R-:W-:Y:S01]  /*bbe0*/  R2UR UR7, R21 ;  /* 0x00000000150772ca */ /* 0x000fe200000e0000 */
[----:B------:R-:W-:Y:S01]  /*bbf0*/  IMAD.MOV.U32 R21, RZ, RZ, 0x40000040 ;  /* 0x40000040ff157424 */ /* 0x000fe200078e00ff */
[----:B------:R-:W-:Y:S01]  /*bc00*/  @!P1 PRMT R15, RZ, 0x654, R15 ;  /* 0x00000654ff0f9816 */ /* 0x000fe2000000000f */
[----:B------:R-:W-:-:S02]  /*bc10*/  IMAD.MOV.U32 R218, RZ, RZ, R3 ;  /* 0x000000ffffda7224 */ /* 0x000fc400078e0003 */
[----:B------:R-:W-:-:S08]  /*bc20*/  IMAD.MOV.U32 R217, RZ, RZ, R18 ;  /* 0x000000ffffd97224 */ /* 0x000fd000078e0012 */
[----:B------:R-:W-:Y:S03]  /*bc30*/  HGMMA.64x256x16.F32.BF16 R24, R152, gdesc[UR4].tnspB, R24, gsb0 ;  /* 0x43e0000498187df0 */ /* 0x000fe60008001818 */
[----:B------:R-:W-:Y:S02]  /*bc40*/  WARPGROUP.DEPBAR.LE gsb0, 0x0 ;  /* 0x00008000000079c5 */ /* 0x000fe40000010000 */
[----:B-1----:R-:W-:Y:S01]  /*bc50*/  VIADD R152, R20, 0x80 ;  /* 0x0000008014987836 */ /* 0x002fe20000000000 */
[----:B------:R-:W-:Y:S01]  /*bc60*/  WARPGROUP.ARRIVE ;  /* 0x00000000000079c5 */ /* 0x000fe20000000000 */
[----:B------:R-:W-:-:S03]  /*bc70*/  IMAD.MOV.U32 R153, RZ, RZ, 0x40000040 ;  /* 0x40000040ff997424 */ /* 0x000fc600078e00ff */
[----:B------:R-:W-:Y:S01]  /*bc80*/  R2UR UR6, R152 ;  /* 0x00000000980672ca */ /* 0x000fe200000e0000 */
[C---:B------:R-:W-:Y:S01]  /*bc90*/  VIADD R152, R20.reuse, 0x100 ;  /* 0x0000010014987836 */ /* 0x040fe20000000000 */
[----:B------:R-:W-:Y:S01]  /*bca0*/  R2UR UR7, R153 ;  /* 0x00000000990772ca */ /* 0x000fe200000e0000 */
[----:B------:R-:W-:Y:S01]  /*bcb0*/  VIADD R20, R20, 0x180 ;  /* 0x0000018014147836 */ /* 0x000fe20000000000 */
[----:B------:R-:W-:-:S14]  /*bcc0*/  MOV R153, 0x40000040 ;  /* 0x4000004000997802 */ /* 0x000fdc0000000f00 */
        /* <DEDUP_REMOVED lines=23> */
[----:B------:R-:W-:Y:S05]  /*be40*/  @P2 BRA `(.L_x_3225) ;  /* 0xffffffe000782947 */ /* 0x000fea000383ffff */
.L_x_3214:
[----:B------:R-:W-:Y:S05]  /*be50*/  BSYNC B0 ;  /* 0x0000000000007941 */ /* 0x000fea0003800000 */
.L_x_3213:
[----:B------:R-:W2:Y:S01]  /*be60*/  SHFL.BFLY PT, R5, R12, 0x2, 0x1f ;  /* 0x0c401f000c057f89 */ /* 0x000ea200000e0000 */
[----:B------:R-:W-:Y:S01]  /*be70*/  IMAD.MOV.U32 R6, RZ, RZ, RZ ;  /* 0x000000ffff067224 */ /* 0x000fe200078e00ff */
[----:B------:R-:W-:Y:S01]  /*be80*/  MOV R20, 0xff800000 ;  /* 0xff80000000147802 */ /* 0x000fe20000000f00 */
[----:B------:R-:W-:Y:S01]  /*be90*/  IMAD.MOV.U32 R21, RZ, RZ, -0x800000 ;  /* 0xff800000ff157424 */ /* 0x000fe200078e00ff */
[----:B------:R-:W3:Y:S01]  /*bea0*/  SHFL.BFLY PT, R0, R13, 0x2, 0x1f ;  /* 0x0c401f000d007f89 */ /* 0x000ee200000e0000 */
[----:B------:R-:W-:Y:S01]  /*beb0*/  VIADD R202, R202, 0x1 ;  /* 0x00000001caca7836 */ /* 0x000fe20000000000 */
[----:B------:R-:W-:Y:S08]  /*bec0*/  BAR.ARV 0x8, 0xa0 ;  /* 0x0202800000007b1d */ /* 0x000ff00000002000 */
[----:B------:R-:W-:Y:S01]  /*bed0*/  BAR.SYNC.DEFER_BLOCKING 0xf, 0x100 ;  /* 0x03c4000000007b1d */ /* 0x000fe20000010000 */
[----:B--2---:R-:W-:Y:S01]  /*bee0*/  FADD.FTZ R4, R5, R12 ;  /* 0x0000000c05047221 */ /* 0x004fe20000010000 */
[----:B---3--:R-:W-:-:S04]  /*bef0*/  FADD.FTZ R7, R0, R13 ;  /* 0x0000000d00077221 */ /* 0x008fc80000010000 */
[----:B------:R-:W2:Y:S04]  /*bf00*/  SHFL.BFLY PT, R5, R4, 0x1, 0x1f ;  /* 0x0c201f0004057f89 */ /* 0x000ea800000e0000 */
[----:B------:R-:W3:Y:S01]  /*bf10*/  SHFL.BFLY PT, R0, R7, 0x1, 0x1f ;  /* 0x0c201f0007007f89 */ /* 0x000ee200000e0000 */
[----:B--2---:R-:W-:Y:S01]  /*bf20*/  FADD.FTZ R8, R4, R5 ;  /* 0x0000000504087221 */ /* 0x004fe20000010000 */
[----:B------:R-:W-:Y:S01]  /*bf30*/  IADD3 R5, -R191, RZ, RZ ;  /* 0x000000ffbf057210 */ /* 0x000fe20007ffe1ff */
[----:B------:R-:W-:Y:S02]  /*bf40*/  VIADD R4, R18, 0x1 ;  /* 0x0000000112047836 */ /* 0x000fe40000000000 */
[----:B---3--:R-:W-:Y:S01]  /*bf50*/  FADD.FTZ R0, R7, R0 ;  /* 0x0000000007007221 */ /* 0x008fe20000010000 */
[----:B------:R-:W-:-:S02]  /*bf60*/  FSETP.NE.FTZ.AND P2, PT, R8, RZ, PT ;  /* 0x000000ff0800720b */ /* 0x000fc40003f55000 */
[----:B------:R-:W-:Y:S01]  /*bf70*/  ISETP.NE.AND P0, PT, R190, R5, PT ;  /* 0x00000005be00720c */ /* 0x000fe20003f05270 */
[----:B------:R-:W-:Y:S01]  /*bf80*/  IMAD.MOV.U32 R5, RZ, RZ, RZ ;  /* 0x000000ffff057224 */ /* 0x000fe200078e00ff */
[----:B------:R-:W-:Y:S02]  /*bf90*/  FSETP.NE.FTZ.AND P3, PT, R0, RZ, PT ;  /* 0x000000ff0000720b */ /* 0x000fe40003f75000 */
[----:B------:R-:W-:-:S04]  /*bfa0*/  ISETP.NE.AND P1, PT, R4, 0x2, PT ;  /* 0x000000020400780c */ /* 0x000fc80003f25270 */
[----:B------:R-:W-:-:S03]  /*bfb0*/  SEL R9, RZ, 0x1, P1 ;  /* 0x00000001ff097807 */ /* 0x000fc60000800000 */
[----:B------:R-:W2:Y:S01]  /*bfc0*/  @P2 MUFU.RCP R5, R8 ;  /* 0x0000000800052308 */ /* 0x000ea20000001000 */
[----:B------:R-:W-:Y:S01]  /*bfd0*/  LOP3.LUT R22, R22, R9, RZ, 0x3c, !PT ;  /* 0x0000000916167212 */ /* 0x000fe200078e3cff */
[----:B------:R-:W-:Y:S02]  /*bfe0*/  @!P0 IMAD R7, R18, 0x40, R188 ;  /* 0x0000004012078824 */ /* 0x000fe400078e02bc */
[C---:B------:R-:W-:Y:S01]  /*bff0*/  @P2 FMUL.FTZ R18, R10.reuse, 0.69314718246459960938 ;  /* 0x3f3172180a122820 */ /* 0x040fe20000410000 */
[----:B------:R-:W-:Y:S01]  /*c000*/  @P3 FMUL.FTZ R10, R10, 0.69314718246459960938 ;  /* 0x3f3172180a0a3820 */ /* 0x000fe20000410000 */
[----:B------:R-:W-:Y:S02]  /*c010*/  @!P0 IMAD R7, R7, 0x4, R2 ;  /* 0x0000000407078824 */ /* 0x000fe400078e0202 */
[----:B------:R-:W3:Y:S08]  /*c020*/  @P3 MUFU.RCP R6, R0 ;  /* 0x0000000000063308 */ /* 0x000ef00000001000 */
[----:B------:R-:W4:Y:S01]  /*c030*/  @P2 MUFU.LG2 R2, R8 ;  /* 0x0000000800022308 */ /* 0x000f220000000c00 */
[-C--:B--2---:R-:W-:Y:S01]  /*c040*/  FMUL.FTZ R181, R24, R5.reuse ;  /* 0x0000000518b57220 */ /* 0x084fe20000410000 */
[----:B------:R2:W-:Y:S01]  /*c050*/  @!P0 STS [R7+0x28800], R5 ;  /* 0x0288000507008388 */ /* 0x0005e20000000800 */
[-C--:B------:R-:W-:Y:S01]  /*c060*/  FMUL.FTZ R179, R25, R5.reuse ;  /* 0x0000000519b37220 */ /* 0x080fe20000410000 */
[-C--:B------:R-:W-:Y:S01]  /*c070*/  FMUL.FTZ R180, R28, R5.reuse ;  /* 0x000000051cb47220 */ /* 0x080fe20000410000 */
[-C--:B------:R-:W-:Y:S01]  /*c080*/  FMUL.FTZ R178, R32, R5.reuse ;  /* 0x0000000520b27220 */ /* 0x080fe20000410000 */
[-C--:B------:R-:W-:Y:S01]  /*c090*/  FMUL.FTZ R28, R33, R5.reuse ;  /* 0x00000005211c7220 */ /* 0x080fe20000410000 */
[-C--:B------:R-:W-:Y:S01]  /*c0a0*/  FMUL.FTZ R175, R40, R5.reuse ;  /* 0x0000000528af7220 */ /* 0x080fe20000410000 */
[----:B------:R5:W1:Y:S01]  /*c0b0*/  @P3 MUFU.LG2 R24, R0 ;  /* 0x0000000000183308 */ /* 0x000a620000000c00 */
[----:B---3--:R3:W-:Y:S01]  /*c0c0*/  @!P0 STS [R7+0x28820], R6 ;  /* 0x0288200607008388 */ /* 0x0087e20000000800 */
[-C--:B------:R-:W-:Y:S01]  /*c0d0*/  FMUL.FTZ R177, R29, R5.reuse ;  /* 0x000000051db17220 */ /* 0x080fe20000410000 */
[-C--:B------:R-:W-:Y:S01]  /*c0e0*/  FMUL.FTZ R176, R36, R5.reuse ;  /* 0x0000000524b07220 */ /* 0x080fe20000410000 */
[-C--:B------:R-:W-:Y:S01]  /*c0f0*/  FMUL.FTZ R174, R37, R5.reuse ;  /* 0x0000000525ae7220 */ /* 0x080fe20000410000 */
[-C--:B------:R-:W-:Y:S01]  /*c100*/  FMUL.FTZ R32, R41, R5.reuse ;  /* 0x0000000529207220 */ /* 0x080fe20000410000 */
[-C--:B------:R-:W-:Y:S01]  /*c110*/  FMUL.FTZ R173, R44, R5.reuse ;  /* 0x000000052cad7220 */ /* 0x080fe20000410000 */
[-C--:B------:R-:W-:Y:S01]  /*c120*/  FMUL.FTZ R171, R45, R5.reuse ;  /* 0x000000052dab7220 */ /* 0x080fe20000410000 */
[-C--:B------:R-:W-:Y:S01]  /*c130*/  FMUL.FTZ R172, R48, R5.reuse ;  /* 0x0000000530ac7220 */ /* 0x080fe20000410000 */
[-C--:B-----5:R-:W-:Y:S01]  /*c140*/  FMUL.FTZ R0, R27, R6.reuse ;  /* 0x000000061b007220 */ /* 0x0a0fe20000410000 */
[----:B----4-:R-:W-:Y:S01]  /*c150*/  @P2 FMUL.FTZ R25, R2, 0.69314718246459960938 ;  /* 0x3f31721802192820 */ /* 0x010fe20000410000 */
        /* <DEDUP_REMOVED lines=57> */
[----:B------:R-:W-:Y:S01]  /*c4f0*/  @P2 FFMA.FTZ R21, R18, R3, R25 ;  /* 0x0000000312152223 */ /* 0x000fe20000010019 */
[----:B------:R-:W-:Y:S01]  /*c500*/  PLOP3.LUT P0, PT, PT, PT, PT, 0x8, 0x0 ;  /* 0x000000000000781c */ /* 0x000fe20003f0e170 */
[-C--:B--2---:R-:W-:Y:S01]  /*c510*/  FMUL.FTZ R5, R26, R6.reuse ;  /* 0x000000061a057220 */ /* 0x084fe20000410000 */
        /* <DEDUP_REMOVED lines=59> */
[----:B------:R-:W-:Y:S06]  /*c8d0*/  BAR.ARV 0xe, 0x100 ;  /* 0x0384000000007b1d */ /* 0x000fec0000002000 */
.L_x_3158:
[----:B------:R-:W-:Y:S05]  /*c8e0*/  BSYNC B7 ;  /* 0x0000000000077941 */ /* 0x000fea0003800000 */
.L_x_3156:
[----:B------:R-:W0:Y:S08]  /*c8f0*/  S2UR UR5, SR_CgaCtaId ;  /* 0x00000000000579c3 */ /* 0x000e300000008800 */
[----:B------:R-:W-:Y:S06]  /*c900*/  BAR.SYNC.DEFER_BLOCKING 0x5, 0x120 ;  /* 0x0144800000007b1d */ /* 0x000fec0000010000 */
[----:B------:R-:W-:Y:S01]  /*c910*/  UMOV UR4, 0x400 ;  /* 0x0000040000047882 */ /* 0x000fe20000000000 */
[----:B------:R-:W-:Y:S01]  /*c920*/  BSSY B0, `(.L_x_3226) ;  /* 0x000026e000007945 */ /* 0x000fe20003800000 */
[----:B0-----:R-:W-:-:S06]  /*c930*/  ULEA UR4, UR5, UR4, 0x18 ;  /* 0x0000000405047291 */ /* 0x001fcc000f8ec03f */
[----:B------:R-:W-:-:S05]  /*c940*/  IMAD.U32 R2, RZ, RZ, UR4 ;  /* 0x00000004ff027e24 */ /* 0x000fca000f8e00ff */
[----:B-----5:R0:W1:Y:S01]  /*c950*/  LDS.128 R24, [R2+0x28cd0] ;  /* 0x028cd00002187984 */ /* 0x0200620000000c00 */
        /* <DEDUP_REMOVED lines=20> */
[----:B------:R-:W-:Y:S02]  /*caa0*/  MOV R36, R2 ;  /* 0x0000000200247202 */ /* 0x000fe40000000f00 */
[----:B--2---:R-:W-:-:S02]  /*cab0*/  MOV R37, R3 ;  /* 0x0000000300257202 */ /* 0x004fc40000000f00 */
        /* <DEDUP_REMOVED lines=9> */
[----:B------:R-:W-:Y:S01]  /*cb50*/  LOP3.LUT R52, R211, 0x380, RZ, 0xc0, !PT ;  /* 0x00000380d3347812 */ /* 0x000fe200078ec0ff */
[--C-:B------:R-:W-:Y:S01]  /*cb60*/  IMAD.X R49, RZ, RZ, R119.reuse, P1 ;  /* 0x000000ffff317224 */ /* 0x100fe200008e0677 */
[----:B------:R-:W-:Y:S01]  /*cb70*/  IADD3 R213, P4, R118, 0x60, RZ ;  /* 0x0000006076d57810 */ /* 0x000fe20007f9e0ff */
[--C-:B------:R-:W-:Y:S01]  /*cb80*/  IMAD.X R61, RZ, RZ, R119.reuse, P3 ;  /* 0x000000ffff3d7224 */ /* 0x100fe200018e0677 */
[----:B------:R-:W-:Y:S02]  /*cb90*/  LOP3.LUT R48, R183, 0x380, RZ, 0xc0, !PT ;  /* 0x00000380b7307812 */ /* 0x000fe400078ec0ff */
[----:B------:R-:W-:Y:S01]  /*cba0*/  LOP3.LUT R60, R217, 0x380, RZ, 0xc0, !PT ;  /* 0x00000380d93c7812 */ /* 0x000fe200078ec0ff */
[----:B------:R-:W-:Y:S01]  /*cbb0*/  IMAD.X R57, RZ, RZ, R119, P4 ;  /* 0x000000ffff397224 */ /* 0x000fe200020e0677 */
[----:B------:R-:W-:-:S02]  /*cbc0*/  SHF.R.U64 R52, R52, 0x3, RZ ;  /* 0x0000000334347819 */ /* 0x000fc400000012ff */
[----:B------:R-:W-:Y:S02]  /*cbd0*/  IADD3 R68, P5, R118, 0x2040, RZ ;  /* 0x0000204076447810 */ /* 0x000fe40007fbe0ff */
[----:B------:R-:W-:Y:S02]  /*cbe0*/  LOP3.LUT R56, R213, 0x380, RZ, 0xc0, !PT ;  /* 0x00000380d5387812 */ /* 0x000fe400078ec0ff */
[----:B------:R-:W-:Y:S01]  /*cbf0*/  SHF.R.U64 R48, R48, 0x3, RZ ;  /* 0x0000000330307819 */ /* 0x000fe200000012ff */
[----:B------:R-:W-:Y:S01]  /*cc00*/  IMAD.X R69, RZ, RZ, R119, P5 ;  /* 0x000000ffff457224 */ /* 0x000fe200028e0677 */
[----:B------:R-:W-:Y:S02]  /*cc10*/  SHF.R.U64 R60, R60, 0x3, RZ ;  /* 0x000000033c3c7819 */ /* 0x000fe400000012ff */
[C---:B------:R-:W-:Y:S02]  /*cc20*/  IADD3 R44, P6, R118.reuse, 0x2020, RZ ;  /* 0x00002020762c7810 */ /* 0x040fe40007fde0ff */
[----:B------:R-:W-:-:S02]  /*cc30*/  IADD3 R94, P1, R118, 0x4000, RZ ;  /* 0x00004000765e7810 */ /* 0x000fc40007f3e0ff */
[----:B------:R-:W-:Y:S02]  /*cc40*/  LOP3.LUT R52, R52, R211, RZ, 0x3c, !PT ;  /* 0x000000d334347212 */ /* 0x000fe400078e3cff */
[----:B------:R-:W-:Y:S01]  /*cc50*/  LOP3.LUT R211, R68, 0x380, RZ, 0xc0, !PT ;  /* 0x0000038044d37812 */ /* 0x000fe200078ec0ff */
[----:B------:R-:W-:Y:S01]  /*cc60*/  IMAD.X R95, RZ, RZ, R119, P1 ;  /* 0x000000ffff5f7224 */ /* 0x000fe200008e0677 */
[----:B------:R-:W-:Y:S02]  /*cc70*/  LOP3.LUT R11, R118, 0x380, RZ, 0xc0, !PT ;  /* 0x00000380760b7812 */ /* 0x000fe400078ec0ff */
[----:B------:R-:W-:Y:S02]  /*cc80*/  SHF.R.U64 R56, R56, 0x3, RZ ;  /* 0x0000000338387819 */ /* 0x000fe400000012ff */
[----:B------:R-:W-:Y:S02]  /*cc90*/  LOP3.LUT R48, R48, R183, RZ, 0x3c, !PT ;  /* 0x000000b730307212 */ /* 0x000fe400078e3cff */
[----:B------:R-:W-:-:S02]  /*cca0*/  LOP3.LUT R60, R60, R217, RZ, 0x3c, !PT ;  /* 0x000000d93c3c7212 */ /* 0x000fc400078e3cff */
[----:B------:R-:W-:Y:S02]  /*ccb0*/  IADD3 R72, P2, R118, 0x2060, RZ ;  /* 0x0000206076487810 */ /* 0x000fe40007f5e0ff */
[----:B------:R-:W-:Y:S02]  /*ccc0*/  LOP3.LUT R183, R44, 0x380, RZ, 0xc0, !PT ;  /* 0x000003802cb77812 */ /* 0x000fe400078ec0ff */
[----:B------:R-:W-:Y:S01]  /*ccd0*/  LOP3.LUT R217, R94, 0x380, RZ, 0xc0, !PT ;  /* 0x000003805ed97812 */ /* 0x000fe200078ec0ff */
[----:B------:R-:W-:Y:S01]  /*cce0*/  IMAD.X R73, RZ, RZ, R119, P2 ;  /* 0x000000ffff497224 */ /* 0x000fe200010e0677 */
[----:B------:R-:W-:Y:S02]  /*ccf0*/  SHF.R.U64 R211, R211, 0x3, RZ ;  /* 0x00000003d3d37819 */ /* 0x000fe400000012ff */
[----:B------:R-:W-:Y:S02]  /*cd00*/  IADD3 R30, P4, R118, 0x4040, RZ ;  /* 0x00004040761e7810 */ /* 0x000fe40007f9e0ff */
[----:B------:R-:W-:-:S02]  /*cd10*/  SHF.R.U64 R11, R11, 0x3, RZ ;  /* 0x000000030b0b7819 */ /* 0x000fc400000012ff */
[----:B------:R-:W-:Y:S01]  /*cd20*/  LOP3.LUT R56, R56, R213, RZ, 0x3c, !PT ;  /* 0x000000d538387212 */ /* 0x000fe200078e3cff */
[----:B------:R-:W-:Y:S01]  /*cd30*/  IMAD.X R103, RZ, RZ, R119, P4 ;  /* 0x000000ffff677224 */ /* 0x000fe200020e0677 */
[----:B------:R-:W-:Y:S02]  /*cd40*/  IADD3.X R65, RZ, R119, RZ, P6, !PT ;  /* 0x00000077ff417210 */ /* 0x000fe400037fe4ff */
[----:B------:R-:W-:Y:S02]  /*cd50*/  LOP3.LUT R213, R72, 0x380, RZ, 0xc0, !PT ;  /* 0x0000038048d57812 */ /* 0x000fe400078ec0ff */
[----:B------:R-:W-:Y:S02]  /*cd60*/  SHF.R.U64 R183, R183, 0x3, RZ ;  /* 0x00000003b7b77819 */ /* 0x000fe400000012ff */
[----:B------:R-:W-:Y:S02]  /*cd70*/  SHF.R.U64 R217, R217, 0x3, RZ ;  /* 0x00000003d9d97819 */ /* 0x000fe400000012ff */
[----:B------:R-:W-:-:S02]  /*cd80*/  IADD3 R4, P0, R118, 0x4020, RZ ;  /* 0x0000402076047810 */ /* 0x000fc40007f1e0ff */
[C---:B------:R-:W-:Y:S02]  /*cd90*/  IADD3 R6, P6, R118.reuse, 0x6000, RZ ;  /* 0x0000600076067810 */ /* 0x040fe40007fde0ff */
[C---:B------:R-:W-:Y:S01]  /*cda0*/  IADD3 R34, P3, R118.reuse, 0x4060, RZ ;  /* 0x0000406076227810 */ /* 0x040fe20007f7e0ff */
[--C-:B------:R-:W-:Y:S01]  /*cdb0*/  IMAD.X R99, RZ, RZ, R119.reuse, P0 ;  /* 0x000000ffff637224 */ /* 0x100fe200000e0677 */
[C---:B------:R-:W-:Y:S02]  /*cdc0*/  IADD3 R3, P5, R118.reuse, 0x6020, RZ ;  /* 0x0000602076037810 */ /* 0x040fe40007fbe0ff */
[C---:B------:R-:W-:Y:S01]  /*cdd0*/  IADD3 R10, P2, R118.reuse, 0x6040, RZ ;  /* 0x00006040760a7810 */ /* 0x040fe20007f5e0ff */
[--C-:B------:R-:W-:Y:S01]  /*cde0*/  IMAD.X R107, RZ, RZ, R119.reuse, P3 ;  /* 0x000000ffff6b7224 */ /* 0x100fe200018e0677 */
[----:B-1----:R-:W-:Y:S01]  /*cdf0*/  IADD3 R24, P1, R118, 0x6060, RZ ;  /* 0x0000606076187810 */ /* 0x002fe20007f3e0ff */
[----:B------:R-:W-:Y:S01]  /*ce00*/  IMAD.X R115, RZ, RZ, R119, P5 ;  /* 0x000000ffff737224 */ /* 0x000fe200028e0677 */
[----:B------:R-:W-:-:S02]  /*ce10*/  LOP3.LUT R68, R211, R68, RZ, 0x3c, !PT ;  /* 0x00000044d3447212 */ /* 0x000fc400078e3cff */
[----:B------:R-:W-:Y:S01]  /*ce20*/  LOP3.LUT R118, R11, R118, RZ, 0x3c, !PT ;  /* 0x000000760b767212 */ /* 0x000fe200078e3cff */
[--C-:B------:R-:W-:Y:S01]  /*ce30*/  IMAD.X R11, RZ, RZ, R119.reuse, P2 ;  /* 0x000000ffff0b7224 */ /* 0x100fe200010e0677 */
[----:B------:R-:W-:Y:S01]  /*ce40*/  LOP3.LUT R211, R30, 0x380, RZ, 0xc0, !PT ;  /* 0x000003801ed37812 */ /* 0x000fe200078ec0ff */
[----:B------:R-:W-:Y:S01]  /*ce50*/  IMAD.X R45, RZ, RZ, R119, P1 ;  /* 0x000000ffff2d7224 */ /* 0x000fe200008e0677 */
[----:B------:R-:W-:Y:S02]  /*ce60*/  SHF.R.U64 R213, R213, 0x3, RZ ;  /* 0x00000003d5d57819 */ /* 0x000fe400000012ff */
[----:B------:R-:W-:Y:S02]  /*ce70*/  LOP3.LUT R64, R183, R44, RZ, 0x3c, !PT ;  /* 0x0000002cb7407212 */ /* 0x000fe400078e3cff */
[----:B------:R-:W-:Y:S02]  /*ce80*/  LOP3.LUT R94, R217, R94, RZ, 0x3c, !PT ;  /* 0x0000005ed95e7212 */ /* 0x000fe400078e3cff */
[----:B------:R-:W-:-:S02]  /*ce90*/  LOP3.LUT R183, R4, 0x380, RZ, 0xc0, !PT ;  /* 0x0000038004b77812 */ /* 0x000fc400078ec0ff */
[----:B------:R-:W-:Y:S02]  /*cea0*/  LOP3.LUT R217, R6, 0x380, RZ, 0xc0, !PT ;  /* 0x0000038006d97812 */ /* 0x000fe400078ec0ff */
[-C--:B------:R-:W-:Y:S02]  /*ceb0*/  IADD3.X R111, RZ, R119.reuse, RZ, P6, !PT ;  /* 0x00000077ff6f7210 */ /* 0x080fe400037fe4ff */
[----:B------:R-:W-:Y:S02]  /*cec0*/  SHF.R.U64 R211, R211, 0x3, RZ ;  /* 0x00000003d3d37819 */ /* 0x000fe400000012ff */
[----:B------:R-:W-:Y:S02]  /*ced0*/  MOV R118, R118 ;  /* 0x0000007600767202 */ /* 0x000fe40000000f00 */
[----:B------:R-:W-:Y:S02]  /*cee0*/  LOP3.LUT R72, R213, R72, RZ, 0x3c, !PT ;  /* 0x00000048d5487212 */ /* 0x000fe400078e3cff */
[----:B------:R-:W-:-:S02]  /*cef0*/  LOP3.LUT R119, R10, 0x380, RZ, 0xc0, !PT ;  /* 0x000003800a777812 */ /* 0x000fc400078ec0ff */
[----:B------:R-:W-:Y:S02]  /*cf00*/  LOP3.LUT R213, R34, 0x380, RZ, 0xc0, !PT ;  /* 0x0000038022d57812 */ /* 0x000fe400078ec0ff */
[----:B------:R-:W-:Y:S02]  /*cf10*/  SHF.R.U64 R183, R183, 0x3, RZ ;  /* 0x00000003b7b77819 */ /* 0x000fe400000012ff */
[----:B------:R-:W-:Y:S02]  /*cf20*/  SHF.R.U64 R217, R217, 0x3, RZ ;  /* 0x00000003d9d97819 */ /* 0x000fe400000012ff */
[----:B------:R-:W-:Y:S02]  /*cf30*/  LOP3.LUT R102, R211, R30, RZ, 0x3c, !PT ;  /* 0x0000001ed3667212 */ /* 0x000fe400078e3cff */
[----:B------:R-:W-:Y:S02]  /*cf40*/  LOP3.LUT R30, R24, 0x380, RZ, 0xc0, !PT ;  /* 0x00000380181e7812 */ /* 0x000fe400078ec0ff */
[----:B------:R-:W-:-:S02]  /*cf50*/  SHF.R.U64 R119, R119, 0x3, RZ ;  /* 0x0000000377777819 */ /* 0x000fc400000012ff */
[----:B------:R-:W-:Y:S02]  /*cf60*/  SHF.R.U64 R213, R213, 0x3, RZ ;  /* 0x00000003d5d57819 */ /* 0x000fe400000012ff */
[----:B------:R-:W-:Y:S02]  /*cf70*/  LOP3.LUT R98, R183, R4, RZ, 0x3c, !PT ;  /* 0x00000004b7627212 */ /* 0x000fe400078e3cff */
[----:B------:R-:W-:Y:S02]  /*cf80*/  LOP3.LUT R110, R217, R6, RZ, 0x3c, !PT ;  /* 0x00000006d96e7212 */ /* 0x000fe400078e3cff */
[----:B------:R-:W-:Y:S02]  /*cf90*/  F2FP.BF16.F32.PACK_AB R4, R179, R181 ;  /* 0x000000b5b304723e */ /* 0x000fe400000010ff */
[----:B------:R-:W-:Y:S01]  /*cfa0*/  F2FP.BF16.F32.PACK_AB R6, R177, R180 ;  /* 0x000000b4b106723e */ /* 0x000fe200000010ff */
[----:B------:R-:W-:Y:S01]  /*cfb0*/  BAR.SYNC.DEFER_BLOCKING 0x1, 0x100 ;  /* 0x0044000000007b1d */ /* 0x000fe20000010000 */
[----:B------:R-:W-:-:S02]  /*cfc0*/  LOP3.LUT R0, R3, 0x380, RZ, 0xc0, !PT ;  /* 0x0000038003007812 */ /* 0x000fc400078ec0ff */
[----:B------:R-:W-:Y:S02]  /*cfd0*/  SHF.R.U64 R177, R30, 0x3, RZ ;  /* 0x000000031eb17819 */ /* 0x000fe400000012ff */
[----:B------:R-:W-:Y:S02]  /*cfe0*/  LOP3.LUT R10, R119, R10, RZ, 0x3c, !PT ;  /* 0x0000000a770a7212 */ /* 0x000fe400078e3cff */
[----:B------:R-:W-:Y:S02]  /*cff0*/  LOP3.LUT R106, R213, R34, RZ, 0x3c, !PT ;  /* 0x00000022d56a7212 */ /* 0x000fe400078e3cff */
[----:B------:R-:W-:Y:S02]  /*d000*/  MOV R48, R48 ;  /* 0x0000003000307202 */ /* 0x000fe40000000f00 */
[----:B------:R-:W-:Y:S02]  /*d010*/  F2FP.BF16.F32.PACK_AB R30, R174, R176 ;  /* 0x000000b0ae1e723e */ /* 0x000fe400000010ff */
[----:B------:R-:W-:-:S02]  /*d020*/  MOV R52, R52 ;  /* 0x0000003400347202 */ /* 0x000fc40000000f00 */
[----:B------:R-:W-:Y:S02]  /*d030*/  F2FP.BF16.F32.PACK_AB R34, R171, R173 ;  /* 0x000000adab22723e */ /* 0x000fe400000010ff */
[----:B------:R-:W-:Y:S02]  /*d040*/  SHF.R.U64 R0, R0, 0x3, RZ ;  /* 0x0000000300007819 */ /* 0x000fe400000012ff */
[----:B------:R-:W-:Y:S02]  /*d050*/  MOV R56, R56 ;  /* 0x0000003800387202 */ /* 0x000fe40000000f00 */
[----:B------:R-:W-:Y:S02]  /*d060*/  MOV R38, R10 ;  /* 0x0000000a00267202 */ /* 0x000fe40000000f00 */
[----:B------:R-:W-:Y:S01]  /*d070*/  MOV R60, R60 ;  /* 0x0000003c003c7202 */ /* 0x000fe20000000f00 */
[----:B------:R1:W-:Y:S01]  /*d080*/  STSM.16.M88.4 [R118], R4 ;  /* 0x0000000476007844 */ /* 0x0003e20000000200 */
[----:B------:R-:W-:-:S02]  /*d090*/  F2FP.BF16.F32.PACK_AB R10, R163, R165 ;  /* 0x000000a5a30a723e */ /* 0x000fc400000010ff */
[----:B------:R-:W-:Y:S01]  /*d0a0*/  F2FP.BF16.F32.PACK_AB R11, R63, R62 ;  /* 0x0000003e3f0b723e */ /* 0x000fe200000010ff */
[----:B------:R2:W-:Y:S01]  /*d0b0*/  STSM.16.M88.4 [R48], R28 ;  /* 0x0000001c30007844 */ /* 0x0005e20000000200 */
[----:B------:R-:W-:Y:S02]  /*d0c0*/  MOV R64, R64 ;  /* 0x0000004000407202 */ /* 0x000fe40000000f00 */
[----:B------:R-:W-:Y:S01]  /*d0d0*/  LOP3.LUT R114, R0, R3, RZ, 0x3c, !PT ;  /* 0x0000000300727212 */ /* 0x000fe200078e3cff */
[----:B------:R3:W-:Y:S01]  /*d0e0*/  STSM.16.M88.4 [R52], R32 ;  /* 0x0000002034007844 */ /* 0x0007e20000000200 */
[----:B------:R-:W-:Y:S02]  /*d0f0*/  MOV R68, R68 ;  /* 0x0000004400447202 */ /* 0x000fe40000000f00 */
[----:B------:R-:W-:Y:S02]  /*d100*/  MOV R72, R72 ;  /* 0x0000004800487202 */ /* 0x000fe40000000f00 */
[----:B------:R-:W-:-:S02]  /*d110*/  LOP3.LUT R44, R177, R24, RZ, 0x3c, !PT ;  /* 0x00000018b12c7212 */ /* 0x000fc400078e3cff */
[----:B------:R-:W-:Y:S02]  /*d120*/  MOV R94, R94 ;  /* 0x0000005e005e7202 */ /* 0x000fe40000000f00 */
[----:B-1----:R-:W-:Y:S02]  /*d130*/  F2FP.BF16.F32.PACK_AB R4, R169, R172 ;  /* 0x000000aca904723e */ /* 0x002fe400000010ff */
[----:B------:R-:W-:Y:S02]  /*d140*/  F2FP.BF16.F32.PACK_AB R5, R51, R50 ;  /* 0x000000323305723e */ /* 0x000fe400000010ff */
[----:B------:R-:W-:Y:S02]  /*d150*/  F2FP.BF16.F32.PACK_AB R6, R166, R170 ;  /* 0x000000aaa606723e */ /* 0x000fe400000010ff */
[----:B------:R-:W-:Y:S02]  /*d160*/  F2FP.BF16.F32.PACK_AB R7, R55, R54 ;  /* 0x000000363707723e */ /* 0x000fe400000010ff */
[----:B--2---:R-:W-:-:S02]  /*d170*/  F2FP.BF16.F32.PACK_AB R28, R159, R161 ;  /* 0x000000a19f1c723e */ /* 0x004fc400000010ff */
[----:B------:R-:W-:Y:S01]  /*d180*/  F2FP.BF16.F32.PACK_AB R29, R75, R74 ;  /* 0x0000004a4b1d723e */ /* 0x000fe200000010ff */
[----:B------:R-:W-:Y:S01]  /*d190*/  STSM.16.M88.4 [R56], R4 ;  /* 0x0000000438007844 */ /* 0x000fe20000000200 */
[----:B------:R-:W-:Y:S02]  /*d1a0*/  F2FP.BF16.F32.PACK_AB R30, R77, R160 ;  /* 0x000000a04d1e723e */ /* 0x000fe400000010ff */
[----:B------:R-:W-:Y:S01]  /*d1b0*/  F2FP.BF16.F32.PACK_AB R31, R79, R78 ;  /* 0x0000004e4f1f723e */ /* 0x000fe200000010ff */
[----:B------:R1:W-:Y:S01]  /*d1c0*/  STSM.16.M88.4 [R60], R8 ;  /* 0x000000083c007844 */ /* 0x0003e20000000200 */
[----:B---3--:R-:W-:Y:S02]  /*d1d0*/  F2FP.BF16.F32.PACK_AB R32, R81, R157 ;  /* 0x0000009d5120723e */ /* 0x008fe400000010ff */
[----:B------:R-:W-:Y:S01]  /*d1e0*/  F2FP.BF16.F32.PACK_AB R33, R83, R82 ;  /* 0x000000525321723e */ /* 0x000fe200000010ff */
[----:B------:R-:W-:Y:S01]  /*d1f0*/  STSM.16.M88.4 [R64], R12 ;  /* 0x0000000c40007844 */ /* 0x000fe20000000200 */
[----:B------:R-:W-:-:S02]  /*d200*/  F2FP.BF16.F32.PACK_AB R34, R85, R84 ;  /* 0x000000545522723e */ /* 0x000fc400000010ff */
[----:B------:R-:W-:Y:S01]  /*d210*/  F2FP.BF16.F32.PACK_AB R35, R87, R86 ;  /* 0x000000565723723e */ /* 0x000fe200000010ff */
[----:B------:R-:W-:Y:S01]  /*d220*/  STSM.16.M88.4 [R68], R28 ;  /* 0x0000001c44007844 */ /* 0x000fe20000000200 */
[----:B------:R-:W-:Y:S02]  /*d230*/  MOV R3, R98 ;  /* 0x0000006200037202 */ /* 0x000fe40000000f00 */
[----:B------:R-:W-:Y:S01]  /*d240*/  MOV R24, R106 ;  /* 0x0000006a00187202 */ /* 0x000fe20000000f00 */
[----:B------:R-:W-:Y:S01]  /*d250*/  STSM.16.M88.4 [R72], R32 ;  /* 0x0000002048007844 */ /* 0x000fe20000000200 */
[----:B------:R-:W-:Y:S02]  /*d260*/  F2FP.BF16.F32.PACK_AB R98, R101, R100 ;  /* 0x000000646562723e */ /* 0x000fe400000010ff */
[----:B------:R-:W-:Y:S01]  /*d270*/  F2FP.BF16.F32.PACK_AB R99, R70, R58 ;  /* 0x0000003a4663723e */ /* 0x000fe200000010ff */
[----:B------:R-:W-:Y:S01]  /*d280*/  STSM.16.M88.4 [R94], R88 ;  /* 0x000000585e007844 */ /* 0x000fe20000000200 */
[----:B------:R-:W-:-:S02]  /*d290*/  F2FP.BF16.F32.PACK_AB R104, R105, R104 ;  /* 0x000000686968723e */ /* 0x000fc400000010ff */
[----:B------:R-:W-:Y:S01]  /*d2a0*/  MOV R102, R102 ;  /* 0x0000006600667202 */ /* 0x000fe20000000f00 */
        /* <DEDUP_REMOVED lines=19> */
[----:B------:R-:W-:Y:S01]  /*d3e0*/  STSM.16.M88.4 [R110], R120 ;  /* 0x000000786e007844 */ /* 0x000fe20000000200 */
[----:B------:R-:W-:Y:S02]  /*d3f0*/  ISETP.NE.U32.AND P0, PT, RZ, UR4, PT ;  /* 0x00000004ff007c0c */ /* 0x000fe4000bf05070 */
[----:B-1----:R-:W-:-:S02]  /*d400*/  IADD3 R10, P1, R199, UR4, RZ ;  /* 0x00000004c70a7c10 */ /* 0x002fc4000ff3e0ff */
[----:B------:R-:W-:Y:S01]  /*d410*/  F2FP.BF16.F32.PACK_AB R130, R133, R132 ;  /* 0x000000848582723e */ /* 0x000fe200000010ff */
[----:B--2---:R-:W-:Y:S01]  /*d420*/  IMAD.MOV.U32 R24, RZ, RZ, RZ ;  /* 0x000000ffff187224 */ /* 0x004fe200078e00ff */
[----:B------:R-:W-:Y:S02]  /*d430*/  F2FP.BF16.F32.PACK_AB R131, R135, R134 ;  /* 0x000000868783723e */ /* 0x000fe400000010ff */
[----:B------:R-:W-:Y:S02]  /*d440*/  F2FP.BF16.F32.PACK_AB R137, R139, R138 ;  /* 0x0000008a8b89723e */ /* 0x000fe400000010ff */
[----:B------:R-:W-:Y:S01]  /*d450*/  F2FP.BF16.F32.PACK_AB R144, R145, R144 ;  /* 0x000000909190723e */ /* 0x000fe200000010ff */
[----:B------:R1:W-:Y:S01]  /*d460*/  STSM.16.M88.4 [R0], R128 ;  /* 0x0000008000007844 */ /* 0x0003e20000000200 */
[----:B------:R-:W-:Y:S02]  /*d470*/  F2FP.BF16.F32.PACK_AB R138, R141, R140 ;  /* 0x0000008c8d8a723e */ /* 0x000fe400000010ff */
[----:B------:R-:W-:-:S02]  /*d480*/  F2FP.BF16.F32.PACK_AB R139, R143, R142 ;  /* 0x0000008e8f8b723e */ /* 0x000fc400000010ff */
[----:B------:R-:W-:Y:S02]  /*d490*/  F2FP.BF16.F32.PACK_AB R145, R147, R146 ;  /* 0x000000929391723e */ /* 0x000fe400000010ff */
[----:B------:R-:W-:Y:S01]  /*d4a0*/  MOV R44, R44 ;  /* 0x0000002c002c7202 */ /* 0x000fe20000000f00 */
[----:B------:R-:W-:Y:S01]  /*d4b0*/  STSM.16.M88.4 [R38], R136 ;  /* 0x0000008826007844 */ /* 0x000fe20000000200 */
[----:B------:R-:W-:Y:S02]  /*d4c0*/  F2FP.BF16.F32.PACK_AB R146, R149, R148 ;  /* 0x000000949592723e */ /* 0x000fe400000010ff */
[----:B------:R-:W-:Y:S02]  /*d4d0*/  F2FP.BF16.F32.PACK_AB R147, R151, R150 ;  /* 0x000000969793723e */ /* 0x000fe400000010ff */
[----:B------:R-:W-:Y:S02]  /*d4e0*/  ISETP.NE.AND.EX P0, PT, RZ, UR5, PT, P0 ;  /* 0x00000005ff007c0c */ /* 0x000fe4000bf05300 */
        /* <DEDUP_REMOVED lines=8> */
[----:B-1----:R-:W-:Y:S01]  /*d570*/  IMAD.U32 R0, RZ, RZ, UR4 ;  /* 0x00000004ff007e24 */ /* 0x002fe2000f8e00ff */
[----:B------:R-:W-:Y:S01]  /*d580*/  @P6 IADD3.X R7, R200, UR5, RZ, P4, !PT ;  /* 0x00000005c8076c10 */ /* 0x000fe2000a7fe4ff */
[----:B------:R1:W5:Y:S01]  /*d590*/  @P0 LDG.E R24, desc[UR40][R10.64] ;  /* 0x000000280a180981 */ /* 0x000362000c1e1900 */
[----:B------:R-:W-:-:S03]  /*d5a0*/  IMAD R5, R192, 0x40, R187 ;  /* 0x00000040c0057824 */ /* 0x000fc600078e02bb */
[----:B------:R1:W5:Y:S01]  /*d5b0*/  @P6 LDG.E R0, desc[UR40][R6.64] ;  /* 0x0000002806006981 */ /* 0x000362000c1e1900 */
[----:B------:R-:W-:-:S03]  /*d5c0*/  IMAD.WIDE R4, R5, 0x2, R36 ;  /* 0x0000000205047825 */ /* 0x000fc600078e0224 */
[C---:B------:R-:W-:Y:S02]  /*d5d0*/  IADD3 R9, P1, R4.reuse, 0x1000, RZ ;  /* 0x0000100004097810 */ /* 0x040fe40007f3e0ff */
[C---:B------:R-:W-:Y:S02]  /*d5e0*/  IADD3 R13, P2, R4.reuse, 0x2000, RZ ;  /* 0x00002000040d7810 */ /* 0x040fe40007f5e0ff */
[C---:B------:R-:W-:Y:S02]  /*d5f0*/  IADD3 R29, P3, R4.reuse, 0x3000, RZ ;  /* 0x00003000041d7810 */ /* 0x040fe40007f7e0ff */
[----:B------:R-:W-:Y:S02]  /*d600*/  IADD3 R33, P4, R4, 0x4000, RZ ;  /* 0x0000400004217810 */ /* 0x000fe40007f9e0ff */
[----:B------:R-:W-:Y:S02]  /*d610*/  LOP3.LUT R8, R9, 0x380, RZ, 0xc0, !PT ;  /* 0x0000038009087812 */ /* 0x000fe400078ec0ff */
[----:B------:R-:W-:-:S02]  /*d620*/  LOP3.LUT R12, R13, 0x380, RZ, 0xc0, !PT ;  /* 0x000003800d0c7812 */ /* 0x000fc400078ec0ff */
[----:B------:R-:W-:Y:S02]  /*d630*/  LOP3.LUT R28, R29, 0x380, RZ, 0xc0, !PT ;  /* 0x000003801d1c7812 */ /* 0x000fe400078ec0ff */
[----:B------:R-:W-:Y:S02]  /*d640*/  LOP3.LUT R32, R33, 0x380, RZ, 0xc0, !PT ;  /* 0x0000038021207812 */ /* 0x000fe400078ec0ff */
[----:B------:R-:W-:Y:S02]  /*d650*/  SHF.R.U64 R8, R8, 0x3, RZ ;  /* 0x0000000308087819 */ /* 0x000fe400000012ff */
[----:B------:R-:W-:Y:S02]  /*d660*/  SHF.R.U64 R12, R12, 0x3, RZ ;  /* 0x000000030c0c7819 */ /* 0x000fe400000012ff */
[----:B------:R-:W-:Y:S02]  /*d670*/  SHF.R.U64 R28, R28, 0x3, RZ ;  /* 0x000000031c1c7819 */ /* 0x000fe400000012ff */
[----:B------:R-:W-:-:S02]  /*d680*/  SHF.R.U64 R32, R32, 0x3, RZ ;  /* 0x0000000320207819 */ /* 0x000fc400000012ff */
[----:B------:R-:W-:Y:S02]  /*d690*/  IADD3 R37, P5, R4, 0x5000, RZ ;  /* 0x0000500004257810 */ /* 0x000fe40007fbe0ff */
[----:B------:R-:W-:Y:S01]  /*d6a0*/  LOP3.LUT R8, R8, R9, RZ, 0x3c, !PT ;  /* 0x0000000908087212 */ /* 0x000fe200078e3cff */
[--C-:B------:R-:W-:Y:S01]  /*d6b0*/  IMAD.X R9, RZ, RZ, R5.reuse, P1 ;  /* 0x000000ffff097224 */ /* 0x100fe200008e0605 */
[----:B------:R-:W-:Y:S02]  /*d6c0*/  LOP3.LUT R12, R12, R13, RZ, 0x3c, !PT ;  /* 0x0000000d0c0c7212 */ /* 0x000fe400078e3cff */
[----:B------:R-:W-:Y:S01]  /*d6d0*/  LOP3.LUT R28, R28, R29, RZ, 0x3c, !PT ;  /* 0x0000001d1c1c7212 */ /* 0x000fe200078e3cff */
[--C-:B------:R-:W-:Y:S01]  /*d6e0*/  IMAD.X R29, RZ, RZ, R5.reuse, P3 ;  /* 0x000000ffff1d7224 */ /* 0x100fe200018e0605 */
[----:B------:R-:W-:Y:S01]  /*d6f0*/  LOP3.LUT R32, R32, R33, RZ, 0x3c, !PT ;  /* 0x0000002120207212 */ /* 0x000fe200078e3cff */
[----:B------:R-:W-:Y:S01]  /*d700*/  IMAD.X R33, RZ, RZ, R5, P4 ;  /* 0x000000ffff217224 */ /* 0x000fe200020e0605 */
[----:B------:R-:W-:-:S02]  /*d710*/  P2R R14, PR, RZ, 0x20 ;  /* 0x00000020ff0e7803 */ /* 0x000fc40000000000 */
[----:B------:R-:W-:Y:S02]  /*d720*/  IADD3.X R13, RZ, R5, RZ, P2, !PT ;  /* 0x00000005ff0d7210 */ /* 0x000fe400017fe4ff */
[C---:B------:R-:W-:Y:S02]  /*d730*/  IADD3 R41, P1, R4.reuse, 0x6000, RZ ;  /* 0x0000600004297810 */ /* 0x040fe40007f3e0ff */
[C---:B------:R-:W-:Y:S02]  /*d740*/  IADD3 R45, P2, R4.reuse, 0x7000, RZ ;  /* 0x00007000042d7810 */ /* 0x040fe40007f5e0ff */
[C---:B------:R-:W-:Y:S02]  /*d750*/  IADD3 R49, P3, R4.reuse, 0x8000, RZ ;  /* 0x0000800004317810 */ /* 0x040fe40007f7e0ff */
[C---:B------:R-:W-:Y:S02]  /*d760*/  IADD3 R53, P4, R4.reuse, 0x9000, RZ ;  /* 0x0000900004357810 */ /* 0x040fe40007f9e0ff */
[----:B------:R-:W-:-:S02]  /*d770*/  IADD3 R57, P5, R4, 0xa000, RZ ;  /* 0x0000a00004397810 */ /* 0x000fc40007fbe0ff */
[----:B------:R-:W-:Y:S02]  /*d780*/  LOP3.LUT R36, R37, 0x380, RZ, 0xc0, !PT ;  /* 0x0000038025247812 */ /* 0x000fe400078ec0ff */
[----:B------:R-:W-:Y:S02]  /*d790*/  LOP3.LUT R40, R41, 0x380, RZ, 0xc0, !PT ;  /* 0x0000038029287812 */ /* 0x000fe400078ec0ff */
[----:B--2---:R-:W-:Y:S02]  /*d7a0*/  LOP3.LUT R44, R45, 0x380, RZ, 0xc0, !PT ;  /* 0x000003802d2c7812 */ /* 0x004fe400078ec0ff */
[----:B------:R-:W-:Y:S02]  /*d7b0*/  LOP3.LUT R48, R49, 0x380, RZ, 0xc0, !PT ;  /* 0x0000038031307812 */ /* 0x000fe400078ec0ff */
[----:B------:R-:W-:Y:S02]  /*d7c0*/  LOP3.LUT R52, R53, 0x380, RZ, 0xc0, !PT ;  /* 0x0000038035347812 */ /* 0x000fe400078ec0ff */
[----:B------:R-:W-:-:S02]  /*d7d0*/  LOP3.LUT R56, R57, 0x380, RZ, 0xc0, !PT ;  /* 0x0000038039387812 */ /* 0x000fc400078ec0ff */
[----:B------:R-:W-:Y:S02]  /*d7e0*/  SHF.R.U64 R36, R36, 0x3, RZ ;  /* 0x0000000324247819 */ /* 0x000fe400000012ff */
[----:B------:R-:W-:Y:S02]  /*d7f0*/  SHF.R.U64 R40, R40, 0x3, RZ ;  /* 0x0000000328287819 */ /* 0x000fe400000012ff */
[----:B------:R-:W-:Y:S02]  /*d800*/  SHF.R.U64 R44, R44, 0x3, RZ ;  /* 0x000000032c2c7819 */ /* 0x000fe400000012ff */
[----:B------:R-:W-:Y:S02]  /*d810*/  SHF.R.U64 R48, R48, 0x3, RZ ;  /* 0x0000000330307819 */ /* 0x000fe400000012ff */
[----:B------:R-:W-:Y:S02]  /*d820*/  SHF.R.U64 R52, R52, 0x3, RZ ;  /* 0x0000000334347819 */ /* 0x000fe400000012ff */
[----:B------:R-:W-:-:S02]  /*d830*/  SHF.R.U64 R56, R56, 0x3, RZ ;  /* 0x0000000338387819 */ /* 0x000fc400000012ff */
[----:B------:R-:W-:Y:S02]  /*d840*/  LOP3.LUT R36, R36, R37, RZ, 0x3c, !PT ;  /* 0x0000002524247212 */ /* 0x000fe400078e3cff */
[----:B------:R-:W-:Y:S02]  /*d850*/  LOP3.LUT R40, R40, R41, RZ, 0x3c, !PT ;  /* 0x0000002928287212 */ /* 0x000fe400078e3cff */
[----:B------:R-:W-:Y:S02]  /*d860*/  LOP3.LUT R44, R44, R45, RZ, 0x3c, !PT ;  /* 0x0000002d2c2c7212 */ /* 0x000fe400078e3cff */
[----:B------:R-:W-:Y:S02]  /*d870*/  LOP3.LUT R48, R48, R49, RZ, 0x3c, !PT ;  /* 0x0000003130307212 */ /* 0x000fe400078e3cff */
[----:B------:R-:W-:Y:S02]  /*d880*/  LOP3.LUT R52, R52, R53, RZ, 0x3c, !PT ;  /* 0x0000003534347212 */ /* 0x000fe400078e3cff */
[----:B------:R-:W-:Y:S01]  /*d890*/  LOP3.LUT R56, R56, R57, RZ, 0x3c, !PT ;  /* 0x0000003938387212 */ /* 0x000fe200078e3cff */
[----:B-1----:R-:W-:Y:S06]  /*d8a0*/  @P6 BRA `(.L_x_3228) ;  /* 0x0000000000106947 */ /* 0x002fec0003800000 */
[----:B------:R-:W-:Y:S05]  /*d8b0*/  @!P0 BRA `(.L_x_3228) ;  /* 0x00000000000c8947 */ /* 0x000fea0003800000 */
[----:B------:R-:W2:Y:S04]  /*d8c0*/  LDG.E R3, desc[UR40][R10.64] ;  /* 0x000000280a037981 */ /* 0x000ea8000c1e1900 */
[----:B-----5:R-:W2:Y:S02]  /*d8d0*/  LDG.E R0, desc[UR40][R10.64+0x4] ;  /* 0x000004280a007981 */ /* 0x020ea4000c1e1900 */
[----:B--2---:R-:W-:-:S07]  /*d8e0*/  IMAD.IADD R0, R0, 0x1, -R3 ;  /* 0x0000000100007824 */ /* 0x004fce00078e0a03 */
.L_x_3228:
[----:B------:R-:W1:Y:S01]  /*d8f0*/  SHFL.IDX PT, R3, R206, RZ, 0x1f ;  /* 0x00001fffce037589 */ /* 0x000e6200000e0000 */
[----:B------:R-:W-:Y:S01]  /*d900*/  ISETP.NE.AND P6, PT, R14, RZ, PT ;  /* 0x000000ff0e00720c */ /* 0x000fe20003fc5270 */
[--C-:B------:R-:W-:Y:S01]  /*d910*/  IMAD.X R57, RZ, RZ, R5.reuse, P5 ;  /* 0x000000ffff397224 */ /* 0x100fe200028e0605 */
[----:B------:R-:W-:Y:S01]  /*d920*/  IADD3.X R45, RZ, R5, RZ, P2, !PT ;  /* 0x00000005ff2d7210 */ /* 0x000fe200017fe4ff */
[--C-:B------:R-:W-:Y:S01]  /*d930*/  IMAD.X R41, RZ, RZ, R5.reuse, P1 ;  /* 0x000000ffff297224 */ /* 0x100fe200008e0605 */
[C---:B------:R-:W-:Y:S01]  /*d940*/  IADD3 R65, P1, R4.reuse, 0xc000, RZ ;  /* 0x0000c00004417810 */ /* 0x040fe20007f3e0ff */
[--C-:B------:R-:W-:Y:S01]  /*d950*/  IMAD.X R37, RZ, RZ, R5.reuse, P6 ;  /* 0x000000ffff257224 */ /* 0x100fe200030e0605 */
[C---:B------:R-:W-:Y:S01]  /*d960*/  IADD3 R61, P6, R4.reuse, 0xb000, RZ ;  /* 0x0000b000043d7810 */ /* 0x040fe20007fde0ff */
[--C-:B------:R-:W-:Y:S01]  /*d970*/  IMAD.X R49, RZ, RZ, R5.reuse, P3 ;  /* 0x000000ffff317224 */ /* 0x100fe200018e0605 */
[C---:B------:R-:W-:Y:S01]  /*d980*/  IADD3 R69, P2, R4.reuse, 0xd000, RZ ;  /* 0x0000d00004457810 */ /* 0x040fe20007f5e0ff */
[----:B------:R-:W-:Y:S01]  /*d990*/  IMAD.X R53, RZ, RZ, R5, P4 ;  /* 0x000000ffff357224 */ /* 0x000fe200020e0605 */
[----:B------:R-:W-:-:S02]  /*d9a0*/  IADD3 R73, P3, R4, 0xe000, RZ ;  /* 0x0000e00004497810 */ /* 0x000fc40007f7e0ff */
[C---:B------:R-:W-:Y:S02]  /*d9b0*/  IADD3 R10, P4, R4.reuse, 0xf000, RZ ;  /* 0x0000f000040a7810 */ /* 0x040fe40007f9e0ff */
[----:B------:R-:W-:Y:S02]  /*d9c0*/  LOP3.LUT R60, R61, 0x380, RZ, 0xc0, !PT ;  /* 0x000003803d3c7812 */ /* 0x000fe400078ec0ff */
[----:B------:R-:W-:Y:S01]  /*d9d0*/  LOP3.LUT R64, R65, 0x380, RZ, 0xc0, !PT ;  /* 0x0000038041407812 */ /* 0x000fe200078ec0ff */
[----:B------:R-:W-:Y:S01]  /*d9e0*/  IMAD.X R77, RZ, RZ, R5, P4 ;  /* 0x000000ffff4d7224 */ /* 0x000fe200020e0605 */
[----:B------:R-:W-:Y:S02]  /*d9f0*/  LOP3.LUT R68, R69, 0x380, RZ, 0xc0, !PT ;  /* 0x0000038045447812 */ /* 0x000fe400078ec0ff */
[----:B------:R-:W-:Y:S02]  /*da00*/  LOP3.LUT R72, R73, 0x380, RZ, 0xc0, !PT ;  /* 0x0000038049487812 */ /* 0x000fe400078ec0ff */
[----:B------:R-:W-:-:S02]  /*da10*/  LOP3.LUT R7, R4, 0x380, RZ, 0xc0, !PT ;  /* 0x0000038004077812 */ /* 0x000fc400078ec0ff */
[----:B-1----:R-:W-:Y:S02]  /*da20*/  ISETP.NE.AND P5, PT, R3, RZ, PT ;  /* 0x000000ff0300720c */ /* 0x002fe40003fa5270 */
[----:B------:R-:W-:Y:S02]  /*da30*/  LOP3.LUT R3, R10, 0x380, RZ, 0xc0, !PT ;  /* 0x000003800a037812 */ /* 0x000fe400078ec0ff */
[----:B------:R-:W-:Y:S02]  /*da40*/  SHF.R.U64 R60, R60, 0x3, RZ ;  /* 0x000000033c3c7819 */ /* 0x000fe400000012ff */
[----:B------:R-:W-:Y:S02]  /*da50*/  SHF.R.U64 R64, R64, 0x3, RZ ;  /* 0x0000000340407819 */ /* 0x000fe400000012ff */
[----:B------:R-:W-:Y:S02]  /*da60*/  SHF.R.U64 R68, R68, 0x3, RZ ;  /* 0x0000000344447819 */ /* 0x000fe400000012ff */
[----:B------:R-:W-:-:S02]  /*da70*/  SHF.R.U64 R72, R72, 0x3, RZ ;  /* 0x0000000348487819 */ /* 0x000fc400000012ff */
[----:B------:R-:W-:Y:S02]  /*da80*/  SHF.R.U64 R7, R7, 0x3, RZ ;  /* 0x0000000307077819 */ /* 0x000fe400000012ff */
[----:B------:R-:W-:Y:S02]  /*da90*/  SHF.R.U64 R3, R3, 0x3, RZ ;  /* 0x0000000303037819 */ /* 0x000fe400000012ff */
[----:B------:R-:W-:Y:S01]  /*daa0*/  LOP3.LUT R60, R60, R61, RZ, 0x3c, !PT ;  /* 0x0000003d3c3c7212 */ /* 0x000fe200078e3cff */
[--C-:B------:R-:W-:Y:S01]  /*dab0*/  IMAD.X R61, RZ, RZ, R5.reuse, P6 ;  /* 0x000000ffff3d7224 */ /* 0x100fe200030e0605 */
[----:B------:R-:W-:Y:S01]  /*dac0*/  LOP3.LUT R64, R64, R65, RZ, 0x3c, !PT ;  /* 0x0000004140407212 */ /* 0x000fe200078e3cff */
[--C-:B------:R-:W-:Y:S01]  /*dad0*/  IMAD.X R65, RZ, RZ, R5.reuse, P1 ;  /* 0x000000ffff417224 */ /* 0x100fe200008e0605 */
[----:B------:R-:W-:Y:S01]  /*dae0*/  LOP3.LUT R68, R68, R69, RZ, 0x3c, !PT ;  /* 0x0000004544447212 */ /* 0x000fe200078e3cff */
[----:B------:R-:W-:Y:S01]  /*daf0*/  IMAD.X R69, RZ, RZ, R5, P2 ;  /* 0x000000ffff457224 */ /* 0x000fe200010e0605 */
[----:B------:R-:W-:-:S02]  /*db00*/  LOP3.LUT R72, R72, R73, RZ, 0x3c, !PT ;  /* 0x0000004948487212 */ /* 0x000fc400078e3cff */
[----:B------:R-:W-:Y:S01]  /*db10*/  LOP3.LUT R6, R7, R4, RZ, 0x3c, !PT ;  /* 0x0000000407067212 */ /* 0x000fe200078e3cff */
[----:B------:R-:W-:Y:S01]  /*db20*/  IMAD.MOV.U32 R7, RZ, RZ, R5 ;  /* 0x000000ffff077224 */ /* 0x000fe200078e0005 */
[----:B------:R-:W-:Y:S02]  /*db30*/  IADD3.X R73, RZ, R5, RZ, P3, !PT ;  /* 0x00000005ff497210 */ /* 0x000fe40001ffe4ff */
[----:B------:R-:W-:Y:S02]  /*db40*/  LOP3.LUT R76, R3, R10, RZ, 0x3c, !PT ;  /* 0x0000000a034c7212 */ /* 0x000fe400078e3cff */
[----:B------:R-:W-:Y:S02]  /*db50*/  SHF.R.S32.HI R80, RZ, 0x1f, R198 ;  /* 0x0000001fff507819 */ /* 0x000fe400000114c6 */
[----:B------:R-:W-:Y:S02]  /*db60*/  SEL R83, R201, RZ, !P0 ;  /* 0x000000ffc9537207 */ /* 0x000fe40004000000 */
[----:B------:R-:W-:-:S02]  /*db70*/  SEL R205, R205, RZ, !P0 ;  /* 0x000000ffcdcd7207 */ /* 0x000fc40004000000 */
[----:B-----5:R-:W-:Y:S01]  /*db80*/  SHF.R.S32.HI R81, RZ, 0x1f, R24 ;  /* 0x0000001fff517819 */ /* 0x020fe20000011418 */
[----:B------:R-:W-:Y:S06]  /*db90*/  @P5 BRA `(.L_x_3229) ;  /* 0x0000000000645947 */ /* 0x000fec0003800000 */
[----:B------:R-:W-:Y:S01]  /*dba0*/  ULDC.64 UR4, c[0x0][0xb70] ;  /* 0x0002dc0000047ab9 */ /* 0x000fe20000000a00 */
[----:B------:R-:W-:Y:S01]  /*dbb0*/  IMAD.MOV.U32 R4, RZ, RZ, R24 ;  /* 0x000000ffff047224 */ /* 0x000fe200078e0018 */
[----:B------:R-:W-:Y:S01]  /*dbc0*/  LEA R15, R203, R188, 0x6 ;  /* 0x000000bccb0f7211 */ /* 0x000fe200078e30ff */
[----:B------:R-:W-:Y:S02]  /*dbd0*/  IMAD R3, R80, UR4, RZ ;  /* 0x0000000450037c24 */ /* 0x000fe4000f8e02ff */
[----:B------:R-:W-:Y:S02]  /*dbe0*/  IMAD.MOV.U32 R5, RZ, RZ, R81 ;  /* 0x000000ffff057224 */ /* 0x000fe400078e0051 */
[C---:B------:R-:W-:Y:S02]  /*dbf0*/  IMAD R3, R198.reuse, UR5, R3 ;  /* 0x00000005c6037c24 */ /* 0x040fe4000f8e0203 */
[----:B------:R-:W-:Y:S01]  /*dc00*/  IMAD.WIDE.U32 R4, R198, UR4, R4 ;  /* 0x00000004c6047c25 */ /* 0x000fe2000f8e0004 */
[----:B------:R-:W-:-:S03]  /*dc10*/  ULDC.64 UR4, c[0x0][0xb78] ;  /* 0x0002de0000047ab9 */ /* 0x000fc60000000a00 */
[----:B------:R-:W-:Y:S02]  /*dc20*/  IMAD.IADD R5, R5, 0x1, R3 ;  /* 0x0000000105057824 */ /* 0x000fe400078e0203 */
[----:B------:R-:W-:Y:S02]  /*dc30*/  IMAD.MOV R11, RZ, RZ, -R191 ;  /* 0x000000ffff0b7224 */ /* 0x000fe400078e0abf */
[----:B------:R-:W-:Y:S02]  /*dc40*/  IMAD R3, R205, UR4, RZ ;  /* 0x00000004cd037c24 */ /* 0x000fe4000f8e02ff */
[C---:B------:R-:W-:Y:S01]  /*dc50*/  IMAD.WIDE.U32 R4, R83.reuse, UR4, R4 ;  /* 0x0000000453047c25 */ /* 0x040fe2000f8e0004 */
[----:B------:R-:W-:Y:S02]  /*dc60*/  ISETP.NE.AND P0, PT, R190, R11, PT ;  /* 0x0000000bbe00720c */ /* 0x000fe40003f05270 */
[----:B------:R-:W-:Y:S01]  /*dc70*/  SHF.R.S32.HI R11, RZ, 0x1f, R15 ;  /* 0x0000001fff0b7819 */ /* 0x000fe2000001140f */
[----:B------:R-:W-:Y:S01]  /*dc80*/  IMAD R14, R83, UR5, R3 ;  /* 0x00000005530e7c24 */ /* 0x000fe2000f8e0203 */
[C---:B------:R-:W-:Y:S01]  /*dc90*/  IADD3 R10, P2, R15.reuse, R4, RZ ;  /* 0x000000040f0a7210 */ /* 0x040fe20007f5e0ff */
[C---:B------:R-:W-:Y:S01]  /*dca0*/  VIADD R3, R15.reuse, 0x8 ;  /* 0x000000080f037836 */ /* 0x040fe20000000000 */
[----:B------:R-:W-:Y:S01]  /*dcb0*/  ISETP.GE.OR P1, PT, R15, R0, P0 ;  /* 0x000000000f00720c */ /* 0x000fe20000726670 */
[----:B------:R-:W-:Y:S01]  /*dcc0*/  ULDC.64 UR4, c[0x0][0xb40] ;  /* 0x0002d00000047ab9 */ /* 0x000fe20000000a00 */
[----:B------:R-:W-:-:S02]  /*dcd0*/  IADD3.X R11, R11, R5, R14, P2, !PT ;  /* 0x000000050b0b7210 */ /* 0x000fc400017fe40e */
[----:B------:R-:W-:Y:S02]  /*dce0*/  ISETP.GE.OR P0, PT, R3, R0, P0 ;  /* 0x000000000300720c */ /* 0x000fe40000706670 */
[----:B------:R-:W-:-:S04]  /*dcf0*/  LEA R4, P2, R10, UR4, 0x2 ;  /* 0x000000040a047c11 */ /* 0x000fc8000f8410ff */
[----:B------:R-:W-:-:S05]  /*dd00*/  LEA.HI.X R5, R10, UR5, R11, 0x2, P2 ;  /* 0x000000050a057c11 */ /* 0x000fca00090f140b */
[----:B------:R1:W-:Y:S04]  /*dd10*/  @!P1 STG.E desc[UR40][R4.64], R21 ;  /* 0x0000001504009986 */ /* 0x0003e8000c101928 */
[----:B------:R1:W-:Y:S02]  /*dd20*/  @!P0 STG.E desc[UR40][R4.64+0x20], R20 ;  /* 0x0000201404008986 */ /* 0x0003e4000c101928 */
.L_x_3229:
[----:B------:R-:W2:Y:S01]  /*dd30*/  LDC R90, c[0x0][0xa8c] ;  /* 0x0002a300ff5a7b82 */ /* 0x000ea20000000800 */
[----:B------:R-:W-:Y:S01]  /*dd40*/  ULDC.64 UR4, c[0x0][0xaa0] ;  /* 0x0002a80000047ab9 */ /* 0x000fe20000000a00 */
[--C-:B-1----:R-:W-:Y:S01]  /*dd50*/  SHF.R.S32.HI R21, RZ, 0x1f, R187.reuse ;  /* 0x0000001fff157819 */ /* 0x102fe200000114bb */
[----:B------:R-:W-:Y:S01]  /*dd60*/  IMAD R3, R81, UR4, RZ ;  /* 0x0000000451037c24 */ /* 0x000fe2000f8e02ff */
[----:B------:R-:W5:Y:S01]  /*dd70*/  LD.E.128 R4, desc[UR40][R6.64] ;  /* 0x0000002806047980 */ /* 0x000f62000c101d00 */
[----:B------:R-:W-:Y:S02]  /*dd80*/  IMAD.MOV.U32 R20, RZ, RZ, R187 ;  /* 0x000000ffff147224 */ /* 0x000fe400078e00bb */
[C---:B------:R-:W-:Y:S01]  /*dd90*/  IMAD R3, R24.reuse, UR5, R3 ;  /* 0x0000000518037c24 */ /* 0x040fe2000f8e0203 */
[----:B------:R-:W5:Y:S01]  /*dda0*/  LD.E.128 R8, desc[UR40][R8.64] ;  /* 0x0000002808087980 */ /* 0x000f62000c101d00 */
[----:B------:R-:W-:Y:S01]  /*ddb0*/  IMAD.WIDE.U32 R20, R24, UR4, R20 ;  /* 0x0000000418147c25 */ /* 0x000fe2000f8e0014 */
[----:B------:R-:W-:-:S02]  /*ddc0*/  ULDC.64 UR4, c[0x0][0xae0] ;  /* 0x0002b80000047ab9 */ /* 0x000fc40000000a00 */
[----:B------:R-:W5:Y:S01]  /*ddd0*/  LD.E.128 R12, desc[UR40][R12.64] ;  /* 0x000000280c0c7980 */ /* 0x000f62000c101d00 */
[----:B------:R-:W-:Y:S02]  /*dde0*/  IMAD.IADD R21, R21, 0x1, R3 ;  /* 0x0000000115157824 */ /* 0x000fe400078e0203 */
[----:B------:R-:W-:Y:S01]  /*ddf0*/  VIADD R3, R187, 0x40 ;  /* 0x00000040bb037836 */ /* 0x000fe20000000000 */
[----:B------:R-:W5:Y:S01]  /*de00*/  LD.E.128 R28, desc[UR40][R28.64] ;  /* 0x000000281c1c7980 */ /* 0x000f62000c101d00 */
[----:B------:R-:W-:Y:S02]  /*de10*/  IMAD R81, R80, UR4, RZ ;  /* 0x0000000450517c24 */ /* 0x000fe4000f8e02ff */
[----:B------:R-:W-:Y:S01]  /*de20*/  IMAD R85, R203, -0x40, R0 ;  /* 0xffffffc0cb557824 */ /* 0x000fe200078e0200 */
[----:B------:R-:W5:Y:S01]  /*de30*/  LD.E.128 R32, desc[UR40][R32.64] ;  /* 0x0000002820207980 */ /* 0x000f62000c101d00 */
[----:B--2---:R-:W-:-:S03]  /*de40*/  ISETP.GE.AND P3, PT, R3, R90, PT ;  /* 0x0000005a0300720c */ /* 0x004fc60003f66270 */
[----:B------:R-:W5:Y:S01]  /*de50*/  LD.E.128 R36, desc[UR40][R36.64] ;  /* 0x0000002824247980 */ /* 0x000f62000c101d00 */
[----:B------:R-:W-:Y:S02]  /*de60*/  VIADD R0, R192, 0x20 ;  /* 0x00000020c0007836 */ /* 0x000fe40000000000 */
[C---:B------:R-:W-:Y:S01]  /*de70*/  IMAD R81, R198.reuse, UR5, R81 ;  /* 0x00000005c6517c24 */ /* 0x040fe2000f8e0251 */
[----:B------:R-:W5:Y:S01]  /*de80*/  LD.E.128 R40, desc[UR40][R40.64] ;  /* 0x0000002828287980 */ /* 0x000f62000c101d00 */
[----:B------:R-:W-:Y:S01]  /*de90*/  IMAD.WIDE.U32 R20, R198, UR4, R20 ;  /* 0x00000004c6147c25 */ /* 0x000fe2000f8e0014 */
[----:B------:R-:W-:Y:S01]  /*dea0*/  SEL R24, RZ, 0xffffffff, P3 ;  /* 0xffffffffff187807 */ /* 0x000fe20001800000 */
[----:B------:R-:W-:Y:S01]  /*deb0*/  ULDC.64 UR4, c[0x0][0xae8] ;  /* 0x0002ba0000047ab9 */ /* 0x000fe20000000a00 */
[----:B------:R-:W5:Y:S01]  /*dec0*/  LD.E.128 R44, desc[UR40][R44.64] ;  /* 0x000000282c2c7980 */ /* 0x000f62000c101d00 */
[----:B------:R-:W-:-:S03]  /*ded0*/  ISETP.GE.AND P2, PT, R187, R90, PT ;  /* 0x0000005abb00720c */ /* 0x000fc60003f46270 */
[----:B------:R-:W5:Y:S01]  /*dee0*/  LD.E.128 R48, desc[UR40][R48.64] ;  /* 0x0000002830307980 */ /* 0x000f62000c101d00 */
[----:B------:R-:W-:-:S03]  /*def0*/  VIADD R87, R187, 0xc0 ;  /* 0x000000c0bb577836 */ /* 0x000fc60000000000 */
[----:B------:R-:W5:Y:S04]  /*df00*/  LD.E.128 R52, desc[UR40][R52.64] ;  /* 0x0000002834347980 */ /* 0x000f68000c101d00 */
[----:B------:R-:W5:Y:S04]  /*df10*/  LD.E.128 R56, desc[UR40][R56.64] ;  /* 0x0000002838387980 */ /* 0x000f68000c101d00 */
[----:B------:R-:W5:Y:S04]  /*df20*/  LD.E.128 R60, desc[UR40][R60.64] ;  /* 0x000000283c3c7980 */ /* 0x000f68000c101d00 */
[----:B------:R-:W5:Y:S04]  /*df30*/  LD.E.128 R64, desc[UR40][R64.64] ;  /* 0x0000002840407980 */ /* 0x000f68000c101d00 */
[----:B------:R-:W5:Y:S04]  /*df40*/  LD.E.128 R68, desc[UR40][R68.64] ;  /* 0x0000002844447980 */ /* 0x000f68000c101d00 */
[----:B------:R-:W5:Y:S04]  /*df50*/  LD.E.128 R72, desc[UR40][R72.64] ;  /* 0x0000002848487980 */ /* 0x000f68000c101d00 */
[----:B------:R-:W5:Y:S01]  /*df60*/  LD.E.128 R76, desc[UR40][R76.64] ;  /* 0x000000284c4c7980 */ /* 0x000f62000c101d00 */
[----:B------:R-:W-:Y:S01]  /*df70*/  IADD3 R86, R187, 0x80, RZ ;  /* 0x00000080bb567810 */ /* 0x000fe20007ffe0ff */
[----:B------:R-:W-:Y:S01]  /*df80*/  IMAD.IADD R21, R21, 0x1, R81 ;  /* 0x0000000115157824 */ /* 0x000fe200078e0251 */
[----:B------:R-:W-:Y:S01]  /*df90*/  ISETP.GE.AND P0, PT, R0, R85, PT ;  /* 0x000000550000720c */ /* 0x000fe20003f06270 */
[----:B------:R-:W-:Y:S01]  /*dfa0*/  @!PT LDS RZ, [RZ] ;  /* 0x00000000fffff984 */ /* 0x000fe20000000800 */
[----:B------:R-:W-:Y:S01]  /*dfb0*/  @!PT LDS RZ, [RZ] ;  /* 0x00000000fffff984 */ /* 0x000fe20000000800 */
[----:B------:R-:W-:Y:S01]  /*dfc0*/  @!PT LDS RZ, [RZ] ;  /* 0x00000000fffff984 */ /* 0x000fe20000000800 */
[----:B------:R-:W-:Y:S01]  /*dfd0*/  @!PT LDS RZ, [RZ] ;  /* 0x00000000fffff984 */ /* 0x000fe20000000800 */
[----:B------:R1:W-:Y:S06]  /*dfe0*/  MEMBAR.ALL.CTA ;  /* 0x0000000000007992 */ /* 0x0003ec0000008000 */
[----:B-1----:R-:W1:Y:S01]  /*dff0*/  FENCE.VIEW.ASYNC.S ;  /* 0x00000000000073c6 */ /* 0x002e620000000000 */
[----:B------:R-:W-:Y:S01]  /*e000*/  IMAD.SHL.U32 R81, R24, 0x2, RZ ;  /* 0x0000000218517824 */ /* 0x000fe200078e00ff */
[----:B------:R-:W-:Y:S01]  /*e010*/  SEL R0, RZ, 0x1, P2 ;  /* 0x00000001ff007807 */ /* 0x000fe20001000000 */
[C---:B------:R-:W-:Y:S01]  /*e020*/  VIADD R88, R187.reuse, 0x100 ;  /* 0x00000100bb587836 */ /* 0x040fe20000000000 */
[-C--:B------:R-:W-:Y:S01]  /*e030*/  ISETP.GE.AND P2, PT, R86, R90.reuse, PT ;  /* 0x0000005a5600720c */ /* 0x080fe20003f46270 */
[----:B------:R-:W-:Y:S01]  /*e040*/  VIADD R89, R187, 0x140 ;  /* 0x00000140bb597836 */ /* 0x000fe20000000000 */
[----:B------:R-:W-:Y:S01]  /*e050*/  ISETP.GE.AND P3, PT, R87, R90, PT ;  /* 0x0000005a5700720c */ /* 0x000fe20003f66270 */
[----:B------:R-:W-:Y:S01]  /*e060*/  VIADD R80, R187, 0x180 ;  /* 0x00000180bb507836 */ /* 0x000fe20000000000 */
[----:B------:R-:W-:Y:S01]  /*e070*/  LOP3.LUT R0, R81, 0x2, R0, 0xe2, !PT ;  /* 0x0000000251007812 */ /* 0x000fe200078ee200 */
[----:B------:R-:W-:Y:S01]  /*e080*/  VIADD R82, R187, 0x1c0 ;  /* 0x000001c0bb527836 */ /* 0x000fe20000000000 */
[----:B------:R-:W-:Y:S01]  /*e090*/  SEL R81, RZ, 0x4, P2 ;  /* 0x00000004ff517807 */ /* 0x000fe20001000000 */
[----:B------:R-:W-:Y:S01]  /*e0a0*/  BSSY B1, `(.L_x_3230) ;  /* 0x0000033000017945 */ /* 0x000fe20003800000 */
[----:B------:R-:W-:-:S02]  /*e0b0*/  SEL R24, RZ, 0x8, P3 ;  /* 0x00000008ff187807 */ /* 0x000fc40001800000 */
[-C--:B------:R-:W-:Y:S02]  /*e0c0*/  ISETP.GE.AND P2, PT, R88, R90.reuse, PT ;  /* 0x0000005a5800720c */ /* 0x080fe40003f46270 */
[----:B------:R-:W-:Y:S02]  /*e0d0*/  ISETP.GE.AND P3, PT, R89, R90, PT ;  /* 0x0000005a5900720c */ /* 0x000fe40003f66270 */
[----:B------:R-:W-:Y:S02]  /*e0e0*/  LOP3.LUT R24, R24, R0, R81, 0xfe, !PT ;  /* 0x0000000018187212 */ /* 0x000fe400078efe51 */
[----:B------:R-:W-:Y:S02]  /*e0f0*/  IADD3 R0, R2, 0x28c20, RZ ;  /* 0x00028c2002007810 */ /* 0x000fe40007ffe0ff */
[----:B------:R-:W-:Y:S02]  /*e100*/  ISETP.GE.AND P4, PT, R80, R90, PT ;  /* 0x0000005a5000720c */ /* 0x000fe40003f86270 */
[----:B------:R-:W-:-:S02]  /*e110*/  ISETP.GE.AND P1, PT, R192, R85, PT ;  /* 0x00000055c000720c */ /* 0x000fc40003f26270 */
[----:B------:R-:W-:Y:S02]  /*e120*/  SEL R81, RZ, 0x10, P2 ;  /* 0x00000010ff517807 */ /* 0x000fe40001000000 */
[----:B------:R-:W-:Y:S02]  /*e130*/  SEL R80, RZ, 0x20, P3 ;  /* 0x00000020ff507807 */ /* 0x000fe40001800000 */
[----:B------:R-:W-:Y:S02]  /*e140*/  PRMT R0, RZ, 0x654, R0 ;  /* 0x00000654ff007816 */ /* 0x000fe40000000000 */
[----:B------:R-:W-:Y:S01]  /*e150*/  LOP3.LUT R81, R80, R24, R81, 0xfe, !PT ;  /* 0x0000001850517212 */ /* 0x000fe200078efe51 */
[----:B------:R-:W-:Y:S01]  /*e160*/  IMAD R24, R205, UR4, RZ ;  /* 0x00000004cd187c24 */ /* 0x000fe2000f8e02ff */
[----:B-1----:R1:W-:Y:S01]  /*e170*/  SYNCS.ARRIVE.TRANS64.RED.A1T0 RZ, [R0+URZ], RZ ;  /* 0x000000ff00ff79a7 */ /* 0x0023e2000810043f */
[----:B------:R-:W-:Y:S02]  /*e180*/  ISETP.GE.AND P2, PT, R82, R90, PT ;  /* 0x0000005a5200720c */ /* 0x000fe40003f46270 */
[C---:B------:R-:W-:Y:S01]  /*e190*/  IMAD R85, R83.reuse, UR5, R24 ;  /* 0x0000000553557c24 */ /* 0x040fe2000f8e0218 */
[----:B------:R-:W-:Y:S01]  /*e1a0*/  SHF.R.S32.HI R193, RZ, 0x1f, R192 ;  /* 0x0000001fffc17819 */ /* 0x000fe200000114c0 */
[----:B------:R-:W-:Y:S01]  /*e1b0*/  IMAD.WIDE.U32 R82, R83, UR4, R20 ;  /* 0x0000000453527c25 */ /* 0x000fe2000f8e0014 */
[----:B------:R-:W-:-:S02]  /*e1c0*/  SEL R21, RZ, 0x80, P2 ;  /* 0x00000080ff157807 */ /* 0x000fc40001000000 */
[----:B-1----:R-:W-:Y:S01]  /*e1d0*/  SEL R0, RZ, 0x40, P4 ;  /* 0x00000040ff007807 */ /* 0x002fe20002000000 */
[----:B------:R-:W-:-:S03]  /*e1e0*/  IMAD.IADD R91, R83, 0x1, R85 ;  /* 0x00000001535b7824 */ /* 0x000fc600078e0255 */
[----:B------:R-:W-:Y:S01]  /*e1f0*/  LOP3.LUT R0, R81, R0, RZ, 0xfc, !PT ;  /* 0x0000000051007212 */ /* 0x000fe200078efcff */
[----:B------:R-:W-:-:S03]  /*e200*/  IMAD.WIDE R80, R203, 0x40, R192 ;  /* 0x00000040cb507825 */ /* 0x000fc600078e02c0 */
[----:B------:R-:W-:Y:S01]  /*e210*/  LOP3.LUT R24, R0, R21, RZ, 0xfc, !PT ;  /* 0x0000001500187212 */ /* 0x000fe200078efcff */
[----:B------:R-:W-:Y:S06]  /*e220*/  @P1 BRA `(.L_x_3231) ;  /* 0x0000000000681947 */ /* 0x000fec0003800000 */
[----:B------:R-:W-:Y:S01]  /*e230*/  ULDC.64 UR4, c[0x0][0xad8] ;  /* 0x0002b60000047ab9 */ /* 0x000fe20000000a00 */
[----:B------:R-:W-:Y:S01]  /*e240*/  IMAD.MOV.U32 R20, RZ, RZ, R82 ;  /* 0x000000ffff147224 */ /* 0x000fe200078e0052 */
[-C--:B------:R-:W-:Y:S01]  /*e250*/  ISETP.GE.AND P2, PT, R187, R90.reuse, PT ;  /* 0x0000005abb00720c */ /* 0x080fe20003f46270 */
[----:B------:R-:W-:Y:S01]  /*e260*/  IMAD R85, R81, UR4, RZ ;  /* 0x0000000451557c24 */ /* 0x000fe2000f8e02ff */
[-C--:B------:R-:W-:Y:S01]  /*e270*/  ISETP.GE.AND P3, PT, R3, R90.reuse, PT ;  /* 0x0000005a0300720c */ /* 0x080fe20003f66270 */
[----:B------:R-:W-:Y:S01]  /*e280*/  IMAD.MOV.U32 R21, RZ, RZ, R91 ;  /* 0x000000ffff157224 */ /* 0x000fe200078e005b */
[----:B------:R-:W-:Y:S01]  /*e290*/  ISETP.GE.AND P4, PT, R89, R90, PT ;  /* 0x0000005a5900720c */ /* 0x000fe20003f86270 */
        /* <DEDUP_REMOVED lines=8> */
[----:B------:R-:W-:-:S03]  /*e320*/  ISETP.GE.AND P1, PT, R86, R90, PT ;  /* 0x0000005a5600720c */ /* 0x000fc60003f26270 */
[----:B-----5:R1:W-:Y:S01]  /*e330*/  @!P2 STG.E.128 desc[UR40][R84.64], R4 ;  /* 0x000000045400a986 */ /* 0x0203e2000c101d28 */
[----:B------:R-:W-:-:S03]  /*e340*/  ISETP.GE.AND P2, PT, R87, R90, PT ;  /* 0x0000005a5700720c */ /* 0x000fc60003f46270 */
[----:B------:R1:W-:Y:S01]  /*e350*/  @!P3 STG.E.128 desc[UR40][R84.64+0x80], R12 ;  /* 0x0000800c5400b986 */ /* 0x0003e2000c101d28 */
[----:B------:R-:W-:-:S03]  /*e360*/  ISETP.GE.AND P3, PT, R88, R90, PT ;  /* 0x0000005a5800720c */ /* 0x000fc60003f66270 */
[----:B------:R1:W-:Y:S04]  /*e370*/  @!P4 STG.E.128 desc[UR40][R84.64+0x280], R56 ;  /* 0x000280385400c986 */ /* 0x0003e8000c101d28 */
[----:B------:R1:W-:Y:S04]  /*e380*/  @!P1 STG.E.128 desc[UR40][R84.64+0x100], R32 ;  /* 0x0001002054009986 */ /* 0x0003e8000c101d28 */
[----:B------:R1:W-:Y:S04]  /*e390*/  @!P2 STG.E.128 desc[UR40][R84.64+0x180], R40 ;  /* 0x000180285400a986 */ /* 0x0003e8000c101d28 */
[----:B------:R1:W-:Y:S04]  /*e3a0*/  @!P3 STG.E.128 desc[UR40][R84.64+0x200], R48 ;  /* 0x000200305400b986 */ /* 0x0003e8000c101d28 */
[----:B------:R1:W-:Y:S04]  /*e3b0*/  @P5 STG.E.128 desc[UR40][R84.64+0x300], R64 ;  /* 0x0003004054005986 */ /* 0x0003e8000c101d28 */
[----:B------:R1:W-:Y:S02]  /*e3c0*/  @P6 STG.E.128 desc[UR40][R84.64+0x380], R72 ;  /* 0x0003804854006986 */ /* 0x0003e4000c101d28 */
.L_x_3231:
[----:B------:R-:W-:Y:S05]  /*e3d0*/  BSYNC B1 ;  /* 0x0000000000017941 */ /* 0x000fea0003800000 */
.L_x_3230:
[----:B------:R-:W-:Y:S05]  /*e3e0*/  @P0 BRA `(.L_x_3232) ;  /* 0x0000000c00040947 */ /* 0x000fea0003800000 */
[----:B-1---5:R-:W-:Y:S01]  /*e3f0*/  IADD3 R7, P0, R80, 0x20, RZ ;  /* 0x0000002050077810 */ /* 0x022fe20007f1e0ff */
[----:B------:R-:W-:Y:S01]  /*e400*/  ULDC.64 UR4, c[0x0][0xad8] ;  /* 0x0002b60000047ab9 */ /* 0x000fe20000000a00 */
[----:B------:R-:W-:Y:S01]  /*e410*/  MOV R5, R91 ;  /* 0x0000005b00057202 */ /* 0x000fe20000000f00 */
[----:B------:R-:W-:Y:S01]  /*e420*/  IMAD.MOV.U32 R4, RZ, RZ, R82 ;  /* 0x000000ffff047224 */ /* 0x000fe200078e0052 */
[-C--:B------:R-:W-:Y:S01]  /*e430*/  ISETP.GE.AND P4, PT, R3, R90.reuse, PT ;  /* 0x0000005a0300720c */ /* 0x080fe20003f86270 */
[----:B------:R-:W-:Y:S01]  /*e440*/  IMAD.X R80, RZ, RZ, R81, P0 ;  /* 0x000000ffff507224 */ /* 0x000fe200000e0651 */
[-C--:B------:R-:W-:Y:S01]  /*e450*/  ISETP.GE.AND P3, PT, R86, R90.reuse, PT ;  /* 0x0000005a5600720c */ /* 0x080fe20003f66270 */
[----:B------:R-:W-:Y:S01]  /*e460*/  IMAD.WIDE.U32 R4, R7, UR4, R4 ;  /* 0x0000000407047c25 */ /* 0x000fe2000f8e0004 */
[-C--:B------:R-:W-:Y:S02]  /*e470*/  ISETP.GE.AND P5, PT, R187, R90.reuse, PT ;  /* 0x0000005abb00720c */ /* 0x080fe40003fa6270 */
[-C--:B------:R-:W-:Y:S01]  /*e480*/  ISETP.GE.AND P2, PT, R87, R90.reuse, PT ;  /* 0x0000005a5700720c */ /* 0x080fe20003f46270 */
[----:B------:R-:W-:Y:S01]  /*e490*/  IMAD R80, R80, UR4, RZ ;  /* 0x0000000450507c24 */ /* 0x000fe2000f8e02ff */
[----:B------:R-:W-:-:S02]  /*e4a0*/  ISETP.GE.AND P1, PT, R88, R90, PT ;  /* 0x0000005a5800720c */ /* 0x000fc40003f26270 */
[----:B------:R-:W-:Y:S01]  /*e4b0*/  ISETP.GE.AND P0, PT, R89, R90, PT ;  /* 0x0000005a5900720c */ /* 0x000fe20003f06270 */
        /* <DEDUP_REMOVED lines=17> */
.L_x_3227:
[----:B------:R-:W-:Y:S01]  /*e5d0*/  ULDC.64 UR4, c[0x0][0xbd8] ;  /* 0x0002f60000047ab9 */ /* 0x000fe20000000a00 */
[----:B------:R-:W-:Y:S01]  /*e5e0*/  IMAD.MOV.U32 R3, RZ, RZ, RZ ;  /* 0x000000ffff037224 */ /* 0x000fe200078e00ff */
[----:B------:R-:W-:Y:S01]  /*e5f0*/  ISETP.NE.U32.AND P0, PT, RZ, UR4, PT ;  /* 0x00000004ff007c0c */ /* 0x000fe2000bf05070 */
[----:B------:R-:W2:Y:S01]  /*e600*/  LDC R12, c[0x0][0xa8c] ;  /* 0x0002a300ff0c7b82 */ /* 0x000ea20000000800 */
        /* <DEDUP_REMOVED lines=15> */
[----:B---3--:R-:W3:Y:S04]  /*e700*/  LDG.E R7, desc[UR40][R4.64] ;  /* 0x0000002804077981 */ /* 0x008ee8000c1e1900 */
[----:B-----5:R-:W3:Y:S02]  /*e710*/  LDG.E R0, desc[UR40][R4.64+0x4] ;  /* 0x0000042804007981 */ /* 0x020ee4000c1e1900 */
[----:B---3--:R-:W-:-:S07]  /*e720*/  IMAD.IADD R0, R0, 0x1, -R7 ;  /* 0x0000000100007824 */ /* 0x008fce00078e0a07 */
.L_x_3233:
[----:B------:R-:W-:Y:S01]  /*e730*/  BSSY B1, `(.L_x_3234) ;  /* 0x000001d000017945 */ /* 0x000fe20003800000 */
[----:B------:R-:W-:Y:S02]  /*e740*/  SHF.R.S32.HI R9, RZ, 0x1f, R198 ;  /* 0x0000001fff097819 */ /* 0x000fe400000114c6 */
[----:B------:R-:W-:Y:S02]  /*e750*/  SHF.R.S32.HI R10, RZ, 0x1f, R187 ;  /* 0x0000001fff0a7819 */ /* 0x000fe400000114bb */
[----:B------:R-:W-:Y:S02]  /*e760*/  SEL R201, R201, RZ, !P0 ;  /* 0x000000ffc9c97207 */ /* 0x000fe40004000000 */
[----:B------:R-:W-:Y:S02]  /*e770*/  SEL R205, R205, RZ, !P0 ;  /* 0x000000ffcdcd7207 */ /* 0x000fe40004000000 */
[----:B-----5:R-:W-:Y:S01]  /*e780*/  SHF.R.S32.HI R8, RZ, 0x1f, R3 ;  /* 0x0000001fff087819 */ /* 0x020fe20000011403 */
[----:B------:R-:W-:Y:S06]  /*e790*/  @P2 BRA `(.L_x_3235) ;  /* 0x0000000000582947 */ /* 0x000fec0003800000 */
[----:B---3--:R-:W3:Y:S02]  /*e7a0*/  S2R R4, SR_TID.X ;  /* 0x0000000000047919 */ /* 0x008ee40000002100 */
[----:B---3--:R-:W-:-:S04]  /*e7b0*/  IMAD R4, R203, 0x40, R4 ;  /* 0x00000040cb047824 */ /* 0x008fc800078e0204 */
        /* <DEDUP_REMOVED lines=10> */
[----:B------:R-:W-:Y:S01]  /*e860*/  IMAD R6, R205, UR4, RZ ;  /* 0x00000004cd067c24 */ /* 0x000fe2000f8e02ff */
[----:B------:R-:W-:-:S03]  /*e870*/  IADD3 R5, R5, R7, RZ ;  /* 0x0000000705057210 */ /* 0x000fc60007ffe0ff */
        /* <DEDUP_REMOVED lines=8> */
.L_x_3235:
[----:B------:R-:W-:Y:S05]  /*e900*/  BSYNC B1 ;  /* 0x0000000000017941 */ /* 0x000fea0003800000 */
.L_x_3234:
[----:B------:R-:W-:Y:S01]  /*e910*/  ULDC.64 UR4, c[0x0][0xaa0] ;  /* 0x0002a80000047ab9 */ /* 0x000fe20000000a00 */
[----:B---3--:R-:W-:Y:S01]  /*e920*/  IMAD.MOV.U32 R4, RZ, RZ, R187 ;  /* 0x000000ffff047224 */ /* 0x008fe200078e00bb */
[C---:B--2---:R-:W-:Y:S01]  /*e930*/  ISETP.GE.AND P2, PT, R187.reuse, R12, PT ;  /* 0x0000000cbb00720c */ /* 0x044fe20003f46270 */
[----:B----4-:R-:W-:Y:S01]  /*e940*/  IMAD.MOV.U32 R5, RZ, RZ, R10 ;  /* 0x000000ffff057224 */ /* 0x010fe200078e000a */
[C---:B------:R-:W-:Y:S01]  /*e950*/  IADD3 R31, R187.reuse, 0x140, RZ ;  /* 0x00000140bb1f7810 */ /* 0x040fe20007ffe0ff */
[----:B------:R-:W-:Y:S01]  /*e960*/  IMAD R6, R8, UR4, RZ ;  /* 0x0000000408067c24 */ /* 0x000fe2000f8e02ff */
[----:B------:R-:W-:Y:S01]  /*e970*/  BSSY B1, `(.L_x_3236) ;  /* 0x000004b000017945 */ /* 0x000fe20003800000 */
[----:B------:R-:W-:Y:S02]  /*e980*/  VIADD R13, R187, 0x40 ;  /* 0x00000040bb0d7836 */ /* 0x000fe40000000000 */
[----:B------:R-:W-:-:S03]  /*e990*/  IMAD.WIDE.U32 R4, R3, UR4, R4 ;  /* 0x0000000403047c25 */ /* 0x000fc6000f8e0004 */
[-C--:B------:R-:W-:Y:S01]  /*e9a0*/  ISETP.GE.AND P0, PT, R13, R12.reuse, PT ;  /* 0x0000000c0d00720c */ /* 0x080fe20003f06270 */
[----:B------:R-:W-:Y:S01]  /*e9b0*/  IMAD R3, R3, UR5, R6 ;  /* 0x0000000503037c24 */ /* 0x000fe2000f8e0206 */
[----:B------:R-:W-:Y:S01]  /*e9c0*/  ULDC.64 UR4, c[0x0][0xae0] ;  /* 0x0002b80000047ab9 */ /* 0x000fe20000000a00 */
[----:B------:R-:W-:Y:S01]  /*e9d0*/  VIADD R15, R187, 0x80 ;  /* 0x00000080bb0f7836 */ /* 0x000fe20000000000 */
[----:B------:R-:W-:Y:S01]  /*e9e0*/  SEL R6, RZ, 0xffffffff, P0 ;  /* 0xffffffffff067807 */ /* 0x000fe20000000000 */
[----:B------:R-:W-:Y:S02]  /*e9f0*/  IMAD.IADD R5, R5, 0x1, R3 ;  /* 0x0000000105057824 */ /* 0x000fe400078e0203 */
[----:B------:R-:W-:Y:S01]  /*ea00*/  IMAD R3, R203, -0x40, R0 ;  /* 0xffffffc0cb037824 */ /* 0x000fe200078e0200 */
[----:B------:R-:W-:Y:S01]  /*ea10*/  IADD3 R0, R192, 0x20, RZ ;  /* 0x00000020c0007810 */ /* 0x000fe20007ffe0ff */
[----:B------:R-:W-:Y:S02]  /*ea20*/  IMAD R7, R9, UR4, RZ ;  /* 0x0000000409077c24 */ /* 0x000fe4000f8e02ff */
[----:B------:R-:W-:Y:S01]  /*ea30*/  VIADD R21, R187, 0xc0 ;  /* 0x000000c0bb157836 */ /* 0x000fe20000000000 */
[-C--:B------:R-:W-:Y:S01]  /*ea40*/  ISETP.GE.AND P0, PT, R0, R3.reuse, PT ;  /* 0x000000030000720c */ /* 0x080fe20003f06270 */
[----:B------:R-:W-:Y:S01]  /*ea50*/  IMAD R7, R198, UR5, R7 ;  /* 0x00000005c6077c24 */ /* 0x000fe2000f8e0207 */
[----:B------:R-:W-:Y:S01]  /*ea60*/  ISETP.GE.AND P1, PT, R192, R3, PT ;  /* 0x00000003c000720c */ /* 0x000fe20003f26270 */
[----:B------:R-:W-:Y:S01]  /*ea70*/  IMAD.WIDE.U32 R4, R198, UR4, R4 ;  /* 0x00000004c6047c25 */ /* 0x000fe2000f8e0004 */
[----:B------:R-:W-:Y:S01]  /*ea80*/  SEL R0, RZ, 0x1, P2 ;  /* 0x00000001ff007807 */ /* 0x000fe20001000000 */
[----:B------:R-:W-:Y:S01]  /*ea90*/  ULDC.64 UR4, c[0x0][0xae8] ;  /* 0x0002ba0000047ab9 */ /* 0x000fe20000000a00 */
[-C--:B------:R-:W-:Y:S01]  /*eaa0*/  ISETP.GE.AND P2, PT, R15, R12.reuse, PT ;  /* 0x0000000c0f00720c */ /* 0x080fe20003f46270 */
[----:B------:R-:W-:Y:S01]  /*eab0*/  IMAD.SHL.U32 R3, R6, 0x2, RZ ;  /* 0x0000000206037824 */ /* 0x000fe200078e00ff */
[----:B------:R-:W-:Y:S01]  /*eac0*/  ISETP.GE.AND P3, PT, R21, R12, PT ;  /* 0x0000000c1500720c */ /* 0x000fe20003f66270 */
[----:B------:R-:W-:-:S02]  /*ead0*/  VIADD R29, R187, 0x100 ;  /* 0x00000100bb1d7836 */ /* 0x000fc40000000000 */
[----:B------:R-:W-:Y:S01]  /*eae0*/  IMAD.IADD R5, R5, 0x1, R7 ;  /* 0x0000000105057824 */ /* 0x000fe200078e0207 */
[----:B------:R-:W-:Y:S01]  /*eaf0*/  LOP3.LUT R0, R3, 0x2, R0, 0xe2, !PT ;  /* 0x0000000203007812 */ /* 0x000fe200078ee200 */
[C---:B------:R-:W-:Y:S01]  /*eb00*/  VIADD R7, R187.reuse, 0x180 ;  /* 0x00000180bb077836 */ /* 0x040fe20000000000 */
[----:B------:R-:W-:Y:S01]  /*eb10*/  SEL R3, RZ, 0x4, P2 ;  /* 0x00000004ff037807 */ /* 0x000fe20001000000 */
[----:B------:R-:W-:Y:S01]  /*eb20*/  VIADD R9, R187, 0x1c0 ;  /* 0x000001c0bb097836 */ /* 0x000fe20000000000 */
[----:B------:R-:W-:Y:S02]  /*eb30*/  SEL R6, RZ, 0x8, P3 ;  /* 0x00000008ff067807 */ /* 0x000fe40001800000 */
[-C--:B------:R-:W-:Y:S02]  /*eb40*/  ISETP.GE.AND P2, PT, R29, R12.reuse, PT ;  /* 0x0000000c1d00720c */ /* 0x080fe40003f46270 */
[-C--:B------:R-:W-:Y:S02]  /*eb50*/  ISETP.GE.AND P3, PT, R31, R12.reuse, PT ;  /* 0x0000000c1f00720c */ /* 0x080fe40003f66270 */
[----:B------:R-:W-:-:S02]  /*eb60*/  ISETP.GE.AND P4, PT, R7, R12, PT ;  /* 0x0000000c0700720c */ /* 0x000fc40003f86270 */
[----:B------:R-:W-:Y:S01]  /*eb70*/  LOP3.LUT R3, R6, R0, R3, 0xfe, !PT ;  /* 0x0000000006037212 */ /* 0x000fe200078efe03 */
[----:B------:R-:W-:Y:S01]  /*eb80*/  IMAD R0, R205, UR4, RZ ;  /* 0x00000004cd007c24 */ /* 0x000fe2000f8e02ff */
[----:B------:R-:W-:Y:S02]  /*eb90*/  SEL R6, RZ, 0x10, P2 ;  /* 0x00000010ff067807 */ /* 0x000fe40001000000 */
[----:B------:R-:W-:Y:S02]  /*eba0*/  SEL R7, RZ, 0x20, P3 ;  /* 0x00000020ff077807 */ /* 0x000fe40001800000 */
[----:B------:R-:W-:Y:S02]  /*ebb0*/  SEL R8, RZ, 0x40, P4 ;  /* 0x00000040ff087807 */ /* 0x000fe40002000000 */
[----:B------:R-:W-:Y:S01]  /*ebc0*/  LOP3.LUT R11, R7, R3, R6, 0xfe, !PT ;  /* 0x00000003070b7212 */ /* 0x000fe200078efe06 */
[----:B------:R-:W-:Y:S01]  /*ebd0*/  IMAD R3, R201, UR5, R0 ;  /* 0x00000005c9037c24 */ /* 0x000fe2000f8e0200 */
[----:B------:R-:W-:Y:S01]  /*ebe0*/  ISETP.GE.AND P2, PT, R9, R12, PT ;  /* 0x0000000c0900720c */ /* 0x000fe20003f46270 */
[----:B------:R-:W-:Y:S01]  /*ebf0*/  IMAD.WIDE.U32 R6, R201, UR4, R4 ;  /* 0x00000004c9067c25 */ /* 0x000fe2000f8e0004 */
[----:B------:R-:W-:-:S02]  /*ec00*/  SHF.R.S32.HI R9, RZ, 0x1f, R192 ;  /* 0x0000001fff097819 */ /* 0x000fc400000114c0 */
[----:B------:R-:W-:Y:S01]  /*ec10*/  LOP3.LUT R33, R11, R8, RZ, 0xfc, !PT ;  /* 0x000000080b217212 */ /* 0x000fe200078efcff */
[----:B------:R-:W-:Y:S01]  /*ec20*/  IMAD.MOV.U32 R8, RZ, RZ, R192 ;  /* 0x000000ffff087224 */ /* 0x000fe200078e00c0 */
[----:B------:R-:W-:Y:S01]  /*ec30*/  SEL R0, RZ, 0x80, P2 ;  /* 0x00000080ff007807 */ /* 0x000fe20001000000 */
[----:B------:R-:W-:Y:S02]  /*ec40*/  IMAD.IADD R11, R7, 0x1, R3 ;  /* 0x00000001070b7824 */ /* 0x000fe400078e0203 */
[----:B------:R-:W-:Y:S01]  /*ec50*/  IMAD.WIDE R8, R203, 0x40, R8 ;  /* 0x00000040cb087825 */ /* 0x000fe200078e0208 */
        /* <DEDUP_REMOVED lines=8> */
[-C--:B------:R-:W-:Y:S01]  /*ece0*/  ISETP.GE.AND P4, PT, R21, R12.reuse, PT ;  /* 0x0000000c1500720c */ /* 0x080fe20003f86270 */
[C---:B------:R-:W-:Y:S01]  /*ecf0*/  IMAD R3, R8.reuse, UR5, R3 ;  /* 0x0000000508037c24 */ /* 0x040fe2000f8e0203 */
[-C--:B------:R-:W-:Y:S01]  /*ed00*/  ISETP.GE.AND P3, PT, R29, R12.reuse, PT ;  /* 0x0000000c1d00720c */ /* 0x080fe20003f66270 */
[----:B------:R-:W-:Y:S01]  /*ed10*/  IMAD.WIDE.U32 R4, R8, UR4, R4 ;  /* 0x0000000408047c25 */ /* 0x000fe2000f8e0004 */
[----:B------:R-:W-:Y:S01]  /*ed20*/  ULDC.64 UR4, c[0x0][0xa80] ;  /* 0x0002a00000047ab9 */ /* 0x000fe20000000a00 */
[----:B------:R-:W-:-:S02]  /*ed30*/  ISETP.GE.AND P2, PT, R31, R12, PT ;  /* 0x0000000c1f00720c */ /* 0x000fc40003f46270 */
[----:B------:R-:W-:Y:S01]  /*ed40*/  IMAD.IADD R3, R5, 0x1, R3 ;  /* 0x0000000105037824 */ /* 0x000fe200078e0203 */
[----:B------:R-:W-:-:S04]  /*ed50*/  LEA R34, P1, R4, UR4, 0x1 ;  /* 0x0000000404227c11 */ /* 0x000fc8000f8208ff */
[----:B------:R-:W-:Y:S02]  /*ed60*/  LEA.HI.X R35, R4, UR5, R3, 0x1, P1 ;  /* 0x0000000504237c11 */ /* 0x000fe400088f0c03 */
[----:B------:R-:W-:-:S03]  /*ed70*/  ISETP.GE.AND P1, PT, R15, R12, PT ;  /* 0x0000000c0f00720c */ /* 0x000fc60003f26270 */
        /* <DEDUP_REMOVED lines=10> */
.L_x_3237:
[----:B------:R-:W-:Y:S05]  /*ee20*/  BSYNC B1 ;  /* 0x0000000000017941 */ /* 0x000fea0003800000 */
.L_x_3236:
[----:B------:R-:W-:Y:S05]  /*ee30*/  @P0 BRA `(.L_x_3232) ;  /* 0x0000000000700947 */ /* 0x000fea0003800000 */
[----:B------:R-:W-:Y:S01]  /*ee40*/  IADD3 R3, P0, R8, 0x20, RZ ;  /* 0x0000002008037810 */ /* 0x000fe20007f1e0ff */
[----:B------:R-:W-:Y:S01]  /*ee50*/  ULDC.64 UR4, c[0x0][0xad8] ;  /* 0x0002b60000047ab9 */ /* 0x000fe20000000a00 */
[----:B------:R-:W-:Y:S01]  /*ee60*/  IMAD.MOV.U32 R4, RZ, RZ, R6 ;  /* 0x000000ffff047224 */ /* 0x000fe200078e0006 */
[-C--:B------:R-:W-:Y:S01]  /*ee70*/  ISETP.GE.AND P1, PT, R15, R12.reuse, PT ;  /* 0x0000000c0f00720c */ /* 0x080fe20003f26270 */
[----:B------:R-:W-:Y:S01]  /*ee80*/  IMAD.MOV.U32 R5, RZ, RZ, R11 ;  /* 0x000000ffff057224 */ /* 0x000fe200078e000b */
[----:B------:R-:W-:Y:S02]  /*ee90*/  IADD3.X R8, RZ, R9, RZ, P0, !PT ;  /* 0x00000009ff087210 */ /* 0x000fe400007fe4ff */
        /* <DEDUP_REMOVED lines=13> */
[----:B------:R3:W-:Y:S01]  /*ef70*/  @!P0 STG.E.128 desc[UR40][R6.64+0x80], RZ ;  /* 0x000080ff06008986 */ /* 0x0007e2000c101d28 */
[----:B------:R-:W-:-:S03]  /*ef80*/  LOP3.LUT P0, RZ, R0, 0x80, RZ, 0xc0, !PT ;  /* 0x0000008000ff7812 */ /* 0x000fc6000780c0ff */
[----:B------:R3:W-:Y:S04]  /*ef90*/  @!P1 STG.E.128 desc[UR40][R6.64+0x100], RZ ;  /* 0x000100ff06009986 */ /* 0x0007e8000c101d28 */
[----:B------:R3:W-:Y:S04]  /*efa0*/  @!P2 STG.E.128 desc[UR40][R6.64+0x180], RZ ;  /* 0x000180ff0600a986 */ /* 0x0007e8000c101d28 */
[----:B------:R3:W-:Y:S04]  /*efb0*/  @!P6 STG.E.128 desc[UR40][R6.64+0x200], RZ ;  /* 0x000200ff0600e986 */ /* 0x0007e8000c101d28 */
[----:B------:R3:W-:Y:S04]  /*efc0*/  @!P5 STG.E.128 desc[UR40][R6.64], RZ ;  /* 0x000000ff0600d986 */ /* 0x0007e8000c101d28 */
[----:B------:R3:W-:Y:S04]  /*efd0*/  @!P4 STG.E.128 desc[UR40][R6.64+0x280], RZ ;  /* 0x000280ff0600c986 */ /* 0x0007e8000c101d28 */
[----:B------:R3:W-:Y:S04]  /*efe0*/  @P3 STG.E.128 desc[UR40][R6.64+0x300], RZ ;  /* 0x000300ff06003986 */ /* 0x0007e8000c101d28 */
[----:B------:R3:W-:Y:S02]  /*eff0*/  @P0 STG.E.128 desc[UR40][R6.64+0x380], RZ ;  /* 0x000380ff06000986 */ /* 0x0007e4000c101d28 */
.L_x_3232:
[----:B------:R-:W-:Y:S05]  /*f000*/  BSYNC B0 ;  /* 0x0000000000007941 */ /* 0x000fea0003800000 */
.L_x_3226:
[----:B------:R-:W-:Y:S02]  /*f010*/  ULDC UR4, c[0x0][0xc14] ;  /* 0x0003050000047ab9 */ /* 0x000fe40000000800 */
[----:B-1----:R-:W-:-:S13]  /*f020*/  ISETP.GE.AND P0, PT, R27, UR4, PT ;  /* 0x000000041b007c0c */ /* 0x002fda000bf06270 */
[----:B------:R-:W-:Y:S05]  /*f030*/  @!P0 BRA `(.L_x_3238) ;  /* 0xffffff20002c8947 */ /* 0x000fea000383ffff */
[----:B------:R-:W-:Y:S05]  /*f040*/  BRA `(.L_x_3115) ;  /* 0x0000005c00547947 */ /* 0x000fea0003800000 */
.L_x_3113:
[----:B------:R-:W-:-:S08]  /*f050*/  NOP ;  /* 0x0000000000007918 */ /* 0x000fd00000000000 */
[----:B------:R-:W0:-:S00]  /*f060*/  USETMAXREG.DEALLOC.CTAPOOL 0x18 ;  /* 0x00000018000079c8 */ /* 0x000e0000080e0500 */
[----:B0-----:R-:W-:-:S06]  /*f070*/  LOP3.LUT R0, R0, 0x3, RZ, 0xc0, !PT ;  /* 0x0000000300007812 */ /* 0x001fcc00078ec0ff */
[----:B------:R-:W0:Y:S02]  /*f080*/  SHFL.IDX PT, R0, R0, RZ, 0x1f ;  /* 0x00001fff00007589 */ /* 0x000e2400000e0000 */
[----:B0-----:R-:W-:-:S13]  /*f090*/  ISETP.NE.AND P0, PT, R0, RZ, PT ;  /* 0x000000ff0000720c */ /* 0x001fda0003f05270 */
[----:B------:R-:W-:Y:S05]  /*f0a0*/  @P0 BRA `(.L_x_3115) ;  /* 0x0000005c003c0947 */ /* 0x000fea0003800000 */
[----:B------:R-:W0:Y:S01]  /*f0b0*/  S2R R2, SR_TID.X ;  /* 0x0000000000027919 */ /* 0x000e220000002100 */
[----:B------:R-:W-:Y:S01]  /*f0c0*/  LOP3.LUT R4, R4, 0xffffffdf, RZ, 0xc0, !PT ;  /* 0xffffffdf04047812 */ /* 0x000fe200078ec0ff */
[----:B------:R-:W-:Y:S01]  /*f0d0*/  ULDC UR5, c[0x0][0xc14] ;  /* 0x0003050000057ab9 */ /* 0x000fe20000000800 */
[----:B------:R-:W-:Y:S01]  /*f0e0*/  IMAD.MOV.U32 R0, RZ, RZ, RZ ;  /* 0x000000ffff007224 */ /* 0x000fe200078e00ff */
        /* <DEDUP_REMOVED lines=32> */
[----:B------:R-:W-:-:S04]  /*f2f0*/  @P0 LOP3.LUT R4, R4, 0x4, RZ, 0xfc, !PT ;  /* 0x0000000404040812 */ /* 0x000fc800078efcff */
[----:B------:R-:W-:Y:S02]  /*f300*/  LOP3.LUT R4, R4, 0xfffffffd, RZ, 0xc0, !PT ;  /* 0xfffffffd04047812 */ /* 0x000fe400078ec0ff */
[----:B0-----:R-:W-:Y:S02]  /*f310*/  SEL R2, R2, RZ, P0 ;  /* 0x000000ff02027207 */ /* 0x001fe40000000000 */
[----:B------:R-:W-:-:S03]  /*f320*/  ISETP.GE.U32.AND P0, PT, R8, 0x10, PT ;  /* 0x000000100800780c */ /* 0x000fc60003f06070 */
[----:B------:R-:W-:-:S05]  /*f330*/  IMAD.IADD R3, R7, 0x1, R2 ;  /* 0x0000000107037824 */ /* 0x000fca00078e0202 */
[----:B------:R-:W0:Y:S05]  /*f340*/  SHFL.UP PT, R2, R3, 0x10, RZ ;  /* 0x0600000003027989 */ /* 0x000e2a00000e00ff */
[----:B------:R-:W-:Y:S02]  /*f350*/  @P0 LOP3.LUT R4, R4, 0x2, RZ, 0xfc, !PT ;  /* 0x0000000204040812 */ /* 0x000fe400078efcff */
[----:B0-----:R-:W-:-:S05]  /*f360*/  SEL R2, R2, RZ, P0 ;  /* 0x000000ff02027207 */ /* 0x001fca0000000000 */
[----:B------:R-:W-:-:S05]  /*f370*/  IMAD.IADD R2, R3, 0x1, R2 ;  /* 0x0000000103027824 */ /* 0x000fca00078e0202 */
[----:B------:R-:W0:Y:S02]  /*f380*/  SHFL.IDX PT, R5, R2, 0x1f, 0x1f ;  /* 0x03e01f0002057f89 */ /* 0x000e2400000e0000 */
[----:B0-----:R-:W-:-:S04]  /*f390*/  IMAD R5, R5, UR4, RZ ;  /* 0x0000000405057c24 */ /* 0x001fc8000f8e02ff */
[----:B------:R-:W-:Y:S01]  /*f3a0*/  IMAD.MOV.U32 R6, RZ, RZ, R5 ;  /* 0x000000ffff067224 */ /* 0x000fe200078e0005 */
[----:B-1----:R-:W-:-:S13]  /*f3b0*/  ISETP.GT.AND P0, PT, R5, UR6, PT ;  /* 0x0000000605007c0c */ /* 0x002fda000bf04270 */
[----:B------:R-:W-:Y:S05]  /*f3c0*/  @P0 BRA `(.L_x_3239) ;  /* 0x0000000000c00947 */ /* 0x000fea0003800000 */
[----:B------:R-:W-:Y:S01]  /*f3d0*/  IMAD.MOV.U32 R5, RZ, RZ, R6 ;  /* 0x000000ffff057224 */ /* 0x000fe200078e0006 */
[----:B------:R-:W-:Y:S01]  /*f3e0*/  MOV R19, RZ ;  /* 0x000000ff00137202 */ /* 0x000fe20000000f00 */
[----:B------:R-:W-:Y:S01]  /*f3f0*/  ULDC UR5, c[0x0][0xc14] ;  /* 0x0003050000057ab9 */ /* 0x000fe20000000800 */
[----:B------:R-:W-:Y:S01]  /*f400*/  ULDC UR7, c[0x0][0xc14] ;  /* 0x0003050000077ab9 */ /* 0x000fe20000000800 */
[----:B------:R-:W-:-:S05]  /*f410*/  ULDC UR4, c[0x0][0xc10] ;  /* 0x0003040000047ab9 */ /* 0x000fca0000000800 */
.L_x_3243:
        /* <DEDUP_REMOVED lines=16> */
.L_x_3242:
[----:B------:R-:W-:Y:S05]  /*f520*/  BSYNC B0 ;  /* 0x0000000000007941 */ /* 0x000fea0003800000 */
.L_x_3241:
        /* <DEDUP_REMOVED lines=25> */
[----:B------:R-:W-:-:S07]  /*f6c0*/  IMAD.MOV.U32 R2, RZ, RZ, R9 ;  /* 0x000000ffff027224 */ /* 0x000fce00078e0009 */
.L_x_3239:
        /* <DEDUP_REMOVED lines=16> */
.L_x_3244:
        /* <DEDUP_REMOVED lines=16> */
[----:B------:R-:W-:Y:S02]  /*f8d0*/  @P0 IADD3 R2, R2, 0x1, RZ ;  /* 0x0000000102020810 */ /* 0x000fe40007ffe0ff */
        /* <DEDUP_REMOVED lines=8> */
.L_x_3240:
[----:B------:R-:W-:Y:S01]  /*f960*/  IMAD.MOV.U32 R17, RZ, RZ, RZ ;  /* 0x000000ffff117224 */ /* 0x000fe200078e00ff */
[----:B------:R-:W-:Y:S01]  /*f970*/  MOV R18, RZ ;  /* 0x000000ff00127202 */ /* 0x000fe20000000f00 */
[----:B------:R-:W-:-:S07]  /*f980*/  IMAD.U32 R16, RZ, RZ, UR6 ;  /* 0x00000006ff107e24 */ /* 0x000fce000f8e00ff */
.L_x_3245:
        /* <DEDUP_REMOVED lines=16> */
[----:B------:R-:W-:Y:S01]  /*fa90*/  ULDC.64 UR38, c[0x0][0x198] ;  /* 0x0000660000267ab9 */ /* 0x000fe20000000a00 */
[----:B------:R-:W-:Y:S02]  /*faa0*/  ULDC UR36, c[0x0][0xc] ;  /* 0x0000030000247ab9 */ /* 0x000fe40000000800 */
[----:B------:R0:W-:Y:S04]  /*fab0*/  STL [R1+0x8], R0 ;  /* 0x0000080001007387 */ /* 0x0001e80000100800 */
[----:B------:R0:W-:Y:S04]  /*fac0*/  STL [R1+0x4], RZ ;  /* 0x000004ff01007387 */ /* 0x0001e80000100800 */
[----:B------:R0:W-:Y:S04]  /*fad0*/  STL [R1+0xc], R0 ;  /* 0x00000c0001007387 */ /* 0x0001e80000100800 */
[----:B------:R0:W-:Y:S02]  /*fae0*/  STL [R1+0x28], RZ ;  /* 0x000028ff01007387 */ /* 0x0001e40000100800 */
.L_x_3328:
[----:B-1-3--:R-:W1:Y:S02]  /*faf0*/  LDC.64 R2, c[0x0][0xc60] ;  /* 0x00031800ff027b82 */ /* 0x00ae640000000a00 */
[----:B-1----:R-:W-:-:S05]  /*fb00*/  IMAD.WIDE R2, R19, 0x4, R2 ;  /* 0x0000000413027825 */ /* 0x002fca00078e0202 */
[----:B--2---:R-:W0:Y:S01]  /*fb10*/  LDG.E R11, desc[UR40][R2.64] ;  /* 0x00000028020b7981 */ /* 0x004e22000c1e1900 */
[----:B------:R-:W-:Y:S05]  /*fb20*/  YIELD ;  /* 0x0000000000007946 */ /* 0x000fea0003800000 */
[----:B------:R-:W-:Y:S01]  /*fb30*/  ULDC.64 UR4, c[0x0][0xa28] ;  /* 0x00028a0000047ab9 */ /* 0x000fe20000000a00 */
[----:B------:R-:W-:Y:S01]  /*fb40*/  IMAD.MOV.U32 R6, RZ, RZ, RZ ;  /* 0x000000ffff067224 */ /* 0x000fe200078e00ff */
[----:B------:R-:W-:Y:S01]  /*fb50*/  ISETP.NE.U32.AND P0, PT, RZ, UR4, PT ;  /* 0x00000004ff007c0c */ /* 0x000fe2000bf05070 */
[----:B------:R-:W-:Y:S01]  /*fb60*/  IMAD.MOV.U32 R4, RZ, RZ, RZ ;  /* 0x000000ffff047224 */ /* 0x000fe200078e00ff */
[----:B------:R-:W-:-:S02]  /*fb70*/  ULDC.64 UR6, c[0x0][0xa10] ;  /* 0x0002840000067ab9 */ /* 0x000fc40000000a00 */
[----:B------:R-:W-:Y:S02]  /*fb80*/  ISETP.NE.AND.EX P0, PT, RZ, UR5, PT, P0 ;  /* 0x00000005ff007c0c */ /* 0x000fe4000bf05300 */
[----:B0-----:R-:W-:Y:S01]  /*fb90*/  SHF.R.S32.HI R0, RZ, 0x1f, R11 ;  /* 0x0000001fff007819 */ /* 0x001fe2000001140b */
        /* <DEDUP_REMOVED lines=14> */
[----:B------:R-:W-:Y:S01]  /*fc80*/  SHF.L.U64.HI R0, R11, 0x2, R0 ;  /* 0x000000020b007819 */ /* 0x000fe20000010200 */
[----:B------:R-:W-:Y:S01]  /*fc90*/  STL [R1+0x20], R7 ;  /* 0x0000200701007387 */ /* 0x000fe20000100800 */
[----:B------:R-:W-:-:S03]  /*fca0*/  ISETP.NE.AND.EX P1, PT, RZ, UR5, PT, P1 ;  /* 0x00000005ff007c0c */ /* 0x000fc6000bf25310 */
[----:B------:R-:W-:Y:S10]  /*fcb0*/  STL [R1+0x24], R0 ;  /* 0x0000240001007387 */ /* 0x000ff40000100800 */
[----:B------:R-:W-:-:S04]  /*fcc0*/  @P1 IADD3 R8, P0, R7, UR4, RZ ;  /* 0x0000000407081c10 */ /* 0x000fc8000ff1e0ff */
[----:B------:R-:W-:Y:S01]  /*fcd0*/  @P1 IADD3.X R9, R0, UR5, RZ, P0, !PT ;  /* 0x0000000500091c10 */ /* 0x000fe200087fe4ff */
[----:B------:R-:W-:Y:S02]  /*fce0*/  ULDC.64 UR4, c[0x0][0xa08] ;  /* 0x0002820000047ab9 */ /* 0x000fe40000000a00 */
[----:B------:R-:W-:-:S04]  /*fcf0*/  ISETP.NE.U32.AND P2, PT, RZ, UR4, PT ;  /* 0x00000004ff007c0c */ /* 0x000fc8000bf45070 */
[----:B------:R-:W-:Y:S01]  /*fd00*/  ISETP.NE.AND.EX P2, PT, RZ, UR5, PT, P2 ;  /* 0x00000005ff007c0c */ /* 0x000fe2000bf45320 */
[----:B--2---:R0:W-:Y:S02]  /*fd10*/  STL [R1+0x34], R4 ;  /* 0x0000340401007387 */ /* 0x0041e40000100800 */
[----:B0-----:R-:W-:-:S04]  /*fd20*/  IADD3 R4, P0, R7, UR4, RZ ;  /* 0x0000000407047c10 */ /* 0x001fc8000ff1e0ff */
[----:B------:R-:W-:Y:S01]  /*fd30*/  IADD3.X R5, R0, UR5, RZ, P0, !PT ;  /* 0x0000000500057c10 */ /* 0x000fe200087fe4ff */
[----:B------:R-:W-:Y:S01]  /*fd40*/  ULDC.64 UR4, c[0x0][0x3f8] ;  /* 0x0000fe0000047ab9 */ /* 0x000fe20000000a00 */
[----:B------:R-:W-:Y:S01]  /*fd50*/  IADD3 R2, P0, R7, UR6, RZ ;  /* 0x0000000607027c10 */ /* 0x000fe2000ff1e0ff */
[----:B------:R-:W-:-:S03]  /*fd60*/  UISETP.NE.U32.AND UP0, UPT, UR4, URZ, UPT ;  /* 0x0000003f0400728c */ /* 0x000fc6000bf05070 */
[----:B------:R0:W5:Y:S01]  /*fd70*/  @P2 LDG.E R10, desc[UR40][R4.64] ;  /* 0x00000028040a2981 */ /* 0x000162000c1e1900 */
[----:B------:R-:W-:Y:S01]  /*fd80*/  ULDC UR4, c[0x0][0x404] ;  /* 0x0001010000047ab9 */ /* 0x000fe20000000800 */
[----:B------:R-:W-:Y:S01]  /*fd90*/  UISETP.NE.AND.EX UP0, UPT, UR5, URZ, UPT, UP0 ;  /* 0x0000003f0500728c */ /* 0x000fe2000bf05300 */
[----:B------:R-:W-:Y:S02]  /*fda0*/  IADD3.X R3, R0, UR7, RZ, P0, !PT ;  /* 0x0000000700037c10 */ /* 0x000fe400087fe4ff */
[----:B------:R-:W-:Y:S01]  /*fdb0*/  ULDC UR5, c[0x0][0x2e0] ;  /* 0x0000b80000057ab9 */ /* 0x000fe20000000800 */
[----:B------:R-:W-:-:S04]  /*fdc0*/  USEL UR4, UR4, 0x1, UP0 ;  /* 0x0000000104047887 */ /* 0x000fc80008000000 */
[----:B------:R-:W-:-:S06]  /*fdd0*/  UIMAD UR4, UR4, UR5, URZ ;  /* 0x00000005040472a4 */ /* 0x000fcc000f8e023f */
[----:B------:R-:W-:-:S06]  /*fde0*/  MOV R0, UR4 ;  /* 0x0000000400007c02 */ /* 0x000fcc0008000f00 */
[----:B------:R0:W5:Y:S01]  /*fdf0*/  @P1 LDG.E R0, desc[UR40][R8.64] ;  /* 0x0000002808001981 */ /* 0x000162000c1e1900 */
[----:B------:R-:W-:Y:S01]  /*fe00*/  ISETP.NE.U32.AND P0, PT, RZ, UR6, PT ;  /* 0x00000006ff007c0c */ /* 0x000fe2000bf05070 */
[----:B------:R-:W-:Y:S02]  /*fe10*/  ULDC UR4, c[0x0][0x338] ;  /* 0x0000ce0000047ab9 */ /* 0x000fe40000000800 */
[----:B------:R-:W-:Y:S01]  /*fe20*/  IMAD.U32 R7, RZ, RZ, UR4 ;  /* 0x00000004ff077e24 */ /* 0x000fe2000f8e00ff */
[----:B------:R-:W-:Y:S01]  /*fe30*/  ISETP.NE.AND.EX P0, PT, RZ, UR7, PT, P0 ;  /* 0x00000007ff007c0c */ /* 0x000fe2000bf05300 */
[----:B------:R-:W-:-:S12]  /*fe40*/  @P1 BRA `(.L_x_3247) ;  /* 0x0000000000101947 */ /* 0x000fd80003800000 */
[----:B------:R-:W-:Y:S05]  /*fe50*/  @!P2 BRA `(.L_x_3247) ;  /* 0x00000000000ca947 */ /* 0x000fea0003800000 */
[----:B0-----:R-:W2:Y:S04]  /*fe60*/  LDG.E R8, desc[UR40][R4.64] ;  /* 0x0000002804087981 */ /* 0x001ea8000c1e1900 */
[----:B-----5:R-:W2:Y:S02]  /*fe70*/  LDG.E R0, desc[UR40][R4.64+0x4] ;  /* 0x0000042804007981 */ /* 0x020ea4000c1e1900 */
[----:B--2---:R-:W-:-:S07]  /*fe80*/  IMAD.IADD R0, R0, 0x1, -R8 ;  /* 0x0000000100007824 */ /* 0x004fce00078e0a08 */
.L_x_3247:
[----:B0-----:R-:W2:Y:S04]  /*fe90*/  @P0 LDG.E R4, desc[UR40][R2.64] ;  /* 0x0000002802040981 */ /* 0x001ea8000c1e1900 */
[----:B------:R-:W2:Y:S01]  /*fea0*/  @P0 LDG.E R5, desc[UR40][R2.64+0x4] ;  /* 0x0000042802050981 */ /* 0x000ea2000c1e1900 */
[----:B-----5:R-:W-:Y:S01]  /*feb0*/  IMAD.IADD R0, R0, 0x1, -R6 ;  /* 0x0000000100007824 */ /* 0x020fe200078e0a06 */
[----:B------:R-:W-:Y:S01]  /*fec0*/  BSSY B0, `(.L_x_3248) ;  /* 0x0000115000007945 */ /* 0x000fe20003800000 */
[----:B------:R-:W-:Y:S01]  /*fed0*/  PLOP3.LUT P2, PT, PT, PT, PT, 0x80, 0x0 ;  /* 0x000000000000781c */ /* 0x000fe20003f4f070 */
[----:B--2---:R-:W-:-:S04]  /*fee0*/  @P0 IMAD.IADD R7, R5, 0x1, -R4 ;  /* 0x0000000105070824 */ /* 0x004fc800078e0a04 */
[----:B------:R-:W-:-:S04]  /*fef0*/  IMAD.IADD R8, R0, 0x1, R7 ;  /* 0x0000000100087824 */ /* 0x000fc800078e0207 */
[----:B------:R-:W-:Y:S01]  /*ff00*/  VIADD R5, R8, 0x3f ;  /* 0x0000003f08057836 */ /* 0x000fe20000000000 */
[----:B------:R0:W-:Y:S04]  /*ff10*/  STL [R1+0x2c], R8 ;  /* 0x00002c0801007387 */ /* 0x0001e80000100800 */
[----:B------:R-:W-:-:S04]  /*ff20*/  SHF.R.S32.HI R4, RZ, 0x1f, R5 ;  /* 0x0000001fff047819 */ /* 0x000fc80000011405 */
[----:B------:R-:W-:-:S04]  /*ff30*/  LEA.HI R5, R4, R5, RZ, 0x6 ;  /* 0x0000000504057211 */ /* 0x000fc800078f30ff */
[----:B------:R-:W-:-:S04]  /*ff40*/  LOP3.LUT R4, R5, 0xffffffc0, RZ, 0xc0, !PT ;  /* 0xffffffc005047812 */ /* 0x000fc800078ec0ff */
[----:B------:R-:W-:Y:S02]  /*ff50*/  VIADDMNMX R7, R4, -R0, R7, PT ;  /* 0x8000000004077246 */ /* 0x000fe40003800107 */
[----:B------:R-:W-:-:S04]  /*ff60*/  IADD3 R4, -R0, RZ, RZ ;  /* 0x000000ff00047210 */ /* 0x000fc80007ffe1ff */
[----:B------:R-:W-:-:S04]  /*ff70*/  VIMNMX R4, RZ, R4, !PT ;  /* 0x00000004ff047248 */ /* 0x000fc80007fe0100 */
[----:B------:R-:W-:Y:S02]  /*ff80*/  ISETP.GT.AND P1, PT, R7, R4, PT ;  /* 0x000000040700720c */ /* 0x000fe40003f24270 */
[----:B------:R-:W-:-:S11]  /*ff90*/  SHF.R.U32.HI R4, RZ, 0x6, R4 ;  /* 0x00000006ff047819 */ /* 0x000fd60000011604 */
[----:B------:R-:W-:-:S05]  /*ffa0*/  @P1 VIADD R7, R7, 0x3f ;  /* 0x0000003f07071836 */ /* 0x000fca0000000000 */
[----:B------:R-:W-:-:S04]  /*ffb0*/  @P1 SHF.R.S32.HI R0, RZ, 0x1f, R7 ;  /* 0x0000001fff001819 */ /* 0x000fc80000011407 */
[----:B------:R-:W-:Y:S01]  /*ffc0*/  @P1 LEA.HI R7, R0, R7, RZ, 0x6 ;  /* 0x0000000700071211 */ /* 0x000fe200078f30ff */
[----:B------:R-:W-:-:S03]  /*ffd0*/  IMAD.MOV.U32 R0, RZ, RZ, R4 ;  /* 0x000000ffff007224 */ /* 0x000fc600078e0004 */
[----:B------:R-:W-:Y:S01]  /*ffe0*/  @P1 SHF.R.S32.HI R0, RZ, 0x6, R7 ;  /* 0x00000006ff001819 */ /* 0x000fe20000011407 */
[----:B------:R-:W-:-:S06]  /*fff0*/  IMAD.MOV.U32 R7, RZ, RZ, RZ ;  /* 0x000000ffff077224 */ /* 0x000fcc00078e00ff */
[----:B------:R1:W5:Y:S01]  /*10000*/  @P0 LDG.E R7, desc[UR40][R2.64] ;  /* 0x0000002802070981 */ /* 0x000362000c1e1900 */
[----:B------:R-:W-:Y:S01]  /*10010*/  ISETP.GT.AND P1, PT, R0, R4, PT ;  /* 0x000000040000720c */ /* 0x000fe20003f24270 */
[----:B-1----:R-:W-:Y:S01]  /*10020*/  IMAD.IADD R3, R10, 0x1, R6 ;  /* 0x000000010a037824 */ /* 0x002fe200078e0206 */
[----:B------:R-:W-:-:S04]  /*10030*/  SHF.R.S32.HI R2, RZ, 0x6, R5 ;  /* 0x00000006ff027819 */ /* 0x000fc80000011405 */
[----:B------:R0:W-:Y:S04]  /*10040*/  STL [R1+0x10], R3 ;  /* 0x0000100301007387 */ /* 0x0001e80000100800 */
[----:B------:R0:W-:Y:S03]  /*10050*/  STL [R1+0x1c], R2 ;  /* 0x00001c0201007387 */ /* 0x0001e60000100800 */
[----:B------:R-:W-:Y:S05]  /*10060*/  @!P1 BRA `(.L_x_3249) ;  /* 0x0000000c00e89947 */ /* 0x000fea0003800000 */
[----:B0-----:R-:W0:Y:S01]  /*10070*/  LDC R2, c[0x0][0x428] ;  /* 0x00010a00ff027b82 */ /* 0x001e220000000800 */
        /* <DEDUP_REMOVED lines=9> */
.L_x_3372:
[----:B------:R-:W-:-:S03]  /*10110*/  UMOV UR4, 0xffffffff ;  /* 0xffffffff00047882 */ /* 0x000fc60000000000 */
[----:B------:R-:W-:Y:S05]  /*10120*/  BRA.DIV UR4, `(.L_x_3251) ;  /* 0x0000005604887947 */ /* 0x000fea000b800000 */
[----:B------:R-:W-:-:S13]  /*10130*/  ELECT P6, URZ, PT ;  /* 0x00000000003f782f */ /* 0x000fda00038c0000 */
.L_x_3375:
[----:B------:R-:W2:Y:S01]  /*10140*/  LDL R5, [R1+0x28] ;  /* 0x0000280001057983 */ /* 0x000ea20000100800 */
[----:B------:R-:W-:Y:S01]  /*10150*/  MOV R8, 0x400 ;  /* 0x0000040000087802 */ /* 0x000fe20000000f00 */
[----:B------:R-:W-:Y:S01]  /*10160*/  BSSY B1, `(.L_x_3252) ;  /* 0x000000a000017945 */ /* 0x000fe20003800000 */
[----:B--2---:R-:W-:-:S05]  /*10170*/  VIADD R5, R5, 0x1 ;  /* 0x0000000105057836 */ /* 0x004fca0000000000 */
[----:B------:R-:W-:-:S04]  /*10180*/  LEA.HI R6, R5, R5, RZ, 0x1 ;  /* 0x0000000505067211 */ /* 0x000fc800078f08ff */
[----:B------:R-:W-:-:S04]  /*10190*/  LOP3.LUT R6, R6, 0xfffffffe, RZ, 0xc0, !PT ;  /* 0xfffffffe06067812 */ /* 0x000fc800078ec0ff */
[----:B------:R-:W-:Y:S02]  /*101a0*/  IADD3 R6, R5, -R6, RZ ;  /* 0x8000000605067210 */ /* 0x000fe40007ffe0ff */
[----:B------:R-:W0:Y:S02]  /*101b0*/  S2R R5, SR_CgaCtaId ;  /* 0x0000000000057919 */ /* 0x000e240000008800 */
[----:B------:R-:W-:Y:S02]  /*101c0*/  SHF.L.U32 R6, R6, 0x1f, RZ ;  /* 0x0000001f06067819 */ /* 0x000fe400000006ff */
[----:B0-----:R-:W-:-:S04]  /*101d0*/  LEA R5, R5, R8, 0x18 ;  /* 0x0000000805057211 */ /* 0x001fc800078ec0ff */
[----:B------:R-:W0:Y:S02]  /*101e0*/  SYNCS.PHASECHK.TRANS64.TRYWAIT P0, [R5+URZ+0x28c20], R6 ;  /* 0x028c2006050075a7 */ /* 0x000e24000800017f */
[----:B0-----:R-:W-:Y:S05]  /*101f0*/  @!P0 BRA `(.L_x_3253) ;  /* 0x0000005400748947 */ /* 0x001fea0003800000 */
.L_x_3376:
[----:B------:R-:W-:Y:S05]  /*10200*/  BSYNC B1 ;  /* 0x0000000000017941 */ /* 0x000fea0003800000 */
.L_x_3252:
        /* <DEDUP_REMOVED lines=8> */
.L_x_3377:
        /* <DEDUP_REMOVED lines=11> */
.L_x_3257:
[----:B-1----:R-:W2:Y:S01]  /*10340*/  LDL R8, [R1+0x4] ;  /* 0x0000040001087983 */ /* 0x002ea20000100800 */
[----:B------:R-:W-:Y:S01]  /*10350*/  R2UR UR9, R6 ;  /* 0x00000000060972ca */ /* 0x000fe200000e0000 */
[----:B------:R-:W-:Y:S01]  /*10360*/  UIADD3 UR4, UP0, UR38, 0x570, URZ ;  /* 0x0000057026047890 */ /* 0x000fe2000ff1e03f */
[----:B------:R-:W-:Y:S01]  /*10370*/  R2UR UR12, R3 ;  /* 0x00000000030c72ca */ /* 0x000fe200000e0000 */
[----:B------:R-:W-:Y:S01]  /*10380*/  UMOV UR6, 0x0 ;  /* 0x0000000000067882 */ /* 0x000fe20000000000 */
[----:B------:R-:W-:Y:S01]  /*10390*/  R2UR UR13, R2 ;  /* 0x00000000020d72ca */ /* 0x000fe200000e0000 */
[----:B------:R-:W-:Y:S01]  /*103a0*/  UIADD3.X UR5, URZ, UR39, URZ, UP0, !UPT ;  /* 0x000000273f057290 */ /* 0x000fe200087fe43f */
[----:B------:R-:W-:Y:S01]  /*103b0*/  UMOV UR7, 0x12f00000 ;  /* 0x12f0000000077882 */ /* 0x000fe20000000000 */
[----:B------:R-:W-:-:S06]  /*103c0*/  UMOV UR10, URZ ;  /* 0x0000003f000a7c82 */ /* 0x000fcc0008000000 */
[----:B------:R-:W-:Y:S01]  /*103d0*/  UIADD3 UR9, UR9, 0x28c90, URZ ;  /* 0x00028c9009097890 */ /* 0x000fe2000fffe03f */
[----:B--2---:R-:W-:-:S05]  /*103e0*/  IMAD R8, R8, 0x2000, R5 ;  /* 0x0000200008087824 */ /* 0x004fca00078e0205 */
[----:B------:R-:W-:Y:S01]  /*103f0*/  R2UR UR8, R8 ;  /* 0x00000000080872ca */ /* 0x000fe200000e0000 */
[----:B-----5:R-:W-:-:S04]  /*10400*/  IMAD R8, R0, 0x40, R7 ;  /* 0x0000004000087824 */ /* 0x020fc800078e0207 */
[----:B------:R-:W-:-:S05]  /*10410*/  VIADD R8, R8, 0xffffffc0 ;  /* 0xffffffc008087836 */ /* 0x000fca0000000000 */
[----:B------:R-:W-:-:S03]  /*10420*/  R2UR UR11, R8 ;  /* 0x00000000080b72ca */ /* 0x000fc600000e0000 */
[----:B------:R-:W-:-:S10]  /*10430*/  UIADD3 UR8, UR8, 0x22400, URZ ;  /* 0x0002240008087890 */ /* 0x000fd4000fffe03f */
[----:B------:R1:W-:Y:S01]  /*10440*/  UTMALDG.4D [UR8], [UR4], desc[UR6] ;  /* 0x00000608040075b4 */ /* 0x0003e20008019000 */
[----:B------:R-:W2:Y:S02]  /*10450*/  SYNCS.PHASECHK.TRANS64.TRYWAIT P0, [R6+URZ+0x28cc0], R9 ;  /* 0x028cc009060075a7 */ /* 0x000ea4000800017f */
[----:B-12---:R-:W-:Y:S05]  /*10460*/  @!P0 BRA `(.L_x_3258) ;  /* 0x0000005400008947 */ /* 0x006fea0003800000 */
.L_x_3378:
        /* <DEDUP_REMOVED lines=8> */
.L_x_3259:
        /* <DEDUP_REMOVED lines=15> */
[----:B------:R-:W-:Y:S01]  /*105e0*/  UMOV UR22, 0x140 ;  /* 0x0000014000167882 */ /* 0x000fe20000000000 */
[----:B--2---:R-:W-:-:S04]  /*105f0*/  LEA R6, R9, R5, 0x10 ;  /* 0x0000000509067211 */ /* 0x004fc800078e80ff */
[----:B------:R-:W-:-:S13]  /*10600*/  R2UR UR14, R6 ;  /* 0x00000000060e72ca */ /* 0x000fda00000e0000 */
[----:B------:R-:W-:Y:S02]  /*10610*/  UIADD3 UR8, UR14, 0x400, URZ ;  /* 0x000004000e087890 */ /* 0x000fe4000fffe03f */
        /* <DEDUP_REMOVED lines=10> */
[----:B------:R-:W-:Y:S01]  /*106c0*/  UMOV UR10, UR18 ;  /* 0x00000012000a7c82 */ /* 0x000fe20008000000 */
[----:B------:R-:W-:Y:S01]  /*106d0*/  UIADD3 UR17, UR14, 0xc400, URZ ;  /* 0x0000c4000e117890 */ /* 0x000fe2000fffe03f */
[----:B------:R0:W-:Y:S02]  /*106e0*/  UTMALDG.4D [UR8], [UR4], desc[UR6] ;  /* 0x00000608040075b4 */ /* 0x0001e40008019000 */
        /* <DEDUP_REMOVED lines=19> */
.L_x_3255:
[----:B------:R-:W-:Y:S05]  /*10820*/  BSYNC B1 ;  /* 0x0000000000017941 */ /* 0x000fea0003800000 */
.L_x_3254:
        /* <DEDUP_REMOVED lines=12> */
[----:B-1----:R-:W-:Y:S05]  /*108f0*/  @!P0 BRA `(.L_x_3249) ;  /* 0x0000000400c48947 */ /* 0x002fea0003800000 */
[C---:B-----5:R-:W-:Y:S02]  /*10900*/  IMAD R6, R0.reuse, 0x40, R7 ;  /* 0x0000004000067824 */ /* 0x060fe400078e0207 */
[----:B------:R-:W-:Y:S02]  /*10910*/  VIADD R0, R0, 0xffffffff ;  /* 0xffffffff00007836 */ /* 0x000fe40000000000 */
[----:B------:R-:W-:-:S07]  /*10920*/  VIADD R6, R6, 0xffffff80 ;  /* 0xffffff8006067836 */ /* 0x000fce0000000000 */
.L_x_3266:
[----:B------:R-:W-:Y:S05]  /*10930*/  YIELD ;  /* 0x0000000000007946 */ /* 0x000fea0003800000 */
[----:B------:R-:W-:Y:S04]  /*10940*/  BSSY B1, `(.L_x_3260) ;  /* 0x000005f000017945 */ /* 0x000fe80003800000 */
[----:B-1----:R-:W-:Y:S05]  /*10950*/  @!P6 BRA `(.L_x_3261) ;  /* 0x000000040074e947 */ /* 0x002fea0003800000 */
[----:B------:R-:W2:Y:S04]  /*10960*/  LDL R7, [R1+0x4] ;  /* 0x0000040001077983 */ /* 0x000ea80000100800 */
[----:B------:R-:W3:Y:S01]  /*10970*/  LDL R8, [R1+0xc] ;  /* 0x00000c0001087983 */ /* 0x000ee20000100800 */
[----:B--2---:R-:W-:Y:S01]  /*10980*/  IMAD R7, R7, 0x8, R5 ;  /* 0x0000000807077824 */ /* 0x004fe200078e0205 */
[----:B---3--:R-:W-:-:S04]  /*10990*/  SHF.L.U32 R8, R8, 0x1f, RZ ;  /* 0x0000001f08087819 */ /* 0x008fc800000006ff */
[----:B------:R-:W0:Y:S02]  /*109a0*/  SYNCS.PHASECHK.TRANS64.TRYWAIT P0, [R7+URZ+0x28ca0], R8 ;  /* 0x028ca008070075a7 */ /* 0x000e24000800017f */
[----:B0-----:R-:W-:Y:S05]  /*109b0*/  @!P0 BRA `(.L_x_3262) ;  /* 0x0000004c00c08947 */ /* 0x001fea0003800000 */
.L_x_3379:
[----:B------:R-:W1:Y:S02]  /*109c0*/  S2R R9, SR_TID.X ;  /* 0x0000000000097919 */ /* 0x000e640000002100 */
[----:B-1----:R-:W-:-:S04]  /*109d0*/  LOP3.LUT R9, R9, 0x7f, RZ, 0xc0, !PT ;  /* 0x0000007f09097812 */ /* 0x002fc800078ec0ff */
[----:B------:R-:W-:-:S13]  /*109e0*/  ISETP.NE.AND P0, PT, R9, RZ, PT ;  /* 0x000000ff0900720c */ /* 0x000fda0003f05270 */
[----:B------:R-:W-:Y:S05]  /*109f0*/  @P0 BRA `(.L_x_3263) ;  /* 0x00000000001c0947 */ /* 0x000fea0003800000 */
[----:B------:R-:W1:Y:S02]  /*10a00*/  S2R R9, SR_TID.X ;  /* 0x0000000000097919 */ /* 0x000e640000002100 */
[----:B-1----:R-:W-:-:S04]  /*10a10*/  LOP3.LUT R9, R9, 0x1f, RZ, 0xc0, !PT ;  /* 0x0000001f09097812 */ /* 0x002fc800078ec0ff */
[----:B------:R-:W-:Y:S02]  /*10a20*/  ISETP.NE.AND P1, PT, R9, RZ, PT ;  /* 0x000000ff0900720c */ /* 0x000fe40003f25270 */
[----:B------:R-:W-:-:S04]  /*10a30*/  MOV R9, 0x2000 ;  /* 0x0000200000097802 */ /* 0x000fc80000000f00 */
[----:B------:R1:W-:Y:S07]  /*10a40*/  SYNCS.ARRIVE.TRANS64 RZ, [R7+URZ+0x28c90], R9 ;  /* 0x028c900907ff79a7 */ /* 0x0003ee000800003f */
[----:B------:R-:W-:Y:S05]  /*10a50*/  @!P1 BRA `(.L_x_3263) ;  /* 0x0000000000049947 */ /* 0x000fea0003800000 */
[----:B------:R-:W-:Y:S01]  /*10a60*/  BPT.TRAP 0x1 ;  /* 0x000000040000795c */ /* 0x000fe20000300000 */
.L_x_3263:
[----:B-1----:R-:W2:Y:S01]  /*10a70*/  LDL R9, [R1+0x4] ;  /* 0x0000040001097983 */ /* 0x002ea20000100800 */
[----:B------:R-:W-:Y:S01]  /*10a80*/  R2UR UR9, R7 ;  /* 0x00000000070972ca */ /* 0x000fe200000e0000 */
[----:B------:R-:W-:Y:S01]  /*10a90*/  UIADD3 UR4, UP0, UR38, 0x570, URZ ;  /* 0x0000057026047890 */ /* 0x000fe2000ff1e03f */
[----:B------:R-:W-:Y:S01]  /*10aa0*/  R2UR UR11, R6 ;  /* 0x00000000060b72ca */ /* 0x000fe200000e0000 */
[----:B------:R-:W-:Y:S01]  /*10ab0*/  UMOV UR6, 0x0 ;  /* 0x0000000000067882 */ /* 0x000fe20000000000 */
[----:B------:R-:W-:Y:S01]  /*10ac0*/  R2UR UR12, R3 ;  /* 0x00000000030c72ca */ /* 0x000fe200000e0000 */
[----:B------:R-:W-:Y:S01]  /*10ad0*/  UIADD3.X UR5, URZ, UR39, URZ, UP0, !UPT ;  /* 0x000000273f057290 */ /* 0x000fe200087fe43f */
[----:B------:R-:W-:Y:S01]  /*10ae0*/  R2UR UR13, R2 ;  /* 0x00000000020d72ca */ /* 0x000fe200000e0000 */
[----:B------:R-:W-:Y:S01]  /*10af0*/  UMOV UR7, 0x12f00000 ;  /* 0x12f0000000077882 */ /* 0x000fe20000000000 */
[----:B------:R-:W-:-:S05]  /*10b00*/  UMOV UR10, URZ ;  /* 0x0000003f000a7c82 */ /* 0x000fca0008000000 */
[----:B------:R-:W-:Y:S01]  /*10b10*/  UIADD3 UR9, UR9, 0x28c90, URZ ;  /* 0x00028c9009097890 */ /* 0x000fe2000fffe03f */
[----:B--2---:R-:W-:-:S05]  /*10b20*/  IMAD R9, R9, 0x2000, R5 ;  /* 0x0000200009097824 */ /* 0x004fca00078e0205 */
[----:B------:R-:W-:-:S13]  /*10b30*/  R2UR UR8, R9 ;  /* 0x00000000090872ca */ /* 0x000fda00000e0000 */
[----:B------:R-:W-:-:S09]  /*10b40*/  UIADD3 UR8, UR8, 0x22400, URZ ;  /* 0x0002240008087890 */ /* 0x000fd2000fffe03f */
[----:B------:R1:W-:Y:S01]  /*10b50*/  UTMALDG.4D [UR8], [UR4], desc[UR6] ;  /* 0x00000608040075b4 */ /* 0x0003e20008019000 */
[----:B------:R-:W2:Y:S02]  /*10b60*/  SYNCS.PHASECHK.TRANS64.TRYWAIT P1, [R7+URZ+0x28cc0], R8 ;  /* 0x028cc008070075a7 */ /* 0x000ea4000802017f */
[----:B-12---:R-:W-:Y:S05]  /*10b70*/  @!P1 BRA `(.L_x_3264) ;  /* 0x0000004c00649947 */ /* 0x006fea0003800000 */
.L_x_3380:
        /* <DEDUP_REMOVED lines=8> */
.L_x_3265:
        /* <DEDUP_REMOVED lines=38> */
[----:B------:R-:W-:Y:S01]  /*10e60*/  UMOV UR15, 0x180 ;  /* 0x00000180000f7882 */ /* 0x000fe20000000000 */
[----:B------:R0:W-:Y:S02]  /*10e70*/  UTMALDG.4D [UR8], [UR4], desc[UR6] ;  /* 0x00000608040075b4 */ /* 0x0001e40008019000 */
[----:B0-----:R-:W-:Y:S01]  /*10e80*/  UMOV UR8, UR16 ;  /* 0x0000001000087c82 */ /* 0x001fe20008000000 */
[----:B------:R-:W-:-:S02]  /*10e90*/  UMOV UR10, UR22 ;  /* 0x00000016000a7c82 */ /* 0x000fc40008000000 */
[----:B------:R0:W-:Y:S02]  /*10ea0*/  UTMALDG.4D [UR8], [UR4], desc[UR6] ;  /* 0x00000608040075b4 */ /* 0x0001e40008019000 */
[----:B0-----:R-:W-:Y:S01]  /*10eb0*/  UMOV UR8, UR17 ;  /* 0x0000001100087c82 */ /* 0x001fe20008000000 */
[----:B------:R-:W-:Y:S01]  /*10ec0*/  UMOV UR10, UR15 ;  /* 0x0000000f000a7c82 */ /* 0x000fe20008000000 */
[----:B------:R-:W-:Y:S01]  /*10ed0*/  UMOV UR15, 0x1c0 ;  /* 0x000001c0000f7882 */ /* 0x000fe20000000000 */
[----:B------:R0:W-:Y:S02]  /*10ee0*/  UTMALDG.4D [UR8], [UR4], desc[UR6] ;  /* 0x00000608040075b4 */ /* 0x0001e40008019000 */
[----:B0-----:R-:W-:Y:S01]  /*10ef0*/  UMOV UR8, UR14 ;  /* 0x0000000e00087c82 */ /* 0x001fe20008000000 */
[----:B------:R-:W-:Y:S02]  /*10f00*/  UMOV UR10, UR15 ;  /* 0x0000000f000a7c82 */ /* 0x000fe40008000000 */
[----:B------:R0:W-:Y:S02]  /*10f10*/  UTMALDG.4D [UR8], [UR4], desc[UR6] ;  /* 0x00000608040075b4 */ /* 0x0001e40008019000 */
[----:B0-----:R-:W-:Y:S01]  /*10f20*/  NOP ;  /* 0x0000000000007918 */ /* 0x001fe20000000000 */
.L_x_3261:
[----:B------:R-:W-:Y:S05]  /*10f30*/  BSYNC B1 ;  /* 0x0000000000017941 */ /* 0x000fea0003800000 */
.L_x_3260:
        /* <DEDUP_REMOVED lines=13> */
.L_x_3249:
[----:B------:R-:W-:Y:S05]  /*11010*/  BSYNC B0 ;  /* 0x0000000000007941 */ /* 0x000fea0003800000 */
.L_x_3248:
[----:B-----5:R-:W2:Y:S01]  /*11020*/  LDL R7, [R1+0x2c] ;  /* 0x00002c0001077983 */ /* 0x020ea20000100800 */
[----:B------:R-:W-:Y:S05]  /*11030*/  @!P2 WARPSYNC.ALL ;  /* 0x000000000000a948 */ /* 0x000fea0003800000 */
[----:B------:R-:W-:Y:S01]  /*11040*/  BSSY B6, `(.L_x_3267) ;  /* 0x00002fe000067945 */ /* 0x000fe20003800000 */
[----:B------:R-:W-:Y:S01]  /*11050*/  @!P2 BAR.SYNC.DEFER_BLOCKING 0xc, 0x120 ;  /* 0x030480000000ab1d */ /* 0x000fe20000010000 */
[----:B--2---:R-:W-:-:S13]  /*11060*/  ISETP.GT.AND P0, PT, R7, RZ, PT ;  /* 0x000000ff0700720c */ /* 0x004fda0003f04270 */
[----:B------:R-:W-:Y:S05]  /*11070*/  @P0 BRA `(.L_x_3268) ;  /* 0x0000000000440947 */ /* 0x000fea0003800000 */
[----:B------:R-:W2:Y:S02]  /*11080*/  S2R R7, SR_TID.X ;  /* 0x0000000000077919 */ /* 0x000ea40000002100 */
[----:B--2---:R-:W-:-:S04]  /*11090*/  LOP3.LUT R7, R7, 0x1f, RZ, 0xc0, !PT ;  /* 0x0000001f07077812 */ /* 0x004fc800078ec0ff */
[----:B------:R-:W-:-:S13]  /*110a0*/  ISETP.NE.AND P1, PT, R7, RZ, PT ;  /* 0x000000ff0700720c */ /* 0x000fda0003f25270 */
[----:B------:R-:W-:Y:S05]  /*110b0*/  @P1 BRA `(.L_x_3269) ;  /* 0x0000002c00d81947 */ /* 0x000fea0003800000 */
[----:B------:R-:W2:Y:S01]  /*110c0*/  S2R R7, SR_LANEID ;  /* 0x0000000000077919 */ /* 0x000ea20000000000 */
[----:B------:R-:W-:Y:S01]  /*110d0*/  VOTEU.ANY UR4, UPT, PT ;  /* 0x0000000000047886 */ /* 0x000fe200038e0100 */
[----:B0-----:R-:W0:Y:S01]  /*110e0*/  LDC.64 R2, c[0x0][0xc38] ;  /* 0x00030e00ff027b82 */ /* 0x001e220000000a00 */
[----:B------:R-:W2:Y:S08]  /*110f0*/  FLO.U32 R0, UR4 ;  /* 0x0000000400007d00 */ /* 0x000eb000080e0000 */
[----:B------:R-:W0:Y:S01]  /*11100*/  POPC R5, UR4 ;  /* 0x0000000400057d09 */ /* 0x000e220008000000 */
[----:B--2---:R-:W-:-:S13]  /*11110*/  ISETP.EQ.U32.AND P0, PT, R0, R7, PT ;  /* 0x000000070000720c */ /* 0x004fda0003f02070 */
[----:B0-----:R-:W2:Y:S01]  /*11120*/  @P0 ATOMG.E.ADD.STRONG.GPU PT, R3, desc[UR40][R2.64], R5 ;  /* 0x00000005020309a8 */ /* 0x001ea200081ee1e8 */
[----:B------:R-:W0:Y:S02]  /*11130*/  S2R R4, SR_LTMASK ;  /* 0x0000000000047919 */ /* 0x000e240000003900 */
[----:B0-----:R-:W-:-:S04]  /*11140*/  LOP3.LUT R4, R4, UR4, RZ, 0xc0, !PT ;  /* 0x0000000404047c12 */ /* 0x001fc8000f8ec0ff */
[----:B------:R-:W0:Y:S01]  /*11150*/  POPC R7, R4 ;  /* 0x0000000400077309 */ /* 0x000e220000000000 */
[----:B--2---:R-:W0:Y:S02]  /*11160*/  SHFL.IDX PT, R0, R3, R0, 0x1f ;  /* 0x00001f0003007589 */ /* 0x004e2400000e0000 */
[----:B0-----:R-:W-:Y:S01]  /*11170*/  IADD3 R16, R0, UR36, R7 ;  /* 0x0000002400107c10 */ /* 0x001fe2000fffe007 */
[----:B------:R-:W-:Y:S06]  /*11180*/  BRA `(.L_x_3269) ;  /* 0x0000002c00a47947 */ /* 0x000fec0003800000 */
.L_x_3268:
[----:B------:R-:W2:Y:S01]  /*11190*/  S2R R0, SR_CgaCtaId ;  /* 0x0000000000007919 */ /* 0x000ea20000008800 */
[----:B0-----:R-:W-:-:S04]  /*111a0*/  MOV R2, 0x400 ;  /* 0x0000040000027802 */ /* 0x001fc80000000f00 */
[----:B--2---:R-:W-:-:S04]  /*111b0*/  LEA R3, R0, R2, 0x18 ;  /* 0x0000000200037211 */ /* 0x004fc800078ec0ff */
        /* <DEDUP_REMOVED lines=9> */
[----:B-1----:R-:W-:Y:S01]  /*11250*/  MOV R8, 0x70 ;  /* 0x0000007000087802 */ /* 0x002fe20000000f00 */
        /* <DEDUP_REMOVED lines=10> */
.L_x_3270:
        /* <DEDUP_REMOVED lines=15> */
[----:B-1----:R-:W-:Y:S02]  /*113f0*/  IMAD.MOV.U32 R8, RZ, RZ, 0x70 ;  /* 0x00000070ff087424 */ /* 0x002fe400078e00ff */
[----:B------:R-:W-:Y:S02]  /*11400*/  IMAD.MOV.U32 R12, RZ, RZ, 0x1 ;  /* 0x00000001ff0c7424 */ /* 0x000fe400078e00ff */
[----:B0-----:R-:W-:-:S07]  /*11410*/  IMAD.MOV.U32 R13, RZ, RZ, RZ ;  /* 0x000000ffff0d7224 */ /* 0x001fce00078e00ff */
[----:B------:R-:W-:-:S07]  /*11420*/  LEPC R20, `(.L_x_3272) ;  /* 0x000000001014794e */ /* 0x000fce0000000000 */
[----:B--2---:R-:W-:Y:S05]  /*11430*/  CALL.ABS.NOINC R2 ;  /* 0x0000000002007343 */ /* 0x004fea0003c00000 */
.L_x_3272:
        /* <DEDUP_REMOVED lines=16> */
.L_x_3271:
        /* <DEDUP_REMOVED lines=24> */
[----:B--2---:R-:W0:Y:S08]  /*116c0*/  @P0 LDC R3, c[0x0][0x42c] ;  /* 0x00010b00ff030b82 */ /* 0x004e300000000800 */
[----:B------:R-:W2:Y:S01]  /*116d0*/  @P0 LDC R2, c[0x0][0x430] ;  /* 0x00010c00ff020b82 */ /* 0x000ea20000000800 */
[----:B0-----:R-:W-:-:S05]  /*116e0*/  @P0 IMAD.HI.U32 R3, R18, R3, RZ ;  /* 0x0000000312030227 */ /* 0x001fca00078e00ff */
[----:B--2---:R-:W-:Y:S02]  /*116f0*/  @P0 SHF.R.U32.HI R4, RZ, R2, R3 ;  /* 0x00000002ff040219 */ /* 0x004fe40000011603 */
[----:B------:R-:W-:-:S04]  /*11700*/  ISETP.NE.U32.AND P0, PT, RZ, UR4, PT ;  /* 0x00000004ff007c0c */ /* 0x000fc8000bf05070 */
[----:B------:R-:W-:-:S04]  /*11710*/  ISETP.NE.AND.EX P0, PT, RZ, UR5, PT, P0 ;  /* 0x00000005ff007c0c */ /* 0x000fc8000bf05300 */
[----:B------:R-:W-:-:S09]  /*11720*/  SEL R2, R5, RZ, !P0 ;  /* 0x000000ff05027207 */ /* 0x000fd20004000000 */
.L_x_3273:
        /* <DEDUP_REMOVED lines=17> */
.L_x_3383:
[----:B------:R-:W2:Y:S01]  /*11840*/  LDL R3, [R1+0x1c] ;  /* 0x00001c0001037983 */ /* 0x000ea20000100800 */
[----:B------:R-:W-:Y:S01]  /*11850*/  UMOV UR4, 0xffffffff ;  /* 0xffffffff00047882 */ /* 0x000fe20000000000 */
[----:B-1----:R-:W-:Y:S01]  /*11860*/  SHF.R.S32.HI R8, RZ, 0x1f, R0 ;  /* 0x0000001fff087819 */ /* 0x002fe20000011400 */
[----:B--2---:R-:W-:Y:S01]  /*11870*/  VIADD R3, R3, 0xffffffff ;  /* 0xffffffff03037836 */ /* 0x004fe20000000000 */
[----:B------:R-:W-:Y:S06]  /*11880*/  BRA.DIV UR4, `(.L_x_3275) ;  /* 0x0000004204687947 */ /* 0x000fec000b800000 */
[----:B------:R-:W-:-:S13]  /*11890*/  ELECT P6, URZ, PT ;  /* 0x00000000003f782f */ /* 0x000fda00038c0000 */
.L_x_3386:
        /* <DEDUP_REMOVED lines=24> */
.L_x_3277:
        /* <DEDUP_REMOVED lines=9> */
.L_x_3387:
        /* <DEDUP_REMOVED lines=11> */
.L_x_3279:
        /* <DEDUP_REMOVED lines=23> */
.L_x_3276:
        /* <DEDUP_REMOVED lines=30> */
.L_x_3388:
[----:B------:R-:W-:Y:S05]  /*11eb0*/  BSYNC B0 ;  /* 0x0000000000007941 */ /* 0x000fea0003800000 */
.L_x_3280:
[----:B------:R-:W-:Y:S04]  /*11ec0*/  BSSY B0, `(.L_x_3282) ;  /* 0x0000050000007945 */ /* 0x000fe80003800000 */
[----:B------:R-:W-:Y:S05]  /*11ed0*/  @!P6 BRA `(.L_x_3283) ;  /* 0x000000040038e947 */ /* 0x000fea0003800000 */
[----:B------:R-:W2:Y:S01]  /*11ee0*/  LDL R7, [R1] ;  /* 0x0000000001077983 */ /* 0x000ea20000100800 */
[----:B------:R-:W-:-:S03]  /*11ef0*/  MOV R9, 0x400 ;  /* 0x0000040000097802 */ /* 0x000fc60000000f00 */
[----:B0-----:R-:W3:Y:S01]  /*11f00*/  LDL R5, [R1+0x8] ;  /* 0x0000080001057983 */ /* 0x001ee20000100800 */
[----:B------:R-:W0:Y:S02]  /*11f10*/  S2R R10, SR_CgaCtaId ;  /* 0x00000000000a7919 */ /* 0x000e240000008800 */
[----:B0-----:R-:W-:-:S05]  /*11f20*/  LEA R9, R10, R9, 0x18 ;  /* 0x000000090a097211 */ /* 0x001fca00078ec0ff */
[----:B--2---:R-:W-:Y:S01]  /*11f30*/  IMAD R2, R7, 0x8, R9 ;  /* 0x0000000807027824 */ /* 0x004fe200078e0209 */
[----:B---3--:R-:W-:-:S04]  /*11f40*/  SHF.L.U32 R5, R5, 0x1f, RZ ;  /* 0x0000001f05057819 */ /* 0x008fc800000006ff */
[----:B------:R-:W0:Y:S02]  /*11f50*/  SYNCS.PHASECHK.TRANS64.TRYWAIT P0, [R2+URZ+0x28c60], R5 ;  /* 0x028c6005020075a7 */ /* 0x000e24000800017f */
[----:B0-----:R-:W-:Y:S05]  /*11f60*/  @!P0 BRA `(.L_x_3284) ;  /* 0x0000003c00048947 */ /* 0x001fea0003800000 */
.L_x_3389:
        /* <DEDUP_REMOVED lines=11> */
.L_x_3285:
        /* <DEDUP_REMOVED lines=44> */
[----:B------:R-:W-:-:S02]  /*122e0*/  UMOV UR10, UR21 ;  /* 0x00000015000a7c82 */ /* 0x000fc40008000000 */
[----:B------:R0:W-:Y:S01]  /*122f0*/  UTMALDG.4D [UR8], [UR4], desc[UR6] ;  /* 0x00000608040075b4 */ /* 0x0001e20008019000 */
        /* <DEDUP_REMOVED lines=12> */
.L_x_3283:
[----:B------:R-:W-:Y:S05]  /*123c0*/  BSYNC B0 ;  /* 0x0000000000007941 */ /* 0x000fea0003800000 */
.L_x_3282:
        /* <DEDUP_REMOVED lines=9> */
[C---:B------:R-:W-:Y:S01]  /*12460*/  IMAD.IADD R2, R5.reuse, 0x1, R9 ;  /* 0x0000000105027824 */ /* 0x040fe200078e0209 */
[----:B------:R-:W-:-:S04]  /*12470*/  IADD3 R5, R5, -0x2, RZ ;  /* 0xfffffffe05057810 */ /* 0x000fc80007ffe0ff */
[----:B------:R-:W-:-:S04]  /*12480*/  LOP3.LUT R2, R2, 0x1, RZ, 0xc0, !PT ;  /* 0x0000000102027812 */ /* 0x000fc800078ec0ff */
[----:B------:R-:W-:-:S13]  /*12490*/  ISETP.NE.U32.AND P0, PT, R2, 0x1, PT ;  /* 0x000000010200780c */ /* 0x000fda0003f05070 */
[----:B------:R-:W-:Y:S05]  /*124a0*/  @P0 BRA `(.L_x_3289) ;  /* 0x0000000800240947 */ /* 0x000fea0003800000 */
[----:B------:R-:W2:Y:S04]  /*124b0*/  LDL.LU R7, [R1] ;  /* 0x0000000001077983 */ /* 0x000ea80000300800 */
[----:B------:R-:W3:Y:S01]  /*124c0*/  LDL.LU R12, [R1+0x8] ;  /* 0x00000800010c7983 */ /* 0x000ee20000300800 */
[----:B------:R-:W-:Y:S01]  /*124d0*/  BSSY B2, `(.L_x_3290) ;  /* 0x0000084000027945 */ /* 0x000fe20003800000 */
[----:B--2---:R-:W-:-:S05]  /*124e0*/  VIADD R2, R7, 0x1 ;  /* 0x0000000107027836 */ /* 0x004fca0000000000 */
        /* <DEDUP_REMOVED lines=19> */
[C---:B------:R-:W-:Y:S02]  /*12620*/  IMAD R10, R0.reuse, UR5, R6 ;  /* 0x00000005000a7c24 */ /* 0x040fe4000f8e0206 */
        /* <DEDUP_REMOVED lines=8> */
.L_x_3292:
[----:B------:R-:W2:Y:S01]  /*126b0*/  S2R R7, SR_CgaCtaId ;  /* 0x0000000000077919 */ /* 0x000ea20000008800 */
[----:B------:R-:W-:-:S04]  /*126c0*/  MOV R2, 0x400 ;  /* 0x0000040000027802 */ /* 0x000fc80000000f00 */
[----:B--2---:R-:W-:Y:S02]  /*126d0*/  LEA R2, R7, R2, 0x18 ;  /* 0x0000000207027211 */ /* 0x004fe400078ec0ff */
[----:B------:R-:W-:-:S03]  /*126e0*/  SHF.L.U32 R7, R12, 0x1f, RZ ;  /* 0x0000001f0c077819 */ /* 0x000fc600000006ff */
[----:B------:R-:W-:-:S04]  /*126f0*/  IMAD R2, R13, 0x8, R2 ;  /* 0x000000080d027824 */ /* 0x000fc800078e0202 */
[----:B------:R-:W2:Y:S02]  /*12700*/  SYNCS.PHASECHK.TRANS64.TRYWAIT P0, [R2+URZ+0x28c40], R7 ;  /* 0x028c4007020075a7 */ /* 0x000ea4000800017f */
[----:B--2---:R-:W-:Y:S05]  /*12710*/  @!P0 BRA `(.L_x_3293) ;  /* 0x00000034002c8947 */ /* 0x004fea0003800000 */
.L_x_3390:
[----:B------:R-:W3:Y:S02]  /*12720*/  S2R R10, SR_TID.X ;  /* 0x00000000000a7919 */ /* 0x000ee40000002100 */
[----:B---3--:R-:W-:-:S04]  /*12730*/  LOP3.LUT R10, R10, 0x7f, RZ, 0xc0, !PT ;  /* 0x0000007f0a0a7812 */ /* 0x008fc800078ec0ff */
[----:B------:R-:W-:-:S13]  /*12740*/  ISETP.NE.AND P1, PT, R10, RZ, PT ;  /* 0x000000ff0a00720c */ /* 0x000fda0003f25270 */
[----:B------:R-:W-:Y:S05]  /*12750*/  @P1 BRA `(.L_x_3294) ;  /* 0x00000000001c1947 */ /* 0x000fea0003800000 */
[----:B------:R-:W3:Y:S02]  /*12760*/  S2R R10, SR_TID.X ;  /* 0x00000000000a7919 */ /* 0x000ee40000002100 */
[----:B---3--:R-:W-:-:S04]  /*12770*/  LOP3.LUT R10, R10, 0x1f, RZ, 0xc0, !PT ;  /* 0x0000001f0a0a7812 */ /* 0x008fc800078ec0ff */
[----:B------:R-:W-:Y:S02]  /*12780*/  ISETP.NE.AND P0, PT, R10, RZ, PT ;  /* 0x000000ff0a00720c */ /* 0x000fe40003f05270 */
[----:B------:R-:W-:-:S04]  /*12790*/  MOV R10, 0x2000 ;  /* 0x00002000000a7802 */ /* 0x000fc80000000f00 */
[----:B------:R3:W-:Y:S07]  /*127a0*/  SYNCS.ARRIVE.TRANS64 RZ, [R2+URZ+0x28c30], R10 ;  /* 0x028c300a02ff79a7 */ /* 0x0007ee000800003f */
[----:B------:R-:W-:Y:S05]  /*127b0*/  @!P0 BRA `(.L_x_3294) ;  /* 0x0000000000048947 */ /* 0x000fea0003800000 */
[----:B------:R-:W-:Y:S01]  /*127c0*/  BPT.TRAP 0x1 ;  /* 0x000000040000795c */ /* 0x000fe20000300000 */
.L_x_3294:
[----:B---3--:R-:W3:Y:S01]  /*127d0*/  LDL R10, [R1] ;  /* 0x00000000010a7983 */ /* 0x008ee20000100800 */
[----:B0-----:R-:W-:-:S03]  /*127e0*/  MOV R12, 0x400 ;  /* 0x00000400000c7802 */ /* 0x001fc60000000f00 */
[----:B------:R-:W4:Y:S01]  /*127f0*/  LDL R11, [R1+0x10] ;  /* 0x00001000010b7983 */ /* 0x000f220000100800 */
[----:B------:R-:W0:Y:S01]  /*12800*/  S2R R13, SR_CgaCtaId ;  /* 0x00000000000d7919 */ /* 0x000e220000008800 */
        /* <DEDUP_REMOVED lines=8> */
[----:B------:R-:W-:Y:S01]  /*12890*/  UMOV UR7, 0x14f00000 ;  /* 0x14f0000000077882 */ /* 0x000fe20000000000 */
[----:B------:R-:W-:Y:S01]  /*128a0*/  UMOV UR10, URZ ;  /* 0x0000003f000a7c82 */ /* 0x000fe20008000000 */
[----:B---3--:R-:W-:-:S05]  /*128b0*/  IMAD R10, R10, 0x2000, R12 ;  /* 0x000020000a0a7824 */ /* 0x008fca00078e020c */
[----:B------:R-:W-:Y:S01]  /*128c0*/  R2UR UR8, R10 ;  /* 0x000000000a0872ca */ /* 0x000fe200000e0000 */
[----:B----4-:R-:W-:-:S05]  /*128d0*/  IMAD R5, R5, 0x40, R11 ;  /* 0x0000004005057824 */ /* 0x010fca00078e020b */
[----:B------:R-:W-:-:S07]  /*128e0*/  R2UR UR11, R5 ;  /* 0x00000000050b72ca */ /* 0x000fce00000e0000 */
[----:B------:R-:W-:-:S09]  /*128f0*/  UIADD3 UR8, UR8, 0x22400, URZ ;  /* 0x0002240008087890 */ /* 0x000fd2000fffe03f */
[----:B------:R0:W-:Y:S01]  /*12900*/  UTMALDG.4D [UR8], [UR4], desc[UR6] ;  /* 0x00000608040075b4 */ /* 0x0001e20008019000 */
[----:B------:R-:W3:Y:S02]  /*12910*/  SYNCS.PHASECHK.TRANS64.TRYWAIT P0, [R2+URZ+0x28c60], R7 ;  /* 0x028c6007020075a7 */ /* 0x000ee4000800017f */
[----:B0--3--:R-:W-:Y:S05]  /*12920*/  @!P0 BRA `(.L_x_3295) ;  /* 0x0000003000bc8947 */ /* 0x009fea0003800000 */
.L_x_3391:
[----:B------:R-:W-:Y:S05]  /*12930*/  @P1 BRA `(.L_x_3296) ;  /* 0x00000000001c1947 */ /* 0x000fea0003800000 */
[----:B------:R-:W3:Y:S01]  /*12940*/  S2R R10, SR_TID.X ;  /* 0x00000000000a7919 */ /* 0x000ee20000002100 */
[----:B0-2---:R-:W-:-:S04]  /*12950*/  IMAD.MOV.U32 R7, RZ, RZ, 0x10000 ;  /* 0x00010000ff077424 */ /* 0x005fc800078e00ff */
[----:B------:R4:W-:Y:S01]  /*12960*/  SYNCS.ARRIVE.TRANS64 RZ, [R2+URZ+0x28c50], R7 ;  /* 0x028c500702ff79a7 */ /* 0x0009e2000800003f */
[----:B---3--:R-:W-:-:S04]  /*12970*/  LOP3.LUT R10, R10, 0x1f, RZ, 0xc0, !PT ;  /* 0x0000001f0a0a7812 */ /* 0x008fc800078ec0ff */
[----:B------:R-:W-:-:S13]  /*12980*/  ISETP.NE.AND P0, PT, R10, RZ, PT ;  /* 0x000000ff0a00720c */ /* 0x000fda0003f05270 */
[----:B----4-:R-:W-:Y:S05]  /*12990*/  @!P0 BRA `(.L_x_3296) ;  /* 0x0000000000048947 */ /* 0x010fea0003800000 */
[----:B------:R-:W-:Y:S01]  /*129a0*/  BPT.TRAP 0x1 ;  /* 0x000000040000795c */ /* 0x000fe20000300000 */
.L_x_3296:
[----:B0-2---:R-:W2:Y:S01]  /*129b0*/  LDL R7, [R1] ;  /* 0x0000000001077983 */ /* 0x005ea20000100800 */
[----:B------:R-:W-:Y:S01]  /*129c0*/  MOV R10, 0x400 ;  /* 0x00000400000a7802 */ /* 0x000fe20000000f00 */
[----:B------:R-:W0:Y:S01]  /*129d0*/  S2R R11, SR_CgaCtaId ;  /* 0x00000000000b7919 */ /* 0x000e220000008800 */
[----:B------:R-:W-:Y:S01]  /*129e0*/  R2UR UR9, R2 ;  /* 0x00000000020972ca */ /* 0x000fe200000e0000 */
[----:B------:R-:W-:Y:S01]  /*129f0*/  UIADD3 UR4, UP0, UR38, 0x470, URZ ;  /* 0x0000047026047890 */ /* 0x000fe2000ff1e03f */
[----:B------:R-:W-:Y:S02]  /*12a00*/  R2UR UR11, R5 ;  /* 0x00000000050b72ca */ /* 0x000fe400000e0000 */
[----:B------:R-:W-:Y:S02]  /*12a10*/  R2UR UR12, R4 ;  /* 0x00000000040c72ca */ /* 0x000fe400000e0000 */
[----:B------:R-:W-:Y:S01]  /*12a20*/  R2UR UR13, R6 ;  /* 0x00000000060d72ca */ /* 0x000fe200000e0000 */
[----:B------:R-:W-:Y:S01]  /*12a30*/  UIADD3.X UR5, URZ, UR39, URZ, UP0, !UPT ;  /* 0x000000273f057290 */ /* 0x000fe200087fe43f */
[----:B0-----:R-:W-:-:S05]  /*12a40*/  LEA R10, R11, R10, 0x18 ;  /* 0x0000000a0b0a7211 */ /* 0x001fca00078ec0ff */
        /* <DEDUP_REMOVED lines=43> */
[----:B--2---:R-:W-:Y:S01]  /*12d00*/  NOP ;  /* 0x0000000000007918 */ /* 0x004fe20000000000 */
.L_x_3291:
[----:B------:R-:W-:Y:S05]  /*12d10*/  BSYNC B2 ;  /* 0x0000000000027941 */ /* 0x000fea0003800000 */
.L_x_3290:
[----:B------:R-:W2:Y:S02]  /*12d20*/  LDL.LU R2, [R1+0x1c] ;  /* 0x00001c0001027983 */ /* 0x000ea40000300800 */
[----:B--2---:R-:W-:-:S07]  /*12d30*/  VIADD R5, R2, 0xfffffffd ;  /* 0xfffffffd02057836 */ /* 0x004fce0000000000 */
.L_x_3289:
[----:B------:R-:W-:Y:S05]  /*12d40*/  BSYNC B1 ;  /* 0x0000000000017941 */ /* 0x000fea0003800000 */
.L_x_3288:
[----:B------:R-:W-:-:S05]  /*12d50*/  IMAD.MOV R2, RZ, RZ, -R9 ;  /* 0x000000ffff027224 */ /* 0x000fca00078e0a09 */
[----:B------:R-:W-:-:S13]  /*12d60*/  ISETP.NE.AND P0, PT, R3, R2, PT ;  /* 0x000000020300720c */ /* 0x000fda0003f05270 */
[----:B------:R-:W-:Y:S05]  /*12d70*/  @!P0 BRA `(.L_x_3287) ;  /* 0x0000001000388947 */ /* 0x000fea0003800000 */
.L_x_3311:
[----:B--2---:R-:W2:Y:S04]  /*12d80*/  LDL.LU R3, [R1] ;  /* 0x0000000001037983 */ /* 0x004ea80000300800 */
[----:B------:R-:W3:Y:S01]  /*12d90*/  LDL.LU R2, [R1+0x8] ;  /* 0x0000080001027983 */ /* 0x000ee20000300800 */
[----:B------:R-:W-:Y:S05]  /*12da0*/  YIELD ;  /* 0x0000000000007946 */ /* 0x000fea0003800000 */
[----:B------:R-:W-:Y:S01]  /*12db0*/  BSSY B1, `(.L_x_3297) ;  /* 0x0000081000017945 */ /* 0x000fe20003800000 */
[----:B--2---:R-:W-:-:S04]  /*12dc0*/  IADD3 R9, R3, 0x1, RZ ;  /* 0x0000000103097810 */ /* 0x004fc80007ffe0ff */
[----:B------:R-:W-:-:S04]  /*12dd0*/  ISETP.NE.AND P0, PT, R9, 0x2, PT ;  /* 0x000000020900780c */ /* 0x000fc80003f05270 */
[----:B------:R-:W-:Y:S02]  /*12de0*/  SEL R10, RZ, 0x1, P0 ;  /* 0x00000001ff0a7807 */ /* 0x000fe40000000000 */
[----:B------:R-:W-:Y:S02]  /*12df0*/  SEL R9, R9, RZ, P0 ;  /* 0x000000ff09097207 */ /* 0x000fe40000000000 */
[----:B---3--:R-:W-:Y:S01]  /*12e00*/  LOP3.LUT R10, R2, R10, RZ, 0x3c, !PT ;  /* 0x0000000a020a7212 */ /* 0x008fe200078e3cff */
[----:B------:R-:W-:Y:S06]  /*12e10*/  @!P6 BRA `(.L_x_3298) ;  /* 0x0000000400e8e947 */ /* 0x000fec0003800000 */
[----:B------:R-:W-:Y:S01]  /*12e20*/  ULDC.64 UR4, c[0x0][0x3f8] ;  /* 0x0000fe0000047ab9 */ /* 0x000fe20000000a00 */
[----:B------:R-:W-:Y:S01]  /*12e30*/  IMAD.MOV.U32 R11, RZ, RZ, R5 ;  /* 0x000000ffff0b7224 */ /* 0x000fe200078e0005 */
[----:B------:R-:W-:-:S04]  /*12e40*/  ISETP.NE.U32.AND P0, PT, RZ, UR4, PT ;  /* 0x00000004ff007c0c */ /* 0x000fc8000bf05070 */
[----:B------:R-:W-:-:S13]  /*12e50*/  ISETP.NE.AND.EX P0, PT, RZ, UR5, PT, P0 ;  /* 0x00000005ff007c0c */ /* 0x000fda000bf05300 */
[----:B------:R-:W-:Y:S05]  /*12e60*/  @!P0 BRA `(.L_x_3299) ;  /* 0x0000000000448947 */ /* 0x000fea0003800000 */
[----:B------:R-:W2:Y:S01]  /*12e70*/  LDC R11, c[0x0][0x41c] ;  /* 0x00010700ff0b7b82 */ /* 0x000ea20000000800 */
[----:B------:R-:W-:Y:S01]  /*12e80*/  ULDC.64 UR6, c[0x0][0x408] ;  /* 0x0001020000067ab9 */ /* 0x000fe20000000a00 */
[----:B--2---:R-:W-:-:S13]  /*12e90*/  ISETP.NE.AND P0, PT, R11, 0x1, PT ;  /* 0x000000010b00780c */ /* 0x004fda0003f05270 */
[----:B------:R-:W2:Y:S02]  /*12ea0*/  @P0 LDC.64 R2, c[0x0][0x420] ;  /* 0x00010800ff020b82 */ /* 0x000ea40000000a00 */
[----:B--2---:R-:W-:-:S04]  /*12eb0*/  @P0 IMAD.HI.U32 R6, R5, R2, RZ ;  /* 0x0000000205060227 */ /* 0x004fc800078e00ff */
        /* <DEDUP_REMOVED lines=12> */
.L_x_3299:
[----:B------:R-:W3:Y:S01]  /*12f80*/  S2R R3, SR_CgaCtaId ;  /* 0x0000000000037919 */ /* 0x000ee20000008800 */
[----:B------:R-:W-:-:S04]  /*12f90*/  MOV R2, 0x400 ;  /* 0x0000040000027802 */ /* 0x000fc80000000f00 */
[----:B---3--:R-:W-:Y:S02]  /*12fa0*/  LEA R2, R3, R2, 0x18 ;  /* 0x0000000203027211 */ /* 0x008fe400078ec0ff */
[----:B------:R-:W-:-:S03]  /*12fb0*/  SHF.L.U32 R3, R10, 0x1f, RZ ;  /* 0x0000001f0a037819 */ /* 0x000fc600000006ff */
[----:B------:R-:W-:-:S04]  /*12fc0*/  IMAD R2, R9, 0x8, R2 ;  /* 0x0000000809027824 */ /* 0x000fc800078e0202 */
[----:B------:R-:W3:Y:S02]  /*12fd0*/  SYNCS.PHASECHK.TRANS64.TRYWAIT P0, [R2+URZ+0x28c40], R3 ;  /* 0x028c4003020075a7 */ /* 0x000ee4000800017f */
[----:B---3--:R-:W-:Y:S05]  /*12fe0*/  @!P0 BRA `(.L_x_3300) ;  /* 0x0000002c00208947 */ /* 0x008fea0003800000 */
.L_x_3392:
[----:B--2---:R-:W2:Y:S02]  /*12ff0*/  S2R R7, SR_TID.X ;  /* 0x0000000000077919 */ /* 0x004ea40000002100 */
        /* <DEDUP_REMOVED lines=10> */
.L_x_3301:
[----:B0-----:R-:W4:Y:S01]  /*130a0*/  LDL R12, [R1+0x10] ;  /* 0x00001000010c7983 */ /* 0x001f220000100800 */
[----:B--2---:R-:W-:Y:S01]  /*130b0*/  MOV R7, 0x400 ;  /* 0x0000040000077802 */ /* 0x004fe20000000f00 */
[----:B------:R-:W0:Y:S01]  /*130c0*/  S2R R13, SR_CgaCtaId ;  /* 0x00000000000d7919 */ /* 0x000e220000008800 */
[----:B------:R-:W-:Y:S01]  /*130d0*/  R2UR UR9, R2 ;  /* 0x00000000020972ca */ /* 0x000fe200000e0000 */
[----:B------:R-:W-:Y:S01]  /*130e0*/  UIADD3 UR4, UP0, UR38, 0x370, URZ ;  /* 0x0000037026047890 */ /* 0x000fe2000ff1e03f */
[----:B------:R-:W-:Y:S02]  /*130f0*/  R2UR UR12, R4 ;  /* 0x00000000040c72ca */ /* 0x000fe400000e0000 */
[----:B-----5:R-:W-:Y:S01]  /*13100*/  R2UR UR13, R6 ;  /* 0x00000000060d72ca */ /* 0x020fe200000e0000 */
[----:B------:R-:W-:Y:S01]  /*13110*/  UIADD3.X UR5, URZ, UR39, URZ, UP0, !UPT ;  /* 0x000000273f057290 */ /* 0x000fe200087fe43f */
[----:B0-----:R-:W-:-:S04]  /*13120*/  LEA R7, R13, R7, 0x18 ;  /* 0x000000070d077211 */ /* 0x001fc800078ec0ff */
[----:B------:R-:W-:-:S04]  /*13130*/  LEA R7, R9, R7, 0xd ;  /* 0x0000000709077211 */ /* 0x000fc800078e68ff */
[----:B------:R-:W-:Y:S01]  /*13140*/  R2UR UR8, R7 ;  /* 0x00000000070872ca */ /* 0x000fe200000e0000 */
[----:B------:R-:W-:Y:S01]  /*13150*/  UIADD3 UR9, UR9, 0x28c30, URZ ;  /* 0x00028c3009097890 */ /* 0x000fe2000fffe03f */
[----:B------:R-:W-:Y:S01]  /*13160*/  UMOV UR6, 0x0 ;  /* 0x0000000000067882 */ /* 0x000fe20000000000 */
[----:B------:R-:W-:Y:S01]  /*13170*/  UMOV UR7, 0x14f00000 ;  /* 0x14f0000000077882 */ /* 0x000fe20000000000 */
[----:B------:R-:W-:-:S09]  /*13180*/  UMOV UR10, URZ ;  /* 0x0000003f000a7c82 */ /* 0x000fd20008000000 */
[----:B------:R-:W-:Y:S01]  /*13190*/  UIADD3 UR8, UR8, 0x22400, URZ ;  /* 0x0002240008087890 */ /* 0x000fe2000fffe03f */
[----:B----4-:R-:W-:-:S05]  /*131a0*/  IMAD R7, R11, 0x40, R12 ;  /* 0x000000400b077824 */ /* 0x010fca00078e020c */
[----:B------:R-:W-:-:S13]  /*131b0*/  R2UR UR11, R7 ;  /* 0x00000000070b72ca */ /* 0x000fda00000e0000 */
[----:B------:R0:W-:Y:S01]  /*131c0*/  UTMALDG.4D [UR8], [UR4], desc[UR6] ;  /* 0x00000608040075b4 */ /* 0x0001e20008019000 */
[----:B------:R-:W2:Y:S02]  /*131d0*/  SYNCS.PHASECHK.TRANS64.TRYWAIT P1, [R2+URZ+0x28c60], R3 ;  /* 0x028c6003020075a7 */ /* 0x000ea4000802017f */
[----:B0-2---:R-:W-:Y:S05]  /*131e0*/  @!P1 BRA `(.L_x_3302) ;  /* 0x0000002800b49947 */ /* 0x005fea0003800000 */
.L_x_3393:
[----:B------:R-:W-:Y:S05]  /*131f0*/  @P0 BRA `(.L_x_3303) ;  /* 0x00000000001c0947 */ /* 0x000fea0003800000 */
[----:B------:R-:W2:Y:S01]  /*13200*/  S2R R11, SR_TID.X ;  /* 0x00000000000b7919 */ /* 0x000ea20000002100 */
[----:B0--3--:R-:W-:-:S04]  /*13210*/  IMAD.MOV.U32 R3, RZ, RZ, 0x10000 ;  /* 0x00010000ff037424 */ /* 0x009fc800078e00ff */
[----:B------:R4:W-:Y:S01]  /*13220*/  SYNCS.ARRIVE.TRANS64 RZ, [R2+URZ+0x28c50], R3 ;  /* 0x028c500302ff79a7 */ /* 0x0009e2000800003f */
[----:B--2---:R-:W-:-:S04]  /*13230*/  LOP3.LUT R11, R11, 0x1f, RZ, 0xc0, !PT ;  /* 0x0000001f0b0b7812 */ /* 0x004fc800078ec0ff */
[----:B------:R-:W-:-:S13]  /*13240*/  ISETP.NE.AND P1, PT, R11, RZ, PT ;  /* 0x000000ff0b00720c */ /* 0x000fda0003f25270 */
[----:B----4-:R-:W-:Y:S05]  /*13250*/  @!P1 BRA `(.L_x_3303) ;  /* 0x0000000000049947 */ /* 0x010fea0003800000 */
[----:B------:R-:W-:Y:S01]  /*13260*/  BPT.TRAP 0x1 ;  /* 0x000000040000795c */ /* 0x000fe20000300000 */
.L_x_3303:
[----:B------:R-:W2:Y:S01]  /*13270*/  S2R R11, SR_CgaCtaId ;  /* 0x00000000000b7919 */ /* 0x000ea20000008800 */
[----:B0--3--:R-:W-:Y:S01]  /*13280*/  MOV R3, 0x400 ;  /* 0x0000040000037802 */ /* 0x009fe20000000f00 */
        /* <DEDUP_REMOVED lines=15> */
[----:B--2---:R-:W-:-:S05]  /*13380*/  LEA R3, R11, R3, 0x18 ;  /* 0x000000030b037211 */ /* 0x004fca00078ec0ff */
[----:B------:R-:W-:-:S05]  /*13390*/  IMAD R2, R9, 0x10000, R3 ;  /* 0x0001000009027824 */ /* 0x000fca00078e0203 */
        /* <DEDUP_REMOVED lines=33> */
[----:B--2---:R-:W-:Y:S01]  /*135b0*/  NOP ;  /* 0x0000000000007918 */ /* 0x004fe20000000000 */
.L_x_3298:
[----:B------:R-:W-:Y:S05]  /*135c0*/  BSYNC B1 ;  /* 0x0000000000017941 */ /* 0x000fea0003800000 */
.L_x_3297:
        /* <DEDUP_REMOVED lines=14> */
[----:B------:R-:W3:Y:S01]  /*136b0*/  LDC R6, c[0x0][0x41c] ;  /* 0x00010700ff067b82 */ /* 0x000ee20000000800 */
[----:B------:R-:W-:Y:S01]  /*136c0*/  ULDC.64 UR6, c[0x0][0x408] ;  /* 0x0001020000067ab9 */ /* 0x000fe20000000a00 */
[----:B---3--:R-:W-:-:S13]  /*136d0*/  ISETP.NE.AND P0, PT, R6, 0x1, PT ;  /* 0x000000010600780c */ /* 0x008fda0003f05270 */
[----:B------:R-:W3:Y:S02]  /*136e0*/  @P0 LDC.64 R2, c[0x0][0x420] ;  /* 0x00010800ff020b82 */ /* 0x000ee40000000a00 */
[----:B---3--:R-:W-:-:S04]  /*136f0*/  @P0 IMAD.HI.U32 R7, R9, R2, RZ ;  /* 0x0000000209070227 */ /* 0x008fc800078e00ff */
[----:B------:R-:W-:Y:S01]  /*13700*/  IMAD.MOV.U32 R2, RZ, RZ, R9 ;  /* 0x000000ffff027224 */ /* 0x000fe200078e0009 */
[----:B------:R-:W-:-:S04]  /*13710*/  @P0 SHF.R.U32.HI R2, RZ, R3, R7 ;  /* 0x00000003ff020219 */ /* 0x000fc80000011607 */
[----:B------:R-:W-:-:S05]  /*13720*/  IADD3 R3, -R2, RZ, RZ ;  /* 0x000000ff02037210 */ /* 0x000fca0007ffe1ff */
[----:B------:R-:W-:Y:S01]  /*13730*/  IMAD R9, R6, R3, R9 ;  /* 0x0000000306097224 */ /* 0x000fe200078e0209 */
[----:B------:R-:W-:Y:S01]  /*13740*/  SHF.R.S32.HI R3, RZ, 0x1f, R2 ;  /* 0x0000001fff037819 */ /* 0x000fe20000011402 */
[----:B------:R-:W-:-:S04]  /*13750*/  IMAD R6, R8, UR6, RZ ;  /* 0x0000000608067c24 */ /* 0x000fc8000f8e02ff */
[C---:B------:R-:W-:Y:S02]  /*13760*/  IMAD R6, R0.reuse, UR7, R6 ;  /* 0x0000000700067c24 */ /* 0x040fe4000f8e0206 */
[----:B------:R-:W-:-:S04]  /*13770*/  IMAD.WIDE.U32 R2, R0, UR6, R2 ;  /* 0x0000000600027c25 */ /* 0x000fc8000f8e0002 */
[----:B------:R-:W-:Y:S01]  /*13780*/  IMAD.IADD R3, R6, 0x1, R3 ;  /* 0x0000000106037824 */ /* 0x000fe200078e0203 */
[----:B------:R-:W-:-:S04]  /*13790*/  LEA R6, P0, R2, UR4, 0x2 ;  /* 0x0000000402067c11 */ /* 0x000fc8000f8010ff */
[----:B------:R-:W-:-:S05]  /*137a0*/  LEA.HI.X R7, R2, UR5, R3, 0x2, P0 ;  /* 0x0000000502077c11 */ /* 0x000fca00080f1403 */
[----:B------:R3:W5:Y:S04]  /*137b0*/  LDG.E R6, desc[UR40][R6.64] ;  /* 0x0000002806067981 */ /* 0x000768000c1e1900 */
.L_x_3306:
[----:B------:R-:W4:Y:S01]  /*137c0*/  S2R R3, SR_CgaCtaId ;  /* 0x0000000000037919 */ /* 0x000f220000008800 */
[----:B------:R-:W-:-:S04]  /*137d0*/  MOV R2, 0x400 ;  /* 0x0000040000027802 */ /* 0x000fc80000000f00 */
[----:B----4-:R-:W-:Y:S02]  /*137e0*/  LEA R2, R3, R2, 0x18 ;  /* 0x0000000203027211 */ /* 0x010fe400078ec0ff */
[----:B------:R-:W-:-:S03]  /*137f0*/  SHF.L.U32 R3, R10, 0x1f, RZ ;  /* 0x0000001f0a037819 */ /* 0x000fc600000006ff */
[----:B------:R-:W-:-:S04]  /*13800*/  IMAD R2, R11, 0x8, R2 ;  /* 0x000000080b027824 */ /* 0x000fc800078e0202 */
[----:B------:R-:W4:Y:S02]  /*13810*/  SYNCS.PHASECHK.TRANS64.TRYWAIT P0, [R2+URZ+0x28c40], R3 ;  /* 0x028c4003020075a7 */ /* 0x000f24000800017f */
[----:B----4-:R-:W-:Y:S05]  /*13820*/  @!P0 BRA `(.L_x_3307) ;  /* 0x0000002400388947 */ /* 0x010fea0003800000 */
.L_x_3394:
[----:B---3--:R-:W3:Y:S02]  /*13830*/  S2R R7, SR_TID.X ;  /* 0x0000000000077919 */ /* 0x008ee40000002100 */
[----:B---3--:R-:W-:-:S04]  /*13840*/  LOP3.LUT R7, R7, 0x7f, RZ, 0xc0, !PT ;  /* 0x0000007f07077812 */ /* 0x008fc800078ec0ff */
[----:B------:R-:W-:-:S13]  /*13850*/  ISETP.NE.AND P0, PT, R7, RZ, PT ;  /* 0x000000ff0700720c */ /* 0x000fda0003f05270 */
        /* <DEDUP_REMOVED lines=8> */
.L_x_3308:
[----:B---3--:R-:W3:Y:S01]  /*138e0*/  LDL R7, [R1] ;  /* 0x0000000001077983 */ /* 0x008ee20000100800 */
[----:B--2---:R-:W-:-:S03]  /*138f0*/  MOV R11, 0x400 ;  /* 0x00000400000b7802 */ /* 0x004fc60000000f00 */
[----:B------:R-:W2:Y:S01]  /*13900*/  LDL R10, [R1+0x10] ;  /* 0x00001000010a7983 */ /* 0x000ea20000100800 */
[----:B0-----:R-:W0:Y:S01]  /*13910*/  S2R R12, SR_CgaCtaId ;  /* 0x00000000000c7919 */ /* 0x001e220000008800 */
        /* <DEDUP_REMOVED lines=12> */
[----:B--2---:R-:W-:-:S05]  /*139e0*/  IMAD R9, R9, 0x40, R10 ;  /* 0x0000004009097824 */ /* 0x004fca00078e020a */
[----:B------:R-:W-:-:S07]  /*139f0*/  R2UR UR11, R9 ;  /* 0x00000000090b72ca */ /* 0x000fce00000e0000 */
[----:B------:R-:W-:-:S09]  /*13a00*/  UIADD3 UR8, UR8, 0x22400, URZ ;  /* 0x0002240008087890 */ /* 0x000fd2000fffe03f */
[----:B------:R0:W-:Y:S01]  /*13a10*/  UTMALDG.4D [UR8], [UR4], desc[UR6] ;  /* 0x00000608040075b4 */ /* 0x0001e20008019000 */
[----:B------:R-:W2:Y:S02]  /*13a20*/  SYNCS.PHASECHK.TRANS64.TRYWAIT P1, [R2+URZ+0x28c60], R3 ;  /* 0x028c6003020075a7 */ /* 0x000ea4000802017f */
[----:B0-2---:R-:W-:Y:S05]  /*13a30*/  @!P1 BRA `(.L_x_3309) ;  /* 0x0000002000c89947 */ /* 0x005fea0003800000 */
.L_x_3395:
[----:B------:R-:W-:Y:S05]  /*13a40*/  @P0 BRA `(.L_x_3310) ;  /* 0x00000000001c0947 */ /* 0x000fea0003800000 */
[----:B------:R-:W2:Y:S01]  /*13a50*/  S2R R7, SR_TID.X ;  /* 0x0000000000077919 */ /* 0x000ea20000002100 */
[----:B0---4-:R-:W-:-:S04]  /*13a60*/  IMAD.MOV.U32 R3, RZ, RZ, 0x10000 ;  /* 0x00010000ff037424 */ /* 0x011fc800078e00ff */
[----:B------:R3:W-:Y:S01]  /*13a70*/  SYNCS.ARRIVE.TRANS64 RZ, [R2+URZ+0x28c50], R3 ;  /* 0x028c500302ff79a7 */ /* 0x0007e2000800003f */
[----:B--2---:R-:W-:-:S04]  /*13a80*/  LOP3.LUT R7, R7, 0x1f, RZ, 0xc0, !PT ;  /* 0x0000001f07077812 */ /* 0x004fc800078ec0ff */
[----:B------:R-:W-:-:S13]  /*13a90*/  ISETP.NE.AND P1, PT, R7, RZ, PT ;  /* 0x000000ff0700720c */ /* 0x000fda0003f25270 */
[----:B---3--:R-:W-:Y:S05]  /*13aa0*/  @!P1 BRA `(.L_x_3310) ;  /* 0x0000000000049947 */ /* 0x008fea0003800000 */
[----:B------:R-:W-:Y:S01]  /*13ab0*/  BPT.TRAP 0x1 ;  /* 0x000000040000795c */ /* 0x000fe20000300000 */
.L_x_3310:
[----:B0---4-:R-:W2:Y:S01]  /*13ac0*/  LDL R3, [R1] ;  /* 0x0000000001037983 */ /* 0x011ea20000100800 */
        /* <DEDUP_REMOVED lines=52> */
[----:B---3--:R-:W-:Y:S01]  /*13e10*/  NOP ;  /* 0x0000000000007918 */ /* 0x008fe20000000000 */
.L_x_3305:
[----:B------:R-:W-:Y:S05]  /*13e20*/  BSYNC B1 ;  /* 0x0000000000017941 */ /* 0x000fea0003800000 */
.L_x_3304:
[C---:B------:R-:W-:Y:S01]  /*13e30*/  ISETP.GT.AND P0, PT, R5.reuse, 0x1, PT ;  /* 0x000000010500780c */ /* 0x040fe20003f04270 */
[----:B------:R-:W-:-:S12]  /*13e40*/  VIADD R5, R5, 0xfffffffe ;  /* 0xfffffffe05057836 */ /* 0x000fd80000000000 */
[----:B------:R-:W-:Y:S05]  /*13e50*/  @P0 BRA `(.L_x_3311) ;  /* 0xffffffec00c80947 */ /* 0x000fea000383ffff */
.L_x_3287:
[----:B------:R-:W-:Y:S05]  /*13e60*/  BSYNC B0 ;  /* 0x0000000000007941 */ /* 0x000fea0003800000 */
.L_x_3286:
[----:B------:R-:W3:Y:S01]  /*13e70*/  LDL.LU R3, [R1] ;  /* 0x0000000001037983 */ /* 0x000ee20000300800 */
[----:B------:R-:W-:Y:S01]  /*13e80*/  BSSY B0, `(.L_x_3312) ;  /* 0x0000016000007945 */ /* 0x000fe20003800000 */
[----:B------:R-:W4:Y:S02]  /*13e90*/  S2R R2, SR_TID.X ;  /* 0x0000000000027919 */ /* 0x000f240000002100 */
[----:B----4-:R-:W-:-:S04]  /*13ea0*/  LOP3.LUT R2, R2, 0x1f, RZ, 0xc0, !PT ;  /* 0x0000001f02027812 */ /* 0x010fc800078ec0ff */
[----:B------:R-:W-:Y:S01]  /*13eb0*/  ISETP.NE.AND P1, PT, R2, RZ, PT ;  /* 0x000000ff0200720c */ /* 0x000fe20003f25270 */
[----:B---3--:R-:W-:-:S05]  /*13ec0*/  VIADD R0, R3, 0x1 ;  /* 0x0000000103007836 */ /* 0x008fca0000000000 */
[----:B------:R-:W-:-:S04]  /*13ed0*/  ISETP.NE.AND P0, PT, R0, 0x2, PT ;  /* 0x000000020000780c */ /* 0x000fc80003f05270 */
[----:B------:R-:W-:Y:S02]  /*13ee0*/  SEL R2, R0, RZ, P0 ;  /* 0x000000ff00027207 */ /* 0x000fe40000000000 */
[----:B------:R-:W-:-:S03]  /*13ef0*/  SEL R0, RZ, 0x1, P0 ;  /* 0x00000001ff007807 */ /* 0x000fc60000000000 */
[----:B------:R3:W-:Y:S01]  /*13f00*/  STL [R1], R2 ;  /* 0x0000000201007387 */ /* 0x0007e20000100800 */
[----:B------:R-:W-:Y:S05]  /*13f10*/  @P1 BRA `(.L_x_3313) ;  /* 0x0000000000301947 */ /* 0x000fea0003800000 */
[----:B------:R-:W4:Y:S01]  /*13f20*/  S2R R7, SR_LANEID ;  /* 0x0000000000077919 */ /* 0x000f220000000000 */
[----:B------:R-:W-:Y:S01]  /*13f30*/  VOTEU.ANY UR4, UPT, PT ;  /* 0x0000000000047886 */ /* 0x000fe200038e0100 */
[----:B---3--:R-:W3:Y:S01]  /*13f40*/  LDC.64 R2, c[0x0][0xc38] ;  /* 0x00030e00ff027b82 */ /* 0x008ee20000000a00 */
[----:B------:R-:W4:Y:S08]  /*13f50*/  FLO.U32 R4, UR4 ;  /* 0x0000000400047d00 */ /* 0x000f3000080e0000 */
[----:B------:R-:W3:Y:S01]  /*13f60*/  POPC R5, UR4 ;  /* 0x0000000400057d09 */ /* 0x000ee20008000000 */
[----:B----4-:R-:W-:-:S13]  /*13f70*/  ISETP.EQ.U32.AND P0, PT, R4, R7, PT ;  /* 0x000000070400720c */ /* 0x010fda0003f02070 */
[----:B---3--:R-:W3:Y:S01]  /*13f80*/  @P0 ATOMG.E.ADD.STRONG.GPU PT, R3, desc[UR40][R2.64], R5 ;  /* 0x00000005020309a8 */ /* 0x008ee200081ee1e8 */
[----:B------:R-:W4:Y:S02]  /*13f90*/  S2R R6, SR_LTMASK ;  /* 0x0000000000067919 */ /* 0x000f240000003900 */
[----:B----4-:R-:W-:-:S04]  /*13fa0*/  LOP3.LUT R6, R6, UR4, RZ, 0xc0, !PT ;  /* 0x0000000406067c12 */ /* 0x010fc8000f8ec0ff */
[----:B------:R-:W4:Y:S01]  /*13fb0*/  POPC R7, R6 ;  /* 0x0000000600077309 */ /* 0x000f220000000000 */
[----:B---3--:R-:W4:Y:S02]  /*13fc0*/  SHFL.IDX PT, R4, R3, R4, 0x1f ;  /* 0x00001f0403047589 */ /* 0x008f2400000e0000 */
[----:B----4-:R-:W-:-:S07]  /*13fd0*/  IADD3 R16, R4, UR36, R7 ;  /* 0x0000002404107c10 */ /* 0x010fce000fffe007 */
.L_x_3313:
[----:B------:R-:W-:Y:S05]  /*13fe0*/  BSYNC B0 ;  /* 0x0000000000007941 */ /* 0x000fea0003800000 */
.L_x_3312:
[----:B---3--:R-:W3:Y:S02]  /*13ff0*/  LDL.LU R2, [R1+0x8] ;  /* 0x0000080001027983 */ /* 0x008ee40000300800 */
[----:B---3--:R-:W-:-:S05]  /*14000*/  LOP3.LUT R2, R2, R0, RZ, 0x3c, !PT ;  /* 0x0000000002027212 */ /* 0x008fca00078e3cff */
[----:B------:R3:W-:Y:S02]  /*14010*/  STL [R1+0x8], R2 ;  /* 0x0000080201007387 */ /* 0x0007e40000100800 */
.L_x_3269:
[----:B------:R-:W-:Y:S05]  /*14020*/  BSYNC B6 ;  /* 0x0000000000067941 */ /* 0x000fea0003800000 */
.L_x_3267:
[----:B------:R-:W-:-:S03]  /*14030*/  UMOV UR4, 0xffffffff ;  /* 0xffffffff00047882 */ /* 0x000fc60000000000 */
[----:B------:R-:W-:Y:S05]  /*14040*/  BRA.DIV UR4, `(.L_x_3314) ;  /* 0x0000001e04587947 */ /* 0x000fea000b800000 */
[----:B------:R4:W0:Y:S04]  /*14050*/  SHFL.IDX PT, R4, R16, RZ, 0x1f ;  /* 0x00001fff10047589 */ /* 0x00082800000e0000 */
[----:B------:R4:W0:Y:S02]  /*14060*/  SHFL.IDX PT, R6, R16, 0x1, 0x1f ;  /* 0x00201f0010067f89 */ /* 0x00082400000e0000 */
.L_x_3399:
[----:B------:R-:W0:Y:S01]  /*14070*/  S2R R0, SR_TID.X ;  /* 0x0000000000007919 */ /* 0x000e220000002100 */
[----:B------:R-:W-:Y:S01]  /*14080*/  ULDC UR4, c[0x0][0xc14] ;  /* 0x0003050000047ab9 */ /* 0x000fe20000000800 */
[----:B------:R-:W-:Y:S01]  /*14090*/  BSSY B0, `(.L_x_3315) ;  /* 0x000000b000007945 */ /* 0x000fe20003800000 */
[----:B------:R-:W-:Y:S01]  /*140a0*/  IMAD.MOV.U32 R17, RZ, RZ, RZ ;  /* 0x000000ffff117224 */ /* 0x000fe200078e00ff */
[----:B01----:R-:W-:Y:S01]  /*140b0*/  LOP3.LUT R8, R0, 0x1f, RZ, 0xc0, !PT ;  /* 0x0000001f00087812 */ /* 0x003fe200078ec0ff */
[----:B------:R-:W-:-:S03]  /*140c0*/  IMAD.U32 R0, RZ, RZ, UR4 ;  /* 0x00000004ff007e24 */ /* 0x000fc6000f8e00ff */
[C---:B------:R-:W-:Y:S01]  /*140d0*/  ISETP.NE.AND P0, PT, R8.reuse, 0x1f, PT ;  /* 0x0000001f0800780c */ /* 0x040fe20003f05270 */
[----:B------:R-:W-:-:S05]  /*140e0*/  IMAD.IADD R5, R8, 0x1, R19 ;  /* 0x0000000108057824 */ /* 0x000fca00078e0213 */
[----:B------:R-:W-:-:S13]  /*140f0*/  ISETP.GE.OR P0, PT, R5, R0, !P0 ;  /* 0x000000000500720c */ /* 0x000fda0004706670 */
[----:B------:R-:W-:Y:S05]  /*14100*/  @P0 BRA `(.L_x_3316) ;  /* 0x00000000000c0947 */ /* 0x000fea0003800000 */
[----:B---3--:R-:W0:Y:S02]  /*14110*/  LDC.64 R2, c[0x0][0xc58] ;  /* 0x00031600ff027b82 */ /* 0x008e240000000a00 */
[----:B0-----:R-:W-:-:S05]  /*14120*/  IMAD.WIDE R2, R5, 0x4, R2 ;  /* 0x0000000405027825 */ /* 0x001fca00078e0202 */
[----:B------:R0:W5:Y:S02]  /*14130*/  LDG.E R17, desc[UR40][R2.64] ;  /* 0x0000002802117981 */ /* 0x000164000c1e1900 */
.L_x_3316:
[----:B------:R-:W-:Y:S05]  /*14140*/  BSYNC B0 ;  /* 0x0000000000007941 */ /* 0x000fea0003800000 */
.L_x_3315:
        /* <DEDUP_REMOVED lines=10> */
[----:B------:R-:W-:Y:S02]  /*141f0*/  ISETP.GE.U32.AND P1, PT, R8, 0x8, PT ;  /* 0x000000080800780c */ /* 0x000fe40003f26070 */
[----:B0-----:R-:W-:-:S05]  /*14200*/  IADD3 R3, R13, R14, RZ ;  /* 0x0000000e0d037210 */ /* 0x001fca0007ffe0ff */
[----:B------:R-:W0:Y:S02]  /*14210*/  SHFL.UP PT, R14, R3, 0x4, RZ ;  /* 0x04800000030e7989 */ /* 0x000e2400000e00ff */
[----:B0-----:R-:W-:Y:S02]  /*14220*/  SEL R14, R14, RZ, P0 ;  /* 0x000000ff0e0e7207 */ /* 0x001fe40000000000 */
[----:B------:R-:W-:-:S03]  /*14230*/  ISETP.GE.U32.AND P0, PT, R8, 0x10, PT ;  /* 0x000000100800780c */ /* 0x000fc60003f06070 */
[----:B------:R-:W-:-:S05]  /*14240*/  IMAD.IADD R5, R3, 0x1, R14 ;  /* 0x0000000103057824 */ /* 0x000fca00078e020e */
[----:B------:R-:W0:Y:S02]  /*14250*/  SHFL.UP PT, R14, R5, 0x8, RZ ;  /* 0x05000000050e7989 */ /* 0x000e2400000e00ff */
[----:B0-----:R-:W-:-:S05]  /*14260*/  SEL R14, R14, RZ, P1 ;  /* 0x000000ff0e0e7207 */ /* 0x001fca0000800000 */
[----:B------:R-:W-:-:S05]  /*14270*/  IMAD.IADD R7, R5, 0x1, R14 ;  /* 0x0000000105077824 */ /* 0x000fca00078e020e */
[----:B------:R-:W3:Y:S02]  /*14280*/  SHFL.UP PT, R14, R7, 0x10, RZ ;  /* 0x06000000070e7989 */ /* 0x000ee400000e00ff */
[----:B---3--:R-:W-:-:S05]  /*14290*/  SEL R2, R14, RZ, P0 ;  /* 0x000000ff0e027207 */ /* 0x008fca0000000000 */
[----:B------:R-:W-:-:S05]  /*142a0*/  IMAD.IADD R2, R7, 0x1, R2 ;  /* 0x0000000107027824 */ /* 0x000fca00078e0202 */
[----:B------:R0:W1:Y:S02]  /*142b0*/  SHFL.IDX PT, R14, R2, 0x1f, 0x1f ;  /* 0x03e01f00020e7f89 */ /* 0x00006400000e0000 */
.L_x_3407:
[----:B------:R-:W-:Y:S02]  /*142c0*/  ULDC UR4, c[0x0][0xc10] ;  /* 0x0003040000047ab9 */ /* 0x000fe40000000800 */
[----:B----4-:R-:W-:-:S04]  /*142d0*/  IMAD.U32 R16, RZ, RZ, UR4 ;  /* 0x00000004ff107e24 */ /* 0x010fc8000f8e00ff */
[----:B-1----:R-:W-:-:S04]  /*142e0*/  IMAD R3, R14, R16, RZ ;  /* 0x000000100e037224 */ /* 0x002fc800078e02ff */
[----:B------:R-:W-:-:S05]  /*142f0*/  IMAD.IADD R6, R6, 0x1, R3 ;  /* 0x0000000106067824 */ /* 0x000fca00078e0203 */
[----:B------:R-:W-:-:S13]  /*14300*/  ISETP.GT.AND P0, PT, R6, R4, PT ;  /* 0x000000040600720c */ /* 0x000fda0003f04270 */
[----:B------:R-:W-:Y:S05]  /*14310*/  @P0 BRA `(.L_x_3318) ;  /* 0x0000000000b40947 */ /* 0x000fea0003800000 */
[----:B------:R-:W1:Y:S02]  /*14320*/  LDC R0, c[0x0][0xc14] ;  /* 0x00030500ff007b82 */ /* 0x000e640000000800 */
.L_x_3323:
        /* <DEDUP_REMOVED lines=11> */
[----:B------:R-:W0:Y:S02]  /*143e0*/  LDC.64 R2, c[0x0][0xc58] ;  /* 0x00031600ff027b82 */ /* 0x000e240000000a00 */
[----:B0-----:R-:W-:-:S05]  /*143f0*/  IMAD.WIDE R2, R5, 0x4, R2 ;  /* 0x0000000405027825 */ /* 0x001fca00078e0202 */
[----:B------:R0:W5:Y:S02]  /*14400*/  LDG.E R17, desc[UR40][R2.64] ;  /* 0x0000002802117981 */ /* 0x000164000c1e1900 */
.L_x_3321:
[----:B------:R-:W-:Y:S05]  /*14410*/  BSYNC B0 ;  /* 0x0000000000007941 */ /* 0x000fea0003800000 */
.L_x_3320:
        /* <DEDUP_REMOVED lines=11> */
[----:B0-----:R-:W-:-:S05]  /*144d0*/  IMAD.IADD R3, R13, 0x1, R14 ;  /* 0x000000010d037824 */ /* 0x001fca00078e020e */
        /* <DEDUP_REMOVED lines=11> */
.L_x_3415:
[----:B------:R-:W-:Y:S02]  /*14590*/  ULDC UR4, c[0x0][0xc10] ;  /* 0x0003040000047ab9 */ /* 0x000fe40000000800 */
[----:B------:R-:W-:-:S05]  /*145a0*/  MOV R16, UR4 ;  /* 0x0000000400107c02 */ /* 0x000fca0008000f00 */
[----:B-1----:R-:W-:-:S04]  /*145b0*/  IMAD R3, R14, R16, RZ ;  /* 0x000000100e037224 */ /* 0x002fc800078e02ff */
[----:B------:R-:W-:-:S05]  /*145c0*/  IMAD.IADD R6, R3, 0x1, R6 ;  /* 0x0000000103067824 */ /* 0x000fca00078e0206 */
[----:B------:R-:W-:-:S13]  /*145d0*/  ISETP.GT.AND P0, PT, R6, R4, PT ;  /* 0x000000040600720c */ /* 0x000fda0003f04270 */
[----:B------:R-:W-:Y:S05]  /*145e0*/  @!P0 BRA `(.L_x_3323) ;  /* 0xfffffffc00508947 */ /* 0x000fea000383ffff */
.L_x_3318:
[----:B------:R-:W-:Y:S01]  /*145f0*/  IMAD.IADD R6, R6, 0x1, -R3 ;  /* 0x0000000106067824 */ /* 0x000fe200078e0a03 */
[----:B------:R-:W-:-:S03]  /*14600*/  UMOV UR4, 0xffffffff ;  /* 0xffffffff00047882 */ /* 0x000fc60000000000 */
[----:B------:R-:W-:-:S05]  /*14610*/  IMAD R3, R2, R16, R6 ;  /* 0x0000001002037224 */ /* 0x000fca00078e0206 */
[----:B------:R-:W-:Y:S01]  /*14620*/  ISETP.GT.AND P6, PT, R3, R4, PT ;  /* 0x000000040300720c */ /* 0x000fe20003fc4270 */
[----:B------:R-:W-:-:S12]  /*14630*/  BRA.DIV UR4, `(.L_x_3324) ;  /* 0x0000001e04c87947 */ /* 0x000fd8000b800000 */
[----:B------:R-:W-:-:S04]  /*14640*/  VOTE.ANY R3, PT, !P6 ;  /* 0x0000000000037806 */ /* 0x000fc800070e0100 */
[----:B------:R-:W1:Y:S02]  /*14650*/  POPC R5, R3 ;  /* 0x0000000300057309 */ /* 0x000e640000000000 */
[----:B-1----:R1:W3:Y:S02]  /*14660*/  SHFL.IDX PT, R17, R17, R5, 0x1f ;  /* 0x00001f0511117589 */ /* 0x0022e400000e0000 */
.L_x_3419:
[----:B------:R-:W-:Y:S01]  /*14670*/  ISETP.NE.AND P0, PT, R3, RZ, PT ;  /* 0x000000ff0300720c */ /* 0x000fe20003f05270 */
[----:B------:R-:W-:-:S12]  /*14680*/  IMAD.MOV.U32 R14, RZ, RZ, RZ ;  /* 0x000000ffff0e7224 */ /* 0x000fd800078e00ff */
[----:B------:R-:W-:Y:S05]  /*14690*/  @!P0 BRA `(.L_x_3325) ;  /* 0x0000000000108947 */ /* 0x000fea0003800000 */
[----:B------:R-:W-:Y:S01]  /*146a0*/  UMOV UR4, 0xffffffff ;  /* 0xffffffff00047882 */ /* 0x000fe20000000000 */
[----:B------:R-:W-:Y:S02]  /*146b0*/  VIADD R12, R5, 0xffffffff ;  /* 0xffffffff050c7836 */ /* 0x000fe40000000000 */
[----:B------:R-:W-:Y:S05]  /*146c0*/  BRA.DIV UR4, `(.L_x_3326) ;  /* 0x0000001e04ec7947 */ /* 0x000fea000b800000 */
[----:B------:R4:W0:Y:S02]  /*146d0*/  SHFL.IDX PT, R14, R2, R12, 0x1f ;  /* 0x00001f0c020e7589 */ /* 0x00082400000e0000 */
.L_x_3325:
[----:B0-----:R-:W-:Y:S01]  /*146e0*/  IMAD R16, R14, R16, R6 ;  /* 0x000000100e107224 */ /* 0x001fe200078e0206 */
[----:B---3--:R-:W-:Y:S01]  /*146f0*/  IABS R6, R17 ;  /* 0x0000001100067213 */ /* 0x008fe20000000000 */
[----:B------:R-:W-:Y:S01]  /*14700*/  IMAD.IADD R19, R5, 0x1, R19 ;  /* 0x0000000105137824 */ /* 0x000fe200078e0213 */
[----:B----4-:R-:W-:Y:S02]  /*14710*/  MOV R2, RZ ;  /* 0x000000ff00027202 */ /* 0x010fe40000000f00 */
[----:B------:R-:W0:Y:S08]  /*14720*/  I2F.RP R7, R6 ;  /* 0x0000000600077306 */ /* 0x000e300000209400 */
[----:B0-----:R-:W0:Y:S02]  /*14730*/  MUFU.RCP R7, R7 ;  /* 0x0000000700077308 */ /* 0x001e240000001000 */
[----:B0-----:R-:W-:-:S06]  /*14740*/  VIADD R8, R7, 0xffffffe ;  /* 0x0ffffffe07087836 */ /* 0x001fcc0000000000 */
[----:B------:R-:W0:Y:S02]  /*14750*/  F2I.FTZ.U32.TRUNC.NTZ R3, R8 ;  /* 0x0000000800037305 */ /* 0x000e24000021f000 */
[----:B0-----:R-:W-:-:S04]  /*14760*/  IMAD.MOV R9, RZ, RZ, -R3 ;  /* 0x000000ffff097224 */ /* 0x001fc800078e0a03 */
[----:B------:R-:W-:-:S04]  /*14770*/  IMAD R9, R9, R6, RZ ;  /* 0x0000000609097224 */ /* 0x000fc800078e02ff */
        /* <DEDUP_REMOVED lines=21> */
.L_x_3319:
[----:B------:R-:W-:Y:S01]  /*148d0*/  UMOV UR4, URZ ;  /* 0x0000003f00047c82 */ /* 0x000fe20008000000 */
[----:B------:R-:W-:Y:S01]  /*148e0*/  UMOV UR5, URZ ;  /* 0x0000003f00057c82 */ /* 0x000fe20008000000 */
[----:B------:R-:W-:Y:S01]  /*148f0*/  ULDC UR6, c[0x0][0xc14] ;  /* 0x0003050000067ab9 */ /* 0x000fe20000000800 */
[----:B------:R-:W-:Y:S02]  /*14900*/  IMAD.MOV.U32 R16, RZ, RZ, R4 ;  /* 0x000000ffff107224 */ /* 0x000fe400078e0004 */
[----:B------:R-:W-:Y:S02]  /*14910*/  IMAD.U32 R17, RZ, RZ, UR4 ;  /* 0x00000004ff117e24 */ /* 0x000fe4000f8e00ff */
[----:B------:R-:W-:Y:S02]  /*14920*/  IMAD.U32 R18, RZ, RZ, UR5 ;  /* 0x00000005ff127e24 */ /* 0x000fe4000f8e00ff */
[----:B------:R-:W-:-:S07]  /*14930*/  IMAD.U32 R19, RZ, RZ, UR6 ;  /* 0x00000006ff137e24 */ /* 0x000fce000f8e00ff */
.L_x_3327:
        /* <DEDUP_REMOVED lines=12> */
.L_x_3246:
[----:B0-----:R-:W4:Y:S01]  /*14a00*/  LDL.LU R0, [R1+0x28] ;  /* 0x0000280001007983 */ /* 0x001f220000300800 */
[----:B------:R-:W-:Y:S01]  /*14a10*/  BSSY B0, `(.L_x_3329) ;  /* 0x000000b000007945 */ /* 0x000fe20003800000 */
[----:B-1----:R-:W0:Y:S01]  /*14a20*/  S2R R5, SR_CgaCtaId ;  /* 0x0000000000057919 */ /* 0x002e220000008800 */
[----:B----4-:R-:W-:-:S04]  /*14a30*/  IADD3 R0, R0, 0x1, RZ ;  /* 0x0000000100007810 */ /* 0x010fc80007ffe0ff */
[----:B---3--:R-:W-:-:S04]  /*14a40*/  LEA.HI R2, R0, R0, RZ, 0x1 ;  /* 0x0000000000027211 */ /* 0x008fc800078f08ff */
[----:B------:R-:W-:-:S05]  /*14a50*/  LOP3.LUT R3, R2, 0xfffffffe, RZ, 0xc0, !PT ;  /* 0xfffffffe02037812 */ /* 0x000fca00078ec0ff */
[----:B------:R-:W-:Y:S01]  /*14a60*/  IMAD.IADD R3, R0, 0x1, -R3 ;  /* 0x0000000100037824 */ /* 0x000fe200078e0a03 */
[----:B------:R-:W-:-:S04]  /*14a70*/  MOV R0, 0x400 ;  /* 0x0000040000007802 */ /* 0x000fc80000000f00 */
[----:B0-----:R-:W-:Y:S02]  /*14a80*/  LEA R0, R5, R0, 0x18 ;  /* 0x0000000005007211 */ /* 0x001fe400078ec0ff */
[----:B------:R-:W-:-:S04]  /*14a90*/  SHF.L.U32 R3, R3, 0x1f, RZ ;  /* 0x0000001f03037819 */ /* 0x000fc800000006ff */
[----:B------:R-:W0:Y:S02]  /*14aa0*/  SYNCS.PHASECHK.TRANS64.TRYWAIT P0, [R0+URZ+0x28c20], R3 ;  /* 0x028c2003000075a7 */ /* 0x000e24000800017f */
[----:B0-----:R-:W-:Y:S05]  /*14ab0*/  @!P0 BRA `(.L_x_3330) ;  /* 0x0000001c00148947 */ /* 0x001fea0003800000 */
.L_x_3422:
[----:B------:R-:W-:Y:S05]  /*14ac0*/  BSYNC B0 ;  /* 0x0000000000007941 */ /* 0x000fea0003800000 */
.L_x_3329:
[----:B------:R-:W-:-:S03]  /*14ad0*/  UMOV UR4, 0xffffffff ;  /* 0xffffffff00047882 */ /* 0x000fc60000000000 */
[----:B------:R-:W-:Y:S05]  /*14ae0*/  BRA.DIV UR4, `(.L_x_3331) ;  /* 0x0000001e041c7947 */ /* 0x000fea000b800000 */
[----:B------:R-:W1:Y:S02]  /*14af0*/  S2R R2, SR_TID.X ;  /* 0x0000000000027919 */ /* 0x000e640000002100 */
[----:B-1----:R-:W-:-:S04]  /*14b00*/  SHF.R.U32.HI R2, RZ, 0x5, R2 ;  /* 0x00000005ff027819 */ /* 0x002fc80000011602 */
[----:B------:R-:W-:-:S05]  /*14b10*/  LOP3.LUT R2, R2, 0x3, RZ, 0xc0, !PT ;  /* 0x0000000302027812 */ /* 0x000fca00078ec0ff */
[----:B------:R1:W3:Y:S02]  /*14b20*/  SHFL.IDX PT, R14, R2, RZ, 0x1f ;  /* 0x00001fff020e7589 */ /* 0x0002e400000e0000 */
.L_x_3425:
[----:B---3--:R-:W-:-:S13]  /*14b30*/  ISETP.NE.AND P0, PT, R14, RZ, PT ;  /* 0x000000ff0e00720c */ /* 0x008fda0003f05270 */
[----:B------:R-:W-:Y:S05]  /*14b40*/  @P0 BRA `(.L_x_3115) ;  /* 0x0000000000940947 */ /* 0x000fea0003800000 */
[----:B------:R-:W-:-:S03]  /*14b50*/  UMOV UR4, 0xffffffff ;  /* 0xffffffff00047882 */ /* 0x000fc60000000000 */
[----:B------:R-:W-:Y:S05]  /*14b60*/  BRA.DIV UR4, `(.L_x_3332) ;  /* 0x0000001e04307947 */ /* 0x000fea000b800000 */
[----:B------:R-:W-:-:S13]  /*14b70*/  ELECT P6, URZ, PT ;  /* 0x00000000003f782f */ /* 0x000fda00038c0000 */
.L_x_3428:
[----:B------:R-:W-:Y:S05]  /*14b80*/  @!P6 BRA `(.L_x_3115) ;  /* 0x000000000084e947 */ /* 0x000fea0003800000 */
[----:B-1----:R-:W3:Y:S02]  /*14b90*/  LDL.LU R2, [R1+0x38] ;  /* 0x0000380001027983 */ /* 0x002ee40000300800 */
[----:B---3--:R-:W-:-:S04]  /*14ba0*/  LOP3.LUT R2, R2, 0x2, RZ, 0xfc, !PT ;  /* 0x0000000202027812 */ /* 0x008fc800078efcff */
[----:B------:R-:W-:-:S13]  /*14bb0*/  ISETP.NE.AND P2, PT, R2, 0x3, PT ;  /* 0x000000030200780c */ /* 0x000fda0003f45270 */
[----:B------:R-:W-:Y:S05]  /*14bc0*/  @!P2 BRA `(.L_x_3333) ;  /* 0x000000000004a947 */ /* 0x000fea0003800000 */
[----:B------:R-:W-:Y:S01]  /*14bd0*/  BPT.TRAP 0x1 ;  /* 0x000000040000795c */ /* 0x000fe20000300000 */
.L_x_3333:
[----:B0-----:R-:W3:Y:S04]  /*14be0*/  LDL R3, [R1] ;  /* 0x0000000001037983 */ /* 0x001ee80000100800 */
[----:B------:R-:W4:Y:S01]  /*14bf0*/  LDL.LU R7, [R1+0x8] ;  /* 0x0000080001077983 */ /* 0x000f220000300800 */
[----:B------:R-:W-:-:S04]  /*14c00*/  VIADD R2, R0, 0x28c40 ;  /* 0x00028c4000027836 */ /* 0x000fc80000000000 */
[C---:B---3--:R-:W-:Y:S02]  /*14c10*/  IMAD R6, R3.reuse, 0x8, R2 ;  /* 0x0000000803067824 */ /* 0x048fe400078e0202 */
[----:B------:R-:W-:Y:S01]  /*14c20*/  VIADD R3, R3, 0x1 ;  /* 0x0000000103037836 */ /* 0x000fe20000000000 */
[----:B----4-:R-:W-:-:S04]  /*14c30*/  SHF.L.U32 R5, R7, 0x1f, RZ ;  /* 0x0000001f07057819 */ /* 0x010fc800000006ff */
        /* <DEDUP_REMOVED lines=8> */
.L_x_3429:
[----:B------:R-:W1:Y:S02]  /*14cc0*/  SYNCS.PHASECHK.TRANS64.TRYWAIT P0, [R7+URZ], R2 ;  /* 0x00000002070075a7 */ /* 0x000e64000800017f */
[----:B-1----:R-:W-:Y:S05]  /*14cd0*/  @!P0 BRA `(.L_x_3335) ;  /* 0x0000001c00088947 */ /* 0x002fea0003800000 */
.L_x_3430:
[----:B------:R-:W-:Y:S05]  /*14ce0*/  @!P2 BRA `(.L_x_3336) ;  /* 0x000000000004a947 */ /* 0x000fea0003800000 */
[----:B------:R-:W-:Y:S01]  /*14cf0*/  BPT.TRAP 0x1 ;  /* 0x000000040000795c */ /* 0x000fe20000300000 */
.L_x_3336:
[----:B------:R-:W3:Y:S01]  /*14d00*/  LDL.LU R4, [R1] ;  /* 0x0000000001047983 */ /* 0x000ee20000300800 */
[----:B------:R-:W-:-:S05]  /*14d10*/  VIADD R0, R0, 0x28c60 ;  /* 0x00028c6000007836 */ /* 0x000fca0000000000 */
[----:B---3--:R-:W-:-:S04]  /*14d20*/  LEA R4, R4, R0, 0x3 ;  /* 0x0000000004047211 */ /* 0x008fc800078e18ff */
[----:B------:R-:W3:Y:S02]  /*14d30*/  SYNCS.PHASECHK.TRANS64.TRYWAIT P0, [R4+URZ], R5 ;  /* 0x00000005040075a7 */ /* 0x000ee4000800017f */
[----:B---3--:R-:W-:Y:S05]  /*14d40*/  @!P0 BRA `(.L_x_3337) ;  /* 0x0000001c00008947 */ /* 0x008fea0003800000 */
.L_x_3431:
[----:B------:R-:W-:-:S07]  /*14d50*/  IMAD R3, R3, 0x8, R0 ;  /* 0x0000000803037824 */ /* 0x000fce00078e0200 */
.L_x_3338:
[----:B----4-:R4:W0:Y:S02]  /*14d60*/  SYNCS.PHASECHK.TRANS64.TRYWAIT P0, [R3+URZ], R2 ;  /* 0x00000002030075a7 */ /* 0x010824000800017f */
[----:B0-----:R-:W-:Y:S05]  /*14d70*/  @!P0 NANOSLEEP.SYNCS 0x989680 ;  /* 0x009896800000895d */ /* 0x001fea0003900000 */
[----:B------:R-:W0:Y:S02]  /*14d80*/  @!P0 SYNCS.PHASECHK.TRANS64 P0, [R3+URZ], R2 ;  /* 0x00000002030085a7 */ /* 0x000e24000800007f */
[----:B0-----:R-:W-:Y:S05]  /*14d90*/  @!P0 BRA `(.L_x_3338) ;  /* 0xfffffffc00f08947 */ /* 0x001fea000383ffff */
.L_x_3115:
[----:B------:R-:W-:Y:S05]  /*14da0*/  BSYNC B8 ;  /* 0x0000000000087941 */ /* 0x000fea0003800000 */
.L_x_3112:
[----:B------:R-:W-:Y:S05]  /*14db0*/  EXIT ;  /* 0x000000000000794d */ /* 0x000fea0003800000 */
.L_x_3131:
[----:B0-----:R0:W1:Y:S02]  /*14dc0*/  SYNCS.PHASECHK.TRANS64.TRYWAIT P5, [R74+URZ+0x28c90], R59 ;  /* 0x028c903b4a0075a7 */ /* 0x00106400080a017f */
[----:B-1----:R-:W-:Y:S05]  /*14dd0*/  @!P5 NANOSLEEP.SYNCS 0x989680 ;  /* 0x009896800000d95d */ /* 0x002fea0003900000 */
[----:B------:R-:W1:Y:S02]  /*14de0*/  @!P5 SYNCS.PHASECHK.TRANS64 P5, [R74+URZ+0x28c90], R59 ;  /* 0x028c903b4a00d5a7 */ /* 0x000e6400080a007f */
[----:B-1----:R-:W-:Y:S05]  /*14df0*/  @!P5 BRA `(.L_x_3131) ;  /* 0xfffffffc00f0d947 */ /* 0x002fea000383ffff */
[----:B------:R-:W-:Y:S05]  /*14e00*/  BRA `(.L_x_3339) ;  /* 0xfffffed8000c7947 */ /* 0x000fea000383ffff */
.L_x_3141:
[----:B0-----:R0:W1:Y:S02]  /*14e10*/  SYNCS.PHASECHK.TRANS64.TRYWAIT P5, [R74+URZ+0x28c90], R59 ;  /* 0x028c903b4a0075a7 */ /* 0x00106400080a017f */
[----:B-1----:R-:W-:Y:S05]  /*14e20*/  @!P5 NANOSLEEP.SYNCS 0x989680 ;  /* 0x009896800000d95d */ /* 0x002fea0003900000 */
[----:B------:R-:W1:Y:S02]  /*14e30*/  @!P5 SYNCS.PHASECHK.TRANS64 P5, [R74+URZ+0x28c90], R59 ;  /* 0x028c903b4a00d5a7 */ /* 0x000e6400080a007f */
[----:B-1----:R-:W-:Y:S05]  /*14e40*/  @!P5 BRA `(.L_x_3141) ;  /* 0xfffffffc00f0d947 */ /* 0x002fea000383ffff */
[----:B------:R-:W-:Y:S05]  /*14e50*/  BRA `(.L_x_3340) ;  /* 0xfffffee000847947 */ /* 0x000fea000383ffff */
.L_x_3146:
[----:B0-----:R0:W1:Y:S02]  /*14e60*/  SYNCS.PHASECHK.TRANS64.TRYWAIT P5, [R74+URZ+0x28c90], R59 ;  /* 0x028c903b4a0075a7 */ /* 0x00106400080a017f */
[----:B-1----:R-:W-:Y:S05]  /*14e70*/  @!P5 NANOSLEEP.SYNCS 0x989680 ;  /* 0x009896800000d95d */ /* 0x002fea0003900000 */
[----:B------:R-:W1:Y:S02]  /*14e80*/  @!P5 SYNCS.PHASECHK.TRANS64 P5, [R74+URZ+0x28c90], R59 ;  /* 0x028c903b4a00d5a7 */ /* 0x000e6400080a007f */
[----:B-1----:R-:W-:Y:S05]  /*14e90*/  @!P5 BRA `(.L_x_3146) ;  /* 0xfffffffc00f0d947 */ /* 0x002fea000383ffff */
[----:B------:R-:W-:Y:S05]  /*14ea0*/  BRA `(.L_x_3341) ;  /* 0xfffffee800b87947 */ /* 0x000fea000383ffff */
.L_x_3150:
[----:B----4-:R4:W0:Y:S02]  /*14eb0*/  SYNCS.PHASECHK.TRANS64.TRYWAIT P0, [R74+URZ+0x28cb0], R59 ;  /* 0x028cb03b4a0075a7 */ /* 0x010824000800017f */
[----:B0-----:R-:W-:Y:S05]  /*14ec0*/  @!P0 NANOSLEEP.SYNCS 0x989680 ;  /* 0x009896800000895d */ /* 0x001fea0003900000 */
[----:B------:R-:W0:Y:S02]  /*14ed0*/  @!P0 SYNCS.PHASECHK.TRANS64 P0, [R74+URZ+0x28cb0], R59 ;  /* 0x028cb03b4a0085a7 */ /* 0x000e24000800007f */
[----:B0-----:R-:W-:Y:S05]  /*14ee0*/  @!P0 BRA `(.L_x_3150) ;  /* 0xfffffffc00f08947 */ /* 0x001fea000383ffff */
[----:B------:R-:W-:Y:S05]  /*14ef0*/  BRA `(.L_x_3342) ;  /* 0xfffffeec00307947 */ /* 0x000fea000383ffff */
.L_x_3161:
[----:B0-----:R0:W1:Y:S02]  /*14f00*/  SYNCS.PHASECHK.TRANS64.TRYWAIT P0, [R8+URZ+0x28c50], R3 ;  /* 0x028c5003080075a7 */ /* 0x001064000800017f */
[----:B-1----:R-:W-:Y:S05]  /*14f10*/  @!P0 NANOSLEEP.SYNCS 0x989680 ;  /* 0x009896800000895d */ /* 0x002fea0003900000 */
[----:B------:R-:W1:Y:S02]  /*14f20*/  @!P0 SYNCS.PHASECHK.TRANS64 P0, [R8+URZ+0x28c50], R3 ;  /* 0x028c5003080085a7 */ /* 0x000e64000800007f */
[----:B-1----:R-:W-:Y:S05]  /*14f30*/  @!P0 BRA `(.L_x_3161) ;  /* 0xfffffffc00f08947 */ /* 0x002fea000383ffff */
[----:B------:R-:W-:Y:S05]  /*14f40*/  BRA `(.L_x_3343) ;  /* 0xfffffef800547947 */ /* 0x000fea000383ffff */
.L_x_3168:
[----:B-1----:R1:W2:Y:S02]  /*14f50*/  SYNCS.PHASECHK.TRANS64.TRYWAIT P0, [R0+URZ+0x28c50], R3 ;  /* 0x028c5003000075a7 */ /* 0x0022a4000800017f */
[----:B--2---:R-:W-:Y:S05]  /*14f60*/  @!P0 NANOSLEEP.SYNCS 0x989680 ;  /* 0x009896800000895d */ /* 0x004fea0003900000 */
[----:B------:R-:W2:Y:S02]  /*14f70*/  @!P0 SYNCS.PHASECHK.TRANS64 P0, [R0+URZ+0x28c50], R3 ;  /* 0x028c5003000085a7 */ /* 0x000ea4000800007f */
[----:B--2---:R-:W-:Y:S05]  /*14f80*/  @!P0 BRA `(.L_x_3168) ;  /* 0xfffffffc00f08947 */ /* 0x004fea000383ffff */
[----:B------:R-:W-:Y:S05]  /*14f90*/  BRA `(.L_x_3167) ;  /* 0xffffff0400807947 */ /* 0x000fea000383ffff */
.L_x_3183:
        /* <DEDUP_REMOVED lines=8> */
.L_x_3345:
[----:B------:R-:W-:Y:S05]  /*15020*/  BSYNC B1 ;  /* 0x0000000000017941 */ /* 0x000fea0003800000 */
.L_x_3344:
[----:B------:R-:W-:Y:S05]  /*15030*/  BRA `(.L_x_3346) ;  /* 0xffffff1800a47947 */ /* 0x000fea000383ffff */
.L_x_3184:
[----:B------:R-:W-:Y:S01]  /*15040*/  BSSY B1, `(.L_x_3347) ;  /* 0x0000008000017945 */ /* 0x000fe20003800000 */
[----:B------:R-:W-:Y:S01]  /*15050*/  IMAD.MOV.U32 R13, RZ, RZ, R24 ;  /* 0x000000ffff0d7224 */ /* 0x000fe200078e0018 */
[----:B------:R-:W-:Y:S01]  /*15060*/  MOV R12, RZ ;  /* 0x000000ff000c7202 */ /* 0x000fe20000000f00 */
[----:B------:R-:W-:Y:S02]  /*15070*/  IMAD.MOV.U32 R11, RZ, RZ, 0x1c1f ;  /* 0x00001c1fff0b7424 */ /* 0x000fe400078e00ff */
[----:B------:R-:W-:-:S07]  /*15080*/  IMAD.MOV.U32 R15, RZ, RZ, -0x1 ;  /* 0xffffffffff0f7424 */ /* 0x000fce00078e00ff */
[----:B------:R-:W-:Y:S05]  /*15090*/  WARPSYNC.COLLECTIVE R15, `(.L_x_3348) ;  /* 0x000000000f087348 */ /* 0x000fea0003c00000 */
[----:B------:R0:W1:Y:S02]  /*150a0*/  SHFL.IDX P6, R14, R13, R12, R11 ;  /* 0x0000000c0d0e7389 */ /* 0x00006400000c000b */
[----:B01----:R-:W-:Y:S01]  /*150b0*/  ENDCOLLECTIVE ;  /* 0x000000000000791b */ /* 0x003fe20003800000 */
.L_x_3348:
[----:B------:R-:W-:Y:S05]  /*150c0*/  BSYNC B1 ;  /* 0x0000000000017941 */ /* 0x000fea0003800000 */
.L_x_3347:
[----:B------:R-:W-:Y:S05]  /*150d0*/  BRA `(.L_x_3349) ;  /* 0xffffff1800887947 */ /* 0x000fea000383ffff */
.L_x_3185:
        /* <DEDUP_REMOVED lines=8> */
.L_x_3351:
[----:B------:R-:W-:Y:S05]  /*15160*/  BSYNC B1 ;  /* 0x0000000000017941 */ /* 0x000fea0003800000 */
.L_x_3350:
[----:B------:R-:W-:Y:S05]  /*15170*/  BRA `(.L_x_3352) ;  /* 0xffffff18006c7947 */ /* 0x000fea000383ffff */
.L_x_3186:
        /* <DEDUP_REMOVED lines=8> */
.L_x_3354:
[----:B------:R-:W-:Y:S05]  /*15200*/  BSYNC B1 ;  /* 0x0000000000017941 */ /* 0x000fea0003800000 */
.L_x_3353:
[----:B------:R-:W-:Y:S05]  /*15210*/  BRA `(.L_x_3355) ;  /* 0xffffff1800507947 */ /* 0x000fea000383ffff */
.L_x_3188:
[----:B0-----:R0:W1:Y:S02]  /*15220*/  SYNCS.PHASECHK.TRANS64.TRYWAIT P0, [R2+URZ+0x28c00], R7 ;  /* 0x028c0007020075a7 */ /* 0x001064000800017f */
[----:B-1----:R-:W-:Y:S05]  /*15230*/  @!P0 NANOSLEEP.SYNCS 0x989680 ;  /* 0x009896800000895d */ /* 0x002fea0003900000 */
[----:B------:R-:W1:Y:S02]  /*15240*/  @!P0 SYNCS.PHASECHK.TRANS64 P0, [R2+URZ+0x28c00], R7 ;  /* 0x028c0007020085a7 */ /* 0x000e64000800007f */
[----:B-1----:R-:W-:Y:S05]  /*15250*/  @!P0 BRA `(.L_x_3188) ;  /* 0xfffffffc00f08947 */ /* 0x002fea000383ffff */
[----:B------:R-:W-:Y:S05]  /*15260*/  BRA `(.L_x_3356) ;  /* 0xffffff1800b07947 */ /* 0x000fea000383ffff */
.L_x_3196:
[----:B------:R-:W-:Y:S01]  /*15270*/  BSSY B1, `(.L_x_3357) ;  /* 0x0000008000017945 */ /* 0x000fe20003800000 */
[----:B------:R-:W-:Y:S01]  /*15280*/  IMAD.MOV.U32 R13, RZ, RZ, R26 ;  /* 0x000000ffff0d7224 */ /* 0x000fe200078e001a */
[----:B------:R-:W-:Y:S01]  /*15290*/  MOV R15, 0xffffffff ;  /* 0xffffffff000f7802 */ /* 0x000fe20000000f00 */
[----:B------:R-:W-:Y:S02]  /*152a0*/  IMAD.MOV.U32 R12, RZ, RZ, RZ ;  /* 0x000000ffff0c7224 */ /* 0x000fe400078e00ff */
[----:B------:R-:W-:-:S07]  /*152b0*/  IMAD.MOV.U32 R11, RZ, RZ, 0x1c1f ;  /* 0x00001c1fff0b7424 */ /* 0x000fce00078e00ff */
[----:B0----5:R-:W-:Y:S05]  /*152c0*/  WARPSYNC.COLLECTIVE R15, `(.L_x_3358) ;  /* 0x000000000f087348 */ /* 0x021fea0003c00000 */
[----:B------:R1:W2:Y:S02]  /*152d0*/  SHFL.IDX P6, R14, R13, R12, R11 ;  /* 0x0000000c0d0e7389 */ /* 0x0002a400000c000b */
[----:B012--5:R-:W-:Y:S01]  /*152e0*/  ENDCOLLECTIVE ;  /* 0x000000000000791b */ /* 0x027fe20003800000 */
.L_x_3358:
[----:B------:R-:W-:Y:S05]  /*152f0*/  BSYNC B1 ;  /* 0x0000000000017941 */ /* 0x000fea0003800000 */
.L_x_3357:
[----:B------:R-:W-:Y:S05]  /*15300*/  BRA `(.L_x_3359) ;  /* 0xffffff24007c7947 */ /* 0x000fea000383ffff */
.L_x_3197:
[----:B------:R-:W-:Y:S01]  /*15310*/  BSSY B1, `(.L_x_3360) ;  /* 0x0000008000017945 */ /* 0x000fe20003800000 */
[----:B------:R-:W-:Y:S02]  /*15320*/  IMAD.MOV.U32 R13, RZ, RZ, R24 ;  /* 0x000000ffff0d7224 */ /* 0x000fe400078e0018 */
[----:B------:R-:W-:Y:S02]  /*15330*/  IMAD.MOV.U32 R12, RZ, RZ, RZ ;  /* 0x000000ffff0c7224 */ /* 0x000fe400078e00ff */
[----:B------:R-:W-:Y:S02]  /*15340*/  IMAD.MOV.U32 R11, RZ, RZ, 0x1c1f ;  /* 0x00001c1fff0b7424 */ /* 0x000fe400078e00ff */
[----:B------:R-:W-:-:S07]  /*15350*/  IMAD.MOV.U32 R15, RZ, RZ, -0x1 ;  /* 0xffffffffff0f7424 */ /* 0x000fce00078e00ff */
[----:B0----5:R-:W-:Y:S05]  /*15360*/  WARPSYNC.COLLECTIVE R15, `(.L_x_3361) ;  /* 0x000000000f087348 */ /* 0x021fea0003c00000 */
[----:B------:R1:W2:Y:S02]  /*15370*/  SHFL.IDX P6, R14, R13, R12, R11 ;  /* 0x0000000c0d0e7389 */ /* 0x0002a400000c000b */
[----:B012--5:R-:W-:Y:S01]  /*15380*/  ENDCOLLECTIVE ;  /* 0x000000000000791b */ /* 0x027fe20003800000 */
.L_x_3361:
[----:B------:R-:W-:Y:S05]  /*15390*/  BSYNC B1 ;  /* 0x0000000000017941 */ /* 0x000fea0003800000 */
.L_x_3360:
[----:B------:R-:W-:Y:S05]  /*153a0*/  BRA `(.L_x_3362) ;  /* 0xffffff2400607947 */ /* 0x000fea000383ffff */
.L_x_3198:
[----:B------:R-:W-:Y:S01]  /*153b0*/  BSSY B1, `(.L_x_3363) ;  /* 0x0000008000017945 */ /* 0x000fe20003800000 */
[----:B------:R-:W-:Y:S01]  /*153c0*/  IMAD.MOV.U32 R13, RZ, RZ, R28 ;  /* 0x000000ffff0d7224 */ /* 0x000fe200078e001c */
[----:B------:R-:W-:Y:S01]  /*153d0*/  MOV R11, 0x1c1f ;  /* 0x00001c1f000b7802 */ /* 0x000fe20000000f00 */
[----:B------:R-:W-:Y:S02]  /*153e0*/  IMAD.MOV.U32 R12, RZ, RZ, RZ ;  /* 0x000000ffff0c7224 */ /* 0x000fe400078e00ff */
[----:B------:R-:W-:-:S07]  /*153f0*/  IMAD.MOV.U32 R15, RZ, RZ, -0x1 ;  /* 0xffffffffff0f7424 */ /* 0x000fce00078e00ff */
[----:B0----5:R-:W-:Y:S05]  /*15400*/  WARPSYNC.COLLECTIVE R15, `(.L_x_3364) ;  /* 0x000000000f087348 */ /* 0x021fea0003c00000 */
[----:B------:R1:W2:Y:S02]  /*15410*/  SHFL.IDX P6, R14, R13, R12, R11 ;  /* 0x0000000c0d0e7389 */ /* 0x0002a400000c000b */
[----:B012--5:R-:W-:Y:S01]  /*15420*/  ENDCOLLECTIVE ;  /* 0x000000000000791b */ /* 0x027fe20003800000 */
.L_x_3364:
[----:B------:R-:W-:Y:S05]  /*15430*/  BSYNC B1 ;  /* 0x0000000000017941 */ /* 0x000fea0003800000 */
.L_x_3363:
[----:B------:R-:W-:Y:S05]  /*15440*/  BRA `(.L_x_3365) ;  /* 0xffffff2400447947 */ /* 0x000fea000383ffff */
.L_x_3199:
        /* <DEDUP_REMOVED lines=8> */
.L_x_3367:
[----:B------:R-:W-:Y:S05]  /*154d0*/  BSYNC B1 ;  /* 0x0000000000017941 */ /* 0x000fea0003800000 */
.L_x_3366:
[----:B------:R-:W-:Y:S05]  /*154e0*/  BRA `(.L_x_3368) ;  /* 0xffffff2400287947 */ /* 0x000fea000383ffff */
.L_x_3201:
[----:B0-----:R0:W1:Y:S02]  /*154f0*/  SYNCS.PHASECHK.TRANS64.TRYWAIT P1, [R2+URZ+0x28c00], R3 ;  /* 0x028c0003020075a7 */ /* 0x001064000802017f */
[----:B-1----:R-:W-:Y:S05]  /*15500*/  @!P1 NANOSLEEP.SYNCS 0x989680 ;  /* 0x009896800000995d */ /* 0x002fea0003900000 */
[----:B------:R-:W1:Y:S02]  /*15510*/  @!P1 SYNCS.PHASECHK.TRANS64 P1, [R2+URZ+0x28c00], R3 ;  /* 0x028c0003020095a7 */ /* 0x000e64000802007f */
[----:B-1----:R-:W-:Y:S05]  /*15520*/  @!P1 BRA `(.L_x_3201) ;  /* 0xfffffffc00f09947 */ /* 0x002fea000383ffff */
[----:B------:R-:W-:Y:S05]  /*15530*/  BRA `(.L_x_3369) ;  /* 0xffffff2400887947 */ /* 0x000fea000383ffff */
.L_x_3207:
[----:B0-----:R0:W1:Y:S02]  /*15540*/  SYNCS.PHASECHK.TRANS64.TRYWAIT P1, [R15+URZ+0x28c30], R58 ;  /* 0x028c303a0f0075a7 */ /* 0x001064000802017f */
[----:B-1----:R-:W-:Y:S05]  /*15550*/  @!P1 NANOSLEEP.SYNCS 0x989680 ;  /* 0x009896800000995d */ /* 0x002fea0003900000 */
[----:B------:R-:W1:Y:S02]  /*15560*/  @!P1 SYNCS.PHASECHK.TRANS64 P1, [R15+URZ+0x28c30], R58 ;  /* 0x028c303a0f0095a7 */ /* 0x000e64000802007f */
[----:B-1----:R-:W-:Y:S05]  /*15570*/  @!P1 BRA `(.L_x_3207) ;  /* 0xfffffffc00f09947 */ /* 0x002fea000383ffff */
[----:B------:R-:W-:Y:S05]  /*15580*/  BRA `(.L_x_3206) ;  /* 0xffffff3000987947 */ /* 0x000fea000383ffff */
.L_x_3212:
[----:B--2---:R2:W4:Y:S02]  /*15590*/  SYNCS.PHASECHK.TRANS64.TRYWAIT P2, [R15+URZ+0x28c50], R58 ;  /* 0x028c503a0f0075a7 */ /* 0x004524000804017f */
[----:B----4-:R-:W-:Y:S05]  /*155a0*/  @!P2 NANOSLEEP.SYNCS 0x989680 ;  /* 0x009896800000a95d */ /* 0x010fea0003900000 */
[----:B------:R-:W4:Y:S02]  /*155b0*/  @!P2 SYNCS.PHASECHK.TRANS64 P2, [R15+URZ+0x28c50], R58 ;  /* 0x028c503a0f00a5a7 */ /* 0x000f24000804007f */
[----:B----4-:R-:W-:Y:S05]  /*155c0*/  @!P2 BRA `(.L_x_3212) ;  /* 0xfffffffc00f0a947 */ /* 0x010fea000383ffff */
[----:B------:R-:W-:Y:S05]  /*155d0*/  BRA `(.L_x_3211) ;  /* 0xffffff4400d87947 */ /* 0x000fea000383ffff */
.L_x_3219:
[----:B-1----:R1:W2:Y:S02]  /*155e0*/  SYNCS.PHASECHK.TRANS64.TRYWAIT P3, [R15+URZ+0x28c30], R213 ;  /* 0x028c30d50f0075a7 */ /* 0x0022a4000806017f */
[----:B--2---:R-:W-:Y:S05]  /*155f0*/  @!P3 NANOSLEEP.SYNCS 0x989680 ;  /* 0x009896800000b95d */ /* 0x004fea0003900000 */
[----:B------:R-:W2:Y:S02]  /*15600*/  @!P3 SYNCS.PHASECHK.TRANS64 P3, [R15+URZ+0x28c30], R213 ;  /* 0x028c30d50f00b5a7 */ /* 0x000ea4000806007f */
[----:B--2---:R-:W-:Y:S05]  /*15610*/  @!P3 BRA `(.L_x_3219) ;  /* 0xfffffffc00f0b947 */ /* 0x004fea000383ffff */
[----:B------:R-:W-:Y:S05]  /*15620*/  BRA `(.L_x_3218) ;  /* 0xffffff4800e07947 */ /* 0x000fea000383ffff */
.L_x_3224:
[----:B--2---:R2:W3:Y:S02]  /*15630*/  SYNCS.PHASECHK.TRANS64.TRYWAIT P3, [R15+URZ+0x28c50], R213 ;  /* 0x028c50d50f0075a7 */ /* 0x0044e4000806017f */
[----:B---3--:R-:W-:Y:S05]  /*15640*/  @!P3 NANOSLEEP.SYNCS 0x989680 ;  /* 0x009896800000b95d */ /* 0x008fea0003900000 */
[----:B------:R-:W3:Y:S02]  /*15650*/  @!P3 SYNCS.PHASECHK.TRANS64 P3, [R15+URZ+0x28c50], R213 ;  /* 0x028c50d50f00b5a7 */ /* 0x000ee4000806007f */
[----:B---3--:R-:W-:Y:S05]  /*15660*/  @!P3 BRA `(.L_x_3224) ;  /* 0xfffffffc00f0b947 */ /* 0x008fea000383ffff */
[----:B------:R-:W-:Y:S05]  /*15670*/  BRA `(.L_x_3223) ;  /* 0xffffff64003c7947 */ /* 0x000fea000383ffff */
.L_x_3250:
[----:B------:R-:W0:Y:S01]  /*15680*/  S2R R8, SR_TID.X ;  /* 0x0000000000087919 */ /* 0x000e220000002100 */
[----:B------:R-:W-:Y:S01]  /*15690*/  BSSY B1, `(.L_x_3370) ;  /* 0x000000a000017945 */ /* 0x000fe20003800000 */
[----:B------:R-:W-:Y:S02]  /*156a0*/  IMAD.MOV.U32 R12, RZ, RZ, RZ ;  /* 0x000000ffff0c7224 */ /* 0x000fe400078e00ff */
[----:B------:R-:W-:Y:S02]  /*156b0*/  IMAD.MOV.U32 R11, RZ, RZ, 0x1f ;  /* 0x0000001fff0b7424 */ /* 0x000fe400078e00ff */
[----:B------:R-:W-:Y:S01]  /*156c0*/  IMAD.MOV.U32 R15, RZ, RZ, -0x1 ;  /* 0xffffffffff0f7424 */ /* 0x000fe200078e00ff */
[----:B0-----:R-:W-:-:S04]  /*156d0*/  SHF.R.U32.HI R8, RZ, 0x5, R8 ;  /* 0x00000005ff087819 */ /* 0x001fc80000011608 */
[----:B------:R-:W-:-:S04]  /*156e0*/  LOP3.LUT R8, R8, 0x3, RZ, 0xc0, !PT ;  /* 0x0000000308087812 */ /* 0x000fc800078ec0ff */
[----:B------:R-:W-:-:S07]  /*156f0*/  MOV R13, R8 ;  /* 0x00000008000d7202 */ /* 0x000fce0000000f00 */
[----:B-----5:R-:W-:Y:S05]  /*15700*/  WARPSYNC.COLLECTIVE R15, `(.L_x_3371) ;  /* 0x000000000f087348 */ /* 0x020fea0003c00000 */
[----:B------:R0:W1:Y:S02]  /*15710*/  SHFL.IDX P6, R14, R13, R12, R11 ;  /* 0x0000000c0d0e7389 */ /* 0x00006400000c000b */
[----:B01---5:R-:W-:Y:S01]  /*15720*/  ENDCOLLECTIVE ;  /* 0x000000000000791b */ /* 0x023fe20003800000 */
.L_x_3371:
[----:B------:R-:W-:Y:S05]  /*15730*/  BSYNC B1 ;  /* 0x0000000000017941 */ /* 0x000fea0003800000 */
.L_x_3370:
[----:B------:R-:W-:Y:S05]  /*15740*/  BRA `(.L_x_3372) ;  /* 0xffffffa800707947 */ /* 0x000fea000383ffff */
.L_x_3251:
[----:B------:R-:W-:Y:S01]  /*15750*/  BSSY B1, `(.L_x_3373) ;  /* 0x0000006000017945 */ /* 0x000fe20003800000 */
[----:B------:R-:W-:-:S07]  /*15760*/  IMAD.MOV.U32 R15, RZ, RZ, -0x1 ;  /* 0xffffffffff0f7424 */ /* 0x000fce00078e00ff */
[----:B-----5:R-:W-:Y:S05]  /*15770*/  WARPSYNC.COLLECTIVE R15, `(.L_x_3374) ;  /* 0x000000000f0c7348 */ /* 0x020fea0003c00000 */
[----:B------:R-:W-:Y:S02]  /*15780*/  ELECT P6, UR62, PT ;  /* 0x00000000003e782f */ /* 0x000fe400038c0000 */
[----:B------:R-:W-:Y:S01]  /*15790*/  MOV R14, UR62 ;  /* 0x0000003e000e7c02 */ /* 0x000fe20008000f00 */
[----:B-----5:R-:W-:Y:S10]  /*157a0*/  ENDCOLLECTIVE ;  /* 0x000000000000791b */ /* 0x020ff40003800000 */
.L_x_3374:
[----:B------:R-:W-:Y:S05]  /*157b0*/  BSYNC B1 ;  /* 0x0000000000017941 */ /* 0x000fea0003800000 */
.L_x_3373:
[----:B------:R-:W-:Y:S05]  /*157c0*/  BRA `(.L_x_3375) ;  /* 0xffffffa8005c7947 */ /* 0x000fea000383ffff */
.L_x_3253:
[----:B0-----:R0:W1:Y:S02]  /*157d0*/  SYNCS.PHASECHK.TRANS64.TRYWAIT P0, [R5+URZ+0x28c20], R6 ;  /* 0x028c2006050075a7 */ /* 0x001064000800017f */
[----:B-1----:R-:W-:Y:S05]  /*157e0*/  @!P0 NANOSLEEP.SYNCS 0x989680 ;  /* 0x009896800000895d */ /* 0x002fea0003900000 */
[----:B------:R-:W1:Y:S02]  /*157f0*/  @!P0 SYNCS.PHASECHK.TRANS64 P0, [R5+URZ+0x28c20], R6 ;  /* 0x028c2006050085a7 */ /* 0x000e64000800007f */
[----:B-1----:R-:W-:Y:S05]  /*15800*/  @!P0 BRA `(.L_x_3253) ;  /* 0xfffffffc00f08947 */ /* 0x002fea000383ffff */
[----:B------:R-:W-:Y:S05]  /*15810*/  BRA `(.L_x_3376) ;  /* 0xffffffa800787947 */ /* 0x000fea000383ffff */
.L_x_3256:
[----:B0-----:R0:W1:Y:S02]  /*15820*/  SYNCS.PHASECHK.TRANS64.TRYWAIT P0, [R6+URZ+0x28ca0], R9 ;  /* 0x028ca009060075a7 */ /* 0x001064000800017f */
[----:B-1----:R-:W-:Y:S05]  /*15830*/  @!P0 NANOSLEEP.SYNCS 0x989680 ;  /* 0x009896800000895d */ /* 0x002fea0003900000 */
[----:B------:R-:W1:Y:S02]  /*15840*/  @!P0 SYNCS.PHASECHK.TRANS64 P0, [R6+URZ+0x28ca0], R9 ;  /* 0x028ca009060085a7 */ /* 0x000e64000800007f */
[----:B-1----:R-:W-:Y:S05]  /*15850*/  @!P0 BRA `(.L_x_3256) ;  /* 0xfffffffc00f08947 */ /* 0x002fea000383ffff */
[----:B------:R-:W-:Y:S05]  /*15860*/  BRA `(.L_x_3377) ;  /* 0xffffffa800887947 */ /* 0x000fea000383ffff */
.L_x_3258:
[----:B-1----:R1:W2:Y:S02]  /*15870*/  SYNCS.PHASECHK.TRANS64.TRYWAIT P0, [R6+URZ+0x28cc0], R9 ;  /* 0x028cc009060075a7 */ /* 0x0022a4000800017f */
[----:B--2---:R-:W-:Y:S05]  /*15880*/  @!P0 NANOSLEEP.SYNCS 0x989680 ;  /* 0x009896800000895d */ /* 0x004fea0003900000 */
[----:B------:R-:W2:Y:S02]  /*15890*/  @!P0 SYNCS.PHASECHK.TRANS64 P0, [R6+URZ+0x28cc0], R9 ;  /* 0x028cc009060085a7 */ /* 0x000ea4000800007f */
[----:B--2---:R-:W-:Y:S05]  /*158a0*/  @!P0 BRA `(.L_x_3258) ;  /* 0xfffffffc00f08947 */ /* 0x004fea000383ffff */
[----:B------:R-:W-:Y:S05]  /*158b0*/  BRA `(.L_x_3378) ;  /* 0xffffffa800ec7947 */ /* 0x000fea000383ffff */
.L_x_3262:
[----:B0-----:R0:W1:Y:S02]  /*158c0*/  SYNCS.PHASECHK.TRANS64.TRYWAIT P0, [R7+URZ+0x28ca0], R8 ;  /* 0x028ca008070075a7 */ /* 0x001064000800017f */
[----:B-1----:R-:W-:Y:S05]  /*158d0*/  @!P0 NANOSLEEP.SYNCS 0x989680 ;  /* 0x009896800000895d */ /* 0x002fea0003900000 */
[----:B------:R-:W1:Y:S02]  /*158e0*/  @!P0 SYNCS.PHASECHK.TRANS64 P0, [R7+URZ+0x28ca0], R8 ;  /* 0x028ca008070085a7 */ /* 0x000e64000800007f */
[----:B-1----:R-:W-:Y:S05]  /*158f0*/  @!P0 BRA `(.L_x_3262) ;  /* 0xfffffffc00f08947 */ /* 0x002fea000383ffff */
[----:B------:R-:W-:Y:S05]  /*15900*/  BRA `(.L_x_3379) ;  /* 0xffffffb0002c7947 */ /* 0x000fea000383ffff */
.L_x_3264:
[----:B-1----:R1:W2:Y:S02]  /*15910*/  SYNCS.PHASECHK.TRANS64.TRYWAIT P1, [R7+URZ+0x28cc0], R8 ;  /* 0x028cc008070075a7 */ /* 0x0022a4000802017f */
[----:B--2---:R-:W-:Y:S05]  /*15920*/  @!P1 NANOSLEEP.SYNCS 0x989680 ;  /* 0x009896800000995d */ /* 0x004fea0003900000 */
[----:B------:R-:W2:Y:S02]  /*15930*/  @!P1 SYNCS.PHASECHK.TRANS64 P1, [R7+URZ+0x28cc0], R8 ;  /* 0x028cc008070095a7 */ /* 0x000ea4000802007f */
[----:B--2---:R-:W-:Y:S05]  /*15940*/  @!P1 BRA `(.L_x_3264) ;  /* 0xfffffffc00f09947 */ /* 0x004fea000383ffff */
[----:B------:R-:W-:Y:S05]  /*15950*/  BRA `(.L_x_3380) ;  /* 0xffffffb000887947 */ /* 0x000fea000383ffff */
.L_x_3274:
        /* <DEDUP_REMOVED lines=8> */
[----:B-1----:R-:W-:Y:S05]  /*159e0*/  WARPSYNC.COLLECTIVE R15, `(.L_x_3382) ;  /* 0x000000000f087348 */ /* 0x002fea0003c00000 */
[----:B------:R0:W2:Y:S02]  /*159f0*/  SHFL.IDX P6, R14, R13, R12, R11 ;  /* 0x0000000c0d0e7389 */ /* 0x0000a400000c000b */
[----:B012---:R-:W-:Y:S01]  /*15a00*/  ENDCOLLECTIVE ;  /* 0x000000000000791b */ /* 0x007fe20003800000 */
.L_x_3382:
[----:B------:R-:W-:Y:S05]  /*15a10*/  BSYNC B0 ;  /* 0x0000000000007941 */ /* 0x000fea0003800000 */
.L_x_3381:
[----:B------:R-:W-:Y:S05]  /*15a20*/  BRA `(.L_x_3383) ;  /* 0xffffffbc00847947 */ /* 0x000fea000383ffff */
.L_x_3275:
[----:B------:R-:W-:Y:S01]  /*15a30*/  BSSY B0, `(.L_x_3384) ;  /* 0x0000006000007945 */ /* 0x000fe20003800000 */
[----:B------:R-:W-:-:S07]  /*15a40*/  IMAD.MOV.U32 R15, RZ, RZ, -0x1 ;  /* 0xffffffffff0f7424 */ /* 0x000fce00078e00ff */
[----:B------:R-:W-:Y:S05]  /*15a50*/  WARPSYNC.COLLECTIVE R15, `(.L_x_3385) ;  /* 0x000000000f0c7348 */ /* 0x000fea0003c00000 */
[----:B------:R-:W-:Y:S02]  /*15a60*/  ELECT P6, UR62, PT ;  /* 0x00000000003e782f */ /* 0x000fe400038c0000 */
[----:B------:R-:W-:Y:S01]  /*15a70*/  MOV R14, UR62 ;  /* 0x0000003e000e7c02 */ /* 0x000fe20008000f00 */
[----:B------:R-:W-:Y:S10]  /*15a80*/  ENDCOLLECTIVE ;  /* 0x000000000000791b */ /* 0x000ff40003800000 */
.L_x_3385:
[----:B------:R-:W-:Y:S05]  /*15a90*/  BSYNC B0 ;  /* 0x0000000000007941 */ /* 0x000fea0003800000 */
.L_x_3384:
[----:B------:R-:W-:Y:S05]  /*15aa0*/  BRA `(.L_x_3386) ;  /* 0xffffffbc007c7947 */ /* 0x000fea000383ffff */
.L_x_3278:
[----:B0-----:R0:W1:Y:S02]  /*15ab0*/  SYNCS.PHASECHK.TRANS64.TRYWAIT P0, [R5+URZ+0x28c40], R7 ;  /* 0x028c4007050075a7 */ /* 0x001064000800017f */
[----:B-1----:R-:W-:Y:S05]  /*15ac0*/  @!P0 NANOSLEEP.SYNCS 0x989680 ;  /* 0x009896800000895d */ /* 0x002fea0003900000 */
[----:B------:R-:W1:Y:S02]  /*15ad0*/  @!P0 SYNCS.PHASECHK.TRANS64 P0, [R5+URZ+0x28c40], R7 ;  /* 0x028c4007050085a7 */ /* 0x000e64000800007f */
[----:B-1----:R-:W-:Y:S05]  /*15ae0*/  @!P0 BRA `(.L_x_3278) ;  /* 0xfffffffc00f08947 */ /* 0x002fea000383ffff */
[----:B------:R-:W-:Y:S05]  /*15af0*/  BRA `(.L_x_3387) ;  /* 0xffffffbc00ec7947 */ /* 0x000fea000383ffff */
.L_x_3281:
        /* <DEDUP_REMOVED lines=8> */
.L_x_3284:
[----:B0-----:R0:W1:Y:S02]  /*15b80*/  SYNCS.PHASECHK.TRANS64.TRYWAIT P0, [R2+URZ+0x28c60], R5 ;  /* 0x028c6005020075a7 */ /* 0x001064000800017f */
[----:B-1----:R-:W-:Y:S05]  /*15b90*/  @!P0 NANOSLEEP.SYNCS 0x989680 ;  /* 0x009896800000895d */ /* 0x002fea0003900000 */
[----:B------:R-:W1:Y:S02]  /*15ba0*/  @!P0 SYNCS.PHASECHK.TRANS64 P0, [R2+URZ+0x28c60], R5 ;  /* 0x028c6005020085a7 */ /* 0x000e64000800007f */
[----:B-1----:R-:W-:Y:S05]  /*15bb0*/  @!P0 BRA `(.L_x_3284) ;  /* 0xfffffffc00f08947 */ /* 0x002fea000383ffff */
[----:B------:R-:W-:Y:S05]  /*15bc0*/  BRA `(.L_x_3389) ;  /* 0xffffffc000e87947 */ /* 0x000fea000383ffff */
.L_x_3293:
[----:B--2---:R2:W3:Y:S02]  /*15bd0*/  SYNCS.PHASECHK.TRANS64.TRYWAIT P0, [R2+URZ+0x28c40], R7 ;  /* 0x028c4007020075a7 */ /* 0x0044e4000800017f */
[----:B---3--:R-:W-:Y:S05]  /*15be0*/  @!P0 NANOSLEEP.SYNCS 0x989680 ;  /* 0x009896800000895d */ /* 0x008fea0003900000 */
[----:B------:R-:W3:Y:S02]  /*15bf0*/  @!P0 SYNCS.PHASECHK.TRANS64 P0, [R2+URZ+0x28c40], R7 ;  /* 0x028c4007020085a7 */ /* 0x000ee4000800007f */
[----:B---3--:R-:W-:Y:S05]  /*15c00*/  @!P0 BRA `(.L_x_3293) ;  /* 0xfffffffc00f08947 */ /* 0x008fea000383ffff */
[----:B------:R-:W-:Y:S05]  /*15c10*/  BRA `(.L_x_3390) ;  /* 0xffffffc800c07947 */ /* 0x000fea000383ffff */
.L_x_3295:
[----:B0-----:R0:W3:Y:S02]  /*15c20*/  SYNCS.PHASECHK.TRANS64.TRYWAIT P0, [R2+URZ+0x28c60], R7 ;  /* 0x028c6007020075a7 */ /* 0x0010e4000800017f */
[----:B---3--:R-:W-:Y:S05]  /*15c30*/  @!P0 NANOSLEEP.SYNCS 0x989680 ;  /* 0x009896800000895d */ /* 0x008fea0003900000 */
[----:B------:R-:W3:Y:S02]  /*15c40*/  @!P0 SYNCS.PHASECHK.TRANS64 P0, [R2+URZ+0x28c60], R7 ;  /* 0x028c6007020085a7 */ /* 0x000ee4000800007f */
[----:B---3--:R-:W-:Y:S05]  /*15c50*/  @!P0 BRA `(.L_x_3295) ;  /* 0xfffffffc00f08947 */ /* 0x008fea000383ffff */
[----:B------:R-:W-:Y:S05]  /*15c60*/  BRA `(.L_x_3391) ;  /* 0xffffffcc00307947 */ /* 0x000fea000383ffff */
.L_x_3300:
[----:B---3--:R3:W4:Y:S02]  /*15c70*/  SYNCS.PHASECHK.TRANS64.TRYWAIT P0, [R2+URZ+0x28c40], R3 ;  /* 0x028c4003020075a7 */ /* 0x008724000800017f */
[----:B----4-:R-:W-:Y:S05]  /*15c80*/  @!P0 NANOSLEEP.SYNCS 0x989680 ;  /* 0x009896800000895d */ /* 0x010fea0003900000 */
[----:B------:R-:W4:Y:S02]  /*15c90*/  @!P0 SYNCS.PHASECHK.TRANS64 P0, [R2+URZ+0x28c40], R3 ;  /* 0x028c4003020085a7 */ /* 0x000f24000800007f */
[----:B----4-:R-:W-:Y:S05]  /*15ca0*/  @!P0 BRA `(.L_x_3300) ;  /* 0xfffffffc00f08947 */ /* 0x010fea000383ffff */
[----:B------:R-:W-:Y:S05]  /*15cb0*/  BRA `(.L_x_3392) ;  /* 0xffffffd000cc7947 */ /* 0x000fea000383ffff */
.L_x_3302:
[----:B0-----:R0:W2:Y:S02]  /*15cc0*/  SYNCS.PHASECHK.TRANS64.TRYWAIT P1, [R2+URZ+0x28c60], R3 ;  /* 0x028c6003020075a7 */ /* 0x0010a4000802017f */
[----:B--2---:R-:W-:Y:S05]  /*15cd0*/  @!P1 NANOSLEEP.SYNCS 0x989680 ;  /* 0x009896800000995d */ /* 0x004fea0003900000 */
[----:B------:R-:W2:Y:S02]  /*15ce0*/  @!P1 SYNCS.PHASECHK.TRANS64 P1, [R2+URZ+0x28c60], R3 ;  /* 0x028c6003020095a7 */ /* 0x000ea4000802007f */
[----:B--2---:R-:W-:Y:S05]  /*15cf0*/  @!P1 BRA `(.L_x_3302) ;  /* 0xfffffffc00f09947 */ /* 0x004fea000383ffff */
[----:B------:R-:W-:Y:S05]  /*15d00*/  BRA `(.L_x_3393) ;  /* 0xffffffd400387947 */ /* 0x000fea000383ffff */
.L_x_3307:
[----:B----4-:R4:W0:Y:S02]  /*15d10*/  SYNCS.PHASECHK.TRANS64.TRYWAIT P0, [R2+URZ+0x28c40], R3 ;  /* 0x028c4003020075a7 */ /* 0x010824000800017f */
[----:B0-----:R-:W-:Y:S05]  /*15d20*/  @!P0 NANOSLEEP.SYNCS 0x989680 ;  /* 0x009896800000895d */ /* 0x001fea0003900000 */
[----:B------:R-:W0:Y:S02]  /*15d30*/  @!P0 SYNCS.PHASECHK.TRANS64 P0, [R2+URZ+0x28c40], R3 ;  /* 0x028c4003020085a7 */ /* 0x000e24000800007f */
[----:B0-----:R-:W-:Y:S05]  /*15d40*/  @!P0 BRA `(.L_x_3307) ;  /* 0xfffffffc00f08947 */ /* 0x001fea000383ffff */
[----:B------:R-:W-:Y:S05]  /*15d50*/  BRA `(.L_x_3394) ;  /* 0xffffffd800b47947 */ /* 0x000fea000383ffff */
.L_x_3309:
[----:B0-----:R0:W2:Y:S02]  /*15d60*/  SYNCS.PHASECHK.TRANS64.TRYWAIT P1, [R2+URZ+0x28c60], R3 ;  /* 0x028c6003020075a7 */ /* 0x0010a4000802017f */
[----:B--2---:R-:W-:Y:S05]  /*15d70*/  @!P1 NANOSLEEP.SYNCS 0x989680 ;  /* 0x009896800000995d */ /* 0x004fea0003900000 */
[----:B------:R-:W2:Y:S02]  /*15d80*/  @!P1 SYNCS.PHASECHK.TRANS64 P1, [R2+URZ+0x28c60], R3 ;  /* 0x028c6003020095a7 */ /* 0x000ea4000802007f */
[----:B--2---:R-:W-:Y:S05]  /*15d90*/  @!P1 BRA `(.L_x_3309) ;  /* 0xfffffffc00f09947 */ /* 0x004fea000383ffff */
[----:B------:R-:W-:Y:S05]  /*15da0*/  BRA `(.L_x_3395) ;  /* 0xffffffdc00247947 */ /* 0x000fea000383ffff */
.L_x_3314:
[----:B------:R-:W-:Y:S01]  /*15db0*/  BSSY B0, `(.L_x_3396) ;  /* 0x0000008000007945 */ /* 0x000fe20003800000 */
[----:B0-----:R-:W-:Y:S01]  /*15dc0*/  IMAD.MOV.U32 R13, RZ, RZ, R16 ;  /* 0x000000ffff0d7224 */ /* 0x001fe200078e0010 */
[----:B--2---:R-:W-:Y:S01]  /*15dd0*/  MOV R11, 0x1f ;  /* 0x0000001f000b7802 */ /* 0x004fe20000000f00 */
[----:B------:R-:W-:Y:S02]  /*15de0*/  IMAD.MOV.U32 R12, RZ, RZ, RZ ;  /* 0x000000ffff0c7224 */ /* 0x000fe400078e00ff */
[----:B------:R-:W-:-:S07]  /*15df0*/  IMAD.MOV.U32 R15, RZ, RZ, -0x1 ;  /* 0xffffffffff0f7424 */ /* 0x000fce00078e00ff */
[----:B-1-3--:R-:W-:Y:S05]  /*15e00*/  WARPSYNC.COLLECTIVE R15, `(.L_x_3397) ;  /* 0x000000000f087348 */ /* 0x00afea0003c00000 */
[----:B------:R0:W2:Y:S02]  /*15e10*/  SHFL.IDX P6, R14, R13, R12, R11 ;  /* 0x0000000c0d0e7389 */ /* 0x0000a400000c000b */
[----:B0123--:R-:W-:Y:S01]  /*15e20*/  ENDCOLLECTIVE ;  /* 0x000000000000791b */ /* 0x00ffe20003800000 */
.L_x_3397:
[----:B------:R-:W-:Y:S05]  /*15e30*/  BSYNC B0 ;  /* 0x0000000000007941 */ /* 0x000fea0003800000 */
.L_x_3396:
[----:B------:R-:W-:Y:S01]  /*15e40*/  IMAD.MOV.U32 R13, RZ, RZ, R16 ;  /* 0x000000ffff0d7224 */ /* 0x000fe200078e0010 */
[----:B------:R-:W-:Y:S01]  /*15e50*/  MOV R15, 0xffffffff ;  /* 0xffffffff000f7802 */ /* 0x000fe20000000f00 */
[----:B------:R-:W-:Y:S02]  /*15e60*/  IMAD.MOV.U32 R12, RZ, RZ, 0x1 ;  /* 0x00000001ff0c7424 */ /* 0x000fe400078e00ff */
[----:B------:R-:W-:Y:S02]  /*15e70*/  IMAD.MOV.U32 R11, RZ, RZ, 0x1f ;  /* 0x0000001fff0b7424 */ /* 0x000fe400078e00ff */
[----:B------:R-:W-:-:S07]  /*15e80*/  IMAD.MOV.U32 R4, RZ, RZ, R14 ;  /* 0x000000ffff047224 */ /* 0x000fce00078e000e */
[----:B------:R-:W-:Y:S05]  /*15e90*/  WARPSYNC.COLLECTIVE R15, `(.L_x_3398) ;  /* 0x000000000f087348 */ /* 0x000fea0003c00000 */
[----:B------:R0:W1:Y:S02]  /*15ea0*/  SHFL.IDX P6, R14, R13, R12, R11 ;  /* 0x0000000c0d0e7389 */ /* 0x00006400000c000b */
[----:B01----:R-:W-:Y:S01]  /*15eb0*/  ENDCOLLECTIVE ;  /* 0x000000000000791b */ /* 0x003fe20003800000 */
.L_x_3398:
[----:B------:R-:W-:Y:S01]  /*15ec0*/  IMAD.MOV.U32 R6, RZ, RZ, R14 ;  /* 0x000000ffff067224 */ /* 0x000fe200078e000e */
[----:B------:R-:W-:Y:S06]  /*15ed0*/  BRA `(.L_x_3399) ;  /* 0xffffffe000647947 */ /* 0x000fec000383ffff */
.L_x_3317:
[----:B------:R-:W-:Y:S01]  /*15ee0*/  BSSY B0, `(.L_x_3400) ;  /* 0x0000008000007945 */ /* 0x000fe20003800000 */
[----:B-----5:R-:W-:Y:S02]  /*15ef0*/  IMAD.MOV.U32 R13, RZ, RZ, R17 ;  /* 0x000000ffff0d7224 */ /* 0x020fe400078e0011 */
[----:B------:R-:W-:Y:S02]  /*15f00*/  IMAD.MOV.U32 R12, RZ, RZ, 0x1 ;  /* 0x00000001ff0c7424 */ /* 0x000fe400078e00ff */
[----:B--2---:R-:W-:Y:S02]  /*15f10*/  IMAD.MOV.U32 R11, RZ, RZ, RZ ;  /* 0x000000ffff0b7224 */ /* 0x004fe400078e00ff */
[----:B------:R-:W-:-:S07]  /*15f20*/  IMAD.MOV.U32 R15, RZ, RZ, -0x1 ;  /* 0xffffffffff0f7424 */ /* 0x000fce00078e00ff */
[----:B0--34-:R-:W-:Y:S05]  /*15f30*/  WARPSYNC.COLLECTIVE R15, `(.L_x_3401) ;  /* 0x000000000f087348 */ /* 0x019fea0003c00000 */
[----:B------:R1:W2:Y:S02]  /*15f40*/  SHFL.UP P6, R14, R13, R12, R11 ;  /* 0x0400000c0d0e7389 */ /* 0x0002a400000c000b */
[----:B01234-:R-:W-:Y:S01]  /*15f50*/  ENDCOLLECTIVE ;  /* 0x000000000000791b */ /* 0x01ffe20003800000 */
.L_x_3401:
[----:B------:R-:W-:Y:S05]  /*15f60*/  BSYNC B0 ;  /* 0x0000000000007941 */ /* 0x000fea0003800000 */
.L_x_3400:
[----:B------:R-:W-:Y:S01]  /*15f70*/  ISETP.NE.AND P0, PT, R8, RZ, PT ;  /* 0x000000ff0800720c */ /* 0x000fe20003f05270 */
[----:B------:R-:W-:Y:S02]  /*15f80*/  IMAD.MOV.U32 R12, RZ, RZ, 0x2 ;  /* 0x00000002ff0c7424 */ /* 0x000fe400078e00ff */
[----:B------:R-:W-:Y:S01]  /*15f90*/  IMAD.MOV.U32 R11, RZ, RZ, RZ ;  /* 0x000000ffff0b7224 */ /* 0x000fe200078e00ff */
[----:B------:R-:W-:Y:S01]  /*15fa0*/  SEL R14, R14, RZ, P0 ;  /* 0x000000ff0e0e7207 */ /* 0x000fe20000000000 */
[----:B------:R-:W-:Y:S01]  /*15fb0*/  IMAD.MOV.U32 R15, RZ, RZ, -0x1 ;  /* 0xffffffffff0f7424 */ /* 0x000fe200078e00ff */
[----:B------:R-:W-:Y:S02]  /*15fc0*/  ISETP.GE.U32.AND P0, PT, R8, 0x2, PT ;  /* 0x000000020800780c */ /* 0x000fe40003f06070 */
[----:B------:R-:W-:-:S11]  /*15fd0*/  IADD3 R13, R17, R14, RZ ;  /* 0x0000000e110d7210 */ /* 0x000fd60007ffe0ff */
[----:B------:R-:W-:Y:S05]  /*15fe0*/  WARPSYNC.COLLECTIVE R15, `(.L_x_3402) ;  /* 0x000000000f087348 */ /* 0x000fea0003c00000 */
[----:B------:R0:W1:Y:S02]  /*15ff0*/  SHFL.UP P6, R14, R13, R12, R11 ;  /* 0x0400000c0d0e7389 */ /* 0x00006400000c000b */
[----:B01----:R-:W-:Y:S01]  /*16000*/  ENDCOLLECTIVE ;  /* 0x000000000000791b */ /* 0x003fe20003800000 */
.L_x_3402:
        /* <DEDUP_REMOVED lines=8> */
.L_x_3403:
        /* <DEDUP_REMOVED lines=8> */
.L_x_3404:
        /* <DEDUP_REMOVED lines=8> */
.L_x_3405:
        /* <DEDUP_REMOVED lines=8> */
.L_x_3406:
[----:B------:R-:W-:Y:S05]  /*16210*/  BRA `(.L_x_3407) ;  /* 0xffffffe000287947 */ /* 0x000fea000383ffff */
.L_x_3322:
[----:B------:R-:W-:Y:S01]  /*16220*/  BSSY B0, `(.L_x_3408) ;  /* 0x0000008000007945 */ /* 0x000fe20003800000 */
[----:B-----5:R-:W-:Y:S01]  /*16230*/  IMAD.MOV.U32 R13, RZ, RZ, R17 ;  /* 0x000000ffff0d7224 */ /* 0x020fe200078e0011 */
[----:B------:R-:W-:Y:S01]  /*16240*/  MOV R12, 0x1 ;  /* 0x00000001000c7802 */ /* 0x000fe20000000f00 */
[----:B--2---:R-:W-:Y:S02]  /*16250*/  IMAD.MOV.U32 R11, RZ, RZ, RZ ;  /* 0x000000ffff0b7224 */ /* 0x004fe400078e00ff */
[----:B------:R-:W-:-:S07]  /*16260*/  IMAD.MOV.U32 R15, RZ, RZ, -0x1 ;  /* 0xffffffffff0f7424 */ /* 0x000fce00078e00ff */
[----:B0-----:R-:W-:Y:S05]  /*16270*/  WARPSYNC.COLLECTIVE R15, `(.L_x_3409) ;  /* 0x000000000f087348 */ /* 0x001fea0003c00000 */
[----:B------:R1:W2:Y:S02]  /*16280*/  SHFL.UP P6, R14, R13, R12, R11 ;  /* 0x0400000c0d0e7389 */ /* 0x0002a400000c000b */
[----:B012---:R-:W-:Y:S01]  /*16290*/  ENDCOLLECTIVE ;  /* 0x000000000000791b */ /* 0x007fe20003800000 */
.L_x_3409:
[----:B------:R-:W-:Y:S05]  /*162a0*/  BSYNC B0 ;  /* 0x0000000000007941 */ /* 0x000fea0003800000 */
.L_x_3408:
[----:B------:R-:W-:Y:S01]  /*162b0*/  ISETP.NE.AND P0, PT, R8, RZ, PT ;  /* 0x000000ff0800720c */ /* 0x000fe20003f05270 */
[----:B------:R-:W-:Y:S01]  /*162c0*/  IMAD.MOV.U32 R12, RZ, RZ, 0x2 ;  /* 0x00000002ff0c7424 */ /* 0x000fe200078e00ff */
[----:B------:R-:W-:Y:S01]  /*162d0*/  MOV R15, 0xffffffff ;  /* 0xffffffff000f7802 */ /* 0x000fe20000000f00 */
[----:B------:R-:W-:Y:S01]  /*162e0*/  IMAD.MOV.U32 R11, RZ, RZ, RZ ;  /* 0x000000ffff0b7224 */ /* 0x000fe200078e00ff */
[----:B------:R-:W-:Y:S02]  /*162f0*/  SEL R14, R14, RZ, P0 ;  /* 0x000000ff0e0e7207 */ /* 0x000fe40000000000 */
[----:B------:R-:W-:-:S03]  /*16300*/  ISETP.GE.U32.AND P0, PT, R8, 0x2, PT ;  /* 0x000000020800780c */ /* 0x000fc60003f06070 */
[----:B------:R-:W-:-:S10]  /*16310*/  IMAD.IADD R13, R17, 0x1, R14 ;  /* 0x00000001110d7824 */ /* 0x000fd400078e020e */
[----:B------:R-:W-:Y:S05]  /*16320*/  WARPSYNC.COLLECTIVE R15, `(.L_x_3410) ;  /* 0x000000000f087348 */ /* 0x000fea0003c00000 */
[----:B------:R0:W1:Y:S02]  /*16330*/  SHFL.UP P6, R14, R13, R12, R11 ;  /* 0x0400000c0d0e7389 */ /* 0x00006400000c000b */
[----:B01----:R-:W-:Y:S01]  /*16340*/  ENDCOLLECTIVE ;  /* 0x000000000000791b */ /* 0x003fe20003800000 */
.L_x_3410:
        /* <DEDUP_REMOVED lines=8> */
.L_x_3411:
        /* <DEDUP_REMOVED lines=8> */
.L_x_3412:
        /* <DEDUP_REMOVED lines=8> */
.L_x_3413:
[----:B------:R-:W-:Y:S01]  /*164d0*/  MOV R12, 0x1f ;  /* 0x0000001f000c7802 */ /* 0x000fe20000000f00 */
[----:B------:R-:W-:Y:S01]  /*164e0*/  IMAD.MOV.U32 R11, RZ, RZ, 0x1f ;  /* 0x0000001fff0b7424 */ /* 0x000fe200078e00ff */
[----:B------:R-:W-:-:S05]  /*164f0*/  SEL R2, R14, RZ, P0 ;  /* 0x000000ff0e027207 */ /* 0x000fca0000000000 */
[----:B------:R-:W-:-:S04]  /*16500*/  IMAD.IADD R2, R7, 0x1, R2 ;  /* 0x0000000107027824 */ /* 0x000fc800078e0202 */
[----:B------:R-:W-:-:S07]  /*16510*/  IMAD.MOV.U32 R13, RZ, RZ, R2 ;  /* 0x000000ffff0d7224 */ /* 0x000fce00078e0002 */
[----:B------:R-:W-:Y:S05]  /*16520*/  WARPSYNC.COLLECTIVE R15, `(.L_x_3414) ;  /* 0x000000000f087348 */ /* 0x000fea0003c00000 */
[----:B------:R0:W1:Y:S02]  /*16530*/  SHFL.IDX P6, R14, R13, R12, R11 ;  /* 0x0000000c0d0e7389 */ /* 0x00006400000c000b */
[----:B01----:R-:W-:Y:S01]  /*16540*/  ENDCOLLECTIVE ;  /* 0x000000000000791b */ /* 0x003fe20003800000 */
.L_x_3414:
[----:B------:R-:W-:Y:S05]  /*16550*/  BRA `(.L_x_3415) ;  /* 0xffffffe0000c7947 */ /* 0x000fea000383ffff */
.L_x_3324:
[----:B------:R-:W-:Y:S01]  /*16560*/  BSSY B0, `(.L_x_3416) ;  /* 0x0000006000007945 */ /* 0x000fe20003800000 */
[----:B------:R-:W-:Y:S01]  /*16570*/  PLOP3.LUT P6, PT, P6, PT, PT, 0x8, 0x0 ;  /* 0x000000000000781c */ /* 0x000fe200037ce170 */
[----:B------:R-:W-:-:S12]  /*16580*/  IMAD.MOV.U32 R15, RZ, RZ, -0x1 ;  /* 0xffffffffff0f7424 */ /* 0x000fd800078e00ff */
[----:B0-2---:R-:W-:Y:S05]  /*16590*/  WARPSYNC.COLLECTIVE R15, `(.L_x_3417) ;  /* 0x000000000f087348 */ /* 0x005fea0003c00000 */
[----:B------:R-:W-:Y:S01]  /*165a0*/  VOTE.ANY R14, PT, P6 ;  /* 0x00000000000e7806 */ /* 0x000fe200030e0100 */
[----:B0-2---:R-:W-:Y:S06]  /*165b0*/  ENDCOLLECTIVE ;  /* 0x000000000000791b */ /* 0x005fec0003800000 */
.L_x_3417:
[----:B------:R-:W-:Y:S05]  /*165c0*/  BSYNC B0 ;  /* 0x0000000000007941 */ /* 0x000fea0003800000 */
.L_x_3416:
        /* <DEDUP_REMOVED lines=9> */
.L_x_3418:
[----:B------:R-:W-:Y:S01]  /*16660*/  IMAD.MOV.U32 R17, RZ, RZ, R14 ;  /* 0x000000ffff117224 */ /* 0x000fe200078e000e */
[----:B------:R-:W-:Y:S06]  /*16670*/  BRA `(.L_x_3419) ;  /* 0xffffffdc00fc7947 */ /* 0x000fec000383ffff */
.L_x_3326:
[----:B------:R-:W-:Y:S01]  /*16680*/  BSSY B0, `(.L_x_3420) ;  /* 0x0000007000007945 */ /* 0x000fe20003800000 */
[----:B------:R-:W-:Y:S02]  /*16690*/  IMAD.MOV.U32 R13, RZ, RZ, R2 ;  /* 0x000000ffff0d7224 */ /* 0x000fe400078e0002 */
[----:B--2---:R-:W-:Y:S02]  /*166a0*/  IMAD.MOV.U32 R11, RZ, RZ, 0x1f ;  /* 0x0000001fff0b7424 */ /* 0x004fe400078e00ff */
[----:B------:R-:W-:-:S07]  /*166b0*/  IMAD.MOV.U32 R15, RZ, RZ, -0x1 ;  /* 0xffffffffff0f7424 */ /* 0x000fce00078e00ff */
[----:B01-3--:R-:W-:Y:S05]  /*166c0*/  WARPSYNC.COLLECTIVE R15, `(.L_x_3421) ;  /* 0x000000000f087348 */ /* 0x00bfea0003c00000 */
[----:B------:R2:W4:Y:S02]  /*166d0*/  SHFL.IDX P6, R14, R13, R12, R11 ;  /* 0x0000000c0d0e7389 */ /* 0x00052400000c000b */
[----:B01234-:R-:W-:Y:S01]  /*166e0*/  ENDCOLLECTIVE ;  /* 0x000000000000791b */ /* 0x01ffe20003800000 */
.L_x_3421:
[----:B------:R-:W-:Y:S05]  /*166f0*/  BSYNC B0 ;  /* 0x0000000000007941 */ /* 0x000fea0003800000 */
.L_x_3420:
[----:B------:R-:W-:Y:S05]  /*16700*/  BRA `(.L_x_3325) ;  /* 0xffffffdc00f47947 */ /* 0x000fea000383ffff */
.L_x_3330:
[----:B0-----:R0:W1:Y:S02]  /*16710*/  SYNCS.PHASECHK.TRANS64.TRYWAIT P0, [R0+URZ+0x28c20], R3 ;  /* 0x028c2003000075a7 */ /* 0x001064000800017f */
[----:B-1----:R-:W-:Y:S05]  /*16720*/  @!P0 NANOSLEEP.SYNCS 0x989680 ;  /* 0x009896800000895d */ /* 0x002fea0003900000 */
[----:B------:R-:W1:Y:S02]  /*16730*/  @!P0 SYNCS.PHASECHK.TRANS64 P0, [R0+URZ+0x28c20], R3 ;  /* 0x028c2003000085a7 */ /* 0x000e64000800007f */
[----:B-1----:R-:W-:Y:S05]  /*16740*/  @!P0 BRA `(.L_x_3330) ;  /* 0xfffffffc00f08947 */ /* 0x002fea000383ffff */
[----:B------:R-:W-:Y:S05]  /*16750*/  BRA `(.L_x_3422) ;  /* 0xffffffe000d87947 */ /* 0x000fea000383ffff */
.L_x_3331:
[----:B------:R-:W1:Y:S01]  /*16760*/  S2R R2, SR_TID.X ;  /* 0x0000000000027919 */ /* 0x000e620000002100 */
[----:B------:R-:W-:Y:S01]  /*16770*/  BSSY B0, `(.L_x_3423) ;  /* 0x000000a000007945 */ /* 0x000fe20003800000 */
[----:B------:R-:W-:Y:S02]  /*16780*/  IMAD.MOV.U32 R12, RZ, RZ, RZ ;  /* 0x000000ffff0c7224 */ /* 0x000fe400078e00ff */
[----:B--2---:R-:W-:Y:S02]  /*16790*/  IMAD.MOV.U32 R11, RZ, RZ, 0x1f ;  /* 0x0000001fff0b7424 */ /* 0x004fe400078e00ff */
[----:B------:R-:W-:Y:S01]  /*167a0*/  IMAD.MOV.U32 R15, RZ, RZ, -0x1 ;  /* 0xffffffffff0f7424 */ /* 0x000fe200078e00ff */
[----:B-1----:R-:W-:-:S04]  /*167b0*/  SHF.R.U32.HI R2, RZ, 0x5, R2 ;  /* 0x00000005ff027819 */ /* 0x002fc80000011602 */
[----:B------:R-:W-:-:S04]  /*167c0*/  LOP3.LUT R2, R2, 0x3, RZ, 0xc0, !PT ;  /* 0x0000000302027812 */ /* 0x000fc800078ec0ff */
[----:B------:R-:W-:-:S07]  /*167d0*/  MOV R13, R2 ;  /* 0x00000002000d7202 */ /* 0x000fce0000000f00 */
[----:B0-----:R-:W-:Y:S05]  /*167e0*/  WARPSYNC.COLLECTIVE R15, `(.L_x_3424) ;  /* 0x000000000f087348 */ /* 0x001fea0003c00000 */
[----:B------:R1:W2:Y:S02]  /*167f0*/  SHFL.IDX P6, R14, R13, R12, R11 ;  /* 0x0000000c0d0e7389 */ /* 0x0002a400000c000b */
[----:B012---:R-:W-:Y:S01]  /*16800*/  ENDCOLLECTIVE ;  /* 0x000000000000791b */ /* 0x007fe20003800000 */
.L_x_3424:
[----:B------:R-:W-:Y:S05]  /*16810*/  BSYNC B0 ;  /* 0x0000000000007941 */ /* 0x000fea0003800000 */
.L_x_3423:
[----:B------:R-:W-:Y:S05]  /*16820*/  BRA `(.L_x_3425) ;  /* 0xffffffe000c07947 */ /* 0x000fea000383ffff */
.L_x_3332:
[----:B------:R-:W-:Y:S01]  /*16830*/  BSSY B0, `(.L_x_3426) ;  /* 0x0000006000007945 */ /* 0x000fe20003800000 */
[----:B------:R-:W-:-:S07]  /*16840*/  IMAD.MOV.U32 R15, RZ, RZ, -0x1 ;  /* 0xffffffffff0f7424 */ /* 0x000fce00078e00ff */
[----:B012---:R-:W-:Y:S05]  /*16850*/  WARPSYNC.COLLECTIVE R15, `(.L_x_3427) ;  /* 0x000000000f0c7348 */ /* 0x007fea0003c00000 */
[----:B------:R-:W-:Y:S02]  /*16860*/  ELECT P6, UR62, PT ;  /* 0x00000000003e782f */ /* 0x000fe400038c0000 */
[----:B------:R-:W-:Y:S01]  /*16870*/  MOV R14, UR62 ;  /* 0x0000003e000e7c02 */ /* 0x000fe20008000f00 */
[----:B012---:R-:W-:Y:S10]  /*16880*/  ENDCOLLECTIVE ;  /* 0x000000000000791b */ /* 0x007ff40003800000 */
.L_x_3427:
[----:B------:R-:W-:Y:S05]  /*16890*/  BSYNC B0 ;  /* 0x0000000000007941 */ /* 0x000fea0003800000 */
.L_x_3426:
[----:B------:R-:W-:Y:S05]  /*168a0*/  BRA `(.L_x_3428) ;  /* 0xffffffe000b47947 */ /* 0x000fea000383ffff */
.L_x_3334:
[----:B0-----:R0:W1:Y:S02]  /*168b0*/  SYNCS.PHASECHK.TRANS64.TRYWAIT P0, [R6+URZ], R5 ;  /* 0x00000005060075a7 */ /* 0x001064000800017f */
[----:B-1----:R-:W-:Y:S05]  /*168c0*/  @!P0 NANOSLEEP.SYNCS 0x989680 ;  /* 0x009896800000895d */ /* 0x002fea0003900000 */
[----:B------:R-:W1:Y:S02]  /*168d0*/  @!P0 SYNCS.PHASECHK.TRANS64 P0, [R6+URZ], R5 ;  /* 0x00000005060085a7 */ /* 0x000e64000800007f */
[----:B-1----:R-:W-:Y:S05]  /*168e0*/  @!P0 BRA `(.L_x_3334) ;  /* 0xfffffffc00f08947 */ /* 0x002fea000383ffff */
[----:B------:R-:W-:Y:S05]  /*168f0*/  BRA `(.L_x_3429) ;  /* 0xffffffe000f07947 */ /* 0x000fea000383ffff */
.L_x_3335:
[----:B-1----:R1:W3:Y:S02]  /*16900*/  SYNCS.PHASECHK.TRANS64.TRYWAIT P0, [R7+URZ], R2 ;  /* 0x00000002070075a7 */ /* 0x0022e4000800017f */
[----:B---3--:R-:W-:Y:S05]  /*16910*/  @!P0 NANOSLEEP.SYNCS 0x989680 ;  /* 0x009896800000895d */ /* 0x008fea0003900000 */
[----:B------:R-:W3:Y:S02]  /*16920*/  @!P0 SYNCS.PHASECHK.TRANS64 P0, [R7+URZ], R2 ;  /* 0x00000002070085a7 */ /* 0x000ee4000800007f */
[----:B---3--:R-:W-:Y:S05]  /*16930*/  @!P0 BRA `(.L_x_3335) ;  /* 0xfffffffc00f08947 */ /* 0x008fea000383ffff */
[----:B------:R-:W-:Y:S05]  /*16940*/  BRA `(.L_x_3430) ;  /* 0xffffffe000e47947 */ /* 0x000fea000383ffff */
.L_x_3337:
[----:B---3--:R3:W4:Y:S02]  /*16950*/  SYNCS.PHASECHK.TRANS64.TRYWAIT P0, [R4+URZ], R5 ;  /* 0x00000005040075a7 */ /* 0x008724000800017f */
[----:B----4-:R-:W-:Y:S05]  /*16960*/  @!P0 NANOSLEEP.SYNCS 0x989680 ;  /* 0x009896800000895d */ /* 0x010fea0003900000 */
[----:B------:R-:W4:Y:S02]  /*16970*/  @!P0 SYNCS.PHASECHK.TRANS64 P0, [R4+URZ], R5 ;  /* 0x00000005040085a7 */ /* 0x000f24000800007f */
[----:B----4-:R-:W-:Y:S05]  /*16980*/  @!P0 BRA `(.L_x_3337) ;  /* 0xfffffffc00f08947 */ /* 0x010fea000383ffff */
[----:B------:R-:W-:Y:S05]  /*16990*/  BRA `(.L_x_3431) ;  /* 0xffffffe000ec7947 */ /* 0x000fea000383ffff */
.L_x_3432:
        /* <DEDUP_REMOVED lines=14> */
.L_x_11944:


//--------------------- .text._ZN7cutlass13device_kernelIN5flash11enable_sm90INS1_16FlashAttnFwdSm90INS1_25CollectiveMainloopFwdSm90ILi2EN4cute5tupleIJNS5_1CILi1EEES8_S8_EEENS6_IJNS7_ILi64EEESA_SA_EEELi512ENS_10bfloat16_tEfNS_4arch4Sm90ELb0ELb0ELb1ELb1ELb0ELb0ELb1ELb0ELb0ELb0ELb0ELb0EEENS1_21CollectiveEpilogueFwdINS6_IJSA_NS7_ILi512EEESA_EEES9_SC_SE_Li256ELb1ELb0ELb0ELb0EEENS1_36VarlenDynamicPersistentTileSchedulerILi64ELi64ELi256ELi32ELb0ELb0ELb1ELb0ELb1ELb1EEEEEEEEEvNT_6ParamsE --------------------------
	.section	.text._ZN7cutlass13device_kernelIN5flash11enable_sm90INS1_16FlashAttnFwdSm90INS1_25CollectiveMainloopFwdSm90ILi2EN4cute5tupleIJNS5_1CILi1EEES8_S8_EEENS6_IJNS7_ILi64EEESA_SA_EEELi512ENS_10bfloat16_tEfNS_4arch4Sm90ELb0ELb0ELb1ELb1ELb0ELb0ELb1ELb0ELb0ELb0ELb0ELb0EEENS1_21CollectiveEpilogueFwdINS6_IJSA_NS7_ILi512EEESA_EEES9_SC_SE_Li256ELb1ELb0ELb0ELb0EEENS1_36VarlenDynamicPersistentTileSchedulerILi64ELi64ELi256ELi32ELb0ELb0ELb1ELb0ELb1ELb1EEEEEEEEEvNT_6ParamsE,"ax",@progbits
	.align	128
.text._ZN7cutlass13device_kernelIN5flash11enable_sm90INS1_16FlashAttnFwdSm90INS1_25CollectiveMainloopFwdSm90ILi2EN4cute5tupleIJNS5_1CILi1EEES8_S8_EEENS6_IJNS7_ILi64EEESA_SA_EEELi512ENS_10bfloat16_tEfNS_4arch4Sm90ELb0ELb0ELb1ELb1ELb0ELb0ELb1ELb0ELb0ELb0ELb0ELb0EEENS1_21CollectiveEpilogueFwdINS6_IJSA_NS7_ILi512EEESA_EEES9_SC_SE_Li256ELb1ELb0ELb0ELb0EEENS1_36VarlenDynamicPersistentTileSchedulerILi64ELi64ELi256ELi32ELb0ELb0ELb1ELb0ELb1ELb1EEEEEEEEEvNT_6ParamsE:
        .type           _ZN7cutlass13device_kernelIN5flash11enable_sm90INS1_16FlashAttnFwdSm90INS1_25CollectiveMainloopFwdSm90ILi2EN4cute5tupleIJNS5_1CILi1EEES8_S8_EEENS6_IJNS7_ILi64EEESA_SA_EEELi512ENS_10bfloat16_tEfNS_4arch4Sm90ELb0ELb0ELb1ELb1ELb0ELb0ELb1ELb0ELb0ELb0ELb0ELb0EEENS1_21CollectiveEpilogueFwdINS6_IJSA_NS7_ILi512EEESA_EEES9_SC_SE_Li256ELb1ELb0ELb0ELb0EEENS1_36VarlenDynamicPersistentTileSchedulerILi64ELi64ELi256ELi32ELb0ELb0ELb1ELb0ELb1ELb1EEEEEEEEEvNT_6ParamsE,@function
        .size           _ZN7cutlass13device_kernelIN5flash11enable_sm90INS1_16FlashAttnFwdSm90INS1_25CollectiveMainloopFwdSm90ILi2EN4cute5tupleIJNS5_1CILi1EEES8_S8_EEENS6_IJNS7_ILi64EEESA_SA_EEELi512ENS_10bfloat16_tEfNS_4arch4Sm90ELb0ELb0ELb1ELb1ELb0ELb0ELb1ELb0ELb0ELb0ELb0ELb0EEENS1_21CollectiveEpilogueFwdINS6_IJSA_NS7_ILi512EEESA_EEES9_SC_SE_Li256ELb1ELb0ELb0ELb0EEENS1_36VarlenDynamicPersistentTileSchedulerILi64ELi64ELi256ELi32ELb0ELb0ELb1ELb0ELb1ELb1EEEEEEEEEvNT_6ParamsE,(.L_x_11945 - _ZN7cutlass13device_kernelIN5flash11enable_sm90INS1_16FlashAttnFwdSm90INS1_25CollectiveMainloopFwdSm90ILi2EN4cute5tupleIJNS5_1CILi1EEES8_S8_EEENS6_IJNS7_ILi64EEESA_SA_EEELi512ENS_10bfloat16_tEfNS_4arch4Sm90ELb0ELb0ELb1ELb1ELb0ELb0ELb1ELb0ELb0ELb0ELb0ELb0EEENS1_21CollectiveEpilogueFwdINS6_IJSA_NS7_ILi512EEESA_EEES9_SC_SE_Li256ELb1ELb0ELb0ELb0EEENS1_36VarlenDynamicPersistentTileSchedulerILi64ELi64ELi256ELi32ELb0ELb0ELb1ELb0ELb1ELb1EEEEEEEEEvNT_6ParamsE)
        .other          _ZN7cutlass13device_kernelIN5flash11enable_sm90INS1_16FlashAttnFwdSm90INS1_25CollectiveMainloopFwdSm90ILi2EN4cute5tupleIJNS5_1CILi1EEES8_S8_EEENS6_IJNS7_ILi64EEESA_SA_EEELi512ENS_10bfloat16_tEfNS_4arch4Sm90ELb0ELb0ELb1ELb1ELb0ELb0ELb1ELb0ELb0ELb0ELb0ELb0EEENS1_21CollectiveEpilogueFwdINS6_IJSA_NS7_ILi512EEESA_EEES9_SC_SE_Li256ELb1ELb0ELb0ELb0EEENS1_36VarlenDynamicPersistentTileSchedulerILi64ELi64ELi256ELi32ELb0ELb0ELb1ELb0ELb1ELb1EEEEEEEEEvNT_6ParamsE,@"STO_CUDA_ENTRY STV_DEFAULT"
_ZN7cutlass13device_kernelIN5flash11enable_sm90INS1_16FlashAttnFwdSm90INS1_25CollectiveMainloopFwdSm90ILi2EN4cute5tupleIJNS5_1CILi1EEES8_S8_EEENS6_IJNS7_ILi64EEESA_SA_EEELi512ENS_10bfloat16_tEfNS_4arch4Sm90ELb0ELb0ELb1ELb1ELb0ELb0ELb1ELb0ELb0ELb0ELb0ELb0EEENS1_21CollectiveEpilogueFwdINS6_IJSA_NS7_ILi512EEESA_EEES9_SC_SE_Li256ELb1ELb0ELb0ELb0EEENS1_36VarlenDynamicPersistentTileSchedulerILi64ELi64ELi256ELi32ELb0ELb0ELb1ELb0ELb1ELb1EEEEEEEEEvNT_6ParamsE:
        /* <DEDUP_REMOVED lines=22> */
[----:B0-----:R-:W-:Y:S01]  /*0160*/  NOP ;  /* 0x0000000000007918 */ /* 0x001fe20000000000 */
.L_x_3434:
[----:B------:R-:W-:Y:S05]  /*0170*/  BSYNC B0 ;  /* 0x0000000000007941 */ /* 0x000fea0003800000 */
.L_x_3433:
        /* <DEDUP_REMOVED lines=12> */
[----:B------:R-:W-:Y:S01]  /*0240*/  VOTEU.ANY UP2, P0 ;  /* 0x00000000003f7886 */ /* 0x000fe20000040100 */
        /* <DEDUP_REMOVED lines=8> */
[----:B-1----:R0:W1:Y:S01]  /*02d0*/  @UP0 SYNCS.EXCH.64 URZ, [UR8+0x38800], UR4 ;  /* 0x03880004083f05b2 */ /* 0x0020620008000100 */
[----:B------:R0:W2:Y:S05]  /*02e0*/  @UP1 SYNCS.EXCH.64 URZ, [UR8+0x38810], UR4 ;  /* 0x03881004083f15b2 */ /* 0x0000aa0008000100 */
[----:B------:R0:W3:Y:S02]  /*02f0*/  @UP2 SYNCS.EXCH.64 URZ, [UR8+0x38820], UR6 ;  /* 0x03882006083f25b2 */ /* 0x0000e40008000100 */
        /* <DEDUP_REMOVED lines=13> */
[----:B------:R0:W0:Y:S01]  /*03d0*/  SYNCS.EXCH.64 URZ, [UR6+0x38848], UR4 ;  /* 0x03884804063f75b2 */ /* 0x0000220008000100 */
[----:B------:R-:W-:Y:S01]  /*03e0*/  NOP ;  /* 0x0000000000007918 */ /* 0x000fe20000000000 */
.L_x_3435:
        /* <DEDUP_REMOVED lines=22> */
.L_x_3436:
        /* <DEDUP_REMOVED lines=18> */
.L_x_3437:
        /* <DEDUP_REMOVED lines=22> */
.L_x_3438:
        /* <DEDUP_REMOVED lines=22> */
.L_x_3439:
[----:B------:R-:W-:Y:S01]  /*0930*/  ISETP.NE.AND P0, PT, R3, RZ, PT ;  /* 0x000000ff0300720c */ /* 0x000fe20003f05270 */
[----:B------:R-:W-:Y:S01]  /*0940*/  NOP ;  /* 0x0000000000007918 */ /* 0x000fe20000000000 */
[----:B01234-:R-:W-:Y:S11]  /*0950*/  BAR.SYNC.DEFER_BLOCKING 0x0 ;  /* 0x0000000000007b1d */ /* 0x01fff60000010000 */
[----:B------:R-:W-:Y:S05]  /*0960*/  @!P0 BRA `(.L_x_3440) ;  /* 0x000000b000d08947 */ /* 0x000fea0003800000 */
.L_x_3441:
        /* <DEDUP_REMOVED lines=22> */
[----:B------:R-:W-:Y:S01]  /*0ad0*/  UMOV UR36, URZ ;  /* 0x0000003f00247c82 */ /* 0x000fe20008000000 */
[----:B------:R-:W-:Y:S01]  /*0ae0*/  UMOV UR41, URZ ;  /* 0x0000003f00297c82 */ /* 0x000fe20008000000 */
        /* <DEDUP_REMOVED lines=8> */
[----:B------:R-:W-:Y:S01]  /*0b70*/  SHF.R.S32.HI R5, RZ, 0x1f, R6 ;  /* 0x0000001fff057819 */ /* 0x000fe20000011406 */
[----:B------:R-:W-:Y:S01]  /*0b80*/  IMAD.IADD R6, R191, 0x1, -R2 ;  /* 0x00000001bf067824 */ /* 0x000fe200078e0a02 */
[----:B------:R-:W-:Y:S01]  /*0b90*/  LEA.HI R4, R0, R191, RZ, 0x7 ;  /* 0x000000bf00047211 */ /* 0x000fe200078f38ff */
[----:B------:R-:W-:Y:S01]  /*0ba0*/  IMAD.IADD R9, R3, 0x1, -R8 ;  /* 0x0000000103097824 */ /* 0x000fe200078e0a08 */
[----:B------:R-:W-:Y:S02]  /*0bb0*/  LEA.HI R5, R5, R12, RZ, 0x2 ;  /* 0x0000000c05057211 */ /* 0x000fe400078f10ff */
[----:B------:R-:W-:Y:S01]  /*0bc0*/  SHF.R.S32.HI R3, RZ, 0x1f, R6 ;  /* 0x0000001fff037819 */ /* 0x000fe20000011406 */
[----:B------:R-:W-:Y:S01]  /*0bd0*/  IMAD.SHL.U32 R9, R9, 0x8, RZ ;  /* 0x0000000809097824 */ /* 0x000fe200078e00ff */
[----:B------:R-:W-:-:S02]  /*0be0*/  SHF.R.S32.HI R189, RZ, 0x7, R4 ;  /* 0x00000007ffbd7819 */ /* 0x000fc40000011404 */
[----:B------:R-:W-:Y:S02]  /*0bf0*/  LOP3.LUT R7, R5, 0x3ffffc, RZ, 0xc0, !PT ;  /* 0x003ffffc05077812 */ /* 0x000fe400078ec0ff */
        /* <DEDUP_REMOVED lines=9> */
[----:B------:R-:W-:Y:S01]  /*0c90*/  LOP3.LUT R11, R10, 0x7ffffe00, RZ, 0xc0, !PT ;  /* 0x7ffffe000a0b7812 */ /* 0x000fe200078ec0ff */
[----:B------:R-:W-:Y:S01]  /*0ca0*/  IMAD.U32 R190, R190, 0x40, R9 ;  /* 0x00000040bebe7824 */ /* 0x000fe200078e0009 */
[----:B------:R-:W-:Y:S01]  /*0cb0*/  SHF.R.S32.HI R3, RZ, 0x1f, R2 ;  /* 0x0000001fff037819 */ /* 0x000fe20000011402 */
[C---:B------:R-:W-:Y:S01]  /*0cc0*/  IMAD.SHL.U32 R10, R8.reuse, 0x40, RZ ;  /* 0x00000040080a7824 */ /* 0x040fe200078e00ff */
[----:B------:R-:W-:Y:S01]  /*0cd0*/  R2P PR, R8, 0x6 ;  /* 0x0000000608007804 */ /* 0x000fe20000000000 */
[----:B------:R-:W-:Y:S01]  /*0ce0*/  IMAD R11, R12, 0x400, R11 ;  /* 0x000004000c0b7824 */ /* 0x000fe200078e020b */
[----:B------:R-:W-:Y:S02]  /*0cf0*/  LEA.HI R5, R3, R2, RZ, 0x2 ;  /* 0x0000000203057211 */ /* 0x000fe400078f10ff */
[----:B------:R-:W-:Y:S02]  /*0d00*/  LOP3.LUT R10, R10, 0x1c0, RZ, 0xc0, !PT ;  /* 0x000001c00a0a7812 */ /* 0x000fe400078ec0ff */
[----:B------:R-:W-:-:S02]  /*0d10*/  SHF.R.S32.HI R6, RZ, 0x2, R5 ;  /* 0x00000002ff067819 */ /* 0x000fc40000011405 */
[----:B------:R-:W-:Y:S02]  /*0d20*/  LOP3.LUT R9, R10, 0x8, R9, 0xf8, !PT ;  /* 0x000000080a097812 */ /* 0x000fe400078ef809 */
[----:B------:R-:W-:Y:S02]  /*0d30*/  SHF.R.S32.HI R7, RZ, 0x1f, R5 ;  /* 0x0000001fff077819 */ /* 0x000fe40000011405 */
[----:B------:R-:W-:Y:S02]  /*0d40*/  SHF.R.U32.HI R10, RZ, 0x3, R10 ;  /* 0x00000003ff0a7819 */ /* 0x000fe4000001160a */
[----:B------:R-:W-:Y:S02]  /*0d50*/  LEA.HI R7, R7, R6, RZ, 0x3 ;  /* 0x0000000607077211 */ /* 0x000fe400078f18ff */
[----:B------:R-:W-:Y:S02]  /*0d60*/  LOP3.LUT R10, R9, R10, RZ, 0x3c, !PT ;  /* 0x0000000a090a7212 */ /* 0x000fe400078e3cff */
[----:B------:R-:W-:-:S02]  /*0d70*/  LEA.HI R3, R3, R2, RZ, 0x5 ;  /* 0x0000000203037211 */ /* 0x000fc400078f28ff */
[----:B------:R-:W-:Y:S01]  /*0d80*/  LOP3.LUT R7, R7, 0xfffffff8, RZ, 0xc0, !PT ;  /* 0xfffffff807077812 */ /* 0x000fe200078ec0ff */
[----:B------:R-:W-:Y:S01]  /*0d90*/  IMAD.IADD R10, R11, 0x1, R10 ;  /* 0x000000010b0a7824 */ /* 0x000fe200078e020a */
[----:B------:R-:W-:Y:S02]  /*0da0*/  SHF.R.S32.HI R3, RZ, 0x5, R3 ;  /* 0x00000005ff037819 */ /* 0x000fe40000011403 */
[----:B------:R-:W-:Y:S02]  /*0db0*/  IADD3 R6, R6, -R7, RZ ;  /* 0x8000000706067210 */ /* 0x000fe40007ffe0ff */
[----:B------:R-:W-:Y:S02]  /*0dc0*/  LEA.HI R0, R0, R191, RZ, 0x3 ;  /* 0x000000bf00007211 */ /* 0x000fe400078f18ff */
[----:B------:R-:W-:Y:S01]  /*0dd0*/  LEA.HI R4, R4, R189, RZ, 0x1 ;  /* 0x000000bd04047211 */ /* 0x000fe200078f08ff */
[----:B------:R-:W-:Y:S01]  /*0de0*/  IMAD R17, R3, 0x10, R6 ;  /* 0x0000001003117824 */ /* 0x000fe200078e0206 */
[----:B------:R-:W-:-:S02]  /*0df0*/  LEA R184, R10, UR37, 0x1 ;  /* 0x000000250ab87c11 */ /* 0x000fc4000f8e08ff */
[----:B------:R-:W-:Y:S02]  /*0e00*/  LOP3.LUT R5, R5, 0x7ffffffc, RZ, 0xc0, !PT ;  /* 0x7ffffffc05057812 */ /* 0x000fe400078ec0ff */
[----:B------:R-:W-:Y:S01]  /*0e10*/  LOP3.LUT R6, R0, 0x1ffffff8, RZ, 0xc0, !PT ;  /* 0x1ffffff800067812 */ /* 0x000fe200078ec0ff */
[----:B------:R-:W-:Y:S01]  /*0e20*/  VIADD R187, R184, 0x36400 ;  /* 0x00036400b8bb7836 */ /* 0x000fe20000000000 */
[----:B------:R-:W-:Y:S01]  /*0e30*/  LOP3.LUT R4, R4, 0xfffffe, RZ, 0xc0, !PT ;  /* 0x00fffffe04047812 */ /* 0x000fe200078ec0ff */
[----:B------:R-:W-:Y:S01]  /*0e40*/  IMAD.IADD R22, R2, 0x1, -R5 ;  /* 0x0000000102167824 */ /* 0x000fe200078e0a05 */
[----:B------:R-:W-:Y:S01]  /*0e50*/  SEL R186, R186, 0xffffffe0, !P1 ;  /* 0xffffffe0baba7807 */ /* 0x000fe20004800000 */
[----:B------:R-:W-:Y:S01]  /*0e60*/  IMAD.IADD R6, R191, 0x1, -R6 ;  /* 0x00000001bf067824 */ /* 0x000fe200078e0a06 */
[----:B------:R-:W-:Y:S01]  /*0e70*/  IADD3 R185, R184, 0x36440, RZ ;  /* 0x00036440b8b97810 */ /* 0x000fe20007ffe0ff */
[----:B------:R-:W-:Y:S01]  /*0e80*/  IMAD.IADD R4, R189, 0x1, -R4 ;  /* 0x00000001bd047824 */ /* 0x000fe200078e0a04 */
[----:B------:R-:W-:Y:S01]  /*0e90*/  MOV R7, R15 ;  /* 0x0000000f00077202 */ /* 0x000fe20000000f00 */
[C---:B------:R-:W-:Y:S01]  /*0ea0*/  @P2 VIADD R185, R187.reuse, 0xffffffc0 ;  /* 0xffffffc0bbb92836 */ /* 0x040fe20000000000 */
[----:B------:R-:W-:Y:S01]  /*0eb0*/  SHF.R.S32.HI R18, RZ, 0x3, R0 ;  /* 0x00000003ff127819 */ /* 0x000fe20000011400 */
[----:B------:R-:W-:Y:S01]  /*0ec0*/  IMAD.IADD R187, R187, 0x1, R186 ;  /* 0x00000001bbbb7824 */ /* 0x000fe200078e02ba */
[----:B------:R-:W-:Y:S01]  /*0ed0*/  SHF.L.U32 R22, R22, 0x1, RZ ;  /* 0x0000000116167819 */ /* 0x000fe200000006ff */
[----:B------:R-:W-:-:S02]  /*0ee0*/  IMAD.MOV.U32 R5, RZ, RZ, R13 ;  /* 0x000000ffff057224 */ /* 0x000fc400078e000d */
[----:B------:R-:W-:Y:S02]  /*0ef0*/  IMAD.MOV.U32 R2, RZ, RZ, RZ ;  /* 0x000000ffff027224 */ /* 0x000fe400078e00ff */
[----:B------:R-:W-:Y:S02]  /*0f00*/  IMAD.SHL.U32 R16, R6, 0x8, RZ ;  /* 0x0000000806107824 */ /* 0x000fe400078e00ff */
[----:B------:R-:W-:Y:S02]  /*0f10*/  IMAD.SHL.U32 R23, R4, 0x100, RZ ;  /* 0x0000010004177824 */ /* 0x000fe400078e00ff */
[----:B------:R-:W-:-:S07]  /*0f20*/  IMAD.IADD R186, R186, 0x1, R185 ;  /* 0x00000001baba7824 */ /* 0x000fce00078e02b9 */
.L_x_3480:
[----:B0-2---:R-:W0:Y:S01]  /*0f30*/  LDC.64 R8, c[0x0][0xd60] ;  /* 0x00035800ff087b82 */ /* 0x005e220000000a00 */
[----:B------:R-:W-:Y:S01]  /*0f40*/  ULDC.64 UR10, c[0x0][0x208] ;  /* 0x00008200000a7ab9 */ /* 0x000fe20000000a00 */
        /* <DEDUP_REMOVED lines=8> */
[----:B------:R-:W-:Y:S01]  /*0fd0*/  PLOP3.LUT P0, PT, PT, PT, UP0, 0x80, 0x0 ;  /* 0x000000000000781c */ /* 0x000fe20003f0f008 */
[----:B------:R-:W-:Y:S01]  /*0fe0*/  UMOV UR39, UR5 ;  /* 0x0000000500277c82 */ /* 0x000fe20008000000 */
        /* <DEDUP_REMOVED lines=22> */
[----:B-1-3--:R-:W-:Y:S05]  /*1150*/  @P0 BRA `(.L_x_3442) ;  /* 0x0000000000300947 */ /* 0x00afea0003800000 */
[----:B------:R-:W-:Y:S02]  /*1160*/  ULDC.64 UR4, c[0x0][0xb00] ;  /* 0x0002c00000047ab9 */ /* 0x000fe40000000a00 */
[----:B------:R-:W-:-:S04]  /*1170*/  ISETP.NE.U32.AND P0, PT, RZ, UR4, PT ;  /* 0x00000004ff007c0c */ /* 0x000fc8000bf05070 */
[----:B------:R-:W-:-:S13]  /*1180*/  ISETP.NE.AND.EX P0, PT, RZ, UR5, PT, P0 ;  /* 0x00000005ff007c0c */ /* 0x000fda000bf05300 */
[----:B------:R-:W-:Y:S05]  /*1190*/  @!P0 BRA `(.L_x_3442) ;  /* 0x0000000000208947 */ /* 0x000fea0003800000 */
[----:B------:R-:W-:Y:S01]  /*11a0*/  ULDC.64 UR4, c[0x0][0xb00] ;  /* 0x0002c00000047ab9 */ /* 0x000fe20000000a00 */
[----:B------:R-:W-:Y:S01]  /*11b0*/  ULDC.64 UR6, c[0x0][0x208] ;  /* 0x0000820000067ab9 */ /* 0x000fe20000000a00 */
[----:B------:R-:W-:-:S06]  /*11c0*/  UIMAD.WIDE UR4, UR38, 0x4, UR4 ;  /* 0x00000004260478a5 */ /* 0x000fcc000f8e0204 */
[----:B0-----:R-:W-:Y:S01]  /*11d0*/  IMAD.U32 R6, RZ, RZ, UR4 ;  /* 0x00000004ff067e24 */ /* 0x001fe2000f8e00ff */
[----:B------:R-:W-:-:S05]  /*11e0*/  MOV R7, UR5 ;  /* 0x0000000500077c02 */ /* 0x000fca0008000f00 */
[----:B-----5:R-:W2:Y:S04]  /*11f0*/  LDG.E R152, desc[UR6][R6.64] ;  /* 0x0000000606987981 */ /* 0x020ea8000c1e1900 */
[----:B------:R-:W2:Y:S02]  /*1200*/  LDG.E R9, desc[UR6][R6.64+0x4] ;  /* 0x0000040606097981 */ /* 0x000ea4000c1e1900 */
[----:B--2---:R-:W-:-:S07]  /*1210*/  IMAD.IADD R152, R9, 0x1, -R152 ;  /* 0x0000000109987824 */ /* 0x004fce00078e0a98 */
.L_x_3442:
[----:B------:R-:W2:Y:S01]  /*1220*/  LDL R4, [R1] ;  /* 0x0000000001047983 */ /* 0x000ea20000100800 */
[----:B-----5:R-:W-:Y:S01]  /*1230*/  IMAD.IADD R152, R152, 0x1, -R3 ;  /* 0x0000000198987824 */ /* 0x020fe200078e0a03 */
[----:B------:R-:W-:Y:S01]  /*1240*/  CS2R R150, SRZ ;  /* 0x0000000000967805 */ /* 0x000fe2000001ff00 */
[----:B------:R-:W-:Y:S01]  /*1250*/  IMAD.MOV.U32 R188, RZ, RZ, R5 ;  /* 0x000000ffffbc7224 */ /* 0x000fe200078e0005 */
[----:B------:R-:W-:Y:S01]  /*1260*/  CS2R R148, SRZ ;  /* 0x0000000000947805 */ /* 0x000fe2000001ff00 */
[----:B------:R-:W-:Y:S01]  /*1270*/  VIADD R0, R152, 0x3f ;  /* 0x0000003f98007836 */ /* 0x000fe20000000000 */
[----:B------:R-:W-:Y:S01]  /*1280*/  CS2R R174, SRZ ;  /* 0x0000000000ae7805 */ /* 0x000fe2000001ff00 */
[----:B------:R-:W-:Y:S01]  /*1290*/  IMAD.MOV.U32 R176, RZ, RZ, RZ ;  /* 0x000000ffffb07224 */ /* 0x000fe200078e00ff */
[----:B------:R-:W-:Y:S02]  /*12a0*/  CS2R R144, SRZ ;  /* 0x0000000000907805 */ /* 0x000fe4000001ff00 */
[----:B------:R-:W-:-:S02]  /*12b0*/  CS2R R142, SRZ ;  /* 0x00000000008e7805 */ /* 0x000fc4000001ff00 */
[----:B------:R-:W-:Y:S02]  /*12c0*/  SHF.R.S32.HI R3, RZ, 0x1f, R0 ;  /* 0x0000001fff037819 */ /* 0x000fe40000011400 */
[----:B------:R-:W-:Y:S02]  /*12d0*/  CS2R R140, SRZ ;  /* 0x00000000008c7805 */ /* 0x000fe4000001ff00 */
[----:B------:R-:W-:Y:S02]  /*12e0*/  CS2R R138, SRZ ;  /* 0x00000000008a7805 */ /* 0x000fe4000001ff00 */
[----:B------:R-:W-:Y:S02]  /*12f0*/  CS2R R136, SRZ ;  /* 0x0000000000887805 */ /* 0x000fe4000001ff00 */
[----:B------:R-:W-:Y:S01]  /*1300*/  LEA.HI R173, R3, R0, RZ, 0x6 ;  /* 0x0000000003ad7211 */ /* 0x000fe200078f30ff */
[----:B------:R-:W-:Y:S01]  /*1310*/  IMAD.MOV.U32 R0, RZ, RZ, RZ ;  /* 0x000000ffff007224 */ /* 0x000fe200078e00ff */
[----:B------:R-:W-:-:S02]  /*1320*/  MOV R3, RZ ;  /* 0x000000ff00037202 */ /* 0x000fc40000000f00 */
[----:B------:R-:W-:Y:S02]  /*1330*/  CS2R R134, SRZ ;  /* 0x0000000000867805 */ /* 0x000fe4000001ff00 */
[----:B------:R-:W-:Y:S01]  /*1340*/  CS2R R132, SRZ ;  /* 0x0000000000847805 */ /* 0x000fe2000001ff00 */
[----:B------:R-:W-:Y:S01]  /*1350*/  IMAD.MOV.U32 R172, RZ, RZ, RZ ;  /* 0x000000ffffac7224 */ /* 0x000fe200078e00ff */
        /* <DEDUP_REMOVED lines=52> */
[----:B------:R-:W-:-:S02]  /*16a0*/  MOV R20, RZ ;  /* 0x000000ff00147202 */ /* 0x000fc40000000f00 */
[----:B0-----:R-:W-:Y:S02]  /*16b0*/  CS2R R8, SRZ ;  /* 0x0000000000087805 */ /* 0x001fe4000001ff00 */
[----:B------:R-:W-:Y:S02]  /*16c0*/  SHF.R.S32.HI R173, RZ, 0x6, R173 ;  /* 0x00000006ffad7819 */ /* 0x000fe400000114ad */
[----:B--2---:R-:W-:-:S13]  /*16d0*/  ISETP.NE.AND P0, PT, R4, 0x1, PT ;  /* 0x000000010400780c */ /* 0x004fda0003f05270 */
[----:B------:R-:W-:Y:S05]  /*16e0*/  @!P0 BRA `(.L_x_3443) ;  /* 0x0000001400d48947 */ /* 0x000fea0003800000 */
[----:B------:R-:W-:Y:S02]  /*16f0*/  ISETP.GE.AND P1, PT, R152, 0x1, PT ;  /* 0x000000019800780c */ /* 0x000fe40003f26270 */
[----:B------:R-:W-:-:S11]  /*1700*/  PLOP3.LUT P0, PT, PT, PT, PT, 0x80, 0x0 ;  /* 0x000000000000781c */ /* 0x000fd60003f0f070 */
[----:B------:R-:W-:Y:S05]  /*1710*/  @!P1 BRA `(.L_x_3444) ;  /* 0x0000007800fc9947 */ /* 0x000fea0003800000 */
[----:B------:R-:W0:Y:S01]  /*1720*/  SHFL.IDX PT, R4, R189, RZ, 0x1f ;  /* 0x00001fffbd047589 */ /* 0x000e2200000e0000 */
[----:B------:R-:W-:Y:S01]  /*1730*/  UMOV UR7, 0x40000040 ;  /* 0x4000004000077882 */ /* 0x000fe20000000000 */
[----:B------:R-:W-:Y:S01]  /*1740*/  UMOV UR9, 0x40000040 ;  /* 0x4000004000097882 */ /* 0x000fe20000000000 */
[----:B------:R-:W-:Y:S01]  /*1750*/  UMOV UR11, 0x40000040 ;  /* 0x40000040000b7882 */ /* 0x000fe20000000000 */
[----:B------:R-:W-:Y:S01]  /*1760*/  BAR.SYNC.DEFER_BLOCKING 0xe, 0x100 ;  /* 0x0384000000007b1d */ /* 0x000fe20000010000 */
[----:B------:R-:W-:-:S05]  /*1770*/  ISETP.GE.AND P0, PT, R152, 0x41, PT ;  /* 0x000000419800780c */ /* 0x000fca0003f06270 */
[----:B------:R-:W-:Y:S01]  /*1780*/  UMOV UR13, 0x40000040 ;  /* 0x40000040000d7882 */ /* 0x000fe20000000000 */
[----:B------:R-:W-:Y:S01]  /*1790*/  UMOV UR15, 0x40000040 ;  /* 0x40000040000f7882 */ /* 0x000fe20000000000 */
[----:B------:R-:W-:Y:S01]  /*17a0*/  UMOV UR17, 0x40000040 ;  /* 0x4000004000117882 */ /* 0x000fe20000000000 */
[----:B------:R-:W-:Y:S01]  /*17b0*/  UMOV UR19, 0x40000040 ;  /* 0x4000004000137882 */ /* 0x000fe20000000000 */
[----:B------:R-:W1:Y:S01]  /*17c0*/  S2R R6, SR_TID.X ;  /* 0x0000000000067919 */ /* 0x000e620000002100 */
[----:B0-----:R-:W-:Y:S01]  /*17d0*/  R2UR UR4, R4 ;  /* 0x00000000040472ca */ /* 0x001fe200000e0000 */
[----:B------:R-:W-:Y:S01]  /*17e0*/  IMAD.U32 R4, RZ, RZ, UR36 ;  /* 0x00000024ff047e24 */ /* 0x000fe2000f8e00ff */
[----:B------:R-:W-:-:S11]  /*17f0*/  WARPGROUP.ARRIVE ;  /* 0x00000000000079c5 */ /* 0x000fd60000000000 */
[----:B------:R-:W-:-:S04]  /*1800*/  ULEA.HI UR5, UR4, UR4, URZ, 0x1 ;  /* 0x0000000404057291 */ /* 0x000fc8000f8f083f */
[----:B------:R-:W-:-:S04]  /*1810*/  ULOP3.LUT UR5, UR5, 0x1fffe, URZ, 0xc0, !UPT ;  /* 0x0001fffe05057892 */ /* 0x000fc8000f8ec03f */
[----:B------:R-:W-:Y:S01]  /*1820*/  UIADD3 UR5, UR4, -UR5, URZ ;  /* 0x8000000504057290 */ /* 0x000fe2000fffe03f */
[----:B-1----:R-:W-:Y:S01]  /*1830*/  LOP3.LUT R5, R6, 0x7f, RZ, 0xc0, !PT ;  /* 0x0000007f06057812 */ /* 0x002fe200078ec0ff */
[----:B------:R-:W-:Y:S02]  /*1840*/  UIADD3 UR4, UR37, 0x36400, URZ ;  /* 0x0003640025047890 */ /* 0x000fe4000fffe03f */
[----:B------:R-:W-:Y:S01]  /*1850*/  ULEA UR5, UR5, UR37, 0xf ;  /* 0x0000002505057291 */ /* 0x000fe2000f8e783f */
[----:B------:R-:W-:Y:S01]  /*1860*/  ISETP.NE.AND P1, PT, R5, RZ, PT ;  /* 0x000000ff0500720c */ /* 0x000fe20003f25270 */
[----:B------:R-:W-:Y:S02]  /*1870*/  USHF.R.U32.HI UR4, URZ, 0x4, UR4 ;  /* 0x000000043f047899 */ /* 0x000fe40008011604 */
[----:B------:R-:W-:Y:S02]  /*1880*/  UIADD3 UR5, UR5, 0x400, URZ ;  /* 0x0000040005057890 */ /* 0x000fe4000fffe03f */
[----:B------:R-:W-:-:S02]  /*1890*/  ULOP3.LUT UR4, UR4, 0x3fff, URZ, 0xc0, !UPT ;  /* 0x00003fff04047892 */ /* 0x000fc4000f8ec03f */
[----:B------:R-:W-:Y:S02]  /*18a0*/  USHF.R.U32.HI UR5, URZ, 0x4, UR5 ;  /* 0x000000043f057899 */ /* 0x000fe40008011605 */
[----:B------:R-:W-:Y:S02]  /*18b0*/  ULOP3.LUT UR4, UR4, 0x10000, URZ, 0xfc, !UPT ;  /* 0x0001000004047892 */ /* 0x000fe4000f8efc3f */
[----:B------:R-:W-:Y:S02]  /*18c0*/  ULOP3.LUT UR5, UR5, 0x3fff, URZ, 0xc0, !UPT ;  /* 0x00003fff05057892 */ /* 0x000fe4000f8ec03f */
[----:B------:R-:W-:Y:S01]  /*18d0*/  UIADD3 UR8, UR4, 0x2, URZ ;  /* 0x0000000204087890 */ /* 0x000fe2000fffe03f */
[----:B------:R-:W-:Y:S01]  /*18e0*/  @!P1 LEA R4, R4, UR37, 0x3 ;  /* 0x0000002504049c11 */ /* 0x000fe2000f8e18ff */
[----:B------:R-:W-:Y:S02]  /*18f0*/  ULOP3.LUT UR20, UR5, 0x2000000, URZ, 0xfc, !UPT ;  /* 0x0200000005147892 */ /* 0x000fe4000f8efc3f */
[----:B------:R-:W-:-:S02]  /*1900*/  UIADD3 UR12, UR4, 0x4, URZ ;  /* 0x00000004040c7890 */ /* 0x000fc4000fffe03f */
[----:B------:R-:W-:Y:S01]  /*1910*/  ULEA UR6, UR36, UR20, 0xc ;  /* 0x0000001424067291 */ /* 0x000fe2000f8e603f */
[----:B------:R-:W-:Y:S01]  /*1920*/  @!P1 VIADD R4, R4, 0x38860 ;  /* 0x0003886004049836 */ /* 0x000fe20000000000 */
[----:B------:R-:W-:Y:S01]  /*1930*/  UMOV UR5, 0x40000040 ;  /* 0x4000004000057882 */ /* 0x000fe20000000000 */
[----:B------:R-:W-:Y:S02]  /*1940*/  UIADD3 UR16, UR4, 0x6, URZ ;  /* 0x0000000604107890 */ /* 0x000fe4000fffe03f */
[----:B------:R-:W-:Y:S01]  /*1950*/  UIADD3 UR10, UR6, 0x80, URZ ;  /* 0x00000080060a7890 */ /* 0x000fe2000fffe03f */
[----:B------:R-:W-:Y:S01]  /*1960*/  @!P1 PRMT R4, RZ, 0x654, R4 ;  /* 0x00000654ff049816 */ /* 0x000fe20000000004 */
[----:B------:R-:W-:Y:S02]  /*1970*/  UIADD3 UR14, UR6, 0x100, URZ ;  /* 0x00000100060e7890 */ /* 0x000fe4000fffe03f */
[----:B------:R-:W-:Y:S01]  /*1980*/  HGMMA.64x256x16.F32.BF16 R24, gdesc[UR4].tnspB, RZ, !UPT, gsb0 ;  /* 0x43e00000041879f0 */ /* 0x000fe2000c0018ff */
[----:B------:R-:W-:-:S02]  /*1990*/  UIADD3 UR18, UR6, 0x180, URZ ;  /* 0x0000018006127890 */ /* 0x000fc4000fffe03f */
        /* <DEDUP_REMOVED lines=16> */
[----:B------:R-:W-:-:S07]  /*1aa0*/  VIADD R173, R173, 0xfffffffe ;  /* 0xfffffffeadad7836 */ /* 0x000fce0000000000 */
.L_x_3446:
[----:B------:R-:W-:Y:S01]  /*1ab0*/  BAR.SYNC.DEFER_BLOCKING 0xe, 0x100 ;  /* 0x0384000000007b1d */ /* 0x000fe20000010000 */
[----:B01----:R-:W-:Y:S01]  /*1ac0*/  IMAD.U32 R4, RZ, RZ, UR36 ;  /* 0x00000024ff047e24 */ /* 0x003fe2000f8e00ff */
[----:B------:R-:W-:Y:S01]  /*1ad0*/  UIADD3 UR36, UR36, 0x1, URZ ;  /* 0x0000000124247890 */ /* 0x000fe2000fffe03f */
[C---:B------:R-:W-:Y:S01]  /*1ae0*/  ISETP.GT.AND P0, PT, R173.reuse, RZ, PT ;  /* 0x000000ffad00720c */ /* 0x040fe20003f04270 */
[----:B------:R-:W-:Y:S02]  /*1af0*/  VIADD R173, R173, 0xffffffff ;  /* 0xffffffffadad7836 */ /* 0x000fe40000000000 */
[----:B------:R-:W-:Y:S01]  /*1b00*/  LEA R4, R4, R17, 0x6 ;  /* 0x0000001104047211 */ /* 0x000fe200078e30ff */
[----:B------:R-:W-:Y:S01]  /*1b10*/  UISETP.NE.AND UP0, UPT, UR36, 0x2, UPT ;  /* 0x000000022400788c */ /* 0x000fe2000bf05270 */
[----:B------:R-:W-:Y:S02]  /*1b20*/  UMOV UR7, 0x40000040 ;  /* 0x4000004000077882 */ /* 0x000fe40000000000 */
[----:B------:R-:W-:Y:S01]  /*1b30*/  LEA R4, R4, UR37, 0x2 ;  /* 0x0000002504047c11 */ /* 0x000fe2000f8e10ff */
[----:B------:R-:W-:Y:S01]  /*1b40*/  USEL UR36, UR36, URZ, UP0 ;  /* 0x0000003f24247287 */ /* 0x000fe20008000000 */
[----:B------:R-:W-:Y:S01]  /*1b50*/  UMOV UR11, 0x40000040 ;  /* 0x40000040000b7882 */ /* 0x000fe20000000000 */
[----:B------:R-:W-:-:S02]  /*1b60*/  UMOV UR15, 0x40000040 ;  /* 0x40000040000f7882 */ /* 0x000fc40000000000 */
[----:B------:R-:W-:Y:S01]  /*1b70*/  ULEA UR6, UR36, UR20, 0xc ;  /* 0x0000001424067291 */ /* 0x000fe2000f8e603f */
[----:B------:R-:W-:-:S03]  /*1b80*/  UMOV UR19, 0x40000040 ;  /* 0x4000004000137882 */ /* 0x000fc60000000000 */
[----:B------:R-:W-:Y:S02]  /*1b90*/  UIADD3 UR10, UR6, 0x80, URZ ;  /* 0x00000080060a7890 */ /* 0x000fe4000fffe03f */
[----:B------:R-:W-:Y:S02]  /*1ba0*/  UIADD3 UR14, UR6, 0x100, URZ ;  /* 0x00000100060e7890 */ /* 0x000fe4000fffe03f */
[----:B------:R-:W-:Y:S01]  /*1bb0*/  UIADD3 UR18, UR6, 0x180, URZ ;  /* 0x0000018006127890 */ /* 0x000fe2000fffe03f */
[----:B------:R-:W0:Y:S04]  /*1bc0*/  LDS R5, [R4+0x38400] ;  /* 0x0384000004057984 */ /* 0x000e280000000800 */
[----:B------:R1:W2:Y:S02]  /*1bd0*/  LDS R6, [R4+0x38420] ;  /* 0x0384200004067984 */ /* 0x0002a40000000800 */
[----:B-1----:R-:W-:-:S05]  /*1be0*/  IMAD.U32 R4, RZ, RZ, UR36 ;  /* 0x00000024ff047e24 */ /* 0x002fca000f8e00ff */
[----:B------:R-:W-:-:S05]  /*1bf0*/  @!P1 LEA R4, R4, UR37, 0x3 ;  /* 0x0000002504049c11 */ /* 0x000fca000f8e18ff */
[----:B------:R-:W-:-:S05]  /*1c00*/  @!P1 VIADD R4, R4, 0x38860 ;  /* 0x0003886004049836 */ /* 0x000fca0000000000 */
[----:B------:R-:W-:Y:S01]  /*1c10*/  @!P1 PRMT R4, RZ, 0x654, R4 ;  /* 0x00000654ff049816 */ /* 0x000fe20000000004 */
        /* <DEDUP_REMOVED lines=127> */
[----:B------:R-:W-:-:S06]  /*2410*/  FMUL.FTZ R151, R151, R6 ;  /* 0x0000000697977220 */ /* 0x000fcc0000410000 */
[----:B------:R-:W-:-:S06]  /*2420*/  WARPGROUP.ARRIVE ;  /* 0x00000000000079c5 */ /* 0x000fcc0000000000 */
[----:B------:R-:W-:Y:S01]  /*2430*/  HGMMA.64x256x16.F32.BF16 R24, gdesc[UR4].tnspB, R24, gsb0 ;  /* 0x43e00000041879f0 */ /* 0x000fe20008001818 */
[----:B------:R-:W-:-:S06]  /*2440*/  USEL UR6, URZ, 0x1, UP0 ;  /* 0x000000013f067887 */ /* 0x000fcc0008000000 */
[----:B------:R-:W-:Y:S01]  /*2450*/  LOP3.LUT R2, R2, UR6, RZ, 0x3c, !PT ;  /* 0x0000000602027c12 */ /* 0x000fe2000f8e3cff */
[----:B------:R-:W-:Y:S02]  /*2460*/  WARPGROUP.DEPBAR.LE gsb0, 0x0 ;  /* 0x00008000000079c5 */ /* 0x000fe40000010000 */
[----:B------:R-:W-:-:S15]  /*2470*/  WARPGROUP.ARRIVE ;  /* 0x00000000000079c5 */ /* 0x000fde0000000000 */
[----:B------:R-:W-:-:S03]  /*2480*/  NOP ;  /* 0x0000000000007918 */ /* 0x000fc60000000000 */
        /* <DEDUP_REMOVED lines=13> */
.L_x_3445:
[----:B------:R-:W-:Y:S01]  /*2560*/  BAR.SYNC.DEFER_BLOCKING 0xe, 0x100 ;  /* 0x0384000000007b1d */ /* 0x000fe20000010000 */
[----:B01----:R-:W-:Y:S01]  /*2570*/  IMAD.U32 R4, RZ, RZ, UR36 ;  /* 0x00000024ff047e24 */ /* 0x003fe2000f8e00ff */
[----:B------:R-:W-:Y:S01]  /*2580*/  UIADD3 UR36, UR36, 0x1, URZ ;  /* 0x0000000124247890 */ /* 0x000fe2000fffe03f */
[----:B------:R-:W-:-:S03]  /*2590*/  PLOP3.LUT P0, PT, PT, PT, PT, 0x8, 0x0 ;  /* 0x000000000000781c */ /* 0x000fc60003f0e170 */
[----:B------:R-:W-:Y:S01]  /*25a0*/  LEA R4, R4, R17, 0x6 ;  /* 0x0000001104047211 */ /* 0x000fe200078e30ff */
[----:B------:R-:W-:-:S03]  /*25b0*/  UISETP.NE.AND UP0, UPT, UR36, 0x2, UPT ;  /* 0x000000022400788c */ /* 0x000fc6000bf05270 */
[----:B------:R-:W-:Y:S01]  /*25c0*/  LEA R6, R4, UR37, 0x2 ;  /* 0x0000002504067c11 */ /* 0x000fe2000f8e10ff */
[----:B------:R-:W-:Y:S02]  /*25d0*/  USEL UR4, URZ, 0x1, UP0 ;  /* 0x000000013f047887 */ /* 0x000fe40008000000 */
[----:B------:R-:W-:-:S04]  /*25e0*/  USEL UR36, UR36, URZ, UP0 ;  /* 0x0000003f24247287 */ /* 0x000fc80008000000 */
[----:B------:R-:W-:Y:S01]  /*25f0*/  LOP3.LUT R2, R2, UR4, RZ, 0x3c, !PT ;  /* 0x0000000402027c12 */ /* 0x000fe2000f8e3cff */
[----:B------:R-:W0:Y:S04]  /*2600*/  LDS R5, [R6+0x38400] ;  /* 0x0384000006057984 */ /* 0x000e280000000800 */
[----:B------:R-:W1:Y:S01]  /*2610*/  LDS R4, [R6+0x38420] ;  /* 0x0384200006047984 */ /* 0x000e620000000800 */
[-C--:B0-----:R-:W-:Y:S01]  /*2620*/  FMUL.FTZ R160, R36, R5.reuse ;  /* 0x0000000524a07220 */ /* 0x081fe20000410000 */
        /* <DEDUP_REMOVED lines=129> */
.L_x_3443:
        /* <DEDUP_REMOVED lines=32> */
.L_x_3447:
[----:B------:R-:W2:Y:S01]  /*3040*/  LDL R20, [R1] ;  /* 0x0000000001147983 */ /* 0x000ea20000100800 */
[----:B------:R-:W-:-:S04]  /*3050*/  ULEA.HI UR4, UR41, UR41, URZ, 0x1 ;  /* 0x0000002929047291 */ /* 0x000fc8000f8f083f */
[----:B------:R-:W-:-:S04]  /*3060*/  ULOP3.LUT UR4, UR4, 0xfffffffe, URZ, 0xc0, !UPT ;  /* 0xfffffffe04047892 */ /* 0x000fc8000f8ec03f */
[----:B------:R-:W-:-:S06]  /*3070*/  UIADD3 UR4, UR41, -UR4, URZ ;  /* 0x8000000429047290 */ /* 0x000fcc000fffe03f */
[----:B------:R-:W-:-:S04]  /*3080*/  MOV R4, UR4 ;  /* 0x0000000400047c02 */ /* 0x000fc80008000f00 */
[----:B------:R-:W-:-:S04]  /*3090*/  SHF.L.U32 R4, R4, 0x1f, RZ ;  /* 0x0000001f04047819 */ /* 0x000fc800000006ff */
[----:B------:R-:W0:Y:S01]  /*30a0*/  SYNCS.PHASECHK.TRANS64.TRYWAIT P1, [UR37+0x38800], R4 ;  /* 0x03880004ff0075a7 */ /* 0x000e220008020165 */
[----:B--2---:R-:W-:Y:S01]  /*30b0*/  ISETP.NE.AND P0, PT, R20, RZ, PT ;  /* 0x000000ff1400720c */ /* 0x004fe20003f05270 */
[----:B0-----:R-:W-:-:S12]  /*30c0*/  @!P1 BRA `(.L_x_3448) ;  /* 0x000000dc00289947 */ /* 0x001fd80003800000 */
.L_x_3562:
[----:B------:R-:W-:Y:S05]  /*30d0*/  @P0 BRA `(.L_x_3449) ;  /* 0x0000000000040947 */ /* 0x000fea0003800000 */
[----:B------:R-:W-:Y:S01]  /*30e0*/  BPT.TRAP 0x1 ;  /* 0x000000040000795c */ /* 0x000fe20000300000 */
.L_x_3449:
[----:B0-----:R-:W-:Y:S01]  /*30f0*/  IMAD.U32 R3, RZ, RZ, UR36 ;  /* 0x00000024ff037e24 */ /* 0x001fe2000f8e00ff */
[----:B------:R-:W-:-:S04]  /*3100*/  SHF.L.U32 R6, R2, 0x1f, RZ ;  /* 0x0000001f02067819 */ /* 0x000fc800000006ff */
[----:B------:R-:W-:-:S04]  /*3110*/  LEA R3, R3, UR37, 0x3 ;  /* 0x0000002503037c11 */ /* 0x000fc8000f8e18ff */
[----:B------:R0:W1:Y:S01]  /*3120*/  SYNCS.PHASECHK.TRANS64.TRYWAIT P1, [R3+URZ+0x38830], R6 ;  /* 0x03883006030075a7 */ /* 0x000062000802017f */
[----:B------:R-:W-:Y:S05]  /*3130*/  @P0 BRA `(.L_x_3450) ;  /* 0x0000000000040947 */ /* 0x000fea0003800000 */
[----:B------:R-:W-:Y:S01]  /*3140*/  BPT.TRAP 0x1 ;  /* 0x000000040000795c */ /* 0x000fe20000300000 */
.L_x_3450:
[----:B-1----:R-:W-:Y:S05]  /*3150*/  @P1 BRA `(.L_x_3451) ;  /* 0x0000000000081947 */ /* 0x002fea0003800000 */
[----:B------:R-:W1:Y:S02]  /*3160*/  SYNCS.PHASECHK.TRANS64.TRYWAIT P1, [R3+URZ+0x38830], R6 ;  /* 0x03883006030075a7 */ /* 0x000e64000802017f */
[----:B-1----:R-:W-:Y:S05]  /*3170*/  @!P1 BRA `(.L_x_3452) ;  /* 0x000000dc00149947 */ /* 0x002fea0003800000 */
.L_x_3451:
[----:B------:R-:W-:-:S04]  /*3180*/  UIADD3 UR4, UR37, 0x22400, URZ ;  /* 0x0002240025047890 */ /* 0x000fc8000fffe03f */
[----:B------:R-:W-:-:S04]  /*3190*/  USHF.R.U32.HI UR4, URZ, 0x4, UR4 ;  /* 0x000000043f047899 */ /* 0x000fc80008011604 */
[----:B------:R-:W-:-:S06]  /*31a0*/  ULOP3.LUT UR4, UR4, 0x3fff, URZ, 0xc0, !UPT ;  /* 0x00003fff04047892 */ /* 0x000fcc000f8ec03f */
[----:B------:R-:W-:Y:S01]  /*31b0*/  IMAD.U32 R0, RZ, RZ, UR4 ;  /* 0x00000004ff007e24 */ /* 0x000fe2000f8e00ff */
[----:B------:R-:W-:Y:S05]  /*31c0*/  WARPSYNC.ALL ;  /* 0x0000000000007948 */ /* 0x000fea0003800000 */
[----:B------:R-:W-:-:S04]  /*31d0*/  LOP3.LUT R0, R0, 0x10000, RZ, 0xfc, !PT ;  /* 0x0001000000007812 */ /* 0x000fc800078efcff */
        /* <DEDUP_REMOVED lines=10> */
[----:B------:R-:W-:-:S02]  /*3280*/  UMOV UR17, 0x40000040 ;  /* 0x4000004000117882 */ /* 0x000fc40000000000 */
[----:B------:R-:W-:Y:S02]  /*3290*/  ULEA UR6, UR36, UR6, 0x9 ;  /* 0x0000000624067291 */ /* 0x000fe4000f8e483f */
[----:B------:R-:W-:Y:S02]  /*32a0*/  ULOP3.LUT UR4, UR4, 0x10000, URZ, 0xfc, !UPT ;  /* 0x0001000004047892 */ /* 0x000fe4000f8efc3f */
[----:B------:R-:W-:Y:S02]  /*32b0*/  UIADD3 UR14, UR6, 0x2, URZ ;  /* 0x00000002060e7890 */ /* 0x000fe4000fffe03f */
[----:B------:R-:W-:Y:S02]  /*32c0*/  UIADD3 UR12, UR4, 0x2, URZ ;  /* 0x00000002040c7890 */ /* 0x000fe4000fffe03f */
[----:B------:R-:W-:Y:S02]  /*32d0*/  UIADD3 UR18, UR6, 0x4, URZ ;  /* 0x0000000406127890 */ /* 0x000fe4000fffe03f */
[----:B------:R-:W-:-:S02]  /*32e0*/  UIADD3 UR16, UR4, 0x4, URZ ;  /* 0x0000000404107890 */ /* 0x000fc4000fffe03f */
[----:B------:R-:W-:Y:S01]  /*32f0*/  HGMMA.64x64x16.F32.BF16 R24, gdesc[UR4], RZ, !UPT, gsb0 ;  /* 0x00e00000041879f0 */ /* 0x000fe2000c0018ff */
[----:B------:R-:W-:Y:S02]  /*3300*/  UIADD3 UR22, UR6, 0x6, URZ ;  /* 0x0000000606167890 */ /* 0x000fe4000fffe03f */
[----:B------:R-:W-:Y:S01]  /*3310*/  UIADD3 UR20, UR4, 0x6, URZ ;  /* 0x0000000604147890 */ /* 0x000fe2000fffe03f */
[----:B------:R-:W-:Y:S01]  /*3320*/  UMOV UR23, 0x40000040 ;  /* 0x4000004000177882 */ /* 0x000fe20000000000 */
[----:B------:R-:W-:Y:S01]  /*3330*/  UMOV UR21, 0x40000040 ;  /* 0x4000004000157882 */ /* 0x000fe20000000000 */
        /* <DEDUP_REMOVED lines=10> */
[----:B------:R-:W2:Y:S02]  /*33e0*/  SYNCS.PHASECHK.TRANS64.TRYWAIT P1, [UR37+0x38810], R4 ;  /* 0x03881004ff0075a7 */ /* 0x000ea40008020165 */
[----:B--2---:R-:W-:Y:S05]  /*33f0*/  @!P1 BRA `(.L_x_3453) ;  /* 0x000000d800889947 */ /* 0x004fea0003800000 */
.L_x_3563:
[----:B------:R-:W-:Y:S05]  /*3400*/  @P0 BRA `(.L_x_3454) ;  /* 0x0000000000040947 */ /* 0x000fea0003800000 */
[----:B------:R-:W-:Y:S01]  /*3410*/  BPT.TRAP 0x1 ;  /* 0x000000040000795c */ /* 0x000fe20000300000 */
.L_x_3454:
[----:B------:R3:W4:Y:S01]  /*3420*/  SYNCS.PHASECHK.TRANS64.TRYWAIT P1, [R3+URZ+0x38850], R6 ;  /* 0x03885006030075a7 */ /* 0x000722000802017f */
[----:B------:R-:W-:Y:S05]  /*3430*/  @P0 BRA `(.L_x_3455) ;  /* 0x0000000000040947 */ /* 0x000fea0003800000 */
[----:B------:R-:W-:Y:S01]  /*3440*/  BPT.TRAP 0x1 ;  /* 0x000000040000795c */ /* 0x000fe20000300000 */
.L_x_3455:
[----:B----4-:R-:W-:Y:S05]  /*3450*/  @P1 BRA `(.L_x_3456) ;  /* 0x0000000000081947 */ /* 0x010fea0003800000 */
[----:B------:R-:W4:Y:S02]  /*3460*/  SYNCS.PHASECHK.TRANS64.TRYWAIT P1, [R3+URZ+0x38850], R6 ;  /* 0x03885006030075a7 */ /* 0x000f24000802017f */
[----:B----4-:R-:W-:Y:S05]  /*3470*/  @!P1 BRA `(.L_x_3457) ;  /* 0x000000d800809947 */ /* 0x010fea0003800000 */
.L_x_3456:
[----:B------:R-:W-:Y:S01]  /*3480*/  UIADD3 UR4, UR37, 0x400, URZ ;  /* 0x0000040025047890 */ /* 0x000fe2000fffe03f */
[----:B------:R-:W-:Y:S01]  /*3490*/  WARPGROUP.ARRIVE ;  /* 0x00000000000079c5 */ /* 0x000fe20000000000 */
[----:B------:R-:W-:-:S05]  /*34a0*/  UIADD3 UR5, UR37, 0x26400, URZ ;  /* 0x0002640025057890 */ /* 0x000fca000fffe03f */
[----:B--2---:R-:W2:Y:S01]  /*34b0*/  S2R R4, SR_TID.X ;  /* 0x0000000000047919 */ /* 0x004ea20000002100 */
[----:B------:R-:W-:Y:S01]  /*34c0*/  USHF.R.U32.HI UR4, URZ, 0x4, UR4 ;  /* 0x000000043f047899 */ /* 0x000fe20008011604 */
[----:B------:R-:W-:Y:S01]  /*34d0*/  IMAD R5, R173, -0x40, R152 ;  /* 0xffffffc0ad057824 */ /* 0x000fe200078e0298 */
[----:B------:R-:W-:Y:S01]  /*34e0*/  USHF.R.U32.HI UR5, URZ, 0x4, UR5 ;  /* 0x000000043f057899 */ /* 0x000fe20008011605 */
[----:B------:R-:W5:Y:S01]  /*34f0*/  S2R R57, SR_TID.X ;  /* 0x0000000000397919 */ /* 0x000f620000002100 */
[----:B------:R-:W-:Y:S02]  /*3500*/  ULOP3.LUT UR4, UR4, 0x3fff, URZ, 0xc0, !UPT ;  /* 0x00003fff04047892 */ /* 0x000fe4000f8ec03f */
[----:B------:R-:W-:Y:S01]  /*3510*/  ULOP3.LUT UR5, UR5, 0x3fff, URZ, 0xc0, !UPT ;  /* 0x00003fff05057892 */ /* 0x000fe2000f8ec03f */
[----:B------:R-:W-:Y:S01]  /*3520*/  IADD3 R5, -R22, 0x40, R5 ;  /* 0x0000004016057810 */ /* 0x000fe20007ffe105 */
[----:B------:R-:W-:Y:S02]  /*3530*/  ULOP3.LUT UR4, UR4, 0x10000, URZ, 0xfc, !UPT ;  /* 0x0001000004047892 */ /* 0x000fe4000f8efc3f */
[----:B------:R-:W-:Y:S01]  /*3540*/  ULOP3.LUT UR5, UR5, 0x10000, URZ, 0xfc, !UPT ;  /* 0x0001000005057892 */ /* 0x000fe2000f8efc3f */
[C---:B------:R-:W-:Y:S01]  /*3550*/  ISETP.GT.AND P1, PT, R5.reuse, RZ, PT ;  /* 0x000000ff0500720c */ /* 0x040fe20003f24270 */
[----:B------:R-:W-:Y:S01]  /*3560*/  ULEA UR6, UR36, UR4, 0xc ;  /* 0x0000000424067291 */ /* 0x000fe2000f8e603f */
[C---:B------:R-:W-:Y:S01]  /*3570*/  ISETP.GT.AND P2, PT, R5.reuse, 0x1, PT ;  /* 0x000000010500780c */ /* 0x040fe20003f44270 */
[----:B------:R-:W-:Y:S01]  /*3580*/  UMOV UR9, 0x40000040 ;  /* 0x4000004000097882 */ /* 0x000fe20000000000 */
[----:B------:R-:W-:Y:S01]  /*3590*/  UMOV UR11, 0x40000040 ;  /* 0x40000040000b7882 */ /* 0x000fe20000000000 */
[----:B------:R-:W-:Y:S01]  /*35a0*/  UIADD3 UR14, UR5, 0x800, URZ ;  /* 0x00000800050e7890 */ /* 0x000fe2000fffe03f */
[C---:B------:R-:W-:Y:S01]  /*35b0*/  ISETP.GT.AND P3, PT, R5.reuse, 0x8, PT ;  /* 0x000000080500780c */ /* 0x040fe20003f64270 */
[----:B------:R-:W-:Y:S01]  /*35c0*/  UMOV UR8, UR5 ;  /* 0x0000000500087c82 */ /* 0x000fe20008000000 */
[----:B------:R-:W-:Y:S01]  /*35d0*/  UMOV UR10, UR6 ;  /* 0x00000006000a7c82 */ /* 0x000fe20008000000 */
[----:B------:R-:W-:Y:S01]  /*35e0*/  UIADD3 UR15, UR6, 0x800, URZ ;  /* 0x00000800060f7890 */ /* 0x000fe2000fffe03f */
[----:B------:R-:W-:Y:S01]  /*35f0*/  HGMMA.64x64x16.F32.BF16 R24, gdesc[UR8], R24, gsb0 ;  /* 0x00e00000081879f0 */ /* 0x000fe20008001818 */
[----:B------:R-:W-:Y:S01]  /*3600*/  UIADD3 UR8, UR5, 0x2, URZ ;  /* 0x0000000205087890 */ /* 0x000fe2000fffe03f */
[C---:B------:R-:W-:Y:S01]  /*3610*/  ISETP.GT.AND P4, PT, R5.reuse, 0x9, PT ;  /* 0x000000090500780c */ /* 0x040fe20003f84270 */
[----:B------:R-:W-:Y:S01]  /*3620*/  UIADD3 UR10, UR6, 0x2, URZ ;  /* 0x00000002060a7890 */ /* 0x000fe2000fffe03f */
[C---:B------:R-:W-:Y:S01]  /*3630*/  ISETP.GT.AND P5, PT, R5.reuse, 0x10, PT ;  /* 0x000000100500780c */ /* 0x040fe20003fa4270 */
[----:B------:R-:W-:Y:S01]  /*3640*/  UMOV UR9, 0x40000040 ;  /* 0x4000004000097882 */ /* 0x000fe20000000000 */
[----:B------:R-:W-:Y:S01]  /*3650*/  UMOV UR11, 0x40000040 ;  /* 0x40000040000b7882 */ /* 0x000fe20000000000 */
[----:B------:R-:W-:Y:S01]  /*3660*/  UMOV UR25, 0x40000040 ;  /* 0x4000004000197882 */ /* 0x000fe20000000000 */
[----:B------:R-:W-:Y:S01]  /*3670*/  UMOV UR27, 0x40000040 ;  /* 0x40000040001b7882 */ /* 0x000fe20000000000 */
[----:B------:R-:W-:-:S02]  /*3680*/  ISETP.GT.AND P6, PT, R5, 0x11, PT ;  /* 0x000000110500780c */ /* 0x000fc40003fc4270 */
[----:B--2---:R-:W-:Y:S02]  /*3690*/  SHF.R.U32.HI R4, RZ, 0x7, R4 ;  /* 0x00000007ff047819 */ /* 0x004fe40000011604 */
[----:B-----5:R-:W-:-:S04]  /*36a0*/  LOP3.LUT R57, R57, 0x7f, RZ, 0xc0, !PT ;  /* 0x0000007f39397812 */ /* 0x020fc800078ec0ff */
[----:B------:R-:W2:Y:S02]  /*36b0*/  SHFL.IDX PT, R4, R4, RZ, 0x1f ;  /* 0x00001fff04047589 */ /* 0x000ea400000e0000 */
[----:B--2---:R-:W-:-:S13]  /*36c0*/  R2UR UR7, R4 ;  /* 0x00000000040772ca */ /* 0x004fda00000e0000 */
[----:B------:R-:W-:-:S04]  /*36d0*/  UISETP.GT.AND UP0, UPT, UR7, 0x7f, UPT ;  /* 0x0000007f0700788c */ /* 0x000fc8000bf04270 */
[----:B------:R-:W-:Y:S01]  /*36e0*/  USEL UR7, URZ, 0x2, !UP0 ;  /* 0x000000023f077887 */ /* 0x000fe2000c000000 */
[----:B------:R-:W-:Y:S02]  /*36f0*/  WARPGROUP.DEPBAR.LE gsb0, 0x0 ;  /* 0x00008000000079c5 */ /* 0x000fe40000010000 */
[----:B------:R-:W-:-:S06]  /*3700*/  WARPGROUP.ARRIVE ;  /* 0x00000000000079c5 */ /* 0x000fcc0000000000 */
[----:B------:R-:W-:Y:S01]  /*3710*/  HGMMA.64x64x16.F32.BF16 R24, gdesc[UR8], R24, gsb0 ;  /* 0x00e00000081879f0 */ /* 0x000fe20008001818 */
[----:B------:R-:W-:Y:S02]  /*3720*/  UIADD3 UR8, UR5, 0x4, URZ ;  /* 0x0000000405087890 */ /* 0x000fe4000fffe03f */
[----:B------:R-:W-:Y:S01]  /*3730*/  UIADD3 UR10, UR6, 0x4, URZ ;  /* 0x00000004060a7890 */ /* 0x000fe2000fffe03f */
[----:B------:R-:W-:Y:S01]  /*3740*/  UMOV UR9, 0x40000040 ;  /* 0x4000004000097882 */ /* 0x000fe20000000000 */
[----:B------:R-:W-:Y:S01]  /*3750*/  UMOV UR11, 0x40000040 ;  /* 0x40000040000b7882 */ /* 0x000fe20000000000 */
        /* <DEDUP_REMOVED lines=94> */
[----:B------:R-:W-:Y:S02]  /*3d40*/  UIADD3 UR8, UR7, UR14, URZ ;  /* 0x0000000e07087290 */ /* 0x000fe4000fffe03f */
[----:B------:R-:W-:Y:S01]  /*3d50*/  UIADD3 UR10, UR7, UR15, URZ ;  /* 0x0000000f070a7290 */ /* 0x000fe2000fffe03f */
[----:B------:R-:W-:Y:S01]  /*3d60*/  UMOV UR9, 0x40000040 ;  /* 0x4000004000097882 */ /* 0x000fe20000000000 */
[----:B------:R-:W-:Y:S01]  /*3d70*/  UMOV UR11, 0x40000040 ;  /* 0x40000040000b7882 */ /* 0x000fe20000000000 */
[----:B------:R-:W-:Y:S02]  /*3d80*/  WARPGROUP.DEPBAR.LE gsb0, 0x0 ;  /* 0x00008000000079c5 */ /* 0x000fe40000010000 */
[----:B------:R-:W-:-:S06]  /*3d90*/  WARPGROUP.ARRIVE ;  /* 0x00000000000079c5 */ /* 0x000fcc0000000000 */
[----:B------:R-:W-:Y:S01]  /*3da0*/  HGMMA.64x64x16.F32.BF16 R24, gdesc[UR8], R24, gsb0 ;  /* 0x00e00000081879f0 */ /* 0x000fe20008001818 */
[----:B------:R-:W-:Y:S01]  /*3db0*/  UMOV UR9, 0x4 ;  /* 0x0000000400097882 */ /* 0x000fe20000000000 */
[----:B------:R-:W-:Y:S01]  /*3dc0*/  UMOV UR10, 0x28 ;  /* 0x00000028000a7882 */ /* 0x000fe20000000000 */
[----:B------:R-:W-:Y:S02]  /*3dd0*/  USEL UR8, UR9, 0x2, UP0 ;  /* 0x0000000209087887 */ /* 0x000fe40008000000 */
[----:B------:R-:W-:Y:S02]  /*3de0*/  USEL UR9, UR9, 0x6, !UP0 ;  /* 0x0000000609097887 */ /* 0x000fe4000c000000 */
[----:B------:R-:W-:Y:S02]  /*3df0*/  UIADD3 UR24, UR14, UR8, URZ ;  /* 0x000000080e187290 */ /* 0x000fe4000fffe03f */
[----:B------:R-:W-:Y:S01]  /*3e00*/  UIADD3 UR26, UR15, UR8, URZ ;  /* 0x000000080f1a7290 */ /* 0x000fe2000fffe03f */
[----:B------:R-:W-:Y:S01]  /*3e10*/  UMOV UR11, 0xa00 ;  /* 0x00000a00000b7882 */ /* 0x000fe20000000000 */
[----:B------:R-:W-:-:S02]  /*3e20*/  USEL UR10, UR10, 0x26, UP0 ;  /* 0x000000260a0a7887 */ /* 0x000fc40008000000 */
[----:B------:R-:W-:Y:S02]  /*3e30*/  USEL UR11, UR11, 0x980, UP0 ;  /* 0x000009800b0b7887 */ /* 0x000fe40008000000 */
[----:B------:R-:W-:Y:S02]  /*3e40*/  ULOP3.LUT UR10, UR10, 0x6, URZ, 0xc0, !UPT ;  /* 0x000000060a0a7892 */ /* 0x000fe4000f8ec03f */
[----:B------:R-:W-:Y:S01]  /*3e50*/  ULOP3.LUT UR11, UR11, 0xa00, URZ, 0xc0, !UPT ;  /* 0x00000a000b0b7892 */ /* 0x000fe2000f8ec03f */
[----:B------:R-:W-:Y:S02]  /*3e60*/  WARPGROUP.DEPBAR.LE gsb0, 0x0 ;  /* 0x00008000000079c5 */ /* 0x000fe40000010000 */
[----:B------:R-:W-:-:S06]  /*3e70*/  WARPGROUP.ARRIVE ;  /* 0x00000000000079c5 */ /* 0x000fcc0000000000 */
[----:B------:R-:W-:Y:S01]  /*3e80*/  HGMMA.64x64x16.F32.BF16 R24, gdesc[UR24], R24, gsb0 ;  /* 0x00e00000181879f0 */ /* 0x000fe20008001818 */
[----:B------:R-:W-:Y:S02]  /*3e90*/  UIADD3 UR24, UR14, UR9, URZ ;  /* 0x000000090e187290 */ /* 0x000fe4000fffe03f */
[----:B------:R-:W-:Y:S01]  /*3ea0*/  UIADD3 UR26, UR15, UR9, URZ ;  /* 0x000000090f1a7290 */ /* 0x000fe2000fffe03f */
[----:B------:R-:W-:Y:S01]  /*3eb0*/  UMOV UR25, 0x40000040 ;  /* 0x4000004000197882 */ /* 0x000fe20000000000 */
[----:B------:R-:W-:Y:S01]  /*3ec0*/  UMOV UR27, 0x40000040 ;  /* 0x40000040001b7882 */ /* 0x000fe20000000000 */
[----:B------:R-:W-:Y:S01]  /*3ed0*/  ULOP3.LUT UR15, UR42, 0x2000000, URZ, 0xfc, !UPT ;  /* 0x020000002a0f7892 */ /* 0x000fe2000f8efc3f */
[----:B------:R-:W-:Y:S02]  /*3ee0*/  WARPGROUP.DEPBAR.LE gsb0, 0x0 ;  /* 0x00008000000079c5 */ /* 0x000fe40000010000 */
[----:B------:R-:W-:-:S06]  /*3ef0*/  WARPGROUP.ARRIVE ;  /* 0x00000000000079c5 */ /* 0x000fcc0000000000 */
[----:B------:R-:W-:Y:S01]  /*3f00*/  HGMMA.64x64x16.F32.BF16 R24, gdesc[UR24], R24, gsb0 ;  /* 0x00e00000181879f0 */ /* 0x000fe20008001818 */
[----:B------:R-:W-:Y:S02]  /*3f10*/  UIADD3 UR24, UR10, UR11, UR5 ;  /* 0x0000000b0a187290 */ /* 0x000fe4000fffe005 */
[----:B------:R-:W-:Y:S01]  /*3f20*/  UIADD3 UR26, UR10, UR11, UR6 ;  /* 0x0000000b0a1a7290 */ /* 0x000fe2000fffe006 */
[----:B------:R-:W-:Y:S01]  /*3f30*/  UMOV UR25, 0x40000040 ;  /* 0x4000004000197882 */ /* 0x000fe20000000000 */
[----:B------:R-:W-:Y:S01]  /*3f40*/  UMOV UR27, 0x40000040 ;  /* 0x40000040001b7882 */ /* 0x000fe20000000000 */
[----:B------:R-:W-:Y:S02]  /*3f50*/  UIADD3 UR10, UR5, 0xa00, URZ ;  /* 0x00000a00050a7890 */ /* 0x000fe4000fffe03f */
[----:B------:R-:W-:Y:S01]  /*3f60*/  UIADD3 UR11, UR6, 0xa00, URZ ;  /* 0x00000a00060b7890 */ /* 0x000fe2000fffe03f */
        /* <DEDUP_REMOVED lines=21> */
[----:B------:R-:W-:Y:S01]  /*40c0*/  UMOV UR10, 0x30 ;  /* 0x00000030000a7882 */ /* 0x000fe20000000000 */
[----:B------:R-:W-:Y:S01]  /*40d0*/  UMOV UR11, 0xc00 ;  /* 0x00000c00000b7882 */ /* 0x000fe20000000000 */
[----:B------:R-:W-:Y:S02]  /*40e0*/  USEL UR10, UR10, 0x2e, UP0 ;  /* 0x0000002e0a0a7887 */ /* 0x000fe40008000000 */
[----:B------:R-:W-:-:S02]  /*40f0*/  USEL UR11, UR11, 0xb80, UP0 ;  /* 0x00000b800b0b7887 */ /* 0x000fc40008000000 */
[----:B------:R-:W-:Y:S02]  /*4100*/  ULOP3.LUT UR10, UR10, 0x6, URZ, 0xc0, !UPT ;  /* 0x000000060a0a7892 */ /* 0x000fe4000f8ec03f */
        /* <DEDUP_REMOVED lines=53> */
[----:B------:R-:W-:Y:S02]  /*4460*/  UMOV UR7, 0x40 ;  /* 0x0000004000077882 */ /* 0x000fe40000000000 */
[----:B------:R-:W-:-:S04]  /*4470*/  USEL UR7, UR7, 0x3e, UP0 ;  /* 0x0000003e07077887 */ /* 0x000fc80008000000 */
        /* <DEDUP_REMOVED lines=8> */
[----:B------:R-:W-:Y:S02]  /*4500*/  UIADD3 UR8, UR9, UR10, URZ ;  /* 0x0000000a09087290 */ /* 0x000fe4000fffe03f */
[----:B------:R-:W-:-:S03]  /*4510*/  UIADD3 UR10, UR9, UR11, URZ ;  /* 0x0000000b090a7290 */ /* 0x000fc6000fffe03f */
[----:B------:R-:W-:Y:S01]  /*4520*/  UMOV UR9, 0x40000040 ;  /* 0x4000004000097882 */ /* 0x000fe20000000000 */
[----:B------:R-:W-:Y:S01]  /*4530*/  UMOV UR11, 0x40000040 ;  /* 0x40000040000b7882 */ /* 0x000fe20000000000 */
[----:B------:R-:W-:Y:S02]  /*4540*/  WARPGROUP.DEPBAR.LE gsb0, 0x0 ;  /* 0x00008000000079c5 */ /* 0x000fe40000010000 */
[----:B------:R-:W-:-:S06]  /*4550*/  WARPGROUP.ARRIVE ;  /* 0x00000000000079c5 */ /* 0x000fcc0000000000 */
[----:B------:R-:W-:Y:S03]  /*4560*/  HGMMA.64x64x16.F32.BF16 R24, gdesc[UR24], R24, gsb0 ;  /* 0x00e00000181879f0 */ /* 0x000fe60008001818 */
[----:B------:R-:W-:Y:S02]  /*4570*/  WARPGROUP.DEPBAR.LE gsb0, 0x0 ;  /* 0x00008000000079c5 */ /* 0x000fe40000010000 */
[----:B------:R-:W-:-:S06]  /*4580*/  WARPGROUP.ARRIVE ;  /* 0x00000000000079c5 */ /* 0x000fcc0000000000 */
[----:B------:R-:W-:Y:S01]  /*4590*/  HGMMA.64x64x16.F32.BF16 R24, gdesc[UR8], R24, gsb0 ;  /* 0x00e00000081879f0 */ /* 0x000fe20008001818 */
[----:B------:R-:W-:Y:S01]  /*45a0*/  UMOV UR8, 0x1000 ;  /* 0x0000100000087882 */ /* 0x000fe20000000000 */
[----:B------:R-:W-:Y:S01]  /*45b0*/  UMOV UR9, 0x40000040 ;  /* 0x4000004000097882 */ /* 0x000fe20000000000 */
[----:B------:R-:W-:Y:S01]  /*45c0*/  USEL UR8, UR8, 0xf80, UP0 ;  /* 0x00000f8008087887 */ /* 0x000fe20008000000 */
[----:B------:R-:W-:-:S03]  /*45d0*/  UMOV UR11, 0x40000040 ;  /* 0x40000040000b7882 */ /* 0x000fc60000000000 */
[----:B------:R-:W-:-:S04]  /*45e0*/  ULOP3.LUT UR8, UR8, 0x1e00, URZ, 0xc0, !UPT ;  /* 0x00001e0008087892 */ /* 0x000fc8000f8ec03f */
[----:B------:R-:W-:Y:S02]  /*45f0*/  UIADD3 UR10, UR7, UR8, UR5 ;  /* 0x00000008070a7290 */ /* 0x000fe4000fffe005 */
[----:B------:R-:W-:-:S03]  /*4600*/  UIADD3 UR6, UR7, UR8, UR6 ;  /* 0x0000000807067290 */ /* 0x000fc6000fffe006 */
[----:B------:R-:W-:Y:S02]  /*4610*/  UMOV UR7, 0x40000040 ;  /* 0x4000004000077882 */ /* 0x000fe40000000000 */
[----:B------:R-:W-:Y:S02]  /*4620*/  UMOV UR8, UR10 ;  /* 0x0000000a00087c82 */ /* 0x000fe40008000000 */
[----:B------:R-:W-:Y:S01]  /*4630*/  UMOV UR10, UR6 ;  /* 0x00000006000a7c82 */ /* 0x000fe20008000000 */
[----:B------:R-:W-:Y:S01]  /*4640*/  ULDC UR6, c[0x0][0xad0] ;  /* 0x0002b40000067ab9 */ /* 0x000fe20000000800 */
[----:B------:R-:W-:Y:S02]  /*4650*/  WARPGROUP.DEPBAR.LE gsb0, 0x0 ;  /* 0x00008000000079c5 */ /* 0x000fe40000010000 */
[----:B------:R-:W-:-:S06]  /*4660*/  WARPGROUP.ARRIVE ;  /* 0x00000000000079c5 */ /* 0x000fcc0000000000 */
[----:B------:R-:W-:Y:S01]  /*4670*/  HGMMA.64x64x16.F32.BF16 R24, gdesc[UR8], R24, gsb0 ;  /* 0x00e00000081879f0 */ /* 0x000fe20008001818 */
[----:B------:R-:W-:Y:S01]  /*4680*/  ULDC UR9, c[0x0][0xa80] ;  /* 0x0002a00000097ab9 */ /* 0x000fe20000000800 */
[----:B------:R-:W-:Y:S01]  /*4690*/  UMOV UR11, 0x40000040 ;  /* 0x40000040000b7882 */ /* 0x000fe20000000000 */
        /* <DEDUP_REMOVED lines=24> */
[----:B--2---:R-:W-:Y:S01]  /*4820*/  FSEL R24, R24, -INF , P1 ;  /* 0xff80000018187808 */ /* 0x004fe20000800000 */
[----:B------:R-:W-:Y:S01]  /*4830*/  FMUL.FTZ R48, R48, UR6 ;  /* 0x0000000630307c20 */ /* 0x000fe20008410000 */
[----:B------:R-:W-:Y:S01]  /*4840*/  FMUL.FTZ R42, R42, UR6 ;  /* 0x000000062a2a7c20 */ /* 0x000fe20008410000 */
[----:B------:R-:W-:Y:S01]  /*4850*/  FMUL.FTZ R49, R49, UR6 ;  /* 0x0000000631317c20 */ /* 0x000fe20008410000 */
[----:B------:R-:W-:Y:S01]  /*4860*/  FMUL.FTZ R43, R43, UR6 ;  /* 0x000000062b2b7c20 */ /* 0x000fe20008410000 */
[----:B------:R-:W-:Y:S01]  /*4870*/  FMUL.FTZ R52, R52, UR6 ;  /* 0x0000000634347c20 */ /* 0x000fe20008410000 */
[----:B------:R-:W-:Y:S01]  /*4880*/  FMUL.FTZ R53, R53, UR6 ;  /* 0x0000000635357c20 */ /* 0x000fe20008410000 */
[----:B------:R-:W2:Y:S01]  /*4890*/  MUFU.TANH R29, R29 ;  /* 0x0000001d001d7308 */ /* 0x000ea20000002400 */
[----:B-----5:R-:W-:Y:S01]  /*48a0*/  FSEL R25, R25, -INF , P2 ;  /* 0xff80000019197808 */ /* 0x020fe20001000000 */
[----:B------:R-:W-:Y:S01]  /*48b0*/  FMUL.FTZ R46, R46, UR6 ;  /* 0x000000062e2e7c20 */ /* 0x000fe20008410000 */
[----:B------:R-:W-:Y:S01]  /*48c0*/  FMUL.FTZ R47, R47, UR6 ;  /* 0x000000062f2f7c20 */ /* 0x000fe20008410000 */
[----:B------:R-:W-:Y:S01]  /*48d0*/  FMUL.FTZ R50, R50, UR6 ;  /* 0x0000000632327c20 */ /* 0x000fe20008410000 */
[----:B------:R-:W-:Y:S01]  /*48e0*/  FMNMX.FTZ R7, R24, R25, !PT ;  /* 0x0000001918077209 */ /* 0x000fe20007810000 */
[----:B------:R-:W-:Y:S01]  /*48f0*/  FMUL.FTZ R51, R51, UR6 ;  /* 0x0000000633337c20 */ /* 0x000fe20008410000 */
[----:B------:R-:W-:Y:S01]  /*4900*/  FMUL.FTZ R54, R54, UR6 ;  /* 0x0000000636367c20 */ /* 0x000fe20008410000 */
[----:B------:R-:W5:Y:S01]  /*4910*/  MUFU.TANH R32, R32 ;  /* 0x0000002000207308 */ /* 0x000f620000002400 */
[----:B0-----:R-:W-:Y:S01]  /*4920*/  FSEL R28, R28, -INF , P3 ;  /* 0xff8000001c1c7808 */ /* 0x001fe20001800000 */
[----:B------:R-:W-:Y:S01]  /*4930*/  FMUL.FTZ R55, R55, UR6 ;  /* 0x0000000637377c20 */ /* 0x000fe20008410000 */
[----:B------:R-:W-:-:S02]  /*4940*/  ULEA UR6, UR36, UR15, 0xc ;  /* 0x0000000f24067291 */ /* 0x000fc4000f8e603f */
[----:B------:R-:W-:Y:S02]  /*4950*/  FMNMX.FTZ R4, R28, R7, !PT ;  /* 0x000000071c047209 */ /* 0x000fe40007810000 */
[----:B------:R-:W-:Y:S01]  /*4960*/  UIADD3 UR8, UR6, 0x80, URZ ;  /* 0x0000008006087890 */ /* 0x000fe2000fffe03f */
[----:B------:R-:W0:Y:S01]  /*4970*/  MUFU.TANH R26, R26 ;  /* 0x0000001a001a7308 */ /* 0x000e220000002400 */
[----:B--2---:R-:W-:-:S04]  /*4980*/  FSEL R29, R29, -INF , P4 ;  /* 0xff8000001d1d7808 */ /* 0x004fc80002000000 */
[----:B------:R-:W-:Y:S01]  /*4990*/  FMNMX.FTZ R7, R29, R4, !PT ;  /* 0x000000041d077209 */ /* 0x000fe20007810000 */
[----:B------:R-:W-:Y:S01]  /*49a0*/  UMOV UR10, UR8 ;  /* 0x00000008000a7c82 */ /* 0x000fe20008000000 */
[----:B------:R-:W-:Y:S01]  /*49b0*/  UIADD3 UR8, UR6, 0x100, URZ ;  /* 0x0000010006087890 */ /* 0x000fe2000fffe03f */
[----:B------:R-:W2:Y:S01]  /*49c0*/  MUFU.TANH R33, R33 ;  /* 0x0000002100217308 */ /* 0x000ea20000002400 */
[----:B-----5:R-:W-:-:S04]  /*49d0*/  FSEL R32, R32, -INF , P5 ;  /* 0xff80000020207808 */ /* 0x020fc80002800000 */
[----:B------:R-:W-:-:S03]  /*49e0*/  FMNMX.FTZ R4, R32, R7, !PT ;  /* 0x0000000720047209 */ /* 0x000fc60007810000 */
[----:B------:R-:W5:Y:S01]  /*49f0*/  MUFU.TANH R27, R27 ;  /* 0x0000001b001b7308 */ /* 0x000f620000002400 */
[----:B0-----:R-:W-:Y:S02]  /*4a00*/  FSEL R26, R26, -INF , P1 ;  /* 0xff8000001a1a7808 */ /* 0x001fe40000800000 */
[----:B------:R-:W-:-:S05]  /*4a10*/  ISETP.GT.AND P1, PT, R5, 0x18, PT ;  /* 0x000000180500780c */ /* 0x000fca0003f24270 */
[----:B------:R-:W0:Y:S01]  /*4a20*/  MUFU.TANH R36, R36 ;  /* 0x0000002400247308 */ /* 0x000e220000002400 */
[----:B--2---:R-:W-:-:S04]  /*4a30*/  FSEL R33, R33, -INF , P6 ;  /* 0xff80000021217808 */ /* 0x004fc80003000000 */
[----:B------:R-:W-:-:S03]  /*4a40*/  FMNMX.FTZ R7, R33, R4, !PT ;  /* 0x0000000421077209 */ /* 0x000fc60007810000 */
[----:B------:R-:W2:Y:S01]  /*4a50*/  MUFU.TANH R30, R30 ;  /* 0x0000001e001e7308 */ /* 0x000ea20000002400 */
[----:B-----5:R-:W-:Y:S02]  /*4a60*/  FSEL R27, R27, -INF , P2 ;  /* 0xff8000001b1b7808 */ /* 0x020fe40001000000 */
[----:B------:R-:W-:-:S05]  /*4a70*/  ISETP.GT.AND P2, PT, R5, 0x19, PT ;  /* 0x000000190500780c */ /* 0x000fca0003f44270 */
[----:B------:R-:W5:Y:S01]  /*4a80*/  MUFU.TANH R37, R37 ;  /* 0x0000002500257308 */ /* 0x000f620000002400 */
[----:B0-----:R-:W-:-:S04]  /*4a90*/  FSEL R36, R36, -INF , P1 ;  /* 0xff80000024247808 */ /* 0x001fc80000800000 */
[----:B------:R-:W-:-:S03]  /*4aa0*/  FMNMX.FTZ R4, R36, R7, !PT ;  /* 0x0000000724047209 */ /* 0x000fc60007810000 */
[----:B------:R-:W0:Y:S01]  /*4ab0*/  MUFU.TANH R31, R31 ;  /* 0x0000001f001f7308 */ /* 0x000e220000002400 */
[----:B--2---:R-:W-:Y:S02]  /*4ac0*/  FSEL R30, R30, -INF , P3 ;  /* 0xff8000001e1e7808 */ /* 0x004fe40001800000 */
[----:B------:R-:W-:-:S05]  /*4ad0*/  ISETP.GT.AND P3, PT, R5, 0x20, PT ;  /* 0x000000200500780c */ /* 0x000fca0003f64270 */
        /* <DEDUP_REMOVED lines=37> */
[----:B-----5:R-:W-:-:S07]  /*4d30*/  FSEL R49, R49, -INF , P2 ;  /* 0xff80000031317808 */ /* 0x020fce0001000000 */
[----:B------:R-:W5:Y:S01]  /*4d40*/  MUFU.TANH R53, R53 ;  /* 0x0000003500357308 */ /* 0x000f620000002400 */
[----:B0-----:R-:W-:Y:S02]  /*4d50*/  FSEL R43, R43, -INF , P4 ;  /* 0xff8000002b2b7808 */ /* 0x001fe40002000000 */
[----:B------:R-:W-:Y:S02]  /*4d60*/  ISETP.GT.AND P4, PT, R5, 0x39, PT ;  /* 0x000000390500780c */ /* 0x000fe40003f84270 */
[----:B------:R-:W-:-:S03]  /*4d70*/  FMNMX.FTZ R5, R49, R4, !PT ;  /* 0x0000000431057209 */ /* 0x000fc60007810000 */
[----:B------:R-:W0:Y:S01]  /*4d80*/  MUFU.TANH R46, R46 ;  /* 0x0000002e002e7308 */ /* 0x000e220000002400 */
[----:B--2---:R-:W-:-:S04]  /*4d90*/  FSEL R52, R52, -INF , P3 ;  /* 0xff80000034347808 */ /* 0x004fc80001800000 */
[----:B------:R-:W-:-:S03]  /*4da0*/  FMNMX.FTZ R4, R52, R5, !PT ;  /* 0x0000000534047209 */ /* 0x000fc60007810000 */
[----:B------:R-:W2:Y:S01]  /*4db0*/  MUFU.TANH R47, R47 ;  /* 0x0000002f002f7308 */ /* 0x000ea20000002400 */
[----:B-----5:R-:W-:-:S04]  /*4dc0*/  FSEL R53, R53, -INF , P4 ;  /* 0xff80000035357808 */ /* 0x020fc80002000000 */
[----:B-1-34-:R-:W-:-:S03]  /*4dd0*/  FMNMX.FTZ R6, R53, R4, !PT ;  /* 0x0000000435067209 */ /* 0x01afc60007810000 */
[----:B------:R-:W1:Y:S01]  /*4de0*/  MUFU.TANH R50, R50 ;  /* 0x0000003200327308 */ /* 0x000e620000002400 */
[----:B0-----:R-:W-:Y:S01]  /*4df0*/  FSEL R46, R46, -INF , P5 ;  /* 0xff8000002e2e7808 */ /* 0x001fe20002800000 */
[----:B------:R-:W0:Y:S06]  /*4e00*/  SHFL.BFLY PT, R5, R6, 0x2, 0x1f ;  /* 0x0c401f0006057f89 */ /* 0x000e2c00000e0000 */
[----:B------:R-:W3:Y:S01]  /*4e10*/  MUFU.TANH R51, R51 ;  /* 0x0000003300337308 */ /* 0x000ee20000002400 */
[----:B--2---:R-:W-:-:S07]  /*4e20*/  FSEL R47, R47, -INF , P6 ;  /* 0xff8000002f2f7808 */ /* 0x004fce0003000000 */
[----:B------:R-:W2:Y:S01]  /*4e30*/  MUFU.TANH R54, R54 ;  /* 0x0000003600367308 */ /* 0x000ea20000002400 */
[----:B-1----:R-:W-:-:S07]  /*4e40*/  FSEL R50, R50, -INF , P1 ;  /* 0xff80000032327808 */ /* 0x002fce0000800000 */
[----:B------:R-:W1:Y:S01]  /*4e50*/  MUFU.TANH R55, R55 ;  /* 0x0000003700377308 */ /* 0x000e620000002400 */
[----:B---3--:R-:W-:Y:S02]  /*4e60*/  FSEL R51, R51, -INF , P2 ;  /* 0xff80000033337808 */ /* 0x008fe40001000000 */
[----:B0-----:R-:W-:Y:S02]  /*4e70*/  FMNMX.FTZ R7, R6, R5, !PT ;  /* 0x0000000506077209 */ /* 0x001fe40007810000 */
[----:B------:R-:W-:Y:S02]  /*4e80*/  FMNMX.FTZ R5, R26, R27, !PT ;  /* 0x0000001b1a057209 */ /* 0x000fe40007810000 */
[----:B------:R-:W-:Y:S01]  /*4e90*/  ISETP.GE.AND P2, PT, R152, 0x41, PT ;  /* 0x000000419800780c */ /* 0x000fe20003f46270 */
[----:B------:R-:W0:Y:S01]  /*4ea0*/  SHFL.BFLY PT, R8, R7, 0x1, 0x1f ;  /* 0x0c201f0007087f89 */ /* 0x000e2200000e0000 */
[----:B------:R-:W-:Y:S02]  /*4eb0*/  FMNMX.FTZ R4, R30, R5, !PT ;  /* 0x000000051e047209 */ /* 0x000fe40007810000 */
[----:B--2---:R-:W-:-:S02]  /*4ec0*/  FSEL R54, R54, -INF , P3 ;  /* 0xff80000036367808 */ /* 0x004fc40001800000 */
[----:B------:R-:W-:-:S04]  /*4ed0*/  FMNMX.FTZ R5, R31, R4, !PT ;  /* 0x000000041f057209 */ /* 0x000fc80007810000 */
[----:B------:R-:W-:Y:S02]  /*4ee0*/  FMNMX.FTZ R4, R34, R5, !PT ;  /* 0x0000000522047209 */ /* 0x000fe40007810000 */
[----:B-1----:R-:W-:Y:S02]  /*4ef0*/  FSEL R55, R55, -INF , P4 ;  /* 0xff80000037377808 */ /* 0x002fe40002000000 */
        /* <DEDUP_REMOVED lines=15> */
[----:B------:R-:W-:Y:S01]  /*4ff0*/  MUFU.EX2 R6, R24 ;  /* 0x0000001800067308 */ /* 0x000fe20000000800 */
        /* <DEDUP_REMOVED lines=14> */
[--C-:B------:R-:W-:Y:S01]  /*50e0*/  FFMA.FTZ R155, R52, UR9, -R56.reuse ;  /* 0x00000009349b7c23 */ /* 0x100fe20008010838 */
[--C-:B------:R-:W-:Y:S01]  /*50f0*/  FFMA.FTZ R172, R53, UR9, -R56.reuse ;  /* 0x0000000935ac7c23 */ /* 0x100fe20008010838 */
[----:B------:R-:W1:Y:S08]  /*5100*/  MUFU.EX2 R7, R7 ;  /* 0x0000000700077308 */ /* 0x000e700000000800 */
[----:B------:R-:W-:Y:S08]  /*5110*/  MUFU.EX2 R8, R28 ;  /* 0x0000001c00087308 */ /* 0x000ff00000000800 */
[----:B------:R-:W2:Y:S01]  /*5120*/  MUFU.EX2 R9, R9 ;  /* 0x0000000900097308 */ /* 0x000ea20000000800 */
[----:B-1----:R-:W-:Y:S01]  /*5130*/  F2FP.BF16.F32.PACK_AB R156, R7, R6 ;  /* 0x00000006079c723e */ /* 0x002fe200000010ff */
[----:B------:R-:W-:Y:S01]  /*5140*/  FADD.FTZ R7, R6, R7 ;  /* 0x0000000706077221 */ /* 0x000fe20000010000 */
[----:B0-----:R-:W-:Y:S01]  /*5150*/  FMNMX.FTZ R24, R5, R14, !PT ;  /* 0x0000000e05187209 */ /* 0x001fe20007810000 */
[----:B------:R-:W-:-:S04]  /*5160*/  FFMA.FTZ R14, R40, UR9, -R56 ;  /* 0x00000009280e7c23 */ /* 0x000fc80008010838 */
[----:B------:R-:W-:Y:S01]  /*5170*/  MUFU.EX2 R10, R10 ;  /* 0x0000000a000a7308 */ /* 0x000fe20000000800 */
[----:B------:R-:W0:Y:S07]  /*5180*/  SHFL.BFLY PT, R5, R24, 0x1, 0x1f ;  /* 0x0c201f0018057f89 */ /* 0x000e2e00000e0000 */
[----:B------:R-:W1:Y:S01]  /*5190*/  MUFU.EX2 R11, R11 ;  /* 0x0000000b000b7308 */ /* 0x000e620000000800 */
[----:B--2---:R-:W-:Y:S01]  /*51a0*/  F2FP.BF16.F32.PACK_AB R158, R9, R8 ;  /* 0x00000008099e723e */ /* 0x004fe200000010ff */
[----:B------:R-:W-:-:S04]  /*51b0*/  FADD.FTZ R8, R8, R7 ;  /* 0x0000000708087221 */ /* 0x000fc80000010000 */
[----:B------:R-:W-:Y:S02]  /*51c0*/  FADD.FTZ R9, R9, R8 ;  /* 0x0000000809097221 */ /* 0x000fe40000010000 */
[----:B------:R-:W-:Y:S08]  /*51d0*/  MUFU.EX2 R12, R12 ;  /* 0x0000000c000c7308 */ /* 0x000ff00000000800 */
[----:B------:R-:W2:Y:S01]  /*51e0*/  MUFU.EX2 R13, R13 ;  /* 0x0000000d000d7308 */ /* 0x000ea20000000800 */
[----:B-1----:R-:W-:Y:S01]  /*51f0*/  F2FP.BF16.F32.PACK_AB R160, R11, R10 ;  /* 0x0000000a0ba0723e */ /* 0x002fe200000010ff */
[----:B------:R-:W-:Y:S01]  /*5200*/  FADD.FTZ R10, R10, R9 ;  /* 0x000000090a0a7221 */ /* 0x000fe20000010000 */
[----:B0-----:R-:W-:-:S03]  /*5210*/  FMNMX.FTZ R5, R24, R5, !PT ;  /* 0x0000000518057209 */ /* 0x001fc60007810000 */
[----:B------:R-:W-:Y:S01]  /*5220*/  FADD.FTZ R11, R11, R10 ;  /* 0x0000000a0b0b7221 */ /* 0x000fe20000010000 */
[C---:B------:R-:W-:Y:S01]  /*5230*/  FSETP.NEU.FTZ.AND P1, PT, R5.reuse, -INF , PT ;  /* 0xff8000000500780b */ /* 0x040fe20003f3d000 */
[----:B------:R-:W-:Y:S01]  /*5240*/  FMUL.FTZ R24, R5, UR9 ;  /* 0x0000000905187c20 */ /* 0x000fe20008410000 */
[----:B------:R-:W-:Y:S04]  /*5250*/  MUFU.EX2 R14, R14 ;  /* 0x0000000e000e7308 */ /* 0x000fe80000000800 */
[----:B------:R-:W-:Y:S02]  /*5260*/  FSEL R25, R24, RZ, P1 ;  /* 0x000000ff18197208 */ /* 0x000fe40000800000 */
[----:B------:R-:W-:Y:S02]  /*5270*/  ISETP.NE.AND P1, PT, R57, RZ, PT ;  /* 0x000000ff3900720c */ /* 0x000fe40003f25270 */
        /* <DEDUP_REMOVED lines=21> */
[----:B--2---:R-:W-:Y:S01]  /*53d0*/  F2FP.BF16.F32.PACK_AB R162, R13, R12 ;  /* 0x0000000c0da2723e */ /* 0x004fe200000010ff */
[----:B------:R-:W-:Y:S01]  /*53e0*/  FADD.FTZ R12, R12, R11 ;  /* 0x0000000b0c0c7221 */ /* 0x000fe20000010000 */
[----:B0-----:R-:W-:Y:S01]  /*53f0*/  F2FP.BF16.F32.PACK_AB R164, R15, R14 ;  /* 0x0000000e0fa4723e */ /* 0x001fe200000010ff */
[----:B------:R-:W-:-:S02]  /*5400*/  @!P1 VIADD R3, R3, 0x38860 ;  /* 0x0003886003039836 */ /* 0x000fc40000000000 */
[----:B------:R-:W-:Y:S01]  /*5410*/  FADD.FTZ R13, R13, R12 ;  /* 0x0000000c0d0d7221 */ /* 0x000fe20000010000 */
[----:B------:R-:W0:Y:S02]  /*5420*/  MUFU.EX2 R175, R27 ;  /* 0x0000001b00af7308 */ /* 0x000e240000000800 */
[----:B------:R-:W-:Y:S01]  /*5430*/  @!P1 PRMT R3, RZ, 0x654, R3 ;  /* 0x00000654ff039816 */ /* 0x000fe20000000003 */
[----:B------:R-:W-:-:S04]  /*5440*/  FADD.FTZ R14, R14, R13 ;  /* 0x0000000d0e0e7221 */ /* 0x000fc80000010000 */
[----:B------:R-:W-:Y:S01]  /*5450*/  FADD.FTZ R15, R15, R14 ;  /* 0x0000000e0f0f7221 */ /* 0x000fe20000010000 */
[----:B------:R-:W-:Y:S08]  /*5460*/  MUFU.EX2 R176, R30 ;  /* 0x0000001e00b07308 */ /* 0x000ff00000000800 */
[----:B------:R-:W2:Y:S01]  /*5470*/  MUFU.EX2 R177, R31 ;  /* 0x0000001f00b17308 */ /* 0x000ea20000000800 */
[----:B0-----:R-:W-:Y:S01]  /*5480*/  F2FP.BF16.F32.PACK_AB R157, R175, R174 ;  /* 0x000000aeaf9d723e */ /* 0x001fe200000010ff */
[----:B------:R-:W-:-:S06]  /*5490*/  FADD.FTZ R175, R174, R175 ;  /* 0x000000afaeaf7221 */ /* 0x000fcc0000010000 */
[----:B------:R-:W-:Y:S08]  /*54a0*/  MUFU.EX2 R178, R34 ;  /* 0x0000002200b27308 */ /* 0x000ff00000000800 */
[----:B------:R-:W0:Y:S01]  /*54b0*/  MUFU.EX2 R179, R35 ;  /* 0x0000002300b37308 */ /* 0x000e220000000800 */
[----:B--2---:R-:W-:Y:S01]  /*54c0*/  F2FP.BF16.F32.PACK_AB R159, R177, R176 ;  /* 0x000000b0b19f723e */ /* 0x004fe200000010ff */
[----:B------:R-:W-:Y:S01]  /*54d0*/  BAR.SYNC.DEFER_BLOCKING 0xf, 0x100 ;  /* 0x03c4000000007b1d */ /* 0x000fe20000010000 */
[----:B------:R-:W-:-:S04]  /*54e0*/  FADD.FTZ R176, R176, R175 ;  /* 0x000000afb0b07221 */ /* 0x000fc80000010000 */
[----:B------:R-:W-:Y:S01]  /*54f0*/  FADD.FTZ R177, R177, R176 ;  /* 0x000000b0b1b17221 */ /* 0x000fe20000010000 */
[----:B------:R-:W-:Y:S08]  /*5500*/  MUFU.EX2 R180, R38 ;  /* 0x0000002600b47308 */ /* 0x000ff00000000800 */
[----:B------:R-:W2:Y:S01]  /*5510*/  MUFU.EX2 R181, R39 ;  /* 0x0000002700b57308 */ /* 0x000ea20000000800 */
[----:B0-----:R-:W-:Y:S01]  /*5520*/  F2FP.BF16.F32.PACK_AB R161, R179, R178 ;  /* 0x000000b2b3a1723e */ /* 0x001fe200000010ff */
[----:B------:R-:W-:-:S04]  /*5530*/  FADD.FTZ R178, R178, R177 ;  /* 0x000000b1b2b27221 */ /* 0x000fc80000010000 */
[----:B------:R-:W-:Y:S02]  /*5540*/  FADD.FTZ R179, R179, R178 ;  /* 0x000000b2b3b37221 */ /* 0x000fe40000010000 */
[----:B------:R-:W-:Y:S01]  /*5550*/  MUFU.EX2 R20, R20 ;  /* 0x0000001400147308 */ /* 0x000fe20000000800 */
[----:B------:R0:W-:Y:S07]  /*5560*/  STSM.16.M88.4 [R184+0x36400], R156 ;  /* 0x0364009cb8007844 */ /* 0x0001ee0000000200 */
[----:B------:R-:W3:Y:S01]  /*5570*/  MUFU.EX2 R21, R21 ;  /* 0x0000001500157308 */ /* 0x000ee20000000800 */
[----:B--2---:R-:W-:Y:S01]  /*5580*/  F2FP.BF16.F32.PACK_AB R163, R181, R180 ;  /* 0x000000b4b5a3723e */ /* 0x004fe200000010ff */
[----:B------:R-:W-:-:S04]  /*5590*/  FADD.FTZ R180, R180, R179 ;  /* 0x000000b3b4b47221 */ /* 0x000fc80000010000 */
[----:B------:R0:W-:Y:S01]  /*55a0*/  STSM.16.M88.4 [R187], R160 ;  /* 0x000000a0bb007844 */ /* 0x0001e20000000200 */
[----:B------:R-:W-:Y:S01]  /*55b0*/  FADD.FTZ R181, R181, R180 ;  /* 0x000000b4b5b57221 */ /* 0x000fe20000010000 */
[----:B------:R-:W-:Y:S08]  /*55c0*/  MUFU.EX2 R182, R42 ;  /* 0x0000002a00b67308 */ /* 0x000ff00000000800 */
[----:B------:R-:W2:Y:S01]  /*55d0*/  MUFU.EX2 R183, R43 ;  /* 0x0000002b00b77308 */ /* 0x000ea20000000800 */
[----:B---3--:R-:W-:Y:S01]  /*55e0*/  F2FP.BF16.F32.PACK_AB R166, R21, R20 ;  /* 0x0000001415a6723e */ /* 0x008fe200000010ff */
[----:B------:R-:W-:-:S04]  /*55f0*/  FADD.FTZ R20, R20, R15 ;  /* 0x0000000f14147221 */ /* 0x000fc80000010000 */
[----:B------:R-:W-:Y:S02]  /*5600*/  FADD.FTZ R20, R21, R20 ;  /* 0x0000001415147221 */ /* 0x000fe40000010000 */
[----:B------:R-:W-:Y:S08]  /*5610*/  MUFU.EX2 R192, R46 ;  /* 0x0000002e00c07308 */ /* 0x000ff00000000800 */
[----:B------:R-:W3:Y:S01]  /*5620*/  MUFU.EX2 R193, R47 ;  /* 0x0000002f00c17308 */ /* 0x000ee20000000800 */
[----:B--2---:R-:W-:Y:S01]  /*5630*/  F2FP.BF16.F32.PACK_AB R165, R183, R182 ;  /* 0x000000b6b7a5723e */ /* 0x004fe200000010ff */
[----:B------:R-:W-:-:S04]  /*5640*/  FADD.FTZ R182, R182, R181 ;  /* 0x000000b5b6b67221 */ /* 0x000fc80000010000 */
[----:B------:R-:W-:Y:S02]  /*5650*/  FADD.FTZ R183, R183, R182 ;  /* 0x000000b6b7b77221 */ /* 0x000fe40000010000 */
[----:B------:R-:W-:Y:S08]  /*5660*/  MUFU.EX2 R153, R153 ;  /* 0x0000009900997308 */ /* 0x000ff00000000800 */
[----:B------:R-:W2:Y:S01]  /*5670*/  MUFU.EX2 R154, R154 ;  /* 0x0000009a009a7308 */ /* 0x000ea20000000800 */
[----:B---3--:R-:W-:Y:S01]  /*5680*/  F2FP.BF16.F32.PACK_AB R167, R193, R192 ;  /* 0x000000c0c1a7723e */ /* 0x008fe200000010ff */
[----:B------:R-:W-:-:S04]  /*5690*/  FADD.FTZ R192, R192, R183 ;  /* 0x000000b7c0c07221 */ /* 0x000fc80000010000 */
[----:B------:R0:W-:Y:S01]  /*56a0*/  STSM.16.M88.4 [R185], R164 ;  /* 0x000000a4b9007844 */ /* 0x0001e20000000200 */
[----:B------:R-:W-:Y:S01]  /*56b0*/  FADD.FTZ R193, R193, R192 ;  /* 0x000000c0c1c17221 */ /* 0x000fe20000010000 */
[----:B------:R-:W-:Y:S08]  /*56c0*/  MUFU.EX2 R155, R155 ;  /* 0x0000009b009b7308 */ /* 0x000ff00000000800 */
[----:B------:R-:W3:Y:S01]  /*56d0*/  MUFU.EX2 R172, R172 ;  /* 0x000000ac00ac7308 */ /* 0x000ee20000000800 */
[----:B--2---:R-:W-:Y:S01]  /*56e0*/  F2FP.BF16.F32.PACK_AB R168, R154, R153 ;  /* 0x000000999aa8723e */ /* 0x004fe200000010ff */
[----:B------:R-:W-:-:S04]  /*56f0*/  FADD.FTZ R153, R153, R20 ;  /* 0x0000001499997221 */ /* 0x000fc80000010000 */
[----:B------:R-:W-:Y:S02]  /*5700*/  FADD.FTZ R154, R154, R153 ;  /* 0x000000999a9a7221 */ /* 0x000fe40000010000 */
[----:B------:R-:W-:Y:S08]  /*5710*/  MUFU.EX2 R194, R50 ;  /* 0x0000003200c27308 */ /* 0x000ff00000000800 */
[----:B------:R-:W2:Y:S01]  /*5720*/  MUFU.EX2 R195, R51 ;  /* 0x0000003300c37308 */ /* 0x000ea20000000800 */
[----:B---3--:R-:W-:-:S07]  /*5730*/  F2FP.BF16.F32.PACK_AB R170, R172, R155 ;  /* 0x0000009bacaa723e */ /* 0x008fce00000010ff */
[----:B------:R-:W3:Y:S08]  /*5740*/  MUFU.EX2 R196, R54 ;  /* 0x0000003600c47308 */ /* 0x000ef00000000800 */
[----:B------:R-:W4:Y:S01]  /*5750*/  MUFU.EX2 R197, R25 ;  /* 0x0000001900c57308 */ /* 0x000f220000000800 */
[----:B--2---:R-:W-:Y:S01]  /*5760*/  F2FP.BF16.F32.PACK_AB R169, R195, R194 ;  /* 0x000000c2c3a9723e */ /* 0x004fe200000010ff */
[----:B------:R-:W-:-:S04]  /*5770*/  FADD.FTZ R194, R194, R193 ;  /* 0x000000c1c2c27221 */ /* 0x000fc80000010000 */
[----:B------:R-:W-:-:S04]  /*5780*/  FADD.FTZ R195, R195, R194 ;  /* 0x000000c2c3c37221 */ /* 0x000fc80000010000 */
[----:B---3--:R-:W-:Y:S01]  /*5790*/  FADD.FTZ R6, R196, R195 ;  /* 0x000000c3c4067221 */ /* 0x008fe20000010000 */
[----:B----4-:R-:W-:-:S03]  /*57a0*/  F2FP.BF16.F32.PACK_AB R171, R197, R196 ;  /* 0x000000c4c5ab723e */ /* 0x010fc600000010ff */
[----:B------:R-:W-:Y:S02]  /*57b0*/  FADD.FTZ R6, R197, R6 ;  /* 0x00000006c5067221 */ /* 0x000fe40000010000 */
[----:B------:R0:W-:Y:S01]  /*57c0*/  STSM.16.M88.4 [R186], R168 ;  /* 0x000000a8ba007844 */ /* 0x0001e20000000200 */
[----:B-1----:R-:W-:-:S06]  /*57d0*/  WARPGROUP.ARRIVE ;  /* 0x00000000000079c5 */ /* 0x002fcc0000000000 */
[----:B------:R-:W-:Y:S01]  /*57e0*/  HGMMA.64x256x16.F32.BF16 R24, R156, gdesc[UR4].tnspB, RZ, !UPT, gsb0 ;  /* 0x43e000049c187df0 */ /* 0x000fe2000c0018ff */
[----:B------:R-:W-:Y:S01]  /*57f0*/  UIADD3 UR6, UR6, 0x180, URZ ;  /* 0x0000018006067890 */ /* 0x000fe2000fffe03f */
[----:B------:R-:W-:Y:S01]  /*5800*/  UMOV UR7, 0x40000040 ;  /* 0x4000004000077882 */ /* 0x000fe20000000000 */
[----:B------:R-:W-:Y:S02]  /*5810*/  WARPGROUP.DEPBAR.LE gsb0, 0x0 ;  /* 0x00008000000079c5 */ /* 0x000fe40000010000 */
[----:B------:R-:W-:-:S15]  /*5820*/  WARPGROUP.ARRIVE ;  /* 0x00000000000079c5 */ /* 0x000fde0000000000 */
[----:B------:R-:W-:-:S08]  /*5830*/  NOP ;  /* 0x0000000000007918 */ /* 0x000fd00000000000 */
[----:B------:R-:W-:Y:S01]  /*5840*/  HGMMA.64x256x16.F32.BF16 R24, R160, gdesc[UR8].tnspB, R24, gsb0 ;  /* 0x43e00008a0187df0 */ /* 0x000fe20008001818 */
[----:B------:R-:W-:Y:S01]  /*5850*/  UMOV UR10, UR8 ;  /* 0x00000008000a7c82 */ /* 0x000fe20008000000 */
[----:B------:R-:W-:Y:S01]  /*5860*/  UMOV UR11, 0x40000040 ;  /* 0x40000040000b7882 */ /* 0x000fe20000000000 */
[----:B------:R-:W-:Y:S02]  /*5870*/  WARPGROUP.DEPBAR.LE gsb0, 0x0 ;  /* 0x00008000000079c5 */ /* 0x000fe40000010000 */
[----:B------:R-:W-:-:S15]  /*5880*/  WARPGROUP.ARRIVE ;  /* 0x00000000000079c5 */ /* 0x000fde0000000000 */
[----:B------:R-:W-:-:S08]  /*5890*/  NOP ;  /* 0x0000000000007918 */ /* 0x000fd00000000000 */
        /* <DEDUP_REMOVED lines=17> */
[----:B0-----:R-:W-:Y:S06]  /*59b0*/  @!P2 BRA `(.L_x_3458) ;  /* 0x0000002c00aca947 */ /* 0x001fec0003800000 */
[----:B------:R-:W-:Y:S01]  /*59c0*/  IADD3 R7, R173, -0x2, RZ ;  /* 0xfffffffead077810 */ /* 0x000fe20007ffe0ff */
[----:B------:R-:W-:Y:S01]  /*59d0*/  IMAD.MOV.U32 R8, RZ, RZ, R5 ;  /* 0x000000ffff087224 */ /* 0x000fe200078e0005 */
[----:B------:R-:W-:Y:S01]  /*59e0*/  UMOV UR7, UR36 ;  /* 0x0000002400077c82 */ /* 0x000fe20008000000 */
[----:B------:R-:W-:-:S07]  /*59f0*/  IMAD.MOV.U32 R13, RZ, RZ, R4 ;  /* 0x000000ffff0d7224 */ /* 0x000fce00078e0004 */
.L_x_3467:
[----:B------:R-:W-:Y:S01]  /*5a00*/  UIADD3 UR14, UR7, 0x1, URZ ;  /* 0x00000001070e7890 */ /* 0x000fe2000fffe03f */
[C---:B------:R-:W-:Y:S01]  /*5a10*/  ISETP.GT.AND P2, PT, R7.reuse, RZ, PT ;  /* 0x000000ff0700720c */ /* 0x040fe20003f44270 */
[----:B------:R-:W-:Y:S02]  /*5a20*/  VIADD R7, R7, 0xffffffff ;  /* 0xffffffff07077836 */ /* 0x000fe40000000000 */
[----:B------:R-:W-:-:S04]  /*5a30*/  UISETP.NE.AND UP0, UPT, UR14, 0x2, UPT ;  /* 0x000000020e00788c */ /* 0x000fc8000bf05270 */
[----:B------:R-:W-:Y:S02]  /*5a40*/  USEL UR14, UR14, URZ, UP0 ;  /* 0x0000003f0e0e7287 */ /* 0x000fe40008000000 */
[----:B------:R-:W-:-:S05]  /*5a50*/  USEL UR6, URZ, 0x1, UP0 ;  /* 0x000000013f067887 */ /* 0x000fca0008000000 */
[----:B------:R-:W-:Y:S01]  /*5a60*/  UMOV UR36, UR14 ;  /* 0x0000000e00247c82 */ /* 0x000fe20008000000 */
[----:B------:R-:W-:Y:S01]  /*5a70*/  LOP3.LUT R2, R2, UR6, RZ, 0x3c, !PT ;  /* 0x0000000602027c12 */ /* 0x000fe2000f8e3cff */
[----:B------:R-:W-:Y:S06]  /*5a80*/  @P0 BRA `(.L_x_3459) ;  /* 0x0000000000040947 */ /* 0x000fec0003800000 */
[----:B------:R-:W-:Y:S01]  /*5a90*/  BPT.TRAP 0x1 ;  /* 0x000000040000795c */ /* 0x000fe20000300000 */
.L_x_3459:
[----:B------:R-:W-:Y:S01]  /*5aa0*/  ULEA UR6, UR36, UR37, 0x3 ;  /* 0x0000002524067291 */ /* 0x000fe2000f8e183f */
[----:B------:R-:W-:-:S08]  /*5ab0*/  SHF.L.U32 R4, R2, 0x1f, RZ ;  /* 0x0000001f02047819 */ /* 0x000fd000000006ff */
[----:B------:R0:W1:Y:S01]  /*5ac0*/  SYNCS.PHASECHK.TRANS64.TRYWAIT P3, [UR6+0x38830], R4 ;  /* 0x03883004ff0075a7 */ /* 0x0000620008060146 */
[----:B------:R-:W-:Y:S05]  /*5ad0*/  @P0 BRA `(.L_x_3460) ;  /* 0x0000000000040947 */ /* 0x000fea0003800000 */
[----:B------:R-:W-:Y:S01]  /*5ae0*/  BPT.TRAP 0x1 ;  /* 0x000000040000795c */ /* 0x000fe20000300000 */
.L_x_3460:
[----:B-1----:R-:W-:Y:S05]  /*5af0*/  @P3 BRA `(.L_x_3461) ;  /* 0x0000000000083947 */ /* 0x002fea0003800000 */
[----:B------:R-:W1:Y:S02]  /*5b00*/  SYNCS.PHASECHK.TRANS64.TRYWAIT P3, [UR6+0x38830], R4 ;  /* 0x03883004ff0075a7 */ /* 0x000e640008060146 */
[----:B-1----:R-:W-:Y:S05]  /*5b10*/  @!P3 BRA `(.L_x_3462) ;  /* 0x000000b000ecb947 */ /* 0x002fea0003800000 */
.L_x_3461:
[----:B------:R-:W-:Y:S01]  /*5b20*/  R2UR UR18, R0 ;  /* 0x00000000001272ca */ /* 0x000fe200000e0000 */
[----:B------:R-:W-:Y:S01]  /*5b30*/  UIADD3 UR8, UR37, 0x20400, URZ ;  /* 0x0002040025087890 */ /* 0x000fe2000fffe03f */
[----:B------:R-:W-:Y:S01]  /*5b40*/  WARPGROUP.ARRIVE ;  /* 0x00000000000079c5 */ /* 0x000fe20000000000 */
[----:B------:R-:W-:Y:S01]  /*5b50*/  UMOV UR11, 0x40000040 ;  /* 0x40000040000b7882 */ /* 0x000fe20000000000 */
[----:B------:R-:W-:Y:S01]  /*5b60*/  UMOV UR9, 0x40000040 ;  /* 0x4000004000097882 */ /* 0x000fe20000000000 */
[----:B------:R-:W-:-:S04]  /*5b70*/  USHF.R.U32.HI UR8, URZ, 0x4, UR8 ;  /* 0x000000043f087899 */ /* 0x000fc80008011608 */
[----:B------:R-:W-:-:S04]  /*5b80*/  ULOP3.LUT UR8, UR8, 0x3fff, URZ, 0xc0, !UPT ;  /* 0x00003fff08087892 */ /* 0x000fc8000f8ec03f */
[----:B------:R-:W-:Y:S02]  /*5b90*/  ULEA UR18, UR36, UR18, 0x9 ;  /* 0x0000001224127291 */ /* 0x000fe4000f8e483f */
[----:B------:R-:W-:-:S05]  /*5ba0*/  ULOP3.LUT UR8, UR8, 0x10000, URZ, 0xfc, !UPT ;  /* 0x0001000008087892 */ /* 0x000fca000f8efc3f */
[----:B------:R-:W-:-:S04]  /*5bb0*/  UMOV UR10, UR18 ;  /* 0x00000012000a7c82 */ /* 0x000fc80008000000 */
[----:B------:R-:W-:Y:S01]  /*5bc0*/  HGMMA.64x64x16.F32.BF16 R152, gdesc[UR8], RZ, !UPT, gsb0 ;  /* 0x00e00000089879f0 */ /* 0x000fe2000c0018ff */
[----:B------:R-:W-:Y:S01]  /*5bd0*/  UIADD3 UR10, UR18, 0x2, URZ ;  /* 0x00000002120a7890 */ /* 0x000fe2000fffe03f */
[----:B------:R-:W-:Y:S01]  /*5be0*/  UMOV UR8, UR12 ;  /* 0x0000000c00087c82 */ /* 0x000fe20008000000 */
[----:B------:R-:W-:Y:S01]  /*5bf0*/  UMOV UR9, UR13 ;  /* 0x0000000d00097c82 */ /* 0x000fe20008000000 */
[----:B------:R-:W-:Y:S01]  /*5c00*/  UMOV UR11, 0x40000040 ;  /* 0x40000040000b7882 */ /* 0x000fe20000000000 */
[----:B------:R-:W-:Y:S02]  /*5c10*/  WARPGROUP.DEPBAR.LE gsb0, 0x0 ;  /* 0x00008000000079c5 */ /* 0x000fe40000010000 */
[----:B------:R-:W-:-:S06]  /*5c20*/  WARPGROUP.ARRIVE ;  /* 0x00000000000079c5 */ /* 0x000fcc0000000000 */
[----:B------:R-:W-:Y:S01]  /*5c30*/  HGMMA.64x64x16.F32.BF16 R152, gdesc[UR8], R152, gsb0 ;  /* 0x00e00000089879f0 */ /* 0x000fe20008001898 */
        /* <DEDUP_REMOVED lines=13> */
[----:B------:R-:W-:Y:S03]  /*5d10*/  HGMMA.64x64x16.F32.BF16 R152, gdesc[UR8], R152, gsb0 ;  /* 0x00e00000089879f0 */ /* 0x000fe60008001898 */
[----:B------:R-:W-:Y:S02]  /*5d20*/  WARPGROUP.DEPBAR.LE gsb0, 0x0 ;  /* 0x00008000000079c5 */ /* 0x000fe40000010000 */
[----:B------:R-:W-:Y:S05]  /*5d30*/  @P0 BRA `(.L_x_3463) ;  /* 0x0000000000040947 */ /* 0x000fea0003800000 */
[----:B------:R-:W-:Y:S01]  /*5d40*/  BPT.TRAP 0x1 ;  /* 0x000000040000795c */ /* 0x000fe20000300000 */
.L_x_3463:
[----:B------:R2:W3:Y:S01]  /*5d50*/  SYNCS.PHASECHK.TRANS64.TRYWAIT P3, [UR6+0x38850], R4 ;  /* 0x03885004ff0075a7 */ /* 0x0004e20008060146 */
[----:B------:R-:W-:Y:S05]  /*5d60*/  @P0 BRA `(.L_x_3464) ;  /* 0x0000000000040947 */ /* 0x000fea0003800000 */
[----:B------:R-:W-:Y:S01]  /*5d70*/  BPT.TRAP 0x1 ;  /* 0x000000040000795c */ /* 0x000fe20000300000 */
.L_x_3464:
[----:B---3--:R-:W-:Y:S05]  /*5d80*/  @P3 BRA `(.L_x_3465) ;  /* 0x0000000000083947 */ /* 0x008fea0003800000 */
[----:B------:R-:W3:Y:S02]  /*5d90*/  SYNCS.PHASECHK.TRANS64.TRYWAIT P3, [UR6+0x38850], R4 ;  /* 0x03885004ff0075a7 */ /* 0x000ee40008060146 */
[----:B---3--:R-:W-:Y:S05]  /*5da0*/  @!P3 BRA `(.L_x_3466) ;  /* 0x000000b00060b947 */ /* 0x008fea0003800000 */
.L_x_3465:
[----:B------:R-:W-:Y:S01]  /*5db0*/  UIADD3 UR8, UR37, 0x26400, URZ ;  /* 0x0002640025087890 */ /* 0x000fe2000fffe03f */
[----:B------:R-:W-:Y:S01]  /*5dc0*/  WARPGROUP.ARRIVE ;  /* 0x00000000000079c5 */ /* 0x000fe20000000000 */
[----:B------:R-:W-:-:S05]  /*5dd0*/  UIADD3 UR11, UR5, 0x2, URZ ;  /* 0x00000002050b7890 */ /* 0x000fca000fffe03f */
[----:B-1----:R-:W1:Y:S01]  /*5de0*/  S2R R5, SR_TID.X ;  /* 0x0000000000057919 */ /* 0x002e620000002100 */
[----:B------:R-:W-:Y:S01]  /*5df0*/  USHF.R.U32.HI UR8, URZ, 0x4, UR8 ;  /* 0x000000043f087899 */ /* 0x000fe20008011608 */
[----:B------:R-:W-:Y:S01]  /*5e00*/  MOV R200, UR6 ;  /* 0x0000000600c87c02 */ /* 0x000fe20008000f00 */
[----:B------:R-:W-:Y:S02]  /*5e10*/  UIADD3 UR9, UR5, 0x6, URZ ;  /* 0x0000000605097890 */ /* 0x000fe4000fffe03f */
[----:B------:R-:W-:Y:S02]  /*5e20*/  ULOP3.LUT UR18, UR8, 0x3fff, URZ, 0xc0, !UPT ;  /* 0x00003fff08127892 */ /* 0x000fe4000f8ec03f */
[----:B------:R-:W-:Y:S02]  /*5e30*/  UIADD3 UR10, UR5, 0x4, URZ ;  /* 0x00000004050a7890 */ /* 0x000fe4000fffe03f */
[----:B------:R-:W-:Y:S02]  /*5e40*/  ULEA UR8, UR14, UR4, 0xc ;  /* 0x000000040e087291 */ /* 0x000fe4000f8e603f */
[----:B------:R-:W-:Y:S01]  /*5e50*/  ULOP3.LUT UR5, UR18, 0x10000, URZ, 0xfc, !UPT ;  /* 0x0001000012057892 */ /* 0x000fe2000f8efc3f */
[----:B------:R-:W-:Y:S01]  /*5e60*/  UMOV UR27, 0x40000040 ;  /* 0x40000040001b7882 */ /* 0x000fe20000000000 */
[----:B------:R-:W-:Y:S01]  /*5e70*/  UMOV UR25, 0x40000040 ;  /* 0x4000004000197882 */ /* 0x000fe20000000000 */
[----:B------:R-:W-:-:S02]  /*5e80*/  UIADD3 UR18, UR8, 0x800, URZ ;  /* 0x0000080008127890 */ /* 0x000fc4000fffe03f */
[----:B------:R-:W-:Y:S02]  /*5e90*/  UMOV UR26, UR8 ;  /* 0x00000008001a7c82 */ /* 0x000fe40008000000 */
[----:B------:R-:W-:Y:S01]  /*5ea0*/  UMOV UR24, UR5 ;  /* 0x0000000500187c82 */ /* 0x000fe20008000000 */
[----:B------:R-:W-:Y:S01]  /*5eb0*/  UIADD3 UR19, UR5, 0x800, URZ ;  /* 0x0000080005137890 */ /* 0x000fe2000fffe03f */
[----:B------:R-:W-:Y:S01]  /*5ec0*/  HGMMA.64x64x16.F32.BF16 R152, gdesc[UR24], R152, gsb0 ;  /* 0x00e00000189879f0 */ /* 0x000fe20008001898 */
[----:B------:R-:W-:Y:S01]  /*5ed0*/  UIADD3 UR26, UR8, 0x2, URZ ;  /* 0x00000002081a7890 */ /* 0x000fe2000fffe03f */
[----:B------:R-:W-:Y:S01]  /*5ee0*/  UMOV UR24, UR11 ;  /* 0x0000000b00187c82 */ /* 0x000fe20008000000 */
[----:B------:R-:W-:Y:S01]  /*5ef0*/  UMOV UR25, 0x40000040 ;  /* 0x4000004000197882 */ /* 0x000fe20000000000 */
[----:B------:R-:W-:Y:S01]  /*5f00*/  UMOV UR27, 0x40000040 ;  /* 0x40000040001b7882 */ /* 0x000fe20000000000 */
[----:B------:R-:W-:Y:S01]  /*5f10*/  UMOV UR11, 0x4 ;  /* 0x00000004000b7882 */ /* 0x000fe20000000000 */
[----:B------:R-:W-:Y:S01]  /*5f20*/  ULEA UR6, UR14, UR15, 0xc ;  /* 0x0000000f0e067291 */ /* 0x000fe2000f8e603f */
[----:B-1----:R-:W-:-:S05]  /*5f30*/  SHF.R.U32.HI R5, RZ, 0x7, R5 ;  /* 0x00000007ff057819 */ /* 0x002fca0000011605 */
[----:B0-2---:R-:W0:Y:S01]  /*5f40*/  SHFL.IDX PT, R4, R5, RZ, 0x1f ;  /* 0x00001fff05047589 */ /* 0x005e2200000e0000 */
[----:B------:R-:W-:Y:S02]  /*5f50*/  WARPGROUP.DEPBAR.LE gsb0, 0x0 ;  /* 0x00008000000079c5 */ /* 0x000fe40000010000 */
[----:B------:R-:W-:-:S06]  /*5f60*/  WARPGROUP.ARRIVE ;  /* 0x00000000000079c5 */ /* 0x000fcc0000000000 */
[----:B------:R-:W-:Y:S01]  /*5f70*/  HGMMA.64x64x16.F32.BF16 R152, gdesc[UR24], R152, gsb0 ;  /* 0x00e00000189879f0 */ /* 0x000fe20008001898 */
[----:B------:R-:W-:Y:S01]  /*5f80*/  UIADD3 UR26, UR8, 0x4, URZ ;  /* 0x00000004081a7890 */ /* 0x000fe2000fffe03f */
[----:B------:R-:W-:Y:S01]  /*5f90*/  UMOV UR24, UR10 ;  /* 0x0000000a00187c82 */ /* 0x000fe20008000000 */
[----:B------:R-:W-:Y:S01]  /*5fa0*/  UMOV UR25, 0x40000040 ;  /* 0x4000004000197882 */ /* 0x000fe20000000000 */
[----:B------:R-:W-:Y:S01]  /*5fb0*/  UMOV UR27, 0x40000040 ;  /* 0x40000040001b7882 */ /* 0x000fe20000000000 */
[----:B------:R-:W-:Y:S02]  /*5fc0*/  WARPGROUP.DEPBAR.LE gsb0, 0x0 ;  /* 0x00008000000079c5 */ /* 0x000fe40000010000 */
[----:B------:R-:W-:-:S06]  /*5fd0*/  WARPGROUP.ARRIVE ;  /* 0x00000000000079c5 */ /* 0x000fcc0000000000 */
[----:B------:R-:W-:Y:S01]  /*5fe0*/  HGMMA.64x64x16.F32.BF16 R152, gdesc[UR24], R152, gsb0 ;  /* 0x00e00000189879f0 */ /* 0x000fe20008001898 */
[----:B------:R-:W-:Y:S01]  /*5ff0*/  UIADD3 UR26, UR8, 0x6, URZ ;  /* 0x00000006081a7890 */ /* 0x000fe2000fffe03f */
[----:B------:R-:W-:Y:S01]  /*6000*/  UMOV UR24, UR9 ;  /* 0x0000000900187c82 */ /* 0x000fe20008000000 */
[----:B------:R-:W-:Y:S01]  /*6010*/  UMOV UR25, 0x40000040 ;  /* 0x4000004000197882 */ /* 0x000fe20000000000 */
[----:B------:R-:W-:Y:S01]  /*6020*/  UMOV UR27, 0x40000040 ;  /* 0x40000040001b7882 */ /* 0x000fe20000000000 */
[----:B0-----:R-:W-:-:S13]  /*6030*/  R2UR UR9, R4 ;  /* 0x00000000040972ca */ /* 0x001fda00000e0000 */
[----:B------:R-:W-:-:S04]  /*6040*/  UISETP.GT.AND UP0, UPT, UR9, 0x7f, UPT ;  /* 0x0000007f0900788c */ /* 0x000fc8000bf04270 */
[----:B------:R-:W-:Y:S02]  /*6050*/  USEL UR9, URZ, 0x2, !UP0 ;  /* 0x000000023f097887 */ /* 0x000fe4000c000000 */
[----:B------:R-:W-:Y:S02]  /*6060*/  USEL UR10, UR11, 0x2, UP0 ;  /* 0x000000020b0a7887 */ /* 0x000fe40008000000 */
[----:B------:R-:W-:Y:S01]  /*6070*/  USEL UR11, UR11, 0x6, !UP0 ;  /* 0x000000060b0b7887 */ /* 0x000fe2000c000000 */
        /* <DEDUP_REMOVED lines=219> */
[----:B------:R-:W-:Y:S02]  /*6e30*/  UIADD3 UR11, UR9, UR10, UR5 ;  /* 0x0000000a090b7290 */ /* 0x000fe4000fffe005 */
[----:B------:R-:W-:-:S03]  /*6e40*/  UIADD3 UR10, UR9, UR10, UR8 ;  /* 0x0000000a090a7290 */ /* 0x000fc6000fffe008 */
[----:B------:R-:W-:Y:S02]  /*6e50*/  UMOV UR9, 0x40000040 ;  /* 0x4000004000097882 */ /* 0x000fe40000000000 */
[----:B------:R-:W-:Y:S01]  /*6e60*/  UMOV UR8, UR11 ;  /* 0x0000000b00087c82 */ /* 0x000fe20008000000 */
[----:B------:R-:W-:Y:S01]  /*6e70*/  UMOV UR11, 0x40000040 ;  /* 0x40000040000b7882 */ /* 0x000fe20000000000 */
[----:B------:R-:W-:Y:S02]  /*6e80*/  WARPGROUP.DEPBAR.LE gsb0, 0x0 ;  /* 0x00008000000079c5 */ /* 0x000fe40000010000 */
[----:B------:R-:W-:-:S06]  /*6e90*/  WARPGROUP.ARRIVE ;  /* 0x00000000000079c5 */ /* 0x000fcc0000000000 */
[----:B------:R-:W-:Y:S03]  /*6ea0*/  HGMMA.64x64x16.F32.BF16 R152, gdesc[UR24], R152, gsb0 ;  /* 0x00e00000189879f0 */ /* 0x000fe60008001898 */
[----:B------:R-:W-:Y:S02]  /*6eb0*/  WARPGROUP.DEPBAR.LE gsb0, 0x0 ;  /* 0x00008000000079c5 */ /* 0x000fe40000010000 */
[----:B------:R-:W-:-:S06]  /*6ec0*/  WARPGROUP.ARRIVE ;  /* 0x00000000000079c5 */ /* 0x000fcc0000000000 */
[----:B------:R-:W-:Y:S01]  /*6ed0*/  HGMMA.64x64x16.F32.BF16 R152, gdesc[UR8], R152, gsb0 ;  /* 0x00e00000089879f0 */ /* 0x000fe20008001898 */
[----:B------:R-:W-:Y:S01]  /*6ee0*/  ULDC UR8, c[0x0][0xad0] ;  /* 0x0002b40000087ab9 */ /* 0x000fe20000000800 */
        /* <DEDUP_REMOVED lines=28> */
[----:B------:R-:W-:-:S05]  /*70b0*/  FMUL.FTZ R172, R178, UR8 ;  /* 0x00000008b2ac7c20 */ /* 0x000fca0008410000 */
[----:B------:R-:W0:Y:S01]  /*70c0*/  MUFU.TANH R20, R20 ;  /* 0x0000001400147308 */ /* 0x000e220000002400 */
[----:B-1----:R-:W-:-:S07]  /*70d0*/  FMNMX.FTZ R4, R5, R4, !PT ;  /* 0x0000000405047209 */ /* 0x002fce0007810000 */
[----:B------:R-:W1:Y:S01]  /*70e0*/  MUFU.TANH R21, R21 ;  /* 0x0000001500157308 */ /* 0x000e620000002400 */
[----:B--2---:R-:W-:-:S07]  /*70f0*/  FMNMX.FTZ R161, R15, R4, !PT ;  /* 0x000000040fa17209 */ /* 0x004fce0007810000 */
[----:B------:R-:W2:Y:S01]  /*7100*/  MUFU.TANH R152, R152 ;  /* 0x0000009800987308 */ /* 0x000ea20000002400 */
[----:B0-----:R-:W-:Y:S01]  /*7110*/  FMNMX.FTZ R4, R20, R161, !PT ;  /* 0x000000a114047209 */ /* 0x001fe20007810000 */
[----:B------:R-:W-:-:S06]  /*7120*/  FMUL.FTZ R161, R177, UR8 ;  /* 0x00000008b1a17c20 */ /* 0x000fcc0008410000 */
[----:B------:R-:W0:Y:S01]  /*7130*/  MUFU.TANH R153, R153 ;  /* 0x0000009900997308 */ /* 0x000e220000002400 */
[----:B-1----:R-:W-:-:S07]  /*7140*/  FMNMX.FTZ R165, R21, R4, !PT ;  /* 0x0000000415a57209 */ /* 0x002fce0007810000 */
[----:B------:R-:W1:Y:S01]  /*7150*/  MUFU.TANH R154, R154 ;  /* 0x0000009a009a7308 */ /* 0x000e620000002400 */
[----:B--2---:R-:W-:-:S07]  /*7160*/  FMNMX.FTZ R4, R152, R165, !PT ;  /* 0x000000a598047209 */ /* 0x004fce0007810000 */
[----:B------:R-:W2:Y:S01]  /*7170*/  MUFU.TANH R155, R155 ;  /* 0x0000009b009b7308 */ /* 0x000ea20000002400 */
[----:B0-----:R-:W-:-:S07]  /*7180*/  FMNMX.FTZ R165, R153, R4, !PT ;  /* 0x0000000499a57209 */ /* 0x001fce0007810000 */
        /* <DEDUP_REMOVED lines=9> */
[----:B--2---:R-:W-:Y:S01]  /*7220*/  FMNMX.FTZ R4, R158, R165, !PT ;  /* 0x000000a59e047209 */ /* 0x004fe20007810000 */
[----:B------:R-:W-:Y:S01]  /*7230*/  FMUL.FTZ R165, R167, UR8 ;  /* 0x00000008a7a57c20 */ /* 0x000fe20008410000 */
[----:B------:R-:W-:Y:S01]  /*7240*/  FMUL.FTZ R167, R171, UR8 ;  /* 0x00000008aba77c20 */ /* 0x000fe20008410000 */
[----:B------:R-:W-:-:S04]  /*7250*/  FMUL.FTZ R171, R175, UR8 ;  /* 0x00000008afab7c20 */ /* 0x000fc80008410000 */
        /* <DEDUP_REMOVED lines=8> */
[----:B------:R-:W-:Y:S01]  /*72e0*/  FMUL.FTZ R170, R174, UR8 ;  /* 0x00000008aeaa7c20 */ /* 0x000fe20008410000 */
[----:B------:R-:W-:-:S03]  /*72f0*/  FMUL.FTZ R174, R182, UR8 ;  /* 0x00000008b6ae7c20 */ /* 0x000fc60008410000 */
[----:B------:R-:W2:Y:S01]  /*7300*/  MUFU.TANH R10, R10 ;  /* 0x0000000a000a7308 */ /* 0x000ea20000002400 */
[----:B0-----:R-:W-:-:S05]  /*7310*/  FMNMX.FTZ R4, R169, R4, !PT ;  /* 0x00000004a9047209 */ /* 0x001fca0007810000 */
[----:B------:R-:W0:Y:S02]  /*7320*/  SHFL.BFLY PT, R173, R4, 0x2, 0x1f ;  /* 0x0c401f0004ad7f89 */ /* 0x000e2400000e0000 */
[----:B------:R-:W3:Y:S01]  /*7330*/  MUFU.TANH R11, R11 ;  /* 0x0000000b000b7308 */ /* 0x000ee20000002400 */
[----:B-1----:R-:W-:-:S07]  /*7340*/  FMNMX.FTZ R175, R9, R8, !PT ;  /* 0x0000000809af7209 */ /* 0x002fce0007810000 */
[----:B------:R-:W1:Y:S08]  /*7350*/  MUFU.TANH R12, R12 ;  /* 0x0000000c000c7308 */ /* 0x000e700000002400 */
[----:B------:R-:W4:Y:S01]  /*7360*/  MUFU.TANH R160, R160 ;  /* 0x000000a000a07308 */ /* 0x000f220000002400 */
[----:B0-----:R-:W-:Y:S01]  /*7370*/  FMNMX.FTZ R168, R4, R173, !PT ;  /* 0x000000ad04a87209 */ /* 0x001fe20007810000 */
[----:B------:R-:W-:-:S06]  /*7380*/  FMUL.FTZ R173, R179, UR8 ;  /* 0x00000008b3ad7c20 */ /* 0x000fcc0008410000 */
[----:B------:R-:W0:Y:S01]  /*7390*/  MUFU.TANH R162, R162 ;  /* 0x000000a200a27308 */ /* 0x000e220000002400 */
[----:B--2---:R-:W-:Y:S01]  /*73a0*/  FMNMX.FTZ R4, R10, R175, !PT ;  /* 0x000000af0a047209 */ /* 0x004fe20007810000 */
[----:B------:R-:W2:Y:S03]  /*73b0*/  SHFL.BFLY PT, R181, R168, 0x1, 0x1f ;  /* 0x0c201f00a8b57f89 */ /* 0x000ea600000e0000 */
[----:B---3--:R-:W-:-:S03]  /*73c0*/  FMNMX.FTZ R175, R11, R4, !PT ;  /* 0x000000040baf7209 */ /* 0x008fc60007810000 */
[----:B------:R-:W3:Y:S01]  /*73d0*/  MUFU.TANH R163, R163 ;  /* 0x000000a300a37308 */ /* 0x000ee20000002400 */
[----:B-1----:R-:W-:-:S04]  /*73e0*/  FMNMX.FTZ R175, R12, R175, !PT ;  /* 0x000000af0caf7209 */ /* 0x002fc80007810000 */
[----:B----4-:R-:W-:Y:S01]  /*73f0*/  FMNMX.FTZ R177, R160, R175, !PT ;  /* 0x000000afa0b17209 */ /* 0x010fe20007810000 */
[----:B------:R-:W-:Y:S01]  /*7400*/  FMUL.FTZ R175, R183, UR8 ;  /* 0x00000008b7af7c20 */ /* 0x000fe20008410000 */
[----:B------:R-:W-:Y:S01]  /*7410*/  UIADD3 UR8, UR6, 0x80, URZ ;  /* 0x0000008006087890 */ /* 0x000fe2000fffe03f */
[----:B------:R-:W1:Y:S06]  /*7420*/  MUFU.TANH R165, R165 ;  /* 0x000000a500a57308 */ /* 0x000e6c0000002400 */
[----:B------:R-:W-:Y:S01]  /*7430*/  UMOV UR10, UR8 ;  /* 0x00000008000a7c82 */ /* 0x000fe20008000000 */
[----:B------:R-:W-:Y:S01]  /*7440*/  UIADD3 UR8, UR6, 0x100, URZ ;  /* 0x0000010006087890 */ /* 0x000fe2000fffe03f */
[----:B------:R-:W4:Y:S01]  /*7450*/  MUFU.TANH R166, R166 ;  /* 0x000000a600a67308 */ /* 0x000f220000002400 */
[----:B--2---:R-:W-:-:S02]  /*7460*/  FMNMX.FTZ R4, R168, R181, !PT ;  /* 0x000000b5a8047209 */ /* 0x004fc40007810000 */
[----:B0-----:R-:W-:-:S05]  /*7470*/  FMNMX.FTZ R168, R162, R177, !PT ;  /* 0x000000b1a2a87209 */ /* 0x001fca0007810000 */
[----:B------:R-:W0:Y:S01]  /*7480*/  MUFU.TANH R167, R167 ;  /* 0x000000a700a77308 */ /* 0x000e220000002400 */
[C---:B------:R-:W-:Y:S01]  /*7490*/  FADD.FTZ R13, -R4.reuse, R13 ;  /* 0x0000000d040d7221 */ /* 0x040fe20000010100 */
[----:B---3--:R-:W-:Y:S01]  /*74a0*/  FMNMX.FTZ R168, R163, R168, !PT ;  /* 0x000000a8a3a87209 */ /* 0x008fe20007810000 */
[----:B------:R-:W-:Y:S02]  /*74b0*/  FMUL.FTZ R194, R4, UR9 ;  /* 0x0000000904c27c20 */ /* 0x000fe40008410000 */
[----:B------:R-:W-:Y:S01]  /*74c0*/  FMUL.FTZ R178, R13, UR9 ;  /* 0x000000090db27c20 */ /* 0x000fe20008410000 */
[----:B-1----:R-:W-:Y:S01]  /*74d0*/  FMNMX.FTZ R13, R165, R168, !PT ;  /* 0x000000a8a50d7209 */ /* 0x002fe20007810000 */
[--C-:B------:R-:W-:Y:S01]  /*74e0*/  FFMA.FTZ R15, R15, UR9, -R194.reuse ;  /* 0x000000090f0f7c23 */ /* 0x100fe200080108c2 */
[----:B------:R-:W1:Y:S01]  /*74f0*/  MUFU.TANH R170, R170 ;  /* 0x000000aa00aa7308 */ /* 0x000e620000002400 */
[--C-:B------:R-:W-:Y:S01]  /*7500*/  FFMA.FTZ R20, R20, UR9, -R194.reuse ;  /* 0x0000000914147c23 */ /* 0x100fe200080108c2 */
[----:B----4-:R-:W-:Y:S01]  /*7510*/  FMNMX.FTZ R176, R166, R13, !PT ;  /* 0x0000000da6b07209 */ /* 0x010fe20007810000 */
[--C-:B------:R-:W-:Y:S01]  /*7520*/  FFMA.FTZ R13, R14, UR9, -R194.reuse ;  /* 0x000000090e0d7c23 */ /* 0x100fe200080108c2 */
[--C-:B------:R-:W-:Y:S01]  /*7530*/  FFMA.FTZ R21, R21, UR9, -R194.reuse ;  /* 0x0000000915157c23 */ /* 0x100fe200080108c2 */
[--C-:B------:R-:W-:Y:S01]  /*7540*/  FFMA.FTZ R179, R155, UR9, -R194.reuse ;  /* 0x000000099bb37c23 */ /* 0x100fe200080108c2 */
[--C-:B------:R-:W-:Y:S01]  /*7550*/  FFMA.FTZ R181, R157, UR9, -R194.reuse ;  /* 0x000000099db57c23 */ /* 0x100fe200080108c2 */
[--C-:B------:R-:W-:Y:S01]  /*7560*/  FFMA.FTZ R182, R158, UR9, -R194.reuse ;  /* 0x000000099eb67c23 */ /* 0x100fe200080108c2 */
[----:B------:R-:W2:Y:S01]  /*7570*/  MUFU.TANH R171, R171 ;  /* 0x000000ab00ab7308 */ /* 0x000ea20000002400 */
[----:B0-----:R-:W-:Y:S01]  /*7580*/  FMNMX.FTZ R177, R167, R176, !PT ;  /* 0x000000b0a7b17209 */ /* 0x001fe20007810000 */
[--C-:B------:R-:W-:Y:S01]  /*7590*/  FFMA.FTZ R183, R159, UR9, -R194.reuse ;  /* 0x000000099fb77c23 */ /* 0x100fe200080108c2 */
[--C-:B------:R-:W-:Y:S01]  /*75a0*/  FFMA.FTZ R192, R161, UR9, -R194.reuse ;  /* 0x00000009a1c07c23 */ /* 0x100fe200080108c2 */
[----:B------:R-:W-:-:S04]  /*75b0*/  FFMA.FTZ R193, R164, UR9, -R194 ;  /* 0x00000009a4c17c23 */ /* 0x000fc800080108c2 */
[----:B------:R-:W0:Y:S01]  /*75c0*/  MUFU.TANH R172, R172 ;  /* 0x000000ac00ac7308 */ /* 0x000e220000002400 */
[----:B-1----:R-:W-:Y:S01]  /*75d0*/  FMNMX.FTZ R14, R170, R177, !PT ;  /* 0x000000b1aa0e7209 */ /* 0x002fe20007810000 */
[----:B------:R-:W-:-:S06]  /*75e0*/  FFMA.FTZ R177, R5, UR9, -R194 ;  /* 0x0000000905b17c23 */ /* 0x000fcc00080108c2 */
[----:B------:R-:W1:Y:S01]  /*75f0*/  MUFU.TANH R173, R173 ;  /* 0x000000ad00ad7308 */ /* 0x000e620000002400 */
[----:B--2---:R-:W-:-:S07]  /*7600*/  FMNMX.FTZ R5, R171, R14, !PT ;  /* 0x0000000eab057209 */ /* 0x004fce0007810000 */
[----:B------:R-:W2:Y:S01]  /*7610*/  MUFU.TANH R174, R174 ;  /* 0x000000ae00ae7308 */ /* 0x000ea20000002400 */
[----:B0-----:R-:W-:-:S07]  /*7620*/  FMNMX.FTZ R176, R172, R5, !PT ;  /* 0x00000005acb07209 */ /* 0x001fce0007810000 */
[----:B------:R-:W0:Y:S01]  /*7630*/  MUFU.TANH R175, R175 ;  /* 0x000000af00af7308 */ /* 0x000e220000002400 */
[----:B-1----:R-:W-:-:S07]  /*7640*/  FMNMX.FTZ R5, R173, R176, !PT ;  /* 0x000000b0ad057209 */ /* 0x002fce0007810000 */
[----:B------:R1:W-:Y:S01]  /*7650*/  MUFU.EX2 R14, R177 ;  /* 0x000000b1000e7308 */ /* 0x0003e20000000800 */
[----:B--2---:R-:W-:-:S07]  /*7660*/  FMNMX.FTZ R176, R174, R5, !PT ;  /* 0x00000005aeb07209 */ /* 0x004fce0007810000 */
[----:B------:R2:W3:Y:S01]  /*7670*/  MUFU.EX2 R168, R178 ;  /* 0x000000b200a87308 */ /* 0x0004e20000000800 */
[----:B0-----:R-:W-:Y:S01]  /*7680*/  FMNMX.FTZ R5, R175, R176, !PT ;  /* 0x000000b0af057209 */ /* 0x001fe20007810000 */
[--C-:B------:R-:W-:Y:S01]  /*7690*/  FFMA.FTZ R176, R152, UR9, -R194.reuse ;  /* 0x0000000998b07c23 */ /* 0x100fe200080108c2 */
[--C-:B-1----:R-:W-:Y:S01]  /*76a0*/  FFMA.FTZ R177, R153, UR9, -R194.reuse ;  /* 0x0000000999b17c23 */ /* 0x102fe200080108c2 */
[--C-:B------:R-:W-:Y:S02]  /*76b0*/  FFMA.FTZ R153, R169, UR9, -R194.reuse ;  /* 0x00000009a9997c23 */ /* 0x100fe400080108c2 */
[----:B------:R-:W0:Y:S02]  /*76c0*/  SHFL.BFLY PT, R180, R5, 0x2, 0x1f ;  /* 0x0c401f0005b47f89 */ /* 0x000e2400000e0000 */
[----:B------:R-:W-:Y:S01]  /*76d0*/  MUFU.EX2 R13, R13 ;  /* 0x0000000d000d7308 */ /* 0x000fe20000000800 */
[----:B--2---:R-:W-:-:S07]  /*76e0*/  FFMA.FTZ R178, R154, UR9, -R194 ;  /* 0x000000099ab27c23 */ /* 0x004fce00080108c2 */
[----:B------:R-:W-:Y:S01]  /*76f0*/  MUFU.EX2 R15, R15 ;  /* 0x0000000f000f7308 */ /* 0x000fe20000000800 */
[-C--:B---3--:R-:W-:Y:S01]  /*7700*/  FMUL.FTZ R24, R24, R168.reuse ;  /* 0x000000a818187220 */ /* 0x088fe20000410000 */
        /* <DEDUP_REMOVED lines=11> */
[----:B------:R-:W-:Y:S01]  /*77c0*/  FMUL.FTZ R45, R45, R168 ;  /* 0x000000a82d2d7220 */ /* 0x000fe20000410000 */
[----:B0-----:R-:W-:Y:S01]  /*77d0*/  FMNMX.FTZ R152, R5, R180, !PT ;  /* 0x000000b405987209 */ /* 0x001fe20007810000 */
[----:B------:R-:W-:Y:S01]  /*77e0*/  FFMA.FTZ R180, R156, UR9, -R194 ;  /* 0x000000099cb47c23 */ /* 0x000fe200080108c2 */
[----:B------:R-:W-:Y:S01]  /*77f0*/  IMAD.U32 R156, RZ, RZ, UR7 ;  /* 0x00000007ff9c7e24 */ /* 0x000fe2000f8e00ff */
[----:B------:R-:W-:Y:S01]  /*7800*/  MUFU.EX2 R21, R21 ;  /* 0x0000001500157308 */ /* 0x000fe20000000800 */
[-C--:B------:R-:W-:Y:S01]  /*7810*/  FMUL.FTZ R48, R48, R168.reuse ;  /* 0x000000a830307220 */ /* 0x080fe20000410000 */
        /* <DEDUP_REMOVED lines=22> */
[----:B------:R-:W1:Y:S01]  /*7980*/  MUFU.EX2 R178, R178 ;  /* 0x000000b200b27308 */ /* 0x000e620000000800 */
[-C--:B------:R-:W-:Y:S01]  /*7990*/  FMUL.FTZ R88, R88, R168.reuse ;  /* 0x000000a858587220 */ /* 0x080fe20000410000 */
[----:B0-----:R-:W-:Y:S01]  /*79a0*/  FMNMX.FTZ R5, R152, R5, !PT ;  /* 0x0000000598057209 */ /* 0x001fe20007810000 */
[-C--:B------:R-:W-:Y:S01]  /*79b0*/  FMUL.FTZ R89, R89, R168.reuse ;  /* 0x000000a859597220 */ /* 0x080fe20000410000 */
[-C--:B------:R-:W-:Y:S01]  /*79c0*/  FMUL.FTZ R92, R92, R168.reuse ;  /* 0x000000a85c5c7220 */ /* 0x080fe20000410000 */
[-C--:B------:R-:W-:Y:S01]  /*79d0*/  FMUL.FTZ R93, R93, R168.reuse ;  /* 0x000000a85d5d7220 */ /* 0x080fe20000410000 */
[-C--:B------:R-:W-:Y:S01]  /*79e0*/  FMUL.FTZ R96, R96, R168.reuse ;  /* 0x000000a860607220 */ /* 0x080fe20000410000 */
[C---:B------:R-:W-:Y:S01]  /*79f0*/  FADD.FTZ R152, -R5.reuse, R8 ;  /* 0x0000000805987221 */ /* 0x040fe20000010100 */
[----:B------:R-:W-:Y:S01]  /*7a00*/  FMUL.FTZ R154, R5, UR9 ;  /* 0x00000009059a7c20 */ /* 0x000fe20008410000 */
[----:B------:R0:W-:Y:S01]  /*7a10*/  MUFU.EX2 R8, R153 ;  /* 0x0000009900087308 */ /* 0x0001e20000000800 */
[----:B------:R-:W-:Y:S01]  /*7a20*/  FMUL.FTZ R97, R97, R168 ;  /* 0x000000a861617220 */ /* 0x000fe20000410000 */
[----:B------:R-:W-:Y:S01]  /*7a30*/  FMUL.FTZ R152, R152, UR9 ;  /* 0x0000000998987c20 */ /* 0x000fe20008410000 */
[--C-:B------:R-:W-:Y:S01]  /*7a40*/  FFMA.FTZ R194, R9, UR9, -R154.reuse ;  /* 0x0000000909c27c23 */ /* 0x100fe2000801089a */
[--C-:B------:R-:W-:Y:S01]  /*7a50*/  FFMA.FTZ R9, R10, UR9, -R154.reuse ;  /* 0x000000090a097c23 */ /* 0x100fe2000801089a */
[--C-:B------:R-:W-:Y:S01]  /*7a60*/  FFMA.FTZ R10, R11, UR9, -R154.reuse ;  /* 0x000000090b0a7c23 */ /* 0x100fe2000801089a */
[--C-:B------:R-:W-:Y:S01]  /*7a70*/  FFMA.FTZ R11, R12, UR9, -R154.reuse ;  /* 0x000000090c0b7c23 */ /* 0x100fe2000801089a */
[----:B------:R-:W-:Y:S01]  /*7a80*/  FFMA.FTZ R12, R160, UR9, -R154 ;  /* 0x00000009a00c7c23 */ /* 0x000fe2000801089a */
[----:B------:R2:W3:Y:S01]  /*7a90*/  MUFU.EX2 R169, R152 ;  /* 0x0000009800a97308 */ /* 0x0004e20000000800 */
[----:B0-----:R-:W-:-:S02]  /*7aa0*/  IMAD.MOV R153, RZ, RZ, -R23 ;  /* 0x000000ffff997224 */ /* 0x001fc400078e0a17 */
[--C-:B------:R-:W-:Y:S01]  /*7ab0*/  FFMA.FTZ R195, R162, UR9, -R154.reuse ;  /* 0x00000009a2c37c23 */ /* 0x100fe2000801089a */
[--C-:B------:R-:W-:Y:S01]  /*7ac0*/  FFMA.FTZ R196, R163, UR9, -R154.reuse ;  /* 0x00000009a3c47c23 */ /* 0x100fe2000801089a */
[--C-:B------:R-:W-:Y:S01]  /*7ad0*/  FFMA.FTZ R197, R165, UR9, -R154.reuse ;  /* 0x00000009a5c57c23 */ /* 0x100fe2000801089a */
[--C-:B------:R-:W-:Y:S01]  /*7ae0*/  FFMA.FTZ R198, R166, UR9, -R154.reuse ;  /* 0x00000009a6c67c23 */ /* 0x100fe2000801089a */
[----:B------:R-:W-:Y:S01]  /*7af0*/  ISETP.NE.AND P3, PT, R22, R153, PT ;  /* 0x000000991600720c */ /* 0x000fe20003f65270 */
[--C-:B------:R-:W-:Y:S01]  /*7b00*/  FFMA.FTZ R199, R167, UR9, -R154.reuse ;  /* 0x00000009a7c77c23 */ /* 0x100fe2000801089a */
[--C-:B------:R-:W-:Y:S01]  /*7b10*/  FFMA.FTZ R170, R170, UR9, -R154.reuse ;  /* 0x00000009aaaa7c23 */ /* 0x100fe2000801089a */
[----:B--2---:R-:W-:Y:S02]  /*7b20*/  @!P1 VIADD R152, R200, 0x38840 ;  /* 0x00038840c8989836 */ /* 0x004fe40000000000 */
[--C-:B------:R-:W-:Y:S01]  /*7b30*/  FFMA.FTZ R171, R171, UR9, -R154.reuse ;  /* 0x00000009abab7c23 */ /* 0x100fe2000801089a */
[--C-:B------:R-:W-:Y:S01]  /*7b40*/  FFMA.FTZ R172, R172, UR9, -R154.reuse ;  /* 0x00000009acac7c23 */ /* 0x100fe2000801089a */
[--C-:B------:R-:W-:Y:S01]  /*7b50*/  FFMA.FTZ R173, R173, UR9, -R154.reuse ;  /* 0x00000009adad7c23 */ /* 0x100fe2000801089a */
[----:B------:R-:W-:Y:S01]  /*7b60*/  FFMA.FTZ R174, R174, UR9, -R154 ;  /* 0x00000009aeae7c23 */ /* 0x000fe2000801089a */
[----:B------:R-:W-:Y:S01]  /*7b70*/  @!P1 PRMT R152, RZ, 0x654, R152 ;  /* 0x00000654ff989816 */ /* 0x000fe20000000098 */
[----:B------:R-:W-:Y:S01]  /*7b80*/  FFMA.FTZ R154, R175, UR9, -R154 ;  /* 0x00000009af9a7c23 */ /* 0x000fe2000801089a */
[----:B------:R-:W-:Y:S01]  /*7b90*/  MUFU.EX2 R194, R194 ;  /* 0x000000c200c27308 */ /* 0x000fe20000000800 */
[----:B-1----:R-:W-:Y:S01]  /*7ba0*/  F2FP.BF16.F32.PACK_AB R158, R178, R177 ;  /* 0x000000b1b29e723e */ /* 0x002fe200000010ff */
[----:B------:R0:W-:Y:S01]  /*7bb0*/  @!P1 SYNCS.ARRIVE.TRANS64.RED.A1T0 RZ, [R152+URZ], RZ ;  /* 0x000000ff98ff99a7 */ /* 0x0001e2000810043f */
[----:B------:R-:W-:Y:S01]  /*7bc0*/  @!P3 IMAD R153, R156, 0x40, R17 ;  /* 0x000000409c99b824 */ /* 0x000fe200078e0211 */
[----:B------:R-:W-:Y:S01]  /*7bd0*/  F2FP.BF16.F32.PACK_AB R156, R176, R21 ;  /* 0x00000015b09c723e */ /* 0x000fe200000010ff */
[-C--:B---3--:R-:W-:Y:S01]  /*7be0*/  FMUL.FTZ R26, R26, R169.reuse ;  /* 0x000000a91a1a7220 */ /* 0x088fe20000410000 */
[-C--:B------:R-:W-:Y:S01]  /*7bf0*/  FMUL.FTZ R27, R27, R169.reuse ;  /* 0x000000a91b1b7220 */ /* 0x080fe20000410000 */
[----:B------:R-:W-:Y:S01]  /*7c00*/  FMUL.FTZ R30, R30, R169 ;  /* 0x000000a91e1e7220 */ /* 0x000fe20000410000 */
[----:B------:R-:W-:Y:S01]  /*7c10*/  @!P3 LEA R153, R153, UR37, 0x2 ;  /* 0x000000259999bc11 */ /* 0x000fe2000f8e10ff */
[----:B------:R-:W1:Y:S01]  /*7c20*/  MUFU.EX2 R9, R9 ;  /* 0x0000000900097308 */ /* 0x000e620000000800 */
[----:B0-----:R-:W-:Y:S01]  /*7c30*/  F2FP.BF16.F32.PACK_AB R152, R14, R13 ;  /* 0x0000000d0e98723e */ /* 0x001fe200000010ff */
[-C--:B------:R-:W-:Y:S01]  /*7c40*/  FMUL.FTZ R31, R31, R169.reuse ;  /* 0x000000a91f1f7220 */ /* 0x080fe20000410000 */
[-C--:B------:R-:W-:Y:S01]  /*7c50*/  FMUL.FTZ R34, R34, R169.reuse ;  /* 0x000000a922227220 */ /* 0x080fe20000410000 */
[----:B------:R-:W-:Y:S01]  /*7c60*/  @!P3 STS [R153+0x38400], R168 ;  /* 0x038400a89900b388 */ /* 0x000fe20000000800 */
[-C--:B------:R-:W-:Y:S01]  /*7c70*/  FMUL.FTZ R35, R35, R169.reuse ;  /* 0x000000a923237220 */ /* 0x080fe20000410000 */
[-C--:B------:R-:W-:Y:S01]  /*7c80*/  FMUL.FTZ R38, R38, R169.reuse ;  /* 0x000000a926267220 */ /* 0x080fe20000410000 */
[-C--:B------:R-:W-:Y:S01]  /*7c90*/  FMUL.FTZ R39, R39, R169.reuse ;  /* 0x000000a927277220 */ /* 0x080fe20000410000 */
[----:B------:R1:W-:Y:S01]  /*7ca0*/  @!P3 STS [R153+0x38420], R169 ;  /* 0x038420a99900b388 */ /* 0x0003e20000000800 */
        /* <DEDUP_REMOVED lines=8> */
[----:B------:R-:W0:Y:S01]  /*7d30*/  MUFU.EX2 R11, R11 ;  /* 0x0000000b000b7308 */ /* 0x000e220000000800 */
[----:B-1----:R-:W-:Y:S01]  /*7d40*/  F2FP.BF16.F32.PACK_AB R153, R9, R194 ;  /* 0x000000c20999723e */ /* 0x002fe200000010ff */
        /* <DEDUP_REMOVED lines=15> */
[----:B0-----:R-:W-:Y:S01]  /*7e40*/  F2FP.BF16.F32.PACK_AB R155, R11, R10 ;  /* 0x0000000a0b9b723e */ /* 0x001fe200000010ff */
        /* <DEDUP_REMOVED lines=12> */
[----:B------:R-:W-:Y:S01]  /*7f10*/  FMUL.FTZ R101, R101, R168 ;  /* 0x000000a865657220 */ /* 0x000fe20000410000 */
        /* <DEDUP_REMOVED lines=60> */
[-C--:B------:R-:W-:Y:S01]  /*82e0*/  FMUL.FTZ R150, R150, R169.reuse ;  /* 0x000000a996967220 */ /* 0x080fe20000410000 */
[----:B------:R-:W-:Y:S01]  /*82f0*/  FMUL.FTZ R151, R151, R169 ;  /* 0x000000a997977220 */ /* 0x000fe20000410000 */
[----:B------:R-:W-:Y:S01]  /*8300*/  UMOV UR7, 0x40000040 ;  /* 0x4000004000077882 */ /* 0x000fe20000000000 */
[----:B------:R-:W-:Y:S01]  /*8310*/  FFMA.FTZ R3, R168, R3, R13 ;  /* 0x00000003a8037223 */ /* 0x000fe2000001000d */
[----:B------:R-:W-:Y:S01]  /*8320*/  FFMA.FTZ R6, R169, R6, R194 ;  /* 0x00000006a9067223 */ /* 0x000fe200000100c2 */
[----:B------:R-:W0:Y:S01]  /*8330*/  MUFU.EX2 R171, R171 ;  /* 0x000000ab00ab7308 */ /* 0x000e220000000800 */
[----:B-1----:R-:W-:Y:S01]  /*8340*/  F2FP.BF16.F32.PACK_AB R161, R199, R198 ;  /* 0x000000c6c7a1723e */ /* 0x002fe200000010ff */
[----:B------:R-:W-:Y:S01]  /*8350*/  FADD.FTZ R14, R14, R3 ;  /* 0x000000030e0e7221 */ /* 0x000fe20000010000 */
[----:B------:R-:W-:Y:S01]  /*8360*/  FADD.FTZ R9, R9, R6 ;  /* 0x0000000609097221 */ /* 0x000fe20000010000 */
[----:B------:R-:W-:-:S02]  /*8370*/  @!P1 VIADD R3, R200, 0x38860 ;  /* 0x00038860c8039836 */ /* 0x000fc40000000000 */
[----:B------:R-:W-:Y:S02]  /*8380*/  IMAD.MOV.U32 R13, RZ, RZ, R4 ;  /* 0x000000ffff0d7224 */ /* 0x000fe400078e0004 */
[----:B------:R-:W-:Y:S01]  /*8390*/  FADD.FTZ R10, R10, R9 ;  /* 0x000000090a0a7221 */ /* 0x000fe20000010000 */
[----:B------:R-:W-:Y:S01]  /*83a0*/  MUFU.EX2 R183, R183 ;  /* 0x000000b700b77308 */ /* 0x000fe20000000800 */
[----:B------:R-:W-:Y:S02]  /*83b0*/  @!P1 PRMT R3, RZ, 0x654, R3 ;  /* 0x00000654ff039816 */ /* 0x000fe40000000003 */
[----:B------:R-:W-:-:S04]  /*83c0*/  FADD.FTZ R11, R11, R10 ;  /* 0x0000000a0b0b7221 */ /* 0x000fc80000010000 */
[----:B------:R-:W-:Y:S01]  /*83d0*/  FADD.FTZ R12, R12, R11 ;  /* 0x0000000b0c0c7221 */ /* 0x000fe20000010000 */
[----:B------:R-:W1:Y:S01]  /*83e0*/  MUFU.EX2 R192, R192 ;  /* 0x000000c000c07308 */ /* 0x000e620000000800 */
[----:B0-----:R-:W-:Y:S02]  /*83f0*/  F2FP.BF16.F32.PACK_AB R163, R171, R170 ;  /* 0x000000aaaba3723e */ /* 0x001fe400000010ff */
[----:B------:R-:W-:-:S04]  /*8400*/  FADD.FTZ R195, R195, R12 ;  /* 0x0000000cc3c37221 */ /* 0x000fc80000010000 */
[----:B------:R-:W-:Y:S01]  /*8410*/  FADD.FTZ R196, R196, R195 ;  /* 0x000000c3c4c47221 */ /* 0x000fe20000010000 */
[----:B------:R-:W0:Y:S03]  /*8420*/  MUFU.EX2 R193, R193 ;  /* 0x000000c100c17308 */ /* 0x000e260000000800 */
[----:B------:R-:W-:-:S04]  /*8430*/  FADD.FTZ R197, R197, R196 ;  /* 0x000000c4c5c57221 */ /* 0x000fc80000010000 */
[----:B------:R-:W-:Y:S01]  /*8440*/  FADD.FTZ R198, R198, R197 ;  /* 0x000000c5c6c67221 */ /* 0x000fe20000010000 */
[----:B------:R-:W-:Y:S01]  /*8450*/  MUFU.EX2 R172, R172 ;  /* 0x000000ac00ac7308 */ /* 0x000fe20000000800 */
[----:B-1----:R-:W-:Y:S02]  /*8460*/  F2FP.BF16.F32.PACK_AB R164, R192, R183 ;  /* 0x000000b7c0a4723e */ /* 0x002fe400000010ff */
[----:B------:R-:W-:-:S04]  /*8470*/  FADD.FTZ R199, R199, R198 ;  /* 0x000000c6c7c77221 */ /* 0x000fc80000010000 */
[----:B------:R-:W-:Y:S01]  /*8480*/  FADD.FTZ R170, R170, R199 ;  /* 0x000000c7aaaa7221 */ /* 0x000fe20000010000 */
[----:B------:R-:W1:Y:S01]  /*8490*/  MUFU.EX2 R173, R173 ;  /* 0x000000ad00ad7308 */ /* 0x000e620000000800 */
[----:B0-----:R-:W-:Y:S02]  /*84a0*/  F2FP.BF16.F32.PACK_AB R166, R8, R193 ;  /* 0x000000c108a6723e */ /* 0x001fe400000010ff */
[----:B------:R-:W-:-:S05]  /*84b0*/  FADD.FTZ R171, R171, R170 ;  /* 0x000000aaabab7221 */ /* 0x000fca0000010000 */
[----:B------:R-:W0:Y:S08]  /*84c0*/  MUFU.EX2 R174, R174 ;  /* 0x000000ae00ae7308 */ /* 0x000e300000000800 */
[----:B------:R2:W3:Y:S01]  /*84d0*/  MUFU.EX2 R175, R154 ;  /* 0x0000009a00af7308 */ /* 0x0004e20000000800 */
[----:B-1----:R-:W-:Y:S01]  /*84e0*/  F2FP.BF16.F32.PACK_AB R165, R173, R172 ;  /* 0x000000acada5723e */ /* 0x002fe200000010ff */
[----:B------:R-:W-:-:S04]  /*84f0*/  FADD.FTZ R172, R172, R171 ;  /* 0x000000abacac7221 */ /* 0x000fc80000010000 */
[----:B------:R-:W-:Y:S01]  /*8500*/  FADD.FTZ R173, R173, R172 ;  /* 0x000000acadad7221 */ /* 0x000fe20000010000 */
[----:B--2---:R-:W-:Y:S01]  /*8510*/  F2FP.BF16.F32.PACK_AB R154, R20, R15 ;  /* 0x0000000f149a723e */ /* 0x004fe200000010ff */
[----:B------:R-:W-:Y:S01]  /*8520*/  BAR.SYNC.DEFER_BLOCKING 0xf, 0x100 ;  /* 0x03c4000000007b1d */ /* 0x000fe20000010000 */
[----:B------:R-:W-:Y:S01]  /*8530*/  FADD.FTZ R15, R15, R14 ;  /* 0x0000000e0f0f7221 */ /* 0x000fe20000010000 */
[----:B0-----:R-:W-:-:S03]  /*8540*/  FADD.FTZ R6, R174, R173 ;  /* 0x000000adae067221 */ /* 0x001fc60000010000 */
[----:B------:R-:W-:Y:S01]  /*8550*/  FADD.FTZ R20, R20, R15 ;  /* 0x0000000f14147221 */ /* 0x000fe20000010000 */
[C---:B---3--:R-:W-:Y:S01]  /*8560*/  F2FP.BF16.F32.PACK_AB R167, R175.reuse, R174 ;  /* 0x000000aeafa7723e */ /* 0x048fe200000010ff */
[----:B------:R-:W-:Y:S02]  /*8570*/  FADD.FTZ R6, R175, R6 ;  /* 0x00000006af067221 */ /* 0x000fe40000010000 */
[----:B------:R-:W-:-:S04]  /*8580*/  FADD.FTZ R21, R21, R20 ;  /* 0x0000001415157221 */ /* 0x000fc80000010000 */
[----:B------:R-:W-:-:S04]  /*8590*/  FADD.FTZ R176, R176, R21 ;  /* 0x00000015b0b07221 */ /* 0x000fc80000010000 */
[----:B------:R-:W-:-:S04]  /*85a0*/  FADD.FTZ R177, R177, R176 ;  /* 0x000000b0b1b17221 */ /* 0x000fc80000010000 */
[----:B------:R-:W-:Y:S01]  /*85b0*/  FADD.FTZ R178, R178, R177 ;  /* 0x000000b1b2b27221 */ /* 0x000fe20000010000 */
[----:B------:R0:W-:Y:S03]  /*85c0*/  STSM.16.M88.4 [R184+0x36400], R152 ;  /* 0x03640098b8007844 */ /* 0x0001e60000000200 */
[----:B------:R-:W-:Y:S01]  /*85d0*/  FADD.FTZ R179, R179, R178 ;  /* 0x000000b2b3b37221 */ /* 0x000fe20000010000 */
[----:B------:R0:W-:Y:S03]  /*85e0*/  STSM.16.M88.4 [R187], R156 ;  /* 0x0000009cbb007844 */ /* 0x0001e60000000200 */
[----:B------:R-:W-:Y:S01]  /*85f0*/  FADD.FTZ R180, R180, R179 ;  /* 0x000000b3b4b47221 */ /* 0x000fe20000010000 */
[----:B------:R0:W-:Y:S03]  /*8600*/  STSM.16.M88.4 [R185], R160 ;  /* 0x000000a0b9007844 */ /* 0x0001e60000000200 */
[----:B------:R-:W-:Y:S01]  /*8610*/  FADD.FTZ R181, R181, R180 ;  /* 0x000000b4b5b57221 */ /* 0x000fe20000010000 */
[----:B------:R0:W-:Y:S01]  /*8620*/  STSM.16.M88.4 [R186], R164 ;  /* 0x000000a4ba007844 */ /* 0x0001e20000000200 */
[----:B------:R-:W-:-:S02]  /*8630*/  WARPGROUP.ARRIVE ;  /* 0x00000000000079c5 */ /* 0x000fc40000000000 */
[----:B------:R-:W-:-:S04]  /*8640*/  FADD.FTZ R182, R182, R181 ;  /* 0x000000b5b6b67221 */ /* 0x000fc80000010000 */
[----:B------:R-:W-:Y:S01]  /*8650*/  FADD.FTZ R183, R183, R182 ;  /* 0x000000b6b7b77221 */ /* 0x000fe20000010000 */
[----:B------:R-:W-:Y:S01]  /*8660*/  HGMMA.64x256x16.F32.BF16 R24, R152, gdesc[UR4].tnspB, R24, gsb0 ;  /* 0x43e0000498187df0 */ /* 0x000fe20008001818 */
[----:B------:R-:W-:Y:S01]  /*8670*/  UIADD3 UR6, UR6, 0x180, URZ ;  /* 0x0000018006067890 */ /* 0x000fe2000fffe03f */
[----:B------:R-:W-:Y:S01]  /*8680*/  UMOV UR7, 0x40000040 ;  /* 0x4000004000077882 */ /* 0x000fe20000000000 */
[----:B------:R-:W-:Y:S01]  /*8690*/  FADD.FTZ R192, R192, R183 ;  /* 0x000000b7c0c07221 */ /* 0x000fe20000010000 */
[----:B------:R-:W-:Y:S02]  /*86a0*/  WARPGROUP.DEPBAR.LE gsb0, 0x0 ;  /* 0x00008000000079c5 */ /* 0x000fe40000010000 */
[----:B------:R-:W-:-:S15]  /*86b0*/  WARPGROUP.ARRIVE ;  /* 0x00000000000079c5 */ /* 0x000fde0000000000 */
[----:B------:R-:W-:-:S07]  /*86c0*/  NOP ;  /* 0x0000000000007918 */ /* 0x000fce0000000000 */
        /* <DEDUP_REMOVED lines=10> */
[----:B------:R-:W-:Y:S01]  /*8770*/  HGMMA.64x256x16.F32.BF16 R24, R164, gdesc[UR4].tnspB, R24, gsb0 ;  /* 0x43e00004a4187df0 */ /* 0x000fe20008001818 */
[----:B------:R-:W-:Y:S02]  /*8780*/  UMOV UR7, UR36 ;  /* 0x0000002400077c82 */ /* 0x000fe40008000000 */
        /* <DEDUP_REMOVED lines=12> */
[----:B------:R-:W-:Y:S01]  /*8850*/  MOV R8, R5 ;  /* 0x0000000500087202 */ /* 0x000fe20000000f00 */
[----:B0-----:R-:W-:Y:S06]  /*8860*/  @P2 BRA `(.L_x_3467) ;  /* 0xffffffd000642947 */ /* 0x001fec000383ffff */
.L_x_3458:
[----:B------:R-:W0:Y:S01]  /*8870*/  SHFL.BFLY PT, R0, R3, 0x2, 0x1f ;  /* 0x0c401f0003007f89 */ /* 0x000e2200000e0000 */
[----:B------:R-:W-:Y:S01]  /*8880*/  MOV R11, UR9 ;  /* 0x00000009000b7c02 */ /* 0x000fe20008000f00 */
[----:B------:R-:W-:Y:S02]  /*8890*/  UIADD3 UR41, UR41, 0x1, URZ ;  /* 0x0000000129297890 */ /* 0x000fe4000fffe03f */
[----:B------:R-:W1:Y:S01]  /*88a0*/  SHFL.BFLY PT, R9, R6, 0x2, 0x1f ;  /* 0x0c401f0006097f89 */ /* 0x000e6200000e0000 */
[----:B------:R-:W-:Y:S08]  /*88b0*/  BAR.ARV 0x8, 0xa0 ;  /* 0x0202800000007b1d */ /* 0x000ff00000002000 */
[----:B------:R-:W-:Y:S01]  /*88c0*/  BAR.SYNC.DEFER_BLOCKING 0xf, 0x100 ;  /* 0x03c4000000007b1d */ /* 0x000fe20000010000 */
[----:B0-----:R-:W-:Y:S01]  /*88d0*/  FADD.FTZ R0, R0, R3 ;  /* 0x0000000300007221 */ /* 0x001fe20000010000 */
[----:B------:R-:W-:-:S02]  /*88e0*/  IMAD.MOV.U32 R3, RZ, RZ, -0x800000 ;  /* 0xff800000ff037424 */ /* 0x000fc400078e00ff */
[----:B-1----:R-:W-:Y:S02]  /*88f0*/  FADD.FTZ R9, R9, R6 ;  /* 0x0000000609097221 */ /* 0x002fe40000010000 */
[----:B------:R-:W0:Y:S04]  /*8900*/  SHFL.BFLY PT, R7, R0, 0x1, 0x1f ;  /* 0x0c201f0000077f89 */ /* 0x000e2800000e0000 */
[----:B------:R-:W1:Y:S01]  /*8910*/  SHFL.BFLY PT, R8, R9, 0x1, 0x1f ;  /* 0x0c201f0009087f89 */ /* 0x000e6200000e0000 */
[----:B0-----:R-:W-:Y:S01]  /*8920*/  FADD.FTZ R21, R0, R7 ;  /* 0x0000000700157221 */ /* 0x001fe20000010000 */
[----:B------:R-:W-:Y:S02]  /*8930*/  IMAD.MOV R7, RZ, RZ, -R23 ;  /* 0x000000ffff077224 */ /* 0x000fe400078e0a17 */
[----:B-1----:R-:W-:-:S02]  /*8940*/  FADD.FTZ R15, R9, R8 ;  /* 0x00000008090f7221 */ /* 0x002fc40000010000 */
[----:B------:R-:W-:Y:S01]  /*8950*/  FSETP.NE.FTZ.AND P1, PT, R21, RZ, PT ;  /* 0x000000ff1500720b */ /* 0x000fe20003f35000 */
[----:B------:R-:W-:Y:S01]  /*8960*/  IMAD.U32 R8, RZ, RZ, UR36 ;  /* 0x00000024ff087e24 */ /* 0x000fe2000f8e00ff */
[----:B------:R-:W-:Y:S02]  /*8970*/  ISETP.NE.AND P0, PT, R22, R7, PT ;  /* 0x000000071600720c */ /* 0x000fe40003f05270 */
[----:B------:R-:W-:Y:S02]  /*8980*/  CS2R R6, SRZ ;  /* 0x0000000000067805 */ /* 0x000fe4000001ff00 */
[----:B------:R-:W-:Y:S01]  /*8990*/  FSETP.NE.FTZ.AND P2, PT, R15, RZ, PT ;  /* 0x000000ff0f00720b */ /* 0x000fe20003f55000 */
[----:B------:R-:W-:-:S04]  /*89a0*/  UIADD3 UR36, UR36, 0x1, URZ ;  /* 0x0000000124247890 */ /* 0x000fc8000fffe03f */
[----:B------:R-:W-:Y:S02]  /*89b0*/  UISETP.NE.AND UP0, UPT, UR36, 0x2, UPT ;  /* 0x000000022400788c */ /* 0x000fe4000bf05270 */
[----:B------:R-:W0:Y:S02]  /*89c0*/  @P1 MUFU.RCP R7, R21 ;  /* 0x0000001500071308 */ /* 0x000e240000001000 */
[----:B------:R-:W-:Y:S01]  /*89d0*/  USEL UR4, URZ, 0x1, UP0 ;  /* 0x000000013f047887 */ /* 0x000fe20008000000 */
[----:B------:R-:W-:Y:S01]  /*89e0*/  @!P0 IMAD R0, R8, 0x40, R17 ;  /* 0x0000004008008824 */ /* 0x000fe200078e0211 */
[----:B------:R-:W-:-:S04]  /*89f0*/  USEL UR36, UR36, URZ, UP0 ;  /* 0x0000003f24247287 */ /* 0x000fc80008000000 */
[----:B------:R-:W-:Y:S01]  /*8a00*/  @!P0 LEA R9, R0, UR37, 0x2 ;  /* 0x0000002500098c11 */ /* 0x000fe2000f8e10ff */
[----:B------:R-:W1:Y:S01]  /*8a10*/  @P2 MUFU.RCP R6, R15 ;  /* 0x0000000f00062308 */ /* 0x000e620000001000 */
[----:B------:R-:W-:Y:S01]  /*8a20*/  IMAD.MOV.U32 R0, RZ, RZ, -0x800000 ;  /* 0xff800000ff007424 */ /* 0x000fe200078e00ff */
[----:B------:R-:W-:-:S06]  /*8a30*/  LOP3.LUT R2, R2, UR4, RZ, 0x3c, !PT ;  /* 0x0000000402027c12 */ /* 0x000fcc000f8e3cff */
[----:B------:R-:W2:Y:S01]  /*8a40*/  @P1 MUFU.LG2 R21, R21 ;  /* 0x0000001500151308 */ /* 0x000ea20000000c00 */
[-C--:B0-----:R-:W-:Y:S01]  /*8a50*/  FMUL.FTZ R8, R25, R7.reuse ;  /* 0x0000000719087220 */ /* 0x081fe20000410000 */
[----:B------:R0:W-:Y:S01]  /*8a60*/  @!P0 STS [R9+0x38400], R7 ;  /* 0x0384000709008388 */ /* 0x0001e20000000800 */
[-C--:B------:R-:W-:Y:S01]  /*8a70*/  FMUL.FTZ R10, R29, R7.reuse ;  /* 0x000000071d0a7220 */ /* 0x080fe20000410000 */
[----:B------:R-:W-:Y:S02]  /*8a80*/  IMAD.U32 R29, RZ, RZ, UR9 ;  /* 0x00000009ff1d7e24 */ /* 0x000fe4000f8e00ff */
[-C--:B------:R-:W-:Y:S01]  /*8a90*/  FMUL.FTZ R167, R24, R7.reuse ;  /* 0x0000000718a77220 */ /* 0x080fe20000410000 */
[-C--:B------:R-:W-:Y:S01]  /*8aa0*/  FMUL.FTZ R20, R28, R7.reuse ;  /* 0x000000071c147220 */ /* 0x080fe20000410000 */
[-C--:B------:R-:W-:Y:S01]  /*8ab0*/  FMUL.FTZ R163, R32, R7.reuse ;  /* 0x0000000720a37220 */ /* 0x080fe20000410000 */
        /* <DEDUP_REMOVED lines=61> */
[----:B0-----:R-:W-:Y:S01]  /*8e90*/  @P1 FMUL.FTZ R7, R11, 0.69314718246459960938 ;  /* 0x3f3172180b071820 */ /* 0x001fe20000410000 */
[----:B------:R-:W-:Y:S01]  /*8ea0*/  @P2 FMUL.FTZ R29, R29, 0.69314718246459960938 ;  /* 0x3f3172181d1d2820 */ /* 0x000fe20000410000 */
[----:B--2---:R-:W-:Y:S01]  /*8eb0*/  @P1 FMUL.FTZ R24, R21, 0.69314718246459960938 ;  /* 0x3f31721815181820 */ /* 0x004fe20000410000 */
[----:B---3--:R-:W-:Y:S01]  /*8ec0*/  @P2 FMUL.FTZ R28, R25, 0.69314718246459960938 ;  /* 0x3f317218191c2820 */ /* 0x008fe20000410000 */
[-C--:B-1----:R-:W-:Y:S01]  /*8ed0*/  FMUL.FTZ R9, R26, R6.reuse ;  /* 0x000000061a097220 */ /* 0x082fe20000410000 */
[-C--:B------:R-:W-:Y:S01]  /*8ee0*/  FMUL.FTZ R11, R30, R6.reuse ;  /* 0x000000061e0b7220 */ /* 0x080fe20000410000 */
        /* <DEDUP_REMOVED lines=66> */
.L_x_3444:
        /* <DEDUP_REMOVED lines=32> */
[----:B------:R-:W-:Y:S01]  /*9510*/  UISETP.NE.U32.AND UP0, UPT, UR6, URZ, UPT ;  /* 0x0000003f0600728c */ /* 0x000fe2000bf05070 */
[----:B------:R-:W-:Y:S01]  /*9520*/  F2FP.BF16.F32.PACK_AB R64, R65, R64 ;  /* 0x000000404140723e */ /* 0x000fe200000010ff */
[----:B------:R-:W-:Y:S01]  /*9530*/  IMAD.WIDE R130, R190, 0x2, R146 ;  /* 0x00000002be827825 */ /* 0x000fe200078e0292 */
[----:B------:R-:W-:Y:S01]  /*9540*/  F2FP.BF16.F32.PACK_AB R58, R61, R60 ;  /* 0x0000003c3d3a723e */ /* 0x000fe200000010ff */
[----:B------:R-:W-:Y:S01]  /*9550*/  UISETP.NE.AND.EX UP0, UPT, UR7, URZ, UPT, UP0 ;  /* 0x0000003f0700728c */ /* 0x000fe2000bf05300 */
[----:B------:R-:W-:Y:S01]  /*9560*/  F2FP.BF16.F32.PACK_AB R59, R63, R62 ;  /* 0x0000003e3f3b723e */ /* 0x000fe200000010ff */
[----:B------:R-:W-:Y:S01]  /*9570*/  UIADD3 UR4, UP1, UR8, UR6, URZ ;  /* 0x0000000608047290 */ /* 0x000fe2000ff3e03f */
[----:B------:R-:W-:-:S02]  /*9580*/  IADD3 R173, P1, R130, 0x20, RZ ;  /* 0x0000002082ad7810 */ /* 0x000fc40007f3e0ff */
[C---:B------:R-:W-:Y:S01]  /*9590*/  LOP3.LUT R21, R130.reuse, 0x380, RZ, 0xc0, !PT ;  /* 0x0000038082157812 */ /* 0x040fe200078ec0ff */
[----:B------:R-:W-:Y:S01]  /*95a0*/  UIADD3.X UR6, UR9, UR7, URZ, UP1, !UPT ;  /* 0x0000000709067290 */ /* 0x000fe20008ffe43f */
[C---:B------:R-:W-:Y:S01]  /*95b0*/  IADD3 R177, P0, R130.reuse, 0x40, RZ ;  /* 0x0000004082b17810 */ /* 0x040fe20007f1e0ff */
[--C-:B------:R-:W-:Y:S01]  /*95c0*/  IMAD.X R25, RZ, RZ, R131.reuse, P1 ;  /* 0x000000ffff197224 */ /* 0x100fe200008e0683 */
[C---:B------:R-:W-:Y:S02]  /*95d0*/  IADD3 R179, P4, R130.reuse, 0x60, RZ ;  /* 0x0000006082b37810 */ /* 0x040fe40007f9e0ff */
[C---:B------:R-:W-:Y:S01]  /*95e0*/  IADD3 R181, P3, R130.reuse, 0x2000, RZ ;  /* 0x0000200082b57810 */ /* 0x040fe20007f7e0ff */
[--C-:B------:R-:W-:Y:S01]  /*95f0*/  IMAD.X R29, RZ, RZ, R131.reuse, P0 ;  /* 0x000000ffff1d7224 */ /* 0x100fe200000e0683 */
        /* <DEDUP_REMOVED lines=8> */
[----:B------:R-:W-:Y:S01]  /*9680*/  SHF.R.U64 R21, R21, 0x3, RZ ;  /* 0x0000000315157819 */ /* 0x000fe200000012ff */
[----:B------:R-:W-:Y:S01]  /*9690*/  IMAD.X R103, RZ, RZ, R131, P1 ;  /* 0x000000ffff677224 */ /* 0x000fe200008e0683 */
[----:B------:R-:W-:-:S02]  /*96a0*/  IADD3.X R91, RZ, R131, RZ, P6, !PT ;  /* 0x00000083ff5b7210 */ /* 0x000fc400037fe4ff */
[----:B------:R-:W-:Y:S02]  /*96b0*/  LOP3.LUT R24, R173, 0x380, RZ, 0xc0, !PT ;  /* 0x00000380ad187812 */ /* 0x000fe400078ec0ff */
[C---:B------:R-:W-:Y:S02]  /*96c0*/  IADD3 R199, P0, R130.reuse, 0x4020, RZ ;  /* 0x0000402082c77810 */ /* 0x040fe40007f1e0ff */
[C---:B------:R-:W-:Y:S02]  /*96d0*/  IADD3 R201, P4, R130.reuse, 0x4040, RZ ;  /* 0x0000404082c97810 */ /* 0x040fe40007f9e0ff */
[C---:B------:R-:W-:Y:S01]  /*96e0*/  IADD3 R203, P3, R130.reuse, 0x4060, RZ ;  /* 0x0000406082cb7810 */ /* 0x040fe20007f7e0ff */
[--C-:B------:R-:W-:Y:S01]  /*96f0*/  IMAD.X R107, RZ, RZ, R131.reuse, P0 ;  /* 0x000000ffff6b7224 */ /* 0x100fe200000e0683 */
[C---:B------:R-:W-:Y:S02]  /*9700*/  IADD3 R205, P6, R130.reuse, 0x6000, RZ ;  /* 0x0000600082cd7810 */ /* 0x040fe40007fde0ff */
[C---:B------:R-:W-:Y:S01]  /*9710*/  IADD3 R4, P5, R130.reuse, 0x6020, RZ ;  /* 0x0000602082047810 */ /* 0x040fe20007fbe0ff */
[--C-:B------:R-:W-:Y:S01]  /*9720*/  IMAD.X R115, RZ, RZ, R131.reuse, P3 ;  /* 0x000000ffff737224 */ /* 0x100fe200018e0683 */
[C---:B------:R-:W-:Y:S01]  /*9730*/  IADD3 R126, P2, R130.reuse, 0x6040, RZ ;  /* 0x00006040827e7810 */ /* 0x040fe20007f5e0ff */
[--C-:B------:R-:W-:Y:S01]  /*9740*/  IMAD.X R119, RZ, RZ, R131.reuse, P6 ;  /* 0x000000ffff777224 */ /* 0x100fe200030e0683 */
[----:B------:R-:W-:Y:S01]  /*9750*/  IADD3 R6, P1, R130, 0x6060, RZ ;  /* 0x0000606082067810 */ /* 0x000fe20007f3e0ff */
[--C-:B------:R-:W-:Y:S01]  /*9760*/  IMAD.X R123, RZ, RZ, R131.reuse, P5 ;  /* 0x000000ffff7b7224 */ /* 0x100fe200028e0683 */
[----:B------:R-:W-:Y:S01]  /*9770*/  LOP3.LUT R28, R177, 0x380, RZ, 0xc0, !PT ;  /* 0x00000380b11c7812 */ /* 0x000fe200078ec0ff */
[----:B------:R-:W-:Y:S01]  /*9780*/  IMAD.X R127, RZ, RZ, R131, P2 ;  /* 0x000000ffff7f7224 */ /* 0x000fe200010e0683 */
[----:B------:R-:W-:-:S02]  /*9790*/  LOP3.LUT R130, R21, R130, RZ, 0x3c, !PT ;  /* 0x0000008215827212 */ /* 0x000fc400078e3cff */
[----:B------:R-:W-:Y:S02]  /*97a0*/  LOP3.LUT R32, R179, 0x380, RZ, 0xc0, !PT ;  /* 0x00000380b3207812 */ /* 0x000fe400078ec0ff */
[----:B------:R-:W-:Y:S02]  /*97b0*/  LOP3.LUT R86, R181, 0x380, RZ, 0xc0, !PT ;  /* 0x00000380b5567812 */ /* 0x000fe400078ec0ff */
[----:B------:R-:W-:Y:S02]  /*97c0*/  SHF.R.U64 R24, R24, 0x3, RZ ;  /* 0x0000000318187819 */ /* 0x000fe400000012ff */
[----:B------:R-:W-:Y:S02]  /*97d0*/  LOP3.LUT R90, R183, 0x380, RZ, 0xc0, !PT ;  /* 0x00000380b75a7812 */ /* 0x000fe400078ec0ff */
[----:B------:R-:W-:Y:S02]  /*97e0*/  SHF.R.U64 R28, R28, 0x3, RZ ;  /* 0x000000031c1c7819 */ /* 0x000fe400000012ff */
[----:B------:R-:W-:-:S02]  /*97f0*/  LOP3.LUT R94, R193, 0x380, RZ, 0xc0, !PT ;  /* 0x00000380c15e7812 */ /* 0x000fc400078ec0ff */
[----:B------:R-:W-:Y:S02]  /*9800*/  SHF.R.U64 R32, R32, 0x3, RZ ;  /* 0x0000000320207819 */ /* 0x000fe400000012ff */
[----:B------:R-:W-:Y:S02]  /*9810*/  LOP3.LUT R98, R195, 0x380, RZ, 0xc0, !PT ;  /* 0x00000380c3627812 */ /* 0x000fe400078ec0ff */
[----:B------:R-:W-:Y:S02]  /*9820*/  MOV R130, R130 ;  /* 0x0000008200827202 */ /* 0x000fe40000000f00 */
[----:B------:R-:W-:Y:S02]  /*9830*/  SHF.R.U64 R86, R86, 0x3, RZ ;  /* 0x0000000356567819 */ /* 0x000fe400000012ff */
[----:B------:R-:W-:Y:S01]  /*9840*/  LOP3.LUT R102, R197, 0x380, RZ, 0xc0, !PT ;  /* 0x00000380c5667812 */ /* 0x000fe200078ec0ff */
[----:B------:R0:W-:Y:S01]  /*9850*/  STSM.16.M88.4 [R130], R8 ;  /* 0x0000000882007844 */ /* 0x0001e20000000200 */
[----:B------:R-:W-:-:S02]  /*9860*/  LOP3.LUT R24, R24, R173, RZ, 0x3c, !PT ;  /* 0x000000ad18187212 */ /* 0x000fc400078e3cff */
[----:B------:R-:W-:Y:S02]  /*9870*/  SHF.R.U64 R90, R90, 0x3, RZ ;  /* 0x000000035a5a7819 */ /* 0x000fe400000012ff */
[----:B------:R-:W-:Y:S02]  /*9880*/  LOP3.LUT R106, R199, 0x380, RZ, 0xc0, !PT ;  /* 0x00000380c76a7812 */ /* 0x000fe400078ec0ff */
[----:B------:R-:W-:Y:S02]  /*9890*/  LOP3.LUT R28, R28, R177, RZ, 0x3c, !PT ;  /* 0x000000b11c1c7212 */ /* 0x000fe400078e3cff */
[----:B------:R-:W-:Y:S02]  /*98a0*/  SHF.R.U64 R94, R94, 0x3, RZ ;  /* 0x000000035e5e7819 */ /* 0x000fe400000012ff */
[----:B------:R-:W-:Y:S02]  /*98b0*/  LOP3.LUT R110, R201, 0x380, RZ, 0xc0, !PT ;  /* 0x00000380c96e7812 */ /* 0x000fe400078ec0ff */
[----:B------:R-:W-:-:S02]  /*98c0*/  LOP3.LUT R114, R203, 0x380, RZ, 0xc0, !PT ;  /* 0x00000380cb727812 */ /* 0x000fc400078ec0ff */
[----:B------:R-:W-:Y:S02]  /*98d0*/  LOP3.LUT R32, R32, R179, RZ, 0x3c, !PT ;  /* 0x000000b320207212 */ /* 0x000fe400078e3cff */
[----:B------:R-:W-:Y:S02]  /*98e0*/  SHF.R.U64 R98, R98, 0x3, RZ ;  /* 0x0000000362627819 */ /* 0x000fe400000012ff */
[----:B------:R-:W-:Y:S02]  /*98f0*/  LOP3.LUT R27, R4, 0x380, RZ, 0xc0, !PT ;  /* 0x00000380041b7812 */ /* 0x000fe400078ec0ff */
[----:B------:R-:W-:Y:S02]  /*9900*/  LOP3.LUT R86, R86, R181, RZ, 0x3c, !PT ;  /* 0x000000b556567212 */ /* 0x000fe400078e3cff */
[----:B------:R-:W-:Y:S02]  /*9910*/  SHF.R.U64 R102, R102, 0x3, RZ ;  /* 0x0000000366667819 */ /* 0x000fe400000012ff */
[----:B------:R-:W-:-:S02]  /*9920*/  LOP3.LUT R118, R205, 0x380, RZ, 0xc0, !PT ;  /* 0x00000380cd767812 */ /* 0x000fc400078ec0ff */
[-C--:B------:R-:W-:Y:S02]  /*9930*/  IADD3.X R111, RZ, R131.reuse, RZ, P4, !PT ;  /* 0x00000083ff6f7210 */ /* 0x080fe400027fe4ff */
[----:B------:R-:W-:Y:S02]  /*9940*/  IADD3.X R21, RZ, R131, RZ, P1, !PT ;  /* 0x00000083ff157210 */ /* 0x000fe40000ffe4ff */
[----:B------:R-:W-:Y:S02]  /*9950*/  LOP3.LUT R90, R90, R183, RZ, 0x3c, !PT ;  /* 0x000000b75a5a7212 */ /* 0x000fe400078e3cff */
[----:B------:R-:W-:Y:S02]  /*9960*/  SHF.R.U64 R106, R106, 0x3, RZ ;  /* 0x000000036a6a7819 */ /* 0x000fe400000012ff */
[----:B------:R-:W-:Y:S02]  /*9970*/  MOV R25, R24 ;  /* 0x0000001800197202 */ /* 0x000fe40000000f00 */
[----:B0-----:R-:W-:-:S02]  /*9980*/  F2FP.BF16.F32.PACK_AB R8, R14, R163 ;  /* 0x000000a30e08723e */ /* 0x001fc400000010ff */
[----:B------:R-:W-:Y:S02]  /*9990*/  F2FP.BF16.F32.PACK_AB R9, R35, R34 ;  /* 0x000000222309723e */ /* 0x000fe400000010ff */
[----:B------:R-:W-:Y:S02]  /*99a0*/  F2FP.BF16.F32.PACK_AB R10, R37, R160 ;  /* 0x000000a0250a723e */ /* 0x000fe400000010ff */
[----:B------:R-:W-:Y:S02]  /*99b0*/  F2FP.BF16.F32.PACK_AB R11, R39, R38 ;  /* 0x00000026270b723e */ /* 0x000fe400000010ff */
[----:B------:R-:W-:Y:S02]  /*99c0*/  LOP3.LUT R94, R94, R193, RZ, 0x3c, !PT ;  /* 0x000000c15e5e7212 */ /* 0x000fe400078e3cff */
[----:B------:R-:W-:Y:S01]  /*99d0*/  SHF.R.U64 R110, R110, 0x3, RZ ;  /* 0x000000036e6e7819 */ /* 0x000fe200000012ff */
[----:B------:R0:W-:Y:S01]  /*99e0*/  STSM.16.M88.4 [R25], R8 ;  /* 0x0000000819007844 */ /* 0x0001e20000000200 */
[----:B------:R-:W-:-:S02]  /*99f0*/  SHF.R.U64 R114, R114, 0x3, RZ ;  /* 0x0000000372727819 */ /* 0x000fc400000012ff */
[----:B------:R-:W-:Y:S02]  /*9a00*/  LOP3.LUT R131, R126, 0x380, RZ, 0xc0, !PT ;  /* 0x000003807e837812 */ /* 0x000fe400078ec0ff */
[----:B------:R-:W-:Y:S02]  /*9a10*/  LOP3.LUT R167, R6, 0x380, RZ, 0xc0, !PT ;  /* 0x0000038006a77812 */ /* 0x000fe400078ec0ff */
[----:B------:R-:W-:Y:S02]  /*9a20*/  MOV R28, R28 ;  /* 0x0000001c001c7202 */ /* 0x000fe40000000f00 */
[----:B------:R-:W-:Y:S02]  /*9a30*/  F2FP.BF16.F32.PACK_AB R14, R45, R44 ;  /* 0x0000002c2d0e723e */ /* 0x000fe400000010ff */
[----:B------:R-:W-:Y:S02]  /*9a40*/  LOP3.LUT R98, R98, R195, RZ, 0x3c, !PT ;  /* 0x000000c362627212 */ /* 0x000fe400078e3cff */
[----:B------:R-:W-:Y:S01]  /*9a50*/  SHF.R.U64 R27, R27, 0x3, RZ ;  /* 0x000000031b1b7819 */ /* 0x000fe200000012ff */
[----:B------:R1:W-:Y:S01]  /*9a60*/  STSM.16.M88.4 [R28], R12 ;  /* 0x0000000c1c007844 */ /* 0x0003e20000000200 */
[----:B------:R-:W-:Y:S01]  /*9a70*/  MOV R32, R32 ;  /* 0x0000002000207202 */ /* 0x000fe20000000f00 */
[----:B0-----:R-:W-:Y:S01]  /*9a80*/  IMAD.U32 R10, RZ, RZ, UR4 ;  /* 0x00000004ff0a7e24 */ /* 0x001fe2000f8e00ff */
[----:B------:R-:W-:Y:S01]  /*9a90*/  LOP3.LUT R102, R102, R197, RZ, 0x3c, !PT ;  /* 0x000000c566667212 */ /* 0x000fe200078e3cff */
[----:B------:R-:W-:Y:S01]  /*9aa0*/  IMAD.U32 R11, RZ, RZ, UR6 ;  /* 0x00000006ff0b7e24 */ /* 0x000fe2000f8e00ff */
[----:B------:R-:W-:Y:S01]  /*9ab0*/  SHF.R.U64 R118, R118, 0x3, RZ ;  /* 0x0000000376767819 */ /* 0x000fe200000012ff */
[----:B------:R-:W-:Y:S01]  /*9ac0*/  STSM.16.M88.4 [R32], R48 ;  /* 0x0000003020007844 */ /* 0x000fe20000000200 */
[----:B------:R-:W-:Y:S01]  /*9ad0*/  MOV R86, R86 ;  /* 0x0000005600567202 */ /* 0x000fe20000000f00 */
[----:B------:R-:W-:Y:S01]  /*9ae0*/  ULDC.64 UR6, c[0x0][0xce0] ;  /* 0x0003380000067ab9 */ /* 0x000fe20000000a00 */
[----:B------:R-:W-:-:S02]  /*9af0*/  F2FP.BF16.F32.PACK_AB R65, R67, R66 ;  /* 0x000000424341723e */ /* 0x000fc400000010ff */
[----:B------:R-:W-:Y:S01]  /*9b00*/  F2FP.BF16.F32.PACK_AB R72, R73, R72 ;  /* 0x000000484948723e */ /* 0x000fe200000010ff */
[----:B------:R-:W-:Y:S01]  /*9b10*/  STSM.16.M88.4 [R86], R56 ;  /* 0x0000003856007844 */ /* 0x000fe20000000200 */
[----:B------:R-:W-:Y:S02]  /*9b20*/  LOP3.LUT R106, R106, R199, RZ, 0x3c, !PT ;  /* 0x000000c76a6a7212 */ /* 0x000fe400078e3cff */
[----:B------:R-:W-:Y:S02]  /*9b30*/  MOV R24, R90 ;  /* 0x0000005a00187202 */ /* 0x000fe40000000f00 */
[----:B------:R-:W-:Y:S02]  /*9b40*/  F2FP.BF16.F32.PACK_AB R66, R69, R68 ;  /* 0x000000444542723e */ /* 0x000fe400000010ff */
[----:B------:R-:W-:Y:S02]  /*9b50*/  F2FP.BF16.F32.PACK_AB R67, R71, R70 ;  /* 0x000000464743723e */ /* 0x000fe400000010ff */
[----:B------:R-:W-:-:S02]  /*9b60*/  F2FP.BF16.F32.PACK_AB R73, R75, R74 ;  /* 0x0000004a4b49723e */ /* 0x000fc400000010ff */
[----:B------:R-:W-:Y:S01]  /*9b70*/  F2FP.BF16.F32.PACK_AB R80, R81, R80 ;  /* 0x000000505150723e */ /* 0x000fe200000010ff */
[----:B------:R-:W-:Y:S01]  /*9b80*/  STSM.16.M88.4 [R24], R64 ;  /* 0x0000004018007844 */ /* 0x000fe20000000200 */
[----:B------:R-:W-:Y:S02]  /*9b90*/  LOP3.LUT R110, R110, R201, RZ, 0x3c, !PT ;  /* 0x000000c96e6e7212 */ /* 0x000fe400078e3cff */
[----:B------:R-:W-:Y:S02]  /*9ba0*/  LOP3.LUT R114, R114, R203, RZ, 0x3c, !PT ;  /* 0x000000cb72727212 */ /* 0x000fe400078e3cff */
[----:B------:R-:W-:Y:S02]  /*9bb0*/  SHF.R.U64 R131, R131, 0x3, RZ ;  /* 0x0000000383837819 */ /* 0x000fe400000012ff */
[----:B------:R-:W-:Y:S02]  /*9bc0*/  SHF.R.U64 R167, R167, 0x3, RZ ;  /* 0x00000003a7a77819 */ /* 0x000fe400000012ff */
[----:B------:R-:W-:-:S02]  /*9bd0*/  MOV R94, R94 ;  /* 0x0000005e005e7202 */ /* 0x000fc40000000f00 */
[----:B------:R-:W-:Y:S02]  /*9be0*/  F2FP.BF16.F32.PACK_AB R74, R77, R76 ;  /* 0x0000004c4d4a723e */ /* 0x000fe400000010ff */
[----:B------:R-:W-:Y:S02]  /*9bf0*/  F2FP.BF16.F32.PACK_AB R75, R79, R78 ;  /* 0x0000004e4f4b723e */ /* 0x000fe400000010ff */
[----:B------:R-:W-:Y:S02]  /*9c00*/  F2FP.BF16.F32.PACK_AB R81, R83, R82 ;  /* 0x000000525351723e */ /* 0x000fe400000010ff */
[----:B------:R-:W-:Y:S01]  /*9c10*/  LOP3.LUT R122, R27, R4, RZ, 0x3c, !PT ;  /* 0x000000041b7a7212 */ /* 0x000fe200078e3cff */
[----:B------:R-:W-:Y:S01]  /*9c20*/  STSM.16.M88.4 [R94], R72 ;  /* 0x000000485e007844 */ /* 0x000fe20000000200 */
[----:B------:R-:W-:Y:S02]  /*9c30*/  MOV R98, R98 ;  /* 0x0000006200627202 */ /* 0x000fe40000000f00 */
[----:B------:R-:W-:-:S02]  /*9c40*/  F2FP.BF16.F32.PACK_AB R82, R85, R84 ;  /* 0x000000545552723e */ /* 0x000fc400000010ff */
[----:B------:R-:W-:Y:S02]  /*9c50*/  F2FP.BF16.F32.PACK_AB R83, R30, R26 ;  /* 0x0000001a1e53723e */ /* 0x000fe400000010ff */
[----:B------:R-:W-:Y:S02]  /*9c60*/  F2FP.BF16.F32.PACK_AB R88, R89, R88 ;  /* 0x000000585958723e */ /* 0x000fe400000010ff */
[----:B------:R-:W-:Y:S01]  /*9c70*/  LOP3.LUT R118, R118, R205, RZ, 0x3c, !PT ;  /* 0x000000cd76767212 */ /* 0x000fe200078e3cff */
[----:B------:R-:W-:Y:S01]  /*9c80*/  STSM.16.M88.4 [R98], R80 ;  /* 0x0000005062007844 */ /* 0x000fe20000000200 */
[----:B------:R-:W-:Y:S02]  /*9c90*/  MOV R102, R102 ;  /* 0x0000006600667202 */ /* 0x000fe40000000f00 */
[----:B------:R-:W-:Y:S02]  /*9ca0*/  F2FP.BF16.F32.PACK_AB R89, R40, R36 ;  /* 0x000000242859723e */ /* 0x000fe400000010ff */
        /* <DEDUP_REMOVED lines=8> */
[----:B------:R-:W-:Y:S02]  /*9d30*/  F2FP.BF16.F32.PACK_AB R157, R158, R157 ;  /* 0x0000009d9e9d723e */ /* 0x000fe400000010ff */
[----:B------:R-:W-:Y:S01]  /*9d40*/  LOP3.LUT R126, R131, R126, RZ, 0x3c, !PT ;  /* 0x0000007e837e7212 */ /* 0x000fe200078e3cff */
[----:B------:R-:W-:Y:S01]  /*9d50*/  STSM.16.M88.4 [R106], R152 ;  /* 0x000000986a007844 */ /* 0x000fe20000000200 */
[----:B------:R-:W-:Y:S02]  /*9d60*/  LOP3.LUT R20, R167, R6, RZ, 0x3c, !PT ;  /* 0x00000006a7147212 */ /* 0x000fe400078e3cff */
[----:B------:R-:W-:Y:S02]  /*9d70*/  MOV R110, R110 ;  /* 0x0000006e006e7202 */ /* 0x000fe40000000f00 */
[----:B------:R-:W-:Y:S02]  /*9d80*/  MOV R4, R114 ;  /* 0x0000007200047202 */ /* 0x000fe40000000f00 */
[----:B------:R-:W-:-:S02]  /*9d90*/  F2FP.BF16.F32.PACK_AB R156, R105, R104 ;  /* 0x00000068699c723e */ /* 0x000fc400000010ff */
[----:B------:R-:W-:Y:S02]  /*9da0*/  F2FP.BF16.F32.PACK_AB R158, R109, R108 ;  /* 0x0000006c6d9e723e */ /* 0x000fe400000010ff */
[----:B------:R-:W-:Y:S02]  /*9db0*/  F2FP.BF16.F32.PACK_AB R159, R161, R159 ;  /* 0x0000009fa19f723e */ /* 0x000fe400000010ff */
[----:B------:R-:W-:Y:S02]  /*9dc0*/  F2FP.BF16.F32.PACK_AB R112, R113, R112 ;  /* 0x000000707170723e */ /* 0x000fe400000010ff */
[----:B------:R-:W-:Y:S01]  /*9dd0*/  MOV R6, R122 ;  /* 0x0000007a00067202 */ /* 0x000fe20000000f00 */
[----:B------:R-:W-:Y:S01]  /*9de0*/  STSM.16.M88.4 [R110], R156 ;  /* 0x0000009c6e007844 */ /* 0x000fe20000000200 */
[----:B------:R-:W-:Y:S02]  /*9df0*/  F2FP.BF16.F32.PACK_AB R113, R164, R162 ;  /* 0x000000a2a471723e */ /* 0x000fe400000010ff */
[----:B------:R-:W-:-:S02]  /*9e00*/  F2FP.BF16.F32.PACK_AB R114, R117, R116 ;  /* 0x000000747572723e */ /* 0x000fc400000010ff */
[----:B------:R-:W-:Y:S02]  /*9e10*/  F2FP.BF16.F32.PACK_AB R115, R166, R165 ;  /* 0x000000a5a673723e */ /* 0x000fe400000010ff */
[----:B------:R-:W-:Y:S02]  /*9e20*/  F2FP.BF16.F32.PACK_AB R120, R121, R120 ;  /* 0x000000787978723e */ /* 0x000fe400000010ff */
[----:B------:R-:W-:Y:S01]  /*9e30*/  MOV R118, R118 ;  /* 0x0000007600767202 */ /* 0x000fe20000000f00 */
[----:B------:R0:W-:Y:S01]  /*9e40*/  STSM.16.M88.4 [R4], R112 ;  /* 0x0000007004007844 */ /* 0x0001e20000000200 */
        /* <DEDUP_REMOVED lines=9> */
[----:B------:R-:W-:-:S02]  /*9ee0*/  F2FP.BF16.F32.PACK_AB R137, R139, R138 ;  /* 0x0000008a8b89723e */ /* 0x000fc400000010ff */
[----:B------:R-:W-:Y:S01]  /*9ef0*/  MOV R126, R126 ;  /* 0x0000007e007e7202 */ /* 0x000fe20000000f00 */
[----:B------:R2:W-:Y:S01]  /*9f00*/  STSM.16.M88.4 [R6], R128 ;  /* 0x0000008006007844 */ /* 0x0005e20000000200 */
[----:B------:R-:W-:Y:S02]  /*9f10*/  F2FP.BF16.F32.PACK_AB R138, R141, R140 ;  /* 0x0000008c8d8a723e */ /* 0x000fe400000010ff */
[----:B------:R-:W-:Y:S02]  /*9f20*/  F2FP.BF16.F32.PACK_AB R139, R143, R142 ;  /* 0x0000008e8f8b723e */ /* 0x000fe400000010ff */
[----:B------:R-:W-:Y:S02]  /*9f30*/  MOV R20, R20 ;  /* 0x0000001400147202 */ /* 0x000fe40000000f00 */
[----:B-1----:R-:W-:Y:S01]  /*9f40*/  F2FP.BF16.F32.PACK_AB R12, R145, R144 ;  /* 0x00000090910c723e */ /* 0x002fe200000010ff */
[----:B------:R-:W-:Y:S01]  /*9f50*/  STSM.16.M88.4 [R126], R136 ;  /* 0x000000887e007844 */ /* 0x000fe20000000200 */
[----:B------:R-:W-:-:S02]  /*9f60*/  F2FP.BF16.F32.PACK_AB R13, R176, R175 ;  /* 0x000000afb00d723e */ /* 0x000fc400000010ff */
[----:B------:R-:W-:Y:S02]  /*9f70*/  F2FP.BF16.F32.PACK_AB R14, R149, R148 ;  /* 0x00000094950e723e */ /* 0x000fe400000010ff */
[----:B------:R-:W-:Y:S02]  /*9f80*/  F2FP.BF16.F32.PACK_AB R15, R151, R150 ;  /* 0x00000096970f723e */ /* 0x000fe400000010ff */
[----:B------:R-:W-:-:S03]  /*9f90*/  PLOP3.LUT P0, PT, PT, PT, UP0, 0x80, 0x0 ;  /* 0x000000000000781c */ /* 0x000fc60003f0f008 */
[----:B------:R1:W-:Y:S01]  /*9fa0*/  STSM.16.M88.4 [R20], R12 ;  /* 0x0000000c14007844 */ /* 0x0003e20000000200 */
[----:B------:R-:W-:Y:S09]  /*9fb0*/  BAR.SYNC.DEFER_BLOCKING 0x1, 0x100 ;  /* 0x0044000000007b1d */ /* 0x000ff20000010000 */
[----:B0-----:R-:W3:Y:S01]  /*9fc0*/  @P0 LDG.E R4, desc[UR10][R10.64] ;  /* 0x0000000a0a040981 */ /* 0x001ee2000c1e1900 */
[----:B------:R-:W-:Y:S01]  /*9fd0*/  UISETP.NE.U32.AND UP1, UPT, UR6, URZ, UPT ;  /* 0x0000003f0600728c */ /* 0x000fe2000bf25070 */
[----:B------:R-:W0:Y:S01]  /*9fe0*/  LDC R81, c[0x0][0xb88] ;  /* 0x0002e200ff517b82 */ /* 0x000e220000000800 */
[----:B------:R-:W-:-:S02]  /*9ff0*/  IMAD R9, R18, 0x40, R16 ;  /* 0x0000004012097824 */ /* 0x000fc400078e0210 */
[----:B------:R-:W-:Y:S02]  /*a000*/  UISETP.NE.AND.EX UP1, UPT, UR7, URZ, UPT, UP1 ;  /* 0x0000003f0700728c */ /* 0x000fe4000bf25310 */
[----:B------:R-:W-:-:S04]  /*a010*/  IMAD.WIDE R146, R9, 0x2, R146 ;  /* 0x0000000209927825 */ /* 0x000fc800078e0292 */
[----:B------:R-:W-:Y:S02]  /*a020*/  PLOP3.LUT P6, PT, PT, PT, UP1, 0x80, 0x0 ;  /* 0x000000000000781c */ /* 0x000fe40003fcf018 */
[C---:B------:R-:W-:Y:S02]  /*a030*/  IADD3 R9, P2, R146.reuse, 0x1000, RZ ;  /* 0x0000100092097810 */ /* 0x040fe40007f5e0ff */
[C---:B------:R-:W-:Y:S01]  /*a040*/  IADD3 R29, P1, R146.reuse, 0x2000, RZ ;  /* 0x00002000921d7810 */ /* 0x040fe20007f3e0ff */
[----:B------:R-:W-:Y:S01]  /*a050*/  @UP1 UIADD3 UR6, UP2, UR8, UR6, URZ ;  /* 0x0000000608061290 */ /* 0x000fe2000ff5e03f */
[----:B--2---:R-:W-:Y:S02]  /*a060*/  P2R R6, PR, RZ, 0x4 ;  /* 0x00000004ff067803 */ /* 0x004fe40000000000 */
[C---:B------:R-:W-:Y:S01]  /*a070*/  IADD3 R25, P2, R146.reuse, 0x3000, RZ ;  /* 0x0000300092197810 */ /* 0x040fe20007f5e0ff */
[----:B------:R-:W-:Y:S01]  /*a080*/  @UP1 UIADD3.X UR7, UR9, UR7, URZ, UP2, !UPT ;  /* 0x0000000709071290 */ /* 0x000fe200097fe43f */
[C---:B------:R-:W-:Y:S01]  /*a090*/  IADD3 R41, P3, R146.reuse, 0x4000, RZ ;  /* 0x0000400092297810 */ /* 0x040fe20007f7e0ff */
[----:B-1----:R-:W-:Y:S01]  /*a0a0*/  IMAD.U32 R12, RZ, RZ, UR6 ;  /* 0x00000006ff0c7e24 */ /* 0x002fe2000f8e00ff */
[----:B------:R-:W-:-:S02]  /*a0b0*/  IADD3 R33, P4, R146, 0x5000, RZ ;  /* 0x0000500092217810 */ /* 0x000fc40007f9e0ff */
[----:B------:R-:W-:Y:S02]  /*a0c0*/  IADD3 R45, P5, R146, 0x6000, RZ ;  /* 0x00006000922d7810 */ /* 0x000fe40007fbe0ff */
[----:B------:R-:W-:Y:S02]  /*a0d0*/  LOP3.LUT R8, R9, 0x380, RZ, 0xc0, !PT ;  /* 0x0000038009087812 */ /* 0x000fe400078ec0ff */
[----:B------:R-:W-:Y:S02]  /*a0e0*/  LOP3.LUT R28, R29, 0x380, RZ, 0xc0, !PT ;  /* 0x000003801d1c7812 */ /* 0x000fe400078ec0ff */
[----:B------:R-:W-:Y:S02]  /*a0f0*/  LOP3.LUT R24, R25, 0x380, RZ, 0xc0, !PT ;  /* 0x0000038019187812 */ /* 0x000fe400078ec0ff */
[----:B------:R-:W-:Y:S02]  /*a100*/  LOP3.LUT R40, R41, 0x380, RZ, 0xc0, !PT ;  /* 0x0000038029287812 */ /* 0x000fe400078ec0ff */
[----:B------:R-:W-:-:S02]  /*a110*/  LOP3.LUT R32, R33, 0x380, RZ, 0xc0, !PT ;  /* 0x0000038021207812 */ /* 0x000fc400078ec0ff */
[----:B------:R-:W-:Y:S02]  /*a120*/  LOP3.LUT R44, R45, 0x380, RZ, 0xc0, !PT ;  /* 0x000003802d2c7812 */ /* 0x000fe400078ec0ff */
[----:B------:R-:W-:Y:S01]  /*a130*/  MOV R13, UR7 ;  /* 0x00000007000d7c02 */ /* 0x000fe20008000f00 */
[----:B------:R-:W-:Y:S01]  /*a140*/  UMOV UR4, URZ ;  /* 0x0000003f00047c82 */ /* 0x000fe20008000000 */
[----:B------:R-:W-:Y:S02]  /*a150*/  SHF.R.U64 R8, R8, 0x3, RZ ;  /* 0x0000000308087819 */ /* 0x000fe400000012ff */
[----:B------:R-:W-:Y:S01]  /*a160*/  SHF.R.U64 R28, R28, 0x3, RZ ;  /* 0x000000031c1c7819 */ /* 0x000fe200000012ff */
[----:B0-----:R0:W5:Y:S01]  /*a170*/  @P6 LDG.E R81, desc[UR10][R12.64] ;  /* 0x0000000a0c516981 */ /* 0x001162000c1e1900 */
        /* <DEDUP_REMOVED lines=10> */
[----:B---3--:R-:W-:Y:S01]  /*a220*/  @P0 R2UR UR4, R4 ;  /* 0x00000000040402ca */ /* 0x008fe200000e0000 */
[----:B0-----:R-:W-:-:S14]  /*a230*/  @P6 BRA `(.L_x_3470) ;  /* 0x0000000000146947 */ /* 0x001fdc0003800000 */
[----:B------:R-:W-:Y:S05]  /*a240*/  @!P0 BRA `(.L_x_3470) ;  /* 0x0000000000108947 */ /* 0x000fea0003800000 */
[----:B------:R-:W-:Y:S02]  /*a250*/  ULDC.64 UR6, c[0x0][0x208] ;  /* 0x0000820000067ab9 */ /* 0x000fe40000000a00 */
[----:B------:R-:W2:Y:S04]  /*a260*/  LDG.E R4, desc[UR6][R10.64] ;  /* 0x000000060a047981 */ /* 0x000ea8000c1e1900 */
[----:B-----5:R-:W2:Y:S02]  /*a270*/  LDG.E R81, desc[UR6][R10.64+0x4] ;  /* 0x000004060a517981 */ /* 0x020ea4000c1e1900 */
[----:B--2---:R-:W-:-:S07]  /*a280*/  IMAD.IADD R81, R81, 0x1, -R4 ;  /* 0x0000000151517824 */ /* 0x004fce00078e0a04 */
.L_x_3470:
[----:B------:R-:W0:Y:S01]  /*a290*/  SHFL.IDX PT, R4, R189, RZ, 0x1f ;  /* 0x00001fffbd047589 */ /* 0x000e2200000e0000 */
[----:B------:R-:W-:Y:S01]  /*a2a0*/  ISETP.NE.AND P6, PT, R6, RZ, PT ;  /* 0x000000ff0600720c */ /* 0x000fe20003fc5270 */
[--C-:B------:R-:W-:Y:S01]  /*a2b0*/  IMAD.X R29, RZ, RZ, R147.reuse, P1 ;  /* 0x000000ffff1d7224 */ /* 0x100fe200008e0693 */
        /* <DEDUP_REMOVED lines=8> */
[----:B------:R-:W-:Y:S01]  /*a340*/  LOP3.LUT R52, R53, 0x380, RZ, 0xc0, !PT ;  /* 0x0000038035347812 */ /* 0x000fe200078ec0ff */
[----:B------:R-:W-:Y:S01]  /*a350*/  USHF.R.S32.HI UR9, URZ, 0x1f, UR4 ;  /* 0x0000001f3f097899 */ /* 0x000fe20008011404 */
[----:B------:R-:W-:Y:S01]  /*a360*/  LOP3.LUT R48, R49, 0x380, RZ, 0xc0, !PT ;  /* 0x0000038031307812 */ /* 0x000fe200078ec0ff */
[----:B------:R-:W-:Y:S01]  /*a370*/  USHF.R.S32.HI UR12, URZ, 0x1f, UR39 ;  /* 0x0000001f3f0c7899 */ /* 0x000fe20008011427 */
[----:B------:R-:W-:Y:S01]  /*a380*/  SHF.R.U64 R52, R52, 0x3, RZ ;  /* 0x0000000334347819 */ /* 0x000fe200000012ff */
[----:B------:R-:W-:Y:S01]  /*a390*/  USEL UR38, UR38, URZ, !UP0 ;  /* 0x0000003f26267287 */ /* 0x000fe2000c000000 */
[----:B------:R-:W-:Y:S01]  /*a3a0*/  SHF.R.U64 R36, R36, 0x3, RZ ;  /* 0x0000000324247819 */ /* 0x000fe200000012ff */
[----:B------:R-:W-:Y:S01]  /*a3b0*/  USEL UR40, UR40, URZ, !UP0 ;  /* 0x0000003f28287287 */ /* 0x000fe2000c000000 */
[----:B------:R-:W-:-:S02]  /*a3c0*/  SHF.R.U64 R48, R48, 0x3, RZ ;  /* 0x0000000330307819 */ /* 0x000fc400000012ff */
[----:B------:R-:W-:Y:S01]  /*a3d0*/  LOP3.LUT R52, R52, R53, RZ, 0x3c, !PT ;  /* 0x0000003534347212 */ /* 0x000fe200078e3cff */
[--C-:B------:R-:W-:Y:S01]  /*a3e0*/  IMAD.X R53, RZ, RZ, R147.reuse, P6 ;  /* 0x000000ffff357224 */ /* 0x100fe200030e0693 */
[----:B------:R-:W-:Y:S01]  /*a3f0*/  LOP3.LUT R36, R36, R37, RZ, 0x3c, !PT ;  /* 0x0000002524247212 */ /* 0x000fe200078e3cff */
[----:B------:R-:W-:Y:S01]  /*a400*/  IMAD.X R37, RZ, RZ, R147, P0 ;  /* 0x000000ffff257224 */ /* 0x000fe200000e0693 */
[----:B0-----:R-:W-:Y:S02]  /*a410*/  ISETP.NE.AND P6, PT, R4, RZ, PT ;  /* 0x000000ff0400720c */ /* 0x001fe40003fc5270 */
[----:B------:R-:W-:Y:S02]  /*a420*/  LOP3.LUT R48, R48, R49, RZ, 0x3c, !PT ;  /* 0x0000003130307212 */ /* 0x000fe400078e3cff */
[----:B------:R-:W-:Y:S02]  /*a430*/  IADD3.X R41, RZ, R147, RZ, P3, !PT ;  /* 0x00000093ff297210 */ /* 0x000fe40001ffe4ff */
[----:B------:R-:W-:-:S02]  /*a440*/  IADD3 R61, P2, R146, 0xa000, RZ ;  /* 0x0000a000923d7810 */ /* 0x000fc40007f5e0ff */
[C---:B------:R-:W-:Y:S02]  /*a450*/  IADD3 R57, P3, R146.reuse, 0xb000, RZ ;  /* 0x0000b00092397810 */ /* 0x040fe40007f7e0ff */
[C---:B------:R-:W-:Y:S02]  /*a460*/  IADD3 R69, P4, R146.reuse, 0xc000, RZ ;  /* 0x0000c00092457810 */ /* 0x040fe40007f9e0ff */
[C---:B------:R-:W-:Y:S02]  /*a470*/  IADD3 R65, P5, R146.reuse, 0xd000, RZ ;  /* 0x0000d00092417810 */ /* 0x040fe40007fbe0ff */
[C---:B------:R-:W-:Y:S02]  /*a480*/  IADD3 R77, P0, R146.reuse, 0xe000, RZ ;  /* 0x0000e000924d7810 */ /* 0x040fe40007f1e0ff */
[----:B------:R-:W-:Y:S02]  /*a490*/  IADD3.X R49, RZ, R147, RZ, P1, !PT ;  /* 0x00000093ff317210 */ /* 0x000fe40000ffe4ff */
        /* <DEDUP_REMOVED lines=24> */
[----:B------:R-:W-:-:S02]  /*a620*/  LOP3.LUT R76, R76, R77, RZ, 0x3c, !PT ;  /* 0x0000004d4c4c7212 */ /* 0x000fc400078e3cff */
        /* <DEDUP_REMOVED lines=12> */
[----:B------:R-:W-:Y:S01]  /*a6f0*/  ISETP.NE.AND P0, PT, R22, R11, PT ;  /* 0x0000000b1600720c */ /* 0x000fe20003f05270 */
[C---:B------:R-:W-:Y:S01]  /*a700*/  VIADD R4, R10.reuse, 0x8 ;  /* 0x000000080a047836 */ /* 0x040fe20000000000 */
[----:B------:R-:W-:Y:S01]  /*a710*/  ULDC.64 UR10, c[0x0][0xc78] ;  /* 0x00031e00000a7ab9 */ /* 0x000fe20000000a00 */
[----:B------:R-:W-:Y:S01]  /*a720*/  UIADD3 UR7, UR7, UR8, URZ ;  /* 0x0000000807077290 */ /* 0x000fe2000fffe03f */
[----:B------:R-:W-:Y:S01]  /*a730*/  SHF.R.S32.HI R6, RZ, 0x1f, R10 ;  /* 0x0000001fff067819 */ /* 0x000fe2000001140a */
[----:B------:R-:W-:Y:S01]  /*a740*/  UIMAD UR8, UR40, UR10, URZ ;  /* 0x0000000a280872a4 */ /* 0x000fe2000f8e023f */
[-C--:B-----5:R-:W-:Y:S01]  /*a750*/  ISETP.GE.OR P1, PT, R10, R81.reuse, P0 ;  /* 0x000000510a00720c */ /* 0x0a0fe20000726670 */
[----:B------:R-:W-:Y:S01]  /*a760*/  UIMAD.WIDE.U32 UR6, UR38, UR10, UR6 ;  /* 0x0000000a260672a5 */ /* 0x000fe2000f8e0006 */
[----:B------:R-:W-:Y:S01]  /*a770*/  ISETP.GE.OR P0, PT, R4, R81, P0 ;  /* 0x000000510400720c */ /* 0x000fe20000706670 */
[----:B------:R-:W-:Y:S01]  /*a780*/  UIMAD UR8, UR38, UR11, UR8 ;  /* 0x0000000b260872a4 */ /* 0x000fe2000f8e0208 */
[----:B------:R-:W-:-:S02]  /*a790*/  ULDC.64 UR14, c[0x0][0x208] ;  /* 0x00008200000e7ab9 */ /* 0x000fc40000000a00 */
[----:B------:R-:W-:Y:S01]  /*a7a0*/  ULDC.64 UR10, c[0x0][0xc40] ;  /* 0x00031000000a7ab9 */ /* 0x000fe20000000a00 */
[----:B------:R-:W-:Y:S02]  /*a7b0*/  IADD3 R11, P2, R10, UR6, RZ ;  /* 0x000000060a0b7c10 */ /* 0x000fe4000ff5e0ff */
[----:B------:R-:W-:-:S04]  /*a7c0*/  MOV R13, UR8 ;  /* 0x00000008000d7c02 */ /* 0x000fc80008000f00 */
[----:B------:R-:W-:Y:S02]  /*a7d0*/  IADD3.X R6, R6, UR7, R13, P2, !PT ;  /* 0x0000000706067c10 */ /* 0x000fe400097fe40d */
[----:B------:R-:W-:-:S04]  /*a7e0*/  LEA R10, P2, R11, UR10, 0x2 ;  /* 0x0000000a0b0a7c11 */ /* 0x000fc8000f8410ff */
[----:B------:R-:W-:-:S05]  /*a7f0*/  LEA.HI.X R11, R11, UR11, R6, 0x2, P2 ;  /* 0x0000000b0b0b7c11 */ /* 0x000fca00090f1406 */
[----:B------:R0:W-:Y:S04]  /*a800*/  @!P1 STG.E desc[UR14][R10.64], R0 ;  /* 0x000000000a009986 */ /* 0x0001e8000c10190e */
[----:B------:R0:W-:Y:S02]  /*a810*/  @!P0 STG.E desc[UR14][R10.64+0x20], R3 ;  /* 0x000020030a008986 */ /* 0x0001e4000c10190e */
.L_x_3471:
[C---:B0-----:R-:W-:Y:S01]  /*a820*/  VIADD R3, R16.reuse, 0x40 ;  /* 0x0000004010037836 */ /* 0x041fe20000000000 */
[----:B------:R-:W-:Y:S01]  /*a830*/  ULDC UR8, c[0x0][0xb8c] ;  /* 0x0002e30000087ab9 */ /* 0x000fe20000000800 */
[C---:B------:R-:W-:Y:S01]  /*a840*/  VIADD R6, R16.reuse, 0x80 ;  /* 0x0000008010067836 */ /* 0x040fe20000000000 */
[----:B------:R-:W-:Y:S01]  /*a850*/  ULDC.64 UR6, c[0x0][0x208] ;  /* 0x0000820000067ab9 */ /* 0x000fe20000000a00 */
[C---:B------:R-:W-:Y:S01]  /*a860*/  VIADD R86, R16.reuse, 0xc0 ;  /* 0x000000c010567836 */ /* 0x040fe20000000000 */
[----:B------:R-:W-:Y:S01]  /*a870*/  ISETP.GE.AND P1, PT, R3, UR8, PT ;  /* 0x0000000803007c0c */ /* 0x000fe2000bf26270 */
[C---:B------:R-:W-:Y:S01]  /*a880*/  VIADD R20, R16.reuse, 0x180 ;  /* 0x0000018010147836 */ /* 0x040fe20000000000 */
[----:B------:R-:W-:Y:S01]  /*a890*/  ISETP.GE.AND P0, PT, R16, UR8, PT ;  /* 0x0000000810007c0c */ /* 0x000fe2000bf06270 */
[----:B------:R-:W-:Y:S01]  /*a8a0*/  ULDC.64 UR10, c[0x0][0xba0] ;  /* 0x0002e800000a7ab9 */ /* 0x000fe20000000a00 */
[----:B------:R-:W-:Y:S01]  /*a8b0*/  SEL R4, RZ, 0xffffffff, P1 ;  /* 0xffffffffff047807 */ /* 0x000fe20000800000 */
[----:B------:R0:W5:Y:S01]  /*a8c0*/  LD.E.128 R12, desc[UR6][R146.64] ;  /* 0x00000006920c7980 */ /* 0x000162000c101d00 */
[----:B------:R-:W-:-:S02]  /*a8d0*/  SEL R0, RZ, 0x1, P0 ;  /* 0x00000001ff007807 */ /* 0x000fc40000000000 */
[----:B------:R-:W-:Y:S01]  /*a8e0*/  SHF.L.U32 R19, R4, 0x1, RZ ;  /* 0x0000000104137819 */ /* 0x000fe200000006ff */
[----:B------:R-:W5:Y:S01]  /*a8f0*/  LD.E.128 R8, desc[UR6][R8.64] ;  /* 0x0000000608087980 */ /* 0x000f62000c101d00 */
[----:B------:R-:W-:Y:S02]  /*a900*/  ISETP.GE.AND P0, PT, R6, UR8, PT ;  /* 0x0000000806007c0c */ /* 0x000fe4000bf06270 */
[----:B------:R-:W-:Y:S01]  /*a910*/  ISETP.GE.AND P1, PT, R86, UR8, PT ;  /* 0x0000000856007c0c */ /* 0x000fe2000bf26270 */
[----:B------:R-:W5:Y:S01]  /*a920*/  LD.E.128 R28, desc[UR6][R28.64] ;  /* 0x000000061c1c7980 */ /* 0x000f62000c101d00 */
[----:B------:R-:W-:Y:S02]  /*a930*/  LOP3.LUT R0, R19, 0x2, R0, 0xe2, !PT ;  /* 0x0000000213007812 */ /* 0x000fe400078ee200 */
[----:B------:R-:W-:Y:S01]  /*a940*/  SEL R19, RZ, 0x4, P0 ;  /* 0x00000004ff137807 */ /* 0x000fe20000000000 */
[----:B------:R-:W5:Y:S01]  /*a950*/  LD.E.128 R24, desc[UR6][R24.64] ;  /* 0x0000000618187980 */ /* 0x000f62000c101d00 */
[----:B------:R-:W-:-:S03]  /*a960*/  SEL R4, RZ, 0x8, P1 ;  /* 0x00000008ff047807 */ /* 0x000fc60000800000 */
[----:B------:R-:W5:Y:S01]  /*a970*/  LD.E.128 R40, desc[UR6][R40.64] ;  /* 0x0000000628287980 */ /* 0x000f62000c101d00 */
[----:B------:R-:W-:-:S03]  /*a980*/  LOP3.LUT R0, R4, R0, R19, 0xfe, !PT ;  /* 0x0000000004007212 */ /* 0x000fc600078efe13 */
[----:B------:R-:W5:Y:S01]  /*a990*/  LD.E.128 R32, desc[UR6][R32.64] ;  /* 0x0000000620207980 */ /* 0x000f62000c101d00 */
[----:B------:R-:W-:-:S03]  /*a9a0*/  ISETP.GE.AND P2, PT, R20, UR8, PT ;  /* 0x0000000814007c0c */ /* 0x000fc6000bf46270 */
[----:B------:R-:W5:Y:S01]  /*a9b0*/  LD.E.128 R44, desc[UR6][R44.64] ;  /* 0x000000062c2c7980 */ /* 0x000f62000c101d00 */
[----:B------:R-:W-:-:S03]  /*a9c0*/  SHF.R.S32.HI R21, RZ, 0x1f, R16 ;  /* 0x0000001fff157819 */ /* 0x000fc60000011410 */
[----:B------:R-:W5:Y:S01]  /*a9d0*/  LD.E.128 R36, desc[UR6][R36.64] ;  /* 0x0000000624247980 */ /* 0x000f62000c101d00 */
[----:B------:R-:W-:-:S03]  /*a9e0*/  MOV R19, UR10 ;  /* 0x0000000a00137c02 */ /* 0x000fc60008000f00 */
[----:B------:R-:W5:Y:S01]  /*a9f0*/  LD.E.128 R52, desc[UR6][R52.64] ;  /* 0x0000000634347980 */ /* 0x000f62000c101d00 */
[----:B------:R-:W-:-:S03]  /*aa00*/  IMAD.MOV.U32 R20, RZ, RZ, R16 ;  /* 0x000000ffff147224 */ /* 0x000fc600078e0010 */
[----:B------:R-:W5:Y:S04]  /*aa10*/  LD.E.128 R48, desc[UR6][R48.64] ;  /* 0x0000000630307980 */ /* 0x000f68000c101d00 */
[----:B------:R-:W5:Y:S04]  /*aa20*/  LD.E.128 R60, desc[UR6][R60.64] ;  /* 0x000000063c3c7980 */ /* 0x000f68000c101d00 */
[----:B------:R-:W5:Y:S04]  /*aa30*/  LD.E.128 R56, desc[UR6][R56.64] ;  /* 0x0000000638387980 */ /* 0x000f68000c101d00 */
[----:B------:R-:W5:Y:S04]  /*aa40*/  LD.E.128 R68, desc[UR6][R68.64] ;  /* 0x0000000644447980 */ /* 0x000f68000c101d00 */
[----:B------:R-:W5:Y:S04]  /*aa50*/  LD.E.128 R64, desc[UR6][R64.64] ;  /* 0x0000000640407980 */ /* 0x000f68000c101d00 */
[----:B------:R-:W5:Y:S04]  /*aa60*/  LD.E.128 R76, desc[UR6][R76.64] ;  /* 0x000000064c4c7980 */ /* 0x000f68000c101d00 */
[----:B------:R-:W5:Y:S01]  /*aa70*/  LD.E.128 R72, desc[UR6][R72.64] ;  /* 0x0000000648487980 */ /* 0x000f62000c101d00 */
[----:B------:R-:W-:Y:S01]  /*aa80*/  UIMAD UR6, UR9, UR10, URZ ;  /* 0x0000000a090672a4 */ /* 0x000fe2000f8e023f */
[C---:B------:R-:W-:Y:S01]  /*aa90*/  VIADD R88, R16.reuse, 0x100 ;  /* 0x0000010010587836 */ /* 0x040fe20000000000 */
[----:B------:R-:W-:Y:S01]  /*aaa0*/  BSSY B1, `(.L_x_3472) ;  /* 0x0000047000017945 */ /* 0x000fe20003800000 */
[----:B------:R-:W-:Y:S01]  /*aab0*/  VIADD R89, R16, 0x140 ;  /* 0x0000014010597836 */ /* 0x000fe20000000000 */
[----:B------:R-:W-:-:S02]  /*aac0*/  UIMAD UR6, UR4, UR11, UR6 ;  /* 0x0000000b040672a4 */ /* 0x000fc4000f8e0206 */
[----:B------:R-:W-:Y:S01]  /*aad0*/  IMAD.WIDE.U32 R20, R19, UR4, R20 ;  /* 0x0000000413147c25 */ /* 0x000fe2000f8e0014 */
[----:B------:R-:W-:Y:S01]  /*aae0*/  @!PT LDS RZ, [RZ] ;  /* 0x00000000fffff984 */ /* 0x000fe20000000800 */
[----:B------:R-:W-:Y:S01]  /*aaf0*/  @!PT LDS RZ, [RZ] ;  /* 0x00000000fffff984 */ /* 0x000fe20000000800 */
[----:B------:R-:W-:Y:S01]  /*ab00*/  @!PT LDS RZ, [RZ] ;  /* 0x00000000fffff984 */ /* 0x000fe20000000800 */
[----:B------:R-:W-:Y:S01]  /*ab10*/  @!PT LDS RZ, [RZ] ;  /* 0x00000000fffff984 */ /* 0x000fe20000000800 */
[----:B------:R1:W-:Y:S06]  /*ab20*/  MEMBAR.ALL.CTA ;  /* 0x0000000000007992 */ /* 0x0003ec0000008000 */
[----:B-1----:R-:W1:Y:S01]  /*ab30*/  FENCE.VIEW.ASYNC.S ;  /* 0x00000000000073c6 */ /* 0x002e620000000000 */
[----:B------:R-:W-:Y:S01]  /*ab40*/  ULDC.64 UR10, c[0x0][0xbe0] ;  /* 0x0002f800000a7ab9 */ /* 0x000fe20000000a00 */
[----:B------:R-:W-:Y:S01]  /*ab50*/  ISETP.GE.AND P0, PT, R88, UR8, PT ;  /* 0x0000000858007c0c */ /* 0x000fe2000bf06270 */
[----:B------:R-:W-:-:S02]  /*ab60*/  UIMAD UR4, UR12, UR10, URZ ;  /* 0x0000000a0c0472a4 */ /* 0x000fc4000f8e023f */
[----:B------:R-:W-:Y:S01]  /*ab70*/  MOV R83, UR10 ;  /* 0x0000000a00537c02 */ /* 0x000fe20008000f00 */
[----:B------:R-:W-:Y:S01]  /*ab80*/  VIADD R21, R21, UR6 ;  /* 0x0000000615157c36 */ /* 0x000fe20008000000 */
[----:B------:R-:W-:Y:S01]  /*ab90*/  ISETP.GE.AND P1, PT, R89, UR8, PT ;  /* 0x0000000859007c0c */ /* 0x000fe2000bf26270 */
[----:B------:R-:W-:Y:S01]  /*aba0*/  UIMAD UR6, UR39, UR11, UR4 ;  /* 0x0000000b270672a4 */ /* 0x000fe2000f8e0204 */
[----:B------:R-:W-:Y:S01]  /*abb0*/  SEL R19, RZ, 0x10, P0 ;  /* 0x00000010ff137807 */ /* 0x000fe20000000000 */
[----:B------:R-:W-:Y:S01]  /*abc0*/  IMAD.WIDE.U32 R20, R83, UR39, R20 ;  /* 0x0000002753147c25 */ /* 0x000fe2000f8e0014 */
[----:B------:R-:W-:Y:S01]  /*abd0*/  SEL R4, RZ, 0x20, P1 ;  /* 0x00000020ff047807 */ /* 0x000fe20000800000 */
[----:B------:R-:W-:Y:S02]  /*abe0*/  UIADD3 UR4, UR37, 0x38820, URZ ;  /* 0x0003882025047890 */ /* 0x000fe4000fffe03f */
[----:B-----5:R-:W-:Y:S01]  /*abf0*/  IMAD R81, R188, -0x40, R81 ;  /* 0xffffffc0bc517824 */ /* 0x020fe200078e0251 */
[----:B------:R-:W-:Y:S01]  /*ac00*/  LOP3.LUT R19, R4, R0, R19, 0xfe, !PT ;  /* 0x0000000004137212 */ /* 0x000fe200078efe13 */
[----:B------:R-:W-:Y:S01]  /*ac10*/  VIADD R21, R21, UR6 ;  /* 0x0000000615157c36 */ /* 0x000fe20008000000 */
[----:B------:R-:W-:Y:S01]  /*ac20*/  SEL R0, RZ, 0x40, P2 ;  /* 0x00000040ff007807 */ /* 0x000fe20001000000 */
[----:B------:R-:W-:Y:S01]  /*ac30*/  ULDC.64 UR6, c[0x0][0xbe8] ;  /* 0x0002fa0000067ab9 */ /* 0x000fe20000000a00 */
[----:B------:R-:W-:Y:S01]  /*ac40*/  ISETP.GE.AND P2, PT, R18, R81, PT ;  /* 0x000000511200720c */ /* 0x000fe20003f46270 */
[----:B------:R-:W-:Y:S01]  /*ac50*/  IMAD.U32 R83, RZ, RZ, UR6 ;  /* 0x00000006ff537e24 */ /* 0x000fe2000f8e00ff */
[----:B------:R-:W-:Y:S01]  /*ac60*/  UIMAD UR6, UR40, UR6, URZ ;  /* 0x00000006280672a4 */ /* 0x000fe2000f8e023f */
[----:B------:R-:W-:Y:S01]  /*ac70*/  VIADD R80, R16, 0x1c0 ;  /* 0x000001c010507836 */ /* 0x000fe20000000000 */
[----:B------:R-:W-:Y:S01]  /*ac80*/  UPRMT UR4, URZ, 0x654, UR4 ;  /* 0x000006543f047896 */ /* 0x000fe20008000004 */
[----:B------:R-:W-:Y:S01]  /*ac90*/  IMAD.WIDE.U32 R82, R83, UR38, R20 ;  /* 0x0000002653527c25 */ /* 0x000fe2000f8e0014 */
[----:B------:R-:W-:Y:S01]  /*aca0*/  UIMAD UR6, UR38, UR7, UR6 ;  /* 0x00000007260672a4 */ /* 0x000fe2000f8e0206 */
[----:B------:R-:W-:-:S02]  /*acb0*/  LOP3.LUT R0, R19, R0, RZ, 0xfc, !PT ;  /* 0x0000000013007212 */ /* 0x000fc400078efcff */
[----:B------:R-:W-:Y:S01]  /*acc0*/  ISETP.GE.AND P1, PT, R80, UR8, PT ;  /* 0x0000000850007c0c */ /* 0x000fe2000bf26270 */
[----:B------:R-:W-:Y:S01]  /*acd0*/  VIADD R4, R18, 0x20 ;  /* 0x0000002012047836 */ /* 0x000fe20000000000 */
[--C-:B------:R-:W-:Y:S02]  /*ace0*/  SHF.R.S32.HI R19, RZ, 0x1f, R18.reuse ;  /* 0x0000001fff137819 */ /* 0x100fe40000011412 */
[----:B------:R-:W-:Y:S01]  /*acf0*/  SEL R21, RZ, 0x80, P1 ;  /* 0x00000080ff157807 */ /* 0x000fe20000800000 */
[----:B-1----:R-:W-:Y:S01]  /*ad00*/  SYNCS.ARRIVE.TRANS64.RED.A1T0 RZ, [UR4], RZ ;  /* 0x000000ffffff79a7 */ /* 0x002fe20008100404 */
[----:B------:R-:W-:Y:S02]  /*ad10*/  IADD3 R87, R83, UR6, RZ ;  /* 0x0000000653577c10 */ /* 0x000fe4000fffe0ff */
[----:B------:R-:W-:Y:S01]  /*ad20*/  ISETP.GE.AND P0, PT, R4, R81, PT ;  /* 0x000000510400720c */ /* 0x000fe20003f06270 */
[----:B------:R-:W-:Y:S01]  /*ad30*/  IMAD.WIDE R80, R188, 0x40, R18 ;  /* 0x00000040bc507825 */ /* 0x000fe200078e0212 */
[----:B------:R-:W-:Y:S01]  /*ad40*/  LOP3.LUT R4, R0, R21, RZ, 0xfc, !PT ;  /* 0x0000001500047212 */ /* 0x000fe200078efcff */
[----:B0-----:R-:W-:Y:S10]  /*ad50*/  @P2 BRA `(.L_x_3473) ;  /* 0x00000000006c2947 */ /* 0x001ff40003800000 */
[----:B------:R-:W-:Y:S01]  /*ad60*/  ULDC.64 UR6, c[0x0][0xbd8] ;  /* 0x0002f60000067ab9 */ /* 0x000fe20000000a00 */
[----:B------:R-:W-:Y:S01]  /*ad70*/  IMAD.MOV.U32 R20, RZ, RZ, R82 ;  /* 0x000000ffff147224 */ /* 0x000fe200078e0052 */
[----:B------:R-:W-:Y:S01]  /*ad80*/  ISETP.GE.AND P2, PT, R16, UR8, PT ;  /* 0x0000000810007c0c */ /* 0x000fe2000bf46270 */
[----:B------:R-:W-:Y:S01]  /*ad90*/  IMAD R85, R81, UR6, RZ ;  /* 0x0000000651557c24 */ /* 0x000fe2000f8e02ff */
[----:B------:R-:W-:Y:S01]  /*ada0*/  ISETP.GE.AND P3, PT, R3, UR8, PT ;  /* 0x0000000803007c0c */ /* 0x000fe2000bf66270 */
[----:B------:R-:W-:Y:S01]  /*adb0*/  IMAD.MOV.U32 R21, RZ, RZ, R87 ;  /* 0x000000ffff157224 */ /* 0x000fe200078e0057 */
[----:B------:R-:W-:Y:S01]  /*adc0*/  ULDC.64 UR10, c[0x0][0x208] ;  /* 0x00008200000a7ab9 */ /* 0x000fe20000000a00 */
[C---:B------:R-:W-:Y:S01]  /*add0*/  IMAD R85, R80.reuse, UR7, R85 ;  /* 0x0000000750557c24 */ /* 0x040fe2000f8e0255 */
[----:B------:R-:W-:Y:S01]  /*ade0*/  ISETP.GE.AND P4, PT, R89, UR8, PT ;  /* 0x0000000859007c0c */ /* 0x000fe2000bf86270 */
[----:B------:R-:W-:Y:S01]  /*adf0*/  IMAD.WIDE.U32 R20, R80, UR6, R20 ;  /* 0x0000000650147c25 */ /* 0x000fe2000f8e0014 */
[----:B------:R-:W-:Y:S01]  /*ae00*/  ULDC.64 UR6, c[0x0][0xb80] ;  /* 0x0002e00000067ab9 */ /* 0x000fe20000000a00 */
[----:B------:R-:W-:-:S02]  /*ae10*/  LOP3.LUT P5, RZ, R0, 0x40, RZ, 0xc0, !PT ;  /* 0x0000004000ff7812 */ /* 0x000fc400078ac0ff */
[----:B------:R-:W-:Y:S01]  /*ae20*/  IMAD.IADD R21, R21, 0x1, R85 ;  /* 0x0000000115157824 */ /* 0x000fe200078e0255 */
[----:B------:R-:W-:Y:S02]  /*ae30*/  LEA R84, P1, R20, UR6, 0x1 ;  /* 0x0000000614547c11 */ /* 0x000fe4000f8208ff */
[----:B------:R-:W-:Y:S02]  /*ae40*/  LOP3.LUT P6, RZ, R4, 0x80, RZ, 0xc0, !PT ;  /* 0x0000008004ff7812 */ /* 0x000fe400078cc0ff */
        /* <DEDUP_REMOVED lines=12> */
.L_x_3473:
[----:B------:R-:W-:Y:S05]  /*af10*/  BSYNC B1 ;  /* 0x0000000000017941 */ /* 0x000fea0003800000 */
.L_x_3472:
[----:B------:R-:W-:Y:S05]  /*af20*/  @P0 BRA `(.L_x_3474) ;  /* 0x0000000c004c0947 */ /* 0x000fea0003800000 */
[----:B0-----:R-:W-:Y:S01]  /*af30*/  IADD3 R15, P0, R80, 0x20, RZ ;  /* 0x00000020500f7810 */ /* 0x001fe20007f1e0ff */
[----:B------:R-:W-:Y:S01]  /*af40*/  ULDC.64 UR6, c[0x0][0xbd8] ;  /* 0x0002f60000067ab9 */ /* 0x000fe20000000a00 */
[----:B------:R-:W-:Y:S01]  /*af50*/  IMAD.MOV.U32 R12, RZ, RZ, R82 ;  /* 0x000000ffff0c7224 */ /* 0x000fe200078e0052 */
[----:B------:R-:W-:Y:S01]  /*af60*/  ISETP.GE.AND P4, PT, R3, UR8, PT ;  /* 0x0000000803007c0c */ /* 0x000fe2000bf86270 */
[----:B------:R-:W-:Y:S01]  /*af70*/  IMAD.MOV.U32 R13, RZ, RZ, R87 ;  /* 0x000000ffff0d7224 */ /* 0x000fe200078e0057 */
[----:B------:R-:W-:Y:S01]  /*af80*/  IADD3.X R80, RZ, R81, RZ, P0, !PT ;  /* 0x00000051ff507210 */ /* 0x000fe200007fe4ff */
[----:B------:R-:W-:Y:S01]  /*af90*/  ULDC.64 UR10, c[0x0][0x208] ;  /* 0x00008200000a7ab9 */ /* 0x000fe20000000a00 */
        /* <DEDUP_REMOVED lines=13> */
[----:B------:R2:W-:Y:S01]  /*b070*/  @!P0 STG.E.128 desc[UR10][R14.64+0x280], R56 ;  /* 0x000280380e008986 */ /* 0x0005e2000c101d0a */
[----:B------:R-:W-:-:S03]  /*b080*/  LOP3.LUT P0, RZ, R4, 0x80, RZ, 0xc0, !PT ;  /* 0x0000008004ff7812 */ /* 0x000fc6000780c0ff */
[----:B------:R2:W-:Y:S04]  /*b090*/  @!P5 STG.E.128 desc[UR10][R14.64], R8 ;  /* 0x000000080e00d986 */ /* 0x0005e8000c101d0a */
[----:B------:R2:W-:Y:S04]  /*b0a0*/  @!P4 STG.E.128 desc[UR10][R14.64+0x80], R24 ;  /* 0x000080180e00c986 */ /* 0x0005e8000c101d0a */
[----:B------:R2:W-:Y:S04]  /*b0b0*/  @!P3 STG.E.128 desc[UR10][R14.64+0x100], R32 ;  /* 0x000100200e00b986 */ /* 0x0005e8000c101d0a */
[----:B------:R2:W-:Y:S04]  /*b0c0*/  @!P2 STG.E.128 desc[UR10][R14.64+0x180], R36 ;  /* 0x000180240e00a986 */ /* 0x0005e8000c101d0a */
[----:B------:R2:W-:Y:S04]  /*b0d0*/  @!P1 STG.E.128 desc[UR10][R14.64+0x200], R48 ;  /* 0x000200300e009986 */ /* 0x0005e8000c101d0a */
[----:B------:R2:W-:Y:S01]  /*b0e0*/  @P6 STG.E.128 desc[UR10][R14.64+0x300], R64 ;  /* 0x000300400e006986 */ /* 0x0005e2000c101d0a */
[----:B------:R-:W-:Y:S05]  /*b0f0*/  @!P0 BRA `(.L_x_3474) ;  /* 0x0000000800d88947 */ /* 0x000fea0003800000 */
[----:B------:R-:W-:Y:S02]  /*b100*/  ULDC.64 UR6, c[0x0][0x208] ;  /* 0x0000820000067ab9 */ /* 0x000fe40000000a00 */
[----:B------:R3:W-:Y:S01]  /*b110*/  STG.E.128 desc[UR6][R14.64+0x380], R72 ;  /* 0x000380480e007986 */ /* 0x0007e2000c101d06 */
[----:B------:R-:W-:Y:S05]  /*b120*/  BRA `(.L_x_3474) ;  /* 0x0000000800cc7947 */ /* 0x000fea0003800000 */
.L_x_3469:
[----:B------:R-:W-:Y:S01]  /*b130*/  USHF.L.U32 UR8, UR38, 0x2, URZ ;  /* 0x0000000226087899 */ /* 0x000fe2000800063f */
[----:B------:R-:W-:Y:S01]  /*b140*/  ULDC.64 UR6, c[0x0][0xcd8] ;  /* 0x0003360000067ab9 */ /* 0x000fe20000000a00 */
[----:B------:R-:W-:Y:S01]  /*b150*/  USHF.L.U64.HI UR9, UR38, 0x2, UR40 ;  /* 0x0000000226097899 */ /* 0x000fe20008010228 */
[----:B------:R-:W-:Y:S01]  /*b160*/  IMAD.MOV.U32 R13, RZ, RZ, RZ ;  /* 0x000000ffff0d7224 */ /* 0x000fe200078e00ff */
[----:B------:R-:W-:Y:S02]  /*b170*/  UIADD3 UR4, UP1, UR8, UR6, URZ ;  /* 0x0000000608047290 */ /* 0x000fe4000ff3e03f */
[----:B------:R-:W-:Y:S02]  /*b180*/  UISETP.NE.U32.AND UP0, UPT, UR6, URZ, UPT ;  /* 0x0000003f0600728c */ /* 0x000fe4000bf05070 */
[----:B------:R-:W-:Y:S02]  /*b190*/  UIADD3.X UR6, UR9, UR7, URZ, UP1, !UPT ;  /* 0x0000000709067290 */ /* 0x000fe40008ffe43f */
[----:B------:R-:W-:Y:S01]  /*b1a0*/  UISETP.NE.AND.EX UP0, UPT, UR7, URZ, UPT, UP0 ;  /* 0x0000003f0700728c */ /* 0x000fe2000bf05300 */
[----:B------:R-:W0:Y:S01]  /*b1b0*/  LDC R3, c[0x0][0xb88] ;  /* 0x0002e200ff037b82 */ /* 0x000e220000000800 */
[----:B------:R-:W-:Y:S01]  /*b1c0*/  MOV R8, UR4 ;  /* 0x0000000400087c02 */ /* 0x000fe20008000f00 */
[----:B------:R-:W-:Y:S01]  /*b1d0*/  ULDC.64 UR10, c[0x0][0x208] ;  /* 0x00008200000a7ab9 */ /* 0x000fe20000000a00 */
[----:B------:R-:W-:Y:S01]  /*b1e0*/  IMAD.U32 R9, RZ, RZ, UR6 ;  /* 0x00000006ff097e24 */ /* 0x000fe2000f8e00ff */
[----:B------:R-:W-:Y:S01]  /*b1f0*/  ULDC.64 UR6, c[0x0][0xce0] ;  /* 0x0003380000067ab9 */ /* 0x000fe20000000a00 */
[----:B------:R-:W-:Y:S01]  /*b200*/  PLOP3.LUT P1, PT, PT, PT, UP0, 0x80, 0x0 ;  /* 0x000000000000781c */ /* 0x000fe20003f2f008 */
[----:B------:R-:W-:-:S04]  /*b210*/  UISETP.NE.U32.AND UP1, UPT, UR6, URZ, UPT ;  /* 0x0000003f0600728c */ /* 0x000fc8000bf25070 */
[----:B------:R-:W-:-:S06]  /*b220*/  UISETP.NE.AND.EX UP1, UPT, UR7, URZ, UPT, UP1 ;  /* 0x0000003f0700728c */ /* 0x000fcc000bf25310 */
[----:B------:R-:W-:Y:S01]  /*b230*/  PLOP3.LUT P2, PT, PT, PT, UP1, 0x80, 0x0 ;  /* 0x000000000000781c */ /* 0x000fe20003f4f018 */
[----:B------:R-:W-:Y:S01]  /*b240*/  VIADD R6, R16, 0x40 ;  /* 0x0000004010067836 */ /* 0x000fe20000000000 */
[----:B------:R-:W5:Y:S03]  /*b250*/  @P1 LDG.E R13, desc[UR10][R8.64] ;  /* 0x0000000a080d1981 */ /* 0x000f66000c1e1900 */
[----:B------:R-:W-:-:S04]  /*b260*/  @UP1 UIADD3 UR6, UP2, UR8, UR6, URZ ;  /* 0x0000000608061290 */ /* 0x000fc8000ff5e03f */
[----:B------:R-:W-:Y:S02]  /*b270*/  @UP1 UIADD3.X UR7, UR9, UR7, URZ, UP2, !UPT ;  /* 0x0000000709071290 */ /* 0x000fe400097fe43f */
[----:B------:R-:W-:-:S04]  /*b280*/  IMAD.U32 R10, RZ, RZ, UR6 ;  /* 0x00000006ff0a7e24 */ /* 0x000fc8000f8e00ff */
[----:B------:R-:W-:-:S05]  /*b290*/  MOV R11, UR7 ;  /* 0x00000007000b7c02 */ /* 0x000fca0008000f00 */
[----:B0-----:R0:W5:Y:S01]  /*b2a0*/  @P2 LDG.E R3, desc[UR10][R10.64] ;  /* 0x0000000a0a032981 */ /* 0x001162000c1e1900 */
[----:B------:R-:W-:Y:S01]  /*b2b0*/  ULDC UR10, c[0x0][0xb8c] ;  /* 0x0002e300000a7ab9 */ /* 0x000fe20000000800 */
[----:B------:R-:W-:Y:S01]  /*b2c0*/  VIADD R14, R16, 0x80 ;  /* 0x00000080100e7836 */ /* 0x000fe20000000000 */
[----:B------:R-:W-:Y:S01]  /*b2d0*/  ISETP.GE.AND P3, PT, R6, UR10, PT ;  /* 0x0000000a06007c0c */ /* 0x000fe2000bf66270 */
[C---:B------:R-:W-:Y:S01]  /*b2e0*/  VIADD R12, R16.reuse, 0x180 ;  /* 0x00000180100c7836 */ /* 0x040fe20000000000 */
[C---:B------:R-:W-:Y:S02]  /*b2f0*/  ISETP.GE.AND P0, PT, R16.reuse, UR10, PT ;  /* 0x0000000a10007c0c */ /* 0x040fe4000bf06270 */
[----:B------:R-:W-:Y:S02]  /*b300*/  SEL R4, RZ, 0xffffffff, P3 ;  /* 0xffffffffff047807 */ /* 0x000fe40001800000 */
[----:B------:R-:W-:Y:S02]  /*b310*/  IADD3 R20, R16, 0xc0, RZ ;  /* 0x000000c010147810 */ /* 0x000fe40007ffe0ff */
[----:B------:R-:W-:Y:S01]  /*b320*/  SEL R0, RZ, 0x1, P0 ;  /* 0x00000001ff007807 */ /* 0x000fe20000000000 */
[----:B------:R-:W-:Y:S01]  /*b330*/  IMAD.SHL.U32 R15, R4, 0x2, RZ ;  /* 0x00000002040f7824 */ /* 0x000fe200078e00ff */
[----:B------:R-:W-:-:S02]  /*b340*/  ISETP.GE.AND P4, PT, R14, UR10, PT ;  /* 0x0000000a0e007c0c */ /* 0x000fc4000bf86270 */
[----:B------:R-:W-:Y:S02]  /*b350*/  ISETP.GE.AND P5, PT, R20, UR10, PT ;  /* 0x0000000a14007c0c */ /* 0x000fe4000bfa6270 */
[----:B------:R-:W-:Y:S02]  /*b360*/  LOP3.LUT R0, R15, 0x2, R0, 0xe2, !PT ;  /* 0x000000020f007812 */ /* 0x000fe400078ee200 */
[----:B0-----:R-:W-:Y:S02]  /*b370*/  SEL R11, RZ, 0x4, P4 ;  /* 0x00000004ff0b7807 */ /* 0x001fe40002000000 */
[----:B------:R-:W-:Y:S02]  /*b380*/  SEL R4, RZ, 0x8, P5 ;  /* 0x00000008ff047807 */ /* 0x000fe40002800000 */
[----:B------:R-:W-:Y:S02]  /*b390*/  ISETP.GE.AND P0, PT, R12, UR10, PT ;  /* 0x0000000a0c007c0c */ /* 0x000fe4000bf06270 */
[----:B------:R-:W-:-:S02]  /*b3a0*/  ISETP.GE.AND P3, PT, R191, 0x40, PT ;  /* 0x00000040bf00780c */ /* 0x000fc40003f66270 */
[----:B------:R-:W-:Y:S01]  /*b3b0*/  LOP3.LUT R12, R4, R0, R11, 0xfe, !PT ;  /* 0x00000000040c7212 */ /* 0x000fe200078efe0b */
[----:B------:R-:W-:Y:S10]  /*b3c0*/  @P2 BRA `(.L_x_3475) ;  /* 0x0000000000142947 */ /* 0x000ff40003800000 */
[----:B------:R-:W-:Y:S05]  /*b3d0*/  @!P1 BRA `(.L_x_3475) ;  /* 0x0000000000109947 */ /* 0x000fea0003800000 */
[----:B------:R-:W-:Y:S02]  /*b3e0*/  ULDC.64 UR6, c[0x0][0x208] ;  /* 0x0000820000067ab9 */ /* 0x000fe40000000a00 */
[----:B------:R-:W2:Y:S04]  /*b3f0*/  LDG.E R0, desc[UR6][R8.64] ;  /* 0x0000000608007981 */ /* 0x000ea8000c1e1900 */
[----:B-----5:R-:W2:Y:S02]  /*b400*/  LDG.E R3, desc[UR6][R8.64+0x4] ;  /* 0x0000040608037981 */ /* 0x020ea4000c1e1900 */
[----:B--2---:R-:W-:-:S07]  /*b410*/  IMAD.IADD R3, R3, 0x1, -R0 ;  /* 0x0000000103037824 */ /* 0x004fce00078e0a00 */
.L_x_3475:
        /* <DEDUP_REMOVED lines=15> */
[----:B------:R-:W-:Y:S01]  /*b510*/  ULDC.64 UR8, c[0x0][0xc70] ;  /* 0x00031c0000087ab9 */ /* 0x000fe20000000a00 */
[----:B------:R-:W-:Y:S01]  /*b520*/  ULDC.64 UR12, c[0x0][0x208] ;  /* 0x00008200000c7ab9 */ /* 0x000fe20000000a00 */
        /* <DEDUP_REMOVED lines=17> */
.L_x_3477:
[----:B------:R-:W-:Y:S05]  /*b640*/  BSYNC B1 ;  /* 0x0000000000017941 */ /* 0x000fea0003800000 */
.L_x_3476:
[----:B------:R-:W-:Y:S01]  /*b650*/  ULDC.64 UR8, c[0x0][0xba0] ;  /* 0x0002e80000087ab9 */ /* 0x000fe20000000a00 */
[----:B------:R-:W-:Y:S01]  /*b660*/  MOV R8, R16 ;  /* 0x0000001000087202 */ /* 0x000fe20000000f00 */
[----:B0-----:R-:W-:Y:S01]  /*b670*/  IMAD.MOV.U32 R9, RZ, RZ, R15 ;  /* 0x000000ffff097224 */ /* 0x001fe200078e000f */
[----:B------:R-:W-:Y:S01]  /*b680*/  ISETP.GE.AND P1, PT, R26, UR10, PT ;  /* 0x0000000a1a007c0c */ /* 0x000fe2000bf26270 */
[----:B------:R-:W-:Y:S01]  /*b690*/  IMAD R0, R4, UR8, RZ ;  /* 0x0000000804007c24 */ /* 0x000fe2000f8e02ff */
        /* <DEDUP_REMOVED lines=9> */
[----:B------:R-:W-:Y:S01]  /*b730*/  MOV R13, UR8 ;  /* 0x00000008000d7c02 */ /* 0x000fe20008000f00 */
[----:B------:R-:W-:Y:S01]  /*b740*/  IMAD R3, R188, -0x40, R3 ;  /* 0xffffffc0bc037824 */ /* 0x000fe200078e0203 */
[----:B------:R-:W-:Y:S01]  /*b750*/  UIMAD UR4, UR39, UR9, UR4 ;  /* 0x00000009270472a4 */ /* 0x000fe2000f8e0204 */
[----:B------:R-:W-:Y:S01]  /*b760*/  LOP3.LUT R11, R0, R12, R11, 0xfe, !PT ;  /* 0x0000000c000b7212 */ /* 0x000fe200078efe0b */
[----:B------:R-:W-:Y:S01]  /*b770*/  ULDC.64 UR6, c[0x0][0xbe8] ;  /* 0x0002fa0000067ab9 */ /* 0x000fe20000000a00 */
[----:B------:R-:W-:Y:S01]  /*b780*/  IMAD.WIDE.U32 R8, R13, UR39, R8 ;  /* 0x000000270d087c25 */ /* 0x000fe2000f8e0008 */
[----:B------:R-:W-:-:S02]  /*b790*/  SEL R0, RZ, 0x40, P0 ;  /* 0x00000040ff007807 */ /* 0x000fc40000000000 */
[----:B------:R-:W-:Y:S01]  /*b7a0*/  ISETP.GE.AND P1, PT, R18, R3, PT ;  /* 0x000000031200720c */ /* 0x000fe20003f26270 */
[----:B------:R-:W-:Y:S01]  /*b7b0*/  VIADD R9, R9, UR4 ;  /* 0x0000000409097c36 */ /* 0x000fe20008000000 */
[----:B------:R-:W-:Y:S01]  /*b7c0*/  UIMAD UR4, UR40, UR6, URZ ;  /* 0x00000006280472a4 */ /* 0x000fe2000f8e023f */
[----:B------:R-:W-:Y:S01]  /*b7d0*/  VIADD R4, R16, 0x1c0 ;  /* 0x000001c010047836 */ /* 0x000fe20000000000 */
[----:B------:R-:W-:Y:S01]  /*b7e0*/  LOP3.LUT R21, R11, R0, RZ, 0xfc, !PT ;  /* 0x000000000b157212 */ /* 0x000fe200078efcff */
[----:B------:R-:W-:Y:S01]  /*b7f0*/  IMAD.U32 R11, RZ, RZ, UR6 ;  /* 0x00000006ff0b7e24 */ /* 0x000fe2000f8e00ff */
[----:B------:R-:W-:Y:S01]  /*b800*/  UIMAD UR4, UR38, UR7, UR4 ;  /* 0x00000007260472a4 */ /* 0x000fe2000f8e0204 */
[----:B------:R-:W-:Y:S02]  /*b810*/  SHF.R.S32.HI R13, RZ, 0x1f, R18 ;  /* 0x0000001fff0d7819 */ /* 0x000fe40000011412 */
[----:B------:R-:W-:Y:S01]  /*b820*/  ISETP.GE.AND P2, PT, R4, UR10, PT ;  /* 0x0000000a04007c0c */ /* 0x000fe2000bf46270 */
[----:B------:R-:W-:Y:S01]  /*b830*/  IMAD.WIDE.U32 R10, R11, UR38, R8 ;  /* 0x000000260b0a7c25 */ /* 0x000fe2000f8e0008 */
[----:B------:R-:W-:-:S02]  /*b840*/  MOV R12, R18 ;  /* 0x00000012000c7202 */ /* 0x000fc40000000f00 */
[----:B------:R-:W-:Y:S01]  /*b850*/  SEL R0, RZ, 0x80, P2 ;  /* 0x00000080ff007807 */ /* 0x000fe20001000000 */
[----:B------:R-:W-:Y:S02]  /*b860*/  VIADD R4, R18, 0x20 ;  /* 0x0000002012047836 */ /* 0x000fe40000000000 */
[----:B------:R-:W-:Y:S01]  /*b870*/  VIADD R15, R11, UR4 ;  /* 0x000000040b0f7c36 */ /* 0x000fe20008000000 */
[----:B------:R-:W-:Y:S01]  /*b880*/  LOP3.LUT R0, R21, R0, RZ, 0xfc, !PT ;  /* 0x0000000015007212 */ /* 0x000fe200078efcff */
[----:B------:R-:W-:Y:S01]  /*b890*/  IMAD.WIDE R12, R188, 0x40, R12 ;  /* 0x00000040bc0c7825 */ /* 0x000fe200078e020c */
[----:B------:R-:W-:Y:S01]  /*b8a0*/  ISETP.GE.AND P0, PT, R4, R3, PT ;  /* 0x000000030400720c */ /* 0x000fe20003f06270 */
[----:B------:R-:W-:-:S12]  /*b8b0*/  @P1 BRA `(.L_x_3479) ;  /* 0x00000000006c1947 */ /* 0x000fd80003800000 */
[----:B------:R-:W-:Y:S01]  /*b8c0*/  ULDC.64 UR6, c[0x0][0xbd8] ;  /* 0x0002f60000067ab9 */ /* 0x000fe20000000a00 */
[----:B------:R-:W-:Y:S01]  /*b8d0*/  IMAD.MOV.U32 R8, RZ, RZ, R10 ;  /* 0x000000ffff087224 */ /* 0x000fe200078e000a */
[----:B------:R-:W-:Y:S01]  /*b8e0*/  ISETP.GE.AND P6, PT, R16, UR10, PT ;  /* 0x0000000a10007c0c */ /* 0x000fe2000bfc6270 */
[----:B------:R-:W-:Y:S01]  /*b8f0*/  IMAD R3, R13, UR6, RZ ;  /* 0x000000060d037c24 */ /* 0x000fe2000f8e02ff */
[----:B------:R-:W-:Y:S01]  /*b900*/  ISETP.GE.AND P5, PT, R6, UR10, PT ;  /* 0x0000000a06007c0c */ /* 0x000fe2000bfa6270 */
[----:B------:R-:W-:Y:S01]  /*b910*/  IMAD.MOV.U32 R9, RZ, RZ, R15 ;  /* 0x000000ffff097224 */ /* 0x000fe200078e000f */
[----:B------:R-:W-:Y:S01]  /*b920*/  ULDC.64 UR8, c[0x0][0x208] ;  /* 0x0000820000087ab9 */ /* 0x000fe20000000a00 */
[----:B------:R-:W-:Y:S01]  /*b930*/  IMAD R3, R12, UR7, R3 ;  /* 0x000000070c037c24 */ /* 0x000fe2000f8e0203 */
[----:B------:R-:W-:Y:S01]  /*b940*/  ISETP.GE.AND P4, PT, R20, UR10, PT ;  /* 0x0000000a14007c0c */ /* 0x000fe2000bf86270 */
[----:B------:R-:W-:Y:S01]  /*b950*/  IMAD.WIDE.U32 R8, R12, UR6, R8 ;  /* 0x000000060c087c25 */ /* 0x000fe2000f8e0008 */
[----:B------:R-:W-:Y:S01]  /*b960*/  ULDC.64 UR6, c[0x0][0xb80] ;  /* 0x0002e00000067ab9 */ /* 0x000fe20000000a00 */
[----:B------:R-:W-:-:S02]  /*b970*/  ISETP.GE.AND P3, PT, R26, UR10, PT ;  /* 0x0000000a1a007c0c */ /* 0x000fc4000bf66270 */
[----:B------:R-:W-:Y:S02]  /*b980*/  ISETP.GE.AND P2, PT, R27, UR10, PT ;  /* 0x0000000a1b007c0c */ /* 0x000fe4000bf46270 */
[----:B------:R-:W-:Y:S02]  /*b990*/  LEA R24, P1, R8, UR6, 0x1 ;  /* 0x0000000608187c11 */ /* 0x000fe4000f8208ff */
[----:B------:R-:W-:-:S04]  /*b9a0*/  IADD3 R3, R9, R3, RZ ;  /* 0x0000000309037210 */ /* 0x000fc80007ffe0ff */
        /* <DEDUP_REMOVED lines=12> */
.L_x_3479:
[----:B------:R-:W-:Y:S05]  /*ba70*/  BSYNC B1 ;  /* 0x0000000000017941 */ /* 0x000fea0003800000 */
.L_x_3478:
[----:B------:R-:W-:Y:S05]  /*ba80*/  @P0 BRA `(.L_x_3474) ;  /* 0x0000000000740947 */ /* 0x000fea0003800000 */
[----:B------:R-:W-:Y:S01]  /*ba90*/  IADD3 R3, P0, R12, 0x20, RZ ;  /* 0x000000200c037810 */ /* 0x000fe20007f1e0ff */
[----:B------:R-:W-:Y:S01]  /*baa0*/  ULDC.64 UR6, c[0x0][0xbd8] ;  /* 0x0002f60000067ab9 */ /* 0x000fe20000000a00 */
[----:B------:R-:W-:Y:S01]  /*bab0*/  IMAD.MOV.U32 R8, RZ, RZ, R10 ;  /* 0x000000ffff087224 */ /* 0x000fe200078e000a */
[----:B------:R-:W-:Y:S01]  /*bac0*/  ULDC.64 UR8, c[0x0][0x208] ;  /* 0x0000820000087ab9 */ /* 0x000fe20000000a00 */
[----:B------:R-:W-:Y:S01]  /*bad0*/  IMAD.MOV.U32 R9, RZ, RZ, R15 ;  /* 0x000000ffff097224 */ /* 0x000fe200078e000f */
[----:B------:R-:W-:Y:S01]  /*bae0*/  ISETP.GE.AND P1, PT, R14, UR10, PT ;  /* 0x0000000a0e007c0c */ /* 0x000fe2000bf26270 */
[----:B------:R-:W-:Y:S01]  /*baf0*/  IMAD.X R12, RZ, RZ, R13, P0 ;  /* 0x000000ffff0c7224 */ /* 0x000fe200000e060d */
        /* <DEDUP_REMOVED lines=9> */
[----:B------:R-:W-:Y:S02]  /*bb90*/  LEA R10, P3, R8, UR6, 0x1 ;  /* 0x00000006080a7c11 */ /* 0x000fe4000f8608ff */
[----:B------:R-:W-:-:S04]  /*bba0*/  IADD3 R3, R9, R3, RZ ;  /* 0x0000000309037210 */ /* 0x000fc80007ffe0ff */
        /* <DEDUP_REMOVED lines=11> */
.L_x_3474:
[----:B------:R-:W-:Y:S05]  /*bc60*/  BSYNC B0 ;  /* 0x0000000000007941 */ /* 0x000fea0003800000 */
.L_x_3468:
[----:B------:R-:W-:Y:S02]  /*bc70*/  ULDC UR4, c[0x0][0xd14] ;  /* 0x0003450000047ab9 */ /* 0x000fe40000000800 */
[----:B------:R-:W-:-:S13]  /*bc80*/  ISETP.GE.AND P0, PT, R7, UR4, PT ;  /* 0x0000000407007c0c */ /* 0x000fda000bf06270 */
[----:B------:R-:W-:Y:S05]  /*bc90*/  @!P0 BRA `(.L_x_3480) ;  /* 0xffffff5000a48947 */ /* 0x000fea000383ffff */
[----:B------:R-:W-:Y:S05]  /*bca0*/  EXIT ;  /* 0x000000000000794d */ /* 0x000fea0003800000 */
.L_x_3440:
        /* <DEDUP_REMOVED lines=23> */
[----:B------:R-:W-:Y:S02]  /*be20*/  LOP3.LUT R4, R4, 0xfffffffe, RZ, 0xc0, !PT ;  /* 0xfffffffe04047812 */ /* 0x000fe400078ec0ff */
[----:B------:R-:W-:-:S07]  /*be30*/  MOV R19, RZ ;  /* 0x000000ff00137202 */ /* 0x000fce0000000f00 */
        /* <DEDUP_REMOVED lines=37> */
.L_x_3485:
[----:B------:R-:W-:Y:S01]  /*c090*/  IADD3 R0, R19, 0x1f, RZ ;  /* 0x0000001f13007810 */ /* 0x000fe20007ffe0ff */
        /* <DEDUP_REMOVED lines=16> */
.L_x_3484:
[----:B------:R-:W-:Y:S05]  /*c1a0*/  BSYNC B0 ;  /* 0x0000000000007941 */ /* 0x000fea0003800000 */
.L_x_3483:
        /* <DEDUP_REMOVED lines=26> */
.L_x_3481:
[----:B------:R-:W-:-:S05]  /*c350*/  IADD3 R7, -R6, R5, RZ ;  /* 0x0000000506077210 */ /* 0x000fca0007ffe1ff */
        /* <DEDUP_REMOVED lines=15> */
.L_x_3486:
[----:B-1----:R-:W-:Y:S01]  /*c450*/  IMAD R16, R16, UR4, R7 ;  /* 0x0000000410107c24 */ /* 0x002fe2000f8e0207 */
[----:B0-----:R-:W-:Y:S01]  /*c460*/  MOV R2, RZ ;  /* 0x000000ff00027202 */ /* 0x001fe20000000f00 */
[----:B------:R-:W-:Y:S02]  /*c470*/  IMAD R7, R11, R6, RZ ;  /* 0x000000060b077224 */ /* 0x000fe400078e02ff */
[----:B------:R-:W-:Y:S01]  /*c480*/  IMAD.IADD R19, R5, 0x1, R19 ;  /* 0x0000000105137824 */ /* 0x000fe200078e0213 */
[----:B------:R-:W-:Y:S01]  /*c490*/  IADD3 R9, -R16, UR6, RZ ;  /* 0x0000000610097c10 */ /* 0x000fe2000fffe1ff */
        /* <DEDUP_REMOVED lines=20> */
.L_x_3482:
[----:B------:R-:W-:Y:S02]  /*c5e0*/  IMAD.MOV.U32 R17, RZ, RZ, RZ ;  /* 0x000000ffff117224 */ /* 0x000fe400078e00ff */
[----:B------:R-:W-:Y:S02]  /*c5f0*/  IMAD.U32 R16, RZ, RZ, UR6 ;  /* 0x00000006ff107e24 */ /* 0x000fe4000f8e00ff */
[----:B------:R-:W-:-:S07]  /*c600*/  IMAD.MOV.U32 R18, RZ, RZ, RZ ;  /* 0x000000ffff127224 */ /* 0x000fce00078e00ff */
.L_x_3487:
[----:B------:R-:W0:Y:S01]  /*c610*/  S2R R0, SR_TID.X ;  /* 0x0000000000007919 */ /* 0x000e220000002100 */
[----:B------:R-:W-:Y:S01]  /*c620*/  UMOV UR4, URZ ;  /* 0x0000003f00047c82 */ /* 0x000fe20008000000 */
[----:B------:R-:W-:Y:S01]  /*c630*/  STL [R1], RZ ;  /* 0x000000ff01007387 */ /* 0x000fe20000100800 */
[----:B0-----:R-:W-:-:S04]  /*c640*/  LOP3.LUT R0, R0, 0x1f, RZ, 0xc0, !PT ;  /* 0x0000001f00007812 */ /* 0x001fc800078ec0ff */
[----:B------:R-:W-:-:S13]  /*c650*/  ISETP.NE.AND P0, PT, R0, RZ, PT ;  /* 0x000000ff0000720c */ /* 0x000fda0003f05270 */
[----:B------:R-:W0:Y:S01]  /*c660*/  @!P0 S2R R3, SR_CgaCtaId ;  /* 0x0000000000038919 */ /* 0x000e220000008800 */
[----:B------:R-:W-:-:S04]  /*c670*/  @!P0 MOV R0, 0x400 ;  /* 0x0000040000008802 */ /* 0x000fc80000000f00 */
[----:B0-----:R-:W-:-:S05]  /*c680*/  @!P0 LEA R0, R3, R0, 0x18 ;  /* 0x0000000003008211 */ /* 0x001fca00078ec0ff */
[----:B------:R0:W-:Y:S01]  /*c690*/  @!P0 STS.128 [R0+0x388d0], R16 ;  /* 0x0388d01000008388 */ /* 0x0001e20000000c00 */
[----:B------:R-:W-:Y:S06]  /*c6a0*/  BAR.ARV 0x5, 0x120 ;  /* 0x0144800000007b1d */ /* 0x000fec0000002000 */
[----:B------:R-:W-:Y:S02]  /*c6b0*/  ISETP.GE.AND P0, PT, R19, UR5, PT ;  /* 0x0000000513007c0c */ /* 0x000fe4000bf06270 */
[----:B0-----:R-:W-:-:S05]  /*c6c0*/  MOV R0, 0x1 ;  /* 0x0000000100007802 */ /* 0x001fca0000000f00 */
[----:B------:R0:W-:Y:S02]  /*c6d0*/  STL [R1+0x4], R0 ;  /* 0x0000040001007387 */ /* 0x0001e40000100800 */
[----:B0-----:R-:W-:-:S05]  /*c6e0*/  IMAD.U32 R0, RZ, RZ, UR4 ;  /* 0x00000004ff007e24 */ /* 0x001fca000f8e00ff */
[----:B------:R0:W-:Y:S01]  /*c6f0*/  STL [R1+0x2c], R0 ;  /* 0x00002c0001007387 */ /* 0x0001e20000100800 */
[----:B------:R-:W-:Y:S05]  /*c700*/  @P0 BRA `(.L_x_3488) ;  /* 0x0000004000c00947 */ /* 0x000fea0003800000 */
[----:B------:R-:W-:Y:S01]  /*c710*/  ULDC UR4, c[0x0][0xc] ;  /* 0x0000030000047ab9 */ /* 0x000fe20000000800 */
[----:B------:R-:W-:Y:S01]  /*c720*/  IMAD.MOV.U32 R2, RZ, RZ, 0x1 ;  /* 0x00000001ff027424 */ /* 0x000fe200078e00ff */
[----:B------:R-:W-:Y:S01]  /*c730*/  ULDC.64 UR54, c[0x0][0x198] ;  /* 0x0000660000367ab9 */ /* 0x000fe20000000a00 */
[----:B0-----:R-:W-:Y:S01]  /*c740*/  IMAD.U32 R0, RZ, RZ, UR4 ;  /* 0x00000004ff007e24 */ /* 0x001fe2000f8e00ff */
[----:B------:R-:W-:Y:S02]  /*c750*/  UMOV UR4, URZ ;  /* 0x0000003f00047c82 */ /* 0x000fe40008000000 */
[----:B------:R-:W-:Y:S04]  /*c760*/  STL [R1+0x4], R2 ;  /* 0x0000040201007387 */ /* 0x000fe80000100800 */
[----:B------:R-:W-:Y:S04]  /*c770*/  STL [R1], RZ ;  /* 0x000000ff01007387 */ /* 0x000fe80000100800 */
[----:B------:R0:W-:Y:S02]  /*c780*/  STL [R1+0x30], R0 ;  /* 0x0000300001007387 */ /* 0x0001e40000100800 */
[----:B0-----:R-:W-:-:S05]  /*c790*/  MOV R0, UR4 ;  /* 0x0000000400007c02 */ /* 0x001fca0008000f00 */
[----:B------:R0:W-:Y:S02]  /*c7a0*/  STL [R1+0x2c], R0 ;  /* 0x00002c0001007387 */ /* 0x0001e40000100800 */
.L_x_3552:
[----:B-1-3--:R-:W1:Y:S01]  /*c7b0*/  LDC.64 R2, c[0x0][0xd60] ;  /* 0x00035800ff027b82 */ /* 0x00ae620000000a00 */
[----:B------:R-:W-:Y:S01]  /*c7c0*/  ULDC.64 UR4, c[0x0][0x208] ;  /* 0x0000820000047ab9 */ /* 0x000fe20000000a00 */
[----:B-1----:R-:W-:-:S05]  /*c7d0*/  IMAD.WIDE R2, R19, 0x4, R2 ;  /* 0x0000000413027825 */ /* 0x002fca00078e0202 */
[----:B--2---:R-:W2:Y:S01]  /*c7e0*/  LDG.E R5, desc[UR4][R2.64] ;  /* 0x0000000402057981 */ /* 0x004ea2000c1e1900 */
        /* <DEDUP_REMOVED lines=50> */
.L_x_3489:
        /* <DEDUP_REMOVED lines=16> */
[----:B------:R-:W2:Y:S01]  /*cc10*/  LDL R2, [R1+0x30] ;  /* 0x0000300001027983 */ /* 0x000ea20000100800 */
[----:B------:R-:W-:Y:S01]  /*cc20*/  VOTEU.ANY UR4, UPT, PT ;  /* 0x0000000000047886 */ /* 0x000fe200038e0100 */
[----:B------:R-:W-:Y:S01]  /*cc30*/  ULDC.64 UR6, c[0x0][0x208] ;  /* 0x0000820000067ab9 */ /* 0x000fe20000000a00 */
[----:B0-----:R-:W0:Y:S01]  /*cc40*/  FLO.U32 R0, UR4 ;  /* 0x0000000400007d00 */ /* 0x001e2200080e0000 */
[----:B------:R-:W0:Y:S07]  /*cc50*/  S2R R7, SR_LANEID ;  /* 0x0000000000077919 */ /* 0x000e2e0000000000 */
[----:B------:R-:W1:Y:S01]  /*cc60*/  POPC R5, UR4 ;  /* 0x0000000400057d09 */ /* 0x000e620008000000 */
[----:B0-----:R-:W-:-:S02]  /*cc70*/  ISETP.EQ.U32.AND P0, PT, R0, R7, PT ;  /* 0x000000070000720c */ /* 0x001fc40003f02070 */
[----:B--2---:R-:W-:Y:S02]  /*cc80*/  R2UR UR5, R2 ;  /* 0x00000000020572ca */ /* 0x004fe400000e0000 */
[----:B------:R-:W1:Y:S09]  /*cc90*/  LDC.64 R2, c[0x0][0xd38] ;  /* 0x00034e00ff027b82 */ /* 0x000e720000000a00 */
[----:B-1----:R-:W2:Y:S01]  /*cca0*/  @P0 ATOMG.E.ADD.STRONG.GPU PT, R3, desc[UR6][R2.64], R5 ;  /* 0x00000005020309a8 */ /* 0x002ea200081ee1c6 */
[----:B------:R-:W0:Y:S02]  /*ccb0*/  S2R R4, SR_LTMASK ;  /* 0x0000000000047919 */ /* 0x000e240000003900 */
[----:B0-----:R-:W-:-:S04]  /*ccc0*/  LOP3.LUT R4, R4, UR4, RZ, 0xc0, !PT ;  /* 0x0000000404047c12 */ /* 0x001fc8000f8ec0ff */
[----:B------:R-:W0:Y:S01]  /*ccd0*/  POPC R7, R4 ;  /* 0x0000000400077309 */ /* 0x000e220000000000 */
[----:B--2---:R-:W0:Y:S02]  /*cce0*/  SHFL.IDX PT, R0, R3, R0, 0x1f ;  /* 0x00001f0003007589 */ /* 0x004e2400000e0000 */
[----:B0-----:R-:W-:Y:S01]  /*ccf0*/  IADD3 R16, R0, UR5, R7 ;  /* 0x0000000500107c10 */ /* 0x001fe2000fffe007 */
[----:B------:R-:W-:Y:S06]  /*cd00*/  BRA `(.L_x_3492) ;  /* 0x0000003000c07947 */ /* 0x000fec0003800000 */
.L_x_3491:
        /* <DEDUP_REMOVED lines=23> */
.L_x_3493:
        /* <DEDUP_REMOVED lines=20> */
.L_x_3495:
        /* <DEDUP_REMOVED lines=16> */
.L_x_3494:
[----:B------:R-:W2:Y:S01]  /*d0c0*/  LDL.LU R2, [R1+0x18] ;  /* 0x0000180001027983 */ /* 0x000ea20000300800 */
[----:B------:R-:W-:Y:S01]  /*d0d0*/  ULDC.64 UR4, c[0x0][0xaf0] ;  /* 0x0002bc0000047ab9 */ /* 0x000fe20000000a00 */
[----:B------:R-:W0:Y:S02]  /*d0e0*/  LDC R4, c[0x0][0x428] ;  /* 0x00010a00ff047b82 */ /* 0x000e240000000800 */
        /* <DEDUP_REMOVED lines=18> */
[----:B0-----:R-:W-:Y:S01]  /*d210*/  ISETP.NE.AND P0, PT, R4, 0x1, PT ;  /* 0x000000010400780c */ /* 0x001fe20003f05270 */
[----:B------:R-:W-:Y:S01]  /*d220*/  IMAD R17, R17, 0x40, R7 ;  /* 0x0000004011117824 */ /* 0x000fe200078e0207 */
[----:B------:R-:W-:Y:S02]  /*d230*/  MOV R4, R18 ;  /* 0x0000001200047202 */ /* 0x000fe40000000f00 */
[----:B------:R-:W-:-:S09]  /*d240*/  PLOP3.LUT P1, PT, P6, PT, PT, 0x8, 0x0 ;  /* 0x000000000000781c */ /* 0x000fd2000372e170 */
[----:B------:R-:W0:Y:S08]  /*d250*/  @P0 LDC R5, c[0x0][0x42c] ;  /* 0x00010b00ff050b82 */ /* 0x000e300000000800 */
[----:B-1----:R-:W1:Y:S01]  /*d260*/  @P0 LDC R2, c[0x0][0x430] ;  /* 0x00010c00ff020b82 */ /* 0x002e620000000800 */
[----:B0-----:R-:W-:-:S05]  /*d270*/  @P0 IMAD.HI.U32 R3, R18, R5, RZ ;  /* 0x0000000512030227 */ /* 0x001fca00078e00ff */
[----:B-1----:R-:W-:Y:S02]  /*d280*/  @P0 SHF.R.U32.HI R4, RZ, R2, R3 ;  /* 0x00000002ff040219 */ /* 0x002fe40000011603 */
[----:B------:R-:W-:-:S04]  /*d290*/  ISETP.NE.U32.AND P0, PT, RZ, UR4, PT ;  /* 0x00000004ff007c0c */ /* 0x000fc8000bf05070 */
[----:B------:R-:W-:-:S04]  /*d2a0*/  ISETP.NE.AND.EX P0, PT, RZ, UR5, PT, P0 ;  /* 0x00000005ff007c0c */ /* 0x000fc8000bf05300 */
[----:B------:R-:W-:-:S09]  /*d2b0*/  SEL R6, R6, RZ, !P0 ;  /* 0x000000ff06067207 */ /* 0x000fd20004000000 */
.L_x_3496:
        /* <DEDUP_REMOVED lines=17> */
.L_x_3566:
[----:B------:R-:W2:Y:S01]  /*d3d0*/  LDL R8, [R1+0x14] ;  /* 0x0000140001087983 */ /* 0x000ea20000100800 */
[----:B------:R-:W-:Y:S01]  /*d3e0*/  UMOV UR4, 0xffffffff ;  /* 0xffffffff00047882 */ /* 0x000fe20000000000 */
[----:B------:R-:W-:Y:S01]  /*d3f0*/  SHF.R.S32.HI R5, RZ, 0x1f, R0 ;  /* 0x0000001fff057819 */ /* 0x000fe20000011400 */
[----:B--2---:R-:W-:Y:S01]  /*d400*/  VIADD R9, R8, 0xffffffff ;  /* 0xffffffff08097836 */ /* 0x004fe20000000000 */
[----:B------:R-:W-:Y:S06]  /*d410*/  BRA.DIV UR4, `(.L_x_3498) ;  /* 0x0000003e04107947 */ /* 0x000fec000b800000 */
[----:B------:R-:W-:-:S13]  /*d420*/  ELECT P6, URZ, PT ;  /* 0x00000000003f782f */ /* 0x000fda00038c0000 */
.L_x_3569:
        /* <DEDUP_REMOVED lines=25> */
.L_x_3500:
        /* <DEDUP_REMOVED lines=9> */
.L_x_3570:
        /* <DEDUP_REMOVED lines=11> */
.L_x_3502:
        /* <DEDUP_REMOVED lines=23> */
.L_x_3499:
[----:B------:R-:W0:Y:S01]  /*d870*/  S2R R12, SR_CgaCtaId ;  /* 0x00000000000c7919 */ /* 0x000e220000008800 */
[----:B------:R-:W-:Y:S05]  /*d880*/  WARPSYNC.ALL ;  /* 0x0000000000007948 */ /* 0x000fea0003800000 */
[----:B------:R-:W-:Y:S01]  /*d890*/  BAR.SYNC.DEFER_BLOCKING 0x8, 0xa0 ;  /* 0x0202800000007b1d */ /* 0x000fe20000010000 */
[----:B------:R-:W-:Y:S02]  /*d8a0*/  ELECT P0, URZ, PT ;  /* 0x00000000003f782f */ /* 0x000fe40003800000 */
[----:B------:R-:W-:-:S03]  /*d8b0*/  MOV R11, 0x400 ;  /* 0x00000400000b7802 */ /* 0x000fc60000000f00 */
[----:B------:R-:W-:Y:S01]  /*d8c0*/  BSSY B0, `(.L_x_3503) ;  /* 0x000004c000007945 */ /* 0x000fe20003800000 */
[----:B0-----:R-:W-:-:S07]  /*d8d0*/  LEA R11, R12, R11, 0x18 ;  /* 0x0000000b0c0b7211 */ /* 0x001fce00078ec0ff */
[----:B------:R-:W-:Y:S05]  /*d8e0*/  @!P0 BRA `(.L_x_3504) ;  /* 0x0000000400248947 */ /* 0x000fea0003800000 */
[----:B------:R-:W-:Y:S01]  /*d8f0*/  R2UR UR16, R11 ;  /* 0x000000000b1072ca */ /* 0x000fe200000e0000 */
[----:B------:R-:W-:Y:S01]  /*d900*/  UIADD3 UR14, UP0, UR54, 0x270, URZ ;  /* 0x00000270360e7890 */ /* 0x000fe2000ff1e03f */
[----:B------:R-:W-:Y:S01]  /*d910*/  R2UR UR11, R17 ;  /* 0x00000000110b72ca */ /* 0x000fe200000e0000 */
[----:B------:R-:W-:Y:S01]  /*d920*/  UMOV UR6, 0x0 ;  /* 0x0000000000067882 */ /* 0x000fe20000000000 */
[----:B------:R-:W-:Y:S01]  /*d930*/  R2UR UR12, R18 ;  /* 0x00000000120c72ca */ /* 0x000fe200000e0000 */
[----:B------:R-:W-:Y:S01]  /*d940*/  UIADD3.X UR15, URZ, UR55, URZ, UP0, !UPT ;  /* 0x000000373f0f7290 */ /* 0x000fe200087fe43f */
[----:B------:R-:W-:Y:S01]  /*d950*/  R2UR UR13, R6 ;  /* 0x00000000060d72ca */ /* 0x000fe200000e0000 */
[----:B------:R-:W-:Y:S01]  /*d960*/  IMAD.MOV.U32 R6, RZ, RZ, 0x2000 ;  /* 0x00002000ff067424 */ /* 0x000fe200078e00ff */
[----:B------:R-:W-:Y:S01]  /*d970*/  UIADD3 UR4, UP0, UR54, 0x770, URZ ;  /* 0x0000077036047890 */ /* 0x000fe2000ff1e03f */
[----:B------:R-:W-:Y:S01]  /*d980*/  MOV R8, UR46 ;  /* 0x0000002e00087c02 */ /* 0x000fe20008000f00 */
[----:B------:R-:W-:Y:S01]  /*d990*/  UMOV UR7, 0x12f00000 ;  /* 0x12f0000000077882 */ /* 0x000fe20000000000 */
[----:B------:R-:W-:Y:S01]  /*d9a0*/  UMOV UR10, URZ ;  /* 0x0000003f000a7c82 */ /* 0x000fe20008000000 */
[----:B------:R0:W-:Y:S01]  /*d9b0*/  SYNCS.ARRIVE.TRANS64 RZ, [R11+URZ+0x38800], R6 ;  /* 0x038800060bff79a7 */ /* 0x0001e2000800003f */
[----:B------:R-:W-:Y:S01]  /*d9c0*/  UIADD3 UR8, UR16, 0x20400, URZ ;  /* 0x0002040010087890 */ /* 0x000fe2000fffe03f */
[----:B------:R-:W-:Y:S01]  /*d9d0*/  R2UR UR46, R8 ;  /* 0x00000000082e72ca */ /* 0x000fe200000e0000 */
[----:B------:R-:W-:-:S02]  /*d9e0*/  UIADD3 UR9, UR16, 0x38800, URZ ;  /* 0x0003880010097890 */ /* 0x000fc4000fffe03f */
[----:B------:R-:W-:Y:S02]  /*d9f0*/  UIADD3.X UR5, URZ, UR55, URZ, UP0, !UPT ;  /* 0x000000373f057290 */ /* 0x000fe400087fe43f */
[----:B------:R-:W-:Y:S01]  /*da00*/  UIADD3 UR40, UR16, 0x28400, URZ ;  /* 0x0002840010287890 */ /* 0x000fe2000fffe03f */
[----:B------:R-:W-:Y:S01]  /*da10*/  UMOV UR42, 0x100 ;  /* 0x00000100002a7882 */ /* 0x000fe20000000000 */
[----:B0-----:R-:W-:Y:S01]  /*da20*/  IMAD.MOV.U32 R6, RZ, RZ, 0x10000 ;  /* 0x00010000ff067424 */ /* 0x001fe200078e00ff */
[----:B------:R-:W-:Y:S02]  /*da30*/  MOV R10, UR42 ;  /* 0x0000002a000a7c02 */ /* 0x000fe40008000f00 */
[----:B------:R0:W-:Y:S01]  /*da40*/  UTMALDG.4D [UR8], [UR14], desc[UR6] ;  /* 0x000006080e0075b4 */ /* 0x0001e20008019000 */
[----:B------:R-:W-:Y:S01]  /*da50*/  UMOV UR42, 0x40 ;  /* 0x00000040002a7882 */ /* 0x000fe20000000000 */
[----:B------:R-:W-:Y:S01]  /*da60*/  UMOV UR43, UR11 ;  /* 0x0000000b002b7c82 */ /* 0x000fe20008000000 */
[----:B------:R-:W-:Y:S01]  /*da70*/  UMOV UR44, UR12 ;  /* 0x0000000c002c7c82 */ /* 0x000fe20008000000 */
        /* <DEDUP_REMOVED lines=18> */
[----:B0-----:R-:W-:Y:S01]  /*dba0*/  UIADD3 UR8, UR16, 0x26400, URZ ;  /* 0x0002640010087890 */ /* 0x001fe2000fffe03f */
[----:B-1----:R-:W-:Y:S01]  /*dbb0*/  MOV R6, UR47 ;  /* 0x0000002f00067c02 */ /* 0x002fe20008000f00 */
[----:B------:R-:W-:Y:S01]  /*dbc0*/  UIADD3 UR9, UR16, 0x38810, URZ ;  /* 0x0003881010097890 */ /* 0x000fe2000fffe03f */
[----:B------:R-:W-:Y:S01]  /*dbd0*/  UMOV UR26, 0x180 ;  /* 0x00000180001a7882 */ /* 0x000fe20000000000 */
[----:B------:R-:W-:Y:S01]  /*dbe0*/  UMOV UR27, UR11 ;  /* 0x0000000b001b7c82 */ /* 0x000fe20008000000 */
[----:B------:R-:W-:Y:S01]  /*dbf0*/  UMOV UR28, UR12 ;  /* 0x0000000c001c7c82 */ /* 0x000fe20008000000 */
[----:B------:R-:W-:Y:S01]  /*dc00*/  UMOV UR29, UR13 ;  /* 0x0000000d001d7c82 */ /* 0x000fe20008000000 */
[----:B------:R-:W-:-:S02]  /*dc10*/  UMOV UR18, 0x1c0 ;  /* 0x000001c000127882 */ /* 0x000fc40000000000 */
[----:B------:R-:W-:Y:S01]  /*dc20*/  UMOV UR41, UR9 ;  /* 0x0000000900297c82 */ /* 0x000fe20008000000 */
[----:B------:R-:W-:Y:S01]  /*dc30*/  UMOV UR57, UR9 ;  /* 0x0000000900397c82 */ /* 0x000fe20008000000 */
[----:B------:R-:W-:Y:S01]  /*dc40*/  UTMALDG.4D [UR8], [UR4], desc[UR6] ;  /* 0x00000608040075b4 */ /* 0x000fe20008019000 */
[----:B------:R-:W-:Y:S01]  /*dc50*/  UMOV UR49, UR9 ;  /* 0x0000000900317c82 */ /* 0x000fe20008000000 */
[----:B------:R-:W-:Y:S01]  /*dc60*/  UMOV UR33, UR9 ;  /* 0x0000000900217c82 */ /* 0x000fe20008000000 */
[----:B------:R-:W-:Y:S01]  /*dc70*/  UMOV UR25, UR9 ;  /* 0x0000000900197c82 */ /* 0x000fe20008000000 */
[----:B------:R-:W-:Y:S01]  /*dc80*/  UMOV UR19, UR11 ;  /* 0x0000000b00137c82 */ /* 0x000fe20008000000 */
[----:B------:R-:W-:Y:S01]  /*dc90*/  UMOV UR20, UR12 ;  /* 0x0000000c00147c82 */ /* 0x000fe20008000000 */
[----:B------:R-:W-:Y:S01]  /*dca0*/  UMOV UR21, UR13 ;  /* 0x0000000d00157c82 */ /* 0x000fe20008000000 */
[----:B------:R-:W-:Y:S01]  /*dcb0*/  UMOV UR17, UR9 ;  /* 0x0000000900117c82 */ /* 0x000fe20008000000 */
[----:B------:R0:W-:Y:S01]  /*dcc0*/  UTMALDG.4D [UR40], [UR4], desc[UR6] ;  /* 0x00000628040075b4 */ /* 0x0001e20008019000 */
[----:B------:R-:W-:Y:S01]  /*dcd0*/  R2UR UR47, R6 ;  /* 0x00000000062f72ca */ /* 0x000fe200000e0000 */
[----:B------:R1:W-:Y:S01]  /*dce0*/  UTMALDG.4D [UR56], [UR4], desc[UR6] ;  /* 0x00000638040075b4 */ /* 0x0003e20008019000 */
[----:B------:R1:W-:Y:S01]  /*dcf0*/  UTMALDG.4D [UR48], [UR4], desc[UR6] ;  /* 0x00000630040075b4 */ /* 0x0003e20008019000 */
[----:B0-----:R-:W-:Y:S01]  /*dd00*/  R2UR UR42, R10 ;  /* 0x000000000a2a72ca */ /* 0x001fe200000e0000 */
[----:B------:R-:W-:-:S02]  /*dd10*/  UIADD3 UR40, UR16, 0x2e400, URZ ;  /* 0x0002e40010287890 */ /* 0x000fc4000fffe03f */
[----:B------:R-:W-:-:S10]  /*dd20*/  UIADD3 UR16, UR16, 0x34400, URZ ;  /* 0x0003440010107890 */ /* 0x000fd4000fffe03f */
[----:B------:R1:W-:Y:S01]  /*dd30*/  UTMALDG.4D [UR40], [UR4], desc[UR6] ;  /* 0x00000628040075b4 */ /* 0x0003e20008019000 */
[----:B------:R1:W-:Y:S01]  /*dd40*/  UTMALDG.4D [UR32], [UR4], desc[UR6] ;  /* 0x00000620040075b4 */ /* 0x0003e20008019000 */
[----:B------:R1:W-:Y:S01]  /*dd50*/  UTMALDG.4D [UR24], [UR4], desc[UR6] ;  /* 0x00000618040075b4 */ /* 0x0003e20008019000 */
[----:B------:R1:W-:Y:S02]  /*dd60*/  UTMALDG.4D [UR16], [UR4], desc[UR6] ;  /* 0x00000610040075b4 */ /* 0x0003e40008019000 */
[----:B-1----:R-:W-:Y:S01]  /*dd70*/  NOP ;  /* 0x0000000000007918 */ /* 0x002fe20000000000 */
.L_x_3504:
[----:B------:R-:W-:Y:S05]  /*dd80*/  BSYNC B0 ;  /* 0x0000000000007941 */ /* 0x000fea0003800000 */
.L_x_3503:
[----:B------:R-:W2:Y:S02]  /*dd90*/  LDL.LU R6, [R1+0x2c] ;  /* 0x00002c0001067983 */ /* 0x000ea40000300800 */
[----:B--2---:R-:W-:-:S13]  /*dda0*/  R2UR UR5, R6 ;  /* 0x00000000060572ca */ /* 0x004fda00000e0000 */
[----:B------:R-:W-:-:S04]  /*ddb0*/  UIADD3 UR5, UR5, 0x1, URZ ;  /* 0x0000000105057890 */ /* 0x000fc8000fffe03f */
[----:B------:R-:W-:Y:S02]  /*ddc0*/  ULEA.HI UR4, UR5, UR5, URZ, 0x1 ;  /* 0x0000000505047291 */ /* 0x000fe4000f8f083f */
[----:B------:R-:W-:Y:S02]  /*ddd0*/  MOV R6, UR5 ;  /* 0x0000000500067c02 */ /* 0x000fe40008000f00 */
[----:B------:R-:W-:-:S03]  /*dde0*/  ULOP3.LUT UR4, UR4, 0xfffffffe, URZ, 0xc0, !UPT ;  /* 0xfffffffe04047892 */ /* 0x000fc6000f8ec03f */
[----:B------:R0:W-:Y:S01]  /*ddf0*/  STL [R1+0x2c], R6 ;  /* 0x00002c0601007387 */ /* 0x0001e20000100800 */
[----:B------:R-:W-:-:S06]  /*de00*/  UIADD3 UR4, UR5, -UR4, URZ ;  /* 0x8000000405047290 */ /* 0x000fcc000fffe03f */
[----:B0-----:R-:W-:-:S05]  /*de10*/  IMAD.U32 R6, RZ, RZ, UR4 ;  /* 0x00000004ff067e24 */ /* 0x001fca000f8e00ff */
[----:B------:R-:W-:-:S04]  /*de20*/  SHF.L.U32 R6, R6, 0x1f, RZ ;  /* 0x0000001f06067819 */ /* 0x000fc800000006ff */
[----:B------:R-:W0:Y:S02]  /*de30*/  SYNCS.PHASECHK.TRANS64.TRYWAIT P0, [R11+URZ+0x38820], R6 ;  /* 0x038820060b0075a7 */ /* 0x000e24000800017f */
[----:B0-----:R-:W-:Y:S05]  /*de40*/  @!P0 BRA `(.L_x_3505) ;  /* 0x0000003000b88947 */ /* 0x001fea0003800000 */
.L_x_3571:
[----:B------:R-:W-:Y:S01]  /*de50*/  ULDC.64 UR38, c[0x0][0x3f8] ;  /* 0x0000fe0000267ab9 */ /* 0x000fe20000000a00 */
[----:B------:R-:W-:Y:S01]  /*de60*/  ULDC.64 UR46, c[0x0][0x408] ;  /* 0x00010200002e7ab9 */ /* 0x000fe20000000a00 */
        /* <DEDUP_REMOVED lines=11> */
.L_x_3572:
        /* <DEDUP_REMOVED lines=11> */
.L_x_3509:
        /* <DEDUP_REMOVED lines=19> */
[----:B--2---:R-:W-:Y:S02]  /*e100*/  LEA R6, R10, R11, 0x10 ;  /* 0x0000000b0a067211 */ /* 0x004fe400078e80ff */
[----:B---3--:R-:W-:-:S02]  /*e110*/  R2UR UR11, R13 ;  /* 0x000000000d0b72ca */ /* 0x008fc400000e0000 */
        /* <DEDUP_REMOVED lines=37> */
.L_x_3507:
[----:B------:R-:W-:Y:S05]  /*e370*/  BSYNC B0 ;  /* 0x0000000000007941 */ /* 0x000fea0003800000 */
.L_x_3506:
        /* <DEDUP_REMOVED lines=40> */
[----:B------:R-:W-:-:S05]  /*e600*/  IMAD.WIDE.U32 R6, R0, UR4, R6 ;  /* 0x0000000400067c25 */ /* 0x000fca000f8e0006 */
[----:B------:R-:W-:Y:S02]  /*e610*/  IADD3 R12, R12, R7, RZ ;  /* 0x000000070c0c7210 */ /* 0x000fe40007ffe0ff */
[----:B------:R-:W-:-:S04]  /*e620*/  LEA R2, P0, R6, R2, 0x2 ;  /* 0x0000000206027211 */ /* 0x000fc800078010ff */
[----:B------:R-:W-:Y:S01]  /*e630*/  LEA.HI.X R3, R6, R3, R12, 0x2, P0 ;  /* 0x0000000306037211 */ /* 0x000fe200000f140c */
[----:B------:R-:W-:-:S04]  /*e640*/  IMAD.MOV R6, RZ, RZ, -R10 ;  /* 0x000000ffff067224 */ /* 0x000fc800078e0a0a */
[----:B------:R1:W5:Y:S01]  /*e650*/  LDG.E R7, desc[UR6][R2.64] ;  /* 0x0000000602077981 */ /* 0x000362000c1e1900 */
[----:B------:R-:W-:-:S07]  /*e660*/  IMAD R8, R13, R6, R8 ;  /* 0x000000060d087224 */ /* 0x000fce00078e0208 */
.L_x_3516:
[----:B-1----:R-:W1:Y:S01]  /*e670*/  S2R R3, SR_CgaCtaId ;  /* 0x0000000000037919 */ /* 0x002e620000008800 */
[----:B------:R-:W-:-:S04]  /*e680*/  MOV R2, 0x400 ;  /* 0x0000040000027802 */ /* 0x000fc80000000f00 */
[----:B-1----:R-:W-:Y:S02]  /*e690*/  LEA R2, R3, R2, 0x18 ;  /* 0x0000000203027211 */ /* 0x002fe400078ec0ff */
[----:B------:R-:W-:-:S03]  /*e6a0*/  SHF.L.U32 R3, R14, 0x1f, RZ ;  /* 0x0000001f0e037819 */ /* 0x000fc600000006ff */
[----:B------:R-:W-:-:S04]  /*e6b0*/  IMAD R2, R15, 0x8, R2 ;  /* 0x000000080f027824 */ /* 0x000fc800078e0202 */
[----:B------:R-:W1:Y:S02]  /*e6c0*/  SYNCS.PHASECHK.TRANS64.TRYWAIT P0, [R2+URZ+0x38840], R3 ;  /* 0x03884003020075a7 */ /* 0x000e64000800017f */
[----:B-1----:R-:W-:Y:S05]  /*e6d0*/  @!P0 BRA `(.L_x_3517) ;  /* 0x0000002800c88947 */ /* 0x002fea0003800000 */
.L_x_3573:
        /* <DEDUP_REMOVED lines=11> */
.L_x_3518:
        /* <DEDUP_REMOVED lines=14> */
[----:B--2---:R-:W-:-:S04]  /*e870*/  LEA R6, R6, R12, 0xd ;  /* 0x0000000c06067211 */ /* 0x004fc800078e68ff */
[----:B------:R-:W-:Y:S01]  /*e880*/  R2UR UR8, R6 ;  /* 0x00000000060872ca */ /* 0x000fe200000e0000 */
[----:B---3--:R-:W-:-:S05]  /*e890*/  IMAD R8, R8, 0x40, R10 ;  /* 0x0000004008087824 */ /* 0x008fca00078e020a */
[----:B------:R-:W-:-:S07]  /*e8a0*/  R2UR UR11, R8 ;  /* 0x00000000080b72ca */ /* 0x000fce00000e0000 */
[----:B------:R-:W-:-:S09]  /*e8b0*/  UIADD3 UR8, UR8, 0x22400, URZ ;  /* 0x0002240008087890 */ /* 0x000fd2000fffe03f */
[----:B------:R2:W-:Y:S01]  /*e8c0*/  UTMALDG.4D [UR8], [UR4], desc[UR6] ;  /* 0x00000608040075b4 */ /* 0x0005e20008019000 */
[----:B------:R-:W3:Y:S02]  /*e8d0*/  SYNCS.PHASECHK.TRANS64.TRYWAIT P0, [R2+URZ+0x38860], R3 ;  /* 0x03886003020075a7 */ /* 0x000ee4000800017f */
[----:B--23--:R-:W-:Y:S05]  /*e8e0*/  @!P0 BRA `(.L_x_3519) ;  /* 0x0000002800588947 */ /* 0x00cfea0003800000 */
.L_x_3574:
        /* <DEDUP_REMOVED lines=8> */
.L_x_3520:
[----:B-12---:R-:W2:Y:S01]  /*e970*/  LDL R3, [R1] ;  /* 0x0000000001037983 */ /* 0x006ea20000100800 */
        /* <DEDUP_REMOVED lines=53> */
.L_x_3515:
[----:B------:R-:W-:Y:S05]  /*ecd0*/  BSYNC B2 ;  /* 0x0000000000027941 */ /* 0x000fea0003800000 */
.L_x_3514:
[----:B------:R-:W2:Y:S02]  /*ece0*/  LDL.LU R2, [R1+0x14] ;  /* 0x0000140001027983 */ /* 0x000ea40000300800 */
[----:B--2---:R-:W-:-:S07]  /*ecf0*/  IADD3 R8, R2, -0x3, RZ ;  /* 0xfffffffd02087810 */ /* 0x004fce0007ffe0ff */
.L_x_3513:
[----:B------:R-:W-:Y:S05]  /*ed00*/  BSYNC B1 ;  /* 0x0000000000017941 */ /* 0x000fea0003800000 */
.L_x_3512:
[----:B------:R-:W-:-:S05]  /*ed10*/  IMAD.MOV R2, RZ, RZ, -R11 ;  /* 0x000000ffff027224 */ /* 0x000fca00078e0a0b */
[----:B------:R-:W-:-:S13]  /*ed20*/  ISETP.NE.AND P0, PT, R9, R2, PT ;  /* 0x000000020900720c */ /* 0x000fda0003f05270 */
[----:B------:R-:W-:Y:S05]  /*ed30*/  @!P0 BRA `(.L_x_3511) ;  /* 0x0000001000388947 */ /* 0x000fea0003800000 */
.L_x_3535:
        /* <DEDUP_REMOVED lines=10> */
[----:B------:R-:W-:Y:S01]  /*ede0*/  ISETP.NE.U32.AND P0, PT, RZ, UR38, PT ;  /* 0x00000026ff007c0c */ /* 0x000fe2000bf05070 */
[----:B------:R-:W-:-:S03]  /*edf0*/  IMAD.MOV.U32 R12, RZ, RZ, R8 ;  /* 0x000000ffff0c7224 */ /* 0x000fc600078e0008 */
[----:B------:R-:W-:-:S13]  /*ee00*/  ISETP.NE.AND.EX P0, PT, RZ, UR39, PT, P0 ;  /* 0x00000027ff007c0c */ /* 0x000fda000bf05300 */
[----:B------:R-:W-:Y:S05]  /*ee10*/  @!P0 BRA `(.L_x_3523) ;  /* 0x0000000000488947 */ /* 0x000fea0003800000 */
[----:B------:R-:W1:Y:S01]  /*ee20*/  LDC R12, c[0x0][0x41c] ;  /* 0x00010700ff0c7b82 */ /* 0x000e620000000800 */
[----:B------:R-:W-:Y:S01]  /*ee30*/  MOV R11, R8 ;  /* 0x00000008000b7202 */ /* 0x000fe20000000f00 */
[----:B------:R-:W-:Y:S01]  /*ee40*/  IMAD R7, R5, UR46, RZ ;  /* 0x0000002e05077c24 */ /* 0x000fe2000f8e02ff */
[----:B------:R-:W-:-:S03]  /*ee50*/  ULDC.64 UR4, c[0x0][0x208] ;  /* 0x0000820000047ab9 */ /* 0x000fc60000000a00 */
        /* <DEDUP_REMOVED lines=9> */
[----:B------:R-:W-:-:S04]  /*eef0*/  LEA R6, P0, R2, UR38, 0x2 ;  /* 0x0000002602067c11 */ /* 0x000fc8000f8010ff */
[----:B------:R-:W-:Y:S01]  /*ef00*/  LEA.HI.X R7, R2, UR39, R3, 0x2, P0 ;  /* 0x0000002702077c11 */ /* 0x000fe200080f1403 */
[----:B------:R-:W-:-:S04]  /*ef10*/  IMAD.MOV R3, RZ, RZ, -R11 ;  /* 0x000000ffff037224 */ /* 0x000fc800078e0a0b */
[----:B------:R-:W-:Y:S01]  /*ef20*/  IMAD R12, R12, R3, R8 ;  /* 0x000000030c0c7224 */ /* 0x000fe200078e0208 */
[----:B------:R1:W5:Y:S06]  /*ef30*/  LDG.E R7, desc[UR4][R6.64] ;  /* 0x0000000406077981 */ /* 0x00036c000c1e1900 */
.L_x_3523:
[----:B------:R-:W2:Y:S01]  /*ef40*/  S2R R3, SR_CgaCtaId ;  /* 0x0000000000037919 */ /* 0x000ea20000008800 */
[----:B------:R-:W-:-:S04]  /*ef50*/  MOV R2, 0x400 ;  /* 0x0000040000027802 */ /* 0x000fc80000000f00 */
[----:B--2---:R-:W-:Y:S02]  /*ef60*/  LEA R2, R3, R2, 0x18 ;  /* 0x0000000203027211 */ /* 0x004fe400078ec0ff */
[----:B------:R-:W-:Y:S02]  /*ef70*/  SHF.L.U32 R3, R10, 0x1f, RZ ;  /* 0x0000001f0a037819 */ /* 0x000fe400000006ff */
[----:B------:R-:W-:-:S04]  /*ef80*/  LEA R2, R9, R2, 0x3 ;  /* 0x0000000209027211 */ /* 0x000fc800078e18ff */
[----:B------:R-:W2:Y:S02]  /*ef90*/  SYNCS.PHASECHK.TRANS64.TRYWAIT P0, [R2+URZ+0x38840], R3 ;  /* 0x03884003020075a7 */ /* 0x000ea4000800017f */
[----:B--2---:R-:W-:Y:S05]  /*efa0*/  @!P0 BRA `(.L_x_3524) ;  /* 0x0000002000bc8947 */ /* 0x004fea0003800000 */
.L_x_3575:
        /* <DEDUP_REMOVED lines=11> */
.L_x_3525:
        /* <DEDUP_REMOVED lines=8> */
[----:B-1----:R-:W-:-:S05]  /*f0e0*/  LEA R6, R13, R6, 0x18 ;  /* 0x000000060d067211 */ /* 0x002fca00078ec0ff */
[----:B------:R-:W-:-:S05]  /*f0f0*/  IMAD R6, R9, 0x2000, R6 ;  /* 0x0000200009067824 */ /* 0x000fca00078e0206 */
        /* <DEDUP_REMOVED lines=11> */
.L_x_3576:
        /* <DEDUP_REMOVED lines=8> */
.L_x_3527:
        /* <DEDUP_REMOVED lines=53> */
.L_x_3522:
[----:B------:R-:W-:Y:S05]  /*f580*/  BSYNC B1 ;  /* 0x0000000000017941 */ /* 0x000fea0003800000 */
.L_x_3521:
        /* <DEDUP_REMOVED lines=9> */
[----:B------:R-:W-:Y:S01]  /*f620*/  ISETP.NE.U32.AND P0, PT, RZ, UR38, PT ;  /* 0x00000026ff007c0c */ /* 0x000fe2000bf05070 */
[----:B------:R-:W-:-:S03]  /*f630*/  VIADD R9, R8, 0xffffffff ;  /* 0xffffffff08097836 */ /* 0x000fc60000000000 */
[----:B------:R-:W-:-:S13]  /*f640*/  ISETP.NE.AND.EX P0, PT, RZ, UR39, PT, P0 ;  /* 0x00000027ff007c0c */ /* 0x000fda000bf05300 */
[----:B------:R-:W-:Y:S05]  /*f650*/  @!P0 BRA `(.L_x_3530) ;  /* 0x0000000000448947 */ /* 0x000fea0003800000 */
[----:B------:R-:W2:Y:S01]  /*f660*/  LDC R6, c[0x0][0x41c] ;  /* 0x00010700ff067b82 */ /* 0x000ea20000000800 */
[----:B------:R-:W-:Y:S01]  /*f670*/  IMAD R7, R5, UR46, RZ ;  /* 0x0000002e05077c24 */ /* 0x000fe2000f8e02ff */
[----:B------:R-:W-:Y:S01]  /*f680*/  ULDC.64 UR4, c[0x0][0x208] ;  /* 0x0000820000047ab9 */ /* 0x000fe20000000a00 */
[----:B--2---:R-:W-:-:S13]  /*f690*/  ISETP.NE.AND P0, PT, R6, 0x1, PT ;  /* 0x000000010600780c */ /* 0x004fda0003f05270 */
[----:B------:R-:W2:Y:S02]  /*f6a0*/  @P0 LDC.64 R2, c[0x0][0x420] ;  /* 0x00010800ff020b82 */ /* 0x000ea40000000a00 */
[----:B--2---:R-:W-:Y:S01]  /*f6b0*/  @P0 IMAD.HI.U32 R10, R9, R2, RZ ;  /* 0x00000002090a0227 */ /* 0x004fe200078e00ff */
[----:B------:R-:W-:-:S04]  /*f6c0*/  MOV R2, R9 ;  /* 0x0000000900027202 */ /* 0x000fc80000000f00 */
[----:B------:R-:W-:-:S05]  /*f6d0*/  @P0 SHF.R.U32.HI R2, RZ, R3, R10 ;  /* 0x00000003ff020219 */ /* 0x000fca000001160a */
[----:B------:R-:W-:-:S04]  /*f6e0*/  IMAD.MOV R3, RZ, RZ, -R2 ;  /* 0x000000ffff037224 */ /* 0x000fc800078e0a02 */
[----:B------:R-:W-:Y:S01]  /*f6f0*/  IMAD R9, R6, R3, R9 ;  /* 0x0000000306097224 */ /* 0x000fe200078e0209 */
[--C-:B------:R-:W-:Y:S01]  /*f700*/  SHF.R.S32.HI R3, RZ, 0x1f, R2.reuse ;  /* 0x0000001fff037819 */ /* 0x100fe20000011402 */
[C---:B------:R-:W-:Y:S02]  /*f710*/  IMAD R6, R0.reuse, UR47, R7 ;  /* 0x0000002f00067c24 */ /* 0x040fe4000f8e0207 */
[----:B------:R-:W-:-:S04]  /*f720*/  IMAD.WIDE.U32 R2, R0, UR46, R2 ;  /* 0x0000002e00027c25 */ /* 0x000fc8000f8e0002 */
[----:B------:R-:W-:Y:S01]  /*f730*/  IMAD.IADD R3, R6, 0x1, R3 ;  /* 0x0000000106037824 */ /* 0x000fe200078e0203 */
[----:B------:R-:W-:-:S04]  /*f740*/  LEA R6, P0, R2, UR38, 0x2 ;  /* 0x0000002602067c11 */ /* 0x000fc8000f8010ff */
[----:B------:R-:W-:-:S06]  /*f750*/  LEA.HI.X R7, R2, UR39, R3, 0x2, P0 ;  /* 0x0000002702077c11 */ /* 0x000fcc00080f1403 */
[----:B------:R2:W5:Y:S03]  /*f760*/  LDG.E R7, desc[UR4][R6.64] ;  /* 0x0000000406077981 */ /* 0x000566000c1e1900 */
.L_x_3530:
[----:B------:R-:W3:Y:S01]  /*f770*/  S2R R3, SR_CgaCtaId ;  /* 0x0000000000037919 */ /* 0x000ee20000008800 */
[----:B------:R-:W-:-:S04]  /*f780*/  MOV R2, 0x400 ;  /* 0x0000040000027802 */ /* 0x000fc80000000f00 */
[----:B---3--:R-:W-:Y:S02]  /*f790*/  LEA R2, R3, R2, 0x18 ;  /* 0x0000000203027211 */ /* 0x008fe400078ec0ff */
[----:B------:R-:W-:-:S03]  /*f7a0*/  SHF.L.U32 R3, R11, 0x1f, RZ ;  /* 0x0000001f0b037819 */ /* 0x000fc600000006ff */
[----:B------:R-:W-:-:S04]  /*f7b0*/  IMAD R2, R12, 0x8, R2 ;  /* 0x000000080c027824 */ /* 0x000fc800078e0202 */
[----:B------:R-:W3:Y:S02]  /*f7c0*/  SYNCS.PHASECHK.TRANS64.TRYWAIT P0, [R2+URZ+0x38840], R3 ;  /* 0x03884003020075a7 */ /* 0x000ee4000800017f */
[----:B---3--:R-:W-:Y:S05]  /*f7d0*/  @!P0 BRA `(.L_x_3531) ;  /* 0x0000001800d88947 */ /* 0x008fea0003800000 */
.L_x_3577:
[----:B--2---:R-:W2:Y:S02]  /*f7e0*/  S2R R6, SR_TID.X ;  /* 0x0000000000067919 */ /* 0x004ea40000002100 */
        /* <DEDUP_REMOVED lines=8> */
[----:B----4-:R-:W-:Y:S05]  /*f870*/  @!P1 BRA `(.L_x_3532) ;  /* 0x0000000000049947 */ /* 0x010fea0003800000 */
[----:B------:R-:W-:Y:S01]  /*f880*/  BPT.TRAP 0x1 ;  /* 0x000000040000795c */ /* 0x000fe20000300000 */
.L_x_3532:
        /* <DEDUP_REMOVED lines=15> */
[----:B------:R-:W-:Y:S01]  /*f980*/  R2UR UR8, R6 ;  /* 0x00000000060872ca */ /* 0x000fe200000e0000 */
[----:B----4-:R-:W-:-:S05]  /*f990*/  IMAD R9, R9, 0x40, R10 ;  /* 0x0000004009097824 */ /* 0x010fca00078e020a */
[----:B------:R-:W-:-:S07]  /*f9a0*/  R2UR UR11, R9 ;  /* 0x00000000090b72ca */ /* 0x000fce00000e0000 */
[----:B------:R-:W-:-:S09]  /*f9b0*/  UIADD3 UR8, UR8, 0x22400, URZ ;  /* 0x0002240008087890 */ /* 0x000fd2000fffe03f */
[----:B------:R1:W-:Y:S01]  /*f9c0*/  UTMALDG.4D [UR8], [UR4], desc[UR6] ;  /* 0x00000608040075b4 */ /* 0x0003e20008019000 */
[----:B------:R-:W2:Y:S02]  /*f9d0*/  SYNCS.PHASECHK.TRANS64.TRYWAIT P1, [R2+URZ+0x38860], R3 ;  /* 0x03886003020075a7 */ /* 0x000ea4000802017f */
[----:B-12---:R-:W-:Y:S05]  /*f9e0*/  @!P1 BRA `(.L_x_3533) ;  /* 0x0000001800689947 */ /* 0x006fea0003800000 */
.L_x_3578:
        /* <DEDUP_REMOVED lines=8> */
.L_x_3534:
        /* <DEDUP_REMOVED lines=54> */
.L_x_3529:
[----:B------:R-:W-:Y:S05]  /*fdd0*/  BSYNC B1 ;  /* 0x0000000000017941 */ /* 0x000fea0003800000 */
.L_x_3528:
[C---:B------:R-:W-:Y:S01]  /*fde0*/  ISETP.GT.AND P0, PT, R8.reuse, 0x1, PT ;  /* 0x000000010800780c */ /* 0x040fe20003f04270 */
[----:B------:R-:W-:-:S04]  /*fdf0*/  VIADD R2, R8, 0xfffffffe ;  /* 0xfffffffe08027836 */ /* 0x000fc80000000000 */
[----:B------:R-:W-:-:S08]  /*fe00*/  IMAD.MOV.U32 R8, RZ, RZ, R2 ;  /* 0x000000ffff087224 */ /* 0x000fd000078e0002 */
[----:B------:R-:W-:Y:S05]  /*fe10*/  @P0 BRA `(.L_x_3535) ;  /* 0xffffffec00c80947 */ /* 0x000fea000383ffff */
.L_x_3511:
[----:B------:R-:W-:Y:S05]  /*fe20*/  BSYNC B0 ;  /* 0x0000000000007941 */ /* 0x000fea0003800000 */
.L_x_3510:
        /* <DEDUP_REMOVED lines=11> */
[----:B--2---:R-:W2:Y:S01]  /*fee0*/  LDL R2, [R1+0x30] ;  /* 0x0000300001027983 */ /* 0x004ea20000100800 */
[----:B------:R-:W-:Y:S01]  /*fef0*/  VOTEU.ANY UR4, UPT, PT ;  /* 0x0000000000047886 */ /* 0x000fe200038e0100 */
[----:B------:R-:W-:Y:S01]  /*ff00*/  ULDC.64 UR6, c[0x0][0x208] ;  /* 0x0000820000067ab9 */ /* 0x000fe20000000a00 */
[----:B------:R-:W3:Y:S01]  /*ff10*/  FLO.U32 R4, UR4 ;  /* 0x0000000400047d00 */ /* 0x000ee200080e0000 */
[----:B------:R-:W3:Y:S07]  /*ff20*/  S2R R7, SR_LANEID ;  /* 0x0000000000077919 */ /* 0x000eee0000000000 */
[----:B------:R-:W4:Y:S01]  /*ff30*/  POPC R5, UR4 ;  /* 0x0000000400057d09 */ /* 0x000f220008000000 */
[----:B---3--:R-:W-:-:S02]  /*ff40*/  ISETP.EQ.U32.AND P0, PT, R4, R7, PT ;  /* 0x000000070400720c */ /* 0x008fc40003f02070 */
[----:B--2---:R-:W-:Y:S02]  /*ff50*/  R2UR UR5, R2 ;  /* 0x00000000020572ca */ /* 0x004fe400000e0000 */
[----:B------:R-:W4:Y:S09]  /*ff60*/  LDC.64 R2, c[0x0][0xd38] ;  /* 0x00034e00ff027b82 */ /* 0x000f320000000a00 */
[----:B----4-:R-:W2:Y:S01]  /*ff70*/  @P0 ATOMG.E.ADD.STRONG.GPU PT, R3, desc[UR6][R2.64], R5 ;  /* 0x00000005020309a8 */ /* 0x010ea200081ee1c6 */
[----:B------:R-:W3:Y:S02]  /*ff80*/  S2R R6, SR_LTMASK ;  /* 0x0000000000067919 */ /* 0x000ee40000003900 */
[----:B---3--:R-:W-:-:S04]  /*ff90*/  LOP3.LUT R6, R6, UR4, RZ, 0xc0, !PT ;  /* 0x0000000406067c12 */ /* 0x008fc8000f8ec0ff */
[----:B------:R-:W3:Y:S01]  /*ffa0*/  POPC R7, R6 ;  /* 0x0000000600077309 */ /* 0x000ee20000000000 */
[----:B--2---:R-:W3:Y:S02]  /*ffb0*/  SHFL.IDX PT, R4, R3, R4, 0x1f ;  /* 0x00001f0403047589 */ /* 0x004ee400000e0000 */
[----:B---3--:R-:W-:-:S07]  /*ffc0*/  IADD3 R16, R4, UR5, R7 ;  /* 0x0000000504107c10 */ /* 0x008fce000fffe007 */
.L_x_3537:
[----:B------:R-:W-:Y:S05]  /*ffd0*/  BSYNC B0 ;  /* 0x0000000000007941 */ /* 0x000fea0003800000 */
.L_x_3536:
[----:B--2---:R-:W2:Y:S02]  /*ffe0*/  LDL.LU R2, [R1+0x4] ;  /* 0x0000040001027983 */ /* 0x004ea40000300800 */
[----:B--2---:R-:W-:-:S05]  /*fff0*/  LOP3.LUT R2, R2, R0, RZ, 0x3c, !PT ;  /* 0x0000000002027212 */ /* 0x004fca00078e3cff */
[----:B------:R2:W-:Y:S02]  /*10000*/  STL [R1+0x4], R2 ;  /* 0x0000040201007387 */ /* 0x0005e40000100800 */
.L_x_3492:
[----:B------:R-:W-:Y:S05]  /*10010*/  BSYNC B6 ;  /* 0x0000000000067941 */ /* 0x000fea0003800000 */
.L_x_3490:
[----:B------:R-:W-:-:S03]  /*10020*/  UMOV UR4, 0xffffffff ;  /* 0xffffffff00047882 */ /* 0x000fc60000000000 */
[----:B------:R-:W-:Y:S05]  /*10030*/  BRA.DIV UR4, `(.L_x_3538) ;  /* 0x0000001204e87947 */ /* 0x000fea000b800000 */
[----:B------:R3:W4:Y:S04]  /*10040*/  SHFL.IDX PT, R4, R16, RZ, 0x1f ;  /* 0x00001fff10047589 */ /* 0x00072800000e0000 */
[----:B------:R3:W0:Y:S02]  /*10050*/  SHFL.IDX PT, R5, R16, 0x1, 0x1f ;  /* 0x00201f0010057f89 */ /* 0x00062400000e0000 */
.L_x_3582:
[----:B0-----:R-:W0:Y:S01]  /*10060*/  S2R R0, SR_TID.X ;  /* 0x0000000000007919 */ /* 0x001e220000002100 */
[----:B------:R-:W-:Y:S01]  /*10070*/  ULDC UR4, c[0x0][0xd14] ;  /* 0x0003450000047ab9 */ /* 0x000fe20000000800 */
[----:B------:R-:W-:Y:S01]  /*10080*/  BSSY B0, `(.L_x_3539) ;  /* 0x000000c000007945 */ /* 0x000fe20003800000 */
[----:B------:R-:W-:Y:S01]  /*10090*/  IMAD.MOV.U32 R17, RZ, RZ, RZ ;  /* 0x000000ffff117224 */ /* 0x000fe200078e00ff */
[----:B0-----:R-:W-:Y:S01]  /*100a0*/  LOP3.LUT R8, R0, 0x1f, RZ, 0xc0, !PT ;  /* 0x0000001f00087812 */ /* 0x001fe200078ec0ff */
[----:B------:R-:W-:-:S03]  /*100b0*/  IMAD.U32 R0, RZ, RZ, UR4 ;  /* 0x00000004ff007e24 */ /* 0x000fc6000f8e00ff */
[C---:B------:R-:W-:Y:S02]  /*100c0*/  ISETP.NE.AND P0, PT, R8.reuse, 0x1f, PT ;  /* 0x0000001f0800780c */ /* 0x040fe40003f05270 */
[----:B------:R-:W-:-:S04]  /*100d0*/  IADD3 R7, R8, R19, RZ ;  /* 0x0000001308077210 */ /* 0x000fc80007ffe0ff */
[----:B------:R-:W-:-:S13]  /*100e0*/  ISETP.GE.OR P0, PT, R7, R0, !P0 ;  /* 0x000000000700720c */ /* 0x000fda0004706670 */
[----:B------:R-:W-:Y:S05]  /*100f0*/  @P0 BRA `(.L_x_3540) ;  /* 0x0000000000100947 */ /* 0x000fea0003800000 */
[----:B--2---:R-:W0:Y:S01]  /*10100*/  LDC.64 R2, c[0x0][0xd58] ;  /* 0x00035600ff027b82 */ /* 0x004e220000000a00 */
[----:B------:R-:W-:Y:S01]  /*10110*/  ULDC.64 UR4, c[0x0][0x208] ;  /* 0x0000820000047ab9 */ /* 0x000fe20000000a00 */
[----:B0-----:R-:W-:-:S05]  /*10120*/  IMAD.WIDE R2, R7, 0x4, R2 ;  /* 0x0000000407027825 */ /* 0x001fca00078e0202 */
[----:B------:R0:W5:Y:S02]  /*10130*/  LDG.E R17, desc[UR4][R2.64] ;  /* 0x0000000402117981 */ /* 0x000164000c1e1900 */
.L_x_3540:
[----:B------:R-:W-:Y:S05]  /*10140*/  BSYNC B0 ;  /* 0x0000000000007941 */ /* 0x000fea0003800000 */
.L_x_3539:
        /* <DEDUP_REMOVED lines=23> */
.L_x_3590:
[----:B------:R-:W-:Y:S02]  /*102c0*/  ULDC UR4, c[0x0][0xd10] ;  /* 0x0003440000047ab9 */ /* 0x000fe40000000800 */
[----:B---3--:R-:W-:-:S05]  /*102d0*/  MOV R16, UR4 ;  /* 0x0000000400107c02 */ /* 0x008fca0008000f00 */
[----:B--2---:R-:W-:-:S04]  /*102e0*/  IMAD R2, R14, R16, RZ ;  /* 0x000000100e027224 */ /* 0x004fc800078e02ff */
[----:B------:R-:W-:-:S05]  /*102f0*/  IMAD.IADD R5, R5, 0x1, R2 ;  /* 0x0000000105057824 */ /* 0x000fca00078e0202 */
[----:B----4-:R-:W-:-:S13]  /*10300*/  ISETP.GT.AND P0, PT, R5, R4, PT ;  /* 0x000000040500720c */ /* 0x010fda0003f04270 */
[----:B------:R-:W-:Y:S05]  /*10310*/  @P0 BRA `(.L_x_3542) ;  /* 0x0000000000b80947 */ /* 0x000fea0003800000 */
[----:B------:R-:W2:Y:S02]  /*10320*/  LDC R0, c[0x0][0xd14] ;  /* 0x00034500ff007b82 */ /* 0x000ea40000000800 */
.L_x_3547:
[----:B------:R-:W-:-:S05]  /*10330*/  VIADD R19, R19, 0x1f ;  /* 0x0000001f13137836 */ /* 0x000fca0000000000 */
[----:B--2---:R-:W-:-:S13]  /*10340*/  ISETP.GE.AND P0, PT, R19, R0, PT ;  /* 0x000000001300720c */ /* 0x004fda0003f06270 */
[----:B------:R-:W-:Y:S05]  /*10350*/  @P0 BRA `(.L_x_3543) ;  /* 0x0000000400600947 */ /* 0x000fea0003800000 */
[----:B------:R-:W2:Y:S01]  /*10360*/  S2R R2, SR_TID.X ;  /* 0x0000000000027919 */ /* 0x000ea20000002100 */
[----:B------:R-:W-:Y:S01]  /*10370*/  BSSY B0, `(.L_x_3544) ;  /* 0x000000b000007945 */ /* 0x000fe20003800000 */
[----:B------:R-:W-:Y:S02]  /*10380*/  MOV R17, RZ ;  /* 0x000000ff00117202 */ /* 0x000fe40000000f00 */
[----:B--2---:R-:W-:-:S04]  /*10390*/  LOP3.LUT R8, R2, 0x1f, RZ, 0xc0, !PT ;  /* 0x0000001f02087812 */ /* 0x004fc800078ec0ff */
        /* <DEDUP_REMOVED lines=8> */
.L_x_3545:
[----:B------:R-:W-:Y:S05]  /*10420*/  BSYNC B0 ;  /* 0x0000000000007941 */ /* 0x000fea0003800000 */
.L_x_3544:
[----:B------:R-:W-:-:S03]  /*10430*/  UMOV UR4, 0xffffffff ;  /* 0xffffffff00047882 */ /* 0x000fc60000000000 */
[----:B------:R-:W-:Y:S05]  /*10440*/  BRA.DIV UR4, `(.L_x_3546) ;  /* 0x0000001604007947 */ /* 0x000fea000b800000 */
[----:B-----5:R-:W3:Y:S01]  /*10450*/  SHFL.UP PT, R14, R17, 0x1, RZ ;  /* 0x04200000110e7989 */ /* 0x020ee200000e00ff */
[C---:B------:R-:W-:Y:S02]  /*10460*/  ISETP.NE.AND P0, PT, R8.reuse, RZ, PT ;  /* 0x000000ff0800720c */ /* 0x040fe40003f05270 */
[----:B------:R-:W-:Y:S02]  /*10470*/  ISETP.GE.U32.AND P1, PT, R8, 0x2, PT ;  /* 0x000000020800780c */ /* 0x000fe40003f26070 */
[----:B---3--:R-:W-:Y:S02]  /*10480*/  SEL R14, R14, RZ, P0 ;  /* 0x000000ff0e0e7207 */ /* 0x008fe40000000000 */
        /* <DEDUP_REMOVED lines=17> */
.L_x_3598:
[----:B------:R-:W-:Y:S02]  /*105a0*/  ULDC UR4, c[0x0][0xd10] ;  /* 0x0003440000047ab9 */ /* 0x000fe40000000800 */
[----:B------:R-:W-:-:S04]  /*105b0*/  IMAD.U32 R16, RZ, RZ, UR4 ;  /* 0x00000004ff107e24 */ /* 0x000fc8000f8e00ff */
[----:B--2---:R-:W-:-:S04]  /*105c0*/  IMAD R2, R14, R16, RZ ;  /* 0x000000100e027224 */ /* 0x004fc800078e02ff */
[----:B------:R-:W-:-:S05]  /*105d0*/  IMAD.IADD R5, R2, 0x1, R5 ;  /* 0x0000000102057824 */ /* 0x000fca00078e0205 */
[----:B------:R-:W-:-:S13]  /*105e0*/  ISETP.GT.AND P0, PT, R5, R4, PT ;  /* 0x000000040500720c */ /* 0x000fda0003f04270 */
[----:B------:R-:W-:Y:S05]  /*105f0*/  @!P0 BRA `(.L_x_3547) ;  /* 0xfffffffc004c8947 */ /* 0x000fea000383ffff */
.L_x_3542:
[----:B------:R-:W-:Y:S01]  /*10600*/  IADD3 R2, -R2, R5, RZ ;  /* 0x0000000502027210 */ /* 0x000fe20007ffe1ff */
[----:B------:R-:W-:-:S04]  /*10610*/  UMOV UR4, 0xffffffff ;  /* 0xffffffff00047882 */ /* 0x000fc80000000000 */
[----:B------:R-:W-:-:S05]  /*10620*/  IMAD R5, R3, R16, R2 ;  /* 0x0000001003057224 */ /* 0x000fca00078e0202 */
[----:B------:R-:W-:Y:S01]  /*10630*/  ISETP.GT.AND P6, PT, R5, R4, PT ;  /* 0x000000040500720c */ /* 0x000fe20003fc4270 */
[----:B------:R-:W-:-:S12]  /*10640*/  BRA.DIV UR4, `(.L_x_3548) ;  /* 0x0000001604507947 */ /* 0x000fd8000b800000 */
[----:B------:R-:W-:-:S04]  /*10650*/  VOTE.ANY R6, PT, !P6 ;  /* 0x0000000000067806 */ /* 0x000fc800070e0100 */
[----:B------:R-:W2:Y:S02]  /*10660*/  POPC R5, R6 ;  /* 0x0000000600057309 */ /* 0x000ea40000000000 */
[----:B--2---:R2:W3:Y:S02]  /*10670*/  SHFL.IDX PT, R17, R17, R5, 0x1f ;  /* 0x00001f0511117589 */ /* 0x0044e400000e0000 */
.L_x_3602:
[----:B------:R-:W-:Y:S01]  /*10680*/  ISETP.NE.AND P0, PT, R6, RZ, PT ;  /* 0x000000ff0600720c */ /* 0x000fe20003f05270 */
[----:B------:R-:W-:-:S12]  /*10690*/  IMAD.MOV.U32 R14, RZ, RZ, RZ ;  /* 0x000000ffff0e7224 */ /* 0x000fd800078e00ff */
[----:B------:R-:W-:Y:S05]  /*106a0*/  @!P0 BRA `(.L_x_3549) ;  /* 0x0000000000108947 */ /* 0x000fea0003800000 */
[----:B------:R-:W-:Y:S01]  /*106b0*/  UMOV UR4, 0xffffffff ;  /* 0xffffffff00047882 */ /* 0x000fe20000000000 */
[----:B-1----:R-:W-:Y:S02]  /*106c0*/  VIADD R12, R5, 0xffffffff ;  /* 0xffffffff050c7836 */ /* 0x002fe40000000000 */
[----:B------:R-:W-:Y:S05]  /*106d0*/  BRA.DIV UR4, `(.L_x_3550) ;  /* 0x0000001604747947 */ /* 0x000fea000b800000 */
[----:B------:R4:W1:Y:S02]  /*106e0*/  SHFL.IDX PT, R14, R3, R12, 0x1f ;  /* 0x00001f0c030e7589 */ /* 0x00086400000e0000 */
.L_x_3549:
[----:B---3--:R-:W-:Y:S01]  /*106f0*/  IABS R6, R17 ;  /* 0x0000001100067213 */ /* 0x008fe20000000000 */
[----:B-1----:R-:W-:Y:S02]  /*10700*/  IMAD R16, R14, R16, R2 ;  /* 0x000000100e107224 */ /* 0x002fe400078e0202 */
[----:B------:R-:W-:Y:S01]  /*10710*/  IMAD.MOV.U32 R2, RZ, RZ, RZ ;  /* 0x000000ffff027224 */ /* 0x000fe200078e00ff */
[----:B------:R-:W1:Y:S01]  /*10720*/  I2F.RP R7, R6 ;  /* 0x0000000600077306 */ /* 0x000e620000209400 */
[----:B------:R-:W-:-:S07]  /*10730*/  IMAD.IADD R19, R5, 0x1, R19 ;  /* 0x0000000105137824 */ /* 0x000fce00078e0213 */
[----:B-1----:R-:W1:Y:S02]  /*10740*/  MUFU.RCP R7, R7 ;  /* 0x0000000700077308 */ /* 0x002e640000001000 */
[----:B-1----:R-:W-:-:S06]  /*10750*/  VIADD R8, R7, 0xffffffe ;  /* 0x0ffffffe07087836 */ /* 0x002fcc0000000000 */
[----:B0---4-:R-:W0:Y:S02]  /*10760*/  F2I.FTZ.U32.TRUNC.NTZ R3, R8 ;  /* 0x0000000800037305 */ /* 0x011e24000021f000 */
[----:B0-----:R-:W-:-:S05]  /*10770*/  IADD3 R9, RZ, -R3, RZ ;  /* 0x80000003ff097210 */ /* 0x001fca0007ffe0ff */
        /* <DEDUP_REMOVED lines=22> */
.L_x_3543:
[----:B------:R-:W-:Y:S01]  /*108e0*/  UMOV UR4, URZ ;  /* 0x0000003f00047c82 */ /* 0x000fe20008000000 */
[----:B------:R-:W-:Y:S01]  /*108f0*/  UMOV UR5, URZ ;  /* 0x0000003f00057c82 */ /* 0x000fe20008000000 */
[----:B------:R-:W-:Y:S01]  /*10900*/  ULDC UR6, c[0x0][0xd14] ;  /* 0x0003450000067ab9 */ /* 0x000fe20000000800 */
[----:B------:R-:W-:Y:S01]  /*10910*/  IMAD.MOV.U32 R16, RZ, RZ, R4 ;  /* 0x000000ffff107224 */ /* 0x000fe200078e0004 */
[----:B------:R-:W-:Y:S01]  /*10920*/  MOV R17, UR4 ;  /* 0x0000000400117c02 */ /* 0x000fe20008000f00 */
[----:B------:R-:W-:Y:S02]  /*10930*/  IMAD.U32 R18, RZ, RZ, UR5 ;  /* 0x00000005ff127e24 */ /* 0x000fe4000f8e00ff */
[----:B------:R-:W-:-:S07]  /*10940*/  IMAD.U32 R19, RZ, RZ, UR6 ;  /* 0x00000006ff137e24 */ /* 0x000fce000f8e00ff */
.L_x_3551:
[----:B------:R-:W3:Y:S01]  /*10950*/  S2R R2, SR_TID.X ;  /* 0x0000000000027919 */ /* 0x000ee20000002100 */
[----:B------:R-:W-:Y:S05]  /*10960*/  WARPSYNC.ALL ;  /* 0x0000000000007948 */ /* 0x000fea0003800000 */
[----:B------:R-:W-:Y:S01]  /*10970*/  BAR.SYNC.DEFER_BLOCKING 0x4, 0x120 ;  /* 0x0104800000007b1d */ /* 0x000fe20000010000 */
[----:B---3--:R-:W-:-:S04]  /*10980*/  LOP3.LUT R2, R2, 0x1f, RZ, 0xc0, !PT ;  /* 0x0000001f02027812 */ /* 0x008fc800078ec0ff */
[----:B------:R-:W-:-:S13]  /*10990*/  ISETP.NE.AND P0, PT, R2, RZ, PT ;  /* 0x000000ff0200720c */ /* 0x000fda0003f05270 */
[----:B0-----:R-:W0:Y:S01]  /*109a0*/  @!P0 S2R R3, SR_CgaCtaId ;  /* 0x0000000000038919 */ /* 0x001e220000008800 */
[----:B------:R-:W-:-:S04]  /*109b0*/  @!P0 MOV R2, 0x400 ;  /* 0x0000040000028802 */ /* 0x000fc80000000f00 */
[----:B0-----:R-:W-:-:S05]  /*109c0*/  @!P0 LEA R2, R3, R2, 0x18 ;  /* 0x0000000203028211 */ /* 0x001fca00078ec0ff */
[----:B------:R3:W-:Y:S01]  /*109d0*/  @!P0 STS.128 [R2+0x388d0], R16 ;  /* 0x0388d01002008388 */ /* 0x0007e20000000c00 */
[----:B------:R-:W-:Y:S06]  /*109e0*/  BAR.ARV 0x5, 0x120 ;  /* 0x0144800000007b1d */ /* 0x000fec0000002000 */
[----:B------:R-:W-:-:S13]  /*109f0*/  ISETP.GE.AND P0, PT, R19, R0, PT ;  /* 0x000000001300720c */ /* 0x000fda0003f06270 */
[----:B------:R-:W-:Y:S05]  /*10a00*/  @!P0 BRA `(.L_x_3552) ;  /* 0xffffffbc00688947 */ /* 0x000fea000383ffff */
.L_x_3488:
[----:B0-----:R-:W4:Y:S01]  /*10a10*/  LDL R0, [R1+0x2c] ;  /* 0x00002c0001007983 */ /* 0x001f220000100800 */
[----:B------:R-:W0:Y:S01]  /*10a20*/  S2R R3, SR_CgaCtaId ;  /* 0x0000000000037919 */ /* 0x000e220000008800 */
[----:B----4-:R-:W-:Y:S02]  /*10a30*/  R2UR UR4, R0 ;  /* 0x00000000000472ca */ /* 0x010fe400000e0000 */
[----:B------:R-:W-:-:S04]  /*10a40*/  MOV R0, 0x400 ;  /* 0x0000040000007802 */ /* 0x000fc80000000f00 */
[----:B0-----:R-:W-:-:S07]  /*10a50*/  LEA R0, R3, R0, 0x18 ;  /* 0x0000000003007211 */ /* 0x001fce00078ec0ff */
[----:B------:R-:W-:-:S04]  /*10a60*/  UIADD3 UR4, UR4, 0x1, URZ ;  /* 0x0000000104047890 */ /* 0x000fc8000fffe03f */
[----:B------:R-:W-:-:S04]  /*10a70*/  ULEA.HI UR5, UR4, UR4, URZ, 0x1 ;  /* 0x0000000404057291 */ /* 0x000fc8000f8f083f */
[----:B------:R-:W-:-:S04]  /*10a80*/  ULOP3.LUT UR5, UR5, 0xfffffffe, URZ, 0xc0, !UPT ;  /* 0xfffffffe05057892 */ /* 0x000fc8000f8ec03f */
[----:B------:R-:W-:-:S06]  /*10a90*/  UIADD3 UR5, UR4, -UR5, URZ ;  /* 0x8000000504057290 */ /* 0x000fcc000fffe03f */
[----:B------:R-:W-:-:S05]  /*10aa0*/  IMAD.U32 R3, RZ, RZ, UR5 ;  /* 0x00000005ff037e24 */ /* 0x000fca000f8e00ff */
[----:B------:R-:W-:-:S04]  /*10ab0*/  SHF.L.U32 R3, R3, 0x1f, RZ ;  /* 0x0000001f03037819 */ /* 0x000fc800000006ff */
[----:B------:R-:W0:Y:S02]  /*10ac0*/  SYNCS.PHASECHK.TRANS64.TRYWAIT P0, [R0+URZ+0x38820], R3 ;  /* 0x03882003000075a7 */ /* 0x000e24000800017f */
[----:B0-----:R-:W-:Y:S05]  /*10ad0*/  @!P0 BRA `(.L_x_3553) ;  /* 0x0000001000988947 */ /* 0x001fea0003800000 */
.L_x_3605:
[----:B------:R-:W-:-:S03]  /*10ae0*/  UMOV UR4, 0xffffffff ;  /* 0xffffffff00047882 */ /* 0x000fc60000000000 */
[----:B------:R-:W-:Y:S05]  /*10af0*/  BRA.DIV UR4, `(.L_x_3554) ;  /* 0x0000001204a47947 */ /* 0x000fea000b800000 */
[----:B---3--:R-:W3:Y:S02]  /*10b00*/  S2R R2, SR_TID.X ;  /* 0x0000000000027919 */ /* 0x008ee40000002100 */
[----:B---3--:R-:W-:-:S04]  /*10b10*/  SHF.R.U32.HI R2, RZ, 0x5, R2 ;  /* 0x00000005ff027819 */ /* 0x008fc80000011602 */
[----:B------:R-:W-:-:S05]  /*10b20*/  LOP3.LUT R2, R2, 0x3, RZ, 0xc0, !PT ;  /* 0x0000000302027812 */ /* 0x000fca00078ec0ff */
[----:B------:R3:W4:Y:S02]  /*10b30*/  SHFL.IDX PT, R14, R2, RZ, 0x1f ;  /* 0x00001fff020e7589 */ /* 0x00072400000e0000 */
.L_x_3608:
[----:B----4-:R-:W-:Y:S01]  /*10b40*/  ISETP.NE.AND P0, PT, R14, RZ, PT ;  /* 0x000000ff0e00720c */ /* 0x010fe20003f05270 */
[----:B------:R-:W-:-:S12]  /*10b50*/  BSSY B0, `(.L_x_3555) ;  /* 0x0000020000007945 */ /* 0x000fd80003800000 */
[----:B------:R-:W-:Y:S05]  /*10b60*/  @P0 BRA `(.L_x_3556) ;  /* 0x0000000000780947 */ /* 0x000fea0003800000 */
[----:B------:R-:W-:-:S03]  /*10b70*/  UMOV UR4, 0xffffffff ;  /* 0xffffffff00047882 */ /* 0x000fc60000000000 */
[----:B------:R-:W-:Y:S05]  /*10b80*/  BRA.DIV UR4, `(.L_x_3557) ;  /* 0x0000001204b47947 */ /* 0x000fea000b800000 */
[----:B------:R-:W-:-:S13]  /*10b90*/  ELECT P6, URZ, PT ;  /* 0x00000000003f782f */ /* 0x000fda00038c0000 */
.L_x_3611:
[----:B------:R-:W-:Y:S05]  /*10ba0*/  @!P6 BRA `(.L_x_3556) ;  /* 0x000000000068e947 */ /* 0x000fea0003800000 */
[----:B0-----:R-:W4:Y:S04]  /*10bb0*/  LDL R3, [R1] ;  /* 0x0000000001037983 */ /* 0x001f280000100800 */
[----:B------:R-:W2:Y:S01]  /*10bc0*/  LDL.LU R7, [R1+0x4] ;  /* 0x0000040001077983 */ /* 0x000ea20000300800 */
[----:B---3--:R-:W-:-:S05]  /*10bd0*/  IADD3 R2, R0, 0x38840, RZ ;  /* 0x0003884000027810 */ /* 0x008fca0007ffe0ff */
[C---:B----4-:R-:W-:Y:S02]  /*10be0*/  IMAD R6, R3.reuse, 0x8, R2 ;  /* 0x0000000803067824 */ /* 0x050fe400078e0202 */
[----:B------:R-:W-:Y:S01]  /*10bf0*/  VIADD R3, R3, 0x1 ;  /* 0x0000000103037836 */ /* 0x000fe20000000000 */
[----:B--2---:R-:W-:-:S04]  /*10c00*/  SHF.L.U32 R5, R7, 0x1f, RZ ;  /* 0x0000001f07057819 */ /* 0x004fc800000006ff */
        /* <DEDUP_REMOVED lines=8> */
.L_x_3612:
[----:B------:R-:W2:Y:S01]  /*10c90*/  LDL.LU R4, [R1] ;  /* 0x0000000001047983 */ /* 0x000ea20000300800 */
[----:B------:R-:W3:Y:S01]  /*10ca0*/  SYNCS.PHASECHK.TRANS64.TRYWAIT P0, [R7+URZ], R2 ;  /* 0x00000002070075a7 */ /* 0x000ee2000800017f */
[----:B------:R-:W-:-:S05]  /*10cb0*/  IADD3 R0, R0, 0x38860, RZ ;  /* 0x0003886000007810 */ /* 0x000fca0007ffe0ff */
[----:B--2---:R-:W-:Y:S01]  /*10cc0*/  IMAD R4, R4, 0x8, R0 ;  /* 0x0000000804047824 */ /* 0x004fe200078e0200 */
[----:B---3--:R-:W-:Y:S06]  /*10cd0*/  @!P0 BRA `(.L_x_3559) ;  /* 0x0000001000948947 */ /* 0x008fec0003800000 */
.L_x_3613:
[----:B------:R-:W3:Y:S02]  /*10ce0*/  SYNCS.PHASECHK.TRANS64.TRYWAIT P0, [R4+URZ], R5 ;  /* 0x00000005040075a7 */ /* 0x000ee4000800017f */
[----:B---3--:R-:W-:Y:S05]  /*10cf0*/  @!P0 BRA `(.L_x_3560) ;  /* 0x0000001000a08947 */ /* 0x008fea0003800000 */
.L_x_3614:
[----:B------:R-:W-:-:S07]  /*10d00*/  IMAD R3, R3, 0x8, R0 ;  /* 0x0000000803037824 */ /* 0x000fce00078e0200 */
.L_x_3561:
[----:B----4-:R4:W0:Y:S02]  /*10d10*/  SYNCS.PHASECHK.TRANS64.TRYWAIT P0, [R3+URZ], R2 ;  /* 0x00000002030075a7 */ /* 0x010824000800017f */
[----:B0-----:R-:W-:Y:S05]  /*10d20*/  @!P0 NANOSLEEP.SYNCS 0x989680 ;  /* 0x009896800000895d */ /* 0x001fea0003900000 */
[----:B------:R-:W0:Y:S02]  /*10d30*/  @!P0 SYNCS.PHASECHK.TRANS64 P0, [R3+URZ], R2 ;  /* 0x00000002030085a7 */ /* 0x000e24000800007f */
[----:B0-----:R-:W-:Y:S05]  /*10d40*/  @!P0 BRA `(.L_x_3561) ;  /* 0xfffffffc00f08947 */ /* 0x001fea000383ffff */
.L_x_3556:
[----:B------:R-:W-:Y:S05]  /*10d50*/  BSYNC B0 ;  /* 0x0000000000007941 */ /* 0x000fea0003800000 */
.L_x_3555:
[----:B------:R-:W-:Y:S05]  /*10d60*/  EXIT ;  /* 0x000000000000794d */ /* 0x000fea0003800000 */
.L_x_3448:
[----:B0-----:R-:W-:-:S04]  /*10d70*/  IMAD.U32 R3, RZ, RZ, UR37 ;  /* 0x00000025ff037e24 */ /* 0x001fc8000f8e00ff */
[----:B------:R0:W1:Y:S03]  /*10d80*/  SYNCS.PHASECHK.TRANS64.TRYWAIT P1, [R3+URZ+0x38800], R4 ;  /* 0x03880004030075a7 */ /* 0x000066000802017f */
[----:B-1----:R-:W-:Y:S05]  /*10d90*/  @!P1 NANOSLEEP.SYNCS 0x989680 ;  /* 0x009896800000995d */ /* 0x002fea0003900000 */
[----:B------:R-:W1:Y:S02]  /*10da0*/  @!P1 SYNCS.PHASECHK.TRANS64 P1, [R3+URZ+0x38800], R4 ;  /* 0x03880004030095a7 */ /* 0x000e64000802007f */
[----:B-1----:R-:W-:Y:S05]  /*10db0*/  @!P1 BRA `(.L_x_3448) ;  /* 0xfffffffc00ec9947 */ /* 0x002fea000383ffff */
[----:B------:R-:W-:Y:S05]  /*10dc0*/  BRA `(.L_x_3562) ;  /* 0xffffff2000c07947 */ /* 0x000fea000383ffff */
.L_x_3452:
[----:B-1----:R1:W2:Y:S02]  /*10dd0*/  SYNCS.PHASECHK.TRANS64.TRYWAIT P1, [R3+URZ+0x38830], R6 ;  /* 0x03883006030075a7 */ /* 0x0022a4000802017f */
[----:B--2---:R-:W-:Y:S05]  /*10de0*/  @!P1 NANOSLEEP.SYNCS 0x989680 ;  /* 0x009896800000995d */ /* 0x004fea0003900000 */
[----:B------:R-:W2:Y:S02]  /*10df0*/  @!P1 SYNCS.PHASECHK.TRANS64 P1, [R3+URZ+0x38830], R6 ;  /* 0x03883006030095a7 */ /* 0x000ea4000802007f */
[----:B--2---:R-:W-:Y:S05]  /*10e00*/  @!P1 BRA `(.L_x_3452) ;  /* 0xfffffffc00f09947 */ /* 0x004fea000383ffff */
[----:B------:R-:W-:Y:S05]  /*10e10*/  BRA `(.L_x_3451) ;  /* 0xffffff2000d87947 */ /* 0x000fea000383ffff */
.L_x_3453:
[----:B--2---:R-:W-:-:S04]  /*10e20*/  MOV R5, UR37 ;  /* 0x0000002500057c02 */ /* 0x004fc80008000f00 */
[----:B------:R2:W3:Y:S03]  /*10e30*/  SYNCS.PHASECHK.TRANS64.TRYWAIT P1, [R5+URZ+0x38810], R4 ;  /* 0x03881004050075a7 */ /* 0x0004e6000802017f */
[----:B---3--:R-:W-:Y:S05]  /*10e40*/  @!P1 NANOSLEEP.SYNCS 0x989680 ;  /* 0x009896800000995d */ /* 0x008fea0003900000 */
[----:B------:R-:W3:Y:S02]  /*10e50*/  @!P1 SYNCS.PHASECHK.TRANS64 P1, [R5+URZ+0x38810], R4 ;  /* 0x03881004050095a7 */ /* 0x000ee4000802007f */
[----:B---3--:R-:W-:Y:S05]  /*10e60*/  @!P1 BRA `(.L_x_3453) ;  /* 0xfffffffc00ec9947 */ /* 0x008fea000383ffff */
[----:B------:R-:W-:Y:S05]  /*10e70*/  BRA `(.L_x_3563) ;  /* 0xffffff2400607947 */ /* 0x000fea000383ffff */
.L_x_3457:
[----:B----4-:R4:W0:Y:S02]  /*10e80*/  SYNCS.PHASECHK.TRANS64.TRYWAIT P1, [R3+URZ+0x38850], R6 ;  /* 0x03885006030075a7 */ /* 0x010824000802017f */
[----:B0-----:R-:W-:Y:S05]  /*10e90*/  @!P1 NANOSLEEP.SYNCS 0x989680 ;  /* 0x009896800000995d */ /* 0x001fea0003900000 */
[----:B------:R-:W0:Y:S02]  /*10ea0*/  @!P1 SYNCS.PHASECHK.TRANS64 P1, [R3+URZ+0x38850], R6 ;  /* 0x03885006030095a7 */ /* 0x000e24000802007f */
[----:B0-----:R-:W-:Y:S05]  /*10eb0*/  @!P1 BRA `(.L_x_3457) ;  /* 0xfffffffc00f09947 */ /* 0x001fea000383ffff */
[----:B------:R-:W-:Y:S05]  /*10ec0*/  BRA `(.L_x_3456) ;  /* 0xffffff24006c7947 */ /* 0x000fea000383ffff */
.L_x_3462:
[----:B-1----:R-:W-:-:S04]  /*10ed0*/  IMAD.U32 R5, RZ, RZ, UR6 ;  /* 0x00000006ff057e24 */ /* 0x002fc8000f8e00ff */
[----:B------:R1:W2:Y:S03]  /*10ee0*/  SYNCS.PHASECHK.TRANS64.TRYWAIT P3, [R5+URZ+0x38830], R4 ;  /* 0x03883004050075a7 */ /* 0x0002a6000806017f */
[----:B--2---:R-:W-:Y:S05]  /*10ef0*/  @!P3 NANOSLEEP.SYNCS 0x989680 ;  /* 0x009896800000b95d */ /* 0x004fea0003900000 */
[----:B------:R-:W2:Y:S02]  /*10f00*/  @!P3 SYNCS.PHASECHK.TRANS64 P3, [R5+URZ+0x38830], R4 ;  /* 0x038830040500b5a7 */ /* 0x000ea4000806007f */
[----:B--2---:R-:W-:Y:S05]  /*10f10*/  @!P3 BRA `(.L_x_3462) ;  /* 0xfffffffc00ecb947 */ /* 0x004fea000383ffff */
[----:B------:R-:W-:Y:S05]  /*10f20*/  BRA `(.L_x_3461) ;  /* 0xffffff4800fc7947 */ /* 0x000fea000383ffff */
.L_x_3466:
[----:B-1----:R-:W-:-:S04]  /*10f30*/  IMAD.U32 R5, RZ, RZ, UR6 ;  /* 0x00000006ff057e24 */ /* 0x002fc8000f8e00ff */
[----:B------:R1:W3:Y:S03]  /*10f40*/  SYNCS.PHASECHK.TRANS64.TRYWAIT P3, [R5+URZ+0x38850], R4 ;  /* 0x03885004050075a7 */ /* 0x0002e6000806017f */
[----:B---3--:R-:W-:Y:S05]  /*10f50*/  @!P3 NANOSLEEP.SYNCS 0x989680 ;  /* 0x009896800000b95d */ /* 0x008fea0003900000 */
[----:B------:R-:W3:Y:S02]  /*10f60*/  @!P3 SYNCS.PHASECHK.TRANS64 P3, [R5+URZ+0x38850], R4 ;  /* 0x038850040500b5a7 */ /* 0x000ee4000806007f */
[----:B---3--:R-:W-:Y:S05]  /*10f70*/  @!P3 BRA `(.L_x_3466) ;  /* 0xfffffffc00ecb947 */ /* 0x008fea000383ffff */
[----:B------:R-:W-:Y:S05]  /*10f80*/  BRA `(.L_x_3465) ;  /* 0xffffff4c00887947 */ /* 0x000fea000383ffff */
.L_x_3497:
        /* <DEDUP_REMOVED lines=11> */
.L_x_3565:
[----:B------:R-:W-:Y:S05]  /*11040*/  BSYNC B0 ;  /* 0x0000000000007941 */ /* 0x000fea0003800000 */
.L_x_3564:
[----:B------:R-:W-:Y:S05]  /*11050*/  BRA `(.L_x_3566) ;  /* 0xffffffc000dc7947 */ /* 0x000fea000383ffff */
.L_x_3498:
[----:B------:R-:W-:Y:S01]  /*11060*/  BSSY B0, `(.L_x_3567) ;  /* 0x0000006000007945 */ /* 0x000fe20003800000 */
[----:B------:R-:W-:-:S07]  /*11070*/  IMAD.MOV.U32 R15, RZ, RZ, -0x1 ;  /* 0xffffffffff0f7424 */ /* 0x000fce00078e00ff */
[----:B------:R-:W-:Y:S05]  /*11080*/  WARPSYNC.COLLECTIVE R15, `(.L_x_3568) ;  /* 0x000000000f0c7348 */ /* 0x000fea0003c00000 */
[----:B------:R-:W-:Y:S02]  /*11090*/  ELECT P6, UR62, PT ;  /* 0x00000000003e782f */ /* 0x000fe400038c0000 */
[----:B------:R-:W-:Y:S01]  /*110a0*/  MOV R14, UR62 ;  /* 0x0000003e000e7c02 */ /* 0x000fe20008000f00 */
[----:B------:R-:W-:Y:S10]  /*110b0*/  ENDCOLLECTIVE ;  /* 0x000000000000791b */ /* 0x000ff40003800000 */
.L_x_3568:
[----:B------:R-:W-:Y:S05]  /*110c0*/  BSYNC B0 ;  /* 0x0000000000007941 */ /* 0x000fea0003800000 */
.L_x_3567:
[----:B------:R-:W-:Y:S05]  /*110d0*/  BRA `(.L_x_3569) ;  /* 0xffffffc000d47947 */ /* 0x000fea000383ffff */
.L_x_3501:
[----:B0-----:R0:W1:Y:S02]  /*110e0*/  SYNCS.PHASECHK.TRANS64.TRYWAIT P0, [R8+URZ+0x38840], R10 ;  /* 0x0388400a080075a7 */ /* 0x001064000800017f */
[----:B-1----:R-:W-:Y:S05]  /*110f0*/  @!P0 NANOSLEEP.SYNCS 0x989680 ;  /* 0x009896800000895d */ /* 0x002fea0003900000 */
[----:B------:R-:W1:Y:S02]  /*11100*/  @!P0 SYNCS.PHASECHK.TRANS64 P0, [R8+URZ+0x38840], R10 ;  /* 0x0388400a080085a7 */ /* 0x000e64000800007f */
[----:B-1----:R-:W-:Y:S05]  /*11110*/  @!P0 BRA `(.L_x_3501) ;  /* 0xfffffffc00f08947 */ /* 0x002fea000383ffff */
[----:B------:R-:W-:Y:S05]  /*11120*/  BRA `(.L_x_3570) ;  /* 0xffffffc400487947 */ /* 0x000fea000383ffff */
.L_x_3505:
        /* <DEDUP_REMOVED lines=8> */
.L_x_3508:
[----:B0-----:R0:W1:Y:S02]  /*111b0*/  SYNCS.PHASECHK.TRANS64.TRYWAIT P0, [R6+URZ+0x38860], R8 ;  /* 0x03886008060075a7 */ /* 0x001064000800017f */
[----:B-1----:R-:W-:Y:S05]  /*111c0*/  @!P0 NANOSLEEP.SYNCS 0x989680 ;  /* 0x009896800000895d */ /* 0x002fea0003900000 */
[----:B------:R-:W1:Y:S02]  /*111d0*/  @!P0 SYNCS.PHASECHK.TRANS64 P0, [R6+URZ+0x38860], R8 ;  /* 0x03886008060085a7 */ /* 0x000e64000800007f */
[----:B-1----:R-:W-:Y:S05]  /*111e0*/  @!P0 BRA `(.L_x_3508) ;  /* 0xfffffffc00f08947 */ /* 0x002fea000383ffff */
[----:B------:R-:W-:Y:S05]  /*111f0*/  BRA `(.L_x_3572) ;  /* 0xffffffcc00487947 */ /* 0x000fea000383ffff */
.L_x_3517:
[----:B-1----:R1:W2:Y:S02]  /*11200*/  SYNCS.PHASECHK.TRANS64.TRYWAIT P0, [R2+URZ+0x38840], R3 ;  /* 0x03884003020075a7 */ /* 0x0022a4000800017f */
[----:B--2---:R-:W-:Y:S05]  /*11210*/  @!P0 NANOSLEEP.SYNCS 0x989680 ;  /* 0x009896800000895d */ /* 0x004fea0003900000 */
[----:B------:R-:W2:Y:S02]  /*11220*/  @!P0 SYNCS.PHASECHK.TRANS64 P0, [R2+URZ+0x38840], R3 ;  /* 0x03884003020085a7 */ /* 0x000ea4000800007f */
[----:B--2---:R-:W-:Y:S05]  /*11230*/  @!P0 BRA `(.L_x_3517) ;  /* 0xfffffffc00f08947 */ /* 0x004fea000383ffff */
[----:B------:R-:W-:Y:S05]  /*11240*/  BRA `(.L_x_3573) ;  /* 0xffffffd400247947 */ /* 0x000fea000383ffff */
.L_x_3519:
[----:B--2---:R2:W3:Y:S02]  /*11250*/  SYNCS.PHASECHK.TRANS64.TRYWAIT P0, [R2+URZ+0x38860], R3 ;  /* 0x03886003020075a7 */ /* 0x0044e4000800017f */
[----:B---3--:R-:W-:Y:S05]  /*11260*/  @!P0 NANOSLEEP.SYNCS 0x989680 ;  /* 0x009896800000895d */ /* 0x008fea0003900000 */
[----:B------:R-:W3:Y:S02]  /*11270*/  @!P0 SYNCS.PHASECHK.TRANS64 P0, [R2+URZ+0x38860], R3 ;  /* 0x03886003020085a7 */ /* 0x000ee4000800007f */
[----:B---3--:R-:W-:Y:S05]  /*11280*/  @!P0 BRA `(.L_x_3519) ;  /* 0xfffffffc00f08947 */ /* 0x008fea000383ffff */
[----:B------:R-:W-:Y:S05]  /*11290*/  BRA `(.L_x_3574) ;  /* 0xffffffd400947947 */ /* 0x000fea000383ffff */
.L_x_3524:
[----:B--2---:R2:W3:Y:S02]  /*112a0*/  SYNCS.PHASECHK.TRANS64.TRYWAIT P0, [R2+URZ+0x38840], R3 ;  /* 0x03884003020075a7 */ /* 0x0044e4000800017f */
[----:B---3--:R-:W-:Y:S05]  /*112b0*/  @!P0 NANOSLEEP.SYNCS 0x989680 ;  /* 0x009896800000895d */ /* 0x008fea0003900000 */
[----:B------:R-:W3:Y:S02]  /*112c0*/  @!P0 SYNCS.PHASECHK.TRANS64 P0, [R2+URZ+0x38840], R3 ;  /* 0x03884003020085a7 */ /* 0x000ee4000800007f */
[----:B---3--:R-:W-:Y:S05]  /*112d0*/  @!P0 BRA `(.L_x_3524) ;  /* 0xfffffffc00f08947 */ /* 0x008fea000383ffff */
[----:B------:R-:W-:Y:S05]  /*112e0*/  BRA `(.L_x_3575) ;  /* 0xffffffdc00307947 */ /* 0x000fea000383ffff */
.L_x_3526:
[----:B-1----:R1:W3:Y:S02]  /*112f0*/  SYNCS.PHASECHK.TRANS64.TRYWAIT P1, [R2+URZ+0x38860], R3 ;  /* 0x03886003020075a7 */ /* 0x0022e4000802017f */
[----:B---3--:R-:W-:Y:S05]  /*11300*/  @!P1 NANOSLEEP.SYNCS 0x989680 ;  /* 0x009896800000995d */ /* 0x008fea0003900000 */
[----:B------:R-:W3:Y:S02]  /*11310*/  @!P1 SYNCS.PHASECHK.TRANS64 P1, [R2+URZ+0x38860], R3 ;  /* 0x03886003020095a7 */ /* 0x000ee4000802007f */
[----:B---3--:R-:W-:Y:S05]  /*11320*/  @!P1 BRA `(.L_x_3526) ;  /* 0xfffffffc00f09947 */ /* 0x008fea000383ffff */
[----:B------:R-:W-:Y:S05]  /*11330*/  BRA `(.L_x_3576) ;  /* 0xffffffdc009c7947 */ /* 0x000fea000383ffff */
.L_x_3531:
[----:B---3--:R3:W4:Y:S02]  /*11340*/  SYNCS.PHASECHK.TRANS64.TRYWAIT P0, [R2+URZ+0x38840], R3 ;  /* 0x03884003020075a7 */ /* 0x008724000800017f */
[----:B----4-:R-:W-:Y:S05]  /*11350*/  @!P0 NANOSLEEP.SYNCS 0x989680 ;  /* 0x009896800000895d */ /* 0x010fea0003900000 */
[----:B------:R-:W4:Y:S02]  /*11360*/  @!P0 SYNCS.PHASECHK.TRANS64 P0, [R2+URZ+0x38840], R3 ;  /* 0x03884003020085a7 */ /* 0x000f24000800007f */
[----:B----4-:R-:W-:Y:S05]  /*11370*/  @!P0 BRA `(.L_x_3531) ;  /* 0xfffffffc00f08947 */ /* 0x010fea000383ffff */
[----:B------:R-:W-:Y:S05]  /*11380*/  BRA `(.L_x_3577) ;  /* 0xffffffe400147947 */ /* 0x000fea000383ffff */
.L_x_3533:
[----:B-1----:R1:W2:Y:S02]  /*11390*/  SYNCS.PHASECHK.TRANS64.TRYWAIT P1, [R2+URZ+0x38860], R3 ;  /* 0x03886003020075a7 */ /* 0x0022a4000802017f */
[----:B--2---:R-:W-:Y:S05]  /*113a0*/  @!P1 NANOSLEEP.SYNCS 0x989680 ;  /* 0x009896800000995d */ /* 0x004fea0003900000 */
[----:B------:R-:W2:Y:S02]  /*113b0*/  @!P1 SYNCS.PHASECHK.TRANS64 P1, [R2+URZ+0x38860], R3 ;  /* 0x03886003020095a7 */ /* 0x000ea4000802007f */
[----:B--2---:R-:W-:Y:S05]  /*113c0*/  @!P1 BRA `(.L_x_3533) ;  /* 0xfffffffc00f09947 */ /* 0x004fea000383ffff */
[----:B------:R-:W-:Y:S05]  /*113d0*/  BRA `(.L_x_3578) ;  /* 0xffffffe400847947 */ /* 0x000fea000383ffff */
.L_x_3538:
        /* <DEDUP_REMOVED lines=8> */
.L_x_3580:
[----:B------:R-:W-:Y:S05]  /*11460*/  BSYNC B0 ;  /* 0x0000000000007941 */ /* 0x000fea0003800000 */
.L_x_3579:
        /* <DEDUP_REMOVED lines=8> */
.L_x_3581:
[----:B------:R-:W-:Y:S01]  /*114f0*/  IMAD.MOV.U32 R5, RZ, RZ, R14 ;  /* 0x000000ffff057224 */ /* 0x000fe200078e000e */
[----:B------:R-:W-:Y:S06]  /*11500*/  BRA `(.L_x_3582) ;  /* 0xffffffe800d47947 */ /* 0x000fec000383ffff */
.L_x_3541:
        /* <DEDUP_REMOVED lines=8> */
.L_x_3584:
[----:B------:R-:W-:Y:S05]  /*11590*/  BSYNC B0 ;  /* 0x0000000000007941 */ /* 0x000fea0003800000 */
.L_x_3583:
        /* <DEDUP_REMOVED lines=10> */
.L_x_3585:
        /* <DEDUP_REMOVED lines=8> */
.L_x_3586:
        /* <DEDUP_REMOVED lines=8> */
.L_x_3587:
        /* <DEDUP_REMOVED lines=8> */
.L_x_3588:
        /* <DEDUP_REMOVED lines=8> */
.L_x_3589:
[----:B------:R-:W-:Y:S05]  /*11840*/  BRA `(.L_x_3590) ;  /* 0xffffffe8009c7947 */ /* 0x000fea000383ffff */
.L_x_3546:
[----:B------:R-:W-:Y:S01]  /*11850*/  BSSY B0, `(.L_x_3591) ;  /* 0x0000008000007945 */ /* 0x000fe20003800000 */
[----:B-----5:R-:W-:Y:S01]  /*11860*/  IMAD.MOV.U32 R13, RZ, RZ, R17 ;  /* 0x000000ffff0d7224 */ /* 0x020fe200078e0011 */
[----:B-1----:R-:W-:Y:S01]  /*11870*/  MOV R12, 0x1 ;  /* 0x00000001000c7802 */ /* 0x002fe20000000f00 */
[----:B------:R-:W-:Y:S02]  /*11880*/  IMAD.MOV.U32 R11, RZ, RZ, RZ ;  /* 0x000000ffff0b7224 */ /* 0x000fe400078e00ff */
[----:B------:R-:W-:-:S07]  /*11890*/  IMAD.MOV.U32 R15, RZ, RZ, -0x1 ;  /* 0xffffffffff0f7424 */ /* 0x000fce00078e00ff */
[----:B0-2---:R-:W-:Y:S05]  /*118a0*/  WARPSYNC.COLLECTIVE R15, `(.L_x_3592) ;  /* 0x000000000f087348 */ /* 0x005fea0003c00000 */
[----:B------:R1:W3:Y:S02]  /*118b0*/  SHFL.UP P6, R14, R13, R12, R11 ;  /* 0x0400000c0d0e7389 */ /* 0x0002e400000c000b */
[----:B0123--:R-:W-:Y:S01]  /*118c0*/  ENDCOLLECTIVE ;  /* 0x000000000000791b */ /* 0x00ffe20003800000 */
.L_x_3592:
[----:B------:R-:W-:Y:S05]  /*118d0*/  BSYNC B0 ;  /* 0x0000000000007941 */ /* 0x000fea0003800000 */
.L_x_3591:
        /* <DEDUP_REMOVED lines=10> */
.L_x_3593:
        /* <DEDUP_REMOVED lines=8> */
.L_x_3594:
        /* <DEDUP_REMOVED lines=8> */
.L_x_3595:
        /* <DEDUP_REMOVED lines=8> */
.L_x_3596:
        /* <DEDUP_REMOVED lines=8> */
.L_x_3597:
[----:B------:R-:W-:Y:S05]  /*11b80*/  BRA `(.L_x_3598) ;  /* 0xffffffe800847947 */ /* 0x000fea000383ffff */
.L_x_3548:
[----:B------:R-:W-:Y:S01]  /*11b90*/  BSSY B0, `(.L_x_3599) ;  /* 0x0000006000007945 */ /* 0x000fe20003800000 */
[----:B------:R-:W-:Y:S02]  /*11ba0*/  PLOP3.LUT P6, PT, P6, PT, PT, 0x8, 0x0 ;  /* 0x000000000000781c */ /* 0x000fe400037ce170 */
[----:B------:R-:W-:-:S11]  /*11bb0*/  MOV R15, 0xffffffff ;  /* 0xffffffff000f7802 */ /* 0x000fd60000000f00 */
[----:B01----:R-:W-:Y:S05]  /*11bc0*/  WARPSYNC.COLLECTIVE R15, `(.L_x_3600) ;  /* 0x000000000f087348 */ /* 0x003fea0003c00000 */
[----:B------:R-:W-:Y:S01]  /*11bd0*/  VOTE.ANY R14, PT, P6 ;  /* 0x00000000000e7806 */ /* 0x000fe200030e0100 */
[----:B01----:R-:W-:Y:S06]  /*11be0*/  ENDCOLLECTIVE ;  /* 0x000000000000791b */ /* 0x003fec0003800000 */
.L_x_3600:
[----:B------:R-:W-:Y:S05]  /*11bf0*/  BSYNC B0 ;  /* 0x0000000000007941 */ /* 0x000fea0003800000 */
.L_x_3599:
        /* <DEDUP_REMOVED lines=9> */
.L_x_3601:
[----:B------:R-:W-:Y:S01]  /*11c90*/  IMAD.MOV.U32 R17, RZ, RZ, R14 ;  /* 0x000000ffff117224 */ /* 0x000fe200078e000e */
[----:B------:R-:W-:Y:S06]  /*11ca0*/  BRA `(.L_x_3602) ;  /* 0xffffffe800747947 */ /* 0x000fec000383ffff */
.L_x_3550:
[----:B------:R-:W-:Y:S01]  /*11cb0*/  BSSY B0, `(.L_x_3603) ;  /* 0x0000007000007945 */ /* 0x000fe20003800000 */
[----:B------:R-:W-:Y:S01]  /*11cc0*/  IMAD.MOV.U32 R13, RZ, RZ, R3 ;  /* 0x000000ffff0d7224 */ /* 0x000fe200078e0003 */
[----:B------:R-:W-:Y:S01]  /*11cd0*/  MOV R11, 0x1f ;  /* 0x0000001f000b7802 */ /* 0x000fe20000000f00 */
[----:B------:R-:W-:-:S07]  /*11ce0*/  IMAD.MOV.U32 R15, RZ, RZ, -0x1 ;  /* 0xffffffffff0f7424 */ /* 0x000fce00078e00ff */
[----:B0-23--:R-:W-:Y:S05]  /*11cf0*/  WARPSYNC.COLLECTIVE R15, `(.L_x_3604) ;  /* 0x000000000f087348 */ /* 0x00dfea0003c00000 */
[----:B------:R1:W4:Y:S02]  /*11d00*/  SHFL.IDX P6, R14, R13, R12, R11 ;  /* 0x0000000c0d0e7389 */ /* 0x00032400000c000b */
[----:B01234-:R-:W-:Y:S01]  /*11d10*/  ENDCOLLECTIVE ;  /* 0x000000000000791b */ /* 0x01ffe20003800000 */
.L_x_3604:
[----:B------:R-:W-:Y:S05]  /*11d20*/  BSYNC B0 ;  /* 0x0000000000007941 */ /* 0x000fea0003800000 */
.L_x_3603:
[----:B------:R-:W-:Y:S05]  /*11d30*/  BRA `(.L_x_3549) ;  /* 0xffffffe8006c7947 */ /* 0x000fea000383ffff */
.L_x_3553:
[----:B0-----:R0:W4:Y:S02]  /*11d40*/  SYNCS.PHASECHK.TRANS64.TRYWAIT P0, [R0+URZ+0x38820], R3 ;  /* 0x03882003000075a7 */ /* 0x001124000800017f */
[----:B----4-:R-:W-:Y:S05]  /*11d50*/  @!P0 NANOSLEEP.SYNCS 0x989680 ;  /* 0x009896800000895d */ /* 0x010fea0003900000 */
[----:B------:R-:W4:Y:S02]  /*11d60*/  @!P0 SYNCS.PHASECHK.TRANS64 P0, [R0+URZ+0x38820], R3 ;  /* 0x03882003000085a7 */ /* 0x000f24000800007f */
[----:B----4-:R-:W-:Y:S05]  /*11d70*/  @!P0 BRA `(.L_x_3553) ;  /* 0xfffffffc00f08947 */ /* 0x010fea000383ffff */
[----:B------:R-:W-:Y:S05]  /*11d80*/  BRA `(.L_x_3605) ;  /* 0xffffffec00547947 */ /* 0x000fea000383ffff */
.L_x_3554:
[----:B---3--:R-:W3:Y:S01]  /*11d90*/  S2R R2, SR_TID.X ;  /* 0x0000000000027919 */ /* 0x008ee20000002100 */
[----:B------:R-:W-:Y:S01]  /*11da0*/  BSSY B0, `(.L_x_3606) ;  /* 0x000000a000007945 */ /* 0x000fe20003800000 */
[----:B-1----:R-:W-:Y:S01]  /*11db0*/  IMAD.MOV.U32 R12, RZ, RZ, RZ ;  /* 0x000000ffff0c7224 */ /* 0x002fe200078e00ff */
[----:B------:R-:W-:Y:S01]  /*11dc0*/  MOV R11, 0x1f ;  /* 0x0000001f000b7802 */ /* 0x000fe20000000f00 */
[----:B------:R-:W-:Y:S01]  /*11dd0*/  IMAD.MOV.U32 R15, RZ, RZ, -0x1 ;  /* 0xffffffffff0f7424 */ /* 0x000fe200078e00ff */
[----:B---3--:R-:W-:-:S04]  /*11de0*/  SHF.R.U32.HI R2, RZ, 0x5, R2 ;  /* 0x00000005ff027819 */ /* 0x008fc80000011602 */
[----:B------:R-:W-:-:S05]  /*11df0*/  LOP3.LUT R2, R2, 0x3, RZ, 0xc0, !PT ;  /* 0x0000000302027812 */ /* 0x000fca00078ec0ff */
[----:B------:R-:W-:-:S07]  /*11e00*/  IMAD.MOV.U32 R13, RZ, RZ, R2 ;  /* 0x000000ffff0d7224 */ /* 0x000fce00078e0002 */
[----:B0-2---:R-:W-:Y:S05]  /*11e10*/  WARPSYNC.COLLECTIVE R15, `(.L_x_3607) ;  /* 0x000000000f087348 */ /* 0x005fea0003c00000 */
[----:B------:R1:W3:Y:S02]  /*11e20*/  SHFL.IDX P6, R14, R13, R12, R11 ;  /* 0x0000000c0d0e7389 */ /* 0x0002e400000c000b */
[----:B0123--:R-:W-:Y:S01]  /*11e30*/  ENDCOLLECTIVE ;  /* 0x000000000000791b */ /* 0x00ffe20003800000 */
.L_x_3607:
[----:B------:R-:W-:Y:S05]  /*11e40*/  BSYNC B0 ;  /* 0x0000000000007941 */ /* 0x000fea0003800000 */
.L_x_3606:
[----:B------:R-:W-:Y:S05]  /*11e50*/  BRA `(.L_x_3608) ;  /* 0xffffffec00387947 */ /* 0x000fea000383ffff */
.L_x_3557:
[----:B------:R-:W-:Y:S01]  /*11e60*/  BSSY B1, `(.L_x_3609) ;  /* 0x0000006000017945 */ /* 0x000fe20003800000 */
[----:B------:R-:W-:-:S07]  /*11e70*/  IMAD.MOV.U32 R15, RZ, RZ, -0x1 ;  /* 0xffffffffff0f7424 */ /* 0x000fce00078e00ff */
[----:B0123--:R-:W-:Y:S05]  /*11e80*/  WARPSYNC.COLLECTIVE R15, `(.L_x_3610) ;  /* 0x000000000f0c7348 */ /* 0x00ffea0003c00000 */
[----:B------:R-:W-:Y:S02]  /*11e90*/  ELECT P6, UR62, PT ;  /* 0x00000000003e782f */ /* 0x000fe400038c0000 */
[----:B------:R-:W-:Y:S01]  /*11ea0*/  MOV R14, UR62 ;  /* 0x0000003e000e7c02 */ /* 0x000fe20008000f00 */
[----:B0123--:R-:W-:Y:S10]  /*11eb0*/  ENDCOLLECTIVE ;  /* 0x000000000000791b */ /* 0x00fff40003800000 */
.L_x_3610:
[----:B------:R-:W-:Y:S05]  /*11ec0*/  BSYNC B1 ;  /* 0x0000000000017941 */ /* 0x000fea0003800000 */
.L_x_3609:
[----:B------:R-:W-:Y:S05]  /*11ed0*/  BRA `(.L_x_3611) ;  /* 0xffffffec00307947 */ /* 0x000fea000383ffff */
.L_x_3558:
[----:B0-----:R0:W2:Y:S02]  /*11ee0*/  SYNCS.PHASECHK.TRANS64.TRYWAIT P0, [R6+URZ], R5 ;  /* 0x00000005060075a7 */ /* 0x0010a4000800017f */
[----:B--2---:R-:W-:Y:S05]  /*11ef0*/  @!P0 NANOSLEEP.SYNCS 0x989680 ;  /* 0x009896800000895d */ /* 0x004fea0003900000 */
[----:B------:R-:W2:Y:S02]  /*11f00*/  @!P0 SYNCS.PHASECHK.TRANS64 P0, [R6+URZ], R5 ;  /* 0x00000005060085a7 */ /* 0x000ea4000800007f */
[----:B--2---:R-:W-:Y:S05]  /*11f10*/  @!P0 BRA `(.L_x_3558) ;  /* 0xfffffffc00f08947 */ /* 0x004fea000383ffff */
[----:B------:R-:W-:Y:S05]  /*11f20*/  BRA `(.L_x_3612) ;  /* 0xffffffec00587947 */ /* 0x000fea000383ffff */
.L_x_3559:
[----:B--2---:R2:W3:Y:S02]  /*11f30*/  SYNCS.PHASECHK.TRANS64.TRYWAIT P0, [R7+URZ], R2 ;  /* 0x00000002070075a7 */ /* 0x0044e4000800017f */
[----:B---3--:R-:W-:Y:S05]  /*11f40*/  @!P0 NANOSLEEP.SYNCS 0x989680 ;  /* 0x009896800000895d */ /* 0x008fea0003900000 */
[----:B------:R-:W3:Y:S02]  /*11f50*/  @!P0 SYNCS.PHASECHK.TRANS64 P0, [R7+URZ], R2 ;  /* 0x00000002070085a7 */ /* 0x000ee4000800007f */
[----:B---3--:R-:W-:Y:S05]  /*11f60*/  @!P0 BRA `(.L_x_3559) ;  /* 0xfffffffc00f08947 */ /* 0x008fea000383ffff */
[----:B------:R-:W-:Y:S05]  /*11f70*/  BRA `(.L_x_3613) ;  /* 0xffffffec00587947 */ /* 0x000fea000383ffff */
.L_x_3560:
[----:B---3--:R3:W4:Y:S02]  /*11f80*/  SYNCS.PHASECHK.TRANS64.TRYWAIT P0, [R4+URZ], R5 ;  /* 0x00000005040075a7 */ /* 0x008724000800017f */
[----:B----4-:R-:W-:Y:S05]  /*11f90*/  @!P0 NANOSLEEP.SYNCS 0x989680 ;  /* 0x009896800000895d */ /* 0x010fea0003900000 */
[----:B------:R-:W4:Y:S02]  /*11fa0*/  @!P0 SYNCS.PHASECHK.TRANS64 P0, [R4+URZ], R5 ;  /* 0x00000005040085a7 */ /* 0x000f24000800007f */
[----:B----4-:R-:W-:Y:S05]  /*11fb0*/  @!P0 BRA `(.L_x_3560) ;  /* 0xfffffffc00f08947 */ /* 0x010fea000383ffff */
[----:B------:R-:W-:Y:S05]  /*11fc0*/  BRA `(.L_x_3614) ;  /* 0xffffffec004c7947 */ /* 0x000fea000383ffff */
.L_x_3615:
        /* <DEDUP_REMOVED lines=11> */
.L_x_11945:


//--------------------- .text._ZN7cutlass13device_kernelIN5flash11enable_sm90INS1_16FlashAttnFwdSm90INS1_25CollectiveMainloopFwdSm90ILi2EN4cute5tupleIJNS5_1CILi1EEES8_S8_EEENS6_IJNS7_ILi64EEESA_SA_EEELi512ENS_10bfloat16_tEfNS_4arch4Sm90ELb0ELb0ELb1ELb1ELb0ELb1ELb1ELb0ELb0ELb0ELb0ELb0EEENS1_21CollectiveEpilogueFwdINS6_IJSA_NS7_ILi512EEESA_EEES9_SC_SE_Li256ELb1ELb0ELb0ELb0EEENS1_36VarlenDynamicPersistentTileSchedulerILi64ELi64ELi256ELi32ELb0ELb0ELb1ELb0ELb1ELb1EEEEEEEEEvNT_6ParamsE --------------------------
	.section	.text._ZN7cutlass13device_kernelIN5flash11enable_sm90INS1_16FlashAttnFwdSm90INS1_25CollectiveMainloopFwdSm90ILi2EN4cute5tupleIJNS5_1CILi1EEES8_S8_EEENS6_IJNS7_ILi64EEESA_SA_EEELi512ENS_10bfloat16_tEfNS_4arch4Sm90ELb0ELb0ELb1ELb1ELb0ELb1ELb1ELb0ELb0ELb0ELb0ELb0EEENS1_21CollectiveEpilogueFwdINS6_IJSA_NS7_ILi512EEESA_EEES9_SC_SE_Li256ELb1ELb0ELb0ELb0EEENS1_36VarlenDynamicPersistentTileSchedulerILi64ELi64ELi256ELi32ELb0ELb0ELb1ELb0ELb1ELb1EEEEEEEEEvNT_6ParamsE,"ax",@progbits
	.align	128
.text._ZN7cutlass13device_kernelIN5flash11enable_sm90INS1_16FlashAttnFwdSm90INS1_25CollectiveMainloopFwdSm90ILi2EN4cute5tupleIJNS5_1CILi1EEES8_S8_EEENS6_IJNS7_ILi64EEESA_SA_EEELi512ENS_10bfloat16_tEfNS_4arch4Sm90ELb0ELb0ELb1ELb1ELb0ELb1ELb1ELb0ELb0ELb0ELb0ELb0EEENS1_21CollectiveEpilogueFwdINS6_IJSA_NS7_ILi512EEESA_EEES9_SC_SE_Li256ELb1ELb0ELb0ELb0EEENS1_36VarlenDynamicPersistentTileSchedulerILi64ELi64ELi256ELi32ELb0ELb0ELb1ELb0ELb1ELb1EEEEEEEEEvNT_6ParamsE:
        .type           _ZN7cutlass13device_kernelIN5flash11enable_sm90INS1_16FlashAttnFwdSm90INS1_25CollectiveMainloopFwdSm90ILi2EN4cute5tupleIJNS5_1CILi1EEES8_S8_EEENS6_IJNS7_ILi64EEESA_SA_EEELi512ENS_10bfloat16_tEfNS_4arch4Sm90ELb0ELb0ELb1ELb1ELb0ELb1ELb1ELb0ELb0ELb0ELb0ELb0EEENS1_21CollectiveEpilogueFwdINS6_IJSA_NS7_ILi512EEESA_EEES9_SC_SE_Li256ELb1ELb0ELb0ELb0EEENS1_36VarlenDynamicPersistentTileSchedulerILi64ELi64ELi256ELi32ELb0ELb0ELb1ELb0ELb1ELb1EEEEEEEEEvNT_6ParamsE,@function
        .size           _ZN7cutlass13device_kernelIN5flash11enable_sm90INS1_16FlashAttnFwdSm90INS1_25CollectiveMainloopFwdSm90ILi2EN4cute5tupleIJNS5_1CILi1EEES8_S8_EEENS6_IJNS7_ILi64EEESA_SA_EEELi512ENS_10bfloat16_tEfNS_4arch4Sm90ELb0ELb0ELb1ELb1ELb0ELb1ELb1ELb0ELb0ELb0ELb0ELb0EEENS1_21CollectiveEpilogueFwdINS6_IJSA_NS7_ILi512EEESA_EEES9_SC_SE_Li256ELb1ELb0ELb0ELb0EEENS1_36VarlenDynamicPersistentTileSchedulerILi64ELi64ELi256ELi32ELb0ELb0ELb1ELb0ELb1ELb1EEEEEEEEEvNT_6ParamsE,(.L_x_11946 - _ZN7cutlass13device_kernelIN5flash11enable_sm90INS1_16FlashAttnFwdSm90INS1_25CollectiveMainloopFwdSm90ILi2EN4cute5tupleIJNS5_1CILi1EEES8_S8_EEENS6_IJNS7_ILi64EEESA_SA_EEELi512ENS_10bfloat16_tEfNS_4arch4Sm90ELb0ELb0ELb1ELb1ELb0ELb1ELb1ELb0ELb0ELb0ELb0ELb0EEENS1_21CollectiveEpilogueFwdINS6_IJSA_NS7_ILi512EEESA_EEES9_SC_SE_Li256ELb1ELb0ELb0ELb0EEENS1_36VarlenDynamicPersistentTileSchedulerILi64ELi64ELi256ELi32ELb0ELb0ELb1ELb0ELb1ELb1EEEEEEEEEvNT_6ParamsE)
        .other          _ZN7cutlass13device_kernelIN5flash11enable_sm90INS1_16FlashAttnFwdSm90INS1_25CollectiveMainloopFwdSm90ILi2EN4cute5tupleIJNS5_1CILi1EEES8_S8_EEENS6_IJNS7_ILi64EEESA_SA_EEELi512ENS_10bfloat16_tEfNS_4arch4Sm90ELb0ELb0ELb1ELb1ELb0ELb1ELb1ELb0ELb0ELb0ELb0ELb0EEENS1_21CollectiveEpilogueFwdINS6_IJSA_NS7_ILi512EEESA_EEES9_SC_SE_Li256ELb1ELb0ELb0ELb0EEENS1_36VarlenDynamicPersistentTileSchedulerILi64ELi64ELi256ELi32ELb0ELb0ELb1ELb0ELb1ELb1EEEEEEEEEvNT_6ParamsE,@"STO_CUDA_ENTRY STV_DEFAULT"
_ZN7cutlass13device_kernelIN5flash11enable_sm90INS1_16FlashAttnFwdSm90INS1_25CollectiveMainloopFwdSm90ILi2EN4cute5tupleIJNS5_1CILi1EEES8_S8_EEENS6_IJNS7_ILi64EEESA_SA_EEELi512ENS_10bfloat16_tEfNS_4arch4Sm90ELb0ELb0ELb1ELb1ELb0ELb1ELb1ELb0ELb0ELb0ELb0ELb0EEENS1_21CollectiveEpilogueFwdINS6_IJSA_NS7_ILi512EEESA_EEES9_SC_SE_Li256ELb1ELb0ELb0ELb0EEENS1_36VarlenDynamicPersistentTileSchedulerILi64ELi64ELi256ELi32ELb0ELb0ELb1ELb0ELb1ELb1EEEEEEEEEvNT_6ParamsE:
        /* <DEDUP_REMOVED lines=16> */
[----:B------:R-:W-:Y:S02]  /*0100*/  UIADD3 UR4, UP5, UR4, 0x670, URZ ;  /* 0x0000067004047890 */ /* 0x000fe4000ffbe03f */
[----:B------:R-:W-:Y:S02]  /*0110*/  UIADD3.X UR9, URZ, UR5, URZ, UP1, !UPT ;  /* 0x000000053f097290 */ /* 0x000fe40008ffe43f */
[----:B------:R-:W-:Y:S02]  /*0120*/  UIADD3.X UR11, URZ, UR5, URZ, UP2, !UPT ;  /* 0x000000053f0b7290 */ /* 0x000fe400097fe43f */
[----:B------:R-:W-:Y:S01]  /*0130*/  UIADD3.X UR13, URZ, UR5, URZ, UP3, !UPT ;  /* 0x000000053f0d7290 */ /* 0x000fe20009ffe43f */
[----:B------:R0:W-:Y:S01]  /*0140*/  UTMACCTL.PF [UR6] ;  /* 0x00000000060079b9 */ /* 0x0001e20008040000 */
[----:B------:R-:W-:-:S03]  /*0150*/  UIADD3.X UR15, URZ, UR5, URZ, UP4, !UPT ;  /* 0x000000053f0f7290 */ /* 0x000fc6000a7fe43f */
[----:B------:R0:W-:Y:S01]  /*0160*/  UTMACCTL.PF [UR8] ;  /* 0x00000000080079b9 */ /* 0x0001e20008040000 */
[----:B------:R-:W-:Y:S01]  /*0170*/  UIADD3.X UR5, URZ, UR5, URZ, UP5, !UPT ;  /* 0x000000053f057290 */ /* 0x000fe2000affe43f */
[----:B------:R0:W-:Y:S02]  /*0180*/  UTMACCTL.PF [UR10] ;  /* 0x000000000a0079b9 */ /* 0x0001e40008040000 */
[----:B------:R0:W-:Y:S02]  /*0190*/  UTMACCTL.PF [UR12] ;  /* 0x000000000c0079b9 */ /* 0x0001e40008040000 */
[----:B------:R0:W-:Y:S04]  /*01a0*/  UTMACCTL.PF [UR14] ;  /* 0x000000000e0079b9 */ /* 0x0001e80008040000 */
[----:B------:R0:W-:Y:S02]  /*01b0*/  UTMACCTL.PF [UR4] ;  /* 0x00000000040079b9 */ /* 0x0001e40008040000 */
[----:B0-----:R-:W-:Y:S01]  /*01c0*/  NOP ;  /* 0x0000000000007918 */ /* 0x001fe20000000000 */
.L_x_3617:
[----:B------:R-:W-:Y:S05]  /*01d0*/  BSYNC B0 ;  /* 0x0000000000007941 */ /* 0x000fea0003800000 */
.L_x_3616:
        /* <DEDUP_REMOVED lines=14> */
[----:B-1----:R0:W-:Y:S01]  /*02c0*/  STL [R1+0x4], R3 ;  /* 0x0000040301007387 */ /* 0x0021e20000100800 */
        /* <DEDUP_REMOVED lines=24> */
.L_x_3618:
        /* <DEDUP_REMOVED lines=22> */
.L_x_3619:
        /* <DEDUP_REMOVED lines=18> */
.L_x_3620:
        /* <DEDUP_REMOVED lines=22> */
.L_x_3621:
        /* <DEDUP_REMOVED lines=22> */
.L_x_3622:
        /* <DEDUP_REMOVED lines=9> */
.L_x_3625:
        /* <DEDUP_REMOVED lines=41> */
[----:B------:R-:W-:-:S04]  /*0cb0*/  SHF.R.S32.HI R8, RZ, 0x1f, R6 ;  /* 0x0000001fff087819 */ /* 0x000fc80000011406 */
[----:B------:R-:W-:Y:S02]  /*0cc0*/  LEA.HI R8, R8, R7, RZ, 0x3 ;  /* 0x0000000708087211 */ /* 0x000fe400078f18ff */
[----:B------:R-:W-:Y:S02]  /*0cd0*/  LEA.HI R13, R12, R189, RZ, 0x2 ;  /* 0x000000bd0c0d7211 */ /* 0x000fe400078f10ff */
[----:B------:R-:W-:Y:S02]  /*0ce0*/  LOP3.LUT R8, R8, 0xfffffff8, RZ, 0xc0, !PT ;  /* 0xfffffff808087812 */ /* 0x000fe400078ec0ff */
[----:B------:R-:W-:Y:S02]  /*0cf0*/  LOP3.LUT R12, R10, 0xfffffff8, RZ, 0xc0, !PT ;  /* 0xfffffff80a0c7812 */ /* 0x000fe400078ec0ff */
[----:B------:R-:W-:Y:S01]  /*0d00*/  SHF.R.S32.HI R216, RZ, 0x7, R3 ;  /* 0x00000007ffd87819 */ /* 0x000fe20000011403 */
[----:B------:R-:W-:Y:S01]  /*0d10*/  IMAD.IADD R8, R7, 0x1, -R8 ;  /* 0x0000000107087824 */ /* 0x000fe200078e0a08 */
[----:B------:R-:W-:-:S02]  /*0d20*/  LOP3.LUT R16, R13, 0x3ffffc, RZ, 0xc0, !PT ;  /* 0x003ffffc0d107812 */ /* 0x000fc400078ec0ff */
[----:B------:R-:W-:Y:S01]  /*0d30*/  LOP3.LUT R7, R6, 0x7ffffffc, RZ, 0xc0, !PT ;  /* 0x7ffffffc06077812 */ /* 0x000fe200078ec0ff */
[----:B------:R-:W-:Y:S01]  /*0d40*/  IMAD.IADD R12, R9, 0x1, -R12 ;  /* 0x00000001090c7824 */ /* 0x000fe200078e0a0c */
[----:B------:R-:W-:Y:S01]  /*0d50*/  LEA.HI R5, R5, R4, RZ, 0x5 ;  /* 0x0000000405057211 */ /* 0x000fe200078f28ff */
[----:B------:R-:W-:Y:S02]  /*0d60*/  IMAD R13, R216, 0x100, R9 ;  /* 0x00000100d80d7824 */ /* 0x000fe400078e0209 */
[----:B------:R-:W-:Y:S02]  /*0d70*/  IMAD.IADD R16, R189, 0x1, -R16 ;  /* 0x00000001bd107824 */ /* 0x000fe400078e0a10 */
[----:B------:R-:W-:Y:S01]  /*0d80*/  IMAD.IADD R7, R4, 0x1, -R7 ;  /* 0x0000000104077824 */ /* 0x000fe200078e0a07 */
[CC--:B------:R-:W-:Y:S01]  /*0d90*/  LEA.HI R4, R0.reuse, R231.reuse, RZ, 0x3 ;  /* 0x000000e700047211 */ /* 0x0c0fe200078f18ff */
[----:B------:R-:W-:Y:S01]  /*0da0*/  IMAD.IADD R14, R11, 0x1, -R14 ;  /* 0x000000010b0e7824 */ /* 0x000fe200078e0a0e */
[----:B------:R-:W-:Y:S01]  /*0db0*/  LEA.HI R0, R0, R231, RZ, 0x2 ;  /* 0x000000e700007211 */ /* 0x000fe200078f10ff */
[----:B------:R-:W-:Y:S01]  /*0dc0*/  IMAD.SHL.U32 R9, R12, 0x40, RZ ;  /* 0x000000400c097824 */ /* 0x000fe200078e00ff */
[----:B------:R-:W-:Y:S01]  /*0dd0*/  LEA R13, R16, R13, 0x4 ;  /* 0x0000000d100d7211 */ /* 0x000fe200078e20ff */
[----:B------:R-:W-:Y:S01]  /*0de0*/  IMAD.SHL.U32 R14, R14, 0x8, RZ ;  /* 0x000000080e0e7824 */ /* 0x000fe200078e00ff */
[----:B------:R-:W-:Y:S01]  /*0df0*/  SHF.R.S32.HI R22, RZ, 0x2, R0 ;  /* 0x00000002ff167819 */ /* 0x000fe20000011400 */
[----:B------:R-:W-:Y:S01]  /*0e00*/  IMAD.SHL.U32 R10, R10, 0x40, RZ ;  /* 0x000000400a0a7824 */ /* 0x000fe200078e00ff */
[----:B------:R-:W-:Y:S01]  /*0e10*/  LOP3.LUT R9, R9, 0x1c0, RZ, 0xc0, !PT ;  /* 0x000001c009097812 */ /* 0x000fe200078ec0ff */
[--C-:B------:R-:W-:Y:S01]  /*0e20*/  IMAD.U32 R228, R13, 0x40, R14.reuse ;  /* 0x000000400de47824 */ /* 0x100fe200078e000e */
[----:B------:R-:W-:Y:S01]  /*0e30*/  SHF.R.S32.HI R5, RZ, 0x5, R5 ;  /* 0x00000005ff057819 */ /* 0x000fe20000011405 */
[----:B------:R-:W-:Y:S01]  /*0e40*/  VIADD R233, R22, 0x20 ;  /* 0x0000002016e97836 */ /* 0x000fe20000000000 */
[----:B------:R-:W-:-:S02]  /*0e50*/  LOP3.LUT R14, R9, 0x8, R14, 0xf8, !PT ;  /* 0x00000008090e7812 */ /* 0x000fc400078ef80e */
[----:B------:R-:W-:Y:S02]  /*0e60*/  SHF.R.U32.HI R9, RZ, 0x3, R9 ;  /* 0x00000003ff097819 */ /* 0x000fe40000011609 */
[----:B------:R-:W-:Y:S01]  /*0e70*/  LOP3.LUT R10, R10, 0x7ffffe00, RZ, 0xc0, !PT ;  /* 0x7ffffe000a0a7812 */ /* 0x000fe200078ec0ff */
[----:B------:R-:W-:Y:S01]  /*0e80*/  IMAD R188, R5, 0x10, R8 ;  /* 0x0000001005bc7824 */ /* 0x000fe200078e0208 */
[----:B------:R-:W-:Y:S02]  /*0e90*/  LOP3.LUT R214, R0, 0xfffffffc, RZ, 0xc0, !PT ;  /* 0xfffffffc00d67812 */ /* 0x000fe400078ec0ff */
[----:B------:R-:W-:Y:S01]  /*0ea0*/  SHF.R.S32.HI R5, RZ, 0x1f, R0 ;  /* 0x0000001fff057819 */ /* 0x000fe20000011400 */
[----:B------:R-:W-:Y:S01]  /*0eb0*/  IMAD R10, R189, 0x400, R10 ;  /* 0x00000400bd0a7824 */ /* 0x000fe200078e020a */
[----:B------:R-:W-:Y:S02]  /*0ec0*/  LOP3.LUT R9, R14, R9, RZ, 0x3c, !PT ;  /* 0x000000090e097212 */ /* 0x000fe400078e3cff */
[----:B------:R-:W-:Y:S01]  /*0ed0*/  SHF.R.S32.HI R0, RZ, 0x1f, R233 ;  /* 0x0000001fff007819 */ /* 0x000fe200000114e9 */
[----:B------:R-:W-:Y:S01]  /*0ee0*/  IMAD.IADD R214, R231, 0x1, -R214 ;  /* 0x00000001e7d67824 */ /* 0x000fe200078e0ad6 */
[----:B------:R-:W-:Y:S01]  /*0ef0*/  R2P PR, R12, 0x6 ;  /* 0x000000060c007804 */ /* 0x000fe20000000000 */
[----:B------:R-:W-:Y:S01]  /*0f00*/  IMAD.IADD R9, R10, 0x1, R9 ;  /* 0x000000010a097824 */ /* 0x000fe200078e0209 */
[----:B------:R-:W-:Y:S01]  /*0f10*/  LEA.HI R0, R0, R233, RZ, 0x3 ;  /* 0x000000e900007211 */ /* 0x000fe200078f18ff */
[----:B------:R-:W-:Y:S01]  /*0f20*/  IMAD.SHL.U32 R218, R233, 0x40, RZ ;  /* 0x00000040e9da7824 */ /* 0x000fe200078e00ff */
[----:B------:R-:W-:Y:S01]  /*0f30*/  LEA.HI R3, R3, R216, RZ, 0x1 ;  /* 0x000000d803037211 */ /* 0x000fe200078f08ff */
[----:B------:R-:W-:Y:S01]  /*0f40*/  IMAD.SHL.U32 R16, R214, 0x8, RZ ;  /* 0x00000008d6107824 */ /* 0x000fe200078e00ff */
[----:B------:R-:W-:Y:S01]  /*0f50*/  LEA R194, R9, R2, 0x1 ;  /* 0x0000000209c27211 */ /* 0x000fe200078e08ff */
[----:B------:R-:W-:Y:S01]  /*0f60*/  IMAD.SHL.U32 R219, R0, 0x40, RZ ;  /* 0x0000004000db7824 */ /* 0x000fe200078e00ff */
[----:B------:R-:W-:Y:S01]  /*0f70*/  LOP3.LUT R218, R218, 0x1c0, RZ, 0xc0, !PT ;  /* 0x000001c0dada7812 */ /* 0x000fe200078ec0ff */
[----:B------:R-:W-:Y:S01]  /*0f80*/  IMAD.MOV.U32 R196, RZ, RZ, 0x20 ;  /* 0x00000020ffc47424 */ /* 0x000fe200078e00ff */
[----:B------:R-:W-:Y:S01]  /*0f90*/  SHF.R.S32.HI R192, RZ, 0x3, R4 ;  /* 0x00000003ffc07819 */ /* 0x000fe20000011404 */
[----:B------:R-:W-:Y:S01]  /*0fa0*/  VIADD R201, R194, 0x36400 ;  /* 0x00036400c2c97836 */ /* 0x000fe20000000000 */
[----:B------:R-:W-:-:S02]  /*0fb0*/  LOP3.LUT R4, R4, 0x1ffffff8, RZ, 0xc0, !PT ;  /* 0x1ffffff804047812 */ /* 0x000fc400078ec0ff */
[----:B------:R-:W-:Y:S02]  /*0fc0*/  LEA.HI R5, R5, R22, RZ, 0x3 ;  /* 0x0000001605057211 */ /* 0x000fe400078f18ff */
[----:B------:R-:W-:Y:S02]  /*0fd0*/  LOP3.LUT R3, R3, 0xfffffe, RZ, 0xc0, !PT ;  /* 0x00fffffe03037812 */ /* 0x000fe400078ec0ff */
[----:B------:R-:W-:Y:S02]  /*0fe0*/  LOP3.LUT R0, R218, 0x38, R16, 0xf8, !PT ;  /* 0x00000038da007812 */ /* 0x000fe400078ef810 */
[----:B------:R-:W-:Y:S02]  /*0ff0*/  SHF.R.U32.HI R232, RZ, 0x3, R218 ;  /* 0x00000003ffe87819 */ /* 0x000fe400000116da */
[----:B------:R-:W-:Y:S01]  /*1000*/  LOP3.LUT R219, R219, 0xfffffe00, RZ, 0xc0, !PT ;  /* 0xfffffe00dbdb7812 */ /* 0x000fe200078ec0ff */
[----:B------:R-:W-:Y:S01]  /*1010*/  VIADD R195, R194, 0x36440 ;  /* 0x00036440c2c37836 */ /* 0x000fe20000000000 */
[----:B------:R-:W-:Y:S01]  /*1020*/  SEL R196, R196, 0xffffffe0, !P1 ;  /* 0xffffffe0c4c47807 */ /* 0x000fe20004800000 */
[----:B------:R-:W-:Y:S01]  /*1030*/  IMAD.IADD R4, R231, 0x1, -R4 ;  /* 0x00000001e7047824 */ /* 0x000fe200078e0a04 */
[----:B------:R-:W-:Y:S01]  /*1040*/  LOP3.LUT R5, R5, 0xfffffff8, RZ, 0xc0, !PT ;  /* 0xfffffff805057812 */ /* 0x000fe200078ec0ff */
[----:B------:R-:W-:Y:S01]  /*1050*/  IMAD.IADD R3, R216, 0x1, -R3 ;  /* 0x00000001d8037824 */ /* 0x000fe200078e0a03 */
[----:B------:R-:W-:Y:S01]  /*1060*/  LOP3.LUT R217, R219, R0, R232, 0xf6, !PT ;  /* 0x00000000dbd97212 */ /* 0x000fe200078ef6e8 */
[C---:B------:R-:W-:Y:S01]  /*1070*/  @P2 VIADD R195, R201.reuse, 0xffffffc0 ;  /* 0xffffffc0c9c32836 */ /* 0x040fe20000000000 */
[----:B------:R-:W-:Y:S01]  /*1080*/  CS2R R18, SRZ ;  /* 0x0000000000127805 */ /* 0x000fe2000001ff00 */
[----:B------:R-:W-:Y:S01]  /*1090*/  IMAD.IADD R201, R201, 0x1, R196 ;  /* 0x00000001c9c97824 */ /* 0x000fe200078e02c4 */
[----:B------:R-:W-:Y:S01]  /*10a0*/  MOV R23, RZ ;  /* 0x000000ff00177202 */ /* 0x000fe20000000f00 */
[----:B------:R-:W-:-:S02]  /*10b0*/  IMAD.MOV.U32 R184, RZ, RZ, RZ ;  /* 0x000000ffffb87224 */ /* 0x000fc400078e00ff */
[----:B------:R-:W-:Y:S02]  /*10c0*/  IMAD.MOV.U32 R212, RZ, RZ, RZ ;  /* 0x000000ffffd47224 */ /* 0x000fe400078e00ff */
[----:B------:R-:W-:Y:S02]  /*10d0*/  IMAD.SHL.U32 R187, R4, 0x8, RZ ;  /* 0x0000000804bb7824 */ /* 0x000fe400078e00ff */
[----:B------:R-:W-:Y:S02]  /*10e0*/  IMAD.IADD R186, R22, 0x1, -R5 ;  /* 0x0000000116ba7824 */ /* 0x000fe400078e0a05 */
[----:B------:R-:W-:Y:S02]  /*10f0*/  IMAD.SHL.U32 R191, R3, 0x100, RZ ;  /* 0x0000010003bf7824 */ /* 0x000fe400078e00ff */
[----:B------:R-:W-:Y:S02]  /*1100*/  IMAD.SHL.U32 R190, R7, 0x2, RZ ;  /* 0x0000000207be7824 */ /* 0x000fe400078e00ff */
[----:B------:R-:W-:-:S02]  /*1110*/  IMAD R217, R217, 0x2, R2 ;  /* 0x00000002d9d97824 */ /* 0x000fc400078e0202 */
[----:B------:R-:W-:Y:S01]  /*1120*/  IMAD.IADD R196, R196, 0x1, R195 ;  /* 0x00000001c4c47824 */ /* 0x000fe200078e02c3 */
[----:B--2---:R-:W-:-:S07]  /*1130*/  LOP3.LUT R185, R15, 0x1, RZ, 0xfc, !PT ;  /* 0x000000010fb97812 */ /* 0x004fce00078efcff */
.L_x_3743:
        /* <DEDUP_REMOVED lines=8> */
[----:B------:R-:W-:Y:S02]  /*11c0*/  ISETP.NE.U32.AND P1, PT, RZ, UR8, PT ;  /* 0x00000008ff007c0c */ /* 0x000fe4000bf25070 */
[----:B------:R-:W-:Y:S02]  /*11d0*/  ISETP.NE.AND.EX P2, PT, RZ, UR5, PT, P2 ;  /* 0x00000005ff007c0c */ /* 0x000fe4000bf45320 */
[----:B------:R-:W-:Y:S02]  /*11e0*/  ISETP.NE.AND.EX P1, PT, RZ, UR9, PT, P1 ;  /* 0x00000009ff007c0c */ /* 0x000fe4000bf25310 */
[----:B------:R-:W-:Y:S02]  /*11f0*/  ISETP.NE.U32.AND P0, PT, RZ, UR6, PT ;  /* 0x00000006ff007c0c */ /* 0x000fe4000bf05070 */
[----:B------:R-:W-:-:S02]  /*1200*/  MOV R33, RZ ;  /* 0x000000ff00217202 */ /* 0x000fc40000000f00 */
        /* <DEDUP_REMOVED lines=39> */
.L_x_3627:
[----:B------:R-:W-:Y:S02]  /*1480*/  IMAD.U32 R24, RZ, RZ, UR5 ;  /* 0x00000005ff187e24 */ /* 0x000fe4000f8e00ff */
[----:B------:R-:W-:Y:S01]  /*1490*/  IMAD.U32 R28, RZ, RZ, UR4 ;  /* 0x00000004ff1c7e24 */ /* 0x000fe2000f8e00ff */
[----:B------:R-:W-:Y:S06]  /*14a0*/  @!P2 BRA `(.L_x_3628) ;  /* 0x000000000010a947 */ /* 0x000fec0003800000 */
[----:B------:R-:W-:-:S04]  /*14b0*/  IADD3 R4, P0, R209, UR8, RZ ;  /* 0x00000008d1047c10 */ /* 0x000fc8000ff1e0ff */
[----:B------:R-:W-:-:S05]  /*14c0*/  IADD3.X R5, R210, UR9, RZ, P0, !PT ;  /* 0x00000009d2057c10 */ /* 0x000fca00087fe4ff */
[----:B------:R0:W5:Y:S01]  /*14d0*/  LDG.E R28, desc[UR54][R4.64] ;  /* 0x00000036041c7981 */ /* 0x000162000c1e1900 */
[----:B------:R-:W-:Y:S05]  /*14e0*/  BRA `(.L_x_3629) ;  /* 0x0000000000107947 */ /* 0x000fea0003800000 */
.L_x_3628:
[----:B------:R-:W-:Y:S05]  /*14f0*/  @!P0 BRA `(.L_x_3629) ;  /* 0x00000000000c8947 */ /* 0x000fea0003800000 */
[----:B------:R-:W2:Y:S04]  /*1500*/  LDG.E R5, desc[UR54][R8.64] ;  /* 0x0000003608057981 */ /* 0x000ea8000c1e1900 */
[----:B------:R-:W2:Y:S02]  /*1510*/  LDG.E R28, desc[UR54][R8.64+0x4] ;  /* 0x00000436081c7981 */ /* 0x000ea4000c1e1900 */
[----:B--2---:R-:W-:-:S07]  /*1520*/  IMAD.IADD R28, R28, 0x1, -R5 ;  /* 0x000000011c1c7824 */ /* 0x004fce00078e0a05 */
.L_x_3629:
        /* <DEDUP_REMOVED lines=55> */
.L_x_3632:
[----:B------:R-:W-:Y:S05]  /*18a0*/  BSYNC B6 ;  /* 0x0000000000067941 */ /* 0x000fea0003800000 */
.L_x_3631:
        /* <DEDUP_REMOVED lines=20> */
.L_x_3634:
[----:B------:R-:W-:Y:S05]  /*19f0*/  BSYNC B6 ;  /* 0x0000000000067941 */ /* 0x000fea0003800000 */
.L_x_3633:
        /* <DEDUP_REMOVED lines=13> */
[----:B------:R4:W3:Y:S01]  /*1ad0*/  @P0 LDG.E R29, desc[UR54][R4.64] ;  /* 0x00000036041d0981 */ /* 0x0008e2000c1e1900 */
[----:B0-----:R-:W-:Y:S01]  /*1ae0*/  ISETP.NE.AND P0, PT, R0, 0x1, PT ;  /* 0x000000010000780c */ /* 0x001fe20003f05270 */
[----:B------:R-:W-:Y:S01]  /*1af0*/  IMAD.SHL.U32 R42, R214, 0x4, RZ ;  /* 0x00000004d62a7824 */ /* 0x000fe200078e00ff */
[----:B------:R-:W-:Y:S01]  /*1b00*/  SHF.R.S32.HI R12, RZ, 0x1f, R33 ;  /* 0x0000001fff0c7819 */ /* 0x000fe20000011421 */
[----:B------:R-:W0:Y:S01]  /*1b10*/  LDC.64 R48, c[0x0][0x3e8] ;  /* 0x0000fa00ff307b82 */ /* 0x000e220000000a00 */
[----:B------:R-:W0:Y:S01]  /*1b20*/  S2R R32, SR_TID.X ;  /* 0x0000000000207919 */ /* 0x000e220000002100 */
[----:B------:R-:W-:Y:S01]  /*1b30*/  IMAD.SHL.U32 R61, R186, 0x40, RZ ;  /* 0x00000040ba3d7824 */ /* 0x000fe200078e00ff */
[----:B------:R-:W-:Y:S01]  /*1b40*/  SHF.R.S32.HI R43, RZ, 0x1f, R42 ;  /* 0x0000001fff2b7819 */ /* 0x000fe2000001142a */
[-C--:B-1----:R-:W-:Y:S01]  /*1b50*/  IMAD R6, R12, R54.reuse, RZ ;  /* 0x000000360c067224 */ /* 0x082fe200078e02ff */
[----:B------:R-:W-:Y:S01]  /*1b60*/  SHF.L.U64.HI R53, R54, 0x6, R55 ;  /* 0x0000000636357819 */ /* 0x000fe20000010237 */
[----:B----4-:R-:W-:Y:S01]  /*1b70*/  IMAD.WIDE.U32 R4, R33, R54, RZ ;  /* 0x0000003621047225 */ /* 0x010fe200078e00ff */
[----:B------:R-:W-:Y:S01]  /*1b80*/  LOP3.LUT R61, R61, 0x1c0, RZ, 0xc0, !PT ;  /* 0x000001c03d3d7812 */ /* 0x000fe200078ec0ff */
[----:B------:R-:W1:Y:S02]  /*1b90*/  LDC R63, c[0x0][0x3d4] ;  /* 0x0000f500ff3f7b82 */ /* 0x000e640000000800 */
[----:B--2---:R-:W-:Y:S01]  /*1ba0*/  IMAD.SHL.U32 R57, R46, 0x40, RZ ;  /* 0x000000402e397824 */ /* 0x004fe200078e00ff */
[----:B------:R-:W-:Y:S01]  /*1bb0*/  SHF.R.U32.HI R64, RZ, 0x3, R61 ;  /* 0x00000003ff407819 */ /* 0x000fe2000001163d */
[C---:B------:R-:W-:Y:S01]  /*1bc0*/  VIADD R82, R16.reuse, 0x20 ;  /* 0x0000002010527836 */ /* 0x040fe20000000000 */
[----:B---3--:R-:W-:Y:S01]  /*1bd0*/  ISETP.GE.AND P2, PT, R16, R35, PT ;  /* 0x000000231000720c */ /* 0x008fe20003f46270 */
[----:B------:R-:W-:-:S02]  /*1be0*/  IMAD.SHL.U32 R66, R35, 0x2, RZ ;  /* 0x0000000223427824 */ /* 0x000fc400078e00ff */
[----:B------:R-:W2:Y:S01]  /*1bf0*/  @P0 LDC R3, c[0x0][0x42c] ;  /* 0x00010b00ff030b82 */ /* 0x000ea20000000800 */
[----:B------:R-:W-:-:S07]  /*1c00*/  P2R R76, PR, RZ, 0x4 ;  /* 0x00000004ff4c7803 */ /* 0x000fce0000000000 */
[----:B------:R-:W3:Y:S01]  /*1c10*/  @P0 LDC R7, c[0x0][0x430] ;  /* 0x00010c00ff070b82 */ /* 0x000ee20000000800 */
[C---:B0-----:R-:W-:Y:S01]  /*1c20*/  SHF.L.U64.HI R56, R48.reuse, 0x6, R49 ;  /* 0x0000000630387819 */ /* 0x041fe20000010231 */
[----:B------:R-:W-:-:S06]  /*1c30*/  IMAD.SHL.U32 R60, R48, 0x40, RZ ;  /* 0x00000040303c7824 */ /* 0x000fcc00078e00ff */
[----:B------:R-:W0:Y:S01]  /*1c40*/  LDC R65, c[0x0][0x2e4] ;  /* 0x0000b900ff417b82 */ /* 0x000e220000000800 */
[----:B------:R-:W-:-:S05]  /*1c50*/  SHF.R.U32.HI R32, RZ, 0x7, R32 ;  /* 0x00000007ff207819 */ /* 0x000fca0000011620 */
[----:B------:R-:W-:Y:S02]  /*1c60*/  VIADD R62, R32, 0x8 ;  /* 0x00000008203e7836 */ /* 0x000fe40000000000 */
[----:B--2---:R-:W-:-:S04]  /*1c70*/  @P0 IMAD.HI.U32 R0, R26, R3, RZ ;  /* 0x000000031a000227 */ /* 0x004fc800078e00ff */
[----:B------:R-:W-:Y:S01]  /*1c80*/  IMAD R3, R33, R55, R6 ;  /* 0x0000003721037224 */ /* 0x000fe200078e0206 */
[----:B---3--:R-:W-:-:S03]  /*1c90*/  @P0 SHF.R.U32.HI R26, RZ, R7, R0 ;  /* 0x00000007ff1a0219 */ /* 0x008fc60000011600 */
[----:B------:R-:W-:Y:S01]  /*1ca0*/  IMAD.IADD R5, R5, 0x1, R3 ;  /* 0x0000000105057824 */ /* 0x000fe200078e0203 */
        /* <DEDUP_REMOVED lines=11> */
[----:B------:R-:W-:Y:S02]  /*1d60*/  IMAD.IADD R7, R7, 0x1, R9 ;  /* 0x0000000107077824 */ /* 0x000fe400078e0209 */
        /* <DEDUP_REMOVED lines=17> */
[----:B------:R-:W-:Y:S02]  /*1e80*/  IMAD R15, R22, R47, R4 ;  /* 0x0000002f160f7224 */ /* 0x000fe400078e0204 */
[----:B------:R-:W-:Y:S01]  /*1e90*/  IMAD.WIDE.U32 R40, R9, UR4, R6 ;  /* 0x0000000409287c25 */ /* 0x000fe2000f8e0006 */
[----:B------:R-:W-:Y:S01]  /*1ea0*/  IADD3.X R50, R0, R5, R13, P0, !PT ;  /* 0x0000000500327210 */ /* 0x000fe200007fe40d */
[----:B------:R-:W-:Y:S01]  /*1eb0*/  ULDC UR4, c[0x0][0x2e4] ;  /* 0x0000b90000047ab9 */ /* 0x000fe20000000800 */
[----:B------:R-:W-:Y:S01]  /*1ec0*/  SEL R13, R35, RZ, P2 ;  /* 0x000000ff230d7207 */ /* 0x000fe20001000000 */
[----:B------:R-:W-:Y:S01]  /*1ed0*/  IMAD R77, R9, UR5, R8 ;  /* 0x00000005094d7c24 */ /* 0x000fe2000f8e0208 */
[----:B------:R-:W-:Y:S01]  /*1ee0*/  ISETP.GE.AND P4, PT, R16, UR4, PT ;  /* 0x0000000410007c0c */ /* 0x000fe2000bf86270 */
[----:B------:R-:W-:Y:S01]  /*1ef0*/  IMAD.WIDE.U32 R4, R22, R46, R42 ;  /* 0x0000002e16047225 */ /* 0x000fe200078e002a */
[----:B------:R-:W-:-:S03]  /*1f00*/  ISETP.GE.AND P3, PT, R82, UR4, PT ;  /* 0x0000000452007c0c */ /* 0x000fc6000bf66270 */
[----:B------:R-:W-:Y:S01]  /*1f10*/  IMAD.WIDE.U32 R8, R22, R46, R16 ;  /* 0x0000002e16087225 */ /* 0x000fe200078e0010 */
[----:B------:R-:W-:-:S03]  /*1f20*/  IADD3 R5, R5, R15, RZ ;  /* 0x0000000f05057210 */ /* 0x000fc60007ffe0ff */
[----:B------:R-:W-:Y:S01]  /*1f30*/  IMAD.IADD R9, R15, 0x1, R9 ;  /* 0x000000010f097824 */ /* 0x000fe200078e0209 */
[----:B-----5:R-:W-:Y:S01]  /*1f40*/  SHF.R.S32.HI R15, RZ, 0x1f, R27 ;  /* 0x0000001fff0f7819 */ /* 0x020fe2000001141b */
[----:B------:R-:W-:Y:S02]  /*1f50*/  IMAD.IADD R13, R16, 0x1, R13 ;  /* 0x00000001100d7824 */ /* 0x000fe400078e020d */
[----:B------:R-:W-:-:S03]  /*1f60*/  IMAD.WIDE.U32 R38, R27, R46, R8 ;  /* 0x0000002e1b267225 */ /* 0x000fc600078e0008 */
[----:B------:R-:W-:Y:S01]  /*1f70*/  SHF.R.S32.HI R52, RZ, 0x1f, R13 ;  /* 0x0000001fff347819 */ /* 0x000fe2000001140d */
[-C--:B------:R-:W-:Y:S02]  /*1f80*/  IMAD R14, R15, R46.reuse, RZ ;  /* 0x0000002e0f0e7224 */ /* 0x080fe400078e02ff */
[----:B------:R-:W-:Y:S01]  /*1f90*/  IMAD.WIDE.U32 R36, R27, R46, R4 ;  /* 0x0000002e1b247225 */ /* 0x000fe200078e0004 */
[----:B------:R-:W-:Y:S02]  /*1fa0*/  LEA.HI R52, R52, R13, RZ, 0x3 ;  /* 0x0000000d34347211 */ /* 0x000fe400078f18ff */
[----:B------:R-:W-:Y:S01]  /*1fb0*/  LOP3.LUT R5, R61, 0x18, R16, 0xf8, !PT ;  /* 0x000000183d057812 */ /* 0x000fe200078ef810 */
[----:B------:R-:W-:Y:S01]  /*1fc0*/  IMAD R13, R27, R47, R14 ;  /* 0x0000002f1b0d7224 */ /* 0x000fe200078e020e */
[----:B------:R-:W-:Y:S01]  /*1fd0*/  LOP3.LUT R71, R52, 0xfffffff8, RZ, 0xc0, !PT ;  /* 0xfffffff834477812 */ /* 0x000fe200078ec0ff */
[----:B------:R-:W2:Y:S01]  /*1fe0*/  LDC.64 R46, c[0x0][0x2d8] ;  /* 0x0000b600ff2e7b82 */ /* 0x000ea20000000a00 */
[----:B------:R-:W-:Y:S01]  /*1ff0*/  IMAD R6, R3, R48, RZ ;  /* 0x0000003003067224 */ /* 0x000fe200078e02ff */
[----:B------:R-:W-:Y:S01]  /*2000*/  LOP3.LUT R68, R5, R64, RZ, 0x3c, !PT ;  /* 0x0000004005447212 */ /* 0x000fe200078e3cff */
[----:B------:R-:W-:Y:S01]  /*2010*/  IMAD.WIDE.U32 R10, R22, R48, R16 ;  /* 0x00000030160a7225 */ /* 0x000fe200078e0010 */
[----:B------:R-:W-:-:S02]  /*2020*/  LOP3.LUT R5, R61, 0x38, R52, 0xf8, !PT ;  /* 0x000000383d057812 */ /* 0x000fc400078ef834 */
[----:B------:R-:W-:Y:S01]  /*2030*/  SHF.R.S32.HI R75, RZ, 0x1f, R71 ;  /* 0x0000001fff4b7819 */ /* 0x000fe20000011447 */
[C---:B------:R-:W-:Y:S01]  /*2040*/  IMAD R21, R22.reuse, R49, R6 ;  /* 0x0000003116157224 */ /* 0x040fe200078e0206 */
[----:B------:R-:W-:Y:S01]  /*2050*/  LOP3.LUT R72, R5, R64, RZ, 0x3c, !PT ;  /* 0x0000004005487212 */ /* 0x000fe200078e3cff */
[----:B------:R-:W-:-:S04]  /*2060*/  IMAD.WIDE.U32 R6, R22, R48, R42 ;  /* 0x0000003016067225 */ /* 0x000fc800078e002a */
[----:B------:R-:W-:Y:S02]  /*2070*/  IMAD.IADD R11, R21, 0x1, R11 ;  /* 0x00000001150b7824 */ /* 0x000fe400078e020b */
[----:B------:R-:W-:Y:S02]  /*2080*/  IMAD.IADD R7, R7, 0x1, R21 ;  /* 0x0000000107077824 */ /* 0x000fe400078e0215 */
[-C--:B------:R-:W-:Y:S02]  /*2090*/  IMAD R14, R15, R48.reuse, RZ ;  /* 0x000000300f0e7224 */ /* 0x080fe400078e02ff */
[----:B------:R-:W-:-:S04]  /*20a0*/  IMAD.WIDE.U32 R28, R27, R48, R10 ;  /* 0x000000301b1c7225 */ /* 0x000fc800078e000a */
[C---:B------:R-:W-:Y:S02]  /*20b0*/  IMAD R73, R27.reuse, R49, R14 ;  /* 0x000000311b497224 */ /* 0x040fe400078e020e */
[----:B------:R-:W-:Y:S01]  /*20c0*/  IMAD.WIDE.U32 R20, R27, R48, R6 ;  /* 0x000000301b147225 */ /* 0x000fe200078e0006 */
[----:B------:R-:W-:-:S03]  /*20d0*/  IADD3 R48, P0, R22, R33, RZ ;  /* 0x0000002116307210 */ /* 0x000fc60007f1e0ff */
[----:B------:R-:W-:Y:S01]  /*20e0*/  IMAD.IADD R69, R73, 0x1, R29 ;  /* 0x0000000149457824 */ /* 0x000fe200078e021d */
[----:B------:R-:W-:Y:S01]  /*20f0*/  IADD3.X R49, R12, R3, RZ, P0, !PT ;  /* 0x000000030c317210 */ /* 0x000fe200007fe4ff */
[----:B------:R-:W-:Y:S02]  /*2100*/  IMAD.SHL.U32 R54, R54, 0x40, RZ ;  /* 0x0000004036367824 */ /* 0x000fe400078e00ff */
[----:B------:R-:W-:Y:S02]  /*2110*/  IMAD R68, R189, 0x200, R68 ;  /* 0x00000200bd447824 */ /* 0x000fe400078e0244 */
[----:B------:R-:W-:Y:S02]  /*2120*/  IMAD.IADD R67, R13, 0x1, R39 ;  /* 0x000000010d437824 */ /* 0x000fe400078e0227 */
[----:B------:R-:W-:Y:S02]  /*2130*/  IMAD.IADD R70, R37, 0x1, R13 ;  /* 0x0000000125467824 */ /* 0x000fe400078e020d */
[----:B------:R-:W-:-:S02]  /*2140*/  IMAD.IADD R73, R21, 0x1, R73 ;  /* 0x0000000115497824 */ /* 0x000fc400078e0249 */
[----:B------:R-:W-:Y:S02]  /*2150*/  IMAD R72, R189, 0x200, R72 ;  /* 0x00000200bd487824 */ /* 0x000fe400078e0248 */
[----:B01----:R-:W-:-:S07]  /*2160*/  IMAD.IADD R77, R41, 0x1, R77 ;  /* 0x00000001294d7824 */ /* 0x003fce00078e024d */
.L_x_3664:
        /* <DEDUP_REMOVED lines=8> */
[----:B-1----:R-:W-:Y:S01]  /*21f0*/  IADD3 R4, P0, R26, R14, RZ ;  /* 0x0000000e1a047210 */ /* 0x002fe20007f1e0ff */
[----:B--2---:R-:W-:Y:S02]  /*2200*/  IMAD.SHL.U32 R33, R19, 0x1000, RZ ;  /* 0x0000100013217824 */ /* 0x004fe400078e00ff */
[----:B------:R-:W-:Y:S01]  /*2210*/  IMAD.IADD R79, R15, 0x1, R5 ;  /* 0x000000010f4f7824 */ /* 0x000fe200078e0205 */
[----:B--2---:R-:W-:Y:S01]  /*2220*/  LEA R12, P1, R4, R46, 0x1 ;  /* 0x0000002e040c7211 */ /* 0x004fe200078208ff */
[----:B------:R-:W-:-:S03]  /*2230*/  IMAD.IADD R5, R68, 0x1, R33 ;  /* 0x0000000144057824 */ /* 0x000fc600078e0221 */
[----:B------:R-:W-:Y:S01]  /*2240*/  IADD3.X R6, R79, R50, RZ, P0, !PT ;  /* 0x000000324f067210 */ /* 0x000fe200007fe4ff */
[----:B------:R-:W-:Y:S01]  /*2250*/  IMAD R32, R5, 0x2, R2 ;  /* 0x0000000205207824 */ /* 0x000fe200078e0202 */
[----:B------:R-:W-:Y:S02]  /*2260*/  ISETP.GE.AND P0, PT, R63, 0x1, PT ;  /* 0x000000013f00780c */ /* 0x000fe40003f06270 */
[----:B------:R-:W-:-:S11]  /*2270*/  LEA.HI.X R13, R4, R47, R6, 0x1, P1 ;  /* 0x0000002f040d7211 */ /* 0x000fd600008f0c06 */
[----:B0-----:R-:W-:Y:S05]  /*2280*/  @!P0 BRA `(.L_x_3636) ;  /* 0x0000001400a88947 */ /* 0x001fea0003800000 */
        /* <DEDUP_REMOVED lines=21> */
[----:B------:R-:W-:Y:S02]  /*23e0*/  IMAD.MOV.U32 R5, RZ, RZ, R73 ;  /* 0x000000ffff057224 */ /* 0x000fe400078e0049 */
[-C--:B------:R-:W-:Y:S02]  /*23f0*/  IMAD R9, R59, R60.reuse, R9 ;  /* 0x0000003c3b097224 */ /* 0x080fe400078e0209 */
[----:B------:R-:W-:-:S04]  /*2400*/  IMAD.WIDE.U32 R4, R51, R60, R4 ;  /* 0x0000003c33047225 */ /* 0x000fc800078e0004 */
[----:B------:R-:W-:Y:S01]  /*2410*/  IMAD.X R10, R58, 0x1, R70, P0 ;  /* 0x000000013a0a7824 */ /* 0x000fe200000e0646 */
[----:B------:R-:W-:Y:S01]  /*2420*/  LEA R6, P0, R7, UR4, 0x1 ;  /* 0x0000000407067c11 */ /* 0x000fe2000f8008ff */
[----:B------:R-:W-:Y:S01]  /*2430*/  IMAD.IADD R5, R5, 0x1, R9 ;  /* 0x0000000105057824 */ /* 0x000fe200078e0209 */
[----:B------:R-:W-:Y:S01]  /*2440*/  LEA R58, P5, R4, UR6, 0x1 ;  /* 0x00000006043a7c11 */ /* 0x000fe2000f8a08ff */
[----:B------:R-:W-:Y:S01]  /*2450*/  VIADD R8, R42, 0x10 ;  /* 0x000000102a087836 */ /* 0x000fe20000000000 */
        /* <DEDUP_REMOVED lines=10> */
.L_x_3639:
[----:B------:R-:W-:Y:S05]  /*2500*/  BSYNC B1 ;  /* 0x0000000000017941 */ /* 0x000fea0003800000 */
.L_x_3638:
[----:B------:R-:W-:Y:S01]  /*2510*/  ISETP.NE.AND P0, PT, R185, 0x3, PT ;  /* 0x00000003b900780c */ /* 0x000fe20003f05270 */
[----:B-----5:R-:W-:Y:S01]  /*2520*/  IMAD.MOV.U32 R4, RZ, RZ, R8 ;  /* 0x000000ffff047224 */ /* 0x020fe200078e0008 */
[----:B0-----:R-:W-:Y:S01]  /*2530*/  MOV R6, R34 ;  /* 0x0000002200067202 */ /* 0x001fe20000000f00 */
        /* <DEDUP_REMOVED lines=16> */
.L_x_3640:
[----:B------:R-:W-:Y:S01]  /*2640*/  IMAD R74, R19, 0x8, R2 ;  /* 0x00000008134a7824 */ /* 0x000fe200078e0202 */
[----:B------:R-:W-:Y:S01]  /*2650*/  SHF.L.U32 R59, R184, 0x1f, RZ ;  /* 0x0000001fb83b7819 */ /* 0x000fe200000006ff */
[----:B------:R-:W-:Y:S03]  /*2660*/  BSSY B1, `(.L_x_3641) ;  /* 0x0000003000017945 */ /* 0x000fe60003800000 */
[----:B------:R-:W0:Y:S02]  /*2670*/  SYNCS.PHASECHK.TRANS64.TRYWAIT P5, [R74+URZ+0x38890], R59 ;  /* 0x0388903b4a0075a7 */ /* 0x000e2400080a017f */
[----:B0-----:R-:W-:Y:S05]  /*2680*/  @!P5 BRA `(.L_x_3642) ;  /* 0x0000015c001cd947 */ /* 0x001fea0003800000 */
.L_x_3843:
[----:B------:R-:W-:Y:S05]  /*2690*/  BSYNC B1 ;  /* 0x0000000000017941 */ /* 0x000fea0003800000 */
.L_x_3641:
        /* <DEDUP_REMOVED lines=52> */
.L_x_3647:
[----:B------:R-:W-:Y:S05]  /*29e0*/  BSYNC B2 ;  /* 0x0000000000027941 */ /* 0x000fea0003800000 */
.L_x_3646:
[----:B--2---:R1:W-:Y:S02]  /*29f0*/  STG.E.128 desc[UR54][R12.64], R4 ;  /* 0x000000040c007986 */ /* 0x0043e4000c101d36 */
.L_x_3645:
[----:B------:R-:W-:Y:S05]  /*2a00*/  BSYNC B1 ;  /* 0x0000000000017941 */ /* 0x000fea0003800000 */
.L_x_3644:
[----:B------:R-:W-:Y:S05]  /*2a10*/  @P3 BRA `(.L_x_3643) ;  /* 0x0000001000243947 */ /* 0x000fea0003800000 */
[----:B-1----:R-:W-:Y:S01]  /*2a20*/  IMAD.MOV.U32 R4, RZ, RZ, 0x20 ;  /* 0x00000020ff047424 */ /* 0x002fe200078e00ff */
[----:B------:R-:W-:Y:S01]  /*2a30*/  LOP3.LUT P5, RZ, R186, 0x4, RZ, 0xc0, !PT ;  /* 0x00000004baff7812 */ /* 0x000fe200078ac0ff */
[----:B------:R-:W-:Y:S01]  /*2a40*/  VIADD R14, R42, 0x10 ;  /* 0x000000102a0e7836 */ /* 0x000fe20000000000 */
[----:B------:R-:W-:Y:S02]  /*2a50*/  BSSY B1, `(.L_x_3648) ;  /* 0x0000035000017945 */ /* 0x000fe40003800000 */
        /* <DEDUP_REMOVED lines=20> */
[C---:B------:R-:W-:Y:S01]  /*2ba0*/  LOP3.LUT R35, R34.reuse, 0xffff0000, RZ, 0xc0, !PT ;  /* 0xffff000022237812 */ /* 0x040fe200078ec0ff */
[----:B------:R-:W-:Y:S01]  /*2bb0*/  IMAD.U32 R34, R34, 0x10000, RZ ;  /* 0x0001000022227824 */ /* 0x000fe200078e00ff */
[C---:B------:R-:W-:Y:S01]  /*2bc0*/  LOP3.LUT R15, R14.reuse, 0xffff0000, RZ, 0xc0, !PT ;  /* 0xffff00000e0f7812 */ /* 0x040fe200078ec0ff */
[----:B------:R-:W-:Y:S01]  /*2bd0*/  IMAD.U32 R14, R14, 0x10000, RZ ;  /* 0x000100000e0e7824 */ /* 0x000fe200078e00ff */
[----:B------:R-:W-:Y:S01]  /*2be0*/  LOP3.LUT R9, R6, 0xffff0000, RZ, 0xc0, !PT ;  /* 0xffff000006097812 */ /* 0x000fe200078ec0ff */
[C---:B------:R-:W-:Y:S01]  /*2bf0*/  FMUL.FTZ R79, R7.reuse, R35 ;  /* 0x00000023074f7220 */ /* 0x040fe20000410000 */
[----:B------:R-:W-:Y:S01]  /*2c00*/  LOP3.LUT R58, R58, 0xffff0000, RZ, 0xc0, !PT ;  /* 0xffff00003a3a7812 */ /* 0x000fe200078ec0ff */
[----:B------:R-:W-:Y:S01]  /*2c10*/  FMUL.FTZ R80, R7, R15 ;  /* 0x0000000f07507220 */ /* 0x000fe20000410000 */
[----:B------:R-:W-:Y:S01]  /*2c20*/  LOP3.LUT R32, R32, 0xffff0000, RZ, 0xc0, !PT ;  /* 0xffff000020207812 */ /* 0x000fe200078ec0ff */
[CC--:B------:R-:W-:Y:S01]  /*2c30*/  FMUL.FTZ R7, R9.reuse, R78.reuse ;  /* 0x0000004e09077220 */ /* 0x0c0fe20000410000 */
[-C--:B------:R-:W-:Y:S01]  /*2c40*/  FMUL.FTZ R9, R9, R33.reuse ;  /* 0x0000002109097220 */ /* 0x080fe20000410000 */
[----:B------:R-:W-:Y:S01]  /*2c50*/  IMAD.U32 R6, R5, 0x10000, RZ ;  /* 0x0001000005067824 */ /* 0x000fe200078e00ff */
[----:B------:R-:W-:Y:S01]  /*2c60*/  SHF.L.U32 R5, R4, 0x10, RZ ;  /* 0x0000001004057819 */ /* 0x000fe200000006ff */
[C---:B------:R-:W-:Y:S01]  /*2c70*/  FFMA.FTZ R33, R8.reuse, R33, -R7 ;  /* 0x0000002108217223 */ /* 0x040fe20000010807 */
        /* <DEDUP_REMOVED lines=18> */
.L_x_3649:
[----:B------:R-:W-:Y:S05]  /*2da0*/  BSYNC B1 ;  /* 0x0000000000017941 */ /* 0x000fea0003800000 */
.L_x_3648:
[----:B-1----:R1:W-:Y:S01]  /*2db0*/  STG.E.128 desc[UR54][R12.64+0x40], R4 ;  /* 0x000040040c007986 */ /* 0x0023e2000c101d36 */
[----:B------:R-:W-:Y:S05]  /*2dc0*/  BRA `(.L_x_3643) ;  /* 0x0000000c00387947 */ /* 0x000fea0003800000 */
.L_x_3637:
        /* <DEDUP_REMOVED lines=13> */
[----:B------:R-:W-:-:S03]  /*2ea0*/  CS2R R4, SRZ ;  /* 0x0000000000047805 */ /* 0x000fc6000001ff00 */
[----:B------:R-:W-:Y:S01]  /*2eb0*/  @!P0 IMAD.IADD R11, R59, 0x1, R11 ;  /* 0x000000013b0b8824 */ /* 0x000fe200078e020b */
        /* <DEDUP_REMOVED lines=12> */
[----:B--2---:R-:W-:Y:S01]  /*2f80*/  IMAD.MOV.U32 R58, RZ, RZ, R5 ;  /* 0x000000ffff3a7224 */ /* 0x004fe200078e0005 */
[----:B------:R-:W-:Y:S01]  /*2f90*/  MOV R32, R4 ;  /* 0x0000000400207202 */ /* 0x000fe20000000f00 */
[----:B------:R-:W-:Y:S02]  /*2fa0*/  IMAD.MOV.U32 R59, RZ, RZ, R6 ;  /* 0x000000ffff3b7224 */ /* 0x000fe400078e0006 */
[----:B------:R-:W-:Y:S01]  /*2fb0*/  IMAD.MOV.U32 R74, RZ, RZ, R7 ;  /* 0x000000ffff4a7224 */ /* 0x000fe200078e0007 */
[----:B------:R-:W-:Y:S02]  /*2fc0*/  PRMT R90, R32, 0x5410, R58 ;  /* 0x00005410205a7816 */ /* 0x000fe4000000003a */
[----:B------:R-:W-:Y:S01]  /*2fd0*/  PRMT R94, R59, 0x7610, R94 ;  /* 0x000076103b5e7816 */ /* 0x000fe2000000005e */
[----:B---3--:R-:W-:Y:S01]  /*2fe0*/  IMAD.MOV.U32 R12, RZ, RZ, R8 ;  /* 0x000000ffff0c7224 */ /* 0x008fe200078e0008 */
[----:B------:R-:W-:Y:S01]  /*2ff0*/  PRMT R95, R74, 0x7610, R95 ;  /* 0x000076104a5f7816 */ /* 0x000fe2000000005f */
[----:B------:R-:W-:-:S02]  /*3000*/  IMAD.MOV.U32 R13, RZ, RZ, R9 ;  /* 0x000000ffff0d7224 */ /* 0x000fc400078e0009 */
[----:B------:R-:W-:Y:S02]  /*3010*/  IMAD.MOV.U32 R32, RZ, RZ, R10 ;  /* 0x000000ffff207224 */ /* 0x000fe400078e000a */
[----:B------:R-:W-:Y:S01]  /*3020*/  IMAD.MOV.U32 R34, RZ, RZ, R11 ;  /* 0x000000ffff227224 */ /* 0x000fe200078e000b */
[----:B------:R-:W-:-:S04]  /*3030*/  PRMT R86, R13, 0x5410, R12 ;  /* 0x000054100d567816 */ /* 0x000fc8000000000c */
[----:B------:R-:W-:Y:S01]  /*3040*/  PRMT R93, R32, 0x5410, R34 ;  /* 0x00005410205d7816 */ /* 0x000fe20000000022 */
[----:B------:R-:W-:Y:S06]  /*3050*/  @!P0 BRA `(.L_x_3650) ;  /* 0x0000000000048947 */ /* 0x000fec0003800000 */
[----:B------:R-:W-:Y:S01]  /*3060*/  BPT.TRAP 0x1 ;  /* 0x000000040000795c */ /* 0x000fe20000300000 */
.L_x_3650:
[----:B------:R-:W-:Y:S01]  /*3070*/  IMAD R74, R19, 0x8, R2 ;  /* 0x00000008134a7824 */ /* 0x000fe200078e0202 */
[----:B------:R-:W-:Y:S01]  /*3080*/  SHF.L.U32 R59, R184, 0x1f, RZ ;  /* 0x0000001fb83b7819 */ /* 0x000fe200000006ff */
[----:B------:R-:W-:Y:S03]  /*3090*/  BSSY B1, `(.L_x_3651) ;  /* 0x0000003000017945 */ /* 0x000fe60003800000 */
[----:B------:R-:W0:Y:S02]  /*30a0*/  SYNCS.PHASECHK.TRANS64.TRYWAIT P5, [R74+URZ+0x38890], R59 ;  /* 0x0388903b4a0075a7 */ /* 0x000e2400080a017f */
[----:B0-----:R-:W-:Y:S05]  /*30b0*/  @!P5 BRA `(.L_x_3652) ;  /* 0x0000015000a4d947 */ /* 0x001fea0003800000 */
.L_x_3844:
[----:B------:R-:W-:Y:S05]  /*30c0*/  BSYNC B1 ;  /* 0x0000000000017941 */ /* 0x000fea0003800000 */
.L_x_3651:
        /* <DEDUP_REMOVED lines=13> */
[----:B------:R-:W-:-:S02]  /*31a0*/  LEA.HI.X R81, R12, R47, R13, 0x1, P5 ;  /* 0x0000002f0c517211 */ /* 0x000fc400028f0c0d */
[----:B------:R-:W-:Y:S02]  /*31b0*/  ISETP.NE.AND P5, PT, R76, RZ, PT ;  /* 0x000000ff4c00720c */ /* 0x000fe40003fa5270 */
[----:B------:R-:W-:-:S04]  /*31c0*/  IADD3 R13, -R66, R65, RZ ;  /* 0x00000041420d7210 */ /* 0x000fc80007ffe1ff */
        /* <DEDUP_REMOVED lines=8> */
[----:B------:R-:W-:-:S04]  /*3250*/  IMAD.IADD R13, R72, 0x1, R33 ;  /* 0x00000001480d7824 */ /* 0x000fc800078e0221 */
[----:B------:R-:W-:Y:S02]  /*3260*/  IMAD R12, R189, 0x200, R12 ;  /* 0x00000200bd0c7824 */ /* 0x000fe400078e020c */
[----:B------:R-:W-:Y:S02]  /*3270*/  IMAD R13, R13, 0x2, R2 ;  /* 0x000000020d0d7824 */ /* 0x000fe400078e0202 */
[----:B------:R-:W-:-:S04]  /*3280*/  IMAD.IADD R33, R33, 0x1, R12 ;  /* 0x0000000121217824 */ /* 0x000fc800078e020c */
[----:B------:R-:W-:Y:S01]  /*3290*/  IMAD R33, R33, 0x2, R2 ;  /* 0x0000000221217824 */ /* 0x000fe200078e0202 */
[----:B------:R-:W1:Y:S05]  /*32a0*/  LDS.128 R12, [R13+0x22400] ;  /* 0x022400000d0c7984 */ /* 0x000e6a0000000c00 */
[----:B------:R-:W2:Y:S01]  /*32b0*/  LDS.128 R32, [R33+0x22400] ;  /* 0x0224000021207984 */ /* 0x000ea20000000c00 */
[----:B------:R-:W-:Y:S05]  /*32c0*/  @P6 BRA `(.L_x_3654) ;  /* 0x00000004006c6947 */ /* 0x000fea0003800000 */
[----:B------:R-:W-:Y:S02]  /*32d0*/  SHF.R.U32.HI R84, RZ, 0x10, R5 ;  /* 0x00000010ff547819 */ /* 0x000fe40000011605 */
[----:B------:R-:W-:Y:S02]  /*32e0*/  SHF.R.U32.HI R89, RZ, 0x10, R9 ;  /* 0x00000010ff597819 */ /* 0x000fe40000011609 */
[----:B------:R-:W-:Y:S01]  /*32f0*/  SHF.R.U64 R83, R4, 0x10, R5 ;  /* 0x0000001004537819 */ /* 0x000fe20000001205 */
[----:B-1----:R-:W-:Y:S01]  /*3300*/  IMAD.U32 R5, R13, 0x10000, RZ ;  /* 0x000100000d057824 */ /* 0x002fe200078e00ff */
[----:B------:R-:W-:Y:S01]  /*3310*/  SHF.R.U64 R88, R8, 0x10, R9 ;  /* 0x0000001008587819 */ /* 0x000fe20000001209 */
[----:B------:R-:W-:Y:S01]  /*3320*/  IMAD.U32 R4, R12, 0x10000, RZ ;  /* 0x000100000c047824 */ /* 0x000fe200078e00ff */
[----:B------:R-:W-:Y:S02]  /*3330*/  PRMT R84, R90, 0x5432, R84 ;  /* 0x000054325a547816 */ /* 0x000fe40000000054 */
[----:B------:R-:W-:-:S02]  /*3340*/  PRMT R89, R86, 0x5410, R89 ;  /* 0x0000541056597816 */ /* 0x000fc40000000059 */
[----:B------:R-:W-:Y:S02]  /*3350*/  SHF.R.U64 R85, R6, 0x10, R7 ;  /* 0x0000001006557819 */ /* 0x000fe40000001207 */
[--C-:B------:R-:W-:Y:S01]  /*3360*/  SHF.R.U64 R91, R10, 0x10, R11.reuse ;  /* 0x000000100a5b7819 */ /* 0x100fe2000000120b */
[----:B--2---:R-:W-:Y:S01]  /*3370*/  IMAD.U32 R10, R32, 0x10000, RZ ;  /* 0x00010000200a7824 */ /* 0x004fe200078e00ff */
[----:B------:R-:W-:Y:S01]  /*3380*/  SHF.R.U32.HI R92, RZ, 0x10, R11 ;  /* 0x00000010ff5c7819 */ /* 0x000fe2000001160b */
[----:B------:R-:W-:Y:S01]  /*3390*/  IMAD.U32 R11, R33, 0x10000, RZ ;  /* 0x00010000210b7824 */ /* 0x000fe200078e00ff */
[----:B------:R-:W-:Y:S01]  /*33a0*/  PRMT R83, R90, 0x5410, R83 ;  /* 0x000054105a537816 */ /* 0x000fe20000000053 */
[----:B------:R-:W-:Y:S01]  /*33b0*/  IMAD.U32 R90, R89, 0x10000, RZ ;  /* 0x00010000595a7824 */ /* 0x000fe200078e00ff */
[----:B------:R-:W-:Y:S01]  /*33c0*/  PRMT R88, R86, 0x5432, R88 ;  /* 0x0000543256587816 */ /* 0x000fe20000000058 */
        /* <DEDUP_REMOVED lines=18> */
[----:B------:R-:W-:Y:S01]  /*34f0*/  SHF.L.U32 R8, R15, 0x10, RZ ;  /* 0x000000100f087819 */ /* 0x000fe200000006ff */
[----:B------:R-:W-:Y:S01]  /*3500*/  IMAD.U32 R11, R92, 0x10000, RZ ;  /* 0x000100005c0b7824 */ /* 0x000fe200078e00ff */
[----:B------:R-:W-:Y:S01]  /*3510*/  LOP3.LUT R35, R35, 0xffff0000, RZ, 0xc0, !PT ;  /* 0xffff000023237812 */ /* 0x000fe200078ec0ff */
[-C--:B------:R-:W-:Y:S01]  /*3520*/  FMUL.FTZ R13, R13, R84.reuse ;  /* 0x000000540d0d7220 */ /* 0x080fe20000410000 */
[----:B------:R-:W-:Y:S01]  /*3530*/  FFMA.FTZ R93, R6, R84, -R93 ;  /* 0x00000054065d7223 */ /* 0x000fe2000001085d */
[C---:B------:R-:W-:Y:S01]  /*3540*/  FMUL.FTZ R84, R33.reuse, R5 ;  /* 0x0000000521547220 */ /* 0x040fe20000410000 */
[----:B------:R-:W-:Y:S01]  /*3550*/  FMUL.FTZ R95, R33, R11 ;  /* 0x0000000b215f7220 */ /* 0x000fe20000410000 */
[----:B------:R-:W-:Y:S01]  /*3560*/  LOP3.LUT R92, R92, 0xffff0000, RZ, 0xc0, !PT ;  /* 0xffff00005c5c7812 */ /* 0x000fe200078ec0ff */
[----:B------:R-:W-:Y:S01]  /*3570*/  FFMA.FTZ R89, R6, R89, R13 ;  /* 0x0000005906597223 */ /* 0x000fe2000001000d */
[C---:B------:R-:W-:Y:S01]  /*3580*/  FFMA.FTZ R84, R8.reuse, R11, R84 ;  /* 0x0000000b08547223 */ /* 0x040fe20000010054 */
[----:B------:R-:W-:Y:S01]  /*3590*/  FFMA.FTZ R95, R8, R5, -R95 ;  /* 0x00000005085f7223 */ /* 0x000fe2000001085f */
[----:B------:R-:W-:Y:S01]  /*35a0*/  LOP3.LUT R6, R87, 0xffff0000, RZ, 0xc0, !PT ;  /* 0xffff000057067812 */ /* 0x000fe200078ec0ff */
        /* <DEDUP_REMOVED lines=19> */
[----:B------:R-:W-:Y:S01]  /*36e0*/  FMUL.FTZ R5, R32, R83 ;  /* 0x0000005320057220 */ /* 0x000fe20000410000 */
[----:B------:R-:W-:-:S02]  /*36f0*/  SHF.L.U32 R4, R85, 0x10, RZ ;  /* 0x0000001055047819 */ /* 0x000fc400000006ff */
        /* <DEDUP_REMOVED lines=22> */
[----:B------:R-:W-:-:S02]  /*3860*/  F2FP.BF16.F32.PACK_AB R35, R35, R84 ;  /* 0x000000542323723e */ /* 0x000fc400000010ff */
[----:B------:R-:W-:-:S07]  /*3870*/  F2FP.BF16.F32.PACK_AB R32, R5, R10 ;  /* 0x0000000a0520723e */ /* 0x000fce00000010ff */
.L_x_3654:
[----:B------:R-:W-:Y:S05]  /*3880*/  BSYNC B1 ;  /* 0x0000000000017941 */ /* 0x000fea0003800000 */
.L_x_3653:
        /* <DEDUP_REMOVED lines=10> */
.L_x_3636:
[----:B------:R-:W-:-:S13]  /*3930*/  ISETP.NE.AND P0, PT, R185, 0x3, PT ;  /* 0x00000003b900780c */ /* 0x000fda0003f05270 */
[----:B------:R-:W-:Y:S05]  /*3940*/  @!P0 BRA `(.L_x_3655) ;  /* 0x0000000000048947 */ /* 0x000fea0003800000 */
[----:B------:R-:W-:Y:S01]  /*3950*/  BPT.TRAP 0x1 ;  /* 0x000000040000795c */ /* 0x000fe20000300000 */
.L_x_3655:
        /* <DEDUP_REMOVED lines=8> */
.L_x_3845:
[----:B------:R-:W-:Y:S05]  /*39e0*/  BSYNC B1 ;  /* 0x0000000000017941 */ /* 0x000fea0003800000 */
.L_x_3656:
[----:B------:R-:W-:Y:S05]  /*39f0*/  @P1 BRA `(.L_x_3643) ;  /* 0x00000000002c1947 */ /* 0x000fea0003800000 */
[----:B------:R-:W-:Y:S01]  /*3a00*/  @!P3 LOP3.LUT P5, RZ, R186, 0x4, RZ, 0xc0, !PT ;  /* 0x00000004baffb812 */ /* 0x000fe200078ac0ff */
[----:B------:R-:W-:Y:S01]  /*3a10*/  @!P3 VIADD R4, R68, 0x20 ;  /* 0x000000204404b836 */ /* 0x000fe20000000000 */
[----:B------:R-:W-:Y:S02]  /*3a20*/  PLOP3.LUT P6, PT, PT, PT, PT, 0x8, 0x0 ;  /* 0x000000000000781c */ /* 0x000fe40003fce170 */
[----:B------:R-:W-:-:S13]  /*3a30*/  @!P3 PLOP3.LUT P6, PT, P5, PT, PT, 0x80, 0x0 ;  /* 0x000000000000b81c */ /* 0x000fda0002fcf070 */
[----:B------:R-:W-:-:S04]  /*3a40*/  @P6 VIADD R4, R68, 0xffffffe0 ;  /* 0xffffffe044046836 */ /* 0x000fc80000000000 */
[----:B------:R-:W-:Y:S02]  /*3a50*/  @!P3 IMAD.IADD R33, R33, 0x1, R4 ;  /* 0x000000012121b824 */ /* 0x000fe400078e0204 */
[----:B------:R-:W1:Y:S02]  /*3a60*/  @!P4 LDS.128 R4, [R32+0x22400] ;  /* 0x022400002004c984 */ /* 0x000e640000000c00 */
[----:B------:R-:W-:-:S06]  /*3a70*/  @!P3 IMAD R8, R33, 0x2, R2 ;  /* 0x000000022108b824 */ /* 0x000fcc00078e0202 */
[----:B------:R-:W2:Y:S04]  /*3a80*/  @!P3 LDS.128 R8, [R8+0x22400] ;  /* 0x022400000808b984 */ /* 0x000ea80000000c00 */
[----:B-1----:R1:W-:Y:S04]  /*3a90*/  @!P4 STG.E.128 desc[UR54][R12.64], R4 ;  /* 0x000000040c00c986 */ /* 0x0023e8000c101d36 */
[----:B--2---:R1:W-:Y:S02]  /*3aa0*/  @!P3 STG.E.128 desc[UR54][R12.64+0x40], R8 ;  /* 0x000040080c00b986 */ /* 0x0043e4000c101d36 */
.L_x_3643:
[----:B------:R-:W-:Y:S05]  /*3ab0*/  BSYNC B0 ;  /* 0x0000000000007941 */ /* 0x000fea0003800000 */
.L_x_3635:
        /* <DEDUP_REMOVED lines=17> */
.L_x_3659:
[----:B------:R-:W-:Y:S05]  /*3bd0*/  BSYNC B0 ;  /* 0x0000000000007941 */ /* 0x000fea0003800000 */
.L_x_3658:
[----:B------:R-:W4:Y:S01]  /*3be0*/  SYNCS.PHASECHK.TRANS64.TRYWAIT P0, [R74+URZ+0x388b0], R59 ;  /* 0x0388b03b4a0075a7 */ /* 0x000f22000800017f */
[----:B------:R-:W-:Y:S04]  /*3bf0*/  BSSY B0, `(.L_x_3660) ;  /* 0x0000002000007945 */ /* 0x000fe80003800000 */
[----:B----4-:R-:W-:Y:S05]  /*3c00*/  @!P0 BRA `(.L_x_3661) ;  /* 0x0000014400f88947 */ /* 0x010fea0003800000 */
.L_x_3846:
[----:B------:R-:W-:Y:S05]  /*3c10*/  BSYNC B0 ;  /* 0x0000000000007941 */ /* 0x000fea0003800000 */
.L_x_3660:
[----:B------:R-:W-:Y:S04]  /*3c20*/  BSSY B0, `(.L_x_3662) ;  /* 0x0000052000007945 */ /* 0x000fe80003800000 */
[----:B------:R-:W-:Y:S05]  /*3c30*/  @P1 BRA `(.L_x_3663) ;  /* 0x0000000400401947 */ /* 0x000fea0003800000 */
[----:B-1----:R-:W-:Y:S01]  /*3c40*/  IMAD.WIDE R4, R51, 0x40, R48 ;  /* 0x0000004033047825 */ /* 0x002fe200078e0230 */
[----:B------:R-:W-:Y:S01]  /*3c50*/  ULDC.64 UR4, c[0x0][0x318] ;  /* 0x0000c60000047ab9 */ /* 0x000fe20000000a00 */
[----:B------:R-:W-:Y:S02]  /*3c60*/  MOV R7, R77 ;  /* 0x0000004d00077202 */ /* 0x000fe40000000f00 */
[----:B------:R-:W-:Y:S01]  /*3c70*/  IMAD R5, R5, UR4, RZ ;  /* 0x0000000405057c24 */ /* 0x000fe2000f8e02ff */
[----:B------:R-:W-:Y:S01]  /*3c80*/  LOP3.LUT P0, RZ, R186, 0x4, RZ, 0xc0, !PT ;  /* 0x00000004baff7812 */ /* 0x000fe2000780c0ff */
[----:B------:R-:W-:Y:S02]  /*3c90*/  IMAD.MOV.U32 R6, RZ, RZ, R40 ;  /* 0x000000ffff067224 */ /* 0x000fe400078e0028 */
[C---:B------:R-:W-:Y:S02]  /*3ca0*/  IMAD R5, R4.reuse, UR5, R5 ;  /* 0x0000000504057c24 */ /* 0x040fe4000f8e0205 */
[----:B------:R-:W-:Y:S01]  /*3cb0*/  IMAD.WIDE.U32 R6, R4, UR4, R6 ;  /* 0x0000000404067c25 */ /* 0x000fe2000f8e0006 */
[----:B------:R-:W-:-:S03]  /*3cc0*/  ULDC.64 UR4, c[0x0][0x308] ;  /* 0x0000c20000047ab9 */ /* 0x000fc60000000a00 */
[----:B------:R-:W-:Y:S01]  /*3cd0*/  IMAD R9, R19, 0x8000, R68 ;  /* 0x0000800013097824 */ /* 0x000fe200078e0244 */
[----:B------:R-:W-:Y:S01]  /*3ce0*/  LEA R58, P1, R6, UR4, 0x1 ;  /* 0x00000004063a7c11 */ /* 0x000fe2000f8208ff */
[----:B------:R-:W-:Y:S01]  /*3cf0*/  IMAD.IADD R5, R7, 0x1, R5 ;  /* 0x0000000107057824 */ /* 0x000fe200078e0205 */
[----:B------:R-:W-:Y:S01]  /*3d00*/  ULDC UR4, c[0x0][0x310] ;  /* 0x0000c40000047ab9 */ /* 0x000fe20000000800 */
[----:B------:R-:W-:Y:S02]  /*3d10*/  VIADD R4, R16, 0x40 ;  /* 0x0000004010047836 */ /* 0x000fe40000000000 */
[C---:B------:R-:W-:Y:S01]  /*3d20*/  VIADD R79, R9.reuse, 0x20 ;  /* 0x00000020094f7836 */ /* 0x040fe20000000000 */
[----:B0---4-:R-:W-:Y:S01]  /*3d30*/  LEA.HI.X R59, R6, UR5, R5, 0x1, P1 ;  /* 0x00000005063b7c11 */ /* 0x011fe200088f0c05 */
[C---:B------:R-:W-:Y:S01]  /*3d40*/  @P0 VIADD R79, R9.reuse, 0xffffffe0 ;  /* 0xffffffe0094f0836 */ /* 0x040fe20000000000 */
[----:B------:R-:W-:Y:S01]  /*3d50*/  ISETP.GE.AND P1, PT, R16, UR4, PT ;  /* 0x0000000410007c0c */ /* 0x000fe2000bf26270 */
[----:B---3--:R-:W-:Y:S01]  /*3d60*/  IMAD R81, R9, 0x2, R2 ;  /* 0x0000000209517824 */ /* 0x008fe200078e0202 */
[----:B------:R-:W-:Y:S01]  /*3d70*/  ISETP.GE.AND P0, PT, R4, UR4, PT ;  /* 0x0000000404007c0c */ /* 0x000fe2000bf06270 */
[----:B------:R-:W-:-:S02]  /*3d80*/  VIADD R12, R16, 0x80 ;  /* 0x00000080100c7836 */ /* 0x000fc40000000000 */
[C---:B------:R-:W-:Y:S02]  /*3d90*/  VIADD R13, R16.reuse, 0xc0 ;  /* 0x000000c0100d7836 */ /* 0x040fe40000000000 */
[C---:B------:R-:W-:Y:S02]  /*3da0*/  VIADD R78, R16.reuse, 0x100 ;  /* 0x00000100104e7836 */ /* 0x040fe40000000000 */
[----:B------:R-:W-:-:S04]  /*3db0*/  VIADD R80, R16, 0x140 ;  /* 0x0000014010507836 */ /* 0x000fc80000000000 */
        /* <DEDUP_REMOVED lines=56> */
.L_x_3663:
[----:B------:R-:W-:Y:S05]  /*4140*/  BSYNC B0 ;  /* 0x0000000000007941 */ /* 0x000fea0003800000 */
.L_x_3662:
[----:B------:R-:W-:Y:S01]  /*4150*/  @!PT LDS RZ, [RZ] ;  /* 0x00000000fffff984 */ /* 0x000fe20000000800 */
[----:B------:R-:W-:Y:S01]  /*4160*/  @!PT LDS RZ, [RZ] ;  /* 0x00000000fffff984 */ /* 0x000fe20000000800 */
[----:B------:R-:W-:Y:S01]  /*4170*/  @!PT LDS RZ, [RZ] ;  /* 0x00000000fffff984 */ /* 0x000fe20000000800 */
[----:B------:R-:W-:Y:S01]  /*4180*/  @!PT LDS RZ, [RZ] ;  /* 0x00000000fffff984 */ /* 0x000fe20000000800 */
[----:B------:R5:W-:Y:S06]  /*4190*/  MEMBAR.ALL.CTA ;  /* 0x0000000000007992 */ /* 0x000bec0000008000 */
[----:B-----5:R-:W5:Y:S01]  /*41a0*/  FENCE.VIEW.ASYNC.S ;  /* 0x00000000000073c6 */ /* 0x020f620000000000 */
[----:B0---4-:R-:W-:Y:S01]  /*41b0*/  @!P5 VIADD R74, R74, 0x388c0 ;  /* 0x000388c04a4ad836 */ /* 0x011fe20000000000 */
[----:B------:R-:W-:Y:S01]  /*41c0*/  IADD3 R19, R19, 0x1, RZ ;  /* 0x0000000113137810 */ /* 0x000fe20007ffe0ff */
[----:B-----5:R0:W-:Y:S03]  /*41d0*/  BAR.SYNC.DEFER_BLOCKING R62, 0x80 ;  /* 0x0002003e0000751d */ /* 0x0201e60000010000 */
[----:B------:R-:W-:-:S02]  /*41e0*/  ISETP.NE.AND P1, PT, R19, 0x2, PT ;  /* 0x000000021300780c */ /* 0x000fc40003f25270 */
[----:B------:R-:W-:Y:S02]  /*41f0*/  @!P5 PRMT R74, RZ, 0x654, R74 ;  /* 0x00000654ff4ad816 */ /* 0x000fe4000000004a */
[----:B------:R-:W-:Y:S02]  /*4200*/  SEL R5, RZ, 0x1, P1 ;  /* 0x00000001ff057807 */ /* 0x000fe40000800000 */
[----:B------:R-:W-:Y:S02]  /*4210*/  PLOP3.LUT P0, PT, PT, PT, PT, 0x8, 0x0 ;  /* 0x000000000000781c */ /* 0x000fe40003f0e170 */
[----:B------:R-:W-:Y:S02]  /*4220*/  LOP3.LUT R184, R184, R5, RZ, 0x3c, !PT ;  /* 0x00000005b8b87212 */ /* 0x000fe400078e3cff */
[----:B------:R-:W-:Y:S01]  /*4230*/  SEL R19, R19, RZ, P1 ;  /* 0x000000ff13137207 */ /* 0x000fe20000800000 */
[----:B------:R0:W-:Y:S01]  /*4240*/  @!P5 SYNCS.ARRIVE.TRANS64.RED.A1T0 RZ, [R74+URZ], RZ ;  /* 0x000000ff4affd9a7 */ /* 0x0001e2000810043f */
[----:B------:R-:W-:Y:S07]  /*4250*/  @P2 BRA `(.L_x_3664) ;  /* 0xffffffdc00c42947 */ /* 0x000fee000383ffff */
.L_x_3630:
[----:B-1----:R-:W4:Y:S01]  /*4260*/  LDL R4, [R1+0x4] ;  /* 0x0000040001047983 */ /* 0x002f220000100800 */
        /* <DEDUP_REMOVED lines=27> */
[----:B------:R-:W-:Y:S02]  /*4420*/  CS2R R58, SRZ ;  /* 0x00000000003a7805 */ /* 0x000fe4000001ff00 */
[----:B------:R-:W-:Y:S02]  /*4430*/  CS2R R104, SRZ ;  /* 0x0000000000687805 */ /* 0x000fe4000001ff00 */
[----:B------:R-:W-:-:S02]  /*4440*/  CS2R R54, SRZ ;  /* 0x0000000000367805 */ /* 0x000fc4000001ff00 */
[----:B------:R-:W-:Y:S02]  /*4450*/  CS2R R50, SRZ ;  /* 0x0000000000327805 */ /* 0x000fe4000001ff00 */
[----:B------:R-:W-:Y:S02]  /*4460*/  CS2R R100, SRZ ;  /* 0x0000000000647805 */ /* 0x000fe4000001ff00 */
[----:B------:R-:W-:Y:S01]  /*4470*/  CS2R R42, SRZ ;  /* 0x00000000002a7805 */ /* 0x000fe2000001ff00 */
[----:B------:R-:W-:Y:S01]  /*4480*/  IMAD.MOV.U32 R3, RZ, RZ, RZ ;  /* 0x000000ffff037224 */ /* 0x000fe200078e00ff */
        /* <DEDUP_REMOVED lines=8> */
[----:B---3--:R-:W-:-:S02]  /*4510*/  CS2R R80, SRZ ;  /* 0x0000000000507805 */ /* 0x008fc4000001ff00 */
        /* <DEDUP_REMOVED lines=14> */
[----:B--2---:R-:W-:Y:S02]  /*4600*/  CS2R R32, SRZ ;  /* 0x0000000000207805 */ /* 0x004fe4000001ff00 */
        /* <DEDUP_REMOVED lines=15> */
.L_x_3666:
[----:B------:R-:W-:Y:S05]  /*4700*/  BSYNC B0 ;  /* 0x0000000000007941 */ /* 0x000fea0003800000 */
.L_x_3665:
[----:B------:R-:W-:Y:S01]  /*4710*/  BSSY B7, `(.L_x_3667) ;  /* 0x0000b28000077945 */ /* 0x000fe20003800000 */
[----:B------:R-:W-:Y:S02]  /*4720*/  IMAD.MOV.U32 R181, RZ, RZ, RZ ;  /* 0x000000ffffb57224 */ /* 0x000fe400078e00ff */
[----:B------:R-:W-:Y:S01]  /*4730*/  IMAD.MOV.U32 R183, RZ, RZ, RZ ;  /* 0x000000ffffb77224 */ /* 0x000fe200078e00ff */
[----:B------:R-:W-:Y:S06]  /*4740*/  @!P1 BRA `(.L_x_3668) ;  /* 0x0000001800409947 */ /* 0x000fec0003800000 */
[----:B------:R-:W-:Y:S02]  /*4750*/  ISETP.GE.AND P1, PT, R168, 0x1, PT ;  /* 0x00000001a800780c */ /* 0x000fe40003f26270 */
[----:B------:R-:W-:-:S11]  /*4760*/  PLOP3.LUT P0, PT, PT, PT, PT, 0x80, 0x0 ;  /* 0x000000000000781c */ /* 0x000fd60003f0f070 */
[----:B------:R-:W-:Y:S05]  /*4770*/  @!P1 BRA `(.L_x_3669) ;  /* 0x000000b000849947 */ /* 0x000fea0003800000 */
[----:B------:R-:W0:Y:S01]  /*4780*/  SHFL.IDX PT, R0, R216, RZ, 0x1f ;  /* 0x00001fffd8007589 */ /* 0x000e2200000e0000 */
[----:B------:R-:W-:Y:S01]  /*4790*/  IMAD.MOV.U32 R5, RZ, RZ, 0x40000040 ;  /* 0x40000040ff057424 */ /* 0x000fe200078e00ff */
[----:B------:R-:W-:Y:S01]  /*47a0*/  ISETP.GE.AND P0, PT, R168, 0x41, PT ;  /* 0x00000041a800780c */ /* 0x000fe20003f06270 */
[----:B------:R-:W-:Y:S01]  /*47b0*/  IMAD.MOV.U32 R7, RZ, RZ, 0x40000040 ;  /* 0x40000040ff077424 */ /* 0x000fe200078e00ff */
[----:B------:R-:W-:Y:S01]  /*47c0*/  BAR.SYNC.DEFER_BLOCKING 0xe, 0x100 ;  /* 0x0384000000007b1d */ /* 0x000fe20000010000 */
[----:B------:R-:W-:Y:S01]  /*47d0*/  IMAD.MOV.U32 R11, RZ, RZ, 0x40000040 ;  /* 0x40000040ff0b7424 */ /* 0x000fe200078e00ff */
[----:B------:R-:W-:Y:S01]  /*47e0*/  R2UR UR5, R5 ;  /* 0x00000000050572ca */ /* 0x000fe200000e0000 */
[----:B------:R-:W-:Y:S01]  /*47f0*/  IMAD.MOV.U32 R9, RZ, RZ, 0x40000040 ;  /* 0x40000040ff097424 */ /* 0x000fe200078e00ff */
[----:B------:R-:W-:Y:S01]  /*4800*/  R2UR UR7, R7 ;  /* 0x00000000070772ca */ /* 0x000fe200000e0000 */
[----:B------:R-:W-:Y:S01]  /*4810*/  IMAD.MOV.U32 R13, RZ, RZ, 0x40000040 ;  /* 0x40000040ff0d7424 */ /* 0x000fe200078e00ff */
[----:B------:R-:W-:Y:S01]  /*4820*/  BSSY B0, `(.L_x_3670) ;  /* 0x00000f5000007945 */ /* 0x000fe20003800000 */
[----:B------:R-:W-:Y:S01]  /*4830*/  IMAD.MOV.U32 R7, RZ, RZ, 0x40000040 ;  /* 0x40000040ff077424 */ /* 0x000fe200078e00ff */
[----:B------:R-:W1:Y:S01]  /*4840*/  S2R R20, SR_TID.X ;  /* 0x0000000000147919 */ /* 0x000e620000002100 */
[----:B0-----:R-:W-:-:S04]  /*4850*/  LEA.HI R3, R0, R0, RZ, 0x1 ;  /* 0x0000000000037211 */ /* 0x001fc800078f08ff */
[----:B------:R-:W-:Y:S01]  /*4860*/  LOP3.LUT R3, R3, 0x1fffe, RZ, 0xc0, !PT ;  /* 0x0001fffe03037812 */ /* 0x000fe200078ec0ff */
[----:B-----5:R-:W-:-:S03]  /*4870*/  WARPGROUP.ARRIVE ;  /* 0x00000000000079c5 */ /* 0x020fc60000000000 */
[----:B------:R-:W-:Y:S01]  /*4880*/  IADD3 R3, R0, -R3, RZ ;  /* 0x8000000300037210 */ /* 0x000fe20007ffe0ff */
[----:B------:R-:W-:-:S04]  /*4890*/  VIADD R0, R2, 0x36400 ;  /* 0x0003640002007836 */ /* 0x000fc80000000000 */
[----:B------:R-:W-:Y:S01]  /*48a0*/  IMAD R3, R3, 0x8000, R2 ;  /* 0x0000800003037824 */ /* 0x000fe200078e0202 */
[----:B------:R-:W-:-:S03]  /*48b0*/  SHF.R.U32.HI R0, RZ, 0x4, R0 ;  /* 0x00000004ff007819 */ /* 0x000fc60000011600 */
[----:B------:R-:W-:Y:S01]  /*48c0*/  VIADD R3, R3, 0x400 ;  /* 0x0000040003037836 */ /* 0x000fe20000000000 */
[----:B------:R-:W-:Y:S02]  /*48d0*/  LOP3.LUT R0, R0, 0x3fff, RZ, 0xc0, !PT ;  /* 0x00003fff00007812 */ /* 0x000fe400078ec0ff */
[----:B-1----:R-:W-:Y:S02]  /*48e0*/  LOP3.LUT R20, R20, 0x7f, RZ, 0xc0, !PT ;  /* 0x0000007f14147812 */ /* 0x002fe400078ec0ff */
[----:B------:R-:W-:Y:S02]  /*48f0*/  SHF.R.U32.HI R3, RZ, 0x4, R3 ;  /* 0x00000004ff037819 */ /* 0x000fe40000011603 */
[----:B------:R-:W-:Y:S02]  /*4900*/  LOP3.LUT R4, R0, 0x10000, RZ, 0xfc, !PT ;  /* 0x0001000000047812 */ /* 0x000fe400078efcff */
[----:B------:R-:W-:Y:S02]  /*4910*/  LOP3.LUT R3, R3, 0x3fff, RZ, 0xc0, !PT ;  /* 0x00003fff03037812 */ /* 0x000fe400078ec0ff */
[C---:B------:R-:W-:Y:S01]  /*4920*/  R2UR UR4, R4.reuse ;  /* 0x00000000040472ca */ /* 0x040fe200000e0000 */
[----:B------:R-:W-:Y:S01]  /*4930*/  VIADD R10, R4, 0x2 ;  /* 0x00000002040a7836 */ /* 0x000fe20000000000 */
[----:B------:R-:W-:-:S02]  /*4940*/  LOP3.LUT R15, R3, 0x2000000, RZ, 0xfc, !PT ;  /* 0x02000000030f7812 */ /* 0x000fc400078efcff */
[----:B------:R-:W-:-:S03]  /*4950*/  ISETP.NE.AND P2, PT, R20, RZ, PT ;  /* 0x000000ff1400720c */ /* 0x000fc60003f45270 */
[----:B------:R-:W-:-:S04]  /*4960*/  IMAD R6, R18, 0x1000, R15 ;  /* 0x0000100012067824 */ /* 0x000fc800078e020f */
[C---:B------:R-:W-:Y:S01]  /*4970*/  VIADD R8, R6.reuse, 0x80 ;  /* 0x0000008006087836 */ /* 0x040fe20000000000 */
[C---:B------:R-:W-:Y:S01]  /*4980*/  R2UR UR6, R6.reuse ;  /* 0x00000000060672ca */ /* 0x040fe200000e0000 */
[C---:B------:R-:W-:Y:S02]  /*4990*/  VIADD R12, R6.reuse, 0x100 ;  /* 0x00000100060c7836 */ /* 0x040fe40000000000 */
[----:B------:R-:W-:Y:S02]  /*49a0*/  VIADD R6, R6, 0x180 ;  /* 0x0000018006067836 */ /* 0x000fe40000000000 */
[----:B------:R-:W-:-:S04]  /*49b0*/  @!P2 IMAD R0, R18, 0x8, R2 ;  /* 0x000000081200a824 */ /* 0x000fc800078e0202 */
[----:B------:R-:W-:-:S04]  /*49c0*/  @!P2 VIADD R0, R0, 0x38860 ;  /* 0x000388600000a836 */ /* 0x000fc80000000000 */
[----:B------:R-:W-:Y:S01]  /*49d0*/  HGMMA.64x256x16.F32.BF16 R24, gdesc[UR4].tnspB, RZ, !UPT, gsb0 ;  /* 0x43e00000041879f0 */ /* 0x000fe2000c0018ff */
[----:B------:R-:W-:Y:S02]  /*49e0*/  R2UR UR4, R10 ;  /* 0x000000000a0472ca */ /* 0x000fe400000e0000 */
[----:B------:R-:W-:Y:S02]  /*49f0*/  R2UR UR5, R11 ;  /* 0x000000000b0572ca */ /* 0x000fe400000e0000 */
[----:B------:R-:W-:Y:S02]  /*4a00*/  R2UR UR6, R8 ;  /* 0x00000000080672ca */ /* 0x000fe400000e0000 */
[----:B------:R-:W-:Y:S01]  /*4a10*/  R2UR UR7, R9 ;  /* 0x00000000090772ca */ /* 0x000fe200000e0000 */
[----:B------:R-:W-:Y:S01]  /*4a20*/  IMAD.MOV.U32 R9, RZ, RZ, 0x40000040 ;  /* 0x40000040ff097424 */ /* 0x000fe200078e00ff */
[----:B------:R-:W-:Y:S02]  /*4a30*/  IADD3 R8, R4, 0x4, RZ ;  /* 0x0000000404087810 */ /* 0x000fe40007ffe0ff */
[----:B------:R-:W-:Y:S01]  /*4a40*/  @!P2 PRMT R0, RZ, 0x654, R0 ;  /* 0x00000654ff00a816 */ /* 0x000fe20000000000 */
[----:B------:R-:W-:-:S02]  /*4a50*/  WARPGROUP.DEPBAR.LE gsb0, 0x0 ;  /* 0x00008000000079c5 */ /* 0x000fc40000010000 */
[----:B------:R-:W-:-:S14]  /*4a60*/  WARPGROUP.ARRIVE ;  /* 0x00000000000079c5 */ /* 0x000fdc0000000000 */
[----:B------:R-:W-:Y:S01]  /*4a70*/  HGMMA.64x256x16.F32.BF16 R24, gdesc[UR4].tnspB, R24, gsb0 ;  /* 0x43e00000041879f0 */ /* 0x000fe20008001818 */
[----:B------:R-:W-:Y:S02]  /*4a80*/  R2UR UR4, R8 ;  /* 0x00000000080472ca */ /* 0x000fe400000e0000 */
[----:B------:R-:W-:Y:S02]  /*4a90*/  R2UR UR5, R9 ;  /* 0x00000000090572ca */ /* 0x000fe400000e0000 */
[----:B------:R-:W-:Y:S01]  /*4aa0*/  R2UR UR6, R12 ;  /* 0x000000000c0672ca */ /* 0x000fe200000e0000 */
[----:B------:R-:W-:Y:S01]  /*4ab0*/  VIADD R12, R4, 0x6 ;  /* 0x00000006040c7836 */ /* 0x000fe20000000000 */
[----:B------:R-:W-:Y:S01]  /*4ac0*/  R2UR UR7, R13 ;  /* 0x000000000d0772ca */ /* 0x000fe200000e0000 */
[----:B------:R-:W-:Y:S01]  /*4ad0*/  IMAD.MOV.U32 R13, RZ, RZ, 0x40000040 ;  /* 0x40000040ff0d7424 */ /* 0x000fe200078e00ff */
[----:B------:R-:W-:Y:S02]  /*4ae0*/  WARPGROUP.DEPBAR.LE gsb0, 0x0 ;  /* 0x00008000000079c5 */ /* 0x000fe40000010000 */
[----:B------:R-:W-:-:S15]  /*4af0*/  WARPGROUP.ARRIVE ;  /* 0x00000000000079c5 */ /* 0x000fde0000000000 */
[----:B------:R-:W-:-:S02]  /*4b00*/  NOP ;  /* 0x0000000000007918 */ /* 0x000fc40000000000 */
        /* <DEDUP_REMOVED lines=12> */
[----:B------:R-:W-:Y:S05]  /*4bd0*/  @!P0 BRA `(.L_x_3671) ;  /* 0x0000000800e48947 */ /* 0x000fea0003800000 */
[----:B------:R-:W-:-:S07]  /*4be0*/  VIADD R197, R197, 0xfffffffe ;  /* 0xfffffffec5c57836 */ /* 0x000fce0000000000 */
.L_x_3672:
[----:B------:R-:W-:Y:S01]  /*4bf0*/  BAR.SYNC.DEFER_BLOCKING 0xe, 0x100 ;  /* 0x0384000000007b1d */ /* 0x000fe20000010000 */
[C---:B------:R-:W-:Y:S01]  /*4c00*/  LEA R3, R18.reuse, R188, 0x6 ;  /* 0x000000bc12037211 */ /* 0x040fe200078e30ff */
[----:B------:R-:W-:Y:S01]  /*4c10*/  VIADD R18, R18, 0x1 ;  /* 0x0000000112127836 */ /* 0x000fe20000000000 */
[----:B------:R-:W-:Y:S01]  /*4c20*/  R2UR UR4, R4 ;  /* 0x00000000040472ca */ /* 0x000fe200000e0000 */
[----:B------:R-:W-:Y:S01]  /*4c30*/  IMAD.MOV.U32 R7, RZ, RZ, 0x40000040 ;  /* 0x40000040ff077424 */ /* 0x000fe200078e00ff */
[----:B------:R-:W-:Y:S01]  /*4c40*/  R2UR UR5, R5 ;  /* 0x00000000050572ca */ /* 0x000fe200000e0000 */
[----:B------:R-:W-:Y:S01]  /*4c50*/  IMAD R3, R3, 0x4, R2 ;  /* 0x0000000403037824 */ /* 0x000fe200078e0202 */
[C---:B------:R-:W-:Y:S01]  /*4c60*/  ISETP.NE.AND P0, PT, R18.reuse, 0x2, PT ;  /* 0x000000021200780c */ /* 0x040fe20003f05270 */
[----:B------:R-:W-:Y:S01]  /*4c70*/  IMAD.MOV.U32 R21, RZ, RZ, 0x40000040 ;  /* 0x40000040ff157424 */ /* 0x000fe200078e00ff */
[----:B------:R-:W-:Y:S01]  /*4c80*/  R2UR UR7, R7 ;  /* 0x00000000070772ca */ /* 0x000fe200000e0000 */
[----:B------:R-:W-:Y:S01]  /*4c90*/  IMAD.MOV.U32 R7, RZ, RZ, 0x40000040 ;  /* 0x40000040ff077424 */ /* 0x000fe200078e00ff */
[----:B------:R-:W-:-:S02]  /*4ca0*/  SEL R18, R18, RZ, P0 ;  /* 0x000000ff12127207 */ /* 0x000fc40000000000 */
[C---:B------:R-:W-:Y:S01]  /*4cb0*/  ISETP.GT.AND P1, PT, R197.reuse, RZ, PT ;  /* 0x000000ffc500720c */ /* 0x040fe20003f24270 */
[----:B------:R-:W-:Y:S02]  /*4cc0*/  VIADD R197, R197, 0xffffffff ;  /* 0xffffffffc5c57836 */ /* 0x000fe40000000000 */
[----:B------:R-:W-:-:S04]  /*4cd0*/  IMAD R6, R18, 0x1000, R15 ;  /* 0x0000100012067824 */ /* 0x000fc800078e020f */
[C---:B------:R-:W-:Y:S01]  /*4ce0*/  VIADD R20, R6.reuse, 0x80 ;  /* 0x0000008006147836 */ /* 0x040fe20000000000 */
[----:B------:R-:W-:Y:S01]  /*4cf0*/  R2UR UR6, R6 ;  /* 0x00000000060672ca */ /* 0x000fe200000e0000 */
[----:B0-----:R-:W0:Y:S04]  /*4d00*/  LDS R0, [R3+0x38400] ;  /* 0x0384000003007984 */ /* 0x001e280000000800 */
        /* <DEDUP_REMOVED lines=129> */
[----:B------:R-:W-:-:S05]  /*5520*/  @!P2 LEA R0, R18, R2, 0x3 ;  /* 0x000000021200a211 */ /* 0x000fca00078e18ff */
[----:B------:R-:W-:Y:S01]  /*5530*/  WARPGROUP.ARRIVE ;  /* 0x00000000000079c5 */ /* 0x000fe20000000000 */
[----:B------:R-:W-:-:S05]  /*5540*/  @!P2 VIADD R0, R0, 0x38860 ;  /* 0x000388600000a836 */ /* 0x000fca0000000000 */
[----:B------:R-:W-:Y:S01]  /*5550*/  HGMMA.64x256x16.F32.BF16 R24, gdesc[UR4].tnspB, R24, gsb0 ;  /* 0x43e00000041879f0 */ /* 0x000fe20008001818 */
[----:B------:R-:W-:Y:S02]  /*5560*/  R2UR UR4, R10 ;  /* 0x000000000a0472ca */ /* 0x000fe400000e0000 */
[----:B------:R-:W-:Y:S02]  /*5570*/  R2UR UR5, R11 ;  /* 0x000000000b0572ca */ /* 0x000fe400000e0000 */
[----:B------:R-:W-:Y:S01]  /*5580*/  R2UR UR6, R20 ;  /* 0x00000000140672ca */ /* 0x000fe200000e0000 */
[C---:B------:R-:W-:Y:S01]  /*5590*/  VIADD R20, R6.reuse, 0x100 ;  /* 0x0000010006147836 */ /* 0x040fe20000000000 */
[----:B------:R-:W-:Y:S01]  /*55a0*/  R2UR UR7, R21 ;  /* 0x00000000150772ca */ /* 0x000fe200000e0000 */
[----:B------:R-:W-:Y:S01]  /*55b0*/  IMAD.MOV.U32 R21, RZ, RZ, 0x40000040 ;  /* 0x40000040ff157424 */ /* 0x000fe200078e00ff */
[----:B------:R-:W-:Y:S01]  /*55c0*/  @!P2 PRMT R0, RZ, 0x654, R0 ;  /* 0x00000654ff00a816 */ /* 0x000fe20000000000 */
[----:B------:R-:W-:Y:S01]  /*55d0*/  VIADD R6, R6, 0x180 ;  /* 0x0000018006067836 */ /* 0x000fe20000000000 */
[----:B------:R-:W-:-:S02]  /*55e0*/  WARPGROUP.DEPBAR.LE gsb0, 0x0 ;  /* 0x00008000000079c5 */ /* 0x000fc40000010000 */
[----:B------:R-:W-:-:S15]  /*55f0*/  WARPGROUP.ARRIVE ;  /* 0x00000000000079c5 */ /* 0x000fde0000000000 */
        /* <DEDUP_REMOVED lines=19> */
[----:B------:R0:W-:Y:S02]  /*5730*/  @!P2 SYNCS.ARRIVE.TRANS64.RED.A1T0 RZ, [R0+URZ], RZ ;  /* 0x000000ff00ffa9a7 */ /* 0x0001e4000810043f */
[----:B0-----:R-:W-:-:S04]  /*5740*/  SEL R0, RZ, 0x1, P0 ;  /* 0x00000001ff007807 */ /* 0x001fc80000000000 */
[----:B------:R-:W-:Y:S01]  /*5750*/  LOP3.LUT R23, R23, R0, RZ, 0x3c, !PT ;  /* 0x0000000017177212 */ /* 0x000fe200078e3cff */
[----:B------:R-:W-:Y:S06]  /*5760*/  @P1 BRA `(.L_x_3672) ;  /* 0xfffffff400201947 */ /* 0x000fec000383ffff */
.L_x_3671:
[----:B------:R-:W-:Y:S05]  /*5770*/  BSYNC B0 ;  /* 0x0000000000007941 */ /* 0x000fea0003800000 */
.L_x_3670:
[----:B------:R-:W-:Y:S01]  /*5780*/  BAR.SYNC.DEFER_BLOCKING 0xe, 0x100 ;  /* 0x0384000000007b1d */ /* 0x000fe20000010000 */
[C---:B------:R-:W-:Y:S01]  /*5790*/  IMAD R3, R18.reuse, 0x40, R188 ;  /* 0x0000004012037824 */ /* 0x040fe200078e02bc */
[----:B------:R-:W-:Y:S01]  /*57a0*/  PLOP3.LUT P0, PT, PT, PT, PT, 0x8, 0x0 ;  /* 0x000000000000781c */ /* 0x000fe20003f0e170 */
[----:B------:R-:W-:Y:S02]  /*57b0*/  VIADD R18, R18, 0x1 ;  /* 0x0000000112127836 */ /* 0x000fe40000000000 */
[----:B------:R-:W-:-:S03]  /*57c0*/  IMAD R3, R3, 0x4, R2 ;  /* 0x0000000403037824 */ /* 0x000fc600078e0202 */
[----:B------:R-:W-:-:S04]  /*57d0*/  ISETP.NE.AND P1, PT, R18, 0x2, PT ;  /* 0x000000021200780c */ /* 0x000fc80003f25270 */
[----:B------:R-:W-:Y:S02]  /*57e0*/  SEL R4, RZ, 0x1, P1 ;  /* 0x00000001ff047807 */ /* 0x000fe40000800000 */
[----:B------:R-:W-:Y:S02]  /*57f0*/  SEL R18, R18, RZ, P1 ;  /* 0x000000ff12127207 */ /* 0x000fe40000800000 */
[----:B------:R-:W-:Y:S01]  /*5800*/  LOP3.LUT R23, R23, R4, RZ, 0x3c, !PT ;  /* 0x0000000417177212 */ /* 0x000fe200078e3cff */
        /* <DEDUP_REMOVED lines=132> */
.L_x_3668:
        /* <DEDUP_REMOVED lines=31> */
.L_x_3674:
[----:B------:R-:W-:Y:S05]  /*6240*/  BSYNC B6 ;  /* 0x0000000000067941 */ /* 0x000fea0003800000 */
.L_x_3673:
        /* <DEDUP_REMOVED lines=12> */
.L_x_3678:
[----:B-1----:R1:W2:Y:S02]  /*6310*/  SYNCS.PHASECHK.TRANS64.TRYWAIT P0, [R2+URZ+0x38800], R5 ;  /* 0x03880005020075a7 */ /* 0x0022a4000800017f */
[----:B--2---:R-:W-:Y:S05]  /*6320*/  @!P0 NANOSLEEP.SYNCS 0x989680 ;  /* 0x009896800000895d */ /* 0x004fea0003900000 */
[----:B------:R-:W2:Y:S02]  /*6330*/  @!P0 SYNCS.PHASECHK.TRANS64 P0, [R2+URZ+0x38800], R5 ;  /* 0x03880005020085a7 */ /* 0x000ea4000800007f */
[----:B--2---:R-:W-:Y:S05]  /*6340*/  @!P0 BRA `(.L_x_3678) ;  /* 0xfffffffc00f08947 */ /* 0x004fea000383ffff */
.L_x_3677:
[----:B------:R-:W-:Y:S05]  /*6350*/  BSYNC B0 ;  /* 0x0000000000007941 */ /* 0x000fea0003800000 */
.L_x_3676:
[----:B------:R-:W-:Y:S05]  /*6360*/  BRA `(.L_x_3679) ;  /* 0x0000002000747947 */ /* 0x000fea0003800000 */
.L_x_3675:
        /* <DEDUP_REMOVED lines=13> */
[-C--:B------:R-:W-:Y:S01]  /*6440*/  IADD3 R3, P6, R29, R4.reuse, RZ ;  /* 0x000000041d037210 */ /* 0x080fe20007fde0ff */
[----:B------:R-:W-:Y:S01]  /*6450*/  IMAD.WIDE.U32 R6, R27, UR6, RZ ;  /* 0x000000061b067c25 */ /* 0x000fe2000f8e00ff */
[----:B------:R-:W-:Y:S02]  /*6460*/  IADD3 R11, R11, R5, RZ ;  /* 0x000000050b0b7210 */ /* 0x000fe40007ffe0ff */
[----:B------:R-:W-:Y:S01]  /*6470*/  SHF.R.S32.HI R12, RZ, 0x1f, R29 ;  /* 0x0000001fff0c7819 */ /* 0x000fe2000001141d */
[----:B------:R-:W-:Y:S01]  /*6480*/  IMAD R9, R27, UR7, R0 ;  /* 0x000000071b097c24 */ /* 0x000fe2000f8e0200 */
[----:B------:R-:W-:Y:S01]  /*6490*/  LEA R24, P2, R4, UR4, 0x1 ;  /* 0x0000000404187c11 */ /* 0x000fe2000f8408ff */
[----:B------:R-:W-:Y:S01]  /*64a0*/  ULDC.64 UR6, c[0x0][0x3e0] ;  /* 0x0000f80000067ab9 */ /* 0x000fe20000000a00 */
[----:B------:R-:W-:Y:S01]  /*64b0*/  IADD3 R5, P1, R16, R4, RZ ;  /* 0x0000000410057210 */ /* 0x000fe20007f3e0ff */
[--C-:B------:R-:W-:Y:S01]  /*64c0*/  IMAD.X R10, R12, 0x1, R11.reuse, P6 ;  /* 0x000000010c0a7824 */ /* 0x100fe200030e060b */
[----:B------:R-:W-:Y:S01]  /*64d0*/  LEA.HI.X R26, R4, UR5, R11, 0x1, P2 ;  /* 0x00000005041a7c11 */ /* 0x000fe200090f0c0b */
[----:B------:R-:W-:Y:S01]  /*64e0*/  IMAD.IADD R9, R9, 0x1, R7 ;  /* 0x0000000109097824 */ /* 0x000fe200078e0207 */
[-C--:B------:R-:W-:Y:S01]  /*64f0*/  IADD3 R8, P2, R29, R6.reuse, RZ ;  /* 0x000000061d087210 */ /* 0x080fe20007f5e0ff */
[----:B------:R-:W-:Y:S01]  /*6500*/  IMAD.X R4, R14, 0x1, R11, P1 ;  /* 0x000000010e047824 */ /* 0x000fe200008e060b */
[----:B------:R-:W-:-:S02]  /*6510*/  IADD3 R0, P4, R16, R6, RZ ;  /* 0x0000000610007210 */ /* 0x000fc40007f9e0ff */
[C---:B------:R-:W-:Y:S01]  /*6520*/  LEA R32, P5, R3.reuse, UR4, 0x1 ;  /* 0x0000000403207c11 */ /* 0x040fe2000f8a08ff */
[--C-:B------:R-:W-:Y:S01]  /*6530*/  IMAD.X R7, R12, 0x1, R9.reuse, P2 ;  /* 0x000000010c077824 */ /* 0x100fe200010e0609 */
[----:B------:R-:W-:Y:S02]  /*6540*/  LEA R27, P3, R6, UR6, 0x1 ;  /* 0x00000006061b7c11 */ /* 0x000fe4000f8608ff */
[----:B------:R-:W-:Y:S01]  /*6550*/  LEA.HI.X R33, R3, UR5, R10, 0x1, P5 ;  /* 0x0000000503217c11 */ /* 0x000fe2000a8f0c0a */
[----:B------:R-:W-:Y:S01]  /*6560*/  IMAD.X R3, R14, 0x1, R9, P4 ;  /* 0x000000010e037824 */ /* 0x000fe200020e0609 */
[----:B------:R-:W-:Y:S02]  /*6570*/  LEA R34, P6, R8, UR6, 0x1 ;  /* 0x0000000608227c11 */ /* 0x000fe4000f8c08ff */
[----:B------:R-:W-:Y:S02]  /*6580*/  LEA R36, P1, R5, UR4, 0x1 ;  /* 0x0000000405247c11 */ /* 0x000fe4000f8208ff */
[----:B------:R-:W-:-:S02]  /*6590*/  LEA R38, P2, R0, UR6, 0x1 ;  /* 0x0000000600267c11 */ /* 0x000fc4000f8408ff */
        /* <DEDUP_REMOVED lines=20> */
[----:B-1----:R-:W-:Y:S05]  /*66e0*/  CALL.ABS.NOINC R14 ;  /* 0x000000000e007343 */ /* 0x002fea0003c00000 */
.L_x_3681:
[----:B------:R-:W-:Y:S05]  /*66f0*/  BSYNC B6 ;  /* 0x0000000000067941 */ /* 0x000fea0003800000 */
.L_x_3680:
        /* <DEDUP_REMOVED lines=28> */
.L_x_3685:
[----:B------:R-:W-:Y:S05]  /*68c0*/  BSYNC B1 ;  /* 0x0000000000017941 */ /* 0x000fea0003800000 */
.L_x_3684:
[----:B------:R-:W-:Y:S01]  /*68d0*/  UMOV UR4, 0xffffffff ;  /* 0xffffffff00047882 */ /* 0x000fe20000000000 */
[----:B-----5:R-:W-:Y:S01]  /*68e0*/  IMAD.MOV.U32 R25, RZ, RZ, R6 ;  /* 0x000000ffff197224 */ /* 0x020fe200078e0006 */
[--C-:B------:R-:W-:Y:S01]  /*68f0*/  SHF.R.U64 R6, R6, 0x10, R7.reuse ;  /* 0x0000001006067819 */ /* 0x100fe20000001207 */
[--C-:B------:R-:W-:Y:S01]  /*6900*/  IMAD.MOV.U32 R31, RZ, RZ, R7.reuse ;  /* 0x000000ffff1f7224 */ /* 0x100fe200078e0007 */
[----:B------:R-:W-:Y:S02]  /*6910*/  SHF.R.U32.HI R38, RZ, 0x10, R7 ;  /* 0x00000010ff267819 */ /* 0x000fe40000011607 */
[----:B------:R-:W-:Y:S01]  /*6920*/  LEA.HI R0, R212, R212, RZ, 0x1 ;  /* 0x000000d4d4007211 */ /* 0x000fe200078f08ff */
[----:B------:R-:W-:Y:S06]  /*6930*/  BRA.DIV UR4, `(.L_x_3686) ;  /* 0x0000011a04c07947 */ /* 0x000fec000b800000 */
.L_x_3849:
[----:B------:R-:W-:Y:S01]  /*6940*/  UMOV UR4, 0xffffffff ;  /* 0xffffffff00047882 */ /* 0x000fe20000000000 */
[----:B------:R-:W-:Y:S02]  /*6950*/  LOP3.LUT R3, R0, 0xfffffffe, RZ, 0xc0, !PT ;  /* 0xfffffffe00037812 */ /* 0x000fe400078ec0ff */
[----:B------:R-:W-:Y:S05]  /*6960*/  BRA.DIV UR4, `(.L_x_3687) ;  /* 0x0000011a04dc7947 */ /* 0x000fea000b800000 */
.L_x_3852:
[----:B------:R-:W-:Y:S01]  /*6970*/  UMOV UR4, 0xffffffff ;  /* 0xffffffff00047882 */ /* 0x000fe20000000000 */
[----:B------:R-:W-:Y:S02]  /*6980*/  IMAD.IADD R3, R212, 0x1, -R3 ;  /* 0x00000001d4037824 */ /* 0x000fe400078e0a03 */
[----:B------:R-:W-:Y:S05]  /*6990*/  BRA.DIV UR4, `(.L_x_3688) ;  /* 0x0000011a04f87947 */ /* 0x000fea000b800000 */
.L_x_3855:
[----:B------:R-:W-:Y:S01]  /*69a0*/  UMOV UR4, 0xffffffff ;  /* 0xffffffff00047882 */ /* 0x000fe20000000000 */
[----:B------:R-:W-:Y:S02]  /*69b0*/  SHF.L.U32 R7, R3, 0x1f, RZ ;  /* 0x0000001f03077819 */ /* 0x000fe400000006ff */
[----:B------:R-:W-:Y:S05]  /*69c0*/  BRA.DIV UR4, `(.L_x_3689) ;  /* 0x0000011e04147947 */ /* 0x000fea000b800000 */
.L_x_3858:
[----:B------:R-:W1:Y:S01]  /*69d0*/  SYNCS.PHASECHK.TRANS64.TRYWAIT P0, [R2+URZ+0x38800], R7 ;  /* 0x03880007020075a7 */ /* 0x000e62000800017f */
[----:B------:R-:W-:Y:S01]  /*69e0*/  LOP3.LUT P2, RZ, R186, 0x4, RZ, 0xc0, !PT ;  /* 0x00000004baff7812 */ /* 0x000fe2000784c0ff */
[----:B------:R-:W-:Y:S01]  /*69f0*/  IMAD R11, R189, 0x200, R10 ;  /* 0x00000200bd0b7824 */ /* 0x000fe200078e020a */
[----:B0-----:R-:W-:Y:S01]  /*6a00*/  MOV R33, R5 ;  /* 0x0000000500217202 */ /* 0x001fe20000000f00 */
[----:B------:R-:W-:Y:S01]  /*6a10*/  IMAD.MOV.U32 R36, RZ, RZ, R8 ;  /* 0x000000ffff247224 */ /* 0x000fe200078e0008 */
[----:B------:R-:W-:Y:S01]  /*6a20*/  SHF.R.U64 R12, R4, 0x10, R5 ;  /* 0x00000010040c7819 */ /* 0x000fe20000001205 */
[----:B------:R-:W-:Y:S01]  /*6a30*/  IMAD R10, R11, 0x2, R2 ;  /* 0x000000020b0a7824 */ /* 0x000fe200078e0202 */
[----:B------:R-:W-:Y:S01]  /*6a40*/  SHF.R.U64 R8, R8, 0x10, R9 ;  /* 0x0000001008087819 */ /* 0x000fe20000001209 */
[----:B------:R-:W-:Y:S01]  /*6a50*/  IMAD.MOV.U32 R32, RZ, RZ, R4 ;  /* 0x000000ffff207224 */ /* 0x000fe200078e0004 */
[----:B------:R-:W-:Y:S01]  /*6a60*/  SHF.R.U32.HI R5, RZ, 0x10, R5 ;  /* 0x00000010ff057819 */ /* 0x000fe20000011605 */
[----:B------:R-:W-:Y:S01]  /*6a70*/  IMAD.MOV.U32 R34, RZ, RZ, R20 ;  /* 0x000000ffff227224 */ /* 0x000fe200078e0014 */
[--C-:B------:R-:W-:Y:S01]  /*6a80*/  SHF.R.U64 R11, R20, 0x10, R21.reuse ;  /* 0x00000010140b7819 */ /* 0x100fe20000001215 */
        /* <DEDUP_REMOVED lines=17> */
.L_x_3859:
[----:B------:R-:W-:Y:S05]  /*6ba0*/  BSYNC B1 ;  /* 0x0000000000017941 */ /* 0x000fea0003800000 */
.L_x_3690:
[----:B------:R-:W-:Y:S04]  /*6bb0*/  BSSY B1, `(.L_x_3692) ;  /* 0x0000056000017945 */ /* 0x000fe80003800000 */
[----:B------:R-:W-:Y:S05]  /*6bc0*/  @P1 BRA `(.L_x_3693) ;  /* 0x0000000400501947 */ /* 0x000fea0003800000 */
[----:B------:R-:W1:Y:S01]  /*6bd0*/  LDC R4, c[0x0][0x3d4] ;  /* 0x0000f500ff047b82 */ /* 0x000e620000000800 */
[C---:B------:R-:W-:Y:S01]  /*6be0*/  VIADD R5, R29.reuse, 0x10 ;  /* 0x000000101d057836 */ /* 0x040fe20000000000 */
[----:B------:R-:W-:Y:S01]  /*6bf0*/  BSSY B2, `(.L_x_3694) ;  /* 0x000002a000027945 */ /* 0x000fe20003800000 */
[----:B-1----:R-:W-:-:S03]  /*6c00*/  ISETP.GE.AND P0, PT, R29, R4, PT ;  /* 0x000000041d00720c */ /* 0x002fc60003f06270 */
[----:B------:R-:W-:-:S10]  /*6c10*/  ISETP.GE.AND P1, PT, R5, R4, PT ;  /* 0x000000040500720c */ /* 0x000fd40003f26270 */
[----:B------:R-:W-:Y:S05]  /*6c20*/  @P0 BRA `(.L_x_3695) ;  /* 0x0000000000980947 */ /* 0x000fea0003800000 */
[----:B0-----:R-:W0:Y:S01]  /*6c30*/  LDS.128 R4, [R10+0x20400] ;  /* 0x020400000a047984 */ /* 0x001e220000000c00 */
[C---:B------:R-:W-:Y:S01]  /*6c40*/  IMAD.U32 R15, R34.reuse, 0x10000, RZ ;  /* 0x00010000220f7824 */ /* 0x040fe200078e00ff */
[C---:B------:R-:W-:Y:S01]  /*6c50*/  LOP3.LUT R14, R27.reuse, 0xffff0000, RZ, 0xc0, !PT ;  /* 0xffff00001b0e7812 */ /* 0x040fe200078ec0ff */
[----:B------:R-:W-:Y:S01]  /*6c60*/  IMAD.U32 R13, R27, 0x10000, RZ ;  /* 0x000100001b0d7824 */ /* 0x000fe200078e00ff */
[----:B------:R-:W-:Y:S01]  /*6c70*/  LOP3.LUT R20, R34, 0xffff0000, RZ, 0xc0, !PT ;  /* 0xffff000022147812 */ /* 0x000fe200078ec0ff */
[C---:B0-----:R-:W-:Y:S01]  /*6c80*/  IMAD.U32 R8, R4.reuse, 0x10000, RZ ;  /* 0x0001000004087824 */ /* 0x041fe200078e00ff */
[----:B------:R-:W-:Y:S01]  /*6c90*/  LOP3.LUT R4, R4, 0xffff0000, RZ, 0xc0, !PT ;  /* 0xffff000004047812 */ /* 0x000fe200078ec0ff */
[----:B------:R-:W-:Y:S01]  /*6ca0*/  IMAD.U32 R11, R6, 0x10000, RZ ;  /* 0x00010000060b7824 */ /* 0x000fe200078e00ff */
[----:B------:R-:W-:Y:S01]  /*6cb0*/  SHF.L.U32 R9, R5, 0x10, RZ ;  /* 0x0000001005097819 */ /* 0x000fe200000006ff */
[----:B------:R-:W-:Y:S01]  /*6cc0*/  IMAD.U32 R12, R7, 0x10000, RZ ;  /* 0x00010000070c7824 */ /* 0x000fe200078e00ff */
[----:B------:R-:W-:Y:S01]  /*6cd0*/  LOP3.LUT R5, R5, 0xffff0000, RZ, 0xc0, !PT ;  /* 0xffff000005057812 */ /* 0x000fe200078ec0ff */
[C---:B------:R-:W-:Y:S01]  /*6ce0*/  FMUL.FTZ R21, R4.reuse, R15 ;  /* 0x0000000f04157220 */ /* 0x040fe20000410000 */
[----:B------:R-:W-:Y:S01]  /*6cf0*/  FMUL.FTZ R4, R4, R13 ;  /* 0x0000000d04047220 */ /* 0x000fe20000410000 */
[----:B------:R-:W-:-:S02]  /*6d00*/  LOP3.LUT R6, R6, 0xffff0000, RZ, 0xc0, !PT ;  /* 0xffff000006067812 */ /* 0x000fc400078ec0ff */
[C---:B------:R-:W-:Y:S01]  /*6d10*/  FMUL.FTZ R26, R5.reuse, R20 ;  /* 0x00000014051a7220 */ /* 0x040fe20000410000 */
[C---:B------:R-:W-:Y:S01]  /*6d20*/  FFMA.FTZ R21, R8.reuse, R13, -R21 ;  /* 0x0000000d08157223 */ /* 0x040fe20000010815 */
[-C--:B------:R-:W-:Y:S01]  /*6d30*/  FMUL.FTZ R28, R5, R14.reuse ;  /* 0x0000000e051c7220 */ /* 0x080fe20000410000 */
[----:B------:R-:W-:Y:S01]  /*6d40*/  LOP3.LUT R7, R7, 0xffff0000, RZ, 0xc0, !PT ;  /* 0xffff000007077812 */ /* 0x000fe200078ec0ff */
[----:B------:R-:W-:Y:S01]  /*6d50*/  FFMA.FTZ R24, R8, R15, R4 ;  /* 0x0000000f08187223 */ /* 0x000fe20000010004 */
        /* <DEDUP_REMOVED lines=19> */
.L_x_3695:
[----:B------:R-:W-:Y:S05]  /*6e90*/  BSYNC B2 ;  /* 0x0000000000027941 */ /* 0x000fea0003800000 */
.L_x_3694:
[----:B------:R-:W-:Y:S05]  /*6ea0*/  @P1 BRA `(.L_x_3693) ;  /* 0x0000000000981947 */ /* 0x000fea0003800000 */
[----:B01----:R-:W0:Y:S01]  /*6eb0*/  LDS.128 R4, [R0] ;  /* 0x0000000000047984 */ /* 0x003e220000000c00 */
        /* <DEDUP_REMOVED lines=12> */
[C---:B------:R-:W-:Y:S01]  /*6f80*/  FMUL.FTZ R26, R5.reuse, R20 ;  /* 0x00000014051a7220 */ /* 0x040fe20000410000 */
[-C--:B------:R-:W-:Y:S01]  /*6f90*/  FMUL.FTZ R28, R5, R14.reuse ;  /* 0x0000000e051c7220 */ /* 0x080fe20000410000 */
        /* <DEDUP_REMOVED lines=23> */
.L_x_3693:
[----:B------:R-:W-:Y:S05]  /*7110*/  BSYNC B1 ;  /* 0x0000000000017941 */ /* 0x000fea0003800000 */
.L_x_3692:
        /* <DEDUP_REMOVED lines=9> */
[C---:B------:R-:W-:Y:S01]  /*71b0*/  IMAD.U32 R20, R34.reuse, 0x10000, RZ ;  /* 0x0001000022147824 */ /* 0x040fe200078e00ff */
[----:B------:R-:W-:Y:S01]  /*71c0*/  LOP3.LUT R21, R34, 0xffff0000, RZ, 0xc0, !PT ;  /* 0xffff000022157812 */ /* 0x000fe200078ec0ff */
[C---:B------:R-:W-:Y:S01]  /*71d0*/  IMAD.U32 R14, R27.reuse, 0x10000, RZ ;  /* 0x000100001b0e7824 */ /* 0x040fe200078e00ff */
[----:B------:R-:W-:Y:S02]  /*71e0*/  LOP3.LUT R27, R27, 0xffff0000, RZ, 0xc0, !PT ;  /* 0xffff00001b1b7812 */ /* 0x000fe400078ec0ff */
[C---:B------:R-:W-:Y:S02]  /*71f0*/  SHF.L.U32 R25, R35.reuse, 0x10, RZ ;  /* 0x0000001023197819 */ /* 0x040fe400000006ff */
        /* <DEDUP_REMOVED lines=10> */
[-C--:B------:R-:W-:Y:S01]  /*72a0*/  FMUL.FTZ R4, R21, R5.reuse ;  /* 0x0000000515047220 */ /* 0x080fe20000410000 */
[-C--:B------:R-:W-:Y:S01]  /*72b0*/  FFMA.FTZ R13, R14, R8.reuse, -R13 ;  /* 0x000000080e0d7223 */ /* 0x080fe2000001080d */
[----:B------:R-:W-:Y:S01]  /*72c0*/  LOP3.LUT R7, R7, 0xffff0000, RZ, 0xc0, !PT ;  /* 0xffff000007077812 */ /* 0x000fe200078ec0ff */
[----:B------:R-:W-:Y:S01]  /*72d0*/  FFMA.FTZ R8, R20, R8, R15 ;  /* 0x0000000814087223 */ /* 0x000fe2000001000f */
[----:B------:R-:W-:Y:S01]  /*72e0*/  FMUL.FTZ R14, R27, R5 ;  /* 0x000000051b0e7220 */ /* 0x000fe20000410000 */
[C---:B------:R-:W-:Y:S01]  /*72f0*/  LOP3.LUT R20, R31.reuse, 0xffff0000, RZ, 0xc0, !PT ;  /* 0xffff00001f147812 */ /* 0x040fe200078ec0ff */
[----:B------:R-:W-:Y:S02]  /*7300*/  IMAD.U32 R15, R31, 0x10000, RZ ;  /* 0x000100001f0f7824 */ /* 0x000fe400078e00ff */
[-C--:B------:R-:W-:Y:S01]  /*7310*/  FFMA.FTZ R4, R27, R9.reuse, -R4 ;  /* 0x000000091b047223 */ /* 0x080fe20000010804 */
        /* <DEDUP_REMOVED lines=13> */
[----:B------:R1:W-:Y:S02]  /*73f0*/  STS.128 [R10+0x21400], R24 ;  /* 0x021400180a007388 */ /* 0x0003e40000000c00 */
.L_x_3698:
[----:B------:R-:W-:Y:S05]  /*7400*/  BSYNC B1 ;  /* 0x0000000000017941 */ /* 0x000fea0003800000 */
.L_x_3697:
[----:B------:R-:W-:Y:S05]  /*7410*/  @P1 BRA `(.L_x_3696) ;  /* 0x0000001000241947 */ /* 0x000fea0003800000 */
[----:B0-----:R-:W0:Y:S01]  /*7420*/  LDS.128 R4, [R0+0x1000] ;  /* 0x0010000000047984 */ /* 0x001e220000000c00 */
[C---:B------:R-:W-:Y:S01]  /*7430*/  IMAD.U32 R14, R36.reuse, 0x10000, RZ ;  /* 0x00010000240e7824 */ /* 0x040fe200078e00ff */
[----:B-1----:R-:W-:Y:S01]  /*7440*/  LOP3.LUT R25, R36, 0xffff0000, RZ, 0xc0, !PT ;  /* 0xffff000024197812 */ /* 0x002fe200078ec0ff */
        /* <DEDUP_REMOVED lines=18> */
[----:B------:R-:W-:Y:S01]  /*7570*/  FMUL.FTZ R12, R21, R5 ;  /* 0x00000005150c7220 */ /* 0x000fe20000410000 */
[----:B------:R-:W-:Y:S01]  /*7580*/  LOP3.LUT R33, R33, 0xffff0000, RZ, 0xc0, !PT ;  /* 0xffff000021217812 */ /* 0x000fe200078ec0ff */
[-C--:B------:R-:W-:Y:S01]  /*7590*/  FFMA.FTZ R4, R21, R9.reuse, -R4 ;  /* 0x0000000915047223 */ /* 0x080fe20000010804 */
[-C--:B------:R-:W-:Y:S01]  /*75a0*/  FMUL.FTZ R5, R20, R6.reuse ;  /* 0x0000000614057220 */ /* 0x080fe20000410000 */
        /* <DEDUP_REMOVED lines=12> */
[----:B------:R3:W-:Y:S01]  /*7670*/  STS.128 [R0+0x1000], R8 ;  /* 0x0010000800007388 */ /* 0x0007e20000000c00 */
[----:B------:R-:W-:Y:S05]  /*7680*/  BRA `(.L_x_3696) ;  /* 0x0000000c00887947 */ /* 0x000fea0003800000 */
.L_x_3683:
        /* <DEDUP_REMOVED lines=14> */
.L_x_3862:
[----:B------:R-:W-:Y:S01]  /*7770*/  UMOV UR4, 0xffffffff ;  /* 0xffffffff00047882 */ /* 0x000fe20000000000 */
[----:B------:R-:W-:Y:S02]  /*7780*/  LOP3.LUT R3, R0, 0xfffffffe, RZ, 0xc0, !PT ;  /* 0xfffffffe00037812 */ /* 0x000fe400078ec0ff */
[----:B------:R-:W-:Y:S05]  /*7790*/  BRA.DIV UR4, `(.L_x_3700) ;  /* 0x0000011204047947 */ /* 0x000fea000b800000 */
.L_x_3865:
[----:B------:R-:W-:Y:S01]  /*77a0*/  UMOV UR4, 0xffffffff ;  /* 0xffffffff00047882 */ /* 0x000fe20000000000 */
[----:B------:R-:W-:Y:S02]  /*77b0*/  IMAD.IADD R3, R212, 0x1, -R3 ;  /* 0x00000001d4037824 */ /* 0x000fe400078e0a03 */
[----:B------:R-:W-:Y:S05]  /*77c0*/  BRA.DIV UR4, `(.L_x_3701) ;  /* 0x0000011204207947 */ /* 0x000fea000b800000 */
.L_x_3868:
[----:B------:R-:W-:Y:S01]  /*77d0*/  UMOV UR4, 0xffffffff ;  /* 0xffffffff00047882 */ /* 0x000fe20000000000 */
[----:B------:R-:W-:Y:S02]  /*77e0*/  SHF.L.U32 R9, R3, 0x1f, RZ ;  /* 0x0000001f03097819 */ /* 0x000fe400000006ff */
[----:B------:R-:W-:Y:S05]  /*77f0*/  BRA.DIV UR4, `(.L_x_3702) ;  /* 0x00000112043c7947 */ /* 0x000fea000b800000 */
.L_x_3871:
        /* <DEDUP_REMOVED lines=13> */
[--C-:B------:R-:W-:Y:S01]  /*78d0*/  SHF.R.U64 R5, R6, 0x10, R7.reuse ;  /* 0x0000001006057819 */ /* 0x100fe20000001207 */
[----:B------:R-:W-:Y:S01]  /*78e0*/  IMAD.MOV.U32 R45, RZ, RZ, R7 ;  /* 0x000000ffff2d7224 */ /* 0x000fe200078e0007 */
[--C-:B------:R-:W-:Y:S01]  /*78f0*/  SHF.R.U64 R10, R34, 0x10, R35.reuse ;  /* 0x00000010220a7819 */ /* 0x100fe20000001223 */
[----:B------:R-:W-:Y:S01]  /*7900*/  BSSY B1, `(.L_x_3703) ;  /* 0x000000d000017945 */ /* 0x000fe20003800000 */
[----:B------:R-:W-:-:S02]  /*7910*/  SHF.R.U32.HI R11, RZ, 0x10, R35 ;  /* 0x00000010ff0b7819 */ /* 0x000fc40000011623 */
[----:B------:R-:W-:Y:S02]  /*7920*/  SHF.R.U32.HI R6, RZ, 0x10, R7 ;  /* 0x00000010ff067819 */ /* 0x000fe40000011607 */
[-C--:B------:R-:W-:Y:S02]  /*7930*/  ISETP.GE.OR P2, PT, R22, R21.reuse, P0 ;  /* 0x000000151600720c */ /* 0x080fe40000746670 */
[----:B------:R-:W-:Y:S02]  /*7940*/  ISETP.GE.OR P0, PT, R233, R21, P0 ;  /* 0x00000015e900720c */ /* 0x000fe40000706670 */
[----:B------:R-:W-:Y:S02]  /*7950*/  PRMT R39, R39, 0x5410, R8 ;  /* 0x0000541027277816 */ /* 0x000fe40000000008 */
[----:B------:R-:W-:Y:S02]  /*7960*/  PRMT R40, R40, 0x5410, R10 ;  /* 0x0000541028287816 */ /* 0x000fe4000000000a */
[----:B------:R-:W-:-:S02]  /*7970*/  PRMT R41, R41, 0x5410, R11 ;  /* 0x0000541029297816 */ /* 0x000fc4000000000b */
[----:B------:R-:W-:Y:S02]  /*7980*/  PRMT R42, R42, 0x5410, R0 ;  /* 0x000054102a2a7816 */ /* 0x000fe40000000000 */
[----:B------:R-:W-:Y:S02]  /*7990*/  PRMT R43, R43, 0x5410, R4 ;  /* 0x000054102b2b7816 */ /* 0x000fe40000000004 */
[----:B------:R-:W-:Y:S02]  /*79a0*/  PRMT R44, R44, 0x5410, R5 ;  /* 0x000054102c2c7816 */ /* 0x000fe40000000005 */
[----:B------:R-:W-:Y:S01]  /*79b0*/  PRMT R45, R45, 0x5410, R6 ;  /* 0x000054102d2d7816 */ /* 0x000fe20000000006 */
[----:B-1----:R-:W-:Y:S06]  /*79c0*/  @!P1 BRA `(.L_x_3704) ;  /* 0x0000010c00f09947 */ /* 0x002fec0003800000 */
.L_x_3872:
[----:B------:R-:W-:Y:S05]  /*79d0*/  BSYNC B1 ;  /* 0x0000000000017941 */ /* 0x000fea0003800000 */
.L_x_3703:
[----:B------:R-:W-:Y:S04]  /*79e0*/  BSSY B1, `(.L_x_3705) ;  /* 0x000005a000017945 */ /* 0x000fe80003800000 */
[----:B------:R-:W-:Y:S05]  /*79f0*/  @P2 BRA `(.L_x_3706) ;  /* 0x0000000400602947 */ /* 0x000fea0003800000 */
[----:B------:R-:W-:Y:S01]  /*7a00*/  IMAD.SHL.U32 R0, R186, 0x40, RZ ;  /* 0x00000040ba007824 */ /* 0x000fe200078e00ff */
[----:B------:R-:W-:Y:S01]  /*7a10*/  LOP3.LUT R27, R42, 0xffff0000, RZ, 0xc0, !PT ;  /* 0xffff00002a1b7812 */ /* 0x000fe200078ec0ff */
[----:B------:R-:W-:Y:S02]  /*7a20*/  IMAD.IADD R4, R16, 0x1, R47 ;  /* 0x0000000110047824 */ /* 0x000fe400078e022f */
[----:B------:R-:W-:Y:S01]  /*7a30*/  IMAD.U32 R26, R42, 0x10000, RZ ;  /* 0x000100002a1a7824 */ /* 0x000fe200078e00ff */
[----:B------:R-:W-:Y:S01]  /*7a40*/  LOP3.LUT R5, R0, 0x1c0, RZ, 0xc0, !PT ;  /* 0x000001c000057812 */ /* 0x000fe200078ec0ff */
[----:B------:R-:W-:Y:S02]  /*7a50*/  IMAD.U32 R25, R38, 0x10000, RZ ;  /* 0x0001000026197824 */ /* 0x000fe400078e00ff */
[----:B------:R-:W-:Y:S01]  /*7a60*/  IMAD.U32 R28, R44, 0x10000, RZ ;  /* 0x000100002c1c7824 */ /* 0x000fe200078e00ff */
[----:B------:R-:W-:Y:S02]  /*7a70*/  LOP3.LUT R0, R5, 0x38, R16, 0xf8, !PT ;  /* 0x0000003805007812 */ /* 0x000fe400078ef810 */
[----:B------:R-:W-:-:S02]  /*7a80*/  SHF.R.U32.HI R7, RZ, 0x3, R5 ;  /* 0x00000003ff077819 */ /* 0x000fc40000011605 */
[----:B------:R-:W-:Y:S02]  /*7a90*/  LOP3.LUT R4, R5, 0x38, R4, 0xf8, !PT ;  /* 0x0000003805047812 */ /* 0x000fe400078ef804 */
[-C--:B------:R-:W-:Y:S02]  /*7aa0*/  LOP3.LUT R0, R0, R7.reuse, RZ, 0x3c, !PT ;  /* 0x0000000700007212 */ /* 0x080fe400078e3cff */
[----:B------:R-:W-:-:S03]  /*7ab0*/  LOP3.LUT R4, R4, R7, RZ, 0x3c, !PT ;  /* 0x0000000704047212 */ /* 0x000fc600078e3cff */
[----:B------:R-:W-:-:S05]  /*7ac0*/  IMAD R5, R189, 0x200, R0 ;  /* 0x00000200bd057824 */ /* 0x000fca00078e0200 */
[----:B------:R-:W-:Y:S01]  /*7ad0*/  LEA R34, R5, R2, 0x1 ;  /* 0x0000000205227211 */ /* 0x000fe200078e08ff */
[----:B------:R-:W-:-:S04]  /*7ae0*/  IMAD R5, R189, 0x200, R4 ;  /* 0x00000200bd057824 */ /* 0x000fc800078e0204 */
[----:B------:R-:W-:Y:S01]  /*7af0*/  IMAD R36, R5, 0x2, R2 ;  /* 0x0000000205247824 */ /* 0x000fe200078e0202 */
[----:B0-----:R-:W0:Y:S04]  /*7b00*/  LDS.128 R8, [R34+0x20400] ;  /* 0x0204000022087984 */ /* 0x001e280000000c00 */
[----:B------:R-:W1:Y:S01]  /*7b10*/  LDS.128 R4, [R36+0x20400] ;  /* 0x0204000024047984 */ /* 0x000e620000000c00 */
[C---:B0-----:R-:W-:Y:S01]  /*7b20*/  IMAD.U32 R0, R8.reuse, 0x10000, RZ ;  /* 0x0001000008007824 */ /* 0x041fe200078e00ff */
[----:B------:R-:W-:Y:S01]  /*7b30*/  LOP3.LUT R8, R8, 0xffff0000, RZ, 0xc0, !PT ;  /* 0xffff000008087812 */ /* 0x000fe200078ec0ff */
[C---:B------:R-:W-:Y:S01]  /*7b40*/  IMAD.U32 R13, R10.reuse, 0x10000, RZ ;  /* 0x000100000a0d7824 */ /* 0x040fe200078e00ff */
[----:B------:R-:W-:Y:S01]  /*7b50*/  LOP3.LUT R10, R10, 0xffff0000, RZ, 0xc0, !PT ;  /* 0xffff00000a0a7812 */ /* 0x000fe200078ec0ff */
[C---:B-1----:R-:W-:Y:S01]  /*7b60*/  IMAD.U32 R15, R4.reuse, 0x10000, RZ ;  /* 0x00010000040f7824 */ /* 0x042fe200078e00ff */
[----:B------:R-:W-:Y:S01]  /*7b70*/  LOP3.LUT R4, R4, 0xffff0000, RZ, 0xc0, !PT ;  /* 0xffff000004047812 */ /* 0x000fe200078ec0ff */
[----:B------:R-:W-:Y:S01]  /*7b80*/  IMAD.U32 R20, R5, 0x10000, RZ ;  /* 0x0001000005147824 */ /* 0x000fe200078e00ff */
[----:B------:R-:W-:Y:S01]  /*7b90*/  SHF.L.U32 R21, R6, 0x10, RZ ;  /* 0x0000001006157819 */ /* 0x000fe200000006ff */
[C---:B------:R-:W-:Y:S01]  /*7ba0*/  FMUL.FTZ R29, R15.reuse, R26 ;  /* 0x0000001a0f1d7220 */ /* 0x040fe20000410000 */
[----:B------:R-:W-:Y:S01]  /*7bb0*/  FMUL.FTZ R31, R15, R25 ;  /* 0x000000190f1f7220 */ /* 0x000fe20000410000 */
[----:B------:R-:W-:Y:S01]  /*7bc0*/  LOP3.LUT R15, R38, 0xffff0000, RZ, 0xc0, !PT ;  /* 0xffff0000260f7812 */ /* 0x000fe200078ec0ff */
[----:B------:R-:W-:-:S02]  /*7bd0*/  IMAD.U32 R24, R7, 0x10000, RZ ;  /* 0x0001000007187824 */ /* 0x000fc400078e00ff */
[C---:B------:R-:W-:Y:S01]  /*7be0*/  FFMA.FTZ R29, R0.reuse, R25, -R29 ;  /* 0x00000019001d7223 */ /* 0x040fe2000001081d */
[----:B------:R-:W-:Y:S01]  /*7bf0*/  FFMA.FTZ R31, R0, R26, R31 ;  /* 0x0000001a001f7223 */ /* 0x000fe2000001001f */
[----:B------:R-:W-:Y:S01]  /*7c00*/  FMUL.FTZ R25, R4, R27 ;  /* 0x0000001b04197220 */ /* 0x000fe20000410000 */
[----:B------:R-:W-:Y:S02]  /*7c10*/  IMAD.U32 R0, R40, 0x10000, RZ ;  /* 0x0001000028007824 */ /* 0x000fe400078e00ff */
[-C--:B------:R-:W-:Y:S01]  /*7c20*/  FMUL.FTZ R33, R4, R15.reuse ;  /* 0x0000000f04217220 */ /* 0x080fe20000410000 */
[C---:B------:R-:W-:Y:S01]  /*7c30*/  FMUL.FTZ R4, R21.reuse, R28 ;  /* 0x0000001c15047220 */ /* 0x040fe20000410000 */
[----:B------:R-:W-:Y:S01]  /*7c40*/  FFMA.FTZ R26, R8, R15, -R25 ;  /* 0x0000000f081a7223 */ /* 0x000fe20000010819 */
[----:B------:R-:W-:Y:S01]  /*7c50*/  FMUL.FTZ R21, R21, R0 ;  /* 0x0000000015157220 */ /* 0x000fe20000410000 */
[----:B------:R-:W-:Y:S01]  /*7c60*/  LOP3.LUT R6, R6, 0xffff0000, RZ, 0xc0, !PT ;  /* 0xffff000006067812 */ /* 0x000fe200078ec0ff */
[----:B------:R-:W-:Y:S01]  /*7c70*/  FFMA.FTZ R30, R8, R27, R33 ;  /* 0x0000001b081e7223 */ /* 0x000fe20000010021 */
[----:B------:R-:W-:Y:S01]  /*7c80*/  LOP3.LUT R25, R44, 0xffff0000, RZ, 0xc0, !PT ;  /* 0xffff00002c197812 */ /* 0x000fe200078ec0ff */
[C---:B------:R-:W-:Y:S01]  /*7c90*/  FFMA.FTZ R28, R13.reuse, R28, R21 ;  /* 0x0000001c0d1c7223 */ /* 0x040fe20000010015 */
[----:B------:R-:W-:Y:S01]  /*7ca0*/  LOP3.LUT R15, R40, 0xffff0000, RZ, 0xc0, !PT ;  /* 0xffff0000280f7812 */ /* 0x000fe200078ec0ff */
[----:B------:R-:W-:Y:S01]  /*7cb0*/  FFMA.FTZ R32, R13, R0, -R4 ;  /* 0x000000000d207223 */ /* 0x000fe20000010804 */
[----:B------:R-:W-:-:S02]  /*7cc0*/  IMAD.U32 R21, R43, 0x10000, RZ ;  /* 0x000100002b157824 */ /* 0x000fc400078e00ff */
[C---:B------:R-:W-:Y:S01]  /*7cd0*/  FMUL.FTZ R27, R6.reuse, R25 ;  /* 0x00000019061b7220 */ /* 0x040fe20000410000 */
[----:B------:R-:W-:Y:S02]  /*7ce0*/  IMAD.U32 R13, R39, 0x10000, RZ ;  /* 0x00010000270d7824 */ /* 0x000fe400078e00ff */
[----:B------:R-:W-:Y:S01]  /*7cf0*/  FMUL.FTZ R37, R6, R15 ;  /* 0x0000000f06257220 */ /* 0x000fe20000410000 */
[----:B------:R-:W-:Y:S01]  /*7d00*/  FMUL.FTZ R33, R20, R21 ;  /* 0x0000001514217220 */ /* 0x000fe20000410000 */
[----:B------:R-:W-:Y:S01]  /*7d10*/  IMAD.U32 R12, R9, 0x10000, RZ ;  /* 0x00010000090c7824 */ /* 0x000fe200078e00ff */
[----:B------:R-:W-:Y:S01]  /*7d20*/  LOP3.LUT R5, R5, 0xffff0000, RZ, 0xc0, !PT ;  /* 0xffff000005057812 */ /* 0x000fe200078ec0ff */
[----:B------:R-:W-:Y:S01]  /*7d30*/  FFMA.FTZ R35, R10, R15, -R27 ;  /* 0x0000000f0a237223 */ /* 0x000fe2000001081b */
[----:B------:R-:W-:Y:S01]  /*7d40*/  LOP3.LUT R7, R7, 0xffff0000, RZ, 0xc0, !PT ;  /* 0xffff000007077812 */ /* 0x000fe200078ec0ff */
[----:B------:R-:W-:Y:S01]  /*7d50*/  FMUL.FTZ R20, R20, R13 ;  /* 0x0000000d14147220 */ /* 0x000fe20000410000 */
[----:B------:R-:W-:Y:S01]  /*7d60*/  LOP3.LUT R6, R43, 0xffff0000, RZ, 0xc0, !PT ;  /* 0xffff00002b067812 */ /* 0x000fe200078ec0ff */
[C---:B------:R-:W-:Y:S01]  /*7d70*/  IMAD.U32 R27, R45.reuse, 0x10000, RZ ;  /* 0x000100002d1b7824 */ /* 0x040fe200078e00ff */
[----:B------:R-:W-:Y:S01]  /*7d80*/  LOP3.LUT R8, R45, 0xffff0000, RZ, 0xc0, !PT ;  /* 0xffff00002d087812 */ /* 0x000fe200078ec0ff */
[----:B------:R-:W-:Y:S01]  /*7d90*/  IMAD.U32 R15, R41, 0x10000, RZ ;  /* 0x00010000290f7824 */ /* 0x000fe200078e00ff */
[----:B------:R-:W-:Y:S01]  /*7da0*/  LOP3.LUT R0, R39, 0xffff0000, RZ, 0xc0, !PT ;  /* 0xffff000027007812 */ /* 0x000fe200078ec0ff */
[----:B------:R-:W-:Y:S01]  /*7db0*/  IMAD.U32 R14, R11, 0x10000, RZ ;  /* 0x000100000b0e7824 */ /* 0x000fe200078e00ff */
[----:B------:R-:W-:Y:S01]  /*7dc0*/  LOP3.LUT R4, R41, 0xffff0000, RZ, 0xc0, !PT ;  /* 0xffff000029047812 */ /* 0x000fe200078ec0ff */
[----:B------:R-:W-:Y:S01]  /*7dd0*/  FFMA.FTZ R37, R10, R25, R37 ;  /* 0x000000190a257223 */ /* 0x000fe20000010025 */
[----:B------:R-:W-:Y:S01]  /*7de0*/  LOP3.LUT R9, R9, 0xffff0000, RZ, 0xc0, !PT ;  /* 0xffff000009097812 */ /* 0x000fe200078ec0ff */
[C---:B------:R-:W-:Y:S01]  /*7df0*/  FFMA.FTZ R33, R12.reuse, R13, -R33 ;  /* 0x0000000d0c217223 */ /* 0x040fe20000010821 */
[----:B------:R-:W-:Y:S01]  /*7e00*/  LOP3.LUT R11, R11, 0xffff0000, RZ, 0xc0, !PT ;  /* 0xffff00000b0b7812 */ /* 0x000fe200078ec0ff */
[----:B------:R-:W-:Y:S01]  /*7e10*/  FFMA.FTZ R20, R12, R21, R20 ;  /* 0x000000150c147223 */ /* 0x000fe20000010014 */
[C---:B------:R-:W-:Y:S01]  /*7e20*/  FMUL.FTZ R25, R24.reuse, R27 ;  /* 0x0000001b18197220 */ /* 0x040fe20000410000 */
[-C--:B------:R-:W-:Y:S01]  /*7e30*/  FMUL.FTZ R13, R24, R15.reuse ;  /* 0x0000000f180d7220 */ /* 0x080fe20000410000 */
[----:B------:R-:W-:Y:S01]  /*7e40*/  FMUL.FTZ R10, R5, R6 ;  /* 0x00000006050a7220 */ /* 0x000fe20000410000 */
[----:B------:R-:W-:Y:S01]  /*7e50*/  FMUL.FTZ R12, R7, R8 ;  /* 0x00000008070c7220 */ /* 0x000fe20000410000 */
[----:B------:R-:W-:Y:S01]  /*7e60*/  FMUL.FTZ R5, R5, R0 ;  /* 0x0000000005057220 */ /* 0x000fe20000410000 */
[----:B------:R-:W-:Y:S01]  /*7e70*/  FMUL.FTZ R7, R7, R4 ;  /* 0x0000000407077220 */ /* 0x000fe20000410000 */
[C---:B------:R-:W-:Y:S01]  /*7e80*/  FFMA.FTZ R25, R14.reuse, R15, -R25 ;  /* 0x0000000f0e197223 */ /* 0x040fe20000010819 */
[----:B------:R-:W-:Y:S01]  /*7e90*/  FFMA.FTZ R13, R14, R27, R13 ;  /* 0x0000001b0e0d7223 */ /* 0x000fe2000001000d */
        /* <DEDUP_REMOVED lines=14> */
.L_x_3706:
[----:B------:R-:W-:Y:S05]  /*7f80*/  BSYNC B1 ;  /* 0x0000000000017941 */ /* 0x000fea0003800000 */
.L_x_3705:
[----:B------:R-:W-:Y:S05]  /*7f90*/  @P0 BRA `(.L_x_3696) ;  /* 0x0000000400440947 */ /* 0x000fea0003800000 */
[----:B-1----:R-:W-:Y:S01]  /*7fa0*/  IMAD.IADD R5, R16, 0x1, R47 ;  /* 0x0000000110057824 */ /* 0x002fe200078e022f */
[----:B0-----:R-:W0:Y:S01]  /*7fb0*/  LDS.128 R8, [R217+0x20400] ;  /* 0x02040000d9087984 */ /* 0x001e220000000c00 */
[C---:B------:R-:W-:Y:S01]  /*7fc0*/  IMAD.U32 R28, R42.reuse, 0x10000, RZ ;  /* 0x000100002a1c7824 */ /* 0x040fe200078e00ff */
[----:B------:R-:W-:Y:S01]  /*7fd0*/  LOP3.LUT R42, R42, 0xffff0000, RZ, 0xc0, !PT ;  /* 0xffff00002a2a7812 */ /* 0x000fe200078ec0ff */
[----:B------:R-:W-:Y:S01]  /*7fe0*/  IMAD.U32 R26, R38, 0x10000, RZ ;  /* 0x00010000261a7824 */ /* 0x000fe200078e00ff */
[----:B------:R-:W-:Y:S01]  /*7ff0*/  LOP3.LUT R5, R218, 0x38, R5, 0xf8, !PT ;  /* 0x00000038da057812 */ /* 0x000fe200078ef805 */
[----:B------:R-:W-:Y:S01]  /*8000*/  IMAD.U32 R37, R43, 0x10000, RZ ;  /* 0x000100002b257824 */ /* 0x000fe200078e00ff */
[----:B------:R-:W-:Y:S02]  /*8010*/  SHF.L.U32 R35, R39, 0x10, RZ ;  /* 0x0000001027237819 */ /* 0x000fe400000006ff */
[----:B------:R-:W-:Y:S02]  /*8020*/  LOP3.LUT R0, R5, R232, RZ, 0x3c, !PT ;  /* 0x000000e805007212 */ /* 0x000fe400078e3cff */
[----:B------:R-:W-:-:S02]  /*8030*/  LOP3.LUT R38, R38, 0xffff0000, RZ, 0xc0, !PT ;  /* 0xffff000026267812 */ /* 0x000fc400078ec0ff */
[----:B------:R-:W-:Y:S01]  /*8040*/  LOP3.LUT R43, R43, 0xffff0000, RZ, 0xc0, !PT ;  /* 0xffff00002b2b7812 */ /* 0x000fe200078ec0ff */
[----:B------:R-:W-:Y:S01]  /*8050*/  IMAD.IADD R5, R219, 0x1, R0 ;  /* 0x00000001db057824 */ /* 0x000fe200078e0200 */
[----:B------:R-:W-:-:S03]  /*8060*/  LOP3.LUT R39, R39, 0xffff0000, RZ, 0xc0, !PT ;  /* 0xffff000027277812 */ /* 0x000fc600078ec0ff */
        /* <DEDUP_REMOVED lines=8> */
[----:B------:R-:W-:Y:S02]  /*80f0*/  LOP3.LUT R9, R9, 0xffff0000, RZ, 0xc0, !PT ;  /* 0xffff000009097812 */ /* 0x000fe400078ec0ff */
[----:B------:R-:W-:Y:S01]  /*8100*/  LOP3.LUT R11, R11, 0xffff0000, RZ, 0xc0, !PT ;  /* 0xffff00000b0b7812 */ /* 0x000fe200078ec0ff */
[C---:B-1----:R-:W-:Y:S01]  /*8110*/  IMAD.U32 R20, R4.reuse, 0x10000, RZ ;  /* 0x0001000004147824 */ /* 0x042fe200078e00ff */
        /* <DEDUP_REMOVED lines=9> */
[-C--:B------:R-:W-:Y:S01]  /*81b0*/  FMUL.FTZ R12, R37, R21.reuse ;  /* 0x00000015250c7220 */ /* 0x080fe20000410000 */
[----:B------:R-:W-:Y:S02]  /*81c0*/  IMAD.U32 R28, R44, 0x10000, RZ ;  /* 0x000100002c1c7824 */ /* 0x000fe400078e00ff */
[C---:B------:R-:W-:Y:S01]  /*81d0*/  FMUL.FTZ R20, R35.reuse, R21 ;  /* 0x0000001523147220 */ /* 0x040fe20000410000 */
[----:B------:R-:W-:Y:S01]  /*81e0*/  IMAD.U32 R26, R40, 0x10000, RZ ;  /* 0x00010000281a7824 */ /* 0x000fe200078e00ff */
[----:B------:R-:W-:Y:S01]  /*81f0*/  LOP3.LUT R6, R6, 0xffff0000, RZ, 0xc0, !PT ;  /* 0xffff000006067812 */ /* 0x000fe200078ec0ff */
[----:B------:R-:W-:Y:S01]  /*8200*/  FMUL.FTZ R33, R38, R4 ;  /* 0x0000000426217220 */ /* 0x000fe20000410000 */
[----:B------:R-:W-:Y:S01]  /*8210*/  LOP3.LUT R40, R40, 0xffff0000, RZ, 0xc0, !PT ;  /* 0xffff000028287812 */ /* 0x000fe200078ec0ff */
[-C--:B------:R-:W-:Y:S01]  /*8220*/  FFMA.FTZ R4, R38, R8.reuse, -R31 ;  /* 0x0000000826047223 */ /* 0x080fe2000001081f */
[----:B------:R-:W-:Y:S01]  /*8230*/  LOP3.LUT R44, R44, 0xffff0000, RZ, 0xc0, !PT ;  /* 0xffff00002c2c7812 */ /* 0x000fe200078ec0ff */
[-C--:B------:R-:W-:Y:S01]  /*8240*/  FFMA.FTZ R12, R35, R13.reuse, -R12 ;  /* 0x0000000d230c7223 */ /* 0x080fe2000001080c */
[----:B------:R-:W-:Y:S01]  /*8250*/  FFMA.FTZ R20, R37, R13, R20 ;  /* 0x0000000d25147223 */ /* 0x000fe20000010014 */
[----:B------:R-:W-:Y:S01]  /*8260*/  FFMA.FTZ R8, R42, R8, R33 ;  /* 0x000000082a087223 */ /* 0x000fe20000010021 */
[-C--:B------:R-:W-:Y:S01]  /*8270*/  FMUL.FTZ R13, R28, R24.reuse ;  /* 0x000000181c0d7220 */ /* 0x080fe20000410000 */
[----:B------:R-:W-:Y:S01]  /*8280*/  FMUL.FTZ R21, R26, R24 ;  /* 0x000000181a157220 */ /* 0x000fe20000410000 */
[----:B------:R-:W-:-:S02]  /*8290*/  IMAD.U32 R25, R7, 0x10000, RZ ;  /* 0x0001000007197824 */ /* 0x000fc400078e00ff */
[-C--:B------:R-:W-:Y:S01]  /*82a0*/  FMUL.FTZ R31, R44, R6.reuse ;  /* 0x000000062c1f7220 */ /* 0x080fe20000410000 */
[----:B------:R-:W-:Y:S02]  /*82b0*/  IMAD.U32 R37, R45, 0x10000, RZ ;  /* 0x000100002d257824 */ /* 0x000fe400078e00ff */
[----:B------:R-:W-:Y:S01]  /*82c0*/  FMUL.FTZ R33, R40, R6 ;  /* 0x0000000628217220 */ /* 0x000fe20000410000 */
[----:B------:R-:W-:Y:S02]  /*82d0*/  IMAD.U32 R35, R41, 0x10000, RZ ;  /* 0x0001000029237824 */ /* 0x000fe400078e00ff */
[-C--:B------:R-:W-:Y:S01]  /*82e0*/  FFMA.FTZ R13, R26, R14.reuse, -R13 ;  /* 0x0000000e1a0d7223 */ /* 0x080fe2000001080d */
[----:B------:R-:W-:Y:S01]  /*82f0*/  FFMA.FTZ R21, R28, R14, R21 ;  /* 0x0000000e1c157223 */ /* 0x000fe20000010015 */
[----:B------:R-:W-:Y:S01]  /*8300*/  LOP3.LUT R7, R7, 0xffff0000, RZ, 0xc0, !PT ;  /* 0xffff000007077812 */ /* 0x000fe200078ec0ff */
[-C--:B------:R-:W-:Y:S01]  /*8310*/  FMUL.FTZ R6, R37, R25.reuse ;  /* 0x0000001925067220 */ /* 0x080fe20000410000 */
[-C--:B------:R-:W-:Y:S01]  /*8320*/  FFMA.FTZ R14, R40, R10.reuse, -R31 ;  /* 0x0000000a280e7223 */ /* 0x080fe2000001081f */
[----:B------:R-:W-:Y:S01]  /*8330*/  FFMA.FTZ R24, R44, R10, R33 ;  /* 0x0000000a2c187223 */ /* 0x000fe20000010021 */
[----:B------:R-:W-:Y:S01]  /*8340*/  LOP3.LUT R45, R45, 0xffff0000, RZ, 0xc0, !PT ;  /* 0xffff00002d2d7812 */ /* 0x000fe200078ec0ff */
[----:B------:R-:W-:Y:S01]  /*8350*/  FMUL.FTZ R10, R35, R25 ;  /* 0x00000019230a7220 */ /* 0x000fe20000410000 */
[----:B------:R-:W-:Y:S01]  /*8360*/  LOP3.LUT R41, R41, 0xffff0000, RZ, 0xc0, !PT ;  /* 0xffff000029297812 */ /* 0x000fe200078ec0ff */
[----:B------:R-:W-:Y:S01]  /*8370*/  FFMA.FTZ R25, R35, R15, -R6 ;  /* 0x0000000f23197223 */ /* 0x000fe20000010806 */
[----:B------:R-:W-:Y:S01]  /*8380*/  FMUL.FTZ R6, R43, R5 ;  /* 0x000000052b067220 */ /* 0x000fe20000410000 */
[----:B------:R-:W-:Y:S01]  /*8390*/  FFMA.FTZ R15, R37, R15, R10 ;  /* 0x0000000f250f7223 */ /* 0x000fe2000001000a */
        /* <DEDUP_REMOVED lines=17> */
.L_x_3696:
[----:B------:R-:W-:Y:S05]  /*84b0*/  BSYNC B0 ;  /* 0x0000000000007941 */ /* 0x000fea0003800000 */
.L_x_3682:
        /* <DEDUP_REMOVED lines=8> */
.L_x_3679:
[----:B------:R-:W-:-:S13]  /*8540*/  ISETP.NE.AND P0, PT, R185, 0x3, PT ;  /* 0x00000003b900780c */ /* 0x000fda0003f05270 */
[----:B------:R-:W-:Y:S05]  /*8550*/  @!P0 BRA `(.L_x_3707) ;  /* 0x0000000000048947 */ /* 0x000fea0003800000 */
[----:B------:R-:W-:Y:S01]  /*8560*/  BPT.TRAP 0x1 ;  /* 0x000000040000795c */ /* 0x000fe20000300000 */
.L_x_3707:
[----:B------:R-:W-:Y:S01]  /*8570*/  IMAD R20, R18, 0x8, R2 ;  /* 0x0000000812147824 */ /* 0x000fe200078e0202 */
[----:B------:R-:W-:-:S04]  /*8580*/  SHF.L.U32 R13, R23, 0x1f, RZ ;  /* 0x0000001f170d7819 */ /* 0x000fc800000006ff */
[----:B------:R0:W0:Y:S01]  /*8590*/  SYNCS.PHASECHK.TRANS64.TRYWAIT P1, [R20+URZ+0x38830], R13 ;  /* 0x0388300d140075a7 */ /* 0x000022000802017f */
[----:B------:R-:W-:Y:S05]  /*85a0*/  @!P0 BRA `(.L_x_3708) ;  /* 0x0000000000048947 */ /* 0x000fea0003800000 */
[----:B------:R-:W-:Y:S01]  /*85b0*/  BPT.TRAP 0x1 ;  /* 0x000000040000795c */ /* 0x000fe20000300000 */
.L_x_3708:
[C---:B--234-:R-:W-:Y:S02]  /*85c0*/  VIADD R0, R2.reuse, 0x22400 ;  /* 0x0002240002007836 */ /* 0x05cfe40000000000 */
[----:B-1----:R-:W-:-:S03]  /*85d0*/  VIADD R4, R2, 0x20400 ;  /* 0x0002040002047836 */ /* 0x002fc60000000000 */
[----:B------:R-:W-:Y:S02]  /*85e0*/  SHF.R.U32.HI R0, RZ, 0x4, R0 ;  /* 0x00000004ff007819 */ /* 0x000fe40000011600 */
[----:B------:R-:W-:Y:S02]  /*85f0*/  SHF.R.U32.HI R4, RZ, 0x4, R4 ;  /* 0x00000004ff047819 */ /* 0x000fe40000011604 */
[----:B------:R-:W-:Y:S02]  /*8600*/  LOP3.LUT R0, R0, 0x3fff, RZ, 0xc0, !PT ;  /* 0x00003fff00007812 */ /* 0x000fe400078ec0ff */
[----:B------:R-:W-:Y:S02]  /*8610*/  LOP3.LUT R4, R4, 0x3fff, RZ, 0xc0, !PT ;  /* 0x00003fff04047812 */ /* 0x000fe400078ec0ff */
[----:B------:R-:W-:Y:S01]  /*8620*/  LOP3.LUT R0, R0, 0x10000, RZ, 0xfc, !PT ;  /* 0x0001000000007812 */ /* 0x000fe200078efcff */
[----:B0-----:R-:W-:Y:S06]  /*8630*/  @P1 BRA `(.L_x_3709) ;  /* 0x0000000000081947 */ /* 0x001fec0003800000 */
[----:B------:R-:W0:Y:S02]  /*8640*/  SYNCS.PHASECHK.TRANS64.TRYWAIT P1, [R20+URZ+0x38830], R13 ;  /* 0x0388300d140075a7 */ /* 0x000e24000802017f */
[----:B0-----:R-:W-:Y:S05]  /*8650*/  @!P1 BRA `(.L_x_3710) ;  /* 0x0000010000e09947 */ /* 0x001fea0003800000 */
.L_x_3709:
[----:B------:R-:W-:Y:S01]  /*8660*/  IMAD R10, R18, 0x200, R0 ;  /* 0x00000200120a7824 */ /* 0x000fe200078e0200 */
[----:B------:R-:W-:Y:S01]  /*8670*/  LOP3.LUT R8, R4, 0x10000, RZ, 0xfc, !PT ;  /* 0x0001000004087812 */ /* 0x000fe200078efcff */
[----:B------:R-:W-:Y:S01]  /*8680*/  IMAD.MOV.U32 R9, RZ, RZ, 0x40000040 ;  /* 0x40000040ff097424 */ /* 0x000fe200078e00ff */
[----:B------:R-:W-:Y:S05]  /*8690*/  WARPSYNC.ALL ;  /* 0x0000000000007948 */ /* 0x000fea0003800000 */
[----:B------:R-:W-:Y:S01]  /*86a0*/  IMAD.MOV.U32 R11, RZ, RZ, 0x40000040 ;  /* 0x40000040ff0b7424 */ /* 0x000fe200078e00ff */
[----:B------:R-:W-:Y:S01]  /*86b0*/  R2UR UR4, R8 ;  /* 0x00000000080472ca */ /* 0x000fe200000e0000 */
[----:B-----5:R-:W-:Y:S01]  /*86c0*/  WARPGROUP.ARRIVE ;  /* 0x00000000000079c5 */ /* 0x020fe20000000000 */
[----:B------:R-:W-:Y:S01]  /*86d0*/  R2UR UR5, R9 ;  /* 0x00000000090572ca */ /* 0x000fe200000e0000 */
[C---:B------:R-:W-:Y:S01]  /*86e0*/  VIADD R6, R10.reuse, 0x2 ;  /* 0x000000020a067836 */ /* 0x040fe20000000000 */
[----:B------:R-:W-:Y:S01]  /*86f0*/  R2UR UR6, R10 ;  /* 0x000000000a0672ca */ /* 0x000fe200000e0000 */
[----:B------:R-:W-:Y:S01]  /*8700*/  IMAD.MOV.U32 R5, RZ, RZ, 0x40000040 ;  /* 0x40000040ff057424 */ /* 0x000fe200078e00ff */
[----:B------:R-:W-:Y:S01]  /*8710*/  R2UR UR7, R11 ;  /* 0x000000000b0772ca */ /* 0x000fe200000e0000 */
[----:B------:R-:W-:Y:S01]  /*8720*/  IMAD.MOV.U32 R7, RZ, RZ, 0x40000040 ;  /* 0x40000040ff077424 */ /* 0x000fe200078e00ff */
[----:B------:R-:W-:Y:S01]  /*8730*/  IADD3 R4, R8, 0x2, RZ ;  /* 0x0000000208047810 */ /* 0x000fe20007ffe0ff */
[C---:B------:R-:W-:Y:S01]  /*8740*/  VIADD R14, R10.reuse, 0x4 ;  /* 0x000000040a0e7836 */ /* 0x040fe20000000000 */
[----:B------:R-:W-:Y:S01]  /*8750*/  MOV R11, 0x40000040 ;  /* 0x40000040000b7802 */ /* 0x000fe20000000f00 */
[----:B------:R-:W-:Y:S01]  /*8760*/  IMAD.MOV.U32 R15, RZ, RZ, 0x40000040 ;  /* 0x40000040ff0f7424 */ /* 0x000fe200078e00ff */
[----:B------:R-:W-:Y:S01]  /*8770*/  SHF.L.U32 R3, R3, 0x1f, RZ ;  /* 0x0000001f03037819 */ /* 0x000fe200000006ff */
[----:B------:R-:W-:Y:S01]  /*8780*/  VIADD R10, R10, 0x6 ;  /* 0x000000060a0a7836 */ /* 0x000fe20000000000 */
[----:B------:R-:W-:Y:S01]  /*8790*/  BSSY B0, `(.L_x_3711) ;  /* 0x000001e000007945 */ /* 0x000fe20003800000 */
[----:B------:R-:W-:-:S04]  /*87a0*/  IMAD.MOV.U32 R9, RZ, RZ, 0x40000040 ;  /* 0x40000040ff097424 */ /* 0x000fc800078e00ff */
[----:B------:R-:W-:Y:S01]  /*87b0*/  HGMMA.64x64x16.F32.BF16 R24, gdesc[UR4], RZ, !UPT, gsb0 ;  /* 0x00e00000041879f0 */ /* 0x000fe2000c0018ff */
[----:B------:R-:W-:Y:S02]  /*87c0*/  R2UR UR4, R4 ;  /* 0x00000000040472ca */ /* 0x000fe400000e0000 */
[----:B------:R-:W-:Y:S02]  /*87d0*/  R2UR UR5, R5 ;  /* 0x00000000050572ca */ /* 0x000fe400000e0000 */
[----:B------:R-:W-:Y:S01]  /*87e0*/  R2UR UR6, R6 ;  /* 0x00000000060672ca */ /* 0x000fe200000e0000 */
[C---:B------:R-:W-:Y:S01]  /*87f0*/  VIADD R6, R8.reuse, 0x4 ;  /* 0x0000000408067836 */ /* 0x040fe20000000000 */
[----:B------:R-:W-:Y:S01]  /*8800*/  R2UR UR7, R7 ;  /* 0x00000000070772ca */ /* 0x000fe200000e0000 */
[----:B------:R-:W-:Y:S02]  /*8810*/  IMAD.MOV.U32 R7, RZ, RZ, 0x40000040 ;  /* 0x40000040ff077424 */ /* 0x000fe400078e00ff */
        /* <DEDUP_REMOVED lines=19> */
[----:B------:R-:W1:Y:S02]  /*8950*/  SYNCS.PHASECHK.TRANS64.TRYWAIT P1, [R2+URZ+0x38810], R3 ;  /* 0x03881003020075a7 */ /* 0x000e64000802017f */
[----:B-1----:R-:W-:Y:S05]  /*8960*/  @!P1 BRA `(.L_x_3712) ;  /* 0x0000010000309947 */ /* 0x002fea0003800000 */
.L_x_3873:
[----:B------:R-:W-:Y:S05]  /*8970*/  BSYNC B0 ;  /* 0x0000000000007941 */ /* 0x000fea0003800000 */
.L_x_3711:
[----:B------:R-:W-:Y:S05]  /*8980*/  @!P0 BRA `(.L_x_3713) ;  /* 0x0000000000048947 */ /* 0x000fea0003800000 */
[----:B------:R-:W-:Y:S01]  /*8990*/  BPT.TRAP 0x1 ;  /* 0x000000040000795c */ /* 0x000fe20000300000 */
.L_x_3713:
[----:B------:R2:W3:Y:S01]  /*89a0*/  SYNCS.PHASECHK.TRANS64.TRYWAIT P1, [R20+URZ+0x38850], R13 ;  /* 0x0388500d140075a7 */ /* 0x0004e2000802017f */
[----:B------:R-:W-:Y:S05]  /*89b0*/  @!P0 BRA `(.L_x_3714) ;  /* 0x0000000000048947 */ /* 0x000fea0003800000 */
[----:B------:R-:W-:Y:S01]  /*89c0*/  BPT.TRAP 0x1 ;  /* 0x000000040000795c */ /* 0x000fe20000300000 */
.L_x_3714:
[C---:B-1----:R-:W-:Y:S01]  /*89d0*/  VIADD R3, R2.reuse, 0x400 ;  /* 0x0000040002037836 */ /* 0x042fe20000000000 */
[----:B------:R-:W-:Y:S01]  /*89e0*/  BSSY B0, `(.L_x_3715) ;  /* 0x000000a000007945 */ /* 0x000fe20003800000 */
[----:B------:R-:W-:-:S03]  /*89f0*/  VIADD R10, R2, 0x26400 ;  /* 0x00026400020a7836 */ /* 0x000fc60000000000 */
[----:B------:R-:W-:Y:S02]  /*8a00*/  SHF.R.U32.HI R3, RZ, 0x4, R3 ;  /* 0x00000004ff037819 */ /* 0x000fe40000011603 */
[----:B------:R-:W-:Y:S02]  /*8a10*/  SHF.R.U32.HI R10, RZ, 0x4, R10 ;  /* 0x00000004ff0a7819 */ /* 0x000fe4000001160a */
[----:B------:R-:W-:Y:S02]  /*8a20*/  LOP3.LUT R3, R3, 0x3fff, RZ, 0xc0, !PT ;  /* 0x00003fff03037812 */ /* 0x000fe400078ec0ff */
[----:B------:R-:W-:Y:S02]  /*8a30*/  LOP3.LUT R11, R10, 0x3fff, RZ, 0xc0, !PT ;  /* 0x00003fff0a0b7812 */ /* 0x000fe400078ec0ff */
[----:B------:R-:W-:Y:S01]  /*8a40*/  LOP3.LUT R10, R3, 0x10000, RZ, 0xfc, !PT ;  /* 0x00010000030a7812 */ /* 0x000fe200078efcff */
[----:B---3--:R-:W-:Y:S06]  /*8a50*/  @P1 BRA `(.L_x_3716) ;  /* 0x0000000000081947 */ /* 0x008fec0003800000 */
[----:B------:R-:W1:Y:S02]  /*8a60*/  SYNCS.PHASECHK.TRANS64.TRYWAIT P1, [R20+URZ+0x38850], R13 ;  /* 0x0388500d140075a7 */ /* 0x000e64000802017f */
[----:B-1----:R-:W-:Y:S05]  /*8a70*/  @!P1 BRA `(.L_x_3717) ;  /* 0x0000010000009947 */ /* 0x002fea0003800000 */
.L_x_3716:
[----:B------:R-:W-:Y:S05]  /*8a80*/  BSYNC B0 ;  /* 0x0000000000007941 */ /* 0x000fea0003800000 */
.L_x_3715:
[----:B------:R-:W-:Y:S01]  /*8a90*/  LOP3.LUT R3, R11, 0x10000, RZ, 0xfc, !PT ;  /* 0x000100000b037812 */ /* 0x000fe200078efcff */
[----:B------:R-:W-:Y:S01]  /*8aa0*/  IMAD R12, R18, 0x1000, R10 ;  /* 0x00001000120c7824 */ /* 0x000fe200078e020a */
[----:B------:R-:W-:Y:S05]  /*8ab0*/  WARPSYNC.ALL ;  /* 0x0000000000007948 */ /* 0x000fea0003800000 */
[----:B------:R-:W-:Y:S01]  /*8ac0*/  IMAD.MOV.U32 R14, RZ, RZ, R3 ;  /* 0x000000ffff0e7224 */ /* 0x000fe200078e0003 */
[----:B------:R-:W-:Y:S01]  /*8ad0*/  R2UR UR6, R12 ;  /* 0x000000000c0672ca */ /* 0x000fe200000e0000 */
[----:B------:R-:W-:Y:S01]  /*8ae0*/  IMAD.MOV.U32 R15, RZ, RZ, 0x40000040 ;  /* 0x40000040ff0f7424 */ /* 0x000fe200078e00ff */
[----:B------:R-:W-:Y:S01]  /*8af0*/  WARPGROUP.ARRIVE ;  /* 0x00000000000079c5 */ /* 0x000fe20000000000 */
[----:B012---:R-:W-:Y:S01]  /*8b00*/  IMAD.MOV.U32 R13, RZ, RZ, 0x40000040 ;  /* 0x40000040ff0d7424 */ /* 0x007fe200078e00ff */
[----:B------:R-:W-:Y:S01]  /*8b10*/  R2UR UR4, R14 ;  /* 0x000000000e0472ca */ /* 0x000fe200000e0000 */
[----:B------:R-:W-:Y:S01]  /*8b20*/  VIADD R58, R3, 0x2 ;  /* 0x00000002033a7836 */ /* 0x000fe20000000000 */
[----:B------:R-:W-:Y:S01]  /*8b30*/  R2UR UR5, R15 ;  /* 0x000000000f0572ca */ /* 0x000fe200000e0000 */
[C---:B------:R-:W-:Y:S01]  /*8b40*/  VIADD R14, R12.reuse, 0x2 ;  /* 0x000000020c0e7836 */ /* 0x040fe20000000000 */
[----:B------:R-:W-:Y:S01]  /*8b50*/  R2UR UR7, R13 ;  /* 0x000000000d0772ca */ /* 0x000fe200000e0000 */
[----:B------:R-:W-:Y:S01]  /*8b60*/  IMAD.MOV.U32 R59, RZ, RZ, 0x40000040 ;  /* 0x40000040ff3b7424 */ /* 0x000fe200078e00ff */
[----:B------:R-:W0:Y:S01]  /*8b70*/  S2R R21, SR_TID.X ;  /* 0x0000000000157919 */ /* 0x000e220000002100 */
[----:B------:R-:W-:Y:S01]  /*8b80*/  IMAD.MOV.U32 R15, RZ, RZ, 0x40000040 ;  /* 0x40000040ff0f7424 */ /* 0x000fe200078e00ff */
[----:B------:R-:W-:Y:S01]  /*8b90*/  BSSY B0, `(.L_x_3718) ;  /* 0x0000637000007945 */ /* 0x000fe20003800000 */
[----:B------:R-:W-:Y:S01]  /*8ba0*/  VIADD R62, R12, 0x800 ;  /* 0x000008000c3e7836 */ /* 0x000fe20000000000 */
[----:B------:R-:W1:Y:S01]  /*8bb0*/  S2R R64, SR_TID.X ;  /* 0x0000000000407919 */ /* 0x000e620000002100 */
[----:B------:R-:W-:-:S02]  /*8bc0*/  VIADD R60, R3, 0x800 ;  /* 0x00000800033c7836 */ /* 0x000fc40000000000 */
[----:B------:R-:W-:Y:S02]  /*8bd0*/  IMAD.MOV.U32 R61, RZ, RZ, 0x40000040 ;  /* 0x40000040ff3d7424 */ /* 0x000fe400078e00ff */
[----:B------:R-:W-:Y:S02]  /*8be0*/  IMAD.MOV.U32 R63, RZ, RZ, 0x40000040 ;  /* 0x40000040ff3f7424 */ /* 0x000fe400078e00ff */
[----:B------:R-:W-:Y:S01]  /*8bf0*/  HGMMA.64x64x16.F32.BF16 R24, gdesc[UR4], R24, gsb0 ;  /* 0x00e00000041879f0 */ /* 0x000fe20008001818 */
[----:B------:R-:W-:Y:S02]  /*8c00*/  R2UR UR4, R58 ;  /* 0x000000003a0472ca */ /* 0x000fe400000e0000 */
[----:B------:R-:W-:Y:S01]  /*8c10*/  R2UR UR5, R59 ;  /* 0x000000003b0572ca */ /* 0x000fe200000e0000 */
[----:B------:R-:W-:Y:S01]  /*8c20*/  IMAD.MOV.U32 R59, RZ, RZ, 0x40000040 ;  /* 0x40000040ff3b7424 */ /* 0x000fe200078e00ff */
[----:B------:R-:W-:Y:S01]  /*8c30*/  R2UR UR6, R14 ;  /* 0x000000000e0672ca */ /* 0x000fe200000e0000 */
[----:B------:R-:W-:Y:S01]  /*8c40*/  VIADD R14, R12, 0x4 ;  /* 0x000000040c0e7836 */ /* 0x000fe20000000000 */
[----:B------:R-:W-:Y:S01]  /*8c50*/  R2UR UR7, R15 ;  /* 0x000000000f0772ca */ /* 0x000fe200000e0000 */
[----:B------:R-:W-:Y:S01]  /*8c60*/  IMAD.MOV.U32 R15, RZ, RZ, 0x40000040 ;  /* 0x40000040ff0f7424 */ /* 0x000fe200078e00ff */
[----:B------:R-:W-:-:S02]  /*8c70*/  IADD3 R58, R3, 0x4, RZ ;  /* 0x00000004033a7810 */ /* 0x000fc40007ffe0ff */
[----:B0-----:R-:W-:Y:S02]  /*8c80*/  SHF.R.U32.HI R21, RZ, 0x7, R21 ;  /* 0x00000007ff157819 */ /* 0x001fe40000011615 */
[----:B-1----:R-:W-:-:S03]  /*8c90*/  LOP3.LUT R64, R64, 0x7f, RZ, 0xc0, !PT ;  /* 0x0000007f40407812 */ /* 0x002fc600078ec0ff */
[----:B------:R0:W1:Y:S02]  /*8ca0*/  SHFL.IDX PT, R11, R21, RZ, 0x1f ;  /* 0x00001fff150b7589 */ /* 0x00006400000e0000 */
[----:B0-----:R-:W-:Y:S01]  /*8cb0*/  IMAD.MOV.U32 R21, RZ, RZ, 0x4 ;  /* 0x00000004ff157424 */ /* 0x001fe200078e00ff */
[----:B-1----:R-:W-:-:S04]  /*8cc0*/  ISETP.GT.AND P1, PT, R11, 0x7f, PT ;  /* 0x0000007f0b00780c */ /* 0x002fc80003f24270 */
[----:B------:R-:W-:Y:S02]  /*8cd0*/  SEL R11, RZ, 0x2, !P1 ;  /* 0x00000002ff0b7807 */ /* 0x000fe40004800000 */
[C---:B------:R-:W-:Y:S02]  /*8ce0*/  SEL R13, R21.reuse, 0x2, P1 ;  /* 0x00000002150d7807 */ /* 0x040fe40000800000 */
[----:B------:R-:W-:Y:S01]  /*8cf0*/  SEL R21, R21, 0x6, !P1 ;  /* 0x0000000615157807 */ /* 0x000fe20004800000 */
[----:B------:R-:W-:Y:S02]  /*8d00*/  WARPGROUP.DEPBAR.LE gsb0, 0x0 ;  /* 0x00008000000079c5 */ /* 0x000fe40000010000 */
[----:B------:R-:W-:-:S06]  /*8d10*/  WARPGROUP.ARRIVE ;  /* 0x00000000000079c5 */ /* 0x000fcc0000000000 */
[----:B------:R-:W-:Y:S01]  /*8d20*/  HGMMA.64x64x16.F32.BF16 R24, gdesc[UR4], R24, gsb0 ;  /* 0x00e00000041879f0 */ /* 0x000fe20008001818 */
[----:B------:R-:W-:Y:S01]  /*8d30*/  R2UR UR4, R58 ;  /* 0x000000003a0472ca */ /* 0x000fe200000e0000 */
[----:B------:R-:W-:Y:S01]  /*8d40*/  VIADD R58, R3, 0x6 ;  /* 0x00000006033a7836 */ /* 0x000fe20000000000 */
[----:B------:R-:W-:Y:S01]  /*8d50*/  R2UR UR5, R59 ;  /* 0x000000003b0572ca */ /* 0x000fe200000e0000 */
[----:B------:R-:W-:Y:S01]  /*8d60*/  IMAD.MOV.U32 R59, RZ, RZ, 0x40000040 ;  /* 0x40000040ff3b7424 */ /* 0x000fe200078e00ff */
[----:B------:R-:W-:Y:S01]  /*8d70*/  R2UR UR6, R14 ;  /* 0x000000000e0672ca */ /* 0x000fe200000e0000 */
[----:B------:R-:W-:Y:S01]  /*8d80*/  VIADD R14, R12, 0x6 ;  /* 0x000000060c0e7836 */ /* 0x000fe20000000000 */
[----:B------:R-:W-:Y:S01]  /*8d90*/  R2UR UR7, R15 ;  /* 0x000000000f0772ca */ /* 0x000fe200000e0000 */
[----:B------:R-:W-:Y:S01]  /*8da0*/  IMAD.MOV.U32 R15, RZ, RZ, 0x40000040 ;  /* 0x40000040ff0f7424 */ /* 0x000fe200078e00ff */
[----:B------:R-:W-:Y:S02]  /*8db0*/  WARPGROUP.DEPBAR.LE gsb0, 0x0 ;  /* 0x00008000000079c5 */ /* 0x000fe40000010000 */
[----:B------:R-:W-:-:S09]  /*8dc0*/  WARPGROUP.ARRIVE ;  /* 0x00000000000079c5 */ /* 0x000fd20000000000 */
[----:B------:R-:W-:Y:S01]  /*8dd0*/  HGMMA.64x64x16.F32.BF16 R24, gdesc[UR4], R24, gsb0 ;  /* 0x00e00000041879f0 */ /* 0x000fe20008001818 */
[----:B------:R-:W-:Y:S01]  /*8de0*/  R2UR UR4, R58 ;  /* 0x000000003a0472ca */ /* 0x000fe200000e0000 */
[----:B------:R-:W-:Y:S01]  /*8df0*/  VIADD R58, R3, 0x200 ;  /* 0x00000200033a7836 */ /* 0x000fe20000000000 */
[----:B------:R-:W-:Y:S01]  /*8e00*/  R2UR UR5, R59 ;  /* 0x000000003b0572ca */ /* 0x000fe200000e0000 */
[----:B------:R-:W-:Y:S01]  /*8e10*/  IMAD.MOV.U32 R59, RZ, RZ, 0x40000040 ;  /* 0x40000040ff3b7424 */ /* 0x000fe200078e00ff */
[----:B------:R-:W-:Y:S01]  /*8e20*/  R2UR UR6, R14 ;  /* 0x000000000e0672ca */ /* 0x000fe200000e0000 */
[----:B------:R-:W-:Y:S01]  /*8e30*/  VIADD R14, R12, 0x200 ;  /* 0x000002000c0e7836 */ /* 0x000fe20000000000 */
[----:B------:R-:W-:Y:S02]  /*8e40*/  R2UR UR7, R15 ;  /* 0x000000000f0772ca */ /* 0x000fe400000e0000 */
[----:B------:R-:W-:Y:S01]  /*8e50*/  MOV R15, 0x40000040 ;  /* 0x40000040000f7802 */ /* 0x000fe20000000f00 */
[----:B------:R-:W-:-:S02]  /*8e60*/  WARPGROUP.DEPBAR.LE gsb0, 0x0 ;  /* 0x00008000000079c5 */ /* 0x000fc40000010000 */
[----:B------:R-:W-:-:S08]  /*8e70*/  WARPGROUP.ARRIVE ;  /* 0x00000000000079c5 */ /* 0x000fd00000000000 */
        /* <DEDUP_REMOVED lines=25> */
[----:B------:R-:W-:Y:S02]  /*9010*/  R2UR UR5, R59 ;  /* 0x000000003b0572ca */ /* 0x000fe400000e0000 */
[----:B------:R-:W-:Y:S01]  /*9020*/  R2UR UR6, R14 ;  /* 0x000000000e0672ca */ /* 0x000fe200000e0000 */
[----:B------:R-:W-:Y:S01]  /*9030*/  VIADD R14, R12, 0x206 ;  /* 0x000002060c0e7836 */ /* 0x000fe20000000000 */
[----:B------:R-:W-:Y:S01]  /*9040*/  R2UR UR7, R15 ;  /* 0x000000000f0772ca */ /* 0x000fe200000e0000 */
[----:B------:R-:W-:Y:S01]  /*9050*/  IMAD.MOV.U32 R15, RZ, RZ, 0x40000040 ;  /* 0x40000040ff0f7424 */ /* 0x000fe200078e00ff */
        /* <DEDUP_REMOVED lines=30> */
[----:B------:R-:W-:Y:S02]  /*9240*/  R2UR UR6, R14 ;  /* 0x000000000e0672ca */ /* 0x000fe400000e0000 */
[----:B------:R-:W-:Y:S01]  /*9250*/  R2UR UR7, R15 ;  /* 0x000000000f0772ca */ /* 0x000fe200000e0000 */
[----:B------:R-:W-:Y:S01]  /*9260*/  IMAD.MOV.U32 R15, RZ, RZ, 0x40000040 ;  /* 0x40000040ff0f7424 */ /* 0x000fe200078e00ff */
[----:B------:R-:W-:Y:S01]  /*9270*/  IADD3 R14, R12, 0x404, RZ ;  /* 0x000004040c0e7810 */ /* 0x000fe20007ffe0ff */
        /* <DEDUP_REMOVED lines=59> */
[----:B------:R-:W-:Y:S01]  /*9630*/  IMAD.IADD R58, R11, 0x1, R62 ;  /* 0x000000010b3a7824 */ /* 0x000fe200078e023e */
[----:B------:R-:W-:Y:S01]  /*9640*/  R2UR UR5, R59 ;  /* 0x000000003b0572ca */ /* 0x000fe200000e0000 */
[----:B------:R-:W-:Y:S01]  /*9650*/  IMAD.MOV.U32 R59, RZ, RZ, 0x40000040 ;  /* 0x40000040ff3b7424 */ /* 0x000fe200078e00ff */
[----:B------:R-:W-:Y:S01]  /*9660*/  R2UR UR6, R14 ;  /* 0x000000000e0672ca */ /* 0x000fe200000e0000 */
[----:B------:R-:W-:Y:S01]  /*9670*/  IMAD.IADD R14, R11, 0x1, R60 ;  /* 0x000000010b0e7824 */ /* 0x000fe200078e023c */
[----:B------:R-:W-:Y:S01]  /*9680*/  R2UR UR7, R15 ;  /* 0x000000000f0772ca */ /* 0x000fe200000e0000 */
[----:B------:R-:W-:Y:S01]  /*9690*/  IMAD.MOV.U32 R15, RZ, RZ, 0x40000040 ;  /* 0x40000040ff0f7424 */ /* 0x000fe200078e00ff */
[----:B------:R-:W-:Y:S02]  /*96a0*/  WARPGROUP.DEPBAR.LE gsb0, 0x0 ;  /* 0x00008000000079c5 */ /* 0x000fe40000010000 */
[----:B------:R-:W-:-:S09]  /*96b0*/  WARPGROUP.ARRIVE ;  /* 0x00000000000079c5 */ /* 0x000fd20000000000 */
[----:B------:R-:W-:Y:S01]  /*96c0*/  HGMMA.64x64x16.F32.BF16 R24, gdesc[UR4], R24, gsb0 ;  /* 0x00e00000041879f0 */ /* 0x000fe20008001818 */
[----:B------:R-:W-:Y:S01]  /*96d0*/  R2UR UR6, R58 ;  /* 0x000000003a0672ca */ /* 0x000fe200000e0000 */
[--C-:B------:R-:W-:Y:S01]  /*96e0*/  IMAD.IADD R58, R62, 0x1, R13.reuse ;  /* 0x000000013e3a7824 */ /* 0x100fe200078e020d */
[----:B------:R-:W-:Y:S01]  /*96f0*/  R2UR UR7, R59 ;  /* 0x000000003b0772ca */ /* 0x000fe200000e0000 */
[----:B------:R-:W-:Y:S01]  /*9700*/  IMAD.MOV.U32 R59, RZ, RZ, 0x40000040 ;  /* 0x40000040ff3b7424 */ /* 0x000fe200078e00ff */
[----:B------:R-:W-:Y:S01]  /*9710*/  R2UR UR4, R14 ;  /* 0x000000000e0472ca */ /* 0x000fe200000e0000 */
[----:B------:R-:W-:Y:S01]  /*9720*/  IMAD.IADD R14, R60, 0x1, R13 ;  /* 0x000000013c0e7824 */ /* 0x000fe200078e020d */
[----:B------:R-:W-:Y:S02]  /*9730*/  R2UR UR5, R15 ;  /* 0x000000000f0572ca */ /* 0x000fe400000e0000 */
[----:B------:R-:W-:Y:S01]  /*9740*/  MOV R15, 0x40000040 ;  /* 0x40000040000f7802 */ /* 0x000fe20000000f00 */
[----:B------:R-:W-:-:S02]  /*9750*/  WARPGROUP.DEPBAR.LE gsb0, 0x0 ;  /* 0x00008000000079c5 */ /* 0x000fc40000010000 */
[----:B------:R-:W-:-:S08]  /*9760*/  WARPGROUP.ARRIVE ;  /* 0x00000000000079c5 */ /* 0x000fd00000000000 */
[----:B------:R-:W-:Y:S01]  /*9770*/  HGMMA.64x64x16.F32.BF16 R24, gdesc[UR4], R24, gsb0 ;  /* 0x00e00000041879f0 */ /* 0x000fe20008001818 */
[----:B------:R-:W-:Y:S01]  /*9780*/  R2UR UR6, R58 ;  /* 0x000000003a0672ca */ /* 0x000fe200000e0000 */
[--C-:B------:R-:W-:Y:S01]  /*9790*/  IMAD.IADD R58, R62, 0x1, R21.reuse ;  /* 0x000000013e3a7824 */ /* 0x100fe200078e0215 */
        /* <DEDUP_REMOVED lines=10> */
[----:B------:R-:W-:Y:S01]  /*9840*/  IMAD.MOV.U32 R14, RZ, RZ, 0x28 ;  /* 0x00000028ff0e7424 */ /* 0x000fe200078e00ff */
[----:B------:R-:W-:Y:S01]  /*9850*/  R2UR UR5, R15 ;  /* 0x000000000f0572ca */ /* 0x000fe200000e0000 */
[----:B------:R-:W-:Y:S01]  /*9860*/  IMAD.MOV.U32 R15, RZ, RZ, 0xa00 ;  /* 0x00000a00ff0f7424 */ /* 0x000fe200078e00ff */
[----:B------:R-:W-:Y:S02]  /*9870*/  R2UR UR6, R58 ;  /* 0x000000003a0672ca */ /* 0x000fe400000e0000 */
[----:B------:R-:W-:Y:S01]  /*9880*/  R2UR UR7, R59 ;  /* 0x000000003b0772ca */ /* 0x000fe200000e0000 */
[----:B------:R-:W-:Y:S01]  /*9890*/  IMAD.MOV.U32 R59, RZ, RZ, 0x40000040 ;  /* 0x40000040ff3b7424 */ /* 0x000fe200078e00ff */
[----:B------:R-:W-:Y:S02]  /*98a0*/  SEL R14, R14, 0x26, P1 ;  /* 0x000000260e0e7807 */ /* 0x000fe40000800000 */
[----:B------:R-:W-:-:S02]  /*98b0*/  SEL R15, R15, 0x980, P1 ;  /* 0x000009800f0f7807 */ /* 0x000fc40000800000 */
[----:B------:R-:W-:Y:S02]  /*98c0*/  LOP3.LUT R14, R14, 0x6, RZ, 0xc0, !PT ;  /* 0x000000060e0e7812 */ /* 0x000fe400078ec0ff */
[----:B------:R-:W-:-:S04]  /*98d0*/  LOP3.LUT R15, R15, 0xa00, RZ, 0xc0, !PT ;  /* 0x00000a000f0f7812 */ /* 0x000fc800078ec0ff */
[CC--:B------:R-:W-:Y:S02]  /*98e0*/  IADD3 R58, R14.reuse, R15.reuse, R3 ;  /* 0x0000000f0e3a7210 */ /* 0x0c0fe40007ffe003 */
[----:B------:R-:W-:Y:S01]  /*98f0*/  IADD3 R14, R14, R15, R12 ;  /* 0x0000000f0e0e7210 */ /* 0x000fe20007ffe00c */
[----:B------:R-:W-:Y:S01]  /*9900*/  IMAD.MOV.U32 R15, RZ, RZ, 0x40000040 ;  /* 0x40000040ff0f7424 */ /* 0x000fe200078e00ff */
[----:B------:R-:W-:Y:S02]  /*9910*/  WARPGROUP.DEPBAR.LE gsb0, 0x0 ;  /* 0x00008000000079c5 */ /* 0x000fe40000010000 */
[----:B------:R-:W-:-:S06]  /*9920*/  WARPGROUP.ARRIVE ;  /* 0x00000000000079c5 */ /* 0x000fcc0000000000 */
[----:B------:R-:W-:Y:S01]  /*9930*/  HGMMA.64x64x16.F32.BF16 R24, gdesc[UR4], R24, gsb0 ;  /* 0x00e00000041879f0 */ /* 0x000fe20008001818 */
[----:B------:R-:W-:Y:S01]  /*9940*/  R2UR UR4, R58 ;  /* 0x000000003a0472ca */ /* 0x000fe200000e0000 */
[----:B------:R-:W-:Y:S01]  /*9950*/  VIADD R58, R12, 0xa00 ;  /* 0x00000a000c3a7836 */ /* 0x000fe20000000000 */
[----:B------:R-:W-:Y:S02]  /*9960*/  R2UR UR5, R59 ;  /* 0x000000003b0572ca */ /* 0x000fe400000e0000 */
[----:B------:R-:W-:Y:S01]  /*9970*/  R2UR UR6, R14 ;  /* 0x000000000e0672ca */ /* 0x000fe200000e0000 */
[----:B------:R-:W-:Y:S01]  /*9980*/  VIADD R14, R3, 0xa00 ;  /* 0x00000a00030e7836 */ /* 0x000fe20000000000 */
[----:B------:R-:W-:Y:S01]  /*9990*/  R2UR UR7, R15 ;  /* 0x000000000f0772ca */ /* 0x000fe200000e0000 */
[C---:B------:R-:W-:Y:S01]  /*99a0*/  IMAD.IADD R62, R11.reuse, 0x1, R58 ;  /* 0x000000010b3e7824 */ /* 0x040fe200078e023a */
[----:B------:R-:W-:Y:S01]  /*99b0*/  MOV R59, 0x40000040 ;  /* 0x40000040003b7802 */ /* 0x000fe20000000f00 */
[----:B------:R-:W-:Y:S01]  /*99c0*/  IMAD.MOV.U32 R15, RZ, RZ, 0x40000040 ;  /* 0x40000040ff0f7424 */ /* 0x000fe200078e00ff */
[----:B------:R-:W-:Y:S01]  /*99d0*/  IADD3 R60, R11, R14, RZ ;  /* 0x0000000e0b3c7210 */ /* 0x000fe20007ffe0ff */
[----:B------:R-:W-:-:S02]  /*99e0*/  WARPGROUP.DEPBAR.LE gsb0, 0x0 ;  /* 0x00008000000079c5 */ /* 0x000fc40000010000 */
[----:B------:R-:W-:-:S06]  /*99f0*/  WARPGROUP.ARRIVE ;  /* 0x00000000000079c5 */ /* 0x000fcc0000000000 */
        /* <DEDUP_REMOVED lines=8> */
[----:B------:R-:W-:Y:S02]  /*9a80*/  IMAD.MOV.U32 R63, RZ, RZ, 0x40000040 ;  /* 0x40000040ff3f7424 */ /* 0x000fe400078e00ff */
[----:B------:R-:W-:-:S02]  /*9a90*/  IMAD.IADD R14, R21, 0x1, R14 ;  /* 0x00000001150e7824 */ /* 0x000fc400078e020e */
[----:B------:R-:W-:Y:S01]  /*9aa0*/  IMAD.IADD R58, R21, 0x1, R58 ;  /* 0x00000001153a7824 */ /* 0x000fe200078e023a */
[----:B------:R-:W-:Y:S02]  /*9ab0*/  WARPGROUP.DEPBAR.LE gsb0, 0x0 ;  /* 0x00008000000079c5 */ /* 0x000fe40000010000 */
[----:B------:R-:W-:-:S06]  /*9ac0*/  WARPGROUP.ARRIVE ;  /* 0x00000000000079c5 */ /* 0x000fcc0000000000 */
[----:B------:R-:W-:Y:S01]  /*9ad0*/  HGMMA.64x64x16.F32.BF16 R24, gdesc[UR4], R24, gsb0 ;  /* 0x00e00000041879f0 */ /* 0x000fe20008001818 */
[----:B------:R-:W-:Y:S02]  /*9ae0*/  R2UR UR4, R60 ;  /* 0x000000003c0472ca */ /* 0x000fe400000e0000 */
[----:B------:R-:W-:Y:S01]  /*9af0*/  R2UR UR5, R61 ;  /* 0x000000003d0572ca */ /* 0x000fe200000e0000 */
[----:B------:R-:W-:Y:S01]  /*9b00*/  IMAD.MOV.U32 R61, RZ, RZ, 0x40000040 ;  /* 0x40000040ff3d7424 */ /* 0x000fe200078e00ff */
[----:B------:R-:W-:Y:S02]  /*9b10*/  R2UR UR6, R62 ;  /* 0x000000003e0672ca */ /* 0x000fe400000e0000 */
        /* <DEDUP_REMOVED lines=29> */
[C---:B------:R-:W-:Y:S02]  /*9cf0*/  IMAD.IADD R62, R11.reuse, 0x1, R58 ;  /* 0x000000010b3e7824 */ /* 0x040fe400078e023a */
[----:B------:R-:W-:-:S02]  /*9d00*/  IMAD.IADD R60, R11, 0x1, R14 ;  /* 0x000000010b3c7824 */ /* 0x000fc400078e020e */
[----:B------:R-:W-:Y:S01]  /*9d10*/  IMAD.MOV.U32 R15, RZ, RZ, 0x40000040 ;  /* 0x40000040ff0f7424 */ /* 0x000fe200078e00ff */
[----:B------:R-:W-:Y:S02]  /*9d20*/  WARPGROUP.DEPBAR.LE gsb0, 0x0 ;  /* 0x00008000000079c5 */ /* 0x000fe40000010000 */
[----:B------:R-:W-:-:S06]  /*9d30*/  WARPGROUP.ARRIVE ;  /* 0x00000000000079c5 */ /* 0x000fcc0000000000 */
[----:B------:R-:W-:Y:S01]  /*9d40*/  HGMMA.64x64x16.F32.BF16 R24, gdesc[UR4], R24, gsb0 ;  /* 0x00e00000041879f0 */ /* 0x000fe20008001818 */
[----:B------:R-:W-:Y:S02]  /*9d50*/  R2UR UR4, R60 ;  /* 0x000000003c0472ca */ /* 0x000fe400000e0000 */
[----:B------:R-:W-:Y:S01]  /*9d60*/  R2UR UR5, R61 ;  /* 0x000000003d0572ca */ /* 0x000fe200000e0000 */
[----:B------:R-:W-:Y:S01]  /*9d70*/  IMAD.MOV.U32 R61, RZ, RZ, 0x40000040 ;  /* 0x40000040ff3d7424 */ /* 0x000fe200078e00ff */
[----:B------:R-:W-:Y:S01]  /*9d80*/  R2UR UR6, R62 ;  /* 0x000000003e0672ca */ /* 0x000fe200000e0000 */
[----:B------:R-:W-:Y:S01]  /*9d90*/  IMAD.IADD R62, R13, 0x1, R58 ;  /* 0x000000010d3e7824 */ /* 0x000fe200078e023a */
[----:B------:R-:W-:Y:S01]  /*9da0*/  R2UR UR7, R63 ;  /* 0x000000003f0772ca */ /* 0x000fe200000e0000 */
[----:B------:R-:W-:Y:S01]  /*9db0*/  IMAD.MOV.U32 R63, RZ, RZ, 0x40000040 ;  /* 0x40000040ff3f7424 */ /* 0x000fe200078e00ff */
[----:B------:R-:W-:Y:S01]  /*9dc0*/  IADD3 R60, R13, R14, RZ ;  /* 0x0000000e0d3c7210 */ /* 0x000fe20007ffe0ff */
[----:B------:R-:W-:-:S02]  /*9dd0*/  IMAD.IADD R14, R21, 0x1, R14 ;  /* 0x00000001150e7824 */ /* 0x000fc400078e020e */
[----:B------:R-:W-:Y:S01]  /*9de0*/  IMAD.IADD R58, R21, 0x1, R58 ;  /* 0x00000001153a7824 */ /* 0x000fe200078e023a */
[----:B------:R-:W-:Y:S02]  /*9df0*/  WARPGROUP.DEPBAR.LE gsb0, 0x0 ;  /* 0x00008000000079c5 */ /* 0x000fe40000010000 */
[----:B------:R-:W-:-:S06]  /*9e00*/  WARPGROUP.ARRIVE ;  /* 0x00000000000079c5 */ /* 0x000fcc0000000000 */
[----:B------:R-:W-:Y:S01]  /*9e10*/  HGMMA.64x64x16.F32.BF16 R24, gdesc[UR4], R24, gsb0 ;  /* 0x00e00000041879f0 */ /* 0x000fe20008001818 */
[----:B------:R-:W-:Y:S01]  /*9e20*/  R2UR UR4, R60 ;  /* 0x000000003c0472ca */ /* 0x000fe200000e0000 */
[----:B------:R-:W-:Y:S01]  /*9e30*/  VIADD R60, R12, 0xe00 ;  /* 0x00000e000c3c7836 */ /* 0x000fe20000000000 */
[----:B------:R-:W-:Y:S02]  /*9e40*/  R2UR UR5, R61 ;  /* 0x000000003d0572ca */ /* 0x000fe400000e0000 */
        /* <DEDUP_REMOVED lines=19> */
[----:B------:R-:W-:Y:S02]  /*9f80*/  IADD3 R14, R14, R15, R12 ;  /* 0x0000000f0e0e7210 */ /* 0x000fe40007ffe00c */
[----:B------:R-:W-:Y:S01]  /*9f90*/  MOV R15, 0x40000040 ;  /* 0x40000040000f7802 */ /* 0x000fe20000000f00 */
        /* <DEDUP_REMOVED lines=8> */
[----:B------:R-:W-:Y:S01]  /*a020*/  IMAD.IADD R14, R11, 0x1, R58 ;  /* 0x000000010b0e7824 */ /* 0x000fe200078e023a */
[----:B------:R-:W-:Y:S01]  /*a030*/  R2UR UR7, R15 ;  /* 0x000000000f0772ca */ /* 0x000fe200000e0000 */
[----:B------:R-:W-:Y:S02]  /*a040*/  IMAD.MOV.U32 R15, RZ, RZ, 0x40000040 ;  /* 0x40000040ff0f7424 */ /* 0x000fe400078e00ff */
[----:B------:R-:W-:-:S05]  /*a050*/  IMAD.MOV.U32 R11, RZ, RZ, 0x40 ;  /* 0x00000040ff0b7424 */ /* 0x000fca00078e00ff */
[----:B------:R-:W-:-:S04]  /*a060*/  SEL R11, R11, 0x3e, P1 ;  /* 0x0000003e0b0b7807 */ /* 0x000fc80000800000 */
[----:B------:R-:W-:Y:S01]  /*a070*/  LOP3.LUT R11, R11, 0x6, RZ, 0xc0, !PT ;  /* 0x000000060b0b7812 */ /* 0x000fe200078ec0ff */
[----:B------:R-:W-:Y:S02]  /*a080*/  WARPGROUP.DEPBAR.LE gsb0, 0x0 ;  /* 0x00008000000079c5 */ /* 0x000fe40000010000 */
        /* <DEDUP_REMOVED lines=10> */
[----:B------:R-:W-:-:S05]  /*a130*/  IMAD.MOV.U32 R13, RZ, RZ, 0x1000 ;  /* 0x00001000ff0d7424 */ /* 0x000fca00078e00ff */
[----:B------:R-:W-:Y:S01]  /*a140*/  SEL R13, R13, 0xf80, P1 ;  /* 0x00000f800d0d7807 */ /* 0x000fe20000800000 */
[----:B------:R-:W-:Y:S02]  /*a150*/  WARPGROUP.DEPBAR.LE gsb0, 0x0 ;  /* 0x00008000000079c5 */ /* 0x000fe40000010000 */
[----:B------:R-:W-:-:S06]  /*a160*/  WARPGROUP.ARRIVE ;  /* 0x00000000000079c5 */ /* 0x000fcc0000000000 */
[----:B------:R-:W-:Y:S01]  /*a170*/  HGMMA.64x64x16.F32.BF16 R24, gdesc[UR4], R24, gsb0 ;  /* 0x00e00000041879f0 */ /* 0x000fe20008001818 */
[----:B------:R-:W-:Y:S02]  /*a180*/  R2UR UR4, R62 ;  /* 0x000000003e0472ca */ /* 0x000fe400000e0000 */
[----:B------:R-:W-:Y:S02]  /*a190*/  R2UR UR5, R63 ;  /* 0x000000003f0572ca */ /* 0x000fe400000e0000 */
[----:B------:R-:W-:Y:S02]  /*a1a0*/  R2UR UR6, R14 ;  /* 0x000000000e0672ca */ /* 0x000fe400000e0000 */
[----:B------:R-:W-:Y:S01]  /*a1b0*/  R2UR UR7, R15 ;  /* 0x000000000f0772ca */ /* 0x000fe200000e0000 */
[----:B------:R-:W-:Y:S01]  /*a1c0*/  IMAD.MOV.U32 R15, RZ, RZ, 0x40000040 ;  /* 0x40000040ff0f7424 */ /* 0x000fe200078e00ff */
[C---:B------:R-:W-:Y:S01]  /*a1d0*/  IADD3 R14, R21.reuse, R58, RZ ;  /* 0x0000003a150e7210 */ /* 0x040fe20007ffe0ff */
[----:B------:R-:W-:Y:S01]  /*a1e0*/  IMAD.IADD R58, R21, 0x1, R60 ;  /* 0x00000001153a7824 */ /* 0x000fe200078e023c */
[----:B------:R-:W-:-:S02]  /*a1f0*/  WARPGROUP.DEPBAR.LE gsb0, 0x0 ;  /* 0x00008000000079c5 */ /* 0x000fc40000010000 */
[----:B------:R-:W-:-:S07]  /*a200*/  WARPGROUP.ARRIVE ;  /* 0x00000000000079c5 */ /* 0x000fce0000000000 */
[----:B------:R-:W-:Y:S01]  /*a210*/  HGMMA.64x64x16.F32.BF16 R24, gdesc[UR4], R24, gsb0 ;  /* 0x00e00000041879f0 */ /* 0x000fe20008001818 */
[----:B------:R-:W-:Y:S02]  /*a220*/  R2UR UR4, R14 ;  /* 0x000000000e0472ca */ /* 0x000fe400000e0000 */
[----:B------:R-:W-:Y:S02]  /*a230*/  R2UR UR5, R15 ;  /* 0x000000000f0572ca */ /* 0x000fe400000e0000 */
[----:B------:R-:W-:Y:S02]  /*a240*/  R2UR UR6, R58 ;  /* 0x000000003a0672ca */ /* 0x000fe400000e0000 */
[----:B------:R-:W-:Y:S01]  /*a250*/  R2UR UR7, R59 ;  /* 0x000000003b0772ca */ /* 0x000fe200000e0000 */
[----:B------:R-:W-:Y:S01]  /*a260*/  IMAD.MOV.U32 R59, RZ, RZ, 0x40000040 ;  /* 0x40000040ff3b7424 */ /* 0x000fe200078e00ff */
[----:B------:R-:W-:Y:S01]  /*a270*/  LOP3.LUT R14, R13, 0x1e00, RZ, 0xc0, !PT ;  /* 0x00001e000d0e7812 */ /* 0x000fe200078ec0ff */
[----:B------:R-:W-:-:S03]  /*a280*/  IMAD.MOV.U32 R13, RZ, RZ, 0x40000040 ;  /* 0x40000040ff0d7424 */ /* 0x000fc600078e00ff */
[CC--:B------:R-:W-:Y:S02]  /*a290*/  IADD3 R58, R11.reuse, R14.reuse, R3 ;  /* 0x0000000e0b3a7210 */ /* 0x0c0fe40007ffe003 */
[----:B------:R-:W-:Y:S01]  /*a2a0*/  IADD3 R12, R11, R14, R12 ;  /* 0x0000000e0b0c7210 */ /* 0x000fe20007ffe00c */
[----:B------:R-:W-:-:S05]  /*a2b0*/  IMAD R11, R197, -0x40, R168 ;  /* 0xffffffc0c50b7824 */ /* 0x000fca00078e02a8 */
        /* <DEDUP_REMOVED lines=18> */
[----:B------:R-:W-:Y:S02]  /*a3e0*/  ULDC UR5, c[0x0][0xa80] ;  /* 0x0002a00000057ab9 */ /* 0x000fe40000000800 */
[----:B------:R-:W-:Y:S01]  /*a3f0*/  IMAD.U32 R170, RZ, RZ, UR5 ;  /* 0x00000005ffaa7e24 */ /* 0x000fe2000f8e00ff */
        /* <DEDUP_REMOVED lines=41> */
[----:B------:R-:W-:-:S03]  /*a690*/  FMUL.FTZ R55, R55, UR4 ;  /* 0x0000000437377c20 */ /* 0x000fc60008410000 */
[----:B------:R-:W-:-:S03]  /*a6a0*/  FMNMX.FTZ R12, R57, R12, !PT ;  /* 0x0000000c390c7209 */ /* 0x000fc60007810000 */
[----:B------:R-:W2:Y:S01]  /*a6b0*/  MUFU.TANH R26, R26 ;  /* 0x0000001a001a7308 */ /* 0x000ea20000002400 */
[----:B0-----:R-:W-:-:S04]  /*a6c0*/  FSEL R29, R29, -INF , P4 ;  /* 0xff8000001d1d7808 */ /* 0x001fc80002000000 */
[----:B------:R-:W-:-:S03]  /*a6d0*/  FMNMX.FTZ R12, R29, R12, !PT ;  /* 0x0000000c1d0c7209 */ /* 0x000fc60007810000 */
[----:B------:R-:W0:Y:S01]  /*a6e0*/  MUFU.TANH R33, R33 ;  /* 0x0000002100217308 */ /* 0x000e220000002400 */
[----:B-1----:R-:W-:-:S04]  /*a6f0*/  FSEL R59, R32, -INF , P5 ;  /* 0xff800000203b7808 */ /* 0x002fc80002800000 */
[----:B------:R-:W-:-:S03]  /*a700*/  FMNMX.FTZ R12, R59, R12, !PT ;  /* 0x0000000c3b0c7209 */ /* 0x000fc60007810000 */
[----:B------:R-:W1:Y:S01]  /*a710*/  MUFU.TANH R27, R27 ;  /* 0x0000001b001b7308 */ /* 0x000e620000002400 */
[----:B--2---:R-:W-:Y:S02]  /*a720*/  FSEL R13, R26, -INF , P1 ;  /* 0xff8000001a0d7808 */ /* 0x004fe40000800000 */
[----:B------:R-:W-:-:S05]  /*a730*/  ISETP.GT.AND P1, PT, R11, 0x18, PT ;  /* 0x000000180b00780c */ /* 0x000fca0003f24270 */
[----:B------:R-:W2:Y:S01]  /*a740*/  MUFU.TANH R36, R36 ;  /* 0x0000002400247308 */ /* 0x000ea20000002400 */
[----:B0-----:R-:W-:-:S04]  /*a750*/  FSEL R61, R33, -INF , P6 ;  /* 0xff800000213d7808 */ /* 0x001fc80003000000 */
[----:B------:R-:W-:-:S03]  /*a760*/  FMNMX.FTZ R12, R61, R12, !PT ;  /* 0x0000000c3d0c7209 */ /* 0x000fc60007810000 */
[----:B------:R-:W0:Y:S01]  /*a770*/  MUFU.TANH R30, R30 ;  /* 0x0000001e001e7308 */ /* 0x000e220000002400 */
[----:B-1----:R-:W-:Y:S02]  /*a780*/  FSEL R27, R27, -INF , P2 ;  /* 0xff8000001b1b7808 */ /* 0x002fe40001000000 */
[----:B------:R-:W-:-:S05]  /*a790*/  ISETP.GT.AND P2, PT, R11, 0x19, PT ;  /* 0x000000190b00780c */ /* 0x000fca0003f44270 */
[----:B------:R-:W1:Y:S01]  /*a7a0*/  MUFU.TANH R37, R37 ;  /* 0x0000002500257308 */ /* 0x000e620000002400 */
[----:B--2---:R-:W-:-:S04]  /*a7b0*/  FSEL R63, R36, -INF , P1 ;  /* 0xff800000243f7808 */ /* 0x004fc80000800000 */
[----:B------:R-:W-:-:S03]  /*a7c0*/  FMNMX.FTZ R12, R63, R12, !PT ;  /* 0x0000000c3f0c7209 */ /* 0x000fc60007810000 */
[----:B------:R-:W2:Y:S01]  /*a7d0*/  MUFU.TANH R31, R31 ;  /* 0x0000001f001f7308 */ /* 0x000ea20000002400 */
[----:B0-----:R-:W-:Y:S02]  /*a7e0*/  FSEL R21, R30, -INF , P3 ;  /* 0xff8000001e157808 */ /* 0x001fe40001800000 */
[----:B------:R-:W-:-:S05]  /*a7f0*/  ISETP.GT.AND P3, PT, R11, 0x20, PT ;  /* 0x000000200b00780c */ /* 0x000fca0003f64270 */
        /* <DEDUP_REMOVED lines=42> */
[----:B------:R-:W-:Y:S01]  /*aaa0*/  MUFU.TANH R46, R46 ;  /* 0x0000002e002e7308 */ /* 0x000fe20000002400 */
[----:B0-----:R-:W-:-:S04]  /*aab0*/  FSEL R77, R52, -INF , P3 ;  /* 0xff800000344d7808 */ /* 0x001fc80001800000 */
[----:B------:R-:W-:-:S03]  /*aac0*/  FMNMX.FTZ R12, R77, R12, !PT ;  /* 0x0000000c4d0c7209 */ /* 0x000fc60007810000 */
[----:B------:R-:W0:Y:S01]  /*aad0*/  MUFU.TANH R47, R47 ;  /* 0x0000002f002f7308 */ /* 0x000e220000002400 */
[----:B-1----:R-:W-:-:S04]  /*aae0*/  FSEL R53, R53, -INF , P4 ;  /* 0xff80000035357808 */ /* 0x002fc80002000000 */
[----:B------:R-:W-:-:S03]  /*aaf0*/  FMNMX.FTZ R11, R53, R12, !PT ;  /* 0x0000000c350b7209 */ /* 0x000fc60007810000 */
[----:B------:R-:W1:Y:S02]  /*ab00*/  MUFU.TANH R50, R50 ;  /* 0x0000003200327308 */ /* 0x000e640000002400 */
[----:B------:R-:W2:Y:S06]  /*ab10*/  SHFL.BFLY PT, R12, R11, 0x2, 0x1f ;  /* 0x0c401f000b0c7f89 */ /* 0x000eac00000e0000 */
[----:B------:R-:W3:Y:S01]  /*ab20*/  MUFU.TANH R51, R51 ;  /* 0x0000003300337308 */ /* 0x000ee20000002400 */
[----:B0-----:R-:W-:-:S07]  /*ab30*/  FSEL R47, R47, -INF , P6 ;  /* 0xff8000002f2f7808 */ /* 0x001fce0003000000 */
[----:B------:R-:W-:Y:S01]  /*ab40*/  MUFU.TANH R54, R54 ;  /* 0x0000003600367308 */ /* 0x000fe20000002400 */
[----:B-1----:R-:W-:-:S07]  /*ab50*/  FSEL R49, R50, -INF , P1 ;  /* 0xff80000032317808 */ /* 0x002fce0000800000 */
[----:B------:R-:W0:Y:S01]  /*ab60*/  MUFU.TANH R55, R55 ;  /* 0x0000003700377308 */ /* 0x000e220000002400 */
[----:B---3--:R-:W-:Y:S02]  /*ab70*/  FSEL R51, R51, -INF , P2 ;  /* 0xff80000033337808 */ /* 0x008fe40001000000 */
[----:B--2---:R-:W-:Y:S02]  /*ab80*/  FMNMX.FTZ R169, R11, R12, !PT ;  /* 0x0000000c0ba97209 */ /* 0x004fe40007810000 */
[----:B------:R-:W-:Y:S02]  /*ab90*/  FMNMX.FTZ R12, R13, R27, !PT ;  /* 0x0000001b0d0c7209 */ /* 0x000fe40007810000 */
[----:B------:R-:W-:Y:S01]  /*aba0*/  FSEL R11, R46, -INF , P5 ;  /* 0xff8000002e0b7808 */ /* 0x000fe20002800000 */
[----:B------:R-:W1:Y:S01]  /*abb0*/  SHFL.BFLY PT, R14, R169, 0x1, 0x1f ;  /* 0x0c201f00a90e7f89 */ /* 0x000e6200000e0000 */
[----:B------:R-:W-:Y:S02]  /*abc0*/  FMNMX.FTZ R12, R21, R12, !PT ;  /* 0x0000000c150c7209 */ /* 0x000fe40007810000 */
[----:B------:R-:W-:-:S02]  /*abd0*/  ISETP.GE.AND P2, PT, R168, 0x41, PT ;  /* 0x00000041a800780c */ /* 0x000fc40003f46270 */
[----:B------:R-:W-:-:S04]  /*abe0*/  FMNMX.FTZ R12, R31, R12, !PT ;  /* 0x0000000c1f0c7209 */ /* 0x000fc80007810000 */
[----:B------:R-:W-:Y:S02]  /*abf0*/  FMNMX.FTZ R12, R33, R12, !PT ;  /* 0x0000000c210c7209 */ /* 0x000fe40007810000 */
[----:B0-----:R-:W-:Y:S02]  /*ac00*/  FSEL R55, R55, -INF , P4 ;  /* 0xff80000037377808 */ /* 0x001fe40002000000 */
        /* <DEDUP_REMOVED lines=10> */
[----:B------:R-:W-:-:S03]  /*acb0*/  FMNMX.FTZ R12, R47, R12, !PT ;  /* 0x0000000c2f0c7209 */ /* 0x000fc60007810000 */
[--C-:B------:R-:W-:Y:S01]  /*acc0*/  FFMA.FTZ R172, R15, R170, -R14.reuse ;  /* 0x000000aa0fac7223 */ /* 0x100fe2000001080e */
[----:B------:R-:W-:Y:S01]  /*acd0*/  FMNMX.FTZ R12, R49, R12, !PT ;  /* 0x0000000c310c7209 */ /* 0x000fe20007810000 */
[-CC-:B------:R-:W-:Y:S01]  /*ace0*/  FFMA.FTZ R173, R25, R170.reuse, -R14.reuse ;  /* 0x000000aa19ad7223 */ /* 0x180fe2000001080e */
[----:B------:R-:W-:Y:S01]  /*acf0*/  FSEL R15, R54, -INF , P3 ;  /* 0xff800000360f7808 */ /* 0x000fe20001800000 */
        /* <DEDUP_REMOVED lines=12> */
[-CC-:B------:R-:W-:Y:S01]  /*adc0*/  FFMA.FTZ R183, R45, R170.reuse, -R14.reuse ;  /* 0x000000aa2db77223 */ /* 0x180fe2000001080e */
[-CC-:B------:R-:W-:Y:S01]  /*add0*/  FFMA.FTZ R198, R73, R170.reuse, -R14.reuse ;  /* 0x000000aa49c67223 */ /* 0x180fe2000001080e */
[----:B------:R-:W0:Y:S01]  /*ade0*/  SHFL.BFLY PT, R25, R12, 0x2, 0x1f ;  /* 0x0c401f000c197f89 */ /* 0x000e2200000e0000 */
[-CC-:B------:R-:W-:Y:S01]  /*adf0*/  FFMA.FTZ R199, R75, R170.reuse, -R14.reuse ;  /* 0x000000aa4bc77223 */ /* 0x180fe2000001080e */
[-CC-:B------:R-:W-:Y:S01]  /*ae00*/  FFMA.FTZ R200, R77, R170.reuse, -R14.reuse ;  /* 0x000000aa4dc87223 */ /* 0x180fe2000001080e */
[----:B------:R-:W-:Y:S01]  /*ae10*/  FFMA.FTZ R202, R53, R170, -R14 ;  /* 0x000000aa35ca7223 */ /* 0x000fe2000001080e */
[----:B------:R-:W-:Y:S08]  /*ae20*/  MUFU.EX2 R172, R172 ;  /* 0x000000ac00ac7308 */ /* 0x000ff00000000800 */
[----:B------:R-:W1:Y:S08]  /*ae30*/  MUFU.EX2 R173, R173 ;  /* 0x000000ad00ad7308 */ /* 0x000e700000000800 */
[----:B------:R-:W-:Y:S01]  /*ae40*/  MUFU.EX2 R174, R174 ;  /* 0x000000ae00ae7308 */ /* 0x000fe20000000800 */
[----:B0-----:R-:W-:-:S07]  /*ae50*/  FMNMX.FTZ R25, R12, R25, !PT ;  /* 0x000000190c197209 */ /* 0x001fce0007810000 */
[----:B------:R-:W0:Y:S01]  /*ae60*/  MUFU.EX2 R175, R175 ;  /* 0x000000af00af7308 */ /* 0x000e220000000800 */
[----:B------:R-:W2:Y:S01]  /*ae70*/  SHFL.BFLY PT, R12, R25, 0x1, 0x1f ;  /* 0x0c201f00190c7f89 */ /* 0x000ea200000e0000 */
[----:B-1----:R-:W-:Y:S01]  /*ae80*/  F2FP.BF16.F32.PACK_AB R152, R173, R172 ;  /* 0x000000acad98723e */ /* 0x002fe200000010ff */
[----:B------:R-:W-:-:S05]  /*ae90*/  FADD.FTZ R173, R172, R173 ;  /* 0x000000adacad7221 */ /* 0x000fca0000010000 */
[----:B------:R-:W-:Y:S08]  /*aea0*/  MUFU.EX2 R176, R176 ;  /* 0x000000b000b07308 */ /* 0x000ff00000000800 */
[----:B------:R-:W1:Y:S01]  /*aeb0*/  MUFU.EX2 R177, R177 ;  /* 0x000000b100b17308 */ /* 0x000e620000000800 */
[----:B0-----:R-:W-:Y:S01]  /*aec0*/  F2FP.BF16.F32.PACK_AB R154, R175, R174 ;  /* 0x000000aeaf9a723e */ /* 0x001fe200000010ff */
[----:B------:R-:W-:-:S04]  /*aed0*/  FADD.FTZ R174, R174, R173 ;  /* 0x000000adaeae7221 */ /* 0x000fc80000010000 */
[----:B------:R-:W-:Y:S02]  /*aee0*/  FADD.FTZ R175, R175, R174 ;  /* 0x000000aeafaf7221 */ /* 0x000fe40000010000 */
[----:B------:R-:W-:Y:S01]  /*aef0*/  MUFU.EX2 R178, R178 ;  /* 0x000000b200b27308 */ /* 0x000fe20000000800 */
[----:B--2---:R-:W-:-:S04]  /*af00*/  FMNMX.FTZ R171, R25, R12, !PT ;  /* 0x0000000c19ab7209 */ /* 0x004fc80007810000 */
[C---:B------:R-:W-:Y:S01]  /*af10*/  FSETP.NEU.FTZ.AND P1, PT, R171.reuse, -INF , PT ;  /* 0xff800000ab00780b */ /* 0x040fe20003f3d000 */
[----:B------:R-:W-:Y:S02]  /*af20*/  FMUL.FTZ R12, R171, R170 ;  /* 0x000000aaab0c7220 */ /* 0x000fe40000410000 */
[----:B------:R-:W0:Y:S01]  /*af30*/  MUFU.EX2 R179, R179 ;  /* 0x000000b300b37308 */ /* 0x000e220000000800 */
[C---:B-1----:R-:W-:Y:S01]  /*af40*/  F2FP.BF16.F32.PACK_AB R156, R177.reuse, R176 ;  /* 0x000000b0b19c723e */ /* 0x042fe200000010ff */
[----:B------:R-:W-:Y:S01]  /*af50*/  FADD.FTZ R176, R176, R175 ;  /* 0x000000afb0b07221 */ /* 0x000fe20000010000 */
[----:B------:R-:W-:Y:S02]  /*af60*/  FSEL R14, R12, RZ, P1 ;  /* 0x000000ff0c0e7208 */ /* 0x000fe40000800000 */
[----:B------:R-:W-:Y:S01]  /*af70*/  ISETP.NE.AND P1, PT, R64, RZ, PT ;  /* 0x000000ff4000720c */ /* 0x000fe20003f25270 */
[----:B------:R-:W-:Y:S02]  /*af80*/  FADD.FTZ R177, R177, R176 ;  /* 0x000000b0b1b17221 */ /* 0x000fe40000010000 */
        /* <DEDUP_REMOVED lines=9> */
[----:B------:R-:W-:Y:S01]  /*b020*/  FFMA.FTZ R224, R43, R170, -R14 ;  /* 0x000000aa2be07223 */ /* 0x000fe2000001080e */
[----:B------:R-:W-:-:S02]  /*b030*/  @!P1 VIADD R13, R20, 0x38840 ;  /* 0x00038840140d9836 */ /* 0x000fc40000000000 */
[-CC-:B------:R-:W-:Y:S01]  /*b040*/  FFMA.FTZ R225, R11, R170.reuse, -R14.reuse ;  /* 0x000000aa0be17223 */ /* 0x180fe2000001080e */
[-CC-:B------:R-:W-:Y:S01]  /*b050*/  FFMA.FTZ R226, R47, R170.reuse, -R14.reuse ;  /* 0x000000aa2fe27223 */ /* 0x180fe2000001080e */
[-CC-:B------:R-:W-:Y:S01]  /*b060*/  FFMA.FTZ R227, R49, R170.reuse, -R14.reuse ;  /* 0x000000aa31e37223 */ /* 0x180fe2000001080e */
[-CC-:B------:R-:W-:Y:S01]  /*b070*/  FFMA.FTZ R229, R51, R170.reuse, -R14.reuse ;  /* 0x000000aa33e57223 */ /* 0x180fe2000001080e */
[----:B------:R-:W-:Y:S01]  /*b080*/  @!P1 PRMT R13, RZ, 0x654, R13 ;  /* 0x00000654ff0d9816 */ /* 0x000fe2000000000d */
[-CC-:B------:R-:W-:Y:S01]  /*b090*/  FFMA.FTZ R230, R15, R170.reuse, -R14.reuse ;  /* 0x000000aa0fe67223 */ /* 0x180fe2000001080e */
[----:B------:R-:W-:Y:S01]  /*b0a0*/  FFMA.FTZ R21, R55, R170, -R14 ;  /* 0x000000aa37157223 */ /* 0x000fe2000001080e */
[----:B------:R-:W-:Y:S01]  /*b0b0*/  MUFU.EX2 R203, R203 ;  /* 0x000000cb00cb7308 */ /* 0x000fe20000000800 */
[----:B------:R1:W-:Y:S01]  /*b0c0*/  @!P1 SYNCS.ARRIVE.TRANS64.RED.A1T0 RZ, [R13+URZ], RZ ;  /* 0x000000ff0dff99a7 */ /* 0x0003e2000810043f */
[----:B------:R-:W-:Y:S01]  /*b0d0*/  LOP3.LUT R11, R56, 0x2000000, RZ, 0xfc, !PT ;  /* 0x02000000380b7812 */ /* 0x000fe200078efcff */
[----:B------:R-:W-:Y:S01]  /*b0e0*/  IMAD.MOV.U32 R15, RZ, RZ, 0x40000040 ;  /* 0x40000040ff0f7424 */ /* 0x000fe200078e00ff */
[----:B0-----:R-:W-:Y:S01]  /*b0f0*/  F2FP.BF16.F32.PACK_AB R158, R179, R178 ;  /* 0x000000b2b39e723e */ /* 0x001fe200000010ff */
[----:B------:R-:W-:Y:S01]  /*b100*/  FADD.FTZ R178, R178, R177 ;  /* 0x000000b1b2b27221 */ /* 0x000fe20000010000 */
[----:B------:R-:W-:-:S02]  /*b110*/  @!P1 VIADD R20, R20, 0x38860 ;  /* 0x0003886014149836 */ /* 0x000fc40000000000 */
[----:B------:R-:W0:Y:S01]  /*b120*/  MUFU.EX2 R204, R204 ;  /* 0x000000cc00cc7308 */ /* 0x000e220000000800 */
[----:B------:R-:W-:Y:S01]  /*b130*/  IMAD R12, R18, 0x1000, R11 ;  /* 0x00001000120c7824 */ /* 0x000fe200078e020b */
[----:B-1----:R-:W-:Y:S01]  /*b140*/  MOV R13, 0x40000040 ;  /* 0x40000040000d7802 */ /* 0x002fe20000000f00 */
[----:B------:R-:W-:Y:S01]  /*b150*/  FADD.FTZ R179, R179, R178 ;  /* 0x000000b2b3b37221 */ /* 0x000fe20000010000 */
[----:B------:R-:W-:Y:S01]  /*b160*/  @!P1 PRMT R20, RZ, 0x654, R20 ;  /* 0x00000654ff149816 */ /* 0x000fe20000000014 */
[C---:B------:R-:W-:Y:S01]  /*b170*/  VIADD R14, R12.reuse, 0x80 ;  /* 0x000000800c0e7836 */ /* 0x040fe20000000000 */
[----:B------:R-:W-:Y:S02]  /*b180*/  R2UR UR6, R12 ;  /* 0x000000000c0672ca */ /* 0x000fe400000e0000 */
[----:B------:R-:W-:Y:S01]  /*b190*/  MUFU.EX2 R205, R205 ;  /* 0x000000cd00cd7308 */ /* 0x000fe20000000800 */
[----:B------:R-:W-:Y:S01]  /*b1a0*/  R2UR UR7, R13 ;  /* 0x000000000d0772ca */ /* 0x000fe200000e0000 */
[----:B------:R-:W-:-:S06]  /*b1b0*/  IMAD.MOV.U32 R13, RZ, RZ, 0x40000040 ;  /* 0x40000040ff0d7424 */ /* 0x000fcc00078e00ff */
[----:B------:R-:W1:Y:S01]  /*b1c0*/  MUFU.EX2 R206, R206 ;  /* 0x000000ce00ce7308 */ /* 0x000e620000000800 */
[----:B0-----:R-:W-:Y:S01]  /*b1d0*/  F2FP.BF16.F32.PACK_AB R153, R204, R203 ;  /* 0x000000cbcc99723e */ /* 0x001fe200000010ff */
[----:B------:R-:W-:-:S06]  /*b1e0*/  FADD.FTZ R204, R203, R204 ;  /* 0x000000cccbcc7221 */ /* 0x000fcc0000010000 */
[----:B------:R-:W-:Y:S08]  /*b1f0*/  MUFU.EX2 R207, R207 ;  /* 0x000000cf00cf7308 */ /* 0x000ff00000000800 */
[----:B------:R-:W0:Y:S01]  /*b200*/  MUFU.EX2 R220, R220 ;  /* 0x000000dc00dc7308 */ /* 0x000e220000000800 */
[----:B-1----:R-:W-:Y:S01]  /*b210*/  F2FP.BF16.F32.PACK_AB R155, R206, R205 ;  /* 0x000000cdce9b723e */ /* 0x002fe200000010ff */
[----:B------:R-:W-:Y:S01]  /*b220*/  BAR.SYNC.DEFER_BLOCKING 0xf, 0x100 ;  /* 0x03c4000000007b1d */ /* 0x000fe20000010000 */
[----:B------:R-:W-:-:S04]  /*b230*/  FADD.FTZ R205, R205, R204 ;  /* 0x000000cccdcd7221 */ /* 0x000fc80000010000 */
[----:B------:R-:W-:Y:S01]  /*b240*/  FADD.FTZ R206, R206, R205 ;  /* 0x000000cdcece7221 */ /* 0x000fe20000010000 */
[----:B------:R-:W-:Y:S08]  /*b250*/  MUFU.EX2 R221, R221 ;  /* 0x000000dd00dd7308 */ /* 0x000ff00000000800 */
[----:B------:R-:W1:Y:S01]  /*b260*/  MUFU.EX2 R222, R222 ;  /* 0x000000de00de7308 */ /* 0x000e620000000800 */
[----:B0-----:R-:W-:Y:S01]  /*b270*/  F2FP.BF16.F32.PACK_AB R157, R220, R207 ;  /* 0x000000cfdc9d723e */ /* 0x001fe200000010ff */
[----:B------:R-:W-:-:S04]  /*b280*/  FADD.FTZ R207, R207, R206 ;  /* 0x000000cecfcf7221 */ /* 0x000fc80000010000 */
[----:B------:R-:W-:Y:S02]  /*b290*/  FADD.FTZ R220, R220, R207 ;  /* 0x000000cfdcdc7221 */ /* 0x000fe40000010000 */
[----:B------:R-:W-:Y:S01]  /*b2a0*/  MUFU.EX2 R180, R180 ;  /* 0x000000b400b47308 */ /* 0x000fe20000000800 */
[----:B------:R0:W-:Y:S07]  /*b2b0*/  STSM.16.M88.4 [R194+0x36400], R152 ;  /* 0x03640098c2007844 */ /* 0x0001ee0000000200 */
[----:B------:R-:W2:Y:S01]  /*b2c0*/  MUFU.EX2 R181, R181 ;  /* 0x000000b500b57308 */ /* 0x000ea20000000800 */
[----:B-1----:R-:W-:Y:S01]  /*b2d0*/  F2FP.BF16.F32.PACK_AB R159, R222, R221 ;  /* 0x000000ddde9f723e */ /* 0x002fe200000010ff */
[----:B------:R-:W-:-:S04]  /*b2e0*/  FADD.FTZ R221, R221, R220 ;  /* 0x000000dcdddd7221 */ /* 0x000fc80000010000 */
[----:B------:R0:W-:Y:S01]  /*b2f0*/  STSM.16.M88.4 [R201], R156 ;  /* 0x0000009cc9007844 */ /* 0x0001e20000000200 */
[----:B------:R-:W-:Y:S01]  /*b300*/  FADD.FTZ R222, R222, R221 ;  /* 0x000000dddede7221 */ /* 0x000fe20000010000 */
[----:B------:R-:W-:Y:S08]  /*b310*/  MUFU.EX2 R182, R182 ;  /* 0x000000b600b67308 */ /* 0x000ff00000000800 */
[----:B------:R-:W1:Y:S01]  /*b320*/  MUFU.EX2 R183, R183 ;  /* 0x000000b700b77308 */ /* 0x000e620000000800 */
[----:B--2---:R-:W-:Y:S01]  /*b330*/  F2FP.BF16.F32.PACK_AB R160, R181, R180 ;  /* 0x000000b4b5a0723e */ /* 0x004fe200000010ff */
[----:B------:R-:W-:-:S04]  /*b340*/  FADD.FTZ R180, R180, R179 ;  /* 0x000000b3b4b47221 */ /* 0x000fc80000010000 */
[----:B------:R-:W-:Y:S02]  /*b350*/  FADD.FTZ R181, R181, R180 ;  /* 0x000000b4b5b57221 */ /* 0x000fe40000010000 */
        /* <DEDUP_REMOVED lines=14> */
[----:B------:R0:W-:Y:S01]  /*b440*/  STSM.16.M88.4 [R195], R160 ;  /* 0x000000a0c3007844 */ /* 0x0001e20000000200 */
[----:B------:R-:W-:Y:S01]  /*b450*/  FADD.FTZ R226, R226, R225 ;  /* 0x000000e1e2e27221 */ /* 0x000fe20000010000 */
[----:B------:R-:W1:Y:S08]  /*b460*/  MUFU.EX2 R200, R200 ;  /* 0x000000c800c87308 */ /* 0x000e700000000800 */
[----:B------:R-:W3:Y:S01]  /*b470*/  MUFU.EX2 R202, R202 ;  /* 0x000000ca00ca7308 */ /* 0x000ee20000000800 */
[----:B--2---:R-:W-:Y:S01]  /*b480*/  F2FP.BF16.F32.PACK_AB R164, R199, R198 ;  /* 0x000000c6c7a4723e */ /* 0x004fe200000010ff */
[----:B------:R-:W-:-:S04]  /*b490*/  FADD.FTZ R198, R198, R183 ;  /* 0x000000b7c6c67221 */ /* 0x000fc80000010000 */
[----:B------:R-:W-:Y:S02]  /*b4a0*/  FADD.FTZ R199, R199, R198 ;  /* 0x000000c6c7c77221 */ /* 0x000fe40000010000 */
[----:B------:R-:W2:Y:S02]  /*b4b0*/  MUFU.EX2 R227, R227 ;  /* 0x000000e300e37308 */ /* 0x000ea40000000800 */
[----:B-1----:R-:W-:-:S06]  /*b4c0*/  FADD.FTZ R199, R200, R199 ;  /* 0x000000c7c8c77221 */ /* 0x002fcc0000010000 */
[----:B------:R-:W1:Y:S01]  /*b4d0*/  MUFU.EX2 R229, R229 ;  /* 0x000000e500e57308 */ /* 0x000e620000000800 */
[----:B---3--:R-:W-:-:S07]  /*b4e0*/  F2FP.BF16.F32.PACK_AB R166, R202, R200 ;  /* 0x000000c8caa6723e */ /* 0x008fce00000010ff */
[----:B------:R-:W-:Y:S01]  /*b4f0*/  MUFU.EX2 R230, R230 ;  /* 0x000000e600e67308 */ /* 0x000fe20000000800 */
[----:B--2---:R-:W-:-:S07]  /*b500*/  FADD.FTZ R226, R227, R226 ;  /* 0x000000e2e3e27221 */ /* 0x004fce0000010000 */
[----:B------:R-:W2:Y:S01]  /*b510*/  MUFU.EX2 R21, R21 ;  /* 0x0000001500157308 */ /* 0x000ea20000000800 */
[C---:B-1----:R-:W-:Y:S01]  /*b520*/  F2FP.BF16.F32.PACK_AB R165, R229.reuse, R227 ;  /* 0x000000e3e5a5723e */ /* 0x042fe200000010ff */
[----:B------:R-:W-:Y:S01]  /*b530*/  FADD.FTZ R229, R229, R226 ;  /* 0x000000e2e5e57221 */ /* 0x000fe20000010000 */
[----:B--2---:R-:W-:-:S03]  /*b540*/  F2FP.BF16.F32.PACK_AB R167, R21, R230 ;  /* 0x000000e615a7723e */ /* 0x004fc600000010ff */
[----:B------:R-:W-:Y:S02]  /*b550*/  FADD.FTZ R230, R230, R229 ;  /* 0x000000e5e6e67221 */ /* 0x000fe40000010000 */
[----:B------:R0:W-:Y:S01]  /*b560*/  STSM.16.M88.4 [R196], R164 ;  /* 0x000000a4c4007844 */ /* 0x0001e20000000200 */
[----:B------:R-:W-:Y:S01]  /*b570*/  WARPGROUP.ARRIVE ;  /* 0x00000000000079c5 */ /* 0x000fe20000000000 */
[----:B------:R-:W-:-:S05]  /*b580*/  FADD.FTZ R21, R21, R230 ;  /* 0x000000e615157221 */ /* 0x000fca0000010000 */
[----:B------:R-:W-:Y:S01]  /*b590*/  HGMMA.64x256x16.F32.BF16 R24, R152, gdesc[UR4].tnspB, RZ, !UPT, gsb0 ;  /* 0x43e0000498187df0 */ /* 0x000fe2000c0018ff */
[----:B------:R-:W-:Y:S01]  /*b5a0*/  R2UR UR6, R14 ;  /* 0x000000000e0672ca */ /* 0x000fe200000e0000 */
[C---:B------:R-:W-:Y:S01]  /*b5b0*/  VIADD R14, R12.reuse, 0x100 ;  /* 0x000001000c0e7836 */ /* 0x040fe20000000000 */
[----:B------:R-:W-:Y:S01]  /*b5c0*/  R2UR UR7, R15 ;  /* 0x000000000f0772ca */ /* 0x000fe200000e0000 */
[----:B------:R-:W-:Y:S02]  /*b5d0*/  IMAD.MOV.U32 R15, RZ, RZ, 0x40000040 ;  /* 0x40000040ff0f7424 */ /* 0x000fe400078e00ff */
[----:B------:R-:W-:Y:S01]  /*b5e0*/  VIADD R12, R12, 0x180 ;  /* 0x000001800c0c7836 */ /* 0x000fe20000000000 */
[----:B------:R-:W-:Y:S02]  /*b5f0*/  WARPGROUP.DEPBAR.LE gsb0, 0x0 ;  /* 0x00008000000079c5 */ /* 0x000fe40000010000 */
[----:B------:R-:W-:-:S15]  /*b600*/  WARPGROUP.ARRIVE ;  /* 0x00000000000079c5 */ /* 0x000fde0000000000 */
[----:B------:R-:W-:-:S04]  /*b610*/  NOP ;  /* 0x0000000000007918 */ /* 0x000fc80000000000 */
        /* <DEDUP_REMOVED lines=23> */
[----:B-1----:R-:W-:Y:S01]  /*b790*/  FADD.FTZ R20, R202, R199 ;  /* 0x000000c7ca147221 */ /* 0x002fe20000010000 */
[----:B0-----:R-:W-:Y:S06]  /*b7a0*/  @!P2 BRA `(.L_x_3719) ;  /* 0x0000003400d4a947 */ /* 0x001fec0003800000 */
[----:B------:R-:W-:Y:S01]  /*b7b0*/  VIADD R13, R197, 0xfffffffe ;  /* 0xfffffffec50d7836 */ /* 0x000fe20000000000 */
[----:B------:R-:W-:Y:S01]  /*b7c0*/  MOV R15, R18 ;  /* 0x00000012000f7202 */ /* 0x000fe20000000f00 */
[----:B------:R-:W-:Y:S02]  /*b7d0*/  IMAD.MOV.U32 R197, RZ, RZ, R171 ;  /* 0x000000ffffc57224 */ /* 0x000fe400078e00ab */
[----:B------:R-:W-:-:S07]  /*b7e0*/  IMAD.MOV.U32 R14, RZ, RZ, R169 ;  /* 0x000000ffff0e7224 */ /* 0x000fce00078e00a9 */
.L_x_3730:
[----:B------:R-:W-:Y:S01]  /*b7f0*/  VIADD R18, R15, 0x1 ;  /* 0x000000010f127836 */ /* 0x000fe20000000000 */
[C---:B------:R-:W-:Y:S01]  /*b800*/  ISETP.GT.AND P2, PT, R13.reuse, RZ, PT ;  /* 0x000000ff0d00720c */ /* 0x040fe20003f44270 */
[----:B------:R-:W-:-:S03]  /*b810*/  VIADD R13, R13, 0xffffffff ;  /* 0xffffffff0d0d7836 */ /* 0x000fc60000000000 */
[----:B------:R-:W-:-:S04]  /*b820*/  ISETP.NE.AND P3, PT, R18, 0x2, PT ;  /* 0x000000021200780c */ /* 0x000fc80003f65270 */
[----:B0-----:R-:W-:Y:S02]  /*b830*/  SEL R12, RZ, 0x1, P3 ;  /* 0x00000001ff0c7807 */ /* 0x001fe40001800000 */
[----:B------:R-:W-:Y:S02]  /*b840*/  SEL R18, R18, RZ, P3 ;  /* 0x000000ff12127207 */ /* 0x000fe40001800000 */
[----:B------:R-:W-:Y:S01]  /*b850*/  LOP3.LUT R23, R23, R12, RZ, 0x3c, !PT ;  /* 0x0000000c17177212 */ /* 0x000fe200078e3cff */
[----:B------:R-:W-:Y:S06]  /*b860*/  @!P0 BRA `(.L_x_3720) ;  /* 0x0000000000048947 */ /* 0x000fec0003800000 */
[----:B------:R-:W-:Y:S01]  /*b870*/  BPT.TRAP 0x1 ;  /* 0x000000040000795c */ /* 0x000fe20000300000 */
.L_x_3720:
[----:B------:R-:W-:Y:S01]  /*b880*/  IMAD R12, R18, 0x8, R2 ;  /* 0x00000008120c7824 */ /* 0x000fe200078e0202 */
[----:B------:R-:W-:-:S04]  /*b890*/  SHF.L.U32 R205, R23, 0x1f, RZ ;  /* 0x0000001f17cd7819 */ /* 0x000fc800000006ff */
[----:B------:R0:W1:Y:S01]  /*b8a0*/  SYNCS.PHASECHK.TRANS64.TRYWAIT P3, [R12+URZ+0x38830], R205 ;  /* 0x038830cd0c0075a7 */ /* 0x000062000806017f */
[----:B------:R-:W-:Y:S05]  /*b8b0*/  @!P0 BRA `(.L_x_3721) ;  /* 0x0000000000048947 */ /* 0x000fea0003800000 */
[----:B------:R-:W-:Y:S01]  /*b8c0*/  BPT.TRAP 0x1 ;  /* 0x000000040000795c */ /* 0x000fe20000300000 */
.L_x_3721:
        /* <DEDUP_REMOVED lines=10> */
.L_x_3723:
[----:B------:R-:W-:Y:S05]  /*b970*/  BSYNC B1 ;  /* 0x0000000000017941 */ /* 0x000fea0003800000 */
.L_x_3722:
[----:B------:R-:W-:Y:S01]  /*b980*/  IMAD.MOV.U32 R153, RZ, RZ, 0x40000040 ;  /* 0x40000040ff997424 */ /* 0x000fe200078e00ff */
[C---:B------:R-:W-:Y:S01]  /*b990*/  R2UR UR6, R198.reuse ;  /* 0x00000000c60672ca */ /* 0x040fe200000e0000 */
[----:B------:R-:W-:Y:S01]  /*b9a0*/  VIADD R202, R198, 0x2 ;  /* 0x00000002c6ca7836 */ /* 0x000fe20000000000 */
[----:B------:R-:W-:Y:S01]  /*b9b0*/  R2UR UR7, R199 ;  /* 0x00000000c70772ca */ /* 0x000fe200000e0000 */
[----:B------:R-:W-:Y:S01]  /*b9c0*/  IMAD.MOV.U32 R203, RZ, RZ, 0x40000040 ;  /* 0x40000040ffcb7424 */ /* 0x000fe200078e00ff */
[----:B------:R-:W-:Y:S01]  /*b9d0*/  R2UR UR4, R152 ;  /* 0x00000000980472ca */ /* 0x000fe200000e0000 */
[----:B------:R-:W-:Y:S01]  /*b9e0*/  IMAD.MOV.U32 R199, RZ, RZ, 0x40000040 ;  /* 0x40000040ffc77424 */ /* 0x000fe200078e00ff */
[----:B------:R-:W-:Y:S02]  /*b9f0*/  R2UR UR5, R153 ;  /* 0x00000000990572ca */ /* 0x000fe400000e0000 */
[----:B------:R-:W-:-:S11]  /*ba00*/  WARPGROUP.ARRIVE ;  /* 0x00000000000079c5 */ /* 0x000fd60000000000 */
[----:B------:R-:W-:Y:S01]  /*ba10*/  HGMMA.64x64x16.F32.BF16 R152, gdesc[UR4], RZ, !UPT, gsb0 ;  /* 0x00e00000049879f0 */ /* 0x000fe2000c0018ff */
[----:B------:R-:W-:Y:S01]  /*ba20*/  R2UR UR6, R202 ;  /* 0x00000000ca0672ca */ /* 0x000fe200000e0000 */
[C---:B------:R-:W-:Y:S01]  /*ba30*/  VIADD R202, R198.reuse, 0x4 ;  /* 0x00000004c6ca7836 */ /* 0x040fe20000000000 */
[----:B------:R-:W-:Y:S01]  /*ba40*/  R2UR UR7, R203 ;  /* 0x00000000cb0772ca */ /* 0x000fe200000e0000 */
[----:B------:R-:W-:Y:S01]  /*ba50*/  VIADD R198, R198, 0x6 ;  /* 0x00000006c6c67836 */ /* 0x000fe20000000000 */
[----:B------:R-:W-:Y:S02]  /*ba60*/  R2UR UR4, R4 ;  /* 0x00000000040472ca */ /* 0x000fe400000e0000 */
[----:B------:R-:W-:Y:S02]  /*ba70*/  R2UR UR5, R5 ;  /* 0x00000000050572ca */ /* 0x000fe400000e0000 */
[----:B------:R-:W-:Y:S01]  /*ba80*/  MOV R203, 0x40000040 ;  /* 0x4000004000cb7802 */ /* 0x000fe20000000f00 */
[----:B------:R-:W-:-:S02]  /*ba90*/  WARPGROUP.DEPBAR.LE gsb0, 0x0 ;  /* 0x00008000000079c5 */ /* 0x000fc40000010000 */
[----:B------:R-:W-:-:S08]  /*baa0*/  WARPGROUP.ARRIVE ;  /* 0x00000000000079c5 */ /* 0x000fd00000000000 */
        /* <DEDUP_REMOVED lines=16> */
[----:B------:R-:W-:Y:S05]  /*bbb0*/  @!P0 BRA `(.L_x_3725) ;  /* 0x0000000000048947 */ /* 0x000fea0003800000 */
[----:B------:R-:W-:Y:S01]  /*bbc0*/  BPT.TRAP 0x1 ;  /* 0x000000040000795c */ /* 0x000fe20000300000 */
.L_x_3725:
[----:B------:R2:W3:Y:S01]  /*bbd0*/  SYNCS.PHASECHK.TRANS64.TRYWAIT P3, [R12+URZ+0x38850], R205 ;  /* 0x038850cd0c0075a7 */ /* 0x0004e2000806017f */
[----:B------:R-:W-:Y:S05]  /*bbe0*/  @!P0 BRA `(.L_x_3726) ;  /* 0x0000000000048947 */ /* 0x000fea0003800000 */
[----:B------:R-:W-:Y:S01]  /*bbf0*/  BPT.TRAP 0x1 ;  /* 0x000000040000795c */ /* 0x000fe20000300000 */
.L_x_3726:
[----:B------:R-:W-:Y:S04]  /*bc00*/  BSSY B1, `(.L_x_3727) ;  /* 0x0000004000017945 */ /* 0x000fe80003800000 */
[----:B---3--:R-:W-:Y:S05]  /*bc10*/  @P3 BRA `(.L_x_3728) ;  /* 0x0000000000083947 */ /* 0x008fea0003800000 */
[----:B------:R-:W3:Y:S02]  /*bc20*/  SYNCS.PHASECHK.TRANS64.TRYWAIT P3, [R12+URZ+0x38850], R205 ;  /* 0x038850cd0c0075a7 */ /* 0x000ee4000806017f */
[----:B---3--:R-:W-:Y:S05]  /*bc30*/  @!P3 BRA `(.L_x_3729) ;  /* 0x000000cc00b8b947 */ /* 0x008fea0003800000 */
.L_x_3728:
[----:B------:R-:W-:Y:S05]  /*bc40*/  BSYNC B1 ;  /* 0x0000000000017941 */ /* 0x000fea0003800000 */
.L_x_3727:
[----:B------:R-:W-:Y:S01]  /*bc50*/  VIADD R198, R2, 0x26400 ;  /* 0x0002640002c67836 */ /* 0x000fe20000000000 */
[----:B------:R-:W-:Y:S01]  /*bc60*/  WARPGROUP.ARRIVE ;  /* 0x00000000000079c5 */ /* 0x000fe20000000000 */
[----:B------:R-:W-:-:S05]  /*bc70*/  VIADD R204, R3, 0x4 ;  /* 0x0000000403cc7836 */ /* 0x000fca0000000000 */
[----:B------:R-:W4:Y:S01]  /*bc80*/  S2R R200, SR_TID.X ;  /* 0x0000000000c87919 */ /* 0x000f220000002100 */
[----:B------:R-:W-:Y:S01]  /*bc90*/  IMAD R202, R18, 0x1000, R10 ;  /* 0x0000100012ca7824 */ /* 0x000fe200078e020a */
[----:B------:R-:W-:Y:S01]  /*bca0*/  SHF.R.U32.HI R198, RZ, 0x4, R198 ;  /* 0x00000004ffc67819 */ /* 0x000fe200000116c6 */
[----:B------:R-:W-:Y:S02]  /*bcb0*/  IMAD.MOV.U32 R203, RZ, RZ, 0x40000040 ;  /* 0x40000040ffcb7424 */ /* 0x000fe400078e00ff */
[----:B------:R-:W-:Y:S01]  /*bcc0*/  IMAD.MOV.U32 R207, RZ, RZ, 0x40000040 ;  /* 0x40000040ffcf7424 */ /* 0x000fe200078e00ff */
[----:B------:R-:W-:Y:S01]  /*bcd0*/  LOP3.LUT R199, R198, 0x3fff, RZ, 0xc0, !PT ;  /* 0x00003fffc6c77812 */ /* 0x000fe200078ec0ff */
[----:B------:R-:W-:Y:S01]  /*bce0*/  VIADD R198, R3, 0x6 ;  /* 0x0000000603c67836 */ /* 0x000fe20000000000 */
[C---:B------:R-:W-:Y:S01]  /*bcf0*/  R2UR UR6, R202.reuse ;  /* 0x00000000ca0672ca */ /* 0x040fe200000e0000 */
[----:B0123--:R-:W-:Y:S01]  /*bd00*/  IMAD.MOV.U32 R205, RZ, RZ, 0x40000040 ;  /* 0x40000040ffcd7424 */ /* 0x00ffe200078e00ff */
[----:B------:R-:W-:Y:S01]  /*bd10*/  LOP3.LUT R3, R199, 0x10000, RZ, 0xfc, !PT ;  /* 0x00010000c7037812 */ /* 0x000fe200078efcff */
[----:B------:R-:W-:Y:S01]  /*bd20*/  IMAD.MOV.U32 R199, RZ, RZ, 0x40000040 ;  /* 0x40000040ffc77424 */ /* 0x000fe200078e00ff */
[----:B------:R-:W-:Y:S01]  /*bd30*/  R2UR UR7, R203 ;  /* 0x00000000cb0772ca */ /* 0x000fe200000e0000 */
[----:B------:R-:W-:Y:S01]  /*bd40*/  VIADD R203, R202, 0x800 ;  /* 0x00000800cacb7836 */ /* 0x000fe20000000000 */
[----:B------:R-:W-:Y:S01]  /*bd50*/  R2UR UR5, R207 ;  /* 0x00000000cf0572ca */ /* 0x000fe200000e0000 */
[----:B------:R-:W-:Y:S01]  /*bd60*/  IMAD.MOV.U32 R206, RZ, RZ, R3 ;  /* 0x000000ffffce7224 */ /* 0x000fe200078e0003 */
[----:B------:R-:W-:-:S04]  /*bd70*/  MOV R207, 0x40000040 ;  /* 0x4000004000cf7802 */ /* 0x000fc80000000f00 */
[----:B------:R-:W-:Y:S01]  /*bd80*/  R2UR UR4, R206 ;  /* 0x00000000ce0472ca */ /* 0x000fe200000e0000 */
[----:B------:R-:W-:Y:S01]  /*bd90*/  VIADD R206, R202, 0x2 ;  /* 0x00000002cace7836 */ /* 0x000fe20000000000 */
[----:B----4-:R-:W-:-:S11]  /*bda0*/  SHF.R.U32.HI R200, RZ, 0x7, R200 ;  /* 0x00000007ffc87819 */ /* 0x010fd600000116c8 */
[----:B------:R-:W-:Y:S01]  /*bdb0*/  HGMMA.64x64x16.F32.BF16 R152, gdesc[UR4], R152, gsb0 ;  /* 0x00e00000049879f0 */ /* 0x000fe20008001898 */
[----:B------:R-:W-:Y:S01]  /*bdc0*/  R2UR UR6, R206 ;  /* 0x00000000ce0672ca */ /* 0x000fe200000e0000 */
[----:B------:R-:W-:Y:S01]  /*bdd0*/  VIADD R206, R3, 0x2 ;  /* 0x0000000203ce7836 */ /* 0x000fe20000000000 */
[----:B------:R-:W-:Y:S01]  /*bde0*/  R2UR UR7, R207 ;  /* 0x00000000cf0772ca */ /* 0x000fe200000e0000 */
[----:B------:R-:W-:-:S03]  /*bdf0*/  IMAD.MOV.U32 R207, RZ, RZ, 0x40000040 ;  /* 0x40000040ffcf7424 */ /* 0x000fc600078e00ff */
[----:B------:R-:W-:Y:S02]  /*be00*/  R2UR UR4, R206 ;  /* 0x00000000ce0472ca */ /* 0x000fe400000e0000 */
[----:B------:R-:W-:Y:S01]  /*be10*/  R2UR UR5, R207 ;  /* 0x00000000cf0572ca */ /* 0x000fe200000e0000 */
[----:B------:R-:W-:Y:S01]  /*be20*/  VIADD R207, R3, 0x800 ;  /* 0x0000080003cf7836 */ /* 0x000fe20000000000 */
[----:B------:R-:W-:Y:S02]  /*be30*/  WARPGROUP.DEPBAR.LE gsb0, 0x0 ;  /* 0x00008000000079c5 */ /* 0x000fe40000010000 */
[----:B------:R-:W-:-:S09]  /*be40*/  WARPGROUP.ARRIVE ;  /* 0x00000000000079c5 */ /* 0x000fd20000000000 */
[----:B------:R-:W-:Y:S01]  /*be50*/  HGMMA.64x64x16.F32.BF16 R152, gdesc[UR4], R152, gsb0 ;  /* 0x00e00000049879f0 */ /* 0x000fe20008001898 */
[----:B------:R-:W-:Y:S01]  /*be60*/  R2UR UR4, R204 ;  /* 0x00000000cc0472ca */ /* 0x000fe200000e0000 */
[----:B------:R-:W-:Y:S01]  /*be70*/  VIADD R204, R202, 0x4 ;  /* 0x00000004cacc7836 */ /* 0x000fe20000000000 */
[----:B------:R-:W-:Y:S01]  /*be80*/  R2UR UR5, R205 ;  /* 0x00000000cd0572ca */ /* 0x000fe200000e0000 */
[----:B------:R-:W-:-:S03]  /*be90*/  IMAD.MOV.U32 R205, RZ, RZ, 0x40000040 ;  /* 0x40000040ffcd7424 */ /* 0x000fc600078e00ff */
        /* <DEDUP_REMOVED lines=139> */
[----:B------:R-:W-:Y:S02]  /*c750*/  R2UR UR6, R198 ;  /* 0x00000000c60672ca */ /* 0x000fe400000e0000 */
[----:B------:R-:W-:Y:S01]  /*c760*/  R2UR UR7, R199 ;  /* 0x00000000c70772ca */ /* 0x000fe200000e0000 */
[----:B------:R0:W1:Y:S01]  /*c770*/  SHFL.IDX PT, R198, R200, RZ, 0x1f ;  /* 0x00001fffc8c67589 */ /* 0x00006200000e0000 */
[----:B------:R-:W-:Y:S02]  /*c780*/  R2UR UR4, R204 ;  /* 0x00000000cc0472ca */ /* 0x000fe400000e0000 */
[----:B------:R-:W-:Y:S01]  /*c790*/  R2UR UR5, R205 ;  /* 0x00000000cd0572ca */ /* 0x000fe200000e0000 */
[----:B------:R-:W-:Y:S02]  /*c7a0*/  IMAD.MOV.U32 R205, RZ, RZ, 0x40000040 ;  /* 0x40000040ffcd7424 */ /* 0x000fe400078e00ff */
[----:B0-----:R-:W-:Y:S01]  /*c7b0*/  IMAD.MOV.U32 R200, RZ, RZ, 0x4 ;  /* 0x00000004ffc87424 */ /* 0x001fe200078e00ff */
[----:B-1----:R-:W-:-:S04]  /*c7c0*/  ISETP.GT.AND P3, PT, R198, 0x7f, PT ;  /* 0x0000007fc600780c */ /* 0x002fc80003f64270 */
[----:B------:R-:W-:Y:S02]  /*c7d0*/  SEL R199, RZ, 0x2, !P3 ;  /* 0x00000002ffc77807 */ /* 0x000fe40005800000 */
[C---:B------:R-:W-:Y:S02]  /*c7e0*/  SEL R198, R200.reuse, 0x2, P3 ;  /* 0x00000002c8c67807 */ /* 0x040fe40001800000 */
[----:B------:R-:W-:Y:S01]  /*c7f0*/  SEL R200, R200, 0x6, !P3 ;  /* 0x00000006c8c87807 */ /* 0x000fe20005800000 */
[----:B------:R-:W-:Y:S01]  /*c800*/  IMAD.IADD R204, R199, 0x1, R203 ;  /* 0x00000001c7cc7824 */ /* 0x000fe200078e02cb */
[----:B------:R-:W-:Y:S02]  /*c810*/  WARPGROUP.DEPBAR.LE gsb0, 0x0 ;  /* 0x00008000000079c5 */ /* 0x000fe40000010000 */
[----:B------:R-:W-:-:S06]  /*c820*/  WARPGROUP.ARRIVE ;  /* 0x00000000000079c5 */ /* 0x000fcc0000000000 */
[----:B------:R-:W-:Y:S01]  /*c830*/  HGMMA.64x64x16.F32.BF16 R152, gdesc[UR4], R152, gsb0 ;  /* 0x00e00000049879f0 */ /* 0x000fe20008001898 */
[----:B------:R-:W-:Y:S01]  /*c840*/  R2UR UR6, R204 ;  /* 0x00000000cc0672ca */ /* 0x000fe200000e0000 */
[----:B------:R-:W-:Y:S01]  /*c850*/  IMAD.IADD R204, R207, 0x1, R199 ;  /* 0x00000001cfcc7824 */ /* 0x000fe200078e02c7 */
[----:B------:R-:W-:Y:S01]  /*c860*/  R2UR UR7, R205 ;  /* 0x00000000cd0772ca */ /* 0x000fe200000e0000 */
[----:B------:R-:W-:-:S03]  /*c870*/  IMAD.MOV.U32 R205, RZ, RZ, 0x40000040 ;  /* 0x40000040ffcd7424 */ /* 0x000fc600078e00ff */
        /* <DEDUP_REMOVED lines=9> */
[----:B------:R-:W-:Y:S02]  /*c910*/  R2UR UR6, R204 ;  /* 0x00000000cc0672ca */ /* 0x000fe400000e0000 */
[----:B------:R-:W-:Y:S02]  /*c920*/  IADD3 R204, R207, R198, RZ ;  /* 0x000000c6cfcc7210 */ /* 0x000fe40007ffe0ff */
[----:B------:R-:W-:Y:S01]  /*c930*/  R2UR UR5, R205 ;  /* 0x00000000cd0572ca */ /* 0x000fe200000e0000 */
[----:B------:R-:W-:Y:S01]  /*c940*/  IMAD.MOV.U32 R205, RZ, RZ, 0x40000040 ;  /* 0x40000040ffcd7424 */ /* 0x000fe200078e00ff */
[----:B------:R-:W-:Y:S01]  /*c950*/  R2UR UR4, R204 ;  /* 0x00000000cc0472ca */ /* 0x000fe200000e0000 */
[----:B------:R-:W-:-:S02]  /*c960*/  IMAD.IADD R204, R203, 0x1, R200 ;  /* 0x00000001cbcc7824 */ /* 0x000fc400078e02c8 */
        /* <DEDUP_REMOVED lines=9> */
[----:B------:R-:W-:Y:S02]  /*ca00*/  IMAD.MOV.U32 R205, RZ, RZ, 0x40000040 ;  /* 0x40000040ffcd7424 */ /* 0x000fe400078e00ff */
[----:B------:R-:W-:Y:S01]  /*ca10*/  IMAD.MOV.U32 R207, RZ, RZ, 0x40000040 ;  /* 0x40000040ffcf7424 */ /* 0x000fe200078e00ff */
[----:B------:R-:W-:Y:S01]  /*ca20*/  R2UR UR4, R204 ;  /* 0x00000000cc0472ca */ /* 0x000fe200000e0000 */
[----:B------:R-:W-:Y:S01]  /*ca30*/  IMAD.MOV.U32 R204, RZ, RZ, 0xa00 ;  /* 0x00000a00ffcc7424 */ /* 0x000fe200078e00ff */
[----:B------:R-:W-:Y:S01]  /*ca40*/  R2UR UR5, R205 ;  /* 0x00000000cd0572ca */ /* 0x000fe200000e0000 */
[----:B------:R-:W-:-:S03]  /*ca50*/  IMAD.MOV.U32 R205, RZ, RZ, 0x40000040 ;  /* 0x40000040ffcd7424 */ /* 0x000fc600078e00ff */
        /* <DEDUP_REMOVED lines=13> */
[----:B------:R-:W-:Y:S01]  /*cb30*/  VIADD R207, R3, 0xa00 ;  /* 0x00000a0003cf7836 */ /* 0x000fe20000000000 */
[----:B------:R-:W-:Y:S01]  /*cb40*/  IADD3 R204, R199, R203, RZ ;  /* 0x000000cbc7cc7210 */ /* 0x000fe20007ffe0ff */
[----:B------:R-:W-:-:S02]  /*cb50*/  WARPGROUP.DEPBAR.LE gsb0, 0x0 ;  /* 0x00008000000079c5 */ /* 0x000fc40000010000 */
[----:B------:R-:W-:-:S08]  /*cb60*/  WARPGROUP.ARRIVE ;  /* 0x00000000000079c5 */ /* 0x000fd00000000000 */
        /* <DEDUP_REMOVED lines=27> */
[----:B------:R-:W-:Y:S01]  /*cd20*/  IMAD.MOV.U32 R205, RZ, RZ, 0x40000040 ;  /* 0x40000040ffcd7424 */ /* 0x000fe200078e00ff */
[----:B------:R-:W-:Y:S02]  /*cd30*/  R2UR UR6, R204 ;  /* 0x00000000cc0672ca */ /* 0x000fe400000e0000 */
[----:B------:R-:W-:Y:S01]  /*cd40*/  IADD3 R204, R207, R200, RZ ;  /* 0x000000c8cfcc7210 */ /* 0x000fe20007ffe0ff */
[----:B------:R-:W-:Y:S01]  /*cd50*/  IMAD.MOV.U32 R207, RZ, RZ, 0x40000040 ;  /* 0x40000040ffcf7424 */ /* 0x000fe200078e00ff */
[----:B------:R-:W-:Y:S01]  /*cd60*/  R2UR UR5, R205 ;  /* 0x00000000cd0572ca */ /* 0x000fe200000e0000 */
[----:B------:R-:W-:Y:S01]  /*cd70*/  IMAD.MOV.U32 R205, RZ, RZ, 0x40000040 ;  /* 0x40000040ffcd7424 */ /* 0x000fe200078e00ff */
[----:B------:R-:W-:Y:S01]  /*cd80*/  R2UR UR4, R204 ;  /* 0x00000000cc0472ca */ /* 0x000fe200000e0000 */
[----:B------:R-:W-:-:S05]  /*cd90*/  IMAD.MOV.U32 R204, RZ, RZ, 0xc00 ;  /* 0x00000c00ffcc7424 */ /* 0x000fca00078e00ff */
        /* <DEDUP_REMOVED lines=9> */
[----:B------:R-:W-:Y:S01]  /*ce30*/  IMAD.IADD R204, R199, 0x1, R203 ;  /* 0x00000001c7cc7824 */ /* 0x000fe200078e02cb */
[----:B------:R-:W-:Y:S01]  /*ce40*/  R2UR UR5, R205 ;  /* 0x00000000cd0572ca */ /* 0x000fe200000e0000 */
[----:B------:R-:W-:Y:S01]  /*ce50*/  IMAD.MOV.U32 R205, RZ, RZ, 0x40000040 ;  /* 0x40000040ffcd7424 */ /* 0x000fe200078e00ff */
[----:B------:R-:W-:Y:S02]  /*ce60*/  R2UR UR6, R206 ;  /* 0x00000000ce0672ca */ /* 0x000fe400000e0000 */
[----:B------:R-:W-:Y:S01]  /*ce70*/  R2UR UR7, R207 ;  /* 0x00000000cf0772ca */ /* 0x000fe200000e0000 */
[----:B------:R-:W-:Y:S01]  /*ce80*/  VIADD R207, R3, 0xc00 ;  /* 0x00000c0003cf7836 */ /* 0x000fe20000000000 */
[----:B------:R-:W-:Y:S02]  /*ce90*/  WARPGROUP.DEPBAR.LE gsb0, 0x0 ;  /* 0x00008000000079c5 */ /* 0x000fe40000010000 */
[----:B------:R-:W-:-:S09]  /*cea0*/  WARPGROUP.ARRIVE ;  /* 0x00000000000079c5 */ /* 0x000fd20000000000 */
[----:B------:R-:W-:Y:S01]  /*ceb0*/  HGMMA.64x64x16.F32.BF16 R152, gdesc[UR4], R152, gsb0 ;  /* 0x00e00000049879f0 */ /* 0x000fe20008001898 */
[----:B------:R-:W-:Y:S01]  /*cec0*/  R2UR UR6, R204 ;  /* 0x00000000cc0672ca */ /* 0x000fe200000e0000 */
[----:B------:R-:W-:Y:S01]  /*ced0*/  IMAD.IADD R204, R207, 0x1, R199 ;  /* 0x00000001cfcc7824 */ /* 0x000fe200078e02c7 */
[----:B------:R-:W-:Y:S02]  /*cee0*/  R2UR UR7, R205 ;  /* 0x00000000cd0772ca */ /* 0x000fe400000e0000 */
[----:B------:R-:W-:Y:S02]  /*cef0*/  MOV R205, 0x40000040 ;  /* 0x4000004000cd7802 */ /* 0x000fe40000000f00 */
[----:B------:R-:W-:Y:S01]  /*cf00*/  R2UR UR4, R204 ;  /* 0x00000000cc0472ca */ /* 0x000fe200000e0000 */
[----:B------:R-:W-:Y:S01]  /*cf10*/  IMAD.IADD R204, R198, 0x1, R203 ;  /* 0x00000001c6cc7824 */ /* 0x000fe200078e02cb */
[----:B------:R-:W-:Y:S01]  /*cf20*/  R2UR UR5, R205 ;  /* 0x00000000cd0572ca */ /* 0x000fe200000e0000 */
[----:B------:R-:W-:Y:S01]  /*cf30*/  IMAD.MOV.U32 R205, RZ, RZ, 0x40000040 ;  /* 0x40000040ffcd7424 */ /* 0x000fe200078e00ff */
[----:B------:R-:W-:-:S02]  /*cf40*/  WARPGROUP.DEPBAR.LE gsb0, 0x0 ;  /* 0x00008000000079c5 */ /* 0x000fc40000010000 */
        /* <DEDUP_REMOVED lines=23> */
[----:B------:R-:W-:Y:S02]  /*d0c0*/  R2UR UR5, R205 ;  /* 0x00000000cd0572ca */ /* 0x000fe400000e0000 */
[----:B------:R-:W-:-:S02]  /*d0d0*/  MOV R205, 0x40000040 ;  /* 0x4000004000cd7802 */ /* 0x000fc40000000f00 */
        /* <DEDUP_REMOVED lines=20> */
[----:B------:R-:W-:Y:S01]  /*d220*/  R2UR UR7, R205 ;  /* 0x00000000cd0772ca */ /* 0x000fe200000e0000 */
[----:B------:R-:W-:Y:S01]  /*d230*/  IMAD.MOV.U32 R205, RZ, RZ, 0x40000040 ;  /* 0x40000040ffcd7424 */ /* 0x000fe200078e00ff */
[----:B------:R-:W-:Y:S02]  /*d240*/  MOV R199, 0x40000040 ;  /* 0x4000004000c77802 */ /* 0x000fe40000000f00 */
[----:B------:R-:W-:Y:S01]  /*d250*/  R2UR UR4, R204 ;  /* 0x00000000cc0472ca */ /* 0x000fe200000e0000 */
[----:B------:R-:W-:Y:S01]  /*d260*/  IMAD.IADD R204, R198, 0x1, R203 ;  /* 0x00000001c6cc7824 */ /* 0x000fe200078e02cb */
[----:B------:R-:W-:Y:S01]  /*d270*/  R2UR UR5, R205 ;  /* 0x00000000cd0572ca */ /* 0x000fe200000e0000 */
[----:B------:R-:W-:-:S02]  /*d280*/  IMAD.MOV.U32 R205, RZ, RZ, 0x40000040 ;  /* 0x40000040ffcd7424 */ /* 0x000fc400078e00ff */
[----:B------:R-:W-:Y:S01]  /*d290*/  IMAD.IADD R198, R207, 0x1, R198 ;  /* 0x00000001cfc67824 */ /* 0x000fe200078e02c6 */
[----:B------:R-:W-:Y:S02]  /*d2a0*/  WARPGROUP.DEPBAR.LE gsb0, 0x0 ;  /* 0x00008000000079c5 */ /* 0x000fe40000010000 */
[----:B------:R-:W-:-:S07]  /*d2b0*/  WARPGROUP.ARRIVE ;  /* 0x00000000000079c5 */ /* 0x000fce0000000000 */
        /* <DEDUP_REMOVED lines=17> */
[----:B------:R-:W-:Y:S02]  /*d3d0*/  R2UR UR5, R205 ;  /* 0x00000000cd0572ca */ /* 0x000fe400000e0000 */
[----:B------:R-:W-:Y:S02]  /*d3e0*/  SEL R198, R198, 0x3e, P3 ;  /* 0x0000003ec6c67807 */ /* 0x000fe40001800000 */
[----:B------:R-:W-:-:S02]  /*d3f0*/  SEL R199, R199, 0xf80, P3 ;  /* 0x00000f80c7c77807 */ /* 0x000fc40001800000 */
[----:B------:R-:W-:Y:S02]  /*d400*/  LOP3.LUT R203, R198, 0x6, RZ, 0xc0, !PT ;  /* 0x00000006c6cb7812 */ /* 0x000fe400078ec0ff */
[----:B------:R-:W-:Y:S01]  /*d410*/  LOP3.LUT R200, R199, 0x1e00, RZ, 0xc0, !PT ;  /* 0x00001e00c7c87812 */ /* 0x000fe200078ec0ff */
[----:B------:R-:W-:-:S03]  /*d420*/  IMAD.MOV.U32 R199, RZ, RZ, 0x40000040 ;  /* 0x40000040ffc77424 */ /* 0x000fc600078e00ff */
[CC--:B------:R-:W-:Y:S02]  /*d430*/  IADD3 R198, R203.reuse, R200.reuse, R3 ;  /* 0x000000c8cbc67210 */ /* 0x0c0fe40007ffe003 */
[----:B------:R-:W-:Y:S01]  /*d440*/  IADD3 R202, R203, R200, R202 ;  /* 0x000000c8cbca7210 */ /* 0x000fe20007ffe0ca */
[----:B------:R-:W-:Y:S01]  /*d450*/  IMAD.MOV.U32 R203, RZ, RZ, 0x40000040 ;  /* 0x40000040ffcb7424 */ /* 0x000fe200078e00ff */
        /* <DEDUP_REMOVED lines=10> */
[----:B------:R-:W-:Y:S02]  /*d500*/  ULDC UR4, c[0x0][0xad0] ;  /* 0x0002b40000047ab9 */ /* 0x000fe40000000800 */
        /* <DEDUP_REMOVED lines=41> */
[----:B------:R-:W-:-:S06]  /*d7a0*/  ULDC UR4, c[0x0][0xa80] ;  /* 0x0002a00000047ab9 */ /* 0x000fcc0000000800 */
        /* <DEDUP_REMOVED lines=25> */
[----:B0-----:R-:W-:-:S05]  /*d940*/  FMNMX.FTZ R168, R181, R168, !PT ;  /* 0x000000a8b5a87209 */ /* 0x001fca0007810000 */
[----:B------:R-:W0:Y:S02]  /*d950*/  SHFL.BFLY PT, R169, R168, 0x2, 0x1f ;  /* 0x0c401f00a8a97f89 */ /* 0x000e2400000e0000 */
[----:B------:R-:W3:Y:S08]  /*d960*/  MUFU.TANH R156, R156 ;  /* 0x0000009c009c7308 */ /* 0x000ef00000002400 */
[----:B------:R-:W4:Y:S08]  /*d970*/  MUFU.TANH R158, R158 ;  /* 0x0000009e009e7308 */ /* 0x000f300000002400 */
[----:B------:R-:W5:Y:S01]  /*d980*/  MUFU.TANH R162, R162 ;  /* 0x000000a200a27308 */ /* 0x000f620000002400 */
[----:B0-----:R-:W-:Y:S01]  /*d990*/  FMNMX.FTZ R171, R168, R169, !PT ;  /* 0x000000a9a8ab7209 */ /* 0x001fe20007810000 */
[----:B------:R-:W-:-:S06]  /*d9a0*/  IMAD.MOV.U32 R169, RZ, RZ, 0x40000040 ;  /* 0x40000040ffa97424 */ /* 0x000fcc00078e00ff */
[----:B------:R-:W0:Y:S01]  /*d9b0*/  MUFU.TANH R163, R163 ;  /* 0x000000a300a37308 */ /* 0x000e220000002400 */
[----:B------:R-:W-:Y:S01]  /*d9c0*/  IMAD R168, R18, 0x1000, R11 ;  /* 0x0000100012a87824 */ /* 0x000fe200078e020b */
[----:B------:R-:W0:Y:S01]  /*d9d0*/  SHFL.BFLY PT, R174, R171, 0x1, 0x1f ;  /* 0x0c201f00abae7f89 */ /* 0x000e2200000e0000 */
[----:B------:R-:W-:Y:S02]  /*d9e0*/  R2UR UR7, R169 ;  /* 0x00000000a90772ca */ /* 0x000fe400000e0000 */
[----:B-1----:R-:W-:-:S03]  /*d9f0*/  FMNMX.FTZ R169, R153, R197, !PT ;  /* 0x000000c599a97209 */ /* 0x002fc60007810000 */
[----:B------:R-:W1:Y:S01]  /*da00*/  MUFU.TANH R166, R166 ;  /* 0x000000a600a67308 */ /* 0x000e620000002400 */
[----:B------:R-:W-:Y:S02]  /*da10*/  R2UR UR6, R168 ;  /* 0x00000000a80672ca */ /* 0x000fe400000e0000 */
[----:B--2---:R-:W-:-:S04]  /*da20*/  FMNMX.FTZ R169, R154, R169, !PT ;  /* 0x000000a99aa97209 */ /* 0x004fc80007810000 */
[----:B---3--:R-:W-:Y:S01]  /*da30*/  FMNMX.FTZ R169, R156, R169, !PT ;  /* 0x000000a99ca97209 */ /* 0x008fe20007810000 */
[----:B------:R-:W2:Y:S03]  /*da40*/  MUFU.TANH R167, R167 ;  /* 0x000000a700a77308 */ /* 0x000ea60000002400 */
[----:B----4-:R-:W-:-:S04]  /*da50*/  FMNMX.FTZ R169, R158, R169, !PT ;  /* 0x000000a99ea97209 */ /* 0x010fc80007810000 */
[----:B-----5:R-:W-:Y:S01]  /*da60*/  FMNMX.FTZ R170, R162, R169, !PT ;  /* 0x000000a9a2aa7209 */ /* 0x020fe20007810000 */
[----:B------:R-:W3:Y:S01]  /*da70*/  MUFU.TANH R202, R202 ;  /* 0x000000ca00ca7308 */ /* 0x000ee20000002400 */
[----:B0-----:R-:W-:Y:S02]  /*da80*/  FMNMX.FTZ R169, R171, R174, !PT ;  /* 0x000000aeaba97209 */ /* 0x001fe40007810000 */
[----:B------:R-:W-:Y:S02]  /*da90*/  FMNMX.FTZ R171, R163, R170, !PT ;  /* 0x000000aaa3ab7209 */ /* 0x000fe40007810000 */
[----:B------:R-:W-:-:S03]  /*daa0*/  MOV R170, UR4 ;  /* 0x0000000400aa7c02 */ /* 0x000fc60008000f00 */
[----:B------:R-:W0:Y:S01]  /*dab0*/  MUFU.TANH R203, R203 ;  /* 0x000000cb00cb7308 */ /* 0x000e220000002400 */
[C---:B------:R-:W-:Y:S01]  /*dac0*/  FADD.FTZ R175, -R169.reuse, R14 ;  /* 0x0000000ea9af7221 */ /* 0x040fe20000010100 */
[----:B-1----:R-:W-:Y:S01]  /*dad0*/  FMNMX.FTZ R14, R166, R171, !PT ;  /* 0x000000aba60e7209 */ /* 0x002fe20007810000 */
[-C--:B------:R-:W-:Y:S02]  /*dae0*/  FMUL.FTZ R221, R169, R170.reuse ;  /* 0x000000aaa9dd7220 */ /* 0x080fe40000410000 */
[----:B------:R-:W-:Y:S01]  /*daf0*/  FMUL.FTZ R175, R175, R170 ;  /* 0x000000aaafaf7220 */ /* 0x000fe20000410000 */
[----:B--2---:R-:W-:Y:S02]  /*db00*/  FMNMX.FTZ R171, R167, R14, !PT ;  /* 0x0000000ea7ab7209 */ /* 0x004fe40007810000 */
[----:B------:R-:W1:Y:S01]  /*db10*/  MUFU.TANH R204, R204 ;  /* 0x000000cc00cc7308 */ /* 0x000e620000002400 */
[----:B------:R-:W-:Y:S01]  /*db20*/  FFMA.FTZ R177, R159, R170, -R221 ;  /* 0x000000aa9fb17223 */ /* 0x000fe200000108dd */
[----:B---3--:R-:W-:Y:S01]  /*db30*/  FMNMX.FTZ R14, R202, R171, !PT ;  /* 0x000000abca0e7209 */ /* 0x008fe20007810000 */
[----:B------:R-:W-:-:S02]  /*db40*/  IMAD.MOV R159, RZ, RZ, -R191 ;  /* 0x000000ffff9f7224 */ /* 0x000fc400078e0abf */
[-CC-:B------:R-:W-:Y:S01]  /*db50*/  FFMA.FTZ R152, R152, R170.reuse, -R221.reuse ;  /* 0x000000aa98987223 */ /* 0x180fe200000108dd */
[-CC-:B------:R-:W-:Y:S01]  /*db60*/  FFMA.FTZ R179, R161, R170.reuse, -R221.reuse ;  /* 0x000000aaa1b37223 */ /* 0x180fe200000108dd */
[-CC-:B------:R-:W-:Y:S01]  /*db70*/  FFMA.FTZ R182, R164, R170.reuse, -R221.reuse ;  /* 0x000000aaa4b67223 */ /* 0x180fe200000108dd */
[--C-:B------:R-:W-:Y:S01]  /*db80*/  FFMA.FTZ R183, R165, R170, -R221.reuse ;  /* 0x000000aaa5b77223 */ /* 0x100fe200000108dd */
[----:B------:R-:W2:Y:S01]  /*db90*/  MUFU.TANH R205, R205 ;  /* 0x000000cd00cd7308 */ /* 0x000ea20000002400 */
[----:B0-----:R-:W-:Y:S01]  /*dba0*/  FMNMX.FTZ R171, R203, R14, !PT ;  /* 0x0000000ecbab7209 */ /* 0x001fe20007810000 */
[-CC-:B------:R-:W-:Y:S01]  /*dbb0*/  FFMA.FTZ R14, R198, R170.reuse, -R221.reuse ;  /* 0x000000aac60e7223 */ /* 0x180fe200000108dd */
[----:B------:R-:W-:Y:S01]  /*dbc0*/  ISETP.NE.AND P3, PT, R190, R159, PT ;  /* 0x0000009fbe00720c */ /* 0x000fe20003f65270 */
[-CC-:B------:R-:W-:Y:S01]  /*dbd0*/  FFMA.FTZ R172, R172, R170.reuse, -R221.reuse ;  /* 0x000000aaacac7223 */ /* 0x180fe200000108dd */
[-CC-:B------:R-:W-:Y:S01]  /*dbe0*/  FFMA.FTZ R173, R173, R170.reuse, -R221.reuse ;  /* 0x000000aaadad7223 */ /* 0x180fe200000108dd */
[-CC-:B------:R-:W-:Y:S01]  /*dbf0*/  FFMA.FTZ R176, R176, R170.reuse, -R221.reuse ;  /* 0x000000aab0b07223 */ /* 0x180fe200000108dd */
[-CC-:B------:R-:W-:Y:S01]  /*dc00*/  FFMA.FTZ R180, R180, R170.reuse, -R221.reuse ;  /* 0x000000aab4b47223 */ /* 0x180fe200000108dd */
[----:B------:R-:W0:Y:S01]  /*dc10*/  MUFU.TANH R206, R206 ;  /* 0x000000ce00ce7308 */ /* 0x000e220000002400 */
[----:B-1----:R-:W-:Y:S01]  /*dc20*/  FMNMX.FTZ R174, R204, R171, !PT ;  /* 0x000000abccae7209 */ /* 0x002fe20007810000 */
[----:B------:R-:W-:-:S06]  /*dc30*/  FFMA.FTZ R181, R181, R170, -R221 ;  /* 0x000000aab5b57223 */ /* 0x000fcc00000108dd */
[----:B------:R-:W1:Y:S01]  /*dc40*/  MUFU.TANH R207, R207 ;  /* 0x000000cf00cf7308 */ /* 0x000e620000002400 */
[----:B--2---:R-:W-:Y:S01]  /*dc50*/  FMNMX.FTZ R171, R205, R174, !PT ;  /* 0x000000aecdab7209 */ /* 0x004fe20007810000 */
[----:B------:R-:W-:Y:S01]  /*dc60*/  FFMA.FTZ R174, R155, R170, -R221 ;  /* 0x000000aa9bae7223 */ /* 0x000fe200000108dd */
[----:B------:R-:W-:-:S05]  /*dc70*/  @!P3 IMAD R159, R15, 0x40, R188 ;  /* 0x000000400f9fb824 */ /* 0x000fca00078e02bc */
[----:B------:R-:W2:Y:S01]  /*dc80*/  MUFU.TANH R220, R220 ;  /* 0x000000dc00dc7308 */ /* 0x000ea20000002400 */
[----:B0-----:R-:W-:-:S07]  /*dc90*/  FMNMX.FTZ R178, R206, R171, !PT ;  /* 0x000000abceb27209 */ /* 0x001fce0007810000 */
[----:B------:R-:W0:Y:S01]  /*dca0*/  MUFU.TANH R222, R222 ;  /* 0x000000de00de7308 */ /* 0x000e220000002400 */
[----:B-1----:R-:W-:Y:S01]  /*dcb0*/  FMNMX.FTZ R155, R207, R178, !PT ;  /* 0x000000b2cf9b7209 */ /* 0x002fe20007810000 */
[----:B------:R-:W-:-:S06]  /*dcc0*/  FFMA.FTZ R178, R160, R170, -R221 ;  /* 0x000000aaa0b27223 */ /* 0x000fcc00000108dd */
[----:B------:R1:W3:Y:S01]  /*dcd0*/  MUFU.EX2 R223, R175 ;  /* 0x000000af00df7308 */ /* 0x0002e20000000800 */
[----:B--2---:R-:W-:-:S07]  /*dce0*/  FMNMX.FTZ R155, R220, R155, !PT ;  /* 0x0000009bdc9b7209 */ /* 0x004fce0007810000 */
[----:B------:R-:W2:Y:S01]  /*dcf0*/  MUFU.EX2 R152, R152 ;  /* 0x0000009800987308 */ /* 0x000ea20000000800 */
[----:B0-----:R-:W-:Y:S01]  /*dd00*/  FMNMX.FTZ R155, R222, R155, !PT ;  /* 0x0000009bde9b7209 */ /* 0x001fe20007810000 */
[----:B-1----:R-:W-:-:S04]  /*dd10*/  FFMA.FTZ R175, R157, R170, -R221 ;  /* 0x000000aa9daf7223 */ /* 0x002fc800000108dd */
[----:B------:R-:W0:Y:S02]  /*dd20*/  SHFL.BFLY PT, R198, R155, 0x2, 0x1f ;  /* 0x0c401f009bc67f89 */ /* 0x000e2400000e0000 */
        /* <DEDUP_REMOVED lines=22> */
[----:B0-----:R-:W-:Y:S01]  /*de90*/  FMNMX.FTZ R157, R155, R198, !PT ;  /* 0x000000c69b9d7209 */ /* 0x001fe20007810000 */
[-CC-:B------:R-:W-:Y:S01]  /*dea0*/  FFMA.FTZ R198, R199, R170.reuse, -R221.reuse ;  /* 0x000000aac7c67223 */ /* 0x180fe200000108dd */
[----:B------:R-:W-:Y:S01]  /*deb0*/  FFMA.FTZ R199, R200, R170, -R221 ;  /* 0x000000aac8c77223 */ /* 0x000fe200000108dd */
        /* <DEDUP_REMOVED lines=26> */
[----:B0-----:R-:W-:Y:S01]  /*e060*/  FMNMX.FTZ R171, R157, R160, !PT ;  /* 0x000000a09dab7209 */ /* 0x001fe20007810000 */
[-C--:B------:R-:W-:Y:S01]  /*e070*/  FMUL.FTZ R104, R104, R223.reuse ;  /* 0x000000df68687220 */ /* 0x080fe20000410000 */
[-C--:B------:R-:W-:Y:S01]  /*e080*/  FMUL.FTZ R105, R105, R223.reuse ;  /* 0x000000df69697220 */ /* 0x080fe20000410000 */
[-C--:B------:R-:W-:Y:S01]  /*e090*/  FMUL.FTZ R108, R108, R223.reuse ;  /* 0x000000df6c6c7220 */ /* 0x080fe20000410000 */
[-C--:B------:R-:W-:Y:S01]  /*e0a0*/  FMUL.FTZ R109, R109, R223.reuse ;  /* 0x000000df6d6d7220 */ /* 0x080fe20000410000 */
[C---:B------:R-:W-:Y:S01]  /*e0b0*/  FADD.FTZ R155, -R171.reuse, R197 ;  /* 0x000000c5ab9b7221 */ /* 0x040fe20000010100 */
[-C--:B------:R-:W-:Y:S01]  /*e0c0*/  FMUL.FTZ R157, R171, R170.reuse ;  /* 0x000000aaab9d7220 */ /* 0x080fe20000410000 */
[----:B------:R-:W-:Y:S01]  /*e0d0*/  MUFU.EX2 R183, R183 ;  /* 0x000000b700b77308 */ /* 0x000fe20000000800 */
[----:B------:R-:W-:Y:S01]  /*e0e0*/  FMUL.FTZ R112, R112, R223 ;  /* 0x000000df70707220 */ /* 0x000fe20000410000 */
[-C--:B------:R-:W-:Y:S01]  /*e0f0*/  FMUL.FTZ R155, R155, R170.reuse ;  /* 0x000000aa9b9b7220 */ /* 0x080fe20000410000 */
[----:B------:R-:W-:Y:S01]  /*e100*/  FFMA.FTZ R197, R154, R170, -R157 ;  /* 0x000000aa9ac57223 */ /* 0x000fe2000001089d */
[----:B------:R-:W-:-:S02]  /*e110*/  @!P1 VIADD R154, R12, 0x38840 ;  /* 0x000388400c9a9836 */ /* 0x000fc40000000000 */
[-CC-:B------:R-:W-:Y:S01]  /*e120*/  FFMA.FTZ R153, R153, R170.reuse, -R157.reuse ;  /* 0x000000aa99997223 */ /* 0x180fe2000001089d */
[-CC-:B------:R-:W-:Y:S01]  /*e130*/  FFMA.FTZ R200, R156, R170.reuse, -R157.reuse ;  /* 0x000000aa9cc87223 */ /* 0x180fe2000001089d */
[-CC-:B------:R-:W-:Y:S01]  /*e140*/  FFMA.FTZ R221, R158, R170.reuse, -R157.reuse ;  /* 0x000000aa9edd7223 */ /* 0x180fe2000001089d */
[----:B------:R-:W0:Y:S01]  /*e150*/  MUFU.EX2 R155, R155 ;  /* 0x0000009b009b7308 */ /* 0x000e220000000800 */
[----:B------:R-:W-:Y:S01]  /*e160*/  @!P1 PRMT R154, RZ, 0x654, R154 ;  /* 0x00000654ff9a9816 */ /* 0x000fe2000000009a */
[-CC-:B------:R-:W-:Y:S01]  /*e170*/  FFMA.FTZ R224, R162, R170.reuse, -R157.reuse ;  /* 0x000000aaa2e07223 */ /* 0x180fe2000001089d */
[-CC-:B------:R-:W-:Y:S01]  /*e180*/  FFMA.FTZ R225, R163, R170.reuse, -R157.reuse ;  /* 0x000000aaa3e17223 */ /* 0x180fe2000001089d */
[-CC-:B------:R-:W-:Y:S01]  /*e190*/  FFMA.FTZ R226, R166, R170.reuse, -R157.reuse ;  /* 0x000000aaa6e27223 */ /* 0x180fe2000001089d */
[----:B------:R1:W-:Y:S01]  /*e1a0*/  @!P1 SYNCS.ARRIVE.TRANS64.RED.A1T0 RZ, [R154+URZ], RZ ;  /* 0x000000ff9aff99a7 */ /* 0x0003e2000810043f */
[-CC-:B------:R-:W-:Y:S01]  /*e1b0*/  FFMA.FTZ R227, R167, R170.reuse, -R157.reuse ;  /* 0x000000aaa7e37223 */ /* 0x180fe2000001089d */
[-CC-:B------:R-:W-:Y:S01]  /*e1c0*/  FFMA.FTZ R202, R202, R170.reuse, -R157.reuse ;  /* 0x000000aacaca7223 */ /* 0x180fe2000001089d */
[-CC-:B------:R-:W-:Y:S01]  /*e1d0*/  FFMA.FTZ R203, R203, R170.reuse, -R157.reuse ;  /* 0x000000aacbcb7223 */ /* 0x180fe2000001089d */
[-CC-:B------:R-:W-:Y:S01]  /*e1e0*/  FFMA.FTZ R204, R204, R170.reuse, -R157.reuse ;  /* 0x000000aacccc7223 */ /* 0x180fe2000001089d */
[-CC-:B------:R-:W-:Y:S01]  /*e1f0*/  FFMA.FTZ R205, R205, R170.reuse, -R157.reuse ;  /* 0x000000aacdcd7223 */ /* 0x180fe2000001089d */
[-CC-:B------:R-:W-:Y:S01]  /*e200*/  FFMA.FTZ R156, R206, R170.reuse, -R157.reuse ;  /* 0x000000aace9c7223 */ /* 0x180fe2000001089d */
[----:B------:R-:W-:Y:S01]  /*e210*/  FFMA.FTZ R206, R207, R170, -R157 ;  /* 0x000000aacfce7223 */ /* 0x000fe2000001089d */
[----:B-1----:R-:W-:-:S02]  /*e220*/  @!P3 IMAD R154, R159, 0x4, R2 ;  /* 0x000000049f9ab824 */ /* 0x002fc400078e0202 */
[-CC-:B------:R-:W-:Y:S01]  /*e230*/  FFMA.FTZ R220, R220, R170.reuse, -R157.reuse ;  /* 0x000000aadcdc7223 */ /* 0x180fe2000001089d */
[----:B------:R-:W-:Y:S01]  /*e240*/  FFMA.FTZ R222, R222, R170, -R157 ;  /* 0x000000aadede7223 */ /* 0x000fe2000001089d */
[----:B------:R-:W1:Y:S01]  /*e250*/  MUFU.EX2 R153, R153 ;  /* 0x0000009900997308 */ /* 0x000e620000000800 */
[----:B--2---:R-:W-:Y:S01]  /*e260*/  FFMA.FTZ R207, R223, R20, R152 ;  /* 0x00000014dfcf7223 */ /* 0x004fe20000010098 */
[----:B------:R1:W-:Y:S01]  /*e270*/  @!P3 STS [R154+0x38400], R223 ;  /* 0x038400df9a00b388 */ /* 0x0003e20000000800 */
[-C--:B------:R-:W-:Y:S01]  /*e280*/  FMUL.FTZ R113, R113, R223.reuse ;  /* 0x000000df71717220 */ /* 0x080fe20000410000 */
[-C--:B------:R-:W-:Y:S01]  /*e290*/  FMUL.FTZ R116, R116, R223.reuse ;  /* 0x000000df74747220 */ /* 0x080fe20000410000 */
[-C--:B------:R-:W-:Y:S01]  /*e2a0*/  FMUL.FTZ R117, R117, R223.reuse ;  /* 0x000000df75757220 */ /* 0x080fe20000410000 */
[----:B0-----:R0:W-:Y:S01]  /*e2b0*/  @!P3 STS [R154+0x38420], R155 ;  /* 0x0384209b9a00b388 */ /* 0x0011e20000000800 */
        /* <DEDUP_REMOVED lines=17> */
[----:B------:R-:W3:Y:S01]  /*e3d0*/  MUFU.EX2 R221, R221 ;  /* 0x000000dd00dd7308 */ /* 0x000ee20000000800 */
[----:B------:R-:W-:Y:S01]  /*e3e0*/  FMUL.FTZ R149, R149, R223 ;  /* 0x000000df95957220 */ /* 0x000fe20000410000 */
[----:B-1----:R-:W-:Y:S01]  /*e3f0*/  FFMA.FTZ R223, R155, R21, R153 ;  /* 0x000000159bdf7223 */ /* 0x002fe20000010099 */
        /* <DEDUP_REMOVED lines=29> */
[----:B------:R-:W4:Y:S01]  /*e5d0*/  MUFU.EX2 R227, R227 ;  /* 0x000000e300e37308 */ /* 0x000f220000000800 */
[-C--:B------:R-:W-:Y:S01]  /*e5e0*/  FMUL.FTZ R78, R78, R155.reuse ;  /* 0x0000009b4e4e7220 */ /* 0x080fe20000410000 */
[-C--:B------:R-:W-:Y:S01]  /*e5f0*/  FMUL.FTZ R79, R79, R155.reuse ;  /* 0x0000009b4f4f7220 */ /* 0x080fe20000410000 */
[-C--:B------:R-:W-:Y:S01]  /*e600*/  FMUL.FTZ R82, R82, R155.reuse ;  /* 0x0000009b52527220 */ /* 0x080fe20000410000 */
[-C--:B------:R-:W-:Y:S01]  /*e610*/  FMUL.FTZ R83, R83, R155.reuse ;  /* 0x0000009b53537220 */ /* 0x080fe20000410000 */
[-C--:B------:R-:W-:Y:S01]  /*e620*/  FMUL.FTZ R86, R86, R155.reuse ;  /* 0x0000009b56567220 */ /* 0x080fe20000410000 */
[-C--:B------:R-:W-:Y:S01]  /*e630*/  FMUL.FTZ R87, R87, R155.reuse ;  /* 0x0000009b57577220 */ /* 0x080fe20000410000 */
[-C--:B------:R-:W-:Y:S01]  /*e640*/  FMUL.FTZ R90, R90, R155.reuse ;  /* 0x0000009b5a5a7220 */ /* 0x080fe20000410000 */
[----:B------:R-:W5:Y:S01]  /*e650*/  MUFU.EX2 R198, R198 ;  /* 0x000000c600c67308 */ /* 0x000f620000000800 */
        /* <DEDUP_REMOVED lines=34> */
[----:B------:R-:W-:Y:S01]  /*e880*/  FMUL.FTZ R151, R151, R155 ;  /* 0x0000009b97977220 */ /* 0x000fe20000410000 */
[----:B------:R-:W-:Y:S01]  /*e890*/  F2FP.BF16.F32.PACK_AB R152, R14, R152 ;  /* 0x000000980e98723e */ /* 0x000fe200000010ff */
[----:B------:R-:W-:Y:S01]  /*e8a0*/  VIADD R20, R168, 0x80 ;  /* 0x00000080a8147836 */ /* 0x000fe20000000000 */
[----:B--2---:R-:W-:Y:S01]  /*e8b0*/  F2FP.BF16.F32.PACK_AB R153, R197, R153 ;  /* 0x00000099c599723e */ /* 0x004fe200000010ff */
[----:B------:R-:W-:Y:S01]  /*e8c0*/  IMAD.MOV.U32 R21, RZ, RZ, 0x40000040 ;  /* 0x40000040ff157424 */ /* 0x000fe200078e00ff */
[----:B------:R-:W-:Y:S01]  /*e8d0*/  MUFU.EX2 R204, R204 ;  /* 0x000000cc00cc7308 */ /* 0x000fe20000000800 */
[----:B0-----:R-:W-:Y:S01]  /*e8e0*/  F2FP.BF16.F32.PACK_AB R154, R175, R174 ;  /* 0x000000aeaf9a723e */ /* 0x001fe200000010ff */
[----:B------:R-:W-:Y:S01]  /*e8f0*/  FADD.FTZ R223, R197, R223 ;  /* 0x000000dfc5df7221 */ /* 0x000fe20000010000 */
[----:B---3--:R-:W-:Y:S01]  /*e900*/  F2FP.BF16.F32.PACK_AB R155, R221, R200 ;  /* 0x000000c8dd9b723e */ /* 0x008fe200000010ff */
[----:B------:R-:W-:Y:S01]  /*e910*/  BAR.SYNC.DEFER_BLOCKING 0xf, 0x100 ;  /* 0x03c4000000007b1d */ /* 0x000fe20000010000 */
[----:B-1----:R-:W-:Y:S01]  /*e920*/  F2FP.BF16.F32.PACK_AB R157, R225, R224 ;  /* 0x000000e0e19d723e */ /* 0x002fe200000010ff */
[----:B------:R-:W-:Y:S01]  /*e930*/  FADD.FTZ R207, R14, R207 ;  /* 0x000000cf0ecf7221 */ /* 0x000fe20000010000 */
[----:B------:R-:W-:Y:S01]  /*e940*/  F2FP.BF16.F32.PACK_AB R158, R182, R179 ;  /* 0x000000b3b69e723e */ /* 0x000fe200000010ff */
[----:B------:R-:W-:Y:S01]  /*e950*/  FADD.FTZ R200, R200, R223 ;  /* 0x000000dfc8c87221 */ /* 0x000fe20000010000 */
[----:B----4-:R-:W-:Y:S01]  /*e960*/  F2FP.BF16.F32.PACK_AB R159, R227, R226 ;  /* 0x000000e2e39f723e */ /* 0x010fe200000010ff */
[----:B------:R-:W0:Y:S01]  /*e970*/  MUFU.EX2 R205, R205 ;  /* 0x000000cd00cd7308 */ /* 0x000e220000000800 */
[----:B-----5:R-:W-:Y:S01]  /*e980*/  F2FP.BF16.F32.PACK_AB R160, R198, R183 ;  /* 0x000000b7c6a0723e */ /* 0x020fe200000010ff */
[----:B------:R-:W-:Y:S01]  /*e990*/  FADD.FTZ R174, R174, R207 ;  /* 0x000000cfaeae7221 */ /* 0x000fe20000010000 */
[----:B------:R-:W-:Y:S01]  /*e9a0*/  F2FP.BF16.F32.PACK_AB R161, R203, R202 ;  /* 0x000000cacba1723e */ /* 0x000fe200000010ff */
[----:B------:R-:W-:Y:S01]  /*e9b0*/  FADD.FTZ R221, R221, R200 ;  /* 0x000000c8dddd7221 */ /* 0x000fe20000010000 */
[----:B------:R-:W-:Y:S01]  /*e9c0*/  F2FP.BF16.F32.PACK_AB R162, R173, R172 ;  /* 0x000000acada2723e */ /* 0x000fe200000010ff */
[----:B------:R-:W-:Y:S01]  /*e9d0*/  FADD.FTZ R174, R175, R174 ;  /* 0x000000aeafae7221 */ /* 0x000fe20000010000 */
[----:B------:R-:W-:Y:S01]  /*e9e0*/  @!P1 IADD3 R12, R12, 0x38860, RZ ;  /* 0x000388600c0c9810 */ /* 0x000fe20007ffe0ff */
[----:B------:R-:W-:Y:S01]  /*e9f0*/  MUFU.EX2 R176, R176 ;  /* 0x000000b000b07308 */ /* 0x000fe20000000800 */
[----:B------:R-:W-:Y:S01]  /*ea00*/  FADD.FTZ R224, R224, R221 ;  /* 0x000000dde0e07221 */ /* 0x000fe20000010000 */
[----:B------:R-:W-:Y:S01]  /*ea10*/  IMAD.MOV.U32 R197, RZ, RZ, R171 ;  /* 0x000000ffffc57224 */ /* 0x000fe200078e00ab */
[----:B------:R-:W-:Y:S01]  /*ea20*/  @!P1 PRMT R12, RZ, 0x654, R12 ;  /* 0x00000654ff0c9816 */ /* 0x000fe2000000000c */
[----:B------:R-:W-:-:S02]  /*ea30*/  IMAD.MOV.U32 R14, RZ, RZ, R169 ;  /* 0x000000ffff0e7224 */ /* 0x000fc400078e00a9 */
[----:B------:R-:W-:Y:S02]  /*ea40*/  FADD.FTZ R225, R225, R224 ;  /* 0x000000e0e1e17221 */ /* 0x000fe40000010000 */
[----:B------:R-:W1:Y:S01]  /*ea50*/  MUFU.EX2 R199, R199 ;  /* 0x000000c700c77308 */ /* 0x000e620000000800 */
[----:B0-----:R-:W-:Y:S01]  /*ea60*/  F2FP.BF16.F32.PACK_AB R163, R205, R204 ;  /* 0x000000cccda3723e */ /* 0x001fe200000010ff */
[----:B------:R0:W-:Y:S01]  /*ea70*/  STSM.16.M88.4 [R194+0x36400], R152 ;  /* 0x03640098c2007844 */ /* 0x0001e20000000200 */
[----:B------:R-:W-:-:S04]  /*ea80*/  FADD.FTZ R226, R226, R225 ;  /* 0x000000e1e2e27221 */ /* 0x000fc80000010000 */
[----:B------:R-:W-:Y:S01]  /*ea90*/  FADD.FTZ R227, R227, R226 ;  /* 0x000000e2e3e37221 */ /* 0x000fe20000010000 */
[----:B------:R-:W-:Y:S03]  /*eaa0*/  MUFU.EX2 R180, R180 ;  /* 0x000000b400b47308 */ /* 0x000fe60000000800 */
[----:B------:R-:W-:-:S04]  /*eab0*/  FADD.FTZ R202, R202, R227 ;  /* 0x000000e3caca7221 */ /* 0x000fc80000010000 */
[----:B------:R-:W-:Y:S01]  /*eac0*/  FADD.FTZ R203, R203, R202 ;  /* 0x000000cacbcb7221 */ /* 0x000fe20000010000 */
[----:B------:R-:W2:Y:S01]  /*ead0*/  MUFU.EX2 R181, R181 ;  /* 0x000000b500b57308 */ /* 0x000ea20000000800 */
[----:B-1----:R-:W-:Y:S02]  /*eae0*/  F2FP.BF16.F32.PACK_AB R164, R199, R176 ;  /* 0x000000b0c7a4723e */ /* 0x002fe400000010ff */
[----:B------:R-:W-:-:S04]  /*eaf0*/  FADD.FTZ R204, R204, R203 ;  /* 0x000000cbcccc7221 */ /* 0x000fc80000010000 */
[----:B------:R-:W-:Y:S01]  /*eb00*/  FADD.FTZ R204, R205, R204 ;  /* 0x000000cccdcc7221 */ /* 0x000fe20000010000 */
[----:B------:R1:W-:Y:S08]  /*eb10*/  MUFU.EX2 R15, R156 ;  /* 0x0000009c000f7308 */ /* 0x0003f00000000800 */
[----:B------:R-:W3:Y:S01]  /*eb20*/  MUFU.EX2 R206, R206 ;  /* 0x000000ce00ce7308 */ /* 0x000ee20000000800 */
[----:B-1----:R-:W-:Y:S01]  /*eb30*/  F2FP.BF16.F32.PACK_AB R156, R178, R177 ;  /* 0x000000b1b29c723e */ /* 0x002fe200000010ff */
[----:B------:R-:W-:Y:S01]  /*eb40*/  FADD.FTZ R177, R177, R174 ;  /* 0x000000aeb1b17221 */ /* 0x000fe20000010000 */
[----:B--2---:R-:W-:-:S03]  /*eb50*/  F2FP.BF16.F32.PACK_AB R166, R181, R180 ;  /* 0x000000b4b5a6723e */ /* 0x004fc600000010ff */
[----:B------:R0:W-:Y:S01]  /*eb60*/  STSM.16.M88.4 [R201], R156 ;  /* 0x0000009cc9007844 */ /* 0x0001e20000000200 */
[----:B------:R-:W-:Y:S01]  /*eb70*/  FADD.FTZ R178, R178, R177 ;  /* 0x000000b1b2b27221 */ /* 0x000fe20000010000 */
[----:B------:R-:W1:Y:S02]  /*eb80*/  MUFU.EX2 R220, R220 ;  /* 0x000000dc00dc7308 */ /* 0x000e640000000800 */
[----:B------:R0:W-:Y:S01]  /*eb90*/  STSM.16.M88.4 [R195], R160 ;  /* 0x000000a0c3007844 */ /* 0x0001e20000000200 */
[----:B------:R-:W-:-:S04]  /*eba0*/  FADD.FTZ R179, R179, R178 ;  /* 0x000000b2b3b37221 */ /* 0x000fc80000010000 */
[----:B------:R-:W-:Y:S01]  /*ebb0*/  FADD.FTZ R182, R182, R179 ;  /* 0x000000b3b6b67221 */ /* 0x000fe20000010000 */
[----:B------:R-:W2:Y:S01]  /*ebc0*/  MUFU.EX2 R222, R222 ;  /* 0x000000de00de7308 */ /* 0x000ea20000000800 */
[----:B---3--:R-:W-:Y:S01]  /*ebd0*/  F2FP.BF16.F32.PACK_AB R165, R206, R15 ;  /* 0x0000000fcea5723e */ /* 0x008fe200000010ff */
[----:B------:R-:W-:Y:S01]  /*ebe0*/  FADD.FTZ R15, R15, R204 ;  /* 0x000000cc0f0f7221 */ /* 0x000fe20000010000 */
[----:B------:R-:W-:-:S03]  /*ebf0*/  FADD.FTZ R183, R183, R182 ;  /* 0x000000b6b7b77221 */ /* 0x000fc60000010000 */
[----:B------:R-:W-:Y:S01]  /*ec00*/  FADD.FTZ R15, R206, R15 ;  /* 0x0000000fce0f7221 */ /* 0x000fe20000010000 */
[----:B------:R-:W-:-:S03]  /*ec10*/  FADD.FTZ R183, R198, R183 ;  /* 0x000000b7c6b77221 */ /* 0x000fc60000010000 */
[----:B-1----:R-:W-:Y:S01]  /*ec20*/  FADD.FTZ R15, R220, R15 ;  /* 0x0000000fdc0f7221 */ /* 0x002fe20000010000 */
[----:B------:R-:W-:-:S04]  /*ec30*/  FADD.FTZ R172, R172, R183 ;  /* 0x000000b7acac7221 */ /* 0x000fc80000010000 */
[----:B------:R-:W-:Y:S01]  /*ec40*/  FADD.FTZ R173, R173, R172 ;  /* 0x000000acadad7221 */ /* 0x000fe20000010000 */
[----:B--2---:R-:W-:-:S03]  /*ec50*/  F2FP.BF16.F32.PACK_AB R167, R222, R220 ;  /* 0x000000dcdea7723e */ /* 0x004fc600000010ff */
[----:B------:R-:W-:Y:S02]  /*ec60*/  FADD.FTZ R176, R176, R173 ;  /* 0x000000adb0b07221 */ /* 0x000fe40000010000 */
[----:B------:R0:W-:Y:S01]  /*ec70*/  STSM.16.M88.4 [R196], R164 ;  /* 0x000000a4c4007844 */ /* 0x0001e20000000200 */
[----:B------:R-:W-:Y:S01]  /*ec80*/  WARPGROUP.ARRIVE ;  /* 0x00000000000079c5 */ /* 0x000fe20000000000 */
[----:B------:R-:W-:-:S05]  /*ec90*/  FADD.FTZ R199, R199, R176 ;  /* 0x000000b0c7c77221 */ /* 0x000fca0000010000 */
[----:B------:R-:W-:Y:S01]  /*eca0*/  HGMMA.64x256x16.F32.BF16 R24, R152, gdesc[UR4].tnspB, R24, gsb0 ;  /* 0x43e0000498187df0 */ /* 0x000fe20008001818 */
[----:B------:R-:W-:Y:S01]  /*ecb0*/  R2UR UR6, R20 ;  /* 0x00000000140672ca */ /* 0x000fe200000e0000 */
[----:B------:R-:W-:Y:S01]  /*ecc0*/  VIADD R20, R168, 0x100 ;  /* 0x00000100a8147836 */ /* 0x000fe20000000000 */
[----:B------:R-:W-:Y:S01]  /*ecd0*/  R2UR UR7, R21 ;  /* 0x00000000150772ca */ /* 0x000fe200000e0000 */
[----:B------:R-:W-:Y:S01]  /*ece0*/  IMAD.MOV.U32 R21, RZ, RZ, 0x40000040 ;  /* 0x40000040ff157424 */ /* 0x000fe200078e00ff */
[----:B------:R-:W-:Y:S02]  /*ecf0*/  WARPGROUP.DEPBAR.LE gsb0, 0x0 ;  /* 0x00008000000079c5 */ /* 0x000fe40000010000 */
[----:B------:R-:W-:-:S15]  /*ed00*/  WARPGROUP.ARRIVE ;  /* 0x00000000000079c5 */ /* 0x000fde0000000000 */
[----:B------:R-:W-:-:S06]  /*ed10*/  NOP ;  /* 0x0000000000007918 */ /* 0x000fcc0000000000 */
        /* <DEDUP_REMOVED lines=10> */
[----:B------:R-:W-:Y:S01]  /*edc0*/  FADD.FTZ R20, R180, R199 ;  /* 0x000000c7b4147221 */ /* 0x000fe20000010000 */
[----:B------:R-:W-:Y:S01]  /*edd0*/  R2UR UR7, R21 ;  /* 0x00000000150772ca */ /* 0x000fe200000e0000 */
[----:B------:R-:W-:Y:S01]  /*ede0*/  FADD.FTZ R21, R222, R15 ;  /* 0x0000000fde157221 */ /* 0x000fe20000010000 */
[----:B------:R-:W-:Y:S02]  /*edf0*/  IMAD.MOV.U32 R15, RZ, RZ, R18 ;  /* 0x000000ffff0f7224 */ /* 0x000fe400078e0012 */
[----:B------:R-:W-:Y:S01]  /*ee00*/  FADD.FTZ R20, R181, R20 ;  /* 0x00000014b5147221 */ /* 0x000fe20000010000 */
[----:B------:R-:W-:Y:S02]  /*ee10*/  WARPGROUP.DEPBAR.LE gsb0, 0x0 ;  /* 0x00008000000079c5 */ /* 0x000fe40000010000 */
[----:B------:R-:W-:-:S15]  /*ee20*/  WARPGROUP.ARRIVE ;  /* 0x00000000000079c5 */ /* 0x000fde0000000000 */
[----:B------:R-:W-:-:S03]  /*ee30*/  NOP ;  /* 0x0000000000007918 */ /* 0x000fc60000000000 */
        /* <DEDUP_REMOVED lines=12> */
.L_x_3719:
[----:B------:R-:W-:Y:S05]  /*ef00*/  BSYNC B0 ;  /* 0x0000000000007941 */ /* 0x000fea0003800000 */
.L_x_3718:
[----:B------:R-:W1:Y:S01]  /*ef10*/  SHFL.BFLY PT, R3, R20, 0x2, 0x1f ;  /* 0x0c401f0014037f89 */ /* 0x000e6200000e0000 */
[----:B------:R-:W-:Y:S01]  /*ef20*/  IMAD.MOV.U32 R6, RZ, RZ, RZ ;  /* 0x000000ffff067224 */ /* 0x000fe200078e00ff */
[----:B------:R-:W-:Y:S01]  /*ef30*/  MOV R175, 0xff800000 ;  /* 0xff80000000af7802 */ /* 0x000fe20000000f00 */
[----:B------:R-:W-:Y:S01]  /*ef40*/  IMAD.MOV.U32 R174, RZ, RZ, -0x800000 ;  /* 0xff800000ffae7424 */ /* 0x000fe200078e00ff */
[----:B------:R-:W2:Y:S01]  /*ef50*/  SHFL.BFLY PT, R0, R21, 0x2, 0x1f ;  /* 0x0c401f0015007f89 */ /* 0x000ea200000e0000 */
[----:B------:R-:W-:Y:S01]  /*ef60*/  VIADD R212, R212, 0x1 ;  /* 0x00000001d4d47836 */ /* 0x000fe20000000000 */
[----:B------:R-:W-:Y:S08]  /*ef70*/  BAR.ARV 0x8, 0xa0 ;  /* 0x0202800000007b1d */ /* 0x000ff00000002000 */
[----:B------:R-:W-:Y:S01]  /*ef80*/  BAR.SYNC.DEFER_BLOCKING 0xf, 0x100 ;  /* 0x03c4000000007b1d */ /* 0x000fe20000010000 */
[----:B-1----:R-:W-:Y:S01]  /*ef90*/  FADD.FTZ R4, R3, R20 ;  /* 0x0000001403047221 */ /* 0x002fe20000010000 */
[----:B--2---:R-:W-:-:S04]  /*efa0*/  FADD.FTZ R5, R0, R21 ;  /* 0x0000001500057221 */ /* 0x004fc80000010000 */
[----:B------:R-:W1:Y:S04]  /*efb0*/  SHFL.BFLY PT, R3, R4, 0x1, 0x1f ;  /* 0x0c201f0004037f89 */ /* 0x000e6800000e0000 */
[----:B------:R-:W2:Y:S01]  /*efc0*/  SHFL.BFLY PT, R0, R5, 0x1, 0x1f ;  /* 0x0c201f0005007f89 */ /* 0x000ea200000e0000 */
[----:B-1----:R-:W-:Y:S01]  /*efd0*/  FADD.FTZ R7, R4, R3 ;  /* 0x0000000304077221 */ /* 0x002fe20000010000 */
[----:B------:R-:W-:Y:S02]  /*efe0*/  IMAD.MOV R3, RZ, RZ, -R191 ;  /* 0x000000ffff037224 */ /* 0x000fe400078e0abf */
[----:B------:R-:W-:Y:S02]  /*eff0*/  VIADD R4, R18, 0x1 ;  /* 0x0000000112047836 */ /* 0x000fe40000000000 */
[----:B--2---:R-:W-:Y:S01]  /*f000*/  FADD.FTZ R0, R5, R0 ;  /* 0x0000000005007221 */ /* 0x004fe20000010000 */
[----:B------:R-:W-:-:S02]  /*f010*/  FSETP.NE.FTZ.AND P2, PT, R7, RZ, PT ;  /* 0x000000ff0700720b */ /* 0x000fc40003f55000 */
[----:B------:R-:W-:Y:S01]  /*f020*/  ISETP.NE.AND P0, PT, R190, R3, PT ;  /* 0x00000003be00720c */ /* 0x000fe20003f05270 */
[----:B------:R-:W-:Y:S01]  /*f030*/  IMAD.MOV.U32 R3, RZ, RZ, RZ ;  /* 0x000000ffff037224 */ /* 0x000fe200078e00ff */
[----:B------:R-:W-:Y:S02]  /*f040*/  FSETP.NE.FTZ.AND P3, PT, R0, RZ, PT ;  /* 0x000000ff0000720b */ /* 0x000fe40003f75000 */
[----:B------:R-:W-:-:S04]  /*f050*/  ISETP.NE.AND P1, PT, R4, 0x2, PT ;  /* 0x000000020400780c */ /* 0x000fc80003f25270 */
[----:B------:R-:W-:-:S03]  /*f060*/  SEL R8, RZ, 0x1, P1 ;  /* 0x00000001ff087807 */ /* 0x000fc60000800000 */
[----:B------:R-:W1:Y:S01]  /*f070*/  @P2 MUFU.RCP R3, R7 ;  /* 0x0000000700032308 */ /* 0x000e620000001000 */
[----:B------:R-:W-:Y:S01]  /*f080*/  LOP3.LUT R23, R23, R8, RZ, 0x3c, !PT ;  /* 0x0000000817177212 */ /* 0x000fe200078e3cff */
[----:B------:R-:W-:Y:S02]  /*f090*/  @!P0 IMAD R5, R18, 0x40, R188 ;  /* 0x0000004012058824 */ /* 0x000fe400078e02bc */
[C---:B------:R-:W-:Y:S01]  /*f0a0*/  @P2 FMUL.FTZ R18, R170.reuse, 0.69314718246459960938 ;  /* 0x3f317218aa122820 */ /* 0x040fe20000410000 */
[----:B------:R-:W-:Y:S01]  /*f0b0*/  @P3 FMUL.FTZ R170, R170, 0.69314718246459960938 ;  /* 0x3f317218aaaa3820 */ /* 0x000fe20000410000 */
[----:B------:R-:W-:Y:S02]  /*f0c0*/  @!P0 IMAD R5, R5, 0x4, R2 ;  /* 0x0000000405058824 */ /* 0x000fe400078e0202 */
[----:B------:R-:W2:Y:S08]  /*f0d0*/  @P3 MUFU.RCP R6, R0 ;  /* 0x0000000000063308 */ /* 0x000eb00000001000 */
[----:B------:R-:W3:Y:S01]  /*f0e0*/  @P2 MUFU.LG2 R2, R7 ;  /* 0x0000000700022308 */ /* 0x000ee20000000c00 */
[----:B-1----:R-:W-:Y:S01]  /*f0f0*/  @!P0 STS [R5+0x38400], R3 ;  /* 0x0384000305008388 */ /* 0x002fe20000000800 */
[-C--:B------:R-:W-:Y:S01]  /*f100*/  FMUL.FTZ R181, R25, R3.reuse ;  /* 0x0000000319b57220 */ /* 0x080fe20000410000 */
[-C--:B------:R-:W-:Y:S01]  /*f110*/  FMUL.FTZ R182, R28, R3.reuse ;  /* 0x000000031cb67220 */ /* 0x080fe20000410000 */
[-C--:B------:R-:W-:Y:S01]  /*f120*/  FMUL.FTZ R180, R32, R3.reuse ;  /* 0x0000000320b47220 */ /* 0x080fe20000410000 */
[-C--:B------:R-:W-:Y:S01]  /*f130*/  FMUL.FTZ R28, R33, R3.reuse ;  /* 0x00000003211c7220 */ /* 0x080fe20000410000 */
[-C--:B------:R-:W-:Y:S01]  /*f140*/  FMUL.FTZ R183, R24, R3.reuse ;  /* 0x0000000318b77220 */ /* 0x080fe20000410000 */
[-C--:B------:R-:W-:Y:S01]  /*f150*/  FMUL.FTZ R179, R29, R3.reuse ;  /* 0x000000031db37220 */ /* 0x080fe20000410000 */
[----:B------:R-:W1:Y:S01]  /*f160*/  @P3 MUFU.LG2 R20, R0 ;  /* 0x0000000000143308 */ /* 0x000e620000000c00 */
[----:B--2---:R2:W-:Y:S01]  /*f170*/  @!P0 STS [R5+0x38420], R6 ;  /* 0x0384200605008388 */ /* 0x0045e20000000800 */
[-C--:B------:R-:W-:Y:S01]  /*f180*/  FMUL.FTZ R178, R36, R3.reuse ;  /* 0x0000000324b27220 */ /* 0x080fe20000410000 */
[-C--:B------:R-:W-:Y:S01]  /*f190*/  FMUL.FTZ R176, R37, R3.reuse ;  /* 0x0000000325b07220 */ /* 0x080fe20000410000 */
[-C--:B------:R-:W-:Y:S01]  /*f1a0*/  FMUL.FTZ R177, R40, R3.reuse ;  /* 0x0000000328b17220 */ /* 0x080fe20000410000 */
[-C--:B------:R-:W-:Y:S01]  /*f1b0*/  FMUL.FTZ R32, R41, R3.reuse ;  /* 0x0000000329207220 */ /* 0x080fe20000410000 */
[-C--:B------:R-:W-:Y:S01]  /*f1c0*/  FMUL.FTZ R173, R44, R3.reuse ;  /* 0x000000032cad7220 */ /* 0x080fe20000410000 */
[-C--:B0-----:R-:W-:Y:S01]  /*f1d0*/  FMUL.FTZ R167, R45, R3.reuse ;  /* 0x000000032da77220 */ /* 0x081fe20000410000 */
[-C--:B------:R-:W-:Y:S01]  /*f1e0*/  FMUL.FTZ R172, R48, R3.reuse ;  /* 0x0000000330ac7220 */ /* 0x080fe20000410000 */
[----:B---3--:R-:W-:Y:S01]  /*f1f0*/  @P2 FMUL.FTZ R21, R2, 0.69314718246459960938 ;  /* 0x3f31721802152820 */ /* 0x008fe20000410000 */
        /* <DEDUP_REMOVED lines=57> */
[----:B------:R-:W-:Y:S01]  /*f590*/  @P2 FFMA.FTZ R174, R18, R169, R21 ;  /* 0x000000a912ae2223 */ /* 0x000fe20000010015 */
[----:B------:R-:W-:Y:S01]  /*f5a0*/  PLOP3.LUT P0, PT, PT, PT, PT, 0x8, 0x0 ;  /* 0x000000000000781c */ /* 0x000fe20003f0e170 */
        /* <DEDUP_REMOVED lines=62> */
.L_x_3669:
[----:B------:R-:W-:Y:S05]  /*f990*/  BSYNC B7 ;  /* 0x0000000000077941 */ /* 0x000fea0003800000 */
.L_x_3667:
        /* <DEDUP_REMOVED lines=36> */
[----:B------:R-:W-:Y:S01]  /*fbe0*/  LOP3.LUT R48, R171, 0x380, RZ, 0xc0, !PT ;  /* 0x00000380ab307812 */ /* 0x000fe200078ec0ff */
[--C-:B------:R-:W-:Y:S01]  /*fbf0*/  IMAD.X R49, RZ, RZ, R123.reuse, P0 ;  /* 0x000000ffff317224 */ /* 0x100fe200000e067b */
[----:B------:R-:W-:Y:S01]  /*fc00*/  LOP3.LUT R44, R169, 0x380, RZ, 0xc0, !PT ;  /* 0x00000380a92c7812 */ /* 0x000fe200078ec0ff */
[--C-:B------:R-:W-:Y:S01]  /*fc10*/  IMAD.X R45, RZ, RZ, R123.reuse, P1 ;  /* 0x000000ffff2d7224 */ /* 0x100fe200008e067b */
[C---:B------:R-:W-:Y:S02]  /*fc20*/  IADD3 R197, P4, R122.reuse, 0x60, RZ ;  /* 0x000000607ac57810 */ /* 0x040fe40007f9e0ff */
[----:B------:R-:W-:Y:S02]  /*fc30*/  IADD3 R199, P3, R122, 0x2000, RZ ;  /* 0x000020007ac77810 */ /* 0x000fe40007f7e0ff */
[----:B------:R-:W-:Y:S01]  /*fc40*/  SHF.R.U64 R48, R48, 0x3, RZ ;  /* 0x0000000330307819 */ /* 0x000fe200000012ff */
[--C-:B------:R-:W-:Y:S01]  /*fc50*/  IMAD.X R53, RZ, RZ, R123.reuse, P4 ;  /* 0x000000ffff357224 */ /* 0x100fe200020e067b */
[----:B------:R-:W-:Y:S01]  /*fc60*/  IADD3 R64, P5, R122, 0x2040, RZ ;  /* 0x000020407a407810 */ /* 0x000fe20007fbe0ff */
[----:B------:R-:W-:Y:S01]  /*fc70*/  IMAD.X R57, RZ, RZ, R123, P3 ;  /* 0x000000ffff397224 */ /* 0x000fe200018e067b */
[----:B------:R-:W-:-:S02]  /*fc80*/  SHF.R.U64 R44, R44, 0x3, RZ ;  /* 0x000000032c2c7819 */ /* 0x000fc400000012ff */
[----:B------:R-:W-:Y:S01]  /*fc90*/  IADD3 R60, P6, R122, 0x2020, RZ ;  /* 0x000020207a3c7810 */ /* 0x000fe20007fde0ff */
[--C-:B------:R-:W-:Y:S01]  /*fca0*/  IMAD.X R65, RZ, RZ, R123.reuse, P5 ;  /* 0x000000ffff417224 */ /* 0x100fe200028e067b */
[----:B------:R-:W-:Y:S02]  /*fcb0*/  LOP3.LUT R52, R197, 0x380, RZ, 0xc0, !PT ;  /* 0x00000380c5347812 */ /* 0x000fe400078ec0ff */
[----:B------:R-:W-:Y:S01]  /*fcc0*/  LOP3.LUT R56, R199, 0x380, RZ, 0xc0, !PT ;  /* 0x00000380c7387812 */ /* 0x000fe200078ec0ff */
[----:B------:R-:W-:Y:S01]  /*fcd0*/  IMAD.X R61, RZ, RZ, R123, P6 ;  /* 0x000000ffff3d7224 */ /* 0x000fe200030e067b */
[----:B------:R-:W-:Y:S02]  /*fce0*/  LOP3.LUT R48, R48, R171, RZ, 0x3c, !PT ;  /* 0x000000ab30307212 */ /* 0x000fe400078e3cff */
[----:B------:R-:W-:Y:S02]  /*fcf0*/  LOP3.LUT R171, R64, 0x380, RZ, 0xc0, !PT ;  /* 0x0000038040ab7812 */ /* 0x000fe400078ec0ff */
[----:B------:R-:W-:-:S02]  /*fd00*/  LOP3.LUT R44, R44, R169, RZ, 0x3c, !PT ;  /* 0x000000a92c2c7212 */ /* 0x000fc400078e3cff */
[----:B------:R-:W-:Y:S02]  /*fd10*/  LOP3.LUT R169, R60, 0x380, RZ, 0xc0, !PT ;  /* 0x000003803ca97812 */ /* 0x000fe400078ec0ff */
[----:B------:R-:W-:Y:S02]  /*fd20*/  SHF.R.U64 R52, R52, 0x3, RZ ;  /* 0x0000000334347819 */ /* 0x000fe400000012ff */
[----:B------:R-:W-:Y:S02]  /*fd30*/  SHF.R.U64 R56, R56, 0x3, RZ ;  /* 0x0000000338387819 */ /* 0x000fe400000012ff */
[C---:B------:R-:W-:Y:S02]  /*fd40*/  IADD3 R68, P2, R122.reuse, 0x2060, RZ ;  /* 0x000020607a447810 */ /* 0x040fe40007f5e0ff */
[C---:B------:R-:W-:Y:S02]  /*fd50*/  IADD3 R98, P1, R122.reuse, 0x4000, RZ ;  /* 0x000040007a627810 */ /* 0x040fe40007f3e0ff */
[----:B------:R-:W-:Y:S01]  /*fd60*/  SHF.R.U64 R171, R171, 0x3, RZ ;  /* 0x00000003abab7819 */ /* 0x000fe200000012ff */
[--C-:B------:R-:W-:Y:S01]  /*fd70*/  IMAD.X R69, RZ, RZ, R123.reuse, P2 ;  /* 0x000000ffff457224 */ /* 0x100fe200010e067b */
[----:B------:R-:W-:Y:S01]  /*fd80*/  IADD3 R36, P4, R122, 0x4040, RZ ;  /* 0x000040407a247810 */ /* 0x000fe20007f9e0ff */
[----:B------:R-:W-:Y:S01]  /*fd90*/  IMAD.X R99, RZ, RZ, R123, P1 ;  /* 0x000000ffff637224 */ /* 0x000fe200008e067b */
[----:B------:R-:W-:-:S02]  /*fda0*/  SHF.R.U64 R169, R169, 0x3, RZ ;  /* 0x00000003a9a97819 */ /* 0x000fc400000012ff */
[----:B------:R-:W-:Y:S01]  /*fdb0*/  IADD3 R4, P0, R122, 0x4020, RZ ;  /* 0x000040207a047810 */ /* 0x000fe20007f1e0ff */
[----:B------:R-:W-:Y:S01]  /*fdc0*/  IMAD.X R107, RZ, RZ, R123, P4 ;  /* 0x000000ffff6b7224 */ /* 0x000fe200020e067b */
[----:B------:R-:W-:Y:S02]  /*fdd0*/  LOP3.LUT R52, R52, R197, RZ, 0x3c, !PT ;  /* 0x000000c534347212 */ /* 0x000fe400078e3cff */
[----:B------:R-:W-:Y:S02]  /*fde0*/  LOP3.LUT R56, R56, R199, RZ, 0x3c, !PT ;  /* 0x000000c738387212 */ /* 0x000fe400078e3cff */
[----:B------:R-:W-:Y:S02]  /*fdf0*/  LOP3.LUT R197, R68, 0x380, RZ, 0xc0, !PT ;  /* 0x0000038044c57812 */ /* 0x000fe400078ec0ff */
[----:B------:R-:W-:Y:S02]  /*fe00*/  LOP3.LUT R199, R98, 0x380, RZ, 0xc0, !PT ;  /* 0x0000038062c77812 */ /* 0x000fe400078ec0ff */
[----:B------:R-:W-:-:S02]  /*fe10*/  LOP3.LUT R64, R171, R64, RZ, 0x3c, !PT ;  /* 0x00000040ab407212 */ /* 0x000fc400078e3cff */
[----:B------:R-:W-:Y:S02]  /*fe20*/  LOP3.LUT R171, R36, 0x380, RZ, 0xc0, !PT ;  /* 0x0000038024ab7812 */ /* 0x000fe400078ec0ff */
[----:B------:R-:W-:Y:S02]  /*fe30*/  LOP3.LUT R60, R169, R60, RZ, 0x3c, !PT ;  /* 0x0000003ca93c7212 */ /* 0x000fe400078e3cff */
[----:B------:R-:W-:Y:S02]  /*fe40*/  LOP3.LUT R169, R4, 0x380, RZ, 0xc0, !PT ;  /* 0x0000038004a97812 */ /* 0x000fe400078ec0ff */
[----:B------:R-:W-:Y:S02]  /*fe50*/  SHF.R.U64 R197, R197, 0x3, RZ ;  /* 0x00000003c5c57819 */ /* 0x000fe400000012ff */
[----:B------:R-:W-:Y:S02]  /*fe60*/  SHF.R.U64 R199, R199, 0x3, RZ ;  /* 0x00000003c7c77819 */ /* 0x000fe400000012ff */
[----:B------:R-:W-:-:S02]  /*fe70*/  IADD3 R40, P3, R122, 0x4060, RZ ;  /* 0x000040607a287810 */ /* 0x000fc40007f7e0ff */
[C---:B------:R-:W-:Y:S02]  /*fe80*/  IADD3 R6, P6, R122.reuse, 0x6000, RZ ;  /* 0x000060007a067810 */ /* 0x040fe40007fde0ff */
[----:B------:R-:W-:Y:S01]  /*fe90*/  SHF.R.U64 R171, R171, 0x3, RZ ;  /* 0x00000003abab7819 */ /* 0x000fe200000012ff */
[--C-:B------:R-:W-:Y:S01]  /*fea0*/  IMAD.X R111, RZ, RZ, R123.reuse, P3 ;  /* 0x000000ffff6f7224 */ /* 0x100fe200018e067b */
[C---:B------:R-:W-:Y:S01]  /*feb0*/  LOP3.LUT R37, R122.reuse, 0x380, RZ, 0xc0, !PT ;  /* 0x000003807a257812 */ /* 0x040fe200078ec0ff */
[--C-:B------:R-:W-:Y:S01]  /*fec0*/  IMAD.X R115, RZ, RZ, R123.reuse, P6 ;  /* 0x000000ffff737224 */ /* 0x100fe200030e067b */
[C---:B------:R-:W-:Y:S02]  /*fed0*/  IADD3 R30, P1, R122.reuse, 0x6060, RZ ;  /* 0x000060607a1e7810 */ /* 0x040fe40007f3e0ff */
[----:B------:R-:W-:Y:S02]  /*fee0*/  SHF.R.U64 R169, R169, 0x3, RZ ;  /* 0x00000003a9a97819 */ /* 0x000fe400000012ff */
[----:B------:R-:W-:Y:S01]  /*fef0*/  IADD3 R34, P2, R122, 0x6040, RZ ;  /* 0x000060407a227810 */ /* 0x000fe20007f5e0ff */
[----:B------:R-:W-:Y:S01]  /*ff00*/  IMAD.X R41, RZ, RZ, R123, P1 ;  /* 0x000000ffff297224 */ /* 0x000fe200008e067b */
[----:B------:R-:W-:-:S02]  /*ff10*/  LOP3.LUT R68, R197, R68, RZ, 0x3c, !PT ;  /* 0x00000044c5447212 */ /* 0x000fc400078e3cff */
[----:B------:R-:W-:Y:S02]  /*ff20*/  LOP3.LUT R98, R199, R98, RZ, 0x3c, !PT ;  /* 0x00000062c7627212 */ /* 0x000fe400078e3cff */
[----:B------:R-:W-:Y:S02]  /*ff30*/  LOP3.LUT R197, R40, 0x380, RZ, 0xc0, !PT ;  /* 0x0000038028c57812 */ /* 0x000fe400078ec0ff */
[----:B------:R-:W-:Y:S02]  /*ff40*/  LOP3.LUT R199, R6, 0x380, RZ, 0xc0, !PT ;  /* 0x0000038006c77812 */ /* 0x000fe400078ec0ff */
[----:B------:R-:W-:Y:S02]  /*ff50*/  LOP3.LUT R106, R171, R36, RZ, 0x3c, !PT ;  /* 0x00000024ab6a7212 */ /* 0x000fe400078e3cff */
[----:B------:R-:W-:Y:S02]  /*ff60*/  SHF.R.U64 R37, R37, 0x3, RZ ;  /* 0x0000000325257819 */ /* 0x000fe400000012ff */
[----:B------:R-:W-:-:S02]  /*ff70*/  LOP3.LUT R171, R30, 0x380, RZ, 0xc0, !PT ;  /* 0x000003801eab7812 */ /* 0x000fc400078ec0ff */
[----:B------:R-:W-:Y:S02]  /*ff80*/  LOP3.LUT R102, R169, R4, RZ, 0x3c, !PT ;  /* 0x00000004a9667212 */ /* 0x000fe400078e3cff */
[----:B------:R-:W-:Y:S02]  /*ff90*/  LOP3.LUT R169, R34, 0x380, RZ, 0xc0, !PT ;  /* 0x0000038022a97812 */ /* 0x000fe400078ec0ff */
[----:B-1----:R-:W-:Y:S02]  /*ffa0*/  IADD3 R24, P5, R122, 0x6020, RZ ;  /* 0x000060207a187810 */ /* 0x002fe40007fbe0ff */
[----:B------:R-:W-:Y:S02]  /*ffb0*/  SHF.R.U64 R197, R197, 0x3, RZ ;  /* 0x00000003c5c57819 */ /* 0x000fe400000012ff */
[----:B------:R-:W-:Y:S01]  /*ffc0*/  SHF.R.U64 R199, R199, 0x3, RZ ;  /* 0x00000003c7c77819 */ /* 0x000fe200000012ff */
[--C-:B------:R-:W-:Y:S01]  /*ffd0*/  IMAD.X R119, RZ, RZ, R123.reuse, P5 ;  /* 0x000000ffff777224 */ /* 0x100fe200028e067b */
[----:B------:R-:W-:Y:S01]  /*ffe0*/  LOP3.LUT R122, R37, R122, RZ, 0x3c, !PT ;  /* 0x0000007a257a7212 */ /* 0x000fe200078e3cff */
[----:B------:R-:W-:Y:S01]  /*fff0*/  IMAD.X R37, RZ, RZ, R123, P2 ;  /* 0x000000ffff257224 */ /* 0x000fe200010e067b */
[----:B------:R-:W-:-:S02]  /*10000*/  SHF.R.U64 R171, R171, 0x3, RZ ;  /* 0x00000003abab7819 */ /* 0x000fc400000012ff */
[----:B------:R-:W-:Y:S02]  /*10010*/  SHF.R.U64 R169, R169, 0x3, RZ ;  /* 0x00000003a9a97819 */ /* 0x000fe400000012ff */
[----:B------:R-:W-:Y:S02]  /*10020*/  LOP3.LUT R110, R197, R40, RZ, 0x3c, !PT ;  /* 0x00000028c56e7212 */ /* 0x000fe400078e3cff */
[----:B------:R-:W-:Y:S02]  /*10030*/  LOP3.LUT R114, R199, R6, RZ, 0x3c, !PT ;  /* 0x00000006c7727212 */ /* 0x000fe400078e3cff */
[-C--:B------:R-:W-:Y:S02]  /*10040*/  IADD3.X R103, RZ, R123.reuse, RZ, P0, !PT ;  /* 0x0000007bff677210 */ /* 0x080fe400007fe4ff */
[----:B------:R-:W-:Y:S02]  /*10050*/  MOV R122, R122 ;  /* 0x0000007a007a7202 */ /* 0x000fe40000000f00 */
[----:B------:R-:W-:-:S02]  /*10060*/  F2FP.BF16.F32.PACK_AB R4, R181, R183 ;  /* 0x000000b7b504723e */ /* 0x000fc400000010ff */
[----:B------:R-:W-:Y:S01]  /*10070*/  F2FP.BF16.F32.PACK_AB R6, R179, R182 ;  /* 0x000000b6b306723e */ /* 0x000fe200000010ff */
[----:B------:R-:W-:Y:S01]  /*10080*/  BAR.SYNC.DEFER_BLOCKING 0x1, 0x100 ;  /* 0x0044000000007b1d */ /* 0x000fe20000010000 */
[----:B------:R-:W-:Y:S02]  /*10090*/  LOP3.LUT R40, R171, R30, RZ, 0x3c, !PT ;  /* 0x0000001eab287212 */ /* 0x000fe400078e3cff */
[----:B------:R-:W-:Y:S02]  /*100a0*/  LOP3.LUT R123, R24, 0x380, RZ, 0xc0, !PT ;  /* 0x00000380187b7812 */ /* 0x000fe400078ec0ff */
[----:B------:R-:W-:Y:S02]  /*100b0*/  MOV R45, R44 ;  /* 0x0000002c002d7202 */ /* 0x000fe40000000f00 */
[----:B------:R-:W-:Y:S02]  /*100c0*/  F2FP.BF16.F32.PACK_AB R30, R176, R178 ;  /* 0x000000b2b01e723e */ /* 0x000fe400000010ff */
[----:B------:R-:W-:-:S02]  /*100d0*/  LOP3.LUT R36, R169, R34, RZ, 0x3c, !PT ;  /* 0x00000022a9247212 */ /* 0x000fc400078e3cff */
[----:B------:R-:W-:Y:S02]  /*100e0*/  MOV R48, R48 ;  /* 0x0000003000307202 */ /* 0x000fe40000000f00 */
[----:B------:R-:W-:Y:S02]  /*100f0*/  F2FP.BF16.F32.PACK_AB R34, R167, R173 ;  /* 0x000000ada722723e */ /* 0x000fe400000010ff */
[----:B------:R-:W-:Y:S02]  /*10100*/  MOV R52, R52 ;  /* 0x0000003400347202 */ /* 0x000fe40000000f00 */
[----:B------:R-:W-:Y:S02]  /*10110*/  SHF.R.U64 R123, R123, 0x3, RZ ;  /* 0x000000037b7b7819 */ /* 0x000fe400000012ff */
[----:B------:R-:W-:Y:S02]  /*10120*/  MOV R56, R56 ;  /* 0x0000003800387202 */ /* 0x000fe40000000f00 */
[----:B------:R-:W-:-:S02]  /*10130*/  MOV R60, R60 ;  /* 0x0000003c003c7202 */ /* 0x000fc40000000f00 */
[----:B------:R-:W-:Y:S01]  /*10140*/  MOV R64, R64 ;  /* 0x0000004000407202 */ /* 0x000fe20000000f00 */
[----:B------:R1:W-:Y:S01]  /*10150*/  STSM.16.M88.4 [R122], R4 ;  /* 0x000000047a007844 */ /* 0x0003e20000000200 */
[----:B------:R-:W-:Y:S02]  /*10160*/  MOV R68, R68 ;  /* 0x0000004400447202 */ /* 0x000fe40000000f00 */
[----:B------:R-:W-:Y:S01]  /*10170*/  F2FP.BF16.F32.PACK_AB R83, R87, R86 ;  /* 0x000000565753723e */ /* 0x000fe200000010ff */
[----:B------:R2:W-:Y:S01]  /*10180*/  STSM.16.M88.4 [R45], R28 ;  /* 0x0000001c2d007844 */ /* 0x0005e20000000200 */
[----:B------:R-:W-:Y:S02]  /*10190*/  F2FP.BF16.F32.PACK_AB R89, R91, R90 ;  /* 0x0000005a5b59723e */ /* 0x000fe400000010ff */
[----:B------:R-:W-:Y:S01]  /*101a0*/  LOP3.LUT R118, R123, R24, RZ, 0x3c, !PT ;  /* 0x000000187b767212 */ /* 0x000fe200078e3cff */
[----:B------:R-:W-:Y:S01]  /*101b0*/  STSM.16.M88.4 [R48], R32 ;  /* 0x0000002030007844 */ /* 0x000fe20000000200 */
[----:B------:R-:W-:-:S02]  /*101c0*/  MOV R0, R98 ;  /* 0x0000006200007202 */ /* 0x000fc40000000f00 */
[----:B------:R-:W-:Y:S01]  /*101d0*/  F2FP.BF16.F32.PACK_AB R90, R93, R92 ;  /* 0x0000005c5d5a723e */ /* 0x000fe200000010ff */
[----:B------:R-:W-:Y:S01]  /*101e0*/  STSM.16.M88.4 [R52], R12 ;  /* 0x0000000c34007844 */ /* 0x000fe20000000200 */
[----:B------:R-:W-:Y:S02]  /*101f0*/  F2FP.BF16.F32.PACK_AB R91, R95, R94 ;  /* 0x0000005e5f5b723e */ /* 0x000fe400000010ff */
[----:B------:R-:W-:Y:S01]  /*10200*/  F2FP.BF16.F32.PACK_AB R96, R97, R96 ;  /* 0x000000606160723e */ /* 0x000fe200000010ff */
[----:B------:R-:W-:Y:S01]  /*10210*/  STSM.16.M88.4 [R56], R8 ;  /* 0x0000000838007844 */ /* 0x000fe20000000200 */
[----:B-1----:R-:W-:Y:S02]  /*10220*/  F2FP.BF16.F32.PACK_AB R4, R160, R163 ;  /* 0x000000a3a004723e */ /* 0x002fe400000010ff */
[----:B------:R-:W-:Y:S02]  /*10230*/  F2FP.BF16.F32.PACK_AB R5, R67, R66 ;  /* 0x000000424305723e */ /* 0x000fe400000010ff */
[----:B------:R-:W-:-:S02]  /*10240*/  F2FP.BF16.F32.PACK_AB R6, R152, R162 ;  /* 0x000000a29806723e */ /* 0x000fc400000010ff */
[----:B------:R-:W-:Y:S02]  /*10250*/  F2FP.BF16.F32.PACK_AB R7, R71, R70 ;  /* 0x000000464707723e */ /* 0x000fe400000010ff */
[----:B--2---:R-:W-:Y:S02]  /*10260*/  F2FP.BF16.F32.PACK_AB R28, R73, R158 ;  /* 0x0000009e491c723e */ /* 0x004fe400000010ff */
[----:B------:R-:W-:Y:S01]  /*10270*/  F2FP.BF16.F32.PACK_AB R29, R75, R74 ;  /* 0x0000004a4b1d723e */ /* 0x000fe200000010ff */
[----:B------:R-:W-:Y:S01]  /*10280*/  STSM.16.M88.4 [R60], R4 ;  /* 0x000000043c007844 */ /* 0x000fe20000000200 */
[----:B------:R-:W-:Y:S02]  /*10290*/  F2FP.BF16.F32.PACK_AB R30, R77, R76 ;  /* 0x0000004c4d1e723e */ /* 0x000fe400000010ff */
[----:B------:R-:W-:Y:S02]  /*102a0*/  F2FP.BF16.F32.PACK_AB R31, R79, R78 ;  /* 0x0000004e4f1f723e */ /* 0x000fe400000010ff */
[----:B------:R-:W-:-:S02]  /*102b0*/  MOV R102, R102 ;  /* 0x0000006600667202 */ /* 0x000fc40000000f00 */
[----:B------:R-:W-:Y:S01]  /*102c0*/  MOV R24, R106 ;  /* 0x0000006a00187202 */ /* 0x000fe20000000f00 */
[----:B------:R-:W-:Y:S01]  /*102d0*/  STSM.16.M88.4 [R64], R28 ;  /* 0x0000001c40007844 */ /* 0x000fe20000000200 */
[----:B------:R-:W-:Y:S02]  /*102e0*/  F2FP.BF16.F32.PACK_AB R97, R42, R3 ;  /* 0x000000032a61723e */ /* 0x000fe400000010ff */
[----:B------:R-:W-:Y:S01]  /*102f0*/  F2FP.BF16.F32.PACK_AB R98, R101, R100 ;  /* 0x000000646562723e */ /* 0x000fe200000010ff */
[----:B------:R-:W-:Y:S01]  /*10300*/  STSM.16.M88.4 [R68], R80 ;  /* 0x0000005044007844 */ /* 0x000fe20000000200 */
[----:B------:R-:W-:Y:S02]  /*10310*/  F2FP.BF16.F32.PACK_AB R99, R54, R50 ;  /* 0x000000323663723e */ /* 0x000fe400000010ff */
[----:B------:R-:W-:Y:S01]  /*10320*/  F2FP.BF16.F32.PACK_AB R104, R105, R104 ;  /* 0x000000686968723e */ /* 0x000fe200000010ff */
[----:B------:R1:W-:Y:S01]  /*10330*/  STSM.16.M88.4 [R0], R88 ;  /* 0x0000005800007844 */ /* 0x0003e20000000200 */
[----:B------:R-:W-:-:S02]  /*10340*/  MOV R44, R114 ;  /* 0x00000072002c7202 */ /* 0x000fc40000000f00 */
[----:B------:R-:W-:Y:S01]  /*10350*/  F2FP.BF16.F32.PACK_AB R105, R62, R58 ;  /* 0x0000003a3e69723e */ /* 0x000fe200000010ff */
[----:B------:R-:W-:Y:S01]  /*10360*/  STSM.16.M88.4 [R102], R96 ;  /* 0x0000006066007844 */ /* 0x000fe20000000200 */
[----:B------:R-:W-:Y:S02]  /*10370*/  F2FP.BF16.F32.PACK_AB R106, R109, R108 ;  /* 0x0000006c6d6a723e */ /* 0x000fe400000010ff */
[----:B------:R-:W-:Y:S02]  /*10380*/  F2FP.BF16.F32.PACK_AB R107, R153, R72 ;  /* 0x00000048996b723e */ /* 0x000fe400000010ff */
[----:B------:R-:W-:Y:S02]  /*10390*/  F2FP.BF16.F32.PACK_AB R112, R113, R112 ;  /* 0x000000707170723e */ /* 0x000fe400000010ff */
[----:B------:R-:W-:Y:S01]  /*103a0*/  MOV R110, R110 ;  /* 0x0000006e006e7202 */ /* 0x000fe20000000f00 */
[----:B------:R2:W-:Y:S01]  /*103b0*/  STSM.16.M88.4 [R24], R104 ;  /* 0x0000006818007844 */ /* 0x0005e20000000200 */
[----:B------:R-:W-:-:S02]  /*103c0*/  F2FP.BF16.F32.PACK_AB R113, R155, R154 ;  /* 0x0000009a9b71723e */ /* 0x000fc400000010ff */
[----:B------:R-:W-:Y:S01]  /*103d0*/  F2FP.BF16.F32.PACK_AB R114, R117, R116 ;  /* 0x000000747572723e */ /* 0x000fe200000010ff */
[----:B-1----:R-:W-:Y:S01]  /*103e0*/  IMAD.MOV.U32 R0, RZ, RZ, RZ ;  /* 0x000000ffff007224 */ /* 0x002fe200078e00ff */
[----:B------:R-:W-:Y:S02]  /*103f0*/  F2FP.BF16.F32.PACK_AB R115, R157, R156 ;  /* 0x0000009c9d73723e */ /* 0x000fe400000010ff */
[----:B------:R-:W-:Y:S02]  /*10400*/  F2FP.BF16.F32.PACK_AB R120, R121, R120 ;  /* 0x000000787978723e */ /* 0x000fe400000010ff */
[----:B------:R-:W-:Y:S01]  /*10410*/  F2FP.BF16.F32.PACK_AB R128, R129, R128 ;  /* 0x000000808180723e */ /* 0x000fe200000010ff */
[----:B------:R-:W-:Y:S01]  /*10420*/  STSM.16.M88.4 [R110], R112 ;  /* 0x000000706e007844 */ /* 0x000fe20000000200 */
[----:B------:R-:W-:Y:S02]  /*10430*/  F2FP.BF16.F32.PACK_AB R121, R161, R159 ;  /* 0x0000009fa179723e */ /* 0x000fe400000010ff */
[----:B------:R-:W-:-:S02]  /*10440*/  F2FP.BF16.F32.PACK_AB R122, R125, R124 ;  /* 0x0000007c7d7a723e */ /* 0x000fc400000010ff */
[----:B------:R-:W-:Y:S02]  /*10450*/  F2FP.BF16.F32.PACK_AB R123, R127, R126 ;  /* 0x0000007e7f7b723e */ /* 0x000fe400000010ff */
[----:B------:R-:W-:Y:S02]  /*10460*/  F2FP.BF16.F32.PACK_AB R129, R131, R130 ;  /* 0x000000828381723e */ /* 0x000fe400000010ff */
[----:B------:R-:W-:Y:S01]  /*10470*/  F2FP.BF16.F32.PACK_AB R136, R137, R136 ;  /* 0x000000888988723e */ /* 0x000fe200000010ff */
[----:B------:R-:W-:Y:S01]  /*10480*/  STSM.16.M88.4 [R44], R120 ;  /* 0x000000782c007844 */ /* 0x000fe20000000200 */
[----:B------:R-:W-:Y:S02]  /*10490*/  ISETP.NE.U32.AND P0, PT, RZ, UR4, PT ;  /* 0x00000004ff007c0c */ /* 0x000fe4000bf05070 */
[----:B------:R-:W-:Y:S02]  /*104a0*/  IADD3 R6, P1, R209, UR4, RZ ;  /* 0x00000004d1067c10 */ /* 0x000fe4000ff3e0ff */
[----:B------:R-:W-:-:S02]  /*104b0*/  MOV R118, R118 ;  /* 0x0000007600767202 */ /* 0x000fc40000000f00 */
[----:B------:R-:W-:Y:S02]  /*104c0*/  F2FP.BF16.F32.PACK_AB R130, R133, R132 ;  /* 0x000000848582723e */ /* 0x000fe400000010ff */
[----:B------:R-:W-:Y:S02]  /*104d0*/  F2FP.BF16.F32.PACK_AB R131, R135, R134 ;  /* 0x000000868783723e */ /* 0x000fe400000010ff */
[----:B------:R-:W-:Y:S02]  /*104e0*/  F2FP.BF16.F32.PACK_AB R137, R139, R138 ;  /* 0x0000008a8b89723e */ /* 0x000fe400000010ff */
[----:B------:R-:W-:Y:S01]  /*104f0*/  F2FP.BF16.F32.PACK_AB R144, R145, R144 ;  /* 0x000000909190723e */ /* 0x000fe200000010ff */
[----:B------:R-:W-:Y:S01]  /*10500*/  STSM.16.M88.4 [R118], R128 ;  /* 0x0000008076007844 */ /* 0x000fe20000000200 */
[----:B------:R-:W-:Y:S02]  /*10510*/  MOV R36, R36 ;  /* 0x0000002400247202 */ /* 0x000fe40000000f00 */
[----:B------:R-:W-:-:S02]  /*10520*/  F2FP.BF16.F32.PACK_AB R138, R141, R140 ;  /* 0x0000008c8d8a723e */ /* 0x000fc400000010ff */
[----:B------:R-:W-:Y:S02]  /*10530*/  F2FP.BF16.F32.PACK_AB R139, R143, R142 ;  /* 0x0000008e8f8b723e */ /* 0x000fe400000010ff */
[----:B------:R-:W-:Y:S02]  /*10540*/  F2FP.BF16.F32.PACK_AB R145, R147, R146 ;  /* 0x000000929391723e */ /* 0x000fe400000010ff */
[----:B------:R-:W-:Y:S01]  /*10550*/  MOV R40, R40 ;  /* 0x0000002800287202 */ /* 0x000fe20000000f00 */
[----:B------:R1:W-:Y:S01]  /*10560*/  STSM.16.M88.4 [R36], R136 ;  /* 0x0000008824007844 */ /* 0x0003e20000000200 */
        /* <DEDUP_REMOVED lines=11> */
[----:B--2---:R-:W-:Y:S01]  /*10620*/  IMAD.U32 R24, RZ, RZ, UR4 ;  /* 0x00000004ff187e24 */ /* 0x004fe2000f8e00ff */
        /* <DEDUP_REMOVED lines=20> */
[----:B------:R-:W-:Y:S01]  /*10770*/  LOP3.LUT R12, R12, R13, RZ, 0x3c, !PT ;  /* 0x0000000d0c0c7212 */ /* 0x000fe200078e3cff */
[--C-:B------:R-:W-:Y:S01]  /*10780*/  IMAD.X R13, RZ, RZ, R21.reuse, P2 ;  /* 0x000000ffff0d7224 */ /* 0x100fe200010e0615 */
[----:B------:R-:W-:Y:S02]  /*10790*/  LOP3.LUT R28, R28, R29, RZ, 0x3c, !PT ;  /* 0x0000001d1c1c7212 */ /* 0x000fe400078e3cff */
        /* <DEDUP_REMOVED lines=9> */
[----:B-1----:R-:W-:Y:S02]  /*10830*/  LOP3.LUT R36, R37, 0x380, RZ, 0xc0, !PT ;  /* 0x0000038025247812 */ /* 0x002fe400078ec0ff */
[----:B---3--:R-:W-:Y:S02]  /*10840*/  LOP3.LUT R40, R41, 0x380, RZ, 0xc0, !PT ;  /* 0x0000038029287812 */ /* 0x008fe400078ec0ff */
[----:B------:R-:W-:Y:S02]  /*10850*/  LOP3.LUT R44, R45, 0x380, RZ, 0xc0, !PT ;  /* 0x000003802d2c7812 */ /* 0x000fe400078ec0ff */
        /* <DEDUP_REMOVED lines=15> */
[----:B--2---:R-:W-:Y:S06]  /*10950*/  @P6 BRA `(.L_x_3733) ;  /* 0x0000000000106947 */ /* 0x004fec0003800000 */
[----:B------:R-:W-:Y:S05]  /*10960*/  @!P0 BRA `(.L_x_3733) ;  /* 0x00000000000c8947 */ /* 0x000fea0003800000 */
[----:B------:R-:W2:Y:S04]  /*10970*/  LDG.E R3, desc[UR54][R6.64] ;  /* 0x0000003606037981 */ /* 0x000ea8000c1e1900 */
[----:B-----5:R-:W2:Y:S02]  /*10980*/  LDG.E R24, desc[UR54][R6.64+0x4] ;  /* 0x0000043606187981 */ /* 0x020ea4000c1e1900 */
[----:B--2---:R-:W-:-:S07]  /*10990*/  IMAD.IADD R24, R24, 0x1, -R3 ;  /* 0x0000000118187824 */ /* 0x004fce00078e0a03 */
.L_x_3733:
[----:B------:R-:W1:Y:S01]  /*109a0*/  SHFL.IDX PT, R3, R216, RZ, 0x1f ;  /* 0x00001fffd8037589 */ /* 0x000e6200000e0000 */
[----:B------:R-:W-:Y:S01]  /*109b0*/  ISETP.NE.AND P6, PT, R10, RZ, PT ;  /* 0x000000ff0a00720c */ /* 0x000fe20003fc5270 */
[--C-:B------:R-:W-:Y:S01]  /*109c0*/  IMAD.X R57, RZ, RZ, R21.reuse, P5 ;  /* 0x000000ffff397224 */ /* 0x100fe200028e0615 */
[C---:B------:R-:W-:Y:S01]  /*109d0*/  LOP3.LUT R5, R20.reuse, 0x380, RZ, 0xc0, !PT ;  /* 0x0000038014057812 */ /* 0x040fe200078ec0ff */
[--C-:B------:R-:W-:Y:S01]  /*109e0*/  IMAD.X R41, RZ, RZ, R21.reuse, P1 ;  /* 0x000000ffff297224 */ /* 0x100fe200008e0615 */
[C---:B------:R-:W-:Y:S01]  /*109f0*/  IADD3 R65, P1, R20.reuse, 0xc000, RZ ;  /* 0x0000c00014417810 */ /* 0x040fe20007f3e0ff */
        /* <DEDUP_REMOVED lines=8> */
[----:B------:R-:W-:Y:S02]  /*10a80*/  LOP3.LUT R60, R61, 0x380, RZ, 0xc0, !PT ;  /* 0x000003803d3c7812 */ /* 0x000fe400078ec0ff */
[----:B------:R-:W-:Y:S01]  /*10a90*/  LOP3.LUT R64, R65, 0x380, RZ, 0xc0, !PT ;  /* 0x0000038041407812 */ /* 0x000fe200078ec0ff */
[----:B------:R-:W-:Y:S01]  /*10aa0*/  IMAD.X R77, RZ, RZ, R21, P4 ;  /* 0x000000ffff4d7224 */ /* 0x000fe200020e0615 */
[----:B------:R-:W-:Y:S02]  /*10ab0*/  LOP3.LUT R68, R69, 0x380, RZ, 0xc0, !PT ;  /* 0x0000038045447812 */ /* 0x000fe400078ec0ff */
[----:B------:R-:W-:Y:S02]  /*10ac0*/  LOP3.LUT R72, R73, 0x380, RZ, 0xc0, !PT ;  /* 0x0000038049487812 */ /* 0x000fe400078ec0ff */
[----:B------:R-:W-:Y:S02]  /*10ad0*/  SHF.R.U64 R60, R60, 0x3, RZ ;  /* 0x000000033c3c7819 */ /* 0x000fe400000012ff */
[----:B-1----:R-:W-:-:S02]  /*10ae0*/  ISETP.NE.AND P5, PT, R3, RZ, PT ;  /* 0x000000ff0300720c */ /* 0x002fc40003fa5270 */
[----:B------:R-:W-:Y:S02]  /*10af0*/  LOP3.LUT R3, R4, 0x380, RZ, 0xc0, !PT ;  /* 0x0000038004037812 */ /* 0x000fe400078ec0ff */
[----:B------:R-:W-:Y:S02]  /*10b00*/  SHF.R.U64 R64, R64, 0x3, RZ ;  /* 0x0000000340407819 */ /* 0x000fe400000012ff */
[----:B------:R-:W-:Y:S02]  /*10b10*/  SHF.R.U64 R68, R68, 0x3, RZ ;  /* 0x0000000344447819 */ /* 0x000fe400000012ff */
[----:B------:R-:W-:Y:S02]  /*10b20*/  SHF.R.U64 R72, R72, 0x3, RZ ;  /* 0x0000000348487819 */ /* 0x000fe400000012ff */
[----:B------:R-:W-:Y:S02]  /*10b30*/  SHF.R.U64 R5, R5, 0x3, RZ ;  /* 0x0000000305057819 */ /* 0x000fe400000012ff */
[----:B------:R-:W-:-:S02]  /*10b40*/  SHF.R.U64 R3, R3, 0x3, RZ ;  /* 0x0000000303037819 */ /* 0x000fc400000012ff */
[----:B------:R-:W-:Y:S01]  /*10b50*/  LOP3.LUT R60, R60, R61, RZ, 0x3c, !PT ;  /* 0x0000003d3c3c7212 */ /* 0x000fe200078e3cff */
[--C-:B------:R-:W-:Y:S01]  /*10b60*/  IMAD.X R61, RZ, RZ, R21.reuse, P6 ;  /* 0x000000ffff3d7224 */ /* 0x100fe200030e0615 */
[----:B------:R-:W-:Y:S02]  /*10b70*/  LOP3.LUT R64, R64, R65, RZ, 0x3c, !PT ;  /* 0x0000004140407212 */ /* 0x000fe400078e3cff */
[----:B------:R-:W-:Y:S01]  /*10b80*/  LOP3.LUT R68, R68, R69, RZ, 0x3c, !PT ;  /* 0x0000004544447212 */ /* 0x000fe200078e3cff */
[--C-:B------:R-:W-:Y:S01]  /*10b90*/  IMAD.X R69, RZ, RZ, R21.reuse, P2 ;  /* 0x000000ffff457224 */ /* 0x100fe200010e0615 */
[----:B------:R-:W-:Y:S01]  /*10ba0*/  LOP3.LUT R72, R72, R73, RZ, 0x3c, !PT ;  /* 0x0000004948487212 */ /* 0x000fe200078e3cff */
[----:B------:R-:W-:Y:S01]  /*10bb0*/  IMAD.X R73, RZ, RZ, R21, P3 ;  /* 0x000000ffff497224 */ /* 0x000fe200018e0615 */
[----:B------:R-:W-:Y:S02]  /*10bc0*/  IADD3.X R65, RZ, R21, RZ, P1, !PT ;  /* 0x00000015ff417210 */ /* 0x000fe40000ffe4ff */
[----:B------:R-:W-:-:S02]  /*10bd0*/  LOP3.LUT R20, R5, R20, RZ, 0x3c, !PT ;  /* 0x0000001405147212 */ /* 0x000fc400078e3cff */
[----:B------:R-:W-:Y:S02]  /*10be0*/  LOP3.LUT R76, R3, R4, RZ, 0x3c, !PT ;  /* 0x00000004034c7212 */ /* 0x000fe400078e3cff */
[----:B------:R-:W-:Y:S02]  /*10bf0*/  SHF.R.S32.HI R80, RZ, 0x1f, R208 ;  /* 0x0000001fff507819 */ /* 0x000fe400000114d0 */
[----:B------:R-:W-:Y:S02]  /*10c00*/  SEL R83, R211, RZ, !P0 ;  /* 0x000000ffd3537207 */ /* 0x000fe40004000000 */
[----:B------:R-:W-:Y:S02]  /*10c10*/  SEL R215, R215, RZ, !P0 ;  /* 0x000000ffd7d77207 */ /* 0x000fe40004000000 */
[----:B-----5:R-:W-:Y:S01]  /*10c20*/  SHF.R.S32.HI R81, RZ, 0x1f, R0 ;  /* 0x0000001fff517819 */ /* 0x020fe20000011400 */
[----:B------:R-:W-:Y:S06]  /*10c30*/  @P5 BRA `(.L_x_3734) ;  /* 0x0000000000645947 */ /* 0x000fec0003800000 */
[----:B------:R-:W-:Y:S01]  /*10c40*/  ULDC.64 UR4, c[0x0][0xc70] ;  /* 0x00031c0000047ab9 */ /* 0x000fe20000000a00 */
[----:B------:R-:W-:Y:S02]  /*10c50*/  IMAD.MOV.U32 R4, RZ, RZ, R0 ;  /* 0x000000ffff047224 */ /* 0x000fe400078e0000 */
        /* <DEDUP_REMOVED lines=8> */
[----:B------:R-:W-:Y:S01]  /*10ce0*/  IMAD R11, R213, 0x40, R188 ;  /* 0x00000040d50b7824 */ /* 0x000fe200078e02bc */
[----:B------:R-:W-:Y:S01]  /*10cf0*/  ISETP.NE.AND P0, PT, R190, R7, PT ;  /* 0x00000007be00720c */ /* 0x000fe20003f05270 */
[----:B------:R-:W-:-:S03]  /*10d00*/  IMAD.WIDE.U32 R4, R83, UR4, R4 ;  /* 0x0000000453047c25 */ /* 0x000fc6000f8e0004 */
[----:B------:R-:W-:Y:S01]  /*10d10*/  SHF.R.S32.HI R7, RZ, 0x1f, R11 ;  /* 0x0000001fff077819 */ /* 0x000fe2000001140b */
[----:B------:R-:W-:Y:S01]  /*10d20*/  IMAD R10, R83, UR5, R3 ;  /* 0x00000005530a7c24 */ /* 0x000fe2000f8e0203 */
[C---:B------:R-:W-:Y:S01]  /*10d30*/  IADD3 R6, P2, R11.reuse, R4, RZ ;  /* 0x000000040b067210 */ /* 0x040fe20007f5e0ff */
[C---:B------:R-:W-:Y:S01]  /*10d40*/  VIADD R3, R11.reuse, 0x8 ;  /* 0x000000080b037836 */ /* 0x040fe20000000000 */
[-C--:B------:R-:W-:Y:S01]  /*10d50*/  ISETP.GE.OR P1, PT, R11, R24.reuse, P0 ;  /* 0x000000180b00720c */ /* 0x080fe20000726670 */
[----:B------:R-:W-:Y:S01]  /*10d60*/  ULDC.64 UR4, c[0x0][0xc40] ;  /* 0x0003100000047ab9 */ /* 0x000fe20000000a00 */
[----:B------:R-:W-:Y:S02]  /*10d70*/  IADD3.X R7, R7, R5, R10, P2, !PT ;  /* 0x0000000507077210 */ /* 0x000fe400017fe40a */
[----:B------:R-:W-:Y:S02]  /*10d80*/  ISETP.GE.OR P0, PT, R3, R24, P0 ;  /* 0x000000180300720c */ /* 0x000fe40000706670 */
[----:B------:R-:W-:-:S04]  /*10d90*/  LEA R4, P2, R6, UR4, 0x2 ;  /* 0x0000000406047c11 */ /* 0x000fc8000f8410ff */
[----:B------:R-:W-:-:S05]  /*10da0*/  LEA.HI.X R5, R6, UR5, R7, 0x2, P2 ;  /* 0x0000000506057c11 */ /* 0x000fca00090f1407 */
[----:B------:R1:W-:Y:S04]  /*10db0*/  @!P1 STG.E desc[UR54][R4.64], R174 ;  /* 0x000000ae04009986 */ /* 0x0003e8000c101936 */
[----:B------:R1:W-:Y:S02]  /*10dc0*/  @!P0 STG.E desc[UR54][R4.64+0x20], R175 ;  /* 0x000020af04008986 */ /* 0x0003e4000c101936 */
.L_x_3734:
[----:B------:R-:W2:Y:S01]  /*10dd0*/  LDC R90, c[0x0][0xb8c] ;  /* 0x0002e300ff5a7b82 */ /* 0x000ea20000000800 */
[----:B-1----:R1:W5:Y:S01]  /*10de0*/  LD.E.128 R4, desc[UR54][R20.64] ;  /* 0x0000003614047980 */ /* 0x002362000c101d00 */
[----:B------:R-:W-:Y:S02]  /*10df0*/  ULDC.64 UR4, c[0x0][0xba0] ;  /* 0x0002e80000047ab9 */ /* 0x000fe40000000a00 */
[----:B------:R-:W-:Y:S01]  /*10e00*/  IMAD R3, R81, UR4, RZ ;  /* 0x0000000451037c24 */ /* 0x000fe2000f8e02ff */
[----:B------:R-:W5:Y:S04]  /*10e10*/  LD.E.128 R8, desc[UR54][R8.64] ;  /* 0x0000003608087980 */ /* 0x000f68000c101d00 */
[----:B------:R-:W5:Y:S01]  /*10e20*/  LD.E.128 R12, desc[UR54][R12.64] ;  /* 0x000000360c0c7980 */ /* 0x000f62000c101d00 */
[--C-:B-1----:R-:W-:Y:S01]  /*10e30*/  SHF.R.S32.HI R21, RZ, 0x1f, R187.reuse ;  /* 0x0000001fff157819 */ /* 0x102fe200000114bb */
[----:B------:R-:W-:-:S02]  /*10e40*/  IMAD.MOV.U32 R20, RZ, RZ, R187 ;  /* 0x000000ffff147224 */ /* 0x000fc400078e00bb */
[----:B------:R-:W5:Y:S01]  /*10e50*/  LD.E.128 R28, desc[UR54][R28.64] ;  /* 0x000000361c1c7980 */ /* 0x000f62000c101d00 */
[C---:B------:R-:W-:Y:S02]  /*10e60*/  IMAD R3, R0.reuse, UR5, R3 ;  /* 0x0000000500037c24 */ /* 0x040fe4000f8e0203 */
[----:B------:R-:W-:Y:S01]  /*10e70*/  IMAD.WIDE.U32 R20, R0, UR4, R20 ;  /* 0x0000000400147c25 */ /* 0x000fe2000f8e0014 */
[----:B------:R-:W-:Y:S01]  /*10e80*/  ULDC.64 UR4, c[0x0][0xbe0] ;  /* 0x0002f80000047ab9 */ /* 0x000fe20000000a00 */
[----:B------:R-:W5:Y:S03]  /*10e90*/  LD.E.128 R32, desc[UR54][R32.64] ;  /* 0x0000003620207980 */ /* 0x000f66000c101d00 */
[----:B------:R-:W-:Y:S01]  /*10ea0*/  IADD3 R21, R21, R3, RZ ;  /* 0x0000000315157210 */ /* 0x000fe20007ffe0ff */
[----:B------:R-:W-:Y:S01]  /*10eb0*/  VIADD R3, R187, 0x40 ;  /* 0x00000040bb037836 */ /* 0x000fe20000000000 */
[----:B------:R-:W5:Y:S01]  /*10ec0*/  LD.E.128 R36, desc[UR54][R36.64] ;  /* 0x0000003624247980 */ /* 0x000f62000c101d00 */
[----:B------:R-:W-:-:S03]  /*10ed0*/  IMAD R81, R80, UR4, RZ ;  /* 0x0000000450517c24 */ /* 0x000fc6000f8e02ff */
[-C--:B--2---:R-:W-:Y:S01]  /*10ee0*/  ISETP.GE.AND P3, PT, R3, R90.reuse, PT ;  /* 0x0000005a0300720c */ /* 0x084fe20003f66270 */
[----:B------:R-:W5:Y:S01]  /*10ef0*/  LD.E.128 R40, desc[UR54][R40.64] ;  /* 0x0000003628287980 */ /* 0x000f62000c101d00 */
[----:B------:R-:W-:Y:S02]  /*10f00*/  IMAD R85, R213, -0x40, R24 ;  /* 0xffffffc0d5557824 */ /* 0x000fe400078e0218 */
[----:B------:R-:W-:Y:S01]  /*10f10*/  VIADD R0, R192, 0x20 ;  /* 0x00000020c0007836 */ /* 0x000fe20000000000 */
[----:B------:R-:W5:Y:S01]  /*10f20*/  LD.E.128 R44, desc[UR54][R44.64] ;  /* 0x000000362c2c7980 */ /* 0x000f62000c101d00 */
[C---:B------:R-:W-:Y:S01]  /*10f30*/  IMAD R81, R208.reuse, UR5, R81 ;  /* 0x00000005d0517c24 */ /* 0x040fe2000f8e0251 */
[----:B------:R-:W-:Y:S01]  /*10f40*/  SEL R24, RZ, 0xffffffff, P3 ;  /* 0xffffffffff187807 */ /* 0x000fe20001800000 */
[----:B------:R-:W-:Y:S01]  /*10f50*/  IMAD.WIDE.U32 R20, R208, UR4, R20 ;  /* 0x00000004d0147c25 */ /* 0x000fe2000f8e0014 */
[----:B------:R-:W5:Y:S01]  /*10f60*/  LD.E.128 R48, desc[UR54][R48.64] ;  /* 0x0000003630307980 */ /* 0x000f62000c101d00 */
[----:B------:R-:W-:Y:S01]  /*10f70*/  ISETP.GE.AND P2, PT, R187, R90, PT ;  /* 0x0000005abb00720c */ /* 0x000fe20003f46270 */
[----:B------:R-:W-:-:S02]  /*10f80*/  ULDC.64 UR4, c[0x0][0xbe8] ;  /* 0x0002fa0000047ab9 */ /* 0x000fc40000000a00 */
[----:B------:R-:W5:Y:S01]  /*10f90*/  LD.E.128 R52, desc[UR54][R52.64] ;  /* 0x0000003634347980 */ /* 0x000f62000c101d00 */
[----:B------:R-:W-:-:S03]  /*10fa0*/  VIADD R86, R187, 0x80 ;  /* 0x00000080bb567836 */ /* 0x000fc60000000000 */
[----:B------:R-:W5:Y:S01]  /*10fb0*/  LD.E.128 R56, desc[UR54][R56.64] ;  /* 0x0000003638387980 */ /* 0x000f62000c101d00 */
[----:B------:R-:W-:-:S03]  /*10fc0*/  VIADD R87, R187, 0xc0 ;  /* 0x000000c0bb577836 */ /* 0x000fc60000000000 */
[----:B------:R-:W5:Y:S04]  /*10fd0*/  LD.E.128 R60, desc[UR54][R60.64] ;  /* 0x000000363c3c7980 */ /* 0x000f68000c101d00 */
[----:B------:R-:W5:Y:S04]  /*10fe0*/  LD.E.128 R64, desc[UR54][R64.64] ;  /* 0x0000003640407980 */ /* 0x000f68000c101d00 */
[----:B------:R-:W5:Y:S04]  /*10ff0*/  LD.E.128 R68, desc[UR54][R68.64] ;  /* 0x0000003644447980 */ /* 0x000f68000c101d00 */
[----:B------:R-:W5:Y:S04]  /*11000*/  LD.E.128 R72, desc[UR54][R72.64] ;  /* 0x0000003648487980 */ /* 0x000f68000c101d00 */
[----:B------:R-:W5:Y:S01]  /*11010*/  LD.E.128 R76, desc[UR54][R76.64] ;  /* 0x000000364c4c7980 */ /* 0x000f62000c101d00 */
[----:B------:R-:W-:Y:S01]  /*11020*/  IMAD.IADD R21, R21, 0x1, R81 ;  /* 0x0000000115157824 */ /* 0x000fe200078e0251 */
[----:B------:R-:W-:Y:S01]  /*11030*/  ISETP.GE.AND P0, PT, R0, R85, PT ;  /* 0x000000550000720c */ /* 0x000fe20003f06270 */
[----:B------:R-:W-:Y:S01]  /*11040*/  IMAD.SHL.U32 R81, R24, 0x2, RZ ;  /* 0x0000000218517824 */ /* 0x000fe200078e00ff */
[----:B------:R-:W-:Y:S01]  /*11050*/  @!PT LDS RZ, [RZ] ;  /* 0x00000000fffff984 */ /* 0x000fe20000000800 */
[----:B------:R-:W-:Y:S01]  /*11060*/  @!PT LDS RZ, [RZ] ;  /* 0x00000000fffff984 */ /* 0x000fe20000000800 */
[----:B------:R-:W-:Y:S01]  /*11070*/  @!PT LDS RZ, [RZ] ;  /* 0x00000000fffff984 */ /* 0x000fe20000000800 */
[----:B------:R-:W-:Y:S01]  /*11080*/  @!PT LDS RZ, [RZ] ;  /* 0x00000000fffff984 */ /* 0x000fe20000000800 */
[----:B------:R1:W-:Y:S06]  /*11090*/  MEMBAR.ALL.CTA ;  /* 0x0000000000007992 */ /* 0x0003ec0000008000 */
[----:B-1----:R-:W1:Y:S01]  /*110a0*/  FENCE.VIEW.ASYNC.S ;  /* 0x00000000000073c6 */ /* 0x002e620000000000 */
        /* <DEDUP_REMOVED lines=60> */
.L_x_3736:
[----:B------:R-:W-:Y:S05]  /*11470*/  BSYNC B1 ;  /* 0x0000000000017941 */ /* 0x000fea0003800000 */
.L_x_3735:
[----:B------:R-:W-:Y:S05]  /*11480*/  @P0 BRA `(.L_x_3737) ;  /* 0x0000000c00040947 */ /* 0x000fea0003800000 */
[----:B-1---5:R-:W-:Y:S01]  /*11490*/  IADD3 R7, P0, R80, 0x20, RZ ;  /* 0x0000002050077810 */ /* 0x022fe20007f1e0ff */
[----:B------:R-:W-:Y:S01]  /*114a0*/  ULDC.64 UR4, c[0x0][0xbd8] ;  /* 0x0002f60000047ab9 */ /* 0x000fe20000000a00 */
[----:B------:R-:W-:Y:S01]  /*114b0*/  IMAD.MOV.U32 R4, RZ, RZ, R82 ;  /* 0x000000ffff047224 */ /* 0x000fe200078e0052 */
[-C--:B------:R-:W-:Y:S01]  /*114c0*/  ISETP.GE.AND P4, PT, R3, R90.reuse, PT ;  /* 0x0000005a0300720c */ /* 0x080fe20003f86270 */
        /* <DEDUP_REMOVED lines=8> */
[----:B------:R-:W-:-:S03]  /*11550*/  ISETP.GE.AND P0, PT, R89, R90, PT ;  /* 0x0000005a5900720c */ /* 0x000fc60003f06270 */
        /* <DEDUP_REMOVED lines=17> */
.L_x_3732:
        /* <DEDUP_REMOVED lines=21> */
[----:B---3--:R-:W-:-:S07]  /*117c0*/  IADD3 R0, -R7, R0, RZ ;  /* 0x0000000007007210 */ /* 0x008fce0007ffe1ff */
.L_x_3738:
        /* <DEDUP_REMOVED lines=29> */
.L_x_3740:
[----:B------:R-:W-:Y:S05]  /*119a0*/  BSYNC B1 ;  /* 0x0000000000017941 */ /* 0x000fea0003800000 */
.L_x_3739:
[----:B------:R-:W-:Y:S01]  /*119b0*/  ULDC.64 UR4, c[0x0][0xba0] ;  /* 0x0002e80000047ab9 */ /* 0x000fe20000000a00 */
[----:B---3--:R-:W-:Y:S01]  /*119c0*/  IMAD.MOV.U32 R4, RZ, RZ, R187 ;  /* 0x000000ffff047224 */ /* 0x008fe200078e00bb */
[C---:B--2---:R-:W-:Y:S01]  /*119d0*/  ISETP.GE.AND P2, PT, R187.reuse, R12, PT ;  /* 0x0000000cbb00720c */ /* 0x044fe20003f46270 */
[----:B----4-:R-:W-:Y:S01]  /*119e0*/  IMAD.MOV.U32 R5, RZ, RZ, R10 ;  /* 0x000000ffff057224 */ /* 0x010fe200078e000a */
[----:B------:R-:W-:Y:S01]  /*119f0*/  BSSY B1, `(.L_x_3741) ;  /* 0x000004d000017945 */ /* 0x000fe20003800000 */
[----:B------:R-:W-:Y:S02]  /*11a00*/  IMAD R6, R8, UR4, RZ ;  /* 0x0000000408067c24 */ /* 0x000fe4000f8e02ff */
        /* <DEDUP_REMOVED lines=8> */
[----:B------:R-:W-:Y:S02]  /*11a90*/  IMAD R3, R213, -0x40, R0 ;  /* 0xffffffc0d5037824 */ /* 0x000fe400078e0200 */
[C---:B------:R-:W-:Y:S02]  /*11aa0*/  VIADD R0, R192.reuse, 0x20 ;  /* 0x00000020c0007836 */ /* 0x040fe40000000000 */
[----:B------:R-:W-:Y:S01]  /*11ab0*/  IMAD R7, R9, UR4, RZ ;  /* 0x0000000409077c24 */ /* 0x000fe2000f8e02ff */
[-C--:B------:R-:W-:Y:S01]  /*11ac0*/  ISETP.GE.AND P1, PT, R192, R3.reuse, PT ;  /* 0x00000003c000720c */ /* 0x080fe20003f26270 */
[----:B------:R-:W-:Y:S01]  /*11ad0*/  VIADD R21, R187, 0xc0 ;  /* 0x000000c0bb157836 */ /* 0x000fe20000000000 */
[----:B------:R-:W-:Y:S01]  /*11ae0*/  ISETP.GE.AND P0, PT, R0, R3, PT ;  /* 0x000000030000720c */ /* 0x000fe20003f06270 */
[C---:B------:R-:W-:Y:S01]  /*11af0*/  IMAD R7, R208.reuse, UR5, R7 ;  /* 0x00000005d0077c24 */ /* 0x040fe2000f8e0207 */
[----:B------:R-:W-:Y:S01]  /*11b00*/  SEL R0, RZ, 0x1, P2 ;  /* 0x00000001ff007807 */ /* 0x000fe20001000000 */
[----:B------:R-:W-:Y:S01]  /*11b10*/  IMAD.WIDE.U32 R4, R208, UR4, R4 ;  /* 0x00000004d0047c25 */ /* 0x000fe2000f8e0004 */
[-C--:B------:R-:W-:Y:S01]  /*11b20*/  ISETP.GE.AND P2, PT, R15, R12.reuse, PT ;  /* 0x0000000c0f00720c */ /* 0x080fe20003f46270 */
[----:B------:R-:W-:Y:S01]  /*11b30*/  ULDC.64 UR4, c[0x0][0xbe8] ;  /* 0x0002fa0000047ab9 */ /* 0x000fe20000000a00 */
[-C--:B------:R-:W-:Y:S01]  /*11b40*/  ISETP.GE.AND P3, PT, R21, R12.reuse, PT ;  /* 0x0000000c1500720c */ /* 0x080fe20003f66270 */
[----:B------:R-:W-:Y:S01]  /*11b50*/  IMAD.SHL.U32 R3, R6, 0x2, RZ ;  /* 0x0000000206037824 */ /* 0x000fe200078e00ff */
[----:B------:R-:W-:Y:S01]  /*11b60*/  IADD3 R5, R5, R7, RZ ;  /* 0x0000000705057210 */ /* 0x000fe20007ffe0ff */
[C---:B------:R-:W-:Y:S01]  /*11b70*/  VIADD R29, R187.reuse, 0x100 ;  /* 0x00000100bb1d7836 */ /* 0x040fe20000000000 */
[----:B------:R-:W-:Y:S01]  /*11b80*/  SEL R6, RZ, 0x8, P3 ;  /* 0x00000008ff067807 */ /* 0x000fe20001800000 */
[----:B------:R-:W-:Y:S01]  /*11b90*/  VIADD R31, R187, 0x140 ;  /* 0x00000140bb1f7836 */ /* 0x000fe20000000000 */
[----:B------:R-:W-:Y:S01]  /*11ba0*/  LOP3.LUT R0, R3, 0x2, R0, 0xe2, !PT ;  /* 0x0000000203007812 */ /* 0x000fe200078ee200 */
[C---:B------:R-:W-:Y:S01]  /*11bb0*/  VIADD R7, R187.reuse, 0x180 ;  /* 0x00000180bb077836 */ /* 0x040fe20000000000 */
[----:B------:R-:W-:Y:S01]  /*11bc0*/  SEL R3, RZ, 0x4, P2 ;  /* 0x00000004ff037807 */ /* 0x000fe20001000000 */
[----:B------:R-:W-:Y:S01]  /*11bd0*/  VIADD R9, R187, 0x1c0 ;  /* 0x000001c0bb097836 */ /* 0x000fe20000000000 */
[----:B------:R-:W-:-:S02]  /*11be0*/  ISETP.GE.AND P2, PT, R29, R12, PT ;  /* 0x0000000c1d00720c */ /* 0x000fc40003f46270 */
[-C--:B------:R-:W-:Y:S02]  /*11bf0*/  ISETP.GE.AND P3, PT, R31, R12.reuse, PT ;  /* 0x0000000c1f00720c */ /* 0x080fe40003f66270 */
[----:B------:R-:W-:Y:S02]  /*11c00*/  ISETP.GE.AND P4, PT, R7, R12, PT ;  /* 0x0000000c0700720c */ /* 0x000fe40003f86270 */
[----:B------:R-:W-:Y:S01]  /*11c10*/  LOP3.LUT R3, R6, R0, R3, 0xfe, !PT ;  /* 0x0000000006037212 */ /* 0x000fe200078efe03 */
[----:B------:R-:W-:Y:S01]  /*11c20*/  IMAD R0, R215, UR4, RZ ;  /* 0x00000004d7007c24 */ /* 0x000fe2000f8e02ff */
[----:B------:R-:W-:Y:S02]  /*11c30*/  SEL R6, RZ, 0x10, P2 ;  /* 0x00000010ff067807 */ /* 0x000fe40001000000 */
[----:B------:R-:W-:Y:S02]  /*11c40*/  SEL R7, RZ, 0x20, P3 ;  /* 0x00000020ff077807 */ /* 0x000fe40001800000 */
[----:B------:R-:W-:-:S02]  /*11c50*/  SEL R8, RZ, 0x40, P4 ;  /* 0x00000040ff087807 */ /* 0x000fc40002000000 */
[----:B------:R-:W-:Y:S01]  /*11c60*/  LOP3.LUT R11, R7, R3, R6, 0xfe, !PT ;  /* 0x00000003070b7212 */ /* 0x000fe200078efe06 */
[----:B------:R-:W-:Y:S01]  /*11c70*/  IMAD R3, R211, UR5, R0 ;  /* 0x00000005d3037c24 */ /* 0x000fe2000f8e0200 */
[----:B------:R-:W-:Y:S01]  /*11c80*/  ISETP.GE.AND P2, PT, R9, R12, PT ;  /* 0x0000000c0900720c */ /* 0x000fe20003f46270 */
[----:B------:R-:W-:Y:S01]  /*11c90*/  IMAD.WIDE.U32 R6, R211, UR4, R4 ;  /* 0x00000004d3067c25 */ /* 0x000fe2000f8e0004 */
[--C-:B------:R-:W-:Y:S02]  /*11ca0*/  SHF.R.S32.HI R9, RZ, 0x1f, R192.reuse ;  /* 0x0000001fff097819 */ /* 0x100fe400000114c0 */
        /* <DEDUP_REMOVED lines=8> */
[----:B------:R-:W-:Y:S01]  /*11d30*/  MOV R5, R11 ;  /* 0x0000000b00057202 */ /* 0x000fe20000000f00 */
        /* <DEDUP_REMOVED lines=10> */
[C---:B------:R-:W-:Y:S02]  /*11de0*/  LEA R34, P1, R4.reuse, UR4, 0x1 ;  /* 0x0000000404227c11 */ /* 0x040fe4000f8208ff */
[-C--:B------:R-:W-:Y:S02]  /*11df0*/  ISETP.GE.AND P2, PT, R31, R12.reuse, PT ;  /* 0x0000000c1f00720c */ /* 0x080fe40003f46270 */
        /* <DEDUP_REMOVED lines=12> */
.L_x_3742:
[----:B------:R-:W-:Y:S05]  /*11ec0*/  BSYNC B1 ;  /* 0x0000000000017941 */ /* 0x000fea0003800000 */
.L_x_3741:
[----:B------:R-:W-:Y:S05]  /*11ed0*/  @P0 BRA `(.L_x_3737) ;  /* 0x0000000000700947 */ /* 0x000fea0003800000 */
[----:B------:R-:W-:Y:S01]  /*11ee0*/  IADD3 R3, P0, R8, 0x20, RZ ;  /* 0x0000002008037810 */ /* 0x000fe20007f1e0ff */
        /* <DEDUP_REMOVED lines=27> */
.L_x_3737:
[----:B------:R-:W-:Y:S05]  /*120a0*/  BSYNC B0 ;  /* 0x0000000000007941 */ /* 0x000fea0003800000 */
.L_x_3731:
[----:B------:R-:W-:Y:S02]  /*120b0*/  ULDC UR4, c[0x0][0xd14] ;  /* 0x0003450000047ab9 */ /* 0x000fe40000000800 */
[----:B-1----:R-:W-:-:S13]  /*120c0*/  ISETP.GE.AND P0, PT, R27, UR4, PT ;  /* 0x000000041b007c0c */ /* 0x002fda000bf06270 */
[----:B------:R-:W-:Y:S05]  /*120d0*/  @!P0 BRA `(.L_x_3743) ;  /* 0xfffffef000188947 */ /* 0x000fea000383ffff */
[----:B------:R-:W-:Y:S05]  /*120e0*/  BRA `(.L_x_3626) ;  /* 0x00000060007c7947 */ /* 0x000fea0003800000 */
.L_x_3624:
        /* <DEDUP_REMOVED lines=48> */
[----:B------:R-:W-:Y:S02]  /*123f0*/  @P0 LOP3.LUT R4, R4, 0x2, RZ, 0xfc, !PT ;  /* 0x0000000204040812 */ /* 0x000fe400078efcff */
[----:B0-----:R-:W-:-:S04]  /*12400*/  SEL R2, R2, RZ, P0 ;  /* 0x000000ff02027207 */ /* 0x001fc80000000000 */
[----:B------:R-:W-:-:S05]  /*12410*/  IADD3 R2, R3, R2, RZ ;  /* 0x0000000203027210 */ /* 0x000fca0007ffe0ff */
[----:B------:R-:W0:Y:S02]  /*12420*/  SHFL.IDX PT, R5, R2, 0x1f, 0x1f ;  /* 0x03e01f0002057f89 */ /* 0x000e2400000e0000 */
[----:B0-----:R-:W-:-:S04]  /*12430*/  IMAD R5, R5, UR4, RZ ;  /* 0x0000000405057c24 */ /* 0x001fc8000f8e02ff */
[----:B------:R-:W-:Y:S01]  /*12440*/  IMAD.MOV.U32 R6, RZ, RZ, R5 ;  /* 0x000000ffff067224 */ /* 0x000fe200078e0005 */
[----:B-1----:R-:W-:-:S13]  /*12450*/  ISETP.GT.AND P0, PT, R5, UR6, PT ;  /* 0x0000000605007c0c */ /* 0x002fda000bf04270 */
[----:B------:R-:W-:Y:S05]  /*12460*/  @P0 BRA `(.L_x_3744) ;  /* 0x0000000000c00947 */ /* 0x000fea0003800000 */
[----:B------:R-:W-:Y:S01]  /*12470*/  IMAD.MOV.U32 R5, RZ, RZ, R6 ;  /* 0x000000ffff057224 */ /* 0x000fe200078e0006 */
[----:B------:R-:W-:Y:S01]  /*12480*/  ULDC UR5, c[0x0][0xd14] ;  /* 0x0003450000057ab9 */ /* 0x000fe20000000800 */
[----:B------:R-:W-:Y:S01]  /*12490*/  IMAD.MOV.U32 R19, RZ, RZ, RZ ;  /* 0x000000ffff137224 */ /* 0x000fe200078e00ff */
[----:B------:R-:W-:Y:S01]  /*124a0*/  ULDC UR7, c[0x0][0xd14] ;  /* 0x0003450000077ab9 */ /* 0x000fe20000000800 */
[----:B------:R-:W-:-:S05]  /*124b0*/  ULDC UR4, c[0x0][0xd10] ;  /* 0x0003440000047ab9 */ /* 0x000fca0000000800 */
.L_x_3748:
        /* <DEDUP_REMOVED lines=16> */
.L_x_3747:
[----:B------:R-:W-:Y:S05]  /*125c0*/  BSYNC B0 ;  /* 0x0000000000007941 */ /* 0x000fea0003800000 */
.L_x_3746:
        /* <DEDUP_REMOVED lines=26> */
.L_x_3744:
        /* <DEDUP_REMOVED lines=16> */
.L_x_3749:
        /* <DEDUP_REMOVED lines=25> */
.L_x_3745:
[----:B------:R-:W-:Y:S01]  /*12a00*/  IMAD.MOV.U32 R17, RZ, RZ, RZ ;  /* 0x000000ffff117224 */ /* 0x000fe200078e00ff */
[----:B------:R-:W-:Y:S01]  /*12a10*/  MOV R18, RZ ;  /* 0x000000ff00127202 */ /* 0x000fe20000000f00 */
[----:B------:R-:W-:-:S07]  /*12a20*/  IMAD.U32 R16, RZ, RZ, UR6 ;  /* 0x00000006ff107e24 */ /* 0x000fce000f8e00ff */
.L_x_3750:
[----:B------:R-:W0:Y:S01]  /*12a30*/  S2R R0, SR_TID.X ;  /* 0x0000000000007919 */ /* 0x000e220000002100 */
        /* <DEDUP_REMOVED lines=11> */
[----:B------:R0:W-:Y:S03]  /*12af0*/  STL [R1+0x28], RZ ;  /* 0x000028ff01007387 */ /* 0x0001e60000100800 */
[----:B------:R-:W-:Y:S05]  /*12b00*/  @P0 BRA `(.L_x_3751) ;  /* 0x0000005400140947 */ /* 0x000fea0003800000 */
[----:B0-----:R-:W-:Y:S01]  /*12b10*/  IMAD.MOV.U32 R0, RZ, RZ, 0x1 ;  /* 0x00000001ff007424 */ /* 0x001fe200078e00ff */
[----:B------:R-:W-:Y:S01]  /*12b20*/  STL [R1+0x28], RZ ;  /* 0x000028ff01007387 */ /* 0x000fe20000100800 */
[----:B------:R-:W-:Y:S01]  /*12b30*/  ULDC UR4, c[0x0][0xc] ;  /* 0x0000030000047ab9 */ /* 0x000fe20000000800 */
[----:B------:R-:W-:Y:S02]  /*12b40*/  IMAD.MOV.U32 R2, RZ, RZ, 0x1 ;  /* 0x00000001ff027424 */ /* 0x000fe400078e00ff */
[----:B------:R0:W-:Y:S04]  /*12b50*/  STL [R1+0xc], R0 ;  /* 0x00000c0001007387 */ /* 0x0001e80000100800 */
[----:B------:R1:W-:Y:S04]  /*12b60*/  STL [R1+0x4], RZ ;  /* 0x000004ff01007387 */ /* 0x0003e80000100800 */
[----:B------:R1:W-:Y:S01]  /*12b70*/  STL [R1], RZ ;  /* 0x000000ff01007387 */ /* 0x0003e20000100800 */
[----:B0-----:R-:W-:-:S03]  /*12b80*/  IMAD.U32 R0, RZ, RZ, UR4 ;  /* 0x00000004ff007e24 */ /* 0x001fc6000f8e00ff */
[----:B------:R1:W-:Y:S04]  /*12b90*/  STL [R1+0x8], R2 ;  /* 0x0000080201007387 */ /* 0x0003e80000100800 */
[----:B------:R1:W-:Y:S02]  /*12ba0*/  STL [R1+0x38], R0 ;  /* 0x0000380001007387 */ /* 0x0003e40000100800 */
.L_x_3833:
[----:B-1-3--:R-:W0:Y:S02]  /*12bb0*/  LDC.64 R2, c[0x0][0xd60] ;  /* 0x00035800ff027b82 */ /* 0x00ae240000000a00 */
[----:B0-----:R-:W-:-:S05]  /*12bc0*/  IMAD.WIDE R2, R19, 0x4, R2 ;  /* 0x0000000413027825 */ /* 0x001fca00078e0202 */
[----:B--2---:R-:W2:Y:S01]  /*12bd0*/  LDG.E R11, desc[UR54][R2.64] ;  /* 0x00000036020b7981 */ /* 0x004ea2000c1e1900 */
[----:B------:R-:W-:Y:S05]  /*12be0*/  YIELD ;  /* 0x0000000000007946 */ /* 0x000fea0003800000 */
[----:B------:R-:W-:Y:S01]  /*12bf0*/  ULDC.64 UR4, c[0x0][0xb20] ;  /* 0x0002c80000047ab9 */ /* 0x000fe20000000a00 */
[----:B------:R-:W-:Y:S01]  /*12c00*/  IMAD.MOV.U32 R6, RZ, RZ, RZ ;  /* 0x000000ffff067224 */ /* 0x000fe200078e00ff */
[----:B------:R-:W-:Y:S01]  /*12c10*/  ISETP.NE.U32.AND P0, PT, RZ, UR4, PT ;  /* 0x00000004ff007c0c */ /* 0x000fe2000bf05070 */
[----:B------:R-:W-:Y:S01]  /*12c20*/  IMAD.MOV.U32 R4, RZ, RZ, RZ ;  /* 0x000000ffff047224 */ /* 0x000fe200078e00ff */
        /* <DEDUP_REMOVED lines=39> */
[----:B------:R-:W-:-:S06]  /*12ea0*/  IMAD.U32 R0, RZ, RZ, UR4 ;  /* 0x00000004ff007e24 */ /* 0x000fcc000f8e00ff */
        /* <DEDUP_REMOVED lines=9> */
[----:B--2---:R-:W-:-:S07]  /*12f40*/  IADD3 R0, -R8, R0, RZ ;  /* 0x0000000008007210 */ /* 0x004fce0007ffe1ff */
.L_x_3752:
        /* <DEDUP_REMOVED lines=40> */
.L_x_3876:
[----:B------:R-:W-:-:S03]  /*131d0*/  UMOV UR4, 0xffffffff ;  /* 0xffffffff00047882 */ /* 0x000fc60000000000 */
[----:B------:R-:W-:Y:S05]  /*131e0*/  BRA.DIV UR4, `(.L_x_3756) ;  /* 0x0000005a04947947 */ /* 0x000fea000b800000 */
[----:B------:R-:W-:-:S13]  /*131f0*/  ELECT P6, URZ, PT ;  /* 0x00000000003f782f */ /* 0x000fda00038c0000 */
.L_x_3879:
[----:B------:R-:W2:Y:S01]  /*13200*/  LDL R5, [R1+0x28] ;  /* 0x0000280001057983 */ /* 0x000ea20000100800 */
[----:B------:R-:W-:Y:S02]  /*13210*/  MOV R8, 0x400 ;  /* 0x0000040000087802 */ /* 0x000fe40000000f00 */
[----:B--2---:R-:W-:-:S04]  /*13220*/  IADD3 R5, R5, 0x1, RZ ;  /* 0x0000000105057810 */ /* 0x004fc80007ffe0ff */
        /* <DEDUP_REMOVED lines=8> */
.L_x_3880:
        /* <DEDUP_REMOVED lines=8> */
.L_x_3881:
        /* <DEDUP_REMOVED lines=11> */
.L_x_3761:
[----:B-1----:R-:W2:Y:S01]  /*133e0*/  LDL R8, [R1+0x4] ;  /* 0x0000040001087983 */ /* 0x002ea20000100800 */
[----:B------:R-:W-:Y:S01]  /*133f0*/  R2UR UR9, R6 ;  /* 0x00000000060972ca */ /* 0x000fe200000e0000 */
[----:B------:R-:W-:Y:S01]  /*13400*/  ULDC.64 UR6, c[0x0][0x198] ;  /* 0x0000660000067ab9 */ /* 0x000fe20000000a00 */
[----:B------:R-:W-:Y:S01]  /*13410*/  R2UR UR12, R3 ;  /* 0x00000000030c72ca */ /* 0x000fe200000e0000 */
[----:B------:R-:W-:Y:S01]  /*13420*/  UIADD3 UR4, UP0, UR6, 0x570, URZ ;  /* 0x0000057006047890 */ /* 0x000fe2000ff1e03f */
[----:B------:R-:W-:Y:S01]  /*13430*/  R2UR UR13, R2 ;  /* 0x00000000020d72ca */ /* 0x000fe200000e0000 */
[----:B------:R-:W-:Y:S01]  /*13440*/  UMOV UR10, URZ ;  /* 0x0000003f000a7c82 */ /* 0x000fe20008000000 */
[----:B------:R-:W-:Y:S01]  /*13450*/  UMOV UR6, 0x0 ;  /* 0x0000000000067882 */ /* 0x000fe20000000000 */
[----:B------:R-:W-:-:S03]  /*13460*/  UIADD3.X UR5, URZ, UR7, URZ, UP0, !UPT ;  /* 0x000000073f057290 */ /* 0x000fc600087fe43f */
[----:B------:R-:W-:-:S03]  /*13470*/  UMOV UR7, 0x12f00000 ;  /* 0x12f0000000077882 */ /* 0x000fc60000000000 */
        /* <DEDUP_REMOVED lines=10> */
.L_x_3882:
        /* <DEDUP_REMOVED lines=8> */
.L_x_3763:
[----:B01----:R-:W2:Y:S01]  /*135a0*/  LDL R9, [R1+0x4] ;  /* 0x0000040001097983 */ /* 0x003ea20000100800 */
[----:B------:R-:W-:Y:S01]  /*135b0*/  R2UR UR9, R6 ;  /* 0x00000000060972ca */ /* 0x000fe200000e0000 */
[----:B------:R-:W-:Y:S01]  /*135c0*/  ULDC.64 UR24, c[0x0][0x198] ;  /* 0x0000660000187ab9 */ /* 0x000fe20000000a00 */
        /* <DEDUP_REMOVED lines=8> */
[----:B------:R-:W-:Y:S01]  /*13650*/  UMOV UR16, 0x40 ;  /* 0x0000004000107882 */ /* 0x000fe20000000000 */
[----:B------:R-:W-:-:S02]  /*13660*/  UMOV UR18, 0x80 ;  /* 0x0000008000127882 */ /* 0x000fc40000000000 */
[----:B------:R-:W-:Y:S01]  /*13670*/  UIADD3 UR9, UR9, 0x388b0, URZ ;  /* 0x000388b009097890 */ /* 0x000fe2000fffe03f */
        /* <DEDUP_REMOVED lines=38> */
.L_x_3759:
[----:B------:R-:W-:Y:S05]  /*138e0*/  BSYNC B1 ;  /* 0x0000000000017941 */ /* 0x000fea0003800000 */
.L_x_3758:
[----:B0-----:R-:W2:Y:S04]  /*138f0*/  LDL.LU R6, [R1+0x4] ;  /* 0x0000040001067983 */ /* 0x001ea80000300800 */
[----:B------:R-:W3:Y:S01]  /*13900*/  LDL.LU R9, [R1+0xc] ;  /* 0x00000c0001097983 */ /* 0x000ee20000300800 */
[----:B------:R-:W-:Y:S01]  /*13910*/  PLOP3.LUT P2, PT, PT, PT, PT, 0x8, 0x0 ;  /* 0x000000000000781c */ /* 0x000fe20003f4e170 */
[----:B--2---:R-:W-:-:S05]  /*13920*/  VIADD R6, R6, 0x1 ;  /* 0x0000000106067836 */ /* 0x004fca0000000000 */
[----:B------:R-:W-:-:S04]  /*13930*/  ISETP.NE.AND P0, PT, R6, 0x2, PT ;  /* 0x000000020600780c */ /* 0x000fc80003f05270 */
[----:B------:R-:W-:-:S04]  /*13940*/  SEL R8, RZ, 0x1, P0 ;  /* 0x00000001ff087807 */ /* 0x000fc80000000000 */
[----:B---3--:R-:W-:Y:S02]  /*13950*/  LOP3.LUT R9, R9, R8, RZ, 0x3c, !PT ;  /* 0x0000000809097212 */ /* 0x008fe400078e3cff */
[----:B------:R-:W-:Y:S01]  /*13960*/  SEL R8, R6, RZ, P0 ;  /* 0x000000ff06087207 */ /* 0x000fe20000000000 */
[----:B------:R-:W-:Y:S02]  /*13970*/  VIADD R6, R0, 0xfffffffe ;  /* 0xfffffffe00067836 */ /* 0x000fe40000000000 */
[----:B------:R1:W-:Y:S03]  /*13980*/  STL [R1+0xc], R9 ;  /* 0x00000c0901007387 */ /* 0x0003e60000100800 */
[----:B------:R-:W-:Y:S01]  /*13990*/  ISETP.GE.AND P0, PT, R6, R4, PT ;  /* 0x000000040600720c */ /* 0x000fe20003f06270 */
[----:B------:R1:W-:-:S12]  /*139a0*/  STL [R1+0x4], R8 ;  /* 0x0000040801007387 */ /* 0x0003d80000100800 */
[----:B-1----:R-:W-:Y:S05]  /*139b0*/  @!P0 BRA `(.L_x_3754) ;  /* 0x0000000400cc8947 */ /* 0x002fea0003800000 */
[C---:B-----5:R-:W-:Y:S01]  /*139c0*/  LEA R6, R0.reuse, R7, 0x6 ;  /* 0x0000000700067211 */ /* 0x060fe200078e30ff */
[----:B------:R-:W-:-:S04]  /*139d0*/  VIADD R0, R0, 0xffffffff ;  /* 0xffffffff00007836 */ /* 0x000fc80000000000 */
[----:B------:R-:W-:-:S07]  /*139e0*/  VIADD R6, R6, 0xffffff80 ;  /* 0xffffff8006067836 */ /* 0x000fce0000000000 */
.L_x_3770:
        /* <DEDUP_REMOVED lines=9> */
.L_x_3883:
        /* <DEDUP_REMOVED lines=11> */
.L_x_3767:
[----:B-1----:R-:W2:Y:S01]  /*13b30*/  LDL R9, [R1+0x4] ;  /* 0x0000040001097983 */ /* 0x002ea20000100800 */
        /* <DEDUP_REMOVED lines=8> */
[----:B------:R-:W-:Y:S02]  /*13bc0*/  UMOV UR6, 0x0 ;  /* 0x0000000000067882 */ /* 0x000fe40000000000 */
[----:B------:R-:W-:-:S03]  /*13bd0*/  UMOV UR7, 0x12f00000 ;  /* 0x12f0000000077882 */ /* 0x000fc60000000000 */
[----:B------:R-:W-:Y:S01]  /*13be0*/  UIADD3 UR9, UR9, 0x38890, URZ ;  /* 0x0003889009097890 */ /* 0x000fe2000fffe03f */
[----:B--2---:R-:W-:-:S05]  /*13bf0*/  IMAD R9, R9, 0x2000, R5 ;  /* 0x0000200009097824 */ /* 0x004fca00078e0205 */
[----:B------:R-:W-:-:S13]  /*13c00*/  R2UR UR8, R9 ;  /* 0x00000000090872ca */ /* 0x000fda00000e0000 */
[----:B------:R-:W-:-:S09]  /*13c10*/  UIADD3 UR8, UR8, 0x22400, URZ ;  /* 0x0002240008087890 */ /* 0x000fd2000fffe03f */
[----:B------:R1:W-:Y:S01]  /*13c20*/  UTMALDG.4D [UR8], [UR4], desc[UR6] ;  /* 0x00000608040075b4 */ /* 0x0003e20008019000 */
[----:B------:R-:W2:Y:S02]  /*13c30*/  SYNCS.PHASECHK.TRANS64.TRYWAIT P1, [R7+URZ+0x388c0], R8 ;  /* 0x0388c008070075a7 */ /* 0x000ea4000802017f */
[----:B-12---:R-:W-:Y:S05]  /*13c40*/  @!P1 BRA `(.L_x_3768) ;  /* 0x00000050006c9947 */ /* 0x006fea0003800000 */
.L_x_3884:
        /* <DEDUP_REMOVED lines=8> */
.L_x_3769:
        /* <DEDUP_REMOVED lines=52> */
.L_x_3765:
[----:B------:R-:W-:Y:S05]  /*14010*/  BSYNC B1 ;  /* 0x0000000000017941 */ /* 0x000fea0003800000 */
.L_x_3764:
[----:B------:R-:W2:Y:S04]  /*14020*/  LDL.LU R7, [R1+0x4] ;  /* 0x0000040001077983 */ /* 0x000ea80000300800 */
[----:B------:R-:W3:Y:S01]  /*14030*/  LDL.LU R9, [R1+0xc] ;  /* 0x00000c0001097983 */ /* 0x000ee20000300800 */
[----:B------:R-:W-:Y:S02]  /*14040*/  VIADD R0, R0, 0xffffffff ;  /* 0xffffffff00007836 */ /* 0x000fe40000000000 */
[----:B------:R-:W-:Y:S02]  /*14050*/  VIADD R6, R6, 0xffffffc0 ;  /* 0xffffffc006067836 */ /* 0x000fe40000000000 */
[----:B--2---:R-:W-:-:S05]  /*14060*/  VIADD R7, R7, 0x1 ;  /* 0x0000000107077836 */ /* 0x004fca0000000000 */
[----:B------:R-:W-:-:S04]  /*14070*/  ISETP.NE.AND P0, PT, R7, 0x2, PT ;  /* 0x000000020700780c */ /* 0x000fc80003f05270 */
[----:B------:R-:W-:Y:S02]  /*14080*/  SEL R8, RZ, 0x1, P0 ;  /* 0x00000001ff087807 */ /* 0x000fe40000000000 */
[----:B------:R-:W-:Y:S02]  /*14090*/  SEL R7, R7, RZ, P0 ;  /* 0x000000ff07077207 */ /* 0x000fe40000000000 */
[----:B---3--:R-:W-:Y:S02]  /*140a0*/  LOP3.LUT R9, R9, R8, RZ, 0x3c, !PT ;  /* 0x0000000809097212 */ /* 0x008fe400078e3cff */
[----:B------:R-:W-:-:S03]  /*140b0*/  ISETP.GT.AND P0, PT, R0, R4, PT ;  /* 0x000000040000720c */ /* 0x000fc60003f04270 */
[----:B------:R1:W-:Y:S04]  /*140c0*/  STL [R1+0xc], R9 ;  /* 0x00000c0901007387 */ /* 0x0003e80000100800 */
[----:B------:R1:W-:Y:S06]  /*140d0*/  STL [R1+0x4], R7 ;  /* 0x0000040701007387 */ /* 0x0003ec0000100800 */
[----:B------:R-:W-:Y:S05]  /*140e0*/  @P0 BRA `(.L_x_3770) ;  /* 0xfffffff800400947 */ /* 0x000fea000383ffff */
.L_x_3754:
[----:B------:R-:W-:Y:S05]  /*140f0*/  BSYNC B0 ;  /* 0x0000000000007941 */ /* 0x000fea0003800000 */
.L_x_3753:
[----:B-1---5:R-:W2:Y:S01]  /*14100*/  LDL R7, [R1+0x2c] ;  /* 0x00002c0001077983 */ /* 0x022ea20000100800 */
        /* <DEDUP_REMOVED lines=9> */
[----:B------:R-:W2:Y:S01]  /*141a0*/  LDL R7, [R1+0x38] ;  /* 0x0000380001077983 */ /* 0x000ea20000100800 */
[----:B------:R-:W-:Y:S01]  /*141b0*/  VOTEU.ANY UR4, UPT, PT ;  /* 0x0000000000047886 */ /* 0x000fe200038e0100 */
[----:B0-----:R-:W0:Y:S01]  /*141c0*/  LDC.64 R2, c[0x0][0xd38] ;  /* 0x00034e00ff027b82 */ /* 0x001e220000000a00 */
[----:B------:R-:W1:Y:S08]  /*141d0*/  FLO.U32 R0, UR4 ;  /* 0x0000000400007d00 */ /* 0x000e7000080e0000 */
[----:B------:R-:W0:Y:S01]  /*141e0*/  POPC R5, UR4 ;  /* 0x0000000400057d09 */ /* 0x000e220008000000 */
[----:B--2---:R-:W-:-:S02]  /*141f0*/  R2UR UR5, R7 ;  /* 0x00000000070572ca */ /* 0x004fc400000e0000 */
[----:B------:R-:W1:Y:S02]  /*14200*/  S2R R7, SR_LANEID ;  /* 0x0000000000077919 */ /* 0x000e640000000000 */
[----:B-1----:R-:W-:-:S13]  /*14210*/  ISETP.EQ.U32.AND P0, PT, R0, R7, PT ;  /* 0x000000070000720c */ /* 0x002fda0003f02070 */
[----:B0-----:R-:W2:Y:S01]  /*14220*/  @P0 ATOMG.E.ADD.STRONG.GPU PT, R3, desc[UR54][R2.64], R5 ;  /* 0x00000005020309a8 */ /* 0x001ea200081ee1f6 */
[----:B------:R-:W0:Y:S02]  /*14230*/  S2R R4, SR_LTMASK ;  /* 0x0000000000047919 */ /* 0x000e240000003900 */
[----:B0-----:R-:W-:-:S04]  /*14240*/  LOP3.LUT R4, R4, UR4, RZ, 0xc0, !PT ;  /* 0x0000000404047c12 */ /* 0x001fc8000f8ec0ff */
[----:B------:R-:W0:Y:S01]  /*14250*/  POPC R7, R4 ;  /* 0x0000000400077309 */ /* 0x000e220000000000 */
[----:B--2---:R-:W0:Y:S02]  /*14260*/  SHFL.IDX PT, R0, R3, R0, 0x1f ;  /* 0x00001f0003007589 */ /* 0x004e2400000e0000 */
[----:B0-----:R-:W-:Y:S01]  /*14270*/  IADD3 R16, R0, UR5, R7 ;  /* 0x0000000500107c10 */ /* 0x001fe2000fffe007 */
[----:B------:R-:W-:Y:S06]  /*14280*/  BRA `(.L_x_3773) ;  /* 0x0000003000bc7947 */ /* 0x000fec0003800000 */
.L_x_3772:
        /* <DEDUP_REMOVED lines=23> */
.L_x_3774:
        /* <DEDUP_REMOVED lines=9> */
[----:B------:R-:W-:Y:S01]  /*14490*/  MOV R4, UR6 ;  /* 0x0000000600047c02 */ /* 0x000fe20008000f00 */
[----:B------:R-:W-:Y:S02]  /*144a0*/  IMAD.U32 R5, RZ, RZ, UR7 ;  /* 0x00000007ff057e24 */ /* 0x000fe4000f8e00ff */
[----:B------:R-:W-:Y:S02]  /*144b0*/  IMAD.U32 R6, RZ, RZ, UR8 ;  /* 0x00000008ff067e24 */ /* 0x000fe4000f8e00ff */
[----:B------:R-:W-:-:S02]  /*144c0*/  IMAD.U32 R7, RZ, RZ, UR9 ;  /* 0x00000009ff077e24 */ /* 0x000fc4000f8e00ff */
[----:B------:R-:W-:Y:S02]  /*144d0*/  IMAD.U32 R10, RZ, RZ, UR4 ;  /* 0x00000004ff0a7e24 */ /* 0x000fe4000f8e00ff */
[----:B------:R-:W-:Y:S02]  /*144e0*/  IMAD.U32 R11, RZ, RZ, UR5 ;  /* 0x00000005ff0b7e24 */ /* 0x000fe4000f8e00ff */
[----:B------:R-:W-:Y:S02]  /*144f0*/  IMAD.MOV.U32 R8, RZ, RZ, 0x70 ;  /* 0x00000070ff087424 */ /* 0x000fe400078e00ff */
[----:B------:R-:W-:Y:S02]  /*14500*/  IMAD.MOV.U32 R12, RZ, RZ, 0x1 ;  /* 0x00000001ff0c7424 */ /* 0x000fe400078e00ff */
[----:B0-----:R-:W-:-:S07]  /*14510*/  IMAD.MOV.U32 R13, RZ, RZ, RZ ;  /* 0x000000ffff0d7224 */ /* 0x001fce00078e00ff */
[----:B------:R-:W-:-:S07]  /*14520*/  LEPC R20, `(.L_x_3776) ;  /* 0x000000001014794e */ /* 0x000fce0000000000 */
[----:B-1----:R-:W-:Y:S05]  /*14530*/  CALL.ABS.NOINC R2 ;  /* 0x0000000002007343 */ /* 0x002fea0003c00000 */
.L_x_3776:
[----:B------:R-:W-:Y:S01]  /*14540*/  MOV R2, 0x0 ;  /* 0x0000000000027802 */ /* 0x000fe20000000f00 */
[----:B------:R-:W-:Y:S01]  /*14550*/  ULDC.64 UR4, c[0x4][0x108] ;  /* 0x0100420000047ab9 */ /* 0x000fe20000000a00 */
[----:B------:R-:W-:Y:S01]  /*14560*/  ULDC.64 UR6, c[0x4][0x110] ;  /* 0x0100440000067ab9 */ /* 0x000fe20000000a00 */
[----:B------:R-:W-:Y:S01]  /*14570*/  ULDC.64 UR8, c[0x4][0x48] ;  /* 0x0100120000087ab9 */ /* 0x000fe20000000a00 */
[----:B------:R-:W-:Y:S01]  /*14580*/  IMAD.U32 R4, RZ, RZ, UR4 ;  /* 0x00000004ff047e24 */ /* 0x000fe2000f8e00ff */
[----:B------:R-:W-:Y:S01]  /*14590*/  MOV R6, UR6 ;  /* 0x0000000600067c02 */ /* 0x000fe20008000f00 */
[----:B------:R-:W0:Y:S01]  /*145a0*/  LDC.64 R2, c[0x4][R2] ;  /* 0x0100000002027b82 */ /* 0x000e220000000a00 */
        /* <DEDUP_REMOVED lines=8> */
[----:B0-----:R-:W-:Y:S05]  /*14630*/  CALL.ABS.NOINC R2 ;  /* 0x0000000002007343 */ /* 0x001fea0003c00000 */
.L_x_3775:
[----:B------:R-:W2:Y:S01]  /*14640*/  LDL.LU R2, [R1+0x20] ;  /* 0x0000200001027983 */ /* 0x000ea20000300800 */
[----:B------:R-:W-:-:S03]  /*14650*/  ULDC.64 UR4, c[0x0][0xaf0] ;  /* 0x0002bc0000047ab9 */ /* 0x000fc60000000a00 */
[----:B------:R-:W3:Y:S04]  /*14660*/  LDL.LU R0, [R1+0x24] ;  /* 0x0000240001007983 */ /* 0x000ee80000300800 */
[----:B------:R-:W4:Y:S04]  /*14670*/  LDL.LU R4, [R1+0x34] ;  /* 0x0000340001047983 */ /* 0x000f280000300800 */
[----:B------:R-:W4:Y:S01]  /*14680*/  LDL.LU R5, [R1+0x18] ;  /* 0x0000180001057983 */ /* 0x000f220000300800 */
[----:B------:R-:W-:-:S04]  /*14690*/  ISETP.NE.U32.AND P0, PT, RZ, UR4, PT ;  /* 0x00000004ff007c0c */ /* 0x000fc8000bf05070 */
[----:B------:R-:W-:Y:S01]  /*146a0*/  ISETP.NE.AND.EX P0, PT, RZ, UR5, PT, P0 ;  /* 0x00000005ff007c0c */ /* 0x000fe2000bf05300 */
[----:B------:R-:W0:Y:S01]  /*146b0*/  S2R R6, SR_TID.X ;  /* 0x0000000000067919 */ /* 0x000e220000002100 */
[----:B------:R-:W-:Y:S01]  /*146c0*/  ULDC.64 UR6, c[0x0][0x198] ;  /* 0x0000660000067ab9 */ /* 0x000fe20000000a00 */
        /* <DEDUP_REMOVED lines=14> */
[----:B0-----:R-:W0:Y:S02]  /*147b0*/  LDC R2, c[0x0][0x428] ;  /* 0x00010a00ff027b82 */ /* 0x001e240000000800 */
[----:B0-----:R-:W-:-:S13]  /*147c0*/  ISETP.NE.AND P0, PT, R2, 0x1, PT ;  /* 0x000000010200780c */ /* 0x001fda0003f05270 */
[----:B------:R-:W0:Y:S08]  /*147d0*/  @P0 LDC R3, c[0x0][0x42c] ;  /* 0x00010b00ff030b82 */ /* 0x000e300000000800 */
[----:B------:R-:W1:Y:S01]  /*147e0*/  @P0 LDC R2, c[0x0][0x430] ;  /* 0x00010c00ff020b82 */ /* 0x000e620000000800 */
[----:B0-----:R-:W-:-:S05]  /*147f0*/  @P0 IMAD.HI.U32 R3, R18, R3, RZ ;  /* 0x0000000312030227 */ /* 0x001fca00078e00ff */
[----:B-1----:R-:W-:Y:S02]  /*14800*/  @P0 SHF.R.U32.HI R4, RZ, R2, R3 ;  /* 0x00000002ff040219 */ /* 0x002fe40000011603 */
[----:B------:R-:W-:-:S04]  /*14810*/  ISETP.NE.U32.AND P0, PT, RZ, UR4, PT ;  /* 0x00000004ff007c0c */ /* 0x000fc8000bf05070 */
[----:B------:R-:W-:-:S04]  /*14820*/  ISETP.NE.AND.EX P0, PT, RZ, UR5, PT, P0 ;  /* 0x00000005ff007c0c */ /* 0x000fc8000bf05300 */
[----:B------:R-:W-:-:S09]  /*14830*/  SEL R5, R5, RZ, !P0 ;  /* 0x000000ff05057207 */ /* 0x000fd20004000000 */
.L_x_3777:
        /* <DEDUP_REMOVED lines=17> */
.L_x_3887:
[----:B------:R-:W2:Y:S01]  /*14950*/  LDL R7, [R1+0x1c] ;  /* 0x00001c0001077983 */ /* 0x000ea20000100800 */
[----:B------:R-:W-:Y:S01]  /*14960*/  UMOV UR4, 0xffffffff ;  /* 0xffffffff00047882 */ /* 0x000fe20000000000 */
[----:B------:R-:W-:Y:S01]  /*14970*/  SHF.R.S32.HI R8, RZ, 0x1f, R0 ;  /* 0x0000001fff087819 */ /* 0x000fe20000011400 */
[----:B--2---:R-:W-:Y:S01]  /*14980*/  VIADD R7, R7, 0xffffffff ;  /* 0xffffffff07077836 */ /* 0x004fe20000000000 */
[----:B------:R-:W-:Y:S06]  /*14990*/  BRA.DIV UR4, `(.L_x_3779) ;  /* 0x0000004604607947 */ /* 0x000fec000b800000 */
[----:B------:R-:W-:-:S13]  /*149a0*/  ELECT P6, URZ, PT ;  /* 0x00000000003f782f */ /* 0x000fda00038c0000 */
.L_x_3890:
[----:B------:R-:W-:Y:S05]  /*149b0*/  @!P6 BRA `(.L_x_3780) ;  /* 0x00000004000ce947 */ /* 0x000fea0003800000 */
[----:B------:R0:W-:Y:S01]  /*149c0*/  STL [R1+0x30], R7 ;  /* 0x0000300701007387 */ /* 0x0001e20000100800 */
[----:B------:R-:W-:-:S04]  /*149d0*/  ISETP.NE.U32.AND P0, PT, R2, RZ, PT ;  /* 0x000000ff0200720c */ /* 0x000fc80003f05070 */
[----:B------:R-:W-:-:S13]  /*149e0*/  ISETP.NE.AND.EX P0, PT, R3, RZ, PT, P0 ;  /* 0x000000ff0300720c */ /* 0x000fda0003f05300 */
[----:B0-----:R-:W-:Y:S05]  /*149f0*/  @!P0 BRA `(.L_x_3781) ;  /* 0x00000000004c8947 */ /* 0x001fea0003800000 */
[----:B------:R-:W0:Y:S01]  /*14a00*/  LDC R12, c[0x0][0x41c] ;  /* 0x00010700ff0c7b82 */ /* 0x000e220000000800 */
[----:B------:R-:W-:Y:S01]  /*14a10*/  MOV R6, R7 ;  /* 0x0000000700067202 */ /* 0x000fe20000000f00 */
[----:B------:R-:W-:Y:S01]  /*14a20*/  ULDC.64 UR4, c[0x0][0x408] ;  /* 0x0001020000047ab9 */ /* 0x000fe20000000a00 */
[----:B0-----:R-:W-:-:S13]  /*14a30*/  ISETP.NE.AND P0, PT, R12, 0x1, PT ;  /* 0x000000010c00780c */ /* 0x001fda0003f05270 */
[----:B------:R-:W0:Y:S02]  /*14a40*/  @P0 LDC.64 R10, c[0x0][0x420] ;  /* 0x00010800ff0a0b82 */ /* 0x000e240000000a00 */
[----:B0-----:R-:W-:-:S05]  /*14a50*/  @P0 IMAD.HI.U32 R10, R7, R10, RZ ;  /* 0x0000000a070a0227 */ /* 0x001fca00078e00ff */
[----:B------:R-:W-:-:S05]  /*14a60*/  @P0 SHF.R.U32.HI R6, RZ, R11, R10 ;  /* 0x0000000bff060219 */ /* 0x000fca000001160a */
[--C-:B------:R-:W-:Y:S02]  /*14a70*/  IMAD.MOV R9, RZ, RZ, -R6.reuse ;  /* 0x000000ffff097224 */ /* 0x100fe400078e0a06 */
[----:B------:R-:W-:Y:S02]  /*14a80*/  IMAD.MOV.U32 R10, RZ, RZ, R6 ;  /* 0x000000ffff0a7224 */ /* 0x000fe400078e0006 */
        /* <DEDUP_REMOVED lines=10> */
.L_x_3781:
        /* <DEDUP_REMOVED lines=9> */
.L_x_3891:
        /* <DEDUP_REMOVED lines=11> */
.L_x_3783:
[----:B------:R-:W2:Y:S04]  /*14c70*/  LDL R11, [R1] ;  /* 0x00000000010b7983 */ /* 0x000ea80000100800 */
[----:B------:R-:W3:Y:S04]  /*14c80*/  LDL R14, [R1+0x30] ;  /* 0x00003000010e7983 */ /* 0x000ee80000100800 */
[----:B0-----:R-:W4:Y:S01]  /*14c90*/  LDL R10, [R1+0x10] ;  /* 0x00001000010a7983 */ /* 0x001f220000100800 */
[----:B------:R-:W0:Y:S01]  /*14ca0*/  S2R R13, SR_CgaCtaId ;  /* 0x00000000000d7919 */ /* 0x000e220000008800 */
[----:B------:R-:W-:-:S02]  /*14cb0*/  MOV R12, 0x400 ;  /* 0x00000400000c7802 */ /* 0x000fc40000000f00 */
[----:B------:R-:W-:Y:S01]  /*14cc0*/  R2UR UR9, R9 ;  /* 0x00000000090972ca */ /* 0x000fe200000e0000 */
[----:B------:R-:W-:Y:S01]  /*14cd0*/  ULDC.64 UR14, c[0x0][0x198] ;  /* 0x00006600000e7ab9 */ /* 0x000fe20000000a00 */
[----:B------:R-:W-:Y:S01]  /*14ce0*/  R2UR UR12, R4 ;  /* 0x00000000040c72ca */ /* 0x000fe200000e0000 */
[----:B------:R-:W-:Y:S01]  /*14cf0*/  UIADD3 UR6, UP0, UR14, 0x370, URZ ;  /* 0x000003700e067890 */ /* 0x000fe2000ff1e03f */
[----:B-----5:R-:W-:Y:S02]  /*14d00*/  R2UR UR13, R6 ;  /* 0x00000000060d72ca */ /* 0x020fe400000e0000 */
[----:B0-----:R-:W-:-:S07]  /*14d10*/  LEA R12, R13, R12, 0x18 ;  /* 0x0000000c0d0c7211 */ /* 0x001fce00078ec0ff */
[----:B------:R-:W-:Y:S02]  /*14d20*/  UIADD3 UR9, UR9, 0x38830, URZ ;  /* 0x0003883009097890 */ /* 0x000fe4000fffe03f */
[----:B------:R-:W-:Y:S01]  /*14d30*/  UIADD3.X UR7, URZ, UR15, URZ, UP0, !UPT ;  /* 0x0000000f3f077290 */ /* 0x000fe200087fe43f */
        /* <DEDUP_REMOVED lines=11> */
.L_x_3780:
        /* <DEDUP_REMOVED lines=9> */
[----:B------:R-:W-:Y:S01]  /*14e80*/  ULDC.64 UR20, c[0x0][0x198] ;  /* 0x0000660000147ab9 */ /* 0x000fe20000000a00 */
[----:B------:R-:W-:Y:S01]  /*14e90*/  R2UR UR11, R17 ;  /* 0x00000000110b72ca */ /* 0x000fe200000e0000 */
[----:B------:R-:W-:Y:S01]  /*14ea0*/  UIADD3 UR14, UP0, UR20, 0x270, URZ ;  /* 0x00000270140e7890 */ /* 0x000fe2000ff1e03f */
[----:B------:R-:W-:Y:S01]  /*14eb0*/  R2UR UR12, R18 ;  /* 0x00000000120c72ca */ /* 0x000fe200000e0000 */
[----:B------:R-:W-:Y:S01]  /*14ec0*/  UMOV UR6, 0x0 ;  /* 0x0000000000067882 */ /* 0x000fe20000000000 */
[----:B------:R-:W-:Y:S01]  /*14ed0*/  R2UR UR13, R5 ;  /* 0x00000000050d72ca */ /* 0x000fe200000e0000 */
[----:B------:R-:W-:Y:S01]  /*14ee0*/  UIADD3.X UR15, URZ, UR21, URZ, UP0, !UPT ;  /* 0x000000153f0f7290 */ /* 0x000fe200087fe43f */
[----:B------:R-:W-:Y:S01]  /*14ef0*/  IMAD.MOV.U32 R5, RZ, RZ, 0x2000 ;  /* 0x00002000ff057424 */ /* 0x000fe200078e00ff */
[----:B------:R-:W-:Y:S01]  /*14f00*/  UIADD3 UR4, UP0, UR20, 0x770, URZ ;  /* 0x0000077014047890 */ /* 0x000fe2000ff1e03f */
[----:B------:R-:W-:Y:S01]  /*14f10*/  MOV R10, UR55 ;  /* 0x00000037000a7c02 */ /* 0x000fe20008000f00 */
[----:B------:R-:W-:Y:S01]  /*14f20*/  UMOV UR7, 0x12f00000 ;  /* 0x12f0000000077882 */ /* 0x000fe20000000000 */
[----:B------:R-:W-:Y:S01]  /*14f30*/  UMOV UR10, URZ ;  /* 0x0000003f000a7c82 */ /* 0x000fe20008000000 */
[----:B------:R-:W-:Y:S01]  /*14f40*/  UIADD3 UR8, UR16, 0x20400, URZ ;  /* 0x0002040010087890 */ /* 0x000fe2000fffe03f */
[----:B------:R0:W-:Y:S01]  /*14f50*/  SYNCS.ARRIVE.TRANS64 RZ, [R11+URZ+0x38800], R5 ;  /* 0x038800050bff79a7 */ /* 0x0001e2000800003f */
[----:B------:R-:W-:Y:S01]  /*14f60*/  UIADD3 UR9, UR16, 0x38800, URZ ;  /* 0x0003880010097890 */ /* 0x000fe2000fffe03f */
[----:B------:R-:W-:Y:S01]  /*14f70*/  MOV R9, UR54 ;  /* 0x0000003600097c02 */ /* 0x000fe20008000f00 */
[----:B------:R-:W-:Y:S01]  /*14f80*/  UIADD3.X UR5, URZ, UR21, URZ, UP0, !UPT ;  /* 0x000000153f057290 */ /* 0x000fe200087fe43f */
[----:B------:R-:W-:Y:S01]  /*14f90*/  R2UR UR55, R10 ;  /* 0x000000000a3772ca */ /* 0x000fe200000e0000 */
[----:B------:R-:W-:Y:S01]  /*14fa0*/  UIADD3 UR48, UR16, 0x28400, URZ ;  /* 0x0002840010307890 */ /* 0x000fe2000fffe03f */
[----:B------:R-:W-:Y:S01]  /*14fb0*/  R2UR UR54, R9 ;  /* 0x00000000093672ca */ /* 0x000fe200000e0000 */
[----:B------:R-:W-:Y:S01]  /*14fc0*/  UMOV UR50, 0xc0 ;  /* 0x000000c000327882 */ /* 0x000fe20000000000 */
[----:B------:R-:W-:Y:S01]  /*14fd0*/  UMOV UR51, UR11 ;  /* 0x0000000b00337c82 */ /* 0x000fe20008000000 */
[----:B------:R-:W-:Y:S01]  /*14fe0*/  UMOV UR52, UR12 ;  /* 0x0000000c00347c82 */ /* 0x000fe20008000000 */
[----:B------:R1:W-:Y:S01]  /*14ff0*/  UTMALDG.4D [UR8], [UR14], desc[UR6] ;  /* 0x000006080e0075b4 */ /* 0x0003e20008019000 */
[----:B0-----:R-:W-:Y:S01]  /*15000*/  IMAD.MOV.U32 R5, RZ, RZ, 0x10000 ;  /* 0x00010000ff057424 */ /* 0x001fe200078e00ff */
[----:B------:R-:W-:Y:S01]  /*15010*/  UMOV UR53, UR13 ;  /* 0x0000000d00357c82 */ /* 0x000fe20008000000 */
[----:B------:R-:W-:-:S02]  /*15020*/  UIADD3 UR56, UR16, 0x2a400, URZ ;  /* 0x0002a40010387890 */ /* 0x000fc4000fffe03f */
[----:B------:R-:W-:Y:S01]  /*15030*/  UIADD3 UR40, UR16, 0x2e400, URZ ;  /* 0x0002e40010287890 */ /* 0x000fe2000fffe03f */
[----:B------:R0:W-:Y:S01]  /*15040*/  SYNCS.ARRIVE.TRANS64 RZ, [R11+URZ+0x38810], R5 ;  /* 0x038810050bff79a7 */ /* 0x0001e2000800003f */
[----:B------:R-:W-:Y:S02]  /*15050*/  UIADD3 UR32, UR16, 0x30400, URZ ;  /* 0x0003040010207890 */ /* 0x000fe4000fffe03f */
[----:B------:R-:W-:Y:S01]  /*15060*/  UIADD3 UR24, UR16, 0x32400, URZ ;  /* 0x0003240010187890 */ /* 0x000fe2000fffe03f */
[----:B------:R-:W-:Y:S01]  /*15070*/  UMOV UR58, 0x80 ;  /* 0x00000080003a7882 */ /* 0x000fe20000000000 */
[----:B------:R-:W-:Y:S01]  /*15080*/  UMOV UR59, UR11 ;  /* 0x0000000b003b7c82 */ /* 0x000fe20008000000 */
[----:B------:R-:W-:Y:S01]  /*15090*/  UMOV UR60, UR12 ;  /* 0x0000000c003c7c82 */ /* 0x000fe20008000000 */
[----:B------:R-:W-:Y:S01]  /*150a0*/  UMOV UR61, UR13 ;  /* 0x0000000d003d7c82 */ /* 0x000fe20008000000 */
[----:B------:R-:W-:Y:S01]  /*150b0*/  UMOV UR42, 0x100 ;  /* 0x00000100002a7882 */ /* 0x000fe20000000000 */
[----:B0-----:R-:W-:Y:S01]  /*150c0*/  MOV R5, UR50 ;  /* 0x0000003200057c02 */ /* 0x001fe20008000f00 */
        /* <DEDUP_REMOVED lines=9> */
[----:B-1----:R-:W-:-:S02]  /*15160*/  UIADD3 UR8, UR16, 0x26400, URZ ;  /* 0x0002640010087890 */ /* 0x002fc4000fffe03f */
[----:B------:R-:W-:Y:S01]  /*15170*/  UIADD3 UR9, UR16, 0x38810, URZ ;  /* 0x0003881010097890 */ /* 0x000fe2000fffe03f */
[----:B------:R-:W-:Y:S01]  /*15180*/  UMOV UR27, UR11 ;  /* 0x0000000b001b7c82 */ /* 0x000fe20008000000 */
[----:B------:R-:W-:Y:S01]  /*15190*/  UMOV UR28, UR12 ;  /* 0x0000000c001c7c82 */ /* 0x000fe20008000000 */
[----:B------:R-:W-:Y:S01]  /*151a0*/  UMOV UR29, UR13 ;  /* 0x0000000d001d7c82 */ /* 0x000fe20008000000 */
[----:B------:R-:W-:Y:S01]  /*151b0*/  UMOV UR18, 0x1c0 ;  /* 0x000001c000127882 */ /* 0x000fe20000000000 */
[----:B------:R-:W-:Y:S02]  /*151c0*/  UMOV UR19, UR11 ;  /* 0x0000000b00137c82 */ /* 0x000fe40008000000 */
        /* <DEDUP_REMOVED lines=17> */
[----:B------:R1:W-:Y:S01]  /*152e0*/  UTMALDG.4D [UR24], [UR4], desc[UR6] ;  /* 0x00000618040075b4 */ /* 0x0003e20008019000 */
[----:B------:R1:W-:Y:S02]  /*152f0*/  UTMALDG.4D [UR16], [UR4], desc[UR6] ;  /* 0x00000610040075b4 */ /* 0x0003e40008019000 */
[----:B-1----:R-:W-:Y:S01]  /*15300*/  NOP ;  /* 0x0000000000007918 */ /* 0x002fe20000000000 */
.L_x_3785:
[----:B------:R-:W-:Y:S05]  /*15310*/  BSYNC B0 ;  /* 0x0000000000007941 */ /* 0x000fea0003800000 */
.L_x_3784:
[----:B------:R-:W2:Y:S02]  /*15320*/  LDL.LU R9, [R1+0x28] ;  /* 0x0000280001097983 */ /* 0x000ea40000300800 */
        /* <DEDUP_REMOVED lines=8> */
.L_x_3892:
        /* <DEDUP_REMOVED lines=8> */
[----:B0-----:R-:W-:-:S04]  /*15430*/  LEA R11, R12, R11, 0x18 ;  /* 0x0000000b0c0b7211 */ /* 0x001fc800078ec0ff */
[----:B--2---:R-:W-:Y:S02]  /*15440*/  LEA R5, R10, R11, 0x3 ;  /* 0x0000000b0a057211 */ /* 0x004fe400078e18ff */
[----:B---3--:R-:W-:-:S04]  /*15450*/  SHF.L.U32 R9, R9, 0x1f, RZ ;  /* 0x0000001f09097819 */ /* 0x008fc800000006ff */
[----:B------:R-:W0:Y:S02]  /*15460*/  SYNCS.PHASECHK.TRANS64.TRYWAIT P0, [R5+URZ+0x38860], R9 ;  /* 0x03886009050075a7 */ /* 0x000e24000800017f */
[----:B0-----:R-:W-:Y:S05]  /*15470*/  @!P0 BRA `(.L_x_3789) ;  /* 0x0000003800fc8947 */ /* 0x001fea0003800000 */
.L_x_3893:
        /* <DEDUP_REMOVED lines=11> */
.L_x_3790:
        /* <DEDUP_REMOVED lines=59> */
.L_x_3788:
[----:B------:R-:W-:Y:S05]  /*158e0*/  BSYNC B0 ;  /* 0x0000000000007941 */ /* 0x000fea0003800000 */
.L_x_3787:
        /* <DEDUP_REMOVED lines=9> */
[----:B------:R-:W-:-:S05]  /*15980*/  IMAD.IADD R5, R10, 0x1, R9 ;  /* 0x000000010a057824 */ /* 0x000fca00078e0209 */
[----:B------:R-:W-:-:S04]  /*15990*/  LOP3.LUT R5, R5, 0x1, RZ, 0xc0, !PT ;  /* 0x0000000105057812 */ /* 0x000fc800078ec0ff */
[----:B------:R-:W-:Y:S01]  /*159a0*/  ISETP.NE.U32.AND P0, PT, R5, 0x1, PT ;  /* 0x000000010500780c */ /* 0x000fe20003f05070 */
[----:B------:R-:W-:-:S12]  /*159b0*/  VIADD R5, R10, 0xfffffffe ;  /* 0xfffffffe0a057836 */ /* 0x000fd80000000000 */
        /* <DEDUP_REMOVED lines=25> */
[----:B------:R-:W-:Y:S01]  /*15b50*/  IMAD.MOV.U32 R10, RZ, RZ, R6 ;  /* 0x000000ffff0a7224 */ /* 0x000fe200078e0006 */
[----:B------:R-:W-:-:S03]  /*15b60*/  IADD3 R6, -R6, RZ, RZ ;  /* 0x000000ff06067210 */ /* 0x000fc60007ffe1ff */
[----:B------:R-:W-:-:S04]  /*15b70*/  IMAD.WIDE.U32 R10, R0, UR4, R10 ;  /* 0x00000004000a7c25 */ /* 0x000fc8000f8e000a */
[----:B------:R-:W-:Y:S01]  /*15b80*/  IMAD.IADD R12, R12, 0x1, R11 ;  /* 0x000000010c0c7824 */ /* 0x000fe200078e020b */
[----:B------:R-:W-:Y:S01]  /*15b90*/  LEA R2, P0, R10, R2, 0x2 ;  /* 0x000000020a027211 */ /* 0x000fe200078010ff */
[----:B------:R-:W-:-:S03]  /*15ba0*/  IMAD R5, R13, R6, R5 ;  /* 0x000000060d057224 */ /* 0x000fc600078e0205 */
[----:B------:R-:W-:-:S05]  /*15bb0*/  LEA.HI.X R3, R10, R3, R12, 0x2, P0 ;  /* 0x000000030a037211 */ /* 0x000fca00000f140c */
[----:B------:R1:W5:Y:S04]  /*15bc0*/  LDG.E R6, desc[UR54][R2.64] ;  /* 0x0000003602067981 */ /* 0x000368000c1e1900 */
.L_x_3797:
[----:B-1----:R-:W1:Y:S01]  /*15bd0*/  S2R R3, SR_CgaCtaId ;  /* 0x0000000000037919 */ /* 0x002e620000008800 */
[----:B------:R-:W-:-:S04]  /*15be0*/  MOV R2, 0x400 ;  /* 0x0000040000027802 */ /* 0x000fc80000000f00 */
[----:B-1----:R-:W-:Y:S02]  /*15bf0*/  LEA R2, R3, R2, 0x18 ;  /* 0x0000000203027211 */ /* 0x002fe400078ec0ff */
[----:B------:R-:W-:-:S03]  /*15c00*/  SHF.L.U32 R3, R14, 0x1f, RZ ;  /* 0x0000001f0e037819 */ /* 0x000fc600000006ff */
[----:B------:R-:W-:-:S04]  /*15c10*/  IMAD R2, R15, 0x8, R2 ;  /* 0x000000080f027824 */ /* 0x000fc800078e0202 */
[----:B------:R-:W1:Y:S02]  /*15c20*/  SYNCS.PHASECHK.TRANS64.TRYWAIT P0, [R2+URZ+0x38840], R3 ;  /* 0x03884003020075a7 */ /* 0x000e64000800017f */
[----:B-1----:R-:W-:Y:S05]  /*15c30*/  @!P0 BRA `(.L_x_3798) ;  /* 0x0000003400208947 */ /* 0x002fea0003800000 */
.L_x_3894:
        /* <DEDUP_REMOVED lines=11> */
.L_x_3799:
[----:B--2---:R-:W2:Y:S01]  /*15cf0*/  LDL R10, [R1] ;  /* 0x00000000010a7983 */ /* 0x004ea20000100800 */
[----:B------:R-:W-:-:S03]  /*15d00*/  MOV R12, 0x400 ;  /* 0x00000400000c7802 */ /* 0x000fc60000000f00 */
[----:B------:R-:W3:Y:S01]  /*15d10*/  LDL R11, [R1+0x10] ;  /* 0x00001000010b7983 */ /* 0x000ee20000100800 */
[----:B------:R-:W4:Y:S01]  /*15d20*/  S2R R13, SR_CgaCtaId ;  /* 0x00000000000d7919 */ /* 0x000f220000008800 */
[----:B------:R-:W-:Y:S01]  /*15d30*/  R2UR UR9, R2 ;  /* 0x00000000020972ca */ /* 0x000fe200000e0000 */
[----:B------:R-:W-:Y:S01]  /*15d40*/  ULDC.64 UR6, c[0x0][0x198] ;  /* 0x0000660000067ab9 */ /* 0x000fe20000000a00 */
[----:B------:R-:W-:Y:S01]  /*15d50*/  R2UR UR12, R4 ;  /* 0x00000000040c72ca */ /* 0x000fe200000e0000 */
[----:B------:R-:W-:Y:S01]  /*15d60*/  UIADD3 UR4, UP0, UR6, 0x370, URZ ;  /* 0x0000037006047890 */ /* 0x000fe2000ff1e03f */
[----:B-----5:R-:W-:-:S03]  /*15d70*/  R2UR UR13, R6 ;  /* 0x00000000060d72ca */ /* 0x020fc600000e0000 */
[----:B------:R-:W-:Y:S01]  /*15d80*/  UIADD3.X UR5, URZ, UR7, URZ, UP0, !UPT ;  /* 0x000000073f057290 */ /* 0x000fe200087fe43f */
[----:B----4-:R-:W-:-:S05]  /*15d90*/  LEA R12, R13, R12, 0x18 ;  /* 0x0000000c0d0c7211 */ /* 0x010fca00078ec0ff */
[----:B------:R-:W-:Y:S01]  /*15da0*/  UIADD3 UR9, UR9, 0x38830, URZ ;  /* 0x0003883009097890 */ /* 0x000fe2000fffe03f */
[----:B------:R-:W-:Y:S01]  /*15db0*/  UMOV UR6, 0x0 ;  /* 0x0000000000067882 */ /* 0x000fe20000000000 */
[----:B------:R-:W-:Y:S01]  /*15dc0*/  UMOV UR7, 0x14f00000 ;  /* 0x14f0000000077882 */ /* 0x000fe20000000000 */
[----:B------:R-:W-:Y:S01]  /*15dd0*/  UMOV UR10, URZ ;  /* 0x0000003f000a7c82 */ /* 0x000fe20008000000 */
[----:B--2---:R-:W-:-:S05]  /*15de0*/  IMAD R10, R10, 0x2000, R12 ;  /* 0x000020000a0a7824 */ /* 0x004fca00078e020c */
[----:B------:R-:W-:Y:S01]  /*15df0*/  R2UR UR8, R10 ;  /* 0x000000000a0872ca */ /* 0x000fe200000e0000 */
[----:B---3--:R-:W-:-:S05]  /*15e00*/  IMAD R5, R5, 0x40, R11 ;  /* 0x0000004005057824 */ /* 0x008fca00078e020b */
[----:B------:R-:W-:-:S07]  /*15e10*/  R2UR UR11, R5 ;  /* 0x00000000050b72ca */ /* 0x000fce00000e0000 */
[----:B------:R-:W-:-:S09]  /*15e20*/  UIADD3 UR8, UR8, 0x22400, URZ ;  /* 0x0002240008087890 */ /* 0x000fd2000fffe03f */
[----:B------:R2:W-:Y:S01]  /*15e30*/  UTMALDG.4D [UR8], [UR4], desc[UR6] ;  /* 0x00000608040075b4 */ /* 0x0005e20008019000 */
[----:B------:R-:W3:Y:S02]  /*15e40*/  SYNCS.PHASECHK.TRANS64.TRYWAIT P0, [R2+URZ+0x38860], R3 ;  /* 0x03886003020075a7 */ /* 0x000ee4000800017f */
[----:B--23--:R-:W-:Y:S05]  /*15e50*/  @!P0 BRA `(.L_x_3800) ;  /* 0x0000003000ac8947 */ /* 0x00cfea0003800000 */
.L_x_3895:
        /* <DEDUP_REMOVED lines=8> */
.L_x_3801:
[----:B-12---:R-:W2:Y:S01]  /*15ee0*/  LDL R3, [R1] ;  /* 0x0000000001037983 */ /* 0x006ea20000100800 */
[----:B------:R-:W-:Y:S01]  /*15ef0*/  MOV R10, 0x400 ;  /* 0x00000400000a7802 */ /* 0x000fe20000000f00 */
[----:B------:R-:W-:Y:S01]  /*15f00*/  ULDC.64 UR24, c[0x0][0x198] ;  /* 0x0000660000187ab9 */ /* 0x000fe20000000a00 */
[----:B------:R-:W-:Y:S01]  /*15f10*/  R2UR UR9, R2 ;  /* 0x00000000020972ca */ /* 0x000fe200000e0000 */
[----:B------:R-:W1:Y:S01]  /*15f20*/  S2R R11, SR_CgaCtaId ;  /* 0x00000000000b7919 */ /* 0x000e620000008800 */
        /* <DEDUP_REMOVED lines=14> */
[----:B-1----:R-:W-:-:S05]  /*16010*/  LEA R10, R11, R10, 0x18 ;  /* 0x0000000a0b0a7211 */ /* 0x002fca00078ec0ff */
        /* <DEDUP_REMOVED lines=14> */
[----:B------:R-:W-:Y:S01]  /*16100*/  UIADD3 UR17, UR14, 0xc400, URZ ;  /* 0x0000c4000e117890 */ /* 0x000fe2000fffe03f */
[----:B------:R1:W-:Y:S02]  /*16110*/  UTMALDG.4D [UR8], [UR4], desc[UR6] ;  /* 0x00000608040075b4 */ /* 0x0003e40008019000 */
        /* <DEDUP_REMOVED lines=19> */
.L_x_3796:
[----:B------:R-:W-:Y:S05]  /*16250*/  BSYNC B2 ;  /* 0x0000000000027941 */ /* 0x000fea0003800000 */
.L_x_3795:
[----:B------:R-:W2:Y:S02]  /*16260*/  LDL.LU R2, [R1+0x1c] ;  /* 0x00001c0001027983 */ /* 0x000ea40000300800 */
[----:B--2---:R-:W-:-:S07]  /*16270*/  VIADD R5, R2, 0xfffffffd ;  /* 0xfffffffd02057836 */ /* 0x004fce0000000000 */
.L_x_3794:
[----:B------:R-:W-:Y:S05]  /*16280*/  BSYNC B1 ;  /* 0x0000000000017941 */ /* 0x000fea0003800000 */
.L_x_3793:
[----:B------:R-:W-:-:S05]  /*16290*/  IMAD.MOV R9, RZ, RZ, -R9 ;  /* 0x000000ffff097224 */ /* 0x000fca00078e0a09 */
[----:B------:R-:W-:-:S13]  /*162a0*/  ISETP.NE.AND P0, PT, R7, R9, PT ;  /* 0x000000090700720c */ /* 0x000fda0003f05270 */
[----:B------:R-:W-:Y:S05]  /*162b0*/  @!P0 BRA `(.L_x_3792) ;  /* 0x0000001000388947 */ /* 0x000fea0003800000 */
.L_x_3816:
        /* <DEDUP_REMOVED lines=14> */
[----:B------:R-:W1:Y:S02]  /*163a0*/  LDC R11, c[0x0][0x41c] ;  /* 0x00010700ff0b7b82 */ /* 0x000e640000000800 */
        /* <DEDUP_REMOVED lines=15> */
.L_x_3804:
[----:B------:R-:W2:Y:S01]  /*164a0*/  S2R R3, SR_CgaCtaId ;  /* 0x0000000000037919 */ /* 0x000ea20000008800 */
[----:B------:R-:W-:-:S04]  /*164b0*/  MOV R2, 0x400 ;  /* 0x0000040000027802 */ /* 0x000fc80000000f00 */
[----:B--2---:R-:W-:Y:S02]  /*164c0*/  LEA R2, R3, R2, 0x18 ;  /* 0x0000000203027211 */ /* 0x004fe400078ec0ff */
[----:B------:R-:W-:-:S03]  /*164d0*/  SHF.L.U32 R3, R9, 0x1f, RZ ;  /* 0x0000001f09037819 */ /* 0x000fc600000006ff */
[----:B------:R-:W-:-:S04]  /*164e0*/  IMAD R2, R10, 0x8, R2 ;  /* 0x000000080a027824 */ /* 0x000fc800078e0202 */
[----:B------:R-:W2:Y:S02]  /*164f0*/  SYNCS.PHASECHK.TRANS64.TRYWAIT P0, [R2+URZ+0x38840], R3 ;  /* 0x03884003020075a7 */ /* 0x000ea4000800017f */
[----:B--2---:R-:W-:Y:S05]  /*16500*/  @!P0 BRA `(.L_x_3805) ;  /* 0x0000002c00148947 */ /* 0x004fea0003800000 */
.L_x_3896:
[----:B-1----:R-:W1:Y:S02]  /*16510*/  S2R R7, SR_TID.X ;  /* 0x0000000000077919 */ /* 0x002e640000002100 */
        /* <DEDUP_REMOVED lines=10> */
.L_x_3806:
[----:B------:R-:W3:Y:S01]  /*165c0*/  LDL R12, [R1+0x10] ;  /* 0x00001000010c7983 */ /* 0x000ee20000100800 */
[----:B-1----:R-:W-:Y:S01]  /*165d0*/  MOV R7, 0x400 ;  /* 0x0000040000077802 */ /* 0x002fe20000000f00 */
[----:B------:R-:W1:Y:S01]  /*165e0*/  S2R R13, SR_CgaCtaId ;  /* 0x00000000000d7919 */ /* 0x000e620000008800 */
[----:B------:R-:W-:Y:S01]  /*165f0*/  R2UR UR9, R2 ;  /* 0x00000000020972ca */ /* 0x000fe200000e0000 */
[----:B------:R-:W-:Y:S01]  /*16600*/  ULDC.64 UR6, c[0x0][0x198] ;  /* 0x0000660000067ab9 */ /* 0x000fe20000000a00 */
[----:B------:R-:W-:Y:S01]  /*16610*/  R2UR UR12, R4 ;  /* 0x00000000040c72ca */ /* 0x000fe200000e0000 */
[----:B------:R-:W-:Y:S01]  /*16620*/  UIADD3 UR4, UP0, UR6, 0x370, URZ ;  /* 0x0000037006047890 */ /* 0x000fe2000ff1e03f */
[----:B-----5:R-:W-:-:S03]  /*16630*/  R2UR UR13, R6 ;  /* 0x00000000060d72ca */ /* 0x020fc600000e0000 */
        /* <DEDUP_REMOVED lines=14> */
.L_x_3897:
        /* <DEDUP_REMOVED lines=8> */
.L_x_3808:
[----:B------:R-:W3:Y:S01]  /*167a0*/  S2R R11, SR_CgaCtaId ;  /* 0x00000000000b7919 */ /* 0x000ee20000008800 */
[----:B-12---:R-:W-:Y:S01]  /*167b0*/  MOV R3, 0x400 ;  /* 0x0000040000037802 */ /* 0x006fe20000000f00 */
[----:B------:R-:W-:Y:S01]  /*167c0*/  ULDC.64 UR16, c[0x0][0x198] ;  /* 0x0000660000107ab9 */ /* 0x000fe20000000a00 */
        /* <DEDUP_REMOVED lines=51> */
.L_x_3803:
[----:B------:R-:W-:Y:S05]  /*16b00*/  BSYNC B1 ;  /* 0x0000000000017941 */ /* 0x000fea0003800000 */
.L_x_3802:
        /* <DEDUP_REMOVED lines=13> */
[----:B------:R-:W2:Y:S02]  /*16be0*/  LDC R6, c[0x0][0x41c] ;  /* 0x00010700ff067b82 */ /* 0x000ea40000000800 */
[----:B--2---:R-:W-:-:S13]  /*16bf0*/  ISETP.NE.AND P0, PT, R6, 0x1, PT ;  /* 0x000000010600780c */ /* 0x004fda0003f05270 */
[----:B------:R-:W2:Y:S02]  /*16c00*/  @P0 LDC.64 R2, c[0x0][0x420] ;  /* 0x00010800ff020b82 */ /* 0x000ea40000000a00 */
[----:B--2---:R-:W-:Y:S01]  /*16c10*/  @P0 IMAD.HI.U32 R7, R9, R2, RZ ;  /* 0x0000000209070227 */ /* 0x004fe200078e00ff */
[----:B------:R-:W-:-:S04]  /*16c20*/  MOV R2, R9 ;  /* 0x0000000900027202 */ /* 0x000fc80000000f00 */
[----:B------:R-:W-:-:S05]  /*16c30*/  @P0 SHF.R.U32.HI R2, RZ, R3, R7 ;  /* 0x00000003ff020219 */ /* 0x000fca0000011607 */
[----:B------:R-:W-:-:S04]  /*16c40*/  IMAD.MOV R3, RZ, RZ, -R2 ;  /* 0x000000ffff037224 */ /* 0x000fc800078e0a02 */
        /* <DEDUP_REMOVED lines=9> */
.L_x_3811:
[----:B------:R-:W3:Y:S01]  /*16ce0*/  S2R R3, SR_CgaCtaId ;  /* 0x0000000000037919 */ /* 0x000ee20000008800 */
[----:B------:R-:W-:-:S04]  /*16cf0*/  MOV R2, 0x400 ;  /* 0x0000040000027802 */ /* 0x000fc80000000f00 */
[----:B---3--:R-:W-:Y:S02]  /*16d00*/  LEA R2, R3, R2, 0x18 ;  /* 0x0000000203027211 */ /* 0x008fe400078ec0ff */
[----:B------:R-:W-:-:S03]  /*16d10*/  SHF.L.U32 R3, R11, 0x1f, RZ ;  /* 0x0000001f0b037819 */ /* 0x000fc600000006ff */
[----:B------:R-:W-:-:S04]  /*16d20*/  IMAD R2, R12, 0x8, R2 ;  /* 0x000000080c027824 */ /* 0x000fc800078e0202 */
[----:B------:R-:W3:Y:S02]  /*16d30*/  SYNCS.PHASECHK.TRANS64.TRYWAIT P0, [R2+URZ+0x38840], R3 ;  /* 0x03884003020075a7 */ /* 0x000ee4000800017f */
[----:B---3--:R-:W-:Y:S05]  /*16d40*/  @!P0 BRA `(.L_x_3812) ;  /* 0x00000024002c8947 */ /* 0x008fea0003800000 */
.L_x_3898:
        /* <DEDUP_REMOVED lines=11> */
.L_x_3813:
[----:B--2---:R-:W2:Y:S01]  /*16e00*/  LDL R7, [R1] ;  /* 0x0000000001077983 */ /* 0x004ea20000100800 */
[----:B-1----:R-:W-:-:S03]  /*16e10*/  MOV R11, 0x400 ;  /* 0x00000400000b7802 */ /* 0x002fc60000000f00 */
[----:B------:R-:W4:Y:S01]  /*16e20*/  LDL R10, [R1+0x10] ;  /* 0x00001000010a7983 */ /* 0x000f220000100800 */
        /* <DEDUP_REMOVED lines=20> */
.L_x_3899:
        /* <DEDUP_REMOVED lines=8> */
.L_x_3815:
[----:B-1-3--:R-:W2:Y:S01]  /*16ff0*/  LDL R3, [R1] ;  /* 0x0000000001037983 */ /* 0x00aea20000100800 */
        /* <DEDUP_REMOVED lines=54> */
.L_x_3810:
[----:B------:R-:W-:Y:S05]  /*17360*/  BSYNC B1 ;  /* 0x0000000000017941 */ /* 0x000fea0003800000 */
.L_x_3809:
[C---:B------:R-:W-:Y:S01]  /*17370*/  ISETP.GT.AND P0, PT, R5.reuse, 0x1, PT ;  /* 0x000000010500780c */ /* 0x040fe20003f04270 */
[----:B------:R-:W-:-:S12]  /*17380*/  VIADD R5, R5, 0xfffffffe ;  /* 0xfffffffe05057836 */ /* 0x000fd80000000000 */
[----:B------:R-:W-:Y:S05]  /*17390*/  @P0 BRA `(.L_x_3816) ;  /* 0xffffffec00c80947 */ /* 0x000fea000383ffff */
.L_x_3792:
[----:B------:R-:W-:Y:S05]  /*173a0*/  BSYNC B0 ;  /* 0x0000000000007941 */ /* 0x000fea0003800000 */
.L_x_3791:
        /* <DEDUP_REMOVED lines=12> */
[----:B------:R-:W-:Y:S02]  /*17470*/  VOTEU.ANY UR4, UPT, PT ;  /* 0x0000000000047886 */ /* 0x000fe400038e0100 */
        /* <DEDUP_REMOVED lines=12> */
.L_x_3818:
[----:B------:R-:W-:Y:S05]  /*17540*/  BSYNC B0 ;  /* 0x0000000000007941 */ /* 0x000fea0003800000 */
.L_x_3817:
[----:B--2---:R-:W2:Y:S02]  /*17550*/  LDL.LU R2, [R1+0x8] ;  /* 0x0000080001027983 */ /* 0x004ea40000300800 */
[----:B--2---:R-:W-:-:S05]  /*17560*/  LOP3.LUT R2, R2, R0, RZ, 0x3c, !PT ;  /* 0x0000000002027212 */ /* 0x004fca00078e3cff */
[----:B------:R2:W-:Y:S02]  /*17570*/  STL [R1+0x8], R2 ;  /* 0x0000080201007387 */ /* 0x0005e40000100800 */
.L_x_3773:
[----:B------:R-:W-:Y:S05]  /*17580*/  BSYNC B6 ;  /* 0x0000000000067941 */ /* 0x000fea0003800000 */
.L_x_3771:
[----:B------:R-:W-:-:S03]  /*17590*/  UMOV UR4, 0xffffffff ;  /* 0xffffffff00047882 */ /* 0x000fc60000000000 */
[----:B------:R-:W-:Y:S05]  /*175a0*/  BRA.DIV UR4, `(.L_x_3819) ;  /* 0x0000001e043c7947 */ /* 0x000fea000b800000 */
[----:B------:R3:W4:Y:S04]  /*175b0*/  SHFL.IDX PT, R4, R16, RZ, 0x1f ;  /* 0x00001fff10047589 */ /* 0x00072800000e0000 */
[----:B------:R3:W0:Y:S02]  /*175c0*/  SHFL.IDX PT, R6, R16, 0x1, 0x1f ;  /* 0x00201f0010067f89 */ /* 0x00062400000e0000 */
.L_x_3903:
[----:B------:R-:W0:Y:S01]  /*175d0*/  S2R R0, SR_TID.X ;  /* 0x0000000000007919 */ /* 0x000e220000002100 */
        /* <DEDUP_REMOVED lines=9> */
[----:B--2---:R-:W0:Y:S02]  /*17670*/  LDC.64 R2, c[0x0][0xd58] ;  /* 0x00035600ff027b82 */ /* 0x004e240000000a00 */
[----:B0-----:R-:W-:-:S05]  /*17680*/  IMAD.WIDE R2, R5, 0x4, R2 ;  /* 0x0000000405027825 */ /* 0x001fca00078e0202 */
[----:B------:R0:W5:Y:S02]  /*17690*/  LDG.E R17, desc[UR54][R2.64] ;  /* 0x0000003602117981 */ /* 0x000164000c1e1900 */
.L_x_3821:
[----:B------:R-:W-:Y:S05]  /*176a0*/  BSYNC B0 ;  /* 0x0000000000007941 */ /* 0x000fea0003800000 */
.L_x_3820:
        /* <DEDUP_REMOVED lines=19> */
[----:B------:R-:W2:Y:S02]  /*177e0*/  SHFL.UP PT, R14, R7, 0x10, RZ ;  /* 0x06000000070e7989 */ /* 0x000ea400000e00ff */
[----:B--2---:R-:W-:-:S05]  /*177f0*/  SEL R2, R14, RZ, P0 ;  /* 0x000000ff0e027207 */ /* 0x004fca0000000000 */
[----:B------:R-:W-:-:S05]  /*17800*/  IMAD.IADD R2, R7, 0x1, R2 ;  /* 0x0000000107027824 */ /* 0x000fca00078e0202 */
[----:B------:R0:W2:Y:S02]  /*17810*/  SHFL.IDX PT, R14, R2, 0x1f, 0x1f ;  /* 0x03e01f00020e7f89 */ /* 0x0000a400000e0000 */
.L_x_3911:
[----:B------:R-:W-:Y:S02]  /*17820*/  ULDC UR4, c[0x0][0xd10] ;  /* 0x0003440000047ab9 */ /* 0x000fe40000000800 */
[----:B---3--:R-:W-:-:S04]  /*17830*/  IMAD.U32 R16, RZ, RZ, UR4 ;  /* 0x00000004ff107e24 */ /* 0x008fc8000f8e00ff */
[----:B--2---:R-:W-:-:S04]  /*17840*/  IMAD R3, R14, R16, RZ ;  /* 0x000000100e037224 */ /* 0x004fc800078e02ff */
[----:B------:R-:W-:-:S05]  /*17850*/  IMAD.IADD R6, R6, 0x1, R3 ;  /* 0x0000000106067824 */ /* 0x000fca00078e0203 */
[----:B----4-:R-:W-:-:S13]  /*17860*/  ISETP.GT.AND P0, PT, R6, R4, PT ;  /* 0x000000040600720c */ /* 0x010fda0003f04270 */
[----:B------:R-:W-:Y:S05]  /*17870*/  @P0 BRA `(.L_x_3823) ;  /* 0x0000000000b40947 */ /* 0x000fea0003800000 */
[----:B------:R-:W2:Y:S02]  /*17880*/  LDC R0, c[0x0][0xd14] ;  /* 0x00034500ff007b82 */ /* 0x000ea40000000800 */
.L_x_3828:
[----:B------:R-:W-:-:S05]  /*17890*/  VIADD R19, R19, 0x1f ;  /* 0x0000001f13137836 */ /* 0x000fca0000000000 */
[----:B--2---:R-:W-:-:S13]  /*178a0*/  ISETP.GE.AND P0, PT, R19, R0, PT ;  /* 0x000000001300720c */ /* 0x004fda0003f06270 */
        /* <DEDUP_REMOVED lines=12> */
.L_x_3826:
[----:B------:R-:W-:Y:S05]  /*17970*/  BSYNC B0 ;  /* 0x0000000000007941 */ /* 0x000fea0003800000 */
.L_x_3825:
[----:B------:R-:W-:-:S03]  /*17980*/  UMOV UR4, 0xffffffff ;  /* 0xffffffff00047882 */ /* 0x000fc60000000000 */
[----:B------:R-:W-:Y:S05]  /*17990*/  BRA.DIV UR4, `(.L_x_3827) ;  /* 0x0000001e045c7947 */ /* 0x000fea000b800000 */
[----:B-----5:R-:W0:Y:S01]  /*179a0*/  SHFL.UP PT, R14, R17, 0x1, RZ ;  /* 0x04200000110e7989 */ /* 0x020e2200000e00ff */
        /* <DEDUP_REMOVED lines=20> */
.L_x_3919:
[----:B------:R-:W-:Y:S02]  /*17af0*/  ULDC UR4, c[0x0][0xd10] ;  /* 0x0003440000047ab9 */ /* 0x000fe40000000800 */
[----:B------:R-:W-:-:S04]  /*17b00*/  IMAD.U32 R16, RZ, RZ, UR4 ;  /* 0x00000004ff107e24 */ /* 0x000fc8000f8e00ff */
[----:B--2---:R-:W-:-:S04]  /*17b10*/  IMAD R3, R14, R16, RZ ;  /* 0x000000100e037224 */ /* 0x004fc800078e02ff */
[----:B------:R-:W-:-:S05]  /*17b20*/  IMAD.IADD R6, R3, 0x1, R6 ;  /* 0x0000000103067824 */ /* 0x000fca00078e0206 */
[----:B------:R-:W-:-:S13]  /*17b30*/  ISETP.GT.AND P0, PT, R6, R4, PT ;  /* 0x000000040600720c */ /* 0x000fda0003f04270 */
[----:B------:R-:W-:Y:S05]  /*17b40*/  @!P0 BRA `(.L_x_3828) ;  /* 0xfffffffc00508947 */ /* 0x000fea000383ffff */
.L_x_3823:
        /* <DEDUP_REMOVED lines=8> */
.L_x_3923:
[----:B------:R-:W-:Y:S01]  /*17bd0*/  ISETP.NE.AND P0, PT, R3, RZ, PT ;  /* 0x000000ff0300720c */ /* 0x000fe20003f05270 */
[----:B------:R-:W-:-:S12]  /*17be0*/  IMAD.MOV.U32 R14, RZ, RZ, RZ ;  /* 0x000000ffff0e7224 */ /* 0x000fd800078e00ff */
[----:B------:R-:W-:Y:S05]  /*17bf0*/  @!P0 BRA `(.L_x_3830) ;  /* 0x0000000000108947 */ /* 0x000fea0003800000 */
[----:B------:R-:W-:Y:S01]  /*17c00*/  UMOV UR4, 0xffffffff ;  /* 0xffffffff00047882 */ /* 0x000fe20000000000 */
[----:B-1----:R-:W-:Y:S02]  /*17c10*/  IADD3 R12, R5, -0x1, RZ ;  /* 0xffffffff050c7810 */ /* 0x002fe40007ffe0ff */
[----:B------:R-:W-:Y:S05]  /*17c20*/  BRA.DIV UR4, `(.L_x_3831) ;  /* 0x0000001e04d47947 */ /* 0x000fea000b800000 */
[----:B------:R4:W1:Y:S02]  /*17c30*/  SHFL.IDX PT, R14, R2, R12, 0x1f ;  /* 0x00001f0c020e7589 */ /* 0x00086400000e0000 */
.L_x_3830:
[----:B-1----:R-:W-:Y:S01]  /*17c40*/  IMAD R16, R14, R16, R6 ;  /* 0x000000100e107224 */ /* 0x002fe200078e0206 */
[-C--:B---3--:R-:W-:Y:S01]  /*17c50*/  IABS R6, R17.reuse ;  /* 0x0000001100067213 */ /* 0x088fe20000000000 */
[----:B0---4-:R-:W-:Y:S01]  /*17c60*/  IMAD.MOV.U32 R2, RZ, RZ, RZ ;  /* 0x000000ffff027224 */ /* 0x011fe200078e00ff */
[----:B------:R-:W-:Y:S01]  /*17c70*/  IABS R8, R17 ;  /* 0x0000001100087213 */ /* 0x000fe20000000000 */
[----:B------:R-:W-:Y:S01]  /*17c80*/  IMAD.IADD R4, R4, 0x1, -R16 ;  /* 0x0000000104047824 */ /* 0x000fe200078e0a10 */
[----:B------:R-:W0:Y:S01]  /*17c90*/  I2F.RP R7, R6 ;  /* 0x0000000600077306 */ /* 0x000e220000209400 */
[----:B------:R-:W-:Y:S02]  /*17ca0*/  IADD3 R19, R5, R19, RZ ;  /* 0x0000001305137210 */ /* 0x000fe40007ffe0ff */
        /* <DEDUP_REMOVED lines=24> */
.L_x_3824:
[----:B------:R-:W-:Y:S01]  /*17e30*/  UMOV UR4, URZ ;  /* 0x0000003f00047c82 */ /* 0x000fe20008000000 */
[----:B------:R-:W-:Y:S01]  /*17e40*/  UMOV UR5, URZ ;  /* 0x0000003f00057c82 */ /* 0x000fe20008000000 */
[----:B------:R-:W-:Y:S01]  /*17e50*/  ULDC UR6, c[0x0][0xd14] ;  /* 0x0003450000067ab9 */ /* 0x000fe20000000800 */
[----:B------:R-:W-:Y:S02]  /*17e60*/  IMAD.MOV.U32 R16, RZ, RZ, R4 ;  /* 0x000000ffff107224 */ /* 0x000fe400078e0004 */
[----:B------:R-:W-:Y:S02]  /*17e70*/  IMAD.U32 R17, RZ, RZ, UR4 ;  /* 0x00000004ff117e24 */ /* 0x000fe4000f8e00ff */
[----:B------:R-:W-:Y:S02]  /*17e80*/  IMAD.U32 R18, RZ, RZ, UR5 ;  /* 0x00000005ff127e24 */ /* 0x000fe4000f8e00ff */
[----:B------:R-:W-:-:S07]  /*17e90*/  IMAD.U32 R19, RZ, RZ, UR6 ;  /* 0x00000006ff137e24 */ /* 0x000fce000f8e00ff */
.L_x_3832:
        /* <DEDUP_REMOVED lines=12> */
.L_x_3751:
[----:B0-----:R-:W4:Y:S01]  /*17f60*/  LDL.LU R0, [R1+0x28] ;  /* 0x0000280001007983 */ /* 0x001f220000300800 */
[----:B--2---:R-:W0:Y:S01]  /*17f70*/  S2R R5, SR_CgaCtaId ;  /* 0x0000000000057919 */ /* 0x004e220000008800 */
[----:B----4-:R-:W-:-:S05]  /*17f80*/  VIADD R0, R0, 0x1 ;  /* 0x0000000100007836 */ /* 0x010fca0000000000 */
        /* <DEDUP_REMOVED lines=8> */
.L_x_3926:
[----:B------:R-:W-:-:S03]  /*18010*/  UMOV UR4, 0xffffffff ;  /* 0xffffffff00047882 */ /* 0x000fc60000000000 */
[----:B------:R-:W-:Y:S05]  /*18020*/  BRA.DIV UR4, `(.L_x_3835) ;  /* 0x0000001e040c7947 */ /* 0x000fea000b800000 */
[----:B------:R-:W2:Y:S02]  /*18030*/  S2R R2, SR_TID.X ;  /* 0x0000000000027919 */ /* 0x000ea40000002100 */
[----:B--2---:R-:W-:-:S04]  /*18040*/  SHF.R.U32.HI R2, RZ, 0x5, R2 ;  /* 0x00000005ff027819 */ /* 0x004fc80000011602 */
[----:B------:R-:W-:-:S05]  /*18050*/  LOP3.LUT R2, R2, 0x3, RZ, 0xc0, !PT ;  /* 0x0000000302027812 */ /* 0x000fca00078ec0ff */
[----:B------:R2:W3:Y:S02]  /*18060*/  SHFL.IDX PT, R14, R2, RZ, 0x1f ;  /* 0x00001fff020e7589 */ /* 0x0004e400000e0000 */
.L_x_3929:
[----:B---3--:R-:W-:-:S13]  /*18070*/  ISETP.NE.AND P0, PT, R14, RZ, PT ;  /* 0x000000ff0e00720c */ /* 0x008fda0003f05270 */
[----:B------:R-:W-:Y:S05]  /*18080*/  @P0 BRA `(.L_x_3626) ;  /* 0x0000000000940947 */ /* 0x000fea0003800000 */
[----:B------:R-:W-:-:S03]  /*18090*/  UMOV UR4, 0xffffffff ;  /* 0xffffffff00047882 */ /* 0x000fc60000000000 */
[----:B------:R-:W-:Y:S05]  /*180a0*/  BRA.DIV UR4, `(.L_x_3836) ;  /* 0x0000001e04207947 */ /* 0x000fea000b800000 */
[----:B------:R-:W-:-:S13]  /*180b0*/  ELECT P6, URZ, PT ;  /* 0x00000000003f782f */ /* 0x000fda00038c0000 */
.L_x_3932:
[----:B------:R-:W-:Y:S05]  /*180c0*/  @!P6 BRA `(.L_x_3626) ;  /* 0x000000000084e947 */ /* 0x000fea0003800000 */
[----:B--2---:R-:W2:Y:S02]  /*180d0*/  LDL.LU R2, [R1+0x3c] ;  /* 0x00003c0001027983 */ /* 0x004ea40000300800 */
[----:B--2---:R-:W-:-:S04]  /*180e0*/  LOP3.LUT R2, R2, 0x2, RZ, 0xfc, !PT ;  /* 0x0000000202027812 */ /* 0x004fc800078efcff */
[----:B------:R-:W-:-:S13]  /*180f0*/  ISETP.NE.AND P2, PT, R2, 0x3, PT ;  /* 0x000000030200780c */ /* 0x000fda0003f45270 */
[----:B------:R-:W-:Y:S05]  /*18100*/  @!P2 BRA `(.L_x_3837) ;  /* 0x000000000004a947 */ /* 0x000fea0003800000 */
[----:B------:R-:W-:Y:S01]  /*18110*/  BPT.TRAP 0x1 ;  /* 0x000000040000795c */ /* 0x000fe20000300000 */
.L_x_3837:
        /* <DEDUP_REMOVED lines=10> */
[----:B------:R-:W-:Y:S02]  /*181c0*/  LOP3.LUT R4, R7, R4, RZ, 0x3c, !PT ;  /* 0x0000000407047212 */ /* 0x000fe400078e3cff */
[----:B------:R-:W-:-:S02]  /*181d0*/  LEA R7, R3, R2, 0x3 ;  /* 0x0000000203077211 */ /* 0x000fc400078e18ff */
[----:B------:R-:W-:Y:S01]  /*181e0*/  SHF.L.U32 R2, R4, 0x1f, RZ ;  /* 0x0000001f04027819 */ /* 0x000fe200000006ff */
[----:B0-----:R-:W-:Y:S06]  /*181f0*/  @!P0 BRA `(.L_x_3838) ;  /* 0x0000001800ec8947 */ /* 0x001fec0003800000 */
.L_x_3933:
[----:B------:R-:W2:Y:S02]  /*18200*/  SYNCS.PHASECHK.TRANS64.TRYWAIT P0, [R7+URZ], R2 ;  /* 0x00000002070075a7 */ /* 0x000ea4000800017f */
[----:B--2---:R-:W-:Y:S05]  /*18210*/  @!P0 BRA `(.L_x_3839) ;  /* 0x0000001800f88947 */ /* 0x004fea0003800000 */
.L_x_3934:
[----:B------:R-:W-:Y:S05]  /*18220*/  @!P2 BRA `(.L_x_3840) ;  /* 0x000000000004a947 */ /* 0x000fea0003800000 */
[----:B------:R-:W-:Y:S01]  /*18230*/  BPT.TRAP 0x1 ;  /* 0x000000040000795c */ /* 0x000fe20000300000 */
.L_x_3840:
[----:B------:R-:W3:Y:S01]  /*18240*/  LDL.LU R4, [R1] ;  /* 0x0000000001047983 */ /* 0x000ee20000300800 */
[----:B------:R-:W-:-:S04]  /*18250*/  VIADD R0, R0, 0x38860 ;  /* 0x0003886000007836 */ /* 0x000fc80000000000 */
[----:B---3--:R-:W-:-:S04]  /*18260*/  IMAD R4, R4, 0x8, R0 ;  /* 0x0000000804047824 */ /* 0x008fc800078e0200 */
[----:B------:R-:W3:Y:S02]  /*18270*/  SYNCS.PHASECHK.TRANS64.TRYWAIT P0, [R4+URZ], R5 ;  /* 0x00000005040075a7 */ /* 0x000ee4000800017f */
[----:B---3--:R-:W-:Y:S05]  /*18280*/  @!P0 BRA `(.L_x_3841) ;  /* 0x0000001800f08947 */ /* 0x008fea0003800000 */
.L_x_3935:
[----:B------:R-:W-:-:S07]  /*18290*/  IMAD R3, R3, 0x8, R0 ;  /* 0x0000000803037824 */ /* 0x000fce00078e0200 */
.L_x_3842:
[----:B----4-:R4:W0:Y:S02]  /*182a0*/  SYNCS.PHASECHK.TRANS64.TRYWAIT P0, [R3+URZ], R2 ;  /* 0x00000002030075a7 */ /* 0x010824000800017f */
[----:B0-----:R-:W-:Y:S05]  /*182b0*/  @!P0 NANOSLEEP.SYNCS 0x989680 ;  /* 0x009896800000895d */ /* 0x001fea0003900000 */
[----:B------:R-:W0:Y:S02]  /*182c0*/  @!P0 SYNCS.PHASECHK.TRANS64 P0, [R3+URZ], R2 ;  /* 0x00000002030085a7 */ /* 0x000e24000800007f */
[----:B0-----:R-:W-:Y:S05]  /*182d0*/  @!P0 BRA `(.L_x_3842) ;  /* 0xfffffffc00f08947 */ /* 0x001fea000383ffff */
.L_x_3626:
[----:B------:R-:W-:Y:S05]  /*182e0*/  BSYNC B8 ;  /* 0x0000000000087941 */ /* 0x000fea0003800000 */
.L_x_3623:
[----:B------:R-:W-:Y:S05]  /*182f0*/  EXIT ;  /* 0x000000000000794d */ /* 0x000fea0003800000 */
.L_x_3642:
[----:B0-----:R0:W1:Y:S02]  /*18300*/  SYNCS.PHASECHK.TRANS64.TRYWAIT P5, [R74+URZ+0x38890], R59 ;  /* 0x0388903b4a0075a7 */ /* 0x00106400080a017f */
[----:B-1----:R-:W-:Y:S05]  /*18310*/  @!P5 NANOSLEEP.SYNCS 0x989680 ;  /* 0x009896800000d95d */ /* 0x002fea0003900000 */
[----:B------:R-:W1:Y:S02]  /*18320*/  @!P5 SYNCS.PHASECHK.TRANS64 P5, [R74+URZ+0x38890], R59 ;  /* 0x0388903b4a00d5a7 */ /* 0x000e6400080a007f */
[----:B-1----:R-:W-:Y:S05]  /*18330*/  @!P5 BRA `(.L_x_3642) ;  /* 0xfffffffc00f0d947 */ /* 0x002fea000383ffff */
[----:B------:R-:W-:Y:S05]  /*18340*/  BRA `(.L_x_3843) ;  /* 0xfffffea000d07947 */ /* 0x000fea000383ffff */
.L_x_3652:
[----:B0-----:R0:W1:Y:S02]  /*18350*/  SYNCS.PHASECHK.TRANS64.TRYWAIT P5, [R74+URZ+0x38890], R59 ;  /* 0x0388903b4a0075a7 */ /* 0x00106400080a017f */
[----:B-1----:R-:W-:Y:S05]  /*18360*/  @!P5 NANOSLEEP.SYNCS 0x989680 ;  /* 0x009896800000d95d */ /* 0x002fea0003900000 */
[----:B------:R-:W1:Y:S02]  /*18370*/  @!P5 SYNCS.PHASECHK.TRANS64 P5, [R74+URZ+0x38890], R59 ;  /* 0x0388903b4a00d5a7 */ /* 0x000e6400080a007f */
[----:B-1----:R-:W-:Y:S05]  /*18380*/  @!P5 BRA `(.L_x_3652) ;  /* 0xfffffffc00f0d947 */ /* 0x002fea000383ffff */
[----:B------:R-:W-:Y:S05]  /*18390*/  BRA `(.L_x_3844) ;  /* 0xfffffeac00487947 */ /* 0x000fea000383ffff */
.L_x_3657:
[----:B0-----:R0:W1:Y:S02]  /*183a0*/  SYNCS.PHASECHK.TRANS64.TRYWAIT P5, [R74+URZ+0x38890], R59 ;  /* 0x0388903b4a0075a7 */ /* 0x00106400080a017f */
[----:B-1----:R-:W-:Y:S05]  /*183b0*/  @!P5 NANOSLEEP.SYNCS 0x989680 ;  /* 0x009896800000d95d */ /* 0x002fea0003900000 */
[----:B------:R-:W1:Y:S02]  /*183c0*/  @!P5 SYNCS.PHASECHK.TRANS64 P5, [R74+URZ+0x38890], R59 ;  /* 0x0388903b4a00d5a7 */ /* 0x000e6400080a007f */
[----:B-1----:R-:W-:Y:S05]  /*183d0*/  @!P5 BRA `(.L_x_3657) ;  /* 0xfffffffc00f0d947 */ /* 0x002fea000383ffff */
[----:B------:R-:W-:Y:S05]  /*183e0*/  BRA `(.L_x_3845) ;  /* 0xfffffeb4007c7947 */ /* 0x000fea000383ffff */
.L_x_3661:
[----:B----4-:R4:W0:Y:S02]  /*183f0*/  SYNCS.PHASECHK.TRANS64.TRYWAIT P0, [R74+URZ+0x388b0], R59 ;  /* 0x0388b03b4a0075a7 */ /* 0x010824000800017f */
[----:B0-----:R-:W-:Y:S05]  /*18400*/  @!P0 NANOSLEEP.SYNCS 0x989680 ;  /* 0x009896800000895d */ /* 0x001fea0003900000 */
[----:B------:R-:W0:Y:S02]  /*18410*/  @!P0 SYNCS.PHASECHK.TRANS64 P0, [R74+URZ+0x388b0], R59 ;  /* 0x0388b03b4a0085a7 */ /* 0x000e24000800007f */
[----:B0-----:R-:W-:Y:S05]  /*18420*/  @!P0 BRA `(.L_x_3661) ;  /* 0xfffffffc00f08947 */ /* 0x001fea000383ffff */
[----:B------:R-:W-:Y:S05]  /*18430*/  BRA `(.L_x_3846) ;  /* 0xfffffeb400f47947 */ /* 0x000fea000383ffff */
.L_x_3686:
[----:B------:R-:W-:Y:S01]  /*18440*/  BSSY B1, `(.L_x_3847) ;  /* 0x0000008000017945 */ /* 0x000fe20003800000 */
[----:B------:R-:W-:Y:S02]  /*18450*/  IMAD.MOV.U32 R13, RZ, RZ, R26 ;  /* 0x000000ffff0d7224 */ /* 0x000fe400078e001a */
[----:B------:R-:W-:Y:S02]  /*18460*/  IMAD.MOV.U32 R12, RZ, RZ, RZ ;  /* 0x000000ffff0c7224 */ /* 0x000fe400078e00ff */
[----:B------:R-:W-:Y:S02]  /*18470*/  IMAD.MOV.U32 R11, RZ, RZ, 0x1c1f ;  /* 0x00001c1fff0b7424 */ /* 0x000fe400078e00ff */
[----:B------:R-:W-:-:S07]  /*18480*/  IMAD.MOV.U32 R15, RZ, RZ, -0x1 ;  /* 0xffffffffff0f7424 */ /* 0x000fce00078e00ff */
[----:B0-----:R-:W-:Y:S05]  /*18490*/  WARPSYNC.COLLECTIVE R15, `(.L_x_3848) ;  /* 0x000000000f087348 */ /* 0x001fea0003c00000 */
[----:B------:R1:W2:Y:S02]  /*184a0*/  SHFL.IDX P6, R14, R13, R12, R11 ;  /* 0x0000000c0d0e7389 */ /* 0x0002a400000c000b */
[----:B012---:R-:W-:Y:S01]  /*184b0*/  ENDCOLLECTIVE ;  /* 0x000000000000791b */ /* 0x007fe20003800000 */
.L_x_3848:
[----:B------:R-:W-:Y:S05]  /*184c0*/  BSYNC B1 ;  /* 0x0000000000017941 */ /* 0x000fea0003800000 */
.L_x_3847:
[----:B------:R-:W-:Y:S05]  /*184d0*/  BRA `(.L_x_3849) ;  /* 0xfffffee400187947 */ /* 0x000fea000383ffff */
.L_x_3687:
[----:B------:R-:W-:Y:S01]  /*184e0*/  BSSY B1, `(.L_x_3850) ;  /* 0x0000008000017945 */ /* 0x000fe20003800000 */
[----:B------:R-:W-:Y:S01]  /*184f0*/  IMAD.MOV.U32 R13, RZ, RZ, R24 ;  /* 0x000000ffff0d7224 */ /* 0x000fe200078e0018 */
[----:B------:R-:W-:Y:S01]  /*18500*/  MOV R15, 0xffffffff ;  /* 0xffffffff000f7802 */ /* 0x000fe20000000f00 */
[----:B------:R-:W-:Y:S02]  /*18510*/  IMAD.MOV.U32 R12, RZ, RZ, RZ ;  /* 0x000000ffff0c7224 */ /* 0x000fe400078e00ff */
[----:B------:R-:W-:-:S07]  /*18520*/  IMAD.MOV.U32 R11, RZ, RZ, 0x1c1f ;  /* 0x00001c1fff0b7424 */ /* 0x000fce00078e00ff */
[----:B0-----:R-:W-:Y:S05]  /*18530*/  WARPSYNC.COLLECTIVE R15, `(.L_x_3851) ;  /* 0x000000000f087348 */ /* 0x001fea0003c00000 */
[----:B------:R1:W2:Y:S02]  /*18540*/  SHFL.IDX P6, R14, R13, R12, R11 ;  /* 0x0000000c0d0e7389 */ /* 0x0002a400000c000b */
[----:B012---:R-:W-:Y:S01]  /*18550*/  ENDCOLLECTIVE ;  /* 0x000000000000791b */ /* 0x007fe20003800000 */
.L_x_3851:
[----:B------:R-:W-:Y:S05]  /*18560*/  BSYNC B1 ;  /* 0x0000000000017941 */ /* 0x000fea0003800000 */
.L_x_3850:
[----:B------:R-:W-:Y:S05]  /*18570*/  BRA `(.L_x_3852) ;  /* 0xfffffee000fc7947 */ /* 0x000fea000383ffff */
.L_x_3688:
        /* <DEDUP_REMOVED lines=8> */
.L_x_3854:
[----:B------:R-:W-:Y:S05]  /*18600*/  BSYNC B1 ;  /* 0x0000000000017941 */ /* 0x000fea0003800000 */
.L_x_3853:
[----:B------:R-:W-:Y:S05]  /*18610*/  BRA `(.L_x_3855) ;  /* 0xfffffee000e07947 */ /* 0x000fea000383ffff */
.L_x_3689:
        /* <DEDUP_REMOVED lines=8> */
.L_x_3857:
[----:B------:R-:W-:Y:S05]  /*186a0*/  BSYNC B1 ;  /* 0x0000000000017941 */ /* 0x000fea0003800000 */
.L_x_3856:
[----:B------:R-:W-:Y:S05]  /*186b0*/  BRA `(.L_x_3858) ;  /* 0xfffffee000c47947 */ /* 0x000fea000383ffff */
.L_x_3691:
[----:B0-----:R0:W1:Y:S02]  /*186c0*/  SYNCS.PHASECHK.TRANS64.TRYWAIT P0, [R2+URZ+0x38800], R7 ;  /* 0x03880007020075a7 */ /* 0x001064000800017f */
[----:B-1----:R-:W-:Y:S05]  /*186d0*/  @!P0 NANOSLEEP.SYNCS 0x989680 ;  /* 0x009896800000895d */ /* 0x002fea0003900000 */
[----:B------:R-:W1:Y:S02]  /*186e0*/  @!P0 SYNCS.PHASECHK.TRANS64 P0, [R2+URZ+0x38800], R7 ;  /* 0x03880007020085a7 */ /* 0x000e64000800007f */
[----:B-1----:R-:W-:Y:S05]  /*186f0*/  @!P0 BRA `(.L_x_3691) ;  /* 0xfffffffc00f08947 */ /* 0x002fea000383ffff */
[----:B------:R-:W-:Y:S05]  /*18700*/  BRA `(.L_x_3859) ;  /* 0xfffffee400247947 */ /* 0x000fea000383ffff */
.L_x_3699:
        /* <DEDUP_REMOVED lines=8> */
.L_x_3861:
[----:B------:R-:W-:Y:S05]  /*18790*/  BSYNC B1 ;  /* 0x0000000000017941 */ /* 0x000fea0003800000 */
.L_x_3860:
[----:B------:R-:W-:Y:S05]  /*187a0*/  BRA `(.L_x_3862) ;  /* 0xfffffeec00f07947 */ /* 0x000fea000383ffff */
.L_x_3700:
        /* <DEDUP_REMOVED lines=8> */
.L_x_3864:
[----:B------:R-:W-:Y:S05]  /*18830*/  BSYNC B1 ;  /* 0x0000000000017941 */ /* 0x000fea0003800000 */
.L_x_3863:
[----:B------:R-:W-:Y:S05]  /*18840*/  BRA `(.L_x_3865) ;  /* 0xfffffeec00d47947 */ /* 0x000fea000383ffff */
.L_x_3701:
        /* <DEDUP_REMOVED lines=8> */
.L_x_3867:
[----:B------:R-:W-:Y:S05]  /*188d0*/  BSYNC B1 ;  /* 0x0000000000017941 */ /* 0x000fea0003800000 */
.L_x_3866:
[----:B------:R-:W-:Y:S05]  /*188e0*/  BRA `(.L_x_3868) ;  /* 0xfffffeec00b87947 */ /* 0x000fea000383ffff */
.L_x_3702:
[----:B------:R-:W-:Y:S01]  /*188f0*/  BSSY B1, `(.L_x_3869) ;  /* 0x0000008000017945 */ /* 0x000fe20003800000 */
[----:B------:R-:W-:Y:S01]  /*18900*/  IMAD.MOV.U32 R13, RZ, RZ, R27 ;  /* 0x000000ffff0d7224 */ /* 0x000fe200078e001b */
[----:B------:R-:W-:Y:S01]  /*18910*/  MOV R12, RZ ;  /* 0x000000ff000c7202 */ /* 0x000fe20000000f00 */
[----:B------:R-:W-:Y:S02]  /*18920*/  IMAD.MOV.U32 R11, RZ, RZ, 0x1c1f ;  /* 0x00001c1fff0b7424 */ /* 0x000fe400078e00ff */
[----:B------:R-:W-:-:S07]  /*18930*/  IMAD.MOV.U32 R15, RZ, RZ, -0x1 ;  /* 0xffffffffff0f7424 */ /* 0x000fce00078e00ff */
[----:B0----5:R-:W-:Y:S05]  /*18940*/  WARPSYNC.COLLECTIVE R15, `(.L_x_3870) ;  /* 0x000000000f087348 */ /* 0x021fea0003c00000 */
[----:B------:R1:W2:Y:S02]  /*18950*/  SHFL.IDX P6, R14, R13, R12, R11 ;  /* 0x0000000c0d0e7389 */ /* 0x0002a400000c000b */
[----:B012--5:R-:W-:Y:S01]  /*18960*/  ENDCOLLECTIVE ;  /* 0x000000000000791b */ /* 0x027fe20003800000 */
.L_x_3870:
[----:B------:R-:W-:Y:S05]  /*18970*/  BSYNC B1 ;  /* 0x0000000000017941 */ /* 0x000fea0003800000 */
.L_x_3869:
[----:B------:R-:W-:Y:S05]  /*18980*/  BRA `(.L_x_3871) ;  /* 0xfffffeec009c7947 */ /* 0x000fea000383ffff */
.L_x_3704:
[----:B0-----:R0:W1:Y:S02]  /*18990*/  SYNCS.PHASECHK.TRANS64.TRYWAIT P1, [R2+URZ+0x38800], R9 ;  /* 0x03880009020075a7 */ /* 0x001064000802017f */
[----:B-1----:R-:W-:Y:S05]  /*189a0*/  @!P1 NANOSLEEP.SYNCS 0x989680 ;  /* 0x009896800000995d */ /* 0x002fea0003900000 */
[----:B------:R-:W1:Y:S02]  /*189b0*/  @!P1 SYNCS.PHASECHK.TRANS64 P1, [R2+URZ+0x38800], R9 ;  /* 0x03880009020095a7 */ /* 0x000e64000802007f */
[----:B-1----:R-:W-:Y:S05]  /*189c0*/  @!P1 BRA `(.L_x_3704) ;  /* 0xfffffffc00f09947 */ /* 0x002fea000383ffff */
[----:B------:R-:W-:Y:S05]  /*189d0*/  BRA `(.L_x_3872) ;  /* 0xfffffeec00fc7947 */ /* 0x000fea000383ffff */
.L_x_3710:
[----:B0-----:R0:W1:Y:S02]  /*189e0*/  SYNCS.PHASECHK.TRANS64.TRYWAIT P1, [R20+URZ+0x38830], R13 ;  /* 0x0388300d140075a7 */ /* 0x001064000802017f */
[----:B-1----:R-:W-:Y:S05]  /*189f0*/  @!P1 NANOSLEEP.SYNCS 0x989680 ;  /* 0x009896800000995d */ /* 0x002fea0003900000 */
[----:B------:R-:W1:Y:S02]  /*18a00*/  @!P1 SYNCS.PHASECHK.TRANS64 P1, [R20+URZ+0x38830], R13 ;  /* 0x0388300d140095a7 */ /* 0x000e64000802007f */
[----:B-1----:R-:W-:Y:S05]  /*18a10*/  @!P1 BRA `(.L_x_3710) ;  /* 0xfffffffc00f09947 */ /* 0x002fea000383ffff */
[----:B------:R-:W-:Y:S05]  /*18a20*/  BRA `(.L_x_3709) ;  /* 0xfffffefc000c7947 */ /* 0x000fea000383ffff */
.L_x_3712:
[----:B-1----:R1:W2:Y:S02]  /*18a30*/  SYNCS.PHASECHK.TRANS64.TRYWAIT P1, [R2+URZ+0x38810], R3 ;  /* 0x03881003020075a7 */ /* 0x0022a4000802017f */
[----:B--2---:R-:W-:Y:S05]  /*18a40*/  @!P1 NANOSLEEP.SYNCS 0x989680 ;  /* 0x009896800000995d */ /* 0x004fea0003900000 */
[----:B------:R-:W2:Y:S02]  /*18a50*/  @!P1 SYNCS.PHASECHK.TRANS64 P1, [R2+URZ+0x38810], R3 ;  /* 0x03881003020095a7 */ /* 0x000ea4000802007f */
[----:B--2---:R-:W-:Y:S05]  /*18a60*/  @!P1 BRA `(.L_x_3712) ;  /* 0xfffffffc00f09947 */ /* 0x004fea000383ffff */
[----:B------:R-:W-:Y:S05]  /*18a70*/  BRA `(.L_x_3873) ;  /* 0xfffffefc00bc7947 */ /* 0x000fea000383ffff */
.L_x_3717:
[----:B-1----:R1:W3:Y:S02]  /*18a80*/  SYNCS.PHASECHK.TRANS64.TRYWAIT P1, [R20+URZ+0x38850], R13 ;  /* 0x0388500d140075a7 */ /* 0x0022e4000802017f */
[----:B---3--:R-:W-:Y:S05]  /*18a90*/  @!P1 NANOSLEEP.SYNCS 0x989680 ;  /* 0x009896800000995d */ /* 0x008fea0003900000 */
[----:B------:R-:W3:Y:S02]  /*18aa0*/  @!P1 SYNCS.PHASECHK.TRANS64 P1, [R20+URZ+0x38850], R13 ;  /* 0x0388500d140095a7 */ /* 0x000ee4000802007f */
[----:B---3--:R-:W-:Y:S05]  /*18ab0*/  @!P1 BRA `(.L_x_3717) ;  /* 0xfffffffc00f09947 */ /* 0x008fea000383ffff */
[----:B------:R-:W-:Y:S05]  /*18ac0*/  BRA `(.L_x_3716) ;  /* 0xfffffefc00ec7947 */ /* 0x000fea000383ffff */
.L_x_3724:
[----:B-1----:R1:W2:Y:S02]  /*18ad0*/  SYNCS.PHASECHK.TRANS64.TRYWAIT P3, [R12+URZ+0x38830], R205 ;  /* 0x038830cd0c0075a7 */ /* 0x0022a4000806017f */
[----:B--2---:R-:W-:Y:S05]  /*18ae0*/  @!P3 NANOSLEEP.SYNCS 0x989680 ;  /* 0x009896800000b95d */ /* 0x004fea0003900000 */
[----:B------:R-:W2:Y:S02]  /*18af0*/  @!P3 SYNCS.PHASECHK.TRANS64 P3, [R12+URZ+0x38830], R205 ;  /* 0x038830cd0c00b5a7 */ /* 0x000ea4000806007f */
[----:B--2---:R-:W-:Y:S05]  /*18b00*/  @!P3 BRA `(.L_x_3724) ;  /* 0xfffffffc00f0b947 */ /* 0x004fea000383ffff */
[----:B------:R-:W-:Y:S05]  /*18b10*/  BRA `(.L_x_3723) ;  /* 0xffffff2c00947947 */ /* 0x000fea000383ffff */
.L_x_3729:
[----:B---3--:R3:W4:Y:S02]  /*18b20*/  SYNCS.PHASECHK.TRANS64.TRYWAIT P3, [R12+URZ+0x38850], R205 ;  /* 0x038850cd0c0075a7 */ /* 0x008724000806017f */
[----:B----4-:R-:W-:Y:S05]  /*18b30*/  @!P3 NANOSLEEP.SYNCS 0x989680 ;  /* 0x009896800000b95d */ /* 0x010fea0003900000 */
[----:B------:R-:W4:Y:S02]  /*18b40*/  @!P3 SYNCS.PHASECHK.TRANS64 P3, [R12+URZ+0x38850], R205 ;  /* 0x038850cd0c00b5a7 */ /* 0x000f24000806007f */
[----:B----4-:R-:W-:Y:S05]  /*18b50*/  @!P3 BRA `(.L_x_3729) ;  /* 0xfffffffc00f0b947 */ /* 0x010fea000383ffff */
[----:B------:R-:W-:Y:S05]  /*18b60*/  BRA `(.L_x_3728) ;  /* 0xffffff3000347947 */ /* 0x000fea000383ffff */
.L_x_3755:
        /* <DEDUP_REMOVED lines=11> */
.L_x_3875:
[----:B------:R-:W-:Y:S05]  /*18c20*/  BSYNC B1 ;  /* 0x0000000000017941 */ /* 0x000fea0003800000 */
.L_x_3874:
[----:B------:R-:W-:Y:S05]  /*18c30*/  BRA `(.L_x_3876) ;  /* 0xffffffa400647947 */ /* 0x000fea000383ffff */
.L_x_3756:
[----:B------:R-:W-:Y:S01]  /*18c40*/  BSSY B1, `(.L_x_3877) ;  /* 0x0000006000017945 */ /* 0x000fe20003800000 */
[----:B------:R-:W-:-:S07]  /*18c50*/  IMAD.MOV.U32 R15, RZ, RZ, -0x1 ;  /* 0xffffffffff0f7424 */ /* 0x000fce00078e00ff */
[----:B-----5:R-:W-:Y:S05]  /*18c60*/  WARPSYNC.COLLECTIVE R15, `(.L_x_3878) ;  /* 0x000000000f0c7348 */ /* 0x020fea0003c00000 */
[----:B------:R-:W-:Y:S02]  /*18c70*/  ELECT P6, UR62, PT ;  /* 0x00000000003e782f */ /* 0x000fe400038c0000 */
[----:B------:R-:W-:Y:S01]  /*18c80*/  MOV R14, UR62 ;  /* 0x0000003e000e7c02 */ /* 0x000fe20008000f00 */
[----:B-----5:R-:W-:Y:S10]  /*18c90*/  ENDCOLLECTIVE ;  /* 0x000000000000791b */ /* 0x020ff40003800000 */
.L_x_3878:
[----:B------:R-:W-:Y:S05]  /*18ca0*/  BSYNC B1 ;  /* 0x0000000000017941 */ /* 0x000fea0003800000 */
.L_x_3877:
[----:B------:R-:W-:Y:S05]  /*18cb0*/  BRA `(.L_x_3879) ;  /* 0xffffffa400507947 */ /* 0x000fea000383ffff */
.L_x_3757:
[----:B0-----:R0:W1:Y:S02]  /*18cc0*/  SYNCS.PHASECHK.TRANS64.TRYWAIT P0, [R5+URZ+0x38820], R6 ;  /* 0x03882006050075a7 */ /* 0x001064000800017f */
[----:B-1----:R-:W-:Y:S05]  /*18cd0*/  @!P0 NANOSLEEP.SYNCS 0x989680 ;  /* 0x009896800000895d */ /* 0x002fea0003900000 */
[----:B------:R-:W1:Y:S02]  /*18ce0*/  @!P0 SYNCS.PHASECHK.TRANS64 P0, [R5+URZ+0x38820], R6 ;  /* 0x03882006050085a7 */ /* 0x000e64000800007f */
[----:B-1----:R-:W-:Y:S05]  /*18cf0*/  @!P0 BRA `(.L_x_3757) ;  /* 0xfffffffc00f08947 */ /* 0x002fea000383ffff */
[----:B------:R-:W-:Y:S05]  /*18d00*/  BRA `(.L_x_3880) ;  /* 0xffffffa400687947 */ /* 0x000fea000383ffff */
.L_x_3760:
[----:B0-----:R0:W1:Y:S02]  /*18d10*/  SYNCS.PHASECHK.TRANS64.TRYWAIT P0, [R6+URZ+0x388a0], R9 ;  /* 0x0388a009060075a7 */ /* 0x001064000800017f */
[----:B-1----:R-:W-:Y:S05]  /*18d20*/  @!P0 NANOSLEEP.SYNCS 0x989680 ;  /* 0x009896800000895d */ /* 0x002fea0003900000 */
[----:B------:R-:W1:Y:S02]  /*18d30*/  @!P0 SYNCS.PHASECHK.TRANS64 P0, [R6+URZ+0x388a0], R9 ;  /* 0x0388a009060085a7 */ /* 0x000e64000800007f */
[----:B-1----:R-:W-:Y:S05]  /*18d40*/  @!P0 BRA `(.L_x_3760) ;  /* 0xfffffffc00f08947 */ /* 0x002fea000383ffff */
[----:B------:R-:W-:Y:S05]  /*18d50*/  BRA `(.L_x_3881) ;  /* 0xffffffa400747947 */ /* 0x000fea000383ffff */
.L_x_3762:
[----:B-1----:R1:W2:Y:S02]  /*18d60*/  SYNCS.PHASECHK.TRANS64.TRYWAIT P0, [R6+URZ+0x388c0], R9 ;  /* 0x0388c009060075a7 */ /* 0x0022a4000800017f */
[----:B--2---:R-:W-:Y:S05]  /*18d70*/  @!P0 NANOSLEEP.SYNCS 0x989680 ;  /* 0x009896800000895d */ /* 0x004fea0003900000 */
[----:B------:R-:W2:Y:S02]  /*18d80*/  @!P0 SYNCS.PHASECHK.TRANS64 P0, [R6+URZ+0x388c0], R9 ;  /* 0x0388c009060085a7 */ /* 0x000ea4000800007f */
[----:B--2---:R-:W-:Y:S05]  /*18d90*/  @!P0 BRA `(.L_x_3762) ;  /* 0xfffffffc00f08947 */ /* 0x004fea000383ffff */
[----:B------:R-:W-:Y:S05]  /*18da0*/  BRA `(.L_x_3882) ;  /* 0xffffffa400dc7947 */ /* 0x000fea000383ffff */
.L_x_3766:
[----:B0-----:R0:W1:Y:S02]  /*18db0*/  SYNCS.PHASECHK.TRANS64.TRYWAIT P0, [R7+URZ+0x388a0], R8 ;  /* 0x0388a008070075a7 */ /* 0x001064000800017f */
[----:B-1----:R-:W-:Y:S05]  /*18dc0*/  @!P0 NANOSLEEP.SYNCS 0x989680 ;  /* 0x009896800000895d */ /* 0x002fea0003900000 */
[----:B------:R-:W1:Y:S02]  /*18dd0*/  @!P0 SYNCS.PHASECHK.TRANS64 P0, [R7+URZ+0x388a0], R8 ;  /* 0x0388a008070085a7 */ /* 0x000e64000800007f */
[----:B-1----:R-:W-:Y:S05]  /*18de0*/  @!P0 BRA `(.L_x_3766) ;  /* 0xfffffffc00f08947 */ /* 0x002fea000383ffff */
[----:B------:R-:W-:Y:S05]  /*18df0*/  BRA `(.L_x_3883) ;  /* 0xffffffac00207947 */ /* 0x000fea000383ffff */
.L_x_3768:
[----:B-1----:R1:W2:Y:S02]  /*18e00*/  SYNCS.PHASECHK.TRANS64.TRYWAIT P1, [R7+URZ+0x388c0], R8 ;  /* 0x0388c008070075a7 */ /* 0x0022a4000802017f */
[----:B--2---:R-:W-:Y:S05]  /*18e10*/  @!P1 NANOSLEEP.SYNCS 0x989680 ;  /* 0x009896800000995d */ /* 0x004fea0003900000 */
[----:B------:R-:W2:Y:S02]  /*18e20*/  @!P1 SYNCS.PHASECHK.TRANS64 P1, [R7+URZ+0x388c0], R8 ;  /* 0x0388c008070095a7 */ /* 0x000ea4000802007f */
[----:B--2---:R-:W-:Y:S05]  /*18e30*/  @!P1 BRA `(.L_x_3768) ;  /* 0xfffffffc00f09947 */ /* 0x004fea000383ffff */
[----:B------:R-:W-:Y:S05]  /*18e40*/  BRA `(.L_x_3884) ;  /* 0xffffffac00807947 */ /* 0x000fea000383ffff */
.L_x_3778:
        /* <DEDUP_REMOVED lines=11> */
.L_x_3886:
[----:B------:R-:W-:Y:S05]  /*18f00*/  BSYNC B0 ;  /* 0x0000000000007941 */ /* 0x000fea0003800000 */
.L_x_3885:
[----:B------:R-:W-:Y:S05]  /*18f10*/  BRA `(.L_x_3887) ;  /* 0xffffffb8008c7947 */ /* 0x000fea000383ffff */
.L_x_3779:
[----:B------:R-:W-:Y:S01]  /*18f20*/  BSSY B0, `(.L_x_3888) ;  /* 0x0000006000007945 */ /* 0x000fe20003800000 */
[----:B------:R-:W-:-:S07]  /*18f30*/  IMAD.MOV.U32 R15, RZ, RZ, -0x1 ;  /* 0xffffffffff0f7424 */ /* 0x000fce00078e00ff */
[----:B------:R-:W-:Y:S05]  /*18f40*/  WARPSYNC.COLLECTIVE R15, `(.L_x_3889) ;  /* 0x000000000f0c7348 */ /* 0x000fea0003c00000 */
[----:B------:R-:W-:Y:S02]  /*18f50*/  ELECT P6, UR62, PT ;  /* 0x00000000003e782f */ /* 0x000fe400038c0000 */
[----:B------:R-:W-:Y:S01]  /*18f60*/  MOV R14, UR62 ;  /* 0x0000003e000e7c02 */ /* 0x000fe20008000f00 */
[----:B------:R-:W-:Y:S10]  /*18f70*/  ENDCOLLECTIVE ;  /* 0x000000000000791b */ /* 0x000ff40003800000 */
.L_x_3889:
[----:B------:R-:W-:Y:S05]  /*18f80*/  BSYNC B0 ;  /* 0x0000000000007941 */ /* 0x000fea0003800000 */
.L_x_3888:
[----:B------:R-:W-:Y:S05]  /*18f90*/  BRA `(.L_x_3890) ;  /* 0xffffffb800847947 */ /* 0x000fea000383ffff */
.L_x_3782:
[----:B0-----:R0:W1:Y:S02]  /*18fa0*/  SYNCS.PHASECHK.TRANS64.TRYWAIT P0, [R9+URZ+0x38840], R10 ;  /* 0x0388400a090075a7 */ /* 0x001064000800017f */
[----:B-1----:R-:W-:Y:S05]  /*18fb0*/  @!P0 NANOSLEEP.SYNCS 0x989680 ;  /* 0x009896800000895d */ /* 0x002fea0003900000 */
[----:B------:R-:W1:Y:S02]  /*18fc0*/  @!P0 SYNCS.PHASECHK.TRANS64 P0, [R9+URZ+0x38840], R10 ;  /* 0x0388400a090085a7 */ /* 0x000e64000800007f */
[----:B-1----:R-:W-:Y:S05]  /*18fd0*/  @!P0 BRA `(.L_x_3782) ;  /* 0xfffffffc00f08947 */ /* 0x002fea000383ffff */
[----:B------:R-:W-:Y:S05]  /*18fe0*/  BRA `(.L_x_3891) ;  /* 0xffffffb800f47947 */ /* 0x000fea000383ffff */
.L_x_3786:
        /* <DEDUP_REMOVED lines=8> */
.L_x_3789:
[----:B0-----:R0:W1:Y:S02]  /*19070*/  SYNCS.PHASECHK.TRANS64.TRYWAIT P0, [R5+URZ+0x38860], R9 ;  /* 0x03886009050075a7 */ /* 0x001064000800017f */
[----:B-1----:R-:W-:Y:S05]  /*19080*/  @!P0 NANOSLEEP.SYNCS 0x989680 ;  /* 0x009896800000895d */ /* 0x002fea0003900000 */
[----:B------:R-:W1:Y:S02]  /*19090*/  @!P0 SYNCS.PHASECHK.TRANS64 P0, [R5+URZ+0x38860], R9 ;  /* 0x03886009050085a7 */ /* 0x000e64000800007f */
[----:B-1----:R-:W-:Y:S05]  /*190a0*/  @!P0 BRA `(.L_x_3789) ;  /* 0xfffffffc00f08947 */ /* 0x002fea000383ffff */
[----:B------:R-:W-:Y:S05]  /*190b0*/  BRA `(.L_x_3893) ;  /* 0xffffffc000f07947 */ /* 0x000fea000383ffff */
.L_x_3798:
[----:B-1----:R1:W2:Y:S02]  /*190c0*/  SYNCS.PHASECHK.TRANS64.TRYWAIT P0, [R2+URZ+0x38840], R3 ;  /* 0x03884003020075a7 */ /* 0x0022a4000800017f */
[----:B--2---:R-:W-:Y:S05]  /*190d0*/  @!P0 NANOSLEEP.SYNCS 0x989680 ;  /* 0x009896800000895d */ /* 0x004fea0003900000 */
[----:B------:R-:W2:Y:S02]  /*190e0*/  @!P0 SYNCS.PHASECHK.TRANS64 P0, [R2+URZ+0x38840], R3 ;  /* 0x03884003020085a7 */ /* 0x000ea4000800007f */
[----:B--2---:R-:W-:Y:S05]  /*190f0*/  @!P0 BRA `(.L_x_3798) ;  /* 0xfffffffc00f08947 */ /* 0x004fea000383ffff */
[----:B------:R-:W-:Y:S05]  /*19100*/  BRA `(.L_x_3894) ;  /* 0xffffffc800cc7947 */ /* 0x000fea000383ffff */
.L_x_3800:
[----:B--2---:R2:W3:Y:S02]  /*19110*/  SYNCS.PHASECHK.TRANS64.TRYWAIT P0, [R2+URZ+0x38860], R3 ;  /* 0x03886003020075a7 */ /* 0x0044e4000800017f */
[----:B---3--:R-:W-:Y:S05]  /*19120*/  @!P0 NANOSLEEP.SYNCS 0x989680 ;  /* 0x009896800000895d */ /* 0x008fea0003900000 */
[----:B------:R-:W3:Y:S02]  /*19130*/  @!P0 SYNCS.PHASECHK.TRANS64 P0, [R2+URZ+0x38860], R3 ;  /* 0x03886003020085a7 */ /* 0x000ee4000800007f */
[----:B---3--:R-:W-:Y:S05]  /*19140*/  @!P0 BRA `(.L_x_3800) ;  /* 0xfffffffc00f08947 */ /* 0x008fea000383ffff */
[----:B------:R-:W-:Y:S05]  /*19150*/  BRA `(.L_x_3895) ;  /* 0xffffffcc00407947 */ /* 0x000fea000383ffff */
.L_x_3805:
[----:B--2---:R2:W3:Y:S02]  /*19160*/  SYNCS.PHASECHK.TRANS64.TRYWAIT P0, [R2+URZ+0x38840], R3 ;  /* 0x03884003020075a7 */ /* 0x0044e4000800017f */
[----:B---3--:R-:W-:Y:S05]  /*19170*/  @!P0 NANOSLEEP.SYNCS 0x989680 ;  /* 0x009896800000895d */ /* 0x008fea0003900000 */
[----:B------:R-:W3:Y:S02]  /*19180*/  @!P0 SYNCS.PHASECHK.TRANS64 P0, [R2+URZ+0x38840], R3 ;  /* 0x03884003020085a7 */ /* 0x000ee4000800007f */
[----:B---3--:R-:W-:Y:S05]  /*19190*/  @!P0 BRA `(.L_x_3805) ;  /* 0xfffffffc00f08947 */ /* 0x008fea000383ffff */
[----:B------:R-:W-:Y:S05]  /*191a0*/  BRA `(.L_x_3896) ;  /* 0xffffffd000d87947 */ /* 0x000fea000383ffff */
.L_x_3807:
[----:B-1----:R1:W3:Y:S02]  /*191b0*/  SYNCS.PHASECHK.TRANS64.TRYWAIT P1, [R2+URZ+0x38860], R3 ;  /* 0x03886003020075a7 */ /* 0x0022e4000802017f */
[----:B---3--:R-:W-:Y:S05]  /*191c0*/  @!P1 NANOSLEEP.SYNCS 0x989680 ;  /* 0x009896800000995d */ /* 0x008fea0003900000 */
[----:B------:R-:W3:Y:S02]  /*191d0*/  @!P1 SYNCS.PHASECHK.TRANS64 P1, [R2+URZ+0x38860], R3 ;  /* 0x03886003020095a7 */ /* 0x000ee4000802007f */
[----:B---3--:R-:W-:Y:S05]  /*191e0*/  @!P1 BRA `(.L_x_3807) ;  /* 0xfffffffc00f09947 */ /* 0x008fea000383ffff */
[----:B------:R-:W-:Y:S05]  /*191f0*/  BRA `(.L_x_3897) ;  /* 0xffffffd400487947 */ /* 0x000fea000383ffff */
.L_x_3812:
[----:B---3--:R3:W4:Y:S02]  /*19200*/  SYNCS.PHASECHK.TRANS64.TRYWAIT P0, [R2+URZ+0x38840], R3 ;  /* 0x03884003020075a7 */ /* 0x008724000800017f */
[----:B----4-:R-:W-:Y:S05]  /*19210*/  @!P0 NANOSLEEP.SYNCS 0x989680 ;  /* 0x009896800000895d */ /* 0x010fea0003900000 */
[----:B------:R-:W4:Y:S02]  /*19220*/  @!P0 SYNCS.PHASECHK.TRANS64 P0, [R2+URZ+0x38840], R3 ;  /* 0x03884003020085a7 */ /* 0x000f24000800007f */
[----:B----4-:R-:W-:Y:S05]  /*19230*/  @!P0 BRA `(.L_x_3812) ;  /* 0xfffffffc00f08947 */ /* 0x010fea000383ffff */
[----:B------:R-:W-:Y:S05]  /*19240*/  BRA `(.L_x_3898) ;  /* 0xffffffd800c07947 */ /* 0x000fea000383ffff */
.L_x_3814:
[----:B-1----:R1:W2:Y:S02]  /*19250*/  SYNCS.PHASECHK.TRANS64.TRYWAIT P1, [R2+URZ+0x38860], R3 ;  /* 0x03886003020075a7 */ /* 0x0022a4000802017f */
[----:B--2---:R-:W-:Y:S05]  /*19260*/  @!P1 NANOSLEEP.SYNCS 0x989680 ;  /* 0x009896800000995d */ /* 0x004fea0003900000 */
[----:B------:R-:W2:Y:S02]  /*19270*/  @!P1 SYNCS.PHASECHK.TRANS64 P1, [R2+URZ+0x38860], R3 ;  /* 0x03886003020095a7 */ /* 0x000ea4000802007f */
[----:B--2---:R-:W-:Y:S05]  /*19280*/  @!P1 BRA `(.L_x_3814) ;  /* 0xfffffffc00f09947 */ /* 0x004fea000383ffff */
[----:B------:R-:W-:Y:S05]  /*19290*/  BRA `(.L_x_3899) ;  /* 0xffffffdc00347947 */ /* 0x000fea000383ffff */
.L_x_3819:
[----:B------:R-:W-:Y:S01]  /*192a0*/  BSSY B0, `(.L_x_3900) ;  /* 0x0000008000007945 */ /* 0x000fe20003800000 */
[----:B------:R-:W-:Y:S02]  /*192b0*/  IMAD.MOV.U32 R13, RZ, RZ, R16 ;  /* 0x000000ffff0d7224 */ /* 0x000fe400078e0010 */
[----:B-1----:R-:W-:Y:S02]  /*192c0*/  IMAD.MOV.U32 R12, RZ, RZ, RZ ;  /* 0x000000ffff0c7224 */ /* 0x002fe400078e00ff */
[----:B------:R-:W-:Y:S02]  /*192d0*/  IMAD.MOV.U32 R11, RZ, RZ, 0x1f ;  /* 0x0000001fff0b7424 */ /* 0x000fe400078e00ff */
[----:B0-----:R-:W-:-:S07]  /*192e0*/  IMAD.MOV.U32 R15, RZ, RZ, -0x1 ;  /* 0xffffffffff0f7424 */ /* 0x001fce00078e00ff */
[----:B--2---:R-:W-:Y:S05]  /*192f0*/  WARPSYNC.COLLECTIVE R15, `(.L_x_3901) ;  /* 0x000000000f087348 */ /* 0x004fea0003c00000 */
[----:B------:R0:W1:Y:S02]  /*19300*/  SHFL.IDX P6, R14, R13, R12, R11 ;  /* 0x0000000c0d0e7389 */ /* 0x00006400000c000b */
[----:B012---:R-:W-:Y:S01]  /*19310*/  ENDCOLLECTIVE ;  /* 0x000000000000791b */ /* 0x007fe20003800000 */
.L_x_3901:
[----:B------:R-:W-:Y:S05]  /*19320*/  BSYNC B0 ;  /* 0x0000000000007941 */ /* 0x000fea0003800000 */
.L_x_3900:
        /* <DEDUP_REMOVED lines=8> */
.L_x_3902:
[----:B------:R-:W-:Y:S01]  /*193b0*/  MOV R6, R14 ;  /* 0x0000000e00067202 */ /* 0x000fe20000000f00 */
[----:B------:R-:W-:Y:S06]  /*193c0*/  BRA `(.L_x_3903) ;  /* 0xffffffe000807947 */ /* 0x000fec000383ffff */
.L_x_3822:
[----:B------:R-:W-:Y:S01]  /*193d0*/  BSSY B0, `(.L_x_3904) ;  /* 0x0000008000007945 */ /* 0x000fe20003800000 */
[----:B-----5:R-:W-:Y:S02]  /*193e0*/  IMAD.MOV.U32 R13, RZ, RZ, R17 ;  /* 0x000000ffff0d7224 */ /* 0x020fe400078e0011 */
[----:B-1----:R-:W-:Y:S02]  /*193f0*/  IMAD.MOV.U32 R12, RZ, RZ, 0x1 ;  /* 0x00000001ff0c7424 */ /* 0x002fe400078e00ff */
[----:B------:R-:W-:Y:S02]  /*19400*/  IMAD.MOV.U32 R11, RZ, RZ, RZ ;  /* 0x000000ffff0b7224 */ /* 0x000fe400078e00ff */
[----:B------:R-:W-:-:S07]  /*19410*/  IMAD.MOV.U32 R15, RZ, RZ, -0x1 ;  /* 0xffffffffff0f7424 */ /* 0x000fce00078e00ff */
[----:B0-234-:R-:W-:Y:S05]  /*19420*/  WARPSYNC.COLLECTIVE R15, `(.L_x_3905) ;  /* 0x000000000f087348 */ /* 0x01dfea0003c00000 */
[----:B------:R1:W0:Y:S02]  /*19430*/  SHFL.UP P6, R14, R13, R12, R11 ;  /* 0x0400000c0d0e7389 */ /* 0x00022400000c000b */
[----:B01234-:R-:W-:Y:S01]  /*19440*/  ENDCOLLECTIVE ;  /* 0x000000000000791b */ /* 0x01ffe20003800000 */
.L_x_3905:
[----:B------:R-:W-:Y:S05]  /*19450*/  BSYNC B0 ;  /* 0x0000000000007941 */ /* 0x000fea0003800000 */
.L_x_3904:
        /* <DEDUP_REMOVED lines=10> */
.L_x_3906:
        /* <DEDUP_REMOVED lines=8> */
.L_x_3907:
        /* <DEDUP_REMOVED lines=8> */
.L_x_3908:
        /* <DEDUP_REMOVED lines=8> */
.L_x_3909:
        /* <DEDUP_REMOVED lines=8> */
.L_x_3910:
[----:B------:R-:W-:Y:S05]  /*19700*/  BRA `(.L_x_3911) ;  /* 0xffffffe000447947 */ /* 0x000fea000383ffff */
.L_x_3827:
[----:B------:R-:W-:Y:S01]  /*19710*/  BSSY B0, `(.L_x_3912) ;  /* 0x0000008000007945 */ /* 0x000fe20003800000 */
[----:B-----5:R-:W-:Y:S02]  /*19720*/  IMAD.MOV.U32 R13, RZ, RZ, R17 ;  /* 0x000000ffff0d7224 */ /* 0x020fe400078e0011 */
[----:B-1----:R-:W-:Y:S02]  /*19730*/  IMAD.MOV.U32 R12, RZ, RZ, 0x1 ;  /* 0x00000001ff0c7424 */ /* 0x002fe400078e00ff */
[----:B------:R-:W-:Y:S02]  /*19740*/  IMAD.MOV.U32 R11, RZ, RZ, RZ ;  /* 0x000000ffff0b7224 */ /* 0x000fe400078e00ff */
[----:B------:R-:W-:-:S07]  /*19750*/  IMAD.MOV.U32 R15, RZ, RZ, -0x1 ;  /* 0xffffffffff0f7424 */ /* 0x000fce00078e00ff */
[----:B0-----:R-:W-:Y:S05]  /*19760*/  WARPSYNC.COLLECTIVE R15, `(.L_x_3913) ;  /* 0x000000000f087348 */ /* 0x001fea0003c00000 */
[----:B------:R1:W2:Y:S02]  /*19770*/  SHFL.UP P6, R14, R13, R12, R11 ;  /* 0x0400000c0d0e7389 */ /* 0x0002a400000c000b */
[----:B012---:R-:W-:Y:S01]  /*19780*/  ENDCOLLECTIVE ;  /* 0x000000000000791b */ /* 0x007fe20003800000 */
.L_x_3913:
[----:B------:R-:W-:Y:S05]  /*19790*/  BSYNC B0 ;  /* 0x0000000000007941 */ /* 0x000fea0003800000 */
.L_x_3912:
[C---:B------:R-:W-:Y:S01]  /*197a0*/  ISETP.NE.AND P0, PT, R7.reuse, RZ, PT ;  /* 0x000000ff0700720c */ /* 0x040fe20003f05270 */
[----:B------:R-:W-:Y:S01]  /*197b0*/  IMAD.MOV.U32 R12, RZ, RZ, 0x2 ;  /* 0x00000002ff0c7424 */ /* 0x000fe200078e00ff */
[----:B------:R-:W-:Y:S01]  /*197c0*/  MOV R15, 0xffffffff ;  /* 0xffffffff000f7802 */ /* 0x000fe20000000f00 */
[----:B------:R-:W-:Y:S01]  /*197d0*/  IMAD.MOV.U32 R11, RZ, RZ, RZ ;  /* 0x000000ffff0b7224 */ /* 0x000fe200078e00ff */
[----:B------:R-:W-:Y:S02]  /*197e0*/  SEL R2, R14, RZ, P0 ;  /* 0x000000ff0e027207 */ /* 0x000fe40000000000 */
[----:B------:R-:W-:-:S03]  /*197f0*/  ISETP.GE.U32.AND P0, PT, R7, 0x2, PT ;  /* 0x000000020700780c */ /* 0x000fc60003f06070 */
[----:B------:R-:W-:-:S04]  /*19800*/  IMAD.IADD R2, R17, 0x1, R2 ;  /* 0x0000000111027824 */ /* 0x000fc800078e0202 */
[----:B------:R-:W-:-:S07]  /*19810*/  IMAD.MOV.U32 R13, RZ, RZ, R2 ;  /* 0x000000ffff0d7224 */ /* 0x000fce00078e0002 */
[----:B------:R-:W-:Y:S05]  /*19820*/  WARPSYNC.COLLECTIVE R15, `(.L_x_3914) ;  /* 0x000000000f087348 */ /* 0x000fea0003c00000 */
[----:B------:R0:W1:Y:S02]  /*19830*/  SHFL.UP P6, R14, R13, R12, R11 ;  /* 0x0400000c0d0e7389 */ /* 0x00006400000c000b */
[----:B01----:R-:W-:Y:S01]  /*19840*/  ENDCOLLECTIVE ;  /* 0x000000000000791b */ /* 0x003fe20003800000 */
.L_x_3914:
        /* <DEDUP_REMOVED lines=8> */
.L_x_3915:
        /* <DEDUP_REMOVED lines=8> */
.L_x_3916:
        /* <DEDUP_REMOVED lines=8> */
.L_x_3917:
        /* <DEDUP_REMOVED lines=8> */
.L_x_3918:
[----:B------:R-:W-:Y:S05]  /*19a50*/  BRA `(.L_x_3919) ;  /* 0xffffffe000247947 */ /* 0x000fea000383ffff */
.L_x_3829:
[----:B------:R-:W-:Y:S01]  /*19a60*/  BSSY B0, `(.L_x_3920) ;  /* 0x0000006000007945 */ /* 0x000fe20003800000 */
[----:B------:R-:W-:Y:S01]  /*19a70*/  PLOP3.LUT P6, PT, P6, PT, PT, 0x8, 0x0 ;  /* 0x000000000000781c */ /* 0x000fe200037ce170 */
[----:B------:R-:W-:-:S12]  /*19a80*/  IMAD.MOV.U32 R15, RZ, RZ, -0x1 ;  /* 0xffffffffff0f7424 */ /* 0x000fd800078e00ff */
[----:B01----:R-:W-:Y:S05]  /*19a90*/  WARPSYNC.COLLECTIVE R15, `(.L_x_3921) ;  /* 0x000000000f087348 */ /* 0x003fea0003c00000 */
[----:B------:R-:W-:Y:S01]  /*19aa0*/  VOTE.ANY R14, PT, P6 ;  /* 0x00000000000e7806 */ /* 0x000fe200030e0100 */
[----:B01----:R-:W-:Y:S06]  /*19ab0*/  ENDCOLLECTIVE ;  /* 0x000000000000791b */ /* 0x003fec0003800000 */
.L_x_3921:
[----:B------:R-:W-:Y:S05]  /*19ac0*/  BSYNC B0 ;  /* 0x0000000000007941 */ /* 0x000fea0003800000 */
.L_x_3920:
        /* <DEDUP_REMOVED lines=9> */
.L_x_3922:
[----:B------:R-:W-:Y:S01]  /*19b60*/  MOV R17, R14 ;  /* 0x0000000e00117202 */ /* 0x000fe20000000f00 */
[----:B------:R-:W-:Y:S06]  /*19b70*/  BRA `(.L_x_3923) ;  /* 0xffffffe000147947 */ /* 0x000fec000383ffff */
.L_x_3831:
[----:B------:R-:W-:Y:S01]  /*19b80*/  BSSY B0, `(.L_x_3924) ;  /* 0x0000007000007945 */ /* 0x000fe20003800000 */
[----:B------:R-:W-:Y:S02]  /*19b90*/  IMAD.MOV.U32 R13, RZ, RZ, R2 ;  /* 0x000000ffff0d7224 */ /* 0x000fe400078e0002 */
[----:B------:R-:W-:Y:S02]  /*19ba0*/  IMAD.MOV.U32 R11, RZ, RZ, 0x1f ;  /* 0x0000001fff0b7424 */ /* 0x000fe400078e00ff */
[----:B------:R-:W-:-:S07]  /*19bb0*/  IMAD.MOV.U32 R15, RZ, RZ, -0x1 ;  /* 0xffffffffff0f7424 */ /* 0x000fce00078e00ff */
[----:B0-23--:R-:W-:Y:S05]  /*19bc0*/  WARPSYNC.COLLECTIVE R15, `(.L_x_3925) ;  /* 0x000000000f087348 */ /* 0x00dfea0003c00000 */
[----:B------:R1:W4:Y:S02]  /*19bd0*/  SHFL.IDX P6, R14, R13, R12, R11 ;  /* 0x0000000c0d0e7389 */ /* 0x00032400000c000b */
[----:B01234-:R-:W-:Y:S01]  /*19be0*/  ENDCOLLECTIVE ;  /* 0x000000000000791b */ /* 0x01ffe20003800000 */
.L_x_3925:
[----:B------:R-:W-:Y:S05]  /*19bf0*/  BSYNC B0 ;  /* 0x0000000000007941 */ /* 0x000fea0003800000 */
.L_x_3924:
[----:B------:R-:W-:Y:S05]  /*19c00*/  BRA `(.L_x_3830) ;  /* 0xffffffe0000c7947 */ /* 0x000fea000383ffff */
.L_x_3834:
[----:B0-----:R0:W2:Y:S02]  /*19c10*/  SYNCS.PHASECHK.TRANS64.TRYWAIT P0, [R0+URZ+0x38820], R3 ;  /* 0x03882003000075a7 */ /* 0x0010a4000800017f */
[----:B--2---:R-:W-:Y:S05]  /*19c20*/  @!P0 NANOSLEEP.SYNCS 0x989680 ;  /* 0x009896800000895d */ /* 0x004fea0003900000 */
[----:B------:R-:W2:Y:S02]  /*19c30*/  @!P0 SYNCS.PHASECHK.TRANS64 P0, [R0+URZ+0x38820], R3 ;  /* 0x03882003000085a7 */ /* 0x000ea4000800007f */
[----:B--2---:R-:W-:Y:S05]  /*19c40*/  @!P0 BRA `(.L_x_3834) ;  /* 0xfffffffc00f08947 */ /* 0x004fea000383ffff */
[----:B------:R-:W-:Y:S05]  /*19c50*/  BRA `(.L_x_3926) ;  /* 0xffffffe000ec7947 */ /* 0x000fea000383ffff */
.L_x_3835:
[----:B------:R-:W2:Y:S01]  /*19c60*/  S2R R2, SR_TID.X ;  /* 0x0000000000027919 */ /* 0x000ea20000002100 */
[----:B------:R-:W-:Y:S01]  /*19c70*/  BSSY B0, `(.L_x_3927) ;  /* 0x000000a000007945 */ /* 0x000fe20003800000 */
[----:B-1----:R-:W-:Y:S02]  /*19c80*/  IMAD.MOV.U32 R12, RZ, RZ, RZ ;  /* 0x000000ffff0c7224 */ /* 0x002fe400078e00ff */
[----:B------:R-:W-:Y:S02]  /*19c90*/  IMAD.MOV.U32 R11, RZ, RZ, 0x1f ;  /* 0x0000001fff0b7424 */ /* 0x000fe400078e00ff */
[----:B------:R-:W-:Y:S01]  /*19ca0*/  IMAD.MOV.U32 R15, RZ, RZ, -0x1 ;  /* 0xffffffffff0f7424 */ /* 0x000fe200078e00ff */
[----:B--2---:R-:W-:-:S04]  /*19cb0*/  SHF.R.U32.HI R2, RZ, 0x5, R2 ;  /* 0x00000005ff027819 */ /* 0x004fc80000011602 */
[----:B------:R-:W-:-:S05]  /*19cc0*/  LOP3.LUT R2, R2, 0x3, RZ, 0xc0, !PT ;  /* 0x0000000302027812 */ /* 0x000fca00078ec0ff */
[----:B------:R-:W-:-:S07]  /*19cd0*/  IMAD.MOV.U32 R13, RZ, RZ, R2 ;  /* 0x000000ffff0d7224 */ /* 0x000fce00078e0002 */
[----:B0-----:R-:W-:Y:S05]  /*19ce0*/  WARPSYNC.COLLECTIVE R15, `(.L_x_3928) ;  /* 0x000000000f087348 */ /* 0x001fea0003c00000 */
[----:B------:R1:W2:Y:S02]  /*19cf0*/  SHFL.IDX P6, R14, R13, R12, R11 ;  /* 0x0000000c0d0e7389 */ /* 0x0002a400000c000b */
[----:B012---:R-:W-:Y:S01]  /*19d00*/  ENDCOLLECTIVE ;  /* 0x000000000000791b */ /* 0x007fe20003800000 */
.L_x_3928:
[----:B------:R-:W-:Y:S05]  /*19d10*/  BSYNC B0 ;  /* 0x0000000000007941 */ /* 0x000fea0003800000 */
.L_x_3927:
[----:B------:R-:W-:Y:S05]  /*19d20*/  BRA `(.L_x_3929) ;  /* 0xffffffe000d07947 */ /* 0x000fea000383ffff */
.L_x_3836:
[----:B------:R-:W-:Y:S01]  /*19d30*/  BSSY B0, `(.L_x_3930) ;  /* 0x0000006000007945 */ /* 0x000fe20003800000 */
[----:B------:R-:W-:-:S07]  /*19d40*/  IMAD.MOV.U32 R15, RZ, RZ, -0x1 ;  /* 0xffffffffff0f7424 */ /* 0x000fce00078e00ff */
[----:B012---:R-:W-:Y:S05]  /*19d50*/  WARPSYNC.COLLECTIVE R15, `(.L_x_3931) ;  /* 0x000000000f0c7348 */ /* 0x007fea0003c00000 */
[----:B------:R-:W-:Y:S02]  /*19d60*/  ELECT P6, UR62, PT ;  /* 0x00000000003e782f */ /* 0x000fe400038c0000 */
[----:B------:R-:W-:Y:S01]  /*19d70*/  MOV R14, UR62 ;  /* 0x0000003e000e7c02 */ /* 0x000fe20008000f00 */
[----:B012---:R-:W-:Y:S10]  /*19d80*/  ENDCOLLECTIVE ;  /* 0x000000000000791b */ /* 0x007ff40003800000 */
.L_x_3931:
[----:B------:R-:W-:Y:S05]  /*19d90*/  BSYNC B0 ;  /* 0x0000000000007941 */ /* 0x000fea0003800000 */
.L_x_3930:
[----:B------:R-:W-:Y:S05]  /*19da0*/  BRA `(.L_x_3932) ;  /* 0xffffffe000c47947 */ /* 0x000fea000383ffff */
.L_x_3838:
[----:B0-----:R0:W2:Y:S02]  /*19db0*/  SYNCS.PHASECHK.TRANS64.TRYWAIT P0, [R6+URZ], R5 ;  /* 0x00000005060075a7 */ /* 0x0010a4000800017f */
[----:B--2---:R-:W-:Y:S05]  /*19dc0*/  @!P0 NANOSLEEP.SYNCS 0x989680 ;  /* 0x009896800000895d */ /* 0x004fea0003900000 */
[----:B------:R-:W2:Y:S02]  /*19dd0*/  @!P0 SYNCS.PHASECHK.TRANS64 P0, [R6+URZ], R5 ;  /* 0x00000005060085a7 */ /* 0x000ea4000800007f */
[----:B--2---:R-:W-:Y:S05]  /*19de0*/  @!P0 BRA `(.L_x_3838) ;  /* 0xfffffffc00f08947 */ /* 0x004fea000383ffff */
[----:B------:R-:W-:Y:S05]  /*19df0*/  BRA `(.L_x_3933) ;  /* 0xffffffe400007947 */ /* 0x000fea000383ffff */
.L_x_3839:
[----:B--2---:R2:W3:Y:S02]  /*19e00*/  SYNCS.PHASECHK.TRANS64.TRYWAIT P0, [R7+URZ], R2 ;  /* 0x00000002070075a7 */ /* 0x0044e4000800017f */
[----:B---3--:R-:W-:Y:S05]  /*19e10*/  @!P0 NANOSLEEP.SYNCS 0x989680 ;  /* 0x009896800000895d */ /* 0x008fea0003900000 */
[----:B------:R-:W3:Y:S02]  /*19e20*/  @!P0 SYNCS.PHASECHK.TRANS64 P0, [R7+URZ], R2 ;  /* 0x00000002070085a7 */ /* 0x000ee4000800007f */
[----:B---3--:R-:W-:Y:S05]  /*19e30*/  @!P0 BRA `(.L_x_3839) ;  /* 0xfffffffc00f08947 */ /* 0x008fea000383ffff */
[----:B------:R-:W-:Y:S05]  /*19e40*/  BRA `(.L_x_3934) ;  /* 0xffffffe000f47947 */ /* 0x000fea000383ffff */
.L_x_3841:
[----:B---3--:R3:W4:Y:S02]  /*19e50*/  SYNCS.PHASECHK.TRANS64.TRYWAIT P0, [R4+URZ], R5 ;  /* 0x00000005040075a7 */ /* 0x008724000800017f */
[----:B----4-:R-:W-:Y:S05]  /*19e60*/  @!P0 NANOSLEEP.SYNCS 0x989680 ;  /* 0x009896800000895d */ /* 0x010fea0003900000 */
[----:B------:R-:W4:Y:S02]  /*19e70*/  @!P0 SYNCS.PHASECHK.TRANS64 P0, [R4+URZ], R5 ;  /* 0x00000005040085a7 */ /* 0x000f24000800007f */
[----:B----4-:R-:W-:Y:S05]  /*19e80*/  @!P0 BRA `(.L_x_3841) ;  /* 0xfffffffc00f08947 */ /* 0x010fea000383ffff */
[----:B------:R-:W-:Y:S05]  /*19e90*/  BRA `(.L_x_3935) ;  /* 0xffffffe000fc7947 */ /* 0x000fea000383ffff */
.L_x_3936:
        /* <DEDUP_REMOVED lines=14> */
.L_x_11946:


//--------------------- .text._ZN7cutlass13device_kernelIN5flash11enable_sm90INS1_16FlashAttnFwdSm90INS1_25CollectiveMainloopFwdSm90ILi2EN4cute5tupleIJNS5_1CILi1EEES8_S8_EEENS6_IJNS7_ILi64EEESA_SA_EEELi512ENS_10bfloat16_tEfNS_4arch4Sm90ELb0ELb1ELb1ELb0ELb0ELb0ELb0ELb0ELb0ELb0ELb0ELb0EEENS1_21CollectiveEpilogueFwdINS6_IJSA_NS7_ILi512EEESA_EEES9_SC_SE_Li256ELb0ELb0ELb0ELb0EEENS1_30DynamicPersistentTileSchedulerILi256ELi32ELb0ELb0ELb1EEEEEEEEEvNT_6ParamsE --------------------------
	.section	.text._ZN7cutlass13device_kernelIN5flash11enable_sm90INS1_16FlashAttnFwdSm90INS1_25CollectiveMainloopFwdSm90ILi2EN4cute5tupleIJNS5_1CILi1EEES8_S8_EEENS6_IJNS7_ILi64EEESA_SA_EEELi512ENS_10bfloat16_tEfNS_4arch4Sm90ELb0ELb1ELb1ELb0ELb0ELb0ELb0ELb0ELb0ELb0ELb0ELb0EEENS1_21CollectiveEpilogueFwdINS6_IJSA_NS7_ILi512EEESA_EEES9_SC_SE_Li256ELb0ELb0ELb0ELb0EEENS1_30DynamicPersistentTileSchedulerILi256ELi32ELb0ELb0ELb1EEEEEEEEEvNT_6ParamsE,"ax",@progbits
	.align	128
.text._ZN7cutlass13device_kernelIN5flash11enable_sm90INS1_16FlashAttnFwdSm90INS1_25CollectiveMainloopFwdSm90ILi2EN4cute5tupleIJNS5_1CILi1EEES8_S8_EEENS6_IJNS7_ILi64EEESA_SA_EEELi512ENS_10bfloat16_tEfNS_4arch4Sm90ELb0ELb1ELb1ELb0ELb0ELb0ELb0ELb0ELb0ELb0ELb0ELb0EEENS1_21CollectiveEpilogueFwdINS6_IJSA_NS7_ILi512EEESA_EEES9_SC_SE_Li256ELb0ELb0ELb0ELb0EEENS1_30DynamicPersistentTileSchedulerILi256ELi32ELb0ELb0ELb1EEEEEEEEEvNT_6ParamsE:
        .type           _ZN7cutlass13device_kernelIN5flash11enable_sm90INS1_16FlashAttnFwdSm90INS1_25CollectiveMainloopFwdSm90ILi2EN4cute5tupleIJNS5_1CILi1EEES8_S8_EEENS6_IJNS7_ILi64EEESA_SA_EEELi512ENS_10bfloat16_tEfNS_4arch4Sm90ELb0ELb1ELb1ELb0ELb0ELb0ELb0ELb0ELb0ELb0ELb0ELb0EEENS1_21CollectiveEpilogueFwdINS6_IJSA_NS7_ILi512EEESA_EEES9_SC_SE_Li256ELb0ELb0ELb0ELb0EEENS1_30DynamicPersistentTileSchedulerILi256ELi32ELb0ELb0ELb1EEEEEEEEEvNT_6ParamsE,@function
        .size           _ZN7cutlass13device_kernelIN5flash11enable_sm90INS1_16FlashAttnFwdSm90INS1_25CollectiveMainloopFwdSm90ILi2EN4cute5tupleIJNS5_1CILi1EEES8_S8_EEENS6_IJNS7_ILi64EEESA_SA_EEELi512ENS_10bfloat16_tEfNS_4arch4Sm90ELb0ELb1ELb1ELb0ELb0ELb0ELb0ELb0ELb0ELb0ELb0ELb0EEENS1_21CollectiveEpilogueFwdINS6_IJSA_NS7_ILi512EEESA_EEES9_SC_SE_Li256ELb0ELb0ELb0ELb0EEENS1_30DynamicPersistentTileSchedulerILi256ELi32ELb0ELb0ELb1EEEEEEEEEvNT_6ParamsE,(.L_x_11947 - _ZN7cutlass13device_kernelIN5flash11enable_sm90INS1_16FlashAttnFwdSm90INS1_25CollectiveMainloopFwdSm90ILi2EN4cute5tupleIJNS5_1CILi1EEES8_S8_EEENS6_IJNS7_ILi64EEESA_SA_EEELi512ENS_10bfloat16_tEfNS_4arch4Sm90ELb0ELb1ELb1ELb0ELb0ELb0ELb0ELb0ELb0ELb0ELb0ELb0EEENS1_21CollectiveEpilogueFwdINS6_IJSA_NS7_ILi512EEESA_EEES9_SC_SE_Li256ELb0ELb0ELb0ELb0EEENS1_30DynamicPersistentTileSchedulerILi256ELi32ELb0ELb0ELb1EEEEEEEEEvNT_6ParamsE)
        .other          _ZN7cutlass13device_kernelIN5flash11enable_sm90INS1_16FlashAttnFwdSm90INS1_25CollectiveMainloopFwdSm90ILi2EN4cute5tupleIJNS5_1CILi1EEES8_S8_EEENS6_IJNS7_ILi64EEESA_SA_EEELi512ENS_10bfloat16_tEfNS_4arch4Sm90ELb0ELb1ELb1ELb0ELb0ELb0ELb0ELb0ELb0ELb0ELb0ELb0EEENS1_21CollectiveEpilogueFwdINS6_IJSA_NS7_ILi512EEESA_EEES9_SC_SE_Li256ELb0ELb0ELb0ELb0EEENS1_30DynamicPersistentTileSchedulerILi256ELi32ELb0ELb0ELb1EEEEEEEEEvNT_6ParamsE,@"STO_CUDA_ENTRY STV_DEFAULT"
_ZN7cutlass13device_kernelIN5flash11enable_sm90INS1_16FlashAttnFwdSm90INS1_25CollectiveMainloopFwdSm90ILi2EN4cute5tupleIJNS5_1CILi1EEES8_S8_EEENS6_IJNS7_ILi64EEESA_SA_EEELi512ENS_10bfloat16_tEfNS_4arch4Sm90ELb0ELb1ELb1ELb0ELb0ELb0ELb0ELb0ELb0ELb0ELb0ELb0EEENS1_21CollectiveEpilogueFwdINS6_IJSA_NS7_ILi512EEESA_EEES9_SC_SE_Li256ELb0ELb0ELb0ELb0EEENS1_30DynamicPersistentTileSchedulerILi256ELi32ELb0ELb0ELb1EEEEEEEEEvNT_6ParamsE:
[----:B------:R-:W1:Y:S01]  /*0000*/  LDC R1, c[0x0][0x28] ;  /* 0x00000a00ff017b82 */ /* 0x000e620000000800 */
[----:B------:R-:W2:Y:S01]  /*0010*/  S2R R19, SR_TID.X ;  /* 0x0000000000137919 */ /* 0x000ea20000002100 */
[----:B------:R-:W-:Y:S01]  /*0020*/  ELECT P0, URZ, PT ;  /* 0x00000000003f782f */ /* 0x000fe20003800000 */
[----:B------:R-:W-:Y:S01]  /*0030*/  BSSY B0, `(.L_x_3937) ;  /* 0x0000014000007945 */ /* 0x000fe20003800000 */
[----:B--2---:R-:W-:-:S05]  /*0040*/  SHF.R.U32.HI R0, RZ, 0x5, R19 ;  /* 0x00000005ff007819 */ /* 0x004fca0000011613 */
[----:B------:R-:W2:Y:S02]  /*0050*/  SHFL.IDX PT, R2, R0, RZ, 0x1f ;  /* 0x00001fff00027589 */ /* 0x000ea400000e0000 */
[----:B--2---:R-:W-:Y:S02]  /*0060*/  ISETP.EQ.AND P0, PT, R2, RZ, P0 ;  /* 0x000000ff0200720c */ /* 0x004fe40000702270 */
[----:B------:R-:W-:-:S11]  /*0070*/  SHF.R.U32.HI R2, RZ, 0x7, R19 ;  /* 0x00000007ff027819 */ /* 0x000fd60000011613 */
[----:B-1----:R-:W-:Y:S05]  /*0080*/  @!P0 BRA `(.L_x_3938) ;  /* 0x0000000000388947 */ /* 0x002fea0003800000 */
        /* <DEDUP_REMOVED lines=14> */
.L_x_3938:
[----:B------:R-:W-:Y:S05]  /*0170*/  BSYNC B0 ;  /* 0x0000000000007941 */ /* 0x000fea0003800000 */
.L_x_3937:
        /* <DEDUP_REMOVED lines=33> */
.L_x_3939:
        /* <DEDUP_REMOVED lines=22> */
.L_x_3940:
        /* <DEDUP_REMOVED lines=18> */
.L_x_3941:
        /* <DEDUP_REMOVED lines=22> */
.L_x_3942:
        /* <DEDUP_REMOVED lines=22> */
.L_x_3943:
[----:B------:R-:W-:Y:S01]  /*08d0*/  PLOP3.LUT P0, PT, PT, PT, UP0, 0x80, 0x0 ;  /* 0x000000000000781c */ /* 0x000fe20003f0f008 */
[----:B------:R-:W-:Y:S01]  /*08e0*/  UMOV UR36, 0x1 ;  /* 0x0000000100247882 */ /* 0x000fe20000000000 */
[----:B------:R-:W-:Y:S01]  /*08f0*/  NOP ;  /* 0x0000000000007918 */ /* 0x000fe20000000000 */
[----:B------:R-:W-:Y:S01]  /*0900*/  USEL UR36, UR36, 0x2, !UP0 ;  /* 0x0000000224247887 */ /* 0x000fe2000c000000 */
[----:B------:R-:W-:Y:S01]  /*0910*/  ULDC.64 UR50, c[0x0][0x208] ;  /* 0x0000820000327ab9 */ /* 0x000fe20000000a00 */
[----:B-123--:R-:W-:Y:S08]  /*0920*/  BAR.SYNC.DEFER_BLOCKING 0x0 ;  /* 0x0000000000007b1d */ /* 0x00eff00000010000 */
[----:B------:R-:W-:Y:S05]  /*0930*/  @!P0 BRA `(.L_x_3944) ;  /* 0x000000e8000c8947 */ /* 0x000fea0003800000 */
.L_x_3945:
[----:B------:R-:W-:-:S08]  /*0940*/  NOP ;  /* 0x0000000000007918 */ /* 0x000fd00000000000 */
[----:B------:R-:W1:Y:S02]  /*0950*/  USETMAXREG.TRY_ALLOC.CTAPOOL UP0, 0xf0 ;  /* 0x000000f0000079c8 */ /* 0x000e640008000600 */
[----:B-1----:R-:W-:-:S13]  /*0960*/  PLOP3.LUT P0, PT, PT, PT, UP0, 0x80, 0x0 ;  /* 0x000000000000781c */ /* 0x002fda0003f0f008 */
[----:B------:R-:W-:Y:S05]  /*0970*/  @!P0 BRA `(.L_x_3945) ;  /* 0xfffffffc00f08947 */ /* 0x000fea000383ffff */
[----:B------:R-:W-:Y:S01]  /*0980*/  LOP3.LUT R0, R19, 0xffffff80, RZ, 0xc0, !PT ;  /* 0xffffff8013007812 */ /* 0x000fe200078ec0ff */
[----:B------:R-:W1:Y:S08]  /*0990*/  S2UR UR4, SR_CTAID.X ;  /* 0x00000000000479c3 */ /* 0x000e700000002500 */
[----:B------:R-:W-:Y:S06]  /*09a0*/  BAR.ARV 0x4, 0x120 ;  /* 0x0104800000007b1d */ /* 0x000fec0000002000 */
[----:B------:R-:W-:-:S02]  /*09b0*/  ISETP.NE.AND P0, PT, R0, 0x80, PT ;  /* 0x000000800000780c */ /* 0x000fc40003f05270 */
[----:B------:R-:W1:Y:S11]  /*09c0*/  LDC R0, c[0x0][0xda8] ;  /* 0x00036a00ff007b82 */ /* 0x000e760000000800 */
        /* <DEDUP_REMOVED lines=17> */
[--C-:B------:R-:W-:Y:S02]  /*0ae0*/  SHF.R.S32.HI R189, RZ, 0x5, R4.reuse ;  /* 0x00000005ffbd7819 */ /* 0x100fe40000011404 */
[----:B------:R-:W-:Y:S02]  /*0af0*/  SHF.R.S32.HI R6, RZ, 0x1f, R4 ;  /* 0x0000001fff067819 */ /* 0x000fe40000011404 */
[----:B------:R-:W-:Y:S02]  /*0b00*/  LOP3.LUT R4, R2, 0xfffffff0, RZ, 0xc0, !PT ;  /* 0xfffffff002047812 */ /* 0x000fe400078ec0ff */
[----:B------:R-:W-:Y:S02]  /*0b10*/  LEA.HI R3, R0, R191, RZ, 0x7 ;  /* 0x000000bf00037211 */ /* 0x000fe400078f38ff */
[----:B------:R-:W-:Y:S02]  /*0b20*/  IADD3 R5, R191, -R4, RZ ;  /* 0x80000004bf057210 */ /* 0x000fe40007ffe0ff */
[----:B------:R-:W-:-:S02]  /*0b30*/  LOP3.LUT R8, R3, 0xffffff80, RZ, 0xc0, !PT ;  /* 0xffffff8003087812 */ /* 0x000fc400078ec0ff */
[----:B------:R-:W-:Y:S01]  /*0b40*/  SHF.R.S32.HI R10, RZ, 0x1f, R5 ;  /* 0x0000001fff0a7819 */ /* 0x000fe20000011405 */
[----:B-1----:R-:W-:Y:S01]  /*0b50*/  ULEA UR48, UR5, UR48, 0x18 ;  /* 0x0000003005307291 */ /* 0x002fe2000f8ec03f */
[----:B------:R-:W-:Y:S01]  /*0b60*/  SHF.R.S32.HI R7, RZ, 0x4, R2 ;  /* 0x00000004ff077819 */ /* 0x000fe20000011402 */
[----:B------:R-:W-:Y:S01]  /*0b70*/  IMAD.IADD R8, R191, 0x1, -R8 ;  /* 0x00000001bf087824 */ /* 0x000fe200078e0a08 */
[----:B------:R-:W-:Y:S02]  /*0b80*/  LEA.HI R12, R10, R5, RZ, 0x3 ;  /* 0x000000050a0c7211 */ /* 0x000fe400078f18ff */
[----:B------:R-:W-:Y:S02]  /*0b90*/  LEA.HI R2, R2, R7, RZ, 0x1 ;  /* 0x0000000702027211 */ /* 0x000fe400078f08ff */
[----:B------:R-:W-:Y:S02]  /*0ba0*/  LEA.HI R6, R6, R189, RZ, 0x2 ;  /* 0x000000bd06067211 */ /* 0x000fe400078f10ff */
[----:B------:R-:W-:-:S02]  /*0bb0*/  SHF.R.S32.HI R9, RZ, 0x1f, R8 ;  /* 0x0000001fff097819 */ /* 0x000fc40000011408 */
[C---:B------:R-:W-:Y:S01]  /*0bc0*/  LOP3.LUT R14, R12.reuse, 0xfffffff8, RZ, 0xc0, !PT ;  /* 0xfffffff80c0e7812 */ /* 0x040fe200078ec0ff */
[----:B------:R-:W-:Y:S01]  /*0bd0*/  IMAD.SHL.U32 R12, R12, 0x40, RZ ;  /* 0x000000400c0c7824 */ /* 0x000fe200078e00ff */
[----:B------:R-:W-:Y:S02]  /*0be0*/  SHF.R.S32.HI R188, RZ, 0x7, R3 ;  /* 0x00000007ffbc7819 */ /* 0x000fe40000011403 */
[----:B------:R-:W-:Y:S01]  /*0bf0*/  LOP3.LUT R2, R2, 0x1ffffffe, RZ, 0xc0, !PT ;  /* 0x1ffffffe02027812 */ /* 0x000fe200078ec0ff */
[----:B------:R-:W-:Y:S01]  /*0c00*/  IMAD.IADD R14, R5, 0x1, -R14 ;  /* 0x00000001050e7824 */ /* 0x000fe200078e0a0e */
[----:B------:R-:W-:Y:S01]  /*0c10*/  LOP3.LUT R6, R6, 0x3ffffc, RZ, 0xc0, !PT ;  /* 0x003ffffc06067812 */ /* 0x000fe200078ec0ff */
[----:B------:R-:W-:Y:S01]  /*0c20*/  IMAD R13, R188, 0x100, R5 ;  /* 0x00000100bc0d7824 */ /* 0x000fe200078e0205 */
[----:B------:R-:W-:Y:S02]  /*0c30*/  LEA.HI R4, R9, R8, RZ, 0x2 ;  /* 0x0000000809047211 */ /* 0x000fe400078f10ff */
[----:B------:R-:W-:Y:S01]  /*0c40*/  IADD3 R2, R7, -R2, RZ ;  /* 0x8000000207027210 */ /* 0x000fe20007ffe0ff */
[----:B------:R-:W-:Y:S01]  /*0c50*/  IMAD.IADD R6, R189, 0x1, -R6 ;  /* 0x00000001bd067824 */ /* 0x000fe200078e0a06 */
[----:B------:R-:W-:-:S02]  /*0c60*/  LOP3.LUT R5, R4, 0x7ffffffc, RZ, 0xc0, !PT ;  /* 0x7ffffffc04057812 */ /* 0x000fc400078ec0ff */
[--C-:B------:R-:W-:Y:S01]  /*0c70*/  SHF.R.S32.HI R10, RZ, 0x2, R4.reuse ;  /* 0x00000002ff0a7819 */ /* 0x100fe20000011404 */
[----:B------:R-:W-:Y:S01]  /*0c80*/  IMAD R13, R6, 0x10, R13 ;  /* 0x00000010060d7824 */ /* 0x000fe200078e020d */
[----:B------:R-:W-:Y:S02]  /*0c90*/  SHF.R.S32.HI R11, RZ, 0x1f, R4 ;  /* 0x0000001fff0b7819 */ /* 0x000fe40000011404 */
[----:B------:R-:W-:Y:S02]  /*0ca0*/  SHF.L.U32 R4, R14, 0x6, RZ ;  /* 0x000000060e047819 */ /* 0x000fe400000006ff */
[----:B------:R-:W-:Y:S01]  /*0cb0*/  LEA.HI R9, R9, R8, RZ, 0x5 ;  /* 0x0000000809097211 */ /* 0x000fe200078f28ff */
[----:B------:R-:W-:Y:S01]  /*0cc0*/  IMAD.IADD R8, R8, 0x1, -R5 ;  /* 0x0000000108087824 */ /* 0x000fe200078e0a05 */
[----:B------:R-:W-:Y:S02]  /*0cd0*/  SHF.L.U32 R2, R2, 0x3, RZ ;  /* 0x0000000302027819 */ /* 0x000fe400000006ff */
[----:B------:R-:W-:-:S02]  /*0ce0*/  LOP3.LUT R5, R4, 0x1c0, RZ, 0xc0, !PT ;  /* 0x000001c004057812 */ /* 0x000fc400078ec0ff */
[----:B------:R-:W-:Y:S01]  /*0cf0*/  LOP3.LUT R12, R12, 0x7ffffe00, RZ, 0xc0, !PT ;  /* 0x7ffffe000c0c7812 */ /* 0x000fe200078ec0ff */
[--C-:B------:R-:W-:Y:S01]  /*0d00*/  IMAD.U32 R190, R13, 0x40, R2.reuse ;  /* 0x000000400dbe7824 */ /* 0x100fe200078e0002 */
[----:B------:R-:W-:Y:S02]  /*0d10*/  LOP3.LUT R2, R5, 0x8, R2, 0xf8, !PT ;  /* 0x0000000805027812 */ /* 0x000fe400078ef802 */
[----:B------:R-:W-:Y:S01]  /*0d20*/  SHF.R.U32.HI R5, RZ, 0x3, R5 ;  /* 0x00000003ff057819 */ /* 0x000fe20000011605 */
[----:B------:R-:W-:Y:S01]  /*0d30*/  IMAD R12, R189, 0x400, R12 ;  /* 0x00000400bd0c7824 */ /* 0x000fe200078e020c */
[----:B------:R-:W-:Y:S02]  /*0d40*/  R2P PR, R14, 0x6 ;  /* 0x000000060e007804 */ /* 0x000fe40000000000 */
[----:B------:R-:W-:Y:S02]  /*0d50*/  LOP3.LUT R5, R2, R5, RZ, 0x3c, !PT ;  /* 0x0000000502057212 */ /* 0x000fe400078e3cff */
[----:B------:R-:W-:-:S02]  /*0d60*/  LEA.HI R11, R11, R10, RZ, 0x3 ;  /* 0x0000000a0b0b7211 */ /* 0x000fc400078f18ff */
[----:B------:R-:W-:Y:S01]  /*0d70*/  LEA.HI R0, R0, R191, RZ, 0x3 ;  /* 0x000000bf00007211 */ /* 0x000fe200078f18ff */
[----:B------:R-:W-:Y:S01]  /*0d80*/  IMAD.IADD R5, R12, 0x1, R5 ;  /* 0x000000010c057824 */ /* 0x000fe200078e0205 */
[----:B------:R-:W-:Y:S02]  /*0d90*/  LEA.HI R3, R3, R188, RZ, 0x1 ;  /* 0x000000bc03037211 */ /* 0x000fe400078f08ff */
[----:B------:R-:W-:Y:S02]  /*0da0*/  LOP3.LUT R11, R11, 0xfffffff8, RZ, 0xc0, !PT ;  /* 0xfffffff80b0b7812 */ /* 0x000fe400078ec0ff */
[----:B------:R-:W-:Y:S02]  /*0db0*/  LEA R18, R5, UR48, 0x1 ;  /* 0x0000003005127c11 */ /* 0x000fe4000f8e08ff */
[----:B------:R-:W-:Y:S01]  /*0dc0*/  LOP3.LUT R2, R0, 0x1ffffff8, RZ, 0xc0, !PT ;  /* 0x1ffffff800027812 */ /* 0x000fe200078ec0ff */
[----:B------:R-:W-:Y:S01]  /*0dd0*/  IMAD.IADD R16, R10, 0x1, -R11 ;  /* 0x000000010a107824 */ /* 0x000fe200078e0a0b */
[----:B------:R-:W-:Y:S01]  /*0de0*/  LOP3.LUT R3, R3, 0xfffffe, RZ, 0xc0, !PT ;  /* 0x00fffffe03037812 */ /* 0x000fe200078ec0ff */
[C---:B------:R-:W-:Y:S01]  /*0df0*/  VIADD R23, R18.reuse, 0x26800 ;  /* 0x0002680012177836 */ /* 0x040fe20000000000 */
[----:B------:R-:W-:Y:S01]  /*0e00*/  IADD3 R19, R18, 0x26840, RZ ;  /* 0x0002684012137810 */ /* 0x000fe20007ffe0ff */
[----:B------:R-:W-:Y:S01]  /*0e10*/  IMAD.IADD R2, R191, 0x1, -R2 ;  /* 0x00000001bf027824 */ /* 0x000fe200078e0a02 */
[----:B------:R-:W-:Y:S01]  /*0e20*/  SEL R22, R22, 0xffffffe0, !P1 ;  /* 0xffffffe016167807 */ /* 0x000fe20004800000 */
[----:B------:R-:W-:Y:S01]  /*0e30*/  IMAD.IADD R3, R188, 0x1, -R3 ;  /* 0x00000001bc037824 */ /* 0x000fe200078e0a03 */
[----:B------:R-:W-:Y:S01]  /*0e40*/  @P2 IADD3 R19, R23, -0x40, RZ ;  /* 0xffffffc017132810 */ /* 0x000fe20007ffe0ff */
[----:B------:R-:W-:Y:S01]  /*0e50*/  IMAD.SHL.U32 R184, R2, 0x8, RZ ;  /* 0x0000000802b87824 */ /* 0x000fe200078e00ff */
[----:B------:R-:W-:Y:S01]  /*0e60*/  SHF.R.S32.HI R9, RZ, 0x5, R9 ;  /* 0x00000005ff097819 */ /* 0x000fe20000011409 */
[----:B------:R-:W-:Y:S01]  /*0e70*/  IMAD.SHL.U32 R17, R3, 0x100, RZ ;  /* 0x0000010003117824 */ /* 0x000fe200078e00ff */
[----:B------:R-:W-:Y:S01]  /*0e80*/  IADD3 R23, R23, R22, RZ ;  /* 0x0000001617177210 */ /* 0x000fe20007ffe0ff */
[----:B------:R-:W-:Y:S01]  /*0e90*/  IMAD.SHL.U32 R2, R8, 0x2, RZ ;  /* 0x0000000208027824 */ /* 0x000fe200078e00ff */
[----:B------:R-:W-:Y:S01]  /*0ea0*/  LEA R16, R9, R16, 0x4 ;  /* 0x0000001009107211 */ /* 0x000fe200078e20ff */
[----:B------:R-:W-:Y:S01]  /*0eb0*/  IMAD.IADD R22, R22, 0x1, R19 ;  /* 0x0000000116167824 */ /* 0x000fe200078e0213 */
[----:B------:R-:W-:-:S07]  /*0ec0*/  SHF.R.S32.HI R186, RZ, 0x3, R0 ;  /* 0x00000003ffba7819 */ /* 0x000fce0000011400 */
.L_x_4050:
        /* <DEDUP_REMOVED lines=11> */
[----:B--2---:R-:W-:Y:S05]  /*0f80*/  @!P0 BRA `(.L_x_3946) ;  /* 0x0000000000208947 */ /* 0x004fea0003800000 */
        /* <DEDUP_REMOVED lines=8> */
.L_x_3946:
[----:B------:R-:W-:Y:S01]  /*1010*/  ULDC UR6, c[0x0][0xdc4] ;  /* 0x0003710000067ab9 */ /* 0x000fe20000000800 */
[----:B------:R-:W-:Y:S01]  /*1020*/  UMOV UR40, UR7 ;  /* 0x0000000700287c82 */ /* 0x000fe20008000000 */
[----:B------:R-:W-:-:S11]  /*1030*/  UISETP.NE.AND UP0, UPT, UR6, 0x1, UPT ;  /* 0x000000010600788c */ /* 0x000fd6000bf05270 */
[----:B------:R-:W-:Y:S02]  /*1040*/  @UP0 ULDC.64 UR10, c[0x0][0xdc8] ;  /* 0x00037200000a0ab9 */ /* 0x000fe40000000a00 */
[----:B------:R-:W-:-:S04]  /*1050*/  UIMAD.WIDE.U32 UR4, UR7, UR10, URZ ;  /* 0x0000000a070472a5 */ /* 0x000fc8000f8e003f */
[----:B------:R-:W-:-:S04]  /*1060*/  @UP0 USHF.R.U32.HI UR40, URZ, UR11, UR5 ;  /* 0x0000000b3f280299 */ /* 0x000fc80008011605 */
[----:B------:R-:W-:-:S12]  /*1070*/  UIMAD UR4, UR40, UR6, URZ ;  /* 0x00000006280472a4 */ /* 0x000fd8000f8e023f */
.L_x_3947:
[----:B------:R-:W-:Y:S01]  /*1080*/  ULDC UR43, c[0x0][0xdb8] ;  /* 0x00036e00002b7ab9 */ /* 0x000fe20000000800 */
[----:B------:R-:W-:Y:S01]  /*1090*/  ULDC.64 UR10, c[0x0][0x3f8] ;  /* 0x0000fe00000a7ab9 */ /* 0x000fe20000000a00 */
[----:B------:R-:W-:Y:S02]  /*10a0*/  ULOP3.LUT UR5, URZ, UR40, URZ, 0x33, !UPT ;  /* 0x000000283f057292 */ /* 0x000fe4000f8e333f */
[----:B------:R-:W-:Y:S02]  /*10b0*/  UISETP.NE.AND UP1, UPT, UR43, 0x1, UPT ;  /* 0x000000012b00788c */ /* 0x000fe4000bf25270 */
[----:B------:R-:W-:Y:S01]  /*10c0*/  UISETP.NE.U32.AND UP0, UPT, UR10, URZ, UPT ;  /* 0x0000003f0a00728c */ /* 0x000fe2000bf05070 */
[----:B------:R-:W-:Y:S01]  /*10d0*/  ULDC UR6, c[0x0][0xdac] ;  /* 0x00036b0000067ab9 */ /* 0x000fe20000000800 */
[----:B------:R-:W-:Y:S02]  /*10e0*/  UIADD3 UR4, UR7, -UR4, URZ ;  /* 0x8000000407047290 */ /* 0x000fe4000fffe03f */
[----:B------:R-:W-:-:S02]  /*10f0*/  UIADD3 UR5, UR5, UR6, URZ ;  /* 0x0000000605057290 */ /* 0x000fc4000fffe03f */
[----:B------:R-:W-:Y:S01]  /*1100*/  UISETP.NE.AND.EX UP0, UPT, UR11, URZ, UPT, UP0 ;  /* 0x0000003f0b00728c */ /* 0x000fe2000bf05300 */
[----:B------:R-:W-:Y:S01]  /*1110*/  ULDC UR12, c[0x0][0xdc4] ;  /* 0x00037100000c7ab9 */ /* 0x000fe20000000800 */
[----:B------:R-:W-:Y:S01]  /*1120*/  ULDC UR49, c[0x0][0x404] ;  /* 0x0001010000317ab9 */ /* 0x000fe20000000800 */
[----:B------:R-:W-:Y:S02]  /*1130*/  UISETP.NE.AND UP2, UPT, UR46, 0x1, UPT ;  /* 0x000000012e00788c */ /* 0x000fe4000bf45270 */
[----:B------:R-:W-:Y:S01]  /*1140*/  USHF.L.U32 UR42, UR5, 0x6, URZ ;  /* 0x00000006052a7899 */ /* 0x000fe2000800063f */
[----:B------:R-:W-:Y:S01]  /*1150*/  ULDC UR10, c[0x0][0x288] ;  /* 0x0000a200000a7ab9 */ /* 0x000fe20000000800 */
[----:B------:R-:W-:Y:S02]  /*1160*/  UIMAD UR12, UR8, UR12, UR4 ;  /* 0x0000000c080c72a4 */ /* 0x000fe4000f8e0204 */
[----:B------:R-:W-:Y:S01]  /*1170*/  PLOP3.LUT P0, PT, PT, PT, UP2, 0x80, 0x0 ;  /* 0x000000000000781c */ /* 0x000fe20003f0f028 */
[----:B------:R-:W-:Y:S01]  /*1180*/  USEL UR49, UR49, 0x1, UP0 ;  /* 0x0000000131317887 */ /* 0x000fe20008000000 */
[----:B------:R-:W-:Y:S01]  /*1190*/  ULDC UR9, c[0x0][0x2e0] ;  /* 0x0000b80000097ab9 */ /* 0x000fe20000000800 */
[----:B------:R-:W-:Y:S01]  /*11a0*/  @UP1 ULDC UR4, c[0x0][0xdbc] ;  /* 0x00036f0000041ab9 */ /* 0x000fe20000000800 */
[----:B------:R-:W-:-:S02]  /*11b0*/  UIADD3 UR54, UR42, 0x40, -UR10 ;  /* 0x000000402a367890 */ /* 0x000fc4000fffe80a */
[----:B------:R-:W-:Y:S02]  /*11c0*/  UIMAD.WIDE.U32 UR4, UR12, UR4, URZ ;  /* 0x000000040c0472a5 */ /* 0x000fe4000f8e003f */
[----:B------:R-:W-:Y:S02]  /*11d0*/  UIMAD UR6, UR49, UR9, 0x3f ;  /* 0x0000003f310674a4 */ /* 0x000fe4000f8e0209 */
[----:B------:R-:W-:Y:S01]  /*11e0*/  UIMAD UR54, UR49, UR9, UR54 ;  /* 0x00000009313672a4 */ /* 0x000fe2000f8e0236 */
[----:B------:R-:W-:Y:S01]  /*11f0*/  @UP1 ULDC UR13, c[0x0][0xdc0] ;  /* 0x00037000000d1ab9 */ /* 0x000fe20000000800 */
[----:B------:R-:W-:Y:S01]  /*1200*/  UMOV UR44, UR12 ;  /* 0x0000000c002c7c82 */ /* 0x000fe20008000000 */
[----:B------:R-:W-:Y:S01]  /*1210*/  ULDC UR11, c[0x0][0x9e0] ;  /* 0x00027800000b7ab9 */ /* 0x000fe20000000800 */
[----:B------:R-:W-:Y:S02]  /*1220*/  USHF.R.S32.HI UR7, URZ, 0x1f, UR6 ;  /* 0x0000001f3f077899 */ /* 0x000fe40008011406 */
[----:B------:R-:W-:-:S02]  /*1230*/  @UP1 USHF.R.U32.HI UR44, URZ, UR13, UR5 ;  /* 0x0000000d3f2c1299 */ /* 0x000fc40008011605 */
[----:B------:R-:W-:Y:S02]  /*1240*/  UIADD3 UR8, UR54, UR11, URZ ;  /* 0x0000000b36087290 */ /* 0x000fe4000fffe03f */
[----:B------:R-:W-:Y:S02]  /*1250*/  ULEA.HI UR7, UR7, UR6, URZ, 0x6 ;  /* 0x0000000607077291 */ /* 0x000fe4000f8f303f */
[----:B------:R-:W-:Y:S02]  /*1260*/  UIADD3 UR4, -UR44, URZ, URZ ;  /* 0x0000003f2c047290 */ /* 0x000fe4000fffe13f */
[----:B------:R-:W-:Y:S01]  /*1270*/  USHF.R.S32.HI UR7, URZ, 0x6, UR7 ;  /* 0x000000063f077899 */ /* 0x000fe20008011407 */
[----:B------:R-:W-:Y:S01]  /*1280*/  IMAD.U32 R0, RZ, RZ, UR8 ;  /* 0x00000008ff007e24 */ /* 0x000fe2000f8e00ff */
[----:B------:R-:W-:Y:S01]  /*1290*/  UIMAD UR43, UR43, UR4, UR12 ;  /* 0x000000042b2b72a4 */ /* 0x000fe2000f8e020c */
[----:B------:R-:W-:Y:S11]  /*12a0*/  @!P0 BRA `(.L_x_3948) ;  /* 0x0000001c00f88947 */ /* 0x000ff60003800000 */
[----:B------:R-:W1:Y:S02]  /*12b0*/  LDC R8, c[0x0][0x9e4] ;  /* 0x00027900ff087b82 */ /* 0x000e640000000800 */
[----:B-1----:R-:W-:-:S13]  /*12c0*/  ISETP.GE.AND P1, PT, R8, 0x1, PT ;  /* 0x000000010800780c */ /* 0x002fda0003f26270 */
[----:B------:R-:W-:Y:S05]  /*12d0*/  @!P1 BRA `(.L_x_3949) ;  /* 0x0000000000449947 */ /* 0x000fea0003800000 */
[----:B------:R-:W-:Y:S01]  /*12e0*/  ISETP.LT.AND P0, PT, RZ, UR54, PT ;  /* 0x00000036ff007c0c */ /* 0x000fe2000bf01270 */
[----:B------:R-:W-:-:S06]  /*12f0*/  UIADD3 UR4, UR54, -0x1, URZ ;  /* 0xffffffff36047890 */ /* 0x000fcc000fffe03f */
[----:B------:R-:W-:-:S06]  /*1300*/  MOV R3, UR4 ;  /* 0x0000000400037c02 */ /* 0x000fcc0008000f00 */
[----:B------:R-:W-:Y:S05]  /*1310*/  @P0 BRA `(.L_x_3950) ;  /* 0x00000000001c0947 */ /* 0x000fea0003800000 */
[----:B------:R-:W-:Y:S01]  /*1320*/  ISETP.NE.AND P0, PT, R8, 0x1, PT ;  /* 0x000000010800780c */ /* 0x000fe20003f05270 */
[----:B------:R-:W-:-:S12]  /*1330*/  IMAD R3, RZ, RZ, -UR54 ;  /* 0x80000036ff037e24 */ /* 0x000fd8000f8e02ff */
[----:B------:R-:W1:Y:S02]  /*1340*/  @P0 LDC.64 R4, c[0x0][0x9e8] ;  /* 0x00027a00ff040b82 */ /* 0x000e640000000a00 */
[----:B-1----:R-:W-:-:S05]  /*1350*/  @P0 IMAD.HI.U32 R4, R3, R4, RZ ;  /* 0x0000000403040227 */ /* 0x002fca00078e00ff */
[----:B------:R-:W-:-:S04]  /*1360*/  @P0 SHF.R.U32.HI R3, RZ, R5, R4 ;  /* 0x00000005ff030219 */ /* 0x000fc80000011604 */
[----:B------:R-:W-:Y:S01]  /*1370*/  LOP3.LUT R3, RZ, R3, RZ, 0x33, !PT ;  /* 0x00000003ff037212 */ /* 0x000fe200078e33ff */
[----:B------:R-:W-:Y:S06]  /*1380*/  BRA `(.L_x_3951) ;  /* 0x0000000000107947 */ /* 0x000fec0003800000 */
.L_x_3950:
[----:B------:R-:W-:-:S13]  /*1390*/  ISETP.NE.AND P0, PT, R8, 0x1, PT ;  /* 0x000000010800780c */ /* 0x000fda0003f05270 */
[----:B------:R-:W1:Y:S02]  /*13a0*/  @P0 LDC.64 R4, c[0x0][0x9e8] ;  /* 0x00027a00ff040b82 */ /* 0x000e640000000a00 */
[----:B-1----:R-:W-:-:S05]  /*13b0*/  @P0 IMAD.HI.U32 R4, R3, R4, RZ ;  /* 0x0000000403040227 */ /* 0x002fca00078e00ff */
[----:B------:R-:W-:-:S07]  /*13c0*/  @P0 SHF.R.U32.HI R3, RZ, R5, R4 ;  /* 0x00000005ff030219 */ /* 0x000fce0000011604 */
.L_x_3951:
[----:B------:R-:W-:-:S05]  /*13d0*/  IMAD R3, R3, R8, R8 ;  /* 0x0000000803037224 */ /* 0x000fca00078e0208 */
[----:B------:R-:W-:-:S07]  /*13e0*/  VIMNMX R0, R0, R3, PT ;  /* 0x0000000300007248 */ /* 0x000fce0003fe0100 */
.L_x_3949:
[----:B------:R-:W-:Y:S01]  /*13f0*/  VIADD R0, R0, 0x3f ;  /* 0x0000003f00007836 */ /* 0x000fe20000000000 */
[----:B------:R-:W-:Y:S01]  /*1400*/  UIADD3 UR4, UR42, -UR10, URZ ;  /* 0x8000000a2a047290 */ /* 0x000fe2000fffe03f */
[----:B------:R-:W-:-:S03]  /*1410*/  ULDC UR5, c[0x0][0x9dc] ;  /* 0x0002770000057ab9 */ /* 0x000fc60000000800 */
[----:B------:R-:W-:Y:S01]  /*1420*/  SHF.R.S32.HI R3, RZ, 0x1f, R0 ;  /* 0x0000001fff037819 */ /* 0x000fe20000011400 */
[----:B------:R-:W-:-:S03]  /*1430*/  UIMAD UR4, UR49, UR9, UR4 ;  /* 0x00000009310472a4 */ /* 0x000fc6000f8e0204 */
[----:B------:R-:W-:Y:S01]  /*1440*/  LEA.HI R3, R3, R0, RZ, 0x6 ;  /* 0x0000000003037211 */ /* 0x000fe200078f30ff */
[----:B------:R-:W-:-:S03]  /*1450*/  UIADD3 UR5, UR4, -UR5, URZ ;  /* 0x8000000504057290 */ /* 0x000fc6000fffe03f */
[----:B------:R-:W-:-:S03]  /*1460*/  SHF.R.S32.HI R3, RZ, 0x6, R3 ;  /* 0x00000006ff037819 */ /* 0x000fc60000011403 */
[----:B------:R-:W-:Y:S02]  /*1470*/  MOV R0, UR5 ;  /* 0x0000000500007c02 */ /* 0x000fe40008000f00 */
[----:B------:R-:W-:Y:S01]  /*1480*/  VIMNMX R4, R3, UR7, PT ;  /* 0x0000000703047c48 */ /* 0x000fe2000bfe0100 */
[----:B------:R-:W-:Y:S06]  /*1490*/  @!P1 BRA `(.L_x_3952) ;  /* 0x0000000000409947 */ /* 0x000fec0003800000 */
[----:B------:R-:W-:-:S05]  /*14a0*/  IMAD.U32 R3, RZ, RZ, UR4 ;  /* 0x00000004ff037e24 */ /* 0x000fca000f8e00ff */
        /* <DEDUP_REMOVED lines=9> */
.L_x_3953:
[----:B------:R-:W-:-:S13]  /*1540*/  ISETP.NE.AND P0, PT, R8, 0x1, PT ;  /* 0x000000010800780c */ /* 0x000fda0003f05270 */
[----:B------:R-:W1:Y:S02]  /*1550*/  @P0 LDC.64 R6, c[0x0][0x9e8] ;  /* 0x00027a00ff060b82 */ /* 0x000e640000000a00 */
[----:B-1----:R-:W-:-:S05]  /*1560*/  @P0 IMAD.HI.U32 R6, R3, R6, RZ ;  /* 0x0000000603060227 */ /* 0x002fca00078e00ff */
[----:B------:R-:W-:-:S07]  /*1570*/  @P0 SHF.R.U32.HI R3, RZ, R7, R6 ;  /* 0x00000007ff030219 */ /* 0x000fce0000011606 */
.L_x_3954:
[----:B------:R-:W-:-:S05]  /*1580*/  IMAD R3, R3, R8, RZ ;  /* 0x0000000803037224 */ /* 0x000fca00078e02ff */
[----:B------:R-:W-:-:S07]  /*1590*/  VIMNMX R0, R0, R3, !PT ;  /* 0x0000000300007248 */ /* 0x000fce0007fe0100 */
.L_x_3952:
[----:B------:R-:W-:Y:S02]  /*15a0*/  SHF.R.S32.HI R3, RZ, 0x1f, R0 ;  /* 0x0000001fff037819 */ /* 0x000fe40000011400 */
[----:B------:R-:W-:Y:S02]  /*15b0*/  CS2R R28, SRZ ;  /* 0x00000000001c7805 */ /* 0x000fe4000001ff00 */
[----:B------:R-:W-:Y:S02]  /*15c0*/  PLOP3.LUT P0, PT, PT, PT, PT, 0x80, 0x0 ;  /* 0x000000000000781c */ /* 0x000fe40003f0f070 */
[----:B------:R-:W-:Y:S02]  /*15d0*/  CS2R R150, SRZ ;  /* 0x0000000000967805 */ /* 0x000fe4000001ff00 */
[----:B------:R-:W-:Y:S01]  /*15e0*/  LEA.HI R0, R3, R0, RZ, 0x6 ;  /* 0x0000000003007211 */ /* 0x000fe200078f30ff */
[----:B------:R-:W-:Y:S01]  /*15f0*/  IMAD.MOV.U32 R3, RZ, RZ, RZ ;  /* 0x000000ffff037224 */ /* 0x000fe200078e00ff */
[----:B------:R-:W-:-:S02]  /*1600*/  CS2R R148, SRZ ;  /* 0x0000000000947805 */ /* 0x000fc4000001ff00 */
[----:B------:R-:W-:Y:S02]  /*1610*/  CS2R R146, SRZ ;  /* 0x0000000000927805 */ /* 0x000fe4000001ff00 */
[----:B------:R-:W-:Y:S02]  /*1620*/  SHF.R.S32.HI R0, RZ, 0x6, R0 ;  /* 0x00000006ff007819 */ /* 0x000fe40000011400 */
        /* <DEDUP_REMOVED lines=13> */
[----:B------:R-:W-:Y:S02]  /*1700*/  MOV R172, RZ ;  /* 0x000000ff00ac7202 */ /* 0x000fe40000000f00 */
        /* <DEDUP_REMOVED lines=49> */
[----:B------:R-:W-:Y:S01]  /*1a20*/  IMAD.MOV.U32 R153, RZ, RZ, RZ ;  /* 0x000000ffff997224 */ /* 0x000fe200078e00ff */
[----:B------:R-:W-:Y:S06]  /*1a30*/  @!P1 BRA `(.L_x_3955) ;  /* 0x000000bc00289947 */ /* 0x000fec0003800000 */
        /* <DEDUP_REMOVED lines=14> */
.L_x_3956:
[----:B------:R-:W-:Y:S01]  /*1b20*/  ULEA UR21, UR39, UR48, 0x3 ;  /* 0x0000003027157291 */ /* 0x000fe2000f8e183f */
[----:B------:R-:W-:-:S04]  /*1b30*/  MOV R3, UR38 ;  /* 0x0000002600037c02 */ /* 0x000fc80008000f00 */
[----:B------:R-:W-:-:S04]  /*1b40*/  SHF.L.U32 R3, R3, 0x1f, RZ ;  /* 0x0000001f03037819 */ /* 0x000fc800000006ff */
[----:B------:R-:W1:Y:S02]  /*1b50*/  SYNCS.PHASECHK.TRANS64.TRYWAIT P1, [UR21+0x28c50], R3 ;  /* 0x028c5003ff0075a7 */ /* 0x000e640008020155 */
[----:B-1----:R-:W-:Y:S05]  /*1b60*/  @!P1 BRA `(.L_x_3957) ;  /* 0x0000010800a09947 */ /* 0x002fea0003800000 */
.L_x_4115:
[----:B------:R-:W-:Y:S01]  /*1b70*/  BAR.SYNC.DEFER_BLOCKING 0xe, 0x100 ;  /* 0x0384000000007b1d */ /* 0x000fe20000010000 */
[----:B------:R-:W-:Y:S01]  /*1b80*/  UIADD3 UR4, UR48, 0x26800, URZ ;  /* 0x0002680030047890 */ /* 0x000fe2000fffe03f */
[----:B-1----:R-:W-:Y:S01]  /*1b90*/  IMAD.U32 R3, RZ, RZ, UR21 ;  /* 0x00000015ff037e24 */ /* 0x002fe2000f8e00ff */
[----:B------:R-:W-:Y:S02]  /*1ba0*/  ULEA UR18, UR39, UR20, 0xc ;  /* 0x0000001427127291 */ /* 0x000fe4000f8e603f */
[----:B------:R-:W-:Y:S01]  /*1bb0*/  USHF.R.U32.HI UR4, URZ, 0x4, UR4 ;  /* 0x000000043f047899 */ /* 0x000fe20008011604 */
[----:B------:R-:W-:Y:S01]  /*1bc0*/  UMOV UR19, 0x40000040 ;  /* 0x4000004000137882 */ /* 0x000fe20000000000 */
[----:B------:R-:W-:Y:S02]  /*1bd0*/  UMOV UR17, 0x40000040 ;  /* 0x4000004000117882 */ /* 0x000fe40000000000 */
[----:B------:R-:W-:Y:S01]  /*1be0*/  ULOP3.LUT UR4, UR4, 0x3fff, URZ, 0xc0, !UPT ;  /* 0x00003fff04047892 */ /* 0x000fe2000f8ec03f */
[----:B------:R-:W1:Y:S01]  /*1bf0*/  S2R R5, SR_TID.X ;  /* 0x0000000000057919 */ /* 0x000e620000002100 */
[----:B------:R-:W-:-:S02]  /*1c00*/  UIADD3 UR6, UR18, 0x80, URZ ;  /* 0x0000008012067890 */ /* 0x000fc4000fffe03f */
[----:B------:R-:W-:Y:S01]  /*1c10*/  ULOP3.LUT UR16, UR4, 0x10000, URZ, 0xfc, !UPT ;  /* 0x0001000004107892 */ /* 0x000fe2000f8efc3f */
[----:B------:R-:W-:Y:S01]  /*1c20*/  UMOV UR7, 0x40000040 ;  /* 0x4000004000077882 */ /* 0x000fe20000000000 */
[----:B------:R-:W-:Y:S02]  /*1c30*/  UMOV UR5, 0x40000040 ;  /* 0x4000004000057882 */ /* 0x000fe40000000000 */
[----:B------:R-:W-:Y:S02]  /*1c40*/  UIADD3 UR4, UR16, 0x2, URZ ;  /* 0x0000000210047890 */ /* 0x000fe4000fffe03f */
[----:B------:R-:W-:Y:S02]  /*1c50*/  UIADD3 UR10, UR18, 0x100, URZ ;  /* 0x00000100120a7890 */ /* 0x000fe4000fffe03f */
[----:B------:R-:W-:Y:S01]  /*1c60*/  UIADD3 UR8, UR16, 0x4, URZ ;  /* 0x0000000410087890 */ /* 0x000fe2000fffe03f */
[----:B------:R-:W-:Y:S01]  /*1c70*/  UMOV UR11, 0x40000040 ;  /* 0x40000040000b7882 */ /* 0x000fe20000000000 */
[----:B------:R-:W-:Y:S01]  /*1c80*/  WARPGROUP.ARRIVE ;  /* 0x00000000000079c5 */ /* 0x000fe20000000000 */
[----:B------:R-:W-:Y:S01]  /*1c90*/  UMOV UR9, 0x40000040 ;  /* 0x4000004000097882 */ /* 0x000fe20000000000 */
[----:B------:R-:W-:-:S02]  /*1ca0*/  UIADD3 UR14, UR18, 0x180, URZ ;  /* 0x00000180120e7890 */ /* 0x000fc4000fffe03f */
[----:B------:R-:W-:Y:S02]  /*1cb0*/  UIADD3 UR12, UR16, 0x6, URZ ;  /* 0x00000006100c7890 */ /* 0x000fe4000fffe03f */
[----:B------:R-:W-:Y:S01]  /*1cc0*/  HGMMA.64x256x16.F32.BF16 R24, gdesc[UR16].tnspB, RZ, !UPT, gsb0 ;  /* 0x43e00000101879f0 */ /* 0x000fe2000c0018ff */
[----:B------:R-:W-:Y:S01]  /*1cd0*/  UMOV UR15, 0x40000040 ;  /* 0x40000040000f7882 */ /* 0x000fe20000000000 */
[----:B------:R-:W-:Y:S01]  /*1ce0*/  UMOV UR13, 0x40000040 ;  /* 0x40000040000d7882 */ /* 0x000fe20000000000 */
[----:B-1----:R-:W-:-:S04]  /*1cf0*/  LOP3.LUT R5, R5, 0x7f, RZ, 0xc0, !PT ;  /* 0x0000007f05057812 */ /* 0x002fc800078ec0ff */
        /* <DEDUP_REMOVED lines=17> */
[----:B-1----:R-:W-:-:S04]  /*1e10*/  IADD3 R3, R4, -0x2, RZ ;  /* 0xfffffffe04037810 */ /* 0x002fc80007ffe0ff */
[----:B------:R-:W-:-:S13]  /*1e20*/  ISETP.GE.AND P1, PT, R3, R0, PT ;  /* 0x000000000300720c */ /* 0x000fda0003f26270 */
[----:B------:R-:W-:Y:S05]  /*1e30*/  @!P1 BRA `(.L_x_3958) ;  /* 0x0000000800d49947 */ /* 0x000fea0003800000 */
.L_x_3963:
[----:B------:R-:W-:Y:S01]  /*1e40*/  BAR.SYNC.DEFER_BLOCKING 0xe, 0x100 ;  /* 0x0384000000007b1d */ /* 0x000fe20000010000 */
[----:B------:R-:W-:Y:S01]  /*1e50*/  IMAD.U32 R5, RZ, RZ, UR39 ;  /* 0x00000027ff057e24 */ /* 0x000fe2000f8e00ff */
[----:B------:R-:W-:Y:S01]  /*1e60*/  UIADD3 UR39, UR39, 0x1, URZ ;  /* 0x0000000127277890 */ /* 0x000fe2000fffe03f */
[----:B------:R-:W-:Y:S02]  /*1e70*/  ISETP.GT.AND P3, PT, R3, R0, PT ;  /* 0x000000000300720c */ /* 0x000fe40003f64270 */
[----:B-1----:R-:W-:Y:S01]  /*1e80*/  IMAD R4, R5, 0x40, R16 ;  /* 0x0000004005047824 */ /* 0x002fe200078e0210 */
[----:B------:R-:W-:Y:S01]  /*1e90*/  UISETP.NE.AND UP0, UPT, UR39, 0x2, UPT ;  /* 0x000000022700788c */ /* 0x000fe2000bf05270 */
[----:B------:R-:W-:-:S03]  /*1ea0*/  IADD3 R3, R3, -0x1, RZ ;  /* 0xffffffff03037810 */ /* 0x000fc60007ffe0ff */
[----:B------:R-:W-:Y:S01]  /*1eb0*/  LEA R4, R4, UR48, 0x2 ;  /* 0x0000003004047c11 */ /* 0x000fe2000f8e10ff */
[----:B------:R-:W-:Y:S02]  /*1ec0*/  USEL UR6, URZ, 0x1, UP0 ;  /* 0x000000013f067887 */ /* 0x000fe40008000000 */
        /* <DEDUP_REMOVED lines=134> */
.L_x_3959:
[----:B------:R-:W-:Y:S01]  /*2730*/  ULEA UR21, UR39, UR48, 0x3 ;  /* 0x0000003027157291 */ /* 0x000fe2000f8e183f */
[----:B------:R-:W-:-:S05]  /*2740*/  IMAD.U32 R4, RZ, RZ, UR38 ;  /* 0x00000026ff047e24 */ /* 0x000fca000f8e00ff */
[----:B------:R-:W-:-:S04]  /*2750*/  SHF.L.U32 R4, R4, 0x1f, RZ ;  /* 0x0000001f04047819 */ /* 0x000fc800000006ff */
[----:B------:R1:W2:Y:S01]  /*2760*/  SYNCS.PHASECHK.TRANS64.TRYWAIT P1, [UR21+0x28c50], R4 ;  /* 0x028c5004ff0075a7 */ /* 0x0002a20008020155 */
[----:B------:R-:W-:Y:S05]  /*2770*/  @!P0 BRA `(.L_x_3960) ;  /* 0x0000000000048947 */ /* 0x000fea0003800000 */
[----:B------:R-:W-:Y:S01]  /*2780*/  BPT.TRAP 0x1 ;  /* 0x000000040000795c */ /* 0x000fe20000300000 */
.L_x_3960:
[----:B--2---:R-:W-:Y:S05]  /*2790*/  @P1 BRA `(.L_x_3961) ;  /* 0x0000000000081947 */ /* 0x004fea0003800000 */
[----:B------:R-:W2:Y:S02]  /*27a0*/  SYNCS.PHASECHK.TRANS64.TRYWAIT P1, [UR21+0x28c50], R4 ;  /* 0x028c5004ff0075a7 */ /* 0x000ea40008020155 */
[----:B--2---:R-:W-:Y:S05]  /*27b0*/  @!P1 BRA `(.L_x_3962) ;  /* 0x000000fc00a49947 */ /* 0x004fea0003800000 */
.L_x_3961:
[----:B------:R-:W-:Y:S01]  /*27c0*/  ULEA UR18, UR39, UR20, 0xc ;  /* 0x0000001427127291 */ /* 0x000fe2000f8e603f */
[----:B------:R-:W-:Y:S01]  /*27d0*/  WARPGROUP.ARRIVE ;  /* 0x00000000000079c5 */ /* 0x000fe20000000000 */
[----:B------:R-:W-:Y:S01]  /*27e0*/  UMOV UR19, 0x40000040 ;  /* 0x4000004000137882 */ /* 0x000fe20000000000 */
[----:B------:R-:W-:Y:S01]  /*27f0*/  UMOV UR7, 0x40000040 ;  /* 0x4000004000077882 */ /* 0x000fe20000000000 */
[----:B------:R-:W-:Y:S01]  /*2800*/  UIADD3 UR6, UR18, 0x80, URZ ;  /* 0x0000008012067890 */ /* 0x000fe2000fffe03f */
[----:B-12---:R-:W-:Y:S01]  /*2810*/  IMAD.U32 R4, RZ, RZ, UR21 ;  /* 0x00000015ff047e24 */ /* 0x006fe2000f8e00ff */
[----:B------:R-:W-:Y:S01]  /*2820*/  UIADD3 UR10, UR18, 0x100, URZ ;  /* 0x00000100120a7890 */ /* 0x000fe2000fffe03f */
[----:B------:R-:W-:Y:S02]  /*2830*/  UMOV UR11, 0x40000040 ;  /* 0x40000040000b7882 */ /* 0x000fe40000000000 */
[----:B------:R-:W-:Y:S01]  /*2840*/  HGMMA.64x256x16.F32.BF16 R24, gdesc[UR16].tnspB, R24, gsb0 ;  /* 0x43e00000101879f0 */ /* 0x000fe20008001818 */
[----:B------:R-:W-:Y:S01]  /*2850*/  UIADD3 UR14, UR18, 0x180, URZ ;  /* 0x00000180120e7890 */ /* 0x000fe2000fffe03f */
[----:B------:R-:W-:Y:S01]  /*2860*/  @!P2 IADD3 R4, R4, 0x28c60, RZ ;  /* 0x00028c600404a810 */ /* 0x000fe20007ffe0ff */
[----:B------:R-:W-:-:S03]  /*2870*/  UMOV UR15, 0x40000040 ;  /* 0x40000040000f7882 */ /* 0x000fc60000000000 */
[----:B------:R-:W-:Y:S01]  /*2880*/  @!P2 PRMT R4, RZ, 0x654, R4 ;  /* 0x00000654ff04a816 */ /* 0x000fe20000000004 */
[----:B------:R-:W-:Y:S02]  /*2890*/  WARPGROUP.DEPBAR.LE gsb0, 0x0 ;  /* 0x00008000000079c5 */ /* 0x000fe40000010000 */
[----:B------:R-:W-:-:S15]  /*28a0*/  WARPGROUP.ARRIVE ;  /* 0x00000000000079c5 */ /* 0x000fde0000000000 */
[----:B------:R-:W-:-:S04]  /*28b0*/  NOP ;  /* 0x0000000000007918 */ /* 0x000fc80000000000 */
        /* <DEDUP_REMOVED lines=13> */
.L_x_3958:
[----:B------:R-:W-:Y:S01]  /*2990*/  BAR.SYNC.DEFER_BLOCKING 0xe, 0x100 ;  /* 0x0384000000007b1d */ /* 0x000fe20000010000 */
[----:B------:R-:W-:Y:S01]  /*29a0*/  IMAD.U32 R3, RZ, RZ, UR39 ;  /* 0x00000027ff037e24 */ /* 0x000fe2000f8e00ff */
[----:B------:R-:W-:Y:S01]  /*29b0*/  UIADD3 UR39, UR39, 0x1, URZ ;  /* 0x0000000127277890 */ /* 0x000fe2000fffe03f */
[----:B------:R-:W-:Y:S02]  /*29c0*/  PLOP3.LUT P0, PT, PT, PT, PT, 0x8, 0x0 ;  /* 0x000000000000781c */ /* 0x000fe40003f0e170 */
[----:B------:R-:W-:Y:S01]  /*29d0*/  IMAD R0, R3, 0x40, R16 ;  /* 0x0000004003007824 */ /* 0x000fe200078e0210 */
[----:B------:R-:W-:-:S04]  /*29e0*/  UISETP.NE.AND UP0, UPT, UR39, 0x2, UPT ;  /* 0x000000022700788c */ /* 0x000fc8000bf05270 */
[----:B-1----:R-:W-:Y:S01]  /*29f0*/  LEA R4, R0, UR48, 0x2 ;  /* 0x0000003000047c11 */ /* 0x002fe2000f8e10ff */
        /* <DEDUP_REMOVED lines=133> */
[----:B------:R-:W-:Y:S01]  /*3250*/  MOV R28, RZ ;  /* 0x000000ff001c7202 */ /* 0x000fe20000000f00 */
[----:B------:R-:W-:Y:S01]  /*3260*/  IMAD.MOV.U32 R3, RZ, RZ, RZ ;  /* 0x000000ffff037224 */ /* 0x000fe200078e00ff */
[----:B------:R-:W-:Y:S06]  /*3270*/  BAR.ARV 0xf, 0x100 ;  /* 0x03c4000000007b1d */ /* 0x000fec0000002000 */
[----:B------:R-:W-:Y:S05]  /*3280*/  BRA `(.L_x_3955) ;  /* 0x000000a400147947 */ /* 0x000fea0003800000 */
.L_x_3948:
[----:B------:R-:W-:Y:S02]  /*3290*/  ULDC UR11, c[0x0][0x9e4] ;  /* 0x00027900000b7ab9 */ /* 0x000fe40000000800 */
[----:B------:R-:W-:-:S06]  /*32a0*/  UISETP.GE.AND UP0, UPT, UR11, 0x1, UPT ;  /* 0x000000010b00788c */ /* 0x000fcc000bf06270 */
[----:B------:R-:W-:-:S13]  /*32b0*/  PLOP3.LUT P1, PT, PT, PT, UP0, 0x80, 0x0 ;  /* 0x000000000000781c */ /* 0x000fda0003f2f008 */
[----:B------:R-:W-:Y:S05]  /*32c0*/  @!P1 BRA `(.L_x_3964) ;  /* 0x0000000000409947 */ /* 0x000fea0003800000 */
        /* <DEDUP_REMOVED lines=10> */
.L_x_3965:
[----:B------:R-:W-:-:S11]  /*3370*/  UISETP.NE.AND UP0, UPT, UR11, 0x1, UPT ;  /* 0x000000010b00788c */ /* 0x000fd6000bf05270 */
[----:B------:R-:W-:Y:S02]  /*3380*/  @UP0 ULDC.64 UR12, c[0x0][0x9e8] ;  /* 0x00027a00000c0ab9 */ /* 0x000fe40000000a00 */
[----:B------:R-:W-:-:S04]  /*3390*/  UIMAD.WIDE.U32 UR4, UR6, UR12, URZ ;  /* 0x0000000c060472a5 */ /* 0x000fc8000f8e003f */
[----:B------:R-:W-:-:S12]  /*33a0*/  @UP0 USHF.R.U32.HI UR6, URZ, UR13, UR5 ;  /* 0x0000000d3f060299 */ /* 0x000fd80008011605 */
.L_x_3966:
[----:B------:R-:W-:-:S06]  /*33b0*/  UIMAD UR6, UR6, UR11, UR11 ;  /* 0x0000000b060672a4 */ /* 0x000fcc000f8e020b */
[----:B------:R-:W-:-:S07]  /*33c0*/  VIMNMX R0, R0, UR6, PT ;  /* 0x0000000600007c48 */ /* 0x000fce000bfe0100 */
.L_x_3964:
[----:B------:R-:W-:Y:S01]  /*33d0*/  VIADD R0, R0, 0x3f ;  /* 0x0000003f00007836 */ /* 0x000fe20000000000 */
[----:B------:R-:W-:Y:S01]  /*33e0*/  UIADD3 UR10, UR42, -UR10, URZ ;  /* 0x8000000a2a0a7290 */ /* 0x000fe2000fffe03f */
[----:B------:R-:W-:-:S03]  /*33f0*/  ULDC UR8, c[0x0][0x9dc] ;  /* 0x0002770000087ab9 */ /* 0x000fc60000000800 */
[----:B------:R-:W-:Y:S01]  /*3400*/  SHF.R.S32.HI R3, RZ, 0x1f, R0 ;  /* 0x0000001fff037819 */ /* 0x000fe20000011400 */
[----:B------:R-:W-:-:S03]  /*3410*/  UIMAD UR6, UR49, UR9, UR10 ;  /* 0x00000009310672a4 */ /* 0x000fc6000f8e020a */
[----:B------:R-:W-:Y:S01]  /*3420*/  LEA.HI R3, R3, R0, RZ, 0x6 ;  /* 0x0000000003037211 */ /* 0x000fe200078f30ff */
[----:B------:R-:W-:-:S03]  /*3430*/  UIADD3 UR8, UR6, -UR8, URZ ;  /* 0x8000000806087290 */ /* 0x000fc6000fffe03f */
[----:B------:R-:W-:-:S04]  /*3440*/  SHF.R.S32.HI R3, RZ, 0x6, R3 ;  /* 0x00000006ff037819 */ /* 0x000fc80000011403 */
[----:B------:R-:W-:Y:S01]  /*3450*/  VIMNMX R152, R3, UR7, PT ;  /* 0x0000000703987c48 */ /* 0x000fe2000bfe0100 */
[----:B------:R-:W-:Y:S06]  /*3460*/  @!P1 BRA `(.L_x_3967) ;  /* 0x0000000000449947 */ /* 0x000fec0003800000 */
        /* <DEDUP_REMOVED lines=10> */
.L_x_3968:
[----:B------:R-:W-:-:S11]  /*3510*/  UISETP.NE.AND UP0, UPT, UR11, 0x1, UPT ;  /* 0x000000010b00788c */ /* 0x000fd6000bf05270 */
[----:B------:R-:W-:Y:S02]  /*3520*/  @UP0 ULDC.64 UR12, c[0x0][0x9e8] ;  /* 0x00027a00000c0ab9 */ /* 0x000fe40000000a00 */
[----:B------:R-:W-:-:S04]  /*3530*/  UIMAD.WIDE.U32 UR4, UR6, UR12, URZ ;  /* 0x0000000c060472a5 */ /* 0x000fc8000f8e003f */
[----:B------:R-:W-:-:S12]  /*3540*/  @UP0 USHF.R.U32.HI UR6, URZ, UR13, UR5 ;  /* 0x0000000d3f060299 */ /* 0x000fd80008011605 */
.L_x_3969:
[----:B------:R-:W-:-:S04]  /*3550*/  UIMAD UR6, UR6, UR11, URZ ;  /* 0x0000000b060672a4 */ /* 0x000fc8000f8e023f */
[----:B------:R-:W-:-:S04]  /*3560*/  UISETP.LT.AND UP0, UPT, UR8, UR6, UPT ;  /* 0x000000060800728c */ /* 0x000fc8000bf01270 */
[----:B------:R-:W-:-:S12]  /*3570*/  USEL UR8, UR8, UR6, !UP0 ;  /* 0x0000000608087287 */ /* 0x000fd8000c000000 */
.L_x_3967:
[----:B------:R-:W-:Y:S01]  /*3580*/  USHF.R.S32.HI UR4, URZ, 0x1f, UR8 ;  /* 0x0000001f3f047899 */ /* 0x000fe20008011408 */
[----:B------:R-:W-:Y:S02]  /*3590*/  PLOP3.LUT P0, PT, PT, PT, PT, 0x80, 0x0 ;  /* 0x000000000000781c */ /* 0x000fe40003f0f070 */
[----:B------:R-:W-:Y:S02]  /*35a0*/  CS2R R28, SRZ ;  /* 0x00000000001c7805 */ /* 0x000fe4000001ff00 */
[----:B------:R-:W-:Y:S01]  /*35b0*/  MOV R3, RZ ;  /* 0x000000ff00037202 */ /* 0x000fe20000000f00 */
[----:B------:R-:W-:Y:S01]  /*35c0*/  ULEA.HI UR4, UR4, UR8, URZ, 0x6 ;  /* 0x0000000804047291 */ /* 0x000fe2000f8f303f */
[----:B------:R-:W-:Y:S02]  /*35d0*/  CS2R R150, SRZ ;  /* 0x0000000000967805 */ /* 0x000fe4000001ff00 */
[----:B------:R-:W-:Y:S02]  /*35e0*/  CS2R R148, SRZ ;  /* 0x0000000000947805 */ /* 0x000fe4000001ff00 */
[----:B------:R-:W-:Y:S01]  /*35f0*/  CS2R R146, SRZ ;  /* 0x0000000000927805 */ /* 0x000fe2000001ff00 */
[----:B------:R-:W-:Y:S01]  /*3600*/  USHF.R.S32.HI UR4, URZ, 0x6, UR4 ;  /* 0x000000063f047899 */ /* 0x000fe20008011404 */
[----:B------:R-:W-:-:S02]  /*3610*/  CS2R R144, SRZ ;  /* 0x0000000000907805 */ /* 0x000fc4000001ff00 */
[----:B------:R-:W-:Y:S02]  /*3620*/  CS2R R142, SRZ ;  /* 0x00000000008e7805 */ /* 0x000fe4000001ff00 */
[----:B------:R-:W-:Y:S01]  /*3630*/  CS2R R140, SRZ ;  /* 0x00000000008c7805 */ /* 0x000fe2000001ff00 */
[----:B------:R-:W-:Y:S01]  /*3640*/  UISETP.LT.AND UP0, UPT, URZ, UR4, UPT ;  /* 0x000000043f00728c */ /* 0x000fe2000bf01270 */
[----:B------:R-:W-:Y:S02]  /*3650*/  CS2R R138, SRZ ;  /* 0x00000000008a7805 */ /* 0x000fe4000001ff00 */
[----:B------:R-:W-:Y:S02]  /*3660*/  CS2R R136, SRZ ;  /* 0x0000000000887805 */ /* 0x000fe4000001ff00 */
[----:B------:R-:W-:Y:S01]  /*3670*/  CS2R R134, SRZ ;  /* 0x0000000000867805 */ /* 0x000fe2000001ff00 */
[----:B------:R-:W-:Y:S01]  /*3680*/  USEL UR41, URZ, UR4, !UP0 ;  /* 0x000000043f297287 */ /* 0x000fe2000c000000 */
[----:B------:R-:W-:-:S02]  /*3690*/  CS2R R132, SRZ ;  /* 0x0000000000847805 */ /* 0x000fc4000001ff00 */
[----:B------:R-:W-:Y:S02]  /*36a0*/  CS2R R130, SRZ ;  /* 0x0000000000827805 */ /* 0x000fe4000001ff00 */
[----:B------:R-:W-:Y:S02]  /*36b0*/  CS2R R128, SRZ ;  /* 0x0000000000807805 */ /* 0x000fe4000001ff00 */
[----:B------:R-:W-:Y:S02]  /*36c0*/  CS2R R126, SRZ ;  /* 0x00000000007e7805 */ /* 0x000fe4000001ff00 */
[----:B------:R-:W-:Y:S02]  /*36d0*/  CS2R R124, SRZ ;  /* 0x00000000007c7805 */ /* 0x000fe4000001ff00 */
[----:B------:R-:W-:Y:S01]  /*36e0*/  ISETP.GT.AND P1, PT, R152, UR41, PT ;  /* 0x0000002998007c0c */ /* 0x000fe2000bf24270 */
        /* <DEDUP_REMOVED lines=51> */
[----:B------:R-:W-:Y:S06]  /*3a20*/  @!P1 BRA `(.L_x_3955) ;  /* 0x0000009c002c9947 */ /* 0x000fec0003800000 */
        /* <DEDUP_REMOVED lines=11> */
[----:B------:R-:W-:-:S04]  /*3ae0*/  ULOP3.LUT UR5, UR5, 0x3fff, URZ, 0xc0, !UPT ;  /* 0x00003fff05057892 */ /* 0x000fc8000f8ec03f */
[----:B------:R-:W-:-:S04]  /*3af0*/  ULOP3.LUT UR45, UR5, 0x2000000, URZ, 0xfc, !UPT ;  /* 0x02000000052d7892 */ /* 0x000fc8000f8efc3f */
[----:B------:R-:W-:Y:S08]  /*3b00*/  @!P0 BRA `(.L_x_3970) ;  /* 0x0000000000408947 */ /* 0x000ff00003800000 */
        /* <DEDUP_REMOVED lines=16> */
.L_x_3970:
[----:B------:R-:W-:Y:S01]  /*3c10*/  ULEA.HI UR4, UR37, UR37, URZ, 0x1 ;  /* 0x0000002525047291 */ /* 0x000fe2000f8f083f */
[----:B------:R-:W-:-:S03]  /*3c20*/  IMAD.U32 R3, RZ, RZ, UR47 ;  /* 0x0000002fff037e24 */ /* 0x000fc6000f8e00ff */
[----:B------:R-:W-:Y:S02]  /*3c30*/  ULOP3.LUT UR4, UR4, 0xfffffffe, URZ, 0xc0, !UPT ;  /* 0xfffffffe04047892 */ /* 0x000fe4000f8ec03f */
[----:B------:R-:W-:Y:S02]  /*3c40*/  ISETP.NE.AND P0, PT, R3, 0x3, PT ;  /* 0x000000030300780c */ /* 0x000fe40003f05270 */
[----:B------:R-:W-:-:S06]  /*3c50*/  UIADD3 UR4, UR37, -UR4, URZ ;  /* 0x8000000425047290 */ /* 0x000fcc000fffe03f */
[----:B------:R-:W-:-:S05]  /*3c60*/  IMAD.U32 R0, RZ, RZ, UR4 ;  /* 0x00000004ff007e24 */ /* 0x000fca000f8e00ff */
[----:B------:R-:W-:-:S04]  /*3c70*/  SHF.L.U32 R0, R0, 0x1f, RZ ;  /* 0x0000001f00007819 */ /* 0x000fc800000006ff */
[----:B------:R-:W1:Y:S02]  /*3c80*/  SYNCS.PHASECHK.TRANS64.TRYWAIT P1, [UR48+0x28c00], R0 ;  /* 0x028c0000ff0075a7 */ /* 0x000e640008020170 */
[----:B-1----:R-:W-:Y:S05]  /*3c90*/  @!P1 BRA `(.L_x_3971) ;  /* 0x000000e800849947 */ /* 0x002fea0003800000 */
.L_x_4116:
[----:B------:R-:W-:Y:S05]  /*3ca0*/  @!P0 BRA `(.L_x_3972) ;  /* 0x0000000000048947 */ /* 0x000fea0003800000 */
[----:B------:R-:W-:Y:S01]  /*3cb0*/  BPT.TRAP 0x1 ;  /* 0x000000040000795c */ /* 0x000fe20000300000 */
.L_x_3972:
[----:B------:R-:W-:Y:S01]  /*3cc0*/  IMAD.U32 R13, RZ, RZ, UR38 ;  /* 0x00000026ff0d7e24 */ /* 0x000fe2000f8e00ff */
[----:B------:R-:W-:-:S04]  /*3cd0*/  MOV R6, UR39 ;  /* 0x0000002700067c02 */ /* 0x000fc80008000f00 */
[----:B------:R-:W-:Y:S02]  /*3ce0*/  LEA R6, R6, UR48, 0x3 ;  /* 0x0000003006067c11 */ /* 0x000fe4000f8e18ff */
[----:B------:R-:W-:-:S04]  /*3cf0*/  SHF.L.U32 R13, R13, 0x1f, RZ ;  /* 0x0000001f0d0d7819 */ /* 0x000fc800000006ff */
[----:B------:R2:W3:Y:S01]  /*3d00*/  SYNCS.PHASECHK.TRANS64.TRYWAIT P1, [R6+URZ+0x28c30], R13 ;  /* 0x028c300d060075a7 */ /* 0x0004e2000802017f */
[----:B------:R-:W-:Y:S05]  /*3d10*/  @!P0 BRA `(.L_x_3973) ;  /* 0x0000000000048947 */ /* 0x000fea0003800000 */
[----:B------:R-:W-:Y:S01]  /*3d20*/  BPT.TRAP 0x1 ;  /* 0x000000040000795c */ /* 0x000fe20000300000 */
.L_x_3973:
[----:B---3--:R-:W-:Y:S05]  /*3d30*/  @P1 BRA `(.L_x_3974) ;  /* 0x0000000000081947 */ /* 0x008fea0003800000 */
[----:B------:R-:W3:Y:S02]  /*3d40*/  SYNCS.PHASECHK.TRANS64.TRYWAIT P1, [R6+URZ+0x28c30], R13 ;  /* 0x028c300d060075a7 */ /* 0x000ee4000802017f */
[----:B---3--:R-:W-:Y:S05]  /*3d50*/  @!P1 BRA `(.L_x_3975) ;  /* 0x000000e8006c9947 */ /* 0x008fea0003800000 */
.L_x_3974:
[----:B-1----:R-:W1:Y:S01]  /*3d60*/  S2R R3, SR_TID.X ;  /* 0x0000000000037919 */ /* 0x002e620000002100 */
[----:B------:R-:W-:-:S04]  /*3d70*/  UIADD3 UR4, UR48, 0x22400, URZ ;  /* 0x0002240030047890 */ /* 0x000fc8000fffe03f */
[----:B------:R-:W-:-:S04]  /*3d80*/  USHF.R.U32.HI UR4, URZ, 0x4, UR4 ;  /* 0x000000043f047899 */ /* 0x000fc80008011604 */
[----:B------:R-:W-:-:S06]  /*3d90*/  ULOP3.LUT UR4, UR4, 0x3fff, URZ, 0xc0, !UPT ;  /* 0x00003fff04047892 */ /* 0x000fcc000f8ec03f */
[----:B------:R-:W-:Y:S01]  /*3da0*/  IMAD.U32 R0, RZ, RZ, UR4 ;  /* 0x00000004ff007e24 */ /* 0x000fe2000f8e00ff */
        /* <DEDUP_REMOVED lines=10> */
[----:B------:R-:W1:Y:S01]  /*3e50*/  LDC R9, c[0x0][0x2e0] ;  /* 0x0000b800ff097b82 */ /* 0x000e620000000800 */
[----:B------:R-:W-:Y:S01]  /*3e60*/  UMOV UR7, 0x40000040 ;  /* 0x4000004000077882 */ /* 0x000fe20000000000 */
[----:B------:R-:W-:Y:S01]  /*3e70*/  UMOV UR5, 0x40000040 ;  /* 0x4000004000057882 */ /* 0x000fe20000000000 */
[----:B------:R-:W-:Y:S01]  /*3e80*/  ULOP3.LUT UR4, UR4, 0x3fff, URZ, 0xc0, !UPT ;  /* 0x00003fff04047892 */ /* 0x000fe2000f8ec03f */
[----:B------:R-:W-:Y:S01]  /*3e90*/  IMAD.MOV.U32 R5, RZ, RZ, -0x40 ;  /* 0xffffffc0ff057424 */ /* 0x000fe200078e00ff */
[----:B------:R-:W-:Y:S01]  /*3ea0*/  UMOV UR11, 0x40000040 ;  /* 0x40000040000b7882 */ /* 0x000fe20000000000 */
[----:B------:R-:W-:Y:S01]  /*3eb0*/  UMOV UR9, 0x40000040 ;  /* 0x4000004000097882 */ /* 0x000fe20000000000 */
[----:B------:R-:W-:Y:S01]  /*3ec0*/  ULEA UR18, UR39, UR18, 0x9 ;  /* 0x0000001227127291 */ /* 0x000fe2000f8e483f */
[----:B------:R-:W4:Y:S01]  /*3ed0*/  LDC.64 R10, c[0x0][0x9e0] ;  /* 0x00027800ff0a7b82 */ /* 0x000f220000000a00 */
[----:B------:R-:W-:Y:S01]  /*3ee0*/  ULOP3.LUT UR16, UR4, 0x10000, URZ, 0xfc, !UPT ;  /* 0x0001000004107892 */ /* 0x000fe2000f8efc3f */
[----:B------:R-:W-:Y:S01]  /*3ef0*/  IMAD R4, R152, R5, 0x41 ;  /* 0x0000004198047424 */ /* 0x000fe200078e0205 */
[----:B------:R-:W-:Y:S01]  /*3f00*/  UIADD3 UR6, UR18, 0x2, URZ ;  /* 0x0000000212067890 */ /* 0x000fe2000fffe03f */
[----:B------:R-:W-:Y:S01]  /*3f10*/  @!P1 IADD3 R3, R6, 0x28c40, RZ ;  /* 0x00028c4006039810 */ /* 0x000fe20007ffe0ff */
[----:B------:R-:W-:-:S02]  /*3f20*/  UIADD3 UR4, UR16, 0x2, URZ ;  /* 0x0000000210047890 */ /* 0x000fc4000fffe03f */
[----:B------:R-:W-:Y:S01]  /*3f30*/  UIADD3 UR10, UR18, 0x4, URZ ;  /* 0x00000004120a7890 */ /* 0x000fe2000fffe03f */
[----:B------:R-:W5:Y:S01]  /*3f40*/  LDC R12, c[0x0][0x288] ;  /* 0x0000a200ff0c7b82 */ /* 0x000f620000000800 */
[----:B------:R-:W-:Y:S02]  /*3f50*/  UIADD3 UR8, UR16, 0x4, URZ ;  /* 0x0000000410087890 */ /* 0x000fe4000fffe03f */
[----:B------:R-:W-:Y:S01]  /*3f60*/  HGMMA.64x64x16.F32.BF16 R24, gdesc[UR16], RZ, !UPT, gsb0 ;  /* 0x00e00000101879f0 */ /* 0x000fe2000c0018ff */
[----:B------:R-:W-:Y:S01]  /*3f70*/  UIADD3 UR14, UR18, 0x6, URZ ;  /* 0x00000006120e7890 */ /* 0x000fe2000fffe03f */
[----:B------:R-:W-:Y:S01]  /*3f80*/  @!P1 PRMT R3, RZ, 0x654, R3 ;  /* 0x00000654ff039816 */ /* 0x000fe20000000003 */
[----:B------:R-:W-:Y:S01]  /*3f90*/  UIADD3 UR12, UR16, 0x6, URZ ;  /* 0x00000006100c7890 */ /* 0x000fe2000fffe03f */
[----:B------:R-:W-:Y:S01]  /*3fa0*/  UMOV UR15, 0x40000040 ;  /* 0x40000040000f7882 */ /* 0x000fe20000000000 */
[----:B------:R-:W-:Y:S01]  /*3fb0*/  UMOV UR13, 0x40000040 ;  /* 0x40000040000d7882 */ /* 0x000fe20000000000 */
[----:B-1----:R-:W-:Y:S01]  /*3fc0*/  IMAD R5, R9, UR49, R4 ;  /* 0x0000003109057c24 */ /* 0x002fe2000f8e0204 */
[----:B----4-:R-:W-:-:S04]  /*3fd0*/  ISETP.GE.AND P2, PT, R11, 0x1, PT ;  /* 0x000000010b00780c */ /* 0x010fc80003f46270 */
[----:B-----5:R-:W-:Y:S01]  /*3fe0*/  IADD3 R7, R5, -R12, -R2 ;  /* 0x8000000c05077210 */ /* 0x020fe20007ffe802 */
[----:B------:R-:W-:Y:S01]  /*3ff0*/  VIADD R5, R16, UR42 ;  /* 0x0000002a10057c36 */ /* 0x000fe20008000000 */
[----:B------:R-:W-:Y:S02]  /*4000*/  WARPGROUP.DEPBAR.LE gsb0, 0x0 ;  /* 0x00008000000079c5 */ /* 0x000fe40000010000 */
[----:B------:R-:W-:-:S06]  /*4010*/  WARPGROUP.ARRIVE ;  /* 0x00000000000079c5 */ /* 0x000fcc0000000000 */
[----:B------:R-:W-:Y:S01]  /*4020*/  HGMMA.64x64x16.F32.BF16 R24, gdesc[UR4], R24, gsb0 ;  /* 0x00e00000041879f0 */ /* 0x000fe20008001818 */
[----:B------:R-:W-:Y:S02]  /*4030*/  ULDC.64 UR6, c[0x0][0x9d8] ;  /* 0x0002760000067ab9 */ /* 0x000fe40000000a00 */
[----:B------:R-:W-:-:S06]  /*4040*/  ULOP3.LUT UR20, URZ, UR7, URZ, 0x33, !UPT ;  /* 0x000000073f147292 */ /* 0x000fcc000f8e333f */
[----:B------:R-:W-:Y:S01]  /*4050*/  VIADD R58, R7, UR20 ;  /* 0x00000014073a7c36 */ /* 0x000fe20008000000 */
        /* <DEDUP_REMOVED lines=37> */
[----:B------:R4:W-:Y:S01]  /*42b0*/  @!P1 SYNCS.ARRIVE.TRANS64.RED.A1T0 RZ, [R3+URZ], RZ ;  /* 0x000000ff03ff99a7 */ /* 0x0009e2000810043f */
[----:B------:R-:W-:Y:S01]  /*42c0*/  FMUL.FTZ R46, R46, UR6 ;  /* 0x000000062e2e7c20 */ /* 0x000fe20008410000 */
[----:B------:R-:W-:Y:S01]  /*42d0*/  FMUL.FTZ R31, R31, UR6 ;  /* 0x000000061f1f7c20 */ /* 0x000fe20008410000 */
[----:B------:R-:W-:Y:S01]  /*42e0*/  FMUL.FTZ R47, R47, UR6 ;  /* 0x000000062f2f7c20 */ /* 0x000fe20008410000 */
[----:B------:R5:W1:Y:S08]  /*42f0*/  MUFU.TANH R26, R38 ;  /* 0x00000026001a7308 */ /* 0x000a700000002400 */
[----:B------:R-:W1:Y:S01]  /*4300*/  MUFU.TANH R24, R24 ;  /* 0x0000001800187308 */ /* 0x000e620000002400 */
[----:B-----5:R-:W-:-:S05]  /*4310*/  LEA R38, R152, 0xffffffc0, 0x6 ;  /* 0xffffffc098267811 */ /* 0x020fca00078e30ff */
[----:B----4-:R-:W-:Y:S02]  /*4320*/  IMAD R3, R9, UR49, -R38 ;  /* 0x0000003109037c24 */ /* 0x010fe4000f8e0a26 */
        /* <DEDUP_REMOVED lines=27> */
[----:B-----5:R-:W-:-:S07]  /*44e0*/  IMAD.IADD R39, R7, 0x1, R10 ;  /* 0x0000000107277824 */ /* 0x020fce00078e020a */
[----:B------:R-:W1:Y:S01]  /*44f0*/  MUFU.TANH R21, R31 ;  /* 0x0000001f00157308 */ /* 0x000e620000002400 */
[----:B--2---:R-:W-:Y:S01]  /*4500*/  IADD3 R46, -R2, R3, RZ ;  /* 0x00000003022e7210 */ /* 0x004fe20007ffe1ff */
[----:B------:R-:W-:-:S06]  /*4510*/  IMAD.IADD R3, R58, 0x1, R5 ;  /* 0x000000013a037824 */ /* 0x000fcc00078e0205 */
[----:B------:R2:W1:Y:S02]  /*4520*/  MUFU.TANH R31, R47 ;  /* 0x0000002f001f7308 */ /* 0x0004640000002400 */
[----:B--2---:R-:W-:Y:S02]  /*4530*/  IADD3 R47, R4, -0x1, RZ ;  /* 0xffffffff042f7810 */ /* 0x004fe40007ffe0ff */
[----:B------:R-:W-:Y:S01]  /*4540*/  VIADDMNMX R4, R5, R39, R46, PT ;  /* 0x0000002705047246 */ /* 0x000fe2000380012e */
[----:B----4-:R-:W-:Y:S06]  /*4550*/  @!P2 BRA `(.L_x_3976) ;  /* 0x000000000054a947 */ /* 0x010fec0003800000 */
[----:B------:R-:W-:Y:S01]  /*4560*/  IMAD R8, R9, UR49, -R12 ;  /* 0x0000003109087c24 */ /* 0x000fe2000f8e0a0c */
[----:B------:R-:W-:Y:S03]  /*4570*/  BSSY B0, `(.L_x_3977) ;  /* 0x000000f000007945 */ /* 0x000fe60003800000 */
[----:B------:R-:W-:-:S05]  /*4580*/  IMAD.IADD R8, R5, 0x1, R8 ;  /* 0x0000000105087824 */ /* 0x000fca00078e0208 */
        /* <DEDUP_REMOVED lines=9> */
.L_x_3978:
[----:B------:R-:W-:-:S13]  /*4620*/  ISETP.NE.AND P3, PT, R11, 0x1, PT ;  /* 0x000000010b00780c */ /* 0x000fda0003f65270 */
[----:B------:R-:W2:Y:S02]  /*4630*/  @P3 LDC.64 R60, c[0x0][0x9e8] ;  /* 0x00027a00ff3c3b82 */ /* 0x000ea40000000a00 */
[----:B--2---:R-:W-:-:S05]  /*4640*/  @P3 IMAD.HI.U32 R14, R8, R60, RZ ;  /* 0x0000003c080e3227 */ /* 0x004fca00078e00ff */
[----:B------:R-:W-:-:S07]  /*4650*/  @P3 SHF.R.U32.HI R8, RZ, R61, R14 ;  /* 0x0000003dff083219 */ /* 0x000fce000001160e */
.L_x_3979:
[----:B------:R-:W-:Y:S05]  /*4660*/  BSYNC B0 ;  /* 0x0000000000007941 */ /* 0x000fea0003800000 */
.L_x_3977:
[----:B------:R-:W-:-:S05]  /*4670*/  IMAD R7, R8, R11, -R38 ;  /* 0x0000000b08077224 */ /* 0x000fca00078e0a26 */
[----:B------:R-:W-:-:S04]  /*4680*/  IADD3 R8, -R2, R7, RZ ;  /* 0x0000000702087210 */ /* 0x000fc80007ffe1ff */
[----:B------:R-:W-:Y:S02]  /*4690*/  VIMNMX R3, R3, R8, !PT ;  /* 0x0000000803037248 */ /* 0x000fe40007fe0100 */
[----:B------:R-:W-:-:S07]  /*46a0*/  VIADDMNMX R4, R8, R11, R4, PT ;  /* 0x0000000b08047246 */ /* 0x000fce0003800104 */
.L_x_3976:
[C---:B------:R-:W-:Y:S02]  /*46b0*/  ISETP.GE.AND P3, PT, R47.reuse, 0x2, PT ;  /* 0x000000022f00780c */ /* 0x040fe40003f66270 */
[----:B------:R-:W-:Y:S02]  /*46c0*/  ISETP.GE.AND P4, PT, R47, 0x9, PT ;  /* 0x000000092f00780c */ /* 0x000fe40003f86270 */
[C---:B------:R-:W-:Y:S02]  /*46d0*/  ISETP.GT.AND P6, PT, R3.reuse, 0x1, !P3 ;  /* 0x000000010300780c */ /* 0x040fe40005fc4270 */
[----:B------:R-:W-:Y:S02]  /*46e0*/  ISETP.GT.AND P5, PT, R3, 0x8, !P4 ;  /* 0x000000080300780c */ /* 0x000fe400067a4270 */
[C---:B------:R-:W-:Y:S02]  /*46f0*/  ISETP.LT.OR P6, PT, R4.reuse, 0x2, P6 ;  /* 0x000000020400780c */ /* 0x040fe400037c1670 */
[----:B------:R-:W-:-:S02]  /*4700*/  ISETP.LT.OR P5, PT, R4, 0x9, P5 ;  /* 0x000000090400780c */ /* 0x000fc40002fa1670 */
[----:B------:R-:W-:Y:S02]  /*4710*/  FSEL R57, R25, -INF , !P6 ;  /* 0xff80000019397808 */ /* 0x000fe40007000000 */
[----:B------:R-:W-:Y:S02]  /*4720*/  ISETP.GE.AND P6, PT, R47, 0xa, PT ;  /* 0x0000000a2f00780c */ /* 0x000fe40003fc6270 */
[----:B-1----:R-:W-:Y:S02]  /*4730*/  FSEL R59, R28, -INF , !P5 ;  /* 0xff8000001c3b7808 */ /* 0x002fe40006800000 */
        /* <DEDUP_REMOVED lines=65> */
[----:B------:R-:W-:Y:S01]  /*4b50*/  ISETP.GT.AND P6, PT, R3, 0x39, !P6 ;  /* 0x000000390300780c */ /* 0x000fe200077c4270 */
[----:B------:R-:W-:-:S03]  /*4b60*/  VIADD R3, R5, 0x8 ;  /* 0x0000000805037836 */ /* 0x000fc60000000000 */
[----:B------:R-:W-:Y:S02]  /*4b70*/  ISETP.LT.OR P6, PT, R4, 0x3a, P6 ;  /* 0x0000003a0400780c */ /* 0x000fe400037c1670 */
[----:B------:R-:W-:Y:S02]  /*4b80*/  VIADDMNMX R4, R3, R39, R46, PT ;  /* 0x0000002703047246 */ /* 0x000fe4000380012e */
[----:B------:R-:W-:Y:S02]  /*4b90*/  FSEL R53, R53, -INF , !P6 ;  /* 0xff80000035357808 */ /* 0x000fe40007000000 */
[----:B------:R-:W-:Y:S01]  /*4ba0*/  IADD3 R3, R58, 0x8, R5 ;  /* 0x000000083a037810 */ /* 0x000fe20007ffe005 */
[----:B------:R-:W-:Y:S06]  /*4bb0*/  @!P2 BRA `(.L_x_3980) ;  /* 0x000000000054a947 */ /* 0x000fec0003800000 */
[----:B------:R-:W-:Y:S01]  /*4bc0*/  IMAD R8, R9, UR49, -R12 ;  /* 0x0000003109087c24 */ /* 0x000fe2000f8e0a0c */
[----:B------:R-:W-:Y:S04]  /*4bd0*/  BSSY B0, `(.L_x_3981) ;  /* 0x000000f000007945 */ /* 0x000fe80003800000 */
[----:B------:R-:W-:-:S04]  /*4be0*/  IADD3 R7, R8, 0x8, R5 ;  /* 0x0000000808077810 */ /* 0x000fc80007ffe005 */
        /* <DEDUP_REMOVED lines=9> */
.L_x_3982:
[----:B------:R-:W-:-:S13]  /*4c80*/  ISETP.NE.AND P6, PT, R11, 0x1, PT ;  /* 0x000000010b00780c */ /* 0x000fda0003fc5270 */
[----:B------:R-:W1:Y:S02]  /*4c90*/  @P6 LDC.64 R24, c[0x0][0x9e8] ;  /* 0x00027a00ff186b82 */ /* 0x000e640000000a00 */
[----:B-1----:R-:W-:-:S05]  /*4ca0*/  @P6 IMAD.HI.U32 R8, R7, R24, RZ ;  /* 0x0000001807086227 */ /* 0x002fca00078e00ff */
[----:B------:R-:W-:-:S07]  /*4cb0*/  @P6 SHF.R.U32.HI R7, RZ, R25, R8 ;  /* 0x00000019ff076219 */ /* 0x000fce0000011608 */
.L_x_3983:
[----:B------:R-:W-:Y:S05]  /*4cc0*/  BSYNC B0 ;  /* 0x0000000000007941 */ /* 0x000fea0003800000 */
.L_x_3981:
[----:B------:R-:W-:-:S04]  /*4cd0*/  IMAD R7, R7, R11, -R38 ;  /* 0x0000000b07077224 */ /* 0x000fc800078e0a26 */
[----:B------:R-:W-:-:S05]  /*4ce0*/  IMAD.IADD R8, R7, 0x1, -R2 ;  /* 0x0000000107087824 */ /* 0x000fca00078e0a02 */
[----:B------:R-:W-:Y:S02]  /*4cf0*/  VIMNMX R3, R3, R8, !PT ;  /* 0x0000000803037248 */ /* 0x000fe40007fe0100 */
[----:B------:R-:W-:-:S07]  /*4d00*/  VIADDMNMX R4, R8, R11, R4, PT ;  /* 0x0000000b08047246 */ /* 0x000fce0003800104 */
.L_x_3980:
[----:B------:R-:W-:Y:S01]  /*4d10*/  BAR.SYNC.DEFER_BLOCKING 0xf, 0x100 ;  /* 0x03c4000000007b1d */ /* 0x000fe20000010000 */
[----:B------:R-:W-:Y:S02]  /*4d20*/  ISETP.GT.AND P3, PT, R3, 0x1, !P3 ;  /* 0x000000010300780c */ /* 0x000fe40005f64270 */
[----:B------:R-:W-:Y:S02]  /*4d30*/  FMNMX.FTZ R7, R37, R57, !PT ;  /* 0x0000003925077209 */ /* 0x000fe40007810000 */
[----:B------:R-:W-:Y:S01]  /*4d40*/  ISETP.LT.OR P3, PT, R4, 0x2, P3 ;  /* 0x000000020400780c */ /* 0x000fe20001f61670 */
[----:B------:R-:W-:Y:S01]  /*4d50*/  ULDC UR10, c[0x0][0x988] ;  /* 0x00026200000a7ab9 */ /* 0x000fe20000000800 */
        /* <DEDUP_REMOVED lines=33> */
[----:B------:R-:W-:Y:S01]  /*4f70*/  ISETP.GT.AND P4, PT, R3, 0x8, !P4 ;  /* 0x000000080300780c */ /* 0x000fe20006784270 */
[----:B------:R-:W1:Y:S01]  /*4f80*/  SHFL.BFLY PT, R7, R32, 0x2, 0x1f ;  /* 0x0c401f0020077f89 */ /* 0x000e6200000e0000 */
[C---:B------:R-:W-:Y:S02]  /*4f90*/  ISETP.LT.OR P3, PT, R4.reuse, 0x1a, P3 ;  /* 0x0000001a0400780c */ /* 0x040fe40001f61670 */
[----:B------:R-:W-:Y:S02]  /*4fa0*/  ISETP.LT.OR P4, PT, R4, 0x9, P4 ;  /* 0x000000090400780c */ /* 0x000fe40002781670 */
[----:B------:R-:W-:Y:S02]  /*4fb0*/  FSEL R27, R27, -INF , !P3 ;  /* 0xff8000001b1b7808 */ /* 0x000fe40005800000 */
[----:B------:R-:W-:Y:S02]  /*4fc0*/  ISETP.NE.AND P3, PT, R60, RZ, PT ;  /* 0x000000ff3c00720c */ /* 0x000fe40003f65270 */
[----:B------:R-:W-:-:S02]  /*4fd0*/  FSEL R20, R20, -INF , !P4 ;  /* 0xff80000014147808 */ /* 0x000fc40006000000 */
[----:B------:R-:W-:Y:S02]  /*4fe0*/  ISETP.GT.AND P3, PT, R3, 0x20, !P3 ;  /* 0x000000200300780c */ /* 0x000fe40005f64270 */
[----:B------:R-:W-:Y:S02]  /*4ff0*/  ISETP.NE.AND P4, PT, R44, RZ, PT ;  /* 0x000000ff2c00720c */ /* 0x000fe40003f85270 */
[----:B------:R-:W-:Y:S02]  /*5000*/  ISETP.LT.OR P3, PT, R4, 0x21, P3 ;  /* 0x000000210400780c */ /* 0x000fe40001f61670 */
[----:B------:R-:W-:Y:S02]  /*5010*/  ISETP.NE.AND P6, PT, R14, RZ, PT ;  /* 0x000000ff0e00720c */ /* 0x000fe40003fc5270 */
[----:B------:R-:W-:Y:S02]  /*5020*/  FSEL R28, R42, -INF , !P3 ;  /* 0xff8000002a1c7808 */ /* 0x000fe40005800000 */
[----:B------:R-:W-:-:S02]  /*5030*/  ISETP.NE.AND P3, PT, R40, RZ, PT ;  /* 0x000000ff2800720c */ /* 0x000fc40003f65270 */
[C---:B------:R-:W-:Y:S02]  /*5040*/  ISETP.GT.AND P5, PT, R3.reuse, 0x38, !P5 ;  /* 0x000000380300780c */ /* 0x040fe40006fa4270 */
[----:B------:R-:W-:Y:S02]  /*5050*/  ISETP.GT.AND P3, PT, R3, 0x21, !P3 ;  /* 0x000000210300780c */ /* 0x000fe40005f64270 */
[----:B-1----:R-:W-:Y:S02]  /*5060*/  FMNMX.FTZ R34, R32, R7, !PT ;  /* 0x0000000720227209 */ /* 0x002fe40007810000 */
[C---:B------:R-:W-:Y:S02]  /*5070*/  ISETP.LT.OR P3, PT, R4.reuse, 0x22, P3 ;  /* 0x000000220400780c */ /* 0x040fe40001f61670 */
[----:B------:R-:W-:Y:S01]  /*5080*/  ISETP.LT.OR P5, PT, R4, 0x39, P5 ;  /* 0x000000390400780c */ /* 0x000fe20002fa1670 */
[----:B------:R-:W1:Y:S01]  /*5090*/  SHFL.BFLY PT, R7, R34, 0x1, 0x1f ;  /* 0x0c201f0022077f89 */ /* 0x000e6200000e0000 */
[----:B------:R-:W-:-:S02]  /*50a0*/  FSEL R29, R43, -INF , !P3 ;  /* 0xff8000002b1d7808 */ /* 0x000fc40005800000 */
[----:B------:R-:W-:-:S04]  /*50b0*/  ISETP.NE.AND P3, PT, R41, RZ, PT ;  /* 0x000000ff2900720c */ /* 0x000fc80003f65270 */
[----:B------:R-:W-:-:S04]  /*50c0*/  ISETP.GT.AND P3, PT, R3, 0x28, !P3 ;  /* 0x000000280300780c */ /* 0x000fc80005f64270 */
[----:B------:R-:W-:-:S04]  /*50d0*/  ISETP.LT.OR P3, PT, R4, 0x29, P3 ;  /* 0x000000290400780c */ /* 0x000fc80001f61670 */
[----:B------:R-:W-:Y:S02]  /*50e0*/  FSEL R30, R30, -INF , !P3 ;  /* 0xff8000001e1e7808 */ /* 0x000fe40005800000 */
[C---:B------:R-:W-:Y:S02]  /*50f0*/  ISETP.GT.AND P3, PT, R3.reuse, 0x29, !P4 ;  /* 0x000000290300780c */ /* 0x040fe40006764270 */
[----:B------:R-:W-:Y:S02]  /*5100*/  ISETP.NE.AND P4, PT, R48, RZ, PT ;  /* 0x000000ff3000720c */ /* 0x000fe40003f85270 */
[----:B------:R-:W-:Y:S02]  /*5110*/  ISETP.LT.OR P3, PT, R4, 0x2a, P3 ;  /* 0x0000002a0400780c */ /* 0x000fe40001f61670 */
[----:B------:R-:W-:Y:S02]  /*5120*/  ISETP.GT.AND P4, PT, R3, 0x31, !P4 ;  /* 0x000000310300780c */ /* 0x000fe40006784270 */
[----:B------:R-:W-:-:S02]  /*5130*/  FSEL R31, R31, -INF , !P3 ;  /* 0xff8000001f1f7808 */ /* 0x000fc40005800000 */
[----:B------:R-:W-:Y:S02]  /*5140*/  ISETP.GT.AND P3, PT, R3, RZ, !P6 ;  /* 0x000000ff0300720c */ /* 0x000fe40007764270 */
[----:B-1----:R-:W-:Y:S02]  /*5150*/  FMNMX.FTZ R7, R34, R7, !PT ;  /* 0x0000000722077209 */ /* 0x002fe40007810000 */
[----:B------:R-:W-:Y:S02]  /*5160*/  ISETP.LT.OR P3, PT, R4, 0x1, P3 ;  /* 0x000000010400780c */ /* 0x000fe40001f61670 */
[----:B------:R-:W-:Y:S01]  /*5170*/  ISETP.NE.AND P6, PT, R47, RZ, PT ;  /* 0x000000ff2f00720c */ /* 0x000fe20003fc5270 */
[C---:B------:R-:W-:Y:S01]  /*5180*/  FMUL.FTZ R8, R7.reuse, UR10 ;  /* 0x0000000a07087c20 */ /* 0x040fe20008410000 */
[----:B------:R-:W-:Y:S02]  /*5190*/  FSEL R14, R56, -INF , !P3 ;  /* 0xff800000380e7808 */ /* 0x000fe40005800000 */
[----:B------:R-:W-:-:S02]  /*51a0*/  FSETP.NEU.FTZ.AND P3, PT, R7, -INF , PT ;  /* 0xff8000000700780b */ /* 0x000fc40003f7d000 */
[----:B------:R-:W-:Y:S02]  /*51b0*/  FMNMX.FTZ R33, R14, R15, !PT ;  /* 0x0000000f0e217209 */ /* 0x000fe40007810000 */
[----:B------:R-:W-:Y:S02]  /*51c0*/  FSEL R36, R8, RZ, P3 ;  /* 0x000000ff08247208 */ /* 0x000fe40001800000 */
[----:B------:R-:W-:Y:S02]  /*51d0*/  FMNMX.FTZ R8, R20, R33, !PT ;  /* 0x0000002114087209 */ /* 0x000fe40007810000 */
[----:B------:R-:W-:Y:S01]  /*51e0*/  ISETP.NE.AND P3, PT, R45, RZ, PT ;  /* 0x000000ff2d00720c */ /* 0x000fe20003f65270 */
[--C-:B------:R-:W-:Y:S01]  /*51f0*/  FFMA.FTZ R34, R37, UR10, -R36.reuse ;  /* 0x0000000a25227c23 */ /* 0x100fe20008010824 */
[----:B------:R-:W-:Y:S01]  /*5200*/  FMNMX.FTZ R33, R21, R8, !PT ;  /* 0x0000000815217209 */ /* 0x000fe20007810000 */
[--C-:B------:R-:W-:Y:S01]  /*5210*/  FFMA.FTZ R37, R57, UR10, -R36.reuse ;  /* 0x0000000a39257c23 */ /* 0x100fe20008010824 */
[----:B------:R-:W-:Y:S01]  /*5220*/  ISETP.GT.AND P3, PT, R3, 0x30, !P3 ;  /* 0x000000300300780c */ /* 0x000fe20005f64270 */
[--C-:B------:R-:W-:Y:S01]  /*5230*/  FFMA.FTZ R38, R59, UR10, -R36.reuse ;  /* 0x0000000a3b267c23 */ /* 0x100fe20008010824 */
[----:B------:R-:W-:Y:S01]  /*5240*/  FMNMX.FTZ R8, R24, R33, !PT ;  /* 0x0000002118087209 */ /* 0x000fe20007810000 */
[----:B------:R-:W-:Y:S01]  /*5250*/  MUFU.EX2 R34, R34 ;  /* 0x0000002200227308 */ /* 0x000fe20000000800 */
[----:B------:R-:W-:Y:S01]  /*5260*/  ISETP.LT.OR P3, PT, R4, 0x31, P3 ;  /* 0x000000310400780c */ /* 0x000fe20001f61670 */
[--C-:B------:R-:W-:Y:S01]  /*5270*/  FFMA.FTZ R39, R61, UR10, -R36.reuse ;  /* 0x0000000a3d277c23 */ /* 0x100fe20008010824 */
[----:B------:R-:W-:Y:S01]  /*5280*/  FMNMX.FTZ R33, R25, R8, !PT ;  /* 0x0000000819217209 */ /* 0x000fe20007810000 */
[--C-:B------:R-:W-:Y:S01]  /*5290*/  FFMA.FTZ R40, R63, UR10, -R36.reuse ;  /* 0x0000000a3f287c23 */ /* 0x100fe20008010824 */
[----:B------:R-:W-:Y:S01]  /*52a0*/  ISETP.GT.AND P6, PT, R3, 0x39, !P6 ;  /* 0x000000390300780c */ /* 0x000fe200077c4270 */
[--C-:B------:R-:W-:Y:S01]  /*52b0*/  FFMA.FTZ R41, R65, UR10, -R36.reuse ;  /* 0x0000000a41297c23 */ /* 0x100fe20008010824 */
[----:B------:R-:W-:Y:S01]  /*52c0*/  FMNMX.FTZ R8, R26, R33, !PT ;  /* 0x000000211a087209 */ /* 0x000fe20007810000 */
[----:B------:R-:W1:Y:S01]  /*52d0*/  MUFU.EX2 R37, R37 ;  /* 0x0000002500257308 */ /* 0x000e620000000800 */
[----:B------:R-:W-:Y:S01]  /*52e0*/  ISETP.LT.OR P4, PT, R4, 0x32, P4 ;  /* 0x000000320400780c */ /* 0x000fe20002781670 */
[--C-:B------:R-:W-:Y:S01]  /*52f0*/  FFMA.FTZ R42, R67, UR10, -R36.reuse ;  /* 0x0000000a432a7c23 */ /* 0x100fe20008010824 */
[----:B------:R-:W-:Y:S01]  /*5300*/  FMNMX.FTZ R33, R27, R8, !PT ;  /* 0x000000081b217209 */ /* 0x000fe20007810000 */
[--C-:B------:R-:W-:Y:S01]  /*5310*/  FFMA.FTZ R43, R69, UR10, -R36.reuse ;  /* 0x0000000a452b7c23 */ /* 0x100fe20008010824 */
[----:B------:R-:W-:Y:S01]  /*5320*/  FSEL R3, R50, -INF , !P3 ;  /* 0xff80000032037808 */ /* 0x000fe20005800000 */
[--C-:B------:R-:W-:Y:S01]  /*5330*/  FFMA.FTZ R44, R71, UR10, -R36.reuse ;  /* 0x0000000a472c7c23 */ /* 0x100fe20008010824 */
[----:B------:R-:W-:Y:S01]  /*5340*/  FMNMX.FTZ R8, R28, R33, !PT ;  /* 0x000000211c087209 */ /* 0x000fe20007810000 */
[----:B------:R-:W2:Y:S01]  /*5350*/  MUFU.EX2 R38, R38 ;  /* 0x0000002600267308 */ /* 0x000ea20000000800 */
[----:B------:R-:W-:Y:S01]  /*5360*/  FSEL R32, R51, -INF , !P4 ;  /* 0xff80000033207808 */ /* 0x000fe20006000000 */
[--C-:B------:R-:W-:Y:S01]  /*5370*/  FFMA.FTZ R45, R73, UR10, -R36.reuse ;  /* 0x0000000a492d7c23 */ /* 0x100fe20008010824 */
[----:B------:R-:W-:Y:S01]  /*5380*/  FMNMX.FTZ R33, R29, R8, !PT ;  /* 0x000000081d217209 */ /* 0x000fe20007810000 */
[--C-:B------:R-:W-:Y:S01]  /*5390*/  FFMA.FTZ R46, R75, UR10, -R36.reuse ;  /* 0x0000000a4b2e7c23 */ /* 0x100fe20008010824 */
[----:B------:R-:W-:Y:S01]  /*53a0*/  ISETP.LT.OR P6, PT, R4, 0x3a, P6 ;  /* 0x0000003a0400780c */ /* 0x000fe200037c1670 */
[--C-:B------:R-:W-:Y:S01]  /*53b0*/  FFMA.FTZ R47, R77, UR10, -R36.reuse ;  /* 0x0000000a4d2f7c23 */ /* 0x100fe20008010824 */
[----:B------:R-:W-:Y:S01]  /*53c0*/  FMNMX.FTZ R8, R30, R33, !PT ;  /* 0x000000211e087209 */ /* 0x000fe20007810000 */
[----:B------:R-:W4:Y:S01]  /*53d0*/  MUFU.EX2 R39, R39 ;  /* 0x0000002700277308 */ /* 0x000f220000000800 */
[----:B------:R-:W-:Y:S01]  /*53e0*/  FSEL R4, R54, -INF , !P5 ;  /* 0xff80000036047808 */ /* 0x000fe20006800000 */
[----:B-1----:R-:W-:Y:S01]  /*53f0*/  FADD.FTZ R51, R34, R37 ;  /* 0x0000002522337221 */ /* 0x002fe20000010000 */
[----:B------:R-:W-:Y:S01]  /*5400*/  FMNMX.FTZ R8, R31, R8, !PT ;  /* 0x000000081f087209 */ /* 0x000fe20007810000 */
[--C-:B------:R-:W-:Y:S01]  /*5410*/  FFMA.FTZ R48, R79, UR10, -R36.reuse ;  /* 0x0000000a4f307c23 */ /* 0x100fe20008010824 */
[----:B------:R-:W-:Y:S01]  /*5420*/  FFMA.FTZ R49, R49, UR10, -R36 ;  /* 0x0000000a31317c23 */ /* 0x000fe20008010824 */
[----:B------:R-:W-:-:S02]  /*5430*/  F2FP.BF16.F32.PACK_AB R156, R37, R34 ;  /* 0x00000022259c723e */ /* 0x000fc400000010ff */
[----:B------:R-:W-:Y:S01]  /*5440*/  FMNMX.FTZ R33, R3, R8, !PT ;  /* 0x0000000803217209 */ /* 0x000fe20007810000 */
[----:B------:R-:W-:Y:S01]  /*5450*/  MUFU.EX2 R40, R40 ;  /* 0x0000002800287308 */ /* 0x000fe20000000800 */
[----:B--2---:R-:W-:Y:S02]  /*5460*/  FADD.FTZ R52, R38, R51 ;  /* 0x0000003326347221 */ /* 0x004fe40000010000 */
[----:B------:R-:W-:Y:S02]  /*5470*/  FMNMX.FTZ R35, R32, R33, !PT ;  /* 0x0000002120237209 */ /* 0x000fe40007810000 */
[----:B------:R-:W-:Y:S02]  /*5480*/  FSEL R33, R55, -INF , !P6 ;  /* 0xff80000037217808 */ /* 0x000fe40007000000 */
[----:B------:R-:W-:Y:S01]  /*5490*/  FMNMX.FTZ R8, R4, R35, !PT ;  /* 0x0000002304087209 */ /* 0x000fe20007810000 */
[----:B------:R-:W1:Y:S01]  /*54a0*/  MUFU.EX2 R41, R41 ;  /* 0x0000002900297308 */ /* 0x000e620000000800 */
[----:B----4-:R-:W-:-:S02]  /*54b0*/  F2FP.BF16.F32.PACK_AB R158, R39, R38 ;  /* 0x00000026279e723e */ /* 0x010fc400000010ff */
[----:B------:R-:W-:-:S05]  /*54c0*/  FMNMX.FTZ R8, R33, R8, !PT ;  /* 0x0000000821087209 */ /* 0x000fca0007810000 */
[----:B------:R-:W2:Y:S01]  /*54d0*/  SHFL.BFLY PT, R35, R8, 0x2, 0x1f ;  /* 0x0c401f0008237f89 */ /* 0x000ea200000e0000 */
[----:B------:R-:W-:Y:S08]  /*54e0*/  MUFU.EX2 R42, R42 ;  /* 0x0000002a002a7308 */ /* 0x000ff00000000800 */
[----:B------:R-:W4:Y:S01]  /*54f0*/  MUFU.EX2 R43, R43 ;  /* 0x0000002b002b7308 */ /* 0x000f220000000800 */
[----:B-1----:R-:W-:-:S07]  /*5500*/  F2FP.BF16.F32.PACK_AB R160, R41, R40 ;  /* 0x0000002829a0723e */ /* 0x002fce00000010ff */
[----:B------:R-:W-:Y:S01]  /*5510*/  MUFU.EX2 R44, R44 ;  /* 0x0000002c002c7308 */ /* 0x000fe20000000800 */
[----:B--2---:R-:W-:-:S07]  /*5520*/  FMNMX.FTZ R35, R8, R35, !PT ;  /* 0x0000002308237209 */ /* 0x004fce0007810000 */
[----:B------:R-:W1:Y:S01]  /*5530*/  MUFU.EX2 R45, R45 ;  /* 0x0000002d002d7308 */ /* 0x000e620000000800 */
[----:B----4-:R-:W-:Y:S01]  /*5540*/  F2FP.BF16.F32.PACK_AB R162, R43, R42 ;  /* 0x0000002a2ba2723e */ /* 0x010fe200000010ff */
[----:B------:R-:W2:Y:S06]  /*5550*/  SHFL.BFLY PT, R8, R35, 0x1, 0x1f ;  /* 0x0c201f0023087f89 */ /* 0x000eac00000e0000 */
[----:B------:R-:W-:Y:S08]  /*5560*/  MUFU.EX2 R46, R46 ;  /* 0x0000002e002e7308 */ /* 0x000ff00000000800 */
[----:B------:R-:W4:Y:S01]  /*5570*/  MUFU.EX2 R47, R47 ;  /* 0x0000002f002f7308 */ /* 0x000f220000000800 */
[----:B-1----:R-:W-:-:S07]  /*5580*/  F2FP.BF16.F32.PACK_AB R164, R45, R44 ;  /* 0x0000002c2da4723e */ /* 0x002fce00000010ff */
[----:B------:R-:W-:Y:S01]  /*5590*/  MUFU.EX2 R48, R48 ;  /* 0x0000003000307308 */ /* 0x000fe20000000800 */
[----:B--2---:R-:W-:Y:S01]  /*55a0*/  FMNMX.FTZ R8, R35, R8, !PT ;  /* 0x0000000823087209 */ /* 0x004fe20007810000 */
[--C-:B------:R-:W-:Y:S01]  /*55b0*/  FFMA.FTZ R35, R81, UR10, -R36.reuse ;  /* 0x0000000a51237c23 */ /* 0x100fe20008010824 */
[----:B------:R-:W-:Y:S01]  /*55c0*/  FFMA.FTZ R36, R53, UR10, -R36 ;  /* 0x0000000a35247c23 */ /* 0x000fe20008010824 */
[----:B------:R-:W-:Y:S01]  /*55d0*/  FADD.FTZ R53, R39, R52 ;  /* 0x0000003427357221 */ /* 0x000fe20000010000 */
[C---:B------:R-:W-:Y:S01]  /*55e0*/  FSETP.NEU.FTZ.AND P3, PT, R8.reuse, -INF , PT ;  /* 0xff8000000800780b */ /* 0x040fe20003f7d000 */
[----:B------:R-:W-:Y:S02]  /*55f0*/  FMUL.FTZ R50, R8, UR10 ;  /* 0x0000000a08327c20 */ /* 0x000fe40008410000 */
[----:B------:R-:W1:Y:S01]  /*5600*/  MUFU.EX2 R49, R49 ;  /* 0x0000003100317308 */ /* 0x000e620000000800 */
[----:B------:R-:W-:Y:S01]  /*5610*/  FADD.FTZ R54, R40, R53 ;  /* 0x0000003528367221 */ /* 0x000fe20000010000 */
[----:B----4-:R-:W-:-:S02]  /*5620*/  F2FP.BF16.F32.PACK_AB R166, R47, R46 ;  /* 0x0000002e2fa6723e */ /* 0x010fc400000010ff */
        /* <DEDUP_REMOVED lines=18> */
[----:B------:R-:W2:Y:S01]  /*5750*/  MUFU.EX2 R15, R15 ;  /* 0x0000000f000f7308 */ /* 0x000ea20000000800 */
[--C-:B------:R-:W-:Y:S01]  /*5760*/  FFMA.FTZ R4, R4, UR10, -R50.reuse ;  /* 0x0000000a04047c23 */ /* 0x100fe20008010832 */
[----:B------:R-:W-:Y:S01]  /*5770*/  FFMA.FTZ R33, R33, UR10, -R50 ;  /* 0x0000000a21217c23 */ /* 0x000fe20008010832 */
[----:B-1----:R-:W-:-:S05]  /*5780*/  F2FP.BF16.F32.PACK_AB R168, R49, R48 ;  /* 0x0000003031a8723e */ /* 0x002fca00000010ff */
[----:B------:R-:W1:Y:S08]  /*5790*/  MUFU.EX2 R20, R20 ;  /* 0x0000001400147308 */ /* 0x000e700000000800 */
[----:B------:R-:W4:Y:S01]  /*57a0*/  MUFU.EX2 R21, R21 ;  /* 0x0000001500157308 */ /* 0x000f220000000800 */
[----:B--2---:R-:W-:Y:S01]  /*57b0*/  FADD.FTZ R51, R14, R15 ;  /* 0x0000000f0e337221 */ /* 0x004fe20000010000 */
[----:B------:R-:W-:-:S06]  /*57c0*/  F2FP.BF16.F32.PACK_AB R157, R15, R14 ;  /* 0x0000000e0f9d723e */ /* 0x000fcc00000010ff */
[----:B------:R-:W2:Y:S01]  /*57d0*/  MUFU.EX2 R24, R24 ;  /* 0x0000001800187308 */ /* 0x000ea20000000800 */
[----:B-1----:R-:W-:-:S07]  /*57e0*/  FADD.FTZ R52, R20, R51 ;  /* 0x0000003314347221 */ /* 0x002fce0000010000 */
[----:B------:R-:W1:Y:S01]  /*57f0*/  MUFU.EX2 R25, R25 ;  /* 0x0000001900197308 */ /* 0x000e620000000800 */
[C---:B----4-:R-:W-:Y:S01]  /*5800*/  FADD.FTZ R51, R21.reuse, R52 ;  /* 0x0000003415337221 */ /* 0x050fe20000010000 */
[----:B------:R-:W-:Y:S01]  /*5810*/  FADD.FTZ R52, R42, R53 ;  /* 0x000000352a347221 */ /* 0x000fe20000010000 */
[----:B------:R-:W-:-:S05]  /*5820*/  F2FP.BF16.F32.PACK_AB R159, R21, R20 ;  /* 0x00000014159f723e */ /* 0x000fca00000010ff */
[----:B------:R-:W4:Y:S01]  /*5830*/  MUFU.EX2 R26, R26 ;  /* 0x0000001a001a7308 */ /* 0x000f220000000800 */
[----:B--2---:R-:W-:Y:S01]  /*5840*/  FADD.FTZ R50, R24, R51 ;  /* 0x0000003318327221 */ /* 0x004fe20000010000 */
[----:B------:R-:W-:Y:S01]  /*5850*/  FADD.FTZ R51, R43, R52 ;  /* 0x000000342b337221 */ /* 0x000fe20000010000 */
[----:B------:R2:W-:Y:S03]  /*5860*/  STSM.16.M88.4 [R18+0x26800], R156 ;  /* 0x0268009c12007844 */ /* 0x0005e60000000200 */
[----:B------:R-:W-:Y:S02]  /*5870*/  FADD.FTZ R38, R44, R51 ;  /* 0x000000332c267221 */ /* 0x000fe40000010000 */
[----:B------:R-:W5:Y:S01]  /*5880*/  MUFU.EX2 R27, R27 ;  /* 0x0000001b001b7308 */ /* 0x000f620000000800 */
[----:B-1----:R-:W-:Y:S01]  /*5890*/  FADD.FTZ R37, R25, R50 ;  /* 0x0000003219257221 */ /* 0x002fe20000010000 */
[----:B------:R-:W-:Y:S01]  /*58a0*/  FADD.FTZ R39, R45, R38 ;  /* 0x000000262d277221 */ /* 0x000fe20000010000 */
[----:B------:R-:W-:-:S05]  /*58b0*/  F2FP.BF16.F32.PACK_AB R161, R25, R24 ;  /* 0x0000001819a1723e */ /* 0x000fca00000010ff */
[----:B------:R-:W1:Y:S01]  /*58c0*/  MUFU.EX2 R28, R28 ;  /* 0x0000001c001c7308 */ /* 0x000e620000000800 */
[----:B----4-:R-:W-:-:S07]  /*58d0*/  FADD.FTZ R34, R26, R37 ;  /* 0x000000251a227221 */ /* 0x010fce0000010000 */
[----:B------:R-:W4:Y:S01]  /*58e0*/  MUFU.EX2 R29, R29 ;  /* 0x0000001d001d7308 */ /* 0x000f220000000800 */
[C---:B-----5:R-:W-:Y:S01]  /*58f0*/  FADD.FTZ R37, R27.reuse, R34 ;  /* 0x000000221b257221 */ /* 0x060fe20000010000 */
[----:B------:R-:W-:-:S05]  /*5900*/  F2FP.BF16.F32.PACK_AB R163, R27, R26 ;  /* 0x0000001a1ba3723e */ /* 0x000fca00000010ff */
[----:B------:R2:W-:Y:S01]  /*5910*/  STSM.16.M88.4 [R23], R160 ;  /* 0x000000a017007844 */ /* 0x0005e20000000200 */
[----:B------:R-:W5:Y:S01]  /*5920*/  MUFU.EX2 R30, R30 ;  /* 0x0000001e001e7308 */ /* 0x000f620000000800 */
[----:B-1----:R-:W-:-:S07]  /*5930*/  FADD.FTZ R14, R28, R37 ;  /* 0x000000251c0e7221 */ /* 0x002fce0000010000 */
[----:B------:R-:W1:Y:S01]  /*5940*/  MUFU.EX2 R31, R31 ;  /* 0x0000001f001f7308 */ /* 0x000e620000000800 */
[C---:B----4-:R-:W-:Y:S01]  /*5950*/  FADD.FTZ R15, R29.reuse, R14 ;  /* 0x0000000e1d0f7221 */ /* 0x050fe20000010000 */
[----:B------:R-:W-:Y:S01]  /*5960*/  FADD.FTZ R14, R46, R39 ;  /* 0x000000272e0e7221 */ /* 0x000fe20000010000 */
[----:B------:R-:W-:-:S03]  /*5970*/  F2FP.BF16.F32.PACK_AB R165, R29, R28 ;  /* 0x0000001c1da5723e */ /* 0x000fc600000010ff */
[----:B------:R-:W-:Y:S02]  /*5980*/  FADD.FTZ R47, R47, R14 ;  /* 0x0000000e2f2f7221 */ /* 0x000fe40000010000 */
[----:B------:R-:W-:Y:S01]  /*5990*/  MUFU.EX2 R3, R3 ;  /* 0x0000000300037308 */ /* 0x000fe20000000800 */
[----:B-----5:R-:W-:Y:S01]  /*59a0*/  FADD.FTZ R20, R30, R15 ;  /* 0x0000000f1e147221 */ /* 0x020fe20000010000 */
[----:B------:R-:W-:-:S04]  /*59b0*/  FADD.FTZ R48, R48, R47 ;  /* 0x0000002f30307221 */ /* 0x000fc80000010000 */
[----:B------:R-:W-:Y:S02]  /*59c0*/  FADD.FTZ R48, R49, R48 ;  /* 0x0000003031307221 */ /* 0x000fe40000010000 */
[----:B------:R-:W4:Y:S01]  /*59d0*/  MUFU.EX2 R32, R32 ;  /* 0x0000002000207308 */ /* 0x000f220000000800 */
[C---:B-1----:R-:W-:Y:S01]  /*59e0*/  FADD.FTZ R20, R31.reuse, R20 ;  /* 0x000000141f147221 */ /* 0x042fe20000010000 */
[----:B------:R-:W-:-:S05]  /*59f0*/  F2FP.BF16.F32.PACK_AB R167, R31, R30 ;  /* 0x0000001e1fa7723e */ /* 0x000fca00000010ff */
[----:B------:R2:W-:Y:S01]  /*5a00*/  STSM.16.M88.4 [R19], R164 ;  /* 0x000000a413007844 */ /* 0x0005e20000000200 */
[----:B------:R-:W1:Y:S08]  /*5a10*/  MUFU.EX2 R36, R36 ;  /* 0x0000002400247308 */ /* 0x000e700000000800 */
[----:B------:R-:W5:Y:S01]  /*5a20*/  MUFU.EX2 R4, R4 ;  /* 0x0000000400047308 */ /* 0x000f620000000800 */
[----:B----4-:R-:W-:Y:S01]  /*5a30*/  F2FP.BF16.F32.PACK_AB R169, R32, R3 ;  /* 0x0000000320a9723e */ /* 0x010fe200000010ff */
[----:B------:R-:W-:-:S04]  /*5a40*/  FADD.FTZ R3, R3, R20 ;  /* 0x0000001403037221 */ /* 0x000fc80000010000 */
[----:B------:R-:W-:Y:S02]  /*5a50*/  FADD.FTZ R3, R32, R3 ;  /* 0x0000000320037221 */ /* 0x000fe40000010000 */
[----:B------:R-:W4:Y:S01]  /*5a60*/  MUFU.EX2 R33, R33 ;  /* 0x0000002100217308 */ /* 0x000f220000000800 */
[----:B-1----:R-:W-:Y:S01]  /*5a70*/  F2FP.BF16.F32.PACK_AB R170, R36, R35 ;  /* 0x0000002324aa723e */ /* 0x002fe200000010ff */
[----:B------:R-:W-:Y:S01]  /*5a80*/  FADD.FTZ R35, R35, R48 ;  /* 0x0000003023237221 */ /* 0x000fe20000010000 */
[----:B-----5:R-:W-:Y:S01]  /*5a90*/  FADD.FTZ R14, R4, R3 ;  /* 0x00000003040e7221 */ /* 0x020fe20000010000 */
[C---:B----4-:R-:W-:Y:S02]  /*5aa0*/  F2FP.BF16.F32.PACK_AB R171, R33.reuse, R4 ;  /* 0x0000000421ab723e */ /* 0x050fe400000010ff */
[----:B------:R-:W-:Y:S01]  /*5ab0*/  FADD.FTZ R4, R36, R35 ;  /* 0x0000002324047221 */ /* 0x000fe20000010000 */
[----:B------:R-:W-:Y:S02]  /*5ac0*/  FADD.FTZ R3, R33, R14 ;  /* 0x0000000e21037221 */ /* 0x000fe40000010000 */
[----:B------:R2:W-:Y:S01]  /*5ad0*/  STSM.16.M88.4 [R22], R168 ;  /* 0x000000a816007844 */ /* 0x0005e20000000200 */
[----:B------:R-:W-:Y:S05]  /*5ae0*/  @!P0 BRA `(.L_x_3984) ;  /* 0x0000000000048947 */ /* 0x000fea0003800000 */
[----:B------:R-:W-:Y:S01]  /*5af0*/  BPT.TRAP 0x1 ;  /* 0x000000040000795c */ /* 0x000fe20000300000 */
.L_x_3984:
[----:B------:R1:W4:Y:S01]  /*5b00*/  SYNCS.PHASECHK.TRANS64.TRYWAIT P3, [R6+URZ+0x28c50], R13 ;  /* 0x028c500d060075a7 */ /* 0x000322000806017f */
[----:B------:R-:W-:Y:S05]  /*5b10*/  @!P0 BRA `(.L_x_3985) ;  /* 0x0000000000048947 */ /* 0x000fea0003800000 */
[----:B------:R-:W-:Y:S01]  /*5b20*/  BPT.TRAP 0x1 ;  /* 0x000000040000795c */ /* 0x000fe20000300000 */
.L_x_3985:
[----:B----4-:R-:W-:Y:S05]  /*5b30*/  @P3 BRA `(.L_x_3986) ;  /* 0x0000000000083947 */ /* 0x010fea0003800000 */
[----:B------:R-:W4:Y:S02]  /*5b40*/  SYNCS.PHASECHK.TRANS64.TRYWAIT P3, [R6+URZ+0x28c50], R13 ;  /* 0x028c500d060075a7 */ /* 0x000f24000806017f */
[----:B----4-:R-:W-:Y:S05]  /*5b50*/  @!P3 BRA `(.L_x_3987) ;  /* 0x000000cc0000b947 */ /* 0x010fea0003800000 */
.L_x_3986:
[----:B------:R-:W-:Y:S01]  /*5b60*/  ULEA UR11, UR39, UR45, 0xc ;  /* 0x0000002d270b7291 */ /* 0x000fe2000f8e603f */
[----:B------:R-:W-:Y:S01]  /*5b70*/  WARPGROUP.ARRIVE ;  /* 0x00000000000079c5 */ /* 0x000fe20000000000 */
[----:B------:R-:W-:Y:S01]  /*5b80*/  UMOV UR7, 0x40000040 ;  /* 0x4000004000077882 */ /* 0x000fe20000000000 */
[----:B-1-34-:R-:W-:-:S04]  /*5b90*/  @!P1 IADD3 R6, R6, 0x28c60, RZ ;  /* 0x00028c6006069810 */ /* 0x01afc80007ffe0ff */
[----:B------:R-:W-:Y:S01]  /*5ba0*/  UMOV UR6, UR11 ;  /* 0x0000000b00067c82 */ /* 0x000fe20008000000 */
[----:B------:R-:W-:Y:S01]  /*5bb0*/  @!P1 PRMT R6, RZ, 0x654, R6 ;  /* 0x00000654ff069816 */ /* 0x000fe20000000006 */
[----:B------:R-:W-:Y:S01]  /*5bc0*/  HGMMA.64x256x16.F32.BF16 R24, R156, gdesc[UR4].tnspB, RZ, !UPT, gsb0 ;  /* 0x43e000049c187df0 */ /* 0x000fe2000c0018ff */
        /* <DEDUP_REMOVED lines=28> */
[----:B-1----:R-:W-:-:S02]  /*5d90*/  IMAD R6, R9, UR49, -R12 ;  /* 0x0000003109067c24 */ /* 0x002fc4000f8e0a0c */
[----:B------:R-:W-:Y:S02]  /*5da0*/  VIADD R9, R152, 0xfffffffe ;  /* 0xfffffffe98097836 */ /* 0x000fe40000000000 */
[----:B------:R-:W-:-:S05]  /*5db0*/  VIADD R13, R6, UR42 ;  /* 0x0000002a060d7c36 */ /* 0x000fca0008000000 */
[----:B------:R-:W-:Y:S01]  /*5dc0*/  IADD3 R10, R13, R10, RZ ;  /* 0x0000000a0d0a7210 */ /* 0x000fe20007ffe0ff */
        /* <DEDUP_REMOVED lines=11> */
.L_x_3989:
[----:B------:R-:W-:-:S13]  /*5e80*/  ISETP.NE.AND P3, PT, R11, 0x1, PT ;  /* 0x000000010b00780c */ /* 0x000fda0003f65270 */
[----:B------:R-:W1:Y:S02]  /*5e90*/  @P3 LDC.64 R14, c[0x0][0x9e8] ;  /* 0x00027a00ff0e3b82 */ /* 0x000e640000000a00 */
[----:B-1----:R-:W-:-:S05]  /*5ea0*/  @P3 IMAD.HI.U32 R14, R12, R14, RZ ;  /* 0x0000000e0c0e3227 */ /* 0x002fca00078e00ff */
[----:B------:R-:W-:-:S07]  /*5eb0*/  @P3 SHF.R.U32.HI R12, RZ, R15, R14 ;  /* 0x0000000fff0c3219 */ /* 0x000fce000001160e */
.L_x_3990:
[----:B------:R-:W-:-:S05]  /*5ec0*/  IMAD R11, R12, R11, R11 ;  /* 0x0000000b0c0b7224 */ /* 0x000fca00078e020b */
[----:B------:R-:W-:-:S07]  /*5ed0*/  VIMNMX R10, R10, R11, PT ;  /* 0x0000000b0a0a7248 */ /* 0x000fce0003fe0100 */
.L_x_3988:
[----:B------:R-:W-:Y:S01]  /*5ee0*/  SHF.R.S32.HI R11, RZ, 0x1f, R10 ;  /* 0x0000001fff0b7819 */ /* 0x000fe2000001140a */
[----:B------:R-:W-:Y:S01]  /*5ef0*/  ULDC UR25, c[0x0][0x9e4] ;  /* 0x0002790000197ab9 */ /* 0x000fe20000000800 */
[----:B------:R-:W-:Y:S01]  /*5f00*/  ULDC UR24, c[0x0][0x288] ;  /* 0x0000a20000187ab9 */ /* 0x000fe20000000800 */
[----:B------:R-:W-:Y:S01]  /*5f10*/  ULDC UR21, c[0x0][0x988] ;  /* 0x0002620000157ab9 */ /* 0x000fe20000000800 */
[----:B------:R-:W-:Y:S01]  /*5f20*/  LEA.HI R11, R11, R10, RZ, 0x6 ;  /* 0x0000000a0b0b7211 */ /* 0x000fe200078f30ff */
[----:B------:R-:W-:Y:S01]  /*5f30*/  ULDC UR23, c[0x0][0x9d8] ;  /* 0x0002760000177ab9 */ /* 0x000fe20000000800 */
[----:B------:R-:W-:Y:S02]  /*5f40*/  ULDC UR22, c[0x0][0x9e0] ;  /* 0x0002780000167ab9 */ /* 0x000fe40000000800 */
[----:B------:R-:W-:-:S04]  /*5f50*/  SHF.R.S32.HI R11, RZ, 0x6, R11 ;  /* 0x00000006ff0b7819 */ /* 0x000fc8000001140b */
[----:B------:R-:W-:-:S04]  /*5f60*/  VIMNMX R12, R11, UR41, !PT ;  /* 0x000000290b0c7c48 */ /* 0x000fc8000ffe0100 */
[----:B------:R-:W-:-:S13]  /*5f70*/  ISETP.GE.AND P3, PT, R9, R12, PT ;  /* 0x0000000c0900720c */ /* 0x000fda0003f66270 */
[----:B------:R-:W-:Y:S05]  /*5f80*/  @!P3 BRA `(.L_x_3991) ;  /* 0x0000002400acb947 */ /* 0x000fea0003800000 */
.L_x_4008:
[----:B------:R-:W-:-:S04]  /*5f90*/  UIADD3 UR26, UR39, 0x1, URZ ;  /* 0x00000001271a7890 */ /* 0x000fc8000fffe03f */
[----:B------:R-:W-:-:S04]  /*5fa0*/  UISETP.NE.AND UP0, UPT, UR26, 0x2, UPT ;  /* 0x000000021a00788c */ /* 0x000fc8000bf05270 */
[----:B------:R-:W-:Y:S02]  /*5fb0*/  USEL UR6, URZ, 0x1, UP0 ;  /* 0x000000013f067887 */ /* 0x000fe40008000000 */
[----:B------:R-:W-:Y:S02]  /*5fc0*/  USEL UR26, UR26, URZ, UP0 ;  /* 0x0000003f1a1a7287 */ /* 0x000fe40008000000 */
[----:B------:R-:W-:Y:S01]  /*5fd0*/  ULOP3.LUT UR38, UR38, UR6, URZ, 0x3c, !UPT ;  /* 0x0000000626267292 */ /* 0x000fe2000f8e3c3f */
[----:B-123--:R-:W-:Y:S11]  /*5fe0*/  @!P0 BRA `(.L_x_3992) ;  /* 0x0000000000048947 */ /* 0x00eff60003800000 */
[----:B------:R-:W-:Y:S01]  /*5ff0*/  BPT.TRAP 0x1 ;  /* 0x000000040000795c */ /* 0x000fe20000300000 */
.L_x_3992:
[----:B------:R-:W-:Y:S01]  /*6000*/  ULEA UR27, UR26, UR48, 0x3 ;  /* 0x000000301a1b7291 */ /* 0x000fe2000f8e183f */
[----:B------:R-:W-:-:S04]  /*6010*/  MOV R10, UR38 ;  /* 0x00000026000a7c02 */ /* 0x000fc80008000f00 */
[----:B------:R-:W-:-:S04]  /*6020*/  SHF.L.U32 R10, R10, 0x1f, RZ ;  /* 0x0000001f0a0a7819 */ /* 0x000fc800000006ff */
[----:B------:R1:W3:Y:S01]  /*6030*/  SYNCS.PHASECHK.TRANS64.TRYWAIT P3, [UR27+0x28c30], R10 ;  /* 0x028c300aff0075a7 */ /* 0x0002e2000806015b */
[----:B------:R-:W-:Y:S05]  /*6040*/  @!P0 BRA `(.L_x_3993) ;  /* 0x0000000000048947 */ /* 0x000fea0003800000 */
[----:B------:R-:W-:Y:S01]  /*6050*/  BPT.TRAP 0x1 ;  /* 0x000000040000795c */ /* 0x000fe20000300000 */
.L_x_3993:
[----:B---3--:R-:W-:Y:S05]  /*6060*/  @P3 BRA `(.L_x_3994) ;  /* 0x0000000000083947 */ /* 0x008fea0003800000 */
[----:B------:R-:W3:Y:S02]  /*6070*/  SYNCS.PHASECHK.TRANS64.TRYWAIT P3, [UR27+0x28c30], R10 ;  /* 0x028c300aff0075a7 */ /* 0x000ee4000806015b */
[----:B---3--:R-:W-:Y:S05]  /*6080*/  @!P3 BRA `(.L_x_3995) ;  /* 0x000000c400c8b947 */ /* 0x008fea0003800000 */
.L_x_3994:
[----:B------:R-:W-:Y:S01]  /*6090*/  R2UR UR18, R0 ;  /* 0x00000000001272ca */ /* 0x000fe200000e0000 */
[----:B--2---:R-:W-:Y:S01]  /*60a0*/  WARPGROUP.ARRIVE ;  /* 0x00000000000079c5 */ /* 0x004fe20000000000 */
[----:B------:R-:W-:Y:S01]  /*60b0*/  UMOV UR19, 0x40000040 ;  /* 0x4000004000137882 */ /* 0x000fe20000000000 */
[----:B------:R-:W-:Y:S01]  /*60c0*/  UMOV UR7, 0x40000040 ;  /* 0x4000004000077882 */ /* 0x000fe20000000000 */
[----:B------:R-:W-:Y:S01]  /*60d0*/  UMOV UR11, 0x40000040 ;  /* 0x40000040000b7882 */ /* 0x000fe20000000000 */
[----:B------:R-:W-:Y:S01]  /*60e0*/  UMOV UR15, 0x40000040 ;  /* 0x40000040000f7882 */ /* 0x000fe20000000000 */
[----:B------:R-:W2:Y:S01]  /*60f0*/  LDC R15, c[0x0][0x2e0] ;  /* 0x0000b800ff0f7b82 */ /* 0x000ea20000000800 */
[----:B------:R-:W-:-:S04]  /*6100*/  IMAD.U32 R13, RZ, RZ, UR27 ;  /* 0x0000001bff0d7e24 */ /* 0x000fc8000f8e00ff */
[----:B------:R-:W-:Y:S02]  /*6110*/  @!P1 VIADD R14, R13, 0x28c40 ;  /* 0x00028c400d0e9836 */ /* 0x000fe40000000000 */
[----:B------:R-:W-:-:S03]  /*6120*/  ULEA UR18, UR26, UR18, 0x9 ;  /* 0x000000121a127291 */ /* 0x000fc6000f8e483f */
[----:B------:R-:W-:Y:S01]  /*6130*/  @!P1 PRMT R14, RZ, 0x654, R14 ;  /* 0x00000654ff0e9816 */ /* 0x000fe2000000000e */
[----:B------:R-:W-:Y:S02]  /*6140*/  UIADD3 UR6, UR18, 0x2, URZ ;  /* 0x0000000212067890 */ /* 0x000fe4000fffe03f */
[----:B------:R-:W-:Y:S02]  /*6150*/  UIADD3 UR10, UR18, 0x4, URZ ;  /* 0x00000004120a7890 */ /* 0x000fe4000fffe03f */
[----:B------:R-:W-:Y:S02]  /*6160*/  UIADD3 UR14, UR18, 0x6, URZ ;  /* 0x00000006120e7890 */ /* 0x000fe4000fffe03f */
[----:B------:R-:W-:Y:S03]  /*6170*/  HGMMA.64x64x16.F32.BF16 R152, gdesc[UR16], RZ, !UPT, gsb0 ;  /* 0x00e00000109879f0 */ /* 0x000fe6000c0018ff */
        /* <DEDUP_REMOVED lines=12> */
[----:B---3--:R-:W-:Y:S01]  /*6240*/  FMUL.FTZ R11, R154, UR23 ;  /* 0x000000179a0b7c20 */ /* 0x008fe20008410000 */
        /* <DEDUP_REMOVED lines=27> */
[----:B------:R-:W-:Y:S01]  /*6400*/  SHF.L.U32 R178, R9, 0x6, RZ ;  /* 0x0000000609b27819 */ /* 0x000fe200000006ff */
[----:B------:R-:W-:Y:S01]  /*6410*/  FMUL.FTZ R167, R183, UR23 ;  /* 0x00000017b7a77c20 */ /* 0x000fe20008410000 */
[----:B------:R3:W-:Y:S01]  /*6420*/  @!P1 SYNCS.ARRIVE.TRANS64.RED.A1T0 RZ, [R14+URZ], RZ ;  /* 0x000000ff0eff99a7 */ /* 0x0007e2000810043f */
[----:B------:R-:W4:Y:S01]  /*6430*/  MUFU.TANH R192, R192 ;  /* 0x000000c000c07308 */ /* 0x000f220000002400 */
[----:B------:R-:W-:Y:S01]  /*6440*/  FMUL.FTZ R176, R176, UR23 ;  /* 0x00000017b0b07c20 */ /* 0x000fe20008410000 */
[----:B---3--:R-:W-:-:S06]  /*6450*/  IADD3 R14, -R178, 0x1, RZ ;  /* 0x00000001b20e7810 */ /* 0x008fcc0007ffe1ff */
[----:B------:R-:W3:Y:S01]  /*6460*/  MUFU.TANH R193, R193 ;  /* 0x000000c100c17308 */ /* 0x000ee20000002400 */
[----:B--2---:R-:W-:-:S07]  /*6470*/  IMAD R15, R15, UR49, R14 ;  /* 0x000000310f0f7c24 */ /* 0x004fce000f8e020e */
[----:B------:R-:W2:Y:S01]  /*6480*/  MUFU.TANH R11, R11 ;  /* 0x0000000b000b7308 */ /* 0x000ea20000002400 */
[----:B------:R-:W-:-:S04]  /*6490*/  IADD3 R174, R15, -UR24, -R2 ;  /* 0x800000180fae7c10 */ /* 0x000fc8000fffe802 */
[----:B------:R-:W-:-:S03]  /*64a0*/  IADD3 R177, R5, UR20, R174 ;  /* 0x0000001405b17c10 */ /* 0x000fc6000fffe0ae */
        /* <DEDUP_REMOVED lines=28> */
[----:B------:R5:W1:Y:S02]  /*6670*/  MUFU.TANH R199, R176 ;  /* 0x000000b000c77308 */ /* 0x000a640000002400 */
[----:B-----5:R-:W-:Y:S01]  /*6680*/  IADD3 R176, R5, UR22, R174 ;  /* 0x0000001605b07c10 */ /* 0x020fe2000fffe0ae */
[----:B--234-:R-:W-:Y:S06]  /*6690*/  @!P2 BRA `(.L_x_3996) ;  /* 0x000000000058a947 */ /* 0x01cfec0003800000 */
[----:B------:R-:W-:Y:S01]  /*66a0*/  IMAD.IADD R171, R5, 0x1, R6 ;  /* 0x0000000105ab7824 */ /* 0x000fe200078e0206 */
[----:B------:R-:W-:Y:S04]  /*66b0*/  BSSY B0, `(.L_x_3997) ;  /* 0x0000010000007945 */ /* 0x000fe80003800000 */
[----:B------:R-:W-:-:S13]  /*66c0*/  ISETP.GT.AND P3, PT, R171, -0x1, PT ;  /* 0xffffffffab00780c */ /* 0x000fda0003f64270 */
        /* <DEDUP_REMOVED lines=9> */
.L_x_3998:
[----:B------:R-:W-:-:S04]  /*6760*/  MOV R170, UR25 ;  /* 0x0000001900aa7c02 */ /* 0x000fc80008000f00 */
[----:B------:R-:W-:-:S13]  /*6770*/  ISETP.NE.AND P3, PT, R170, 0x1, PT ;  /* 0x00000001aa00780c */ /* 0x000fda0003f65270 */
[----:B------:R-:W2:Y:S02]  /*6780*/  @P3 LDC.64 R14, c[0x0][0x9e8] ;  /* 0x00027a00ff0e3b82 */ /* 0x000ea40000000a00 */
[----:B--2---:R-:W-:-:S05]  /*6790*/  @P3 IMAD.HI.U32 R14, R171, R14, RZ ;  /* 0x0000000eab0e3227 */ /* 0x004fca00078e00ff */
[----:B------:R-:W-:-:S07]  /*67a0*/  @P3 SHF.R.U32.HI R171, RZ, R15, R14 ;  /* 0x0000000fffab3219 */ /* 0x000fce000001160e */
.L_x_3999:
[----:B------:R-:W-:Y:S05]  /*67b0*/  BSYNC B0 ;  /* 0x0000000000007941 */ /* 0x000fea0003800000 */
.L_x_3997:
[----:B------:R-:W-:-:S04]  /*67c0*/  IMAD R171, R171, R170, -R178 ;  /* 0x000000aaabab7224 */ /* 0x000fc800078e0ab2 */
[----:B------:R-:W-:-:S05]  /*67d0*/  IMAD.IADD R171, R171, 0x1, -R2 ;  /* 0x00000001abab7824 */ /* 0x000fca00078e0a02 */
[----:B------:R-:W-:Y:S02]  /*67e0*/  VIADDMNMX R176, R171, R170, R176, PT ;  /* 0x000000aaabb07246 */ /* 0x000fe400038001b0 */
[----:B------:R-:W-:-:S07]  /*67f0*/  VIMNMX R177, R177, R171, !PT ;  /* 0x000000abb1b17248 */ /* 0x000fce0007fe0100 */
.L_x_3996:
[----:B------:R-:W-:Y:S01]  /*6800*/  ISETP.GT.AND P3, PT, R9, -0x1, PT ;  /* 0xffffffff0900780c */ /* 0x000fe20003f64270 */
[C---:B------:R-:W-:Y:S01]  /*6810*/  VIADD R14, R174.reuse, UR22 ;  /* 0x00000016ae0e7c36 */ /* 0x040fe20008000000 */
[----:B------:R-:W-:Y:S02]  /*6820*/  IADD3 R174, R174, UR20, RZ ;  /* 0x00000014aeae7c10 */ /* 0x000fe4000fffe0ff */
[C---:B------:R-:W-:Y:S02]  /*6830*/  ISETP.GT.AND P4, PT, R177.reuse, RZ, P3 ;  /* 0x000000ffb100720c */ /* 0x040fe40001f84270 */
[C---:B------:R-:W-:Y:S02]  /*6840*/  ISETP.GT.AND P6, PT, R177.reuse, 0x1, P3 ;  /* 0x00000001b100780c */ /* 0x040fe40001fc4270 */
[----:B------:R-:W-:Y:S02]  /*6850*/  ISETP.LT.OR P5, PT, R176, 0x1, P4 ;  /* 0x00000001b000780c */ /* 0x000fe400027a1670 */
[----:B------:R-:W-:-:S02]  /*6860*/  ISETP.GT.AND P4, PT, R177, 0x8, P3 ;  /* 0x00000008b100780c */ /* 0x000fc40001f84270 */
[----:B------:R-:W-:Y:S02]  /*6870*/  FSEL R192, R192, -INF , !P5 ;  /* 0xff800000c0c07808 */ /* 0x000fe40006800000 */
[----:B------:R-:W-:Y:S02]  /*6880*/  ISETP.GT.AND P5, PT, R177, 0x9, P3 ;  /* 0x00000009b100780c */ /* 0x000fe40001fa4270 */
[C---:B------:R-:W-:Y:S02]  /*6890*/  ISETP.LT.OR P6, PT, R176.reuse, 0x2, P6 ;  /* 0x00000002b000780c */ /* 0x040fe400037c1670 */
[C---:B------:R-:W-:Y:S02]  /*68a0*/  ISETP.LT.OR P4, PT, R176.reuse, 0x9, P4 ;  /* 0x00000009b000780c */ /* 0x040fe40002781670 */
[----:B------:R-:W-:Y:S02]  /*68b0*/  ISETP.LT.OR P5, PT, R176, 0xa, P5 ;  /* 0x0000000ab000780c */ /* 0x000fe40002fa1670 */
[----:B------:R-:W-:-:S02]  /*68c0*/  FSEL R193, R193, -INF , !P6 ;  /* 0xff800000c1c17808 */ /* 0x000fc40007000000 */
[----:B-1----:R-:W-:Y:S02]  /*68d0*/  FSEL R194, R194, -INF , !P4 ;  /* 0xff800000c2c27808 */ /* 0x002fe40006000000 */
[----:B------:R-:W-:Y:S02]  /*68e0*/  FSEL R195, R195, -INF , !P5 ;  /* 0xff800000c3c37808 */ /* 0x000fe40006800000 */
[C---:B------:R-:W-:Y:S02]  /*68f0*/  ISETP.GT.AND P6, PT, R177.reuse, 0x10, P3 ;  /* 0x00000010b100780c */ /* 0x040fe40001fc4270 */
[C---:B------:R-:W-:Y:S02]  /*6900*/  ISETP.GT.AND P4, PT, R177.reuse, 0x11, P3 ;  /* 0x00000011b100780c */ /* 0x040fe40001f84270 */
[----:B------:R-:W-:Y:S02]  /*6910*/  ISETP.GT.AND P5, PT, R177, 0x18, P3 ;  /* 0x00000018b100780c */ /* 0x000fe40001fa4270 */
[----:B------:R-:W-:-:S02]  /*6920*/  ISETP.LT.OR P6, PT, R176, 0x11, P6 ;  /* 0x00000011b000780c */ /* 0x000fc400037c1670 */
[C---:B------:R-:W-:Y:S02]  /*6930*/  ISETP.LT.OR P4, PT, R176.reuse, 0x12, P4 ;  /* 0x00000012b000780c */ /* 0x040fe40002781670 */
[----:B------:R-:W-:Y:S02]  /*6940*/  ISETP.LT.OR P5, PT, R176, 0x19, P5 ;  /* 0x00000019b000780c */ /* 0x000fe40002fa1670 */
[----:B------:R-:W-:Y:S02]  /*6950*/  FSEL R196, R196, -INF , !P6 ;  /* 0xff800000c4c47808 */ /* 0x000fe40007000000 */
[----:B------:R-:W-:Y:S02]  /*6960*/  FSEL R173, R161, -INF , !P4 ;  /* 0xff800000a1ad7808 */ /* 0x000fe40006000000 */
[----:B------:R-:W-:Y:S02]  /*6970*/  FSEL R164, R164, -INF , !P5 ;  /* 0xff800000a4a47808 */ /* 0x000fe40006800000 */
[----:B------:R-:W-:-:S02]  /*6980*/  ISETP.GT.AND P6, PT, R177, 0x19, P3 ;  /* 0x00000019b100780c */ /* 0x000fc40001fc4270 */
[C---:B------:R-:W-:Y:S02]  /*6990*/  ISETP.GT.AND P4, PT, R177.reuse, 0x20, P3 ;  /* 0x00000020b100780c */ /* 0x040fe40001f84270 */
[----:B------:R-:W-:Y:S02]  /*69a0*/  ISETP.GT.AND P5, PT, R177, 0x21, P3 ;  /* 0x00000021b100780c */ /* 0x000fe40001fa4270 */
[C---:B------:R-:W-:Y:S02]  /*69b0*/  ISETP.LT.OR P6, PT, R176.reuse, 0x1a, P6 ;  /* 0x0000001ab000780c */ /* 0x040fe400037c1670 */
[C---:B------:R-:W-:Y:S02]  /*69c0*/  ISETP.LT.OR P4, PT, R176.reuse, 0x21, P4 ;  /* 0x00000021b000780c */ /* 0x040fe40002781670 */
[----:B------:R-:W-:Y:S02]  /*69d0*/  ISETP.LT.OR P5, PT, R176, 0x22, P5 ;  /* 0x00000022b000780c */ /* 0x000fe40002fa1670 */
[----:B------:R-:W-:-:S02]  /*69e0*/  FSEL R172, R165, -INF , !P6 ;  /* 0xff800000a5ac7808 */ /* 0x000fc40007000000 */
[----:B------:R-:W-:Y:S02]  /*69f0*/  FSEL R170, R168, -INF , !P4 ;  /* 0xff800000a8aa7808 */ /* 0x000fe40006000000 */
        /* <DEDUP_REMOVED lines=16> */
[----:B------:R-:W-:-:S02]  /*6b00*/  IADD3 R177, R174, 0x8, R5 ;  /* 0x00000008aeb17810 */ /* 0x000fc40007ffe005 */
[----:B------:R-:W-:Y:S02]  /*6b10*/  IADD3 R176, R14, 0x8, R5 ;  /* 0x000000080eb07810 */ /* 0x000fe40007ffe005 */
[----:B------:R-:W-:Y:S02]  /*6b20*/  FSEL R175, R175, -INF , !P6 ;  /* 0xff800000afaf7808 */ /* 0x000fe40007000000 */
[----:B------:R-:W-:Y:S02]  /*6b30*/  FSEL R174, R180, -INF , !P4 ;  /* 0xff800000b4ae7808 */ /* 0x000fe40006000000 */
[----:B------:R-:W-:Y:S01]  /*6b40*/  FSEL R168, R181, -INF , !P5 ;  /* 0xff800000b5a87808 */ /* 0x000fe20006800000 */
[----:B------:R-:W-:Y:S06]  /*6b50*/  @!P2 BRA `(.L_x_4000) ;  /* 0x00000000005ca947 */ /* 0x000fec0003800000 */
[----:B------:R-:W-:Y:S01]  /*6b60*/  IMAD.IADD R179, R5, 0x1, R6 ;  /* 0x0000000105b37824 */ /* 0x000fe200078e0206 */
[----:B------:R-:W-:Y:S03]  /*6b70*/  BSSY B0, `(.L_x_4001) ;  /* 0x0000011000007945 */ /* 0x000fe60003800000 */
[----:B------:R-:W-:-:S05]  /*6b80*/  VIADD R179, R179, 0x8 ;  /* 0x00000008b3b37836 */ /* 0x000fca0000000000 */
[----:B------:R-:W-:-:S13]  /*6b90*/  ISETP.GT.AND P4, PT, R179, -0x1, PT ;  /* 0xffffffffb300780c */ /* 0x000fda0003f84270 */
[----:B------:R-:W-:Y:S05]  /*6ba0*/  @P4 BRA `(.L_x_4002) ;  /* 0x0000000000204947 */ /* 0x000fea0003800000 */
[----:B------:R-:W-:Y:S02]  /*6bb0*/  MOV R180, UR25 ;  /* 0x0000001900b47c02 */ /* 0x000fe40008000f00 */
[----:B------:R-:W-:Y:S02]  /*6bc0*/  LOP3.LUT R179, RZ, R179, RZ, 0x33, !PT ;  /* 0x000000b3ffb37212 */ /* 0x000fe400078e33ff */
[----:B------:R-:W-:-:S13]  /*6bd0*/  ISETP.NE.AND P4, PT, R180, 0x1, PT ;  /* 0x00000001b400780c */ /* 0x000fda0003f85270 */
[----:B------:R-:W1:Y:S02]  /*6be0*/  @P4 LDC.64 R14, c[0x0][0x9e8] ;  /* 0x00027a00ff0e4b82 */ /* 0x000e640000000a00 */
[----:B-1----:R-:W-:-:S05]  /*6bf0*/  @P4 IMAD.HI.U32 R14, R179, R14, RZ ;  /* 0x0000000eb30e4227 */ /* 0x002fca00078e00ff */
[----:B------:R-:W-:-:S04]  /*6c00*/  @P4 SHF.R.U32.HI R179, RZ, R15, R14 ;  /* 0x0000000fffb34219 */ /* 0x000fc8000001160e */
[----:B------:R-:W-:Y:S01]  /*6c10*/  LOP3.LUT R179, RZ, R179, RZ, 0x33, !PT ;  /* 0x000000b3ffb37212 */ /* 0x000fe200078e33ff */
[----:B------:R-:W-:Y:S06]  /*6c20*/  BRA `(.L_x_4003) ;  /* 0x0000000000147947 */ /* 0x000fec0003800000 */
.L_x_4002:
[----:B------:R-:W-:-:S05]  /*6c30*/  IMAD.U32 R180, RZ, RZ, UR25 ;  /* 0x00000019ffb47e24 */ /* 0x000fca000f8e00ff */
[----:B------:R-:W-:-:S13]  /*6c40*/  ISETP.NE.AND P4, PT, R180, 0x1, PT ;  /* 0x00000001b400780c */ /* 0x000fda0003f85270 */
[----:B------:R-:W1:Y:S02]  /*6c50*/  @P4 LDC.64 R14, c[0x0][0x9e8] ;  /* 0x00027a00ff0e4b82 */ /* 0x000e640000000a00 */
[----:B-1----:R-:W-:-:S05]  /*6c60*/  @P4 IMAD.HI.U32 R14, R179, R14, RZ ;  /* 0x0000000eb30e4227 */ /* 0x002fca00078e00ff */
[----:B------:R-:W-:-:S07]  /*6c70*/  @P4 SHF.R.U32.HI R179, RZ, R15, R14 ;  /* 0x0000000fffb34219 */ /* 0x000fce000001160e */
.L_x_4003:
[----:B------:R-:W-:Y:S05]  /*6c80*/  BSYNC B0 ;  /* 0x0000000000007941 */ /* 0x000fea0003800000 */
.L_x_4001:
[----:B------:R-:W-:-:S04]  /*6c90*/  IMAD R179, R179, R180, -R178 ;  /* 0x000000b4b3b37224 */ /* 0x000fc800078e0ab2 */
[----:B------:R-:W-:-:S05]  /*6ca0*/  IMAD.IADD R179, R179, 0x1, -R2 ;  /* 0x00000001b3b37824 */ /* 0x000fca00078e0a02 */
[----:B------:R-:W-:Y:S02]  /*6cb0*/  VIADDMNMX R176, R179, R180, R176, PT ;  /* 0x000000b4b3b07246 */ /* 0x000fe400038001b0 */
[----:B------:R-:W-:-:S07]  /*6cc0*/  VIMNMX R177, R177, R179, !PT ;  /* 0x000000b3b1b17248 */ /* 0x000fce0007fe0100 */
.L_x_4000:
[----:B------:R-:W-:Y:S01]  /*6cd0*/  FMNMX.FTZ R14, R192, R7, !PT ;  /* 0x00000007c00e7209 */ /* 0x000fe20007810000 */
[----:B------:R-:W-:Y:S01]  /*6ce0*/  UMOV UR10, UR21 ;  /* 0x00000015000a7c82 */ /* 0x000fe20008000000 */
[----:B------:R-:W-:Y:S02]  /*6cf0*/  ISETP.GT.AND P4, PT, R177, 0x1, P3 ;  /* 0x00000001b100780c */ /* 0x000fe40001f84270 */
[----:B------:R-:W-:Y:S02]  /*6d00*/  FMNMX.FTZ R15, R193, R14, !PT ;  /* 0x0000000ec10f7209 */ /* 0x000fe40007810000 */
[----:B------:R-:W-:Y:S02]  /*6d10*/  ISETP.LT.OR P4, PT, R176, 0x2, P4 ;  /* 0x00000002b000780c */ /* 0x000fe40002781670 */
[----:B------:R-:W-:Y:S02]  /*6d20*/  FMNMX.FTZ R14, R194, R15, !PT ;  /* 0x0000000fc20e7209 */ /* 0x000fe40007810000 */
[----:B------:R-:W-:-:S02]  /*6d30*/  FSEL R20, R20, -INF , !P4 ;  /* 0xff80000014147808 */ /* 0x000fc40006000000 */
[----:B------:R-:W-:Y:S02]  /*6d40*/  FMNMX.FTZ R15, R195, R14, !PT ;  /* 0x0000000ec30f7209 */ /* 0x000fe40007810000 */
[----:B------:R-:W-:Y:S02]  /*6d50*/  ISETP.GT.AND P4, PT, R177, RZ, P3 ;  /* 0x000000ffb100720c */ /* 0x000fe40001f84270 */
[----:B------:R-:W-:Y:S02]  /*6d60*/  FMNMX.FTZ R14, R196, R15, !PT ;  /* 0x0000000fc40e7209 */ /* 0x000fe40007810000 */
[----:B------:R-:W-:Y:S02]  /*6d70*/  ISETP.LT.OR P4, PT, R176, 0x1, P4 ;  /* 0x00000001b000780c */ /* 0x000fe40002781670 */
[----:B------:R-:W-:Y:S02]  /*6d80*/  FMNMX.FTZ R15, R173, R14, !PT ;  /* 0x0000000ead0f7209 */ /* 0x000fe40007810000 */
[----:B------:R-:W-:-:S02]  /*6d90*/  ISETP.GT.AND P5, PT, R177, 0x8, P3 ;  /* 0x00000008b100780c */ /* 0x000fc40001fa4270 */
[----:B------:R-:W-:Y:S02]  /*6da0*/  FMNMX.FTZ R15, R164, R15, !PT ;  /* 0x0000000fa40f7209 */ /* 0x000fe40007810000 */
[----:B------:R-:W-:Y:S02]  /*6db0*/  FSEL R11, R11, -INF , !P4 ;  /* 0xff8000000b0b7808 */ /* 0x000fe40006000000 */
        /* <DEDUP_REMOVED lines=18> */
[C---:B------:R-:W-:Y:S01]  /*6ee0*/  ISETP.GT.AND P4, PT, R177.reuse, 0x18, P3 ;  /* 0x00000018b100780c */ /* 0x040fe20001f84270 */
[----:B------:R-:W1:Y:S01]  /*6ef0*/  SHFL.BFLY PT, R14, R15, 0x2, 0x1f ;  /* 0x0c401f000f0e7f89 */ /* 0x000e6200000e0000 */
[C---:B------:R-:W-:Y:S02]  /*6f00*/  ISETP.LT.OR P6, PT, R176.reuse, 0x12, P6 ;  /* 0x00000012b000780c */ /* 0x040fe400037c1670 */
[----:B------:R-:W-:Y:S02]  /*6f10*/  ISETP.GT.AND P5, PT, R177, 0x19, P3 ;  /* 0x00000019b100780c */ /* 0x000fe40001fa4270 */
[----:B------:R-:W-:-:S02]  /*6f20*/  ISETP.LT.OR P4, PT, R176, 0x19, P4 ;  /* 0x00000019b000780c */ /* 0x000fc40002781670 */
[----:B------:R-:W-:Y:S02]  /*6f30*/  FSEL R154, R154, -INF , !P6 ;  /* 0xff8000009a9a7808 */ /* 0x000fe40007000000 */
[----:B------:R-:W-:Y:S02]  /*6f40*/  ISETP.GT.AND P6, PT, R177, 0x20, P3 ;  /* 0x00000020b100780c */ /* 0x000fe40001fc4270 */
[C---:B------:R-:W-:Y:S02]  /*6f50*/  ISETP.LT.OR P5, PT, R176.reuse, 0x1a, P5 ;  /* 0x0000001ab000780c */ /* 0x040fe40002fa1670 */
[----:B------:R-:W-:Y:S02]  /*6f60*/  FSEL R155, R155, -INF , !P4 ;  /* 0xff8000009b9b7808 */ /* 0x000fe40006000000 */
[----:B------:R-:W-:Y:S02]  /*6f70*/  ISETP.GT.AND P4, PT, R177, 0x21, P3 ;  /* 0x00000021b100780c */ /* 0x000fe40001f84270 */
[----:B------:R-:W-:-:S02]  /*6f80*/  ISETP.LT.OR P6, PT, R176, 0x21, P6 ;  /* 0x00000021b000780c */ /* 0x000fc400037c1670 */
[----:B------:R-:W-:Y:S02]  /*6f90*/  FSEL R156, R156, -INF , !P5 ;  /* 0xff8000009c9c7808 */ /* 0x000fe40006800000 */
[----:B------:R-:W-:Y:S02]  /*6fa0*/  ISETP.GT.AND P5, PT, R177, 0x28, P3 ;  /* 0x00000028b100780c */ /* 0x000fe40001fa4270 */
[----:B------:R-:W-:Y:S02]  /*6fb0*/  ISETP.LT.OR P4, PT, R176, 0x22, P4 ;  /* 0x00000022b000780c */ /* 0x000fe40002781670 */
[----:B-1----:R-:W-:Y:S02]  /*6fc0*/  FMNMX.FTZ R178, R15, R14, !PT ;  /* 0x0000000e0fb27209 */ /* 0x002fe40007810000 */
[----:B------:R-:W-:Y:S02]  /*6fd0*/  FMNMX.FTZ R15, R11, R8, !PT ;  /* 0x000000080b0f7209 */ /* 0x000fe40007810000 */
[----:B------:R-:W-:Y:S01]  /*6fe0*/  FSEL R157, R157, -INF , !P6 ;  /* 0xff8000009d9d7808 */ /* 0x000fe20007000000 */
[----:B------:R-:W1:Y:S01]  /*6ff0*/  SHFL.BFLY PT, R179, R178, 0x1, 0x1f ;  /* 0x0c201f00b2b37f89 */ /* 0x000e6200000e0000 */
[----:B------:R-:W-:-:S02]  /*7000*/  FMNMX.FTZ R15, R20, R15, !PT ;  /* 0x0000000f140f7209 */ /* 0x000fc40007810000 */
[----:B------:R-:W-:Y:S02]  /*7010*/  ISETP.LT.OR P5, PT, R176, 0x29, P5 ;  /* 0x00000029b000780c */ /* 0x000fe40002fa1670 */
[----:B------:R-:W-:Y:S02]  /*7020*/  FSEL R158, R158, -INF , !P4 ;  /* 0xff8000009e9e7808 */ /* 0x000fe40006000000 */
[----:B------:R-:W-:Y:S02]  /*7030*/  ISETP.GT.AND P4, PT, R177, 0x29, P3 ;  /* 0x00000029b100780c */ /* 0x000fe40001f84270 */
[----:B------:R-:W-:Y:S02]  /*7040*/  FSEL R159, R159, -INF , !P5 ;  /* 0xff8000009f9f7808 */ /* 0x000fe40006800000 */
[----:B------:R-:W-:Y:S02]  /*7050*/  ISETP.GT.AND P5, PT, R177, 0x30, P3 ;  /* 0x00000030b100780c */ /* 0x000fe40001fa4270 */
[----:B------:R-:W-:-:S02]  /*7060*/  ISETP.LT.OR P4, PT, R176, 0x2a, P4 ;  /* 0x0000002ab000780c */ /* 0x000fc40002781670 */
[----:B------:R-:W-:Y:S02]  /*7070*/  ISETP.LT.OR P5, PT, R176, 0x31, P5 ;  /* 0x00000031b000780c */ /* 0x000fe40002fa1670 */
[----:B------:R-:W-:Y:S02]  /*7080*/  FSEL R160, R160, -INF , !P4 ;  /* 0xff800000a0a07808 */ /* 0x000fe40006000000 */
[C---:B------:R-:W-:Y:S02]  /*7090*/  ISETP.GT.AND P4, PT, R177.reuse, 0x31, P3 ;  /* 0x00000031b100780c */ /* 0x040fe40001f84270 */
[----:B------:R-:W-:Y:S02]  /*70a0*/  FSEL R162, R162, -INF , !P5 ;  /* 0xff800000a2a27808 */ /* 0x000fe40006800000 */
[----:B------:R-:W-:Y:S02]  /*70b0*/  ISETP.GT.AND P5, PT, R177, 0x38, P3 ;  /* 0x00000038b100780c */ /* 0x000fe40001fa4270 */
[----:B-1----:R-:W-:-:S02]  /*70c0*/  FMNMX.FTZ R14, R178, R179, !PT ;  /* 0x000000b3b20e7209 */ /* 0x002fc40007810000 */
[----:B------:R-:W-:Y:S02]  /*70d0*/  FMNMX.FTZ R178, R152, R15, !PT ;  /* 0x0000000f98b27209 */ /* 0x000fe40007810000 */
[----:B------:R-:W-:Y:S02]  /*70e0*/  ISETP.LT.OR P4, PT, R176, 0x32, P4 ;  /* 0x00000032b000780c */ /* 0x000fe40002781670 */
[----:B------:R-:W-:Y:S02]  /*70f0*/  FMNMX.FTZ R178, R21, R178, !PT ;  /* 0x000000b215b27209 */ /* 0x000fe40007810000 */
[----:B------:R-:W-:Y:S02]  /*7100*/  ISETP.GT.AND P3, PT, R177, 0x39, P3 ;  /* 0x00000039b100780c */ /* 0x000fe40001f64270 */
[----:B------:R-:W-:Y:S01]  /*7110*/  FMNMX.FTZ R15, R153, R178, !PT ;  /* 0x000000b2990f7209 */ /* 0x000fe20007810000 */
[----:B------:R-:W-:Y:S01]  /*7120*/  FMUL.FTZ R178, R14, UR10 ;  /* 0x0000000a0eb27c20 */ /* 0x000fe20008410000 */
[----:B------:R-:W-:-:S02]  /*7130*/  ISETP.LT.OR P5, PT, R176, 0x39, P5 ;  /* 0x00000039b000780c */ /* 0x000fc40002fa1670 */
[----:B------:R-:W-:Y:S02]  /*7140*/  FMNMX.FTZ R180, R154, R15, !PT ;  /* 0x0000000f9ab47209 */ /* 0x000fe40007810000 */
[----:B------:R-:W-:Y:S02]  /*7150*/  FSEL R163, R163, -INF , !P4 ;  /* 0xff800000a3a37808 */ /* 0x000fe40006000000 */
[----:B------:R-:W-:Y:S02]  /*7160*/  FMNMX.FTZ R15, R155, R180, !PT ;  /* 0x000000b49b0f7209 */ /* 0x000fe40007810000 */
[----:B------:R-:W-:Y:S02]  /*7170*/  FSETP.NEU.FTZ.AND P6, PT, R14, -INF , PT ;  /* 0xff8000000e00780b */ /* 0x000fe40003fdd000 */
[----:B------:R-:W-:Y:S02]  /*7180*/  FMNMX.FTZ R180, R156, R15, !PT ;  /* 0x0000000f9cb47209 */ /* 0x000fe40007810000 */
[----:B------:R-:W-:-:S02]  /*7190*/  ISETP.LT.OR P3, PT, R176, 0x3a, P3 ;  /* 0x0000003ab000780c */ /* 0x000fc40001f61670 */
[----:B------:R-:W-:Y:S02]  /*71a0*/  FMNMX.FTZ R179, R157, R180, !PT ;  /* 0x000000b49db37209 */ /* 0x000fe40007810000 */
[----:B------:R-:W-:Y:S02]  /*71b0*/  FSEL R166, R166, -INF , !P5 ;  /* 0xff800000a6a67808 */ /* 0x000fe40006800000 */
[----:B------:R-:W-:Y:S02]  /*71c0*/  FMNMX.FTZ R182, R158, R179, !PT ;  /* 0x000000b39eb67209 */ /* 0x000fe40007810000 */
[----:B------:R-:W-:Y:S02]  /*71d0*/  FSEL R178, R178, RZ, P6 ;  /* 0x000000ffb2b27208 */ /* 0x000fe40003000000 */
[----:B------:R-:W-:Y:S02]  /*71e0*/  FMNMX.FTZ R179, R159, R182, !PT ;  /* 0x000000b69fb37209 */ /* 0x000fe40007810000 */
[----:B------:R-:W-:Y:S01]  /*71f0*/  FSEL R167, R167, -INF , !P3 ;  /* 0xff800000a7a77808 */ /* 0x000fe20005800000 */
        /* <DEDUP_REMOVED lines=8> */
[----:B------:R-:W-:Y:S01]  /*7280*/  IADD3 R175, -R17, RZ, RZ ;  /* 0x000000ff11af7210 */ /* 0x000fe20007ffe1ff */
[--C-:B------:R-:W-:Y:S01]  /*7290*/  FFMA.FTZ R164, R164, UR10, -R178.reuse ;  /* 0x0000000aa4a47c23 */ /* 0x100fe200080108b2 */
[----:B------:R-:W-:Y:S01]  /*72a0*/  FMNMX.FTZ R179, R163, R182, !PT ;  /* 0x000000b6a3b37209 */ /* 0x000fe20007810000 */
[--C-:B------:R-:W-:Y:S01]  /*72b0*/  FFMA.FTZ R170, R170, UR10, -R178.reuse ;  /* 0x0000000aaaaa7c23 */ /* 0x100fe200080108b2 */
[----:B------:R-:W-:Y:S01]  /*72c0*/  MUFU.EX2 R180, R180 ;  /* 0x000000b400b47308 */ /* 0x000fe20000000800 */
[----:B------:R-:W-:Y:S01]  /*72d0*/  ISETP.NE.AND P3, PT, R2, R175, PT ;  /* 0x000000af0200720c */ /* 0x000fe20003f65270 */
[--C-:B------:R-:W-:Y:S01]  /*72e0*/  FFMA.FTZ R171, R171, UR10, -R178.reuse ;  /* 0x0000000aabab7c23 */ /* 0x100fe200080108b2 */
[----:B------:R-:W-:Y:S01]  /*72f0*/  FMNMX.FTZ R182, R166, R179, !PT ;  /* 0x000000b3a6b67209 */ /* 0x000fe20007810000 */
[--C-:B------:R-:W-:Y:S01]  /*7300*/  FFMA.FTZ R179, R196, UR10, -R178.reuse ;  /* 0x0000000ac4b37c23 */ /* 0x100fe200080108b2 */
[----:B------:R-:W-:-:S02]  /*7310*/  FFMA.FTZ R165, R165, UR10, -R178 ;  /* 0x0000000aa5a57c23 */ /* 0x000fc400080108b2 */
[----:B------:R-:W-:Y:S01]  /*7320*/  FMNMX.FTZ R181, R167, R182, !PT ;  /* 0x000000b6a7b57209 */ /* 0x000fe20007810000 */
[--C-:B------:R-:W-:Y:S01]  /*7330*/  FFMA.FTZ R182, R173, UR10, -R178.reuse ;  /* 0x0000000aadb67c23 */ /* 0x100fe200080108b2 */
[--C-:B------:R-:W-:Y:S01]  /*7340*/  FFMA.FTZ R173, R172, UR10, -R178.reuse ;  /* 0x0000000aacad7c23 */ /* 0x100fe200080108b2 */
[----:B------:R-:W-:Y:S01]  /*7350*/  FSEL R172, R14, RZ, P6 ;  /* 0x000000ff0eac7208 */ /* 0x000fe20003000000 */
[----:B------:R-:W-:Y:S01]  /*7360*/  MUFU.EX2 R177, R177 ;  /* 0x000000b100b17308 */ /* 0x000fe20000000800 */
[----:B-1----:R-:W1:Y:S03]  /*7370*/  SHFL.BFLY PT, R192, R181, 0x2, 0x1f ;  /* 0x0c401f00b5c07f89 */ /* 0x002e6600000e0000 */
[----:B------:R-:W-:Y:S01]  /*7380*/  FADD.FTZ R172, -R172, R7 ;  /* 0x00000007acac7221 */ /* 0x000fe20000010100 */
[--C-:B------:R-:W-:Y:S01]  /*7390*/  FFMA.FTZ R7, R161, UR10, -R178.reuse ;  /* 0x0000000aa1077c23 */ /* 0x100fe200080108b2 */
[--C-:B------:R-:W-:Y:S01]  /*73a0*/  FFMA.FTZ R161, R174, UR10, -R178.reuse ;  /* 0x0000000aaea17c23 */ /* 0x100fe200080108b2 */
[----:B------:R-:W-:Y:S01]  /*73b0*/  FFMA.FTZ R174, R168, UR10, -R178 ;  /* 0x0000000aa8ae7c23 */ /* 0x000fe200080108b2 */
[----:B------:R-:W-:Y:S01]  /*73c0*/  FMUL.FTZ R172, R172, UR10 ;  /* 0x0000000aacac7c20 */ /* 0x000fe20008410000 */
[----:B------:R-:W-:Y:S08]  /*73d0*/  MUFU.EX2 R176, R176 ;  /* 0x000000b000b07308 */ /* 0x000ff00000000800 */
[----:B------:R-:W2:Y:S01]  /*73e0*/  MUFU.EX2 R172, R172 ;  /* 0x000000ac00ac7308 */ /* 0x000ea20000000800 */
[----:B-1----:R-:W-:-:S07]  /*73f0*/  FMNMX.FTZ R183, R181, R192, !PT ;  /* 0x000000c0b5b77209 */ /* 0x002fce0007810000 */
[----:B------:R-:W1:Y:S01]  /*7400*/  MUFU.EX2 R179, R179 ;  /* 0x000000b300b37308 */ /* 0x000e620000000800 */
[----:B------:R-:W-:Y:S01]  /*7410*/  FFMA.FTZ R192, R169, UR10, -R178 ;  /* 0x0000000aa9c07c23 */ /* 0x000fe200080108b2 */
[----:B------:R-:W3:Y:S01]  /*7420*/  SHFL.BFLY PT, R196, R183, 0x1, 0x1f ;  /* 0x0c201f00b7c47f89 */ /* 0x000ee200000e0000 */
[----:B--2---:R-:W-:-:S05]  /*7430*/  FFMA.FTZ R175, R172, R4, R15 ;  /* 0x00000004acaf7223 */ /* 0x004fca000001000f */
[----:B------:R-:W2:Y:S01]  /*7440*/  MUFU.EX2 R182, R182 ;  /* 0x000000b600b67308 */ /* 0x000ea20000000800 */
[-C--:B------:R-:W-:Y:S01]  /*7450*/  FMUL.FTZ R24, R24, R172.reuse ;  /* 0x000000ac18187220 */ /* 0x080fe20000410000 */
[-C--:B------:R-:W-:Y:S01]  /*7460*/  FMUL.FTZ R25, R25, R172.reuse ;  /* 0x000000ac19197220 */ /* 0x080fe20000410000 */
[----:B------:R-:W-:Y:S01]  /*7470*/  FADD.FTZ R168, R180, R175 ;  /* 0x000000afb4a87221 */ /* 0x000fe20000010000 */
[-C--:B------:R-:W-:Y:S01]  /*7480*/  FMUL.FTZ R28, R28, R172.reuse ;  /* 0x000000ac1c1c7220 */ /* 0x080fe20000410000 */
[-C--:B------:R-:W-:Y:S01]  /*7490*/  FMUL.FTZ R29, R29, R172.reuse ;  /* 0x000000ac1d1d7220 */ /* 0x080fe20000410000 */
[-C--:B------:R-:W-:Y:S01]  /*74a0*/  FMUL.FTZ R32, R32, R172.reuse ;  /* 0x000000ac20207220 */ /* 0x080fe20000410000 */
[----:B------:R-:W-:Y:S01]  /*74b0*/  FADD.FTZ R175, R177, R168 ;  /* 0x000000a8b1af7221 */ /* 0x000fe20000010000 */
        /* <DEDUP_REMOVED lines=10> */
[----:B------:R-:W-:Y:S01]  /*7560*/  FMUL.FTZ R49, R49, R172 ;  /* 0x000000ac31317220 */ /* 0x000fe20000410000 */
[----:B---3--:R-:W-:Y:S01]  /*7570*/  FMNMX.FTZ R169, R183, R196, !PT ;  /* 0x000000c4b7a97209 */ /* 0x008fe20007810000 */
[-C--:B------:R-:W-:Y:S01]  /*7580*/  FMUL.FTZ R52, R52, R172.reuse ;  /* 0x000000ac34347220 */ /* 0x080fe20000410000 */
[-C--:B------:R-:W-:Y:S01]  /*7590*/  FMUL.FTZ R53, R53, R172.reuse ;  /* 0x000000ac35357220 */ /* 0x080fe20000410000 */
[-C--:B------:R-:W-:Y:S01]  /*75a0*/  FMUL.FTZ R56, R56, R172.reuse ;  /* 0x000000ac38387220 */ /* 0x080fe20000410000 */
[C---:B------:R-:W-:Y:S01]  /*75b0*/  FSETP.NEU.FTZ.AND P4, PT, R169.reuse, -INF , PT ;  /* 0xff800000a900780b */ /* 0x040fe20003f9d000 */
[----:B------:R-:W-:Y:S01]  /*75c0*/  FMUL.FTZ R4, R169, UR10 ;  /* 0x0000000aa9047c20 */ /* 0x000fe20008410000 */
[----:B------:R-:W3:Y:S01]  /*75d0*/  MUFU.EX2 R170, R170 ;  /* 0x000000aa00aa7308 */ /* 0x000ee20000000800 */
[-C--:B------:R-:W-:Y:S01]  /*75e0*/  FMUL.FTZ R57, R57, R172.reuse ;  /* 0x000000ac39397220 */ /* 0x080fe20000410000 */
[-C--:B------:R-:W-:Y:S01]  /*75f0*/  FMUL.FTZ R60, R60, R172.reuse ;  /* 0x000000ac3c3c7220 */ /* 0x080fe20000410000 */
[----:B------:R-:W-:Y:S01]  /*7600*/  FMUL.FTZ R61, R61, R172 ;  /* 0x000000ac3d3d7220 */ /* 0x000fe20000410000 */
[----:B------:R-:W-:Y:S01]  /*7610*/  FSEL R178, R4, RZ, P4 ;  /* 0x000000ff04b27208 */ /* 0x000fe20002000000 */
[----:B------:R-:W-:Y:S01]  /*7620*/  FADD.FTZ R4, R176, R175 ;  /* 0x000000afb0047221 */ /* 0x000fe20000010000 */
[----:B------:R-:W-:-:S02]  /*7630*/  IMAD.U32 R175, RZ, RZ, UR39 ;  /* 0x00000027ffaf7e24 */ /* 0x000fc4000f8e00ff */
[----:B------:R-:W-:Y:S01]  /*7640*/  FMUL.FTZ R64, R64, R172 ;  /* 0x000000ac40407220 */ /* 0x000fe20000410000 */
[----:B------:R-:W3:Y:S01]  /*7650*/  MUFU.EX2 R171, R171 ;  /* 0x000000ab00ab7308 */ /* 0x000ee20000000800 */
[----:B-1----:R-:W-:Y:S01]  /*7660*/  FADD.FTZ R181, R179, R4 ;  /* 0x00000004b3b57221 */ /* 0x002fe20000010000 */
[--C-:B------:R-:W-:Y:S01]  /*7670*/  FFMA.FTZ R168, R11, UR10, -R178.reuse ;  /* 0x0000000a0ba87c23 */ /* 0x100fe200080108b2 */
[----:B------:R-:W-:Y:S01]  /*7680*/  FSEL R11, R169, RZ, P4 ;  /* 0x000000ffa90b7208 */ /* 0x000fe20002000000 */
[--C-:B------:R-:W-:Y:S01]  /*7690*/  FFMA.FTZ R195, R157, UR10, -R178.reuse ;  /* 0x0000000a9dc37c23 */ /* 0x100fe200080108b2 */
[----:B--2---:R-:W-:Y:S01]  /*76a0*/  FADD.FTZ R181, R182, R181 ;  /* 0x000000b5b6b57221 */ /* 0x004fe20000010000 */
[--C-:B------:R-:W-:Y:S01]  /*76b0*/  FFMA.FTZ R20, R20, UR10, -R178.reuse ;  /* 0x0000000a14147c23 */ /* 0x100fe200080108b2 */
[--C-:B------:R-:W-:Y:S01]  /*76c0*/  FFMA.FTZ R152, R152, UR10, -R178.reuse ;  /* 0x0000000a98987c23 */ /* 0x100fe200080108b2 */
[----:B------:R-:W1:Y:S01]  /*76d0*/  MUFU.EX2 R165, R165 ;  /* 0x000000a500a57308 */ /* 0x000e620000000800 */
[----:B----4-:R-:W-:Y:S01]  /*76e0*/  FADD.FTZ R196, R164, R181 ;  /* 0x000000b5a4c47221 */ /* 0x010fe20000010000 */
[----:B------:R-:W-:Y:S01]  /*76f0*/  FFMA.FTZ R181, R154, UR10, -R178 ;  /* 0x0000000a9ab57c23 */ /* 0x000fe200080108b2 */
[----:B------:R-:W-:Y:S01]  /*7700*/  FADD.FTZ R4, -R11, R8 ;  /* 0x000000080b047221 */ /* 0x000fe20000010100 */
[----:B------:R-:W-:Y:S01]  /*7710*/  FFMA.FTZ R8, R21, UR10, -R178 ;  /* 0x0000000a15087c23 */ /* 0x000fe200080108b2 */
[----:B-----5:R-:W-:Y:S01]  /*7720*/  FADD.FTZ R193, R173, R196 ;  /* 0x000000c4adc17221 */ /* 0x020fe20000010000 */
[--C-:B------:R-:W-:Y:S01]  /*7730*/  FFMA.FTZ R183, R155, UR10, -R178.reuse ;  /* 0x0000000a9bb77c23 */ /* 0x100fe200080108b2 */
[----:B------:R-:W-:Y:S01]  /*7740*/  FMUL.FTZ R4, R4, UR10 ;  /* 0x0000000a04047c20 */ /* 0x000fe20008410000 */
[----:B------:R-:W2:Y:S01]  /*7750*/  MUFU.EX2 R192, R192 ;  /* 0x000000c000c07308 */ /* 0x000ea20000000800 */
[----:B---3--:R-:W-:Y:S01]  /*7760*/  FADD.FTZ R154, R170, R193 ;  /* 0x000000c1aa9a7221 */ /* 0x008fe20000010000 */
[--C-:B------:R-:W-:Y:S01]  /*7770*/  FFMA.FTZ R153, R153, UR10, -R178.reuse ;  /* 0x0000000a99997c23 */ /* 0x100fe200080108b2 */
[--C-:B------:R-:W-:Y:S01]  /*7780*/  FFMA.FTZ R201, R166, UR10, -R178.reuse ;  /* 0x0000000aa6c97c23 */ /* 0x100fe200080108b2 */
[----:B------:R-:W-:Y:S01]  /*7790*/  FFMA.FTZ R197, R159, UR10, -R178 ;  /* 0x0000000a9fc57c23 */ /* 0x000fe200080108b2 */
[----:B------:R-:W-:Y:S01]  /*77a0*/  FADD.FTZ R154, R171, R154 ;  /* 0x0000009aab9a7221 */ /* 0x000fe20000010000 */
[--C-:B------:R-:W-:Y:S01]  /*77b0*/  FFMA.FTZ R193, R156, UR10, -R178.reuse ;  /* 0x0000000a9cc17c23 */ /* 0x100fe200080108b2 */
[----:B------:R-:W-:Y:S01]  /*77c0*/  FFMA.FTZ R198, R160, UR10, -R178 ;  /* 0x0000000aa0c67c23 */ /* 0x000fe200080108b2 */
[----:B------:R-:W-:Y:S01]  /*77d0*/  MUFU.EX2 R7, R7 ;  /* 0x0000000700077308 */ /* 0x000fe20000000800 */
[----:B-1----:R-:W-:Y:S01]  /*77e0*/  FADD.FTZ R157, R165, R154 ;  /* 0x0000009aa59d7221 */ /* 0x002fe20000010000 */
[----:B------:R-:W-:Y:S01]  /*77f0*/  F2FP.BF16.F32.PACK_AB R160, R171, R170 ;  /* 0x000000aaaba0723e */ /* 0x000fe200000010ff */
[--C-:B------:R-:W-:Y:S01]  /*7800*/  FFMA.FTZ R196, R158, UR10, -R178.reuse ;  /* 0x0000000a9ec47c23 */ /* 0x100fe200080108b2 */
[----:B------:R-:W-:Y:S01]  /*7810*/  FFMA.FTZ R200, R163, UR10, -R178 ;  /* 0x0000000aa3c87c23 */ /* 0x000fe200080108b2 */
[----:B------:R-:W-:-:S02]  /*7820*/  @!P3 IMAD R175, R175, 0x40, R16 ;  /* 0x00000040afafb824 */ /* 0x000fc400078e0210 */
[--C-:B------:R-:W-:Y:S01]  /*7830*/  FFMA.FTZ R199, R162, UR10, -R178.reuse ;  /* 0x0000000aa2c77c23 */ /* 0x100fe200080108b2 */
[----:B------:R-:W-:Y:S01]  /*7840*/  FFMA.FTZ R178, R167, UR10, -R178 ;  /* 0x0000000aa7b27c23 */ /* 0x000fe200080108b2 */
[----:B------:R-:W1:Y:S01]  /*7850*/  MUFU.EX2 R194, R194 ;  /* 0x000000c200c27308 */ /* 0x000e620000000800 */
[----:B--2---:R-:W-:Y:S01]  /*7860*/  F2FP.BF16.F32.PACK_AB R162, R192, R165 ;  /* 0x000000a5c0a2723e */ /* 0x004fe200000010ff */
[-C--:B------:R-:W-:Y:S01]  /*7870*/  FMUL.FTZ R65, R65, R172.reuse ;  /* 0x000000ac41417220 */ /* 0x080fe20000410000 */
[----:B------:R-:W-:Y:S01]  /*7880*/  @!P3 LEA R175, R175, UR48, 0x2 ;  /* 0x00000030afafbc11 */ /* 0x000fe2000f8e10ff */
[-C--:B------:R-:W-:Y:S01]  /*7890*/  FMUL.FTZ R68, R68, R172.reuse ;  /* 0x000000ac44447220 */ /* 0x080fe20000410000 */
[----:B------:R-:W-:Y:S01]  /*78a0*/  F2FP.BF16.F32.PACK_AB R154, R176, R177 ;  /* 0x000000b1b09a723e */ /* 0x000fe200000010ff */
[----:B------:R-:W-:Y:S01]  /*78b0*/  FMUL.FTZ R69, R69, R172 ;  /* 0x000000ac45457220 */ /* 0x000fe20000410000 */
[----:B------:R-:W-:Y:S01]  /*78c0*/  F2FP.BF16.F32.PACK_AB R156, R182, R179 ;  /* 0x000000b3b69c723e */ /* 0x000fe200000010ff */
[----:B------:R-:W-:Y:S01]  /*78d0*/  MUFU.EX2 R161, R161 ;  /* 0x000000a100a17308 */ /* 0x000fe20000000800 */
[----:B------:R2:W-:Y:S01]  /*78e0*/  @!P3 STS [R175+0x28800], R172 ;  /* 0x028800acaf00b388 */ /* 0x0005e20000000800 */
[----:B------:R-:W-:Y:S01]  /*78f0*/  F2FP.BF16.F32.PACK_AB R158, R173, R164 ;  /* 0x000000a4ad9e723e */ /* 0x000fe200000010ff */
[-C--:B------:R-:W-:Y:S01]  /*7900*/  FMUL.FTZ R72, R72, R172.reuse ;  /* 0x000000ac48487220 */ /* 0x080fe20000410000 */
[-C--:B------:R-:W-:Y:S01]  /*7910*/  FMUL.FTZ R73, R73, R172.reuse ;  /* 0x000000ac49497220 */ /* 0x080fe20000410000 */
[-C--:B------:R-:W-:Y:S01]  /*7920*/  FMUL.FTZ R76, R76, R172.reuse ;  /* 0x000000ac4c4c7220 */ /* 0x080fe20000410000 */
[-C--:B------:R-:W-:Y:S01]  /*7930*/  FMUL.FTZ R77, R77, R172.reuse ;  /* 0x000000ac4d4d7220 */ /* 0x080fe20000410000 */
[-C--:B------:R-:W-:Y:S01]  /*7940*/  FMUL.FTZ R80, R80, R172.reuse ;  /* 0x000000ac50507220 */ /* 0x080fe20000410000 */
[----:B------:R-:W3:Y:S01]  /*7950*/  MUFU.EX2 R174, R174 ;  /* 0x000000ae00ae7308 */ /* 0x000ee20000000800 */
[----:B-1----:R-:W-:Y:S01]  /*7960*/  F2FP.BF16.F32.PACK_AB R164, R194, R7 ;  /* 0x00000007c2a4723e */ /* 0x002fe200000010ff */
[-C--:B------:R-:W-:Y:S01]  /*7970*/  FMUL.FTZ R81, R81, R172.reuse ;  /* 0x000000ac51517220 */ /* 0x080fe20000410000 */
[-C--:B------:R-:W-:Y:S01]  /*7980*/  FMUL.FTZ R84, R84, R172.reuse ;  /* 0x000000ac54547220 */ /* 0x080fe20000410000 */
[-C--:B------:R-:W-:Y:S01]  /*7990*/  FMUL.FTZ R85, R85, R172.reuse ;  /* 0x000000ac55557220 */ /* 0x080fe20000410000 */
[-C--:B------:R-:W-:Y:S01]  /*79a0*/  FMUL.FTZ R88, R88, R172.reuse ;  /* 0x000000ac58587220 */ /* 0x080fe20000410000 */
[-C--:B------:R-:W-:Y:S01]  /*79b0*/  FMUL.FTZ R89, R89, R172.reuse ;  /* 0x000000ac59597220 */ /* 0x080fe20000410000 */
[-C--:B------:R-:W-:Y:S01]  /*79c0*/  FMUL.FTZ R92, R92, R172.reuse ;  /* 0x000000ac5c5c7220 */ /* 0x080fe20000410000 */
[----:B------:R1:W4:Y:S01]  /*79d0*/  MUFU.EX2 R21, R4 ;  /* 0x0000000400157308 */ /* 0x0003220000000800 */
        /* <DEDUP_REMOVED lines=8> */
[----:B-1----:R-:W-:Y:S01]  /*7a60*/  FADD.FTZ R4, R192, R157 ;  /* 0x0000009dc0047221 */ /* 0x002fe20000010000 */
[----:B---3--:R-:W-:Y:S01]  /*7a70*/  F2FP.BF16.F32.PACK_AB R166, R174, R161 ;  /* 0x000000a1aea6723e */ /* 0x008fe200000010ff */
[-C--:B------:R-:W-:Y:S01]  /*7a80*/  FMUL.FTZ R108, R108, R172.reuse ;  /* 0x000000ac6c6c7220 */ /* 0x080fe20000410000 */
[-C--:B------:R-:W-:Y:S01]  /*7a90*/  FMUL.FTZ R109, R109, R172.reuse ;  /* 0x000000ac6d6d7220 */ /* 0x080fe20000410000 */
[----:B------:R-:W-:Y:S01]  /*7aa0*/  FADD.FTZ R157, R7, R4 ;  /* 0x00000004079d7221 */ /* 0x000fe20000010000 */
[-C--:B------:R-:W-:Y:S01]  /*7ab0*/  FMUL.FTZ R112, R112, R172.reuse ;  /* 0x000000ac70707220 */ /* 0x080fe20000410000 */
[-C--:B------:R-:W-:Y:S01]  /*7ac0*/  FMUL.FTZ R113, R113, R172.reuse ;  /* 0x000000ac71717220 */ /* 0x080fe20000410000 */
[----:B------:R-:W1:Y:S01]  /*7ad0*/  MUFU.EX2 R11, R20 ;  /* 0x00000014000b7308 */ /* 0x000e620000000800 */
[----:B------:R-:W-:Y:S01]  /*7ae0*/  FADD.FTZ R4, R194, R157 ;  /* 0x0000009dc2047221 */ /* 0x000fe20000010000 */
[----:B----4-:R2:W-:Y:S01]  /*7af0*/  @!P3 STS [R175+0x28820], R21 ;  /* 0x02882015af00b388 */ /* 0x0105e20000000800 */
        /* <DEDUP_REMOVED lines=13> */
[----:B------:R-:W2:Y:S01]  /*7bd0*/  MUFU.EX2 R8, R8 ;  /* 0x0000000800087308 */ /* 0x000ea20000000800 */
[----:B---3--:R-:W-:Y:S01]  /*7be0*/  F2FP.BF16.F32.PACK_AB R152, R180, R15 ;  /* 0x0000000fb498723e */ /* 0x008fe200000010ff */
[----:B------:R-:W-:Y:S01]  /*7bf0*/  FADD.FTZ R15, R161, R4 ;  /* 0x00000004a10f7221 */ /* 0x000fe20000010000 */
[-C--:B------:R-:W-:Y:S01]  /*7c00*/  FMUL.FTZ R140, R140, R172.reuse ;  /* 0x000000ac8c8c7220 */ /* 0x080fe20000410000 */
[-C--:B------:R-:W-:Y:S01]  /*7c10*/  FMUL.FTZ R141, R141, R172.reuse ;  /* 0x000000ac8d8d7220 */ /* 0x080fe20000410000 */
[-C--:B------:R-:W-:Y:S01]  /*7c20*/  FMUL.FTZ R144, R144, R172.reuse ;  /* 0x000000ac90907220 */ /* 0x080fe20000410000 */
[----:B------:R-:W-:Y:S01]  /*7c30*/  FADD.FTZ R4, R174, R15 ;  /* 0x0000000fae047221 */ /* 0x000fe20000010000 */
[----:B-----5:R-:W-:Y:S01]  /*7c40*/  FFMA.FTZ R174, R21, R3, R168 ;  /* 0x0000000315ae7223 */ /* 0x020fe200000100a8 */
[----:B------:R3:W5:Y:S01]  /*7c50*/  MUFU.EX2 R157, R153 ;  /* 0x00000099009d7308 */ /* 0x0007620000000800 */
[-C--:B------:R-:W-:Y:S01]  /*7c60*/  FMUL.FTZ R145, R145, R172.reuse ;  /* 0x000000ac91917220 */ /* 0x080fe20000410000 */
[-C--:B------:R-:W-:Y:S01]  /*7c70*/  FMUL.FTZ R148, R148, R172.reuse ;  /* 0x000000ac94947220 */ /* 0x080fe20000410000 */
[----:B-1----:R-:W-:Y:S01]  /*7c80*/  FADD.FTZ R174, R11, R174 ;  /* 0x000000ae0bae7221 */ /* 0x002fe20000010000 */
[----:B------:R-:W-:Y:S01]  /*7c90*/  FMUL.FTZ R149, R149, R172 ;  /* 0x000000ac95957220 */ /* 0x000fe20000410000 */
[-C--:B------:R-:W-:Y:S01]  /*7ca0*/  FMUL.FTZ R26, R26, R21.reuse ;  /* 0x000000151a1a7220 */ /* 0x080fe20000410000 */
[-C--:B------:R-:W-:Y:S01]  /*7cb0*/  FMUL.FTZ R27, R27, R21.reuse ;  /* 0x000000151b1b7220 */ /* 0x080fe20000410000 */
[----:B----4-:R-:W-:Y:S01]  /*7cc0*/  FADD.FTZ R3, R155, R174 ;  /* 0x000000ae9b037221 */ /* 0x010fe20000010000 */
[----:B------:R-:W1:Y:S01]  /*7cd0*/  MUFU.EX2 R20, R181 ;  /* 0x000000b500147308 */ /* 0x000e620000000800 */
[----:B---3--:R-:W-:Y:S01]  /*7ce0*/  F2FP.BF16.F32.PACK_AB R153, R11, R168 ;  /* 0x000000a80b99723e */ /* 0x008fe200000010ff */
[----:B------:R-:W-:Y:S01]  /*7cf0*/  FMUL.FTZ R30, R30, R21 ;  /* 0x000000151e1e7220 */ /* 0x000fe20000410000 */
[C---:B--2---:R-:W-:Y:S01]  /*7d00*/  FADD.FTZ R174, R8.reuse, R3 ;  /* 0x0000000308ae7221 */ /* 0x044fe20000010000 */
[----:B------:R-:W-:Y:S01]  /*7d10*/  F2FP.BF16.F32.PACK_AB R155, R8, R155 ;  /* 0x0000009b089b723e */ /* 0x000fe200000010ff */
[----:B------:R-:W-:Y:S01]  /*7d20*/  BAR.SYNC.DEFER_BLOCKING 0xf, 0x100 ;  /* 0x03c4000000007b1d */ /* 0x000fe20000010000 */
[-C--:B------:R-:W-:Y:S01]  /*7d30*/  FMUL.FTZ R31, R31, R21.reuse ;  /* 0x000000151f1f7220 */ /* 0x080fe20000410000 */
[-C--:B------:R-:W-:Y:S01]  /*7d40*/  FMUL.FTZ R34, R34, R21.reuse ;  /* 0x0000001522227220 */ /* 0x080fe20000410000 */
[-C--:B------:R-:W-:Y:S01]  /*7d50*/  FMUL.FTZ R35, R35, R21.reuse ;  /* 0x0000001523237220 */ /* 0x080fe20000410000 */
[----:B-----5:R-:W-:Y:S01]  /*7d60*/  FADD.FTZ R3, R157, R174 ;  /* 0x000000ae9d037221 */ /* 0x020fe20000010000 */
[-C--:B------:R-:W-:Y:S01]  /*7d70*/  FMUL.FTZ R38, R38, R21.reuse ;  /* 0x0000001526267220 */ /* 0x080fe20000410000 */
[----:B------:R-:W2:Y:S01]  /*7d80*/  MUFU.EX2 R159, R183 ;  /* 0x000000b7009f7308 */ /* 0x000ea20000000800 */
[-C--:B------:R-:W-:Y:S01]  /*7d90*/  FMUL.FTZ R39, R39, R21.reuse ;  /* 0x0000001527277220 */ /* 0x080fe20000410000 */
[-C--:B------:R-:W-:Y:S01]  /*7da0*/  FMUL.FTZ R42, R42, R21.reuse ;  /* 0x000000152a2a7220 */ /* 0x080fe20000410000 */
[-C--:B------:R-:W-:Y:S01]  /*7db0*/  FMUL.FTZ R43, R43, R21.reuse ;  /* 0x000000152b2b7220 */ /* 0x080fe20000410000 */
[-C--:B------:R-:W-:Y:S01]  /*7dc0*/  FMUL.FTZ R46, R46, R21.reuse ;  /* 0x000000152e2e7220 */ /* 0x080fe20000410000 */
[----:B------:R-:W-:Y:S01]  /*7dd0*/  FMUL.FTZ R47, R47, R21 ;  /* 0x000000152f2f7220 */ /* 0x000fe20000410000 */
[C---:B-1----:R-:W-:Y:S01]  /*7de0*/  FADD.FTZ R174, R20.reuse, R3 ;  /* 0x0000000314ae7221 */ /* 0x042fe20000010000 */
[----:B------:R-:W-:Y:S01]  /*7df0*/  F2FP.BF16.F32.PACK_AB R157, R20, R157 ;  /* 0x0000009d149d723e */ /* 0x000fe200000010ff */
        /* <DEDUP_REMOVED lines=9> */
[----:B--2---:R-:W-:Y:S01]  /*7e90*/  FADD.FTZ R3, R159, R174 ;  /* 0x000000ae9f037221 */ /* 0x004fe20000010000 */
[----:B------:R2:W-:Y:S01]  /*7ea0*/  STSM.16.M88.4 [R18+0x26800], R152 ;  /* 0x0268009812007844 */ /* 0x0005e20000000200 */
[-C--:B------:R-:W-:Y:S01]  /*7eb0*/  FMUL.FTZ R63, R63, R21.reuse ;  /* 0x000000153f3f7220 */ /* 0x080fe20000410000 */
[-C--:B------:R-:W-:Y:S01]  /*7ec0*/  FMUL.FTZ R66, R66, R21.reuse ;  /* 0x0000001542427220 */ /* 0x080fe20000410000 */
[-C--:B------:R-:W-:Y:S01]  /*7ed0*/  FMUL.FTZ R67, R67, R21.reuse ;  /* 0x0000001543437220 */ /* 0x080fe20000410000 */
[-C--:B------:R-:W-:Y:S01]  /*7ee0*/  FMUL.FTZ R70, R70, R21.reuse ;  /* 0x0000001546467220 */ /* 0x080fe20000410000 */
[----:B------:R-:W-:Y:S01]  /*7ef0*/  FMUL.FTZ R71, R71, R21 ;  /* 0x0000001547477220 */ /* 0x000fe20000410000 */
[----:B------:R-:W4:Y:S01]  /*7f00*/  MUFU.EX2 R196, R196 ;  /* 0x000000c400c47308 */ /* 0x000f220000000800 */
[C---:B-1----:R-:W-:Y:S01]  /*7f10*/  FADD.FTZ R174, R170.reuse, R3 ;  /* 0x00000003aaae7221 */ /* 0x042fe20000010000 */
[----:B------:R-:W-:Y:S01]  /*7f20*/  F2FP.BF16.F32.PACK_AB R159, R170, R159 ;  /* 0x0000009faa9f723e */ /* 0x000fe200000010ff */
[-C--:B------:R-:W-:Y:S01]  /*7f30*/  FMUL.FTZ R74, R74, R21.reuse ;  /* 0x000000154a4a7220 */ /* 0x080fe20000410000 */
[-C--:B------:R-:W-:Y:S01]  /*7f40*/  FMUL.FTZ R75, R75, R21.reuse ;  /* 0x000000154b4b7220 */ /* 0x080fe20000410000 */
[-C--:B------:R-:W-:Y:S01]  /*7f50*/  FMUL.FTZ R78, R78, R21.reuse ;  /* 0x000000154e4e7220 */ /* 0x080fe20000410000 */
[-C--:B------:R-:W-:Y:S01]  /*7f60*/  FMUL.FTZ R79, R79, R21.reuse ;  /* 0x000000154f4f7220 */ /* 0x080fe20000410000 */
[----:B------:R2:W-:Y:S01]  /*7f70*/  STSM.16.M88.4 [R23], R156 ;  /* 0x0000009c17007844 */ /* 0x0005e20000000200 */
[----:B------:R-:W1:Y:S01]  /*7f80*/  MUFU.EX2 R163, R197 ;  /* 0x000000c500a37308 */ /* 0x000e620000000800 */
        /* <DEDUP_REMOVED lines=8> */
[C---:B----4-:R-:W-:Y:S01]  /*8010*/  FADD.FTZ R174, R196.reuse, R3 ;  /* 0x00000003c4ae7221 */ /* 0x050fe20000010000 */
[----:B------:R-:W-:Y:S01]  /*8020*/  F2FP.BF16.F32.PACK_AB R161, R196, R161 ;  /* 0x000000a1c4a1723e */ /* 0x000fe200000010ff */
[-C--:B------:R-:W-:Y:S01]  /*8030*/  FMUL.FTZ R94, R94, R21.reuse ;  /* 0x000000155e5e7220 */ /* 0x080fe20000410000 */
[-C--:B------:R-:W-:Y:S01]  /*8040*/  FMUL.FTZ R95, R95, R21.reuse ;  /* 0x000000155f5f7220 */ /* 0x080fe20000410000 */
[-C--:B------:R-:W-:Y:S01]  /*8050*/  FMUL.FTZ R98, R98, R21.reuse ;  /* 0x0000001562627220 */ /* 0x080fe20000410000 */
[-C--:B------:R-:W-:Y:S01]  /*8060*/  FMUL.FTZ R99, R99, R21.reuse ;  /* 0x0000001563637220 */ /* 0x080fe20000410000 */
[-C--:B------:R-:W-:Y:S01]  /*8070*/  FMUL.FTZ R102, R102, R21.reuse ;  /* 0x0000001566667220 */ /* 0x080fe20000410000 */
[----:B------:R-:W4:Y:S01]  /*8080*/  MUFU.EX2 R165, R199 ;  /* 0x000000c700a57308 */ /* 0x000f220000000800 */
[----:B-1----:R-:W-:Y:S01]  /*8090*/  FADD.FTZ R3, R163, R174 ;  /* 0x000000aea3037221 */ /* 0x002fe20000010000 */
[-C--:B------:R-:W-:Y:S01]  /*80a0*/  FMUL.FTZ R103, R103, R21.reuse ;  /* 0x0000001567677220 */ /* 0x080fe20000410000 */
[-C--:B------:R-:W-:Y:S01]  /*80b0*/  FMUL.FTZ R106, R106, R21.reuse ;  /* 0x000000156a6a7220 */ /* 0x080fe20000410000 */
[-C--:B------:R-:W-:Y:S01]  /*80c0*/  FMUL.FTZ R107, R107, R21.reuse ;  /* 0x000000156b6b7220 */ /* 0x080fe20000410000 */
[-C--:B------:R-:W-:Y:S01]  /*80d0*/  FMUL.FTZ R110, R110, R21.reuse ;  /* 0x000000156e6e7220 */ /* 0x080fe20000410000 */
[-C--:B------:R-:W-:Y:S01]  /*80e0*/  FMUL.FTZ R111, R111, R21.reuse ;  /* 0x000000156f6f7220 */ /* 0x080fe20000410000 */
[----:B------:R-:W-:Y:S01]  /*80f0*/  FMUL.FTZ R114, R114, R21 ;  /* 0x0000001572727220 */ /* 0x000fe20000410000 */
[----:B------:R-:W1:Y:S01]  /*8100*/  MUFU.EX2 R200, R200 ;  /* 0x000000c800c87308 */ /* 0x000e620000000800 */
[C---:B---3--:R-:W-:Y:S01]  /*8110*/  FADD.FTZ R174, R198.reuse, R3 ;  /* 0x00000003c6ae7221 */ /* 0x048fe20000010000 */
[----:B------:R-:W-:Y:S01]  /*8120*/  F2FP.BF16.F32.PACK_AB R163, R198, R163 ;  /* 0x000000a3c6a3723e */ /* 0x000fe200000010ff */
[-C--:B------:R-:W-:Y:S01]  /*8130*/  FMUL.FTZ R115, R115, R21.reuse ;  /* 0x0000001573737220 */ /* 0x080fe20000410000 */
[-C--:B------:R-:W-:Y:S01]  /*8140*/  FMUL.FTZ R118, R118, R21.reuse ;  /* 0x0000001576767220 */ /* 0x080fe20000410000 */
[-C--:B------:R-:W-:Y:S01]  /*8150*/  FMUL.FTZ R119, R119, R21.reuse ;  /* 0x0000001577777220 */ /* 0x080fe20000410000 */
[-C--:B------:R-:W-:Y:S01]  /*8160*/  FMUL.FTZ R122, R122, R21.reuse ;  /* 0x000000157a7a7220 */ /* 0x080fe20000410000 */
[----:B------:R2:W-:Y:S01]  /*8170*/  STSM.16.M88.4 [R19], R160 ;  /* 0x000000a013007844 */ /* 0x0005e20000000200 */
[----:B------:R-:W3:Y:S01]  /*8180*/  MUFU.EX2 R167, R201 ;  /* 0x000000c900a77308 */ /* 0x000ee20000000800 */
[----:B----4-:R-:W-:Y:S01]  /*8190*/  FADD.FTZ R3, R165, R174 ;  /* 0x000000aea5037221 */ /* 0x010fe20000010000 */
[-C--:B------:R-:W-:Y:S01]  /*81a0*/  FMUL.FTZ R123, R123, R21.reuse ;  /* 0x000000157b7b7220 */ /* 0x080fe20000410000 */
        /* <DEDUP_REMOVED lines=12> */
[-C--:B------:R-:W-:Y:S01]  /*8270*/  FMUL.FTZ R143, R143, R21.reuse ;  /* 0x000000158f8f7220 */ /* 0x080fe20000410000 */
[-C--:B------:R-:W-:Y:S01]  /*8280*/  FMUL.FTZ R146, R146, R21.reuse ;  /* 0x0000001592927220 */ /* 0x080fe20000410000 */
[----:B---3--:R-:W-:Y:S01]  /*8290*/  FADD.FTZ R3, R167, R168 ;  /* 0x000000a8a7037221 */ /* 0x008fe20000010000 */
[-C--:B------:R-:W-:Y:S01]  /*82a0*/  FMUL.FTZ R147, R147, R21.reuse ;  /* 0x0000001593937220 */ /* 0x080fe20000410000 */
[-C--:B------:R-:W-:Y:S01]  /*82b0*/  FMUL.FTZ R150, R150, R21.reuse ;  /* 0x0000001596967220 */ /* 0x080fe20000410000 */
[----:B------:R-:W-:Y:S01]  /*82c0*/  FMUL.FTZ R151, R151, R21 ;  /* 0x0000001597977220 */ /* 0x000fe20000410000 */
[C---:B----4-:R-:W-:Y:S01]  /*82d0*/  F2FP.BF16.F32.PACK_AB R167, R178.reuse, R167 ;  /* 0x000000a7b2a7723e */ /* 0x050fe200000010ff */
[----:B------:R-:W-:-:S04]  /*82e0*/  FADD.FTZ R3, R178, R3 ;  /* 0x00000003b2037221 */ /* 0x000fc80000010000 */
[----:B------:R2:W-:Y:S01]  /*82f0*/  STSM.16.M88.4 [R22], R164 ;  /* 0x000000a416007844 */ /* 0x0005e20000000200 */
[----:B------:R-:W-:Y:S05]  /*8300*/  @!P0 BRA `(.L_x_4004) ;  /* 0x0000000000048947 */ /* 0x000fea0003800000 */
[----:B------:R-:W-:Y:S01]  /*8310*/  BPT.TRAP 0x1 ;  /* 0x000000040000795c */ /* 0x000fe20000300000 */
.L_x_4004:
[----:B------:R1:W3:Y:S01]  /*8320*/  SYNCS.PHASECHK.TRANS64.TRYWAIT P3, [UR27+0x28c50], R10 ;  /* 0x028c500aff0075a7 */ /* 0x0002e2000806015b */
[----:B------:R-:W-:Y:S05]  /*8330*/  @!P0 BRA `(.L_x_4005) ;  /* 0x0000000000048947 */ /* 0x000fea0003800000 */
[----:B------:R-:W-:Y:S01]  /*8340*/  BPT.TRAP 0x1 ;  /* 0x000000040000795c */ /* 0x000fe20000300000 */
.L_x_4005:
[----:B---3--:R-:W-:Y:S05]  /*8350*/  @P3 BRA `(.L_x_4006) ;  /* 0x0000000000083947 */ /* 0x008fea0003800000 */
[----:B------:R-:W3:Y:S02]  /*8360*/  SYNCS.PHASECHK.TRANS64.TRYWAIT P3, [UR27+0x28c50], R10 ;  /* 0x028c500aff0075a7 */ /* 0x000ee4000806015b */
[----:B---3--:R-:W-:Y:S05]  /*8370*/  @!P3 BRA `(.L_x_4007) ;  /* 0x000000a40024b947 */ /* 0x008fea0003800000 */
.L_x_4006:
[----:B------:R-:W-:Y:S01]  /*8380*/  ULEA UR11, UR26, UR45, 0xc ;  /* 0x0000002d1a0b7291 */ /* 0x000fe2000f8e603f */
[----:B------:R-:W-:Y:S01]  /*8390*/  WARPGROUP.ARRIVE ;  /* 0x00000000000079c5 */ /* 0x000fe20000000000 */
[----:B------:R-:W-:Y:S01]  /*83a0*/  UMOV UR7, 0x40000040 ;  /* 0x4000004000077882 */ /* 0x000fe20000000000 */
[----:B------:R-:W-:Y:S01]  /*83b0*/  ISETP.GT.AND P3, PT, R9, R12, PT ;  /* 0x0000000c0900720c */ /* 0x000fe20003f64270 */
[----:B------:R-:W-:Y:S01]  /*83c0*/  UMOV UR39, UR26 ;  /* 0x0000001a00277c82 */ /* 0x000fe20008000000 */
[----:B---3--:R-:W-:Y:S01]  /*83d0*/  @!P1 IADD3 R13, R13, 0x28c60, RZ ;  /* 0x00028c600d0d9810 */ /* 0x008fe20007ffe0ff */
[----:B------:R-:W-:Y:S01]  /*83e0*/  VIADD R9, R9, 0xffffffff ;  /* 0xffffffff09097836 */ /* 0x000fe20000000000 */
[----:B------:R-:W-:Y:S01]  /*83f0*/  UMOV UR6, UR11 ;  /* 0x0000000b00067c82 */ /* 0x000fe20008000000 */
[----:B------:R-:W-:Y:S01]  /*8400*/  MOV R8, R169 ;  /* 0x000000a900087202 */ /* 0x000fe20000000f00 */
[----:B------:R-:W-:Y:S01]  /*8410*/  HGMMA.64x256x16.F32.BF16 R24, R152, gdesc[UR4].tnspB, R24, gsb0 ;  /* 0x43e0000498187df0 */ /* 0x000fe20008001818 */
[----:B------:R-:W-:Y:S01]  /*8420*/  UIADD3 UR6, UR11, 0x80, URZ ;  /* 0x000000800b067890 */ /* 0x000fe2000fffe03f */
[----:B------:R-:W-:Y:S01]  /*8430*/  @!P1 PRMT R13, RZ, 0x654, R13 ;  /* 0x00000654ff0d9816 */ /* 0x000fe2000000000d */
[----:B------:R-:W-:Y:S01]  /*8440*/  UMOV UR7, 0x40000040 ;  /* 0x4000004000077882 */ /* 0x000fe20000000000 */
[----:B------:R-:W-:Y:S01]  /*8450*/  IMAD.MOV.U32 R7, RZ, RZ, R14 ;  /* 0x000000ffff077224 */ /* 0x000fe200078e000e */
[----:B------:R-:W-:-:S02]  /*8460*/  WARPGROUP.DEPBAR.LE gsb0, 0x0 ;  /* 0x00008000000079c5 */ /* 0x000fc40000010000 */
[----:B------:R-:W-:-:S15]  /*8470*/  WARPGROUP.ARRIVE ;  /* 0x00000000000079c5 */ /* 0x000fde0000000000 */
[----:B------:R-:W-:-:S06]  /*8480*/  NOP ;  /* 0x0000000000007918 */ /* 0x000fcc0000000000 */
        /* <DEDUP_REMOVED lines=24> */
[----:B------:R-:W-:Y:S01]  /*8610*/  MOV R8, R169 ;  /* 0x000000a900087202 */ /* 0x000fe20000000f00 */
[----:B------:R-:W-:Y:S01]  /*8620*/  IMAD.MOV.U32 R7, RZ, RZ, R14 ;  /* 0x000000ffff077224 */ /* 0x000fe200078e000e */
[----:B------:R-:W-:-:S06]  /*8630*/  UMOV UR39, UR26 ;  /* 0x0000001a00277c82 */ /* 0x000fcc0008000000 */
.L_x_3991:
[----:B------:R-:W-:Y:S01]  /*8640*/  ULDC UR14, c[0x0][0x9e4] ;  /* 0x00027900000e7ab9 */ /* 0x000fe20000000800 */
[----:B------:R-:W-:Y:S01]  /*8650*/  ULDC UR11, c[0x0][0x9dc] ;  /* 0x00027700000b7ab9 */ /* 0x000fe20000000800 */
[----:B------:R-:W-:Y:S02]  /*8660*/  UISETP.GE.AND UP0, UPT, UR14, 0x1, UPT ;  /* 0x000000010e00788c */ /* 0x000fe4000bf06270 */
[----:B------:R-:W-:-:S04]  /*8670*/  UIADD3 UR11, UR54, -UR11, URZ ;  /* 0x8000000b360b7290 */ /* 0x000fc8000fffe03f */
[----:B------:R-:W-:-:S13]  /*8680*/  PLOP3.LUT P6, PT, PT, PT, UP0, 0x80, 0x0 ;  /* 0x000000000000781c */ /* 0x000fda0003fcf008 */
[----:B------:R-:W-:Y:S05]  /*8690*/  @!P6 BRA `(.L_x_4009) ;  /* 0x000000000044e947 */ /* 0x000fea0003800000 */
        /* <DEDUP_REMOVED lines=10> */
.L_x_4010:
[----:B------:R-:W-:-:S11]  /*8740*/  UISETP.NE.AND UP0, UPT, UR14, 0x1, UPT ;  /* 0x000000010e00788c */ /* 0x000fd6000bf05270 */
[----:B------:R-:W-:Y:S02]  /*8750*/  @UP0 ULDC.64 UR18, c[0x0][0x9e8] ;  /* 0x00027a0000120ab9 */ /* 0x000fe40000000a00 */
[----:B------:R-:W-:-:S04]  /*8760*/  UIMAD.WIDE.U32 UR6, UR54, UR18, URZ ;  /* 0x00000012360672a5 */ /* 0x000fc8000f8e003f */
[----:B------:R-:W-:-:S12]  /*8770*/  @UP0 USHF.R.U32.HI UR54, URZ, UR19, UR7 ;  /* 0x000000133f360299 */ /* 0x000fd80008011607 */
.L_x_4011:
[----:B------:R-:W-:-:S04]  /*8780*/  UIMAD UR54, UR54, UR14, URZ ;  /* 0x0000000e363672a4 */ /* 0x000fc8000f8e023f */
[----:B------:R-:W-:-:S04]  /*8790*/  UISETP.LT.AND UP0, UPT, UR11, UR54, UPT ;  /* 0x000000360b00728c */ /* 0x000fc8000bf01270 */
[----:B------:R-:W-:-:S12]  /*87a0*/  USEL UR11, UR11, UR54, !UP0 ;  /* 0x000000360b0b7287 */ /* 0x000fd8000c000000 */
.L_x_4009:
[----:B------:R-:W-:-:S04]  /*87b0*/  UIADD3 UR11, UR11, 0x3f, URZ ;  /* 0x0000003f0b0b7890 */ /* 0x000fc8000fffe03f */
[----:B------:R-:W-:-:S04]  /*87c0*/  USHF.R.S32.HI UR6, URZ, 0x1f, UR11 ;  /* 0x0000001f3f067899 */ /* 0x000fc8000801140b */
[----:B------:R-:W-:-:S04]  /*87d0*/  ULEA.HI UR6, UR6, UR11, URZ, 0x6 ;  /* 0x0000000b06067291 */ /* 0x000fc8000f8f303f */
[----:B------:R-:W-:-:S04]  /*87e0*/  USHF.R.S32.HI UR6, URZ, 0x6, UR6 ;  /* 0x000000063f067899 */ /* 0x000fc80008011406 */
[----:B------:R-:W-:-:S04]  /*87f0*/  UISETP.LT.AND UP0, UPT, UR41, UR6, UPT ;  /* 0x000000062900728c */ /* 0x000fc8000bf01270 */
[----:B------:R-:W-:-:S06]  /*8800*/  USEL UR21, UR41, UR6, !UP0 ;  /* 0x0000000629157287 */ /* 0x000fcc000c000000 */
[----:B------:R-:W-:-:S13]  /*8810*/  ISETP.GE.AND P2, PT, R9, UR21, PT ;  /* 0x0000001509007c0c */ /* 0x000fda000bf46270 */
[----:B------:R-:W-:Y:S05]  /*8820*/  @!P2 BRA `(.L_x_4012) ;  /* 0x0000001c0038a947 */ /* 0x000fea0003800000 */
[----:B------:R-:W-:Y:S01]  /*8830*/  MOV R11, R8 ;  /* 0x00000008000b7202 */ /* 0x000fe20000000f00 */
[----:B------:R-:W-:Y:S01]  /*8840*/  IMAD.MOV.U32 R20, RZ, RZ, R7 ;  /* 0x000000ffff147224 */ /* 0x000fe200078e0007 */
[----:B-1----:R-:W-:Y:S01]  /*8850*/  MOV R10, R9 ;  /* 0x00000009000a7202 */ /* 0x002fe20000000f00 */
[----:B------:R-:W-:Y:S01]  /*8860*/  UMOV UR23, UR39 ;  /* 0x0000002700177c82 */ /* 0x000fe20008000000 */
[----:B------:R-:W-:Y:S01]  /*8870*/  ULDC UR22, c[0x0][0x988] ;  /* 0x0002620000167ab9 */ /* 0x000fe20000000800 */
[----:B------:R-:W-:-:S05]  /*8880*/  ULDC UR24, c[0x0][0x9d8] ;  /* 0x0002760000187ab9 */ /* 0x000fca0000000800 */
.L_x_4021:
[----:B------:R-:W-:Y:S01]  /*8890*/  UIADD3 UR39, UR23, 0x1, URZ ;  /* 0x0000000117277890 */ /* 0x000fe2000fffe03f */
[C---:B------:R-:W-:Y:S01]  /*88a0*/  ISETP.GT.AND P2, PT, R10.reuse, UR21, PT ;  /* 0x000000150a007c0c */ /* 0x040fe2000bf44270 */
[----:B------:R-:W-:Y:S02]  /*88b0*/  VIADD R10, R10, 0xffffffff ;  /* 0xffffffff0a0a7836 */ /* 0x000fe40000000000 */
[----:B------:R-:W-:-:S04]  /*88c0*/  UISETP.NE.AND UP0, UPT, UR39, 0x2, UPT ;  /* 0x000000022700788c */ /* 0x000fc8000bf05270 */
[----:B------:R-:W-:Y:S02]  /*88d0*/  USEL UR6, URZ, 0x1, UP0 ;  /* 0x000000013f067887 */ /* 0x000fe40008000000 */
[----:B------:R-:W-:Y:S02]  /*88e0*/  USEL UR39, UR39, URZ, UP0 ;  /* 0x0000003f27277287 */ /* 0x000fe40008000000 */
[----:B------:R-:W-:Y:S01]  /*88f0*/  ULOP3.LUT UR38, UR38, UR6, URZ, 0x3c, !UPT ;  /* 0x0000000626267292 */ /* 0x000fe2000f8e3c3f */
[----:B-1--4-:R-:W-:Y:S11]  /*8900*/  @!P0 BRA `(.L_x_4013) ;  /* 0x0000000000048947 */ /* 0x012ff60003800000 */
[----:B------:R-:W-:Y:S01]  /*8910*/  BPT.TRAP 0x1 ;  /* 0x000000040000795c */ /* 0x000fe20000300000 */
.L_x_4013:
[----:B------:R-:W-:Y:S01]  /*8920*/  ULEA UR25, UR39, UR48, 0x3 ;  /* 0x0000003027197291 */ /* 0x000fe2000f8e183f */
[----:B------:R-:W-:-:S04]  /*8930*/  MOV R9, UR38 ;  /* 0x0000002600097c02 */ /* 0x000fc80008000f00 */
[----:B------:R-:W-:-:S04]  /*8940*/  SHF.L.U32 R9, R9, 0x1f, RZ ;  /* 0x0000001f09097819 */ /* 0x000fc800000006ff */
[----:B------:R1:W4:Y:S01]  /*8950*/  SYNCS.PHASECHK.TRANS64.TRYWAIT P3, [UR25+0x28c30], R9 ;  /* 0x028c3009ff0075a7 */ /* 0x0003220008060159 */
[----:B------:R-:W-:Y:S05]  /*8960*/  @!P0 BRA `(.L_x_4014) ;  /* 0x0000000000048947 */ /* 0x000fea0003800000 */
[----:B------:R-:W-:Y:S01]  /*8970*/  BPT.TRAP 0x1 ;  /* 0x000000040000795c */ /* 0x000fe20000300000 */
.L_x_4014:
[----:B----4-:R-:W-:Y:S05]  /*8980*/  @P3 BRA `(.L_x_4015) ;  /* 0x0000000000083947 */ /* 0x010fea0003800000 */
[----:B------:R-:W4:Y:S02]  /*8990*/  SYNCS.PHASECHK.TRANS64.TRYWAIT P3, [UR25+0x28c30], R9 ;  /* 0x028c3009ff0075a7 */ /* 0x000f240008060159 */
[----:B----4-:R-:W-:Y:S05]  /*89a0*/  @!P3 BRA `(.L_x_4016) ;  /* 0x0000009c00acb947 */ /* 0x010fea0003800000 */
.L_x_4015:
[----:B------:R-:W-:Y:S01]  /*89b0*/  R2UR UR18, R0 ;  /* 0x00000000001272ca */ /* 0x000fe200000e0000 */
[----:B--2---:R-:W-:Y:S01]  /*89c0*/  WARPGROUP.ARRIVE ;  /* 0x00000000000079c5 */ /* 0x004fe20000000000 */
[----:B------:R-:W-:Y:S01]  /*89d0*/  UMOV UR19, 0x40000040 ;  /* 0x4000004000137882 */ /* 0x000fe20000000000 */
[----:B------:R-:W-:Y:S01]  /*89e0*/  UMOV UR7, 0x40000040 ;  /* 0x4000004000077882 */ /* 0x000fe20000000000 */
[----:B------:R-:W-:Y:S01]  /*89f0*/  UMOV UR11, 0x40000040 ;  /* 0x40000040000b7882 */ /* 0x000fe20000000000 */
[----:B------:R-:W-:-:S08]  /*8a00*/  UMOV UR15, 0x40000040 ;  /* 0x40000040000f7882 */ /* 0x000fd00000000000 */
[----:B------:R-:W-:-:S04]  /*8a10*/  ULEA UR18, UR39, UR18, 0x9 ;  /* 0x0000001227127291 */ /* 0x000fc8000f8e483f */
[----:B------:R-:W-:Y:S02]  /*8a20*/  UIADD3 UR6, UR18, 0x2, URZ ;  /* 0x0000000212067890 */ /* 0x000fe4000fffe03f */
[----:B------:R-:W-:Y:S02]  /*8a30*/  UIADD3 UR10, UR18, 0x4, URZ ;  /* 0x00000004120a7890 */ /* 0x000fe4000fffe03f */
[----:B------:R-:W-:Y:S02]  /*8a40*/  UIADD3 UR14, UR18, 0x6, URZ ;  /* 0x00000006120e7890 */ /* 0x000fe4000fffe03f */
[----:B------:R-:W-:Y:S03]  /*8a50*/  HGMMA.64x64x16.F32.BF16 R152, gdesc[UR16], RZ, !UPT, gsb0 ;  /* 0x00e00000109879f0 */ /* 0x000fe6000c0018ff */
[----:B------:R-:W-:Y:S02]  /*8a60*/  WARPGROUP.DEPBAR.LE gsb0, 0x0 ;  /* 0x00008000000079c5 */ /* 0x000fe40000010000 */
[----:B------:R-:W-:-:S06]  /*8a70*/  WARPGROUP.ARRIVE ;  /* 0x00000000000079c5 */ /* 0x000fcc0000000000 */
[----:B------:R-:W-:Y:S03]  /*8a80*/  HGMMA.64x64x16.F32.BF16 R152, gdesc[UR4], R152, gsb0 ;  /* 0x00e00000049879f0 */ /* 0x000fe60008001898 */
[----:B------:R-:W-:Y:S02]  /*8a90*/  WARPGROUP.DEPBAR.LE gsb0, 0x0 ;  /* 0x00008000000079c5 */ /* 0x000fe40000010000 */
[----:B------:R-:W-:-:S06]  /*8aa0*/  WARPGROUP.ARRIVE ;  /* 0x00000000000079c5 */ /* 0x000fcc0000000000 */
[----:B------:R-:W-:Y:S01]  /*8ab0*/  HGMMA.64x64x16.F32.BF16 R152, gdesc[UR8], R152, gsb0 ;  /* 0x00e00000089879f0 */ /* 0x000fe20008001898 */
[----:B------:R-:W-:Y:S02]  /*8ac0*/  UMOV UR10, UR22 ;  /* 0x00000016000a7c82 */ /* 0x000fe40008000000 */
[----:B------:R-:W-:Y:S02]  /*8ad0*/  WARPGROUP.DEPBAR.LE gsb0, 0x0 ;  /* 0x00008000000079c5 */ /* 0x000fe40000010000 */
[----:B------:R-:W-:-:S06]  /*8ae0*/  WARPGROUP.ARRIVE ;  /* 0x00000000000079c5 */ /* 0x000fcc0000000000 */
[----:B------:R-:W-:Y:S03]  /*8af0*/  HGMMA.64x64x16.F32.BF16 R152, gdesc[UR12], R152, gsb0 ;  /* 0x00e000000c9879f0 */ /* 0x000fe60008001898 */
[----:B------:R-:W-:Y:S02]  /*8b00*/  WARPGROUP.DEPBAR.LE gsb0, 0x0 ;  /* 0x00008000000079c5 */ /* 0x000fe40000010000 */
[----:B------:R-:W-:Y:S01]  /*8b10*/  FMUL.FTZ R21, R152, UR24 ;  /* 0x0000001898157c20 */ /* 0x000fe20008410000 */
[----:B----4-:R-:W-:Y:S01]  /*8b20*/  FMUL.FTZ R8, R153, UR24 ;  /* 0x0000001899087c20 */ /* 0x010fe20008410000 */
[----:B------:R-:W-:Y:S01]  /*8b30*/  FMUL.FTZ R152, R156, UR24 ;  /* 0x000000189c987c20 */ /* 0x000fe20008410000 */
[----:B------:R-:W-:Y:S01]  /*8b40*/  FMUL.FTZ R153, R157, UR24 ;  /* 0x000000189d997c20 */ /* 0x000fe20008410000 */
[----:B------:R-:W-:Y:S01]  /*8b50*/  FMUL.FTZ R12, R154, UR24 ;  /* 0x000000189a0c7c20 */ /* 0x000fe20008410000 */
[----:B------:R-:W-:Y:S01]  /*8b60*/  FMUL.FTZ R154, R160, UR24 ;  /* 0x00000018a09a7c20 */ /* 0x000fe20008410000 */
[----:B------:R-:W2:Y:S01]  /*8b70*/  MUFU.TANH R21, R21 ;  /* 0x0000001500157308 */ /* 0x000ea20000002400 */
[----:B---3--:R-:W-:Y:S01]  /*8b80*/  FMUL.FTZ R13, R155, UR24 ;  /* 0x000000189b0d7c20 */ /* 0x008fe20008410000 */
        /* <DEDUP_REMOVED lines=25> */
[----:B------:R-:W-:-:S05]  /*8d20*/  FMUL.FTZ R177, R183, UR24 ;  /* 0x00000018b7b17c20 */ /* 0x000fca0008410000 */
[----:B------:R-:W3:Y:S01]  /*8d30*/  MUFU.TANH R154, R154 ;  /* 0x0000009a009a7308 */ /* 0x000ee20000002400 */
[----:B----4-:R-:W-:-:S07]  /*8d40*/  FMNMX.FTZ R168, R152, R7, !PT ;  /* 0x0000000798a87209 */ /* 0x010fce0007810000 */
[----:B------:R-:W4:Y:S01]  /*8d50*/  MUFU.TANH R155, R155 ;  /* 0x0000009b009b7308 */ /* 0x000f220000002400 */
[----:B--2---:R-:W-:-:S07]  /*8d60*/  FMNMX.FTZ R7, R153, R168, !PT ;  /* 0x000000a899077209 */ /* 0x004fce0007810000 */
[----:B------:R-:W2:Y:S01]  /*8d70*/  MUFU.TANH R156, R156 ;  /* 0x0000009c009c7308 */ /* 0x000ea20000002400 */
[----:B---3--:R-:W-:-:S07]  /*8d80*/  FMNMX.FTZ R168, R154, R7, !PT ;  /* 0x000000079aa87209 */ /* 0x008fce0007810000 */
[----:B------:R-:W3:Y:S01]  /*8d90*/  MUFU.TANH R157, R157 ;  /* 0x0000009d009d7308 */ /* 0x000ee20000002400 */
[----:B----4-:R-:W-:Y:S01]  /*8da0*/  FMNMX.FTZ R7, R155, R168, !PT ;  /* 0x000000a89b077209 */ /* 0x010fe20007810000 */
[----:B------:R-:W-:-:S06]  /*8db0*/  FMUL.FTZ R168, R180, UR24 ;  /* 0x00000018b4a87c20 */ /* 0x000fcc0008410000 */
        /* <DEDUP_REMOVED lines=19> */
[----:B--2---:R-:W-:Y:S01]  /*8ef0*/  FMNMX.FTZ R7, R169, R172, !PT ;  /* 0x000000aca9077209 */ /* 0x004fe20007810000 */
[----:B------:R-:W-:Y:S01]  /*8f00*/  FMUL.FTZ R172, R174, UR24 ;  /* 0x00000018aeac7c20 */ /* 0x000fe20008410000 */
[----:B------:R-:W-:-:S03]  /*8f10*/  FMUL.FTZ R174, R179, UR24 ;  /* 0x00000018b3ae7c20 */ /* 0x000fc60008410000 */
[----:B------:R-:W2:Y:S02]  /*8f20*/  SHFL.BFLY PT, R176, R7, 0x2, 0x1f ;  /* 0x0c401f0007b07f89 */ /* 0x000ea400000e0000 */
[----:B------:R-:W5:Y:S08]  /*8f30*/  MUFU.TANH R14, R14 ;  /* 0x0000000e000e7308 */ /* 0x000f700000002400 */
[----:B------:R-:W1:Y:S08]  /*8f40*/  MUFU.TANH R15, R15 ;  /* 0x0000000f000f7308 */ /* 0x000e700000002400 */
[----:B------:R-:W1:Y:S01]  /*8f50*/  MUFU.TANH R162, R162 ;  /* 0x000000a200a27308 */ /* 0x000e620000002400 */
[----:B--2---:R-:W-:-:S02]  /*8f60*/  FMNMX.FTZ R180, R7, R176, !PT ;  /* 0x000000b007b47209 */ /* 0x004fc40007810000 */
[----:B---3--:R-:W-:-:S05]  /*8f70*/  FMNMX.FTZ R176, R12, R11, !PT ;  /* 0x0000000b0cb07209 */ /* 0x008fca0007810000 */
[----:B------:R-:W2:Y:S01]  /*8f80*/  MUFU.TANH R163, R163 ;  /* 0x000000a300a37308 */ /* 0x000ea20000002400 */
[----:B------:R-:W3:Y:S01]  /*8f90*/  SHFL.BFLY PT, R181, R180, 0x1, 0x1f ;  /* 0x0c201f00b4b57f89 */ /* 0x000ee200000e0000 */
[----:B----4-:R-:W-:Y:S01]  /*8fa0*/  FMNMX.FTZ R7, R13, R176, !PT ;  /* 0x000000b00d077209 */ /* 0x010fe20007810000 */
[----:B------:R-:W-:-:S03]  /*8fb0*/  FMUL.FTZ R176, R182, UR24 ;  /* 0x00000018b6b07c20 */ /* 0x000fc60008410000 */
[----:B-----5:R-:W-:Y:S02]  /*8fc0*/  FMNMX.FTZ R178, R14, R7, !PT ;  /* 0x000000070eb27209 */ /* 0x020fe40007810000 */
[----:B------:R-:W4:Y:S02]  /*8fd0*/  MUFU.TANH R166, R166 ;  /* 0x000000a600a67308 */ /* 0x000f240000002400 */
[----:B-1----:R-:W-:-:S04]  /*8fe0*/  FMNMX.FTZ R7, R15, R178, !PT ;  /* 0x000000b20f077209 */ /* 0x002fc80007810000 */
[----:B------:R-:W-:Y:S02]  /*8ff0*/  FMNMX.FTZ R178, R162, R7, !PT ;  /* 0x00000007a2b27209 */ /* 0x000fe40007810000 */
[----:B------:R-:W1:Y:S02]  /*9000*/  MUFU.TANH R167, R167 ;  /* 0x000000a700a77308 */ /* 0x000e640000002400 */
[----:B--2---:R-:W-:-:S06]  /*9010*/  FMNMX.FTZ R179, R163, R178, !PT ;  /* 0x000000b2a3b37209 */ /* 0x004fcc0007810000 */
[----:B------:R-:W2:Y:S01]  /*9020*/  MUFU.TANH R170, R170 ;  /* 0x000000aa00aa7308 */ /* 0x000ea20000002400 */
[----:B---3--:R-:W-:-:S05]  /*9030*/  FMNMX.FTZ R7, R180, R181, !PT ;  /* 0x000000b5b4077209 */ /* 0x008fca0007810000 */
[C---:B------:R-:W-:Y:S02]  /*9040*/  FADD.FTZ R178, -R7.reuse, R20 ;  /* 0x0000001407b27221 */ /* 0x040fe40000010100 */
[----:B------:R-:W3:Y:S01]  /*9050*/  MUFU.TANH R171, R171 ;  /* 0x000000ab00ab7308 */ /* 0x000ee20000002400 */
[----:B----4-:R-:W-:Y:S01]  /*9060*/  FMNMX.FTZ R20, R166, R179, !PT ;  /* 0x000000b3a6147209 */ /* 0x010fe20007810000 */
[----:B------:R-:W-:Y:S01]  /*9070*/  FMUL.FTZ R193, R7, UR10 ;  /* 0x0000000a07c17c20 */ /* 0x000fe20008410000 */
[----:B------:R-:W-:Y:S02]  /*9080*/  FMUL.FTZ R179, R178, UR10 ;  /* 0x0000000ab2b37c20 */ /* 0x000fe40008410000 */
[----:B-1----:R-:W-:Y:S01]  /*9090*/  FMNMX.FTZ R181, R167, R20, !PT ;  /* 0x00000014a7b57209 */ /* 0x002fe20007810000 */
        /* <DEDUP_REMOVED lines=13> */
[--C-:B------:R-:W-:Y:S01]  /*9170*/  FFMA.FTZ R159, R160, UR10, -R193.reuse ;  /* 0x0000000aa09f7c23 */ /* 0x100fe200080108c1 */
[--C-:B------:R-:W-:Y:S01]  /*9180*/  FFMA.FTZ R196, R169, UR10, -R193.reuse ;  /* 0x0000000aa9c47c23 */ /* 0x100fe200080108c1 */
[----:B------:R-:W-:-:S03]  /*9190*/  FFMA.FTZ R164, R164, UR10, -R193 ;  /* 0x0000000aa4a47c23 */ /* 0x000fc600080108c1 */
[----:B------:R-:W3:Y:S01]  /*91a0*/  MUFU.TANH R173, R173 ;  /* 0x000000ad00ad7308 */ /* 0x000ee20000002400 */
[----:B-1----:R-:W-:Y:S01]  /*91b0*/  FMNMX.FTZ R178, R172, R21, !PT ;  /* 0x00000015acb27209 */ /* 0x002fe20007810000 */
[----:B------:R-:W-:-:S06]  /*91c0*/  FFMA.FTZ R21, R8, UR10, -R193 ;  /* 0x0000000a08157c23 */ /* 0x000fcc00080108c1 */
[----:B------:R-:W1:Y:S01]  /*91d0*/  MUFU.TANH R174, R174 ;  /* 0x000000ae00ae7308 */ /* 0x000e620000002400 */
[----:B--2---:R-:W-:-:S07]  /*91e0*/  FMNMX.FTZ R178, R175, R178, !PT ;  /* 0x000000b2afb27209 */ /* 0x004fce0007810000 */
[----:B------:R-:W2:Y:S01]  /*91f0*/  MUFU.TANH R176, R176 ;  /* 0x000000b000b07308 */ /* 0x000ea20000002400 */
[----:B---3--:R-:W-:Y:S01]  /*9200*/  FMNMX.FTZ R181, R173, R178, !PT ;  /* 0x000000b2adb57209 */ /* 0x008fe20007810000 */
[----:B------:R-:W-:-:S06]  /*9210*/  FFMA.FTZ R178, R152, UR10, -R193 ;  /* 0x0000000a98b27c23 */ /* 0x000fcc00080108c1 */
[----:B------:R-:W3:Y:S01]  /*9220*/  MUFU.TANH R177, R177 ;  /* 0x000000b100b17308 */ /* 0x000ee20000002400 */
[----:B-1----:R-:W-:-:S07]  /*9230*/  FMNMX.FTZ R181, R174, R181, !PT ;  /* 0x000000b5aeb57209 */ /* 0x002fce0007810000 */
[----:B------:R-:W1:Y:S01]  /*9240*/  MUFU.EX2 R179, R179 ;  /* 0x000000b300b37308 */ /* 0x000e620000000800 */
[----:B--2---:R-:W-:Y:S01]  /*9250*/  FMNMX.FTZ R8, R176, R181, !PT ;  /* 0x000000b5b0087209 */ /* 0x004fe20007810000 */
[----:B------:R-:W-:-:S06]  /*9260*/  FFMA.FTZ R181, R156, UR10, -R193 ;  /* 0x0000000a9cb57c23 */ /* 0x000fcc00080108c1 */
[----:B------:R2:W4:Y:S01]  /*9270*/  MUFU.EX2 R20, R180 ;  /* 0x000000b400147308 */ /* 0x0005220000000800 */
[----:B---3--:R-:W-:-:S05]  /*9280*/  FMNMX.FTZ R8, R177, R8, !PT ;  /* 0x00000008b1087209 */ /* 0x008fca0007810000 */
[----:B------:R-:W3:Y:S02]  /*9290*/  SHFL.BFLY PT, R183, R8, 0x2, 0x1f ;  /* 0x0c401f0008b77f89 */ /* 0x000ee400000e0000 */
[----:B------:R-:W5:Y:S01]  /*92a0*/  MUFU.EX2 R21, R21 ;  /* 0x0000001500157308 */ /* 0x000f620000000800 */
[----:B--2---:R-:W-:Y:S01]  /*92b0*/  FFMA.FTZ R180, R154, UR10, -R193 ;  /* 0x0000000a9ab47c23 */ /* 0x004fe200080108c1 */
[-C--:B-1----:R-:W-:Y:S01]  /*92c0*/  FMUL.FTZ R24, R24, R179.reuse ;  /* 0x000000b318187220 */ /* 0x082fe20000410000 */
[-C--:B------:R-:W-:Y:S01]  /*92d0*/  FMUL.FTZ R25, R25, R179.reuse ;  /* 0x000000b319197220 */ /* 0x080fe20000410000 */
[-C--:B------:R-:W-:Y:S01]  /*92e0*/  FMUL.FTZ R28, R28, R179.reuse ;  /* 0x000000b31c1c7220 */ /* 0x080fe20000410000 */
[-C--:B------:R-:W-:Y:S01]  /*92f0*/  FMUL.FTZ R29, R29, R179.reuse ;  /* 0x000000b31d1d7220 */ /* 0x080fe20000410000 */
[-C--:B------:R-:W-:Y:S01]  /*9300*/  FMUL.FTZ R32, R32, R179.reuse ;  /* 0x000000b320207220 */ /* 0x080fe20000410000 */
[-C--:B------:R-:W-:Y:S01]  /*9310*/  FMUL.FTZ R33, R33, R179.reuse ;  /* 0x000000b321217220 */ /* 0x080fe20000410000 */
[----:B------:R-:W1:Y:S01]  /*9320*/  MUFU.EX2 R178, R178 ;  /* 0x000000b200b27308 */ /* 0x000e620000000800 */
[----:B----4-:R-:W-:Y:S01]  /*9330*/  FFMA.FTZ R4, R179, R4, R20 ;  /* 0x00000004b3047223 */ /* 0x010fe20000010014 */
[-C--:B------:R-:W-:Y:S01]  /*9340*/  FMUL.FTZ R36, R36, R179.reuse ;  /* 0x000000b324247220 */ /* 0x080fe20000410000 */
[-C--:B------:R-:W-:Y:S01]  /*9350*/  FMUL.FTZ R37, R37, R179.reuse ;  /* 0x000000b325257220 */ /* 0x080fe20000410000 */
        /* <DEDUP_REMOVED lines=9> */
[----:B------:R-:W-:Y:S01]  /*93f0*/  FMUL.FTZ R56, R56, R179 ;  /* 0x000000b338387220 */ /* 0x000fe20000410000 */
[----:B---3--:R-:W-:Y:S01]  /*9400*/  FMNMX.FTZ R183, R8, R183, !PT ;  /* 0x000000b708b77209 */ /* 0x008fe20007810000 */
[-C--:B------:R-:W-:Y:S01]  /*9410*/  FMUL.FTZ R57, R57, R179.reuse ;  /* 0x000000b339397220 */ /* 0x080fe20000410000 */
[----:B------:R-:W-:Y:S01]  /*9420*/  MUFU.EX2 R180, R180 ;  /* 0x000000b400b47308 */ /* 0x000fe20000000800 */
[-C--:B------:R-:W-:Y:S01]  /*9430*/  FMUL.FTZ R60, R60, R179.reuse ;  /* 0x000000b33c3c7220 */ /* 0x080fe20000410000 */
[-C--:B------:R-:W-:Y:S01]  /*9440*/  FMUL.FTZ R61, R61, R179.reuse ;  /* 0x000000b33d3d7220 */ /* 0x080fe20000410000 */
[----:B------:R-:W3:Y:S01]  /*9450*/  SHFL.BFLY PT, R8, R183, 0x1, 0x1f ;  /* 0x0c201f00b7087f89 */ /* 0x000ee200000e0000 */
        /* <DEDUP_REMOVED lines=23> */
[----:B---3--:R-:W-:Y:S01]  /*95d0*/  FMNMX.FTZ R8, R183, R8, !PT ;  /* 0x00000008b7087209 */ /* 0x008fe20007810000 */
[-C--:B------:R-:W-:Y:S01]  /*95e0*/  FMUL.FTZ R104, R104, R179.reuse ;  /* 0x000000b368687220 */ /* 0x080fe20000410000 */
[-C--:B------:R-:W-:Y:S01]  /*95f0*/  FMUL.FTZ R105, R105, R179.reuse ;  /* 0x000000b369697220 */ /* 0x080fe20000410000 */
[-C--:B------:R-:W-:Y:S01]  /*9600*/  FMUL.FTZ R108, R108, R179.reuse ;  /* 0x000000b36c6c7220 */ /* 0x080fe20000410000 */
[-C--:B------:R-:W-:Y:S01]  /*9610*/  FMUL.FTZ R109, R109, R179.reuse ;  /* 0x000000b36d6d7220 */ /* 0x080fe20000410000 */
[C---:B------:R-:W-:Y:S01]  /*9620*/  FADD.FTZ R11, -R8.reuse, R11 ;  /* 0x0000000b080b7221 */ /* 0x040fe20000010100 */
[----:B------:R-:W-:Y:S01]  /*9630*/  FMUL.FTZ R156, R8, UR10 ;  /* 0x0000000a089c7c20 */ /* 0x000fe20008410000 */
[----:B------:R-:W-:Y:S01]  /*9640*/  MUFU.EX2 R157, R157 ;  /* 0x0000009d009d7308 */ /* 0x000fe20000000800 */
[----:B------:R-:W-:Y:S01]  /*9650*/  FMUL.FTZ R112, R112, R179 ;  /* 0x000000b370707220 */ /* 0x000fe20000410000 */
[----:B------:R-:W-:Y:S01]  /*9660*/  FMUL.FTZ R168, R11, UR10 ;  /* 0x0000000a0ba87c20 */ /* 0x000fe20008410000 */
[--C-:B------:R-:W-:Y:S01]  /*9670*/  FFMA.FTZ R11, R12, UR10, -R156.reuse ;  /* 0x0000000a0c0b7c23 */ /* 0x100fe2000801089c */
[--C-:B------:R-:W-:Y:S01]  /*9680*/  FFMA.FTZ R12, R13, UR10, -R156.reuse ;  /* 0x0000000a0d0c7c23 */ /* 0x100fe2000801089c */
[--C-:B------:R-:W-:Y:S01]  /*9690*/  FFMA.FTZ R13, R14, UR10, -R156.reuse ;  /* 0x0000000a0e0d7c23 */ /* 0x100fe2000801089c */
[--C-:B------:R-:W-:Y:S01]  /*96a0*/  FFMA.FTZ R202, R171, UR10, -R156.reuse ;  /* 0x0000000aabca7c23 */ /* 0x100fe2000801089c */
[----:B------:R-:W-:Y:S01]  /*96b0*/  IMAD.MOV R171, RZ, RZ, -R17 ;  /* 0x000000ffffab7224 */ /* 0x000fe200078e0a11 */
[----:B------:R-:W-:Y:S01]  /*96c0*/  MUFU.EX2 R168, R168 ;  /* 0x000000a800a87308 */ /* 0x000fe20000000800 */
[--C-:B------:R-:W-:Y:S01]  /*96d0*/  FFMA.FTZ R14, R15, UR10, -R156.reuse ;  /* 0x0000000a0f0e7c23 */ /* 0x100fe2000801089c */
[--C-:B------:R-:W-:Y:S01]  /*96e0*/  FFMA.FTZ R15, R162, UR10, -R156.reuse ;  /* 0x0000000aa20f7c23 */ /* 0x100fe2000801089c */
[--C-:B------:R-:W-:Y:S01]  /*96f0*/  FFMA.FTZ R200, R167, UR10, -R156.reuse ;  /* 0x0000000aa7c87c23 */ /* 0x100fe2000801089c */
[----:B------:R-:W-:Y:S01]  /*9700*/  ISETP.NE.AND P3, PT, R2, R171, PT ;  /* 0x000000ab0200720c */ /* 0x000fe20003f65270 */
[----:B------:R-:W-:Y:S01]  /*9710*/  FFMA.FTZ R171, R173, UR10, -R156 ;  /* 0x0000000aadab7c23 */ /* 0x000fe2000801089c */
[----:B-----5:R-:W-:Y:S01]  /*9720*/  FADD.FTZ R173, R21, R4 ;  /* 0x0000000415ad7221 */ /* 0x020fe20000010000 */
[--C-:B------:R-:W-:Y:S01]  /*9730*/  FFMA.FTZ R198, R163, UR10, -R156.reuse ;  /* 0x0000000aa3c67c23 */ /* 0x100fe2000801089c */
[----:B------:R-:W3:Y:S01]  /*9740*/  MUFU.EX2 R11, R11 ;  /* 0x0000000b000b7308 */ /* 0x000ee20000000800 */
[--C-:B------:R-:W-:Y:S01]  /*9750*/  FFMA.FTZ R167, R170, UR10, -R156.reuse ;  /* 0x0000000aaaa77c23 */ /* 0x100fe2000801089c */
[----:B------:R-:W-:Y:S01]  /*9760*/  MOV R170, UR25 ;  /* 0x0000001900aa7c02 */ /* 0x000fe20008000f00 */
[----:B-1----:R-:W-:Y:S01]  /*9770*/  FADD.FTZ R4, R178, R173 ;  /* 0x000000adb2047221 */ /* 0x002fe20000010000 */
[--C-:B------:R-:W-:Y:S01]  /*9780*/  FFMA.FTZ R163, R166, UR10, -R156.reuse ;  /* 0x0000000aa6a37c23 */ /* 0x100fe2000801089c */
[----:B------:R-:W-:Y:S01]  /*9790*/  FFMA.FTZ R169, R172, UR10, -R156 ;  /* 0x0000000aaca97c23 */ /* 0x000fe2000801089c */
[----:B------:R-:W-:Y:S01]  /*97a0*/  @!P1 IADD3 R152, R170, 0x28c40, RZ ;  /* 0x00028c40aa989810 */ /* 0x000fe20007ffe0ff */
[----:B--2---:R-:W-:Y:S01]  /*97b0*/  FADD.FTZ R173, R153, R4 ;  /* 0x0000000499ad7221 */ /* 0x004fe20000010000 */
[----:B------:R-:W1:Y:S01]  /*97c0*/  MUFU.EX2 R12, R12 ;  /* 0x0000000c000c7308 */ /* 0x000e620000000800 */
[----:B------:R-:W-:Y:S01]  /*97d0*/  FFMA.FTZ R172, R175, UR10, -R156 ;  /* 0x0000000aafac7c23 */ /* 0x000fe2000801089c */
[----:B------:R-:W-:Y:S01]  /*97e0*/  @!P1 PRMT R152, RZ, 0x654, R152 ;  /* 0x00000654ff989816 */ /* 0x000fe20000000098 */
[----:B------:R-:W-:-:S02]  /*97f0*/  IMAD.U32 R175, RZ, RZ, UR23 ;  /* 0x00000017ffaf7e24 */ /* 0x000fc4000f8e00ff */
[--C-:B------:R-:W-:Y:S01]  /*9800*/  FFMA.FTZ R174, R174, UR10, -R156.reuse ;  /* 0x0000000aaeae7c23 */ /* 0x100fe2000801089c */
[----:B------:R-:W-:Y:S01]  /*9810*/  FFMA.FTZ R176, R176, UR10, -R156 ;  /* 0x0000000ab0b07c23 */ /* 0x000fe2000801089c */
[----:B------:R2:W-:Y:S01]  /*9820*/  @!P1 SYNCS.ARRIVE.TRANS64.RED.A1T0 RZ, [R152+URZ], RZ ;  /* 0x000000ff98ff99a7 */ /* 0x0005e2000810043f */
[----:B------:R-:W-:Y:S01]  /*9830*/  @!P3 IMAD R154, R175, 0x40, R16 ;  /* 0x00000040af9ab824 */ /* 0x000fe200078e0210 */
[----:B------:R-:W4:Y:S01]  /*9840*/  MUFU.EX2 R13, R13 ;  /* 0x0000000d000d7308 */ /* 0x000f220000000800 */
[----:B---3--:R-:W-:Y:S01]  /*9850*/  FFMA.FTZ R3, R168, R3, R11 ;  /* 0x00000003a8037223 */ /* 0x008fe2000001000b */
[----:B------:R-:W-:Y:S01]  /*9860*/  FFMA.FTZ R177, R177, UR10, -R156 ;  /* 0x0000000ab1b17c23 */ /* 0x000fe2000801089c */
[----:B------:R-:W-:Y:S01]  /*9870*/  F2FP.BF16.F32.PACK_AB R156, R155, R180 ;  /* 0x000000b49b9c723e */ /* 0x000fe200000010ff */
[----:B------:R-:W-:Y:S01]  /*9880*/  FMUL.FTZ R113, R113, R179 ;  /* 0x000000b371717220 */ /* 0x000fe20000410000 */
[----:B------:R-:W-:Y:S01]  /*9890*/  @!P3 LEA R154, R154, UR48, 0x2 ;  /* 0x000000309a9abc11 */ /* 0x000fe2000f8e10ff */
[----:B--2---:R-:W-:Y:S01]  /*98a0*/  FADD.FTZ R152, R180, R173 ;  /* 0x000000adb4987221 */ /* 0x004fe20000010000 */
[----:B------:R-:W-:Y:S01]  /*98b0*/  F2FP.BF16.F32.PACK_AB R158, R182, R181 ;  /* 0x000000b5b69e723e */ /* 0x000fe200000010ff */
[----:B------:R-:W2:Y:S01]  /*98c0*/  MUFU.EX2 R14, R14 ;  /* 0x0000000e000e7308 */ /* 0x000ea20000000800 */
[----:B-1----:R-:W-:Y:S01]  /*98d0*/  FADD.FTZ R4, R12, R3 ;  /* 0x000000030c047221 */ /* 0x002fe20000010000 */
[----:B------:R-:W-:Y:S01]  /*98e0*/  FADD.FTZ R152, R155, R152 ;  /* 0x000000989b987221 */ /* 0x000fe20000010000 */
[----:B------:R-:W-:Y:S01]  /*98f0*/  @!P3 STS [R154+0x28800], R179 ;  /* 0x028800b39a00b388 */ /* 0x000fe20000000800 */
[-C--:B------:R-:W-:Y:S01]  /*9900*/  FMUL.FTZ R116, R116, R179.reuse ;  /* 0x000000b374747220 */ /* 0x080fe20000410000 */
[-C--:B------:R-:W-:Y:S01]  /*9910*/  FMUL.FTZ R117, R117, R179.reuse ;  /* 0x000000b375757220 */ /* 0x080fe20000410000 */
[----:B------:R-:W-:Y:S01]  /*9920*/  FADD.FTZ R173, R181, R152 ;  /* 0x00000098b5ad7221 */ /* 0x000fe20000010000 */
[----:B------:R1:W-:Y:S01]  /*9930*/  @!P3 STS [R154+0x28820], R168 ;  /* 0x028820a89a00b388 */ /* 0x0003e20000000800 */
[----:B------:R-:W3:Y:S01]  /*9940*/  MUFU.EX2 R15, R15 ;  /* 0x0000000f000f7308 */ /* 0x000ee20000000800 */
[----:B----4-:R-:W-:Y:S01]  /*9950*/  FADD.FTZ R3, R13, R4 ;  /* 0x000000040d037221 */ /* 0x010fe20000010000 */
[----:B------:R-:W-:Y:S01]  /*9960*/  FADD.FTZ R152, R182, R173 ;  /* 0x000000adb6987221 */ /* 0x000fe20000010000 */
[-C--:B------:R-:W-:Y:S01]  /*9970*/  FMUL.FTZ R120, R120, R179.reuse ;  /* 0x000000b378787220 */ /* 0x080fe20000410000 */
[-C--:B------:R-:W-:Y:S01]  /*9980*/  FMUL.FTZ R121, R121, R179.reuse ;  /* 0x000000b379797220 */ /* 0x080fe20000410000 */
[-C--:B------:R-:W-:Y:S01]  /*9990*/  FMUL.FTZ R124, R124, R179.reuse ;  /* 0x000000b37c7c7220 */ /* 0x080fe20000410000 */
[----:B------:R-:W-:Y:S01]  /*99a0*/  FADD.FTZ R173, R157, R152 ;  /* 0x000000989dad7221 */ /* 0x000fe20000010000 */
[-C--:B------:R-:W-:Y:S01]  /*99b0*/  FMUL.FTZ R125, R125, R179.reuse ;  /* 0x000000b37d7d7220 */ /* 0x080fe20000410000 */
[----:B------:R-:W4:Y:S01]  /*99c0*/  MUFU.EX2 R198, R198 ;  /* 0x000000c600c67308 */ /* 0x000f220000000800 */
[----:B--2---:R-:W-:Y:S01]  /*99d0*/  FADD.FTZ R4, R14, R3 ;  /* 0x000000030e047221 */ /* 0x004fe20000010000 */
[----:B-1----:R-:W-:Y:S01]  /*99e0*/  F2FP.BF16.F32.PACK_AB R154, R153, R178 ;  /* 0x000000b2999a723e */ /* 0x002fe200000010ff */
[----:B------:R-:W-:Y:S01]  /*99f0*/  FMUL.FTZ R128, R128, R179 ;  /* 0x000000b380807220 */ /* 0x000fe20000410000 */
[----:B------:R-:W-:Y:S01]  /*9a00*/  F2FP.BF16.F32.PACK_AB R153, R12, R11 ;  /* 0x0000000b0c99723e */ /* 0x000fe200000010ff */
[----:B------:R-:W-:Y:S01]  /*9a10*/  FMUL.FTZ R129, R129, R179 ;  /* 0x000000b381817220 */ /* 0x000fe20000410000 */
[----:B------:R-:W-:Y:S01]  /*9a20*/  F2FP.BF16.F32.PACK_AB R155, R14, R13 ;  /* 0x0000000d0e9b723e */ /* 0x000fe200000010ff */
[-C--:B------:R-:W-:Y:S01]  /*9a30*/  FMUL.FTZ R132, R132, R179.reuse ;  /* 0x000000b384847220 */ /* 0x080fe20000410000 */
[----:B------:R-:W1:Y:S01]  /*9a40*/  MUFU.EX2 R163, R163 ;  /* 0x000000a300a37308 */ /* 0x000e620000000800 */
[----:B---3--:R-:W-:Y:S01]  /*9a50*/  FADD.FTZ R3, R15, R4 ;  /* 0x000000040f037221 */ /* 0x008fe20000010000 */
[-C--:B------:R-:W-:Y:S01]  /*9a60*/  FMUL.FTZ R133, R133, R179.reuse ;  /* 0x000000b385857220 */ /* 0x080fe20000410000 */
[-C--:B------:R-:W-:Y:S01]  /*9a70*/  FMUL.FTZ R136, R136, R179.reuse ;  /* 0x000000b388887220 */ /* 0x080fe20000410000 */
[-C--:B------:R-:W-:Y:S01]  /*9a80*/  FMUL.FTZ R137, R137, R179.reuse ;  /* 0x000000b389897220 */ /* 0x080fe20000410000 */
[-C--:B------:R-:W-:Y:S01]  /*9a90*/  FMUL.FTZ R140, R140, R179.reuse ;  /* 0x000000b38c8c7220 */ /* 0x080fe20000410000 */
[-C--:B------:R-:W-:Y:S01]  /*9aa0*/  FMUL.FTZ R141, R141, R179.reuse ;  /* 0x000000b38d8d7220 */ /* 0x080fe20000410000 */
[-C--:B------:R-:W-:Y:S01]  /*9ab0*/  FMUL.FTZ R144, R144, R179.reuse ;  /* 0x000000b390907220 */ /* 0x080fe20000410000 */
[----:B------:R-:W2:Y:S01]  /*9ac0*/  MUFU.EX2 R200, R200 ;  /* 0x000000c800c87308 */ /* 0x000ea20000000800 */
[----:B----4-:R-:W-:Y:S01]  /*9ad0*/  FADD.FTZ R4, R198, R3 ;  /* 0x00000003c6047221 */ /* 0x010fe20000010000 */
[-C--:B------:R-:W-:Y:S01]  /*9ae0*/  FMUL.FTZ R145, R145, R179.reuse ;  /* 0x000000b391917220 */ /* 0x080fe20000410000 */
[-C--:B------:R-:W-:Y:S01]  /*9af0*/  FMUL.FTZ R148, R148, R179.reuse ;  /* 0x000000b394947220 */ /* 0x080fe20000410000 */
[----:B------:R-:W-:Y:S01]  /*9b00*/  FMUL.FTZ R149, R149, R179 ;  /* 0x000000b395957220 */ /* 0x000fe20000410000 */
        /* <DEDUP_REMOVED lines=23> */
[----:B------:R-:W-:Y:S01]  /*9c80*/  F2FP.BF16.F32.PACK_AB R157, R198, R15 ;  /* 0x0000000fc69d723e */ /* 0x000fe200000010ff */
        /* <DEDUP_REMOVED lines=29> */
[C---:B-1----:R-:W-:Y:S01]  /*9e60*/  FADD.FTZ R173, R194.reuse, R173 ;  /* 0x000000adc2ad7221 */ /* 0x042fe20000010000 */
[----:B------:R-:W-:Y:S01]  /*9e70*/  F2FP.BF16.F32.PACK_AB R162, R194, R159 ;  /* 0x0000009fc2a2723e */ /* 0x000fe200000010ff */
[-C--:B------:R-:W-:Y:S01]  /*9e80*/  FMUL.FTZ R98, R98, R168.reuse ;  /* 0x000000a862627220 */ /* 0x080fe20000410000 */
[----:B------:R-:W-:Y:S01]  /*9e90*/  F2FP.BF16.F32.PACK_AB R159, R200, R163 ;  /* 0x000000a3c89f723e */ /* 0x000fe200000010ff */
[-C--:B------:R-:W-:Y:S01]  /*9ea0*/  FMUL.FTZ R99, R99, R168.reuse ;  /* 0x000000a863637220 */ /* 0x080fe20000410000 */
[-C--:B------:R-:W-:Y:S01]  /*9eb0*/  FMUL.FTZ R102, R102, R168.reuse ;  /* 0x000000a866667220 */ /* 0x080fe20000410000 */
[-C--:B------:R-:W-:Y:S01]  /*9ec0*/  FMUL.FTZ R103, R103, R168.reuse ;  /* 0x000000a867677220 */ /* 0x080fe20000410000 */
[----:B------:R-:W1:Y:S01]  /*9ed0*/  MUFU.EX2 R172, R172 ;  /* 0x000000ac00ac7308 */ /* 0x000e620000000800 */
[----:B--2---:R-:W-:Y:S01]  /*9ee0*/  FADD.FTZ R3, R169, R4 ;  /* 0x00000004a9037221 */ /* 0x004fe20000010000 */
[----:B------:R2:W-:Y:S01]  /*9ef0*/  STSM.16.M88.4 [R18+0x26800], R152 ;  /* 0x0268009812007844 */ /* 0x0005e20000000200 */
[-C--:B------:R-:W-:Y:S01]  /*9f00*/  FMUL.FTZ R106, R106, R168.reuse ;  /* 0x000000a86a6a7220 */ /* 0x080fe20000410000 */
[-C--:B------:R-:W-:Y:S01]  /*9f10*/  FMUL.FTZ R107, R107, R168.reuse ;  /* 0x000000a86b6b7220 */ /* 0x080fe20000410000 */
[-C--:B------:R-:W-:Y:S01]  /*9f20*/  FMUL.FTZ R110, R110, R168.reuse ;  /* 0x000000a86e6e7220 */ /* 0x080fe20000410000 */
[----:B------:R2:W-:Y:S01]  /*9f30*/  STSM.16.M88.4 [R23], R156 ;  /* 0x0000009c17007844 */ /* 0x0005e20000000200 */
[-C--:B------:R-:W-:Y:S01]  /*9f40*/  FMUL.FTZ R111, R111, R168.reuse ;  /* 0x000000a86f6f7220 */ /* 0x080fe20000410000 */
[----:B------:R-:W4:Y:S01]  /*9f50*/  MUFU.EX2 R161, R161 ;  /* 0x000000a100a17308 */ /* 0x000f220000000800 */
        /* <DEDUP_REMOVED lines=11> */
[-C--:B------:R-:W-:Y:S01]  /*a010*/  FMUL.FTZ R127, R127, R168.reuse ;  /* 0x000000a87f7f7220 */ /* 0x080fe20000410000 */
[-C--:B------:R-:W-:Y:S01]  /*a020*/  FMUL.FTZ R130, R130, R168.reuse ;  /* 0x000000a882827220 */ /* 0x080fe20000410000 */
[-C--:B------:R-:W-:Y:S01]  /*a030*/  FMUL.FTZ R131, R131, R168.reuse ;  /* 0x000000a883837220 */ /* 0x080fe20000410000 */
[----:B------:R-:W-:Y:S01]  /*a040*/  FMUL.FTZ R134, R134, R168 ;  /* 0x000000a886867220 */ /* 0x000fe20000410000 */
[----:B------:R-:W1:Y:S01]  /*a050*/  MUFU.EX2 R165, R165 ;  /* 0x000000a500a57308 */ /* 0x000e620000000800 */
[C---:B----4-:R-:W-:Y:S01]  /*a060*/  FADD.FTZ R20, R161.reuse, R20 ;  /* 0x00000014a1147221 */ /* 0x050fe20000010000 */
[----:B------:R-:W-:Y:S01]  /*a070*/  F2FP.BF16.F32.PACK_AB R164, R161, R164 ;  /* 0x000000a4a1a4723e */ /* 0x000fe200000010ff */
[-C--:B------:R-:W-:Y:S01]  /*a080*/  FMUL.FTZ R135, R135, R168.reuse ;  /* 0x000000a887877220 */ /* 0x080fe20000410000 */
[----:B------:R-:W-:Y:S01]  /*a090*/  F2FP.BF16.F32.PACK_AB R161, R202, R167 ;  /* 0x000000a7caa1723e */ /* 0x000fe200000010ff */
[-C--:B------:R-:W-:Y:S01]  /*a0a0*/  FMUL.FTZ R138, R138, R168.reuse ;  /* 0x000000a88a8a7220 */ /* 0x080fe20000410000 */
[-C--:B------:R-:W-:Y:S01]  /*a0b0*/  FMUL.FTZ R139, R139, R168.reuse ;  /* 0x000000a88b8b7220 */ /* 0x080fe20000410000 */
[-C--:B------:R-:W-:Y:S01]  /*a0c0*/  FMUL.FTZ R142, R142, R168.reuse ;  /* 0x000000a88e8e7220 */ /* 0x080fe20000410000 */
[----:B------:R-:W4:Y:S01]  /*a0d0*/  MUFU.EX2 R196, R196 ;  /* 0x000000c400c47308 */ /* 0x000f220000000800 */
[----:B---3--:R-:W-:Y:S01]  /*a0e0*/  FADD.FTZ R3, R171, R4 ;  /* 0x00000004ab037221 */ /* 0x008fe20000010000 */
[----:B------:R2:W-:Y:S01]  /*a0f0*/  STSM.16.M88.4 [R19], R160 ;  /* 0x000000a013007844 */ /* 0x0005e20000000200 */
[-C--:B------:R-:W-:Y:S01]  /*a100*/  FMUL.FTZ R143, R143, R168.reuse ;  /* 0x000000a88f8f7220 */ /* 0x080fe20000410000 */
[-C--:B------:R-:W-:Y:S01]  /*a110*/  FMUL.FTZ R146, R146, R168.reuse ;  /* 0x000000a892927220 */ /* 0x080fe20000410000 */
[-C--:B------:R-:W-:Y:S01]  /*a120*/  FMUL.FTZ R147, R147, R168.reuse ;  /* 0x000000a893937220 */ /* 0x080fe20000410000 */
[-C--:B------:R-:W-:Y:S01]  /*a130*/  FMUL.FTZ R150, R150, R168.reuse ;  /* 0x000000a896967220 */ /* 0x080fe20000410000 */
[----:B------:R-:W-:Y:S01]  /*a140*/  FMUL.FTZ R151, R151, R168 ;  /* 0x000000a897977220 */ /* 0x000fe20000410000 */
[----:B------:R-:W3:Y:S01]  /*a150*/  MUFU.EX2 R174, R174 ;  /* 0x000000ae00ae7308 */ /* 0x000ee20000000800 */
[----:B-1----:R-:W-:-:S07]  /*a160*/  FADD.FTZ R21, R165, R20 ;  /* 0x00000014a5157221 */ /* 0x002fce0000010000 */
[----:B------:R-:W1:Y:S01]  /*a170*/  MUFU.EX2 R176, R176 ;  /* 0x000000b000b07308 */ /* 0x000e620000000800 */
[C---:B----4-:R-:W-:Y:S01]  /*a180*/  F2FP.BF16.F32.PACK_AB R166, R196.reuse, R165 ;  /* 0x000000a5c4a6723e */ /* 0x050fe200000010ff */
[----:B------:R-:W-:-:S06]  /*a190*/  FADD.FTZ R4, R196, R21 ;  /* 0x00000015c4047221 */ /* 0x000fcc0000010000 */
[----:B------:R-:W4:Y:S01]  /*a1a0*/  MUFU.EX2 R177, R177 ;  /* 0x000000b100b17308 */ /* 0x000f220000000800 */
[C---:B---3--:R-:W-:Y:S01]  /*a1b0*/  FADD.FTZ R3, R174.reuse, R3 ;  /* 0x00000003ae037221 */ /* 0x048fe20000010000 */
[----:B------:R-:W-:-:S03]  /*a1c0*/  F2FP.BF16.F32.PACK_AB R165, R174, R171 ;  /* 0x000000abaea5723e */ /* 0x000fc600000010ff */
[----:B-1----:R-:W-:Y:S01]  /*a1d0*/  FADD.FTZ R12, R176, R3 ;  /* 0x00000003b00c7221 */ /* 0x002fe20000010000 */
[----:B----4-:R-:W-:-:S03]  /*a1e0*/  F2FP.BF16.F32.PACK_AB R167, R177, R176 ;  /* 0x000000b0b1a7723e */ /* 0x010fc600000010ff */
[----:B------:R-:W-:Y:S02]  /*a1f0*/  FADD.FTZ R3, R177, R12 ;  /* 0x0000000cb1037221 */ /* 0x000fe40000010000 */
[----:B------:R2:W-:Y:S01]  /*a200*/  STSM.16.M88.4 [R22], R164 ;  /* 0x000000a416007844 */ /* 0x0005e20000000200 */
[----:B------:R-:W-:Y:S05]  /*a210*/  @!P0 BRA `(.L_x_4017) ;  /* 0x0000000000048947 */ /* 0x000fea0003800000 */
[----:B------:R-:W-:Y:S01]  /*a220*/  BPT.TRAP 0x1 ;  /* 0x000000040000795c */ /* 0x000fe20000300000 */
.L_x_4017:
[----:B------:R1:W3:Y:S01]  /*a230*/  SYNCS.PHASECHK.TRANS64.TRYWAIT P3, [UR25+0x28c50], R9 ;  /* 0x028c5009ff0075a7 */ /* 0x0002e20008060159 */
[----:B------:R-:W-:Y:S05]  /*a240*/  @!P0 BRA `(.L_x_4018) ;  /* 0x0000000000048947 */ /* 0x000fea0003800000 */
[----:B------:R-:W-:Y:S01]  /*a250*/  BPT.TRAP 0x1 ;  /* 0x000000040000795c */ /* 0x000fe20000300000 */
.L_x_4018:
[----:B---3--:R-:W-:Y:S05]  /*a260*/  @P3 BRA `(.L_x_4019) ;  /* 0x0000000000083947 */ /* 0x008fea0003800000 */
[----:B------:R-:W3:Y:S02]  /*a270*/  SYNCS.PHASECHK.TRANS64.TRYWAIT P3, [UR25+0x28c50], R9 ;  /* 0x028c5009ff0075a7 */ /* 0x000ee40008060159 */
[----:B---3--:R-:W-:Y:S05]  /*a280*/  @!P3 BRA `(.L_x_4020) ;  /* 0x00000084008cb947 */ /* 0x008fea0003800000 */
.L_x_4019:
[----:B------:R-:W-:Y:S01]  /*a290*/  ULEA UR11, UR39, UR45, 0xc ;  /* 0x0000002d270b7291 */ /* 0x000fe2000f8e603f */
[----:B------:R-:W-:Y:S01]  /*a2a0*/  WARPGROUP.ARRIVE ;  /* 0x00000000000079c5 */ /* 0x000fe20000000000 */
[----:B------:R-:W-:Y:S01]  /*a2b0*/  UMOV UR7, 0x40000040 ;  /* 0x4000004000077882 */ /* 0x000fe20000000000 */
[----:B---3--:R-:W-:Y:S01]  /*a2c0*/  @!P1 IADD3 R170, R170, 0x28c60, RZ ;  /* 0x00028c60aaaa9810 */ /* 0x008fe20007ffe0ff */
[----:B------:R-:W-:Y:S01]  /*a2d0*/  UMOV UR23, UR39 ;  /* 0x0000002700177c82 */ /* 0x000fe20008000000 */
[----:B------:R-:W-:Y:S01]  /*a2e0*/  IMAD.MOV.U32 R11, RZ, RZ, R8 ;  /* 0x000000ffff0b7224 */ /* 0x000fe200078e0008 */
[----:B------:R-:W-:Y:S01]  /*a2f0*/  MOV R20, R7 ;  /* 0x0000000700147202 */ /* 0x000fe20000000f00 */
[----:B------:R-:W-:Y:S01]  /*a300*/  UMOV UR6, UR11 ;  /* 0x0000000b00067c82 */ /* 0x000fe20008000000 */
[----:B------:R-:W-:Y:S01]  /*a310*/  @!P1 PRMT R170, RZ, 0x654, R170 ;  /* 0x00000654ffaa9816 */ /* 0x000fe200000000aa */
[----:B------:R-:W-:Y:S01]  /*a320*/  HGMMA.64x256x16.F32.BF16 R24, R152, gdesc[UR4].tnspB, R24, gsb0 ;  /* 0x43e0000498187df0 */ /* 0x000fe20008001818 */
[----:B------:R-:W-:Y:S01]  /*a330*/  UIADD3 UR6, UR11, 0x80, URZ ;  /* 0x000000800b067890 */ /* 0x000fe2000fffe03f */
[----:B------:R-:W-:Y:S01]  /*a340*/  UMOV UR7, 0x40000040 ;  /* 0x4000004000077882 */ /* 0x000fe20000000000 */
[----:B------:R-:W-:-:S02]  /*a350*/  WARPGROUP.DEPBAR.LE gsb0, 0x0 ;  /* 0x00008000000079c5 */ /* 0x000fc40000010000 */
        /* <DEDUP_REMOVED lines=26> */
[----:B-1----:R-:W-:-:S07]  /*a500*/  IMAD.MOV.U32 R9, RZ, RZ, R10 ;  /* 0x000000ffff097224 */ /* 0x002fce00078e000a */
.L_x_4012:
[----:B------:R-:W-:-:S13]  /*a510*/  ISETP.GE.AND P2, PT, R9, UR41, PT ;  /* 0x0000002909007c0c */ /* 0x000fda000bf46270 */
[----:B------:R-:W-:Y:S05]  /*a520*/  @!P2 BRA `(.L_x_4022) ;  /* 0x0000002400c0a947 */ /* 0x000fea0003800000 */
[----:B------:R-:W-:Y:S01]  /*a530*/  MOV R14, R8 ;  /* 0x00000008000e7202 */ /* 0x000fe20000000f00 */
[----:B------:R-:W-:Y:S01]  /*a540*/  IMAD.MOV.U32 R11, RZ, RZ, R7 ;  /* 0x000000ffff0b7224 */ /* 0x000fe200078e0007 */
[----:B------:R-:W-:Y:S01]  /*a550*/  UMOV UR22, UR39 ;  /* 0x0000002700167c82 */ /* 0x000fe20008000000 */
[----:B------:R-:W-:Y:S01]  /*a560*/  ULDC UR24, c[0x0][0x9e4] ;  /* 0x0002790000187ab9 */ /* 0x000fe20000000800 */
[----:B------:R-:W-:Y:S01]  /*a570*/  ULDC UR25, c[0x0][0x288] ;  /* 0x0000a20000197ab9 */ /* 0x000fe20000000800 */
[----:B------:R-:W-:Y:S01]  /*a580*/  ULDC UR21, c[0x0][0x988] ;  /* 0x0002620000157ab9 */ /* 0x000fe20000000800 */
[----:B------:R-:W-:Y:S01]  /*a590*/  ULDC UR26, c[0x0][0x9d8] ;  /* 0x00027600001a7ab9 */ /* 0x000fe20000000800 */
[----:B------:R-:W-:-:S05]  /*a5a0*/  ULDC UR23, c[0x0][0x9e0] ;  /* 0x0002780000177ab9 */ /* 0x000fca0000000800 */
.L_x_4039:
[----:B------:R-:W-:-:S04]  /*a5b0*/  UIADD3 UR39, UR22, 0x1, URZ ;  /* 0x0000000116277890 */ /* 0x000fc8000fffe03f */
[----:B------:R-:W-:-:S04]  /*a5c0*/  UISETP.NE.AND UP0, UPT, UR39, 0x2, UPT ;  /* 0x000000022700788c */ /* 0x000fc8000bf05270 */
[----:B------:R-:W-:Y:S02]  /*a5d0*/  USEL UR6, URZ, 0x1, UP0 ;  /* 0x000000013f067887 */ /* 0x000fe40008000000 */
[----:B------:R-:W-:Y:S02]  /*a5e0*/  USEL UR39, UR39, URZ, UP0 ;  /* 0x0000003f27277287 */ /* 0x000fe40008000000 */
[----:B------:R-:W-:Y:S01]  /*a5f0*/  ULOP3.LUT UR38, UR38, UR6, URZ, 0x3c, !UPT ;  /* 0x0000000626267292 */ /* 0x000fe2000f8e3c3f */
[----:B---3--:R-:W-:Y:S11]  /*a600*/  @!P0 BRA `(.L_x_4023) ;  /* 0x0000000000048947 */ /* 0x008ff60003800000 */
[----:B------:R-:W-:Y:S01]  /*a610*/  BPT.TRAP 0x1 ;  /* 0x000000040000795c */ /* 0x000fe20000300000 */
.L_x_4023:
[----:B------:R-:W-:Y:S01]  /*a620*/  ULEA UR27, UR39, UR48, 0x3 ;  /* 0x00000030271b7291 */ /* 0x000fe2000f8e183f */
[----:B-1----:R-:W-:-:S04]  /*a630*/  MOV R10, UR38 ;  /* 0x00000026000a7c02 */ /* 0x002fc80008000f00 */
[----:B------:R-:W-:-:S04]  /*a640*/  SHF.L.U32 R10, R10, 0x1f, RZ ;  /* 0x0000001f0a0a7819 */ /* 0x000fc800000006ff */
[----:B------:R1:W1:Y:S01]  /*a650*/  SYNCS.PHASECHK.TRANS64.TRYWAIT P2, [UR27+0x28c30], R10 ;  /* 0x028c300aff0075a7 */ /* 0x000262000804015b */
[----:B------:R-:W-:Y:S05]  /*a660*/  @!P0 BRA `(.L_x_4024) ;  /* 0x0000000000048947 */ /* 0x000fea0003800000 */
[----:B------:R-:W-:Y:S01]  /*a670*/  BPT.TRAP 0x1 ;  /* 0x000000040000795c */ /* 0x000fe20000300000 */
.L_x_4024:
[----:B-1----:R-:W-:Y:S05]  /*a680*/  @P2 BRA `(.L_x_4025) ;  /* 0x0000000000082947 */ /* 0x002fea0003800000 */
[----:B------:R-:W1:Y:S02]  /*a690*/  SYNCS.PHASECHK.TRANS64.TRYWAIT P2, [UR27+0x28c30], R10 ;  /* 0x028c300aff0075a7 */ /* 0x000e64000804015b */
[----:B-1----:R-:W-:Y:S05]  /*a6a0*/  @!P2 BRA `(.L_x_4026) ;  /* 0x000000800098a947 */ /* 0x002fea0003800000 */
.L_x_4025:
[----:B------:R-:W-:Y:S01]  /*a6b0*/  R2UR UR18, R0 ;  /* 0x00000000001272ca */ /* 0x000fe200000e0000 */
[----:B--2-4-:R-:W-:Y:S01]  /*a6c0*/  WARPGROUP.ARRIVE ;  /* 0x00000000000079c5 */ /* 0x014fe20000000000 */
[----:B------:R-:W-:Y:S01]  /*a6d0*/  UMOV UR19, 0x40000040 ;  /* 0x4000004000137882 */ /* 0x000fe20000000000 */
[----:B------:R-:W-:Y:S01]  /*a6e0*/  UMOV UR7, 0x40000040 ;  /* 0x4000004000077882 */ /* 0x000fe20000000000 */
[----:B------:R-:W-:Y:S01]  /*a6f0*/  UMOV UR11, 0x40000040 ;  /* 0x40000040000b7882 */ /* 0x000fe20000000000 */
[----:B------:R-:W-:Y:S01]  /*a700*/  UMOV UR15, 0x40000040 ;  /* 0x40000040000f7882 */ /* 0x000fe20000000000 */
[----:B------:R-:W-:-:S07]  /*a710*/  IMAD.U32 R15, RZ, RZ, UR27 ;  /* 0x0000001bff0f7e24 */ /* 0x000fce000f8e00ff */
        /* <DEDUP_REMOVED lines=17> */
[----:B------:R-:W1:Y:S01]  /*a830*/  LDC R165, c[0x0][0x2e0] ;  /* 0x0000b800ffa57b82 */ /* 0x000e620000000800 */
[----:B------:R-:W-:Y:S01]  /*a840*/  @!P1 IADD3 R164, R15, 0x28c40, RZ ;  /* 0x00028c400fa49810 */ /* 0x000fe20007ffe0ff */
[----:B------:R-:W-:Y:S01]  /*a850*/  FMUL.FTZ R8, R154, UR26 ;  /* 0x0000001a9a087c20 */ /* 0x000fe20008410000 */
[----:B------:R-:W-:Y:S01]  /*a860*/  FMUL.FTZ R154, R163, UR26 ;  /* 0x0000001aa39a7c20 */ /* 0x000fe20008410000 */
[----:B------:R-:W-:Y:S01]  /*a870*/  FMUL.FTZ R7, R152, UR26 ;  /* 0x0000001a98077c20 */ /* 0x000fe20008410000 */
        /* <DEDUP_REMOVED lines=12> */
[----:B------:R-:W-:-:S02]  /*a940*/  IMAD.SHL.U32 R179, R9, 0x40, RZ ;  /* 0x0000004009b37824 */ /* 0x000fc400078e00ff */
        /* <DEDUP_REMOVED lines=15> */
[----:B------:R-:W3:Y:S01]  /*aa40*/  MUFU.TANH R7, R7 ;  /* 0x0000000700077308 */ /* 0x000ee20000002400 */
[----:B------:R-:W-:Y:S01]  /*aa50*/  FMUL.FTZ R177, R177, UR26 ;  /* 0x0000001ab1b17c20 */ /* 0x000fe20008410000 */
[----:B------:R-:W-:Y:S01]  /*aa60*/  FMUL.FTZ R180, R180, UR26 ;  /* 0x0000001ab4b47c20 */ /* 0x000fe20008410000 */
[----:B--2---:R-:W-:-:S05]  /*aa70*/  IADD3 R164, -R179, 0x1, RZ ;  /* 0x00000001b3a47810 */ /* 0x004fca0007ffe1ff */
[----:B------:R-:W2:Y:S01]  /*aa80*/  MUFU.TANH R12, R12 ;  /* 0x0000000c000c7308 */ /* 0x000ea20000002400 */
[----:B-1----:R-:W-:-:S07]  /*aa90*/  IMAD R165, R165, UR49, R164 ;  /* 0x00000031a5a57c24 */ /* 0x002fce000f8e02a4 */
[----:B------:R-:W1:Y:S01]  /*aaa0*/  MUFU.TANH R8, R8 ;  /* 0x0000000800087308 */ /* 0x000e620000002400 */
[----:B------:R-:W-:-:S07]  /*aab0*/  IADD3 R178, R165, -UR25, -R2 ;  /* 0x80000019a5b27c10 */ /* 0x000fce000fffe802 */
        /* <DEDUP_REMOVED lines=29> */
[----:B-----5:R-:W-:-:S02]  /*ac90*/  IADD3 R177, R5, UR23, R178 ;  /* 0x0000001705b17c10 */ /* 0x020fc4000fffe0b2 */
[----:B---3--:R-:W-:Y:S01]  /*aca0*/  IADD3 R180, R5, UR20, R178 ;  /* 0x0000001405b47c10 */ /* 0x008fe2000fffe0b2 */
[----:B--2-4-:R-:W-:Y:S06]  /*acb0*/  @!P6 BRA `(.L_x_4027) ;  /* 0x000000000058e947 */ /* 0x014fec0003800000 */
[----:B------:R-:W-:Y:S01]  /*acc0*/  IADD3 R170, R5, R6, RZ ;  /* 0x0000000605aa7210 */ /* 0x000fe20007ffe0ff */
[----:B------:R-:W-:Y:S03]  /*acd0*/  BSSY B0, `(.L_x_4028) ;  /* 0x0000010000007945 */ /* 0x000fe60003800000 */
        /* <DEDUP_REMOVED lines=10> */
.L_x_4029:
[----:B------:R-:W-:-:S04]  /*ad80*/  MOV R174, UR24 ;  /* 0x0000001800ae7c02 */ /* 0x000fc80008000f00 */
[----:B------:R-:W-:-:S13]  /*ad90*/  ISETP.NE.AND P2, PT, R174, 0x1, PT ;  /* 0x00000001ae00780c */ /* 0x000fda0003f45270 */
[----:B------:R-:W2:Y:S02]  /*ada0*/  @P2 LDC.64 R164, c[0x0][0x9e8] ;  /* 0x00027a00ffa42b82 */ /* 0x000ea40000000a00 */
[----:B--2---:R-:W-:-:S05]  /*adb0*/  @P2 IMAD.HI.U32 R164, R170, R164, RZ ;  /* 0x000000a4aaa42227 */ /* 0x004fca00078e00ff */
[----:B------:R-:W-:-:S07]  /*adc0*/  @P2 SHF.R.U32.HI R170, RZ, R165, R164 ;  /* 0x000000a5ffaa2219 */ /* 0x000fce00000116a4 */
.L_x_4030:
[----:B------:R-:W-:Y:S05]  /*add0*/  BSYNC B0 ;  /* 0x0000000000007941 */ /* 0x000fea0003800000 */
.L_x_4028:
[----:B------:R-:W-:-:S04]  /*ade0*/  IMAD R165, R170, R174, -R179 ;  /* 0x000000aeaaa57224 */ /* 0x000fc800078e0ab3 */
[----:B------:R-:W-:-:S05]  /*adf0*/  IMAD.IADD R165, R165, 0x1, -R2 ;  /* 0x00000001a5a57824 */ /* 0x000fca00078e0a02 */
[----:B------:R-:W-:Y:S02]  /*ae00*/  VIADDMNMX R177, R165, R174, R177, PT ;  /* 0x000000aea5b17246 */ /* 0x000fe400038001b1 */
[----:B------:R-:W-:-:S07]  /*ae10*/  VIMNMX R180, R180, R165, !PT ;  /* 0x000000a5b4b47248 */ /* 0x000fce0007fe0100 */
.L_x_4027:
[----:B------:R-:W-:-:S04]  /*ae20*/  ISETP.GT.AND P2, PT, R9, -0x1, PT ;  /* 0xffffffff0900780c */ /* 0x000fc80003f44270 */
[C---:B------:R-:W-:Y:S02]  /*ae30*/  ISETP.GT.AND P3, PT, R180.reuse, RZ, P2 ;  /* 0x000000ffb400720c */ /* 0x040fe40001764270 */
[C---:B------:R-:W-:Y:S02]  /*ae40*/  ISETP.GT.AND P5, PT, R180.reuse, 0x1, P2 ;  /* 0x00000001b400780c */ /* 0x040fe400017a4270 */
[----:B------:R-:W-:Y:S02]  /*ae50*/  ISETP.LT.OR P4, PT, R177, 0x1, P3 ;  /* 0x00000001b100780c */ /* 0x000fe40001f81670 */
[C---:B------:R-:W-:Y:S02]  /*ae60*/  ISETP.GT.AND P3, PT, R180.reuse, 0x8, P2 ;  /* 0x00000008b400780c */ /* 0x040fe40001764270 */
[----:B------:R-:W-:Y:S02]  /*ae70*/  FSEL R176, R7, -INF , !P4 ;  /* 0xff80000007b07808 */ /* 0x000fe40006000000 */
[----:B------:R-:W-:-:S02]  /*ae80*/  ISETP.GT.AND P4, PT, R180, 0x9, P2 ;  /* 0x00000009b400780c */ /* 0x000fc40001784270 */
[C---:B------:R-:W-:Y:S02]  /*ae90*/  ISETP.LT.OR P5, PT, R177.reuse, 0x2, P5 ;  /* 0x00000002b100780c */ /* 0x040fe40002fa1670 */
[C---:B------:R-:W-:Y:S02]  /*aea0*/  ISETP.LT.OR P3, PT, R177.reuse, 0x9, P3 ;  /* 0x00000009b100780c */ /* 0x040fe40001f61670 */
[----:B------:R-:W-:Y:S02]  /*aeb0*/  ISETP.LT.OR P4, PT, R177, 0xa, P4 ;  /* 0x0000000ab100780c */ /* 0x000fe40002781670 */
[----:B------:R-:W-:Y:S02]  /*aec0*/  FSEL R175, R12, -INF , !P5 ;  /* 0xff8000000caf7808 */ /* 0x000fe40006800000 */
[----:B-1----:R-:W-:Y:S02]  /*aed0*/  FSEL R174, R13, -INF , !P3 ;  /* 0xff8000000dae7808 */ /* 0x002fe40005800000 */
[----:B------:R-:W-:-:S02]  /*aee0*/  FSEL R192, R192, -INF , !P4 ;  /* 0xff800000c0c07808 */ /* 0x000fc40006000000 */
[C---:B------:R-:W-:Y:S02]  /*aef0*/  ISETP.GT.AND P5, PT, R180.reuse, 0x10, P2 ;  /* 0x00000010b400780c */ /* 0x040fe400017a4270 */
[C---:B------:R-:W-:Y:S02]  /*af00*/  ISETP.GT.AND P3, PT, R180.reuse, 0x11, P2 ;  /* 0x00000011b400780c */ /* 0x040fe40001764270 */
[----:B------:R-:W-:Y:S02]  /*af10*/  ISETP.GT.AND P4, PT, R180, 0x18, P2 ;  /* 0x00000018b400780c */ /* 0x000fe40001784270 */
[C---:B------:R-:W-:Y:S02]  /*af20*/  ISETP.LT.OR P5, PT, R177.reuse, 0x11, P5 ;  /* 0x00000011b100780c */ /* 0x040fe40002fa1670 */
[C---:B------:R-:W-:Y:S02]  /*af30*/  ISETP.LT.OR P3, PT, R177.reuse, 0x12, P3 ;  /* 0x00000012b100780c */ /* 0x040fe40001f61670 */
[----:B------:R-:W-:-:S02]  /*af40*/  ISETP.LT.OR P4, PT, R177, 0x19, P4 ;  /* 0x00000019b100780c */ /* 0x000fc40002781670 */
[----:B------:R-:W-:Y:S02]  /*af50*/  FSEL R193, R193, -INF , !P5 ;  /* 0xff800000c1c17808 */ /* 0x000fe40006800000 */
[----:B------:R-:W-:Y:S02]  /*af60*/  FSEL R171, R161, -INF , !P3 ;  /* 0xff800000a1ab7808 */ /* 0x000fe40005800000 */
[----:B------:R-:W-:Y:S02]  /*af70*/  FSEL R194, R194, -INF , !P4 ;  /* 0xff800000c2c27808 */ /* 0x000fe40006000000 */
[C---:B------:R-:W-:Y:S02]  /*af80*/  ISETP.GT.AND P5, PT, R180.reuse, 0x19, P2 ;  /* 0x00000019b400780c */ /* 0x040fe400017a4270 */
[C---:B------:R-:W-:Y:S02]  /*af90*/  ISETP.GT.AND P3, PT, R180.reuse, 0x20, P2 ;  /* 0x00000020b400780c */ /* 0x040fe40001764270 */
[----:B------:R-:W-:-:S02]  /*afa0*/  ISETP.GT.AND P4, PT, R180, 0x21, P2 ;  /* 0x00000021b400780c */ /* 0x000fc40001784270 */
[C---:B------:R-:W-:Y:S02]  /*afb0*/  ISETP.LT.OR P5, PT, R177.reuse, 0x1a, P5 ;  /* 0x0000001ab100780c */ /* 0x040fe40002fa1670 */
[C---:B------:R-:W-:Y:S02]  /*afc0*/  ISETP.LT.OR P3, PT, R177.reuse, 0x21, P3 ;  /* 0x00000021b100780c */ /* 0x040fe40001f61670 */
[----:B------:R-:W-:Y:S02]  /*afd0*/  ISETP.LT.OR P4, PT, R177, 0x22, P4 ;  /* 0x00000022b100780c */ /* 0x000fe40002781670 */
[----:B------:R-:W-:Y:S02]  /*afe0*/  FSEL R195, R195, -INF , !P5 ;  /* 0xff800000c3c37808 */ /* 0x000fe40006800000 */
[----:B------:R-:W-:Y:S02]  /*aff0*/  FSEL R168, R168, -INF , !P3 ;  /* 0xff800000a8a87808 */ /* 0x000fe40005800000 */
        /* <DEDUP_REMOVED lines=13> */
[C---:B------:R-:W-:Y:S01]  /*b0d0*/  IADD3 R12, R178.reuse, UR23, RZ ;  /* 0x00000017b20c7c10 */ /* 0x040fe2000fffe0ff */
[----:B------:R-:W-:Y:S01]  /*b0e0*/  VIADD R178, R178, UR20 ;  /* 0x00000014b2b27c36 */ /* 0x000fe20008000000 */
[C---:B------:R-:W-:Y:S02]  /*b0f0*/  ISETP.LT.OR P5, PT, R177.reuse, 0x32, P5 ;  /* 0x00000032b100780c */ /* 0x040fe40002fa1670 */
[C---:B------:R-:W-:Y:S02]  /*b100*/  ISETP.LT.OR P3, PT, R177.reuse, 0x39, P3 ;  /* 0x00000039b100780c */ /* 0x040fe40001f61670 */
[----:B------:R-:W-:Y:S02]  /*b110*/  ISETP.LT.OR P4, PT, R177, 0x3a, P4 ;  /* 0x0000003ab100780c */ /* 0x000fe40002781670 */
[--C-:B------:R-:W-:Y:S02]  /*b120*/  IADD3 R177, R12, 0x8, R5.reuse ;  /* 0x000000080cb17810 */ /* 0x100fe40007ffe005 */
[----:B------:R-:W-:-:S02]  /*b130*/  IADD3 R178, R178, 0x8, R5 ;  /* 0x00000008b2b27810 */ /* 0x000fc40007ffe005 */
[----:B------:R-:W-:Y:S02]  /*b140*/  FSEL R173, R197, -INF , !P5 ;  /* 0xff800000c5ad7808 */ /* 0x000fe40006800000 */
[----:B------:R-:W-:Y:S02]  /*b150*/  FSEL R172, R198, -INF , !P3 ;  /* 0xff800000c6ac7808 */ /* 0x000fe40005800000 */
[----:B------:R-:W-:Y:S01]  /*b160*/  FSEL R164, R181, -INF , !P4 ;  /* 0xff800000b5a47808 */ /* 0x000fe20006000000 */
[----:B------:R-:W-:Y:S06]  /*b170*/  @!P6 BRA `(.L_x_4031) ;  /* 0x00000000005ce947 */ /* 0x000fec0003800000 */
[----:B------:R-:W-:Y:S01]  /*b180*/  IADD3 R7, R5, R6, RZ ;  /* 0x0000000605077210 */ /* 0x000fe20007ffe0ff */
[----:B------:R-:W-:Y:S04]  /*b190*/  BSSY B0, `(.L_x_4032) ;  /* 0x0000011000007945 */ /* 0x000fe80003800000 */
        /* <DEDUP_REMOVED lines=11> */
.L_x_4033:
[----:B------:R-:W-:-:S05]  /*b250*/  IMAD.U32 R180, RZ, RZ, UR24 ;  /* 0x00000018ffb47e24 */ /* 0x000fca000f8e00ff */
[----:B------:R-:W-:-:S13]  /*b260*/  ISETP.NE.AND P3, PT, R180, 0x1, PT ;  /* 0x00000001b400780c */ /* 0x000fda0003f65270 */
[----:B------:R-:W1:Y:S02]  /*b270*/  @P3 LDC.64 R12, c[0x0][0x9e8] ;  /* 0x00027a00ff0c3b82 */ /* 0x000e640000000a00 */
[----:B-1----:R-:W-:-:S05]  /*b280*/  @P3 IMAD.HI.U32 R12, R7, R12, RZ ;  /* 0x0000000c070c3227 */ /* 0x002fca00078e00ff */
[----:B------:R-:W-:-:S07]  /*b290*/  @P3 SHF.R.U32.HI R7, RZ, R13, R12 ;  /* 0x0000000dff073219 */ /* 0x000fce000001160c */
.L_x_4034:
[----:B------:R-:W-:Y:S05]  /*b2a0*/  BSYNC B0 ;  /* 0x0000000000007941 */ /* 0x000fea0003800000 */
.L_x_4032:
[----:B------:R-:W-:-:S05]  /*b2b0*/  IMAD R7, R7, R180, -R179 ;  /* 0x000000b407077224 */ /* 0x000fca00078e0ab3 */
[----:B------:R-:W-:-:S04]  /*b2c0*/  IADD3 R7, -R2, R7, RZ ;  /* 0x0000000702077210 */ /* 0x000fc80007ffe1ff */
[----:B------:R-:W-:Y:S02]  /*b2d0*/  VIADDMNMX R177, R7, R180, R177, PT ;  /* 0x000000b407b17246 */ /* 0x000fe400038001b1 */
[----:B------:R-:W-:-:S07]  /*b2e0*/  VIMNMX R178, R178, R7, !PT ;  /* 0x00000007b2b27248 */ /* 0x000fce0007fe0100 */
.L_x_4031:
        /* <DEDUP_REMOVED lines=8> */
[C---:B------:R-:W-:Y:S02]  /*b370*/  ISETP.GT.AND P3, PT, R178.reuse, RZ, P2 ;  /* 0x000000ffb200720c */ /* 0x040fe40001764270 */
[----:B------:R-:W-:Y:S02]  /*b380*/  FMNMX.FTZ R12, R193, R12, !PT ;  /* 0x0000000cc10c7209 */ /* 0x000fe40007810000 */
[----:B------:R-:W-:Y:S02]  /*b390*/  ISETP.LT.OR P3, PT, R177, 0x1, P3 ;  /* 0x00000001b100780c */ /* 0x000fe40001f61670 */
[----:B------:R-:W-:Y:S02]  /*b3a0*/  FMNMX.FTZ R7, R171, R12, !PT ;  /* 0x0000000cab077209 */ /* 0x000fe40007810000 */
[----:B------:R-:W-:-:S02]  /*b3b0*/  ISETP.GT.AND P4, PT, R178, 0x8, P2 ;  /* 0x00000008b200780c */ /* 0x000fc40001784270 */
[----:B------:R-:W-:Y:S02]  /*b3c0*/  FMNMX.FTZ R12, R194, R7, !PT ;  /* 0x00000007c20c7209 */ /* 0x000fe40007810000 */
[----:B------:R-:W-:Y:S02]  /*b3d0*/  ISETP.LT.OR P4, PT, R177, 0x9, P4 ;  /* 0x00000009b100780c */ /* 0x000fe40002781670 */
[----:B------:R-:W-:Y:S02]  /*b3e0*/  FMNMX.FTZ R7, R195, R12, !PT ;  /* 0x0000000cc3077209 */ /* 0x000fe40007810000 */
[----:B------:R-:W-:Y:S02]  /*b3f0*/  ISETP.GT.AND P5, PT, R178, 0x9, P2 ;  /* 0x00000009b200780c */ /* 0x000fe400017a4270 */
[----:B------:R-:W-:Y:S02]  /*b400*/  FMNMX.FTZ R7, R168, R7, !PT ;  /* 0x00000007a8077209 */ /* 0x000fe40007810000 */
[----:B------:R-:W-:-:S02]  /*b410*/  FSEL R21, R21, -INF , !P4 ;  /* 0xff80000015157808 */ /* 0x000fc40006000000 */
        /* <DEDUP_REMOVED lines=13> */
[C---:B------:R-:W-:Y:S02]  /*b4f0*/  ISETP.LT.OR P5, PT, R177.reuse, 0x12, P5 ;  /* 0x00000012b100780c */ /* 0x040fe40002fa1670 */
[----:B------:R-:W-:Y:S01]  /*b500*/  ISETP.GT.AND P4, PT, R178, 0x19, P2 ;  /* 0x00000019b200780c */ /* 0x000fe20001784270 */
[----:B------:R-:W1:Y:S01]  /*b510*/  SHFL.BFLY PT, R7, R12, 0x2, 0x1f ;  /* 0x0c401f000c077f89 */ /* 0x000e6200000e0000 */
[----:B------:R-:W-:Y:S02]  /*b520*/  FSEL R154, R154, -INF , !P5 ;  /* 0xff8000009a9a7808 */ /* 0x000fe40006800000 */
[----:B------:R-:W-:Y:S02]  /*b530*/  ISETP.GT.AND P5, PT, R178, 0x20, P2 ;  /* 0x00000020b200780c */ /* 0x000fe400017a4270 */
[----:B------:R-:W-:-:S02]  /*b540*/  ISETP.LT.OR P4, PT, R177, 0x1a, P4 ;  /* 0x0000001ab100780c */ /* 0x000fc40002781670 */
[----:B------:R-:W-:Y:S02]  /*b550*/  ISETP.LT.OR P5, PT, R177, 0x21, P5 ;  /* 0x00000021b100780c */ /* 0x000fe40002fa1670 */
[----:B------:R-:W-:Y:S02]  /*b560*/  FSEL R156, R156, -INF , !P4 ;  /* 0xff8000009c9c7808 */ /* 0x000fe40006000000 */
[----:B------:R-:W-:Y:S02]  /*b570*/  ISETP.GT.AND P4, PT, R178, 0x28, P2 ;  /* 0x00000028b200780c */ /* 0x000fe40001784270 */
[----:B------:R-:W-:Y:S02]  /*b580*/  FSEL R157, R157, -INF , !P5 ;  /* 0xff8000009d9d7808 */ /* 0x000fe40006800000 */
[----:B------:R-:W-:-:S04]  /*b590*/  ISETP.LT.OR P4, PT, R177, 0x29, P4 ;  /* 0x00000029b100780c */ /* 0x000fc80002781670 */
[----:B------:R-:W-:Y:S02]  /*b5a0*/  FSEL R159, R159, -INF , !P4 ;  /* 0xff8000009f9f7808 */ /* 0x000fe40006000000 */
[----:B------:R-:W-:Y:S02]  /*b5b0*/  ISETP.GT.AND P4, PT, R178, 0x30, P2 ;  /* 0x00000030b200780c */ /* 0x000fe40001784270 */
[----:B-1----:R-:W-:Y:S02]  /*b5c0*/  FMNMX.FTZ R13, R12, R7, !PT ;  /* 0x000000070c0d7209 */ /* 0x002fe40007810000 */
[----:B------:R-:W-:-:S03]  /*b5d0*/  ISETP.LT.OR P4, PT, R177, 0x31, P4 ;  /* 0x00000031b100780c */ /* 0x000fc60002781670 */
[----:B------:R-:W1:Y:S01]  /*b5e0*/  SHFL.BFLY PT, R180, R13, 0x1, 0x1f ;  /* 0x0c201f000db47f89 */ /* 0x000e6200000e0000 */
[----:B------:R-:W-:Y:S02]  /*b5f0*/  FSEL R162, R162, -INF , !P4 ;  /* 0xff800000a2a27808 */ /* 0x000fe40006000000 */
[----:B------:R-:W-:-:S04]  /*b600*/  ISETP.GT.AND P4, PT, R178, 0x38, P2 ;  /* 0x00000038b200780c */ /* 0x000fc80001784270 */
[----:B------:R-:W-:-:S04]  /*b610*/  ISETP.LT.OR P4, PT, R177, 0x39, P4 ;  /* 0x00000039b100780c */ /* 0x000fc80002781670 */
[----:B------:R-:W-:Y:S02]  /*b620*/  FSEL R166, R166, -INF , !P4 ;  /* 0xff800000a6a67808 */ /* 0x000fe40006000000 */
[----:B-1----:R-:W-:Y:S02]  /*b630*/  FMNMX.FTZ R7, R13, R180, !PT ;  /* 0x000000b40d077209 */ /* 0x002fe40007810000 */
[----:B------:R-:W-:Y:S02]  /*b640*/  FSEL R13, R8, -INF , !P3 ;  /* 0xff800000080d7808 */ /* 0x000fe40005800000 */
[----:B------:R-:W-:Y:S01]  /*b650*/  ISETP.GT.AND P3, PT, R178, 0x18, P2 ;  /* 0x00000018b200780c */ /* 0x000fe20001764270 */
[----:B------:R-:W-:Y:S01]  /*b660*/  FMUL.FTZ R12, R7, UR10 ;  /* 0x0000000a070c7c20 */ /* 0x000fe20008410000 */
[----:B------:R-:W-:Y:S02]  /*b670*/  FMNMX.FTZ R179, R13, R14, !PT ;  /* 0x0000000e0db37209 */ /* 0x000fe40007810000 */
[----:B------:R-:W-:-:S02]  /*b680*/  ISETP.LT.OR P3, PT, R177, 0x19, P3 ;  /* 0x00000019b100780c */ /* 0x000fc40001f61670 */
[----:B------:R-:W-:Y:S02]  /*b690*/  FMNMX.FTZ R8, R20, R179, !PT ;  /* 0x000000b314087209 */ /* 0x000fe40007810000 */
[----:B------:R-:W-:Y:S02]  /*b6a0*/  FSEL R155, R155, -INF , !P3 ;  /* 0xff8000009b9b7808 */ /* 0x000fe40005800000 */
[----:B------:R-:W-:Y:S02]  /*b6b0*/  FMNMX.FTZ R179, R21, R8, !PT ;  /* 0x0000000815b37209 */ /* 0x000fe40007810000 */
[----:B------:R-:W-:Y:S02]  /*b6c0*/  ISETP.GT.AND P3, PT, R178, 0x21, P2 ;  /* 0x00000021b200780c */ /* 0x000fe40001764270 */
[----:B------:R-:W-:Y:S02]  /*b6d0*/  FMNMX.FTZ R8, R152, R179, !PT ;  /* 0x000000b398087209 */ /* 0x000fe40007810000 */
[----:B------:R-:W-:-:S02]  /*b6e0*/  ISETP.LT.OR P3, PT, R177, 0x22, P3 ;  /* 0x00000022b100780c */ /* 0x000fc40001f61670 */
[----:B------:R-:W-:Y:S02]  /*b6f0*/  FMNMX.FTZ R179, R153, R8, !PT ;  /* 0x0000000899b37209 */ /* 0x000fe40007810000 */
[----:B------:R-:W-:Y:S02]  /*b700*/  FSETP.NEU.FTZ.AND P5, PT, R7, -INF , PT ;  /* 0xff8000000700780b */ /* 0x000fe40003fbd000 */
[----:B------:R-:W-:Y:S02]  /*b710*/  FMNMX.FTZ R8, R154, R179, !PT ;  /* 0x000000b39a087209 */ /* 0x000fe40007810000 */
[----:B------:R-:W-:Y:S02]  /*b720*/  FSEL R158, R158, -INF , !P3 ;  /* 0xff8000009e9e7808 */ /* 0x000fe40005800000 */
[----:B------:R-:W-:Y:S02]  /*b730*/  FMNMX.FTZ R179, R155, R8, !PT ;  /* 0x000000089bb37209 */ /* 0x000fe40007810000 */
[----:B------:R-:W-:-:S02]  /*b740*/  ISETP.GT.AND P3, PT, R178, 0x29, P2 ;  /* 0x00000029b200780c */ /* 0x000fc40001764270 */
[----:B------:R-:W-:Y:S02]  /*b750*/  FMNMX.FTZ R8, R156, R179, !PT ;  /* 0x000000b39c087209 */ /* 0x000fe40007810000 */
[----:B------:R-:W-:Y:S02]  /*b760*/  FSEL R12, R12, RZ, P5 ;  /* 0x000000ff0c0c7208 */ /* 0x000fe40002800000 */
[----:B------:R-:W-:Y:S02]  /*b770*/  FMNMX.FTZ R181, R157, R8, !PT ;  /* 0x000000089db57209 */ /* 0x000fe40007810000 */
[----:B------:R-:W-:Y:S01]  /*b780*/  ISETP.LT.OR P3, PT, R177, 0x2a, P3 ;  /* 0x0000002ab100780c */ /* 0x000fe20001f61670 */
[--C-:B------:R-:W-:Y:S01]  /*b790*/  FFMA.FTZ R180, R176, UR10, -R12.reuse ;  /* 0x0000000ab0b47c23 */ /* 0x100fe2000801080c */
[----:B------:R-:W-:Y:S01]  /*b7a0*/  FMNMX.FTZ R8, R158, R181, !PT ;  /* 0x000000b59e087209 */ /* 0x000fe20007810000 */
[--C-:B------:R-:W-:Y:S01]  /*b7b0*/  FFMA.FTZ R176, R175, UR10, -R12.reuse ;  /* 0x0000000aafb07c23 */ /* 0x100fe2000801080c */
[----:B------:R-:W-:Y:S01]  /*b7c0*/  FSEL R160, R160, -INF , !P3 ;  /* 0xff800000a0a07808 */ /* 0x000fe20005800000 */
[--C-:B------:R-:W-:Y:S01]  /*b7d0*/  FFMA.FTZ R181, R170, UR10, -R12.reuse ;  /* 0x0000000aaab57c23 */ /* 0x100fe2000801080c */
[----:B------:R-:W-:Y:S01]  /*b7e0*/  ISETP.GT.AND P3, PT, R178, 0x31, P2 ;  /* 0x00000031b200780c */ /* 0x000fe20001764270 */
[----:B------:R1:W-:Y:S01]  /*b7f0*/  MUFU.EX2 R179, R180 ;  /* 0x000000b400b37308 */ /* 0x0003e20000000800 */
[----:B------:R-:W-:Y:S01]  /*b800*/  FMNMX.FTZ R175, R159, R8, !PT ;  /* 0x000000089faf7209 */ /* 0x000fe20007810000 */
[--C-:B------:R-:W-:Y:S01]  /*b810*/  FFMA.FTZ R174, R174, UR10, -R12.reuse ;  /* 0x0000000aaeae7c23 */ /* 0x100fe2000801080c */
[----:B------:R-:W-:Y:S01]  /*b820*/  ISETP.LT.OR P3, PT, R177, 0x32, P3 ;  /* 0x00000032b100780c */ /* 0x000fe20001f61670 */
[--C-:B------:R-:W-:Y:S01]  /*b830*/  FFMA.FTZ R192, R192, UR10, -R12.reuse ;  /* 0x0000000ac0c07c23 */ /* 0x100fe2000801080c */
[----:B------:R-:W-:Y:S01]  /*b840*/  FMNMX.FTZ R175, R160, R175, !PT ;  /* 0x000000afa0af7209 */ /* 0x000fe20007810000 */
[--C-:B------:R-:W-:Y:S01]  /*b850*/  FFMA.FTZ R182, R169, UR10, -R12.reuse ;  /* 0x0000000aa9b67c23 */ /* 0x100fe2000801080c */
[----:B------:R-:W-:Y:S01]  /*b860*/  ISETP.GT.AND P2, PT, R178, 0x39, P2 ;  /* 0x00000039b200780c */ /* 0x000fe20001744270 */
[----:B------:R-:W-:Y:S01]  /*b870*/  MUFU.EX2 R176, R176 ;  /* 0x000000b000b07308 */ /* 0x000fe20000000800 */
[----:B------:R-:W-:Y:S01]  /*b880*/  FSEL R163, R163, -INF , !P3 ;  /* 0xff800000a3a37808 */ /* 0x000fe20005800000 */
[----:B------:R-:W-:Y:S01]  /*b890*/  IMAD.MOV R169, RZ, RZ, -R17 ;  /* 0x000000ffffa97224 */ /* 0x000fe200078e0a11 */
[----:B------:R-:W-:Y:S01]  /*b8a0*/  FMNMX.FTZ R8, R162, R175, !PT ;  /* 0x000000afa2087209 */ /* 0x000fe20007810000 */
[--C-:B------:R-:W-:Y:S01]  /*b8b0*/  FFMA.FTZ R178, R171, UR10, -R12.reuse ;  /* 0x0000000aabb27c23 */ /* 0x100fe2000801080c */
[----:B------:R-:W-:Y:S01]  /*b8c0*/  ISETP.LT.OR P2, PT, R177, 0x3a, P2 ;  /* 0x0000003ab100780c */ /* 0x000fe20001741670 */
[--C-:B------:R-:W-:Y:S01]  /*b8d0*/  FFMA.FTZ R171, R194, UR10, -R12.reuse ;  /* 0x0000000ac2ab7c23 */ /* 0x100fe2000801080c */
[----:B------:R-:W-:Y:S01]  /*b8e0*/  FMNMX.FTZ R177, R163, R8, !PT ;  /* 0x00000008a3b17209 */ /* 0x000fe20007810000 */
[----:B------:R-:W-:Y:S01]  /*b8f0*/  MUFU.EX2 R174, R174 ;  /* 0x000000ae00ae7308 */ /* 0x000fe20000000800 */
[----:B------:R-:W-:Y:S01]  /*b900*/  FSEL R175, R167, -INF , !P2 ;  /* 0xff800000a7af7808 */ /* 0x000fe20005000000 */
[--C-:B-1----:R-:W-:Y:S01]  /*b910*/  FFMA.FTZ R180, R195, UR10, -R12.reuse ;  /* 0x0000000ac3b47c23 */ /* 0x102fe2000801080c */
[----:B------:R-:W-:Y:S01]  /*b920*/  FMNMX.FTZ R8, R166, R177, !PT ;  /* 0x000000b1a6087209 */ /* 0x000fe20007810000 */
[--C-:B------:R-:W-:Y:S01]  /*b930*/  FFMA.FTZ R177, R193, UR10, -R12.reuse ;  /* 0x0000000ac1b17c23 */ /* 0x100fe2000801080c */
[----:B------:R-:W-:Y:S01]  /*b940*/  FSEL R170, R7, RZ, P5 ;  /* 0x000000ff07aa7208 */ /* 0x000fe20002800000 */
[--C-:B------:R-:W-:Y:S01]  /*b950*/  FFMA.FTZ R168, R168, UR10, -R12.reuse ;  /* 0x0000000aa8a87c23 */ /* 0x100fe2000801080c */
[----:B------:R-:W-:Y:S01]  /*b960*/  FMNMX.FTZ R8, R175, R8, !PT ;  /* 0x00000008af087209 */ /* 0x000fe20007810000 */
[----:B------:R1:W-:Y:S01]  /*b970*/  MUFU.EX2 R167, R192 ;  /* 0x000000c000a77308 */ /* 0x0003e20000000800 */
[----:B------:R-:W-:Y:S01]  /*b980*/  ISETP.NE.AND P3, PT, R2, R169, PT ;  /* 0x000000a90200720c */ /* 0x000fe20003f65270 */
[----:B------:R-:W-:Y:S01]  /*b990*/  FADD.FTZ R170, -R170, R11 ;  /* 0x0000000baaaa7221 */ /* 0x000fe20000010100 */
[--C-:B------:R-:W-:Y:S01]  /*b9a0*/  FFMA.FTZ R11, R161, UR10, -R12.reuse ;  /* 0x0000000aa10b7c23 */ /* 0x100fe2000801080c */
[----:B------:R-:W2:Y:S01]  /*b9b0*/  SHFL.BFLY PT, R183, R8, 0x2, 0x1f ;  /* 0x0c401f0008b77f89 */ /* 0x000ea200000e0000 */
[--C-:B------:R-:W-:Y:S01]  /*b9c0*/  FFMA.FTZ R161, R172, UR10, -R12.reuse ;  /* 0x0000000aaca17c23 */ /* 0x100fe2000801080c */
[----:B------:R-:W-:Y:S01]  /*b9d0*/  FMUL.FTZ R170, R170, UR10 ;  /* 0x0000000aaaaa7c20 */ /* 0x000fe20008410000 */
[--C-:B------:R-:W-:Y:S01]  /*b9e0*/  FFMA.FTZ R165, R165, UR10, -R12.reuse ;  /* 0x0000000aa5a57c23 */ /* 0x100fe2000801080c */
[----:B------:R-:W-:Y:S01]  /*b9f0*/  MUFU.EX2 R177, R177 ;  /* 0x000000b100b17308 */ /* 0x000fe20000000800 */
[--C-:B-1----:R-:W-:Y:S01]  /*ba00*/  FFMA.FTZ R192, R173, UR10, -R12.reuse ;  /* 0x0000000aadc07c23 */ /* 0x102fe2000801080c */
[----:B------:R-:W-:-:S06]  /*ba10*/  FFMA.FTZ R172, R164, UR10, -R12 ;  /* 0x0000000aa4ac7c23 */ /* 0x000fcc000801080c */
[----:B------:R-:W1:Y:S08]  /*ba20*/  MUFU.EX2 R170, R170 ;  /* 0x000000aa00aa7308 */ /* 0x000e700000000800 */
[----:B------:R-:W3:Y:S01]  /*ba30*/  MUFU.EX2 R178, R178 ;  /* 0x000000b200b27308 */ /* 0x000ee20000000800 */
[----:B--2---:R-:W-:-:S07]  /*ba40*/  FMNMX.FTZ R183, R8, R183, !PT ;  /* 0x000000b708b77209 */ /* 0x004fce0007810000 */
[----:B------:R-:W2:Y:S01]  /*ba50*/  MUFU.EX2 R171, R171 ;  /* 0x000000ab00ab7308 */ /* 0x000ea20000000800 */
[----:B------:R-:W4:Y:S01]  /*ba60*/  SHFL.BFLY PT, R8, R183, 0x1, 0x1f ;  /* 0x0c201f00b7087f89 */ /* 0x000f2200000e0000 */
[----:B-1----:R-:W-:Y:S01]  /*ba70*/  FFMA.FTZ R169, R170, R4, R179 ;  /* 0x00000004aaa97223 */ /* 0x002fe200000100b3 */
[-C--:B------:R-:W-:Y:S01]  /*ba80*/  FMUL.FTZ R24, R24, R170.reuse ;  /* 0x000000aa18187220 */ /* 0x080fe20000410000 */
[-C--:B------:R-:W-:Y:S01]  /*ba90*/  FMUL.FTZ R25, R25, R170.reuse ;  /* 0x000000aa19197220 */ /* 0x080fe20000410000 */
[-C--:B------:R-:W-:Y:S01]  /*baa0*/  FMUL.FTZ R28, R28, R170.reuse ;  /* 0x000000aa1c1c7220 */ /* 0x080fe20000410000 */
[----:B------:R-:W-:Y:S01]  /*bab0*/  FADD.FTZ R173, R176, R169 ;  /* 0x000000a9b0ad7221 */ /* 0x000fe20000010000 */
        /* <DEDUP_REMOVED lines=16> */
[----:B------:R-:W-:Y:S01]  /*bbc0*/  FMUL.FTZ R57, R57, R170 ;  /* 0x000000aa39397220 */ /* 0x000fe20000410000 */
[----:B------:R-:W5:Y:S01]  /*bbd0*/  MUFU.EX2 R181, R181 ;  /* 0x000000b500b57308 */ /* 0x000f620000000800 */
[----:B----4-:R-:W-:Y:S01]  /*bbe0*/  FMNMX.FTZ R8, R183, R8, !PT ;  /* 0x00000008b7087209 */ /* 0x010fe20007810000 */
[-C--:B------:R-:W-:Y:S01]  /*bbf0*/  FMUL.FTZ R60, R60, R170.reuse ;  /* 0x000000aa3c3c7220 */ /* 0x080fe20000410000 */
[----:B------:R-:W-:Y:S01]  /*bc00*/  MOV R183, UR22 ;  /* 0x0000001600b77c02 */ /* 0x000fe20008000f00 */
[-C--:B------:R-:W-:Y:S01]  /*bc10*/  FMUL.FTZ R61, R61, R170.reuse ;  /* 0x000000aa3d3d7220 */ /* 0x080fe20000410000 */
[C---:B------:R-:W-:Y:S01]  /*bc20*/  FSETP.NEU.FTZ.AND P2, PT, R8.reuse, -INF , PT ;  /* 0xff8000000800780b */ /* 0x040fe20003f5d000 */
[----:B------:R-:W-:Y:S01]  /*bc30*/  FMUL.FTZ R4, R8, UR10 ;  /* 0x0000000a08047c20 */ /* 0x000fe20008410000 */
[-C--:B------:R-:W-:Y:S01]  /*bc40*/  FMUL.FTZ R64, R64, R170.reuse ;  /* 0x000000aa40407220 */ /* 0x080fe20000410000 */
[----:B------:R-:W-:Y:S01]  /*bc50*/  @!P3 IMAD R164, R183, 0x40, R16 ;  /* 0x00000040b7a4b824 */ /* 0x000fe200078e0210 */
[----:B------:R-:W4:Y:S01]  /*bc60*/  MUFU.EX2 R165, R165 ;  /* 0x000000a500a57308 */ /* 0x000f220000000800 */
[-C--:B------:R-:W-:Y:S01]  /*bc70*/  FMUL.FTZ R65, R65, R170.reuse ;  /* 0x000000aa41417220 */ /* 0x080fe20000410000 */
[----:B------:R-:W-:Y:S01]  /*bc80*/  FSEL R169, R4, RZ, P2 ;  /* 0x000000ff04a97208 */ /* 0x000fe20001000000 */
[----:B------:R-:W-:Y:S01]  /*bc90*/  FADD.FTZ R4, R174, R173 ;  /* 0x000000adae047221 */ /* 0x000fe20000010000 */
[-C--:B------:R-:W-:Y:S01]  /*bca0*/  FMUL.FTZ R68, R68, R170.reuse ;  /* 0x000000aa44447220 */ /* 0x080fe20000410000 */
[-C--:B------:R-:W-:Y:S01]  /*bcb0*/  FMUL.FTZ R69, R69, R170.reuse ;  /* 0x000000aa45457220 */ /* 0x080fe20000410000 */
[----:B------:R-:W-:Y:S01]  /*bcc0*/  FMUL.FTZ R72, R72, R170 ;  /* 0x000000aa48487220 */ /* 0x000fe20000410000 */
[----:B------:R-:W-:Y:S01]  /*bcd0*/  FADD.FTZ R4, R167, R4 ;  /* 0x00000004a7047221 */ /* 0x000fe20000010000 */
[--C-:B------:R-:W-:Y:S01]  /*bce0*/  FFMA.FTZ R12, R13, UR10, -R169.reuse ;  /* 0x0000000a0d0c7c23 */ /* 0x100fe200080108a9 */
[----:B------:R-:W-:Y:S01]  /*bcf0*/  FSEL R13, R8, RZ, P2 ;  /* 0x000000ff080d7208 */ /* 0x000fe20001000000 */
[----:B------:R-:W4:Y:S01]  /*bd00*/  MUFU.EX2 R182, R182 ;  /* 0x000000b600b67308 */ /* 0x000f220000000800 */
[----:B------:R-:W-:Y:S01]  /*bd10*/  FADD.FTZ R173, R177, R4 ;  /* 0x00000004b1ad7221 */ /* 0x000fe20000010000 */
[--C-:B------:R-:W-:Y:S01]  /*bd20*/  FFMA.FTZ R20, R20, UR10, -R169.reuse ;  /* 0x0000000a14147c23 */ /* 0x100fe200080108a9 */
[----:B------:R-:W-:Y:S01]  /*bd30*/  FFMA.FTZ R193, R155, UR10, -R169 ;  /* 0x0000000a9bc17c23 */ /* 0x000fe200080108a9 */
[----:B------:R-:W-:Y:S01]  /*bd40*/  FADD.FTZ R4, -R13, R14 ;  /* 0x0000000e0d047221 */ /* 0x000fe20000010100 */
[----:B---3--:R-:W-:Y:S01]  /*bd50*/  FADD.FTZ R194, R178, R173 ;  /* 0x000000adb2c27221 */ /* 0x008fe20000010000 */
[----:B------:R-:W-:Y:S01]  /*bd60*/  @!P3 LEA R14, R164, UR48, 0x2 ;  /* 0x00000030a40ebc11 */ /* 0x000fe2000f8e10ff */
[--C-:B------:R-:W-:Y:S01]  /*bd70*/  FFMA.FTZ R164, R21, UR10, -R169.reuse ;  /* 0x0000000a15a47c23 */ /* 0x100fe200080108a9 */
[----:B------:R-:W3:Y:S01]  /*bd80*/  MUFU.EX2 R11, R11 ;  /* 0x0000000b000b7308 */ /* 0x000ee20000000800 */
[----:B--2---:R-:W-:Y:S01]  /*bd90*/  FADD.FTZ R21, R171, R194 ;  /* 0x000000c2ab157221 */ /* 0x004fe20000010000 */
[--C-:B------:R-:W-:Y:S01]  /*bda0*/  FFMA.FTZ R173, R152, UR10, -R169.reuse ;  /* 0x0000000a98ad7c23 */ /* 0x100fe200080108a9 */
[----:B------:R-:W-:Y:S01]  /*bdb0*/  FMUL.FTZ R4, R4, UR10 ;  /* 0x0000000a04047c20 */ /* 0x000fe20008410000 */
[----:B------:R-:W-:Y:S01]  /*bdc0*/  FFMA.FTZ R153, R153, UR10, -R169 ;  /* 0x0000000a99997c23 */ /* 0x000fe200080108a9 */
[----:B-1----:R-:W-:Y:S01]  /*bdd0*/  FADD.FTZ R195, R180, R21 ;  /* 0x00000015b4c37221 */ /* 0x002fe20000010000 */
[--C-:B------:R-:W-:Y:S01]  /*bde0*/  FFMA.FTZ R198, R160, UR10, -R169.reuse ;  /* 0x0000000aa0c67c23 */ /* 0x100fe200080108a9 */
[----:B------:R-:W-:Y:S01]  /*bdf0*/  FFMA.FTZ R183, R154, UR10, -R169 ;  /* 0x0000000a9ab77c23 */ /* 0x000fe200080108a9 */
[----:B------:R-:W1:Y:S01]  /*be00*/  MUFU.EX2 R192, R192 ;  /* 0x000000c000c07308 */ /* 0x000e620000000800 */
[----:B-----5:R-:W-:Y:S01]  /*be10*/  FADD.FTZ R152, R168, R195 ;  /* 0x000000c3a8987221 */ /* 0x020fe20000010000 */
[--C-:B------:R-:W-:Y:S01]  /*be20*/  FFMA.FTZ R195, R157, UR10, -R169.reuse ;  /* 0x0000000a9dc37c23 */ /* 0x100fe200080108a9 */
[----:B------:R-:W-:Y:S01]  /*be30*/  F2FP.BF16.F32.PACK_AB R160, R181, R168 ;  /* 0x000000a8b5a0723e */ /* 0x000fe200000010ff */
[--C-:B------:R-:W-:Y:S01]  /*be40*/  FFMA.FTZ R197, R159, UR10, -R169.reuse ;  /* 0x0000000a9fc57c23 */ /* 0x100fe200080108a9 */
[----:B------:R-:W-:Y:S01]  /*be50*/  FADD.FTZ R152, R181, R152 ;  /* 0x00000098b5987221 */ /* 0x000fe20000010000 */
[----:B------:R-:W-:Y:S01]  /*be60*/  @!P3 STS [R14+0x28800], R170 ;  /* 0x028800aa0e00b388 */ /* 0x000fe20000000800 */
[--C-:B------:R-:W-:Y:S01]  /*be70*/  FFMA.FTZ R194, R156, UR10, -R169.reuse ;  /* 0x0000000a9cc27c23 */ /* 0x100fe200080108a9 */
[----:B------:R-:W-:Y:S01]  /*be80*/  MUFU.EX2 R12, R12 ;  /* 0x0000000c000c7308 */ /* 0x000fe20000000800 */
[----:B----4-:R-:W-:Y:S01]  /*be90*/  FADD.FTZ R157, R165, R152 ;  /* 0x00000098a59d7221 */ /* 0x010fe20000010000 */
[--C-:B------:R-:W-:Y:S01]  /*bea0*/  FFMA.FTZ R196, R158, UR10, -R169.reuse ;  /* 0x0000000a9ec47c23 */ /* 0x100fe200080108a9 */
[--C-:B------:R-:W-:Y:S01]  /*beb0*/  FFMA.FTZ R201, R166, UR10, -R169.reuse ;  /* 0x0000000aa6c97c23 */ /* 0x100fe200080108a9 */
[--C-:B------:R-:W-:Y:S01]  /*bec0*/  FFMA.FTZ R200, R163, UR10, -R169.reuse ;  /* 0x0000000aa3c87c23 */ /* 0x100fe200080108a9 */
[--C-:B------:R-:W-:Y:S01]  /*bed0*/  FFMA.FTZ R199, R162, UR10, -R169.reuse ;  /* 0x0000000aa2c77c23 */ /* 0x100fe200080108a9 */
[----:B------:R-:W-:Y:S01]  /*bee0*/  F2FP.BF16.F32.PACK_AB R162, R182, R165 ;  /* 0x000000a5b6a2723e */ /* 0x000fe200000010ff */
[----:B------:R-:W-:Y:S01]  /*bef0*/  FFMA.FTZ R169, R175, UR10, -R169 ;  /* 0x0000000aafa97c23 */ /* 0x000fe200080108a9 */
[----:B------:R2:W4:Y:S01]  /*bf00*/  MUFU.EX2 R21, R4 ;  /* 0x0000000400157308 */ /* 0x0005220000000800 */
[----:B------:R-:W-:Y:S01]  /*bf10*/  F2FP.BF16.F32.PACK_AB R154, R167, R174 ;  /* 0x000000aea79a723e */ /* 0x000fe200000010ff */
[-C--:B------:R-:W-:Y:S01]  /*bf20*/  FMUL.FTZ R73, R73, R170.reuse ;  /* 0x000000aa49497220 */ /* 0x080fe20000410000 */
[----:B------:R-:W-:Y:S01]  /*bf30*/  F2FP.BF16.F32.PACK_AB R152, R176, R179 ;  /* 0x000000b3b098723e */ /* 0x000fe200000010ff */
[-C--:B------:R-:W-:Y:S01]  /*bf40*/  FMUL.FTZ R76, R76, R170.reuse ;  /* 0x000000aa4c4c7220 */ /* 0x080fe20000410000 */
[----:B------:R-:W-:Y:S01]  /*bf50*/  F2FP.BF16.F32.PACK_AB R156, R178, R177 ;  /* 0x000000b1b29c723e */ /* 0x000fe200000010ff */
[-C--:B------:R-:W-:Y:S01]  /*bf60*/  FMUL.FTZ R77, R77, R170.reuse ;  /* 0x000000aa4d4d7220 */ /* 0x080fe20000410000 */
[----:B------:R-:W-:Y:S01]  /*bf70*/  F2FP.BF16.F32.PACK_AB R158, R180, R171 ;  /* 0x000000abb49e723e */ /* 0x000fe200000010ff */
[----:B------:R-:W5:Y:S01]  /*bf80*/  MUFU.EX2 R161, R161 ;  /* 0x000000a100a17308 */ /* 0x000f620000000800 */
[----:B--2---:R-:W-:Y:S01]  /*bf90*/  FADD.FTZ R4, R182, R157 ;  /* 0x0000009db6047221 */ /* 0x004fe20000010000 */
[-C--:B------:R-:W-:Y:S01]  /*bfa0*/  FMUL.FTZ R80, R80, R170.reuse ;  /* 0x000000aa50507220 */ /* 0x080fe20000410000 */
[-C--:B------:R-:W-:Y:S01]  /*bfb0*/  FMUL.FTZ R81, R81, R170.reuse ;  /* 0x000000aa51517220 */ /* 0x080fe20000410000 */
[-C--:B------:R-:W-:Y:S01]  /*bfc0*/  FMUL.FTZ R84, R84, R170.reuse ;  /* 0x000000aa54547220 */ /* 0x080fe20000410000 */
[----:B---3--:R-:W-:Y:S01]  /*bfd0*/  FADD.FTZ R157, R11, R4 ;  /* 0x000000040b9d7221 */ /* 0x008fe20000010000 */
[-C--:B------:R-:W-:Y:S01]  /*bfe0*/  FMUL.FTZ R85, R85, R170.reuse ;  /* 0x000000aa55557220 */ /* 0x080fe20000410000 */
[-C--:B------:R-:W-:Y:S01]  /*bff0*/  FMUL.FTZ R88, R88, R170.reuse ;  /* 0x000000aa58587220 */ /* 0x080fe20000410000 */
[----:B------:R-:W2:Y:S01]  /*c000*/  MUFU.EX2 R13, R20 ;  /* 0x00000014000d7308 */ /* 0x000ea20000000800 */
[----:B-1----:R-:W-:Y:S01]  /*c010*/  FADD.FTZ R4, R192, R157 ;  /* 0x0000009dc0047221 */ /* 0x002fe20000010000 */
[----:B----4-:R-:W-:Y:S01]  /*c020*/  FFMA.FTZ R168, R21, R3, R12 ;  /* 0x0000000315a87223 */ /* 0x010fe2000001000c */
[----:B------:R1:W-:Y:S01]  /*c030*/  @!P3 STS [R14+0x28820], R21 ;  /* 0x028820150e00b388 */ /* 0x0003e20000000800 */
[-C--:B------:R-:W-:Y:S01]  /*c040*/  FMUL.FTZ R89, R89, R170.reuse ;  /* 0x000000aa59597220 */ /* 0x080fe20000410000 */
[-C--:B------:R-:W-:Y:S01]  /*c050*/  FMUL.FTZ R92, R92, R170.reuse ;  /* 0x000000aa5c5c7220 */ /* 0x080fe20000410000 */
[-C--:B------:R-:W-:Y:S01]  /*c060*/  FMUL.FTZ R93, R93, R170.reuse ;  /* 0x000000aa5d5d7220 */ /* 0x080fe20000410000 */
[-C--:B------:R-:W-:Y:S01]  /*c070*/  FMUL.FTZ R96, R96, R170.reuse ;  /* 0x000000aa60607220 */ /* 0x080fe20000410000 */
[----:B------:R-:W3:Y:S01]  /*c080*/  MUFU.EX2 R172, R172 ;  /* 0x000000ac00ac7308 */ /* 0x000ee20000000800 */
[----:B-----5:R-:W-:Y:S01]  /*c090*/  FADD.FTZ R159, R161, R4 ;  /* 0x00000004a19f7221 */ /* 0x020fe20000010000 */
[-C--:B------:R-:W-:Y:S01]  /*c0a0*/  FMUL.FTZ R97, R97, R170.reuse ;  /* 0x000000aa61617220 */ /* 0x080fe20000410000 */
[-C--:B------:R-:W-:Y:S01]  /*c0b0*/  FMUL.FTZ R100, R100, R170.reuse ;  /* 0x000000aa64647220 */ /* 0x080fe20000410000 */
[-C--:B------:R-:W-:Y:S01]  /*c0c0*/  FMUL.FTZ R101, R101, R170.reuse ;  /* 0x000000aa65657220 */ /* 0x080fe20000410000 */
[-C--:B------:R-:W-:Y:S01]  /*c0d0*/  FMUL.FTZ R104, R104, R170.reuse ;  /* 0x000000aa68687220 */ /* 0x080fe20000410000 */
[-C--:B------:R-:W-:Y:S01]  /*c0e0*/  FMUL.FTZ R105, R105, R170.reuse ;  /* 0x000000aa69697220 */ /* 0x080fe20000410000 */
[-C--:B------:R-:W-:Y:S01]  /*c0f0*/  FMUL.FTZ R108, R108, R170.reuse ;  /* 0x000000aa6c6c7220 */ /* 0x080fe20000410000 */
[----:B------:R4:W5:Y:S01]  /*c100*/  MUFU.EX2 R155, R164 ;  /* 0x000000a4009b7308 */ /* 0x0009620000000800 */
        /* <DEDUP_REMOVED lines=11> */
[----:B----4-:R-:W-:Y:S01]  /*c1c0*/  F2FP.BF16.F32.PACK_AB R164, R192, R11 ;  /* 0x0000000bc0a4723e */ /* 0x010fe200000010ff */
[-C--:B------:R-:W-:Y:S01]  /*c1d0*/  FMUL.FTZ R124, R124, R170.reuse ;  /* 0x000000aa7c7c7220 */ /* 0x080fe20000410000 */
[-C--:B------:R-:W-:Y:S01]  /*c1e0*/  FMUL.FTZ R125, R125, R170.reuse ;  /* 0x000000aa7d7d7220 */ /* 0x080fe20000410000 */
[-C--:B------:R-:W-:Y:S01]  /*c1f0*/  FMUL.FTZ R128, R128, R170.reuse ;  /* 0x000000aa80807220 */ /* 0x080fe20000410000 */
[----:B------:R3:W4:Y:S01]  /*c200*/  MUFU.EX2 R157, R153 ;  /* 0x00000099009d7308 */ /* 0x0007220000000800 */
[----:B-----5:R-:W-:Y:S01]  /*c210*/  FADD.FTZ R3, R155, R168 ;  /* 0x000000a89b037221 */ /* 0x020fe20000010000 */
[-C--:B------:R-:W-:Y:S01]  /*c220*/  FMUL.FTZ R129, R129, R170.reuse ;  /* 0x000000aa81817220 */ /* 0x080fe20000410000 */
[-C--:B------:R-:W-:Y:S01]  /*c230*/  FMUL.FTZ R132, R132, R170.reuse ;  /* 0x000000aa84847220 */ /* 0x080fe20000410000 */
[-C--:B------:R-:W-:Y:S01]  /*c240*/  FMUL.FTZ R133, R133, R170.reuse ;  /* 0x000000aa85857220 */ /* 0x080fe20000410000 */
[-C--:B------:R-:W-:Y:S01]  /*c250*/  FMUL.FTZ R136, R136, R170.reuse ;  /* 0x000000aa88887220 */ /* 0x080fe20000410000 */
[-C--:B------:R-:W-:Y:S01]  /*c260*/  FMUL.FTZ R137, R137, R170.reuse ;  /* 0x000000aa89897220 */ /* 0x080fe20000410000 */
[----:B------:R-:W-:Y:S01]  /*c270*/  FMUL.FTZ R140, R140, R170 ;  /* 0x000000aa8c8c7220 */ /* 0x000fe20000410000 */
[----:B-1----:R-:W1:Y:S01]  /*c280*/  MUFU.EX2 R14, R183 ;  /* 0x000000b7000e7308 */ /* 0x002e620000000800 */
[C---:B--2---:R-:W-:Y:S01]  /*c290*/  FADD.FTZ R168, R20.reuse, R3 ;  /* 0x0000000314a87221 */ /* 0x044fe20000010000 */
[----:B---3--:R-:W-:Y:S01]  /*c2a0*/  F2FP.BF16.F32.PACK_AB R153, R13, R12 ;  /* 0x0000000c0d99723e */ /* 0x008fe200000010ff */
[-C--:B------:R-:W-:Y:S01]  /*c2b0*/  FMUL.FTZ R141, R141, R170.reuse ;  /* 0x000000aa8d8d7220 */ /* 0x080fe20000410000 */
[----:B------:R-:W-:Y:S01]  /*c2c0*/  F2FP.BF16.F32.PACK_AB R155, R20, R155 ;  /* 0x0000009b149b723e */ /* 0x000fe200000010ff */
[----:B------:R-:W-:Y:S01]  /*c2d0*/  BAR.SYNC.DEFER_BLOCKING 0xf, 0x100 ;  /* 0x03c4000000007b1d */ /* 0x000fe20000010000 */
[-C--:B------:R-:W-:Y:S01]  /*c2e0*/  FMUL.FTZ R144, R144, R170.reuse ;  /* 0x000000aa90907220 */ /* 0x080fe20000410000 */
[-C--:B------:R-:W-:Y:S01]  /*c2f0*/  FMUL.FTZ R145, R145, R170.reuse ;  /* 0x000000aa91917220 */ /* 0x080fe20000410000 */
[-C--:B------:R-:W-:Y:S01]  /*c300*/  FMUL.FTZ R148, R148, R170.reuse ;  /* 0x000000aa94947220 */ /* 0x080fe20000410000 */
[----:B----4-:R-:W-:Y:S01]  /*c310*/  FADD.FTZ R3, R157, R168 ;  /* 0x000000a89d037221 */ /* 0x010fe20000010000 */
[----:B------:R-:W-:Y:S01]  /*c320*/  FMUL.FTZ R149, R149, R170 ;  /* 0x000000aa95957220 */ /* 0x000fe20000410000 */
        /* <DEDUP_REMOVED lines=84> */
[-C--:B------:R-:W-:Y:S01]  /*c870*/  FMUL.FTZ R138, R138, R21.reuse ;  /* 0x000000158a8a7220 */ /* 0x080fe20000410000 */
[-C--:B------:R-:W-:Y:S01]  /*c880*/  FMUL.FTZ R139, R139, R21.reuse ;  /* 0x000000158b8b7220 */ /* 0x080fe20000410000 */
[-C--:B------:R-:W-:Y:S01]  /*c890*/  FMUL.FTZ R142, R142, R21.reuse ;  /* 0x000000158e8e7220 */ /* 0x080fe20000410000 */
[-C--:B------:R-:W-:Y:S01]  /*c8a0*/  FMUL.FTZ R143, R143, R21.reuse ;  /* 0x000000158f8f7220 */ /* 0x080fe20000410000 */
[----:B------:R-:W-:Y:S01]  /*c8b0*/  FMUL.FTZ R146, R146, R21 ;  /* 0x0000001592927220 */ /* 0x000fe20000410000 */
[C---:B----4-:R-:W-:Y:S01]  /*c8c0*/  F2FP.BF16.F32.PACK_AB R167, R168.reuse, R167 ;  /* 0x000000a7a8a7723e */ /* 0x050fe200000010ff */
[----:B------:R-:W-:Y:S01]  /*c8d0*/  FADD.FTZ R3, R168, R3 ;  /* 0x00000003a8037221 */ /* 0x000fe20000010000 */
[-C--:B------:R-:W-:Y:S01]  /*c8e0*/  FMUL.FTZ R147, R147, R21.reuse ;  /* 0x0000001593937220 */ /* 0x080fe20000410000 */
[-C--:B------:R-:W-:Y:S01]  /*c8f0*/  FMUL.FTZ R150, R150, R21.reuse ;  /* 0x0000001596967220 */ /* 0x080fe20000410000 */
[----:B------:R-:W-:Y:S01]  /*c900*/  FMUL.FTZ R151, R151, R21 ;  /* 0x0000001597977220 */ /* 0x000fe20000410000 */
[----:B------:R2:W-:Y:S01]  /*c910*/  STSM.16.M88.4 [R22], R164 ;  /* 0x000000a416007844 */ /* 0x0005e20000000200 */
[----:B------:R-:W-:Y:S05]  /*c920*/  @!P0 BRA `(.L_x_4035) ;  /* 0x0000000000048947 */ /* 0x000fea0003800000 */
[----:B------:R-:W-:Y:S01]  /*c930*/  BPT.TRAP 0x1 ;  /* 0x000000040000795c */ /* 0x000fe20000300000 */
.L_x_4035:
[----:B------:R1:W3:Y:S01]  /*c940*/  SYNCS.PHASECHK.TRANS64.TRYWAIT P2, [UR27+0x28c50], R10 ;  /* 0x028c500aff0075a7 */ /* 0x0002e2000804015b */
[----:B------:R-:W-:Y:S05]  /*c950*/  @!P0 BRA `(.L_x_4036) ;  /* 0x0000000000048947 */ /* 0x000fea0003800000 */
[----:B------:R-:W-:Y:S01]  /*c960*/  BPT.TRAP 0x1 ;  /* 0x000000040000795c */ /* 0x000fe20000300000 */
.L_x_4036:
[----:B---3--:R-:W-:Y:S05]  /*c970*/  @P2 BRA `(.L_x_4037) ;  /* 0x0000000000082947 */ /* 0x008fea0003800000 */
[----:B------:R-:W3:Y:S02]  /*c980*/  SYNCS.PHASECHK.TRANS64.TRYWAIT P2, [UR27+0x28c50], R10 ;  /* 0x028c500aff0075a7 */ /* 0x000ee4000804015b */
[----:B---3--:R-:W-:Y:S05]  /*c990*/  @!P2 BRA `(.L_x_4038) ;  /* 0x0000005c00f4a947 */ /* 0x008fea0003800000 */
.L_x_4037:
[----:B------:R-:W-:Y:S01]  /*c9a0*/  ULEA UR11, UR39, UR45, 0xc ;  /* 0x0000002d270b7291 */ /* 0x000fe2000f8e603f */
[----:B------:R-:W-:Y:S01]  /*c9b0*/  WARPGROUP.ARRIVE ;  /* 0x00000000000079c5 */ /* 0x000fe20000000000 */
[----:B------:R-:W-:Y:S01]  /*c9c0*/  UMOV UR7, 0x40000040 ;  /* 0x4000004000077882 */ /* 0x000fe20000000000 */
[----:B------:R-:W-:Y:S01]  /*c9d0*/  ISETP.GT.AND P2, PT, R9, UR41, PT ;  /* 0x0000002909007c0c */ /* 0x000fe2000bf44270 */
        /* <DEDUP_REMOVED lines=37> */
.L_x_4022:
[----:B------:R-:W5:Y:S01]  /*cc30*/  SHFL.BFLY PT, R5, R4, 0x2, 0x1f ;  /* 0x0c401f0004057f89 */ /* 0x000f6200000e0000 */
[----:B---3--:R-:W-:Y:S01]  /*cc40*/  IADD3 R13, -R17, RZ, RZ ;  /* 0x000000ff110d7210 */ /* 0x008fe20007ffe1ff */
[----:B-1----:R-:W-:Y:S01]  /*cc50*/  IMAD.MOV.U32 R10, RZ, RZ, RZ ;  /* 0x000000ffff0a7224 */ /* 0x002fe200078e00ff */
[----:B------:R-:W-:Y:S01]  /*cc60*/  UIADD3 UR37, UR37, 0x1, URZ ;  /* 0x0000000125257890 */ /* 0x000fe2000fffe03f */
[----:B------:R-:W1:Y:S01]  /*cc70*/  SHFL.BFLY PT, R6, R3, 0x2, 0x1f ;  /* 0x0c401f0003067f89 */ /* 0x000e6200000e0000 */
[----:B------:R-:W-:Y:S08]  /*cc80*/  BAR.ARV 0x8, 0xa0 ;  /* 0x0202800000007b1d */ /* 0x000ff00000002000 */
[----:B------:R-:W-:Y:S01]  /*cc90*/  BAR.SYNC.DEFER_BLOCKING 0xf, 0x100 ;  /* 0x03c4000000007b1d */ /* 0x000fe20000010000 */
[----:B------:R-:W-:Y:S01]  /*cca0*/  ISETP.NE.AND P0, PT, R2, R13, PT ;  /* 0x0000000d0200720c */ /* 0x000fe20003f05270 */
[----:B------:R-:W-:-:S02]  /*ccb0*/  IMAD.U32 R12, RZ, RZ, UR10 ;  /* 0x0000000aff0c7e24 */ /* 0x000fc4000f8e00ff */
[----:B-----5:R-:W-:Y:S01]  /*ccc0*/  FADD.FTZ R5, R5, R4 ;  /* 0x0000000405057221 */ /* 0x020fe20000010000 */
[----:B------:R-:W-:Y:S02]  /*ccd0*/  IMAD.U32 R4, RZ, RZ, UR10 ;  /* 0x0000000aff047e24 */ /* 0x000fe4000f8e00ff */
[----:B-1----:R-:W-:Y:S02]  /*cce0*/  FADD.FTZ R6, R6, R3 ;  /* 0x0000000306067221 */ /* 0x002fe40000010000 */
[----:B------:R-:W1:Y:S01]  /*ccf0*/  SHFL.BFLY PT, R0, R5, 0x1, 0x1f ;  /* 0x0c201f0005007f89 */ /* 0x000e6200000e0000 */
[----:B------:R-:W-:Y:S01]  /*cd00*/  MOV R3, UR39 ;  /* 0x0000002700037c02 */ /* 0x000fe20008000f00 */
[----:B------:R-:W-:Y:S02]  /*cd10*/  UIADD3 UR39, UR39, 0x1, URZ ;  /* 0x0000000127277890 */ /* 0x000fe4000fffe03f */
[----:B------:R-:W3:Y:S01]  /*cd20*/  SHFL.BFLY PT, R9, R6, 0x1, 0x1f ;  /* 0x0c201f0006097f89 */ /* 0x000ee200000e0000 */
[----:B------:R-:W-:Y:S01]  /*cd30*/  @!P0 LEA R3, R3, R16, 0x6 ;  /* 0x0000001003038211 */ /* 0x000fe200078e30ff */
[----:B------:R-:W-:-:S04]  /*cd40*/  UISETP.NE.AND UP0, UPT, UR39, 0x2, UPT ;  /* 0x000000022700788c */ /* 0x000fc8000bf05270 */
[----:B------:R-:W-:Y:S02]  /*cd50*/  USEL UR4, URZ, 0x1, UP0 ;  /* 0x000000013f047887 */ /* 0x000fe40008000000 */
[----:B------:R-:W-:Y:S02]  /*cd60*/  USEL UR39, UR39, URZ, UP0 ;  /* 0x0000003f27277287 */ /* 0x000fe40008000000 */
[----:B------:R-:W-:Y:S01]  /*cd70*/  ULOP3.LUT UR38, UR38, UR4, URZ, 0x3c, !UPT ;  /* 0x0000000426267292 */ /* 0x000fe2000f8e3c3f */
[----:B-1----:R-:W-:Y:S01]  /*cd80*/  FADD.FTZ R11, R5, R0 ;  /* 0x00000000050b7221 */ /* 0x002fe20000010000 */
[----:B------:R-:W-:Y:S01]  /*cd90*/  IMAD.MOV.U32 R0, RZ, RZ, RZ ;  /* 0x000000ffff007224 */ /* 0x000fe200078e00ff */
[----:B------:R-:W-:Y:S01]  /*cda0*/  @!P0 LEA R5, R3, UR48, 0x2 ;  /* 0x0000003003058c11 */ /* 0x000fe2000f8e10ff */
[----:B---3--:R-:W-:Y:S02]  /*cdb0*/  FADD.FTZ R9, R6, R9 ;  /* 0x0000000906097221 */ /* 0x008fe40000010000 */
[----:B------:R-:W-:-:S02]  /*cdc0*/  FSETP.NE.FTZ.AND P1, PT, R11, RZ, PT ;  /* 0x000000ff0b00720b */ /* 0x000fc40003f35000 */
[----:B------:R-:W-:Y:S02]  /*cdd0*/  MOV R3, 0xff800000 ;  /* 0xff80000000037802 */ /* 0x000fe40000000f00 */
[----:B------:R-:W-:-:S09]  /*cde0*/  FSETP.NE.FTZ.AND P2, PT, R9, RZ, PT ;  /* 0x000000ff0900720b */ /* 0x000fd20003f55000 */
[----:B------:R-:W2:Y:S01]  /*cdf0*/  @P1 MUFU.RCP R10, R11 ;  /* 0x0000000b000a1308 */ /* 0x000ea20000001000 */
[----:B------:R-:W-:-:S03]  /*ce00*/  @P1 FMUL.FTZ R4, R4, 0.69314718246459960938 ;  /* 0x3f31721804041820 */ /* 0x000fc60000410000 */
[----:B------:R-:W-:-:S04]  /*ce10*/  @P2 FMUL.FTZ R12, R12, 0.69314718246459960938 ;  /* 0x3f3172180c0c2820 */ /* 0x000fc80000410000 */
[----:B------:R-:W1:Y:S08]  /*ce20*/  @P2 MUFU.RCP R0, R9 ;  /* 0x0000000900002308 */ /* 0x000e700000001000 */
[----:B------:R-:W3:Y:S01]  /*ce30*/  @P1 MUFU.LG2 R6, R11 ;  /* 0x0000000b00061308 */ /* 0x000ee20000000c00 */
        /* <DEDUP_REMOVED lines=64> */
[----:B------:R2:W-:Y:S01]  /*d240*/  @!P0 STS [R5+0x28800], R10 ;  /* 0x0288000a05008388 */ /* 0x0005e20000000800 */
[----:B------:R-:W-:Y:S01]  /*d250*/  MOV R28, 0xff800000 ;  /* 0xff800000001c7802 */ /* 0x000fe20000000f00 */
[-C--:B-1----:R-:W-:Y:S01]  /*d260*/  FMUL.FTZ R27, R27, R0.reuse ;  /* 0x000000001b1b7220 */ /* 0x082fe20000410000 */
[-C--:B------:R-:W-:Y:S01]  /*d270*/  FMUL.FTZ R30, R30, R0.reuse ;  /* 0x000000001e1e7220 */ /* 0x080fe20000410000 */
[----:B------:R1:W-:Y:S01]  /*d280*/  @!P0 STS [R5+0x28820], R0 ;  /* 0x0288200005008388 */ /* 0x0003e20000000800 */
[----:B------:R-:W-:Y:S01]  /*d290*/  PLOP3.LUT P0, PT, PT, PT, PT, 0x8, 0x0 ;  /* 0x000000000000781c */ /* 0x000fe20003f0e170 */
[-C--:B------:R-:W-:Y:S01]  /*d2a0*/  FMUL.FTZ R31, R31, R0.reuse ;  /* 0x000000001f1f7220 */ /* 0x080fe20000410000 */
[-C--:B------:R-:W-:Y:S01]  /*d2b0*/  FMUL.FTZ R34, R34, R0.reuse ;  /* 0x0000000022227220 */ /* 0x080fe20000410000 */
[-C--:B------:R-:W-:Y:S01]  /*d2c0*/  FMUL.FTZ R35, R35, R0.reuse ;  /* 0x0000000023237220 */ /* 0x080fe20000410000 */
[-C--:B------:R-:W-:Y:S01]  /*d2d0*/  FMUL.FTZ R38, R38, R0.reuse ;  /* 0x0000000026267220 */ /* 0x080fe20000410000 */
[----:B--2---:R3:W2:Y:S01]  /*d2e0*/  @P2 MUFU.LG2 R10, R9 ;  /* 0x00000009000a2308 */ /* 0x0046a20000000c00 */
        /* <DEDUP_REMOVED lines=16> */
[----:B--2---:R-:W-:Y:S01]  /*d3f0*/  @P2 FMUL.FTZ R11, R10, 0.69314718246459960938 ;  /* 0x3f3172180a0b2820 */ /* 0x004fe20000410000 */
        /* <DEDUP_REMOVED lines=26> */
[-C--:B----4-:R-:W-:Y:S01]  /*d5a0*/  FMUL.FTZ R170, R119, R0.reuse ;  /* 0x0000000077aa7220 */ /* 0x090fe20000410000 */
        /* <DEDUP_REMOVED lines=19> */
.L_x_3955:
        /* <DEDUP_REMOVED lines=34> */
[----:B------:R-:W-:Y:S01]  /*d900*/  LOP3.LUT R0, R173, 0x380, RZ, 0xc0, !PT ;  /* 0x00000380ad007812 */ /* 0x000fe200078ec0ff */
[----:B------:R-:W-:Y:S01]  /*d910*/  IMAD.X R9, RZ, RZ, R7, P2 ;  /* 0x000000ffff097224 */ /* 0x000fe200010e0607 */
[----:B------:R-:W-:-:S02]  /*d920*/  IADD3 R181, P6, R6, 0x2020, RZ ;  /* 0x0000202006b57810 */ /* 0x000fc40007fde0ff */
[----:B------:R-:W-:Y:S02]  /*d930*/  SHF.R.U64 R0, R0, 0x3, RZ ;  /* 0x0000000300007819 */ /* 0x000fe400000012ff */
[----:B------:R-:W-:Y:S01]  /*d940*/  LOP3.LUT R4, R175, 0x380, RZ, 0xc0, !PT ;  /* 0x00000380af047812 */ /* 0x000fe200078ec0ff */
[--C-:B------:R-:W-:Y:S01]  /*d950*/  IMAD.X R21, RZ, RZ, R7.reuse, P6 ;  /* 0x000000ffff157224 */ /* 0x100fe200030e0607 */
[----:B------:R-:W-:Y:S02]  /*d960*/  IADD3 R177, P4, R6, 0x60, RZ ;  /* 0x0000006006b17810 */ /* 0x000fe40007f9e0ff */
[----:B------:R-:W-:Y:S02]  /*d970*/  LOP3.LUT R8, R0, R173, RZ, 0x3c, !PT ;  /* 0x000000ad00087212 */ /* 0x000fe400078e3cff */
[----:B------:R-:W-:Y:S01]  /*d980*/  LOP3.LUT R0, R181, 0x380, RZ, 0xc0, !PT ;  /* 0x00000380b5007812 */ /* 0x000fe200078ec0ff */
[----:B------:R-:W-:Y:S01]  /*d990*/  IMAD.X R13, RZ, RZ, R7, P4 ;  /* 0x000000ffff0d7224 */ /* 0x000fe200020e0607 */
[----:B------:R-:W-:-:S02]  /*d9a0*/  SHF.R.U64 R4, R4, 0x3, RZ ;  /* 0x0000000304047819 */ /* 0x000fc400000012ff */
[----:B------:R-:W-:Y:S02]  /*d9b0*/  IADD3 R183, P1, R6, 0x2040, RZ ;  /* 0x0000204006b77810 */ /* 0x000fe40007f3e0ff */
[----:B------:R-:W-:Y:S02]  /*d9c0*/  SHF.R.U64 R0, R0, 0x3, RZ ;  /* 0x0000000300007819 */ /* 0x000fe400000012ff */
[----:B------:R-:W-:Y:S02]  /*d9d0*/  IADD3 R197, P4, R6, 0x4020, RZ ;  /* 0x0000402006c57810 */ /* 0x000fe40007f9e0ff */
[----:B------:R-:W-:Y:S02]  /*d9e0*/  LOP3.LUT R10, R4, R175, RZ, 0x3c, !PT ;  /* 0x000000af040a7212 */ /* 0x000fe400078e3cff */
[C---:B------:R-:W-:Y:S01]  /*d9f0*/  LOP3.LUT R111, R6.reuse, 0x380, RZ, 0xc0, !PT ;  /* 0x00000380066f7812 */ /* 0x040fe200078ec0ff */
[----:B------:R-:W-:Y:S01]  /*da00*/  IMAD.X R99, RZ, RZ, R7, P4 ;  /* 0x000000ffff637224 */ /* 0x000fe200020e0607 */
[----:B------:R-:W-:-:S02]  /*da10*/  IADD3 R179, P5, R6, 0x2000, RZ ;  /* 0x0000200006b37810 */ /* 0x000fc40007fbe0ff */
[C---:B------:R-:W-:Y:S02]  /*da20*/  IADD3 R193, P2, R6.reuse, 0x2060, RZ ;  /* 0x0000206006c17810 */ /* 0x040fe40007f5e0ff */
[----:B------:R-:W-:Y:S02]  /*da30*/  LOP3.LUT R4, R183, 0x380, RZ, 0xc0, !PT ;  /* 0x00000380b7047812 */ /* 0x000fe400078ec0ff */
[----:B------:R-:W-:Y:S01]  /*da40*/  IADD3.X R11, RZ, R7, RZ, P3, !PT ;  /* 0x00000007ff0b7210 */ /* 0x000fe20001ffe4ff */
[----:B------:R-:W-:Y:S01]  /*da50*/  IMAD.X R91, RZ, RZ, R7, P2 ;  /* 0x000000ffff5b7224 */ /* 0x000fe200010e0607 */
[----:B------:R-:W-:Y:S02]  /*da60*/  IADD3 R195, P3, R6, 0x4000, RZ ;  /* 0x0000400006c37810 */ /* 0x000fe40007f7e0ff */
[----:B------:R-:W-:Y:S02]  /*da70*/  LOP3.LUT R20, R0, R181, RZ, 0x3c, !PT ;  /* 0x000000b500147212 */ /* 0x000fe400078e3cff */
[----:B------:R-:W-:-:S02]  /*da80*/  LOP3.LUT R0, R197, 0x380, RZ, 0xc0, !PT ;  /* 0x00000380c5007812 */ /* 0x000fc400078ec0ff */
[-C--:B------:R-:W-:Y:S02]  /*da90*/  IADD3.X R15, RZ, R7.reuse, RZ, P5, !PT ;  /* 0x00000007ff0f7210 */ /* 0x080fe40002ffe4ff */
[----:B------:R-:W-:Y:S02]  /*daa0*/  SHF.R.U64 R111, R111, 0x3, RZ ;  /* 0x000000036f6f7819 */ /* 0x000fe400000012ff */
[----:B------:R-:W-:Y:S02]  /*dab0*/  SHF.R.U64 R4, R4, 0x3, RZ ;  /* 0x0000000304047819 */ /* 0x000fe400000012ff */
[C---:B------:R-:W-:Y:S02]  /*dac0*/  IADD3 R199, P5, R6.reuse, 0x4040, RZ ;  /* 0x0000404006c77810 */ /* 0x040fe40007fbe0ff */
[----:B------:R-:W-:Y:S02]  /*dad0*/  IADD3.X R25, RZ, R7, RZ, P1, !PT ;  /* 0x00000007ff197210 */ /* 0x000fe40000ffe4ff */
[----:B------:R-:W-:-:S02]  /*dae0*/  IADD3 R114, P2, R6, 0x6020, RZ ;  /* 0x0000602006727810 */ /* 0x000fc40007f5e0ff */
[----:B------:R-:W-:Y:S02]  /*daf0*/  IADD3.X R95, RZ, R7, RZ, P3, !PT ;  /* 0x00000007ff5f7210 */ /* 0x000fe40001ffe4ff */
[C---:B------:R-:W-:Y:S01]  /*db00*/  IADD3 R201, P6, R6.reuse, 0x4060, RZ ;  /* 0x0000406006c97810 */ /* 0x040fe20007fde0ff */
[--C-:B------:R-:W-:Y:S01]  /*db10*/  IMAD.X R115, RZ, RZ, R7.reuse, P2 ;  /* 0x000000ffff737224 */ /* 0x100fe200010e0607 */
[C---:B------:R-:W-:Y:S02]  /*db20*/  IADD3 R203, P1, R6.reuse, 0x6000, RZ ;  /* 0x0000600006cb7810 */ /* 0x040fe40007f3e0ff */
[C---:B------:R-:W-:Y:S01]  /*db30*/  IADD3 R118, P3, R6.reuse, 0x6040, RZ ;  /* 0x0000604006767810 */ /* 0x040fe20007f7e0ff */
[----:B------:R-:W-:Y:S01]  /*db40*/  IMAD.X R107, RZ, RZ, R7, P6 ;  /* 0x000000ffff6b7224 */ /* 0x000fe200030e0607 */
[----:B------:R-:W-:Y:S02]  /*db50*/  IADD3 R205, P4, R6, 0x6060, RZ ;  /* 0x0000606006cd7810 */ /* 0x000fe40007f9e0ff */
[----:B------:R-:W-:-:S02]  /*db60*/  SHF.R.U64 R0, R0, 0x3, RZ ;  /* 0x0000000300007819 */ /* 0x000fc400000012ff */
[----:B------:R-:W-:Y:S01]  /*db70*/  LOP3.LUT R6, R111, R6, RZ, 0x3c, !PT ;  /* 0x000000066f067212 */ /* 0x000fe200078e3cff */
[----:B------:R-:W-:Y:S01]  /*db80*/  IMAD.X R123, RZ, RZ, R7, P4 ;  /* 0x000000ffff7b7224 */ /* 0x000fe200020e0607 */
[----:B------:R-:W-:Y:S02]  /*db90*/  LOP3.LUT R24, R4, R183, RZ, 0x3c, !PT ;  /* 0x000000b704187212 */ /* 0x000fe400078e3cff */
[----:B------:R-:W-:Y:S02]  /*dba0*/  LOP3.LUT R12, R177, 0x380, RZ, 0xc0, !PT ;  /* 0x00000380b10c7812 */ /* 0x000fe400078ec0ff */
[----:B------:R-:W-:Y:S02]  /*dbb0*/  LOP3.LUT R4, R199, 0x380, RZ, 0xc0, !PT ;  /* 0x00000380c7047812 */ /* 0x000fe400078ec0ff */
[----:B------:R-:W-:Y:S02]  /*dbc0*/  LOP3.LUT R14, R179, 0x380, RZ, 0xc0, !PT ;  /* 0x00000380b30e7812 */ /* 0x000fe400078ec0ff */
[----:B------:R-:W-:-:S02]  /*dbd0*/  LOP3.LUT R27, R114, 0x380, RZ, 0xc0, !PT ;  /* 0x00000380721b7812 */ /* 0x000fc400078ec0ff */
[----:B------:R-:W-:Y:S02]  /*dbe0*/  LOP3.LUT R98, R0, R197, RZ, 0x3c, !PT ;  /* 0x000000c500627212 */ /* 0x000fe400078e3cff */
[-C--:B------:R-:W-:Y:S02]  /*dbf0*/  IADD3.X R103, RZ, R7.reuse, RZ, P5, !PT ;  /* 0x00000007ff677210 */ /* 0x080fe40002ffe4ff */
[-C--:B------:R-:W-:Y:S02]  /*dc00*/  IADD3.X R111, RZ, R7.reuse, RZ, P1, !PT ;  /* 0x00000007ff6f7210 */ /* 0x080fe40000ffe4ff */
[-C--:B------:R-:W-:Y:S02]  /*dc10*/  IADD3.X R119, RZ, R7.reuse, RZ, P3, !PT ;  /* 0x00000007ff777210 */ /* 0x080fe40001ffe4ff */
[----:B------:R-:W-:Y:S02]  /*dc20*/  MOV R0, R6 ;  /* 0x0000000600007202 */ /* 0x000fe40000000f00 */
[----:B------:R-:W-:-:S02]  /*dc30*/  SHF.R.U64 R12, R12, 0x3, RZ ;  /* 0x000000030c0c7819 */ /* 0x000fc400000012ff */
[----:B------:R-:W-:Y:S02]  /*dc40*/  LOP3.LUT R90, R193, 0x380, RZ, 0xc0, !PT ;  /* 0x00000380c15a7812 */ /* 0x000fe400078ec0ff */
[----:B------:R-:W-:Y:S02]  /*dc50*/  SHF.R.U64 R4, R4, 0x3, RZ ;  /* 0x0000000304047819 */ /* 0x000fe400000012ff */
[----:B------:R-:W-:Y:S02]  /*dc60*/  LOP3.LUT R7, R118, 0x380, RZ, 0xc0, !PT ;  /* 0x0000038076077812 */ /* 0x000fe400078ec0ff */
[----:B------:R-:W-:Y:S02]  /*dc70*/  SHF.R.U64 R14, R14, 0x3, RZ ;  /* 0x000000030e0e7819 */ /* 0x000fe400000012ff */
[----:B------:R-:W-:Y:S02]  /*dc80*/  LOP3.LUT R94, R195, 0x380, RZ, 0xc0, !PT ;  /* 0x00000380c35e7812 */ /* 0x000fe400078ec0ff */
[----:B------:R-:W-:-:S02]  /*dc90*/  SHF.R.U64 R27, R27, 0x3, RZ ;  /* 0x000000031b1b7819 */ /* 0x000fc400000012ff */
[----:B------:R-:W-:Y:S02]  /*dca0*/  LOP3.LUT R106, R201, 0x380, RZ, 0xc0, !PT ;  /* 0x00000380c96a7812 */ /* 0x000fe400078ec0ff */
[----:B------:R-:W-:Y:S02]  /*dcb0*/  F2FP.BF16.F32.PACK_AB R6, R29, R156 ;  /* 0x0000009c1d06723e */ /* 0x000fe400000010ff */
[----:B------:R-:W-:Y:S02]  /*dcc0*/  LOP3.LUT R12, R12, R177, RZ, 0x3c, !PT ;  /* 0x000000b10c0c7212 */ /* 0x000fe400078e3cff */
[----:B------:R-:W-:Y:S02]  /*dcd0*/  SHF.R.U64 R90, R90, 0x3, RZ ;  /* 0x000000035a5a7819 */ /* 0x000fe400000012ff */
[----:B------:R-:W-:Y:S02]  /*dce0*/  LOP3.LUT R102, R4, R199, RZ, 0x3c, !PT ;  /* 0x000000c704667212 */ /* 0x000fe400078e3cff */
[----:B------:R-:W-:-:S02]  /*dcf0*/  LOP3.LUT R122, R205, 0x380, RZ, 0xc0, !PT ;  /* 0x00000380cd7a7812 */ /* 0x000fc400078ec0ff */
[----:B------:R-:W-:Y:S02]  /*dd00*/  SHF.R.U64 R29, R7, 0x3, RZ ;  /* 0x00000003071d7819 */ /* 0x000fe400000012ff */
[----:B------:R-:W-:Y:S02]  /*dd10*/  LOP3.LUT R14, R14, R179, RZ, 0x3c, !PT ;  /* 0x000000b30e0e7212 */ /* 0x000fe400078e3cff */
[----:B------:R-:W-:Y:S02]  /*dd20*/  SHF.R.U64 R94, R94, 0x3, RZ ;  /* 0x000000035e5e7819 */ /* 0x000fe400000012ff */
[----:B------:R-:W-:Y:S02]  /*dd30*/  LOP3.LUT R110, R203, 0x380, RZ, 0xc0, !PT ;  /* 0x00000380cb6e7812 */ /* 0x000fe400078ec0ff */
[----:B------:R-:W-:Y:S02]  /*dd40*/  F2FP.BF16.F32.PACK_AB R4, R153, R162 ;  /* 0x000000a29904723e */ /* 0x000fe400000010ff */
[----:B------:R-:W-:-:S02]  /*dd50*/  F2FP.BF16.F32.PACK_AB R7, R31, R30 ;  /* 0x0000001e1f07723e */ /* 0x000fc400000010ff */
[----:B------:R-:W-:Y:S02]  /*dd60*/  LOP3.LUT R114, R27, R114, RZ, 0x3c, !PT ;  /* 0x000000721b727212 */ /* 0x000fe400078e3cff */
[----:B------:R-:W-:Y:S01]  /*dd70*/  SHF.R.U64 R106, R106, 0x3, RZ ;  /* 0x000000036a6a7819 */ /* 0x000fe200000012ff */
[----:B------:R1:W-:Y:S01]  /*dd80*/  STSM.16.M88.4 [R0], R4 ;  /* 0x0000000400007844 */ /* 0x0003e20000000200 */
[----:B------:R-:W-:Y:S02]  /*dd90*/  MOV R27, R8 ;  /* 0x00000008001b7202 */ /* 0x000fe40000000f00 */
[----:B------:R-:W-:Y:S02]  /*dda0*/  MOV R10, R10 ;  /* 0x0000000a000a7202 */ /* 0x000fe40000000f00 */
[----:B------:R-:W-:Y:S01]  /*ddb0*/  LOP3.LUT R90, R90, R193, RZ, 0x3c, !PT ;  /* 0x000000c15a5a7212 */ /* 0x000fe200078e3cff */
[----:B------:R2:W-:Y:S01]  /*ddc0*/  STSM.16.M88.4 [R27], R32 ;  /* 0x000000201b007844 */ /* 0x0005e20000000200 */
[----:B------:R-:W-:-:S02]  /*ddd0*/  SHF.R.U64 R122, R122, 0x3, RZ ;  /* 0x000000037a7a7819 */ /* 0x000fc400000012ff */
[----:B------:R-:W-:Y:S01]  /*dde0*/  MOV R12, R12 ;  /* 0x0000000c000c7202 */ /* 0x000fe20000000f00 */
[----:B------:R2:W-:Y:S01]  /*ddf0*/  STSM.16.M88.4 [R10], R40 ;  /* 0x000000280a007844 */ /* 0x0005e20000000200 */
[----:B------:R-:W-:Y:S02]  /*de00*/  F2FP.BF16.F32.PACK_AB R64, R65, R64 ;  /* 0x000000404140723e */ /* 0x000fe400000010ff */
[----:B------:R-:W-:Y:S01]  /*de10*/  LOP3.LUT R94, R94, R195, RZ, 0x3c, !PT ;  /* 0x000000c35e5e7212 */ /* 0x000fe200078e3cff */
        /* <DEDUP_REMOVED lines=8> */
[----:B------:R-:W-:Y:S02]  /*dea0*/  LOP3.LUT R106, R106, R201, RZ, 0x3c, !PT ;  /* 0x000000c96a6a7212 */ /* 0x000fe400078e3cff */
        /* <DEDUP_REMOVED lines=13> */
[----:B------:R-:W-:Y:S02]  /*df80*/  F2FP.BF16.F32.PACK_AB R82, R85, R84 ;  /* 0x000000545552723e */ /* 0x000fe400000010ff */
[----:B------:R-:W-:Y:S02]  /*df90*/  F2FP.BF16.F32.PACK_AB R83, R87, R86 ;  /* 0x000000565753723e */ /* 0x000fe400000010ff */
[----:B------:R-:W-:-:S02]  /*dfa0*/  F2FP.BF16.F32.PACK_AB R88, R89, R88 ;  /* 0x000000585958723e */ /* 0x000fc400000010ff */
[----:B------:R-:W-:Y:S01]  /*dfb0*/  LOP3.LUT R110, R110, R203, RZ, 0x3c, !PT ;  /* 0x000000cb6e6e7212 */ /* 0x000fe200078e3cff */
[----:B------:R2:W-:Y:S01]  /*dfc0*/  STSM.16.M88.4 [R9], R80 ;  /* 0x0000005009007844 */ /* 0x0005e20000000200 */
[----:B------:R-:W-:Y:S02]  /*dfd0*/  MOV R94, R94 ;  /* 0x0000005e005e7202 */ /* 0x000fe40000000f00 */
[----:B------:R-:W-:Y:S02]  /*dfe0*/  MOV R8, R98 ;  /* 0x0000006200087202 */ /* 0x000fe40000000f00 */
[----:B------:R-:W-:Y:S02]  /*dff0*/  F2FP.BF16.F32.PACK_AB R89, R154, R26 ;  /* 0x0000001a9a59723e */ /* 0x000fe400000010ff */
[----:B------:R-:W-:Y:S02]  /*e000*/  F2FP.BF16.F32.PACK_AB R90, R93, R92 ;  /* 0x0000005c5d5a723e */ /* 0x000fe400000010ff */
[----:B------:R-:W-:-:S02]  /*e010*/  F2FP.BF16.F32.PACK_AB R91, R157, R155 ;  /* 0x0000009b9d5b723e */ /* 0x000fc400000010ff */
[----:B------:R-:W-:Y:S02]  /*e020*/  F2FP.BF16.F32.PACK_AB R96, R97, R96 ;  /* 0x000000606160723e */ /* 0x000fe400000010ff */
[----:B-1----:R-:W-:Y:S01]  /*e030*/  MOV R5, R106 ;  /* 0x0000006a00057202 */ /* 0x002fe20000000f00 */
[----:B------:R2:W-:Y:S01]  /*e040*/  STSM.16.M88.4 [R94], R88 ;  /* 0x000000585e007844 */ /* 0x0005e20000000200 */
[----:B------:R-:W-:Y:S02]  /*e050*/  F2FP.BF16.F32.PACK_AB R97, R159, R158 ;  /* 0x0000009e9f61723e */ /* 0x000fe400000010ff */
        /* <DEDUP_REMOVED lines=23> */
[----:B------:R-:W-:-:S02]  /*e1d0*/  F2FP.BF16.F32.PACK_AB R129, R131, R130 ;  /* 0x000000828381723e */ /* 0x000fc400000010ff */
[----:B------:R-:W-:Y:S01]  /*e1e0*/  F2FP.BF16.F32.PACK_AB R136, R137, R136 ;  /* 0x000000888988723e */ /* 0x000fe200000010ff */
[----:B------:R2:W-:Y:S01]  /*e1f0*/  STSM.16.M88.4 [R110], R120 ;  /* 0x000000786e007844 */ /* 0x0005e20000000200 */
        /* <DEDUP_REMOVED lines=21> */
[----:B------:R-:W1:Y:S01]  /*e350*/  LDC.64 R6, c[0x0][0xb78] ;  /* 0x0002de00ff067b82 */ /* 0x000e620000000a00 */
[----:B------:R-:W-:Y:S01]  /*e360*/  USHF.R.S32.HI UR5, URZ, 0x1f, UR43 ;  /* 0x0000001f3f057899 */ /* 0x000fe2000801142b */
[----:B--2---:R-:W-:Y:S01]  /*e370*/  IADD3 R9, -R17, RZ, RZ ;  /* 0x000000ff11097210 */ /* 0x004fe20007ffe1ff */
[----:B------:R-:W-:Y:S02]  /*e380*/  ULDC.64 UR8, c[0x0][0xb70] ;  /* 0x0002dc0000087ab9 */ /* 0x000fe40000000a00 */
[----:B------:R-:W-:Y:S01]  /*e390*/  UIMAD UR5, UR5, UR8, URZ ;  /* 0x00000008050572a4 */ /* 0x000fe2000f8e023f */
[----:B------:R-:W-:Y:S01]  /*e3a0*/  ISETP.NE.AND P0, PT, R2, R9, PT ;  /* 0x000000090200720c */ /* 0x000fe20003f05270 */
[----:B------:R-:W-:Y:S01]  /*e3b0*/  UIMAD.WIDE.U32 UR6, UR43, UR8, URZ ;  /* 0x000000082b0672a5 */ /* 0x000fe2000f8e003f */
[----:B------:R-:W-:Y:S01]  /*e3c0*/  IADD3 R9, R16, UR42, RZ ;  /* 0x0000002a10097c10 */ /* 0x000fe2000fffe0ff */
[----:B------:R-:W-:Y:S02]  /*e3d0*/  UIMAD UR5, UR43, UR9, UR5 ;  /* 0x000000092b0572a4 */ /* 0x000fe4000f8e0205 */
[----:B------:R-:W-:-:S02]  /*e3e0*/  USHF.R.S32.HI UR8, URZ, 0x1f, UR44 ;  /* 0x0000001f3f087899 */ /* 0x000fc4000801142c */
[----:B------:R-:W-:Y:S02]  /*e3f0*/  UIADD3 UR5, UR7, UR5, URZ ;  /* 0x0000000507057290 */ /* 0x000fe4000fffe03f */
[----:B------:R-:W-:Y:S01]  /*e400*/  MOV R5, UR7 ;  /* 0x0000000700057c02 */ /* 0x000fe20008000f00 */
[----:B------:R-:W-:Y:S01]  /*e410*/  IMAD.U32 R4, RZ, RZ, UR6 ;  /* 0x00000006ff047e24 */ /* 0x000fe2000f8e00ff */
[----:B------:R-:W-:Y:S01]  /*e420*/  ULDC.64 UR6, c[0x0][0xb40] ;  /* 0x0002d00000067ab9 */ /* 0x000fe20000000a00 */
[C---:B------:R-:W-:Y:S02]  /*e430*/  VIADD R8, R9.reuse, 0x8 ;  /* 0x0000000809087836 */ /* 0x040fe40000000000 */
[----:B------:R-:W-:Y:S01]  /*e440*/  IMAD.U32 R5, RZ, RZ, UR5 ;  /* 0x00000005ff057e24 */ /* 0x000fe2000f8e00ff */
[----:B------:R-:W-:Y:S02]  /*e450*/  ULDC UR5, c[0x0][0xa88] ;  /* 0x0002a20000057ab9 */ /* 0x000fe40000000800 */
[----:B------:R-:W-:Y:S01]  /*e460*/  ISETP.GE.OR P1, PT, R9, UR5, P0 ;  /* 0x0000000509007c0c */ /* 0x000fe20008726670 */
[----:B-1----:R-:W-:Y:S01]  /*e470*/  IMAD R0, R6, UR8, RZ ;  /* 0x0000000806007c24 */ /* 0x002fe2000f8e02ff */
[----:B------:R-:W-:Y:S01]  /*e480*/  ISETP.GE.OR P0, PT, R8, UR5, P0 ;  /* 0x0000000508007c0c */ /* 0x000fe20008706670 */
[----:B------:R-:W-:-:S04]  /*e490*/  IMAD.WIDE.U32 R4, R6, UR44, R4 ;  /* 0x0000002c06047c25 */ /* 0x000fc8000f8e0004 */
[----:B------:R-:W-:Y:S01]  /*e4a0*/  IMAD R6, R7, UR44, R0 ;  /* 0x0000002c07067c24 */ /* 0x000fe2000f8e0200 */
[----:B------:R-:W-:Y:S02]  /*e4b0*/  SHF.R.S32.HI R7, RZ, 0x1f, R9 ;  /* 0x0000001fff077819 */ /* 0x000fe40000011409 */
[----:B------:R-:W-:-:S04]  /*e4c0*/  IADD3 R0, P2, R9, R4, RZ ;  /* 0x0000000409007210 */ /* 0x000fc80007f5e0ff */
[----:B------:R-:W-:Y:S02]  /*e4d0*/  IADD3.X R7, R7, R5, R6, P2, !PT ;  /* 0x0000000507077210 */ /* 0x000fe400017fe406 */
[----:B------:R-:W-:-:S04]  /*e4e0*/  LEA R4, P2, R0, UR6, 0x2 ;  /* 0x0000000600047c11 */ /* 0x000fc8000f8410ff */
[----:B------:R-:W-:-:S05]  /*e4f0*/  LEA.HI.X R5, R0, UR7, R7, 0x2, P2 ;  /* 0x0000000700057c11 */ /* 0x000fca00090f1407 */
[----:B------:R1:W-:Y:S04]  /*e500*/  @!P1 STG.E desc[UR50][R4.64], R3 ;  /* 0x0000000304009986 */ /* 0x0003e8000c101932 */
[----:B------:R1:W-:Y:S02]  /*e510*/  @!P0 STG.E desc[UR50][R4.64+0x20], R28 ;  /* 0x0000201c04008986 */ /* 0x0003e4000c101932 */
.L_x_4041:
[----:B--2---:R-:W2:Y:S02]  /*e520*/  SHFL.IDX PT, R0, R189, RZ, 0x1f ;  /* 0x00001fffbd007589 */ /* 0x004ea400000e0000 */
[----:B--2---:R-:W-:-:S13]  /*e530*/  ISETP.NE.AND P0, PT, R0, 0x7, PT ;  /* 0x000000070000780c */ /* 0x004fda0003f05270 */
[----:B------:R-:W-:Y:S05]  /*e540*/  @P0 BRA `(.L_x_4042) ;  /* 0x0000000800f80947 */ /* 0x000fea0003800000 */
[----:B------:R-:W-:Y:S01]  /*e550*/  BAR.SYNC.DEFER_BLOCKING 0x1, 0x120 ;  /* 0x0044800000007b1d */ /* 0x000fe20000010000 */
[----:B------:R-:W-:-:S05]  /*e560*/  ELECT P0, URZ, PT ;  /* 0x00000000003f782f */ /* 0x000fca0003800000 */
[----:B------:R-:W-:Y:S08]  /*e570*/  BSSY B0, `(.L_x_4043) ;  /* 0x0000030000007945 */ /* 0x000ff00003800000 */
[----:B------:R-:W-:Y:S05]  /*e580*/  @!P0 BRA `(.L_x_4044) ;  /* 0x0000000000b88947 */ /* 0x000fea0003800000 */
[----:B------:R-:W-:Y:S02]  /*e590*/  UIADD3 UR6, UP0, UR52, 0x9f0, URZ ;  /* 0x000009f034067890 */ /* 0x000fe4000ff1e03f */
[----:B------:R-:W-:Y:S02]  /*e5a0*/  UIADD3 UR5, UR48, 0x2000, URZ ;  /* 0x0000200030057890 */ /* 0x000fe4000fffe03f */
[----:B------:R-:W-:Y:S02]  /*e5b0*/  UIADD3.X UR7, URZ, UR53, URZ, UP0, !UPT ;  /* 0x000000353f077290 */ /* 0x000fe400087fe43f */
[----:B------:R-:W-:Y:S01]  /*e5c0*/  UIADD3 UR9, UR48, 0x4000, URZ ;  /* 0x0000400030097890 */ /* 0x000fe2000fffe03f */
[----:B------:R-:W-:Y:S01]  /*e5d0*/  UMOV UR41, URZ ;  /* 0x0000003f00297c82 */ /* 0x000fe20008000000 */
[----:B------:R-:W-:Y:S01]  /*e5e0*/  UMOV UR45, URZ ;  /* 0x0000003f002d7c82 */ /* 0x000fe20008000000 */
[----:B------:R-:W-:Y:S01]  /*e5f0*/  UMOV UR40, UR48 ;  /* 0x0000003000287c82 */ /* 0x000fe20008000000 */
[----:B------:R-:W-:Y:S01]  /*e600*/  UMOV UR8, 0x40 ;  /* 0x0000004000087882 */ /* 0x000fe20000000000 */
[----:B------:R-:W-:-:S02]  /*e610*/  UIADD3 UR11, UR48, 0x6000, URZ ;  /* 0x00006000300b7890 */ /* 0x000fc4000fffe03f */
        /* <DEDUP_REMOVED lines=37> */
.L_x_4044:
[----:B------:R-:W-:Y:S05]  /*e870*/  BSYNC B0 ;  /* 0x0000000000007941 */ /* 0x000fea0003800000 */
.L_x_4043:
[----:B------:R-:W-:Y:S05]  /*e880*/  BRA `(.L_x_4042) ;  /* 0x0000000800287947 */ /* 0x000fea0003800000 */
.L_x_4040:
[----:B------:R-:W1:Y:S01]  /*e890*/  LDC.64 R8, c[0x0][0xae0] ;  /* 0x0002b800ff087b82 */ /* 0x000e620000000a00 */
[----:B------:R-:W-:Y:S01]  /*e8a0*/  ISETP.GT.AND P0, PT, R191, 0x3f, PT ;  /* 0x0000003fbf00780c */ /* 0x000fe20003f04270 */
[----:B------:R-:W-:Y:S01]  /*e8b0*/  USHF.R.S32.HI UR5, URZ, 0x1f, UR43 ;  /* 0x0000001f3f057899 */ /* 0x000fe2000801142b */
[----:B------:R-:W-:Y:S01]  /*e8c0*/  BSSY B0, `(.L_x_4045) ;  /* 0x000001a000007945 */ /* 0x000fe20003800000 */
[----:B------:R-:W-:Y:S01]  /*e8d0*/  USHF.R.S32.HI UR8, URZ, 0x1f, UR44 ;  /* 0x0000001f3f087899 */ /* 0x000fe2000801142c */
[----:B------:R-:W-:-:S09]  /*e8e0*/  IADD3 R12, R184, 0x40, RZ ;  /* 0x00000040b80c7810 */ /* 0x000fd20007ffe0ff */
[----:B------:R-:W-:Y:S05]  /*e8f0*/  @P0 BRA `(.L_x_4046) ;  /* 0x0000000000580947 */ /* 0x000fea0003800000 */
[----:B------:R-:W2:Y:S01]  /*e900*/  S2R R4, SR_TID.X ;  /* 0x0000000000047919 */ /* 0x000ea20000002100 */
[----:B------:R-:W-:Y:S01]  /*e910*/  IMAD.U32 R5, RZ, RZ, UR42 ;  /* 0x0000002aff057e24 */ /* 0x000fe2000f8e00ff */
[----:B------:R-:W-:-:S04]  /*e920*/  ULDC UR6, c[0x0][0xa88] ;  /* 0x0002a20000067ab9 */ /* 0x000fc80000000800 */
[----:B--2---:R-:W-:-:S04]  /*e930*/  IADD3 R4, R5, -0x80, R4 ;  /* 0xffffff8005047810 */ /* 0x004fc80007ffe004 */
[----:B------:R-:W-:-:S13]  /*e940*/  ISETP.GE.AND P0, PT, R4, UR6, PT ;  /* 0x0000000604007c0c */ /* 0x000fda000bf06270 */
[----:B------:R-:W-:Y:S05]  /*e950*/  @P0 BRA `(.L_x_4046) ;  /* 0x0000000000400947 */ /* 0x000fea0003800000 */
[----:B------:R-:W2:Y:S01]  /*e960*/  LDC.64 R6, c[0x0][0xb70] ;  /* 0x0002dc00ff067b82 */ /* 0x000ea20000000a00 */
[----:B------:R-:W-:Y:S01]  /*e970*/  SHF.R.S32.HI R5, RZ, 0x1f, R4 ;  /* 0x0000001fff057819 */ /* 0x000fe20000011404 */
[----:B------:R-:W-:-:S06]  /*e980*/  ULDC.64 UR6, c[0x0][0xb40] ;  /* 0x0002d00000067ab9 */ /* 0x000fcc0000000a00 */
[----:B------:R-:W3:Y:S01]  /*e990*/  LDC.64 R10, c[0x0][0xb78] ;  /* 0x0002de00ff0a7b82 */ /* 0x000ee20000000a00 */
[C---:B--2---:R-:W-:Y:S02]  /*e9a0*/  IMAD R0, R6.reuse, UR5, RZ ;  /* 0x0000000506007c24 */ /* 0x044fe4000f8e02ff */
[----:B------:R-:W-:-:S04]  /*e9b0*/  IMAD.WIDE.U32 R4, R6, UR43, R4 ;  /* 0x0000002b06047c25 */ /* 0x000fc8000f8e0004 */
[----:B------:R-:W-:Y:S02]  /*e9c0*/  IMAD R3, R7, UR43, R0 ;  /* 0x0000002b07037c24 */ /* 0x000fe4000f8e0200 */
[----:B---3--:R-:W-:-:S03]  /*e9d0*/  IMAD R0, R10, UR8, RZ ;  /* 0x000000080a007c24 */ /* 0x008fc6000f8e02ff */
[----:B------:R-:W-:Y:S01]  /*e9e0*/  IADD3 R5, R5, R3, RZ ;  /* 0x0000000305057210 */ /* 0x000fe20007ffe0ff */
[----:B------:R-:W-:Y:S02]  /*e9f0*/  IMAD R3, R11, UR44, R0 ;  /* 0x0000002c0b037c24 */ /* 0x000fe4000f8e0200 */
[----:B------:R-:W-:-:S04]  /*ea00*/  IMAD.WIDE.U32 R4, R10, UR44, R4 ;  /* 0x0000002c0a047c25 */ /* 0x000fc8000f8e0004 */
[----:B------:R-:W-:Y:S01]  /*ea10*/  IMAD.IADD R3, R5, 0x1, R3 ;  /* 0x0000000105037824 */ /* 0x000fe200078e0203 */
[----:B------:R-:W-:-:S04]  /*ea20*/  LEA R6, P0, R4, UR6, 0x2 ;  /* 0x0000000604067c11 */ /* 0x000fc8000f8010ff */
[----:B------:R-:W-:Y:S02]  /*ea30*/  LEA.HI.X R7, R4, UR7, R3, 0x2, P0 ;  /* 0x0000000704077c11 */ /* 0x000fe400080f1403 */
[----:B------:R-:W-:-:S05]  /*ea40*/  MOV R3, 0xff800000 ;  /* 0xff80000000037802 */ /* 0x000fca0000000f00 */
[----:B------:R2:W-:Y:S02]  /*ea50*/  STG.E desc[UR50][R6.64], R3 ;  /* 0x0000000306007986 */ /* 0x0005e4000c101932 */
.L_x_4046:
[----:B------:R-:W-:Y:S05]  /*ea60*/  BSYNC B0 ;  /* 0x0000000000007941 */ /* 0x000fea0003800000 */
.L_x_4045:
[----:B------:R-:W-:Y:S01]  /*ea70*/  ULDC.64 UR6, c[0x0][0xa88] ;  /* 0x0002a20000067ab9 */ /* 0x000fe20000000a00 */
[----:B-12---:R-:W-:Y:S01]  /*ea80*/  IMAD R6, R8, UR5, RZ ;  /* 0x0000000508067c24 */ /* 0x006fe2000f8e02ff */
[----:B------:R-:W-:Y:S01]  /*ea90*/  ISETP.GE.AND P1, PT, R12, UR7, PT ;  /* 0x000000070c007c0c */ /* 0x000fe2000bf26270 */
[----:B------:R-:W1:Y:S01]  /*eaa0*/  LDC.64 R10, c[0x0][0xae8] ;  /* 0x0002ba00ff0a7b82 */ /* 0x000e620000000a00 */
[C---:B------:R-:W-:Y:S01]  /*eab0*/  ISETP.GE.AND P0, PT, R184.reuse, UR7, PT ;  /* 0x00000007b8007c0c */ /* 0x040fe2000bf06270 */
[C---:B------:R-:W-:Y:S01]  /*eac0*/  VIADD R15, R184.reuse, 0xc0 ;  /* 0x000000c0b80f7836 */ /* 0x040fe20000000000 */
[----:B------:R-:W-:Y:S01]  /*ead0*/  SEL R3, RZ, 0xffffffff, P1 ;  /* 0xffffffffff037807 */ /* 0x000fe20000800000 */
[----:B------:R-:W-:Y:S01]  /*eae0*/  IMAD R7, R9, UR43, R6 ;  /* 0x0000002b09077c24 */ /* 0x000fe2000f8e0206 */
[C---:B------:R-:W-:Y:S01]  /*eaf0*/  IADD3 R14, R184.reuse, 0x80, RZ ;  /* 0x00000080b80e7810 */ /* 0x040fe20007ffe0ff */
[----:B------:R-:W-:Y:S01]  /*eb00*/  VIADD R21, R184, 0x140 ;  /* 0x00000140b8157836 */ /* 0x000fe20000000000 */
[----:B------:R-:W-:Y:S01]  /*eb10*/  SEL R0, RZ, 0x1, P0 ;  /* 0x00000001ff007807 */ /* 0x000fe20000000000 */
[----:B------:R-:W2:Y:S01]  /*eb20*/  LDC R9, c[0x0][0xdac] ;  /* 0x00036b00ff097b82 */ /* 0x000ea20000000800 */
[----:B------:R-:W-:Y:S01]  /*eb30*/  IMAD.SHL.U32 R3, R3, 0x2, RZ ;  /* 0x0000000203037824 */ /* 0x000fe200078e00ff */
[----:B------:R-:W-:Y:S01]  /*eb40*/  ISETP.GE.AND P0, PT, R14, UR7, PT ;  /* 0x000000070e007c0c */ /* 0x000fe2000bf06270 */
[C---:B------:R-:W-:Y:S01]  /*eb50*/  VIADD R4, R184.reuse, 0x180 ;  /* 0x00000180b8047836 */ /* 0x040fe20000000000 */
[----:B------:R-:W-:Y:S01]  /*eb60*/  ISETP.GE.AND P2, PT, R15, UR7, PT ;  /* 0x000000070f007c0c */ /* 0x000fe2000bf46270 */
[----:B------:R-:W-:Y:S01]  /*eb70*/  UIADD3 UR42, -UR42, UR6, URZ ;  /* 0x000000062a2a7290 */ /* 0x000fe2000fffe13f */
[----:B------:R-:W-:Y:S01]  /*eb80*/  LOP3.LUT R0, R3, 0x2, R0, 0xe2, !PT ;  /* 0x0000000203007812 */ /* 0x000fe200078ee200 */
[----:B------:R-:W-:Y:S01]  /*eb90*/  ULOP3.LUT UR40, URZ, UR40, URZ, 0x33, !UPT ;  /* 0x000000283f287292 */ /* 0x000fe2000f8e333f */
[----:B------:R-:W-:Y:S01]  /*eba0*/  IADD3 R20, R184, 0x100, RZ ;  /* 0x00000100b8147810 */ /* 0x000fe20007ffe0ff */
[----:B------:R-:W-:Y:S01]  /*ebb0*/  BSSY B0, `(.L_x_4047) ;  /* 0x0000038000007945 */ /* 0x000fe20003800000 */
[----:B------:R-:W-:-:S02]  /*ebc0*/  SEL R3, RZ, 0x4, P0 ;  /* 0x00000004ff037807 */ /* 0x000fc40000000000 */
[----:B------:R-:W-:Y:S02]  /*ebd0*/  SEL R6, RZ, 0x8, P2 ;  /* 0x00000008ff067807 */ /* 0x000fe40001000000 */
[----:B------:R-:W-:Y:S02]  /*ebe0*/  SHF.R.S32.HI R185, RZ, 0x1f, R184 ;  /* 0x0000001fffb97819 */ /* 0x000fe400000114b8 */
[----:B------:R-:W-:Y:S02]  /*ebf0*/  IADD3 R5, R184, 0x1c0, RZ ;  /* 0x000001c0b8057810 */ /* 0x000fe40007ffe0ff */
[----:B------:R-:W-:Y:S02]  /*ec00*/  ISETP.GE.AND P2, PT, R21, UR7, PT ;  /* 0x0000000715007c0c */ /* 0x000fe4000bf46270 */
[----:B------:R-:W-:Y:S02]  /*ec10*/  ISETP.GE.AND P0, PT, R20, UR7, PT ;  /* 0x0000000714007c0c */ /* 0x000fe4000bf06270 */
[----:B------:R-:W-:-:S02]  /*ec20*/  LOP3.LUT R0, R6, R0, R3, 0xfe, !PT ;  /* 0x0000000006007212 */ /* 0x000fc400078efe03 */
[----:B------:R-:W-:Y:S02]  /*ec30*/  ISETP.GE.AND P3, PT, R4, UR7, PT ;  /* 0x0000000704007c0c */ /* 0x000fe4000bf66270 */
[----:B------:R-:W-:Y:S01]  /*ec40*/  ISETP.GE.AND P1, PT, R5, UR7, PT ;  /* 0x0000000705007c0c */ /* 0x000fe2000bf26270 */
[----:B------:R-:W-:Y:S01]  /*ec50*/  IMAD.WIDE.U32 R4, R8, UR43, R184 ;  /* 0x0000002b08047c25 */ /* 0x000fe2000f8e00b8 */
[----:B------:R-:W-:Y:S02]  /*ec60*/  SEL R6, RZ, 0x20, P2 ;  /* 0x00000020ff067807 */ /* 0x000fe40001000000 */
[C---:B------:R-:W-:Y:S01]  /*ec70*/  ISETP.GE.AND P2, PT, R186.reuse, UR42, PT ;  /* 0x0000002aba007c0c */ /* 0x040fe2000bf46270 */
[----:B------:R-:W-:Y:S01]  /*ec80*/  IMAD.IADD R5, R5, 0x1, R7 ;  /* 0x0000000105057824 */ /* 0x000fe200078e0207 */
[----:B------:R-:W-:Y:S02]  /*ec90*/  IADD3 R8, R186, 0x20, RZ ;  /* 0x00000020ba087810 */ /* 0x000fe40007ffe0ff */
[----:B------:R-:W-:-:S02]  /*eca0*/  SEL R3, RZ, 0x10, P0 ;  /* 0x00000010ff037807 */ /* 0x000fc40000000000 */
[----:B------:R-:W-:Y:S01]  /*ecb0*/  ISETP.GE.AND P0, PT, R8, UR42, PT ;  /* 0x0000002a08007c0c */ /* 0x000fe2000bf06270 */
[----:B-1----:R-:W-:Y:S01]  /*ecc0*/  IMAD R8, R10, UR8, RZ ;  /* 0x000000080a087c24 */ /* 0x002fe2000f8e02ff */
[----:B------:R-:W-:Y:S02]  /*ecd0*/  LOP3.LUT R3, R6, R0, R3, 0xfe, !PT ;  /* 0x0000000006037212 */ /* 0x000fe400078efe03 */
[----:B------:R-:W-:Y:S01]  /*ece0*/  SEL R0, RZ, 0x40, P3 ;  /* 0x00000040ff007807 */ /* 0x000fe20001800000 */
[----:B------:R-:W-:Y:S01]  /*ecf0*/  IMAD R11, R11, UR44, R8 ;  /* 0x0000002c0b0b7c24 */ /* 0x000fe2000f8e0208 */
[----:B------:R-:W-:Y:S02]  /*ed00*/  SHF.R.S32.HI R187, RZ, 0x1f, R186 ;  /* 0x0000001fffbb7819 */ /* 0x000fe400000114ba */
[----:B--2---:R-:W-:Y:S01]  /*ed10*/  IADD3 R7, R9, UR40, RZ ;  /* 0x0000002809077c10 */ /* 0x004fe2000fffe0ff */
[----:B------:R-:W-:Y:S01]  /*ed20*/  IMAD.WIDE.U32 R8, R10, UR44, R4 ;  /* 0x0000002c0a087c25 */ /* 0x000fe2000f8e0004 */
[----:B------:R-:W-:-:S02]  /*ed30*/  LOP3.LUT R3, R3, R0, RZ, 0xfc, !PT ;  /* 0x0000000003037212 */ /* 0x000fc400078efcff */
[----:B------:R-:W-:Y:S01]  /*ed40*/  SEL R0, RZ, 0x80, P1 ;  /* 0x00000080ff007807 */ /* 0x000fe20000800000 */
[----:B------:R-:W-:-:S03]  /*ed50*/  IMAD.WIDE R6, R7, 0x40, R186 ;  /* 0x0000004007067825 */ /* 0x000fc600078e02ba */
[----:B------:R-:W-:Y:S01]  /*ed60*/  LOP3.LUT R0, R3, R0, RZ, 0xfc, !PT ;  /* 0x0000000003007212 */ /* 0x000fe200078efcff */
[----:B------:R-:W-:Y:S01]  /*ed70*/  IMAD.IADD R13, R9, 0x1, R11 ;  /* 0x00000001090d7824 */ /* 0x000fe200078e020b */
[----:B------:R-:W-:Y:S06]  /*ed80*/  @P2 BRA `(.L_x_4048) ;  /* 0x0000000000682947 */ /* 0x000fec0003800000 */
[----:B------:R-:W-:Y:S01]  /*ed90*/  ULDC.64 UR8, c[0x0][0xad8] ;  /* 0x0002b60000087ab9 */ /* 0x000fe20000000a00 */
[----:B------:R-:W-:Y:S01]  /*eda0*/  MOV R4, R8 ;  /* 0x0000000800047202 */ /* 0x000fe20000000f00 */
[----:B------:R-:W-:Y:S01]  /*edb0*/  IMAD R11, R7, UR8, RZ ;  /* 0x00000008070b7c24 */ /* 0x000fe2000f8e02ff */
[----:B------:R-:W-:Y:S01]  /*edc0*/  ISETP.GE.AND P6, PT, R184, UR7, PT ;  /* 0x00000007b8007c0c */ /* 0x000fe2000bfc6270 */
[----:B------:R-:W-:Y:S01]  /*edd0*/  IMAD.MOV.U32 R5, RZ, RZ, R13 ;  /* 0x000000ffff057224 */ /* 0x000fe200078e000d */
[----:B------:R-:W-:Y:S01]  /*ede0*/  ISETP.GE.AND P1, PT, R12, UR7, PT ;  /* 0x000000070c007c0c */ /* 0x000fe2000bf26270 */
[C---:B------:R-:W-:Y:S01]  /*edf0*/  IMAD R11, R6.reuse, UR9, R11 ;  /* 0x00000009060b7c24 */ /* 0x040fe2000f8e020b */
        /* <DEDUP_REMOVED lines=19> */
.L_x_4048:
[----:B------:R-:W-:Y:S05]  /*ef30*/  BSYNC B0 ;  /* 0x0000000000007941 */ /* 0x000fea0003800000 */
.L_x_4047:
[----:B------:R-:W-:Y:S04]  /*ef40*/  BSSY B0, `(.L_x_4042) ;  /* 0x000001e000007945 */ /* 0x000fe80003800000 */
[----:B------:R-:W-:Y:S05]  /*ef50*/  @P0 BRA `(.L_x_4049) ;  /* 0x0000000000700947 */ /* 0x000fea0003800000 */
[----:B------:R-:W-:Y:S01]  /*ef60*/  IADD3 R9, P0, R6, 0x20, RZ ;  /* 0x0000002006097810 */ /* 0x000fe20007f1e0ff */
[----:B------:R-:W-:Y:S01]  /*ef70*/  ULDC.64 UR8, c[0x0][0xad8] ;  /* 0x0002b60000087ab9 */ /* 0x000fe20000000a00 */
[----:B------:R-:W-:Y:S01]  /*ef80*/  MOV R4, R8 ;  /* 0x0000000800047202 */ /* 0x000fe20000000f00 */
        /* <DEDUP_REMOVED lines=25> */
.L_x_4049:
[----:B------:R-:W-:Y:S05]  /*f120*/  BSYNC B0 ;  /* 0x0000000000007941 */ /* 0x000fea0003800000 */
.L_x_4042:
[----:B------:R-:W3:Y:S02]  /*f130*/  LDC R0, c[0x0][0xda8] ;  /* 0x00036a00ff007b82 */ /* 0x000ee40000000800 */
[----:B---3--:R-:W-:-:S13]  /*f140*/  ISETP.LE.AND P0, PT, R0, UR4, PT ;  /* 0x0000000400007c0c */ /* 0x008fda000bf03270 */
[----:B------:R-:W-:Y:S05]  /*f150*/  @!P0 BRA `(.L_x_4050) ;  /* 0xffffff1c005c8947 */ /* 0x000fea000383ffff */
[----:B------:R-:W-:Y:S05]  /*f160*/  EXIT ;  /* 0x000000000000794d */ /* 0x000fea0003800000 */
.L_x_3944:
[----:B------:R-:W-:-:S08]  /*f170*/  NOP ;  /* 0x0000000000007918 */ /* 0x000fd00000000000 */
[----:B------:R-:W1:-:S00]  /*f180*/  USETMAXREG.DEALLOC.CTAPOOL 0x18 ;  /* 0x00000018000079c8 */ /* 0x000e4000080e0500 */
[----:B-1----:R-:W-:-:S06]  /*f190*/  LOP3.LUT R0, R0, 0x3, RZ, 0xc0, !PT ;  /* 0x0000000300007812 */ /* 0x002fcc00078ec0ff */
[----:B------:R-:W1:Y:S02]  /*f1a0*/  SHFL.IDX PT, R0, R0, RZ, 0x1f ;  /* 0x00001fff00007589 */ /* 0x000e6400000e0000 */
[----:B-1----:R-:W-:-:S13]  /*f1b0*/  ISETP.NE.AND P0, PT, R0, RZ, PT ;  /* 0x000000ff0000720c */ /* 0x002fda0003f05270 */
[----:B------:R-:W-:Y:S05]  /*f1c0*/  @P0 EXIT ;  /* 0x000000000000094d */ /* 0x000fea0003800000 */
[----:B------:R-:W1:Y:S01]  /*f1d0*/  S2UR UR4, SR_CTAID.X ;  /* 0x00000000000479c3 */ /* 0x000e620000002500 */
[----:B------:R-:W-:Y:S01]  /*f1e0*/  UMOV UR45, URZ ;  /* 0x0000003f002d7c82 */ /* 0x000fe20008000000 */
[----:B------:R-:W-:Y:S01]  /*f1f0*/  IMAD.MOV.U32 R16, RZ, RZ, RZ ;  /* 0x000000ffff107224 */ /* 0x000fe200078e00ff */
[----:B------:R-:W-:-:S05]  /*f200*/  MOV R17, 0x1 ;  /* 0x0000000100117802 */ /* 0x000fca0000000f00 */
[----:B------:R-:W1:Y:S02]  /*f210*/  LDC R0, c[0x0][0xda8] ;  /* 0x00036a00ff007b82 */ /* 0x000e640000000800 */
[----:B-1----:R-:W-:-:S13]  /*f220*/  ISETP.LE.AND P0, PT, R0, UR4, PT ;  /* 0x0000000400007c0c */ /* 0x002fda000bf03270 */
[----:B------:R-:W-:Y:S05]  /*f230*/  @P0 BRA `(.L_x_4051) ;  /* 0x00000030001c0947 */ /* 0x000fea0003800000 */
[----:B------:R-:W-:Y:S01]  /*f240*/  LOP3.LUT R19, R19, 0x1f, RZ, 0xc0, !PT ;  /* 0x0000001f13137812 */ /* 0x000fe200078ec0ff */
[----:B------:R-:W-:Y:S01]  /*f250*/  IMAD.U32 R18, RZ, RZ, UR4 ;  /* 0x00000004ff127e24 */ /* 0x000fe2000f8e00ff */
[----:B------:R-:W-:Y:S01]  /*f260*/  MOV R17, 0x1 ;  /* 0x0000000100117802 */ /* 0x000fe20000000f00 */
[----:B------:R-:W-:Y:S01]  /*f270*/  IMAD.MOV.U32 R16, RZ, RZ, RZ ;  /* 0x000000ffff107224 */ /* 0x000fe200078e00ff */
[----:B------:R-:W-:Y:S01]  /*f280*/  ULDC UR44, c[0x0][0xc] ;  /* 0x00000300002c7ab9 */ /* 0x000fe20000000800 */
[----:B------:R-:W-:Y:S01]  /*f290*/  ULDC.64 UR46, c[0x0][0x198] ;  /* 0x00006600002e7ab9 */ /* 0x000fe20000000a00 */
[----:B------:R-:W-:-:S05]  /*f2a0*/  UMOV UR45, URZ ;  /* 0x0000003f002d7c82 */ /* 0x000fca0008000000 */
.L_x_4105:
[----:B------:R-:W-:Y:S01]  /*f2b0*/  ULDC UR10, c[0x0][0xdd0] ;  /* 0x00037400000a7ab9 */ /* 0x000fe20000000800 */
[----:B------:R-:W1:Y:S01]  /*f2c0*/  LDC R0, c[0x0][0xde8] ;  /* 0x00037a00ff007b82 */ /* 0x000e620000000800 */
        /* <DEDUP_REMOVED lines=19> */
.L_x_4052:
[----:B------:R-:W-:Y:S01]  /*f400*/  ULDC UR11, c[0x0][0xdc4] ;  /* 0x00037100000b7ab9 */ /* 0x000fe20000000800 */
[----:B------:R-:W-:Y:S01]  /*f410*/  UMOV UR9, UR10 ;  /* 0x0000000a00097c82 */ /* 0x000fe20008000000 */
[----:B------:R-:W-:-:S11]  /*f420*/  UISETP.NE.AND UP0, UPT, UR11, 0x1, UPT ;  /* 0x000000010b00788c */ /* 0x000fd6000bf05270 */
[----:B------:R-:W-:Y:S02]  /*f430*/  @UP0 ULDC.64 UR12, c[0x0][0xdc8] ;  /* 0x00037200000c0ab9 */ /* 0x000fe40000000a00 */
[----:B------:R-:W-:-:S04]  /*f440*/  UIMAD.WIDE.U32 UR6, UR10, UR12, URZ ;  /* 0x0000000c0a0672a5 */ /* 0x000fc8000f8e003f */
[----:B------:R-:W-:-:S04]  /*f450*/  @UP0 USHF.R.U32.HI UR9, URZ, UR13, UR7 ;  /* 0x0000000d3f090299 */ /* 0x000fc80008011607 */
[----:B------:R-:W-:-:S12]  /*f460*/  UIMAD UR6, UR9, UR11, URZ ;  /* 0x0000000b090672a4 */ /* 0x000fd8000f8e023f */
.L_x_4053:
[----:B------:R-:W-:Y:S01]  /*f470*/  ULDC.64 UR12, c[0x0][0x3f8] ;  /* 0x0000fe00000c7ab9 */ /* 0x000fe20000000a00 */
[----:B------:R-:W-:Y:S02]  /*f480*/  UIADD3 UR10, UR10, -UR6, URZ ;  /* 0x800000060a0a7290 */ /* 0x000fe4000fffe03f */
[----:B------:R-:W-:Y:S02]  /*f490*/  UISETP.NE.U32.AND UP0, UPT, UR12, URZ, UPT ;  /* 0x0000003f0c00728c */ /* 0x000fe4000bf05070 */
[----:B------:R-:W-:Y:S01]  /*f4a0*/  ULOP3.LUT UR9, URZ, UR9, URZ, 0x33, !UPT ;  /* 0x000000093f097292 */ /* 0x000fe2000f8e333f */
[----:B------:R-:W-:Y:S01]  /*f4b0*/  ULDC UR12, c[0x0][0xdb8] ;  /* 0x00036e00000c7ab9 */ /* 0x000fe20000000800 */
[----:B------:R-:W-:Y:S01]  /*f4c0*/  ULDC.64 UR6, c[0x0][0x9e0] ;  /* 0x0002780000067ab9 */ /* 0x000fe20000000a00 */
[----:B------:R-:W-:Y:S01]  /*f4d0*/  UISETP.NE.AND UP1, UPT, UR12, 0x1, UPT ;  /* 0x000000010c00788c */ /* 0x000fe2000bf25270 */
[----:B------:R-:W-:Y:S01]  /*f4e0*/  ULDC UR11, c[0x0][0xdc4] ;  /* 0x00037100000b7ab9 */ /* 0x000fe20000000800 */
[----:B------:R-:W-:Y:S01]  /*f4f0*/  ULDC UR41, c[0x0][0xdac] ;  /* 0x00036b0000297ab9 */ /* 0x000fe20000000800 */
[----:B------:R-:W-:-:S02]  /*f500*/  UISETP.GE.AND UP2, UPT, UR7, 0x1, UPT ;  /* 0x000000010700788c */ /* 0x000fc4000bf46270 */
[----:B------:R-:W-:Y:S02]  /*f510*/  UIMAD UR11, UR8, UR11, UR10 ;  /* 0x0000000b080b72a4 */ /* 0x000fe4000f8e020a */
[----:B------:R-:W-:Y:S02]  /*f520*/  UIADD3 UR41, UR9, UR41, URZ ;  /* 0x0000002909297290 */ /* 0x000fe4000fffe03f */
[----:B------:R-:W-:Y:S01]  /*f530*/  UISETP.NE.AND.EX UP0, UPT, UR13, URZ, UPT, UP0 ;  /* 0x0000003f0d00728c */ /* 0x000fe2000bf05300 */
[----:B------:R-:W-:Y:S01]  /*f540*/  PLOP3.LUT P1, PT, PT, PT, UP2, 0x80, 0x0 ;  /* 0x000000000000781c */ /* 0x000fe20003f2f028 */
[----:B------:R-:W-:Y:S01]  /*f550*/  @UP1 ULDC UR8, c[0x0][0xdbc] ;  /* 0x00036f0000081ab9 */ /* 0x000fe20000000800 */
[----:B------:R-:W-:Y:S02]  /*f560*/  USHF.L.U32 UR41, UR41, 0x6, URZ ;  /* 0x0000000629297899 */ /* 0x000fe4000800063f */
[----:B------:R-:W-:Y:S01]  /*f570*/  UIMAD.WIDE.U32 UR8, UR11, UR8, URZ ;  /* 0x000000080b0872a5 */ /* 0x000fe2000f8e003f */
        /* <DEDUP_REMOVED lines=23> */
.L_x_4055:
[----:B------:R-:W-:-:S11]  /*f6f0*/  UISETP.NE.AND UP0, UPT, UR7, 0x1, UPT ;  /* 0x000000010700788c */ /* 0x000fd6000bf05270 */
[----:B------:R-:W-:Y:S02]  /*f700*/  @UP0 ULDC.64 UR16, c[0x0][0x9e8] ;  /* 0x00027a0000100ab9 */ /* 0x000fe40000000a00 */
[----:B------:R-:W-:-:S04]  /*f710*/  UIMAD.WIDE.U32 UR8, UR10, UR16, URZ ;  /* 0x000000100a0872a5 */ /* 0x000fc8000f8e003f */
[----:B------:R-:W-:-:S12]  /*f720*/  @UP0 USHF.R.U32.HI UR10, URZ, UR17, UR9 ;  /* 0x000000113f0a0299 */ /* 0x000fd80008011609 */
.L_x_4056:
[----:B------:R-:W-:-:S04]  /*f730*/  UIMAD UR10, UR10, UR7, UR7 ;  /* 0x000000070a0a72a4 */ /* 0x000fc8000f8e0207 */
[----:B------:R-:W-:-:S04]  /*f740*/  UISETP.LT.AND UP0, UPT, UR6, UR10, UPT ;  /* 0x0000000a0600728c */ /* 0x000fc8000bf01270 */
[----:B------:R-:W-:-:S12]  /*f750*/  USEL UR6, UR6, UR10, UP0 ;  /* 0x0000000a06067287 */ /* 0x000fd80008000000 */
.L_x_4054:
[----:B------:R-:W-:Y:S02]  /*f760*/  UIMAD UR9, UR13, UR15, 0x3f ;  /* 0x0000003f0d0974a4 */ /* 0x000fe4000f8e020f */
[----:B------:R-:W-:Y:S02]  /*f770*/  UIADD3 UR6, UR6, 0x3f, URZ ;  /* 0x0000003f06067890 */ /* 0x000fe4000fffe03f */
[----:B------:R-:W-:Y:S02]  /*f780*/  USHF.R.S32.HI UR10, URZ, 0x1f, UR9 ;  /* 0x0000001f3f0a7899 */ /* 0x000fe40008011409 */
[----:B------:R-:W-:Y:S02]  /*f790*/  USHF.R.S32.HI UR8, URZ, 0x1f, UR6 ;  /* 0x0000001f3f087899 */ /* 0x000fe40008011406 */
[----:B------:R-:W-:Y:S02]  /*f7a0*/  ULEA.HI UR10, UR10, UR9, URZ, 0x6 ;  /* 0x000000090a0a7291 */ /* 0x000fe4000f8f303f */
[----:B------:R-:W-:-:S02]  /*f7b0*/  ULEA.HI UR8, UR8, UR6, URZ, 0x6 ;  /* 0x0000000608087291 */ /* 0x000fc4000f8f303f */
[----:B------:R-:W-:Y:S02]  /*f7c0*/  UIADD3 UR6, UR41, -UR14, URZ ;  /* 0x8000000e29067290 */ /* 0x000fe4000fffe03f */
[----:B------:R-:W-:Y:S02]  /*f7d0*/  USHF.R.S32.HI UR39, URZ, 0x6, UR10 ;  /* 0x000000063f277899 */ /* 0x000fe4000801140a */
[----:B------:R-:W-:Y:S02]  /*f7e0*/  USHF.R.S32.HI UR8, URZ, 0x6, UR8 ;  /* 0x000000063f087899 */ /* 0x000fe40008011408 */
[----:B------:R-:W-:Y:S02]  /*f7f0*/  UIMAD UR6, UR13, UR15, UR6 ;  /* 0x0000000f0d0672a4 */ /* 0x000fe4000f8e0206 */
[----:B------:R-:W-:Y:S01]  /*f800*/  UISETP.LT.AND UP0, UPT, UR39, UR8, UPT ;  /* 0x000000082700728c */ /* 0x000fe2000bf01270 */
[----:B------:R-:W-:Y:S02]  /*f810*/  ULDC UR10, c[0x0][0x9dc] ;  /* 0x00027700000a7ab9 */ /* 0x000fe40000000800 */
[----:B------:R-:W-:-:S02]  /*f820*/  UIADD3 UR10, UR6, -UR10, URZ ;  /* 0x8000000a060a7290 */ /* 0x000fc4000fffe03f */
[----:B------:R-:W-:Y:S01]  /*f830*/  USEL UR39, UR39, UR8, UP0 ;  /* 0x0000000827277287 */ /* 0x000fe20008000000 */
[----:B------:R-:W-:Y:S11]  /*f840*/  @!P1 BRA `(.L_x_4057) ;  /* 0x0000000000449947 */ /* 0x000ff60003800000 */
        /* <DEDUP_REMOVED lines=10> */
.L_x_4058:
[----:B------:R-:W-:-:S11]  /*f8f0*/  UISETP.NE.AND UP0, UPT, UR7, 0x1, UPT ;  /* 0x000000010700788c */ /* 0x000fd6000bf05270 */
[----:B------:R-:W-:Y:S02]  /*f900*/  @UP0 ULDC.64 UR12, c[0x0][0x9e8] ;  /* 0x00027a00000c0ab9 */ /* 0x000fe40000000a00 */
[----:B------:R-:W-:-:S04]  /*f910*/  UIMAD.WIDE.U32 UR8, UR6, UR12, URZ ;  /* 0x0000000c060872a5 */ /* 0x000fc8000f8e003f */
[----:B------:R-:W-:-:S12]  /*f920*/  @UP0 USHF.R.U32.HI UR6, URZ, UR13, UR9 ;  /* 0x0000000d3f060299 */ /* 0x000fd80008011609 */
.L_x_4059:
[----:B------:R-:W-:-:S04]  /*f930*/  UIMAD UR6, UR6, UR7, URZ ;  /* 0x00000007060672a4 */ /* 0x000fc8000f8e023f */
[----:B------:R-:W-:-:S04]  /*f940*/  UISETP.LT.AND UP0, UPT, UR10, UR6, UPT ;  /* 0x000000060a00728c */ /* 0x000fc8000bf01270 */
[----:B------:R-:W-:-:S12]  /*f950*/  USEL UR10, UR10, UR6, !UP0 ;  /* 0x000000060a0a7287 */ /* 0x000fd8000c000000 */
.L_x_4057:
[----:B------:R-:W-:Y:S01]  /*f960*/  USHF.R.S32.HI UR6, URZ, 0x1f, UR10 ;  /* 0x0000001f3f067899 */ /* 0x000fe2000801140a */
[----:B------:R-:W-:Y:S03]  /*f970*/  BSSY B6, `(.L_x_4060) ;  /* 0x0000284000067945 */ /* 0x000fe60003800000 */
[----:B------:R-:W-:-:S04]  /*f980*/  ULEA.HI UR6, UR6, UR10, URZ, 0x6 ;  /* 0x0000000a06067291 */ /* 0x000fc8000f8f303f */
[----:B------:R-:W-:-:S04]  /*f990*/  USHF.R.S32.HI UR6, URZ, 0x6, UR6 ;  /* 0x000000063f067899 */ /* 0x000fc80008011406 */
[----:B------:R-:W-:-:S04]  /*f9a0*/  UISETP.LT.AND UP0, UPT, URZ, UR6, UPT ;  /* 0x000000063f00728c */ /* 0x000fc8000bf01270 */
[----:B------:R-:W-:-:S04]  /*f9b0*/  USEL UR38, URZ, UR6, !UP0 ;  /* 0x000000063f267287 */ /* 0x000fc8000c000000 */
[----:B------:R-:W-:-:S06]  /*f9c0*/  UISETP.GT.AND UP0, UPT, UR39, UR38, UPT ;  /* 0x000000262700728c */ /* 0x000fcc000bf04270 */
[----:B------:R-:W-:-:S13]  /*f9d0*/  PLOP3.LUT P0, PT, PT, PT, UP0, 0x80, 0x0 ;  /* 0x000000000000781c */ /* 0x000fda0003f0f008 */
[----:B------:R-:W-:Y:S05]  /*f9e0*/  @P0 BRA `(.L_x_4061) ;  /* 0x0000000000400947 */ /* 0x000fea0003800000 */
[----:B------:R-:W-:Y:S02]  /*f9f0*/  ISETP.NE.AND P0, PT, R19, RZ, PT ;  /* 0x000000ff1300720c */ /* 0x000fe40003f05270 */
[----:B------:R-:W-:-:S11]  /*fa00*/  MOV R13, R18 ;  /* 0x00000012000d7202 */ /* 0x000fd60000000f00 */
        /* <DEDUP_REMOVED lines=14> */
.L_x_4061:
        /* <DEDUP_REMOVED lines=17> */
[----:B------:R-:W-:Y:S01]  /*fc00*/  MOV R11, UR5 ;  /* 0x00000005000b7c02 */ /* 0x000fe20008000f00 */
[----:B------:R-:W-:Y:S01]  /*fc10*/  IMAD.MOV.U32 R8, RZ, RZ, 0x70 ;  /* 0x00000070ff087424 */ /* 0x000fe200078e00ff */
[----:B------:R-:W-:Y:S01]  /*fc20*/  MOV R12, 0x1 ;  /* 0x00000001000c7802 */ /* 0x000fe20000000f00 */
[----:B------:R-:W-:-:S07]  /*fc30*/  IMAD.MOV.U32 R13, RZ, RZ, RZ ;  /* 0x000000ffff0d7224 */ /* 0x000fce00078e00ff */
[----:B------:R-:W-:-:S07]  /*fc40*/  LEPC R20, `(.L_x_4063) ;  /* 0x000000001014794e */ /* 0x000fce0000000000 */
[----:B-1----:R-:W-:Y:S05]  /*fc50*/  CALL.ABS.NOINC R2 ;  /* 0x0000000002007343 */ /* 0x002fea0003c00000 */
.L_x_4063:
        /* <DEDUP_REMOVED lines=13> */
[----:B------:R-:W-:Y:S01]  /*fd30*/  MOV R10, UR4 ;  /* 0x00000004000a7c02 */ /* 0x000fe20008000f00 */
[----:B------:R-:W-:Y:S01]  /*fd40*/  IMAD.U32 R11, RZ, RZ, UR5 ;  /* 0x00000005ff0b7e24 */ /* 0x000fe2000f8e00ff */
[----:B------:R-:W-:Y:S01]  /*fd50*/  MOV R8, 0x70 ;  /* 0x0000007000087802 */ /* 0x000fe20000000f00 */
[----:B------:R-:W-:Y:S01]  /*fd60*/  IMAD.MOV.U32 R12, RZ, RZ, 0x1 ;  /* 0x00000001ff0c7424 */ /* 0x000fe200078e00ff */
[----:B-1----:R-:W-:-:S07]  /*fd70*/  MOV R13, RZ ;  /* 0x000000ff000d7202 */ /* 0x002fce0000000f00 */
[----:B------:R-:W-:-:S07]  /*fd80*/  LEPC R20, `(.L_x_4065) ;  /* 0x000000001014794e */ /* 0x000fce0000000000 */
[----:B--2---:R-:W-:Y:S05]  /*fd90*/  CALL.ABS.NOINC R2 ;  /* 0x0000000002007343 */ /* 0x004fea0003c00000 */
.L_x_4065:
        /* <DEDUP_REMOVED lines=16> */
.L_x_4064:
[----:B------:R-:W-:Y:S01]  /*fea0*/  ULDC.64 UR4, c[0x0][0x9f8] ;  /* 0x00027e0000047ab9 */ /* 0x000fe20000000a00 */
[----:B------:R-:W-:Y:S01]  /*feb0*/  MOV R5, UR43 ;  /* 0x0000002b00057c02 */ /* 0x000fe20008000f00 */
[----:B------:R-:W-:Y:S01]  /*fec0*/  IMAD.U32 R6, RZ, RZ, UR43 ;  /* 0x0000002bff067e24 */ /* 0x000fe2000f8e00ff */
[----:B------:R-:W-:Y:S01]  /*fed0*/  ISETP.NE.U32.AND P0, PT, RZ, UR4, PT ;  /* 0x00000004ff007c0c */ /* 0x000fe2000bf05070 */
[----:B------:R-:W1:Y:S03]  /*fee0*/  LDC R0, c[0x0][0x428] ;  /* 0x00010a00ff007b82 */ /* 0x000e660000000800 */
[----:B------:R-:W-:-:S13]  /*fef0*/  ISETP.NE.AND.EX P0, PT, RZ, UR5, PT, P0 ;  /* 0x00000005ff007c0c */ /* 0x000fda000bf05300 */
[----:B------:R-:W2:Y:S02]  /*ff00*/  @P0 LDC.64 R2, c[0x0][0x9f8] ;  /* 0x00027e00ff020b82 */ /* 0x000ea40000000a00 */
[----:B--2---:R-:W-:-:S05]  /*ff10*/  @P0 IMAD.WIDE R2, R5, 0x4, R2 ;  /* 0x0000000405020825 */ /* 0x004fca00078e0202 */
[----:B------:R2:W3:Y:S01]  /*ff20*/  @P0 LDG.E R6, desc[UR50][R2.64] ;  /* 0x0000003202060981 */ /* 0x0004e2000c1e1900 */
[----:B-1----:R-:W-:Y:S01]  /*ff30*/  ISETP.NE.AND P0, PT, R0, 0x1, PT ;  /* 0x000000010000780c */ /* 0x002fe20003f05270 */
[----:B------:R-:W-:Y:S01]  /*ff40*/  UMOV UR40, URZ ;  /* 0x0000003f00287c82 */ /* 0x000fe20008000000 */
[----:B------:R-:W-:Y:S01]  /*ff50*/  ISETP.NE.AND P1, PT, R19, RZ, PT ;  /* 0x000000ff1300720c */ /* 0x000fe20003f25270 */
[----:B------:R-:W-:Y:S01]  /*ff60*/  IMAD.U32 R10, RZ, RZ, UR39 ;  /* 0x00000027ff0a7e24 */ /* 0x000fe2000f8e00ff */
[----:B------:R-:W-:Y:S01]  /*ff70*/  MOV R0, UR42 ;  /* 0x0000002a00007c02 */ /* 0x000fe20008000f00 */
[----:B------:R-:W-:-:S03]  /*ff80*/  UMOV UR6, 0xffffffff ;  /* 0xffffffff00067882 */ /* 0x000fc60000000000 */
[----:B------:R-:W-:Y:S01]  /*ff90*/  IADD3 R10, R10, -0x1, RZ ;  /* 0xffffffff0a0a7810 */ /* 0x000fe20007ffe0ff */
[----:B--2---:R-:W1:Y:S06]  /*ffa0*/  LDC.64 R2, c[0x0][0x3f8] ;  /* 0x0000fe00ff027b82 */ /* 0x004e6c0000000a00 */
[----:B------:R-:W-:Y:S02]  /*ffb0*/  VOTEU.ALL UP1, P1 ;  /* 0x00000000003f7886 */ /* 0x000fe40000820000 */
[----:B------:R-:W2:Y:S03]  /*ffc0*/  @P0 LDC R4, c[0x0][0x42c] ;  /* 0x00010b00ff040b82 */ /* 0x000ea60000000800 */
[----:B------:R-:W-:-:S04]  /*ffd0*/  @!UP1 UIADD3 UR4, UP0, UR46, 0x270, URZ ;  /* 0x000002702e049890 */ /* 0x000fc8000ff1e03f */
[----:B------:R-:W-:Y:S01]  /*ffe0*/  @!UP1 UIADD3.X UR5, URZ, UR47, URZ, UP0, !UPT ;  /* 0x0000002f3f059290 */ /* 0x000fe200087fe43f */
[----:B------:R-:W4:Y:S08]  /*fff0*/  @P0 LDC R5, c[0x0][0x430] ;  /* 0x00010c00ff050b82 */ /* 0x000f300000000800 */
[----:B------:R1:W-:Y:S01]  /*10000*/  @!UP1 UTMAPF.L2.4D [UR40], [UR4] ;  /* 0x00000028040095b8 */ /* 0x0003e20008018000 */
[----:B--2---:R-:W-:-:S05]  /*10010*/  @P0 IMAD.HI.U32 R4, R4, UR42, RZ ;  /* 0x0000002a04040c27 */ /* 0x004fca000f8e00ff */
[----:B----4-:R-:W-:Y:S02]  /*10020*/  @P0 SHF.R.U32.HI R0, RZ, R5, R4 ;  /* 0x00000005ff000219 */ /* 0x010fe40000011604 */
[----:B-1----:R-:W-:-:S04]  /*10030*/  ISETP.NE.U32.AND P0, PT, R2, RZ, PT ;  /* 0x000000ff0200720c */ /* 0x002fc80003f05070 */
[----:B------:R-:W-:-:S04]  /*10040*/  ISETP.NE.AND.EX P0, PT, R3, RZ, PT, P0 ;  /* 0x000000ff0300720c */ /* 0x000fc80003f05300 */
[----:B---3--:R-:W-:Y:S01]  /*10050*/  SEL R4, R6, RZ, !P0 ;  /* 0x000000ff06047207 */ /* 0x008fe20004000000 */
[----:B------:R-:W-:Y:S08]  /*10060*/  BRA.DIV UR6, `(.L_x_4066) ;  /* 0x0000002a06547947 */ /* 0x000ff0000b800000 */
.L_x_4118:
[----:B------:R-:W-:Y:S01]  /*10070*/  UMOV UR4, 0xffffffff ;  /* 0xffffffff00047882 */ /* 0x000fe20000000000 */
[----:B------:R-:W-:Y:S02]  /*10080*/  SHF.R.S32.HI R7, RZ, 0x1f, R6 ;  /* 0x0000001fff077819 */ /* 0x000fe40000011406 */
[----:B------:R-:W-:Y:S05]  /*10090*/  BRA.DIV UR4, `(.L_x_4067) ;  /* 0x0000002a04747947 */ /* 0x000fea000b800000 */
[----:B------:R-:W-:-:S13]  /*100a0*/  ELECT P6, URZ, PT ;  /* 0x00000000003f782f */ /* 0x000fda00038c0000 */
.L_x_4121:
[----:B------:R-:W-:Y:S05]  /*100b0*/  @!P6 BRA `(.L_x_4068) ;  /* 0x0000000000c4e947 */ /* 0x000fea0003800000 */
[----:B------:R-:W-:Y:S01]  /*100c0*/  IMAD.MOV.U32 R4, RZ, RZ, R6 ;  /* 0x000000ffff047224 */ /* 0x000fe200078e0006 */
[----:B------:R-:W-:Y:S06]  /*100d0*/  @!P0 BRA `(.L_x_4069) ;  /* 0x0000000000488947 */ /* 0x000fec0003800000 */
[----:B------:R-:W1:Y:S01]  /*100e0*/  LDC R11, c[0x0][0x41c] ;  /* 0x00010700ff0b7b82 */ /* 0x000e620000000800 */
[----:B------:R-:W-:Y:S01]  /*100f0*/  MOV R12, R10 ;  /* 0x0000000a000c7202 */ /* 0x000fe20000000f00 */
        /* <DEDUP_REMOVED lines=12> */
[----:B------:R-:W-:-:S05]  /*101c0*/  LEA.HI.X R9, R4, R3, R5, 0x2, P2 ;  /* 0x0000000304097211 */ /* 0x000fca00010f1405 */
[----:B------:R1:W5:Y:S01]  /*101d0*/  LDG.E R4, desc[UR50][R8.64] ;  /* 0x0000003208047981 */ /* 0x000362000c1e1900 */
[----:B------:R-:W-:-:S04]  /*101e0*/  IMAD.MOV R5, RZ, RZ, -R12 ;  /* 0x000000ffff057224 */ /* 0x000fc800078e0a0c */
[----:B------:R-:W-:-:S07]  /*101f0*/  IMAD R10, R11, R5, R10 ;  /* 0x000000050b0a7224 */ /* 0x000fce00078e020a */
.L_x_4069:
[----:B-1----:R-:W-:Y:S01]  /*10200*/  LEA R8, R16, UR37, 0x3 ;  /* 0x0000002510087c11 */ /* 0x002fe2000f8e18ff */
[----:B------:R-:W1:Y:S01]  /*10210*/  S2R R9, SR_TID.X ;  /* 0x0000000000097919 */ /* 0x000e620000002100 */
[----:B------:R-:W-:-:S04]  /*10220*/  SHF.L.U32 R5, R17, 0x1f, RZ ;  /* 0x0000001f11057819 */ /* 0x000fc800000006ff */
[----:B------:R-:W2:Y:S01]  /*10230*/  SYNCS.PHASECHK.TRANS64.TRYWAIT P2, [R8+URZ+0x28c40], R5 ;  /* 0x028c4005080075a7 */ /* 0x000ea2000804017f */
[----:B-1----:R-:W-:-:S04]  /*10240*/  LOP3.LUT R9, R9, 0x7f, RZ, 0xc0, !PT ;  /* 0x0000007f09097812 */ /* 0x002fc800078ec0ff */
[----:B------:R-:W-:Y:S01]  /*10250*/  ISETP.NE.AND P3, PT, R9, RZ, PT ;  /* 0x000000ff0900720c */ /* 0x000fe20003f65270 */
[----:B--2---:R-:W-:-:S12]  /*10260*/  @!P2 BRA `(.L_x_4070) ;  /* 0x000000280020a947 */ /* 0x004fd80003800000 */
.L_x_4122:
[----:B------:R-:W-:Y:S05]  /*10270*/  @P3 BRA `(.L_x_4071) ;  /* 0x0000000000143947 */ /* 0x000fea0003800000 */
[----:B------:R-:W-:Y:S02]  /*10280*/  ISETP.NE.AND P2, PT, R19, RZ, PT ;  /* 0x000000ff1300720c */ /* 0x000fe40003f45270 */
[----:B-1----:R-:W-:-:S04]  /*10290*/  MOV R5, 0x2000 ;  /* 0x0000200000057802 */ /* 0x002fc80000000f00 */
[----:B------:R2:W-:Y:S07]  /*102a0*/  SYNCS.ARRIVE.TRANS64 RZ, [R8+URZ+0x28c30], R5 ;  /* 0x028c300508ff79a7 */ /* 0x0005ee000800003f */
[----:B------:R-:W-:Y:S05]  /*102b0*/  @!P2 BRA `(.L_x_4071) ;  /* 0x000000000004a947 */ /* 0x000fea0003800000 */
[----:B------:R-:W-:Y:S01]  /*102c0*/  BPT.TRAP 0x1 ;  /* 0x000000040000795c */ /* 0x000fe20000300000 */
.L_x_4071:
        /* <DEDUP_REMOVED lines=8> */
[----:B-----5:R-:W-:Y:S01]  /*10350*/  R2UR UR13, R4 ;  /* 0x00000000040d72ca */ /* 0x020fe200000e0000 */
[----:B------:R-:W-:-:S04]  /*10360*/  UMOV UR10, URZ ;  /* 0x0000003f000a7c82 */ /* 0x000fc80008000000 */
[----:B------:R-:W-:Y:S02]  /*10370*/  ULEA UR8, UR8, UR37, 0xd ;  /* 0x0000002508087291 */ /* 0x000fe4000f8e683f */
[----:B------:R-:W-:Y:S02]  /*10380*/  UIADD3 UR9, UR9, 0x28c30, URZ ;  /* 0x00028c3009097890 */ /* 0x000fe4000fffe03f */
[----:B------:R-:W-:Y:S02]  /*10390*/  USHF.L.U32 UR11, UR11, 0x6, URZ ;  /* 0x000000060b0b7899 */ /* 0x000fe4000800063f */
[----:B------:R-:W-:-:S09]  /*103a0*/  UIADD3 UR8, UR8, 0x22400, URZ ;  /* 0x0002240008087890 */ /* 0x000fd2000fffe03f */
[----:B------:R3:W-:Y:S02]  /*103b0*/  UTMALDG.4D [UR8], [UR4], desc[UR6] ;  /* 0x00000608040075b4 */ /* 0x0007e40008019000 */
[----:B---3--:R-:W-:Y:S01]  /*103c0*/  NOP ;  /* 0x0000000000007918 */ /* 0x008fe20000000000 */
.L_x_4068:
        /* <DEDUP_REMOVED lines=11> */
[----:B------:R-:W-:Y:S01]  /*10480*/  UIADD3.X UR7, URZ, UR47, URZ, UP0, !UPT ;  /* 0x0000002f3f077290 */ /* 0x000fe200087fe43f */
[----:B------:R-:W-:Y:S01]  /*10490*/  UMOV UR11, UR41 ;  /* 0x00000029000b7c82 */ /* 0x000fe20008000000 */
[----:B------:R-:W-:Y:S01]  /*104a0*/  UMOV UR12, UR42 ;  /* 0x0000002a000c7c82 */ /* 0x000fe20008000000 */
[----:B------:R-:W-:Y:S01]  /*104b0*/  UMOV UR13, UR43 ;  /* 0x0000002b000d7c82 */ /* 0x000fe20008000000 */
[----:B------:R-:W-:Y:S01]  /*104c0*/  UMOV UR5, 0x12f00000 ;  /* 0x12f0000000057882 */ /* 0x000fe20000000000 */
[----:B------:R-:W-:Y:S01]  /*104d0*/  UMOV UR10, URZ ;  /* 0x0000003f000a7c82 */ /* 0x000fe20008000000 */
[----:B------:R1:W-:Y:S02]  /*104e0*/  @P2 SYNCS.ARRIVE.TRANS64 RZ, [UR37+0x28c00], R5 ;  /* 0x028c0005ffff29a7 */ /* 0x0003e40008000025 */
[----:B-1----:R-:W-:Y:S01]  /*104f0*/  MOV R5, UR4 ;  /* 0x0000000400057c02 */ /* 0x002fe20008000f00 */
[----:B------:R-:W-:-:S02]  /*10500*/  UMOV UR4, 0x0 ;  /* 0x0000000000047882 */ /* 0x000fc40000000000 */
[----:B------:R1:W-:Y:S01]  /*10510*/  UTMALDG.4D [UR8], [UR6], desc[UR4] ;  /* 0x00000408060075b4 */ /* 0x0003e20008019000 */
[----:B------:R-:W-:-:S04]  /*10520*/  SHF.L.U32 R5, R5, 0x1f, RZ ;  /* 0x0000001f05057819 */ /* 0x000fc800000006ff */
[----:B------:R-:W2:Y:S02]  /*10530*/  SYNCS.PHASECHK.TRANS64.TRYWAIT P2, [UR37+0x28c20], R5 ;  /* 0x028c2005ff0075a7 */ /* 0x000ea40008040165 */
[----:B-12---:R-:W-:Y:S05]  /*10540*/  @!P2 BRA `(.L_x_4072) ;  /* 0x00000024007ca947 */ /* 0x006fea0003800000 */
.L_x_4123:
[----:B------:R-:W-:Y:S01]  /*10550*/  ULDC.64 UR4, c[0x0][0x408] ;  /* 0x0001020000047ab9 */ /* 0x000fe20000000a00 */
[----:B------:R-:W-:Y:S04]  /*10560*/  BSSY B0, `(.L_x_4073) ;  /* 0x0000042000007945 */ /* 0x000fe80003800000 */
[----:B------:R-:W-:Y:S05]  /*10570*/  @!P6 BRA `(.L_x_4074) ;  /* 0x000000040000e947 */ /* 0x000fea0003800000 */
[----:B-1----:R-:W-:Y:S01]  /*10580*/  LEA R8, R16, UR37, 0x3 ;  /* 0x0000002510087c11 */ /* 0x002fe2000f8e18ff */
[----:B------:R-:W1:Y:S01]  /*10590*/  S2R R9, SR_TID.X ;  /* 0x0000000000097919 */ /* 0x000e620000002100 */
[----:B------:R-:W-:-:S04]  /*105a0*/  SHF.L.U32 R5, R17, 0x1f, RZ ;  /* 0x0000001f11057819 */ /* 0x000fc800000006ff */
[----:B------:R-:W2:Y:S01]  /*105b0*/  SYNCS.PHASECHK.TRANS64.TRYWAIT P2, [R8+URZ+0x28c60], R5 ;  /* 0x028c6005080075a7 */ /* 0x000ea2000804017f */
[----:B-1----:R-:W-:-:S04]  /*105c0*/  LOP3.LUT R9, R9, 0x7f, RZ, 0xc0, !PT ;  /* 0x0000007f09097812 */ /* 0x002fc800078ec0ff */
[----:B------:R-:W-:Y:S01]  /*105d0*/  ISETP.NE.AND P3, PT, R9, RZ, PT ;  /* 0x000000ff0900720c */ /* 0x000fe20003f65270 */
[----:B--2---:R-:W-:-:S12]  /*105e0*/  @!P2 BRA `(.L_x_4075) ;  /* 0x00000024006ca947 */ /* 0x004fd80003800000 */
.L_x_4124:
[----:B------:R-:W-:Y:S05]  /*105f0*/  @P3 BRA `(.L_x_4076) ;  /* 0x0000000000143947 */ /* 0x000fea0003800000 */
[----:B------:R-:W-:Y:S01]  /*10600*/  ISETP.NE.AND P2, PT, R19, RZ, PT ;  /* 0x000000ff1300720c */ /* 0x000fe20003f45270 */
[----:B-1----:R-:W-:-:S04]  /*10610*/  IMAD.MOV.U32 R5, RZ, RZ, 0x10000 ;  /* 0x00010000ff057424 */ /* 0x002fc800078e00ff */
[----:B------:R2:W-:Y:S08]  /*10620*/  SYNCS.ARRIVE.TRANS64 RZ, [R8+URZ+0x28c50], R5 ;  /* 0x028c500508ff79a7 */ /* 0x0005f0000800003f */
[----:B------:R-:W-:Y:S05]  /*10630*/  @!P2 BRA `(.L_x_4076) ;  /* 0x000000000004a947 */ /* 0x000fea0003800000 */
[----:B------:R-:W-:Y:S01]  /*10640*/  BPT.TRAP 0x1 ;  /* 0x000000040000795c */ /* 0x000fe20000300000 */
.L_x_4076:
        /* <DEDUP_REMOVED lines=13> */
[----:B------:R-:W-:-:S02]  /*10720*/  ULEA UR16, UR16, UR37, 0x10 ;  /* 0x0000002510107291 */ /* 0x000fc4000f8e803f */
[----:B------:R-:W-:Y:S02]  /*10730*/  USHF.L.U32 UR11, UR11, 0x6, URZ ;  /* 0x000000060b0b7899 */ /* 0x000fe4000800063f */
[----:B------:R-:W-:Y:S02]  /*10740*/  UIADD3 UR9, UR9, 0x28c50, URZ ;  /* 0x00028c5009097890 */ /* 0x000fe4000fffe03f */
[----:B------:R-:W-:Y:S02]  /*10750*/  UIADD3 UR8, UR16, 0x400, URZ ;  /* 0x0000040010087890 */ /* 0x000fe4000fffe03f */
[----:B------:R-:W-:Y:S02]  /*10760*/  UIADD3 UR17, UR16, 0x2400, URZ ;  /* 0x0000240010117890 */ /* 0x000fe4000fffe03f */
[----:B------:R-:W-:Y:S02]  /*10770*/  UIADD3 UR19, UR16, 0x4400, URZ ;  /* 0x0000440010137890 */ /* 0x000fe4000fffe03f */
[----:B------:R-:W-:Y:S01]  /*10780*/  UIADD3 UR21, UR16, 0x6400, URZ ;  /* 0x0000640010157890 */ /* 0x000fe2000fffe03f */
[----:B------:R-:W-:-:S02]  /*10790*/  UMOV UR23, 0x100 ;  /* 0x0000010000177882 */ /* 0x000fc40000000000 */
[----:B------:R3:W-:Y:S01]  /*107a0*/  UTMALDG.4D [UR8], [UR14], desc[UR6] ;  /* 0x000006080e0075b4 */ /* 0x0007e20008019000 */
[----:B------:R-:W-:Y:S01]  /*107b0*/  UMOV UR24, 0x140 ;  /* 0x0000014000187882 */ /* 0x000fe20000000000 */
[----:B---3--:R-:W-:Y:S01]  /*107c0*/  UMOV UR8, UR17 ;  /* 0x0000001100087c82 */ /* 0x008fe20008000000 */
[----:B------:R-:W-:Y:S01]  /*107d0*/  UMOV UR10, UR18 ;  /* 0x00000012000a7c82 */ /* 0x000fe20008000000 */
[----:B------:R-:W-:Y:S01]  /*107e0*/  UIADD3 UR17, UR16, 0x8400, URZ ;  /* 0x0000840010117890 */ /* 0x000fe2000fffe03f */
[----:B------:R3:W-:Y:S01]  /*107f0*/  UTMALDG.4D [UR8], [UR14], desc[UR6] ;  /* 0x000006080e0075b4 */ /* 0x0007e20008019000 */
[----:B------:R-:W-:Y:S01]  /*10800*/  UIADD3 UR18, UR16, 0xa400, URZ ;  /* 0x0000a40010127890 */ /* 0x000fe2000fffe03f */
[----:B---3--:R-:W-:Y:S01]  /*10810*/  UMOV UR8, UR19 ;  /* 0x0000001300087c82 */ /* 0x008fe20008000000 */
[----:B------:R-:W-:Y:S01]  /*10820*/  UMOV UR10, UR20 ;  /* 0x00000014000a7c82 */ /* 0x000fe20008000000 */
[----:B------:R-:W-:Y:S01]  /*10830*/  UIADD3 UR19, UR16, 0xc400, URZ ;  /* 0x0000c40010137890 */ /* 0x000fe2000fffe03f */
[----:B------:R3:W-:Y:S02]  /*10840*/  UTMALDG.4D [UR8], [UR14], desc[UR6] ;  /* 0x000006080e0075b4 */ /* 0x0007e40008019000 */
[----:B---3--:R-:W-:Y:S01]  /*10850*/  UMOV UR8, UR21 ;  /* 0x0000001500087c82 */ /* 0x008fe20008000000 */
[----:B------:R-:W-:-:S02]  /*10860*/  UMOV UR10, UR22 ;  /* 0x00000016000a7c82 */ /* 0x000fc40008000000 */
[----:B------:R3:W-:Y:S02]  /*10870*/  UTMALDG.4D [UR8], [UR14], desc[UR6] ;  /* 0x000006080e0075b4 */ /* 0x0007e40008019000 */
[----:B---3--:R-:W-:Y:S01]  /*10880*/  UMOV UR8, UR17 ;  /* 0x0000001100087c82 */ /* 0x008fe20008000000 */
[----:B------:R-:W-:Y:S01]  /*10890*/  UMOV UR10, UR23 ;  /* 0x00000017000a7c82 */ /* 0x000fe20008000000 */
[----:B------:R-:W-:Y:S01]  /*108a0*/  UIADD3 UR17, UR16, 0xe400, URZ ;  /* 0x0000e40010117890 */ /* 0x000fe2000fffe03f */
[----:B------:R3:W-:Y:S02]  /*108b0*/  UTMALDG.4D [UR8], [UR14], desc[UR6] ;  /* 0x000006080e0075b4 */ /* 0x0007e40008019000 */
[----:B------:R-:W-:Y:S01]  /*108c0*/  UMOV UR16, 0x180 ;  /* 0x0000018000107882 */ /* 0x000fe20000000000 */
[----:B---3--:R-:W-:Y:S01]  /*108d0*/  UMOV UR8, UR18 ;  /* 0x0000001200087c82 */ /* 0x008fe20008000000 */
[----:B------:R-:W-:Y:S02]  /*108e0*/  UMOV UR10, UR24 ;  /* 0x00000018000a7c82 */ /* 0x000fe40008000000 */
[----:B------:R3:W-:Y:S02]  /*108f0*/  UTMALDG.4D [UR8], [UR14], desc[UR6] ;  /* 0x000006080e0075b4 */ /* 0x0007e40008019000 */
[----:B---3--:R-:W-:Y:S01]  /*10900*/  UMOV UR8, UR19 ;  /* 0x0000001300087c82 */ /* 0x008fe20008000000 */
[----:B------:R-:W-:Y:S01]  /*10910*/  UMOV UR10, UR16 ;  /* 0x00000010000a7c82 */ /* 0x000fe20008000000 */
[----:B------:R-:W-:Y:S01]  /*10920*/  UMOV UR16, 0x1c0 ;  /* 0x000001c000107882 */ /* 0x000fe20000000000 */
[----:B------:R3:W-:Y:S02]  /*10930*/  UTMALDG.4D [UR8], [UR14], desc[UR6] ;  /* 0x000006080e0075b4 */ /* 0x0007e40008019000 */
[----:B---3--:R-:W-:Y:S01]  /*10940*/  UMOV UR8, UR17 ;  /* 0x0000001100087c82 */ /* 0x008fe20008000000 */
[----:B------:R-:W-:-:S02]  /*10950*/  UMOV UR10, UR16 ;  /* 0x00000010000a7c82 */ /* 0x000fc40008000000 */
[----:B------:R3:W-:Y:S02]  /*10960*/  UTMALDG.4D [UR8], [UR14], desc[UR6] ;  /* 0x000006080e0075b4 */ /* 0x0007e40008019000 */
[----:B---3--:R-:W-:Y:S01]  /*10970*/  NOP ;  /* 0x0000000000007918 */ /* 0x008fe20000000000 */
.L_x_4074:
[----:B------:R-:W-:Y:S05]  /*10980*/  BSYNC B0 ;  /* 0x0000000000007941 */ /* 0x000fea0003800000 */
.L_x_4073:
[----:B------:R-:W-:-:S04]  /*10990*/  UIADD3 UR6, UR39, -0x2, URZ ;  /* 0xfffffffe27067890 */ /* 0x000fc8000fffe03f */
[----:B------:R-:W-:-:S06]  /*109a0*/  UISETP.GE.AND UP0, UPT, UR6, UR38, UPT ;  /* 0x000000260600728c */ /* 0x000fcc000bf06270 */
[----:B------:R-:W-:-:S13]  /*109b0*/  PLOP3.LUT P2, PT, PT, PT, UP0, 0x80, 0x0 ;  /* 0x000000000000781c */ /* 0x000fda0003f4f008 */
[----:B------:R-:W-:Y:S05]  /*109c0*/  @!P2 BRA `(.L_x_4077) ;  /* 0x0000001400a4a947 */ /* 0x000fea0003800000 */
[----:B------:R-:W-:Y:S02]  /*109d0*/  LOP3.LUT R9, RZ, UR38, RZ, 0x33, !PT ;  /* 0x00000026ff097c12 */ /* 0x000fe4000f8e33ff */
[----:B-12---:R-:W-:-:S04]  /*109e0*/  IADD3 R8, RZ, -UR39, RZ ;  /* 0x80000027ff087c10 */ /* 0x006fc8000fffe0ff */
[----:B------:R-:W-:Y:S02]  /*109f0*/  VIADDMNMX R9, R8, 0x1, R9, !PT ;  /* 0x0000000108097846 */ /* 0x000fe40007800109 */
[----:B------:R-:W-:-:S03]  /*10a00*/  MOV R8, UR6 ;  /* 0x0000000600087c02 */ /* 0x000fc60008000f00 */
[----:B------:R-:W-:-:S05]  /*10a10*/  VIADD R5, R9, UR39 ;  /* 0x0000002709057c36 */ /* 0x000fca0008000000 */
[----:B------:R-:W-:-:S04]  /*10a20*/  LOP3.LUT R5, R5, 0x1, RZ, 0xc0, !PT ;  /* 0x0000000105057812 */ /* 0x000fc800078ec0ff */
[----:B------:R-:W-:-:S13]  /*10a30*/  ISETP.NE.U32.AND P2, PT, R5, 0x1, PT ;  /* 0x000000010500780c */ /* 0x000fda0003f45070 */
        /* <DEDUP_REMOVED lines=8> */
[----:B------:R-:W-:Y:S05]  /*10ac0*/  @!P0 BRA `(.L_x_4081) ;  /* 0x0000000000488947 */ /* 0x000fea0003800000 */
        /* <DEDUP_REMOVED lines=11> */
[----:B------:R-:W-:-:S03]  /*10b80*/  IMAD.WIDE.U32 R4, R6, UR6, R4 ;  /* 0x0000000606047c25 */ /* 0x000fc6000f8e0004 */
[----:B------:R-:W-:Y:S02]  /*10b90*/  LEA R2, P2, R4, R2, 0x2 ;  /* 0x0000000204027211 */ /* 0x000fe400078410ff */
[----:B------:R-:W-:-:S04]  /*10ba0*/  IADD3 R5, R13, R5, RZ ;  /* 0x000000050d057210 */ /* 0x000fc80007ffe0ff */
[----:B------:R-:W-:-:S05]  /*10bb0*/  LEA.HI.X R3, R4, R3, R5, 0x2, P2 ;  /* 0x0000000304037211 */ /* 0x000fca00010f1405 */
[----:B------:R1:W5:Y:S01]  /*10bc0*/  LDG.E R4, desc[UR50][R2.64] ;  /* 0x0000003202047981 */ /* 0x000362000c1e1900 */
[----:B------:R-:W-:-:S04]  /*10bd0*/  IMAD.MOV R5, RZ, RZ, -R11 ;  /* 0x000000ffff057224 */ /* 0x000fc800078e0a0b */
[----:B------:R-:W-:-:S07]  /*10be0*/  IMAD R8, R10, R5, R8 ;  /* 0x000000050a087224 */ /* 0x000fce00078e0208 */
.L_x_4081:
[----:B-1----:R-:W-:Y:S01]  /*10bf0*/  LEA R2, R16, UR37, 0x3 ;  /* 0x0000002510027c11 */ /* 0x002fe2000f8e18ff */
[----:B------:R-:W1:Y:S01]  /*10c00*/  S2R R5, SR_TID.X ;  /* 0x0000000000057919 */ /* 0x000e620000002100 */
[----:B------:R-:W-:-:S04]  /*10c10*/  SHF.L.U32 R3, R17, 0x1f, RZ ;  /* 0x0000001f11037819 */ /* 0x000fc800000006ff */
[----:B------:R-:W2:Y:S01]  /*10c20*/  SYNCS.PHASECHK.TRANS64.TRYWAIT P3, [R2+URZ+0x28c40], R3 ;  /* 0x028c4003020075a7 */ /* 0x000ea2000806017f */
[----:B-1----:R-:W-:-:S04]  /*10c30*/  LOP3.LUT R5, R5, 0x7f, RZ, 0xc0, !PT ;  /* 0x0000007f05057812 */ /* 0x002fc800078ec0ff */
[----:B------:R-:W-:Y:S01]  /*10c40*/  ISETP.NE.AND P2, PT, R5, RZ, PT ;  /* 0x000000ff0500720c */ /* 0x000fe20003f45270 */
[----:B--2---:R-:W-:-:S12]  /*10c50*/  @!P3 BRA `(.L_x_4082) ;  /* 0x0000001c00e4b947 */ /* 0x004fd80003800000 */
.L_x_4125:
[----:B------:R-:W-:Y:S05]  /*10c60*/  @P2 BRA `(.L_x_4083) ;  /* 0x0000000000142947 */ /* 0x000fea0003800000 */
[----:B------:R-:W-:Y:S02]  /*10c70*/  ISETP.NE.AND P3, PT, R19, RZ, PT ;  /* 0x000000ff1300720c */ /* 0x000fe40003f65270 */
[----:B------:R-:W-:-:S04]  /*10c80*/  MOV R5, 0x2000 ;  /* 0x0000200000057802 */ /* 0x000fc80000000f00 */
[----:B------:R2:W-:Y:S07]  /*10c90*/  SYNCS.ARRIVE.TRANS64 RZ, [R2+URZ+0x28c30], R5 ;  /* 0x028c300502ff79a7 */ /* 0x0005ee000800003f */
[----:B------:R-:W-:Y:S05]  /*10ca0*/  @!P3 BRA `(.L_x_4083) ;  /* 0x000000000004b947 */ /* 0x000fea0003800000 */
[----:B------:R-:W-:Y:S01]  /*10cb0*/  BPT.TRAP 0x1 ;  /* 0x000000040000795c */ /* 0x000fe20000300000 */
.L_x_4083:
[----:B------:R-:W-:Y:S01]  /*10cc0*/  R2UR UR8, R16 ;  /* 0x00000000100872ca */ /* 0x000fe200000e0000 */
        /* <DEDUP_REMOVED lines=9> */
[----:B------:R-:W-:-:S03]  /*10d60*/  UMOV UR10, URZ ;  /* 0x0000003f000a7c82 */ /* 0x000fc60008000000 */
[----:B------:R-:W-:Y:S02]  /*10d70*/  ULEA UR8, UR8, UR37, 0xd ;  /* 0x0000002508087291 */ /* 0x000fe4000f8e683f */
[----:B------:R-:W-:Y:S02]  /*10d80*/  UIADD3 UR9, UR9, 0x28c30, URZ ;  /* 0x00028c3009097890 */ /* 0x000fe4000fffe03f */
[----:B------:R-:W-:-:S09]  /*10d90*/  UIADD3 UR8, UR8, 0x22400, URZ ;  /* 0x0002240008087890 */ /* 0x000fd2000fffe03f */
[----:B------:R3:W-:Y:S01]  /*10da0*/  UTMALDG.4D [UR8], [UR6], desc[UR14] ;  /* 0x00000e08060075b4 */ /* 0x0007e20008019000 */
[----:B------:R-:W4:Y:S02]  /*10db0*/  SYNCS.PHASECHK.TRANS64.TRYWAIT P3, [R2+URZ+0x28c60], R3 ;  /* 0x028c6003020075a7 */ /* 0x000f24000806017f */
[----:B---34-:R-:W-:Y:S05]  /*10dc0*/  @!P3 BRA `(.L_x_4084) ;  /* 0x0000001c009cb947 */ /* 0x018fea0003800000 */
.L_x_4126:
[----:B------:R-:W-:Y:S05]  /*10dd0*/  @P2 BRA `(.L_x_4085) ;  /* 0x0000000000142947 */ /* 0x000fea0003800000 */
[----:B------:R-:W-:Y:S02]  /*10de0*/  ISETP.NE.AND P2, PT, R19, RZ, PT ;  /* 0x000000ff1300720c */ /* 0x000fe40003f45270 */
[----:B-1-3--:R-:W-:-:S04]  /*10df0*/  MOV R3, 0x10000 ;  /* 0x0001000000037802 */ /* 0x00afc80000000f00 */
[----:B------:R4:W-:Y:S07]  /*10e00*/  SYNCS.ARRIVE.TRANS64 RZ, [R2+URZ+0x28c50], R3 ;  /* 0x028c500302ff79a7 */ /* 0x0009ee000800003f */
[----:B------:R-:W-:Y:S05]  /*10e10*/  @!P2 BRA `(.L_x_4085) ;  /* 0x000000000004a947 */ /* 0x000fea0003800000 */
[----:B------:R-:W-:Y:S01]  /*10e20*/  BPT.TRAP 0x1 ;  /* 0x000000040000795c */ /* 0x000fe20000300000 */
.L_x_4085:
        /* <DEDUP_REMOVED lines=14> */
[----:B------:R-:W-:Y:S02]  /*10f10*/  UIADD3 UR9, UR9, 0x28c50, URZ ;  /* 0x00028c5009097890 */ /* 0x000fe4000fffe03f */
[----:B------:R-:W-:Y:S02]  /*10f20*/  UIADD3 UR8, UR16, 0x400, URZ ;  /* 0x0000040010087890 */ /* 0x000fe4000fffe03f */
[----:B------:R-:W-:Y:S02]  /*10f30*/  UIADD3 UR17, UR16, 0x2400, URZ ;  /* 0x0000240010117890 */ /* 0x000fe4000fffe03f */
[----:B------:R-:W-:Y:S02]  /*10f40*/  UIADD3 UR19, UR16, 0x4400, URZ ;  /* 0x0000440010137890 */ /* 0x000fe4000fffe03f */
[----:B------:R-:W-:Y:S01]  /*10f50*/  UIADD3 UR21, UR16, 0x6400, URZ ;  /* 0x0000640010157890 */ /* 0x000fe2000fffe03f */
[----:B------:R-:W-:Y:S02]  /*10f60*/  UMOV UR23, 0x100 ;  /* 0x0000010000177882 */ /* 0x000fe40000000000 */
[----:B------:R5:W-:Y:S01]  /*10f70*/  UTMALDG.4D [UR8], [UR14], desc[UR6] ;  /* 0x000006080e0075b4 */ /* 0x000be20008019000 */
[----:B------:R-:W-:Y:S01]  /*10f80*/  UMOV UR24, 0x140 ;  /* 0x0000014000187882 */ /* 0x000fe20000000000 */
[----:B-----5:R-:W-:Y:S01]  /*10f90*/  UMOV UR8, UR17 ;  /* 0x0000001100087c82 */ /* 0x020fe20008000000 */
[----:B------:R-:W-:Y:S01]  /*10fa0*/  UMOV UR10, UR18 ;  /* 0x00000012000a7c82 */ /* 0x000fe20008000000 */
[----:B------:R-:W-:Y:S01]  /*10fb0*/  UIADD3 UR17, UR16, 0x8400, URZ ;  /* 0x0000840010117890 */ /* 0x000fe2000fffe03f */
[----:B------:R5:W-:Y:S01]  /*10fc0*/  UTMALDG.4D [UR8], [UR14], desc[UR6] ;  /* 0x000006080e0075b4 */ /* 0x000be20008019000 */
[----:B------:R-:W-:Y:S01]  /*10fd0*/  UIADD3 UR18, UR16, 0xa400, URZ ;  /* 0x0000a40010127890 */ /* 0x000fe2000fffe03f */
[----:B-----5:R-:W-:Y:S01]  /*10fe0*/  UMOV UR8, UR19 ;  /* 0x0000001300087c82 */ /* 0x020fe20008000000 */
[----:B------:R-:W-:Y:S01]  /*10ff0*/  UMOV UR10, UR20 ;  /* 0x00000014000a7c82 */ /* 0x000fe20008000000 */
[----:B------:R-:W-:Y:S01]  /*11000*/  UIADD3 UR19, UR16, 0xc400, URZ ;  /* 0x0000c40010137890 */ /* 0x000fe2000fffe03f */
[----:B------:R5:W-:Y:S02]  /*11010*/  UTMALDG.4D [UR8], [UR14], desc[UR6] ;  /* 0x000006080e0075b4 */ /* 0x000be40008019000 */
[----:B-----5:R-:W-:Y:S01]  /*11020*/  UMOV UR8, UR21 ;  /* 0x0000001500087c82 */ /* 0x020fe20008000000 */
[----:B------:R-:W-:-:S02]  /*11030*/  UMOV UR10, UR22 ;  /* 0x00000016000a7c82 */ /* 0x000fc40008000000 */
[----:B------:R5:W-:Y:S02]  /*11040*/  UTMALDG.4D [UR8], [UR14], desc[UR6] ;  /* 0x000006080e0075b4 */ /* 0x000be40008019000 */
[----:B-----5:R-:W-:Y:S01]  /*11050*/  UMOV UR8, UR17 ;  /* 0x0000001100087c82 */ /* 0x020fe20008000000 */
[----:B------:R-:W-:Y:S01]  /*11060*/  UMOV UR10, UR23 ;  /* 0x00000017000a7c82 */ /* 0x000fe20008000000 */
[----:B------:R-:W-:Y:S01]  /*11070*/  UIADD3 UR17, UR16, 0xe400, URZ ;  /* 0x0000e40010117890 */ /* 0x000fe2000fffe03f */
[----:B------:R5:W-:Y:S02]  /*11080*/  UTMALDG.4D [UR8], [UR14], desc[UR6] ;  /* 0x000006080e0075b4 */ /* 0x000be40008019000 */
[----:B------:R-:W-:Y:S01]  /*11090*/  UMOV UR16, 0x180 ;  /* 0x0000018000107882 */ /* 0x000fe20000000000 */
[----:B-----5:R-:W-:Y:S01]  /*110a0*/  UMOV UR8, UR18 ;  /* 0x0000001200087c82 */ /* 0x020fe20008000000 */
[----:B------:R-:W-:Y:S02]  /*110b0*/  UMOV UR10, UR24 ;  /* 0x00000018000a7c82 */ /* 0x000fe40008000000 */
[----:B------:R5:W-:Y:S02]  /*110c0*/  UTMALDG.4D [UR8], [UR14], desc[UR6] ;  /* 0x000006080e0075b4 */ /* 0x000be40008019000 */
[----:B-----5:R-:W-:Y:S01]  /*110d0*/  UMOV UR8, UR19 ;  /* 0x0000001300087c82 */ /* 0x020fe20008000000 */
[----:B------:R-:W-:Y:S01]  /*110e0*/  UMOV UR10, UR16 ;  /* 0x00000010000a7c82 */ /* 0x000fe20008000000 */
[----:B------:R-:W-:Y:S01]  /*110f0*/  UMOV UR16, 0x1c0 ;  /* 0x000001c000107882 */ /* 0x000fe20000000000 */
[----:B------:R5:W-:Y:S02]  /*11100*/  UTMALDG.4D [UR8], [UR14], desc[UR6] ;  /* 0x000006080e0075b4 */ /* 0x000be40008019000 */
[----:B-----5:R-:W-:Y:S01]  /*11110*/  UMOV UR8, UR17 ;  /* 0x0000001100087c82 */ /* 0x020fe20008000000 */
[----:B------:R-:W-:-:S02]  /*11120*/  UMOV UR10, UR16 ;  /* 0x00000010000a7c82 */ /* 0x000fc40008000000 */
[----:B------:R1:W-:Y:S02]  /*11130*/  UTMALDG.4D [UR8], [UR14], desc[UR6] ;  /* 0x000006080e0075b4 */ /* 0x0003e40008019000 */
[----:B-1----:R-:W-:Y:S01]  /*11140*/  NOP ;  /* 0x0000000000007918 */ /* 0x002fe20000000000 */
.L_x_4080:
[----:B------:R-:W-:Y:S05]  /*11150*/  BSYNC B0 ;  /* 0x0000000000007941 */ /* 0x000fea0003800000 */
.L_x_4079:
[----:B------:R-:W-:-:S06]  /*11160*/  UIADD3 UR6, UR39, -0x3, URZ ;  /* 0xfffffffd27067890 */ /* 0x000fcc000fffe03f */
[----:B------:R-:W-:-:S07]  /*11170*/  IMAD.U32 R8, RZ, RZ, UR6 ;  /* 0x00000006ff087e24 */ /* 0x000fce000f8e00ff */
.L_x_4078:
[----:B------:R-:W-:Y:S01]  /*11180*/  ULOP3.LUT UR6, URZ, UR39, URZ, 0x33, !UPT ;  /* 0x000000273f067292 */ /* 0x000fe2000f8e333f */
[----:B------:R-:W-:Y:S01]  /*11190*/  IADD3 R9, R9, -0x2, RZ ;  /* 0xfffffffe09097810 */ /* 0x000fe20007ffe0ff */
[----:B------:R-:W-:Y:S04]  /*111a0*/  BSSY B0, `(.L_x_4077) ;  /* 0x00000eb000007945 */ /* 0x000fe80003800000 */
[----:B------:R-:W-:-:S13]  /*111b0*/  ISETP.NE.AND P2, PT, R9, UR6, PT ;  /* 0x0000000609007c0c */ /* 0x000fda000bf45270 */
[----:B------:R-:W-:Y:S05]  /*111c0*/  @!P2 BRA `(.L_x_4086) ;  /* 0x0000000c00a0a947 */ /* 0x000fea0003800000 */
.L_x_4101:
[----:B------:R-:W-:Y:S01]  /*111d0*/  VIADD R9, R16, 0x1 ;  /* 0x0000000110097836 */ /* 0x000fe20000000000 */
[----:B------:R-:W-:Y:S05]  /*111e0*/  YIELD ;  /* 0x0000000000007946 */ /* 0x000fea0003800000 */
[----:B------:R-:W-:Y:S01]  /*111f0*/  ISETP.NE.AND P2, PT, R9, 0x2, PT ;  /* 0x000000020900780c */ /* 0x000fe20003f45270 */
[----:B------:R-:W-:Y:S03]  /*11200*/  BSSY B1, `(.L_x_4087) ;  /* 0x000006f000017945 */ /* 0x000fe60003800000 */
[----:B-1234-:R-:W-:-:S02]  /*11210*/  SEL R2, RZ, 0x1, P2 ;  /* 0x00000001ff027807 */ /* 0x01efc40001000000 */
[----:B------:R-:W-:Y:S02]  /*11220*/  SEL R9, R9, RZ, P2 ;  /* 0x000000ff09097207 */ /* 0x000fe40001000000 */
[----:B------:R-:W-:Y:S01]  /*11230*/  LOP3.LUT R17, R17, R2, RZ, 0x3c, !PT ;  /* 0x0000000211117212 */ /* 0x000fe200078e3cff */
[----:B------:R-:W-:Y:S06]  /*11240*/  @!P6 BRA `(.L_x_4088) ;  /* 0x0000000400a8e947 */ /* 0x000fec0003800000 */
[----:B------:R-:W-:Y:S01]  /*11250*/  MOV R10, R8 ;  /* 0x00000008000a7202 */ /* 0x000fe20000000f00 */
[----:B------:R-:W-:Y:S06]  /*11260*/  @!P0 BRA `(.L_x_4089) ;  /* 0x0000000000488947 */ /* 0x000fec0003800000 */
[----:B------:R-:W1:Y:S01]  /*11270*/  LDC R10, c[0x0][0x41c] ;  /* 0x00010700ff0a7b82 */ /* 0x000e620000000800 */
[----:B------:R-:W-:Y:S02]  /*11280*/  IMAD.MOV.U32 R11, RZ, RZ, R8 ;  /* 0x000000ffff0b7224 */ /* 0x000fe400078e0008 */
[----:B------:R-:W-:-:S04]  /*11290*/  IMAD R13, R7, UR4, RZ ;  /* 0x00000004070d7c24 */ /* 0x000fc8000f8e02ff */
[----:B------:R-:W-:Y:S01]  /*112a0*/  IMAD R13, R6, UR5, R13 ;  /* 0x00000005060d7c24 */ /* 0x000fe2000f8e020d */
[----:B------:R-:W2:Y:S01]  /*112b0*/  LDC.64 R4, c[0x0][0x3f8] ;  /* 0x0000fe00ff047b82 */ /* 0x000ea20000000a00 */
[----:B-1----:R-:W-:-:S13]  /*112c0*/  ISETP.NE.AND P2, PT, R10, 0x1, PT ;  /* 0x000000010a00780c */ /* 0x002fda0003f45270 */
[----:B------:R-:W1:Y:S02]  /*112d0*/  @P2 LDC.64 R2, c[0x0][0x420] ;  /* 0x00010800ff022b82 */ /* 0x000e640000000a00 */
[----:B-1----:R-:W-:-:S05]  /*112e0*/  @P2 IMAD.HI.U32 R2, R8, R2, RZ ;  /* 0x0000000208022227 */ /* 0x002fca00078e00ff */
[----:B------:R-:W-:-:S04]  /*112f0*/  @P2 SHF.R.U32.HI R11, RZ, R3, R2 ;  /* 0x00000003ff0b2219 */ /* 0x000fc80000011602 */
[----:B------:R-:W-:Y:S02]  /*11300*/  SHF.R.S32.HI R3, RZ, 0x1f, R11 ;  /* 0x0000001fff037819 */ /* 0x000fe4000001140b */
[----:B------:R-:W-:-:S05]  /*11310*/  MOV R2, R11 ;  /* 0x0000000b00027202 */ /* 0x000fca0000000f00 */
[----:B------:R-:W-:-:S04]  /*11320*/  IMAD.WIDE.U32 R2, R6, UR4, R2 ;  /* 0x0000000406027c25 */ /* 0x000fc8000f8e0002 */
[----:B------:R-:W-:Y:S01]  /*11330*/  IMAD.IADD R3, R13, 0x1, R3 ;  /* 0x000000010d037824 */ /* 0x000fe200078e0203 */
[----:B--2---:R-:W-:-:S04]  /*11340*/  LEA R4, P2, R2, R4, 0x2 ;  /* 0x0000000402047211 */ /* 0x004fc800078410ff */
[----:B------:R-:W-:-:S05]  /*11350*/  LEA.HI.X R5, R2, R5, R3, 0x2, P2 ;  /* 0x0000000502057211 */ /* 0x000fca00010f1403 */
[----:B------:R1:W5:Y:S01]  /*11360*/  LDG.E R4, desc[UR50][R4.64] ;  /* 0x0000003204047981 */ /* 0x000362000c1e1900 */
[----:B------:R-:W-:-:S05]  /*11370*/  IADD3 R3, -R11, RZ, RZ ;  /* 0x000000ff0b037210 */ /* 0x000fca0007ffe1ff */
[----:B------:R-:W-:-:S07]  /*11380*/  IMAD R10, R10, R3, R8 ;  /* 0x000000030a0a7224 */ /* 0x000fce00078e0208 */
.L_x_4089:
[----:B------:R-:W-:Y:S01]  /*11390*/  LEA R3, R9, UR37, 0x3 ;  /* 0x0000002509037c11 */ /* 0x000fe2000f8e18ff */
[----:B-1----:R-:W1:Y:S01]  /*113a0*/  S2R R5, SR_TID.X ;  /* 0x0000000000057919 */ /* 0x002e620000002100 */
[----:B------:R-:W-:-:S04]  /*113b0*/  SHF.L.U32 R2, R17, 0x1f, RZ ;  /* 0x0000001f11027819 */ /* 0x000fc800000006ff */
[----:B------:R-:W2:Y:S01]  /*113c0*/  SYNCS.PHASECHK.TRANS64.TRYWAIT P3, [R3+URZ+0x28c40], R2 ;  /* 0x028c4002030075a7 */ /* 0x000ea2000806017f */
[----:B-1----:R-:W-:-:S04]  /*113d0*/  LOP3.LUT R5, R5, 0x7f, RZ, 0xc0, !PT ;  /* 0x0000007f05057812 */ /* 0x002fc800078ec0ff */
[----:B------:R-:W-:Y:S01]  /*113e0*/  ISETP.NE.AND P2, PT, R5, RZ, PT ;  /* 0x000000ff0500720c */ /* 0x000fe20003f45270 */
[----:B--2---:R-:W-:-:S12]  /*113f0*/  @!P3 BRA `(.L_x_4090) ;  /* 0x000000180024b947 */ /* 0x004fd80003800000 */
.L_x_4127:
[----:B------:R-:W-:Y:S05]  /*11400*/  @P2 BRA `(.L_x_4091) ;  /* 0x0000000000142947 */ /* 0x000fea0003800000 */
[----:B------:R-:W-:Y:S01]  /*11410*/  ISETP.NE.AND P3, PT, R19, RZ, PT ;  /* 0x000000ff1300720c */ /* 0x000fe20003f65270 */
[----:B------:R-:W-:-:S04]  /*11420*/  IMAD.MOV.U32 R12, RZ, RZ, 0x2000 ;  /* 0x00002000ff0c7424 */ /* 0x000fc800078e00ff */
[----:B------:R2:W-:Y:S08]  /*11430*/  SYNCS.ARRIVE.TRANS64 RZ, [R3+URZ+0x28c30], R12 ;  /* 0x028c300c03ff79a7 */ /* 0x0005f0000800003f */
[----:B------:R-:W-:Y:S05]  /*11440*/  @!P3 BRA `(.L_x_4091) ;  /* 0x000000000004b947 */ /* 0x000fea0003800000 */
[----:B------:R-:W-:Y:S01]  /*11450*/  BPT.TRAP 0x1 ;  /* 0x000000040000795c */ /* 0x000fe20000300000 */
.L_x_4091:
[----:B------:R-:W-:Y:S01]  /*11460*/  R2UR UR8, R9 ;  /* 0x00000000090872ca */ /* 0x000fe200000e0000 */
        /* <DEDUP_REMOVED lines=9> */
[----:B------:R-:W-:-:S03]  /*11500*/  R2UR UR11, R5 ;  /* 0x00000000050b72ca */ /* 0x000fc600000e0000 */
[----:B------:R-:W-:Y:S02]  /*11510*/  ULEA UR8, UR8, UR37, 0xd ;  /* 0x0000002508087291 */ /* 0x000fe4000f8e683f */
[----:B------:R-:W-:Y:S02]  /*11520*/  UIADD3 UR9, UR9, 0x28c30, URZ ;  /* 0x00028c3009097890 */ /* 0x000fe4000fffe03f */
[----:B------:R-:W-:-:S09]  /*11530*/  UIADD3 UR8, UR8, 0x22400, URZ ;  /* 0x0002240008087890 */ /* 0x000fd2000fffe03f */
[----:B------:R3:W-:Y:S01]  /*11540*/  UTMALDG.4D [UR8], [UR6], desc[UR14] ;  /* 0x00000e08060075b4 */ /* 0x0007e20008019000 */
[----:B------:R-:W4:Y:S02]  /*11550*/  SYNCS.PHASECHK.TRANS64.TRYWAIT P3, [R3+URZ+0x28c60], R2 ;  /* 0x028c6002030075a7 */ /* 0x000f24000806017f */
[----:B---34-:R-:W-:Y:S05]  /*11560*/  @!P3 BRA `(.L_x_4092) ;  /* 0x0000001400dcb947 */ /* 0x018fea0003800000 */
.L_x_4128:
[----:B------:R-:W-:Y:S05]  /*11570*/  @P2 BRA `(.L_x_4093) ;  /* 0x0000000000142947 */ /* 0x000fea0003800000 */
[----:B------:R-:W-:Y:S01]  /*11580*/  ISETP.NE.AND P2, PT, R19, RZ, PT ;  /* 0x000000ff1300720c */ /* 0x000fe20003f45270 */
[----:B-1-3--:R-:W-:-:S04]  /*11590*/  IMAD.MOV.U32 R2, RZ, RZ, 0x10000 ;  /* 0x00010000ff027424 */ /* 0x00afc800078e00ff */
[----:B------:R4:W-:Y:S08]  /*115a0*/  SYNCS.ARRIVE.TRANS64 RZ, [R3+URZ+0x28c50], R2 ;  /* 0x028c500203ff79a7 */ /* 0x0009f0000800003f */
[----:B------:R-:W-:Y:S05]  /*115b0*/  @!P2 BRA `(.L_x_4093) ;  /* 0x000000000004a947 */ /* 0x000fea0003800000 */
[----:B------:R-:W-:Y:S01]  /*115c0*/  BPT.TRAP 0x1 ;  /* 0x000000040000795c */ /* 0x000fe20000300000 */
.L_x_4093:
        /* <DEDUP_REMOVED lines=25> */
[----:B------:R5:W-:Y:S02]  /*11760*/  UTMALDG.4D [UR8], [UR14], desc[UR6] ;  /* 0x000006080e0075b4 */ /* 0x000be40008019000 */
[----:B-----5:R-:W-:Y:S01]  /*11770*/  UMOV UR8, UR18 ;  /* 0x0000001200087c82 */ /* 0x020fe20008000000 */
[----:B------:R-:W-:Y:S01]  /*11780*/  UMOV UR10, UR21 ;  /* 0x00000015000a7c82 */ /* 0x000fe20008000000 */
[----:B------:R-:W-:Y:S01]  /*11790*/  UIADD3 UR18, UR16, 0xa400, URZ ;  /* 0x0000a40010127890 */ /* 0x000fe2000fffe03f */
[----:B------:R5:W-:Y:S02]  /*117a0*/  UTMALDG.4D [UR8], [UR14], desc[UR6] ;  /* 0x000006080e0075b4 */ /* 0x000be40008019000 */
[----:B-----5:R-:W-:Y:S01]  /*117b0*/  UMOV UR8, UR19 ;  /* 0x0000001300087c82 */ /* 0x020fe20008000000 */
[----:B------:R-:W-:Y:S01]  /*117c0*/  UMOV UR10, UR22 ;  /* 0x00000016000a7c82 */ /* 0x000fe20008000000 */
[----:B------:R-:W-:Y:S01]  /*117d0*/  UIADD3 UR19, UR16, 0xc400, URZ ;  /* 0x0000c40010137890 */ /* 0x000fe2000fffe03f */
[----:B------:R5:W-:Y:S01]  /*117e0*/  UTMALDG.4D [UR8], [UR14], desc[UR6] ;  /* 0x000006080e0075b4 */ /* 0x000be20008019000 */
[----:B------:R-:W-:Y:S01]  /*117f0*/  UIADD3 UR16, UR16, 0xe400, URZ ;  /* 0x0000e40010107890 */ /* 0x000fe2000fffe03f */
[----:B-----5:R-:W-:Y:S01]  /*11800*/  UMOV UR8, UR17 ;  /* 0x0000001100087c82 */ /* 0x020fe20008000000 */
[----:B------:R-:W-:Y:S01]  /*11810*/  UMOV UR10, UR23 ;  /* 0x00000017000a7c82 */ /* 0x000fe20008000000 */
[----:B------:R-:W-:Y:S01]  /*11820*/  UMOV UR17, 0x180 ;  /* 0x0000018000117882 */ /* 0x000fe20000000000 */
[----:B------:R5:W-:Y:S02]  /*11830*/  UTMALDG.4D [UR8], [UR14], desc[UR6] ;  /* 0x000006080e0075b4 */ /* 0x000be40008019000 */
[----:B-----5:R-:W-:Y:S01]  /*11840*/  UMOV UR8, UR18 ;  /* 0x0000001200087c82 */ /* 0x020fe20008000000 */
[----:B------:R-:W-:-:S02]  /*11850*/  UMOV UR10, UR24 ;  /* 0x00000018000a7c82 */ /* 0x000fc40008000000 */
[----:B------:R5:W-:Y:S02]  /*11860*/  UTMALDG.4D [UR8], [UR14], desc[UR6] ;  /* 0x000006080e0075b4 */ /* 0x000be40008019000 */
[----:B-----5:R-:W-:Y:S01]  /*11870*/  UMOV UR8, UR19 ;  /* 0x0000001300087c82 */ /* 0x020fe20008000000 */
[----:B------:R-:W-:Y:S01]  /*11880*/  UMOV UR10, UR17 ;  /* 0x00000011000a7c82 */ /* 0x000fe20008000000 */
[----:B------:R-:W-:Y:S01]  /*11890*/  UMOV UR17, 0x1c0 ;  /* 0x000001c000117882 */ /* 0x000fe20000000000 */
[----:B------:R5:W-:Y:S02]  /*118a0*/  UTMALDG.4D [UR8], [UR14], desc[UR6] ;  /* 0x000006080e0075b4 */ /* 0x000be40008019000 */
[----:B-----5:R-:W-:Y:S01]  /*118b0*/  UMOV UR8, UR16 ;  /* 0x0000001000087c82 */ /* 0x020fe20008000000 */
[----:B------:R-:W-:Y:S02]  /*118c0*/  UMOV UR10, UR17 ;  /* 0x00000011000a7c82 */ /* 0x000fe40008000000 */
[----:B------:R1:W-:Y:S02]  /*118d0*/  UTMALDG.4D [UR8], [UR14], desc[UR6] ;  /* 0x000006080e0075b4 */ /* 0x0003e40008019000 */
[----:B-1----:R-:W-:Y:S01]  /*118e0*/  NOP ;  /* 0x0000000000007918 */ /* 0x002fe20000000000 */
.L_x_4088:
[----:B------:R-:W-:Y:S05]  /*118f0*/  BSYNC B1 ;  /* 0x0000000000017941 */ /* 0x000fea0003800000 */
.L_x_4087:
[----:B------:R-:W-:Y:S01]  /*11900*/  IADD3 R9, R9, 0x1, RZ ;  /* 0x0000000109097810 */ /* 0x000fe20007ffe0ff */
[----:B------:R-:W-:Y:S03]  /*11910*/  BSSY B1, `(.L_x_4094) ;  /* 0x0000070000017945 */ /* 0x000fe60003800000 */
[----:B------:R-:W-:-:S04]  /*11920*/  ISETP.NE.AND P2, PT, R9, 0x2, PT ;  /* 0x000000020900780c */ /* 0x000fc80003f45270 */
[----:B---34-:R-:W-:Y:S02]  /*11930*/  SEL R2, RZ, 0x1, P2 ;  /* 0x00000001ff027807 */ /* 0x018fe40001000000 */
[----:B------:R-:W-:Y:S01]  /*11940*/  SEL R16, R9, RZ, P2 ;  /* 0x000000ff09107207 */ /* 0x000fe20001000000 */
[----:B------:R-:W-:Y:S01]  /*11950*/  VIADD R9, R8, 0xffffffff ;  /* 0xffffffff08097836 */ /* 0x000fe20000000000 */
[----:B------:R-:W-:Y:S01]  /*11960*/  LOP3.LUT R17, R17, R2, RZ, 0x3c, !PT ;  /* 0x0000000211117212 */ /* 0x000fe200078e3cff */
[----:B------:R-:W-:Y:S06]  /*11970*/  @!P6 BRA `(.L_x_4095) ;  /* 0x0000000400a4e947 */ /* 0x000fec0003800000 */
[----:B------:R-:W-:Y:S01]  /*11980*/  MOV R10, R9 ;  /* 0x00000009000a7202 */ /* 0x000fe20000000f00 */
[----:B------:R-:W-:Y:S06]  /*11990*/  @!P0 BRA `(.L_x_4096) ;  /* 0x0000000000448947 */ /* 0x000fec0003800000 */
[----:B------:R-:W1:Y:S02]  /*119a0*/  LDC R11, c[0x0][0x41c] ;  /* 0x00010700ff0b7b82 */ /* 0x000e640000000800 */
[----:B-1----:R-:W-:-:S13]  /*119b0*/  ISETP.NE.AND P2, PT, R11, 0x1, PT ;  /* 0x000000010b00780c */ /* 0x002fda0003f45270 */
[----:B--2---:R-:W1:Y:S02]  /*119c0*/  @P2 LDC.64 R2, c[0x0][0x420] ;  /* 0x00010800ff022b82 */ /* 0x004e640000000a00 */
[----:B-1----:R-:W-:-:S04]  /*119d0*/  @P2 IMAD.HI.U32 R4, R10, R2, RZ ;  /* 0x000000020a042227 */ /* 0x002fc800078e00ff */
[----:B------:R-:W-:Y:S01]  /*119e0*/  IMAD.MOV.U32 R2, RZ, RZ, R10 ;  /* 0x000000ffff027224 */ /* 0x000fe200078e000a */
[----:B------:R-:W-:Y:S02]  /*119f0*/  @P2 SHF.R.U32.HI R2, RZ, R3, R4 ;  /* 0x00000003ff022219 */ /* 0x000fe40000011604 */
[----:B------:R-:W1:Y:S02]  /*11a00*/  LDC.64 R4, c[0x0][0x3f8] ;  /* 0x0000fe00ff047b82 */ /* 0x000e640000000a00 */
[----:B------:R-:W-:-:S05]  /*11a10*/  IADD3 R3, -R2, RZ, RZ ;  /* 0x000000ff02037210 */ /* 0x000fca0007ffe1ff */
[----:B------:R-:W-:Y:S01]  /*11a20*/  IMAD R10, R11, R3, R10 ;  /* 0x000000030b0a7224 */ /* 0x000fe200078e020a */
[----:B------:R-:W-:Y:S01]  /*11a30*/  SHF.R.S32.HI R3, RZ, 0x1f, R2 ;  /* 0x0000001fff037819 */ /* 0x000fe20000011402 */
[----:B------:R-:W-:-:S04]  /*11a40*/  IMAD R11, R7, UR4, RZ ;  /* 0x00000004070b7c24 */ /* 0x000fc8000f8e02ff */
[C---:B------:R-:W-:Y:S02]  /*11a50*/  IMAD R11, R6.reuse, UR5, R11 ;  /* 0x00000005060b7c24 */ /* 0x040fe4000f8e020b */
[----:B------:R-:W-:-:S04]  /*11a60*/  IMAD.WIDE.U32 R2, R6, UR4, R2 ;  /* 0x0000000406027c25 */ /* 0x000fc8000f8e0002 */
[----:B------:R-:W-:Y:S01]  /*11a70*/  IMAD.IADD R3, R11, 0x1, R3 ;  /* 0x000000010b037824 */ /* 0x000fe200078e0203 */
[----:B-1----:R-:W-:-:S04]  /*11a80*/  LEA R4, P2, R2, R4, 0x2 ;  /* 0x0000000402047211 */ /* 0x002fc800078410ff */
[----:B------:R-:W-:-:S05]  /*11a90*/  LEA.HI.X R5, R2, R5, R3, 0x2, P2 ;  /* 0x0000000502057211 */ /* 0x000fca00010f1403 */
[----:B------:R1:W5:Y:S04]  /*11aa0*/  LDG.E R4, desc[UR50][R4.64] ;  /* 0x0000003204047981 */ /* 0x000368000c1e1900 */
.L_x_4096:
[----:B------:R-:W-:Y:S01]  /*11ab0*/  LEA R2, R16, UR37, 0x3 ;  /* 0x0000002510027c11 */ /* 0x000fe2000f8e18ff */
[----:B-1----:R-:W1:Y:S01]  /*11ac0*/  S2R R5, SR_TID.X ;  /* 0x0000000000057919 */ /* 0x002e620000002100 */
[----:B--2---:R-:W-:-:S04]  /*11ad0*/  SHF.L.U32 R3, R17, 0x1f, RZ ;  /* 0x0000001f11037819 */ /* 0x004fc800000006ff */
[----:B------:R-:W2:Y:S01]  /*11ae0*/  SYNCS.PHASECHK.TRANS64.TRYWAIT P3, [R2+URZ+0x28c40], R3 ;  /* 0x028c4003020075a7 */ /* 0x000ea2000806017f */
[----:B-1----:R-:W-:-:S04]  /*11af0*/  LOP3.LUT R5, R5, 0x7f, RZ, 0xc0, !PT ;  /* 0x0000007f05057812 */ /* 0x002fc800078ec0ff */
[----:B------:R-:W-:Y:S01]  /*11b00*/  ISETP.NE.AND P2, PT, R5, RZ, PT ;  /* 0x000000ff0500720c */ /* 0x000fe20003f45270 */
[----:B--2---:R-:W-:-:S12]  /*11b10*/  @!P3 BRA `(.L_x_4097) ;  /* 0x000000100084b947 */ /* 0x004fd80003800000 */
.L_x_4129:
[----:B------:R-:W-:Y:S05]  /*11b20*/  @P2 BRA `(.L_x_4098) ;  /* 0x0000000000142947 */ /* 0x000fea0003800000 */
[----:B------:R-:W-:Y:S02]  /*11b30*/  ISETP.NE.AND P3, PT, R19, RZ, PT ;  /* 0x000000ff1300720c */ /* 0x000fe40003f65270 */
[----:B------:R-:W-:-:S04]  /*11b40*/  MOV R5, 0x2000 ;  /* 0x0000200000057802 */ /* 0x000fc80000000f00 */
[----:B------:R2:W-:Y:S07]  /*11b50*/  SYNCS.ARRIVE.TRANS64 RZ, [R2+URZ+0x28c30], R5 ;  /* 0x028c300502ff79a7 */ /* 0x0005ee000800003f */
[----:B------:R-:W-:Y:S05]  /*11b60*/  @!P3 BRA `(.L_x_4098) ;  /* 0x000000000004b947 */ /* 0x000fea0003800000 */
[----:B------:R-:W-:Y:S01]  /*11b70*/  BPT.TRAP 0x1 ;  /* 0x000000040000795c */ /* 0x000fe20000300000 */
.L_x_4098:
[----:B------:R-:W-:Y:S01]  /*11b80*/  R2UR UR8, R16 ;  /* 0x00000000100872ca */ /* 0x000fe200000e0000 */
[----:B--2---:R-:W-:Y:S01]  /*11b90*/  IMAD.SHL.U32 R5, R10, 0x40, RZ ;  /* 0x000000400a057824 */ /* 0x004fe200078e00ff */
        /* <DEDUP_REMOVED lines=13> */
[----:B------:R-:W3:Y:S02]  /*11c70*/  SYNCS.PHASECHK.TRANS64.TRYWAIT P3, [R2+URZ+0x28c60], R3 ;  /* 0x028c6003020075a7 */ /* 0x000ee4000806017f */
[----:B--23--:R-:W-:Y:S05]  /*11c80*/  @!P3 BRA `(.L_x_4099) ;  /* 0x00000010003cb947 */ /* 0x00cfea0003800000 */
.L_x_4130:
[----:B------:R-:W-:Y:S05]  /*11c90*/  @P2 BRA `(.L_x_4100) ;  /* 0x0000000000142947 */ /* 0x000fea0003800000 */
[----:B------:R-:W-:Y:S02]  /*11ca0*/  ISETP.NE.AND P2, PT, R19, RZ, PT ;  /* 0x000000ff1300720c */ /* 0x000fe40003f45270 */
[----:B-12---:R-:W-:-:S04]  /*11cb0*/  MOV R3, 0x10000 ;  /* 0x0001000000037802 */ /* 0x006fc80000000f00 */
[----:B------:R3:W-:Y:S07]  /*11cc0*/  SYNCS.ARRIVE.TRANS64 RZ, [R2+URZ+0x28c50], R3 ;  /* 0x028c500302ff79a7 */ /* 0x0007ee000800003f */
[----:B------:R-:W-:Y:S05]  /*11cd0*/  @!P2 BRA `(.L_x_4100) ;  /* 0x000000000004a947 */ /* 0x000fea0003800000 */
[----:B------:R-:W-:Y:S01]  /*11ce0*/  BPT.TRAP 0x1 ;  /* 0x000000040000795c */ /* 0x000fe20000300000 */
.L_x_4100:
        /* <DEDUP_REMOVED lines=22> */
[----:B----4-:R-:W-:Y:S01]  /*11e50*/  UMOV UR8, UR17 ;  /* 0x0000001100087c82 */ /* 0x010fe20008000000 */
[----:B------:R-:W-:Y:S01]  /*11e60*/  UMOV UR10, UR18 ;  /* 0x00000012000a7c82 */ /* 0x000fe20008000000 */
[----:B------:R-:W-:Y:S01]  /*11e70*/  UIADD3 UR17, UR16, 0x8400, URZ ;  /* 0x0000840010117890 */ /* 0x000fe2000fffe03f */
[----:B------:R4:W-:Y:S01]  /*11e80*/  UTMALDG.4D [UR8], [UR14], desc[UR6] ;  /* 0x000006080e0075b4 */ /* 0x0009e20008019000 */
[----:B------:R-:W-:Y:S01]  /*11e90*/  UIADD3 UR18, UR16, 0xa400, URZ ;  /* 0x0000a40010127890 */ /* 0x000fe2000fffe03f */
[----:B----4-:R-:W-:Y:S01]  /*11ea0*/  UMOV UR8, UR19 ;  /* 0x0000001300087c82 */ /* 0x010fe20008000000 */
[----:B------:R-:W-:Y:S01]  /*11eb0*/  UMOV UR10, UR20 ;  /* 0x00000014000a7c82 */ /* 0x000fe20008000000 */
[----:B------:R-:W-:Y:S01]  /*11ec0*/  UIADD3 UR19, UR16, 0xc400, URZ ;  /* 0x0000c40010137890 */ /* 0x000fe2000fffe03f */
[----:B------:R4:W-:Y:S02]  /*11ed0*/  UTMALDG.4D [UR8], [UR14], desc[UR6] ;  /* 0x000006080e0075b4 */ /* 0x0009e40008019000 */
[----:B----4-:R-:W-:Y:S01]  /*11ee0*/  UMOV UR8, UR21 ;  /* 0x0000001500087c82 */ /* 0x010fe20008000000 */
[----:B------:R-:W-:-:S02]  /*11ef0*/  UMOV UR10, UR22 ;  /* 0x00000016000a7c82 */ /* 0x000fc40008000000 */
[----:B------:R4:W-:Y:S02]  /*11f00*/  UTMALDG.4D [UR8], [UR14], desc[UR6] ;  /* 0x000006080e0075b4 */ /* 0x0009e40008019000 */
[----:B----4-:R-:W-:Y:S01]  /*11f10*/  UMOV UR8, UR17 ;  /* 0x0000001100087c82 */ /* 0x010fe20008000000 */
[----:B------:R-:W-:Y:S01]  /*11f20*/  UMOV UR10, UR23 ;  /* 0x00000017000a7c82 */ /* 0x000fe20008000000 */
[----:B------:R-:W-:Y:S01]  /*11f30*/  UIADD3 UR17, UR16, 0xe400, URZ ;  /* 0x0000e40010117890 */ /* 0x000fe2000fffe03f */
[----:B------:R4:W-:Y:S02]  /*11f40*/  UTMALDG.4D [UR8], [UR14], desc[UR6] ;  /* 0x000006080e0075b4 */ /* 0x0009e40008019000 */
[----:B------:R-:W-:Y:S01]  /*11f50*/  UMOV UR16, 0x180 ;  /* 0x0000018000107882 */ /* 0x000fe20000000000 */
[----:B----4-:R-:W-:Y:S01]  /*11f60*/  UMOV UR8, UR18 ;  /* 0x0000001200087c82 */ /* 0x010fe20008000000 */
[----:B------:R-:W-:Y:S02]  /*11f70*/  UMOV UR10, UR24 ;  /* 0x00000018000a7c82 */ /* 0x000fe40008000000 */
[----:B------:R4:W-:Y:S02]  /*11f80*/  UTMALDG.4D [UR8], [UR14], desc[UR6] ;  /* 0x000006080e0075b4 */ /* 0x0009e40008019000 */
[----:B----4-:R-:W-:Y:S01]  /*11f90*/  UMOV UR8, UR19 ;  /* 0x0000001300087c82 */ /* 0x010fe20008000000 */
[----:B------:R-:W-:Y:S01]  /*11fa0*/  UMOV UR10, UR16 ;  /* 0x00000010000a7c82 */ /* 0x000fe20008000000 */
[----:B------:R-:W-:Y:S01]  /*11fb0*/  UMOV UR16, 0x1c0 ;  /* 0x000001c000107882 */ /* 0x000fe20000000000 */
[----:B------:R4:W-:Y:S02]  /*11fc0*/  UTMALDG.4D [UR8], [UR14], desc[UR6] ;  /* 0x000006080e0075b4 */ /* 0x0009e40008019000 */
[----:B----4-:R-:W-:Y:S01]  /*11fd0*/  UMOV UR8, UR17 ;  /* 0x0000001100087c82 */ /* 0x010fe20008000000 */
[----:B------:R-:W-:-:S02]  /*11fe0*/  UMOV UR10, UR16 ;  /* 0x00000010000a7c82 */ /* 0x000fc40008000000 */
[----:B------:R4:W-:Y:S02]  /*11ff0*/  UTMALDG.4D [UR8], [UR14], desc[UR6] ;  /* 0x000006080e0075b4 */ /* 0x0009e40008019000 */
[----:B----4-:R-:W-:Y:S01]  /*12000*/  NOP ;  /* 0x0000000000007918 */ /* 0x010fe20000000000 */
.L_x_4095:
[----:B------:R-:W-:Y:S05]  /*12010*/  BSYNC B1 ;  /* 0x0000000000017941 */ /* 0x000fea0003800000 */
.L_x_4094:
[----:B------:R-:W-:Y:S01]  /*12020*/  ISETP.GT.AND P2, PT, R9, UR38, PT ;  /* 0x0000002609007c0c */ /* 0x000fe2000bf44270 */
[----:B------:R-:W-:-:S12]  /*12030*/  VIADD R8, R8, 0xfffffffe ;  /* 0xfffffffe08087836 */ /* 0x000fd80000000000 */
[----:B------:R-:W-:Y:S05]  /*12040*/  @P2 BRA `(.L_x_4101) ;  /* 0xfffffff000602947 */ /* 0x000fea000383ffff */
.L_x_4086:
[----:B------:R-:W-:Y:S05]  /*12050*/  BSYNC B0 ;  /* 0x0000000000007941 */ /* 0x000fea0003800000 */
.L_x_4077:
[----:B------:R-:W-:Y:S01]  /*12060*/  IADD3 R16, R16, 0x1, RZ ;  /* 0x0000000110107810 */ /* 0x000fe20007ffe0ff */
[----:B------:R-:W-:Y:S03]  /*12070*/  BSSY B0, `(.L_x_4102) ;  /* 0x0000011000007945 */ /* 0x000fe60003800000 */
[----:B------:R-:W-:-:S04]  /*12080*/  ISETP.NE.AND P0, PT, R16, 0x2, PT ;  /* 0x000000021000780c */ /* 0x000fc80003f05270 */
[----:B------:R-:W-:-:S04]  /*12090*/  SEL R0, RZ, 0x1, P0 ;  /* 0x00000001ff007807 */ /* 0x000fc80000000000 */
[----:B------:R-:W-:Y:S01]  /*120a0*/  LOP3.LUT R17, R17, R0, RZ, 0x3c, !PT ;  /* 0x0000000011117212 */ /* 0x000fe200078e3cff */
[----:B------:R-:W-:Y:S06]  /*120b0*/  @P1 BRA `(.L_x_4103) ;  /* 0x0000000000301947 */ /* 0x000fec0003800000 */
[----:B-12---:R-:W1:Y:S01]  /*120c0*/  S2R R5, SR_LANEID ;  /* 0x0000000000057919 */ /* 0x006e620000000000 */
[----:B------:R-:W-:Y:S01]  /*120d0*/  VOTEU.ANY UR6, UPT, PT ;  /* 0x0000000000067886 */ /* 0x000fe200038e0100 */
[----:B---34-:R-:W2:Y:S01]  /*120e0*/  LDC.64 R2, c[0x0][0xdf0] ;  /* 0x00037c00ff027b82 */ /* 0x018ea20000000a00 */
        /* <DEDUP_REMOVED lines=9> */
.L_x_4103:
[----:B------:R-:W-:Y:S05]  /*12180*/  BSYNC B0 ;  /* 0x0000000000007941 */ /* 0x000fea0003800000 */
.L_x_4102:
[----:B------:R-:W-:Y:S01]  /*12190*/  SEL R16, R16, RZ, P0 ;  /* 0x000000ff10107207 */ /* 0x000fe20000000000 */
[----:B------:R-:W-:-:S07]  /*121a0*/  IMAD.MOV.U32 R13, RZ, RZ, R18 ;  /* 0x000000ffff0d7224 */ /* 0x000fce00078e0012 */
.L_x_4062:
[----:B------:R-:W-:Y:S05]  /*121b0*/  BSYNC B6 ;  /* 0x0000000000067941 */ /* 0x000fea0003800000 */
.L_x_4060:
[----:B------:R-:W-:-:S03]  /*121c0*/  UMOV UR6, 0xffffffff ;  /* 0xffffffff00067882 */ /* 0x000fc60000000000 */
[----:B------:R-:W-:Y:S05]  /*121d0*/  BRA.DIV UR6, `(.L_x_4104) ;  /* 0x0000000a06fc7947 */ /* 0x000fea000b800000 */
[----:B------:R1:W1:Y:S02]  /*121e0*/  SHFL.IDX PT, R14, R13, RZ, 0x1f ;  /* 0x00001fff0d0e7589 */ /* 0x00026400000e0000 */
.L_x_4133:
[----:B------:R-:W-:Y:S01]  /*121f0*/  ISETP.NE.AND P0, PT, R19, RZ, PT ;  /* 0x000000ff1300720c */ /* 0x000fe20003f05270 */
[----:B------:R-:W-:Y:S05]  /*12200*/  WARPSYNC.ALL ;  /* 0x0000000000007948 */ /* 0x000fea0003800000 */
[----:B------:R-:W-:Y:S01]  /*12210*/  BAR.SYNC.DEFER_BLOCKING 0x4, 0x120 ;  /* 0x0104800000007b1d */ /* 0x000fe20000010000 */
[----:B-1----:R-:W-:-:S05]  /*12220*/  MOV R18, R14 ;  /* 0x0000000e00127202 */ /* 0x002fca0000000f00 */
[----:B------:R-:W-:Y:S01]  /*12230*/  ULDC UR6, c[0x0][0xda8] ;  /* 0x00036a0000067ab9 */ /* 0x000fe20000000800 */
[----:B------:R-:W-:Y:S01]  /*12240*/  @!P0 MOV R0, 0x400 ;  /* 0x0000040000008802 */ /* 0x000fe20000000f00 */
[----:B--234-:R-:W1:Y:S03]  /*12250*/  @!P0 S2R R3, SR_CgaCtaId ;  /* 0x0000000000038919 */ /* 0x01ce660000008800 */
[----:B-1----:R-:W-:-:S05]  /*12260*/  @!P0 LEA R0, R3, R0, 0x18 ;  /* 0x0000000003008211 */ /* 0x002fca00078ec0ff */
[----:B------:R1:W-:Y:S01]  /*12270*/  @!P0 STS [R0+0x28cd0], R13 ;  /* 0x028cd00d00008388 */ /* 0x0003e20000000800 */
[----:B------:R-:W-:Y:S06]  /*12280*/  BAR.ARV 0x5, 0x120 ;  /* 0x0144800000007b1d */ /* 0x000fec0000002000 */
[----:B------:R-:W-:-:S13]  /*12290*/  ISETP.GE.AND P0, PT, R18, UR6, PT ;  /* 0x0000000612007c0c */ /* 0x000fda000bf06270 */
[----:B-1----:R-:W-:Y:S05]  /*122a0*/  @!P0 BRA `(.L_x_4105) ;  /* 0xffffffd000008947 */ /* 0x002fea000383ffff */
.L_x_4051:
[----:B------:R-:W1:Y:S01]  /*122b0*/  S2R R3, SR_CgaCtaId ;  /* 0x0000000000037919 */ /* 0x000e620000008800 */
[----:B------:R-:W-:Y:S01]  /*122c0*/  UIADD3 UR45, UR45, 0x1, URZ ;  /* 0x000000012d2d7890 */ /* 0x000fe2000fffe03f */
[----:B------:R-:W-:-:S03]  /*122d0*/  MOV R0, 0x400 ;  /* 0x0000040000007802 */ /* 0x000fc60000000f00 */
[----:B------:R-:W-:-:S04]  /*122e0*/  ULEA.HI UR4, UR45, UR45, URZ, 0x1 ;  /* 0x0000002d2d047291 */ /* 0x000fc8000f8f083f */
[----:B------:R-:W-:-:S04]  /*122f0*/  ULOP3.LUT UR4, UR4, 0xfffffffe, URZ, 0xc0, !UPT ;  /* 0xfffffffe04047892 */ /* 0x000fc8000f8ec03f */
[----:B------:R-:W-:Y:S01]  /*12300*/  UIADD3 UR4, UR45, -UR4, URZ ;  /* 0x800000042d047290 */ /* 0x000fe2000fffe03f */
[----:B-1----:R-:W-:-:S05]  /*12310*/  LEA R7, R3, R0, 0x18 ;  /* 0x0000000003077211 */ /* 0x002fca00078ec0ff */
[----:B------:R-:W-:-:S05]  /*12320*/  IMAD.U32 R0, RZ, RZ, UR4 ;  /* 0x00000004ff007e24 */ /* 0x000fca000f8e00ff */
[----:B------:R-:W-:-:S04]  /*12330*/  SHF.L.U32 R0, R0, 0x1f, RZ ;  /* 0x0000001f00007819 */ /* 0x000fc800000006ff */
[----:B------:R-:W1:Y:S02]  /*12340*/  SYNCS.PHASECHK.TRANS64.TRYWAIT P0, [R7+URZ+0x28c20], R0 ;  /* 0x028c2000070075a7 */ /* 0x000e64000800017f */
[----:B-1----:R-:W-:Y:S05]  /*12350*/  @!P0 BRA `(.L_x_4106) ;  /* 0x0000000800c08947 */ /* 0x002fea0003800000 */
.L_x_4134:
[----:B------:R-:W2:Y:S02]  /*12360*/  S2R R2, SR_TID.X ;  /* 0x0000000000027919 */ /* 0x000ea40000002100 */
[----:B--2---:R-:W-:-:S04]  /*12370*/  SHF.R.U32.HI R2, RZ, 0x5, R2 ;  /* 0x00000005ff027819 */ /* 0x004fc80000011602 */
[----:B------:R-:W-:-:S05]  /*12380*/  LOP3.LUT R2, R2, 0x3, RZ, 0xc0, !PT ;  /* 0x0000000302027812 */ /* 0x000fca00078ec0ff */
[----:B-1----:R-:W1:Y:S02]  /*12390*/  SHFL.IDX PT, R0, R2, RZ, 0x1f ;  /* 0x00001fff02007589 */ /* 0x002e6400000e0000 */
[----:B-1----:R-:W-:-:S13]  /*123a0*/  ISETP.NE.AND P0, PT, R0, RZ, PT ;  /* 0x000000ff0000720c */ /* 0x002fda0003f05270 */
[----:B------:R-:W-:Y:S05]  /*123b0*/  @P0 EXIT ;  /* 0x000000000000094d */ /* 0x000fea0003800000 */
[----:B------:R-:W-:Y:S01]  /*123c0*/  ELECT P0, URZ, PT ;  /* 0x00000000003f782f */ /* 0x000fe20003800000 */
[----:B------:R-:W-:-:S12]  /*123d0*/  BSSY B0, `(.L_x_4107) ;  /* 0x0000020000007945 */ /* 0x000fd80003800000 */
[----:B------:R-:W-:Y:S05]  /*123e0*/  @!P0 BRA `(.L_x_4108) ;  /* 0x0000000000788947 */ /* 0x000fea0003800000 */
[----:B------:R-:W-:-:S06]  /*123f0*/  ULOP3.LUT UR4, UR36, 0x2, URZ, 0xfc, !UPT ;  /* 0x0000000224047892 */ /* 0x000fcc000f8efc3f */
[----:B------:R-:W-:-:S04]  /*12400*/  MOV R0, UR4 ;  /* 0x0000000400007c02 */ /* 0x000fc80008000f00 */
[----:B------:R-:W-:-:S13]  /*12410*/  ISETP.NE.AND P2, PT, R0, 0x3, PT ;  /* 0x000000030000780c */ /* 0x000fda0003f45270 */
[----:B------:R-:W-:Y:S05]  /*12420*/  @!P2 BRA `(.L_x_4109) ;  /* 0x000000000004a947 */ /* 0x000fea0003800000 */
[----:B------:R-:W-:Y:S01]  /*12430*/  BPT.TRAP 0x1 ;  /* 0x000000040000795c */ /* 0x000fe20000300000 */
.L_x_4109:
[----:B------:R-:W-:Y:S01]  /*12440*/  VIADD R3, R7, 0x28c40 ;  /* 0x00028c4007037836 */ /* 0x000fe20000000000 */
[----:B------:R-:W-:Y:S01]  /*12450*/  SHF.L.U32 R4, R17, 0x1f, RZ ;  /* 0x0000001f11047819 */ /* 0x000fe200000006ff */
[----:B------:R-:W-:-:S03]  /*12460*/  VIADD R0, R16, 0x1 ;  /* 0x0000000110007836 */ /* 0x000fc60000000000 */
[----:B------:R-:W-:Y:S02]  /*12470*/  LEA R5, R16, R3, 0x3 ;  /* 0x0000000310057211 */ /* 0x000fe400078e18ff */
[----:B------:R-:W-:Y:S02]  /*12480*/  ISETP.NE.AND P1, PT, R0, 0x2, PT ;  /* 0x000000020000780c */ /* 0x000fe40003f25270 */
[----:B------:R-:W1:Y:S02]  /*12490*/  SYNCS.PHASECHK.TRANS64.TRYWAIT P0, [R5+URZ], R4 ;  /* 0x00000004050075a7 */ /* 0x000e64000800017f */
[----:B------:R-:W-:-:S04]  /*124a0*/  SEL R2, RZ, 0x1, P1 ;  /* 0x00000001ff027807 */ /* 0x000fc80000800000 */
[----:B------:R-:W-:Y:S02]  /*124b0*/  LOP3.LUT R17, R17, R2, RZ, 0x3c, !PT ;  /* 0x0000000211117212 */ /* 0x000fe400078e3cff */
[----:B------:R-:W-:Y:S02]  /*124c0*/  SEL R2, R0, RZ, P1 ;  /* 0x000000ff00027207 */ /* 0x000fe40000800000 */
[----:B------:R-:W-:Y:S02]  /*124d0*/  SHF.L.U32 R0, R17, 0x1f, RZ ;  /* 0x0000001f11007819 */ /* 0x000fe400000006ff */
[----:B------:R-:W-:Y:S01]  /*124e0*/  LEA R3, R2, R3, 0x3 ;  /* 0x0000000302037211 */ /* 0x000fe200078e18ff */
[----:B-1----:R-:W-:Y:S06]  /*124f0*/  @!P0 BRA `(.L_x_4110) ;  /* 0x00000008006c8947 */ /* 0x002fec0003800000 */
.L_x_4135:
[----:B------:R-:W2:Y:S02]  /*12500*/  SYNCS.PHASECHK.TRANS64.TRYWAIT P0, [R3+URZ], R0 ;  /* 0x00000000030075a7 */ /* 0x000ea4000800017f */
[----:B--2---:R-:W-:Y:S05]  /*12510*/  @!P0 BRA `(.L_x_4111) ;  /* 0x0000000800788947 */ /* 0x004fea0003800000 */
.L_x_4136:
[----:B------:R-:W-:Y:S05]  /*12520*/  @!P2 BRA `(.L_x_4112) ;  /* 0x000000000004a947 */ /* 0x000fea0003800000 */
[----:B------:R-:W-:Y:S01]  /*12530*/  BPT.TRAP 0x1 ;  /* 0x000000040000795c */ /* 0x000fe20000300000 */
.L_x_4112:
[----:B--2---:R-:W-:-:S05]  /*12540*/  VIADD R3, R7, 0x28c60 ;  /* 0x00028c6007037836 */ /* 0x004fca0000000000 */
[----:B-1----:R-:W-:-:S04]  /*12550*/  LEA R5, R16, R3, 0x3 ;  /* 0x0000000310057211 */ /* 0x002fc800078e18ff */
[----:B------:R-:W1:Y:S02]  /*12560*/  SYNCS.PHASECHK.TRANS64.TRYWAIT P0, [R5+URZ], R4 ;  /* 0x00000004050075a7 */ /* 0x000e64000800017f */
[----:B-1----:R-:W-:Y:S05]  /*12570*/  @!P0 BRA `(.L_x_4113) ;  /* 0x0000000800748947 */ /* 0x002fea0003800000 */
.L_x_4137:
[----:B------:R-:W-:-:S07]  /*12580*/  IMAD R3, R2, 0x8, R3 ;  /* 0x0000000802037824 */ /* 0x000fce00078e0203 */
.L_x_4114:
[----:B--2---:R2:W3:Y:S02]  /*12590*/  SYNCS.PHASECHK.TRANS64.TRYWAIT P0, [R3+URZ], R0 ;  /* 0x00000000030075a7 */ /* 0x0044e4000800017f */
[----:B---3--:R-:W-:Y:S05]  /*125a0*/  @!P0 NANOSLEEP.SYNCS 0x989680 ;  /* 0x009896800000895d */ /* 0x008fea0003900000 */
[----:B------:R-:W3:Y:S02]  /*125b0*/  @!P0 SYNCS.PHASECHK.TRANS64 P0, [R3+URZ], R0 ;  /* 0x00000000030085a7 */ /* 0x000ee4000800007f */
[----:B---3--:R-:W-:Y:S05]  /*125c0*/  @!P0 BRA `(.L_x_4114) ;  /* 0xfffffffc00f08947 */ /* 0x008fea000383ffff */
.L_x_4108:
[----:B------:R-:W-:Y:S05]  /*125d0*/  BSYNC B0 ;  /* 0x0000000000007941 */ /* 0x000fea0003800000 */
.L_x_4107:
[----:B------:R-:W-:Y:S05]  /*125e0*/  EXIT ;  /* 0x000000000000794d */ /* 0x000fea0003800000 */
.L_x_3957:
[----:B-1----:R-:W-:-:S04]  /*125f0*/  MOV R6, UR21 ;  /* 0x0000001500067c02 */ /* 0x002fc80008000f00 */
[----:B------:R1:W2:Y:S03]  /*12600*/  SYNCS.PHASECHK.TRANS64.TRYWAIT P1, [R6+URZ+0x28c50], R3 ;  /* 0x028c5003060075a7 */ /* 0x0002a6000802017f */
[----:B--2---:R-:W-:Y:S05]  /*12610*/  @!P1 NANOSLEEP.SYNCS 0x989680 ;  /* 0x009896800000995d */ /* 0x004fea0003900000 */
[----:B------:R-:W2:Y:S02]  /*12620*/  @!P1 SYNCS.PHASECHK.TRANS64 P1, [R6+URZ+0x28c50], R3 ;  /* 0x028c5003060095a7 */ /* 0x000ea4000802007f */
[----:B--2---:R-:W-:Y:S05]  /*12630*/  @!P1 BRA `(.L_x_3957) ;  /* 0xfffffffc00ec9947 */ /* 0x004fea000383ffff */
[----:B------:R-:W-:Y:S05]  /*12640*/  BRA `(.L_x_4115) ;  /* 0xfffffef400487947 */ /* 0x000fea000383ffff */
.L_x_3962:
[----:B--2---:R-:W-:-:S04]  /*12650*/  IMAD.U32 R5, RZ, RZ, UR21 ;  /* 0x00000015ff057e24 */ /* 0x004fc8000f8e00ff */
[----:B------:R2:W3:Y:S03]  /*12660*/  SYNCS.PHASECHK.TRANS64.TRYWAIT P1, [R5+URZ+0x28c50], R4 ;  /* 0x028c5004050075a7 */ /* 0x0004e6000802017f */
[----:B---3--:R-:W-:Y:S05]  /*12670*/  @!P1 NANOSLEEP.SYNCS 0x989680 ;  /* 0x009896800000995d */ /* 0x008fea0003900000 */
[----:B------:R-:W3:Y:S02]  /*12680*/  @!P1 SYNCS.PHASECHK.TRANS64 P1, [R5+URZ+0x28c50], R4 ;  /* 0x028c5004050095a7 */ /* 0x000ee4000802007f */
[----:B---3--:R-:W-:Y:S05]  /*12690*/  @!P1 BRA `(.L_x_3962) ;  /* 0xfffffffc00ec9947 */ /* 0x008fea000383ffff */
[----:B------:R-:W-:Y:S05]  /*126a0*/  BRA `(.L_x_3961) ;  /* 0xffffff0000447947 */ /* 0x000fea000383ffff */
.L_x_3971:
[----:B-1----:R-:W-:-:S04]  /*126b0*/  MOV R3, UR48 ;  /* 0x0000003000037c02 */ /* 0x002fc80008000f00 */
[----:B------:R1:W2:Y:S03]  /*126c0*/  SYNCS.PHASECHK.TRANS64.TRYWAIT P1, [R3+URZ+0x28c00], R0 ;  /* 0x028c0000030075a7 */ /* 0x0002a6000802017f */
[----:B--2---:R-:W-:Y:S05]  /*126d0*/  @!P1 NANOSLEEP.SYNCS 0x989680 ;  /* 0x009896800000995d */ /* 0x004fea0003900000 */
[----:B------:R-:W2:Y:S02]  /*126e0*/  @!P1 SYNCS.PHASECHK.TRANS64 P1, [R3+URZ+0x28c00], R0 ;  /* 0x028c0000030095a7 */ /* 0x000ea4000802007f */
[----:B--2---:R-:W-:Y:S05]  /*126f0*/  @!P1 BRA `(.L_x_3971) ;  /* 0xfffffffc00ec9947 */ /* 0x004fea000383ffff */
[----:B------:R-:W-:Y:S05]  /*12700*/  BRA `(.L_x_4116) ;  /* 0xffffff1400647947 */ /* 0x000fea000383ffff */
.L_x_3975:
[----:B---3--:R3:W4:Y:S02]  /*12710*/  SYNCS.PHASECHK.TRANS64.TRYWAIT P1, [R6+URZ+0x28c30], R13 ;  /* 0x028c300d060075a7 */ /* 0x008724000802017f */
[----:B----4-:R-:W-:Y:S05]  /*12720*/  @!P1 NANOSLEEP.SYNCS 0x989680 ;  /* 0x009896800000995d */ /* 0x010fea0003900000 */
[----:B------:R-:W4:Y:S02]  /*12730*/  @!P1 SYNCS.PHASECHK.TRANS64 P1, [R6+URZ+0x28c30], R13 ;  /* 0x028c300d060095a7 */ /* 0x000f24000802007f */
[----:B----4-:R-:W-:Y:S05]  /*12740*/  @!P1 BRA `(.L_x_3975) ;  /* 0xfffffffc00f09947 */ /* 0x010fea000383ffff */
[----:B------:R-:W-:Y:S05]  /*12750*/  BRA `(.L_x_3974) ;  /* 0xffffff1400807947 */ /* 0x000fea000383ffff */
.L_x_3987:
[----:B----4-:R4:W1:Y:S02]  /*12760*/  SYNCS.PHASECHK.TRANS64.TRYWAIT P3, [R6+URZ+0x28c50], R13 ;  /* 0x028c500d060075a7 */ /* 0x010864000806017f */
[----:B-1----:R-:W-:Y:S05]  /*12770*/  @!P3 NANOSLEEP.SYNCS 0x989680 ;  /* 0x009896800000b95d */ /* 0x002fea0003900000 */
[----:B------:R-:W1:Y:S02]  /*12780*/  @!P3 SYNCS.PHASECHK.TRANS64 P3, [R6+URZ+0x28c50], R13 ;  /* 0x028c500d0600b5a7 */ /* 0x000e64000806007f */
[----:B-1----:R-:W-:Y:S05]  /*12790*/  @!P3 BRA `(.L_x_3987) ;  /* 0xfffffffc00f0b947 */ /* 0x002fea000383ffff */
[----:B------:R-:W-:Y:S05]  /*127a0*/  BRA `(.L_x_3986) ;  /* 0xffffff3000ec7947 */ /* 0x000fea000383ffff */
.L_x_3995:
[----:B---3--:R-:W-:-:S04]  /*127b0*/  IMAD.U32 R11, RZ, RZ, UR27 ;  /* 0x0000001bff0b7e24 */ /* 0x008fc8000f8e00ff */
[----:B------:R3:W4:Y:S03]  /*127c0*/  SYNCS.PHASECHK.TRANS64.TRYWAIT P3, [R11+URZ+0x28c30], R10 ;  /* 0x028c300a0b0075a7 */ /* 0x000726000806017f */
[----:B----4-:R-:W-:Y:S05]  /*127d0*/  @!P3 NANOSLEEP.SYNCS 0x989680 ;  /* 0x009896800000b95d */ /* 0x010fea0003900000 */
[----:B------:R-:W4:Y:S02]  /*127e0*/  @!P3 SYNCS.PHASECHK.TRANS64 P3, [R11+URZ+0x28c30], R10 ;  /* 0x028c300a0b00b5a7 */ /* 0x000f24000806007f */
[----:B----4-:R-:W-:Y:S05]  /*127f0*/  @!P3 BRA `(.L_x_3995) ;  /* 0xfffffffc00ecb947 */ /* 0x010fea000383ffff */
[----:B------:R-:W-:Y:S05]  /*12800*/  BRA `(.L_x_3994) ;  /* 0xffffff3800207947 */ /* 0x000fea000383ffff */
.L_x_4007:
[----:B---3--:R3:W4:Y:S02]  /*12810*/  SYNCS.PHASECHK.TRANS64.TRYWAIT P3, [R13+URZ+0x28c50], R10 ;  /* 0x028c500a0d0075a7 */ /* 0x008724000806017f */
[----:B----4-:R-:W-:Y:S05]  /*12820*/  @!P3 NANOSLEEP.SYNCS 0x989680 ;  /* 0x009896800000b95d */ /* 0x010fea0003900000 */
[----:B------:R-:W4:Y:S02]  /*12830*/  @!P3 SYNCS.PHASECHK.TRANS64 P3, [R13+URZ+0x28c50], R10 ;  /* 0x028c500a0d00b5a7 */ /* 0x000f24000806007f */
[----:B----4-:R-:W-:Y:S05]  /*12840*/  @!P3 BRA `(.L_x_4007) ;  /* 0xfffffffc00f0b947 */ /* 0x010fea000383ffff */
[----:B------:R-:W-:Y:S05]  /*12850*/  BRA `(.L_x_4006) ;  /* 0xffffff5800c87947 */ /* 0x000fea000383ffff */
.L_x_4016:
[----:B----4-:R-:W-:-:S04]  /*12860*/  MOV R8, UR25 ;  /* 0x0000001900087c02 */ /* 0x010fc80008000f00 */
[----:B------:R4:W1:Y:S03]  /*12870*/  SYNCS.PHASECHK.TRANS64.TRYWAIT P3, [R8+URZ+0x28c30], R9 ;  /* 0x028c3009080075a7 */ /* 0x000866000806017f */
[----:B-1----:R-:W-:Y:S05]  /*12880*/  @!P3 NANOSLEEP.SYNCS 0x989680 ;  /* 0x009896800000b95d */ /* 0x002fea0003900000 */
[----:B------:R-:W1:Y:S02]  /*12890*/  @!P3 SYNCS.PHASECHK.TRANS64 P3, [R8+URZ+0x28c30], R9 ;  /* 0x028c30090800b5a7 */ /* 0x000e64000806007f */
[----:B-1----:R-:W-:Y:S05]  /*128a0*/  @!P3 BRA `(.L_x_4016) ;  /* 0xfffffffc00ecb947 */ /* 0x002fea000383ffff */
[----:B------:R-:W-:Y:S05]  /*128b0*/  BRA `(.L_x_4015) ;  /* 0xffffff60003c7947 */ /* 0x000fea000383ffff */
.L_x_4020:
[----:B---3--:R3:W4:Y:S02]  /*128c0*/  SYNCS.PHASECHK.TRANS64.TRYWAIT P3, [R170+URZ+0x28c50], R9 ;  /* 0x028c5009aa0075a7 */ /* 0x008724000806017f */
[----:B----4-:R-:W-:Y:S05]  /*128d0*/  @!P3 NANOSLEEP.SYNCS 0x989680 ;  /* 0x009896800000b95d */ /* 0x010fea0003900000 */
[----:B------:R-:W4:Y:S02]  /*128e0*/  @!P3 SYNCS.PHASECHK.TRANS64 P3, [R170+URZ+0x28c50], R9 ;  /* 0x028c5009aa00b5a7 */ /* 0x000f24000806007f */
[----:B----4-:R-:W-:Y:S05]  /*128f0*/  @!P3 BRA `(.L_x_4020) ;  /* 0xfffffffc00f0b947 */ /* 0x010fea000383ffff */
[----:B------:R-:W-:Y:S05]  /*12900*/  BRA `(.L_x_4019) ;  /* 0xffffff7800607947 */ /* 0x000fea000383ffff */
.L_x_4026:
[----:B------:R-:W-:-:S04]  /*12910*/  IMAD.U32 R7, RZ, RZ, UR27 ;  /* 0x0000001bff077e24 */ /* 0x000fc8000f8e00ff */
[----:B------:R1:W1:Y:S03]  /*12920*/  SYNCS.PHASECHK.TRANS64.TRYWAIT P2, [R7+URZ+0x28c30], R10 ;  /* 0x028c300a070075a7 */ /* 0x000266000804017f */
[----:B-1----:R-:W-:Y:S05]  /*12930*/  @!P2 NANOSLEEP.SYNCS 0x989680 ;  /* 0x009896800000a95d */ /* 0x002fea0003900000 */
[----:B------:R-:W1:Y:S02]  /*12940*/  @!P2 SYNCS.PHASECHK.TRANS64 P2, [R7+URZ+0x28c30], R10 ;  /* 0x028c300a0700a5a7 */ /* 0x000e64000804007f */
[----:B-1----:R-:W-:Y:S05]  /*12950*/  @!P2 BRA `(.L_x_4026) ;  /* 0xfffffffc00eca947 */ /* 0x002fea000383ffff */
[----:B------:R-:W-:Y:S05]  /*12960*/  BRA `(.L_x_4025) ;  /* 0xffffff7c00507947 */ /* 0x000fea000383ffff */
.L_x_4038:
[----:B---3--:R3:W4:Y:S02]  /*12970*/  SYNCS.PHASECHK.TRANS64.TRYWAIT P2, [R15+URZ+0x28c50], R10 ;  /* 0x028c500a0f0075a7 */ /* 0x008724000804017f */
[----:B----4-:R-:W-:Y:S05]  /*12980*/  @!P2 NANOSLEEP.SYNCS 0x989680 ;  /* 0x009896800000a95d */ /* 0x010fea0003900000 */
[----:B------:R-:W4:Y:S02]  /*12990*/  @!P2 SYNCS.PHASECHK.TRANS64 P2, [R15+URZ+0x28c50], R10 ;  /* 0x028c500a0f00a5a7 */ /* 0x000f24000804007f */
[----:B----4-:R-:W-:Y:S05]  /*129a0*/  @!P2 BRA `(.L_x_4038) ;  /* 0xfffffffc00f0a947 */ /* 0x010fea000383ffff */
[----:B------:R-:W-:Y:S05]  /*129b0*/  BRA `(.L_x_4037) ;  /* 0xffffff9c00f87947 */ /* 0x000fea000383ffff */
.L_x_4066:
        /* <DEDUP_REMOVED lines=10> */
.L_x_4117:
[----:B------:R-:W-:Y:S05]  /*12a60*/  BRA `(.L_x_4118) ;  /* 0xffffffd400807947 */ /* 0x000fea000383ffff */
.L_x_4067:
[----:B------:R-:W-:Y:S01]  /*12a70*/  BSSY B0, `(.L_x_4119) ;  /* 0x0000006000007945 */ /* 0x000fe20003800000 */
[----:B------:R-:W-:-:S07]  /*12a80*/  MOV R15, 0xffffffff ;  /* 0xffffffff000f7802 */ /* 0x000fce0000000f00 */
[----:B------:R-:W-:Y:S05]  /*12a90*/  WARPSYNC.COLLECTIVE R15, `(.L_x_4120) ;  /* 0x000000000f0c7348 */ /* 0x000fea0003c00000 */
[----:B------:R-:W-:Y:S02]  /*12aa0*/  ELECT P6, UR62, PT ;  /* 0x00000000003e782f */ /* 0x000fe400038c0000 */
[----:B------:R-:W-:Y:S01]  /*12ab0*/  MOV R14, UR62 ;  /* 0x0000003e000e7c02 */ /* 0x000fe20008000f00 */
[----:B------:R-:W-:Y:S10]  /*12ac0*/  ENDCOLLECTIVE ;  /* 0x000000000000791b */ /* 0x000ff40003800000 */
.L_x_4120:
[----:B------:R-:W-:Y:S05]  /*12ad0*/  BSYNC B0 ;  /* 0x0000000000007941 */ /* 0x000fea0003800000 */
.L_x_4119:
[----:B------:R-:W-:Y:S05]  /*12ae0*/  BRA `(.L_x_4121) ;  /* 0xffffffd400707947 */ /* 0x000fea000383ffff */
.L_x_4070:
[----:B-1----:R1:W2:Y:S02]  /*12af0*/  SYNCS.PHASECHK.TRANS64.TRYWAIT P2, [R8+URZ+0x28c40], R5 ;  /* 0x028c4005080075a7 */ /* 0x0022a4000804017f */
[----:B--2---:R-:W-:Y:S05]  /*12b00*/  @!P2 NANOSLEEP.SYNCS 0x989680 ;  /* 0x009896800000a95d */ /* 0x004fea0003900000 */
[----:B------:R-:W2:Y:S02]  /*12b10*/  @!P2 SYNCS.PHASECHK.TRANS64 P2, [R8+URZ+0x28c40], R5 ;  /* 0x028c40050800a5a7 */ /* 0x000ea4000804007f */
[----:B--2---:R-:W-:Y:S05]  /*12b20*/  @!P2 BRA `(.L_x_4070) ;  /* 0xfffffffc00f0a947 */ /* 0x004fea000383ffff */
[----:B------:R-:W-:Y:S05]  /*12b30*/  BRA `(.L_x_4122) ;  /* 0xffffffd400cc7947 */ /* 0x000fea000383ffff */
.L_x_4072:
[----:B-1----:R-:W-:-:S04]  /*12b40*/  IMAD.U32 R8, RZ, RZ, UR37 ;  /* 0x00000025ff087e24 */ /* 0x002fc8000f8e00ff */
[----:B------:R1:W2:Y:S03]  /*12b50*/  SYNCS.PHASECHK.TRANS64.TRYWAIT P2, [R8+URZ+0x28c20], R5 ;  /* 0x028c2005080075a7 */ /* 0x0002a6000804017f */
[----:B--2---:R-:W-:Y:S05]  /*12b60*/  @!P2 NANOSLEEP.SYNCS 0x989680 ;  /* 0x009896800000a95d */ /* 0x004fea0003900000 */
[----:B------:R-:W2:Y:S02]  /*12b70*/  @!P2 SYNCS.PHASECHK.TRANS64 P2, [R8+URZ+0x28c20], R5 ;  /* 0x028c20050800a5a7 */ /* 0x000ea4000804007f */
[----:B--2---:R-:W-:Y:S05]  /*12b80*/  @!P2 BRA `(.L_x_4072) ;  /* 0xfffffffc00eca947 */ /* 0x004fea000383ffff */
[----:B------:R-:W-:Y:S05]  /*12b90*/  BRA `(.L_x_4123) ;  /* 0xffffffd8006c7947 */ /* 0x000fea000383ffff */
.L_x_4075:
[----:B-1----:R1:W2:Y:S02]  /*12ba0*/  SYNCS.PHASECHK.TRANS64.TRYWAIT P2, [R8+URZ+0x28c60], R5 ;  /* 0x028c6005080075a7 */ /* 0x0022a4000804017f */
[----:B--2---:R-:W-:Y:S05]  /*12bb0*/  @!P2 NANOSLEEP.SYNCS 0x989680 ;  /* 0x009896800000a95d */ /* 0x004fea0003900000 */
[----:B------:R-:W2:Y:S02]  /*12bc0*/  @!P2 SYNCS.PHASECHK.TRANS64 P2, [R8+URZ+0x28c60], R5 ;  /* 0x028c60050800a5a7 */ /* 0x000ea4000804007f */
[----:B--2---:R-:W-:Y:S05]  /*12bd0*/  @!P2 BRA `(.L_x_4075) ;  /* 0xfffffffc00f0a947 */ /* 0x004fea000383ffff */
[----:B------:R-:W-:Y:S05]  /*12be0*/  BRA `(.L_x_4124) ;  /* 0xffffffd800807947 */ /* 0x000fea000383ffff */
.L_x_4082:
[----:B-1----:R1:W2:Y:S02]  /*12bf0*/  SYNCS.PHASECHK.TRANS64.TRYWAIT P3, [R2+URZ+0x28c40], R3 ;  /* 0x028c4003020075a7 */ /* 0x0022a4000806017f */
[----:B--2---:R-:W-:Y:S05]  /*12c00*/  @!P3 NANOSLEEP.SYNCS 0x989680 ;  /* 0x009896800000b95d */ /* 0x004fea0003900000 */
[----:B------:R-:W2:Y:S02]  /*12c10*/  @!P3 SYNCS.PHASECHK.TRANS64 P3, [R2+URZ+0x28c40], R3 ;  /* 0x028c40030200b5a7 */ /* 0x000ea4000806007f */
[----:B--2---:R-:W-:Y:S05]  /*12c20*/  @!P3 BRA `(.L_x_4082) ;  /* 0xfffffffc00f0b947 */ /* 0x004fea000383ffff */
[----:B------:R-:W-:Y:S05]  /*12c30*/  BRA `(.L_x_4125) ;  /* 0xffffffe000087947 */ /* 0x000fea000383ffff */
.L_x_4084:
[----:B---3--:R3:W4:Y:S02]  /*12c40*/  SYNCS.PHASECHK.TRANS64.TRYWAIT P3, [R2+URZ+0x28c60], R3 ;  /* 0x028c6003020075a7 */ /* 0x008724000806017f */
[----:B----4-:R-:W-:Y:S05]  /*12c50*/  @!P3 NANOSLEEP.SYNCS 0x989680 ;  /* 0x009896800000b95d */ /* 0x010fea0003900000 */
[----:B------:R-:W4:Y:S02]  /*12c60*/  @!P3 SYNCS.PHASECHK.TRANS64 P3, [R2+URZ+0x28c60], R3 ;  /* 0x028c60030200b5a7 */ /* 0x000f24000806007f */
[----:B----4-:R-:W-:Y:S05]  /*12c70*/  @!P3 BRA `(.L_x_4084) ;  /* 0xfffffffc00f0b947 */ /* 0x010fea000383ffff */
[----:B------:R-:W-:Y:S05]  /*12c80*/  BRA `(.L_x_4126) ;  /* 0xffffffe000507947 */ /* 0x000fea000383ffff */
.L_x_4090:
[----:B-1----:R1:W2:Y:S02]  /*12c90*/  SYNCS.PHASECHK.TRANS64.TRYWAIT P3, [R3+URZ+0x28c40], R2 ;  /* 0x028c4002030075a7 */ /* 0x0022a4000806017f */
[----:B--2---:R-:W-:Y:S05]  /*12ca0*/  @!P3 NANOSLEEP.SYNCS 0x989680 ;  /* 0x009896800000b95d */ /* 0x004fea0003900000 */
[----:B------:R-:W2:Y:S02]  /*12cb0*/  @!P3 SYNCS.PHASECHK.TRANS64 P3, [R3+URZ+0x28c40], R2 ;  /* 0x028c40020300b5a7 */ /* 0x000ea4000806007f */
[----:B--2---:R-:W-:Y:S05]  /*12cc0*/  @!P3 BRA `(.L_x_4090) ;  /* 0xfffffffc00f0b947 */ /* 0x004fea000383ffff */
[----:B------:R-:W-:Y:S05]  /*12cd0*/  BRA `(.L_x_4127) ;  /* 0xffffffe400c87947 */ /* 0x000fea000383ffff */
.L_x_4092:
[----:B---3--:R3:W4:Y:S02]  /*12ce0*/  SYNCS.PHASECHK.TRANS64.TRYWAIT P3, [R3+URZ+0x28c60], R2 ;  /* 0x028c6002030075a7 */ /* 0x008724000806017f */
[----:B----4-:R-:W-:Y:S05]  /*12cf0*/  @!P3 NANOSLEEP.SYNCS 0x989680 ;  /* 0x009896800000b95d */ /* 0x010fea0003900000 */
[----:B------:R-:W4:Y:S02]  /*12d00*/  @!P3 SYNCS.PHASECHK.TRANS64 P3, [R3+URZ+0x28c60], R2 ;  /* 0x028c60020300b5a7 */ /* 0x000f24000806007f */
[----:B----4-:R-:W-:Y:S05]  /*12d10*/  @!P3 BRA `(.L_x_4092) ;  /* 0xfffffffc00f0b947 */ /* 0x010fea000383ffff */
[----:B------:R-:W-:Y:S05]  /*12d20*/  BRA `(.L_x_4128) ;  /* 0xffffffe800107947 */ /* 0x000fea000383ffff */
.L_x_4097:
[----:B-1----:R1:W2:Y:S02]  /*12d30*/  SYNCS.PHASECHK.TRANS64.TRYWAIT P3, [R2+URZ+0x28c40], R3 ;  /* 0x028c4003020075a7 */ /* 0x0022a4000806017f */
[----:B--2---:R-:W-:Y:S05]  /*12d40*/  @!P3 NANOSLEEP.SYNCS 0x989680 ;  /* 0x009896800000b95d */ /* 0x004fea0003900000 */
[----:B------:R-:W2:Y:S02]  /*12d50*/  @!P3 SYNCS.PHASECHK.TRANS64 P3, [R2+URZ+0x28c40], R3 ;  /* 0x028c40030200b5a7 */ /* 0x000ea4000806007f */
[----:B--2---:R-:W-:Y:S05]  /*12d60*/  @!P3 BRA `(.L_x_4097) ;  /* 0xfffffffc00f0b947 */ /* 0x004fea000383ffff */
[----:B------:R-:W-:Y:S05]  /*12d70*/  BRA `(.L_x_4129) ;  /* 0xffffffec00687947 */ /* 0x000fea000383ffff */
.L_x_4099:
[----:B--2---:R2:W3:Y:S02]  /*12d80*/  SYNCS.PHASECHK.TRANS64.TRYWAIT P3, [R2+URZ+0x28c60], R3 ;  /* 0x028c6003020075a7 */ /* 0x0044e4000806017f */
[----:B---3--:R-:W-:Y:S05]  /*12d90*/  @!P3 NANOSLEEP.SYNCS 0x989680 ;  /* 0x009896800000b95d */ /* 0x008fea0003900000 */
[----:B------:R-:W3:Y:S02]  /*12da0*/  @!P3 SYNCS.PHASECHK.TRANS64 P3, [R2+URZ+0x28c60], R3 ;  /* 0x028c60030200b5a7 */ /* 0x000ee4000806007f */
[----:B---3--:R-:W-:Y:S05]  /*12db0*/  @!P3 BRA `(.L_x_4099) ;  /* 0xfffffffc00f0b947 */ /* 0x008fea000383ffff */
[----:B------:R-:W-:Y:S05]  /*12dc0*/  BRA `(.L_x_4130) ;  /* 0xffffffec00b07947 */ /* 0x000fea000383ffff */
.L_x_4104:
[----:B------:R-:W-:Y:S01]  /*12dd0*/  BSSY B0, `(.L_x_4131) ;  /* 0x0000007000007945 */ /* 0x000fe20003800000 */
[----:B--2---:R-:W-:Y:S01]  /*12de0*/  MOV R12, RZ ;  /* 0x000000ff000c7202 */ /* 0x004fe20000000f00 */
[----:B------:R-:W-:Y:S01]  /*12df0*/  IMAD.MOV.U32 R11, RZ, RZ, 0x1f ;  /* 0x0000001fff0b7424 */ /* 0x000fe200078e00ff */
[----:B------:R-:W-:-:S07]  /*12e00*/  MOV R15, 0xffffffff ;  /* 0xffffffff000f7802 */ /* 0x000fce0000000f00 */
[----:B-1-34-:R-:W-:Y:S05]  /*12e10*/  WARPSYNC.COLLECTIVE R15, `(.L_x_4132) ;  /* 0x000000000f087348 */ /* 0x01afea0003c00000 */
[----:B------:R2:W1:Y:S02]  /*12e20*/  SHFL.IDX P6, R14, R13, R12, R11 ;  /* 0x0000000c0d0e7389 */ /* 0x00046400000c000b */
[----:B-1234-:R-:W-:Y:S01]  /*12e30*/  ENDCOLLECTIVE ;  /* 0x000000000000791b */ /* 0x01efe20003800000 */
.L_x_4132:
[----:B------:R-:W-:Y:S05]  /*12e40*/  BSYNC B0 ;  /* 0x0000000000007941 */ /* 0x000fea0003800000 */
.L_x_4131:
[----:B------:R-:W-:Y:S05]  /*12e50*/  BRA `(.L_x_4133) ;  /* 0xfffffff000e47947 */ /* 0x000fea000383ffff */
.L_x_4106:
[----:B-1----:R1:W2:Y:S02]  /*12e60*/  SYNCS.PHASECHK.TRANS64.TRYWAIT P0, [R7+URZ+0x28c20], R0 ;  /* 0x028c2000070075a7 */ /* 0x0022a4000800017f */
[----:B--2---:R-:W-:Y:S05]  /*12e70*/  @!P0 NANOSLEEP.SYNCS 0x989680 ;  /* 0x009896800000895d */ /* 0x004fea0003900000 */
[----:B------:R-:W2:Y:S02]  /*12e80*/  @!P0 SYNCS.PHASECHK.TRANS64 P0, [R7+URZ+0x28c20], R0 ;  /* 0x028c2000070085a7 */ /* 0x000ea4000800007f */
[----:B--2---:R-:W-:Y:S05]  /*12e90*/  @!P0 BRA `(.L_x_4106) ;  /* 0xfffffffc00f08947 */ /* 0x004fea000383ffff */
[----:B------:R-:W-:Y:S05]  /*12ea0*/  BRA `(.L_x_4134) ;  /* 0xfffffff4002c7947 */ /* 0x000fea000383ffff */
.L_x_4110:
[----:B-1----:R1:W2:Y:S02]  /*12eb0*/  SYNCS.PHASECHK.TRANS64.TRYWAIT P0, [R5+URZ], R4 ;  /* 0x00000004050075a7 */ /* 0x0022a4000800017f */
[----:B--2---:R-:W-:Y:S05]  /*12ec0*/  @!P0 NANOSLEEP.SYNCS 0x989680 ;  /* 0x009896800000895d */ /* 0x004fea0003900000 */
[----:B------:R-:W2:Y:S02]  /*12ed0*/  @!P0 SYNCS.PHASECHK.TRANS64 P0, [R5+URZ], R4 ;  /* 0x00000004050085a7 */ /* 0x000ea4000800007f */
[----:B--2---:R-:W-:Y:S05]  /*12ee0*/  @!P0 BRA `(.L_x_4110) ;  /* 0xfffffffc00f08947 */ /* 0x004fea000383ffff */
[----:B------:R-:W-:Y:S05]  /*12ef0*/  BRA `(.L_x_4135) ;  /* 0xfffffff400807947 */ /* 0x000fea000383ffff */
.L_x_4111:
[----:B--2---:R2:W3:Y:S02]  /*12f00*/  SYNCS.PHASECHK.TRANS64.TRYWAIT P0, [R3+URZ], R0 ;  /* 0x00000000030075a7 */ /* 0x0044e4000800017f */
[----:B---3--:R-:W-:Y:S05]  /*12f10*/  @!P0 NANOSLEEP.SYNCS 0x989680 ;  /* 0x009896800000895d */ /* 0x008fea0003900000 */
[----:B------:R-:W3:Y:S02]  /*12f20*/  @!P0 SYNCS.PHASECHK.TRANS64 P0, [R3+URZ], R0 ;  /* 0x00000000030085a7 */ /* 0x000ee4000800007f */
[----:B---3--:R-:W-:Y:S05]  /*12f30*/  @!P0 BRA `(.L_x_4111) ;  /* 0xfffffffc00f08947 */ /* 0x008fea000383ffff */
[----:B------:R-:W-:Y:S05]  /*12f40*/  BRA `(.L_x_4136) ;  /* 0xfffffff400747947 */ /* 0x000fea000383ffff */
.L_x_4113:
[----:B-1----:R1:W2:Y:S02]  /*12f50*/  SYNCS.PHASECHK.TRANS64.TRYWAIT P0, [R5+URZ], R4 ;  /* 0x00000004050075a7 */ /* 0x0022a4000800017f */
[----:B--2---:R-:W-:Y:S05]  /*12f60*/  @!P0 NANOSLEEP.SYNCS 0x989680 ;  /* 0x009896800000895d */ /* 0x004fea0003900000 */
[----:B------:R-:W2:Y:S02]  /*12f70*/  @!P0 SYNCS.PHASECHK.TRANS64 P0, [R5+URZ], R4 ;  /* 0x00000004050085a7 */ /* 0x000ea4000800007f */
[----:B--2---:R-:W-:Y:S05]  /*12f80*/  @!P0 BRA `(.L_x_4113) ;  /* 0xfffffffc00f08947 */ /* 0x004fea000383ffff */
[----:B------:R-:W-:Y:S05]  /*12f90*/  BRA `(.L_x_4137) ;  /* 0xfffffff400787947 */ /* 0x000fea000383ffff */
.L_x_4138:
        /* <DEDUP_REMOVED lines=14> */
.L_x_11947:


//--------------------- .text._ZN7cutlass13device_kernelIN5flash11enable_sm90INS1_16FlashAttnFwdSm90INS1_25CollectiveMainloopFwdSm90ILi2EN4cute5tupleIJNS5_1CILi1EEES8_S8_EEENS6_IJNS7_ILi64EEESA_SA_EEELi512ENS_10bfloat16_tEfNS_4arch4Sm90ELb0ELb1ELb1ELb0ELb0ELb0ELb1ELb0ELb0ELb0ELb0ELb0EEENS1_21CollectiveEpilogueFwdINS6_IJSA_NS7_ILi512EEESA_EEES9_SC_SE_Li256ELb0ELb0ELb0ELb0EEENS1_30DynamicPersistentTileSchedulerILi256ELi32ELb0ELb0ELb1EEEEEEEEEvNT_6ParamsE --------------------------
	.section	.text._ZN7cutlass13device_kernelIN5flash11enable_sm90INS1_16FlashAttnFwdSm90INS1_25CollectiveMainloopFwdSm90ILi2EN4cute5tupleIJNS5_1CILi1EEES8_S8_EEENS6_IJNS7_ILi64EEESA_SA_EEELi512ENS_10bfloat16_tEfNS_4arch4Sm90ELb0ELb1ELb1ELb0ELb0ELb0ELb1ELb0ELb0ELb0ELb0ELb0EEENS1_21CollectiveEpilogueFwdINS6_IJSA_NS7_ILi512EEESA_EEES9_SC_SE_Li256ELb0ELb0ELb0ELb0EEENS1_30DynamicPersistentTileSchedulerILi256ELi32ELb0ELb0ELb1EEEEEEEEEvNT_6ParamsE,"ax",@progbits
	.align	128
.text._ZN7cutlass13device_kernelIN5flash11enable_sm90INS1_16FlashAttnFwdSm90INS1_25CollectiveMainloopFwdSm90ILi2EN4cute5tupleIJNS5_1CILi1EEES8_S8_EEENS6_IJNS7_ILi64EEESA_SA_EEELi512ENS_10bfloat16_tEfNS_4arch4Sm90ELb0ELb1ELb1ELb0ELb0ELb0ELb1ELb0ELb0ELb0ELb0ELb0EEENS1_21CollectiveEpilogueFwdINS6_IJSA_NS7_ILi512EEESA_EEES9_SC_SE_Li256ELb0ELb0ELb0ELb0EEENS1_30DynamicPersistentTileSchedulerILi256ELi32ELb0ELb0ELb1EEEEEEEEEvNT_6ParamsE:
        .type           _ZN7cutlass13device_kernelIN5flash11enable_sm90INS1_16FlashAttnFwdSm90INS1_25CollectiveMainloopFwdSm90ILi2EN4cute5tupleIJNS5_1CILi1EEES8_S8_EEENS6_IJNS7_ILi64EEESA_SA_EEELi512ENS_10bfloat16_tEfNS_4arch4Sm90ELb0ELb1ELb1ELb0ELb0ELb0ELb1ELb0ELb0ELb0ELb0ELb0EEENS1_21CollectiveEpilogueFwdINS6_IJSA_NS7_ILi512EEESA_EEES9_SC_SE_Li256ELb0ELb0ELb0ELb0EEENS1_30DynamicPersistentTileSchedulerILi256ELi32ELb0ELb0ELb1EEEEEEEEEvNT_6ParamsE,@function
        .size           _ZN7cutlass13device_kernelIN5flash11enable_sm90INS1_16FlashAttnFwdSm90INS1_25CollectiveMainloopFwdSm90ILi2EN4cute5tupleIJNS5_1CILi1EEES8_S8_EEENS6_IJNS7_ILi64EEESA_SA_EEELi512ENS_10bfloat16_tEfNS_4arch4Sm90ELb0ELb1ELb1ELb0ELb0ELb0ELb1ELb0ELb0ELb0ELb0ELb0EEENS1_21CollectiveEpilogueFwdINS6_IJSA_NS7_ILi512EEESA_EEES9_SC_SE_Li256ELb0ELb0ELb0ELb0EEENS1_30DynamicPersistentTileSchedulerILi256ELi32ELb0ELb0ELb1EEEEEEEEEvNT_6ParamsE,(.L_x_11948 - _ZN7cutlass13device_kernelIN5flash11enable_sm90INS1_16FlashAttnFwdSm90INS1_25CollectiveMainloopFwdSm90ILi2EN4cute5tupleIJNS5_1CILi1EEES8_S8_EEENS6_IJNS7_ILi64EEESA_SA_EEELi512ENS_10bfloat16_tEfNS_4arch4Sm90ELb0ELb1ELb1ELb0ELb0ELb0ELb1ELb0ELb0ELb0ELb0ELb0EEENS1_21CollectiveEpilogueFwdINS6_IJSA_NS7_ILi512EEESA_EEES9_SC_SE_Li256ELb0ELb0ELb0ELb0EEENS1_30DynamicPersistentTileSchedulerILi256ELi32ELb0ELb0ELb1EEEEEEEEEvNT_6ParamsE)
        .other          _ZN7cutlass13device_kernelIN5flash11enable_sm90INS1_16FlashAttnFwdSm90INS1_25CollectiveMainloopFwdSm90ILi2EN4cute5tupleIJNS5_1CILi1EEES8_S8_EEENS6_IJNS7_ILi64EEESA_SA_EEELi512ENS_10bfloat16_tEfNS_4arch4Sm90ELb0ELb1ELb1ELb0ELb0ELb0ELb1ELb0ELb0ELb0ELb0ELb0EEENS1_21CollectiveEpilogueFwdINS6_IJSA_NS7_ILi512EEESA_EEES9_SC_SE_Li256ELb0ELb0ELb0ELb0EEENS1_30DynamicPersistentTileSchedulerILi256ELi32ELb0ELb0ELb1EEEEEEEEEvNT_6ParamsE,@"STO_CUDA_ENTRY STV_DEFAULT"
_ZN7cutlass13device_kernelIN5flash11enable_sm90INS1_16FlashAttnFwdSm90INS1_25CollectiveMainloopFwdSm90ILi2EN4cute5tupleIJNS5_1CILi1EEES8_S8_EEENS6_IJNS7_ILi64EEESA_SA_EEELi512ENS_10bfloat16_tEfNS_4arch4Sm90ELb0ELb1ELb1ELb0ELb0ELb0ELb1ELb0ELb0ELb0ELb0ELb0EEENS1_21CollectiveEpilogueFwdINS6_IJSA_NS7_ILi512EEESA_EEES9_SC_SE_Li256ELb0ELb0ELb0ELb0EEENS1_30DynamicPersistentTileSchedulerILi256ELi32ELb0ELb0ELb1EEEEEEEEEvNT_6ParamsE:
[----:B------:R-:W1:Y:S02]  /*0000*/  LDC R1, c[0x0][0x28] ;  /* 0x00000a00ff017b82 */ /* 0x000e640000000800 */
[----:B-1----:R-:W-:Y:S01]  /*0010*/  VIADD R1, R1, 0xfffffff8 ;  /* 0xfffffff801017836 */ /* 0x002fe20000000000 */
[----:B------:R-:W1:Y:S01]  /*0020*/  S2R R19, SR_TID.X ;  /* 0x0000000000137919 */ /* 0x000e620000002100 */
[----:B------:R-:W-:Y:S01]  /*0030*/  ELECT P0, URZ, PT ;  /* 0x00000000003f782f */ /* 0x000fe20003800000 */
[----:B------:R-:W-:Y:S01]  /*0040*/  BSSY B0, `(.L_x_4139) ;  /* 0x0000017000007945 */ /* 0x000fe20003800000 */
[--C-:B-1----:R-:W-:Y:S02]  /*0050*/  SHF.R.U32.HI R0, RZ, 0x5, R19.reuse ;  /* 0x00000005ff007819 */ /* 0x102fe40000011613 */
[----:B------:R-:W-:-:S03]  /*0060*/  SHF.R.U32.HI R3, RZ, 0x7, R19 ;  /* 0x00000007ff037819 */ /* 0x000fc60000011613 */
        /* <DEDUP_REMOVED lines=20> */
.L_x_4140:
[----:B------:R-:W-:Y:S05]  /*01b0*/  BSYNC B0 ;  /* 0x0000000000007941 */ /* 0x000fea0003800000 */
.L_x_4139:
        /* <DEDUP_REMOVED lines=14> */
[----:B---3--:R-:W-:-:S11]  /*02a0*/  ISETP.NE.AND P1, PT, R2, RZ, PT ;  /* 0x000000ff0200720c */ /* 0x008fd60003f25270 */
[----:B------:R-:W-:Y:S01]  /*02b0*/  UISETP.NE.AND UP0, UPT, UR47, URZ, UPT ;  /* 0x0000003f2f00728c */ /* 0x000fe2000bf05270 */
[----:B------:R-:W1:Y:S02]  /*02c0*/  FENCE.VIEW.ASYNC.S ;  /* 0x00000000000073c6 */ /* 0x000e640000000000 */
[----:B-1----:R1:W2:Y:S01]  /*02d0*/  @UP1 SYNCS.EXCH.64 URZ, [UR6+0x38800], UR4 ;  /* 0x03880004063f15b2 */ /* 0x0022a20008000100 */
[----:B------:R1:W3:Y:S01]  /*02e0*/  @UP2 SYNCS.EXCH.64 URZ, [UR6+0x38810], UR4 ;  /* 0x03881004063f25b2 */ /* 0x0002e20008000100 */
[----:B------:R1:W4:Y:S01]  /*02f0*/  @UP3 SYNCS.EXCH.64 URZ, [UR6+0x38820], UR4 ;  /* 0x03882004063f35b2 */ /* 0x0003220008000100 */
        /* <DEDUP_REMOVED lines=15> */
.L_x_4141:
        /* <DEDUP_REMOVED lines=22> */
.L_x_4142:
        /* <DEDUP_REMOVED lines=18> */
.L_x_4143:
        /* <DEDUP_REMOVED lines=22> */
.L_x_4144:
        /* <DEDUP_REMOVED lines=22> */
.L_x_4145:
[----:B-1----:R-:W-:Y:S01]  /*0930*/  UMOV UR4, 0x1 ;  /* 0x0000000100047882 */ /* 0x002fe20000000000 */
[----:B------:R-:W-:Y:S01]  /*0940*/  PLOP3.LUT P0, PT, PT, PT, UP0, 0x80, 0x0 ;  /* 0x000000000000781c */ /* 0x000fe20003f0f008 */
[----:B------:R-:W-:Y:S01]  /*0950*/  USEL UR4, UR4, 0x2, !UP0 ;  /* 0x0000000204047887 */ /* 0x000fe2000c000000 */
[----:B------:R-:W-:Y:S01]  /*0960*/  NOP ;  /* 0x0000000000007918 */ /* 0x000fe20000000000 */
[----:B------:R-:W-:-:S04]  /*0970*/  ULDC.64 UR54, c[0x0][0x208] ;  /* 0x0000820000367ab9 */ /* 0x000fc80000000a00 */
[----:B------:R-:W-:-:S05]  /*0980*/  IMAD.U32 R2, RZ, RZ, UR4 ;  /* 0x00000004ff027e24 */ /* 0x000fca000f8e00ff */
[----:B------:R1:W-:Y:S01]  /*0990*/  STL [R1+0x4], R2 ;  /* 0x0000040201007387 */ /* 0x0003e20000100800 */
[----:B--234-:R-:W-:Y:S06]  /*09a0*/  BAR.SYNC.DEFER_BLOCKING 0x0 ;  /* 0x0000000000007b1d */ /* 0x01cfec0000010000 */
[----:B------:R-:W-:Y:S05]  /*09b0*/  @!P0 BRA `(.L_x_4146) ;  /* 0x0000013800408947 */ /* 0x000fea0003800000 */
.L_x_4147:
[----:B------:R-:W-:-:S08]  /*09c0*/  NOP ;  /* 0x0000000000007918 */ /* 0x000fd00000000000 */
[----:B------:R-:W2:Y:S02]  /*09d0*/  USETMAXREG.TRY_ALLOC.CTAPOOL UP0, 0xf0 ;  /* 0x000000f0000079c8 */ /* 0x000ea40008000600 */
[----:B--2---:R-:W-:-:S13]  /*09e0*/  PLOP3.LUT P0, PT, PT, PT, UP0, 0x80, 0x0 ;  /* 0x000000000000781c */ /* 0x004fda0003f0f008 */
[----:B------:R-:W-:Y:S05]  /*09f0*/  @!P0 BRA `(.L_x_4147) ;  /* 0xfffffffc00f08947 */ /* 0x000fea000383ffff */
[----:B------:R-:W-:Y:S01]  /*0a00*/  LOP3.LUT R0, R19, 0xffffff80, RZ, 0xc0, !PT ;  /* 0xffffff8013007812 */ /* 0x000fe200078ec0ff */
[----:B------:R-:W2:Y:S08]  /*0a10*/  S2UR UR4, SR_CTAID.X ;  /* 0x00000000000479c3 */ /* 0x000eb00000002500 */
[----:B------:R-:W-:Y:S06]  /*0a20*/  BAR.ARV 0x4, 0x120 ;  /* 0x0104800000007b1d */ /* 0x000fec0000002000 */
[----:B------:R-:W-:-:S02]  /*0a30*/  ISETP.NE.AND P0, PT, R0, 0x80, PT ;  /* 0x000000800000780c */ /* 0x000fc40003f05270 */
[----:B------:R-:W2:Y:S11]  /*0a40*/  LDC R0, c[0x0][0xea8] ;  /* 0x0003aa00ff007b82 */ /* 0x000eb60000000800 */
[----:B------:R-:W-:Y:S06]  /*0a50*/  @!P0 BAR.ARV 0x8, 0xa0 ;  /* 0x0202800000008b1d */ /* 0x000fec0000002000 */
[----:B------:R-:W-:-:S13]  /*0a60*/  ISETP.GE.U32.AND P0, PT, R19, 0x100, PT ;  /* 0x000001001300780c */ /* 0x000fda0003f06070 */
[----:B------:R-:W-:Y:S06]  /*0a70*/  @P0 BAR.ARV 0xf, 0x100 ;  /* 0x03c4000000000b1d */ /* 0x000fec0000002000 */
[----:B--2---:R-:W-:-:S13]  /*0a80*/  ISETP.LE.AND P0, PT, R0, UR4, PT ;  /* 0x0000000400007c0c */ /* 0x004fda000bf03270 */
[----:B------:R-:W-:Y:S05]  /*0a90*/  @P0 EXIT ;  /* 0x000000000000094d */ /* 0x000fea0003800000 */
[----:B-1----:R-:W2:Y:S01]  /*0aa0*/  LDL R2, [R1+0x4] ;  /* 0x0000040001027983 */ /* 0x002ea20000100800 */
        /* <DEDUP_REMOVED lines=8> */
[----:B------:R-:W-:-:S02]  /*0b30*/  LEA.HI R4, R3, R194, RZ, 0x5 ;  /* 0x000000c203047211 */ /* 0x000fc400078f28ff */
[----:B------:R-:W-:Y:S02]  /*0b40*/  LEA.HI R0, R3, R194, RZ, 0x7 ;  /* 0x000000c203007211 */ /* 0x000fe400078f38ff */
[--C-:B------:R-:W-:Y:S02]  /*0b50*/  SHF.R.S32.HI R192, RZ, 0x5, R4.reuse ;  /* 0x00000005ffc07819 */ /* 0x100fe40000011404 */
[----:B------:R-:W-:Y:S02]  /*0b60*/  SHF.R.S32.HI R9, RZ, 0x1f, R4 ;  /* 0x0000001fff097819 */ /* 0x000fe40000011404 */
[----:B------:R-:W-:Y:S02]  /*0b70*/  SHF.R.S32.HI R187, RZ, 0x7, R0 ;  /* 0x00000007ffbb7819 */ /* 0x000fe40000011400 */
[----:B------:R-:W-:-:S04]  /*0b80*/  LEA.HI R9, R9, R192, RZ, 0x2 ;  /* 0x000000c009097211 */ /* 0x000fc800078f10ff */
[----:B------:R-:W-:Y:S01]  /*0b90*/  LOP3.LUT R9, R9, 0x3ffffc, RZ, 0xc0, !PT ;  /* 0x003ffffc09097812 */ /* 0x000fe200078ec0ff */
[----:B-1----:R-:W-:-:S04]  /*0ba0*/  ULEA UR36, UR5, UR36, 0x18 ;  /* 0x0000002405247291 */ /* 0x002fc8000f8ec03f */
[----:B------:R-:W-:Y:S01]  /*0bb0*/  IMAD.IADD R9, R192, 0x1, -R9 ;  /* 0x00000001c0097824 */ /* 0x000fe200078e0a09 */
[----:B--2---:R-:W-:Y:S02]  /*0bc0*/  R2UR UR6, R2 ;  /* 0x00000000020672ca */ /* 0x004fe400000e0000 */
[CC--:B------:R-:W-:Y:S02]  /*0bd0*/  LEA.HI R2, R3.reuse, R194.reuse, RZ, 0x4 ;  /* 0x000000c203027211 */ /* 0x0c0fe400078f20ff */
[----:B------:R-:W-:Y:S02]  /*0be0*/  LEA.HI R3, R3, R194, RZ, 0x3 ;  /* 0x000000c203037211 */ /* 0x000fe400078f18ff */
[----:B------:R-:W-:Y:S02]  /*0bf0*/  LOP3.LUT R5, R2, 0xfffffff0, RZ, 0xc0, !PT ;  /* 0xfffffff002057812 */ /* 0x000fe400078ec0ff */
[----:B------:R-:W-:Y:S02]  /*0c00*/  SHF.R.S32.HI R7, RZ, 0x4, R2 ;  /* 0x00000004ff077819 */ /* 0x000fe40000011402 */
[----:B------:R-:W-:Y:S01]  /*0c10*/  SHF.R.S32.HI R190, RZ, 0x3, R3 ;  /* 0x00000003ffbe7819 */ /* 0x000fe20000011403 */
[----:B------:R-:W-:Y:S01]  /*0c20*/  IMAD.IADD R4, R194, 0x1, -R5 ;  /* 0x00000001c2047824 */ /* 0x000fe200078e0a05 */
[----:B------:R-:W-:Y:S01]  /*0c30*/  LOP3.LUT R5, R0, 0xffffff80, RZ, 0xc0, !PT ;  /* 0xffffff8000057812 */ /* 0x000fe200078ec0ff */
[----:B------:R-:W-:Y:S01]  /*0c40*/  ULOP3.LUT UR48, UR6, 0x1, URZ, 0xfc, !UPT ;  /* 0x0000000106307892 */ /* 0x000fe2000f8efc3f */
[----:B------:R-:W-:Y:S01]  /*0c50*/  LEA.HI R2, R2, R7, RZ, 0x1 ;  /* 0x0000000702027211 */ /* 0x000fe200078f08ff */
[--C-:B------:R-:W-:Y:S01]  /*0c60*/  IMAD R8, R187, 0x100, R4.reuse ;  /* 0x00000100bb087824 */ /* 0x100fe200078e0204 */
[----:B------:R-:W-:Y:S01]  /*0c70*/  SHF.R.S32.HI R11, RZ, 0x1f, R4 ;  /* 0x0000001fff0b7819 */ /* 0x000fe20000011404 */
[----:B------:R-:W-:Y:S01]  /*0c80*/  IMAD.IADD R5, R194, 0x1, -R5 ;  /* 0x00000001c2057824 */ /* 0x000fe200078e0a05 */
[----:B------:R-:W-:Y:S01]  /*0c90*/  LOP3.LUT R2, R2, 0x1ffffffe, RZ, 0xc0, !PT ;  /* 0x1ffffffe02027812 */ /* 0x000fe200078ec0ff */
[----:B------:R-:W-:Y:S01]  /*0ca0*/  IMAD R9, R9, 0x10, R8 ;  /* 0x0000001009097824 */ /* 0x000fe200078e0208 */
[----:B------:R-:W-:-:S02]  /*0cb0*/  LEA.HI R11, R11, R4, RZ, 0x3 ;  /* 0x000000040b0b7211 */ /* 0x000fc400078f18ff */
[----:B------:R-:W-:Y:S02]  /*0cc0*/  SHF.R.S32.HI R6, RZ, 0x1f, R5 ;  /* 0x0000001fff067819 */ /* 0x000fe40000011405 */
[C---:B------:R-:W-:Y:S01]  /*0cd0*/  LOP3.LUT R13, R11.reuse, 0xfffffff8, RZ, 0xc0, !PT ;  /* 0xfffffff80b0d7812 */ /* 0x040fe200078ec0ff */
[----:B------:R-:W-:Y:S01]  /*0ce0*/  IMAD.SHL.U32 R11, R11, 0x40, RZ ;  /* 0x000000400b0b7824 */ /* 0x000fe200078e00ff */
[----:B------:R-:W-:Y:S02]  /*0cf0*/  IADD3 R2, R7, -R2, RZ ;  /* 0x8000000207027210 */ /* 0x000fe40007ffe0ff */
[-C--:B------:R-:W-:Y:S01]  /*0d00*/  LEA.HI R7, R6, R5.reuse, RZ, 0x2 ;  /* 0x0000000506077211 */ /* 0x080fe200078f10ff */
[----:B------:R-:W-:Y:S01]  /*0d10*/  IMAD.IADD R13, R4, 0x1, -R13 ;  /* 0x00000001040d7824 */ /* 0x000fe200078e0a0d */
[----:B------:R-:W-:Y:S01]  /*0d20*/  LEA.HI R6, R6, R5, RZ, 0x5 ;  /* 0x0000000506067211 */ /* 0x000fe200078f28ff */
[----:B------:R-:W-:Y:S01]  /*0d30*/  IMAD.SHL.U32 R2, R2, 0x8, RZ ;  /* 0x0000000802027824 */ /* 0x000fe200078e00ff */
[----:B------:R-:W-:Y:S01]  /*0d40*/  LOP3.LUT R10, R7, 0x7ffffffc, RZ, 0xc0, !PT ;  /* 0x7ffffffc070a7812 */ /* 0x000fe200078ec0ff */
[----:B------:R-:W-:Y:S01]  /*0d50*/  IMAD.SHL.U32 R8, R13, 0x40, RZ ;  /* 0x000000400d087824 */ /* 0x000fe200078e00ff */
[----:B------:R-:W-:Y:S01]  /*0d60*/  LOP3.LUT R11, R11, 0x7ffffe00, RZ, 0xc0, !PT ;  /* 0x7ffffe000b0b7812 */ /* 0x000fe200078ec0ff */
[----:B------:R-:W-:Y:S01]  /*0d70*/  IMAD.U32 R193, R9, 0x40, R2 ;  /* 0x0000004009c17824 */ /* 0x000fe200078e0002 */
[----:B------:R-:W-:Y:S01]  /*0d80*/  SHF.R.S32.HI R4, RZ, 0x2, R7 ;  /* 0x00000002ff047819 */ /* 0x000fe20000011407 */
[----:B------:R-:W-:Y:S01]  /*0d90*/  IMAD.IADD R10, R5, 0x1, -R10 ;  /* 0x00000001050a7824 */ /* 0x000fe200078e0a0a */
[----:B------:R-:W-:Y:S01]  /*0da0*/  LOP3.LUT R5, R8, 0x1c0, RZ, 0xc0, !PT ;  /* 0x000001c008057812 */ /* 0x000fe200078ec0ff */
[----:B------:R-:W-:Y:S01]  /*0db0*/  IMAD R11, R192, 0x400, R11 ;  /* 0x00000400c00b7824 */ /* 0x000fe200078e020b */
[----:B------:R-:W-:Y:S01]  /*0dc0*/  R2P PR, R13, 0x6 ;  /* 0x000000060d007804 */ /* 0x000fe20000000000 */
[----:B------:R-:W-:Y:S01]  /*0dd0*/  IMAD.SHL.U32 R17, R10, 0x2, RZ ;  /* 0x000000020a117824 */ /* 0x000fe200078e00ff */
[----:B------:R-:W-:-:S02]  /*0de0*/  LOP3.LUT R2, R5, 0x8, R2, 0xf8, !PT ;  /* 0x0000000805027812 */ /* 0x000fc400078ef802 */
[----:B------:R-:W-:Y:S02]  /*0df0*/  SHF.R.U32.HI R5, RZ, 0x3, R5 ;  /* 0x00000003ff057819 */ /* 0x000fe40000011605 */
[----:B------:R-:W-:Y:S02]  /*0e00*/  SHF.R.S32.HI R7, RZ, 0x1f, R7 ;  /* 0x0000001fff077819 */ /* 0x000fe40000011407 */
[----:B------:R-:W-:Y:S02]  /*0e10*/  LOP3.LUT R2, R2, R5, RZ, 0x3c, !PT ;  /* 0x0000000502027212 */ /* 0x000fe400078e3cff */
[----:B------:R-:W-:Y:S02]  /*0e20*/  LEA.HI R7, R7, R4, RZ, 0x3 ;  /* 0x0000000407077211 */ /* 0x000fe400078f18ff */
[----:B------:R-:W-:Y:S01]  /*0e30*/  LEA.HI R0, R0, R187, RZ, 0x1 ;  /* 0x000000bb00007211 */ /* 0x000fe200078f08ff */
[----:B------:R-:W-:Y:S01]  /*0e40*/  IMAD.IADD R11, R11, 0x1, R2 ;  /* 0x000000010b0b7824 */ /* 0x000fe200078e0202 */
[----:B------:R-:W-:Y:S01]  /*0e50*/  LOP3.LUT R7, R7, 0xfffffff8, RZ, 0xc0, !PT ;  /* 0xfffffff807077812 */ /* 0x000fe200078ec0ff */
[----:B------:R-:W-:Y:S01]  /*0e60*/  IMAD.MOV.U32 R2, RZ, RZ, RZ ;  /* 0x000000ffff027224 */ /* 0x000fe200078e00ff */
[----:B------:R-:W-:-:S02]  /*0e70*/  LOP3.LUT R5, R3, 0x1ffffff8, RZ, 0xc0, !PT ;  /* 0x1ffffff803057812 */ /* 0x000fc400078ec0ff */
[----:B------:R-:W-:Y:S02]  /*0e80*/  LEA R23, R11, UR36, 0x1 ;  /* 0x000000240b177c11 */ /* 0x000fe4000f8e08ff */
[----:B------:R-:W-:Y:S01]  /*0e90*/  LOP3.LUT R0, R0, 0xfffffe, RZ, 0xc0, !PT ;  /* 0x00fffffe00007812 */ /* 0x000fe200078ec0ff */
[----:B------:R-:W-:Y:S01]  /*0ea0*/  IMAD.IADD R5, R194, 0x1, -R5 ;  /* 0x00000001c2057824 */ /* 0x000fe200078e0a05 */
[C---:B------:R-:W-:Y:S01]  /*0eb0*/  IADD3 R186, R23.reuse, 0x36400, RZ ;  /* 0x0003640017ba7810 */ /* 0x040fe20007ffe0ff */
[----:B------:R-:W-:Y:S01]  /*0ec0*/  VIADD R184, R23, 0x36440 ;  /* 0x0003644017b87836 */ /* 0x000fe20000000000 */
[----:B------:R-:W-:Y:S01]  /*0ed0*/  SEL R185, R185, 0xffffffe0, !P1 ;  /* 0xffffffe0b9b97807 */ /* 0x000fe20004800000 */
[----:B------:R-:W-:Y:S01]  /*0ee0*/  IMAD.IADD R0, R187, 0x1, -R0 ;  /* 0x00000001bb007824 */ /* 0x000fe200078e0a00 */
[----:B------:R-:W-:Y:S01]  /*0ef0*/  IADD3 R7, R4, -R7, RZ ;  /* 0x8000000704077210 */ /* 0x000fe20007ffe0ff */
[C---:B------:R-:W-:Y:S01]  /*0f00*/  @P2 VIADD R184, R186.reuse, 0xffffffc0 ;  /* 0xffffffc0bab82836 */ /* 0x040fe20000000000 */
[----:B------:R-:W-:Y:S01]  /*0f10*/  SHF.R.S32.HI R6, RZ, 0x5, R6 ;  /* 0x00000005ff067819 */ /* 0x000fe20000011406 */
[----:B------:R-:W-:-:S02]  /*0f20*/  IMAD.IADD R186, R186, 0x1, R185 ;  /* 0x00000001baba7824 */ /* 0x000fc400078e02b9 */
[----:B------:R-:W-:Y:S01]  /*0f30*/  IMAD.SHL.U32 R188, R5, 0x8, RZ ;  /* 0x0000000805bc7824 */ /* 0x000fe200078e00ff */
[----:B------:R-:W-:Y:S01]  /*0f40*/  IADD3 R185, R185, R184, RZ ;  /* 0x000000b8b9b97210 */ /* 0x000fe20007ffe0ff */
[----:B------:R-:W-:Y:S02]  /*0f50*/  IMAD R19, R6, 0x10, R7 ;  /* 0x0000001006137824 */ /* 0x000fe400078e0207 */
[----:B------:R-:W-:-:S07]  /*0f60*/  IMAD.SHL.U32 R22, R0, 0x100, RZ ;  /* 0x0000010000167824 */ /* 0x000fce00078e00ff */
.L_x_4247:
        /* <DEDUP_REMOVED lines=20> */
.L_x_4148:
[----:B------:R-:W-:Y:S01]  /*10b0*/  ULDC UR6, c[0x0][0xec4] ;  /* 0x0003b10000067ab9 */ /* 0x000fe20000000800 */
[----:B------:R-:W-:Y:S01]  /*10c0*/  UMOV UR40, UR7 ;  /* 0x0000000700287c82 */ /* 0x000fe20008000000 */
[----:B------:R-:W-:-:S11]  /*10d0*/  UISETP.NE.AND UP0, UPT, UR6, 0x1, UPT ;  /* 0x000000010600788c */ /* 0x000fd6000bf05270 */
[----:B------:R-:W-:Y:S02]  /*10e0*/  @UP0 ULDC.64 UR10, c[0x0][0xec8] ;  /* 0x0003b200000a0ab9 */ /* 0x000fe40000000a00 */
[----:B------:R-:W-:-:S04]  /*10f0*/  UIMAD.WIDE.U32 UR4, UR7, UR10, URZ ;  /* 0x0000000a070472a5 */ /* 0x000fc8000f8e003f */
[----:B------:R-:W-:-:S04]  /*1100*/  @UP0 USHF.R.U32.HI UR40, URZ, UR11, UR5 ;  /* 0x0000000b3f280299 */ /* 0x000fc80008011605 */
[----:B------:R-:W-:-:S12]  /*1110*/  UIMAD UR4, UR40, UR6, URZ ;  /* 0x00000006280472a4 */ /* 0x000fd8000f8e023f */
.L_x_4149:
        /* <DEDUP_REMOVED lines=40> */
[----:B------:R-:W-:-:S06]  /*13a0*/  IMAD.U32 R3, RZ, RZ, UR4 ;  /* 0x00000004ff037e24 */ /* 0x000fcc000f8e00ff */
        /* <DEDUP_REMOVED lines=8> */
.L_x_4152:
[----:B------:R-:W-:-:S13]  /*1430*/  ISETP.NE.AND P0, PT, R8, 0x1, PT ;  /* 0x000000010800780c */ /* 0x000fda0003f05270 */
[----:B------:R-:W1:Y:S02]  /*1440*/  @P0 LDC.64 R4, c[0x0][0xae0] ;  /* 0x0002b800ff040b82 */ /* 0x000e640000000a00 */
[----:B-1----:R-:W-:-:S05]  /*1450*/  @P0 IMAD.HI.U32 R4, R3, R4, RZ ;  /* 0x0000000403040227 */ /* 0x002fca00078e00ff */
[----:B------:R-:W-:-:S07]  /*1460*/  @P0 SHF.R.U32.HI R3, RZ, R5, R4 ;  /* 0x00000005ff030219 */ /* 0x000fce0000011604 */
.L_x_4153:
[----:B------:R-:W-:-:S05]  /*1470*/  IMAD R3, R3, R8, R8 ;  /* 0x0000000803037224 */ /* 0x000fca00078e0208 */
[----:B------:R-:W-:-:S07]  /*1480*/  VIMNMX R0, R0, R3, PT ;  /* 0x0000000300007248 */ /* 0x000fce0003fe0100 */
.L_x_4151:
        /* <DEDUP_REMOVED lines=8> */
[----:B------:R-:W-:Y:S01]  /*1510*/  IMAD.U32 R4, RZ, RZ, UR5 ;  /* 0x00000005ff047e24 */ /* 0x000fe2000f8e00ff */
        /* <DEDUP_REMOVED lines=12> */
.L_x_4155:
[----:B------:R-:W-:-:S13]  /*15e0*/  ISETP.NE.AND P0, PT, R8, 0x1, PT ;  /* 0x000000010800780c */ /* 0x000fda0003f05270 */
[----:B------:R-:W1:Y:S02]  /*15f0*/  @P0 LDC.64 R6, c[0x0][0xae0] ;  /* 0x0002b800ff060b82 */ /* 0x000e640000000a00 */
[----:B-1----:R-:W-:-:S05]  /*1600*/  @P0 IMAD.HI.U32 R6, R3, R6, RZ ;  /* 0x0000000603060227 */ /* 0x002fca00078e00ff */
[----:B------:R-:W-:-:S07]  /*1610*/  @P0 SHF.R.U32.HI R3, RZ, R7, R6 ;  /* 0x00000007ff030219 */ /* 0x000fce0000011606 */
.L_x_4156:
[----:B------:R-:W-:-:S05]  /*1620*/  IMAD R3, R3, R8, RZ ;  /* 0x0000000803037224 */ /* 0x000fca00078e02ff */
[----:B------:R-:W-:-:S07]  /*1630*/  VIMNMX R4, R4, R3, !PT ;  /* 0x0000000304047248 */ /* 0x000fce0007fe0100 */
.L_x_4154:
[----:B------:R-:W-:Y:S01]  /*1640*/  SHF.R.S32.HI R3, RZ, 0x1f, R4 ;  /* 0x0000001fff037819 */ /* 0x000fe20000011404 */
[----:B------:R-:W-:Y:S01]  /*1650*/  IMAD.MOV.U32 R18, RZ, RZ, RZ ;  /* 0x000000ffff127224 */ /* 0x000fe200078e00ff */
[----:B------:R-:W-:Y:S02]  /*1660*/  PLOP3.LUT P0, PT, PT, PT, PT, 0x80, 0x0 ;  /* 0x000000000000781c */ /* 0x000fe40003f0f070 */
[----:B------:R-:W-:Y:S02]  /*1670*/  CS2R R150, SRZ ;  /* 0x0000000000967805 */ /* 0x000fe4000001ff00 */
[----:B------:R-:W-:Y:S02]  /*1680*/  LEA.HI R4, R3, R4, RZ, 0x6 ;  /* 0x0000000403047211 */ /* 0x000fe400078f30ff */
[----:B------:R-:W-:Y:S02]  /*1690*/  CS2R R148, SRZ ;  /* 0x0000000000947805 */ /* 0x000fe4000001ff00 */
[----:B------:R-:W-:-:S02]  /*16a0*/  MOV R3, RZ ;  /* 0x000000ff00037202 */ /* 0x000fc40000000f00 */
        /* <DEDUP_REMOVED lines=66> */
[----:B------:R-:W-:Y:S06]  /*1ad0*/  @!P1 BRA `(.L_x_4157) ;  /* 0x0000010c00549947 */ /* 0x000fec0003800000 */
[----:B------:R-:W1:Y:S01]  /*1ae0*/  SHFL.IDX PT, R3, R187, RZ, 0x1f ;  /* 0x00001fffbb037589 */ /* 0x000e6200000e0000 */
[----:B------:R-:W-:Y:S01]  /*1af0*/  UIADD3 UR4, UR36, 0x36400, URZ ;  /* 0x0003640024047890 */ /* 0x000fe2000fffe03f */
[----:B------:R-:W-:Y:S01]  /*1b00*/  UMOV UR17, 0x40000040 ;  /* 0x4000004000117882 */ /* 0x000fe20000000000 */
[----:B------:R-:W-:Y:S02]  /*1b10*/  BAR.SYNC.DEFER_BLOCKING 0xe, 0x100 ;  /* 0x0384000000007b1d */ /* 0x000fe40000010000 */
[----:B------:R-:W-:-:S04]  /*1b20*/  USHF.R.U32.HI UR4, URZ, 0x4, UR4 ;  /* 0x000000043f047899 */ /* 0x000fc80008011604 */
[----:B------:R-:W-:Y:S01]  /*1b30*/  ULOP3.LUT UR4, UR4, 0x3fff, URZ, 0xc0, !UPT ;  /* 0x00003fff04047892 */ /* 0x000fe2000f8ec03f */
[----:B------:R-:W-:Y:S01]  /*1b40*/  UMOV UR19, 0x40000040 ;  /* 0x4000004000137882 */ /* 0x000fe20000000000 */
[----:B------:R-:W-:Y:S02]  /*1b50*/  UMOV UR5, 0x40000040 ;  /* 0x4000004000057882 */ /* 0x000fe40000000000 */
[----:B------:R-:W-:Y:S01]  /*1b60*/  ULOP3.LUT UR16, UR4, 0x10000, URZ, 0xfc, !UPT ;  /* 0x0001000004107892 */ /* 0x000fe2000f8efc3f */
[----:B------:R-:W2:Y:S01]  /*1b70*/  S2R R8, SR_TID.X ;  /* 0x0000000000087919 */ /* 0x000ea20000002100 */
[----:B------:R-:W-:Y:S01]  /*1b80*/  UMOV UR7, 0x40000040 ;  /* 0x4000004000077882 */ /* 0x000fe20000000000 */
[----:B------:R-:W-:Y:S01]  /*1b90*/  UMOV UR9, 0x40000040 ;  /* 0x4000004000097882 */ /* 0x000fe20000000000 */
[----:B------:R-:W-:Y:S02]  /*1ba0*/  UIADD3 UR4, UR16, 0x2, URZ ;  /* 0x0000000210047890 */ /* 0x000fe4000fffe03f */
[----:B------:R-:W-:Y:S01]  /*1bb0*/  UIADD3 UR8, UR16, 0x4, URZ ;  /* 0x0000000410087890 */ /* 0x000fe2000fffe03f */
[----:B------:R-:W-:Y:S01]  /*1bc0*/  UMOV UR11, 0x40000040 ;  /* 0x40000040000b7882 */ /* 0x000fe20000000000 */
[----:B------:R-:W-:Y:S01]  /*1bd0*/  UIADD3 UR12, UR16, 0x6, URZ ;  /* 0x00000006100c7890 */ /* 0x000fe2000fffe03f */
[----:B-1----:R-:W-:Y:S01]  /*1be0*/  LEA.HI R5, R3, R3, RZ, 0x1 ;  /* 0x0000000303057211 */ /* 0x002fe200078f08ff */
[----:B------:R-:W-:Y:S01]  /*1bf0*/  UMOV UR13, 0x40000040 ;  /* 0x40000040000d7882 */ /* 0x000fe20000000000 */
[----:B------:R-:W-:-:S02]  /*1c00*/  UMOV UR15, 0x40000040 ;  /* 0x40000040000f7882 */ /* 0x000fc40000000000 */
[----:B------:R-:W-:Y:S01]  /*1c10*/  LOP3.LUT R6, R5, 0x1fffe, RZ, 0xc0, !PT ;  /* 0x0001fffe05067812 */ /* 0x000fe200078ec0ff */
[----:B------:R-:W-:-:S04]  /*1c20*/  WARPGROUP.ARRIVE ;  /* 0x00000000000079c5 */ /* 0x000fc80000000000 */
[----:B------:R-:W-:-:S05]  /*1c30*/  IMAD.IADD R6, R3, 0x1, -R6 ;  /* 0x0000000103067824 */ /* 0x000fca00078e0a06 */
[----:B------:R-:W-:-:S05]  /*1c40*/  LEA R6, R6, UR36, 0xf ;  /* 0x0000002406067c11 */ /* 0x000fca000f8e78ff */
[----:B------:R-:W-:Y:S01]  /*1c50*/  VIADD R6, R6, 0x400 ;  /* 0x0000040006067836 */ /* 0x000fe20000000000 */
[----:B--2---:R-:W-:-:S04]  /*1c60*/  LOP3.LUT R8, R8, 0x7f, RZ, 0xc0, !PT ;  /* 0x0000007f08087812 */ /* 0x004fc800078ec0ff */
[----:B------:R-:W-:Y:S02]  /*1c70*/  SHF.R.U32.HI R6, RZ, 0x4, R6 ;  /* 0x00000004ff067819 */ /* 0x000fe40000011606 */
[----:B------:R-:W-:Y:S02]  /*1c80*/  ISETP.NE.AND P1, PT, R8, RZ, PT ;  /* 0x000000ff0800720c */ /* 0x000fe40003f25270 */
[----:B------:R-:W-:-:S04]  /*1c90*/  LOP3.LUT R6, R6, 0x3fff, RZ, 0xc0, !PT ;  /* 0x00003fff06067812 */ /* 0x000fc800078ec0ff */
[----:B------:R-:W-:-:S05]  /*1ca0*/  LOP3.LUT R7, R6, 0x2000000, RZ, 0xfc, !PT ;  /* 0x0200000006077812 */ /* 0x000fca00078efcff */
[----:B------:R-:W-:-:S04]  /*1cb0*/  IMAD R3, R2, 0x1000, R7 ;  /* 0x0000100002037824 */ /* 0x000fc800078e0207 */
[C---:B------:R-:W-:Y:S01]  /*1cc0*/  VIADD R5, R3.reuse, 0x80 ;  /* 0x0000008003057836 */ /* 0x040fe20000000000 */
[----:B------:R-:W-:-:S04]  /*1cd0*/  R2UR UR18, R3 ;  /* 0x00000000031272ca */ /* 0x000fc800000e0000 */
[----:B------:R-:W-:Y:S01]  /*1ce0*/  R2UR UR6, R5 ;  /* 0x00000000050672ca */ /* 0x000fe200000e0000 */
[C---:B------:R-:W-:Y:S01]  /*1cf0*/  VIADD R5, R3.reuse, 0x100 ;  /* 0x0000010003057836 */ /* 0x040fe20000000000 */
[----:B------:R-:W-:-:S04]  /*1d00*/  IADD3 R3, R3, 0x180, RZ ;  /* 0x0000018003037810 */ /* 0x000fc80007ffe0ff */
[----:B------:R-:W-:Y:S01]  /*1d10*/  R2UR UR10, R5 ;  /* 0x00000000050a72ca */ /* 0x000fe200000e0000 */
[----:B------:R-:W-:Y:S01]  /*1d20*/  VIADD R5, R0, 0xfffffffe ;  /* 0xfffffffe00057836 */ /* 0x000fe20000000000 */
[----:B------:R-:W-:Y:S01]  /*1d30*/  R2UR UR14, R3 ;  /* 0x00000000030e72ca */ /* 0x000fe200000e0000 */
[----:B------:R-:W-:Y:S01]  /*1d40*/  HGMMA.64x256x16.F32.BF16 R24, gdesc[UR16].tnspB, RZ, !UPT, gsb0 ;  /* 0x43e00000101879f0 */ /* 0x000fe2000c0018ff */
[----:B------:R-:W-:Y:S02]  /*1d50*/  @!P1 LEA R3, R2, UR36, 0x3 ;  /* 0x0000002402039c11 */ /* 0x000fe4000f8e18ff */
[----:B------:R-:W-:-:S03]  /*1d60*/  ISETP.GE.AND P0, PT, R5, R4, PT ;  /* 0x000000040500720c */ /* 0x000fc60003f06270 */
[----:B------:R-:W-:-:S05]  /*1d70*/  @!P1 VIADD R3, R3, 0x38860 ;  /* 0x0003886003039836 */ /* 0x000fca0000000000 */
        /* <DEDUP_REMOVED lines=16> */
.L_x_4159:
[----:B------:R-:W-:Y:S01]  /*1e80*/  BAR.SYNC.DEFER_BLOCKING 0xe, 0x100 ;  /* 0x0384000000007b1d */ /* 0x000fe20000010000 */
[C---:B--2---:R-:W-:Y:S01]  /*1e90*/  IMAD R0, R2.reuse, 0x40, R19 ;  /* 0x0000004002007824 */ /* 0x044fe200078e0213 */
[C---:B------:R-:W-:Y:S01]  /*1ea0*/  ISETP.GT.AND P2, PT, R5.reuse, R4, PT ;  /* 0x000000040500720c */ /* 0x040fe20003f44270 */
[----:B------:R-:W-:Y:S02]  /*1eb0*/  VIADD R2, R2, 0x1 ;  /* 0x0000000102027836 */ /* 0x000fe40000000000 */
[----:B------:R-:W-:Y:S01]  /*1ec0*/  VIADD R5, R5, 0xffffffff ;  /* 0xffffffff05057836 */ /* 0x000fe20000000000 */
[----:B------:R-:W-:Y:S01]  /*1ed0*/  LEA R0, R0, UR36, 0x2 ;  /* 0x0000002400007c11 */ /* 0x000fe2000f8e10ff */
[----:B------:R-:W-:Y:S01]  /*1ee0*/  UMOV UR19, 0x40000040 ;  /* 0x4000004000137882 */ /* 0x000fe20000000000 */
[C---:B------:R-:W-:Y:S01]  /*1ef0*/  ISETP.NE.AND P0, PT, R2.reuse, 0x2, PT ;  /* 0x000000020200780c */ /* 0x040fe20003f05270 */
[----:B------:R-:W-:Y:S01]  /*1f00*/  UMOV UR7, 0x40000040 ;  /* 0x4000004000077882 */ /* 0x000fe20000000000 */
[----:B------:R-:W-:Y:S01]  /*1f10*/  UMOV UR11, 0x40000040 ;  /* 0x40000040000b7882 */ /* 0x000fe20000000000 */
[----:B------:R-:W-:Y:S01]  /*1f20*/  UMOV UR15, 0x40000040 ;  /* 0x40000040000f7882 */ /* 0x000fe20000000000 */
[----:B------:R-:W-:Y:S01]  /*1f30*/  SEL R2, R2, RZ, P0 ;  /* 0x000000ff02027207 */ /* 0x000fe20000000000 */
[----:B-1----:R-:W1:Y:S04]  /*1f40*/  LDS R3, [R0+0x38400] ;  /* 0x0384000000037984 */ /* 0x002e680000000800 */
        /* <DEDUP_REMOVED lines=133> */
[----:B------:R-:W-:Y:S01]  /*27a0*/  R2UR UR6, R3 ;  /* 0x00000000030672ca */ /* 0x000fe200000e0000 */
[C---:B------:R-:W-:Y:S01]  /*27b0*/  VIADD R3, R0.reuse, 0x100 ;  /* 0x0000010000037836 */ /* 0x040fe20000000000 */
[----:B------:R-:W-:-:S03]  /*27c0*/  IADD3 R0, R0, 0x180, RZ ;  /* 0x0000018000007810 */ /* 0x000fc60007ffe0ff */
[----:B------:R-:W-:Y:S01]  /*27d0*/  HGMMA.64x256x16.F32.BF16 R24, gdesc[UR16].tnspB, R24, gsb0 ;  /* 0x43e00000101879f0 */ /* 0x000fe20008001818 */
[----:B------:R-:W-:Y:S02]  /*27e0*/  R2UR UR10, R3 ;  /* 0x00000000030a72ca */ /* 0x000fe400000e0000 */
[----:B------:R-:W-:Y:S02]  /*27f0*/  R2UR UR14, R0 ;  /* 0x00000000000e72ca */ /* 0x000fe400000e0000 */
[----:B------:R-:W-:Y:S02]  /*2800*/  @!P1 LEA R0, R2, UR36, 0x3 ;  /* 0x0000002402009c11 */ /* 0x000fe4000f8e18ff */
[----:B------:R-:W-:-:S03]  /*2810*/  SEL R3, RZ, 0x1, P0 ;  /* 0x00000001ff037807 */ /* 0x000fc60000000000 */
[----:B------:R-:W-:Y:S01]  /*2820*/  @!P1 VIADD R0, R0, 0x38860 ;  /* 0x0003886000009836 */ /* 0x000fe20000000000 */
[----:B------:R-:W-:-:S04]  /*2830*/  LOP3.LUT R16, R16, R3, RZ, 0x3c, !PT ;  /* 0x0000000310107212 */ /* 0x000fc800078e3cff */
        /* <DEDUP_REMOVED lines=16> */
.L_x_4158:
[----:B------:R-:W-:Y:S01]  /*2940*/  BAR.SYNC.DEFER_BLOCKING 0xe, 0x100 ;  /* 0x0384000000007b1d */ /* 0x000fe20000010000 */
[C---:B--2---:R-:W-:Y:S01]  /*2950*/  IMAD R0, R2.reuse, 0x40, R19 ;  /* 0x0000004002007824 */ /* 0x044fe200078e0213 */
[----:B------:R-:W-:Y:S01]  /*2960*/  PLOP3.LUT P0, PT, PT, PT, PT, 0x8, 0x0 ;  /* 0x000000000000781c */ /* 0x000fe20003f0e170 */
[----:B------:R-:W-:Y:S02]  /*2970*/  VIADD R2, R2, 0x1 ;  /* 0x0000000102027836 */ /* 0x000fe40000000000 */
[----:B------:R-:W-:Y:S01]  /*2980*/  IMAD.MOV.U32 R18, RZ, RZ, RZ ;  /* 0x000000ffff127224 */ /* 0x000fe200078e00ff */
[----:B------:R-:W-:Y:S02]  /*2990*/  LEA R4, R0, UR36, 0x2 ;  /* 0x0000002400047c11 */ /* 0x000fe4000f8e10ff */
[----:B------:R-:W-:-:S04]  /*29a0*/  ISETP.NE.AND P1, PT, R2, 0x2, PT ;  /* 0x000000020200780c */ /* 0x000fc80003f25270 */
[----:B------:R-:W-:Y:S02]  /*29b0*/  SEL R5, RZ, 0x1, P1 ;  /* 0x00000001ff057807 */ /* 0x000fe40000800000 */
[----:B------:R-:W-:Y:S02]  /*29c0*/  SEL R2, R2, RZ, P1 ;  /* 0x000000ff02027207 */ /* 0x000fe40000800000 */
[----:B------:R-:W-:Y:S01]  /*29d0*/  LOP3.LUT R16, R16, R5, RZ, 0x3c, !PT ;  /* 0x0000000510107212 */ /* 0x000fe200078e3cff */
[----:B-1----:R-:W1:Y:S04]  /*29e0*/  LDS R3, [R4+0x38400] ;  /* 0x0384000004037984 */ /* 0x002e680000000800 */
        /* <DEDUP_REMOVED lines=132> */
.L_x_4150:
        /* <DEDUP_REMOVED lines=14> */
.L_x_4161:
[----:B------:R-:W-:-:S11]  /*3310*/  UISETP.NE.AND UP0, UPT, UR11, 0x1, UPT ;  /* 0x000000010b00788c */ /* 0x000fd6000bf05270 */
[----:B------:R-:W-:Y:S02]  /*3320*/  @UP0 ULDC.64 UR12, c[0x0][0xae0] ;  /* 0x0002b800000c0ab9 */ /* 0x000fe40000000a00 */
[----:B------:R-:W-:-:S04]  /*3330*/  UIMAD.WIDE.U32 UR4, UR6, UR12, URZ ;  /* 0x0000000c060472a5 */ /* 0x000fc8000f8e003f */
[----:B------:R-:W-:-:S12]  /*3340*/  @UP0 USHF.R.U32.HI UR6, URZ, UR13, UR5 ;  /* 0x0000000d3f060299 */ /* 0x000fd80008011605 */
.L_x_4162:
[----:B------:R-:W-:-:S06]  /*3350*/  UIMAD UR6, UR6, UR11, UR11 ;  /* 0x0000000b060672a4 */ /* 0x000fcc000f8e020b */
[----:B------:R-:W-:-:S07]  /*3360*/  VIMNMX R0, R0, UR6, PT ;  /* 0x0000000600007c48 */ /* 0x000fce000bfe0100 */
.L_x_4160:
        /* <DEDUP_REMOVED lines=20> */
.L_x_4164:
[----:B------:R-:W-:-:S11]  /*34b0*/  UISETP.NE.AND UP0, UPT, UR11, 0x1, UPT ;  /* 0x000000010b00788c */ /* 0x000fd6000bf05270 */
[----:B------:R-:W-:Y:S02]  /*34c0*/  @UP0 ULDC.64 UR12, c[0x0][0xae0] ;  /* 0x0002b800000c0ab9 */ /* 0x000fe40000000a00 */
[----:B------:R-:W-:-:S04]  /*34d0*/  UIMAD.WIDE.U32 UR4, UR6, UR12, URZ ;  /* 0x0000000c060472a5 */ /* 0x000fc8000f8e003f */
[----:B------:R-:W-:-:S12]  /*34e0*/  @UP0 USHF.R.U32.HI UR6, URZ, UR13, UR5 ;  /* 0x0000000d3f060299 */ /* 0x000fd80008011605 */
.L_x_4165:
[----:B------:R-:W-:-:S04]  /*34f0*/  UIMAD UR6, UR6, UR11, URZ ;  /* 0x0000000b060672a4 */ /* 0x000fc8000f8e023f */
[----:B------:R-:W-:-:S04]  /*3500*/  UISETP.LT.AND UP0, UPT, UR8, UR6, UPT ;  /* 0x000000060800728c */ /* 0x000fc8000bf01270 */
[----:B------:R-:W-:-:S12]  /*3510*/  USEL UR8, UR8, UR6, !UP0 ;  /* 0x0000000608087287 */ /* 0x000fd8000c000000 */
.L_x_4163:
[----:B------:R-:W-:Y:S01]  /*3520*/  USHF.R.S32.HI UR4, URZ, 0x1f, UR8 ;  /* 0x0000001f3f047899 */ /* 0x000fe20008011408 */
[----:B------:R-:W-:Y:S01]  /*3530*/  PLOP3.LUT P0, PT, PT, PT, PT, 0x80, 0x0 ;  /* 0x000000000000781c */ /* 0x000fe20003f0f070 */
[----:B------:R-:W-:Y:S01]  /*3540*/  IMAD.MOV.U32 R3, RZ, RZ, RZ ;  /* 0x000000ffff037224 */ /* 0x000fe200078e00ff */
        /* <DEDUP_REMOVED lines=19> */
[----:B------:R-:W-:Y:S02]  /*3680*/  ISETP.GT.AND P1, PT, R168, UR37, PT ;  /* 0x00000025a8007c0c */ /* 0x000fe4000bf24270 */
        /* <DEDUP_REMOVED lines=51> */
[----:B------:R-:W-:Y:S06]  /*39c0*/  @!P1 BRA `(.L_x_4157) ;  /* 0x000000ec00989947 */ /* 0x000fec0003800000 */
[----:B------:R-:W1:Y:S01]  /*39d0*/  SHFL.IDX PT, R0, R187, RZ, 0x1f ;  /* 0x00001fffbb007589 */ /* 0x000e6200000e0000 */
[----:B------:R-:W-:-:S04]  /*39e0*/  UIADD3 UR4, UR36, 0x36400, URZ ;  /* 0x0003640024047890 */ /* 0x000fc8000fffe03f */
[----:B------:R-:W-:-:S06]  /*39f0*/  ULOP3.LUT UP0, URZ, UR4, 0x3ff, URZ, 0xc0, !UPT ;  /* 0x000003ff043f7892 */ /* 0x000fcc000f80c03f */
[----:B------:R-:W-:Y:S02]  /*3a00*/  PLOP3.LUT P0, PT, PT, PT, UP0, 0x80, 0x0 ;  /* 0x000000000000781c */ /* 0x000fe40003f0f008 */
[----:B-1----:R-:W-:-:S04]  /*3a10*/  LEA.HI R3, R0, R0, RZ, 0x1 ;  /* 0x0000000000037211 */ /* 0x002fc800078f08ff */
[----:B------:R-:W-:-:S05]  /*3a20*/  LOP3.LUT R3, R3, 0x1fffe, RZ, 0xc0, !PT ;  /* 0x0001fffe03037812 */ /* 0x000fca00078ec0ff */
[----:B------:R-:W-:-:S05]  /*3a30*/  IMAD.IADD R3, R0, 0x1, -R3 ;  /* 0x0000000100037824 */ /* 0x000fca00078e0a03 */
[----:B------:R-:W-:-:S05]  /*3a40*/  LEA R3, R3, UR36, 0xf ;  /* 0x0000002403037c11 */ /* 0x000fca000f8e78ff */
[----:B------:R-:W-:-:S05]  /*3a50*/  VIADD R3, R3, 0x400 ;  /* 0x0000040003037836 */ /* 0x000fca0000000000 */
[----:B------:R-:W-:-:S04]  /*3a60*/  SHF.R.U32.HI R3, RZ, 0x4, R3 ;  /* 0x00000004ff037819 */ /* 0x000fc80000011603 */
[----:B------:R-:W-:-:S04]  /*3a70*/  LOP3.LUT R3, R3, 0x3fff, RZ, 0xc0, !PT ;  /* 0x00003fff03037812 */ /* 0x000fc800078ec0ff */
[----:B------:R-:W-:Y:S01]  /*3a80*/  LOP3.LUT R18, R3, 0x2000000, RZ, 0xfc, !PT ;  /* 0x0200000003127812 */ /* 0x000fe200078efcff */
[----:B------:R-:W-:Y:S06]  /*3a90*/  @!P0 BRA `(.L_x_4166) ;  /* 0x0000000000408947 */ /* 0x000fec0003800000 */
        /* <DEDUP_REMOVED lines=13> */
[----:B-1----:R-:W-:-:S07]  /*3b70*/  IMAD.MOV.U32 R13, RZ, RZ, RZ ;  /* 0x000000ffff0d7224 */ /* 0x002fce00078e00ff */
[----:B------:R-:W-:-:S07]  /*3b80*/  LEPC R20, `(.L_x_4166) ;  /* 0x000000001014794e */ /* 0x000fce0000000000 */
[----:B--2---:R-:W-:Y:S05]  /*3b90*/  CALL.ABS.NOINC R14 ;  /* 0x000000000e007343 */ /* 0x004fea0003c00000 */
.L_x_4166:
[----:B------:R-:W-:Y:S01]  /*3ba0*/  ULEA.HI UR4, UR46, UR46, URZ, 0x1 ;  /* 0x0000002e2e047291 */ /* 0x000fe2000f8f083f */
[----:B------:R-:W-:-:S03]  /*3bb0*/  MOV R3, UR48 ;  /* 0x0000003000037c02 */ /* 0x000fc60008000f00 */
[----:B------:R-:W-:Y:S01]  /*3bc0*/  ULOP3.LUT UR4, UR4, 0xfffffffe, URZ, 0xc0, !UPT ;  /* 0xfffffffe04047892 */ /* 0x000fe2000f8ec03f */
[----:B------:R-:W-:-:S03]  /*3bd0*/  ISETP.NE.AND P0, PT, R3, 0x3, PT ;  /* 0x000000030300780c */ /* 0x000fc60003f05270 */
[----:B------:R-:W-:-:S06]  /*3be0*/  UIADD3 UR4, UR46, -UR4, URZ ;  /* 0x800000042e047290 */ /* 0x000fcc000fffe03f */
[----:B------:R-:W-:-:S05]  /*3bf0*/  IMAD.U32 R0, RZ, RZ, UR4 ;  /* 0x00000004ff007e24 */ /* 0x000fca000f8e00ff */
[----:B------:R-:W-:-:S04]  /*3c00*/  SHF.L.U32 R0, R0, 0x1f, RZ ;  /* 0x0000001f00007819 */ /* 0x000fc800000006ff */
[----:B------:R-:W1:Y:S02]  /*3c10*/  SYNCS.PHASECHK.TRANS64.TRYWAIT P1, [UR36+0x38800], R0 ;  /* 0x03880000ff0075a7 */ /* 0x000e640008020164 */
[----:B-1----:R-:W-:Y:S05]  /*3c20*/  @!P1 BRA `(.L_x_4167) ;  /* 0x0000013c00b89947 */ /* 0x002fea0003800000 */
.L_x_4314:
[----:B------:R-:W-:Y:S05]  /*3c30*/  @!P0 BRA `(.L_x_4168) ;  /* 0x0000000000048947 */ /* 0x000fea0003800000 */
[----:B------:R-:W-:Y:S01]  /*3c40*/  BPT.TRAP 0x1 ;  /* 0x000000040000795c */ /* 0x000fe20000300000 */
.L_x_4168:
[----:B------:R-:W-:Y:S02]  /*3c50*/  LEA R6, R2, UR36, 0x3 ;  /* 0x0000002402067c11 */ /* 0x000fe4000f8e18ff */
[----:B------:R-:W-:-:S04]  /*3c60*/  SHF.L.U32 R7, R16, 0x1f, RZ ;  /* 0x0000001f10077819 */ /* 0x000fc800000006ff */
[----:B------:R2:W3:Y:S01]  /*3c70*/  SYNCS.PHASECHK.TRANS64.TRYWAIT P1, [R6+URZ+0x38830], R7 ;  /* 0x03883007060075a7 */ /* 0x0004e2000802017f */
[----:B------:R-:W-:Y:S05]  /*3c80*/  @!P0 BRA `(.L_x_4169) ;  /* 0x0000000000048947 */ /* 0x000fea0003800000 */
[----:B------:R-:W-:Y:S01]  /*3c90*/  BPT.TRAP 0x1 ;  /* 0x000000040000795c */ /* 0x000fe20000300000 */
.L_x_4169:
[----:B---3--:R-:W-:Y:S05]  /*3ca0*/  @P1 BRA `(.L_x_4170) ;  /* 0x0000000000081947 */ /* 0x008fea0003800000 */
[----:B------:R-:W3:Y:S02]  /*3cb0*/  SYNCS.PHASECHK.TRANS64.TRYWAIT P1, [R6+URZ+0x38830], R7 ;  /* 0x03883007060075a7 */ /* 0x000ee4000802017f */
[----:B---3--:R-:W-:Y:S05]  /*3cc0*/  @!P1 BRA `(.L_x_4171) ;  /* 0x0000013c00a89947 */ /* 0x008fea0003800000 */
.L_x_4170:
[----:B------:R-:W-:-:S04]  /*3cd0*/  UIADD3 UR4, UR36, 0x22400, URZ ;  /* 0x0002240024047890 */ /* 0x000fc8000fffe03f */
[----:B------:R-:W-:-:S04]  /*3ce0*/  USHF.R.U32.HI UR4, URZ, 0x4, UR4 ;  /* 0x000000043f047899 */ /* 0x000fc80008011604 */
[----:B------:R-:W-:-:S06]  /*3cf0*/  ULOP3.LUT UR4, UR4, 0x3fff, URZ, 0xc0, !UPT ;  /* 0x00003fff04047892 */ /* 0x000fcc000f8ec03f */
[----:B------:R-:W-:Y:S01]  /*3d00*/  IMAD.U32 R4, RZ, RZ, UR4 ;  /* 0x00000004ff047e24 */ /* 0x000fe2000f8e00ff */
        /* <DEDUP_REMOVED lines=36> */
.L_x_4315:
[----:B------:R-:W-:Y:S05]  /*3f50*/  @!P0 BRA `(.L_x_4173) ;  /* 0x0000000000048947 */ /* 0x000fea0003800000 */
[----:B------:R-:W-:Y:S01]  /*3f60*/  BPT.TRAP 0x1 ;  /* 0x000000040000795c */ /* 0x000fe20000300000 */
.L_x_4173:
[----:B------:R4:W1:Y:S01]  /*3f70*/  SYNCS.PHASECHK.TRANS64.TRYWAIT P1, [R6+URZ+0x38850], R7 ;  /* 0x03885007060075a7 */ /* 0x000862000802017f */
[----:B------:R-:W-:Y:S05]  /*3f80*/  @!P0 BRA `(.L_x_4174) ;  /* 0x0000000000048947 */ /* 0x000fea0003800000 */
[----:B------:R-:W-:Y:S01]  /*3f90*/  BPT.TRAP 0x1 ;  /* 0x000000040000795c */ /* 0x000fe20000300000 */
.L_x_4174:
[----:B-1----:R-:W-:-:S04]  /*3fa0*/  IMAD.U32 R3, RZ, RZ, UR36 ;  /* 0x00000024ff037e24 */ /* 0x002fc8000f8e00ff */
[C---:B------:R-:W-:Y:S02]  /*3fb0*/  VIADD R0, R3.reuse, 0x400 ;  /* 0x0000040003007836 */ /* 0x040fe40000000000 */
[----:B------:R-:W-:-:S03]  /*3fc0*/  VIADD R3, R3, 0x26400 ;  /* 0x0002640003037836 */ /* 0x000fc60000000000 */
        /* <DEDUP_REMOVED lines=10> */
.L_x_4175:
[C---:B------:R-:W-:Y:S01]  /*4070*/  R2UR UR24, R0.reuse ;  /* 0x00000000001872ca */ /* 0x040fe200000e0000 */
[----:B------:R-:W-:Y:S01]  /*4080*/  WARPGROUP.ARRIVE ;  /* 0x00000000000079c5 */ /* 0x000fe20000000000 */
[C---:B------:R-:W-:Y:S01]  /*4090*/  R2UR UR26, R5.reuse ;  /* 0x00000000051a72ca */ /* 0x040fe200000e0000 */
[----:B------:R-:W-:Y:S01]  /*40a0*/  UMOV UR25, 0x40000040 ;  /* 0x4000004000197882 */ /* 0x000fe20000000000 */
[----:B------:R-:W-:Y:S01]  /*40b0*/  UMOV UR27, 0x40000040 ;  /* 0x40000040001b7882 */ /* 0x000fe20000000000 */
[----:B------:R-:W-:Y:S01]  /*40c0*/  VIADD R8, R0, 0x2 ;  /* 0x0000000200087836 */ /* 0x000fe20000000000 */
[----:B--234-:R-:W-:Y:S01]  /*40d0*/  IADD3 R7, R5, 0x2, RZ ;  /* 0x0000000205077810 */ /* 0x01cfe20007ffe0ff */
[----:B------:R-:W-:Y:S01]  /*40e0*/  UMOV UR5, 0x40000040 ;  /* 0x4000004000057882 */ /* 0x000fe20000000000 */
[----:B------:R-:W-:Y:S01]  /*40f0*/  UMOV UR7, 0x40000040 ;  /* 0x4000004000077882 */ /* 0x000fe20000000000 */
[----:B------:R-:W1:Y:S01]  /*4100*/  S2R R9, SR_TID.X ;  /* 0x0000000000097919 */ /* 0x000e620000002100 */
[----:B------:R-:W-:Y:S01]  /*4110*/  R2UR UR4, R8 ;  /* 0x00000000080472ca */ /* 0x000fe200000e0000 */
[----:B------:R-:W-:Y:S01]  /*4120*/  VIADD R8, R0, 0x4 ;  /* 0x0000000400087836 */ /* 0x000fe20000000000 */
[----:B------:R-:W-:Y:S01]  /*4130*/  R2UR UR6, R7 ;  /* 0x00000000070672ca */ /* 0x000fe200000e0000 */
[C---:B------:R-:W-:Y:S01]  /*4140*/  VIADD R7, R5.reuse, 0x4 ;  /* 0x0000000405077836 */ /* 0x040fe20000000000 */
[----:B------:R-:W2:Y:S01]  /*4150*/  S2R R14, SR_TID.X ;  /* 0x00000000000e7919 */ /* 0x000ea20000002100 */
[----:B------:R-:W-:Y:S01]  /*4160*/  HGMMA.64x64x16.F32.BF16 R24, gdesc[UR24], R24, gsb0 ;  /* 0x00e00000181879f0 */ /* 0x000fe20008001818 */
[----:B------:R-:W-:Y:S01]  /*4170*/  VIADD R10, R5, 0x800 ;  /* 0x00000800050a7836 */ /* 0x000fe20000000000 */
[----:B-1----:R-:W-:-:S02]  /*4180*/  SHF.R.U32.HI R9, RZ, 0x7, R9 ;  /* 0x00000007ff097819 */ /* 0x002fc40000011609 */
        /* <DEDUP_REMOVED lines=125> */
[----:B------:R-:W1:Y:S01]  /*4960*/  SHFL.IDX PT, R7, R9, RZ, 0x1f ;  /* 0x00001fff09077589 */ /* 0x000e6200000e0000 */
[----:B------:R-:W-:Y:S01]  /*4970*/  VIADD R8, R0, 0x800 ;  /* 0x0000080000087836 */ /* 0x000fe20000000000 */
[----:B-1----:R-:W-:-:S04]  /*4980*/  ISETP.GT.AND P1, PT, R7, 0x7f, PT ;  /* 0x0000007f0700780c */ /* 0x002fc80003f24270 */
        /* <DEDUP_REMOVED lines=12> */
[----:B------:R-:W-:-:S03]  /*4a50*/  SEL R11, R11, 0x6, !P1 ;  /* 0x000000060b0b7807 */ /* 0x000fc60004800000 */
[--C-:B------:R-:W-:Y:S02]  /*4a60*/  IMAD.IADD R12, R8, 0x1, R9.reuse ;  /* 0x00000001080c7824 */ /* 0x100fe400078e0209 */
[----:B------:R-:W-:Y:S02]  /*4a70*/  IMAD.IADD R13, R10, 0x1, R9 ;  /* 0x000000010a0d7824 */ /* 0x000fe400078e0209 */
[--C-:B------:R-:W-:Y:S02]  /*4a80*/  IMAD.IADD R8, R8, 0x1, R11.reuse ;  /* 0x0000000108087824 */ /* 0x100fe400078e020b */
        /* <DEDUP_REMOVED lines=41> */
[C---:B------:R-:W-:Y:S02]  /*4d20*/  IMAD.IADD R12, R9.reuse, 0x1, R8 ;  /* 0x00000001090c7824 */ /* 0x040fe400078e0208 */
[----:B------:R-:W-:Y:S02]  /*4d30*/  IMAD.IADD R13, R9, 0x1, R10 ;  /* 0x00000001090d7824 */ /* 0x000fe400078e020a */
        /* <DEDUP_REMOVED lines=32> */
[----:B------:R-:W-:Y:S02]  /*4f40*/  VIADD R10, R5, 0xc00 ;  /* 0x00000c00050a7836 */ /* 0x000fe40000000000 */
        /* <DEDUP_REMOVED lines=53> */
[C---:B------:R-:W-:Y:S01]  /*52a0*/  IADD3 R7, R9.reuse, R8, RZ ;  /* 0x0000000809077210 */ /* 0x040fe20007ffe0ff */
[----:B------:R-:W-:Y:S01]  /*52b0*/  IMAD.IADD R9, R9, 0x1, R10 ;  /* 0x0000000109097824 */ /* 0x000fe200078e020a */
[----:B------:R-:W1:Y:S01]  /*52c0*/  LDC.64 R12, c[0x0][0xad8] ;  /* 0x0002b600ff0c7b82 */ /* 0x000e620000000a00 */
[C---:B------:R-:W-:Y:S02]  /*52d0*/  IMAD.IADD R8, R11.reuse, 0x1, R8 ;  /* 0x000000010b087824 */ /* 0x040fe400078e0208 */
[----:B------:R-:W-:Y:S01]  /*52e0*/  IMAD.IADD R10, R11, 0x1, R10 ;  /* 0x000000010b0a7824 */ /* 0x000fe200078e020a */
[----:B-1----:R-:W-:Y:S01]  /*52f0*/  ISETP.GE.AND P2, PT, R13, 0x1, PT ;  /* 0x000000010d00780c */ /* 0x002fe20003f46270 */
[----:B------:R-:W-:-:S02]  /*5300*/  WARPGROUP.DEPBAR.LE gsb0, 0x0 ;  /* 0x00008000000079c5 */ /* 0x000fc40000010000 */
[----:B------:R-:W-:-:S06]  /*5310*/  WARPGROUP.ARRIVE ;  /* 0x00000000000079c5 */ /* 0x000fcc0000000000 */
[----:B------:R-:W-:Y:S01]  /*5320*/  HGMMA.64x64x16.F32.BF16 R24, gdesc[UR4], R24, gsb0 ;  /* 0x00e00000041879f0 */ /* 0x000fe20008001818 */
[----:B------:R-:W-:Y:S01]  /*5330*/  R2UR UR4, R7 ;  /* 0x00000000070472ca */ /* 0x000fe200000e0000 */
[----:B------:R-:W-:Y:S01]  /*5340*/  UMOV UR5, 0x40000040 ;  /* 0x4000004000057882 */ /* 0x000fe20000000000 */
[----:B------:R-:W-:Y:S01]  /*5350*/  R2UR UR6, R9 ;  /* 0x00000000090672ca */ /* 0x000fe200000e0000 */
[----:B------:R-:W-:Y:S01]  /*5360*/  UMOV UR7, 0x40000040 ;  /* 0x4000004000077882 */ /* 0x000fe20000000000 */
[----:B------:R-:W-:-:S05]  /*5370*/  IMAD.MOV.U32 R7, RZ, RZ, 0x40 ;  /* 0x00000040ff077424 */ /* 0x000fca00078e00ff */
[----:B------:R-:W-:-:S04]  /*5380*/  SEL R7, R7, 0x3e, P1 ;  /* 0x0000003e07077807 */ /* 0x000fc80000800000 */
        /* <DEDUP_REMOVED lines=9> */
[----:B------:R-:W-:Y:S02]  /*5420*/  SEL R8, R8, 0xf80, P1 ;  /* 0x00000f8008087807 */ /* 0x000fe40000800000 */
[----:B------:R-:W-:Y:S02]  /*5430*/  ISETP.NE.AND P1, PT, R14, RZ, PT ;  /* 0x000000ff0e00720c */ /* 0x000fe40003f25270 */
[----:B------:R-:W-:-:S04]  /*5440*/  LOP3.LUT R8, R8, 0x1e00, RZ, 0xc0, !PT ;  /* 0x00001e0008087812 */ /* 0x000fc800078ec0ff */
[CC--:B------:R-:W-:Y:S02]  /*5450*/  IADD3 R9, R7.reuse, R8.reuse, R0 ;  /* 0x0000000807097210 */ /* 0x0c0fe40007ffe000 */
[----:B------:R-:W-:Y:S01]  /*5460*/  IADD3 R5, R7, R8, R5 ;  /* 0x0000000807057210 */ /* 0x000fe20007ffe005 */
[----:B------:R-:W-:Y:S01]  /*5470*/  IMAD.MOV.U32 R7, RZ, RZ, -0x40 ;  /* 0xffffffc0ff077424 */ /* 0x000fe200078e00ff */
[----:B------:R-:W1:Y:S03]  /*5480*/  LDC R8, c[0x0][0x288] ;  /* 0x0000a200ff087b82 */ /* 0x000e660000000800 */
[----:B------:R-:W-:-:S04]  /*5490*/  IMAD R14, R168, R7, 0x41 ;  /* 0x00000041a80e7424 */ /* 0x000fc800078e0207 */
        /* <DEDUP_REMOVED lines=8> */
[----:B------:R-:W2:Y:S01]  /*5520*/  LDC R9, c[0x0][0x2e0] ;  /* 0x0000b800ff097b82 */ /* 0x000ea20000000800 */
[----:B------:R-:W-:-:S05]  /*5530*/  @!P1 VIADD R5, R6, 0x38840 ;  /* 0x0003884006059836 */ /* 0x000fca0000000000 */
[----:B------:R-:W-:Y:S01]  /*5540*/  @!P1 PRMT R5, RZ, 0x654, R5 ;  /* 0x00000654ff059816 */ /* 0x000fe20000000005 */
[----:B------:R-:W-:Y:S02]  /*5550*/  WARPGROUP.DEPBAR.LE gsb0, 0x0 ;  /* 0x00008000000079c5 */ /* 0x000fe40000010000 */
[----:B------:R-:W-:-:S06]  /*5560*/  WARPGROUP.ARRIVE ;  /* 0x00000000000079c5 */ /* 0x000fcc0000000000 */
[----:B------:R-:W-:Y:S01]  /*5570*/  HGMMA.64x64x16.F32.BF16 R24, gdesc[UR4], R24, gsb0 ;  /* 0x00e00000041879f0 */ /* 0x000fe20008001818 */
[----:B------:R-:W-:Y:S02]  /*5580*/  ULDC.64 UR4, c[0x0][0xad0] ;  /* 0x0002b40000047ab9 */ /* 0x000fe40000000a00 */
        /* <DEDUP_REMOVED lines=34> */
[----:B------:R3:W4:Y:S01]  /*57b0*/  MUFU.TANH R15, R26 ;  /* 0x0000001a000f7308 */ /* 0x0007220000002400 */
[----:B------:R-:W-:Y:S01]  /*57c0*/  ULOP3.LUT UR4, URZ, UR5, URZ, 0x33, !UPT ;  /* 0x000000053f047292 */ /* 0x000fe2000f8e333f */
[----:B--2---:R-:W-:-:S06]  /*57d0*/  IMAD R5, R9, UR38, R14 ;  /* 0x0000002609057c24 */ /* 0x004fcc000f8e020e */
[----:B------:R-:W2:Y:S01]  /*57e0*/  MUFU.TANH R24, R24 ;  /* 0x0000001800187308 */ /* 0x000ea20000002400 */
[----:B---3--:R-:W-:Y:S02]  /*57f0*/  LEA R26, R168, 0xffffffc0, 0x6 ;  /* 0xffffffc0a81a7811 */ /* 0x008fe400078e30ff */
[----:B-1----:R-:W-:-:S03]  /*5800*/  IADD3 R7, R5, -R8, -R17 ;  /* 0x8000000805077210 */ /* 0x002fc60007ffe811 */
[----:B------:R-:W-:Y:S01]  /*5810*/  IMAD R10, R9, UR38, -R26 ;  /* 0x00000026090a7c24 */ /* 0x000fe2000f8e0a1a */
[----:B------:R-:W-:Y:S01]  /*5820*/  IADD3 R5, R19, UR42, RZ ;  /* 0x0000002a13057c10 */ /* 0x000fe2000fffe0ff */
[----:B------:R-:W1:Y:S01]  /*5830*/  MUFU.TANH R25, R25 ;  /* 0x0000001900197308 */ /* 0x000e620000002400 */
[C---:B------:R-:W-:Y:S02]  /*5840*/  IMAD.IADD R21, R7.reuse, 0x1, R12 ;  /* 0x0000000107157824 */ /* 0x040fe400078e020c */
[----:B------:R-:W-:Y:S02]  /*5850*/  IMAD.IADD R56, R10, 0x1, -R17 ;  /* 0x000000010a387824 */ /* 0x000fe400078e0a11 */
[----:B------:R-:W-:-:S03]  /*5860*/  VIADD R58, R7, UR4 ;  /* 0x00000004073a7c36 */ /* 0x000fc60008000000 */
[----:B------:R-:W3:Y:S01]  /*5870*/  MUFU.TANH R27, R27 ;  /* 0x0000001b001b7308 */ /* 0x000ee20000002400 */
[----:B------:R-:W-:Y:S01]  /*5880*/  VIADDMNMX R10, R5, R21, R56, PT ;  /* 0x00000015050a7246 */ /* 0x000fe20003800138 */
[----:B------:R-:W-:-:S06]  /*5890*/  IMAD.IADD R7, R58, 0x1, R5 ;  /* 0x000000013a077824 */ /* 0x000fcc00078e0205 */
        /* <DEDUP_REMOVED lines=28> */
[----:B--234-:R-:W-:Y:S05]  /*5a60*/  @!P2 BRA `(.L_x_4177) ;  /* 0x000000000054a947 */ /* 0x01cfea0003800000 */
        /* <DEDUP_REMOVED lines=12> */
.L_x_4179:
[----:B------:R-:W-:-:S13]  /*5b30*/  ISETP.NE.AND P3, PT, R13, 0x1, PT ;  /* 0x000000010d00780c */ /* 0x000fda0003f65270 */
[----:B------:R-:W2:Y:S02]  /*5b40*/  @P3 LDC.64 R60, c[0x0][0xae0] ;  /* 0x0002b800ff3c3b82 */ /* 0x000ea40000000a00 */
[----:B--2---:R-:W-:-:S05]  /*5b50*/  @P3 IMAD.HI.U32 R20, R14, R60, RZ ;  /* 0x0000003c0e143227 */ /* 0x004fca00078e00ff */
[----:B------:R-:W-:-:S07]  /*5b60*/  @P3 SHF.R.U32.HI R14, RZ, R61, R20 ;  /* 0x0000003dff0e3219 */ /* 0x000fce0000011614 */
.L_x_4180:
[----:B------:R-:W-:Y:S05]  /*5b70*/  BSYNC B0 ;  /* 0x0000000000007941 */ /* 0x000fea0003800000 */
.L_x_4178:
[----:B------:R-:W-:-:S04]  /*5b80*/  IMAD R14, R14, R13, -R26 ;  /* 0x0000000d0e0e7224 */ /* 0x000fc800078e0a1a */
[----:B------:R-:W-:-:S05]  /*5b90*/  IMAD.IADD R14, R14, 0x1, -R17 ;  /* 0x000000010e0e7824 */ /* 0x000fca00078e0a11 */
[----:B------:R-:W-:Y:S02]  /*5ba0*/  VIMNMX R7, R7, R14, !PT ;  /* 0x0000000e07077248 */ /* 0x000fe40007fe0100 */
[----:B------:R-:W-:-:S07]  /*5bb0*/  VIADDMNMX R10, R14, R13, R10, PT ;  /* 0x0000000d0e0a7246 */ /* 0x000fce000380010a */
.L_x_4177:
[C---:B------:R-:W-:Y:S02]  /*5bc0*/  ISETP.GE.AND P3, PT, R57.reuse, 0x2, PT ;  /* 0x000000023900780c */ /* 0x040fe40003f66270 */
[----:B------:R-:W-:Y:S02]  /*5bd0*/  ISETP.GE.AND P4, PT, R57, 0x9, PT ;  /* 0x000000093900780c */ /* 0x000fe40003f86270 */
[C---:B------:R-:W-:Y:S02]  /*5be0*/  ISETP.GT.AND P6, PT, R7.reuse, 0x1, !P3 ;  /* 0x000000010700780c */ /* 0x040fe40005fc4270 */
[----:B------:R-:W-:Y:S02]  /*5bf0*/  ISETP.GT.AND P5, PT, R7, 0x8, !P4 ;  /* 0x000000080700780c */ /* 0x000fe400067a4270 */
[C---:B------:R-:W-:Y:S02]  /*5c00*/  ISETP.LT.OR P6, PT, R10.reuse, 0x2, P6 ;  /* 0x000000020a00780c */ /* 0x040fe400037c1670 */
[----:B------:R-:W-:-:S02]  /*5c10*/  ISETP.LT.OR P5, PT, R10, 0x9, P5 ;  /* 0x000000090a00780c */ /* 0x000fc40002fa1670 */
[----:B-1----:R-:W-:Y:S02]  /*5c20*/  FSEL R60, R25, -INF , !P6 ;  /* 0xff800000193c7808 */ /* 0x002fe40007000000 */
        /* <DEDUP_REMOVED lines=67> */
[----:B------:R-:W-:Y:S02]  /*6060*/  ISETP.GT.AND P6, PT, R7, 0x39, !P6 ;  /* 0x000000390700780c */ /* 0x000fe400077c4270 */
[----:B------:R-:W-:Y:S02]  /*6070*/  IADD3 R7, R5, 0x8, RZ ;  /* 0x0000000805077810 */ /* 0x000fe40007ffe0ff */
[----:B------:R-:W-:Y:S02]  /*6080*/  ISETP.LT.OR P6, PT, R10, 0x3a, P6 ;  /* 0x0000003a0a00780c */ /* 0x000fe400037c1670 */
[----:B------:R-:W-:Y:S02]  /*6090*/  VIADDMNMX R14, R7, R21, R56, PT ;  /* 0x00000015070e7246 */ /* 0x000fe40003800138 */
[----:B------:R-:W-:-:S02]  /*60a0*/  FSEL R180, R53, -INF , !P6 ;  /* 0xff80000035b47808 */ /* 0x000fc40007000000 */
        /* <DEDUP_REMOVED lines=14> */
.L_x_4183:
[----:B------:R-:W-:-:S13]  /*6190*/  ISETP.NE.AND P6, PT, R13, 0x1, PT ;  /* 0x000000010d00780c */ /* 0x000fda0003fc5270 */
[----:B------:R-:W1:Y:S02]  /*61a0*/  @P6 LDC.64 R20, c[0x0][0xae0] ;  /* 0x0002b800ff146b82 */ /* 0x000e640000000a00 */
[----:B-1----:R-:W-:-:S05]  /*61b0*/  @P6 IMAD.HI.U32 R20, R10, R20, RZ ;  /* 0x000000140a146227 */ /* 0x002fca00078e00ff */
[----:B------:R-:W-:-:S07]  /*61c0*/  @P6 SHF.R.U32.HI R10, RZ, R21, R20 ;  /* 0x00000015ff0a6219 */ /* 0x000fce0000011614 */
.L_x_4184:
[----:B------:R-:W-:Y:S05]  /*61d0*/  BSYNC B0 ;  /* 0x0000000000007941 */ /* 0x000fea0003800000 */
.L_x_4182:
[----:B------:R-:W-:-:S04]  /*61e0*/  IMAD R10, R10, R13, -R26 ;  /* 0x0000000d0a0a7224 */ /* 0x000fc800078e0a1a */
[----:B------:R-:W-:-:S05]  /*61f0*/  IMAD.IADD R10, R10, 0x1, -R17 ;  /* 0x000000010a0a7824 */ /* 0x000fca00078e0a11 */
[----:B------:R-:W-:Y:S02]  /*6200*/  VIMNMX R7, R7, R10, !PT ;  /* 0x0000000a07077248 */ /* 0x000fe40007fe0100 */
[----:B------:R-:W-:-:S07]  /*6210*/  VIADDMNMX R14, R10, R13, R14, PT ;  /* 0x0000000d0a0e7246 */ /* 0x000fce000380010e */
.L_x_4181:
[----:B------:R-:W-:Y:S01]  /*6220*/  ISETP.GT.AND P3, PT, R7, 0x1, !P3 ;  /* 0x000000010700780c */ /* 0x000fe20005f64270 */
[----:B------:R-:W-:Y:S01]  /*6230*/  ULDC UR10, c[0x0][0xa80] ;  /* 0x0002a000000a7ab9 */ /* 0x000fe20000000800 */
[----:B------:R-:W-:Y:S01]  /*6240*/  ISETP.NE.AND P6, PT, R25, RZ, PT ;  /* 0x000000ff1900720c */ /* 0x000fe20003fc5270 */
[----:B------:R-:W-:Y:S01]  /*6250*/  IMAD R205, R2, 0x1000, R18 ;  /* 0x0000100002cd7824 */ /* 0x000fe200078e0212 */
[----:B------:R-:W-:Y:S01]  /*6260*/  ISETP.LT.OR P3, PT, R14, 0x2, P3 ;  /* 0x000000020e00780c */ /* 0x000fe20001f61670 */
[----:B------:R-:W-:Y:S01]  /*6270*/  UMOV UR7, 0x40000040 ;  /* 0x4000004000077882 */ /* 0x000fe20000000000 */
[----:B------:R-:W-:Y:S01]  /*6280*/  ISETP.GT.AND P4, PT, R7, 0x8, !P4 ;  /* 0x000000080700780c */ /* 0x000fe20006784270 */
[----:B------:R-:W-:Y:S01]  /*6290*/  VIADD R207, R205, 0x80 ;  /* 0x00000080cdcf7836 */ /* 0x000fe20000000000 */
[----:B------:R-:W-:Y:S01]  /*62a0*/  FSEL R25, R27, -INF , !P3 ;  /* 0xff8000001b197808 */ /* 0x000fe20005800000 */
[----:B------:R-:W-:Y:S01]  /*62b0*/  @!P1 VIADD R6, R6, 0x38860 ;  /* 0x0003886006069836 */ /* 0x000fe20000000000 */
[----:B------:R-:W-:Y:S01]  /*62c0*/  BAR.SYNC.DEFER_BLOCKING 0xf, 0x100 ;  /* 0x03c4000000007b1d */ /* 0x000fe20000010000 */
[----:B------:R-:W-:Y:S01]  /*62d0*/  ISETP.NE.AND P3, PT, R28, RZ, PT ;  /* 0x000000ff1c00720c */ /* 0x000fe20003f65270 */
[----:B------:R-:W-:Y:S01]  /*62e0*/  IMAD R9, R9, UR38, -R8 ;  /* 0x0000002609097c24 */ /* 0x000fe2000f8e0a08 */
[----:B------:R-:W-:-:S02]  /*62f0*/  ISETP.LT.OR P4, PT, R14, 0x9, P4 ;  /* 0x000000090e00780c */ /* 0x000fc40002781670 */
[----:B------:R-:W-:Y:S02]  /*6300*/  ISETP.GT.AND P3, PT, R7, 0x9, !P3 ;  /* 0x000000090700780c */ /* 0x000fe40005f64270 */
[----:B------:R-:W-:Y:S02]  /*6310*/  FSEL R26, R30, -INF , !P4 ;  /* 0xff8000001e1a7808 */ /* 0x000fe40006000000 */
        /* <DEDUP_REMOVED lines=22> */
[----:B------:R-:W-:Y:S02]  /*6480*/  ISETP.NE.AND P4, PT, R61, RZ, PT ;  /* 0x000000ff3d00720c */ /* 0x000fe40003f85270 */
        /* <DEDUP_REMOVED lines=13> */
[----:B------:R-:W-:Y:S02]  /*6560*/  ISETP.GT.AND P5, PT, R7, 0x38, !P5 ;  /* 0x000000380700780c */ /* 0x000fe40006fa4270 */
[----:B------:R-:W-:Y:S02]  /*6570*/  FSEL R32, R42, -INF , !P3 ;  /* 0xff8000002a207808 */ /* 0x000fe40005800000 */
[----:B------:R-:W-:Y:S02]  /*6580*/  ISETP.NE.AND P3, PT, R40, RZ, PT ;  /* 0x000000ff2800720c */ /* 0x000fe40003f65270 */
[----:B------:R-:W-:-:S02]  /*6590*/  ISETP.LT.OR P5, PT, R14, 0x39, P5 ;  /* 0x000000390e00780c */ /* 0x000fc40002fa1670 */
[----:B------:R-:W-:Y:S02]  /*65a0*/  ISETP.GT.AND P3, PT, R7, 0x21, !P3 ;  /* 0x000000210700780c */ /* 0x000fe40005f64270 */
[----:B------:R-:W-:Y:S02]  /*65b0*/  FSEL R38, R54, -INF , !P5 ;  /* 0xff80000036267808 */ /* 0x000fe40006800000 */
[----:B------:R-:W-:Y:S02]  /*65c0*/  ISETP.LT.OR P3, PT, R14, 0x22, P3 ;  /* 0x000000220e00780c */ /* 0x000fe40001f61670 */
[----:B------:R-:W-:Y:S02]  /*65d0*/  R2UR UR6, R205 ;  /* 0x00000000cd0672ca */ /* 0x000fe400000e0000 */
[----:B------:R-:W-:Y:S02]  /*65e0*/  FSEL R33, R43, -INF , !P3 ;  /* 0xff8000002b217808 */ /* 0x000fe40005800000 */
[----:B------:R-:W-:-:S02]  /*65f0*/  ISETP.NE.AND P3, PT, R41, RZ, PT ;  /* 0x000000ff2900720c */ /* 0x000fc40003f65270 */
[----:B------:R-:W-:Y:S02]  /*6600*/  @!P1 PRMT R6, RZ, 0x654, R6 ;  /* 0x00000654ff069816 */ /* 0x000fe40000000006 */
[----:B------:R-:W-:Y:S02]  /*6610*/  ISETP.GT.AND P3, PT, R7, 0x28, !P3 ;  /* 0x000000280700780c */ /* 0x000fe40005f64270 */
[----:B------:R-:W-:Y:S02]  /*6620*/  IADD3 R8, R168, -0x2, RZ ;  /* 0xfffffffea8087810 */ /* 0x000fe40007ffe0ff */
[----:B------:R-:W-:-:S04]  /*6630*/  ISETP.LT.OR P3, PT, R14, 0x29, P3 ;  /* 0x000000290e00780c */ /* 0x000fc80001f61670 */
[----:B------:R-:W-:Y:S02]  /*6640*/  FSEL R34, R46, -INF , !P3 ;  /* 0xff8000002e227808 */ /* 0x000fe40005800000 */
[----:B------:R-:W-:Y:S02]  /*6650*/  ISETP.GT.AND P3, PT, R7, 0x29, !P4 ;  /* 0x000000290700780c */ /* 0x000fe40006764270 */
[----:B------:R-:W-:Y:S02]  /*6660*/  ISETP.NE.AND P4, PT, R63, RZ, PT ;  /* 0x000000ff3f00720c */ /* 0x000fe40003f85270 */
[----:B------:R-:W-:Y:S02]  /*6670*/  ISETP.LT.OR P3, PT, R14, 0x2a, P3 ;  /* 0x0000002a0e00780c */ /* 0x000fe40001f61670 */
[----:B------:R-:W-:Y:S02]  /*6680*/  ISETP.GT.AND P4, PT, R7, 0x31, !P4 ;  /* 0x000000310700780c */ /* 0x000fe40006784270 */
[----:B------:R-:W-:-:S02]  /*6690*/  FSEL R35, R47, -INF , !P3 ;  /* 0xff8000002f237808 */ /* 0x000fc40005800000 */
[C---:B------:R-:W-:Y:S02]  /*66a0*/  ISETP.GT.AND P3, PT, R7.reuse, RZ, !P6 ;  /* 0x000000ff0700720c */ /* 0x040fe40007764270 */
[----:B------:R-:W-:Y:S02]  /*66b0*/  ISETP.NE.AND P6, PT, R24, RZ, PT ;  /* 0x000000ff1800720c */ /* 0x000fe40003fc5270 */
[----:B------:R-:W-:Y:S02]  /*66c0*/  ISETP.LT.OR P3, PT, R14, 0x1, P3 ;  /* 0x000000010e00780c */ /* 0x000fe40001f61670 */
[----:B------:R-:W-:Y:S02]  /*66d0*/  ISETP.GT.AND P6, PT, R7, 0x39, !P6 ;  /* 0x000000390700780c */ /* 0x000fe400077c4270 */
[----:B------:R-:W-:Y:S02]  /*66e0*/  FSEL R24, R15, -INF , !P3 ;  /* 0xff8000000f187808 */ /* 0x000fe40005800000 */
[----:B------:R-:W-:-:S02]  /*66f0*/  FMNMX.FTZ R15, R180, R10, !PT ;  /* 0x0000000ab40f7209 */ /* 0x000fc40007810000 */
[C---:B------:R-:W-:Y:S02]  /*6700*/  ISETP.LT.OR P4, PT, R14.reuse, 0x32, P4 ;  /* 0x000000320e00780c */ /* 0x040fe40002781670 */
[----:B------:R-:W-:Y:S01]  /*6710*/  ISETP.LT.OR P6, PT, R14, 0x3a, P6 ;  /* 0x0000003a0e00780c */ /* 0x000fe200037c1670 */
[----:B------:R-:W1:Y:S01]  /*6720*/  SHFL.BFLY PT, R10, R15, 0x2, 0x1f ;  /* 0x0c401f000f0a7f89 */ /* 0x000e6200000e0000 */
[----:B------:R-:W-:Y:S02]  /*6730*/  FSEL R37, R51, -INF , !P4 ;  /* 0xff80000033257808 */ /* 0x000fe40006000000 */
[----:B------:R-:W-:Y:S02]  /*6740*/  FSEL R39, R55, -INF , !P6 ;  /* 0xff80000037277808 */ /* 0x000fe40007000000 */
[----:B-1----:R-:W-:-:S05]  /*6750*/  FMNMX.FTZ R21, R15, R10, !PT ;  /* 0x0000000a0f157209 */ /* 0x002fca0007810000 */
[----:B------:R-:W1:Y:S02]  /*6760*/  SHFL.BFLY PT, R10, R21, 0x1, 0x1f ;  /* 0x0c201f00150a7f89 */ /* 0x000e6400000e0000 */
[----:B-1----:R-:W-:-:S04]  /*6770*/  FMNMX.FTZ R10, R21, R10, !PT ;  /* 0x0000000a150a7209 */ /* 0x002fc80007810000 */
[C---:B------:R-:W-:Y:S01]  /*6780*/  FSETP.NEU.FTZ.AND P3, PT, R10.reuse, -INF , PT ;  /* 0xff8000000a00780b */ /* 0x040fe20003f7d000 */
[----:B------:R-:W-:-:S05]  /*6790*/  FMUL.FTZ R11, R10, UR10 ;  /* 0x0000000a0a0b7c20 */ /* 0x000fca0008410000 */
        /* <DEDUP_REMOVED lines=9> */
[--C-:B------:R-:W-:Y:S01]  /*6830*/  FFMA.FTZ R170, R170, UR10, -R41.reuse ;  /* 0x0000000aaaaa7c23 */ /* 0x100fe20008010829 */
[----:B------:R-:W-:Y:S01]  /*6840*/  ISETP.LT.OR P3, PT, R14, 0x31, P3 ;  /* 0x000000310e00780c */ /* 0x000fe20001f61670 */
[--C-:B------:R-:W-:Y:S01]  /*6850*/  FFMA.FTZ R169, R68, UR10, -R41.reuse ;  /* 0x0000000a44a97c23 */ /* 0x100fe20008010829 */
[----:B------:R-:W-:Y:S01]  /*6860*/  FMNMX.FTZ R20, R28, R11, !PT ;  /* 0x0000000b1c147209 */ /* 0x000fe20007810000 */
[--C-:B------:R-:W-:Y:S01]  /*6870*/  FFMA.FTZ R172, R172, UR10, -R41.reuse ;  /* 0x0000000aacac7c23 */ /* 0x100fe20008010829 */
[----:B------:R-:W-:Y:S01]  /*6880*/  FSEL R36, R50, -INF , !P3 ;  /* 0xff80000032247808 */ /* 0x000fe20005800000 */
        /* <DEDUP_REMOVED lines=11> */
[----:B------:R-:W-:Y:S01]  /*6940*/  FFMA.FTZ R180, R180, UR10, -R41 ;  /* 0x0000000ab4b47c23 */ /* 0x000fe20008010829 */
[----:B------:R-:W-:Y:S01]  /*6950*/  MUFU.EX2 R7, R7 ;  /* 0x0000000700077308 */ /* 0x000fe20000000800 */
[----:B------:R-:W-:-:S04]  /*6960*/  FMNMX.FTZ R20, R32, R11, !PT ;  /* 0x0000000b20147209 */ /* 0x000fc80007810000 */
[----:B------:R-:W-:-:S03]  /*6970*/  FMNMX.FTZ R11, R33, R20, !PT ;  /* 0x00000014210b7209 */ /* 0x000fc60007810000 */
[----:B------:R-:W1:Y:S01]  /*6980*/  MUFU.EX2 R14, R21 ;  /* 0x00000015000e7308 */ /* 0x000e620000000800 */
[----:B------:R-:W-:-:S04]  /*6990*/  FMNMX.FTZ R20, R34, R11, !PT ;  /* 0x0000000b22147209 */ /* 0x000fc80007810000 */
[----:B------:R-:W-:-:S03]  /*69a0*/  FMNMX.FTZ R11, R35, R20, !PT ;  /* 0x00000014230b7209 */ /* 0x000fc60007810000 */
[----:B------:R-:W-:Y:S01]  /*69b0*/  MUFU.EX2 R15, R15 ;  /* 0x0000000f000f7308 */ /* 0x000fe20000000800 */
[----:B------:R-:W-:-:S04]  /*69c0*/  FMNMX.FTZ R20, R36, R11, !PT ;  /* 0x0000000b24147209 */ /* 0x000fc80007810000 */
[----:B------:R-:W-:-:S03]  /*69d0*/  FMNMX.FTZ R11, R37, R20, !PT ;  /* 0x00000014250b7209 */ /* 0x000fc60007810000 */
[----:B------:R-:W-:Y:S01]  /*69e0*/  MUFU.EX2 R21, R42 ;  /* 0x0000002a00157308 */ /* 0x000fe20000000800 */
[----:B------:R-:W-:Y:S02]  /*69f0*/  FMNMX.FTZ R20, R38, R11, !PT ;  /* 0x0000000b26147209 */ /* 0x000fe40007810000 */
[----:B-1----:R-:W-:Y:S01]  /*6a00*/  F2FP.BF16.F32.PACK_AB R152, R14, R7 ;  /* 0x000000070e98723e */ /* 0x002fe200000010ff */
[----:B------:R-:W-:Y:S01]  /*6a10*/  FADD.FTZ R14, R7, R14 ;  /* 0x0000000e070e7221 */ /* 0x000fe20000010000 */
[----:B------:R-:W-:Y:S01]  /*6a20*/  FMNMX.FTZ R11, R39, R20, !PT ;  /* 0x00000014270b7209 */ /* 0x000fe20007810000 */
[----:B------:R-:W-:Y:S02]  /*6a30*/  FFMA.FTZ R20, R64, UR10, -R41 ;  /* 0x0000000a40147c23 */ /* 0x000fe40008010829 */
[----:B------:R-:W1:Y:S02]  /*6a40*/  MUFU.EX2 R170, R170 ;  /* 0x000000aa00aa7308 */ /* 0x000e640000000800 */
[----:B------:R-:W2:Y:S06]  /*6a50*/  SHFL.BFLY PT, R40, R11, 0x2, 0x1f ;  /* 0x0c401f000b287f89 */ /* 0x000eac00000e0000 */
[----:B------:R-:W3:Y:S08]  /*6a60*/  MUFU.EX2 R20, R20 ;  /* 0x0000001400147308 */ /* 0x000ef00000000800 */
[----:B------:R-:W-:Y:S01]  /*6a70*/  MUFU.EX2 R169, R169 ;  /* 0x000000a900a97308 */ /* 0x000fe20000000800 */
[----:B-1----:R-:W-:-:S07]  /*6a80*/  F2FP.BF16.F32.PACK_AB R156, R170, R21 ;  /* 0x00000015aa9c723e */ /* 0x002fce00000010ff */
[----:B------:R-:W1:Y:S01]  /*6a90*/  MUFU.EX2 R172, R172 ;  /* 0x000000ac00ac7308 */ /* 0x000e620000000800 */
[----:B---3--:R-:W-:Y:S01]  /*6aa0*/  F2FP.BF16.F32.PACK_AB R154, R20, R15 ;  /* 0x0000000f149a723e */ /* 0x008fe200000010ff */
[----:B------:R-:W-:Y:S01]  /*6ab0*/  FADD.FTZ R15, R15, R14 ;  /* 0x0000000e0f0f7221 */ /* 0x000fe20000010000 */
[----:B--2---:R-:W-:-:S03]  /*6ac0*/  FMNMX.FTZ R40, R11, R40, !PT ;  /* 0x000000280b287209 */ /* 0x004fc60007810000 */
[----:B------:R-:W-:Y:S01]  /*6ad0*/  FADD.FTZ R20, R20, R15 ;  /* 0x0000000f14147221 */ /* 0x000fe20000010000 */
[----:B------:R-:W-:Y:S01]  /*6ae0*/  VIADD R15, R9, UR42 ;  /* 0x0000002a090f7c36 */ /* 0x000fe20008000000 */
[----:B------:R-:W2:Y:S01]  /*6af0*/  SHFL.BFLY PT, R11, R40, 0x1, 0x1f ;  /* 0x0c201f00280b7f89 */ /* 0x000ea200000e0000 */
[----:B------:R-:W-:Y:S01]  /*6b00*/  MUFU.EX2 R171, R171 ;  /* 0x000000ab00ab7308 */ /* 0x000fe20000000800 */
[----:B------:R-:W-:Y:S01]  /*6b10*/  FADD.FTZ R21, R21, R20 ;  /* 0x0000001415157221 */ /* 0x000fe20000010000 */
[----:B------:R-:W-:-:S03]  /*6b20*/  IMAD.IADD R12, R15, 0x1, R12 ;  /* 0x000000010f0c7824 */ /* 0x000fc600078e020c */
[----:B------:R-:W-:-:S03]  /*6b30*/  FADD.FTZ R170, R170, R21 ;  /* 0x00000015aaaa7221 */ /* 0x000fc60000010000 */
[----:B------:R-:W3:Y:S01]  /*6b40*/  MUFU.EX2 R174, R174 ;  /* 0x000000ae00ae7308 */ /* 0x000ee20000000800 */
[----:B-1----:R-:W-:Y:S01]  /*6b50*/  F2FP.BF16.F32.PACK_AB R158, R172, R169 ;  /* 0x000000a9ac9e723e */ /* 0x002fe200000010ff */
[----:B------:R-:W-:-:S04]  /*6b60*/  FADD.FTZ R169, R169, R170 ;  /* 0x000000aaa9a97221 */ /* 0x000fc80000010000 */
[----:B------:R-:W-:Y:S02]  /*6b70*/  FADD.FTZ R172, R172, R169 ;  /* 0x000000a9acac7221 */ /* 0x000fe40000010000 */
[----:B------:R-:W-:Y:S01]  /*6b80*/  MUFU.EX2 R173, R173 ;  /* 0x000000ad00ad7308 */ /* 0x000fe20000000800 */
[----:B--2---:R-:W-:-:S07]  /*6b90*/  FMNMX.FTZ R11, R40, R11, !PT ;  /* 0x0000000b280b7209 */ /* 0x004fce0007810000 */
[----:B------:R-:W1:Y:S01]  /*6ba0*/  MUFU.EX2 R176, R176 ;  /* 0x000000b000b07308 */ /* 0x000e620000000800 */
[C---:B---3--:R-:W-:Y:S01]  /*6bb0*/  F2FP.BF16.F32.PACK_AB R160, R174.reuse, R171 ;  /* 0x000000abaea0723e */ /* 0x048fe200000010ff */
[----:B------:R-:W-:Y:S01]  /*6bc0*/  FADD.FTZ R171, R171, R172 ;  /* 0x000000acabab7221 */ /* 0x000fe20000010000 */
[C---:B------:R-:W-:Y:S01]  /*6bd0*/  FSETP.NEU.FTZ.AND P3, PT, R11.reuse, -INF , PT ;  /* 0xff8000000b00780b */ /* 0x040fe20003f7d000 */
[----:B------:R-:W-:Y:S02]  /*6be0*/  FMUL.FTZ R40, R11, UR10 ;  /* 0x0000000a0b287c20 */ /* 0x000fe40008410000 */
[----:B------:R-:W-:Y:S02]  /*6bf0*/  FADD.FTZ R174, R174, R171 ;  /* 0x000000abaeae7221 */ /* 0x000fe40000010000 */
[----:B------:R-:W-:Y:S01]  /*6c00*/  MUFU.EX2 R175, R175 ;  /* 0x000000af00af7308 */ /* 0x000fe20000000800 */
[----:B------:R-:W-:-:S05]  /*6c10*/  FSEL R40, R40, RZ, P3 ;  /* 0x000000ff28287208 */ /* 0x000fca0001800000 */
        /* <DEDUP_REMOVED lines=17> */
[----:B-1----:R-:W-:Y:S01]  /*6d30*/  F2FP.BF16.F32.PACK_AB R162, R176, R173 ;  /* 0x000000adb0a2723e */ /* 0x002fe200000010ff */
[----:B------:R-:W-:-:S04]  /*6d40*/  FADD.FTZ R173, R173, R174 ;  /* 0x000000aeadad7221 */ /* 0x000fc80000010000 */
[----:B------:R-:W-:Y:S02]  /*6d50*/  FADD.FTZ R176, R176, R173 ;  /* 0x000000adb0b07221 */ /* 0x000fe40000010000 */
[----:B------:R-:W1:Y:S08]  /*6d60*/  MUFU.EX2 R182, R182 ;  /* 0x000000b600b67308 */ /* 0x000e700000000800 */
[----:B------:R-:W-:Y:S08]  /*6d70*/  MUFU.EX2 R181, R181 ;  /* 0x000000b500b57308 */ /* 0x000ff00000000800 */
[----:B------:R-:W2:Y:S01]  /*6d80*/  MUFU.EX2 R196, R196 ;  /* 0x000000c400c47308 */ /* 0x000ea20000000800 */
[----:B-1----:R-:W-:Y:S01]  /*6d90*/  F2FP.BF16.F32.PACK_AB R153, R182, R179 ;  /* 0x000000b3b699723e */ /* 0x002fe200000010ff */
[----:B------:R-:W-:-:S06]  /*6da0*/  FADD.FTZ R182, R179, R182 ;  /* 0x000000b6b3b67221 */ /* 0x000fcc0000010000 */
[----:B------:R-:W-:Y:S08]  /*6db0*/  MUFU.EX2 R183, R183 ;  /* 0x000000b700b77308 */ /* 0x000ff00000000800 */
[----:B------:R-:W1:Y:S01]  /*6dc0*/  MUFU.EX2 R198, R198 ;  /* 0x000000c600c67308 */ /* 0x000e620000000800 */
[----:B--2---:R-:W-:Y:S01]  /*6dd0*/  F2FP.BF16.F32.PACK_AB R155, R196, R181 ;  /* 0x000000b5c49b723e */ /* 0x004fe200000010ff */
[----:B------:R-:W-:-:S04]  /*6de0*/  FADD.FTZ R181, R181, R182 ;  /* 0x000000b6b5b57221 */ /* 0x000fc80000010000 */
[----:B------:R2:W-:Y:S01]  /*6df0*/  STSM.16.M88.4 [R23+0x36400], R152 ;  /* 0x0364009817007844 */ /* 0x0005e20000000200 */
        /* <DEDUP_REMOVED lines=17> */
[----:B------:R-:W1:Y:S08]  /*6f10*/  MUFU.EX2 R178, R178 ;  /* 0x000000b200b27308 */ /* 0x000e700000000800 */
        /* <DEDUP_REMOVED lines=12> */
[----:B------:R-:W-:-:S06]  /*6fe0*/  FADD.FTZ R177, R177, R178 ;  /* 0x000000b2b1b17221 */ /* 0x000fcc0000010000 */
[----:B------:R-:W3:Y:S08]  /*6ff0*/  MUFU.EX2 R203, R203 ;  /* 0x000000cb00cb7308 */ /* 0x000ef00000000800 */
[----:B------:R-:W4:Y:S01]  /*7000*/  MUFU.EX2 R208, R208 ;  /* 0x000000d000d07308 */ /* 0x000f220000000800 */
[----:B-1----:R-:W-:Y:S01]  /*7010*/  F2FP.BF16.F32.PACK_AB R165, R206, R201 ;  /* 0x000000c9cea5723e */ /* 0x002fe200000010ff */
[----:B------:R-:W-:-:S04]  /*7020*/  FADD.FTZ R201, R201, R204 ;  /* 0x000000ccc9c97221 */ /* 0x000fc80000010000 */
[----:B------:R-:W-:-:S04]  /*7030*/  FADD.FTZ R206, R206, R201 ;  /* 0x000000c9cece7221 */ /* 0x000fc80000010000 */
[----:B---3--:R-:W-:Y:S01]  /*7040*/  FADD.FTZ R7, R203, R206 ;  /* 0x000000cecb077221 */ /* 0x008fe20000010000 */
[----:B----4-:R-:W-:-:S03]  /*7050*/  F2FP.BF16.F32.PACK_AB R167, R208, R203 ;  /* 0x000000cbd0a7723e */ /* 0x010fc600000010ff */
[----:B------:R-:W-:Y:S02]  /*7060*/  FADD.FTZ R7, R208, R7 ;  /* 0x00000007d0077221 */ /* 0x000fe40000010000 */
[----:B------:R2:W-:Y:S01]  /*7070*/  STSM.16.M88.4 [R185], R164 ;  /* 0x000000a4b9007844 */ /* 0x0005e20000000200 */
[----:B------:R-:W-:-:S06]  /*7080*/  WARPGROUP.ARRIVE ;  /* 0x00000000000079c5 */ /* 0x000fcc0000000000 */
[----:B------:R-:W-:Y:S01]  /*7090*/  HGMMA.64x256x16.F32.BF16 R24, R152, gdesc[UR4].tnspB, RZ, !UPT, gsb0 ;  /* 0x43e0000498187df0 */ /* 0x000fe2000c0018ff */
[----:B------:R-:W-:Y:S01]  /*70a0*/  R2UR UR6, R207 ;  /* 0x00000000cf0672ca */ /* 0x000fe200000e0000 */
[----:B------:R-:W-:Y:S01]  /*70b0*/  UMOV UR7, 0x40000040 ;  /* 0x4000004000077882 */ /* 0x000fe20000000000 */
[C---:B------:R-:W-:Y:S02]  /*70c0*/  VIADD R207, R205.reuse, 0x100 ;  /* 0x00000100cdcf7836 */ /* 0x040fe40000000000 */
[----:B------:R-:W-:Y:S01]  /*70d0*/  VIADD R205, R205, 0x180 ;  /* 0x00000180cdcd7836 */ /* 0x000fe20000000000 */
[----:B------:R-:W-:Y:S02]  /*70e0*/  WARPGROUP.DEPBAR.LE gsb0, 0x0 ;  /* 0x00008000000079c5 */ /* 0x000fe40000010000 */
[----:B------:R-:W-:-:S15]  /*70f0*/  WARPGROUP.ARRIVE ;  /* 0x00000000000079c5 */ /* 0x000fde0000000000 */
[----:B------:R-:W-:-:S05]  /*7100*/  NOP ;  /* 0x0000000000007918 */ /* 0x000fca0000000000 */
        /* <DEDUP_REMOVED lines=14> */
[----:B------:R1:W-:Y:S06]  /*71f0*/  MEMBAR.ALL.CTA ;  /* 0x0000000000007992 */ /* 0x0003ec0000008000 */
[----:B-1----:R-:W1:Y:S02]  /*7200*/  FENCE.VIEW.ASYNC.S ;  /* 0x00000000000073c6 */ /* 0x002e640000000000 */
[----:B-1----:R-:W-:Y:S01]  /*7210*/  NOP ;  /* 0x0000000000007918 */ /* 0x002fe20000000000 */
[----:B------:R-:W-:Y:S06]  /*7220*/  BAR.ARV 0xe, 0x100 ;  /* 0x0384000000007b1d */ /* 0x000fec0000002000 */
[----:B------:R1:W-:Y:S02]  /*7230*/  @!P1 SYNCS.ARRIVE.TRANS64.RED.A1T0 RZ, [R6+URZ], RZ ;  /* 0x000000ff06ff99a7 */ /* 0x0003e4000810043f */
[----:B-1----:R-:W-:Y:S01]  /*7240*/  FADD.FTZ R6, R180, R177 ;  /* 0x000000b1b4067221 */ /* 0x002fe20000010000 */
[----:B--2---:R-:W-:Y:S06]  /*7250*/  @!P2 BRA `(.L_x_4185) ;  /* 0x000000000040a947 */ /* 0x004fec0003800000 */
        /* <DEDUP_REMOVED lines=10> */
.L_x_4186:
[----:B------:R-:W-:-:S13]  /*7300*/  ISETP.NE.AND P3, PT, R13, 0x1, PT ;  /* 0x000000010d00780c */ /* 0x000fda0003f65270 */
[----:B------:R-:W1:Y:S02]  /*7310*/  @P3 LDC.64 R20, c[0x0][0xae0] ;  /* 0x0002b800ff143b82 */ /* 0x000e640000000a00 */
[----:B-1----:R-:W-:-:S05]  /*7320*/  @P3 IMAD.HI.U32 R20, R14, R20, RZ ;  /* 0x000000140e143227 */ /* 0x002fca00078e00ff */
[----:B------:R-:W-:-:S07]  /*7330*/  @P3 SHF.R.U32.HI R14, RZ, R21, R20 ;  /* 0x00000015ff0e3219 */ /* 0x000fce0000011614 */
.L_x_4187:
[----:B------:R-:W-:-:S05]  /*7340*/  IMAD R13, R14, R13, R13 ;  /* 0x0000000d0e0d7224 */ /* 0x000fca00078e020d */
[----:B------:R-:W-:-:S07]  /*7350*/  VIMNMX R12, R12, R13, PT ;  /* 0x0000000d0c0c7248 */ /* 0x000fce0003fe0100 */
.L_x_4185:
[----:B------:R-:W-:-:S04]  /*7360*/  SHF.R.S32.HI R13, RZ, 0x1f, R12 ;  /* 0x0000001fff0d7819 */ /* 0x000fc8000001140c */
[----:B------:R-:W-:-:S04]  /*7370*/  LEA.HI R13, R13, R12, RZ, 0x6 ;  /* 0x0000000c0d0d7211 */ /* 0x000fc800078f30ff */
[----:B------:R-:W-:-:S04]  /*7380*/  SHF.R.S32.HI R13, RZ, 0x6, R13 ;  /* 0x00000006ff0d7819 */ /* 0x000fc8000001140d */
[----:B------:R-:W-:-:S04]  /*7390*/  VIMNMX R15, R13, UR37, !PT ;  /* 0x000000250d0f7c48 */ /* 0x000fc8000ffe0100 */
[----:B------:R-:W-:-:S13]  /*73a0*/  ISETP.GE.AND P3, PT, R8, R15, PT ;  /* 0x0000000f0800720c */ /* 0x000fda0003f66270 */
[----:B------:R-:W-:Y:S05]  /*73b0*/  @!P3 BRA `(.L_x_4188) ;  /* 0x0000003800d8b947 */ /* 0x000fea0003800000 */
.L_x_4205:
[----:B------:R-:W-:-:S05]  /*73c0*/  VIADD R13, R2, 0x1 ;  /* 0x00000001020d7836 */ /* 0x000fca0000000000 */
[----:B------:R-:W-:-:S04]  /*73d0*/  ISETP.NE.AND P3, PT, R13, 0x2, PT ;  /* 0x000000020d00780c */ /* 0x000fc80003f65270 */
[----:B------:R-:W-:Y:S02]  /*73e0*/  SEL R21, RZ, 0x1, P3 ;  /* 0x00000001ff157807 */ /* 0x000fe40001800000 */
[----:B------:R-:W-:Y:S02]  /*73f0*/  SEL R13, R13, RZ, P3 ;  /* 0x000000ff0d0d7207 */ /* 0x000fe40001800000 */
[----:B------:R-:W-:Y:S01]  /*7400*/  LOP3.LUT R16, R16, R21, RZ, 0x3c, !PT ;  /* 0x0000001510107212 */ /* 0x000fe200078e3cff */
[----:B------:R-:W-:Y:S06]  /*7410*/  @!P0 BRA `(.L_x_4189) ;  /* 0x0000000000048947 */ /* 0x000fec0003800000 */
[----:B------:R-:W-:Y:S01]  /*7420*/  BPT.TRAP 0x1 ;  /* 0x000000040000795c */ /* 0x000fe20000300000 */
.L_x_4189:
[----:B------:R-:W-:Y:S02]  /*7430*/  LEA R12, R13, UR36, 0x3 ;  /* 0x000000240d0c7c11 */ /* 0x000fe4000f8e18ff */
[----:B------:R-:W-:-:S04]  /*7440*/  SHF.L.U32 R21, R16, 0x1f, RZ ;  /* 0x0000001f10157819 */ /* 0x000fc800000006ff */
[----:B------:R1:W2:Y:S01]  /*7450*/  SYNCS.PHASECHK.TRANS64.TRYWAIT P3, [R12+URZ+0x38830], R21 ;  /* 0x038830150c0075a7 */ /* 0x0002a2000806017f */
[----:B------:R-:W-:Y:S05]  /*7460*/  @!P0 BRA `(.L_x_4190) ;  /* 0x0000000000048947 */ /* 0x000fea0003800000 */
[----:B------:R-:W-:Y:S01]  /*7470*/  BPT.TRAP 0x1 ;  /* 0x000000040000795c */ /* 0x000fe20000300000 */
.L_x_4190:
[----:B------:R-:W-:Y:S01]  /*7480*/  IMAD R14, R13, 0x200, R4 ;  /* 0x000002000d0e7824 */ /* 0x000fe200078e0204 */
[----:B--2---:R-:W-:Y:S06]  /*7490*/  @P3 BRA `(.L_x_4191) ;  /* 0x0000000000083947 */ /* 0x004fec0003800000 */
[----:B------:R-:W2:Y:S02]  /*74a0*/  SYNCS.PHASECHK.TRANS64.TRYWAIT P3, [R12+URZ+0x38830], R21 ;  /* 0x038830150c0075a7 */ /* 0x000ea4000806017f */
[----:B--2---:R-:W-:Y:S05]  /*74b0*/  @!P3 BRA `(.L_x_4192) ;  /* 0x0000010400ecb947 */ /* 0x004fea0003800000 */
.L_x_4191:
[----:B------:R-:W-:Y:S01]  /*74c0*/  R2UR UR10, R14 ;  /* 0x000000000e0a72ca */ /* 0x000fe200000e0000 */
[----:B------:R-:W-:Y:S01]  /*74d0*/  WARPGROUP.ARRIVE ;  /* 0x00000000000079c5 */ /* 0x000fe20000000000 */
[----:B------:R-:W-:Y:S01]  /*74e0*/  UMOV UR11, 0x40000040 ;  /* 0x40000040000b7882 */ /* 0x000fe20000000000 */
[----:B------:R-:W-:Y:S01]  /*74f0*/  UMOV UR15, 0x40000040 ;  /* 0x40000040000f7882 */ /* 0x000fe20000000000 */
[----:B------:R-:W-:Y:S01]  /*7500*/  UMOV UR19, 0x40000040 ;  /* 0x4000004000137882 */ /* 0x000fe20000000000 */
[----:B------:R-:W-:-:S08]  /*7510*/  UMOV UR23, 0x40000040 ;  /* 0x4000004000177882 */ /* 0x000fd00000000000 */
[----:B------:R-:W-:Y:S01]  /*7520*/  HGMMA.64x64x16.F32.BF16 R152, gdesc[UR8], RZ, !UPT, gsb0 ;  /* 0x00e00000089879f0 */ /* 0x000fe2000c0018ff */
[----:B------:R-:W-:Y:S02]  /*7530*/  UIADD3 UR14, UR10, 0x2, URZ ;  /* 0x000000020a0e7890 */ /* 0x000fe4000fffe03f */
[----:B------:R-:W-:Y:S02]  /*7540*/  UIADD3 UR18, UR10, 0x4, URZ ;  /* 0x000000040a127890 */ /* 0x000fe4000fffe03f */
[----:B------:R-:W-:Y:S01]  /*7550*/  UIADD3 UR22, UR10, 0x6, URZ ;  /* 0x000000060a167890 */ /* 0x000fe2000fffe03f */
        /* <DEDUP_REMOVED lines=10> */
[----:B------:R-:W-:Y:S05]  /*7600*/  @!P0 BRA `(.L_x_4193) ;  /* 0x0000000000048947 */ /* 0x000fea0003800000 */
[----:B------:R-:W-:Y:S01]  /*7610*/  BPT.TRAP 0x1 ;  /* 0x000000040000795c */ /* 0x000fe20000300000 */
.L_x_4193:
[----:B------:R3:W4:Y:S01]  /*7620*/  SYNCS.PHASECHK.TRANS64.TRYWAIT P3, [R12+URZ+0x38850], R21 ;  /* 0x038850150c0075a7 */ /* 0x000722000806017f */
[----:B------:R-:W-:Y:S05]  /*7630*/  @!P0 BRA `(.L_x_4194) ;  /* 0x0000000000048947 */ /* 0x000fea0003800000 */
[----:B------:R-:W-:Y:S01]  /*7640*/  BPT.TRAP 0x1 ;  /* 0x000000040000795c */ /* 0x000fe20000300000 */
.L_x_4194:
[----:B------:R-:W-:Y:S01]  /*7650*/  IMAD R14, R13, 0x1000, R3 ;  /* 0x000010000d0e7824 */ /* 0x000fe200078e0203 */
[----:B----4-:R-:W-:Y:S06]  /*7660*/  @P3 BRA `(.L_x_4195) ;  /* 0x0000000000083947 */ /* 0x010fec0003800000 */
[----:B------:R-:W4:Y:S02]  /*7670*/  SYNCS.PHASECHK.TRANS64.TRYWAIT P3, [R12+URZ+0x38850], R21 ;  /* 0x038850150c0075a7 */ /* 0x000f24000806017f */
[----:B----4-:R-:W-:Y:S05]  /*7680*/  @!P3 BRA `(.L_x_4196) ;  /* 0x00000104008cb947 */ /* 0x010fea0003800000 */
.L_x_4195:
[----:B------:R-:W-:Y:S01]  /*7690*/  R2UR UR26, R14 ;  /* 0x000000000e1a72ca */ /* 0x000fe200000e0000 */
[----:B------:R-:W-:Y:S01]  /*76a0*/  WARPGROUP.ARRIVE ;  /* 0x00000000000079c5 */ /* 0x000fe20000000000 */
[----:B------:R-:W-:Y:S01]  /*76b0*/  UMOV UR27, 0x40000040 ;  /* 0x40000040001b7882 */ /* 0x000fe20000000000 */
[----:B-1234-:R-:W-:Y:S01]  /*76c0*/  VIADD R21, R0, 0x2 ;  /* 0x0000000200157836 */ /* 0x01efe20000000000 */
[----:B------:R-:W-:Y:S01]  /*76d0*/  IADD3 R20, R14, 0x2, RZ ;  /* 0x000000020e147810 */ /* 0x000fe20007ffe0ff */
[----:B------:R-:W-:Y:S01]  /*76e0*/  UMOV UR29, 0x40000040 ;  /* 0x40000040001d7882 */ /* 0x000fe20000000000 */
[----:B------:R-:W-:Y:S01]  /*76f0*/  UMOV UR31, 0x40000040 ;  /* 0x40000040001f7882 */ /* 0x000fe20000000000 */
[----:B------:R-:W1:Y:S01]  /*7700*/  S2R R195, SR_TID.X ;  /* 0x0000000000c37919 */ /* 0x000e620000002100 */
[----:B------:R-:W-:Y:S01]  /*7710*/  R2UR UR28, R21 ;  /* 0x00000000151c72ca */ /* 0x000fe200000e0000 */
[----:B------:R-:W-:Y:S01]  /*7720*/  VIADD R21, R0, 0x4 ;  /* 0x0000000400157836 */ /* 0x000fe20000000000 */
[----:B------:R-:W-:Y:S01]  /*7730*/  R2UR UR30, R20 ;  /* 0x00000000141e72ca */ /* 0x000fe200000e0000 */
[----:B------:R-:W-:Y:S01]  /*7740*/  VIADD R20, R14, 0x4 ;  /* 0x000000040e147836 */ /* 0x000fe20000000000 */
[----:B------:R-:W-:Y:S01]  /*7750*/  ULDC UR5, c[0x0][0xad0] ;  /* 0x0002b40000057ab9 */ /* 0x000fe20000000800 */
[----:B------:R-:W-:Y:S01]  /*7760*/  HGMMA.64x64x16.F32.BF16 R152, gdesc[UR24], R152, gsb0 ;  /* 0x00e00000189879f0 */ /* 0x000fe20008001898 */
[----:B------:R-:W-:Y:S01]  /*7770*/  VIADD R198, R0, 0x800 ;  /* 0x0000080000c67836 */ /* 0x000fe20000000000 */
[----:B------:R-:W-:Y:S01]  /*7780*/  ULDC UR6, c[0x0][0xadc] ;  /* 0x0002b70000067ab9 */ /* 0x000fe20000000800 */
[----:B------:R-:W-:Y:S01]  /*7790*/  VIADD R196, R14, 0x800 ;  /* 0x000008000ec47836 */ /* 0x000fe20000000000 */
[----:B-1----:R-:W-:Y:S01]  /*77a0*/  SHF.R.U32.HI R195, RZ, 0x7, R195 ;  /* 0x00000007ffc37819 */ /* 0x002fe200000116c3 */
[----:B------:R-:W-:-:S02]  /*77b0*/  WARPGROUP.DEPBAR.LE gsb0, 0x0 ;  /* 0x00008000000079c5 */ /* 0x000fc40000010000 */
        /* <DEDUP_REMOVED lines=123> */
[----:B------:R-:W1:Y:S02]  /*7f70*/  SHFL.IDX PT, R20, R195, RZ, 0x1f ;  /* 0x00001fffc3147589 */ /* 0x000e6400000e0000 */
[----:B-1----:R-:W-:-:S04]  /*7f80*/  ISETP.GT.AND P3, PT, R20, 0x7f, PT ;  /* 0x0000007f1400780c */ /* 0x002fc80003f64270 */
[----:B------:R-:W-:-:S04]  /*7f90*/  SEL R20, RZ, 0x2, !P3 ;  /* 0x00000002ff147807 */ /* 0x000fc80005800000 */
        /* <DEDUP_REMOVED lines=47> */
[----:B------:R-:W-:Y:S02]  /*8290*/  IMAD.IADD R197, R198, 0x1, R20 ;  /* 0x00000001c6c57824 */ /* 0x000fe400078e0214 */
        /* <DEDUP_REMOVED lines=8> */
[----:B------:R-:W-:Y:S02]  /*8320*/  IMAD.IADD R197, R198, 0x1, R21 ;  /* 0x00000001c6c57824 */ /* 0x000fe400078e0215 */
        /* <DEDUP_REMOVED lines=53> */
[----:B------:R-:W-:Y:S01]  /*8680*/  IADD3 R197, R198, R195, RZ ;  /* 0x000000c3c6c57210 */ /* 0x000fe20007ffe0ff */
        /* <DEDUP_REMOVED lines=34> */
[----:B------:R-:W-:Y:S01]  /*88b0*/  IMAD.IADD R21, R21, 0x1, R196 ;  /* 0x0000000115157824 */ /* 0x000fe200078e02c4 */
[----:B------:R-:W-:Y:S02]  /*88c0*/  WARPGROUP.DEPBAR.LE gsb0, 0x0 ;  /* 0x00008000000079c5 */ /* 0x000fe40000010000 */
[----:B------:R-:W-:-:S07]  /*88d0*/  WARPGROUP.ARRIVE ;  /* 0x00000000000079c5 */ /* 0x000fce0000000000 */
        /* <DEDUP_REMOVED lines=21> */
[----:B------:R-:W-:Y:S02]  /*8a30*/  IADD3 R14, R21, R195, R14 ;  /* 0x000000c3150e7210 */ /* 0x000fe40007ffe00e */
[----:B------:R-:W1:Y:S01]  /*8a40*/  LDC R21, c[0x0][0x2e0] ;  /* 0x0000b800ff157b82 */ /* 0x000e620000000800 */
[----:B------:R-:W-:Y:S02]  /*8a50*/  WARPGROUP.DEPBAR.LE gsb0, 0x0 ;  /* 0x00008000000079c5 */ /* 0x000fe40000010000 */
[----:B------:R-:W-:-:S06]  /*8a60*/  WARPGROUP.ARRIVE ;  /* 0x00000000000079c5 */ /* 0x000fcc0000000000 */
[----:B------:R-:W-:Y:S01]  /*8a70*/  HGMMA.64x64x16.F32.BF16 R152, gdesc[UR28], R152, gsb0 ;  /* 0x00e000001c9879f0 */ /* 0x000fe20008001898 */
[----:B------:R-:W-:Y:S01]  /*8a80*/  R2UR UR28, R20 ;  /* 0x00000000141c72ca */ /* 0x000fe200000e0000 */
[----:B------:R-:W-:Y:S01]  /*8a90*/  UMOV UR29, 0x40000040 ;  /* 0x40000040001d7882 */ /* 0x000fe20000000000 */
[----:B------:R-:W-:Y:S01]  /*8aa0*/  R2UR UR30, R14 ;  /* 0x000000000e1e72ca */ /* 0x000fe200000e0000 */
[----:B------:R-:W-:Y:S01]  /*8ab0*/  UMOV UR31, 0x40000040 ;  /* 0x40000040001f7882 */ /* 0x000fe20000000000 */
[----:B------:R-:W-:-:S05]  /*8ac0*/  @!P1 VIADD R20, R12, 0x38840 ;  /* 0x000388400c149836 */ /* 0x000fca0000000000 */
[----:B------:R-:W-:Y:S01]  /*8ad0*/  @!P1 PRMT R20, RZ, 0x654, R20 ;  /* 0x00000654ff149816 */ /* 0x000fe20000000014 */
        /* <DEDUP_REMOVED lines=39> */
[----:B------:R-:W-:Y:S01]  /*8d50*/  ULDC UR5, c[0x0][0x288] ;  /* 0x0000a20000057ab9 */ /* 0x000fe20000000800 */
[----:B--2---:R-:W-:-:S06]  /*8d60*/  IADD3 R20, -R173, 0x1, RZ ;  /* 0x00000001ad147810 */ /* 0x004fcc0007ffe1ff */
[----:B------:R-:W2:Y:S01]  /*8d70*/  MUFU.TANH R196, R196 ;  /* 0x000000c400c47308 */ /* 0x000ea20000002400 */
[----:B-1----:R-:W-:-:S07]  /*8d80*/  IMAD R20, R21, UR38, R20 ;  /* 0x0000002615147c24 */ /* 0x002fce000f8e0214 */
[----:B------:R-:W1:Y:S01]  /*8d90*/  MUFU.TANH R14, R14 ;  /* 0x0000000e000e7308 */ /* 0x000e620000002400 */
[----:B------:R-:W-:Y:S01]  /*8da0*/  IADD3 R174, R20, -UR5, -R17 ;  /* 0x8000000514ae7c10 */ /* 0x000fe2000fffe811 */
[----:B------:R-:W-:-:S03]  /*8db0*/  ULDC UR5, c[0x0][0xad8] ;  /* 0x0002b60000057ab9 */ /* 0x000fc60000000800 */
[C-C-:B------:R-:W-:Y:S02]  /*8dc0*/  IADD3 R179, R5.reuse, UR5, R174.reuse ;  /* 0x0000000505b37c10 */ /* 0x140fe4000fffe0ae */
[----:B------:R-:W-:Y:S01]  /*8dd0*/  IADD3 R182, R5, UR4, R174 ;  /* 0x0000000405b67c10 */ /* 0x000fe2000fffe0ae */
        /* <DEDUP_REMOVED lines=42> */
.L_x_4199:
[----:B------:R-:W-:-:S05]  /*9080*/  IMAD.U32 R177, RZ, RZ, UR6 ;  /* 0x00000006ffb17e24 */ /* 0x000fca000f8e00ff */
[----:B------:R-:W-:-:S13]  /*9090*/  ISETP.NE.AND P3, PT, R177, 0x1, PT ;  /* 0x00000001b100780c */ /* 0x000fda0003f65270 */
[----:B------:R-:W2:Y:S02]  /*90a0*/  @P3 LDC.64 R20, c[0x0][0xae0] ;  /* 0x0002b800ff143b82 */ /* 0x000ea40000000a00 */
[----:B--2---:R-:W-:-:S05]  /*90b0*/  @P3 IMAD.HI.U32 R20, R176, R20, RZ ;  /* 0x00000014b0143227 */ /* 0x004fca00078e00ff */
[----:B------:R-:W-:-:S07]  /*90c0*/  @P3 SHF.R.U32.HI R176, RZ, R21, R20 ;  /* 0x00000015ffb03219 */ /* 0x000fce0000011614 */
.L_x_4200:
[----:B------:R-:W-:Y:S05]  /*90d0*/  BSYNC B0 ;  /* 0x0000000000007941 */ /* 0x000fea0003800000 */
.L_x_4198:
[----:B------:R-:W-:-:S04]  /*90e0*/  IMAD R176, R176, R177, -R173 ;  /* 0x000000b1b0b07224 */ /* 0x000fc800078e0aad */
[----:B------:R-:W-:-:S05]  /*90f0*/  IMAD.IADD R176, R176, 0x1, -R17 ;  /* 0x00000001b0b07824 */ /* 0x000fca00078e0a11 */
[----:B------:R-:W-:Y:S02]  /*9100*/  VIADDMNMX R179, R176, R177, R179, PT ;  /* 0x000000b1b0b37246 */ /* 0x000fe400038001b3 */
[----:B------:R-:W-:-:S07]  /*9110*/  VIMNMX R182, R182, R176, !PT ;  /* 0x000000b0b6b67248 */ /* 0x000fce0007fe0100 */
.L_x_4197:
[----:B------:R-:W-:Y:S01]  /*9120*/  ISETP.GT.AND P3, PT, R8, -0x1, PT ;  /* 0xffffffff0800780c */ /* 0x000fe20003f64270 */
[----:B------:R-:W-:-:S03]  /*9130*/  VIADD R20, R174, UR5 ;  /* 0x00000005ae147c36 */ /* 0x000fc60008000000 */
        /* <DEDUP_REMOVED lines=29> */
[----:B------:R-:W-:Y:S01]  /*9310*/  FSEL R175, R168, -INF , !P5 ;  /* 0xff800000a8af7808 */ /* 0x000fe20006800000 */
[----:B------:R-:W-:Y:S01]  /*9320*/  VIADD R168, R174, UR4 ;  /* 0x00000004aea87c36 */ /* 0x000fe20008000000 */
        /* <DEDUP_REMOVED lines=15> */
[--C-:B------:R-:W-:Y:S02]  /*9420*/  IADD3 R169, R20, 0x8, R5.reuse ;  /* 0x0000000814a97810 */ /* 0x100fe40007ffe005 */
[----:B------:R-:W-:Y:S02]  /*9430*/  IADD3 R168, R168, 0x8, R5 ;  /* 0x00000008a8a87810 */ /* 0x000fe40007ffe005 */
[----:B------:R-:W-:Y:S02]  /*9440*/  FSEL R179, R171, -INF , !P6 ;  /* 0xff800000abb37808 */ /* 0x000fe40007000000 */
[----:B------:R-:W-:-:S02]  /*9450*/  FSEL R180, R180, -INF , !P4 ;  /* 0xff800000b4b47808 */ /* 0x000fc40006000000 */
        /* <DEDUP_REMOVED lines=15> */
.L_x_4203:
[----:B------:R-:W-:-:S05]  /*9550*/  IMAD.U32 R170, RZ, RZ, UR6 ;  /* 0x00000006ffaa7e24 */ /* 0x000fca000f8e00ff */
[----:B------:R-:W-:-:S13]  /*9560*/  ISETP.NE.AND P4, PT, R170, 0x1, PT ;  /* 0x00000001aa00780c */ /* 0x000fda0003f85270 */
[----:B------:R-:W1:Y:S02]  /*9570*/  @P4 LDC.64 R20, c[0x0][0xae0] ;  /* 0x0002b800ff144b82 */ /* 0x000e640000000a00 */
[----:B-1----:R-:W-:-:S05]  /*9580*/  @P4 IMAD.HI.U32 R20, R171, R20, RZ ;  /* 0x00000014ab144227 */ /* 0x002fca00078e00ff */
[----:B------:R-:W-:-:S07]  /*9590*/  @P4 SHF.R.U32.HI R171, RZ, R21, R20 ;  /* 0x00000015ffab4219 */ /* 0x000fce0000011614 */
.L_x_4204:
[----:B------:R-:W-:Y:S05]  /*95a0*/  BSYNC B0 ;  /* 0x0000000000007941 */ /* 0x000fea0003800000 */
.L_x_4202:
[----:B------:R-:W-:-:S04]  /*95b0*/  IMAD R20, R171, R170, -R173 ;  /* 0x000000aaab147224 */ /* 0x000fc800078e0aad */
[----:B------:R-:W-:-:S05]  /*95c0*/  IMAD.IADD R20, R20, 0x1, -R17 ;  /* 0x0000000114147824 */ /* 0x000fca00078e0a11 */
[----:B------:R-:W-:Y:S02]  /*95d0*/  VIADDMNMX R169, R20, R170, R169, PT ;  /* 0x000000aa14a97246 */ /* 0x000fe400038001a9 */
[----:B------:R-:W-:-:S07]  /*95e0*/  VIMNMX R168, R168, R20, !PT ;  /* 0x00000014a8a87248 */ /* 0x000fce0007fe0100 */
.L_x_4201:
[----:B------:R-:W-:Y:S01]  /*95f0*/  FMNMX.FTZ R21, R195, R10, !PT ;  /* 0x0000000ac3157209 */ /* 0x000fe20007810000 */
[----:B------:R-:W-:Y:S01]  /*9600*/  ULDC UR10, c[0x0][0xa80] ;  /* 0x0002a000000a7ab9 */ /* 0x000fe20000000800 */
[----:B------:R-:W-:Y:S01]  /*9610*/  ISETP.GT.AND P4, PT, R168, 0x1, P3 ;  /* 0x00000001a800780c */ /* 0x000fe20001f84270 */
[----:B------:R-:W-:Y:S01]  /*9620*/  UMOV UR7, 0x40000040 ;  /* 0x4000004000077882 */ /* 0x000fe20000000000 */
[----:B------:R-:W-:Y:S01]  /*9630*/  FMNMX.FTZ R20, R196, R21, !PT ;  /* 0x00000015c4147209 */ /* 0x000fe20007810000 */
[----:B------:R-:W-:Y:S01]  /*9640*/  @!P1 VIADD R12, R12, 0x38860 ;  /* 0x000388600c0c9836 */ /* 0x000fe20000000000 */
        /* <DEDUP_REMOVED lines=35> */
[C---:B------:R-:W-:Y:S02]  /*9880*/  ISETP.GT.AND P6, PT, R168.reuse, 0x20, P3 ;  /* 0x00000020a800780c */ /* 0x040fe40001fc4270 */
[----:B------:R-:W-:Y:S02]  /*9890*/  ISETP.LT.OR P5, PT, R169, 0x1a, P5 ;  /* 0x0000001aa900780c */ /* 0x000fe40002fa1670 */
        /* <DEDUP_REMOVED lines=12> */
[----:B------:R-:W-:Y:S02]  /*9960*/  FMNMX.FTZ R21, R153, R14, !PT ;  /* 0x0000000e99157209 */ /* 0x000fe40007810000 */
[----:B------:R-:W-:Y:S02]  /*9970*/  FSEL R160, R160, -INF , !P4 ;  /* 0xff800000a0a07808 */ /* 0x000fe40006000000 */
[----:B------:R-:W-:Y:S02]  /*9980*/  FMNMX.FTZ R14, R154, R21, !PT ;  /* 0x000000159a0e7209 */ /* 0x000fe40007810000 */
[----:B------:R-:W-:Y:S02]  /*9990*/  ISETP.GT.AND P4, PT, R168, 0x29, P3 ;  /* 0x00000029a800780c */ /* 0x000fe40001f84270 */
[----:B------:R-:W-:-:S02]  /*99a0*/  FMNMX.FTZ R21, R155, R14, !PT ;  /* 0x0000000e9b157209 */ /* 0x000fc40007810000 */
[----:B------:R-:W-:Y:S02]  /*99b0*/  FSEL R161, R161, -INF , !P5 ;  /* 0xff800000a1a17808 */ /* 0x000fe40006800000 */
[----:B------:R-:W-:Y:S02]  /*99c0*/  FMNMX.FTZ R14, R156, R21, !PT ;  /* 0x000000159c0e7209 */ /* 0x000fe40007810000 */
[----:B------:R-:W-:Y:S02]  /*99d0*/  ISETP.GT.AND P5, PT, R168, 0x30, P3 ;  /* 0x00000030a800780c */ /* 0x000fe40001fa4270 */
[----:B------:R-:W-:Y:S02]  /*99e0*/  FMNMX.FTZ R21, R157, R14, !PT ;  /* 0x0000000e9d157209 */ /* 0x000fe40007810000 */
[----:B------:R-:W-:Y:S02]  /*99f0*/  ISETP.LT.OR P4, PT, R169, 0x2a, P4 ;  /* 0x0000002aa900780c */ /* 0x000fe40002781670 */
[----:B------:R-:W-:-:S02]  /*9a00*/  FMNMX.FTZ R14, R158, R21, !PT ;  /* 0x000000159e0e7209 */ /* 0x000fc40007810000 */
[----:B-1----:R-:W-:Y:S02]  /*9a10*/  FMNMX.FTZ R20, R170, R171, !PT ;  /* 0x000000abaa147209 */ /* 0x002fe40007810000 */
[----:B------:R-:W-:Y:S02]  /*9a20*/  FMNMX.FTZ R171, R159, R14, !PT ;  /* 0x0000000e9fab7209 */ /* 0x000fe40007810000 */
[----:B------:R-:W-:Y:S01]  /*9a30*/  ISETP.LT.OR P5, PT, R169, 0x31, P5 ;  /* 0x00000031a900780c */ /* 0x000fe20002fa1670 */
[----:B------:R-:W-:Y:S01]  /*9a40*/  FMUL.FTZ R204, R20, UR10 ;  /* 0x0000000a14cc7c20 */ /* 0x000fe20008410000 */
[----:B------:R-:W-:Y:S02]  /*9a50*/  FMNMX.FTZ R170, R160, R171, !PT ;  /* 0x000000aba0aa7209 */ /* 0x000fe40007810000 */
[----:B------:R-:W-:Y:S02]  /*9a60*/  FSEL R162, R162, -INF , !P4 ;  /* 0xff800000a2a27808 */ /* 0x000fe40006000000 */
[----:B------:R-:W-:-:S02]  /*9a70*/  ISETP.GT.AND P4, PT, R168, 0x31, P3 ;  /* 0x00000031a800780c */ /* 0x000fc40001f84270 */
[----:B------:R-:W-:Y:S02]  /*9a80*/  FMNMX.FTZ R171, R161, R170, !PT ;  /* 0x000000aaa1ab7209 */ /* 0x000fe40007810000 */
[----:B------:R-:W-:Y:S02]  /*9a90*/  FSEL R163, R163, -INF , !P5 ;  /* 0xff800000a3a37808 */ /* 0x000fe40006800000 */
[----:B------:R-:W-:Y:S02]  /*9aa0*/  ISETP.GT.AND P5, PT, R168, 0x38, P3 ;  /* 0x00000038a800780c */ /* 0x000fe40001fa4270 */
[----:B------:R-:W-:Y:S02]  /*9ab0*/  ISETP.LT.OR P4, PT, R169, 0x32, P4 ;  /* 0x00000032a900780c */ /* 0x000fe40002781670 */
[----:B------:R-:W-:Y:S02]  /*9ac0*/  FMNMX.FTZ R170, R162, R171, !PT ;  /* 0x000000aba2aa7209 */ /* 0x000fe40007810000 */
[----:B------:R-:W-:-:S02]  /*9ad0*/  ISETP.GT.AND P3, PT, R168, 0x39, P3 ;  /* 0x00000039a800780c */ /* 0x000fc40001f64270 */
[----:B------:R-:W-:Y:S02]  /*9ae0*/  ISETP.LT.OR P5, PT, R169, 0x39, P5 ;  /* 0x00000039a900780c */ /* 0x000fe40002fa1670 */
[----:B------:R-:W-:Y:S02]  /*9af0*/  FSEL R164, R164, -INF , !P4 ;  /* 0xff800000a4a47808 */ /* 0x000fe40006000000 */
[----:B------:R-:W-:Y:S02]  /*9b00*/  FMNMX.FTZ R171, R163, R170, !PT ;  /* 0x000000aaa3ab7209 */ /* 0x000fe40007810000 */
[----:B------:R-:W-:Y:S02]  /*9b10*/  ISETP.LT.OR P3, PT, R169, 0x3a, P3 ;  /* 0x0000003aa900780c */ /* 0x000fe40001f61670 */
[----:B------:R-:W-:Y:S02]  /*9b20*/  FSEL R165, R165, -INF , !P5 ;  /* 0xff800000a5a57808 */ /* 0x000fe40006800000 */
[----:B------:R-:W-:-:S02]  /*9b30*/  FMNMX.FTZ R170, R164, R171, !PT ;  /* 0x000000aba4aa7209 */ /* 0x000fc40007810000 */
[----:B------:R-:W-:Y:S02]  /*9b40*/  FSETP.NEU.FTZ.AND P6, PT, R20, -INF , PT ;  /* 0xff8000001400780b */ /* 0x000fe40003fdd000 */
[----:B------:R-:W-:Y:S02]  /*9b50*/  FSEL R166, R166, -INF , !P3 ;  /* 0xff800000a6a67808 */ /* 0x000fe40005800000 */
[----:B------:R-:W-:Y:S02]  /*9b60*/  FMNMX.FTZ R171, R165, R170, !PT ;  /* 0x000000aaa5ab7209 */ /* 0x000fe40007810000 */
[----:B------:R-:W-:Y:S02]  /*9b70*/  FSEL R204, R204, RZ, P6 ;  /* 0x000000ffcccc7208 */ /* 0x000fe40003000000 */
[----:B------:R-:W-:Y:S02]  /*9b80*/  FMNMX.FTZ R183, R166, R171, !PT ;  /* 0x000000aba6b77209 */ /* 0x000fe40007810000 */
[----:B------:R-:W-:Y:S01]  /*9b90*/  @!P1 PRMT R12, RZ, 0x654, R12 ;  /* 0x00000654ff0c9816 */ /* 0x000fe2000000000c */
[--C-:B------:R-:W-:Y:S01]  /*9ba0*/  FFMA.FTZ R14, R196, UR10, -R204.reuse ;  /* 0x0000000ac40e7c23 */ /* 0x100fe200080108cc */
[--C-:B------:R-:W-:Y:S01]  /*9bb0*/  FFMA.FTZ R174, R167, UR10, -R204.reuse ;  /* 0x0000000aa7ae7c23 */ /* 0x100fe200080108cc */
[----:B------:R-:W1:Y:S01]  /*9bc0*/  SHFL.BFLY PT, R196, R183, 0x2, 0x1f ;  /* 0x0c401f00b7c47f89 */ /* 0x000e6200000e0000 */
        /* <DEDUP_REMOVED lines=15> */
[----:B------:R-:W-:-:S07]  /*9cc0*/  IMAD.MOV R198, RZ, RZ, -R22 ;  /* 0x000000ffffc67224 */ /* 0x000fce00078e0a16 */
[----:B------:R-:W-:Y:S01]  /*9cd0*/  MUFU.EX2 R14, R14 ;  /* 0x0000000e000e7308 */ /* 0x000fe20000000800 */
[----:B-1----:R-:W-:Y:S02]  /*9ce0*/  FMNMX.FTZ R196, R183, R196, !PT ;  /* 0x000000c4b7c47209 */ /* 0x002fe40007810000 */
[----:B------:R-:W-:-:S03]  /*9cf0*/  FSEL R183, R20, RZ, P6 ;  /* 0x000000ff14b77208 */ /* 0x000fc60003000000 */
[----:B------:R-:W1:Y:S02]  /*9d00*/  SHFL.BFLY PT, R167, R196, 0x1, 0x1f ;  /* 0x0c201f00c4a77f89 */ /* 0x000e6400000e0000 */
[----:B------:R-:W-:Y:S01]  /*9d10*/  FADD.FTZ R10, -R183, R10 ;  /* 0x0000000ab70a7221 */ /* 0x000fe20000010100 */
[----:B------:R-:W-:Y:S03]  /*9d20*/  MUFU.EX2 R168, R168 ;  /* 0x000000a800a87308 */ /* 0x000fe60000000800 */
[----:B------:R-:W-:-:S05]  /*9d30*/  FMUL.FTZ R10, R10, UR10 ;  /* 0x0000000a0a0a7c20 */ /* 0x000fca0008410000 */
[----:B------:R-:W-:Y:S08]  /*9d40*/  MUFU.EX2 R183, R204 ;  /* 0x000000cc00b77308 */ /* 0x000ff00000000800 */
[----:B------:R-:W2:Y:S01]  /*9d50*/  MUFU.EX2 R10, R10 ;  /* 0x0000000a000a7308 */ /* 0x000ea20000000800 */
[----:B-1----:R-:W-:-:S07]  /*9d60*/  FMNMX.FTZ R181, R196, R167, !PT ;  /* 0x000000a7c4b57209 */ /* 0x002fce0007810000 */
[----:B------:R-:W-:Y:S01]  /*9d70*/  MUFU.EX2 R169, R169 ;  /* 0x000000a900a97308 */ /* 0x000fe20000000800 */
[C---:B------:R-:W-:Y:S01]  /*9d80*/  FSETP.NEU.FTZ.AND P3, PT, R181.reuse, -INF , PT ;  /* 0xff800000b500780b */ /* 0x040fe20003f7d000 */
[----:B------:R-:W-:-:S05]  /*9d90*/  FMUL.FTZ R167, R181, UR10 ;  /* 0x0000000ab5a77c20 */ /* 0x000fca0008410000 */
[----:B------:R-:W-:Y:S01]  /*9da0*/  FSEL R167, R167, RZ, P3 ;  /* 0x000000ffa7a77208 */ /* 0x000fe20001800000 */
[----:B------:R-:W-:Y:S01]  /*9db0*/  MUFU.EX2 R170, R170 ;  /* 0x000000aa00aa7308 */ /* 0x000fe20000000800 */
[-C--:B--2---:R-:W-:Y:S01]  /*9dc0*/  FMUL.FTZ R24, R24, R10.reuse ;  /* 0x0000000a18187220 */ /* 0x084fe20000410000 */
[-C--:B------:R-:W-:Y:S01]  /*9dd0*/  FMUL.FTZ R25, R25, R10.reuse ;  /* 0x0000000a19197220 */ /* 0x080fe20000410000 */
[----:B------:R-:W-:Y:S01]  /*9de0*/  FMUL.FTZ R28, R28, R10 ;  /* 0x0000000a1c1c7220 */ /* 0x000fe20000410000 */
[--C-:B------:R-:W-:Y:S01]  /*9df0*/  FFMA.FTZ R195, R152, UR10, -R167.reuse ;  /* 0x0000000a98c37c23 */ /* 0x100fe200080108a7 */
[----:B------:R-:W-:Y:S01]  /*9e00*/  FSEL R152, R181, RZ, P3 ;  /* 0x000000ffb5987208 */ /* 0x000fe20001800000 */
[--C-:B------:R-:W-:Y:S01]  /*9e10*/  FFMA.FTZ R196, R153, UR10, -R167.reuse ;  /* 0x0000000a99c47c23 */ /* 0x100fe200080108a7 */
[----:B------:R-:W-:Y:S01]  /*9e20*/  ISETP.NE.AND P3, PT, R17, R198, PT ;  /* 0x000000c61100720c */ /* 0x000fe20003f65270 */
[--C-:B------:R-:W-:Y:S01]  /*9e30*/  FFMA.FTZ R182, R182, UR10, -R167.reuse ;  /* 0x0000000ab6b67c23 */ /* 0x100fe200080108a7 */
[----:B------:R-:W-:Y:S01]  /*9e40*/  FFMA.FTZ R199, R156, UR10, -R167 ;  /* 0x0000000a9cc77c23 */ /* 0x000fe200080108a7 */
[----:B------:R-:W-:Y:S01]  /*9e50*/  FADD.FTZ R152, -R152, R11 ;  /* 0x0000000b98987221 */ /* 0x000fe20000010100 */
[--C-:B------:R-:W-:Y:S01]  /*9e60*/  FFMA.FTZ R209, R157, UR10, -R167.reuse ;  /* 0x0000000a9dd17c23 */ /* 0x100fe200080108a7 */
[--C-:B------:R-:W-:Y:S01]  /*9e70*/  FFMA.FTZ R208, R158, UR10, -R167.reuse ;  /* 0x0000000a9ed07c23 */ /* 0x100fe200080108a7 */
[--C-:B------:R-:W-:Y:S01]  /*9e80*/  FFMA.FTZ R154, R154, UR10, -R167.reuse ;  /* 0x0000000a9a9a7c23 */ /* 0x100fe200080108a7 */
[----:B------:R-:W-:Y:S01]  /*9e90*/  FMUL.FTZ R152, R152, UR10 ;  /* 0x0000000a98987c20 */ /* 0x000fe20008410000 */
[--C-:B------:R-:W-:Y:S01]  /*9ea0*/  FFMA.FTZ R206, R159, UR10, -R167.reuse ;  /* 0x0000000a9fce7c23 */ /* 0x100fe200080108a7 */
[--C-:B------:R-:W-:Y:S01]  /*9eb0*/  FFMA.FTZ R201, R160, UR10, -R167.reuse ;  /* 0x0000000aa0c97c23 */ /* 0x100fe200080108a7 */
[--C-:B------:R-:W-:Y:S01]  /*9ec0*/  FFMA.FTZ R200, R161, UR10, -R167.reuse ;  /* 0x0000000aa1c87c23 */ /* 0x100fe200080108a7 */
[----:B------:R1:W2:Y:S01]  /*9ed0*/  MUFU.EX2 R197, R152 ;  /* 0x0000009800c57308 */ /* 0x0002a20000000800 */
[----:B------:R-:W-:Y:S01]  /*9ee0*/  FFMA.FTZ R203, R162, UR10, -R167 ;  /* 0x0000000aa2cb7c23 */ /* 0x000fe200080108a7 */
[----:B------:R-:W-:-:S02]  /*9ef0*/  @!P3 IMAD R2, R2, 0x40, R19 ;  /* 0x000000400202b824 */ /* 0x000fc400078e0213 */
[--C-:B------:R-:W-:Y:S01]  /*9f00*/  FFMA.FTZ R155, R155, UR10, -R167.reuse ;  /* 0x0000000a9b9b7c23 */ /* 0x100fe200080108a7 */
[--C-:B------:R-:W-:Y:S01]  /*9f10*/  FFMA.FTZ R202, R163, UR10, -R167.reuse ;  /* 0x0000000aa3ca7c23 */ /* 0x100fe200080108a7 */
[--C-:B------:R-:W-:Y:S01]  /*9f20*/  FFMA.FTZ R205, R164, UR10, -R167.reuse ;  /* 0x0000000aa4cd7c23 */ /* 0x100fe200080108a7 */
[--C-:B------:R-:W-:Y:S01]  /*9f30*/  FFMA.FTZ R204, R165, UR10, -R167.reuse ;  /* 0x0000000aa5cc7c23 */ /* 0x100fe200080108a7 */
[----:B------:R-:W-:Y:S01]  /*9f40*/  @!P3 LEA R153, R2, UR36, 0x2 ;  /* 0x000000240299bc11 */ /* 0x000fe2000f8e10ff */
[----:B------:R-:W-:Y:S01]  /*9f50*/  FFMA.FTZ R207, R166, UR10, -R167 ;  /* 0x0000000aa6cf7c23 */ /* 0x000fe200080108a7 */
[----:B------:R-:W-:Y:S01]  /*9f60*/  MUFU.EX2 R182, R182 ;  /* 0x000000b600b67308 */ /* 0x000fe20000000800 */
[----:B------:R-:W-:Y:S01]  /*9f70*/  IMAD R198, R13, 0x1000, R18 ;  /* 0x000010000dc67824 */ /* 0x000fe200078e0212 */
[----:B-1----:R-:W-:Y:S01]  /*9f80*/  F2FP.BF16.F32.PACK_AB R152, R14, R21 ;  /* 0x000000150e98723e */ /* 0x002fe200000010ff */
[----:B------:R-:W-:Y:S01]  /*9f90*/  @!P3 STS [R153+0x38400], R10 ;  /* 0x0384000a9900b388 */ /* 0x000fe20000000800 */
[-C--:B------:R-:W-:Y:S01]  /*9fa0*/  FMUL.FTZ R29, R29, R10.reuse ;  /* 0x0000000a1d1d7220 */ /* 0x080fe20000410000 */
[-C--:B------:R-:W-:Y:S01]  /*9fb0*/  FMUL.FTZ R32, R32, R10.reuse ;  /* 0x0000000a20207220 */ /* 0x080fe20000410000 */
[----:B------:R-:W-:Y:S01]  /*9fc0*/  R2UR UR6, R198 ;  /* 0x00000000c60672ca */ /* 0x000fe200000e0000 */
[-C--:B------:R-:W-:Y:S01]  /*9fd0*/  FMUL.FTZ R33, R33, R10.reuse ;  /* 0x0000000a21217220 */ /* 0x080fe20000410000 */
[----:B--2---:R1:W-:Y:S01]  /*9fe0*/  @!P3 STS [R153+0x38420], R197 ;  /* 0x038420c59900b388 */ /* 0x0043e20000000800 */
        /* <DEDUP_REMOVED lines=16> */
[----:B------:R2:W-:Y:S01]  /*a0f0*/  MUFU.EX2 R11, R154 ;  /* 0x0000009a000b7308 */ /* 0x0005e20000000800 */
[----:B-1----:R-:W-:Y:S01]  /*a100*/  F2FP.BF16.F32.PACK_AB R153, R195, R182 ;  /* 0x000000b6c399723e */ /* 0x002fe200000010ff */
[-C--:B------:R-:W-:Y:S01]  /*a110*/  FMUL.FTZ R64, R64, R10.reuse ;  /* 0x0000000a40407220 */ /* 0x080fe20000410000 */
[-C--:B------:R-:W-:Y:S01]  /*a120*/  FMUL.FTZ R65, R65, R10.reuse ;  /* 0x0000000a41417220 */ /* 0x080fe20000410000 */
[-C--:B------:R-:W-:Y:S01]  /*a130*/  FMUL.FTZ R68, R68, R10.reuse ;  /* 0x0000000a44447220 */ /* 0x080fe20000410000 */
[-C--:B------:R-:W-:Y:S01]  /*a140*/  FMUL.FTZ R69, R69, R10.reuse ;  /* 0x0000000a45457220 */ /* 0x080fe20000410000 */
[-C--:B------:R-:W-:Y:S01]  /*a150*/  FMUL.FTZ R72, R72, R10.reuse ;  /* 0x0000000a48487220 */ /* 0x080fe20000410000 */
[----:B------:R-:W-:Y:S01]  /*a160*/  FMUL.FTZ R73, R73, R10 ;  /* 0x0000000a49497220 */ /* 0x000fe20000410000 */
        /* <DEDUP_REMOVED lines=18> */
[-C--:B------:R-:W-:Y:S01]  /*a290*/  FMUL.FTZ R101, R101, R10.reuse ;  /* 0x0000000a65657220 */ /* 0x080fe20000410000 */
[-C--:B------:R-:W-:Y:S01]  /*a2a0*/  FMUL.FTZ R104, R104, R10.reuse ;  /* 0x0000000a68687220 */ /* 0x080fe20000410000 */
[-C--:B------:R-:W-:Y:S01]  /*a2b0*/  FMUL.FTZ R105, R105, R10.reuse ;  /* 0x0000000a69697220 */ /* 0x080fe20000410000 */
[-C--:B------:R-:W-:Y:S01]  /*a2c0*/  FMUL.FTZ R108, R108, R10.reuse ;  /* 0x0000000a6c6c7220 */ /* 0x080fe20000410000 */
[-C--:B------:R-:W-:Y:S01]  /*a2d0*/  FMUL.FTZ R109, R109, R10.reuse ;  /* 0x0000000a6d6d7220 */ /* 0x080fe20000410000 */
[-C--:B------:R-:W-:Y:S01]  /*a2e0*/  FMUL.FTZ R112, R112, R10.reuse ;  /* 0x0000000a70707220 */ /* 0x080fe20000410000 */
[----:B------:R1:W-:Y:S01]  /*a2f0*/  MUFU.EX2 R2, R155 ;  /* 0x0000009b00027308 */ /* 0x0003e20000000800 */
        /* <DEDUP_REMOVED lines=8> */
[----:B-1----:R-:W-:Y:S01]  /*a380*/  F2FP.BF16.F32.PACK_AB R155, R11, R196 ;  /* 0x000000c40b9b723e */ /* 0x002fe200000010ff */
[----:B------:R-:W-:Y:S01]  /*a390*/  BAR.SYNC.DEFER_BLOCKING 0xf, 0x100 ;  /* 0x03c4000000007b1d */ /* 0x000fe20000010000 */
[----:B--2---:R-:W-:Y:S01]  /*a3a0*/  F2FP.BF16.F32.PACK_AB R158, R173, R172 ;  /* 0x000000acad9e723e */ /* 0x004fe200000010ff */
        /* <DEDUP_REMOVED lines=12> */
[----:B------:R-:W1:Y:S01]  /*a470*/  MUFU.EX2 R208, R208 ;  /* 0x000000d000d07308 */ /* 0x000e620000000800 */
[----:B---3--:R-:W-:Y:S01]  /*a480*/  F2FP.BF16.F32.PACK_AB R157, R199, R2 ;  /* 0x00000002c79d723e */ /* 0x008fe200000010ff */
[----:B------:R-:W-:Y:S01]  /*a490*/  FMUL.FTZ R149, R149, R10 ;  /* 0x0000000a95957220 */ /* 0x000fe20000410000 */
        /* <DEDUP_REMOVED lines=79> */
[----:B------:R1:W-:Y:S01]  /*a990*/  STSM.16.M88.4 [R23+0x36400], R152 ;  /* 0x0364009817007844 */ /* 0x0003e20000000200 */
[----:B------:R-:W-:-:S02]  /*a9a0*/  VIADD R210, R198, 0x80 ;  /* 0x00000080c6d27836 */ /* 0x000fc40000000000 */
[----:B------:R-:W-:Y:S01]  /*a9b0*/  FFMA.FTZ R21, R10, R6, R21 ;  /* 0x000000060a157223 */ /* 0x000fe20000010015 */
[----:B------:R-:W-:Y:S01]  /*a9c0*/  FFMA.FTZ R182, R197, R7, R182 ;  /* 0x00000007c5b67223 */ /* 0x000fe200000100b6 */
[----:B------:R1:W-:Y:S01]  /*a9d0*/  STSM.16.M88.4 [R186], R156 ;  /* 0x0000009cba007844 */ /* 0x0003e20000000200 */
[----:B------:R-:W-:Y:S01]  /*a9e0*/  ISETP.GT.AND P3, PT, R8, R15, PT ;  /* 0x0000000f0800720c */ /* 0x000fe20003f64270 */
[----:B------:R-:W3:Y:S01]  /*a9f0*/  MUFU.EX2 R180, R180 ;  /* 0x000000b400b47308 */ /* 0x000ee20000000800 */
[----:B------:R-:W-:Y:S01]  /*aa00*/  FADD.FTZ R21, R14, R21 ;  /* 0x000000150e157221 */ /* 0x000fe20000010000 */
[----:B------:R1:W-:Y:S01]  /*aa10*/  STSM.16.M88.4 [R184], R160 ;  /* 0x000000a0b8007844 */ /* 0x0003e20000000200 */
[----:B------:R-:W-:Y:S01]  /*aa20*/  FADD.FTZ R195, R195, R182 ;  /* 0x000000b6c3c37221 */ /* 0x000fe20000010000 */
[----:B------:R-:W-:Y:S02]  /*aa30*/  IMAD.MOV.U32 R10, RZ, RZ, R20 ;  /* 0x000000ffff0a7224 */ /* 0x000fe400078e0014 */
[----:B------:R-:W-:Y:S01]  /*aa40*/  FADD.FTZ R168, R168, R21 ;  /* 0x00000015a8a87221 */ /* 0x000fe20000010000 */
[----:B------:R-:W-:Y:S01]  /*aa50*/  FADD.FTZ R196, R196, R195 ;  /* 0x000000c3c4c47221 */ /* 0x000fe20000010000 */
[----:B------:R-:W-:Y:S01]  /*aa60*/  MUFU.EX2 R202, R202 ;  /* 0x000000ca00ca7308 */ /* 0x000fe20000000800 */
[----:B--2---:R-:W-:Y:S01]  /*aa70*/  F2FP.BF16.F32.PACK_AB R164, R179, R178 ;  /* 0x000000b2b3a4723e */ /* 0x004fe200000010ff */
[----:B------:R-:W-:Y:S01]  /*aa80*/  FADD.FTZ R169, R169, R168 ;  /* 0x000000a8a9a97221 */ /* 0x000fe20000010000 */
[----:B------:R-:W-:-:S03]  /*aa90*/  FADD.FTZ R11, R11, R196 ;  /* 0x000000c40b0b7221 */ /* 0x000fc60000010000 */
[----:B------:R-:W-:Y:S01]  /*aaa0*/  FADD.FTZ R170, R170, R169 ;  /* 0x000000a9aaaa7221 */ /* 0x000fe20000010000 */
[----:B------:R-:W-:Y:S01]  /*aab0*/  FADD.FTZ R2, R2, R11 ;  /* 0x0000000b02027221 */ /* 0x000fe20000010000 */
[----:B------:R-:W2:Y:S01]  /*aac0*/  MUFU.EX2 R205, R205 ;  /* 0x000000cd00cd7308 */ /* 0x000ea20000000800 */
[----:B---3--:R-:W-:Y:S01]  /*aad0*/  F2FP.BF16.F32.PACK_AB R166, R183, R180 ;  /* 0x000000b4b7a6723e */ /* 0x008fe200000010ff */
[----:B------:R-:W-:Y:S01]  /*aae0*/  FADD.FTZ R171, R171, R170 ;  /* 0x000000aaabab7221 */ /* 0x000fe20000010000 */
[----:B------:R-:W-:Y:S01]  /*aaf0*/  FADD.FTZ R2, R199, R2 ;  /* 0x00000002c7027221 */ /* 0x000fe20000010000 */
[----:B------:R-:W-:Y:S02]  /*ab00*/  IMAD.MOV.U32 R11, RZ, RZ, R181 ;  /* 0x000000ffff0b7224 */ /* 0x000fe400078e00b5 */
[----:B------:R-:W-:Y:S01]  /*ab10*/  FADD.FTZ R172, R172, R171 ;  /* 0x000000abacac7221 */ /* 0x000fe20000010000 */
[----:B------:R-:W-:Y:S01]  /*ab20*/  FADD.FTZ R209, R209, R2 ;  /* 0x00000002d1d17221 */ /* 0x000fe20000010000 */
[----:B------:R-:W-:Y:S01]  /*ab30*/  MUFU.EX2 R204, R204 ;  /* 0x000000cc00cc7308 */ /* 0x000fe20000000800 */
[----:B------:R-:W-:-:S02]  /*ab40*/  IMAD.MOV.U32 R2, RZ, RZ, R13 ;  /* 0x000000ffff027224 */ /* 0x000fc400078e000d */
[----:B------:R-:W-:Y:S01]  /*ab50*/  FADD.FTZ R173, R173, R172 ;  /* 0x000000acadad7221 */ /* 0x000fe20000010000 */
[----:B------:R-:W-:-:S03]  /*ab60*/  FADD.FTZ R209, R208, R209 ;  /* 0x000000d1d0d17221 */ /* 0x000fc60000010000 */
[----:B------:R-:W-:Y:S01]  /*ab70*/  FADD.FTZ R174, R174, R173 ;  /* 0x000000adaeae7221 */ /* 0x000fe20000010000 */
[----:B------:R-:W-:Y:S01]  /*ab80*/  FADD.FTZ R206, R206, R209 ;  /* 0x000000d1cece7221 */ /* 0x000fe20000010000 */
[----:B------:R-:W3:Y:S01]  /*ab90*/  MUFU.EX2 R207, R207 ;  /* 0x000000cf00cf7308 */ /* 0x000ee20000000800 */
[----:B--2---:R-:W-:Y:S01]  /*aba0*/  F2FP.BF16.F32.PACK_AB R165, R205, R202 ;  /* 0x000000cacda5723e */ /* 0x004fe200000010ff */
        /* <DEDUP_REMOVED lines=8> */
[----:B---3--:R-:W-:Y:S02]  /*ac30*/  F2FP.BF16.F32.PACK_AB R167, R207, R204 ;  /* 0x000000cccfa7723e */ /* 0x008fe400000010ff */
[----:B------:R-:W-:Y:S01]  /*ac40*/  FADD.FTZ R179, R179, R178 ;  /* 0x000000b2b3b37221 */ /* 0x000fe20000010000 */
[----:B------:R-:W-:Y:S02]  /*ac50*/  FADD.FTZ R205, R205, R202 ;  /* 0x000000cacdcd7221 */ /* 0x000fe40000010000 */
[----:B------:R1:W-:Y:S01]  /*ac60*/  STSM.16.M88.4 [R185], R164 ;  /* 0x000000a4b9007844 */ /* 0x0003e20000000200 */
[----:B------:R-:W-:Y:S01]  /*ac70*/  WARPGROUP.ARRIVE ;  /* 0x00000000000079c5 */ /* 0x000fe20000000000 */
[----:B------:R-:W-:Y:S01]  /*ac80*/  FADD.FTZ R6, R180, R179 ;  /* 0x000000b3b4067221 */ /* 0x000fe20000010000 */
[----:B------:R-:W-:-:S03]  /*ac90*/  FADD.FTZ R204, R204, R205 ;  /* 0x000000cdcccc7221 */ /* 0x000fc60000010000 */
[----:B------:R-:W-:Y:S01]  /*aca0*/  FADD.FTZ R6, R183, R6 ;  /* 0x00000006b7067221 */ /* 0x000fe20000010000 */
[----:B------:R-:W-:Y:S01]  /*acb0*/  HGMMA.64x256x16.F32.BF16 R24, R152, gdesc[UR4].tnspB, R24, gsb0 ;  /* 0x43e0000498187df0 */ /* 0x000fe20008001818 */
[----:B------:R-:W-:Y:S01]  /*acc0*/  R2UR UR6, R210 ;  /* 0x00000000d20672ca */ /* 0x000fe200000e0000 */
[----:B------:R-:W-:Y:S01]  /*acd0*/  UMOV UR7, 0x40000040 ;  /* 0x4000004000077882 */ /* 0x000fe20000000000 */
[C---:B------:R-:W-:Y:S01]  /*ace0*/  VIADD R210, R198.reuse, 0x100 ;  /* 0x00000100c6d27836 */ /* 0x040fe20000000000 */
[----:B------:R-:W-:Y:S01]  /*acf0*/  IADD3 R198, R198, 0x180, RZ ;  /* 0x00000180c6c67810 */ /* 0x000fe20007ffe0ff */
[----:B------:R-:W-:Y:S01]  /*ad00*/  FADD.FTZ R7, R207, R204 ;  /* 0x000000cccf077221 */ /* 0x000fe20000010000 */
        /* <DEDUP_REMOVED lines=25> */
[----:B------:R2:W-:Y:S02]  /*aea0*/  @!P1 SYNCS.ARRIVE.TRANS64.RED.A1T0 RZ, [R12+URZ], RZ ;  /* 0x000000ff0cff99a7 */ /* 0x0005e4000810043f */
[----:B--2---:R-:W-:-:S04]  /*aeb0*/  VIADD R12, R8, 0xffffffff ;  /* 0xffffffff080c7836 */ /* 0x004fc80000000000 */
[----:B------:R-:W-:Y:S01]  /*aec0*/  IMAD.MOV.U32 R8, RZ, RZ, R12 ;  /* 0x000000ffff087224 */ /* 0x000fe200078e000c */
[----:B-1----:R-:W-:Y:S06]  /*aed0*/  @P3 BRA `(.L_x_4205) ;  /* 0xffffffc400383947 */ /* 0x002fec000383ffff */
[----:B------:R-:W-:Y:S01]  /*aee0*/  IMAD.MOV.U32 R11, RZ, RZ, R181 ;  /* 0x000000ffff0b7224 */ /* 0x000fe200078e00b5 */
[----:B------:R-:W-:Y:S01]  /*aef0*/  MOV R10, R20 ;  /* 0x00000014000a7202 */ /* 0x000fe20000000f00 */
[----:B------:R-:W-:Y:S02]  /*af00*/  IMAD.MOV.U32 R2, RZ, RZ, R13 ;  /* 0x000000ffff027224 */ /* 0x000fe400078e000d */
[----:B------:R-:W-:-:S07]  /*af10*/  IMAD.MOV.U32 R8, RZ, RZ, R12 ;  /* 0x000000ffff087224 */ /* 0x000fce00078e000c */
.L_x_4188:
        /* <DEDUP_REMOVED lines=16> */
.L_x_4207:
[----:B------:R-:W-:-:S11]  /*b020*/  UISETP.NE.AND UP0, UPT, UR11, 0x1, UPT ;  /* 0x000000010b00788c */ /* 0x000fd6000bf05270 */
[----:B------:R-:W-:Y:S02]  /*b030*/  @UP0 ULDC.64 UR14, c[0x0][0xae0] ;  /* 0x0002b800000e0ab9 */ /* 0x000fe40000000a00 */
[----:B------:R-:W-:-:S04]  /*b040*/  UIMAD.WIDE.U32 UR6, UR39, UR14, URZ ;  /* 0x0000000e270672a5 */ /* 0x000fc8000f8e003f */
[----:B------:R-:W-:-:S12]  /*b050*/  @UP0 USHF.R.U32.HI UR39, URZ, UR15, UR7 ;  /* 0x0000000f3f270299 */ /* 0x000fd80008011607 */
.L_x_4208:
[----:B------:R-:W-:-:S04]  /*b060*/  UIMAD UR39, UR39, UR11, URZ ;  /* 0x0000000b272772a4 */ /* 0x000fc8000f8e023f */
[----:B------:R-:W-:-:S04]  /*b070*/  UISETP.LT.AND UP0, UPT, UR5, UR39, UPT ;  /* 0x000000270500728c */ /* 0x000fc8000bf01270 */
[----:B------:R-:W-:-:S12]  /*b080*/  USEL UR5, UR5, UR39, !UP0 ;  /* 0x0000002705057287 */ /* 0x000fd8000c000000 */
.L_x_4206:
        /* <DEDUP_REMOVED lines=8> */
[----:B------:R-:W-:Y:S02]  /*b110*/  IMAD.MOV.U32 R14, RZ, RZ, R11 ;  /* 0x000000ffff0e7224 */ /* 0x000fe400078e000b */
[----:B------:R-:W-:Y:S02]  /*b120*/  IMAD.MOV.U32 R195, RZ, RZ, R10 ;  /* 0x000000ffffc37224 */ /* 0x000fe400078e000a */
[----:B------:R-:W-:Y:S02]  /*b130*/  IMAD.MOV.U32 R12, RZ, RZ, R8 ;  /* 0x000000ffff0c7224 */ /* 0x000fe400078e0008 */
[----:B------:R-:W-:-:S07]  /*b140*/  IMAD.MOV.U32 R20, RZ, RZ, R2 ;  /* 0x000000ffff147224 */ /* 0x000fce00078e0002 */
.L_x_4218:
[----:B------:R-:W-:Y:S01]  /*b150*/  VIADD R2, R20, 0x1 ;  /* 0x0000000114027836 */ /* 0x000fe20000000000 */
[C---:B------:R-:W-:Y:S02]  /*b160*/  ISETP.GT.AND P2, PT, R12.reuse, UR5, PT ;  /* 0x000000050c007c0c */ /* 0x040fe4000bf44270 */
[----:B------:R-:W-:Y:S02]  /*b170*/  IADD3 R12, R12, -0x1, RZ ;  /* 0xffffffff0c0c7810 */ /* 0x000fe40007ffe0ff */
[----:B------:R-:W-:-:S04]  /*b180*/  ISETP.NE.AND P3, PT, R2, 0x2, PT ;  /* 0x000000020200780c */ /* 0x000fc80003f65270 */
[----:B------:R-:W-:Y:S02]  /*b190*/  SEL R11, RZ, 0x1, P3 ;  /* 0x00000001ff0b7807 */ /* 0x000fe40001800000 */
[----:B------:R-:W-:Y:S02]  /*b1a0*/  SEL R2, R2, RZ, P3 ;  /* 0x000000ff02027207 */ /* 0x000fe40001800000 */
[----:B------:R-:W-:Y:S01]  /*b1b0*/  LOP3.LUT R16, R16, R11, RZ, 0x3c, !PT ;  /* 0x0000000b10107212 */ /* 0x000fe200078e3cff */
[----:B-1----:R-:W-:Y:S06]  /*b1c0*/  @!P0 BRA `(.L_x_4210) ;  /* 0x0000000000048947 */ /* 0x002fec0003800000 */
[----:B------:R-:W-:Y:S01]  /*b1d0*/  BPT.TRAP 0x1 ;  /* 0x000000040000795c */ /* 0x000fe20000300000 */
.L_x_4210:
[----:B------:R-:W-:Y:S02]  /*b1e0*/  LEA R8, R2, UR36, 0x3 ;  /* 0x0000002402087c11 */ /* 0x000fe4000f8e18ff */
[----:B------:R-:W-:-:S04]  /*b1f0*/  SHF.L.U32 R11, R16, 0x1f, RZ ;  /* 0x0000001f100b7819 */ /* 0x000fc800000006ff */
[----:B------:R1:W2:Y:S01]  /*b200*/  SYNCS.PHASECHK.TRANS64.TRYWAIT P3, [R8+URZ+0x38830], R11 ;  /* 0x0388300b080075a7 */ /* 0x0002a2000806017f */
[----:B------:R-:W-:Y:S05]  /*b210*/  @!P0 BRA `(.L_x_4211) ;  /* 0x0000000000048947 */ /* 0x000fea0003800000 */
[----:B------:R-:W-:Y:S01]  /*b220*/  BPT.TRAP 0x1 ;  /* 0x000000040000795c */ /* 0x000fe20000300000 */
.L_x_4211:
[----:B------:R-:W-:Y:S01]  /*b230*/  IMAD R10, R2, 0x200, R4 ;  /* 0x00000200020a7824 */ /* 0x000fe200078e0204 */
[----:B--2---:R-:W-:Y:S06]  /*b240*/  @P3 BRA `(.L_x_4212) ;  /* 0x0000000000083947 */ /* 0x004fec0003800000 */
[----:B------:R-:W2:Y:S02]  /*b250*/  SYNCS.PHASECHK.TRANS64.TRYWAIT P3, [R8+URZ+0x38830], R11 ;  /* 0x0388300b080075a7 */ /* 0x000ea4000806017f */
[----:B--2---:R-:W-:Y:S05]  /*b260*/  @!P3 BRA `(.L_x_4213) ;  /* 0x000000c800a8b947 */ /* 0x004fea0003800000 */
.L_x_4212:
        /* <DEDUP_REMOVED lines=22> */
.L_x_4214:
[----:B------:R3:W4:Y:S01]  /*b3d0*/  SYNCS.PHASECHK.TRANS64.TRYWAIT P3, [R8+URZ+0x38850], R11 ;  /* 0x0388500b080075a7 */ /* 0x000722000806017f */
[----:B------:R-:W-:Y:S05]  /*b3e0*/  @!P0 BRA `(.L_x_4215) ;  /* 0x0000000000048947 */ /* 0x000fea0003800000 */
[----:B------:R-:W-:Y:S01]  /*b3f0*/  BPT.TRAP 0x1 ;  /* 0x000000040000795c */ /* 0x000fe20000300000 */
.L_x_4215:
[----:B----4-:R-:W-:Y:S05]  /*b400*/  @P3 BRA `(.L_x_4216) ;  /* 0x0000000000083947 */ /* 0x010fea0003800000 */
[----:B------:R-:W4:Y:S02]  /*b410*/  SYNCS.PHASECHK.TRANS64.TRYWAIT P3, [R8+URZ+0x38850], R11 ;  /* 0x0388500b080075a7 */ /* 0x000f24000806017f */
[----:B----4-:R-:W-:Y:S05]  /*b420*/  @!P3 BRA `(.L_x_4217) ;  /* 0x000000c8004cb947 */ /* 0x010fea0003800000 */
.L_x_4216:
[----:B------:R-:W-:Y:S01]  /*b430*/  IMAD R10, R2, 0x1000, R3 ;  /* 0x00001000020a7824 */ /* 0x000fe200078e0203 */
[----:B------:R-:W-:Y:S01]  /*b440*/  WARPGROUP.ARRIVE ;  /* 0x00000000000079c5 */ /* 0x000fe20000000000 */
[----:B------:R-:W-:Y:S01]  /*b450*/  UMOV UR27, 0x40000040 ;  /* 0x40000040001b7882 */ /* 0x000fe20000000000 */
[----:B-1234-:R-:W-:Y:S01]  /*b460*/  VIADD R11, R0, 0x2 ;  /* 0x00000002000b7836 */ /* 0x01efe20000000000 */
[----:B------:R-:W-:Y:S01]  /*b470*/  UMOV UR29, 0x40000040 ;  /* 0x40000040001d7882 */ /* 0x000fe20000000000 */
[C---:B------:R-:W-:Y:S01]  /*b480*/  R2UR UR26, R10.reuse ;  /* 0x000000000a1a72ca */ /* 0x040fe200000e0000 */
[----:B------:R-:W-:Y:S01]  /*b490*/  VIADD R13, R10, 0x2 ;  /* 0x000000020a0d7836 */ /* 0x000fe20000000000 */
[----:B------:R-:W-:Y:S01]  /*b4a0*/  UMOV UR31, 0x40000040 ;  /* 0x40000040001f7882 */ /* 0x000fe20000000000 */
[----:B------:R-:W-:Y:S01]  /*b4b0*/  R2UR UR28, R11 ;  /* 0x000000000b1c72ca */ /* 0x000fe200000e0000 */
[----:B------:R-:W-:Y:S01]  /*b4c0*/  VIADD R11, R0, 0x4 ;  /* 0x00000004000b7836 */ /* 0x000fe20000000000 */
[----:B------:R-:W1:Y:S01]  /*b4d0*/  S2R R15, SR_TID.X ;  /* 0x00000000000f7919 */ /* 0x000e620000002100 */
[----:B------:R-:W-:Y:S01]  /*b4e0*/  R2UR UR30, R13 ;  /* 0x000000000d1e72ca */ /* 0x000fe200000e0000 */
[----:B------:R-:W-:Y:S01]  /*b4f0*/  VIADD R13, R10, 0x4 ;  /* 0x000000040a0d7836 */ /* 0x000fe20000000000 */
[----:B------:R-:W-:Y:S01]  /*b500*/  ULDC UR6, c[0x0][0xad0] ;  /* 0x0002b40000067ab9 */ /* 0x000fe20000000800 */
[----:B------:R-:W-:Y:S01]  /*b510*/  VIADD R196, R0, 0x800 ;  /* 0x0000080000c47836 */ /* 0x000fe20000000000 */
[----:B------:R-:W-:Y:S01]  /*b520*/  ULDC UR10, c[0x0][0xa80] ;  /* 0x0002a000000a7ab9 */ /* 0x000fe20000000800 */
[----:B------:R-:W-:Y:S01]  /*b530*/  VIADD R198, R10, 0x800 ;  /* 0x000008000ac67836 */ /* 0x000fe20000000000 */
[----:B------:R-:W-:Y:S01]  /*b540*/  UMOV UR7, 0x40000040 ;  /* 0x4000004000077882 */ /* 0x000fe20000000000 */
[----:B------:R-:W-:Y:S01]  /*b550*/  HGMMA.64x64x16.F32.BF16 R152, gdesc[UR24], R152, gsb0 ;  /* 0x00e00000189879f0 */ /* 0x000fe20008001898 */
[----:B------:R-:W-:Y:S01]  /*b560*/  IMAD R209, R2, 0x1000, R18 ;  /* 0x0000100002d17824 */ /* 0x000fe200078e0212 */
        /* <DEDUP_REMOVED lines=150> */
[----:B------:R-:W-:Y:S02]  /*bed0*/  IMAD.IADD R196, R198, 0x1, R15 ;  /* 0x00000001c6c47824 */ /* 0x000fe400078e020f */
        /* <DEDUP_REMOVED lines=42> */
[--C-:B------:R-:W-:Y:S02]  /*c180*/  IMAD.IADD R21, R196, 0x1, R15.reuse ;  /* 0x00000001c4157824 */ /* 0x100fe400078e020f */
[----:B------:R-:W-:Y:S02]  /*c190*/  IMAD.IADD R196, R198, 0x1, R15 ;  /* 0x00000001c6c47824 */ /* 0x000fe400078e020f */
[----:B------:R-:W-:Y:S01]  /*c1a0*/  VIADD R198, R10, 0xc00 ;  /* 0x00000c000ac67836 */ /* 0x000fe20000000000 */
[----:B------:R-:W-:-:S02]  /*c1b0*/  WARPGROUP.DEPBAR.LE gsb0, 0x0 ;  /* 0x00008000000079c5 */ /* 0x000fc40000010000 */
        /* <DEDUP_REMOVED lines=159> */
[----:B-1----:R-:W-:Y:S01]  /*cbb0*/  FMNMX.FTZ R10, R164, R157, !PT ;  /* 0x0000009da40a7209 */ /* 0x002fe20007810000 */
[----:B------:R-:W-:Y:S01]  /*cbc0*/  FMUL.FTZ R157, R162, UR6 ;  /* 0x00000006a29d7c20 */ /* 0x000fe20008410000 */
[----:B------:R-:W-:Y:S01]  /*cbd0*/  FMUL.FTZ R162, R166, UR6 ;  /* 0x00000006a6a27c20 */ /* 0x000fe20008410000 */
[----:B------:R-:W-:-:S04]  /*cbe0*/  FMUL.FTZ R166, R170, UR6 ;  /* 0x00000006aaa67c20 */ /* 0x000fc80008410000 */
[----:B------:R-:W1:Y:S01]  /*cbf0*/  MUFU.TANH R198, R198 ;  /* 0x000000c600c67308 */ /* 0x000e620000002400 */
[----:B--2---:R-:W-:-:S07]  /*cc00*/  FMNMX.FTZ R10, R165, R10, !PT ;  /* 0x0000000aa50a7209 */ /* 0x004fce0007810000 */
[----:B------:R-:W2:Y:S01]  /*cc10*/  MUFU.TANH R199, R199 ;  /* 0x000000c700c77308 */ /* 0x000ea20000002400 */
[----:B---3--:R-:W-:-:S07]  /*cc20*/  FMNMX.FTZ R161, R197, R10, !PT ;  /* 0x0000000ac5a17209 */ /* 0x008fce0007810000 */
[----:B------:R-:W3:Y:S01]  /*cc30*/  MUFU.TANH R200, R200 ;  /* 0x000000c800c87308 */ /* 0x000ee20000002400 */
[----:B-1----:R-:W-:Y:S01]  /*cc40*/  FMNMX.FTZ R10, R198, R161, !PT ;  /* 0x000000a1c60a7209 */ /* 0x002fe20007810000 */
[----:B------:R-:W-:-:S06]  /*cc50*/  FMUL.FTZ R161, R163, UR6 ;  /* 0x00000006a3a17c20 */ /* 0x000fcc0008410000 */
        /* <DEDUP_REMOVED lines=8> */
[----:B------:R-:W-:Y:S02]  /*cce0*/  R2UR UR6, R209 ;  /* 0x00000000d10672ca */ /* 0x000fe400000e0000 */
[----:B------:R-:W1:Y:S02]  /*ccf0*/  SHFL.BFLY PT, R169, R10, 0x2, 0x1f ;  /* 0x0c401f000aa97f89 */ /* 0x000e6400000e0000 */
[----:B------:R-:W4:Y:S08]  /*cd00*/  MUFU.TANH R21, R21 ;  /* 0x0000001500157308 */ /* 0x000f300000002400 */
[----:B------:R-:W5:Y:S08]  /*cd10*/  MUFU.TANH R152, R152 ;  /* 0x0000009800987308 */ /* 0x000f700000002400 */
[----:B------:R-:W5:Y:S01]  /*cd20*/  MUFU.TANH R157, R157 ;  /* 0x0000009d009d7308 */ /* 0x000f620000002400 */
[----:B-1----:R-:W-:-:S02]  /*cd30*/  FMNMX.FTZ R170, R10, R169, !PT ;  /* 0x000000a90aaa7209 */ /* 0x002fc40007810000 */
        /* <DEDUP_REMOVED lines=15> */
[C---:B------:R-:W-:Y:S01]  /*ce30*/  FADD.FTZ R170, -R10.reuse, R195 ;  /* 0x000000c30aaa7221 */ /* 0x040fe20000010100 */
[----:B------:R-:W-:-:S03]  /*ce40*/  FMUL.FTZ R205, R10, UR10 ;  /* 0x0000000a0acd7c20 */ /* 0x000fc60008410000 */
[----:B------:R-:W-:Y:S01]  /*ce50*/  FMUL.FTZ R169, R170, UR10 ;  /* 0x0000000aaaa97c20 */ /* 0x000fe20008410000 */
        /* <DEDUP_REMOVED lines=16> */
[----:B------:R-:W-:Y:S01]  /*cf60*/  FFMA.FTZ R178, R165, UR10, -R205 ;  /* 0x0000000aa5b27c23 */ /* 0x000fe200080108cd */
        /* <DEDUP_REMOVED lines=8> */
[----:B------:R3:W-:Y:S01]  /*cff0*/  MUFU.EX2 R168, R196 ;  /* 0x000000c400a87308 */ /* 0x0007e20000000800 */
[----:B-1----:R-:W-:-:S07]  /*d000*/  FMNMX.FTZ R172, R182, R11, !PT ;  /* 0x0000000bb6ac7209 */ /* 0x002fce0007810000 */
[----:B------:R-:W1:Y:S01]  /*d010*/  MUFU.EX2 R169, R169 ;  /* 0x000000a900a97308 */ /* 0x000e620000000800 */
[----:B--2---:R-:W-:Y:S01]  /*d020*/  FMNMX.FTZ R11, R183, R172, !PT ;  /* 0x000000acb70b7209 */ /* 0x004fe20007810000 */
[--C-:B---3--:R-:W-:Y:S01]  /*d030*/  FFMA.FTZ R196, R198, UR10, -R205.reuse ;  /* 0x0000000ac6c47c23 */ /* 0x108fe200080108cd */
[--C-:B------:R-:W-:Y:S01]  /*d040*/  FFMA.FTZ R198, R200, UR10, -R205.reuse ;  /* 0x0000000ac8c67c23 */ /* 0x100fe200080108cd */
[----:B------:R-:W-:Y:S02]  /*d050*/  FFMA.FTZ R172, R155, UR10, -R205 ;  /* 0x0000000a9bac7c23 */ /* 0x000fe400080108cd */
[----:B------:R-:W2:Y:S02]  /*d060*/  SHFL.BFLY PT, R154, R11, 0x2, 0x1f ;  /* 0x0c401f000b9a7f89 */ /* 0x000ea400000e0000 */
[----:B------:R-:W-:Y:S08]  /*d070*/  MUFU.EX2 R170, R153 ;  /* 0x0000009900aa7308 */ /* 0x000ff00000000800 */
[----:B------:R-:W-:Y:S01]  /*d080*/  MUFU.EX2 R171, R171 ;  /* 0x000000ab00ab7308 */ /* 0x000fe20000000800 */
[-C--:B-1----:R-:W-:Y:S01]  /*d090*/  FMUL.FTZ R24, R24, R169.reuse ;  /* 0x000000a918187220 */ /* 0x082fe20000410000 */
        /* <DEDUP_REMOVED lines=39> */
[----:B--2---:R-:W-:Y:S01]  /*d310*/  F2FP.BF16.F32.PACK_AB R156, R175, R172 ;  /* 0x000000acaf9c723e */ /* 0x004fe200000010ff */
[----:B------:R-:W-:Y:S01]  /*d320*/  FMUL.FTZ R89, R89, R169 ;  /* 0x000000a959597220 */ /* 0x000fe20000410000 */
        /* <DEDUP_REMOVED lines=16> */
[----:B------:R-:W-:Y:S01]  /*d430*/  @!P1 VIADD R152, R8, 0x38840 ;  /* 0x0003884008989836 */ /* 0x000fe20000000000 */
[----:B------:R-:W1:Y:S01]  /*d440*/  MUFU.EX2 R14, R14 ;  /* 0x0000000e000e7308 */ /* 0x000e620000000800 */
        /* <DEDUP_REMOVED lines=8> */
[--C-:B------:R-:W-:Y:S01]  /*d4d0*/  FFMA.FTZ R181, R181, UR10, -R154.reuse ;  /* 0x0000000ab5b57c23 */ /* 0x100fe2000801089a */
[--C-:B------:R-:W-:Y:S01]  /*d4e0*/  FFMA.FTZ R201, R202, UR10, -R154.reuse ;  /* 0x0000000acac97c23 */ /* 0x100fe2000801089a */
[----:B------:R-:W-:Y:S01]  /*d4f0*/  @!P3 IMAD R20, R20, 0x40, R19 ;  /* 0x000000401414b824 */ /* 0x000fe200078e0213 */
[----:B------:R2:W-:Y:S01]  /*d500*/  @!P1 SYNCS.ARRIVE.TRANS64.RED.A1T0 RZ, [R152+URZ], RZ ;  /* 0x000000ff98ff99a7 */ /* 0x0005e2000810043f */
[--C-:B------:R-:W-:Y:S01]  /*d510*/  FFMA.FTZ R202, R203, UR10, -R154.reuse ;  /* 0x0000000acbca7c23 */ /* 0x100fe2000801089a */
[--C-:B------:R-:W-:Y:S01]  /*d520*/  FFMA.FTZ R183, R183, UR10, -R154.reuse ;  /* 0x0000000ab7b77c23 */ /* 0x100fe2000801089a */
[----:B------:R-:W-:Y:S01]  /*d530*/  FFMA.FTZ R182, R182, UR10, -R154 ;  /* 0x0000000ab6b67c23 */ /* 0x000fe2000801089a */
[----:B------:R-:W-:Y:S01]  /*d540*/  @!P3 LEA R153, R20, UR36, 0x2 ;  /* 0x000000241499bc11 */ /* 0x000fe2000f8e10ff */
[----:B------:R-:W-:Y:S01]  /*d550*/  MUFU.EX2 R13, R13 ;  /* 0x0000000d000d7308 */ /* 0x000fe20000000800 */
[----:B------:R-:W-:Y:S01]  /*d560*/  F2FP.BF16.F32.PACK_AB R154, R173, R170 ;  /* 0x000000aaad9a723e */ /* 0x000fe200000010ff */
[----:B-1----:R-:W-:Y:S01]  /*d570*/  FMUL.FTZ R26, R26, R14 ;  /* 0x0000000e1a1a7220 */ /* 0x002fe20000410000 */
[----:B--2---:R-:W-:Y:S01]  /*d580*/  F2FP.BF16.F32.PACK_AB R152, R171, R168 ;  /* 0x000000a8ab98723e */ /* 0x004fe200000010ff */
[----:B------:R-:W-:Y:S01]  /*d590*/  @!P3 STS [R153+0x38400], R169 ;  /* 0x038400a99900b388 */ /* 0x000fe20000000800 */
[----:B------:R-:W-:Y:S01]  /*d5a0*/  F2FP.BF16.F32.PACK_AB R158, R177, R174 ;  /* 0x000000aeb19e723e */ /* 0x000fe200000010ff */
[-C--:B------:R-:W-:Y:S01]  /*d5b0*/  FMUL.FTZ R27, R27, R14.reuse ;  /* 0x0000000e1b1b7220 */ /* 0x080fe20000410000 */
[-C--:B------:R-:W-:Y:S01]  /*d5c0*/  FMUL.FTZ R30, R30, R14.reuse ;  /* 0x0000000e1e1e7220 */ /* 0x080fe20000410000 */
[----:B------:R1:W-:Y:S01]  /*d5d0*/  @!P3 STS [R153+0x38420], R14 ;  /* 0x0384200e9900b388 */ /* 0x0003e20000000800 */
        /* <DEDUP_REMOVED lines=34> */
[----:B------:R-:W-:Y:S01]  /*d800*/  BAR.SYNC.DEFER_BLOCKING 0xf, 0x100 ;  /* 0x03c4000000007b1d */ /* 0x000fe20000010000 */
        /* <DEDUP_REMOVED lines=28> */
[----:B------:R-:W-:Y:S01]  /*d9d0*/  FMUL.FTZ R117, R117, R169 ;  /* 0x000000a975757220 */ /* 0x000fe20000410000 */
[----:B------:R-:W-:Y:S01]  /*d9e0*/  MUFU.EX2 R178, R178 ;  /* 0x000000b200b27308 */ /* 0x000fe20000000800 */
[----:B--2---:R-:W-:Y:S01]  /*d9f0*/  F2FP.BF16.F32.PACK_AB R159, R206, R205 ;  /* 0x000000cdce9f723e */ /* 0x004fe200000010ff */
        /* <DEDUP_REMOVED lines=41> */
[----:B------:R-:W-:Y:S01]  /*dc90*/  FMUL.FTZ R151, R151, R14 ;  /* 0x0000000e97977220 */ /* 0x000fe20000410000 */
[----:B------:R1:W-:Y:S01]  /*dca0*/  STSM.16.M88.4 [R23+0x36400], R152 ;  /* 0x0364009817007844 */ /* 0x0003e20000000200 */
[----:B------:R-:W-:Y:S01]  /*dcb0*/  FFMA.FTZ R7, R14, R7, R13 ;  /* 0x000000070e077223 */ /* 0x000fe2000001000d */
[----:B------:R-:W-:Y:S01]  /*dcc0*/  FFMA.FTZ R6, R169, R6, R168 ;  /* 0x00000006a9067223 */ /* 0x000fe200000100a8 */
[----:B------:R-:W-:Y:S01]  /*dcd0*/  @!P1 VIADD R8, R8, 0x38860 ;  /* 0x0003886008089836 */ /* 0x000fe20000000000 */
[----:B------:R-:W-:Y:S01]  /*dce0*/  MUFU.EX2 R196, R196 ;  /* 0x000000c400c47308 */ /* 0x000fe20000000800 */
[----:B------:R1:W-:Y:S01]  /*dcf0*/  STSM.16.M88.4 [R186], R156 ;  /* 0x0000009cba007844 */ /* 0x0003e20000000200 */
[----:B------:R-:W-:Y:S01]  /*dd00*/  FADD.FTZ R180, R180, R7 ;  /* 0x00000007b4b47221 */ /* 0x000fe20000010000 */
[----:B------:R-:W-:Y:S01]  /*dd10*/  FADD.FTZ R171, R171, R6 ;  /* 0x00000006abab7221 */ /* 0x000fe20000010000 */
[----:B------:R-:W-:Y:S01]  /*dd20*/  @!P1 PRMT R8, RZ, 0x654, R8 ;  /* 0x00000654ff089816 */ /* 0x000fe20000000008 */
[----:B------:R-:W-:-:S02]  /*dd30*/  IMAD.MOV.U32 R14, RZ, RZ, R11 ;  /* 0x000000ffff0e7224 */ /* 0x000fc400078e000b */
[----:B------:R-:W-:Y:S01]  /*dd40*/  FADD.FTZ R15, R15, R180 ;  /* 0x000000b40f0f7221 */ /* 0x000fe20000010000 */
[----:B------:R-:W-:Y:S01]  /*dd50*/  FADD.FTZ R170, R170, R171 ;  /* 0x000000abaaaa7221 */ /* 0x000fe20000010000 */
[----:B------:R-:W3:Y:S01]  /*dd60*/  MUFU.EX2 R197, R197 ;  /* 0x000000c500c57308 */ /* 0x000ee20000000800 */
[----:B--2---:R-:W-:Y:S01]  /*dd70*/  F2FP.BF16.F32.PACK_AB R163, R210, R181 ;  /* 0x000000b5d2a3723e */ /* 0x004fe200000010ff */
[----:B------:R-:W-:Y:S01]  /*dd80*/  FADD.FTZ R200, R200, R15 ;  /* 0x0000000fc8c87221 */ /* 0x000fe20000010000 */
[----:B------:R-:W-:-:S03]  /*dd90*/  FADD.FTZ R173, R173, R170 ;  /* 0x000000aaadad7221 */ /* 0x000fc60000010000 */
[----:B------:R1:W-:Y:S01]  /*dda0*/  STSM.16.M88.4 [R184], R160 ;  /* 0x000000a0b8007844 */ /* 0x0003e20000000200 */
[----:B------:R-:W-:Y:S01]  /*ddb0*/  FADD.FTZ R21, R21, R200 ;  /* 0x000000c815157221 */ /* 0x000fe20000010000 */
[----:B------:R-:W-:Y:S01]  /*ddc0*/  MUFU.EX2 R198, R198 ;  /* 0x000000c600c67308 */ /* 0x000fe20000000800 */
[----:B------:R-:W-:Y:S02]  /*ddd0*/  FADD.FTZ R172, R172, R173 ;  /* 0x000000adacac7221 */ /* 0x000fe40000010000 */
[----:B------:R-:W-:Y:S02]  /*dde0*/  FADD.FTZ R204, R204, R21 ;  /* 0x00000015cccc7221 */ /* 0x000fe40000010000 */
[----:B------:R-:W-:Y:S02]  /*ddf0*/  FADD.FTZ R175, R175, R172 ;  /* 0x000000acafaf7221 */ /* 0x000fe40000010000 */
[----:B------:R-:W-:Y:S01]  /*de00*/  FADD.FTZ R205, R205, R204 ;  /* 0x000000cccdcd7221 */ /* 0x000fe20000010000 */
[----:B------:R-:W2:Y:S01]  /*de10*/  MUFU.EX2 R199, R199 ;  /* 0x000000c700c77308 */ /* 0x000ea20000000800 */
        /* <DEDUP_REMOVED lines=14> */
[----:B------:R-:W-:Y:S02]  /*df00*/  FADD.FTZ R195, R195, R178 ;  /* 0x000000b2c3c37221 */ /* 0x000fe40000010000 */
[----:B------:R2:W-:Y:S02]  /*df10*/  MUFU.EX2 R20, R182 ;  /* 0x000000b600147308 */ /* 0x0005e40000000800 */
[----:B------:R-:W-:Y:S01]  /*df20*/  FADD.FTZ R196, R196, R195 ;  /* 0x000000c3c4c47221 */ /* 0x000fe20000010000 */
[----:B------:R-:W-:-:S03]  /*df30*/  IMAD.MOV.U32 R195, RZ, RZ, R10 ;  /* 0x000000ffffc37224 */ /* 0x000fc600078e000a */
[----:B------:R-:W-:Y:S02]  /*df40*/  FADD.FTZ R197, R197, R196 ;  /* 0x000000c4c5c57221 */ /* 0x000fe40000010000 */
[----:B------:R-:W4:Y:S01]  /*df50*/  MUFU.EX2 R183, R183 ;  /* 0x000000b700b77308 */ /* 0x000f220000000800 */
[----:B---3--:R-:W-:Y:S01]  /*df60*/  F2FP.BF16.F32.PACK_AB R165, R202, R201 ;  /* 0x000000c9caa5723e */ /* 0x008fe200000010ff */
[----:B--2---:R-:W-:Y:S02]  /*df70*/  VIADD R182, R209, 0x80 ;  /* 0x00000080d1b67836 */ /* 0x004fe40000000000 */
[----:B------:R-:W-:Y:S01]  /*df80*/  FADD.FTZ R201, R201, R210 ;  /* 0x000000d2c9c97221 */ /* 0x000fe20000010000 */
[----:B------:R-:W-:-:S03]  /*df90*/  FADD.FTZ R6, R198, R197 ;  /* 0x000000c5c6067221 */ /* 0x000fc60000010000 */
[----:B------:R-:W-:Y:S01]  /*dfa0*/  FADD.FTZ R201, R202, R201 ;  /* 0x000000c9cac97221 */ /* 0x000fe20000010000 */
[----:B------:R-:W-:Y:S01]  /*dfb0*/  FADD.FTZ R6, R199, R6 ;  /* 0x00000006c7067221 */ /* 0x000fe20000010000 */
[----:B----4-:R-:W-:Y:S02]  /*dfc0*/  F2FP.BF16.F32.PACK_AB R167, R183, R20 ;  /* 0x00000014b7a7723e */ /* 0x010fe400000010ff */
[----:B------:R-:W-:-:S03]  /*dfd0*/  FADD.FTZ R20, R20, R201 ;  /* 0x000000c914147221 */ /* 0x000fc60000010000 */
[----:B------:R1:W-:Y:S01]  /*dfe0*/  STSM.16.M88.4 [R185], R164 ;  /* 0x000000a4b9007844 */ /* 0x0003e20000000200 */
[----:B------:R-:W-:Y:S01]  /*dff0*/  WARPGROUP.ARRIVE ;  /* 0x00000000000079c5 */ /* 0x000fe20000000000 */
[----:B------:R-:W-:Y:S01]  /*e000*/  FADD.FTZ R7, R183, R20 ;  /* 0x00000014b7077221 */ /* 0x000fe20000010000 */
[----:B------:R-:W-:-:S04]  /*e010*/  IMAD.MOV.U32 R20, RZ, RZ, R2 ;  /* 0x000000ffff147224 */ /* 0x000fc800078e0002 */
[----:B------:R-:W-:Y:S01]  /*e020*/  HGMMA.64x256x16.F32.BF16 R24, R152, gdesc[UR4].tnspB, R24, gsb0 ;  /* 0x43e0000498187df0 */ /* 0x000fe20008001818 */
[----:B------:R-:W-:Y:S01]  /*e030*/  R2UR UR6, R182 ;  /* 0x00000000b60672ca */ /* 0x000fe200000e0000 */
[----:B------:R-:W-:Y:S01]  /*e040*/  UMOV UR7, 0x40000040 ;  /* 0x4000004000077882 */ /* 0x000fe20000000000 */
[C---:B------:R-:W-:Y:S01]  /*e050*/  VIADD R182, R209.reuse, 0x100 ;  /* 0x00000100d1b67836 */ /* 0x040fe20000000000 */
[----:B------:R-:W-:Y:S01]  /*e060*/  IADD3 R209, R209, 0x180, RZ ;  /* 0x00000180d1d17810 */ /* 0x000fe20007ffe0ff */
        /* <DEDUP_REMOVED lines=26> */
[----:B------:R-:W-:Y:S05]  /*e210*/  @P2 BRA `(.L_x_4218) ;  /* 0xffffffcc00cc2947 */ /* 0x000fea000383ffff */
[----:B-1----:R-:W-:-:S07]  /*e220*/  IMAD.MOV.U32 R8, RZ, RZ, R12 ;  /* 0x000000ffff087224 */ /* 0x002fce00078e000c */
.L_x_4209:
[----:B------:R-:W-:-:S13]  /*e230*/  ISETP.GE.AND P2, PT, R8, UR37, PT ;  /* 0x0000002508007c0c */ /* 0x000fda000bf46270 */
[----:B------:R-:W-:Y:S05]  /*e240*/  @!P2 BRA `(.L_x_4219) ;  /* 0x0000003800d0a947 */ /* 0x000fea0003800000 */
[----:B------:R-:W-:Y:S01]  /*e250*/  IMAD.MOV.U32 R15, RZ, RZ, R11 ;  /* 0x000000ffff0f7224 */ /* 0x000fe200078e000b */
[----:B------:R-:W-:Y:S01]  /*e260*/  MOV R14, R2 ;  /* 0x00000002000e7202 */ /* 0x000fe20000000f00 */
[----:B------:R-:W-:-:S07]  /*e270*/  IMAD.MOV.U32 R13, RZ, RZ, R10 ;  /* 0x000000ffff0d7224 */ /* 0x000fce00078e000a */
.L_x_4236:
[----:B------:R-:W-:-:S05]  /*e280*/  VIADD R2, R14, 0x1 ;  /* 0x000000010e027836 */ /* 0x000fca0000000000 */
[----:B------:R-:W-:-:S04]  /*e290*/  ISETP.NE.AND P2, PT, R2, 0x2, PT ;  /* 0x000000020200780c */ /* 0x000fc80003f45270 */
[----:B------:R-:W-:Y:S02]  /*e2a0*/  SEL R11, RZ, 0x1, P2 ;  /* 0x00000001ff0b7807 */ /* 0x000fe40001000000 */
[----:B------:R-:W-:Y:S02]  /*e2b0*/  SEL R2, R2, RZ, P2 ;  /* 0x000000ff02027207 */ /* 0x000fe40001000000 */
[----:B------:R-:W-:Y:S01]  /*e2c0*/  LOP3.LUT R16, R16, R11, RZ, 0x3c, !PT ;  /* 0x0000000b10107212 */ /* 0x000fe200078e3cff */
[----:B------:R-:W-:Y:S06]  /*e2d0*/  @!P0 BRA `(.L_x_4220) ;  /* 0x0000000000048947 */ /* 0x000fec0003800000 */
[----:B------:R-:W-:Y:S01]  /*e2e0*/  BPT.TRAP 0x1 ;  /* 0x000000040000795c */ /* 0x000fe20000300000 */
.L_x_4220:
[----:B------:R-:W-:Y:S02]  /*e2f0*/  LEA R12, R2, UR36, 0x3 ;  /* 0x00000024020c7c11 */ /* 0x000fe4000f8e18ff */
[----:B------:R-:W-:-:S04]  /*e300*/  SHF.L.U32 R11, R16, 0x1f, RZ ;  /* 0x0000001f100b7819 */ /* 0x000fc800000006ff */
[----:B------:R1:W2:Y:S01]  /*e310*/  SYNCS.PHASECHK.TRANS64.TRYWAIT P2, [R12+URZ+0x38830], R11 ;  /* 0x0388300b0c0075a7 */ /* 0x0002a2000804017f */
[----:B------:R-:W-:Y:S05]  /*e320*/  @!P0 BRA `(.L_x_4221) ;  /* 0x0000000000048947 */ /* 0x000fea0003800000 */
[----:B------:R-:W-:Y:S01]  /*e330*/  BPT.TRAP 0x1 ;  /* 0x000000040000795c */ /* 0x000fe20000300000 */
.L_x_4221:
[----:B------:R-:W-:Y:S01]  /*e340*/  IMAD R10, R2, 0x200, R4 ;  /* 0x00000200020a7824 */ /* 0x000fe200078e0204 */
[----:B--2---:R-:W-:Y:S06]  /*e350*/  @P2 BRA `(.L_x_4222) ;  /* 0x0000000000082947 */ /* 0x004fec0003800000 */
[----:B------:R-:W2:Y:S02]  /*e360*/  SYNCS.PHASECHK.TRANS64.TRYWAIT P2, [R12+URZ+0x38830], R11 ;  /* 0x0388300b0c0075a7 */ /* 0x000ea4000804017f */
[----:B--2---:R-:W-:Y:S05]  /*e370*/  @!P2 BRA `(.L_x_4223) ;  /* 0x00000098008ca947 */ /* 0x004fea0003800000 */
.L_x_4222:
        /* <DEDUP_REMOVED lines=22> */
.L_x_4224:
[----:B------:R3:W4:Y:S01]  /*e4e0*/  SYNCS.PHASECHK.TRANS64.TRYWAIT P2, [R12+URZ+0x38850], R11 ;  /* 0x0388500b0c0075a7 */ /* 0x000722000804017f */
[----:B------:R-:W-:Y:S05]  /*e4f0*/  @!P0 BRA `(.L_x_4225) ;  /* 0x0000000000048947 */ /* 0x000fea0003800000 */
[----:B------:R-:W-:Y:S01]  /*e500*/  BPT.TRAP 0x1 ;  /* 0x000000040000795c */ /* 0x000fe20000300000 */
.L_x_4225:
[----:B------:R-:W-:Y:S01]  /*e510*/  IMAD R10, R2, 0x1000, R3 ;  /* 0x00001000020a7824 */ /* 0x000fe200078e0203 */
[----:B----4-:R-:W-:Y:S06]  /*e520*/  @P2 BRA `(.L_x_4226) ;  /* 0x0000000000082947 */ /* 0x010fec0003800000 */
[----:B------:R-:W4:Y:S02]  /*e530*/  SYNCS.PHASECHK.TRANS64.TRYWAIT P2, [R12+URZ+0x38850], R11 ;  /* 0x0388500b0c0075a7 */ /* 0x000f24000804017f */
[----:B----4-:R-:W-:Y:S05]  /*e540*/  @!P2 BRA `(.L_x_4227) ;  /* 0x00000098002ca947 */ /* 0x010fea0003800000 */
.L_x_4226:
[----:B------:R-:W-:Y:S01]  /*e550*/  R2UR UR26, R10 ;  /* 0x000000000a1a72ca */ /* 0x000fe200000e0000 */
[----:B------:R-:W-:Y:S01]  /*e560*/  WARPGROUP.ARRIVE ;  /* 0x00000000000079c5 */ /* 0x000fe20000000000 */
[----:B------:R-:W-:Y:S01]  /*e570*/  UMOV UR27, 0x40000040 ;  /* 0x40000040001b7882 */ /* 0x000fe20000000000 */
[----:B-1234-:R-:W-:Y:S01]  /*e580*/  VIADD R11, R0, 0x2 ;  /* 0x00000002000b7836 */ /* 0x01efe20000000000 */
[----:B------:R-:W-:Y:S01]  /*e590*/  UMOV UR29, 0x40000040 ;  /* 0x40000040001d7882 */ /* 0x000fe20000000000 */
[----:B------:R-:W-:Y:S01]  /*e5a0*/  VIADD R20, R10, 0x2 ;  /* 0x000000020a147836 */ /* 0x000fe20000000000 */
        /* <DEDUP_REMOVED lines=409> */
.L_x_4230:
[----:B------:R-:W-:-:S05]  /*ff40*/  IMAD.U32 R174, RZ, RZ, UR6 ;  /* 0x00000006ffae7e24 */ /* 0x000fca000f8e00ff */
[----:B------:R-:W-:-:S13]  /*ff50*/  ISETP.NE.AND P2, PT, R174, 0x1, PT ;  /* 0x00000001ae00780c */ /* 0x000fda0003f45270 */
[----:B------:R-:W2:Y:S02]  /*ff60*/  @P2 LDC.64 R10, c[0x0][0xae0] ;  /* 0x0002b800ff0a2b82 */ /* 0x000ea40000000a00 */
[----:B--2---:R-:W-:-:S05]  /*ff70*/  @P2 IMAD.HI.U32 R10, R175, R10, RZ ;  /* 0x0000000aaf0a2227 */ /* 0x004fca00078e00ff */
[----:B------:R-:W-:-:S07]  /*ff80*/  @P2 SHF.R.U32.HI R175, RZ, R11, R10 ;  /* 0x0000000bffaf2219 */ /* 0x000fce000001160a */
.L_x_4231:
[----:B------:R-:W-:Y:S05]  /*ff90*/  BSYNC B0 ;  /* 0x0000000000007941 */ /* 0x000fea0003800000 */
.L_x_4229:
[----:B------:R-:W-:-:S05]  /*ffa0*/  IMAD R10, R175, R174, -R172 ;  /* 0x000000aeaf0a7224 */ /* 0x000fca00078e0aac */
[----:B------:R-:W-:-:S04]  /*ffb0*/  IADD3 R10, -R17, R10, RZ ;  /* 0x0000000a110a7210 */ /* 0x000fc80007ffe1ff */
[----:B------:R-:W-:Y:S02]  /*ffc0*/  VIADDMNMX R173, R10, R174, R173, PT ;  /* 0x000000ae0aad7246 */ /* 0x000fe400038001ad */
[----:B------:R-:W-:-:S07]  /*ffd0*/  VIMNMX R181, R181, R10, !PT ;  /* 0x0000000ab5b57248 */ /* 0x000fce0007fe0100 */
.L_x_4228:
[----:B------:R-:W-:Y:S01]  /*ffe0*/  ISETP.GT.AND P2, PT, R8, -0x1, PT ;  /* 0xffffffff0800780c */ /* 0x000fe20003f44270 */
[----:B------:R-:W-:-:S03]  /*fff0*/  VIADD R10, R178, UR5 ;  /* 0x00000005b20a7c36 */ /* 0x000fc60008000000 */
[C---:B------:R-:W-:Y:S02]  /*10000*/  ISETP.GT.AND P3, PT, R181.reuse, RZ, P2 ;  /* 0x000000ffb500720c */ /* 0x040fe40001764270 */
[----:B------:R-:W-:Y:S02]  /*10010*/  ISETP.GT.AND P5, PT, R181, 0x1, P2 ;  /* 0x00000001b500780c */ /* 0x000fe400017a4270 */
[----:B------:R-:W-:Y:S02]  /*10020*/  ISETP.LT.OR P4, PT, R173, 0x1, P3 ;  /* 0x00000001ad00780c */ /* 0x000fe40001f81670 */
[----:B------:R-:W-:Y:S02]  /*10030*/  ISETP.GT.AND P3, PT, R181, 0x8, P2 ;  /* 0x00000008b500780c */ /* 0x000fe40001764270 */
        /* <DEDUP_REMOVED lines=32> */
[----:B------:R-:W-:Y:S01]  /*10240*/  FSEL R175, R168, -INF , !P5 ;  /* 0xff800000a8af7808 */ /* 0x000fe20006800000 */
[----:B------:R-:W-:Y:S01]  /*10250*/  VIADD R168, R178, UR4 ;  /* 0x00000004b2a87c36 */ /* 0x000fe20008000000 */
        /* <DEDUP_REMOVED lines=8> */
[--C-:B------:R-:W-:Y:S02]  /*102e0*/  IADD3 R169, R10, 0x8, R5.reuse ;  /* 0x000000080aa97810 */ /* 0x100fe40007ffe005 */
[----:B------:R-:W-:Y:S02]  /*102f0*/  IADD3 R168, R168, 0x8, R5 ;  /* 0x00000008a8a87810 */ /* 0x000fe40007ffe005 */
[----:B------:R-:W-:-:S02]  /*10300*/  FSEL R178, R170, -INF , !P5 ;  /* 0xff800000aab27808 */ /* 0x000fc40006800000 */
        /* <DEDUP_REMOVED lines=16> */
.L_x_4234:
[----:B------:R-:W-:-:S05]  /*10410*/  IMAD.U32 R170, RZ, RZ, UR6 ;  /* 0x00000006ffaa7e24 */ /* 0x000fca000f8e00ff */
[----:B------:R-:W-:-:S13]  /*10420*/  ISETP.NE.AND P3, PT, R170, 0x1, PT ;  /* 0x00000001aa00780c */ /* 0x000fda0003f65270 */
[----:B------:R-:W1:Y:S02]  /*10430*/  @P3 LDC.64 R10, c[0x0][0xae0] ;  /* 0x0002b800ff0a3b82 */ /* 0x000e640000000a00 */
[----:B-1----:R-:W-:-:S05]  /*10440*/  @P3 IMAD.HI.U32 R10, R171, R10, RZ ;  /* 0x0000000aab0a3227 */ /* 0x002fca00078e00ff */
[----:B------:R-:W-:-:S07]  /*10450*/  @P3 SHF.R.U32.HI R171, RZ, R11, R10 ;  /* 0x0000000bffab3219 */ /* 0x000fce000001160a */
.L_x_4235:
[----:B------:R-:W-:Y:S05]  /*10460*/  BSYNC B0 ;  /* 0x0000000000007941 */ /* 0x000fea0003800000 */
.L_x_4233:
[----:B------:R-:W-:-:S04]  /*10470*/  IMAD R172, R171, R170, -R172 ;  /* 0x000000aaabac7224 */ /* 0x000fc800078e0aac */
[----:B------:R-:W-:-:S05]  /*10480*/  IMAD.IADD R172, R172, 0x1, -R17 ;  /* 0x00000001acac7824 */ /* 0x000fca00078e0a11 */
[----:B------:R-:W-:Y:S02]  /*10490*/  VIADDMNMX R169, R172, R170, R169, PT ;  /* 0x000000aaaca97246 */ /* 0x000fe400038001a9 */
[----:B------:R-:W-:-:S07]  /*104a0*/  VIMNMX R168, R168, R172, !PT ;  /* 0x000000aca8a87248 */ /* 0x000fce0007fe0100 */
.L_x_4232:
        /* <DEDUP_REMOVED lines=22> */
[----:B------:R-:W-:Y:S02]  /*10610*/  FMNMX.FTZ R20, R182, R15, !PT ;  /* 0x0000000fb6147209 */ /* 0x000fe40007810000 */
[----:B------:R-:W-:Y:S02]  /*10620*/  FMNMX.FTZ R11, R175, R10, !PT ;  /* 0x0000000aaf0b7209 */ /* 0x000fe40007810000 */
[----:B------:R-:W-:Y:S02]  /*10630*/  FSEL R152, R152, -INF , !P4 ;  /* 0xff80000098987808 */ /* 0x000fe40006000000 */
[----:B------:R-:W-:Y:S02]  /*10640*/  FMNMX.FTZ R10, R176, R11, !PT ;  /* 0x0000000bb00a7209 */ /* 0x000fe40007810000 */
[----:B------:R-:W-:-:S02]  /*10650*/  ISETP.LT.OR P5, PT, R169, 0xa, P5 ;  /* 0x0000000aa900780c */ /* 0x000fc40002fa1670 */
[----:B------:R-:W-:Y:S02]  /*10660*/  FMNMX.FTZ R11, R177, R10, !PT ;  /* 0x0000000ab10b7209 */ /* 0x000fe40007810000 */
[----:B------:R-:W-:Y:S02]  /*10670*/  ISETP.GT.AND P4, PT, R168, 0x10, P2 ;  /* 0x00000010a800780c */ /* 0x000fe40001784270 */
[----:B------:R-:W-:Y:S02]  /*10680*/  FMNMX.FTZ R10, R178, R11, !PT ;  /* 0x0000000bb20a7209 */ /* 0x000fe40007810000 */
[----:B------:R-:W-:Y:S02]  /*10690*/  FSEL R153, R153, -INF , !P5 ;  /* 0xff80000099997808 */ /* 0x000fe40006800000 */
[----:B------:R-:W-:Y:S02]  /*106a0*/  FMNMX.FTZ R11, R179, R10, !PT ;  /* 0x0000000ab30b7209 */ /* 0x000fe40007810000 */
[----:B------:R-:W-:-:S02]  /*106b0*/  ISETP.LT.OR P4, PT, R169, 0x11, P4 ;  /* 0x00000011a900780c */ /* 0x000fc40002781670 */
[----:B------:R-:W-:Y:S02]  /*106c0*/  FMNMX.FTZ R11, R180, R11, !PT ;  /* 0x0000000bb40b7209 */ /* 0x000fe40007810000 */
[----:B------:R-:W-:Y:S02]  /*106d0*/  ISETP.GT.AND P5, PT, R168, 0x11, P2 ;  /* 0x00000011a800780c */ /* 0x000fe400017a4270 */
[----:B------:R-:W-:Y:S01]  /*106e0*/  FSEL R154, R154, -INF , !P4 ;  /* 0xff8000009a9a7808 */ /* 0x000fe20006000000 */
[----:B------:R-:W1:Y:S01]  /*106f0*/  SHFL.BFLY PT, R10, R11, 0x2, 0x1f ;  /* 0x0c401f000b0a7f89 */ /* 0x000e6200000e0000 */
[C---:B------:R-:W-:Y:S02]  /*10700*/  ISETP.GT.AND P3, PT, R168.reuse, 0x18, P2 ;  /* 0x00000018a800780c */ /* 0x040fe40001764270 */
[----:B------:R-:W-:Y:S02]  /*10710*/  ISETP.LT.OR P5, PT, R169, 0x12, P5 ;  /* 0x00000012a900780c */ /* 0x000fe40002fa1670 */
[----:B------:R-:W-:-:S02]  /*10720*/  ISETP.GT.AND P4, PT, R168, 0x19, P2 ;  /* 0x00000019a800780c */ /* 0x000fc40001784270 */
[----:B------:R-:W-:Y:S02]  /*10730*/  ISETP.LT.OR P3, PT, R169, 0x19, P3 ;  /* 0x00000019a900780c */ /* 0x000fe40001f61670 */
[----:B------:R-:W-:Y:S02]  /*10740*/  FSEL R155, R155, -INF , !P5 ;  /* 0xff8000009b9b7808 */ /* 0x000fe40006800000 */
[----:B------:R-:W-:Y:S02]  /*10750*/  ISETP.GT.AND P5, PT, R168, 0x20, P2 ;  /* 0x00000020a800780c */ /* 0x000fe400017a4270 */
[----:B------:R-:W-:Y:S02]  /*10760*/  ISETP.LT.OR P4, PT, R169, 0x1a, P4 ;  /* 0x0000001aa900780c */ /* 0x000fe40002781670 */
[----:B------:R-:W-:Y:S02]  /*10770*/  FSEL R156, R156, -INF , !P3 ;  /* 0xff8000009c9c7808 */ /* 0x000fe40005800000 */
[----:B------:R-:W-:-:S02]  /*10780*/  ISETP.GT.AND P3, PT, R168, 0x21, P2 ;  /* 0x00000021a800780c */ /* 0x000fc40001764270 */
[----:B------:R-:W-:Y:S02]  /*10790*/  ISETP.LT.OR P5, PT, R169, 0x21, P5 ;  /* 0x00000021a900780c */ /* 0x000fe40002fa1670 */
[----:B------:R-:W-:Y:S02]  /*107a0*/  FSEL R157, R157, -INF , !P4 ;  /* 0xff8000009d9d7808 */ /* 0x000fe40006000000 */
[----:B------:R-:W-:Y:S02]  /*107b0*/  ISETP.GT.AND P4, PT, R168, 0x28, P2 ;  /* 0x00000028a800780c */ /* 0x000fe40001784270 */
[----:B-1----:R-:W-:Y:S02]  /*107c0*/  FMNMX.FTZ R170, R11, R10, !PT ;  /* 0x0000000a0baa7209 */ /* 0x002fe40007810000 */
[----:B------:R-:W-:Y:S02]  /*107d0*/  FMNMX.FTZ R11, R181, R20, !PT ;  /* 0x00000014b50b7209 */ /* 0x000fe40007810000 */
[----:B------:R-:W-:Y:S01]  /*107e0*/  ISETP.LT.OR P3, PT, R169, 0x22, P3 ;  /* 0x00000022a900780c */ /* 0x000fe20001f61670 */
[----:B------:R-:W1:Y:S01]  /*107f0*/  SHFL.BFLY PT, R171, R170, 0x1, 0x1f ;  /* 0x0c201f00aaab7f89 */ /* 0x000e6200000e0000 */
[----:B------:R-:W-:-:S02]  /*10800*/  FMNMX.FTZ R20, R152, R11, !PT ;  /* 0x0000000b98147209 */ /* 0x000fc40007810000 */
[----:B------:R-:W-:Y:S02]  /*10810*/  FSEL R158, R158, -INF , !P5 ;  /* 0xff8000009e9e7808 */ /* 0x000fe40006800000 */
[----:B------:R-:W-:Y:S02]  /*10820*/  FMNMX.FTZ R11, R153, R20, !PT ;  /* 0x00000014990b7209 */ /* 0x000fe40007810000 */
[----:B------:R-:W-:Y:S02]  /*10830*/  ISETP.LT.OR P4, PT, R169, 0x29, P4 ;  /* 0x00000029a900780c */ /* 0x000fe40002781670 */
[----:B------:R-:W-:Y:S02]  /*10840*/  FMNMX.FTZ R20, R154, R11, !PT ;  /* 0x0000000b9a147209 */ /* 0x000fe40007810000 */
[----:B------:R-:W-:Y:S02]  /*10850*/  FSEL R159, R159, -INF , !P3 ;  /* 0xff8000009f9f7808 */ /* 0x000fe40005800000 */
[----:B------:R-:W-:-:S02]  /*10860*/  FMNMX.FTZ R21, R155, R20, !PT ;  /* 0x000000149b157209 */ /* 0x000fc40007810000 */
[----:B------:R-:W-:Y:S02]  /*10870*/  ISETP.GT.AND P3, PT, R168, 0x29, P2 ;  /* 0x00000029a800780c */ /* 0x000fe40001764270 */
[----:B------:R-:W-:Y:S02]  /*10880*/  FMNMX.FTZ R20, R156, R21, !PT ;  /* 0x000000159c147209 */ /* 0x000fe40007810000 */
[----:B------:R-:W-:Y:S02]  /*10890*/  FSEL R160, R160, -INF , !P4 ;  /* 0xff800000a0a07808 */ /* 0x000fe40006000000 */
[----:B------:R-:W-:Y:S02]  /*108a0*/  ISETP.GT.AND P4, PT, R168, 0x30, P2 ;  /* 0x00000030a800780c */ /* 0x000fe40001784270 */
[----:B------:R-:W-:Y:S02]  /*108b0*/  ISETP.LT.OR P3, PT, R169, 0x2a, P3 ;  /* 0x0000002aa900780c */ /* 0x000fe40001f61670 */
[----:B-1----:R-:W-:-:S02]  /*108c0*/  FMNMX.FTZ R10, R170, R171, !PT ;  /* 0x000000abaa0a7209 */ /* 0x002fc40007810000 */
[----:B------:R-:W-:Y:S02]  /*108d0*/  FMNMX.FTZ R171, R157, R20, !PT ;  /* 0x000000149dab7209 */ /* 0x000fe40007810000 */
[----:B------:R-:W-:Y:S01]  /*108e0*/  ISETP.LT.OR P4, PT, R169, 0x31, P4 ;  /* 0x00000031a900780c */ /* 0x000fe20002781670 */
[----:B------:R-:W-:Y:S01]  /*108f0*/  FMUL.FTZ R11, R10, UR10 ;  /* 0x0000000a0a0b7c20 */ /* 0x000fe20008410000 */
[----:B------:R-:W-:Y:S02]  /*10900*/  FMNMX.FTZ R20, R158, R171, !PT ;  /* 0x000000ab9e147209 */ /* 0x000fe40007810000 */
[----:B------:R-:W-:Y:S02]  /*10910*/  FSEL R161, R161, -INF , !P3 ;  /* 0xff800000a1a17808 */ /* 0x000fe40005800000 */
[----:B------:R-:W-:Y:S02]  /*10920*/  FMNMX.FTZ R171, R159, R20, !PT ;  /* 0x000000149fab7209 */ /* 0x000fe40007810000 */
[----:B------:R-:W-:-:S02]  /*10930*/  ISETP.GT.AND P3, PT, R168, 0x31, P2 ;  /* 0x00000031a800780c */ /* 0x000fc40001764270 */
[----:B------:R-:W-:Y:S02]  /*10940*/  FMNMX.FTZ R170, R160, R171, !PT ;  /* 0x000000aba0aa7209 */ /* 0x000fe40007810000 */
[----:B------:R-:W-:Y:S02]  /*10950*/  FSEL R162, R162, -INF , !P4 ;  /* 0xff800000a2a27808 */ /* 0x000fe40006000000 */
[C---:B------:R-:W-:Y:S02]  /*10960*/  ISETP.GT.AND P4, PT, R168.reuse, 0x38, P2 ;  /* 0x00000038a800780c */ /* 0x040fe40001784270 */
[----:B------:R-:W-:Y:S02]  /*10970*/  ISETP.LT.OR P3, PT, R169, 0x32, P3 ;  /* 0x00000032a900780c */ /* 0x000fe40001f61670 */
[----:B------:R-:W-:Y:S02]  /*10980*/  FMNMX.FTZ R171, R161, R170, !PT ;  /* 0x000000aaa1ab7209 */ /* 0x000fe40007810000 */
[----:B------:R-:W-:-:S02]  /*10990*/  ISETP.GT.AND P2, PT, R168, 0x39, P2 ;  /* 0x00000039a800780c */ /* 0x000fc40001744270 */
[----:B------:R-:W-:Y:S02]  /*109a0*/  ISETP.LT.OR P4, PT, R169, 0x39, P4 ;  /* 0x00000039a900780c */ /* 0x000fe40002781670 */
[----:B------:R-:W-:Y:S02]  /*109b0*/  FSEL R163, R163, -INF , !P3 ;  /* 0xff800000a3a37808 */ /* 0x000fe40005800000 */
[----:B------:R-:W-:Y:S02]  /*109c0*/  FMNMX.FTZ R170, R162, R171, !PT ;  /* 0x000000aba2aa7209 */ /* 0x000fe40007810000 */
[----:B------:R-:W-:Y:S02]  /*109d0*/  FSETP.NEU.FTZ.AND P5, PT, R10, -INF , PT ;  /* 0xff8000000a00780b */ /* 0x000fe40003fbd000 */
[----:B------:R-:W-:Y:S02]  /*109e0*/  ISETP.LT.OR P2, PT, R169, 0x3a, P2 ;  /* 0x0000003aa900780c */ /* 0x000fe40001741670 */
[----:B------:R-:W-:-:S02]  /*109f0*/  FSEL R164, R164, -INF , !P4 ;  /* 0xff800000a4a47808 */ /* 0x000fc40006000000 */
[----:B------:R-:W-:Y:S02]  /*10a00*/  FMNMX.FTZ R171, R163, R170, !PT ;  /* 0x000000aaa3ab7209 */ /* 0x000fe40007810000 */
[----:B------:R-:W-:Y:S02]  /*10a10*/  FSEL R11, R11, RZ, P5 ;  /* 0x000000ff0b0b7208 */ /* 0x000fe40002800000 */
[----:B------:R-:W-:Y:S02]  /*10a20*/  FSEL R165, R165, -INF , !P2 ;  /* 0xff800000a5a57808 */ /* 0x000fe40005000000 */
[----:B------:R-:W-:Y:S01]  /*10a30*/  FMNMX.FTZ R170, R164, R171, !PT ;  /* 0x000000aba4aa7209 */ /* 0x000fe20007810000 */
[--C-:B------:R-:W-:Y:S01]  /*10a40*/  FFMA.FTZ R196, R196, UR10, -R11.reuse ;  /* 0x0000000ac4c47c23 */ /* 0x100fe2000801080b */
[--C-:B------:R-:W-:Y:S01]  /*10a50*/  FFMA.FTZ R183, R167, UR10, -R11.reuse ;  /* 0x0000000aa7b77c23 */ /* 0x100fe2000801080b */
[--C-:B------:R-:W-:Y:S01]  /*10a60*/  FFMA.FTZ R21, R174, UR10, -R11.reuse ;  /* 0x0000000aae157c23 */ /* 0x100fe2000801080b */
[----:B------:R-:W-:Y:S01]  /*10a70*/  FMNMX.FTZ R195, R165, R170, !PT ;  /* 0x000000aaa5c37209 */ /* 0x000fe20007810000 */
[----:B------:R1:W-:Y:S01]  /*10a80*/  MUFU.EX2 R20, R196 ;  /* 0x000000c400147308 */ /* 0x0003e20000000800 */
        /* <DEDUP_REMOVED lines=13> */
[----:B------:R-:W-:Y:S01]  /*10b60*/  FFMA.FTZ R180, R180, UR10, -R11 ;  /* 0x0000000ab4b47c23 */ /* 0x000fe2000801080b */
[----:B------:R-:W-:Y:S01]  /*10b70*/  FSEL R166, R10, RZ, P5 ;  /* 0x000000ff0aa67208 */ /* 0x000fe20002800000 */
[----:B------:R2:W-:Y:S01]  /*10b80*/  MUFU.EX2 R170, R199 ;  /* 0x000000c700aa7308 */ /* 0x0005e20000000800 */
[----:B------:R-:W-:-:S02]  /*10b90*/  IADD3 R198, -R22, RZ, RZ ;  /* 0x000000ff16c67210 */ /* 0x000fc40007ffe1ff */
[----:B------:R-:W-:Y:S01]  /*10ba0*/  @!P1 PRMT R12, RZ, 0x654, R12 ;  /* 0x00000654ff0c9816 */ /* 0x000fe2000000000c */
[----:B------:R-:W-:-:S04]  /*10bb0*/  FADD.FTZ R166, -R166, R13 ;  /* 0x0000000da6a67221 */ /* 0x000fc80000010100 */
[----:B------:R-:W-:Y:S01]  /*10bc0*/  FMUL.FTZ R166, R166, UR10 ;  /* 0x0000000aa6a67c20 */ /* 0x000fe20008410000 */
[----:B------:R-:W3:Y:S01]  /*10bd0*/  MUFU.EX2 R21, R21 ;  /* 0x0000001500157308 */ /* 0x000ee20000000800 */
[----:B-1----:R-:W-:-:S07]  /*10be0*/  FMNMX.FTZ R196, R195, R196, !PT ;  /* 0x000000c4c3c47209 */ /* 0x002fce0007810000 */
[----:B------:R-:W-:Y:S01]  /*10bf0*/  MUFU.EX2 R168, R168 ;  /* 0x000000a800a87308 */ /* 0x000fe20000000800 */
[----:B------:R-:W-:Y:S01]  /*10c00*/  IMAD R195, R2, 0x1000, R18 ;  /* 0x0000100002c37824 */ /* 0x000fe200078e0212 */
[----:B------:R-:W1:Y:S03]  /*10c10*/  SHFL.BFLY PT, R167, R196, 0x1, 0x1f ;  /* 0x0c201f00c4a77f89 */ /* 0x000e6600000e0000 */
[C---:B------:R-:W-:Y:S01]  /*10c20*/  VIADD R209, R195.reuse, 0x80 ;  /* 0x00000080c3d17836 */ /* 0x040fe20000000000 */
[----:B------:R-:W-:Y:S02]  /*10c30*/  R2UR UR6, R195 ;  /* 0x00000000c30672ca */ /* 0x000fe400000e0000 */
[----:B------:R-:W-:Y:S08]  /*10c40*/  MUFU.EX2 R169, R169 ;  /* 0x000000a900a97308 */ /* 0x000ff00000000800 */
[----:B------:R-:W-:Y:S08]  /*10c50*/  MUFU.EX2 R171, R171 ;  /* 0x000000ab00ab7308 */ /* 0x000ff00000000800 */
[----:B------:R-:W-:Y:S01]  /*10c60*/  MUFU.EX2 R172, R172 ;  /* 0x000000ac00ac7308 */ /* 0x000fe20000000800 */
[----:B-1----:R-:W-:-:S04]  /*10c70*/  FMNMX.FTZ R11, R196, R167, !PT ;  /* 0x000000a7c40b7209 */ /* 0x002fc80007810000 */
[C---:B------:R-:W-:Y:S01]  /*10c80*/  FSETP.NEU.FTZ.AND P2, PT, R11.reuse, -INF , PT ;  /* 0xff8000000b00780b */ /* 0x040fe20003f5d000 */
[----:B------:R-:W-:Y:S02]  /*10c90*/  FMUL.FTZ R167, R11, UR10 ;  /* 0x0000000a0ba77c20 */ /* 0x000fe40008410000 */
[----:B------:R-:W1:Y:S03]  /*10ca0*/  MUFU.EX2 R196, R166 ;  /* 0x000000a600c47308 */ /* 0x000e660000000800 */
[----:B------:R-:W-:-:S05]  /*10cb0*/  FSEL R167, R167, RZ, P2 ;  /* 0x000000ffa7a77208 */ /* 0x000fca0001000000 */
[----:B------:R-:W4:Y:S01]  /*10cc0*/  MUFU.EX2 R173, R173 ;  /* 0x000000ad00ad7308 */ /* 0x000f220000000800 */
[--C-:B------:R-:W-:Y:S01]  /*10cd0*/  FFMA.FTZ R13, R181, UR10, -R167.reuse ;  /* 0x0000000ab50d7c23 */ /* 0x100fe200080108a7 */
        /* <DEDUP_REMOVED lines=12> */
[--C-:B--2---:R-:W-:Y:S01]  /*10da0*/  FFMA.FTZ R199, R161, UR10, -R167.reuse ;  /* 0x0000000aa1c77c23 */ /* 0x104fe200080108a7 */
[--C-:B------:R-:W-:Y:S01]  /*10db0*/  FFMA.FTZ R154, R154, UR10, -R167.reuse ;  /* 0x0000000a9a9a7c23 */ /* 0x100fe200080108a7 */
[--C-:B------:R-:W-:Y:S01]  /*10dc0*/  FFMA.FTZ R155, R156, UR10, -R167.reuse ;  /* 0x0000000a9c9b7c23 */ /* 0x100fe200080108a7 */
[----:B------:R-:W-:Y:S01]  /*10dd0*/  FFMA.FTZ R201, R162, UR10, -R167 ;  /* 0x0000000aa2c97c23 */ /* 0x000fe200080108a7 */
[----:B------:R-:W2:Y:S01]  /*10de0*/  MUFU.EX2 R15, R15 ;  /* 0x0000000f000f7308 */ /* 0x000ea20000000800 */
[----:B------:R-:W-:-:S02]  /*10df0*/  @!P2 IMAD R14, R14, 0x40, R19 ;  /* 0x000000400e0ea824 */ /* 0x000fc400078e0213 */
[--C-:B------:R-:W-:Y:S01]  /*10e00*/  FFMA.FTZ R202, R163, UR10, -R167.reuse ;  /* 0x0000000aa3ca7c23 */ /* 0x100fe200080108a7 */
[--C-:B------:R-:W-:Y:S01]  /*10e10*/  FFMA.FTZ R203, R164, UR10, -R167.reuse ;  /* 0x0000000aa4cb7c23 */ /* 0x100fe200080108a7 */
[----:B------:R-:W-:Y:S01]  /*10e20*/  FFMA.FTZ R204, R165, UR10, -R167 ;  /* 0x0000000aa5cc7c23 */ /* 0x000fe200080108a7 */
[----:B---3--:R-:W-:Y:S01]  /*10e30*/  F2FP.BF16.F32.PACK_AB R152, R20, R21 ;  /* 0x000000151498723e */ /* 0x008fe200000010ff */
[----:B-1----:R-:W-:Y:S01]  /*10e40*/  FMUL.FTZ R24, R24, R196 ;  /* 0x000000c418187220 */ /* 0x002fe20000410000 */
[----:B------:R-:W-:Y:S01]  /*10e50*/  @!P2 LEA R153, R14, UR36, 0x2 ;  /* 0x000000240e99ac11 */ /* 0x000fe2000f8e10ff */
[----:B------:R-:W-:Y:S01]  /*10e60*/  MUFU.EX2 R182, R182 ;  /* 0x000000b600b67308 */ /* 0x000fe20000000800 */
[----:B------:R-:W-:Y:S01]  /*10e70*/  F2FP.BF16.F32.PACK_AB R156, R171, R170 ;  /* 0x000000aaab9c723e */ /* 0x000fe200000010ff */
[----:B------:R-:W-:Y:S01]  /*10e80*/  FMUL.FTZ R25, R25, R196 ;  /* 0x000000c419197220 */ /* 0x000fe20000410000 */
[----:B----4-:R-:W-:Y:S01]  /*10e90*/  F2FP.BF16.F32.PACK_AB R158, R173, R172 ;  /* 0x000000acad9e723e */ /* 0x010fe200000010ff */
[----:B------:R-:W-:Y:S01]  /*10ea0*/  @!P2 STS [R153+0x38400], R196 ;  /* 0x038400c49900a388 */ /* 0x000fe20000000800 */
[-C--:B------:R-:W-:Y:S01]  /*10eb0*/  FMUL.FTZ R28, R28, R196.reuse ;  /* 0x000000c41c1c7220 */ /* 0x080fe20000410000 */
[-C--:B------:R-:W-:Y:S01]  /*10ec0*/  FMUL.FTZ R29, R29, R196.reuse ;  /* 0x000000c41d1d7220 */ /* 0x080fe20000410000 */
[-C--:B------:R-:W-:Y:S01]  /*10ed0*/  FMUL.FTZ R32, R32, R196.reuse ;  /* 0x000000c420207220 */ /* 0x080fe20000410000 */
[----:B------:R-:W1:Y:S01]  /*10ee0*/  MUFU.EX2 R13, R13 ;  /* 0x0000000d000d7308 */ /* 0x000e620000000800 */
[----:B--2---:R1:W-:Y:S01]  /*10ef0*/  @!P2 STS [R153+0x38420], R15 ;  /* 0x0384200f9900a388 */ /* 0x0043e20000000800 */
        /* <DEDUP_REMOVED lines=48> */
[----:B------:R-:W-:Y:S01]  /*11200*/  BAR.SYNC.DEFER_BLOCKING 0xf, 0x100 ;  /* 0x03c4000000007b1d */ /* 0x000fe20000010000 */
[----:B---3--:R-:W-:Y:S01]  /*11210*/  F2FP.BF16.F32.PACK_AB R157, R197, R14 ;  /* 0x0000000ec59d723e */ /* 0x008fe200000010ff */
        /* <DEDUP_REMOVED lines=23> */
[----:B------:R-:W-:Y:S01]  /*11390*/  FMUL.FTZ R149, R149, R196 ;  /* 0x000000c495957220 */ /* 0x000fe20000410000 */
        /* <DEDUP_REMOVED lines=79> */
[----:B------:R2:W-:Y:S01]  /*11890*/  STSM.16.M88.4 [R23+0x36400], R152 ;  /* 0x0364009817007844 */ /* 0x0005e20000000200 */
[----:B------:R-:W-:Y:S01]  /*118a0*/  FFMA.FTZ R21, R196, R6, R21 ;  /* 0x00000006c4157223 */ /* 0x000fe20000010015 */
[----:B------:R-:W-:Y:S01]  /*118b0*/  FFMA.FTZ R182, R15, R7, R182 ;  /* 0x000000070fb67223 */ /* 0x000fe200000100b6 */
[----:B------:R-:W-:Y:S01]  /*118c0*/  ISETP.GT.AND P2, PT, R8, UR37, PT ;  /* 0x0000002508007c0c */ /* 0x000fe2000bf44270 */
[----:B------:R2:W-:Y:S01]  /*118d0*/  STSM.16.M88.4 [R186], R156 ;  /* 0x0000009cba007844 */ /* 0x0005e20000000200 */
[----:B------:R-:W3:Y:S01]  /*118e0*/  MUFU.EX2 R202, R202 ;  /* 0x000000ca00ca7308 */ /* 0x000ee20000000800 */
[----:B-1----:R-:W-:Y:S01]  /*118f0*/  F2FP.BF16.F32.PACK_AB R166, R180, R179 ;  /* 0x000000b3b4a6723e */ /* 0x002fe200000010ff */
[----:B------:R-:W-:Y:S01]  /*11900*/  FADD.FTZ R21, R20, R21 ;  /* 0x0000001514157221 */ /* 0x000fe20000010000 */
[----:B------:R2:W-:Y:S01]  /*11910*/  STSM.16.M88.4 [R184], R160 ;  /* 0x000000a0b8007844 */ /* 0x0005e20000000200 */
[----:B------:R-:W-:Y:S01]  /*11920*/  FADD.FTZ R182, R13, R182 ;  /* 0x000000b60db67221 */ /* 0x000fe20000010000 */
[----:B------:R-:W-:-:S02]  /*11930*/  IMAD.MOV.U32 R13, RZ, RZ, R10 ;  /* 0x000000ffff0d7224 */ /* 0x000fc400078e000a */
[----:B------:R-:W-:Y:S01]  /*11940*/  FADD.FTZ R168, R168, R21 ;  /* 0x00000015a8a87221 */ /* 0x000fe20000010000 */
[----:B------:R-:W-:Y:S01]  /*11950*/  IMAD.MOV.U32 R15, RZ, RZ, R11 ;  /* 0x000000ffff0f7224 */ /* 0x000fe200078e000b */
[----:B------:R-:W-:Y:S01]  /*11960*/  MUFU.EX2 R203, R203 ;  /* 0x000000cb00cb7308 */ /* 0x000fe20000000800 */
[----:B------:R-:W-:Y:S01]  /*11970*/  FADD.FTZ R181, R181, R182 ;  /* 0x000000b6b5b57221 */ /* 0x000fe20000010000 */
[----:B------:R-:W-:-:S03]  /*11980*/  FADD.FTZ R169, R169, R168 ;  /* 0x000000a8a9a97221 */ /* 0x000fc60000010000 */
[----:B------:R-:W-:Y:S01]  /*11990*/  FADD.FTZ R181, R198, R181 ;  /* 0x000000b5c6b57221 */ /* 0x000fe20000010000 */
[----:B------:R-:W-:Y:S02]  /*119a0*/  FADD.FTZ R170, R170, R169 ;  /* 0x000000a9aaaa7221 */ /* 0x000fe40000010000 */
[----:B------:R-:W1:Y:S01]  /*119b0*/  MUFU.EX2 R204, R204 ;  /* 0x000000cc00cc7308 */ /* 0x000e620000000800 */
[----:B---3--:R-:W-:Y:S01]  /*119c0*/  F2FP.BF16.F32.PACK_AB R165, R202, R201 ;  /* 0x000000c9caa5723e */ /* 0x008fe200000010ff */
[----:B------:R-:W-:Y:S01]  /*119d0*/  FADD.FTZ R14, R14, R181 ;  /* 0x000000b50e0e7221 */ /* 0x000fe20000010000 */
[----:B------:R-:W-:-:S03]  /*119e0*/  FADD.FTZ R171, R171, R170 ;  /* 0x000000aaabab7221 */ /* 0x000fc60000010000 */
[----:B------:R-:W-:Y:S01]  /*119f0*/  FADD.FTZ R197, R197, R14 ;  /* 0x0000000ec5c57221 */ /* 0x000fe20000010000 */
[----:B------:R-:W-:Y:S01]  /*11a00*/  FADD.FTZ R172, R172, R171 ;  /* 0x000000abacac7221 */ /* 0x000fe20000010000 */
[----:B------:R-:W-:Y:S02]  /*11a10*/  IMAD.MOV.U32 R14, RZ, RZ, R2 ;  /* 0x000000ffff0e7224 */ /* 0x000fe400078e0002 */
[----:B------:R-:W-:Y:S01]  /*11a20*/  FADD.FTZ R208, R208, R197 ;  /* 0x000000c5d0d07221 */ /* 0x000fe20000010000 */
[----:B------:R-:W-:-:S03]  /*11a30*/  FADD.FTZ R173, R173, R172 ;  /* 0x000000acadad7221 */ /* 0x000fc60000010000 */
[----:B------:R-:W-:Y:S01]  /*11a40*/  FADD.FTZ R207, R207, R208 ;  /* 0x000000d0cfcf7221 */ /* 0x000fe20000010000 */
[----:B------:R-:W-:Y:S01]  /*11a50*/  FADD.FTZ R174, R174, R173 ;  /* 0x000000adaeae7221 */ /* 0x000fe20000010000 */
[----:B-1----:R-:W-:Y:S02]  /*11a60*/  F2FP.BF16.F32.PACK_AB R167, R204, R203 ;  /* 0x000000cbcca7723e */ /* 0x002fe400000010ff */
        /* <DEDUP_REMOVED lines=10> */
[C---:B------:R-:W-:Y:S02]  /*11b10*/  VIADD R209, R195.reuse, 0x100 ;  /* 0x00000100c3d17836 */ /* 0x040fe40000000000 */
[----:B------:R-:W-:Y:S01]  /*11b20*/  FADD.FTZ R176, R176, R175 ;  /* 0x000000afb0b07221 */ /* 0x000fe20000010000 */
[----:B------:R-:W-:Y:S02]  /*11b30*/  VIADD R195, R195, 0x180 ;  /* 0x00000180c3c37836 */ /* 0x000fe40000000000 */
        /* <DEDUP_REMOVED lines=9> */
[----:B------:R-:W-:Y:S02]  /*11bd0*/  WARPGROUP.DEPBAR.LE gsb0, 0x0 ;  /* 0x00008000000079c5 */ /* 0x000fe40000010000 */
[----:B------:R-:W-:-:S06]  /*11be0*/  WARPGROUP.ARRIVE ;  /* 0x00000000000079c5 */ /* 0x000fcc0000000000 */
        /* <DEDUP_REMOVED lines=23> */
[----:B-1----:R-:W-:-:S05]  /*11d60*/  VIADD R12, R8, 0xffffffff ;  /* 0xffffffff080c7836 */ /* 0x002fca0000000000 */
[----:B------:R-:W-:Y:S01]  /*11d70*/  MOV R8, R12 ;  /* 0x0000000c00087202 */ /* 0x000fe20000000f00 */
[----:B--2---:R-:W-:Y:S06]  /*11d80*/  @P2 BRA `(.L_x_4236) ;  /* 0xffffffc4003c2947 */ /* 0x004fec000383ffff */
.L_x_4219:
[----:B------:R-:W1:Y:S01]  /*11d90*/  SHFL.BFLY PT, R3, R6, 0x2, 0x1f ;  /* 0x0c401f0006037f89 */ /* 0x000e6200000e0000 */
[----:B------:R-:W-:Y:S01]  /*11da0*/  IMAD.MOV.U32 R9, RZ, RZ, RZ ;  /* 0x000000ffff097224 */ /* 0x000fe200078e00ff */
[----:B------:R-:W-:Y:S01]  /*11db0*/  UIADD3 UR46, UR46, 0x1, URZ ;  /* 0x000000012e2e7890 */ /* 0x000fe2000fffe03f */
[----:B------:R-:W-:Y:S01]  /*11dc0*/  IMAD.U32 R13, RZ, RZ, UR10 ;  /* 0x0000000aff0d7e24 */ /* 0x000fe2000f8e00ff */
[----:B------:R-:W2:Y:S01]  /*11dd0*/  SHFL.BFLY PT, R4, R7, 0x2, 0x1f ;  /* 0x0c401f0007047f89 */ /* 0x000ea200000e0000 */
[----:B------:R-:W-:Y:S01]  /*11de0*/  IMAD.MOV.U32 R18, RZ, RZ, -0x800000 ;  /* 0xff800000ff127424 */ /* 0x000fe200078e00ff */
[----:B------:R-:W-:Y:S08]  /*11df0*/  BAR.ARV 0x8, 0xa0 ;  /* 0x0202800000007b1d */ /* 0x000ff00000002000 */
[----:B------:R-:W-:Y:S01]  /*11e00*/  BAR.SYNC.DEFER_BLOCKING 0xf, 0x100 ;  /* 0x03c4000000007b1d */ /* 0x000fe20000010000 */
[----:B-1----:R-:W-:Y:S01]  /*11e10*/  FADD.FTZ R3, R3, R6 ;  /* 0x0000000603037221 */ /* 0x002fe20000010000 */
[----:B--2---:R-:W-:-:S04]  /*11e20*/  FADD.FTZ R5, R4, R7 ;  /* 0x0000000704057221 */ /* 0x004fc80000010000 */
[----:B------:R-:W1:Y:S01]  /*11e30*/  SHFL.BFLY PT, R0, R3, 0x1, 0x1f ;  /* 0x0c201f0003007f89 */ /* 0x000e6200000e0000 */
[----:B------:R-:W-:Y:S02]  /*11e40*/  VIADD R4, R2, 0x1 ;  /* 0x0000000102047836 */ /* 0x000fe40000000000 */
[----:B------:R-:W-:Y:S01]  /*11e50*/  IMAD.U32 R7, RZ, RZ, UR10 ;  /* 0x0000000aff077e24 */ /* 0x000fe2000f8e00ff */
[----:B------:R-:W2:Y:S02]  /*11e60*/  SHFL.BFLY PT, R8, R5, 0x1, 0x1f ;  /* 0x0c201f0005087f89 */ /* 0x000ea400000e0000 */
[----:B------:R-:W-:Y:S01]  /*11e70*/  ISETP.NE.AND P1, PT, R4, 0x2, PT ;  /* 0x000000020400780c */ /* 0x000fe20003f25270 */
[----:B-1----:R-:W-:Y:S01]  /*11e80*/  FADD.FTZ R12, R3, R0 ;  /* 0x00000000030c7221 */ /* 0x002fe20000010000 */
[----:B------:R-:W-:Y:S02]  /*11e90*/  IMAD.MOV R0, RZ, RZ, -R22 ;  /* 0x000000ffff007224 */ /* 0x000fe400078e0a16 */
[----:B------:R-:W-:Y:S01]  /*11ea0*/  SEL R3, RZ, 0x1, P1 ;  /* 0x00000001ff037807 */ /* 0x000fe20000800000 */
[----:B--2---:R-:W-:Y:S01]  /*11eb0*/  FADD.FTZ R8, R5, R8 ;  /* 0x0000000805087221 */ /* 0x004fe20000010000 */
[----:B------:R-:W-:-:S02]  /*11ec0*/  FSETP.NE.FTZ.AND P2, PT, R12, RZ, PT ;  /* 0x000000ff0c00720b */ /* 0x000fc40003f55000 */
[----:B------:R-:W-:Y:S01]  /*11ed0*/  ISETP.NE.AND P0, PT, R17, R0, PT ;  /* 0x000000001100720c */ /* 0x000fe20003f05270 */
[----:B------:R-:W-:Y:S01]  /*11ee0*/  IMAD.MOV.U32 R0, RZ, RZ, RZ ;  /* 0x000000ffff007224 */ /* 0x000fe200078e00ff */
[----:B------:R-:W-:Y:S02]  /*11ef0*/  FSETP.NE.FTZ.AND P3, PT, R8, RZ, PT ;  /* 0x000000ff0800720b */ /* 0x000fe40003f75000 */
[----:B------:R-:W-:Y:S01]  /*11f00*/  LOP3.LUT R16, R16, R3, RZ, 0x3c, !PT ;  /* 0x0000000310107212 */ /* 0x000fe200078e3cff */
[----:B------:R-:W-:-:S06]  /*11f10*/  IMAD.MOV.U32 R3, RZ, RZ, -0x800000 ;  /* 0xff800000ff037424 */ /* 0x000fcc00078e00ff */
[----:B------:R-:W1:Y:S01]  /*11f20*/  @P2 MUFU.RCP R9, R12 ;  /* 0x0000000c00092308 */ /* 0x000e620000001000 */
[----:B------:R-:W-:Y:S01]  /*11f30*/  @P2 FMUL.FTZ R13, R13, 0.69314718246459960938 ;  /* 0x3f3172180d0d2820 */ /* 0x000fe20000410000 */
[----:B------:R-:W-:-:S04]  /*11f40*/  @!P0 LEA R2, R2, R19, 0x6 ;  /* 0x0000001302028211 */ /* 0x000fc800078e30ff */
[----:B------:R-:W-:Y:S02]  /*11f50*/  @!P0 LEA R5, R2, UR36, 0x2 ;  /* 0x0000002402058c11 */ /* 0x000fe4000f8e10ff */
        /* <DEDUP_REMOVED lines=69> */
[----:B---3--:R-:W-:Y:S01]  /*123b0*/  @P2 FMUL.FTZ R2, R2, 0.69314718246459960938 ;  /* 0x3f31721802022820 */ /* 0x008fe20000410000 */
[----:B-1----:R-:W-:Y:S01]  /*123c0*/  @P3 FMUL.FTZ R9, R7, 0.69314718246459960938 ;  /* 0x3f31721807093820 */ /* 0x002fe20000410000 */
[----:B----4-:R-:W-:Y:S01]  /*123d0*/  @P3 FMUL.FTZ R8, R8, 0.69314718246459960938 ;  /* 0x3f31721808083820 */ /* 0x010fe20000410000 */
[-C--:B--2---:R-:W-:Y:S01]  /*123e0*/  FMUL.FTZ R5, R26, R0.reuse ;  /* 0x000000001a057220 */ /* 0x084fe20000410000 */
[----:B------:R-:W-:Y:S01]  /*123f0*/  FMUL.FTZ R7, R30, R0 ;  /* 0x000000001e077220 */ /* 0x000fe20000410000 */
[----:B------:R-:W-:Y:S01]  /*12400*/  @P2 FFMA.FTZ R3, R13, R10, R2 ;  /* 0x0000000a0d032223 */ /* 0x000fe20000010002 */
        /* <DEDUP_REMOVED lines=66> */
.L_x_4157:
        /* <DEDUP_REMOVED lines=26> */
[----:B------:R-:W-:Y:S01]  /*129d0*/  F2FP.BF16.F32.PACK_AB R51, R55, R54 ;  /* 0x000000363733723e */ /* 0x000fe200000010ff */
[----:B------:R-:W-:Y:S01]  /*129e0*/  IMAD.U32 R123, RZ, RZ, UR7 ;  /* 0x00000007ff7b7e24 */ /* 0x000fe2000f8e00ff */
[----:B------:R-:W-:-:S02]  /*129f0*/  F2FP.BF16.F32.PACK_AB R57, R59, R58 ;  /* 0x0000003a3b39723e */ /* 0x000fc400000010ff */
[----:B------:R-:W-:Y:S01]  /*12a00*/  F2FP.BF16.F32.PACK_AB R64, R65, R64 ;  /* 0x000000404140723e */ /* 0x000fe200000010ff */
[----:B------:R-:W-:Y:S01]  /*12a10*/  IMAD.WIDE R122, R193, 0x2, R122 ;  /* 0x00000002c17a7825 */ /* 0x000fe200078e027a */
[----:B------:R-:W-:Y:S02]  /*12a20*/  F2FP.BF16.F32.PACK_AB R58, R61, R60 ;  /* 0x0000003c3d3a723e */ /* 0x000fe400000010ff */
[----:B------:R-:W-:Y:S02]  /*12a30*/  F2FP.BF16.F32.PACK_AB R59, R63, R62 ;  /* 0x0000003e3f3b723e */ /* 0x000fe400000010ff */
[C---:B------:R-:W-:Y:S02]  /*12a40*/  IADD3 R175, P3, R122.reuse, 0x40, RZ ;  /* 0x000000407aaf7810 */ /* 0x040fe40007f7e0ff */
[----:B------:R-:W-:Y:S02]  /*12a50*/  IADD3 R173, P2, R122, 0x20, RZ ;  /* 0x000000207aad7810 */ /* 0x000fe40007f5e0ff */
[----:B------:R-:W-:-:S02]  /*12a60*/  LOP3.LUT R4, R175, 0x380, RZ, 0xc0, !PT ;  /* 0x00000380af047812 */ /* 0x000fc400078ec0ff */
[----:B------:R-:W-:Y:S01]  /*12a70*/  IADD3 R183, P1, R122, 0x2040, RZ ;  /* 0x000020407ab77810 */ /* 0x000fe20007f3e0ff */
[--C-:B------:R-:W-:Y:S01]  /*12a80*/  IMAD.X R9, RZ, RZ, R123.reuse, P2 ;  /* 0x000000ffff097224 */ /* 0x100fe200010e067b */
[----:B------:R-:W-:Y:S02]  /*12a90*/  SHF.R.U64 R4, R4, 0x3, RZ ;  /* 0x0000000304047819 */ /* 0x000fe400000012ff */
[----:B------:R-:W-:Y:S01]  /*12aa0*/  LOP3.LUT R0, R173, 0x380, RZ, 0xc0, !PT ;  /* 0x00000380ad007812 */ /* 0x000fe200078ec0ff */
[--C-:B------:R-:W-:Y:S01]  /*12ab0*/  IMAD.X R25, RZ, RZ, R123.reuse, P1 ;  /* 0x000000ffff197224 */ /* 0x100fe200008e067b */
[----:B------:R-:W-:Y:S02]  /*12ac0*/  IADD3 R179, P5, R122, 0x2000, RZ ;  /* 0x000020007ab37810 */ /* 0x000fe40007fbe0ff */
[----:B------:R-:W-:Y:S02]  /*12ad0*/  LOP3.LUT R10, R4, R175, RZ, 0x3c, !PT ;  /* 0x000000af040a7212 */ /* 0x000fe400078e3cff */
[----:B------:R-:W-:Y:S01]  /*12ae0*/  SHF.R.U64 R0, R0, 0x3, RZ ;  /* 0x0000000300007819 */ /* 0x000fe200000012ff */
[----:B------:R-:W-:Y:S01]  /*12af0*/  IMAD.X R15, RZ, RZ, R123, P5 ;  /* 0x000000ffff0f7224 */ /* 0x000fe200028e067b */
[----:B------:R-:W-:-:S02]  /*12b00*/  LOP3.LUT R4, R183, 0x380, RZ, 0xc0, !PT ;  /* 0x00000380b7047812 */ /* 0x000fc400078ec0ff */
[C---:B------:R-:W-:Y:S02]  /*12b10*/  IADD3 R177, P4, R122.reuse, 0x60, RZ ;  /* 0x000000607ab17810 */ /* 0x040fe40007f9e0ff */
[----:B------:R-:W-:Y:S02]  /*12b20*/  IADD3 R181, P6, R122, 0x2020, RZ ;  /* 0x000020207ab57810 */ /* 0x000fe40007fde0ff */
[----:B------:R-:W-:Y:S01]  /*12b30*/  LOP3.LUT R8, R0, R173, RZ, 0x3c, !PT ;  /* 0x000000ad00087212 */ /* 0x000fe200078e3cff */
[--C-:B------:R-:W-:Y:S01]  /*12b40*/  IMAD.X R13, RZ, RZ, R123.reuse, P4 ;  /* 0x000000ffff0d7224 */ /* 0x100fe200020e067b */
[----:B------:R-:W-:Y:S01]  /*12b50*/  SHF.R.U64 R4, R4, 0x3, RZ ;  /* 0x0000000304047819 */ /* 0x000fe200000012ff */
[----:B------:R-:W-:Y:S01]  /*12b60*/  IMAD.X R21, RZ, RZ, R123, P6 ;  /* 0x000000ffff157224 */ /* 0x000fe200030e067b */
[----:B------:R-:W-:Y:S02]  /*12b70*/  IADD3 R201, P5, R122, 0x4040, RZ ;  /* 0x000040407ac97810 */ /* 0x000fe40007fbe0ff */
[----:B------:R-:W-:-:S02]  /*12b80*/  LOP3.LUT R0, R181, 0x380, RZ, 0xc0, !PT ;  /* 0x00000380b5007812 */ /* 0x000fc400078ec0ff */
[C---:B------:R-:W-:Y:S02]  /*12b90*/  LOP3.LUT R107, R122.reuse, 0x380, RZ, 0xc0, !PT ;  /* 0x000003807a6b7812 */ /* 0x040fe400078ec0ff */
[----:B------:R-:W-:Y:S02]  /*12ba0*/  IADD3.X R11, RZ, R123, RZ, P3, !PT ;  /* 0x0000007bff0b7210 */ /* 0x000fe40001ffe4ff */
[C---:B------:R-:W-:Y:S02]  /*12bb0*/  IADD3 R195, P2, R122.reuse, 0x2060, RZ ;  /* 0x000020607ac37810 */ /* 0x040fe40007f5e0ff */
[C---:B------:R-:W-:Y:S02]  /*12bc0*/  IADD3 R197, P3, R122.reuse, 0x4000, RZ ;  /* 0x000040007ac57810 */ /* 0x040fe40007f7e0ff */
[----:B------:R-:W-:Y:S01]  /*12bd0*/  IADD3 R199, P4, R122, 0x4020, RZ ;  /* 0x000040207ac77810 */ /* 0x000fe20007f9e0ff */
[--C-:B------:R-:W-:Y:S01]  /*12be0*/  IMAD.X R29, RZ, RZ, R123.reuse, P2 ;  /* 0x000000ffff1d7224 */ /* 0x100fe200010e067b */
[----:B------:R-:W-:Y:S01]  /*12bf0*/  LOP3.LUT R24, R4, R183, RZ, 0x3c, !PT ;  /* 0x000000b704187212 */ /* 0x000fe200078e3cff */
[--C-:B------:R-:W-:Y:S01]  /*12c00*/  IMAD.X R91, RZ, RZ, R123.reuse, P3 ;  /* 0x000000ffff5b7224 */ /* 0x100fe200018e067b */
[----:B------:R-:W-:Y:S01]  /*12c10*/  SHF.R.U64 R0, R0, 0x3, RZ ;  /* 0x0000000300007819 */ /* 0x000fe200000012ff */
[----:B------:R-:W-:Y:S01]  /*12c20*/  IMAD.X R95, RZ, RZ, R123, P4 ;  /* 0x000000ffff5f7224 */ /* 0x000fe200020e067b */
[----:B------:R-:W-:-:S02]  /*12c30*/  LOP3.LUT R4, R201, 0x380, RZ, 0xc0, !PT ;  /* 0x00000380c9047812 */ /* 0x000fc400078ec0ff */
[----:B------:R-:W-:Y:S02]  /*12c40*/  SHF.R.U64 R107, R107, 0x3, RZ ;  /* 0x000000036b6b7819 */ /* 0x000fe400000012ff */
[C---:B------:R-:W-:Y:S02]  /*12c50*/  IADD3 R203, P6, R122.reuse, 0x4060, RZ ;  /* 0x000040607acb7810 */ /* 0x040fe40007fde0ff */
[C---:B------:R-:W-:Y:S02]  /*12c60*/  IADD3 R205, P1, R122.reuse, 0x6000, RZ ;  /* 0x000060007acd7810 */ /* 0x040fe40007f3e0ff */
[C---:B------:R-:W-:Y:S01]  /*12c70*/  IADD3 R207, P2, R122.reuse, 0x6020, RZ ;  /* 0x000060207acf7810 */ /* 0x040fe20007f5e0ff */
[--C-:B------:R-:W-:Y:S01]  /*12c80*/  IMAD.X R103, RZ, RZ, R123.reuse, P6 ;  /* 0x000000ffff677224 */ /* 0x100fe200030e067b */
[C---:B------:R-:W-:Y:S02]  /*12c90*/  IADD3 R114, P3, R122.reuse, 0x6040, RZ ;  /* 0x000060407a727810 */ /* 0x040fe40007f7e0ff */
[----:B------:R-:W-:Y:S01]  /*12ca0*/  IADD3 R209, P4, R122, 0x6060, RZ ;  /* 0x000060607ad17810 */ /* 0x000fe20007f9e0ff */
[--C-:B------:R-:W-:Y:S01]  /*12cb0*/  IMAD.X R111, RZ, RZ, R123.reuse, P2 ;  /* 0x000000ffff6f7224 */ /* 0x100fe200010e067b */
[----:B------:R-:W-:Y:S01]  /*12cc0*/  LOP3.LUT R20, R0, R181, RZ, 0x3c, !PT ;  /* 0x000000b500147212 */ /* 0x000fe200078e3cff */
[--C-:B------:R-:W-:Y:S01]  /*12cd0*/  IMAD.X R115, RZ, RZ, R123.reuse, P3 ;  /* 0x000000ffff737224 */ /* 0x100fe200018e067b */
[----:B------:R-:W-:Y:S01]  /*12ce0*/  SHF.R.U64 R4, R4, 0x3, RZ ;  /* 0x0000000304047819 */ /* 0x000fe200000012ff */
[--C-:B------:R-:W-:Y:S01]  /*12cf0*/  IMAD.X R119, RZ, RZ, R123.reuse, P4 ;  /* 0x000000ffff777224 */ /* 0x100fe200020e067b */
[----:B------:R-:W-:Y:S01]  /*12d00*/  LOP3.LUT R122, R107, R122, RZ, 0x3c, !PT ;  /* 0x0000007a6b7a7212 */ /* 0x000fe200078e3cff */
[----:B------:R-:W-:Y:S01]  /*12d10*/  IMAD.X R107, RZ, RZ, R123, P1 ;  /* 0x000000ffff6b7224 */ /* 0x000fe200008e067b */
[----:B------:R-:W-:-:S02]  /*12d20*/  LOP3.LUT R12, R177, 0x380, RZ, 0xc0, !PT ;  /* 0x00000380b10c7812 */ /* 0x000fc400078ec0ff */
[----:B------:R-:W-:Y:S02]  /*12d30*/  LOP3.LUT R0, R199, 0x380, RZ, 0xc0, !PT ;  /* 0x00000380c7007812 */ /* 0x000fe400078ec0ff */
[----:B------:R-:W-:Y:S02]  /*12d40*/  LOP3.LUT R14, R179, 0x380, RZ, 0xc0, !PT ;  /* 0x00000380b30e7812 */ /* 0x000fe400078ec0ff */
[----:B------:R-:W-:Y:S02]  /*12d50*/  LOP3.LUT R98, R4, R201, RZ, 0x3c, !PT ;  /* 0x000000c904627212 */ /* 0x000fe400078e3cff */
[----:B------:R-:W-:Y:S02]  /*12d60*/  SHF.R.U64 R12, R12, 0x3, RZ ;  /* 0x000000030c0c7819 */ /* 0x000fe400000012ff */
[----:B------:R-:W-:Y:S02]  /*12d70*/  LOP3.LUT R28, R195, 0x380, RZ, 0xc0, !PT ;  /* 0x00000380c31c7812 */ /* 0x000fe400078ec0ff */
[----:B------:R-:W-:-:S02]  /*12d80*/  LOP3.LUT R90, R197, 0x380, RZ, 0xc0, !PT ;  /* 0x00000380c55a7812 */ /* 0x000fc400078ec0ff */
[----:B------:R-:W-:Y:S02]  /*12d90*/  SHF.R.U64 R0, R0, 0x3, RZ ;  /* 0x0000000300007819 */ /* 0x000fe400000012ff */
[----:B------:R-:W-:Y:S02]  /*12da0*/  MOV R122, R122 ;  /* 0x0000007a007a7202 */ /* 0x000fe40000000f00 */
[----:B------:R-:W-:Y:S02]  /*12db0*/  F2FP.BF16.F32.PACK_AB R4, R158, R166 ;  /* 0x000000a69e04723e */ /* 0x000fe400000010ff */
[----:B------:R-:W-:Y:S02]  /*12dc0*/  SHF.R.U64 R14, R14, 0x3, RZ ;  /* 0x000000030e0e7819 */ /* 0x000fe400000012ff */
[----:B------:R-:W-:Y:S01]  /*12dd0*/  LOP3.LUT R106, R205, 0x380, RZ, 0xc0, !PT ;  /* 0x00000380cd6a7812 */ /* 0x000fe200078ec0ff */
[----:B------:R1:W-:Y:S01]  /*12de0*/  STSM.16.M88.4 [R122], R4 ;  /* 0x000000047a007844 */ /* 0x0003e20000000200 */
[----:B------:R-:W-:-:S02]  /*12df0*/  LOP3.LUT R12, R12, R177, RZ, 0x3c, !PT ;  /* 0x000000b10c0c7212 */ /* 0x000fc400078e3cff */
[----:B------:R-:W-:Y:S02]  /*12e00*/  SHF.R.U64 R28, R28, 0x3, RZ ;  /* 0x000000031c1c7819 */ /* 0x000fe400000012ff */
[----:B------:R-:W-:Y:S02]  /*12e10*/  SHF.R.U64 R90, R90, 0x3, RZ ;  /* 0x000000035a5a7819 */ /* 0x000fe400000012ff */
[----:B------:R-:W-:Y:S02]  /*12e20*/  LOP3.LUT R102, R203, 0x380, RZ, 0xc0, !PT ;  /* 0x00000380cb667812 */ /* 0x000fe400078ec0ff */
[----:B------:R-:W-:Y:S02]  /*12e30*/  LOP3.LUT R94, R0, R199, RZ, 0x3c, !PT ;  /* 0x000000c7005e7212 */ /* 0x000fe400078e3cff */
[----:B------:R-:W-:Y:S02]  /*12e40*/  LOP3.LUT R14, R14, R179, RZ, 0x3c, !PT ;  /* 0x000000b30e0e7212 */ /* 0x000fe400078e3cff */
[----:B------:R-:W-:-:S02]  /*12e50*/  LOP3.LUT R0, R207, 0x380, RZ, 0xc0, !PT ;  /* 0x00000380cf007812 */ /* 0x000fc400078ec0ff */
[----:B------:R-:W-:Y:S02]  /*12e60*/  SHF.R.U64 R106, R106, 0x3, RZ ;  /* 0x000000036a6a7819 */ /* 0x000fe400000012ff */
[----:B------:R-:W-:Y:S02]  /*12e70*/  MOV R9, R8 ;  /* 0x0000000800097202 */ /* 0x000fe40000000f00 */
[----:B-1----:R-:W-:Y:S02]  /*12e80*/  F2FP.BF16.F32.PACK_AB R4, R33, R156 ;  /* 0x0000009c2104723e */ /* 0x002fe400000010ff */
[----:B------:R-:W-:Y:S02]  /*12e90*/  F2FP.BF16.F32.PACK_AB R5, R35, R34 ;  /* 0x000000222305723e */ /* 0x000fe400000010ff */
[----:B------:R-:W-:Y:S02]  /*12ea0*/  F2FP.BF16.F32.PACK_AB R6, R37, R36 ;  /* 0x000000242506723e */ /* 0x000fe400000010ff */
[----:B------:R-:W-:-:S02]  /*12eb0*/  F2FP.BF16.F32.PACK_AB R7, R39, R38 ;  /* 0x000000262707723e */ /* 0x000fc400000010ff */
[----:B------:R-:W-:Y:S02]  /*12ec0*/  LOP3.LUT R27, R114, 0x380, RZ, 0xc0, !PT ;  /* 0x00000380721b7812 */ /* 0x000fe400078ec0ff */
[----:B------:R-:W-:Y:S01]  /*12ed0*/  MOV R10, R10 ;  /* 0x0000000a000a7202 */ /* 0x000fe20000000f00 */
[----:B------:R1:W-:Y:S01]  /*12ee0*/  STSM.16.M88.4 [R9], R4 ;  /* 0x0000000409007844 */ /* 0x0003e20000000200 */
[----:B------:R-:W-:Y:S02]  /*12ef0*/  LOP3.LUT R28, R28, R195, RZ, 0x3c, !PT ;  /* 0x000000c31c1c7212 */ /* 0x000fe400078e3cff */
[----:B------:R-:W-:Y:S01]  /*12f00*/  LOP3.LUT R90, R90, R197, RZ, 0x3c, !PT ;  /* 0x000000c55a5a7212 */ /* 0x000fe200078e3cff */
[----:B------:R1:W-:Y:S01]  /*12f10*/  STSM.16.M88.4 [R10], R40 ;  /* 0x000000280a007844 */ /* 0x0003e20000000200 */
[----:B------:R-:W-:Y:S02]  /*12f20*/  SHF.R.U64 R102, R102, 0x3, RZ ;  /* 0x0000000366667819 */ /* 0x000fe400000012ff */
[----:B------:R-:W-:-:S02]  /*12f30*/  LOP3.LUT R118, R209, 0x380, RZ, 0xc0, !PT ;  /* 0x00000380d1767812 */ /* 0x000fc400078ec0ff */
[----:B------:R-:W-:Y:S02]  /*12f40*/  MOV R12, R12 ;  /* 0x0000000c000c7202 */ /* 0x000fe40000000f00 */
[----:B------:R-:W-:Y:S02]  /*12f50*/  SHF.R.U64 R0, R0, 0x3, RZ ;  /* 0x0000000300007819 */ /* 0x000fe400000012ff */
[----:B------:R-:W-:Y:S01]  /*12f60*/  MOV R14, R14 ;  /* 0x0000000e000e7202 */ /* 0x000fe20000000f00 */
[----:B------:R1:W-:Y:S01]  /*12f70*/  STSM.16.M88.4 [R12], R48 ;  /* 0x000000300c007844 */ /* 0x0003e20000000200 */
[----:B------:R-:W-:Y:S02]  /*12f80*/  F2FP.BF16.F32.PACK_AB R65, R67, R66 ;  /* 0x000000424341723e */ /* 0x000fe400000010ff */
[----:B------:R-:W-:Y:S01]  /*12f90*/  F2FP.BF16.F32.PACK_AB R72, R73, R72 ;  /* 0x000000484948723e */ /* 0x000fe200000010ff */
[----:B------:R1:W-:Y:S01]  /*12fa0*/  STSM.16.M88.4 [R14], R56 ;  /* 0x000000380e007844 */ /* 0x0003e20000000200 */
[----:B------:R-:W-:-:S02]  /*12fb0*/  LOP3.LUT R106, R106, R205, RZ, 0x3c, !PT ;  /* 0x000000cd6a6a7212 */ /* 0x000fc400078e3cff */
[----:B------:R-:W-:Y:S02]  /*12fc0*/  MOV R20, R20 ;  /* 0x0000001400147202 */ /* 0x000fe40000000f00 */
[----:B------:R-:W-:Y:S02]  /*12fd0*/  F2FP.BF16.F32.PACK_AB R66, R69, R68 ;  /* 0x000000444542723e */ /* 0x000fe400000010ff */
[----:B------:R-:W-:Y:S02]  /*12fe0*/  F2FP.BF16.F32.PACK_AB R67, R71, R70 ;  /* 0x000000464743723e */ /* 0x000fe400000010ff */
[----:B------:R-:W-:Y:S02]  /*12ff0*/  F2FP.BF16.F32.PACK_AB R73, R75, R74 ;  /* 0x0000004a4b49723e */ /* 0x000fe400000010ff */
[----:B------:R-:W-:Y:S01]  /*13000*/  F2FP.BF16.F32.PACK_AB R80, R81, R80 ;  /* 0x000000505150723e */ /* 0x000fe200000010ff */
[----:B------:R1:W-:Y:S01]  /*13010*/  STSM.16.M88.4 [R20], R64 ;  /* 0x0000004014007844 */ /* 0x0003e20000000200 */
[----:B------:R-:W-:-:S02]  /*13020*/  IADD3.X R99, RZ, R123, RZ, P5, !PT ;  /* 0x0000007bff637210 */ /* 0x000fc40002ffe4ff */
[----:B------:R-:W-:Y:S02]  /*13030*/  SHF.R.U64 R27, R27, 0x3, RZ ;  /* 0x000000031b1b7819 */ /* 0x000fe400000012ff */
[----:B------:R-:W-:Y:S02]  /*13040*/  MOV R24, R24 ;  /* 0x0000001800187202 */ /* 0x000fe40000000f00 */
[----:B------:R-:W-:Y:S02]  /*13050*/  F2FP.BF16.F32.PACK_AB R74, R77, R76 ;  /* 0x0000004c4d4a723e */ /* 0x000fe400000010ff */
[----:B------:R-:W-:Y:S02]  /*13060*/  F2FP.BF16.F32.PACK_AB R75, R79, R78 ;  /* 0x0000004e4f4b723e */ /* 0x000fe400000010ff */
[----:B------:R-:W-:Y:S02]  /*13070*/  F2FP.BF16.F32.PACK_AB R81, R83, R82 ;  /* 0x000000525351723e */ /* 0x000fe400000010ff */
[----:B------:R-:W-:Y:S01]  /*13080*/  LOP3.LUT R102, R102, R203, RZ, 0x3c, !PT ;  /* 0x000000cb66667212 */ /* 0x000fe200078e3cff */
[----:B------:R1:W-:Y:S01]  /*13090*/  STSM.16.M88.4 [R24], R72 ;  /* 0x0000004818007844 */ /* 0x0003e20000000200 */
[----:B------:R-:W-:-:S02]  /*130a0*/  SHF.R.U64 R118, R118, 0x3, RZ ;  /* 0x0000000376767819 */ /* 0x000fc400000012ff */
[----:B------:R-:W-:Y:S02]  /*130b0*/  MOV R28, R28 ;  /* 0x0000001c001c7202 */ /* 0x000fe40000000f00 */
[----:B------:R-:W-:Y:S02]  /*130c0*/  MOV R8, R90 ;  /* 0x0000005a00087202 */ /* 0x000fe40000000f00 */
[----:B------:R-:W-:Y:S02]  /*130d0*/  F2FP.BF16.F32.PACK_AB R82, R85, R84 ;  /* 0x000000545552723e */ /* 0x000fe400000010ff */
[----:B------:R-:W-:Y:S02]  /*130e0*/  F2FP.BF16.F32.PACK_AB R83, R87, R86 ;  /* 0x000000565753723e */ /* 0x000fe400000010ff */
[----:B------:R-:W-:Y:S02]  /*130f0*/  F2FP.BF16.F32.PACK_AB R88, R89, R88 ;  /* 0x000000585958723e */ /* 0x000fe400000010ff */
[----:B------:R-:W-:Y:S01]  /*13100*/  LOP3.LUT R110, R0, R207, RZ, 0x3c, !PT ;  /* 0x000000cf006e7212 */ /* 0x000fe200078e3cff */
[----:B------:R1:W-:Y:S01]  /*13110*/  STSM.16.M88.4 [R28], R80 ;  /* 0x000000501c007844 */ /* 0x0003e20000000200 */
[----:B------:R-:W-:-:S02]  /*13120*/  F2FP.BF16.F32.PACK_AB R89, R30, R26 ;  /* 0x0000001a1e59723e */ /* 0x000fc400000010ff */
        /* <DEDUP_REMOVED lines=9> */
[----:B------:R-:W-:Y:S02]  /*131c0*/  F2FP.BF16.F32.PACK_AB R104, R105, R104 ;  /* 0x000000686968723e */ /* 0x000fe400000010ff */
[----:B------:R-:W-:Y:S01]  /*131d0*/  LOP3.LUT R114, R27, R114, RZ, 0x3c, !PT ;  /* 0x000000721b727212 */ /* 0x000fe200078e3cff */
[----:B------:R1:W-:Y:S01]  /*131e0*/  STSM.16.M88.4 [R94], R152 ;  /* 0x000000985e007844 */ /* 0x0003e20000000200 */
[----:B------:R-:W-:Y:S02]  /*131f0*/  MOV R98, R98 ;  /* 0x0000006200627202 */ /* 0x000fe40000000f00 */
[----:B------:R-:W-:-:S02]  /*13200*/  F2FP.BF16.F32.PACK_AB R105, R160, R159 ;  /* 0x0000009fa069723e */ /* 0x000fc400000010ff */
[----:B------:R-:W-:Y:S02]  /*13210*/  F2FP.BF16.F32.PACK_AB R106, R109, R108 ;  /* 0x0000006c6d6a723e */ /* 0x000fe400000010ff */
[----:B------:R-:W-:Y:S02]  /*13220*/  F2FP.BF16.F32.PACK_AB R107, R162, R161 ;  /* 0x000000a1a26b723e */ /* 0x000fe400000010ff */
[----:B------:R-:W-:Y:S02]  /*13230*/  LOP3.LUT R118, R118, R209, RZ, 0x3c, !PT ;  /* 0x000000d176767212 */ /* 0x000fe400078e3cff */
[----:B------:R-:W-:Y:S01]  /*13240*/  MOV R102, R102 ;  /* 0x0000006600667202 */ /* 0x000fe20000000f00 */
[----:B------:R1:W-:Y:S01]  /*13250*/  STSM.16.M88.4 [R98], R104 ;  /* 0x0000006862007844 */ /* 0x0003e20000000200 */
[----:B------:R-:W-:Y:S02]  /*13260*/  F2FP.BF16.F32.PACK_AB R164, R113, R112 ;  /* 0x0000007071a4723e */ /* 0x000fe400000010ff */
        /* <DEDUP_REMOVED lines=16> */
[----:B------:R-:W-:Y:S01]  /*13370*/  F2FP.BF16.F32.PACK_AB R144, R145, R144 ;  /* 0x000000909190723e */ /* 0x000fe200000010ff */
[----:B------:R1:W-:Y:S01]  /*13380*/  STSM.16.M88.4 [R110], R128 ;  /* 0x000000806e007844 */ /* 0x0003e20000000200 */
[----:B------:R-:W-:Y:S02]  /*13390*/  MOV R114, R114 ;  /* 0x0000007200727202 */ /* 0x000fe40000000f00 */
[----:B------:R-:W-:Y:S02]  /*133a0*/  F2FP.BF16.F32.PACK_AB R138, R141, R140 ;  /* 0x0000008c8d8a723e */ /* 0x000fe400000010ff */
[----:B------:R-:W-:Y:S02]  /*133b0*/  F2FP.BF16.F32.PACK_AB R139, R143, R142 ;  /* 0x0000008e8f8b723e */ /* 0x000fe400000010ff */
[----:B------:R-:W-:-:S02]  /*133c0*/  F2FP.BF16.F32.PACK_AB R145, R147, R146 ;  /* 0x000000929391723e */ /* 0x000fc400000010ff */
        /* <DEDUP_REMOVED lines=10> */
[----:B--2---:R-:W2:Y:S02]  /*13470*/  FENCE.VIEW.ASYNC.S ;  /* 0x00000000000073c6 */ /* 0x004ea40000000000 */
[----:B--2---:R-:W-:Y:S06]  /*13480*/  BAR.ARV 0x1, 0x120 ;  /* 0x0044800000007b1d */ /* 0x004fec0000002000 */
[----:B------:R-:W-:Y:S05]  /*13490*/  @P0 BRA `(.L_x_4238) ;  /* 0x0000000000740947 */ /* 0x000fea0003800000 */
[----:B-1----:R-:W1:Y:S01]  /*134a0*/  LDC.64 R6, c[0x0][0xc78] ;  /* 0x00031e00ff067b82 */ /* 0x002e620000000a00 */
[----:B------:R-:W-:Y:S01]  /*134b0*/  USHF.R.S32.HI UR5, URZ, 0x1f, UR43 ;  /* 0x0000001f3f057899 */ /* 0x000fe2000801142b */
[----:B------:R-:W-:Y:S01]  /*134c0*/  IMAD.MOV R0, RZ, RZ, -R22 ;  /* 0x000000ffff007224 */ /* 0x000fe200078e0a16 */
[----:B------:R-:W-:Y:S01]  /*134d0*/  ULDC.64 UR8, c[0x0][0xc70] ;  /* 0x00031c0000087ab9 */ /* 0x000fe20000000a00 */
[----:B------:R-:W-:Y:S01]  /*134e0*/  VIADD R9, R19, UR42 ;  /* 0x0000002a13097c36 */ /* 0x000fe20008000000 */
[----:B------:R-:W-:Y:S02]  /*134f0*/  UIMAD UR5, UR5, UR8, URZ ;  /* 0x00000008050572a4 */ /* 0x000fe4000f8e023f */
[----:B------:R-:W-:Y:S01]  /*13500*/  UIMAD.WIDE.U32 UR6, UR43, UR8, URZ ;  /* 0x000000082b0672a5 */ /* 0x000fe2000f8e003f */
[----:B------:R-:W-:Y:S01]  /*13510*/  ISETP.NE.AND P0, PT, R17, R0, PT ;  /* 0x000000001100720c */ /* 0x000fe20003f05270 */
[----:B------:R-:W-:Y:S01]  /*13520*/  UIMAD UR5, UR43, UR9, UR5 ;  /* 0x000000092b0572a4 */ /* 0x000fe2000f8e0205 */
[----:B------:R-:W-:Y:S01]  /*13530*/  VIADD R8, R9, 0x8 ;  /* 0x0000000809087836 */ /* 0x000fe20000000000 */
[----:B------:R-:W-:-:S02]  /*13540*/  USHF.R.S32.HI UR8, URZ, 0x1f, UR44 ;  /* 0x0000001f3f087899 */ /* 0x000fc4000801142c */
[----:B------:R-:W-:Y:S02]  /*13550*/  UIADD3 UR5, UR7, UR5, URZ ;  /* 0x0000000507057290 */ /* 0x000fe4000fffe03f */
[----:B------:R-:W-:Y:S01]  /*13560*/  MOV R5, UR7 ;  /* 0x0000000700057c02 */ /* 0x000fe20008000f00 */
[----:B------:R-:W-:Y:S01]  /*13570*/  IMAD.U32 R4, RZ, RZ, UR6 ;  /* 0x00000006ff047e24 */ /* 0x000fe2000f8e00ff */
[----:B------:R-:W-:Y:S02]  /*13580*/  ULDC.64 UR6, c[0x0][0xc40] ;  /* 0x0003100000067ab9 */ /* 0x000fe40000000a00 */
        /* <DEDUP_REMOVED lines=14> */
.L_x_4238:
[----:B-1----:R-:W1:Y:S02]  /*13670*/  SHFL.IDX PT, R0, R192, RZ, 0x1f ;  /* 0x00001fffc0007589 */ /* 0x002e6400000e0000 */
[----:B-1----:R-:W-:-:S13]  /*13680*/  ISETP.NE.AND P0, PT, R0, 0x7, PT ;  /* 0x000000070000780c */ /* 0x002fda0003f05270 */
        /* <DEDUP_REMOVED lines=19> */
[----:B-1----:R-:W-:Y:S01]  /*137c0*/  UMOV UR40, UR5 ;  /* 0x0000000500287c82 */ /* 0x002fe20008000000 */
[----:B------:R-:W-:Y:S01]  /*137d0*/  UMOV UR41, UR8 ;  /* 0x0000000800297c82 */ /* 0x000fe20008000000 */
[----:B------:R-:W-:Y:S01]  /*137e0*/  UIADD3 UR5, UR36, 0xa000, URZ ;  /* 0x0000a00024057890 */ /* 0x000fe2000fffe03f */
[----:B------:R1:W-:Y:S01]  /*137f0*/  UTMASTG.5D [UR40], [UR6] ;  /* 0x00000028060073b5 */ /* 0x0003e20008020000 */
[----:B------:R-:W-:Y:S01]  /*13800*/  UMOV UR8, 0x140 ;  /* 0x0000014000087882 */ /* 0x000fe20000000000 */
[----:B-1----:R-:W-:Y:S01]  /*13810*/  UMOV UR40, UR9 ;  /* 0x0000000900287c82 */ /* 0x002fe20008000000 */
[----:B------:R-:W-:Y:S01]  /*13820*/  UMOV UR41, UR10 ;  /* 0x0000000a00297c82 */ /* 0x000fe20008000000 */
[----:B------:R-:W-:Y:S01]  /*13830*/  UIADD3 UR9, UR36, 0xc000, URZ ;  /* 0x0000c00024097890 */ /* 0x000fe2000fffe03f */
[----:B------:R1:W-:Y:S01]  /*13840*/  UTMASTG.5D [UR40], [UR6] ;  /* 0x00000028060073b5 */ /* 0x0003e20008020000 */
[----:B------:R-:W-:Y:S01]  /*13850*/  UIADD3 UR10, UR36, 0xe000, URZ ;  /* 0x0000e000240a7890 */ /* 0x000fe2000fffe03f */
[----:B-1----:R-:W-:Y:S01]  /*13860*/  UMOV UR40, UR11 ;  /* 0x0000000b00287c82 */ /* 0x002fe20008000000 */
[----:B------:R-:W-:-:S02]  /*13870*/  UMOV UR41, UR12 ;  /* 0x0000000c00297c82 */ /* 0x000fc40008000000 */
[----:B------:R1:W-:Y:S02]  /*13880*/  UTMASTG.5D [UR40], [UR6] ;  /* 0x00000028060073b5 */ /* 0x0003e40008020000 */
[----:B-1----:R-:W-:Y:S01]  /*13890*/  UMOV UR40, UR13 ;  /* 0x0000000d00287c82 */ /* 0x002fe20008000000 */
[----:B------:R-:W-:Y:S02]  /*138a0*/  UMOV UR41, UR14 ;  /* 0x0000000e00297c82 */ /* 0x000fe40008000000 */
[----:B------:R1:W-:Y:S02]  /*138b0*/  UTMASTG.5D [UR40], [UR6] ;  /* 0x00000028060073b5 */ /* 0x0003e40008020000 */
[----:B-1----:R-:W-:Y:S01]  /*138c0*/  UMOV UR40, UR5 ;  /* 0x0000000500287c82 */ /* 0x002fe20008000000 */
[----:B------:R-:W-:Y:S01]  /*138d0*/  UMOV UR41, UR8 ;  /* 0x0000000800297c82 */ /* 0x000fe20008000000 */
[----:B------:R-:W-:Y:S01]  /*138e0*/  UMOV UR5, 0x180 ;  /* 0x0000018000057882 */ /* 0x000fe20000000000 */
[----:B------:R1:W-:Y:S02]  /*138f0*/  UTMASTG.5D [UR40], [UR6] ;  /* 0x00000028060073b5 */ /* 0x0003e40008020000 */
[----:B-1----:R-:W-:Y:S01]  /*13900*/  UMOV UR40, UR9 ;  /* 0x0000000900287c82 */ /* 0x002fe20008000000 */
[----:B------:R-:W-:Y:S01]  /*13910*/  UMOV UR41, UR5 ;  /* 0x0000000500297c82 */ /* 0x000fe20008000000 */
[----:B------:R-:W-:Y:S01]  /*13920*/  UMOV UR5, 0x1c0 ;  /* 0x000001c000057882 */ /* 0x000fe20000000000 */
        /* <DEDUP_REMOVED lines=9> */
.L_x_4241:
[----:B------:R-:W-:Y:S05]  /*139c0*/  BSYNC B0 ;  /* 0x0000000000007941 */ /* 0x000fea0003800000 */
.L_x_4240:
[----:B------:R-:W-:Y:S05]  /*139d0*/  BRA `(.L_x_4239) ;  /* 0x0000000800287947 */ /* 0x000fea0003800000 */
.L_x_4237:
[----:B------:R-:W1:Y:S01]  /*139e0*/  LDC.64 R8, c[0x0][0xbe0] ;  /* 0x0002f800ff087b82 */ /* 0x000e620000000a00 */
[----:B------:R-:W-:Y:S01]  /*139f0*/  ISETP.GT.AND P0, PT, R194, 0x3f, PT ;  /* 0x0000003fc200780c */ /* 0x000fe20003f04270 */
[----:B------:R-:W-:Y:S01]  /*13a00*/  USHF.R.S32.HI UR5, URZ, 0x1f, UR43 ;  /* 0x0000001f3f057899 */ /* 0x000fe2000801142b */
[----:B------:R-:W-:Y:S01]  /*13a10*/  BSSY B0, `(.L_x_4242) ;  /* 0x000001a000007945 */ /* 0x000fe20003800000 */
[----:B------:R-:W-:Y:S01]  /*13a20*/  USHF.R.S32.HI UR8, URZ, 0x1f, UR44 ;  /* 0x0000001f3f087899 */ /* 0x000fe2000801142c */
[----:B------:R-:W-:-:S09]  /*13a30*/  VIADD R12, R188, 0x40 ;  /* 0x00000040bc0c7836 */ /* 0x000fd20000000000 */
        /* <DEDUP_REMOVED lines=14> */
[C---:B---3--:R-:W-:Y:S02]  /*13b20*/  IMAD R0, R10.reuse, UR8, RZ ;  /* 0x000000080a007c24 */ /* 0x048fe4000f8e02ff */
[----:B------:R-:W-:Y:S02]  /*13b30*/  IMAD.IADD R5, R5, 0x1, R3 ;  /* 0x0000000105057824 */ /* 0x000fe400078e0203 */
[----:B------:R-:W-:Y:S02]  /*13b40*/  IMAD R3, R11, UR44, R0 ;  /* 0x0000002c0b037c24 */ /* 0x000fe4000f8e0200 */
[----:B------:R-:W-:-:S04]  /*13b50*/  IMAD.WIDE.U32 R4, R10, UR44, R4 ;  /* 0x0000002c0a047c25 */ /* 0x000fc8000f8e0004 */
[----:B------:R-:W-:Y:S01]  /*13b60*/  IMAD.IADD R3, R5, 0x1, R3 ;  /* 0x0000000105037824 */ /* 0x000fe200078e0203 */
[----:B------:R-:W-:-:S04]  /*13b70*/  LEA R6, P0, R4, UR6, 0x2 ;  /* 0x0000000604067c11 */ /* 0x000fc8000f8010ff */
[----:B------:R-:W-:Y:S02]  /*13b80*/  LEA.HI.X R7, R4, UR7, R3, 0x2, P0 ;  /* 0x0000000704077c11 */ /* 0x000fe400080f1403 */
[----:B------:R-:W-:-:S05]  /*13b90*/  MOV R3, 0xff800000 ;  /* 0xff80000000037802 */ /* 0x000fca0000000f00 */
[----:B------:R2:W-:Y:S02]  /*13ba0*/  STG.E desc[UR54][R6.64], R3 ;  /* 0x0000000306007986 */ /* 0x0005e4000c101936 */
.L_x_4243:
[----:B------:R-:W-:Y:S05]  /*13bb0*/  BSYNC B0 ;  /* 0x0000000000007941 */ /* 0x000fea0003800000 */
.L_x_4242:
[----:B------:R-:W-:Y:S01]  /*13bc0*/  ULDC.64 UR6, c[0x0][0xb88] ;  /* 0x0002e20000067ab9 */ /* 0x000fe20000000a00 */
[----:B-12---:R-:W-:Y:S01]  /*13bd0*/  IMAD R6, R8, UR5, RZ ;  /* 0x0000000508067c24 */ /* 0x006fe2000f8e02ff */
[----:B------:R-:W-:Y:S01]  /*13be0*/  ISETP.GE.AND P1, PT, R12, UR7, PT ;  /* 0x000000070c007c0c */ /* 0x000fe2000bf26270 */
[----:B------:R-:W1:Y:S01]  /*13bf0*/  LDC.64 R10, c[0x0][0xbe8] ;  /* 0x0002fa00ff0a7b82 */ /* 0x000e620000000a00 */
[C---:B------:R-:W-:Y:S01]  /*13c00*/  ISETP.GE.AND P0, PT, R188.reuse, UR7, PT ;  /* 0x00000007bc007c0c */ /* 0x040fe2000bf06270 */
[C---:B------:R-:W-:Y:S01]  /*13c10*/  VIADD R14, R188.reuse, 0x80 ;  /* 0x00000080bc0e7836 */ /* 0x040fe20000000000 */
[----:B------:R-:W-:Y:S01]  /*13c20*/  SEL R3, RZ, 0xffffffff, P1 ;  /* 0xffffffffff037807 */ /* 0x000fe20000800000 */
[----:B------:R-:W-:Y:S01]  /*13c30*/  VIADD R15, R188, 0xc0 ;  /* 0x000000c0bc0f7836 */ /* 0x000fe20000000000 */
[----:B------:R-:W-:Y:S01]  /*13c40*/  SEL R0, RZ, 0x1, P0 ;  /* 0x00000001ff007807 */ /* 0x000fe20000000000 */
[----:B------:R-:W-:Y:S01]  /*13c50*/  IMAD R7, R9, UR43, R6 ;  /* 0x0000002b09077c24 */ /* 0x000fe2000f8e0206 */
[----:B------:R-:W-:Y:S01]  /*13c60*/  ISETP.GE.AND P0, PT, R14, UR7, PT ;  /* 0x000000070e007c0c */ /* 0x000fe2000bf06270 */
[----:B------:R-:W2:Y:S01]  /*13c70*/  LDC R9, c[0x0][0xeac] ;  /* 0x0003ab00ff097b82 */ /* 0x000ea20000000800 */
[----:B------:R-:W-:Y:S01]  /*13c80*/  IMAD.SHL.U32 R3, R3, 0x2, RZ ;  /* 0x0000000203037824 */ /* 0x000fe200078e00ff */
[----:B------:R-:W-:Y:S01]  /*13c90*/  ISETP.GE.AND P2, PT, R15, UR7, PT ;  /* 0x000000070f007c0c */ /* 0x000fe2000bf46270 */
[C---:B------:R-:W-:Y:S01]  /*13ca0*/  VIADD R20, R188.reuse, 0x140 ;  /* 0x00000140bc147836 */ /* 0x040fe20000000000 */
[----:B------:R-:W-:Y:S01]  /*13cb0*/  UIADD3 UR42, -UR42, UR6, URZ ;  /* 0x000000062a2a7290 */ /* 0x000fe2000fffe13f */
[C---:B------:R-:W-:Y:S01]  /*13cc0*/  VIADD R18, R188.reuse, 0x100 ;  /* 0x00000100bc127836 */ /* 0x040fe20000000000 */
[----:B------:R-:W-:Y:S01]  /*13cd0*/  LOP3.LUT R0, R3, 0x2, R0, 0xe2, !PT ;  /* 0x0000000203007812 */ /* 0x000fe200078ee200 */
[C---:B------:R-:W-:Y:S01]  /*13ce0*/  VIADD R4, R188.reuse, 0x180 ;  /* 0x00000180bc047836 */ /* 0x040fe20000000000 */
[----:B------:R-:W-:Y:S01]  /*13cf0*/  SEL R3, RZ, 0x4, P0 ;  /* 0x00000004ff037807 */ /* 0x000fe20000000000 */
[----:B------:R-:W-:Y:S01]  /*13d00*/  VIADD R5, R188, 0x1c0 ;  /* 0x000001c0bc057836 */ /* 0x000fe20000000000 */
[----:B------:R-:W-:Y:S01]  /*13d10*/  SEL R6, RZ, 0x8, P2 ;  /* 0x00000008ff067807 */ /* 0x000fe20001000000 */
[----:B------:R-:W-:Y:S01]  /*13d20*/  ULOP3.LUT UR40, URZ, UR40, URZ, 0x33, !UPT ;  /* 0x000000283f287292 */ /* 0x000fe2000f8e333f */
[----:B------:R-:W-:Y:S01]  /*13d30*/  SHF.R.S32.HI R189, RZ, 0x1f, R188 ;  /* 0x0000001fffbd7819 */ /* 0x000fe200000114bc */
[----:B------:R-:W-:Y:S01]  /*13d40*/  BSSY B0, `(.L_x_4244) ;  /* 0x0000034000007945 */ /* 0x000fe20003800000 */
[----:B------:R-:W-:-:S02]  /*13d50*/  ISETP.GE.AND P2, PT, R20, UR7, PT ;  /* 0x0000000714007c0c */ /* 0x000fc4000bf46270 */
[----:B------:R-:W-:Y:S02]  /*13d60*/  ISETP.GE.AND P0, PT, R18, UR7, PT ;  /* 0x0000000712007c0c */ /* 0x000fe4000bf06270 */
[----:B------:R-:W-:Y:S02]  /*13d70*/  LOP3.LUT R0, R6, R0, R3, 0xfe, !PT ;  /* 0x0000000006007212 */ /* 0x000fe400078efe03 */
[----:B------:R-:W-:Y:S02]  /*13d80*/  ISETP.GE.AND P3, PT, R4, UR7, PT ;  /* 0x0000000704007c0c */ /* 0x000fe4000bf66270 */
[----:B------:R-:W-:Y:S01]  /*13d90*/  ISETP.GE.AND P1, PT, R5, UR7, PT ;  /* 0x0000000705007c0c */ /* 0x000fe2000bf26270 */
[----:B------:R-:W-:Y:S01]  /*13da0*/  IMAD.WIDE.U32 R4, R8, UR43, R188 ;  /* 0x0000002b08047c25 */ /* 0x000fe2000f8e00bc */
[----:B------:R-:W-:Y:S02]  /*13db0*/  SEL R6, RZ, 0x20, P2 ;  /* 0x00000020ff067807 */ /* 0x000fe40001000000 */
[C---:B------:R-:W-:Y:S01]  /*13dc0*/  ISETP.GE.AND P2, PT, R190.reuse, UR42, PT ;  /* 0x0000002abe007c0c */ /* 0x040fe2000bf46270 */
[----:B------:R-:W-:Y:S01]  /*13dd0*/  IMAD.IADD R5, R5, 0x1, R7 ;  /* 0x0000000105057824 */ /* 0x000fe200078e0207 */
[----:B------:R-:W-:Y:S01]  /*13de0*/  IADD3 R8, R190, 0x20, RZ ;  /* 0x00000020be087810 */ /* 0x000fe20007ffe0ff */
[----:B--2---:R-:W-:Y:S01]  /*13df0*/  VIADD R7, R9, UR40 ;  /* 0x0000002809077c36 */ /* 0x004fe20008000000 */
[----:B------:R-:W-:-:S02]  /*13e00*/  SEL R3, RZ, 0x10, P0 ;  /* 0x00000010ff037807 */ /* 0x000fc40000000000 */
[----:B------:R-:W-:Y:S01]  /*13e10*/  ISETP.GE.AND P0, PT, R8, UR42, PT ;  /* 0x0000002a08007c0c */ /* 0x000fe2000bf06270 */
[----:B-1----:R-:W-:Y:S01]  /*13e20*/  IMAD R8, R10, UR8, RZ ;  /* 0x000000080a087c24 */ /* 0x002fe2000f8e02ff */
[----:B------:R-:W-:Y:S02]  /*13e30*/  LOP3.LUT R3, R6, R0, R3, 0xfe, !PT ;  /* 0x0000000006037212 */ /* 0x000fe400078efe03 */
[----:B------:R-:W-:Y:S01]  /*13e40*/  SEL R0, RZ, 0x40, P3 ;  /* 0x00000040ff007807 */ /* 0x000fe20001800000 */
[----:B------:R-:W-:Y:S01]  /*13e50*/  IMAD R11, R11, UR44, R8 ;  /* 0x0000002c0b0b7c24 */ /* 0x000fe2000f8e0208 */
[----:B------:R-:W-:Y:S01]  /*13e60*/  SHF.R.S32.HI R191, RZ, 0x1f, R190 ;  /* 0x0000001fffbf7819 */ /* 0x000fe200000114be */
[----:B------:R-:W-:Y:S01]  /*13e70*/  IMAD.WIDE.U32 R8, R10, UR44, R4 ;  /* 0x0000002c0a087c25 */ /* 0x000fe2000f8e0004 */
[----:B------:R-:W-:Y:S02]  /*13e80*/  LOP3.LUT R3, R3, R0, RZ, 0xfc, !PT ;  /* 0x0000000003037212 */ /* 0x000fe400078efcff */
[----:B------:R-:W-:Y:S01]  /*13e90*/  SEL R0, RZ, 0x80, P1 ;  /* 0x00000080ff007807 */ /* 0x000fe20000800000 */
[----:B------:R-:W-:-:S03]  /*13ea0*/  IMAD.WIDE R6, R7, 0x40, R190 ;  /* 0x0000004007067825 */ /* 0x000fc600078e02be */
[----:B------:R-:W-:Y:S01]  /*13eb0*/  LOP3.LUT R0, R3, R0, RZ, 0xfc, !PT ;  /* 0x0000000003007212 */ /* 0x000fe200078efcff */
[----:B------:R-:W-:Y:S01]  /*13ec0*/  IMAD.IADD R13, R9, 0x1, R11 ;  /* 0x00000001090d7824 */ /* 0x000fe200078e020b */
        /* <DEDUP_REMOVED lines=27> */
.L_x_4245:
[----:B------:R-:W-:Y:S05]  /*14080*/  BSYNC B0 ;  /* 0x0000000000007941 */ /* 0x000fea0003800000 */
.L_x_4244:
        /* <DEDUP_REMOVED lines=30> */
.L_x_4246:
[----:B------:R-:W-:Y:S05]  /*14270*/  BSYNC B0 ;  /* 0x0000000000007941 */ /* 0x000fea0003800000 */
.L_x_4239:
[----:B------:R-:W3:Y:S02]  /*14280*/  LDC R0, c[0x0][0xea8] ;  /* 0x0003aa00ff007b82 */ /* 0x000ee40000000800 */
[----:B---3--:R-:W-:-:S13]  /*14290*/  ISETP.LE.AND P0, PT, R0, UR4, PT ;  /* 0x0000000400007c0c */ /* 0x008fda000bf03270 */
[----:B------:R-:W-:Y:S05]  /*142a0*/  @!P0 BRA `(.L_x_4247) ;  /* 0xfffffecc00308947 */ /* 0x000fea000383ffff */
[----:B------:R-:W-:Y:S05]  /*142b0*/  EXIT ;  /* 0x000000000000794d */ /* 0x000fea0003800000 */
.L_x_4146:
        /* <DEDUP_REMOVED lines=13> */
[----:B------:R-:W-:Y:S01]  /*14390*/  ULDC UR5, c[0x0][0xc] ;  /* 0x0000030000057ab9 */ /* 0x000fe20000000800 */
[----:B------:R-:W-:Y:S01]  /*143a0*/  LOP3.LUT R19, R19, 0x1f, RZ, 0xc0, !PT ;  /* 0x0000001f13137812 */ /* 0x000fe200078ec0ff */
[----:B------:R-:W-:Y:S01]  /*143b0*/  IMAD.U32 R0, RZ, RZ, UR5 ;  /* 0x00000005ff007e24 */ /* 0x000fe2000f8e00ff */
[----:B------:R-:W-:Y:S01]  /*143c0*/  MOV R16, RZ ;  /* 0x000000ff00107202 */ /* 0x000fe20000000f00 */
[----:B------:R-:W-:Y:S01]  /*143d0*/  IMAD.U32 R18, RZ, RZ, UR4 ;  /* 0x00000004ff127e24 */ /* 0x000fe2000f8e00ff */
[----:B------:R-:W-:Y:S01]  /*143e0*/  ULDC.64 UR46, c[0x0][0x198] ;  /* 0x00006600002e7ab9 */ /* 0x000fe20000000a00 */
[----:B------:R-:W-:Y:S01]  /*143f0*/  IMAD.MOV.U32 R17, RZ, RZ, 0x1 ;  /* 0x00000001ff117424 */ /* 0x000fe200078e00ff */
[----:B------:R1:W-:Y:S01]  /*14400*/  STL [R1], R0 ;  /* 0x0000000001007387 */ /* 0x0003e20000100800 */
[----:B------:R-:W-:-:S05]  /*14410*/  UMOV UR61, URZ ;  /* 0x0000003f003d7c82 */ /* 0x000fca0008000000 */
.L_x_4304:
        /* <DEDUP_REMOVED lines=21> */
.L_x_4249:
[----:B------:R-:W-:Y:S01]  /*14570*/  ULDC UR11, c[0x0][0xec4] ;  /* 0x0003b100000b7ab9 */ /* 0x000fe20000000800 */
[----:B------:R-:W-:Y:S01]  /*14580*/  UMOV UR9, UR10 ;  /* 0x0000000a00097c82 */ /* 0x000fe20008000000 */
[----:B------:R-:W-:-:S11]  /*14590*/  UISETP.NE.AND UP0, UPT, UR11, 0x1, UPT ;  /* 0x000000010b00788c */ /* 0x000fd6000bf05270 */
[----:B------:R-:W-:Y:S02]  /*145a0*/  @UP0 ULDC.64 UR12, c[0x0][0xec8] ;  /* 0x0003b200000c0ab9 */ /* 0x000fe40000000a00 */
[----:B------:R-:W-:-:S04]  /*145b0*/  UIMAD.WIDE.U32 UR6, UR10, UR12, URZ ;  /* 0x0000000c0a0672a5 */ /* 0x000fc8000f8e003f */
[----:B------:R-:W-:-:S04]  /*145c0*/  @UP0 USHF.R.U32.HI UR9, URZ, UR13, UR7 ;  /* 0x0000000d3f090299 */ /* 0x000fc80008011607 */
[----:B------:R-:W-:-:S12]  /*145d0*/  UIMAD UR6, UR9, UR11, URZ ;  /* 0x0000000b090672a4 */ /* 0x000fd8000f8e023f */
.L_x_4250:
        /* <DEDUP_REMOVED lines=40> */
.L_x_4252:
[----:B------:R-:W-:-:S11]  /*14860*/  UISETP.NE.AND UP0, UPT, UR7, 0x1, UPT ;  /* 0x000000010700788c */ /* 0x000fd6000bf05270 */
[----:B------:R-:W-:Y:S02]  /*14870*/  @UP0 ULDC.64 UR16, c[0x0][0xae0] ;  /* 0x0002b80000100ab9 */ /* 0x000fe40000000a00 */
[----:B------:R-:W-:-:S04]  /*14880*/  UIMAD.WIDE.U32 UR8, UR10, UR16, URZ ;  /* 0x000000100a0872a5 */ /* 0x000fc8000f8e003f */
[----:B------:R-:W-:-:S12]  /*14890*/  @UP0 USHF.R.U32.HI UR10, URZ, UR17, UR9 ;  /* 0x000000113f0a0299 */ /* 0x000fd80008011609 */
.L_x_4253:
[----:B------:R-:W-:-:S04]  /*148a0*/  UIMAD UR10, UR10, UR7, UR7 ;  /* 0x000000070a0a72a4 */ /* 0x000fc8000f8e0207 */
[----:B------:R-:W-:-:S04]  /*148b0*/  UISETP.LT.AND UP0, UPT, UR6, UR10, UPT ;  /* 0x0000000a0600728c */ /* 0x000fc8000bf01270 */
[----:B------:R-:W-:-:S12]  /*148c0*/  USEL UR6, UR6, UR10, UP0 ;  /* 0x0000000a06067287 */ /* 0x000fd80008000000 */
.L_x_4251:
        /* <DEDUP_REMOVED lines=25> */
.L_x_4255:
[----:B------:R-:W-:-:S11]  /*14a60*/  UISETP.NE.AND UP0, UPT, UR7, 0x1, UPT ;  /* 0x000000010700788c */ /* 0x000fd6000bf05270 */
[----:B------:R-:W-:Y:S02]  /*14a70*/  @UP0 ULDC.64 UR12, c[0x0][0xae0] ;  /* 0x0002b800000c0ab9 */ /* 0x000fe40000000a00 */
[----:B------:R-:W-:-:S04]  /*14a80*/  UIMAD.WIDE.U32 UR8, UR6, UR12, URZ ;  /* 0x0000000c060872a5 */ /* 0x000fc8000f8e003f */
[----:B------:R-:W-:-:S12]  /*14a90*/  @UP0 USHF.R.U32.HI UR6, URZ, UR13, UR9 ;  /* 0x0000000d3f060299 */ /* 0x000fd80008011609 */
.L_x_4256:
[----:B------:R-:W-:-:S04]  /*14aa0*/  UIMAD UR6, UR6, UR7, URZ ;  /* 0x00000007060672a4 */ /* 0x000fc8000f8e023f */
[----:B------:R-:W-:-:S04]  /*14ab0*/  UISETP.LT.AND UP0, UPT, UR10, UR6, UPT ;  /* 0x000000060a00728c */ /* 0x000fc8000bf01270 */
[----:B------:R-:W-:-:S12]  /*14ac0*/  USEL UR10, UR10, UR6, !UP0 ;  /* 0x000000060a0a7287 */ /* 0x000fd8000c000000 */
.L_x_4254:
        /* <DEDUP_REMOVED lines=9> */
[----:B------:R-:W-:Y:S01]  /*14b60*/  ISETP.NE.AND P0, PT, R19, RZ, PT ;  /* 0x000000ff1300720c */ /* 0x000fe20003f05270 */
[----:B------:R-:W-:-:S12]  /*14b70*/  IMAD.MOV.U32 R13, RZ, RZ, R18 ;  /* 0x000000ffff0d7224 */ /* 0x000fd800078e0012 */
[----:B------:R-:W-:Y:S05]  /*14b80*/  @P0 BRA `(.L_x_4259) ;  /* 0x0000002800c80947 */ /* 0x000fea0003800000 */
[----:B------:R-:W2:Y:S01]  /*14b90*/  LDL R0, [R1] ;  /* 0x0000000001007983 */ /* 0x000ea20000100800 */
[----:B------:R-:W-:Y:S01]  /*14ba0*/  VOTEU.ANY UR6, UPT, PT ;  /* 0x0000000000067886 */ /* 0x000fe200038e0100 */
[----:B------:R-:W1:Y:S01]  /*14bb0*/  LDC.64 R2, c[0x0][0xef0] ;  /* 0x0003bc00ff027b82 */ /* 0x000e620000000a00 */
[----:B------:R-:W3:Y:S01]  /*14bc0*/  S2R R5, SR_LANEID ;  /* 0x0000000000057919 */ /* 0x000ee20000000000 */
[----:B--2---:R-:W-:Y:S02]  /*14bd0*/  R2UR UR7, R0 ;  /* 0x00000000000772ca */ /* 0x004fe400000e0000 */
[----:B------:R-:W3:Y:S02]  /*14be0*/  FLO.U32 R0, UR6 ;  /* 0x0000000600007d00 */ /* 0x000ee400080e0000 */
[----:B---3--:R-:W-:-:S06]  /*14bf0*/  ISETP.EQ.U32.AND P0, PT, R0, R5, PT ;  /* 0x000000050000720c */ /* 0x008fcc0003f02070 */
[----:B------:R-:W1:Y:S07]  /*14c00*/  POPC R5, UR6 ;  /* 0x0000000600057d09 */ /* 0x000e6e0008000000 */
[----:B-1----:R-:W2:Y:S01]  /*14c10*/  @P0 ATOMG.E.ADD.STRONG.GPU PT, R3, desc[UR54][R2.64], R5 ;  /* 0x00000005020309a8 */ /* 0x002ea200081ee1f6 */
[----:B------:R-:W1:Y:S02]  /*14c20*/  S2R R4, SR_LTMASK ;  /* 0x0000000000047919 */ /* 0x000e640000003900 */
[----:B-1----:R-:W-:-:S04]  /*14c30*/  LOP3.LUT R4, R4, UR6, RZ, 0xc0, !PT ;  /* 0x0000000604047c12 */ /* 0x002fc8000f8ec0ff */
[----:B------:R-:W1:Y:S01]  /*14c40*/  POPC R13, R4 ;  /* 0x00000004000d7309 */ /* 0x000e620000000000 */
[----:B--2---:R-:W1:Y:S02]  /*14c50*/  SHFL.IDX PT, R0, R3, R0, 0x1f ;  /* 0x00001f0003007589 */ /* 0x004e6400000e0000 */
[----:B-1----:R-:W-:Y:S01]  /*14c60*/  IADD3 R13, R0, UR7, R13 ;  /* 0x00000007000d7c10 */ /* 0x002fe2000fffe00d */
[----:B------:R-:W-:Y:S06]  /*14c70*/  BRA `(.L_x_4259) ;  /* 0x00000028008c7947 */ /* 0x000fec0003800000 */
.L_x_4258:
        /* <DEDUP_REMOVED lines=12> */
[----:B------:R-:W-:Y:S01]  /*14d40*/  MOV R8, 0x70 ;  /* 0x0000007000087802 */ /* 0x000fe20000000f00 */
[----:B------:R-:W1:Y:S01]  /*14d50*/  LDC.64 R2, c[0x4][R2] ;  /* 0x0100000002027b82 */ /* 0x000e620000000a00 */
        /* <DEDUP_REMOVED lines=8> */
[----:B-1----:R-:W-:Y:S05]  /*14de0*/  CALL.ABS.NOINC R2 ;  /* 0x0000000002007343 */ /* 0x002fea0003c00000 */
.L_x_4260:
        /* <DEDUP_REMOVED lines=20> */
.L_x_4262:
        /* <DEDUP_REMOVED lines=16> */
.L_x_4261:
[----:B------:R-:W-:Y:S01]  /*15030*/  ULDC.64 UR4, c[0x0][0xaf0] ;  /* 0x0002bc0000047ab9 */ /* 0x000fe20000000a00 */
[----:B------:R-:W-:Y:S01]  /*15040*/  IMAD.U32 R5, RZ, RZ, UR59 ;  /* 0x0000003bff057e24 */ /* 0x000fe2000f8e00ff */
[----:B------:R-:W-:Y:S01]  /*15050*/  ISETP.NE.U32.AND P0, PT, RZ, UR4, PT ;  /* 0x00000004ff007c0c */ /* 0x000fe2000bf05070 */
[----:B------:R-:W1:Y:S01]  /*15060*/  LDC R0, c[0x0][0x428] ;  /* 0x00010a00ff007b82 */ /* 0x000e620000000800 */
[----:B------:R-:W-:Y:S02]  /*15070*/  MOV R6, UR59 ;  /* 0x0000003b00067c02 */ /* 0x000fe40008000f00 */
        /* <DEDUP_REMOVED lines=9> */
[----:B------:R-:W-:Y:S01]  /*15110*/  IMAD.U32 R10, RZ, RZ, UR60 ;  /* 0x0000003cff0a7e24 */ /* 0x000fe2000f8e00ff */
[----:B--2---:R-:W1:Y:S03]  /*15120*/  LDC.64 R2, c[0x0][0x3f8] ;  /* 0x0000fe00ff027b82 */ /* 0x004e660000000a00 */
[----:B------:R-:W-:-:S06]  /*15130*/  VIADD R10, R10, 0xffffffff ;  /* 0xffffffff0a0a7836 */ /* 0x000fcc0000000000 */
[----:B------:R-:W-:Y:S01]  /*15140*/  VOTEU.ALL UP1, P1 ;  /* 0x00000000003f7886 */ /* 0x000fe20000820000 */
[----:B------:R-:W2:Y:S04]  /*15150*/  @P0 LDC R4, c[0x0][0x42c] ;  /* 0x00010b00ff040b82 */ /* 0x000ea80000000800 */
        /* <DEDUP_REMOVED lines=10> */
.L_x_4317:
[----:B------:R-:W-:Y:S01]  /*15200*/  UMOV UR4, 0xffffffff ;  /* 0xffffffff00047882 */ /* 0x000fe20000000000 */
[----:B------:R-:W-:Y:S02]  /*15210*/  SHF.R.S32.HI R7, RZ, 0x1f, R6 ;  /* 0x0000001fff077819 */ /* 0x000fe40000011406 */
[----:B------:R-:W-:Y:S05]  /*15220*/  BRA.DIV UR4, `(.L_x_4264) ;  /* 0x0000002e04347947 */ /* 0x000fea000b800000 */
[----:B------:R-:W-:-:S13]  /*15230*/  ELECT P6, URZ, PT ;  /* 0x00000000003f782f */ /* 0x000fda00038c0000 */
.L_x_4320:
        /* <DEDUP_REMOVED lines=21> */
.L_x_4266:
[----:B-1----:R-:W-:Y:S01]  /*15390*/  LEA R8, R16, UR38, 0x3 ;  /* 0x0000002610087c11 */ /* 0x002fe2000f8e18ff */
[----:B------:R-:W1:Y:S01]  /*153a0*/  S2R R9, SR_TID.X ;  /* 0x0000000000097919 */ /* 0x000e620000002100 */
[----:B------:R-:W-:-:S04]  /*153b0*/  SHF.L.U32 R5, R17, 0x1f, RZ ;  /* 0x0000001f11057819 */ /* 0x000fc800000006ff */
[----:B------:R-:W2:Y:S01]  /*153c0*/  SYNCS.PHASECHK.TRANS64.TRYWAIT P2, [R8+URZ+0x38840], R5 ;  /* 0x03884005080075a7 */ /* 0x000ea2000804017f */
[----:B-1----:R-:W-:-:S04]  /*153d0*/  LOP3.LUT R9, R9, 0x7f, RZ, 0xc0, !PT ;  /* 0x0000007f09097812 */ /* 0x002fc800078ec0ff */
[----:B------:R-:W-:Y:S01]  /*153e0*/  ISETP.NE.AND P3, PT, R9, RZ, PT ;  /* 0x000000ff0900720c */ /* 0x000fe20003f65270 */
[----:B--2---:R-:W-:-:S12]  /*153f0*/  @!P2 BRA `(.L_x_4267) ;  /* 0x0000002800e0a947 */ /* 0x004fd80003800000 */
.L_x_4321:
[----:B------:R-:W-:Y:S05]  /*15400*/  @P3 BRA `(.L_x_4268) ;  /* 0x0000000000143947 */ /* 0x000fea0003800000 */
[----:B------:R-:W-:Y:S01]  /*15410*/  ISETP.NE.AND P2, PT, R19, RZ, PT ;  /* 0x000000ff1300720c */ /* 0x000fe20003f45270 */
[----:B-1----:R-:W-:-:S04]  /*15420*/  IMAD.MOV.U32 R5, RZ, RZ, 0x2000 ;  /* 0x00002000ff057424 */ /* 0x002fc800078e00ff */
[----:B------:R2:W-:Y:S08]  /*15430*/  SYNCS.ARRIVE.TRANS64 RZ, [R8+URZ+0x38830], R5 ;  /* 0x0388300508ff79a7 */ /* 0x0005f0000800003f */
[----:B------:R-:W-:Y:S05]  /*15440*/  @!P2 BRA `(.L_x_4268) ;  /* 0x000000000004a947 */ /* 0x000fea0003800000 */
[----:B------:R-:W-:Y:S01]  /*15450*/  BPT.TRAP 0x1 ;  /* 0x000000040000795c */ /* 0x000fe20000300000 */
.L_x_4268:
        /* <DEDUP_REMOVED lines=16> */
.L_x_4265:
[----:B------:R-:W-:Y:S05]  /*15560*/  WARPSYNC.ALL ;  /* 0x0000000000007948 */ /* 0x000fea0003800000 */
[----:B------:R-:W-:Y:S01]  /*15570*/  BAR.SYNC.DEFER_BLOCKING 0x8, 0xa0 ;  /* 0x0202800000007b1d */ /* 0x000fe20000010000 */
[----:B------:R-:W-:-:S05]  /*15580*/  ELECT P2, URZ, PT ;  /* 0x00000000003f782f */ /* 0x000fca0003840000 */
[----:B------:R-:W-:Y:S08]  /*15590*/  BSSY B0, `(.L_x_4269) ;  /* 0x0000041000007945 */ /* 0x000ff00003800000 */
[----:B------:R-:W-:Y:S05]  /*155a0*/  @!P2 BRA `(.L_x_4270) ;  /* 0x0000000000fca947 */ /* 0x000fea0003800000 */
[----:B------:R-:W-:Y:S01]  /*155b0*/  UIADD3 UR14, UP0, UR46, 0x270, URZ ;  /* 0x000002702e0e7890 */ /* 0x000fe2000ff1e03f */
[----:B-12---:R-:W-:Y:S01]  /*155c0*/  IMAD.MOV.U32 R5, RZ, RZ, 0x2000 ;  /* 0x00002000ff057424 */ /* 0x006fe200078e00ff */
[----:B------:R-:W-:Y:S02]  /*155d0*/  UIADD3 UR16, UR38, 0x20400, URZ ;  /* 0x0002040026107890 */ /* 0x000fe4000fffe03f */
[----:B------:R-:W-:Y:S01]  /*155e0*/  UIADD3.X UR15, URZ, UR47, URZ, UP0, !UPT ;  /* 0x0000002f3f0f7290 */ /* 0x000fe200087fe43f */
[----:B------:R1:W-:Y:S01]  /*155f0*/  SYNCS.ARRIVE.TRANS64 RZ, [UR38+0x38800], R5 ;  /* 0x03880005ffff79a7 */ /* 0x0003e20008000026 */
[----:B------:R-:W-:Y:S02]  /*15600*/  UIADD3 UR4, UP0, UR46, 0x770, URZ ;  /* 0x000007702e047890 */ /* 0x000fe4000ff1e03f */
[----:B------:R-:W-:Y:S02]  /*15610*/  UIADD3 UR17, UR38, 0x38800, URZ ;  /* 0x0003880026117890 */ /* 0x000fe4000fffe03f */
[----:B------:R-:W-:-:S02]  /*15620*/  UIADD3 UR8, UR38, 0x26400, URZ ;  /* 0x0002640026087890 */ /* 0x000fc4000fffe03f */
[----:B------:R-:W-:Y:S01]  /*15630*/  UIADD3 UR9, UR38, 0x38810, URZ ;  /* 0x0003881026097890 */ /* 0x000fe2000fffe03f */
[----:B-1----:R-:W-:Y:S01]  /*15640*/  IMAD.MOV.U32 R5, RZ, RZ, 0x10000 ;  /* 0x00010000ff057424 */ /* 0x002fe200078e00ff */
[----:B------:R-:W-:Y:S02]  /*15650*/  UIADD3.X UR5, URZ, UR47, URZ, UP0, !UPT ;  /* 0x0000002f3f057290 */ /* 0x000fe400087fe43f */
[----:B------:R-:W-:Y:S01]  /*15660*/  UIADD3 UR24, UR38, 0x28400, URZ ;  /* 0x0002840026187890 */ /* 0x000fe2000fffe03f */
[----:B------:R-:W-:Y:S01]  /*15670*/  UMOV UR6, 0x0 ;  /* 0x0000000000067882 */ /* 0x000fe20000000000 */
[----:B------:R-:W-:Y:S01]  /*15680*/  UMOV UR7, 0x12f00000 ;  /* 0x12f0000000077882 */ /* 0x000fe20000000000 */
[----:B------:R-:W-:Y:S01]  /*15690*/  UMOV UR18, URZ ;  /* 0x0000003f00127c82 */ /* 0x000fe20008000000 */
[----:B------:R-:W-:Y:S01]  /*156a0*/  UMOV UR19, UR57 ;  /* 0x0000003900137c82 */ /* 0x000fe20008000000 */
[----:B------:R-:W-:Y:S01]  /*156b0*/  UMOV UR20, UR58 ;  /* 0x0000003a00147c82 */ /* 0x000fe20008000000 */
[----:B------:R-:W-:Y:S01]  /*156c0*/  UMOV UR21, UR59 ;  /* 0x0000003b00157c82 */ /* 0x000fe20008000000 */
[----:B------:R-:W-:Y:S01]  /*156d0*/  UMOV UR11, UR57 ;  /* 0x00000039000b7c82 */ /* 0x000fe20008000000 */
[----:B------:R1:W-:Y:S01]  /*156e0*/  UTMALDG.4D [UR16], [UR14], desc[UR6] ;  /* 0x000006100e0075b4 */ /* 0x0003e20008019000 */
[----:B------:R-:W-:Y:S01]  /*156f0*/  UMOV UR12, UR58 ;  /* 0x0000003a000c7c82 */ /* 0x000fe20008000000 */
[----:B------:R-:W-:Y:S01]  /*15700*/  UMOV UR13, UR59 ;  /* 0x0000003b000d7c82 */ /* 0x000fe20008000000 */
[----:B------:R-:W-:Y:S01]  /*15710*/  UMOV UR10, UR18 ;  /* 0x00000012000a7c82 */ /* 0x000fe20008000000 */
[----:B------:R3:W-:Y:S01]  /*15720*/  SYNCS.ARRIVE.TRANS64 RZ, [UR38+0x38810], R5 ;  /* 0x03881005ffff79a7 */ /* 0x0007e20008000026 */
[----:B------:R-:W-:Y:S01]  /*15730*/  UMOV UR26, 0x40 ;  /* 0x00000040001a7882 */ /* 0x000fe20000000000 */
[----:B------:R-:W-:Y:S01]  /*15740*/  UMOV UR27, UR57 ;  /* 0x00000039001b7c82 */ /* 0x000fe20008000000 */
[----:B------:R-:W-:Y:S01]  /*15750*/  UMOV UR28, UR58 ;  /* 0x0000003a001c7c82 */ /* 0x000fe20008000000 */
[----:B------:R-:W-:Y:S01]  /*15760*/  UMOV UR29, UR59 ;  /* 0x0000003b001d7c82 */ /* 0x000fe20008000000 */
[----:B------:R-:W-:Y:S01]  /*15770*/  UIADD3 UR48, UR38, 0x2a400, URZ ;  /* 0x0002a40026307890 */ /* 0x000fe2000fffe03f */
[----:B------:R2:W-:Y:S01]  /*15780*/  UTMALDG.4D [UR8], [UR4], desc[UR6] ;  /* 0x00000608040075b4 */ /* 0x0005e20008019000 */
[----:B------:R-:W-:Y:S01]  /*15790*/  UMOV UR25, UR9 ;  /* 0x0000000900197c82 */ /* 0x000fe20008000000 */
[----:B------:R-:W-:-:S02]  /*157a0*/  UIADD3 UR40, UR38, 0x2c400, URZ ;  /* 0x0002c40026287890 */ /* 0x000fc4000fffe03f */
[----:B------:R-:W-:Y:S01]  /*157b0*/  UIADD3 UR32, UR38, 0x2e400, URZ ;  /* 0x0002e40026207890 */ /* 0x000fe2000fffe03f */
[----:B------:R-:W-:Y:S01]  /*157c0*/  UMOV UR50, 0x80 ;  /* 0x0000008000327882 */ /* 0x000fe20000000000 */
[----:B------:R-:W-:Y:S01]  /*157d0*/  UMOV UR51, UR57 ;  /* 0x0000003900337c82 */ /* 0x000fe20008000000 */
[----:B------:R4:W-:Y:S01]  /*157e0*/  UTMALDG.4D [UR24], [UR4], desc[UR6] ;  /* 0x00000618040075b4 */ /* 0x0009e20008019000 */
[----:B------:R-:W-:Y:S01]  /*157f0*/  UMOV UR52, UR58 ;  /* 0x0000003a00347c82 */ /* 0x000fe20008000000 */
[----:B------:R-:W-:Y:S01]  /*15800*/  UMOV UR53, UR59 ;  /* 0x0000003b00357c82 */ /* 0x000fe20008000000 */
[----:B------:R-:W-:Y:S01]  /*15810*/  UMOV UR49, UR9 ;  /* 0x0000000900317c82 */ /* 0x000fe20008000000 */
[----:B------:R-:W-:Y:S01]  /*15820*/  UMOV UR42, 0xc0 ;  /* 0x000000c0002a7882 */ /* 0x000fe20000000000 */
[----:B------:R-:W-:Y:S01]  /*15830*/  UMOV UR43, UR57 ;  /* 0x00000039002b7c82 */ /* 0x000fe20008000000 */
[----:B------:R-:W-:Y:S01]  /*15840*/  UMOV UR44, UR58 ;  /* 0x0000003a002c7c82 */ /* 0x000fe20008000000 */
[----:B------:R-:W-:Y:S01]  /*15850*/  UMOV UR45, UR59 ;  /* 0x0000003b002d7c82 */ /* 0x000fe20008000000 */
[----:B-1----:R-:W-:Y:S01]  /*15860*/  UIADD3 UR16, UR38, 0x32400, URZ ;  /* 0x0003240026107890 */ /* 0x002fe2000fffe03f */
[----:B------:R3:W-:Y:S01]  /*15870*/  UTMALDG.4D [UR48], [UR4], desc[UR6] ;  /* 0x00000630040075b4 */ /* 0x0007e20008019000 */
[----:B------:R-:W-:Y:S01]  /*15880*/  UMOV UR41, UR9 ;  /* 0x0000000900297c82 */ /* 0x000fe20008000000 */
[----:B------:R-:W-:Y:S01]  /*15890*/  UMOV UR34, 0x100 ;  /* 0x0000010000227882 */ /* 0x000fe20000000000 */
[----:B------:R-:W-:Y:S01]  /*158a0*/  UMOV UR35, UR57 ;  /* 0x0000003900237c82 */ /* 0x000fe20008000000 */
[----:B------:R-:W-:Y:S01]  /*158b0*/  UMOV UR36, UR58 ;  /* 0x0000003a00247c82 */ /* 0x000fe20008000000 */
[----:B------:R-:W-:Y:S01]  /*158c0*/  UMOV UR37, UR59 ;  /* 0x0000003b00257c82 */ /* 0x000fe20008000000 */
[----:B------:R-:W-:Y:S01]  /*158d0*/  UMOV UR33, UR9 ;  /* 0x0000000900217c82 */ /* 0x000fe20008000000 */
[----:B------:R-:W-:Y:S01]  /*158e0*/  UMOV UR18, 0x180 ;  /* 0x0000018000127882 */ /* 0x000fe20000000000 */
[----:B------:R3:W-:Y:S01]  /*158f0*/  UTMALDG.4D [UR40], [UR4], desc[UR6] ;  /* 0x00000628040075b4 */ /* 0x0007e20008019000 */
[----:B--2---:R-:W-:Y:S01]  /*15900*/  UIADD3 UR8, UR38, 0x34400, URZ ;  /* 0x0003440026087890 */ /* 0x004fe2000fffe03f */
[----:B------:R-:W-:Y:S01]  /*15910*/  UMOV UR17, UR9 ;  /* 0x0000000900117c82 */ /* 0x000fe20008000000 */
[----:B------:R-:W-:Y:S01]  /*15920*/  UMOV UR10, 0x1c0 ;  /* 0x000001c0000a7882 */ /* 0x000fe20000000000 */
[----:B------:R3:W-:Y:S01]  /*15930*/  UTMALDG.4D [UR32], [UR4], desc[UR6] ;  /* 0x00000620040075b4 */ /* 0x0007e20008019000 */
[----:B----4-:R-:W-:Y:S01]  /*15940*/  UIADD3 UR24, UR38, 0x30400, URZ ;  /* 0x0003040026187890 */ /* 0x010fe2000fffe03f */
[----:B------:R-:W-:-:S08]  /*15950*/  UMOV UR26, 0x140 ;  /* 0x00000140001a7882 */ /* 0x000fd00000000000 */
[----:B------:R3:W-:Y:S01]  /*15960*/  UTMALDG.4D [UR24], [UR4], desc[UR6] ;  /* 0x00000618040075b4 */ /* 0x0007e20008019000 */
[----:B------:R3:W-:Y:S01]  /*15970*/  UTMALDG.4D [UR16], [UR4], desc[UR6] ;  /* 0x00000610040075b4 */ /* 0x0007e20008019000 */
[----:B------:R3:W-:Y:S02]  /*15980*/  UTMALDG.4D [UR8], [UR4], desc[UR6] ;  /* 0x00000608040075b4 */ /* 0x0007e40008019000 */
[----:B---3--:R-:W-:Y:S01]  /*15990*/  NOP ;  /* 0x0000000000007918 */ /* 0x008fe20000000000 */
.L_x_4270:
[----:B------:R-:W-:Y:S05]  /*159a0*/  BSYNC B0 ;  /* 0x0000000000007941 */ /* 0x000fea0003800000 */
.L_x_4269:
[----:B------:R-:W-:-:S04]  /*159b0*/  UIADD3 UR61, UR61, 0x1, URZ ;  /* 0x000000013d3d7890 */ /* 0x000fc8000fffe03f */
[----:B------:R-:W-:-:S04]  /*159c0*/  ULEA.HI UR4, UR61, UR61, URZ, 0x1 ;  /* 0x0000003d3d047291 */ /* 0x000fc8000f8f083f */
[----:B------:R-:W-:-:S04]  /*159d0*/  ULOP3.LUT UR4, UR4, 0xfffffffe, URZ, 0xc0, !UPT ;  /* 0xfffffffe04047892 */ /* 0x000fc8000f8ec03f */
[----:B------:R-:W-:-:S06]  /*159e0*/  UIADD3 UR4, UR61, -UR4, URZ ;  /* 0x800000043d047290 */ /* 0x000fcc000fffe03f */
[----:B-12---:R-:W-:-:S05]  /*159f0*/  IMAD.U32 R5, RZ, RZ, UR4 ;  /* 0x00000004ff057e24 */ /* 0x006fca000f8e00ff */
[----:B------:R-:W-:-:S04]  /*15a00*/  SHF.L.U32 R5, R5, 0x1f, RZ ;  /* 0x0000001f05057819 */ /* 0x000fc800000006ff */
[----:B------:R-:W1:Y:S02]  /*15a10*/  SYNCS.PHASECHK.TRANS64.TRYWAIT P2, [UR38+0x38820], R5 ;  /* 0x03882005ff0075a7 */ /* 0x000e640008040166 */
[----:B-1----:R-:W-:Y:S05]  /*15a20*/  @!P2 BRA `(.L_x_4271) ;  /* 0x000000240068a947 */ /* 0x002fea0003800000 */
.L_x_4322:
        /* <DEDUP_REMOVED lines=10> */
.L_x_4323:
[----:B------:R-:W-:Y:S05]  /*15ad0*/  @P3 BRA `(.L_x_4275) ;  /* 0x0000000000143947 */ /* 0x000fea0003800000 */
[----:B------:R-:W-:Y:S01]  /*15ae0*/  ISETP.NE.AND P2, PT, R19, RZ, PT ;  /* 0x000000ff1300720c */ /* 0x000fe20003f45270 */
[----:B-1----:R-:W-:-:S04]  /*15af0*/  IMAD.MOV.U32 R8, RZ, RZ, 0x10000 ;  /* 0x00010000ff087424 */ /* 0x002fc800078e00ff */
[----:B------:R2:W-:Y:S08]  /*15b00*/  SYNCS.ARRIVE.TRANS64 RZ, [R5+URZ+0x38850], R8 ;  /* 0x0388500805ff79a7 */ /* 0x0005f0000800003f */
[----:B------:R-:W-:Y:S05]  /*15b10*/  @!P2 BRA `(.L_x_4275) ;  /* 0x000000000004a947 */ /* 0x000fea0003800000 */
[----:B------:R-:W-:Y:S01]  /*15b20*/  BPT.TRAP 0x1 ;  /* 0x000000040000795c */ /* 0x000fe20000300000 */
.L_x_4275:
        /* <DEDUP_REMOVED lines=26> */
[----:B------:R3:W-:Y:S02]  /*15cd0*/  UTMALDG.4D [UR8], [UR14], desc[UR6] ;  /* 0x000006080e0075b4 */ /* 0x0007e40008019000 */
[----:B---3--:R-:W-:Y:S01]  /*15ce0*/  UMOV UR8, UR18 ;  /* 0x0000001200087c82 */ /* 0x008fe20008000000 */
[----:B------:R-:W-:Y:S01]  /*15cf0*/  UMOV UR10, UR21 ;  /* 0x00000015000a7c82 */ /* 0x000fe20008000000 */
[----:B------:R-:W-:Y:S01]  /*15d00*/  UIADD3 UR18, UR16, 0xa400, URZ ;  /* 0x0000a40010127890 */ /* 0x000fe2000fffe03f */
[----:B------:R3:W-:Y:S02]  /*15d10*/  UTMALDG.4D [UR8], [UR14], desc[UR6] ;  /* 0x000006080e0075b4 */ /* 0x0007e40008019000 */
[----:B---3--:R-:W-:Y:S01]  /*15d20*/  UMOV UR8, UR19 ;  /* 0x0000001300087c82 */ /* 0x008fe20008000000 */
[----:B------:R-:W-:Y:S01]  /*15d30*/  UMOV UR10, UR22 ;  /* 0x00000016000a7c82 */ /* 0x000fe20008000000 */
[----:B------:R-:W-:Y:S01]  /*15d40*/  UIADD3 UR19, UR16, 0xc400, URZ ;  /* 0x0000c40010137890 */ /* 0x000fe2000fffe03f */
[----:B------:R3:W-:Y:S01]  /*15d50*/  UTMALDG.4D [UR8], [UR14], desc[UR6] ;  /* 0x000006080e0075b4 */ /* 0x0007e20008019000 */
[----:B------:R-:W-:Y:S01]  /*15d60*/  UIADD3 UR16, UR16, 0xe400, URZ ;  /* 0x0000e40010107890 */ /* 0x000fe2000fffe03f */
[----:B---3--:R-:W-:Y:S01]  /*15d70*/  UMOV UR8, UR17 ;  /* 0x0000001100087c82 */ /* 0x008fe20008000000 */
[----:B------:R-:W-:Y:S01]  /*15d80*/  UMOV UR10, UR23 ;  /* 0x00000017000a7c82 */ /* 0x000fe20008000000 */
[----:B------:R-:W-:Y:S01]  /*15d90*/  UMOV UR17, 0x180 ;  /* 0x0000018000117882 */ /* 0x000fe20000000000 */
[----:B------:R3:W-:Y:S02]  /*15da0*/  UTMALDG.4D [UR8], [UR14], desc[UR6] ;  /* 0x000006080e0075b4 */ /* 0x0007e40008019000 */
[----:B---3--:R-:W-:Y:S01]  /*15db0*/  UMOV UR8, UR18 ;  /* 0x0000001200087c82 */ /* 0x008fe20008000000 */
[----:B------:R-:W-:-:S02]  /*15dc0*/  UMOV UR10, UR24 ;  /* 0x00000018000a7c82 */ /* 0x000fc40008000000 */
[----:B------:R3:W-:Y:S02]  /*15dd0*/  UTMALDG.4D [UR8], [UR14], desc[UR6] ;  /* 0x000006080e0075b4 */ /* 0x0007e40008019000 */
[----:B---3--:R-:W-:Y:S01]  /*15de0*/  UMOV UR8, UR19 ;  /* 0x0000001300087c82 */ /* 0x008fe20008000000 */
[----:B------:R-:W-:Y:S01]  /*15df0*/  UMOV UR10, UR17 ;  /* 0x00000011000a7c82 */ /* 0x000fe20008000000 */
[----:B------:R-:W-:Y:S01]  /*15e00*/  UMOV UR17, 0x1c0 ;  /* 0x000001c000117882 */ /* 0x000fe20000000000 */
[----:B------:R3:W-:Y:S02]  /*15e10*/  UTMALDG.4D [UR8], [UR14], desc[UR6] ;  /* 0x000006080e0075b4 */ /* 0x0007e40008019000 */
[----:B---3--:R-:W-:Y:S01]  /*15e20*/  UMOV UR8, UR16 ;  /* 0x0000001000087c82 */ /* 0x008fe20008000000 */
[----:B------:R-:W-:Y:S02]  /*15e30*/  UMOV UR10, UR17 ;  /* 0x00000011000a7c82 */ /* 0x000fe40008000000 */
[----:B------:R3:W-:Y:S02]  /*15e40*/  UTMALDG.4D [UR8], [UR14], desc[UR6] ;  /* 0x000006080e0075b4 */ /* 0x0007e40008019000 */
[----:B---3--:R-:W-:Y:S01]  /*15e50*/  NOP ;  /* 0x0000000000007918 */ /* 0x008fe20000000000 */
.L_x_4273:
[----:B------:R-:W-:Y:S05]  /*15e60*/  BSYNC B0 ;  /* 0x0000000000007941 */ /* 0x000fea0003800000 */
.L_x_4272:
[----:B------:R-:W-:-:S04]  /*15e70*/  UIADD3 UR6, UR60, -0x2, URZ ;  /* 0xfffffffe3c067890 */ /* 0x000fc8000fffe03f */
[----:B------:R-:W-:-:S06]  /*15e80*/  UISETP.GE.AND UP0, UPT, UR6, UR39, UPT ;  /* 0x000000270600728c */ /* 0x000fcc000bf06270 */
[----:B------:R-:W-:-:S13]  /*15e90*/  PLOP3.LUT P2, PT, PT, PT, UP0, 0x80, 0x0 ;  /* 0x000000000000781c */ /* 0x000fda0003f4f008 */
[----:B------:R-:W-:Y:S05]  /*15ea0*/  @!P2 BRA `(.L_x_4276) ;  /* 0x0000001400a4a947 */ /* 0x000fea0003800000 */
[----:B------:R-:W-:Y:S02]  /*15eb0*/  LOP3.LUT R9, RZ, UR39, RZ, 0x33, !PT ;  /* 0x00000027ff097c12 */ /* 0x000fe4000f8e33ff */
[----:B-12---:R-:W-:-:S04]  /*15ec0*/  IADD3 R8, RZ, -UR60, RZ ;  /* 0x8000003cff087c10 */ /* 0x006fc8000fffe0ff */
[----:B------:R-:W-:Y:S01]  /*15ed0*/  VIADDMNMX R9, R8, 0x1, R9, !PT ;  /* 0x0000000108097846 */ /* 0x000fe20007800109 */
[----:B------:R-:W-:-:S04]  /*15ee0*/  IMAD.U32 R8, RZ, RZ, UR6 ;  /* 0x00000006ff087e24 */ /* 0x000fc8000f8e00ff */
        /* <DEDUP_REMOVED lines=30> */
.L_x_4280:
[----:B-1----:R-:W-:Y:S01]  /*160d0*/  LEA R2, R16, UR38, 0x3 ;  /* 0x0000002610027c11 */ /* 0x002fe2000f8e18ff */
[----:B------:R-:W1:Y:S01]  /*160e0*/  S2R R5, SR_TID.X ;  /* 0x0000000000057919 */ /* 0x000e620000002100 */
[----:B------:R-:W-:-:S04]  /*160f0*/  SHF.L.U32 R3, R17, 0x1f, RZ ;  /* 0x0000001f11037819 */ /* 0x000fc800000006ff */
[----:B------:R-:W2:Y:S01]  /*16100*/  SYNCS.PHASECHK.TRANS64.TRYWAIT P3, [R2+URZ+0x38840], R3 ;  /* 0x03884003020075a7 */ /* 0x000ea2000806017f */
[----:B-1----:R-:W-:-:S04]  /*16110*/  LOP3.LUT R5, R5, 0x7f, RZ, 0xc0, !PT ;  /* 0x0000007f05057812 */ /* 0x002fc800078ec0ff */
[----:B------:R-:W-:Y:S01]  /*16120*/  ISETP.NE.AND P2, PT, R5, RZ, PT ;  /* 0x000000ff0500720c */ /* 0x000fe20003f45270 */
[----:B--2---:R-:W-:-:S12]  /*16130*/  @!P3 BRA `(.L_x_4281) ;  /* 0x0000001c00d0b947 */ /* 0x004fd80003800000 */
.L_x_4324:
[----:B------:R-:W-:Y:S05]  /*16140*/  @P2 BRA `(.L_x_4282) ;  /* 0x0000000000142947 */ /* 0x000fea0003800000 */
[----:B------:R-:W-:Y:S01]  /*16150*/  ISETP.NE.AND P3, PT, R19, RZ, PT ;  /* 0x000000ff1300720c */ /* 0x000fe20003f65270 */
[----:B------:R-:W-:-:S04]  /*16160*/  IMAD.MOV.U32 R5, RZ, RZ, 0x2000 ;  /* 0x00002000ff057424 */ /* 0x000fc800078e00ff */
[----:B------:R2:W-:Y:S08]  /*16170*/  SYNCS.ARRIVE.TRANS64 RZ, [R2+URZ+0x38830], R5 ;  /* 0x0388300502ff79a7 */ /* 0x0005f0000800003f */
[----:B------:R-:W-:Y:S05]  /*16180*/  @!P3 BRA `(.L_x_4282) ;  /* 0x000000000004b947 */ /* 0x000fea0003800000 */
[----:B------:R-:W-:Y:S01]  /*16190*/  BPT.TRAP 0x1 ;  /* 0x000000040000795c */ /* 0x000fe20000300000 */
.L_x_4282:
        /* <DEDUP_REMOVED lines=17> */
.L_x_4325:
[----:B------:R-:W-:Y:S05]  /*162b0*/  @P2 BRA `(.L_x_4284) ;  /* 0x0000000000142947 */ /* 0x000fea0003800000 */
[----:B------:R-:W-:Y:S01]  /*162c0*/  ISETP.NE.AND P2, PT, R19, RZ, PT ;  /* 0x000000ff1300720c */ /* 0x000fe20003f45270 */
[----:B-1-3--:R-:W-:-:S04]  /*162d0*/  IMAD.MOV.U32 R3, RZ, RZ, 0x10000 ;  /* 0x00010000ff037424 */ /* 0x00afc800078e00ff */
[----:B------:R4:W-:Y:S08]  /*162e0*/  SYNCS.ARRIVE.TRANS64 RZ, [R2+URZ+0x38850], R3 ;  /* 0x0388500302ff79a7 */ /* 0x0009f0000800003f */
[----:B------:R-:W-:Y:S05]  /*162f0*/  @!P2 BRA `(.L_x_4284) ;  /* 0x000000000004a947 */ /* 0x000fea0003800000 */
[----:B------:R-:W-:Y:S01]  /*16300*/  BPT.TRAP 0x1 ;  /* 0x000000040000795c */ /* 0x000fe20000300000 */
.L_x_4284:
        /* <DEDUP_REMOVED lines=50> */
.L_x_4279:
[----:B------:R-:W-:Y:S05]  /*16630*/  BSYNC B0 ;  /* 0x0000000000007941 */ /* 0x000fea0003800000 */
.L_x_4278:
[----:B------:R-:W-:-:S06]  /*16640*/  UIADD3 UR6, UR60, -0x3, URZ ;  /* 0xfffffffd3c067890 */ /* 0x000fcc000fffe03f */
[----:B------:R-:W-:-:S07]  /*16650*/  IMAD.U32 R8, RZ, RZ, UR6 ;  /* 0x00000006ff087e24 */ /* 0x000fce000f8e00ff */
.L_x_4277:
[----:B------:R-:W-:Y:S01]  /*16660*/  ULOP3.LUT UR6, URZ, UR60, URZ, 0x33, !UPT ;  /* 0x0000003c3f067292 */ /* 0x000fe2000f8e333f */
[----:B------:R-:W-:Y:S01]  /*16670*/  VIADD R9, R9, 0xfffffffe ;  /* 0xfffffffe09097836 */ /* 0x000fe20000000000 */
[----:B------:R-:W-:Y:S04]  /*16680*/  BSSY B0, `(.L_x_4276) ;  /* 0x00000eb000007945 */ /* 0x000fe80003800000 */
[----:B------:R-:W-:-:S13]  /*16690*/  ISETP.NE.AND P2, PT, R9, UR6, PT ;  /* 0x0000000609007c0c */ /* 0x000fda000bf45270 */
[----:B------:R-:W-:Y:S05]  /*166a0*/  @!P2 BRA `(.L_x_4285) ;  /* 0x0000000c00a0a947 */ /* 0x000fea0003800000 */
.L_x_4300:
        /* <DEDUP_REMOVED lines=23> */
[----:B--2---:R-:W-:-:S04]  /*16820*/  LEA R4, P2, R2, R4, 0x2 ;  /* 0x0000000402047211 */ /* 0x004fc800078410ff */
[----:B------:R-:W-:-:S05]  /*16830*/  LEA.HI.X R5, R2, R5, R3, 0x2, P2 ;  /* 0x0000000502057211 */ /* 0x000fca00010f1403 */
[----:B------:R1:W5:Y:S01]  /*16840*/  LDG.E R4, desc[UR54][R4.64] ;  /* 0x0000003604047981 */ /* 0x000362000c1e1900 */
[----:B------:R-:W-:-:S04]  /*16850*/  IMAD.MOV R3, RZ, RZ, -R11 ;  /* 0x000000ffff037224 */ /* 0x000fc800078e0a0b */
[----:B------:R-:W-:-:S07]  /*16860*/  IMAD R10, R10, R3, R8 ;  /* 0x000000030a0a7224 */ /* 0x000fce00078e0208 */
.L_x_4288:
[----:B------:R-:W-:Y:S01]  /*16870*/  LEA R3, R9, UR38, 0x3 ;  /* 0x0000002609037c11 */ /* 0x000fe2000f8e18ff */
[----:B-1----:R-:W1:Y:S01]  /*16880*/  S2R R5, SR_TID.X ;  /* 0x0000000000057919 */ /* 0x002e620000002100 */
[----:B------:R-:W-:-:S04]  /*16890*/  SHF.L.U32 R2, R17, 0x1f, RZ ;  /* 0x0000001f11027819 */ /* 0x000fc800000006ff */
[----:B------:R-:W2:Y:S01]  /*168a0*/  SYNCS.PHASECHK.TRANS64.TRYWAIT P3, [R3+URZ+0x38840], R2 ;  /* 0x03884002030075a7 */ /* 0x000ea2000806017f */
[----:B-1----:R-:W-:-:S04]  /*168b0*/  LOP3.LUT R5, R5, 0x7f, RZ, 0xc0, !PT ;  /* 0x0000007f05057812 */ /* 0x002fc800078ec0ff */
[----:B------:R-:W-:Y:S01]  /*168c0*/  ISETP.NE.AND P2, PT, R5, RZ, PT ;  /* 0x000000ff0500720c */ /* 0x000fe20003f45270 */
[----:B--2---:R-:W-:-:S12]  /*168d0*/  @!P3 BRA `(.L_x_4289) ;  /* 0x000000180010b947 */ /* 0x004fd80003800000 */
.L_x_4326:
[----:B------:R-:W-:Y:S05]  /*168e0*/  @P2 BRA `(.L_x_4290) ;  /* 0x0000000000142947 */ /* 0x000fea0003800000 */
[----:B------:R-:W-:Y:S01]  /*168f0*/  ISETP.NE.AND P3, PT, R19, RZ, PT ;  /* 0x000000ff1300720c */ /* 0x000fe20003f65270 */
[----:B------:R-:W-:-:S04]  /*16900*/  IMAD.MOV.U32 R12, RZ, RZ, 0x2000 ;  /* 0x00002000ff0c7424 */ /* 0x000fc800078e00ff */
[----:B------:R2:W-:Y:S08]  /*16910*/  SYNCS.ARRIVE.TRANS64 RZ, [R3+URZ+0x38830], R12 ;  /* 0x0388300c03ff79a7 */ /* 0x0005f0000800003f */
[----:B------:R-:W-:Y:S05]  /*16920*/  @!P3 BRA `(.L_x_4290) ;  /* 0x000000000004b947 */ /* 0x000fea0003800000 */
[----:B------:R-:W-:Y:S01]  /*16930*/  BPT.TRAP 0x1 ;  /* 0x000000040000795c */ /* 0x000fe20000300000 */
.L_x_4290:
        /* <DEDUP_REMOVED lines=17> */
.L_x_4327:
[----:B------:R-:W-:Y:S05]  /*16a50*/  @P2 BRA `(.L_x_4292) ;  /* 0x0000000000142947 */ /* 0x000fea0003800000 */
[----:B------:R-:W-:Y:S02]  /*16a60*/  ISETP.NE.AND P2, PT, R19, RZ, PT ;  /* 0x000000ff1300720c */ /* 0x000fe40003f45270 */
[----:B-1-3--:R-:W-:-:S04]  /*16a70*/  MOV R2, 0x10000 ;  /* 0x0001000000027802 */ /* 0x00afc80000000f00 */
[----:B------:R4:W-:Y:S07]  /*16a80*/  SYNCS.ARRIVE.TRANS64 RZ, [R3+URZ+0x38850], R2 ;  /* 0x0388500203ff79a7 */ /* 0x0009ee000800003f */
[----:B------:R-:W-:Y:S05]  /*16a90*/  @!P2 BRA `(.L_x_4292) ;  /* 0x000000000004a947 */ /* 0x000fea0003800000 */
[----:B------:R-:W-:Y:S01]  /*16aa0*/  BPT.TRAP 0x1 ;  /* 0x000000040000795c */ /* 0x000fe20000300000 */
.L_x_4292:
        /* <DEDUP_REMOVED lines=50> */
.L_x_4287:
[----:B------:R-:W-:Y:S05]  /*16dd0*/  BSYNC B1 ;  /* 0x0000000000017941 */ /* 0x000fea0003800000 */
.L_x_4286:
[----:B------:R-:W-:Y:S01]  /*16de0*/  VIADD R9, R9, 0x1 ;  /* 0x0000000109097836 */ /* 0x000fe20000000000 */
[----:B------:R-:W-:Y:S04]  /*16df0*/  BSSY B1, `(.L_x_4293) ;  /* 0x0000070000017945 */ /* 0x000fe80003800000 */
[----:B------:R-:W-:-:S04]  /*16e00*/  ISETP.NE.AND P2, PT, R9, 0x2, PT ;  /* 0x000000020900780c */ /* 0x000fc80003f45270 */
[----:B---34-:R-:W-:Y:S02]  /*16e10*/  SEL R2, RZ, 0x1, P2 ;  /* 0x00000001ff027807 */ /* 0x018fe40001000000 */
[----:B------:R-:W-:Y:S01]  /*16e20*/  SEL R16, R9, RZ, P2 ;  /* 0x000000ff09107207 */ /* 0x000fe20001000000 */
[----:B------:R-:W-:Y:S01]  /*16e30*/  VIADD R9, R8, 0xffffffff ;  /* 0xffffffff08097836 */ /* 0x000fe20000000000 */
[----:B------:R-:W-:Y:S01]  /*16e40*/  LOP3.LUT R17, R17, R2, RZ, 0x3c, !PT ;  /* 0x0000000211117212 */ /* 0x000fe200078e3cff */
[----:B------:R-:W-:Y:S06]  /*16e50*/  @!P6 BRA `(.L_x_4294) ;  /* 0x0000000400a4e947 */ /* 0x000fec0003800000 */
[----:B------:R-:W-:Y:S01]  /*16e60*/  IMAD.MOV.U32 R10, RZ, RZ, R9 ;  /* 0x000000ffff0a7224 */ /* 0x000fe200078e0009 */
[----:B------:R-:W-:Y:S06]  /*16e70*/  @!P0 BRA `(.L_x_4295) ;  /* 0x0000000000448947 */ /* 0x000fec0003800000 */
[----:B------:R-:W1:Y:S02]  /*16e80*/  LDC R11, c[0x0][0x41c] ;  /* 0x00010700ff0b7b82 */ /* 0x000e640000000800 */
[----:B-1----:R-:W-:-:S13]  /*16e90*/  ISETP.NE.AND P2, PT, R11, 0x1, PT ;  /* 0x000000010b00780c */ /* 0x002fda0003f45270 */
[----:B--2---:R-:W1:Y:S02]  /*16ea0*/  @P2 LDC.64 R2, c[0x0][0x420] ;  /* 0x00010800ff022b82 */ /* 0x004e640000000a00 */
[----:B-1----:R-:W-:-:S04]  /*16eb0*/  @P2 IMAD.HI.U32 R4, R10, R2, RZ ;  /* 0x000000020a042227 */ /* 0x002fc800078e00ff */
[----:B------:R-:W-:Y:S01]  /*16ec0*/  IMAD.MOV.U32 R2, RZ, RZ, R10 ;  /* 0x000000ffff027224 */ /* 0x000fe200078e000a */
[----:B------:R-:W-:Y:S02]  /*16ed0*/  @P2 SHF.R.U32.HI R2, RZ, R3, R4 ;  /* 0x00000003ff022219 */ /* 0x000fe40000011604 */
[----:B------:R-:W1:Y:S03]  /*16ee0*/  LDC.64 R4, c[0x0][0x3f8] ;  /* 0x0000fe00ff047b82 */ /* 0x000e660000000a00 */
[----:B------:R-:W-:-:S04]  /*16ef0*/  IMAD.MOV R3, RZ, RZ, -R2 ;  /* 0x000000ffff037224 */ /* 0x000fc800078e0a02 */
        /* <DEDUP_REMOVED lines=9> */
.L_x_4295:
[----:B------:R-:W-:Y:S01]  /*16f90*/  LEA R2, R16, UR38, 0x3 ;  /* 0x0000002610027c11 */ /* 0x000fe2000f8e18ff */
[----:B-1----:R-:W1:Y:S01]  /*16fa0*/  S2R R5, SR_TID.X ;  /* 0x0000000000057919 */ /* 0x002e620000002100 */
[----:B--2---:R-:W-:-:S04]  /*16fb0*/  SHF.L.U32 R3, R17, 0x1f, RZ ;  /* 0x0000001f11037819 */ /* 0x004fc800000006ff */
[----:B------:R-:W2:Y:S01]  /*16fc0*/  SYNCS.PHASECHK.TRANS64.TRYWAIT P3, [R2+URZ+0x38840], R3 ;  /* 0x03884003020075a7 */ /* 0x000ea2000806017f */
[----:B-1----:R-:W-:-:S04]  /*16fd0*/  LOP3.LUT R5, R5, 0x7f, RZ, 0xc0, !PT ;  /* 0x0000007f05057812 */ /* 0x002fc800078ec0ff */
[----:B------:R-:W-:Y:S01]  /*16fe0*/  ISETP.NE.AND P2, PT, R5, RZ, PT ;  /* 0x000000ff0500720c */ /* 0x000fe20003f45270 */
[----:B--2---:R-:W-:-:S12]  /*16ff0*/  @!P3 BRA `(.L_x_4296) ;  /* 0x000000100070b947 */ /* 0x004fd80003800000 */
.L_x_4328:
[----:B------:R-:W-:Y:S05]  /*17000*/  @P2 BRA `(.L_x_4297) ;  /* 0x0000000000142947 */ /* 0x000fea0003800000 */
[----:B------:R-:W-:Y:S02]  /*17010*/  ISETP.NE.AND P3, PT, R19, RZ, PT ;  /* 0x000000ff1300720c */ /* 0x000fe40003f65270 */
[----:B------:R-:W-:-:S04]  /*17020*/  MOV R5, 0x2000 ;  /* 0x0000200000057802 */ /* 0x000fc80000000f00 */
[----:B------:R2:W-:Y:S07]  /*17030*/  SYNCS.ARRIVE.TRANS64 RZ, [R2+URZ+0x38830], R5 ;  /* 0x0388300502ff79a7 */ /* 0x0005ee000800003f */
[----:B------:R-:W-:Y:S05]  /*17040*/  @!P3 BRA `(.L_x_4297) ;  /* 0x000000000004b947 */ /* 0x000fea0003800000 */
[----:B------:R-:W-:Y:S01]  /*17050*/  BPT.TRAP 0x1 ;  /* 0x000000040000795c */ /* 0x000fe20000300000 */
.L_x_4297:
        /* <DEDUP_REMOVED lines=17> */
.L_x_4329:
[----:B------:R-:W-:Y:S05]  /*17170*/  @P2 BRA `(.L_x_4299) ;  /* 0x0000000000142947 */ /* 0x000fea0003800000 */
[----:B------:R-:W-:Y:S01]  /*17180*/  ISETP.NE.AND P2, PT, R19, RZ, PT ;  /* 0x000000ff1300720c */ /* 0x000fe20003f45270 */
[----:B-12---:R-:W-:-:S04]  /*17190*/  IMAD.MOV.U32 R3, RZ, RZ, 0x10000 ;  /* 0x00010000ff037424 */ /* 0x006fc800078e00ff */
[----:B------:R3:W-:Y:S08]  /*171a0*/  SYNCS.ARRIVE.TRANS64 RZ, [R2+URZ+0x38850], R3 ;  /* 0x0388500302ff79a7 */ /* 0x0007f0000800003f */
[----:B------:R-:W-:Y:S05]  /*171b0*/  @!P2 BRA `(.L_x_4299) ;  /* 0x000000000004a947 */ /* 0x000fea0003800000 */
[----:B------:R-:W-:Y:S01]  /*171c0*/  BPT.TRAP 0x1 ;  /* 0x000000040000795c */ /* 0x000fe20000300000 */
.L_x_4299:
        /* <DEDUP_REMOVED lines=50> */
.L_x_4294:
[----:B------:R-:W-:Y:S05]  /*174f0*/  BSYNC B1 ;  /* 0x0000000000017941 */ /* 0x000fea0003800000 */
.L_x_4293:
[----:B------:R-:W-:Y:S01]  /*17500*/  ISETP.GT.AND P2, PT, R9, UR39, PT ;  /* 0x0000002709007c0c */ /* 0x000fe2000bf44270 */
[----:B------:R-:W-:-:S12]  /*17510*/  VIADD R8, R8, 0xfffffffe ;  /* 0xfffffffe08087836 */ /* 0x000fd80000000000 */
[----:B------:R-:W-:Y:S05]  /*17520*/  @P2 BRA `(.L_x_4300) ;  /* 0xfffffff000602947 */ /* 0x000fea000383ffff */
.L_x_4285:
[----:B------:R-:W-:Y:S05]  /*17530*/  BSYNC B0 ;  /* 0x0000000000007941 */ /* 0x000fea0003800000 */
.L_x_4276:
[----:B------:R-:W-:Y:S01]  /*17540*/  VIADD R16, R16, 0x1 ;  /* 0x0000000110107836 */ /* 0x000fe20000000000 */
[----:B------:R-:W-:Y:S04]  /*17550*/  BSSY B0, `(.L_x_4301) ;  /* 0x0000013000007945 */ /* 0x000fe80003800000 */
[----:B------:R-:W-:-:S04]  /*17560*/  ISETP.NE.AND P0, PT, R16, 0x2, PT ;  /* 0x000000021000780c */ /* 0x000fc80003f05270 */
[----:B------:R-:W-:-:S04]  /*17570*/  SEL R0, RZ, 0x1, P0 ;  /* 0x00000001ff007807 */ /* 0x000fc80000000000 */
[----:B------:R-:W-:Y:S01]  /*17580*/  LOP3.LUT R17, R17, R0, RZ, 0x3c, !PT ;  /* 0x0000000011117212 */ /* 0x000fe200078e3cff */
[----:B------:R-:W-:Y:S06]  /*17590*/  @P1 BRA `(.L_x_4302) ;  /* 0x0000000000381947 */ /* 0x000fec0003800000 */
[----:B-1234-:R-:W2:Y:S01]  /*175a0*/  LDL R2, [R1] ;  /* 0x0000000001027983 */ /* 0x01eea20000100800 */
[----:B------:R-:W-:Y:S02]  /*175b0*/  VOTEU.ANY UR6, UPT, PT ;  /* 0x0000000000067886 */ /* 0x000fe400038e0100 */
[----:B------:R-:W1:Y:S01]  /*175c0*/  FLO.U32 R0, UR6 ;  /* 0x0000000600007d00 */ /* 0x000e6200080e0000 */
[----:B------:R-:W1:Y:S02]  /*175d0*/  S2R R5, SR_LANEID ;  /* 0x0000000000057919 */ /* 0x000e640000000000 */
[----:B-1----:R-:W-:-:S05]  /*175e0*/  ISETP.EQ.U32.AND P1, PT, R0, R5, PT ;  /* 0x000000050000720c */ /* 0x002fca0003f22070 */
[----:B------:R-:W1:Y:S01]  /*175f0*/  POPC R5, UR6 ;  /* 0x0000000600057d09 */ /* 0x000e620008000000 */
[----:B--2---:R-:W-:Y:S02]  /*17600*/  R2UR UR7, R2 ;  /* 0x00000000020772ca */ /* 0x004fe400000e0000 */
[----:B------:R-:W1:Y:S05]  /*17610*/  LDC.64 R2, c[0x0][0xef0] ;  /* 0x0003bc00ff027b82 */ /* 0x000e6a0000000a00 */
[----:B-1----:R-:W2:Y:S01]  /*17620*/  @P1 ATOMG.E.ADD.STRONG.GPU PT, R3, desc[UR54][R2.64], R5 ;  /* 0x00000005020319a8 */ /* 0x002ea200081ee1f6 */
[----:B------:R-:W1:Y:S02]  /*17630*/  S2R R4, SR_LTMASK ;  /* 0x0000000000047919 */ /* 0x000e640000003900 */
[----:B-1----:R-:W-:-:S04]  /*17640*/  LOP3.LUT R4, R4, UR6, RZ, 0xc0, !PT ;  /* 0x0000000604047c12 */ /* 0x002fc8000f8ec0ff */
[----:B------:R-:W1:Y:S01]  /*17650*/  POPC R7, R4 ;  /* 0x0000000400077309 */ /* 0x000e620000000000 */
[----:B--2---:R-:W1:Y:S02]  /*17660*/  SHFL.IDX PT, R0, R3, R0, 0x1f ;  /* 0x00001f0003007589 */ /* 0x004e6400000e0000 */
[----:B-1----:R-:W-:-:S07]  /*17670*/  IADD3 R18, R0, UR7, R7 ;  /* 0x0000000700127c10 */ /* 0x002fce000fffe007 */
.L_x_4302:
[----:B------:R-:W-:Y:S05]  /*17680*/  BSYNC B0 ;  /* 0x0000000000007941 */ /* 0x000fea0003800000 */
.L_x_4301:
[----:B------:R-:W-:Y:S01]  /*17690*/  SEL R16, R16, RZ, P0 ;  /* 0x000000ff10107207 */ /* 0x000fe20000000000 */
[----:B------:R-:W-:-:S07]  /*176a0*/  IMAD.MOV.U32 R13, RZ, RZ, R18 ;  /* 0x000000ffff0d7224 */ /* 0x000fce00078e0012 */
.L_x_4259:
[----:B------:R-:W-:Y:S05]  /*176b0*/  BSYNC B6 ;  /* 0x0000000000067941 */ /* 0x000fea0003800000 */
.L_x_4257:
[----:B------:R-:W-:-:S03]  /*176c0*/  UMOV UR6, 0xffffffff ;  /* 0xffffffff00067882 */ /* 0x000fc60000000000 */
[----:B------:R-:W-:Y:S05]  /*176d0*/  BRA.DIV UR6, `(.L_x_4303) ;  /* 0x0000000a06e07947 */ /* 0x000fea000b800000 */
[----:B------:R1:W1:Y:S02]  /*176e0*/  SHFL.IDX PT, R14, R13, RZ, 0x1f ;  /* 0x00001fff0d0e7589 */ /* 0x00026400000e0000 */
.L_x_4332:
[----:B------:R-:W-:Y:S01]  /*176f0*/  ISETP.NE.AND P0, PT, R19, RZ, PT ;  /* 0x000000ff1300720c */ /* 0x000fe20003f05270 */
[----:B------:R-:W-:Y:S05]  /*17700*/  WARPSYNC.ALL ;  /* 0x0000000000007948 */ /* 0x000fea0003800000 */
[----:B------:R-:W-:Y:S01]  /*17710*/  BAR.SYNC.DEFER_BLOCKING 0x4, 0x120 ;  /* 0x0104800000007b1d */ /* 0x000fe20000010000 */
[----:B-1----:R-:W-:-:S05]  /*17720*/  IMAD.MOV.U32 R18, RZ, RZ, R14 ;  /* 0x000000ffff127224 */ /* 0x002fca00078e000e */
[----:B------:R-:W-:Y:S01]  /*17730*/  ULDC UR6, c[0x0][0xea8] ;  /* 0x0003aa0000067ab9 */ /* 0x000fe20000000800 */
[----:B------:R-:W-:Y:S01]  /*17740*/  @!P0 MOV R0, 0x400 ;  /* 0x0000040000008802 */ /* 0x000fe20000000f00 */
[----:B--234-:R-:W1:Y:S03]  /*17750*/  @!P0 S2R R3, SR_CgaCtaId ;  /* 0x0000000000038919 */ /* 0x01ce660000008800 */
[----:B-1----:R-:W-:-:S05]  /*17760*/  @!P0 LEA R0, R3, R0, 0x18 ;  /* 0x0000000003008211 */ /* 0x002fca00078ec0ff */
[----:B------:R2:W-:Y:S01]  /*17770*/  @!P0 STS [R0+0x388d0], R13 ;  /* 0x0388d00d00008388 */ /* 0x0005e20000000800 */
[----:B------:R-:W-:Y:S06]  /*17780*/  BAR.ARV 0x5, 0x120 ;  /* 0x0144800000007b1d */ /* 0x000fec0000002000 */
[----:B------:R-:W-:-:S13]  /*17790*/  ISETP.GE.AND P0, PT, R18, UR6, PT ;  /* 0x0000000612007c0c */ /* 0x000fda000bf06270 */
[----:B--2---:R-:W-:Y:S05]  /*177a0*/  @!P0 BRA `(.L_x_4304) ;  /* 0xffffffcc001c8947 */ /* 0x004fea000383ffff */
.L_x_4248:
[----:B------:R-:W1:Y:S01]  /*177b0*/  S2R R3, SR_CgaCtaId ;  /* 0x0000000000037919 */ /* 0x000e620000008800 */
[----:B------:R-:W-:Y:S01]  /*177c0*/  UIADD3 UR61, UR61, 0x1, URZ ;  /* 0x000000013d3d7890 */ /* 0x000fe2000fffe03f */
[----:B------:R-:W-:-:S03]  /*177d0*/  MOV R0, 0x400 ;  /* 0x0000040000007802 */ /* 0x000fc60000000f00 */
[----:B------:R-:W-:-:S04]  /*177e0*/  ULEA.HI UR4, UR61, UR61, URZ, 0x1 ;  /* 0x0000003d3d047291 */ /* 0x000fc8000f8f083f */
[----:B------:R-:W-:-:S04]  /*177f0*/  ULOP3.LUT UR4, UR4, 0xfffffffe, URZ, 0xc0, !UPT ;  /* 0xfffffffe04047892 */ /* 0x000fc8000f8ec03f */
[----:B------:R-:W-:Y:S01]  /*17800*/  UIADD3 UR4, UR61, -UR4, URZ ;  /* 0x800000043d047290 */ /* 0x000fe2000fffe03f */
[----:B-1----:R-:W-:-:S05]  /*17810*/  LEA R7, R3, R0, 0x18 ;  /* 0x0000000003077211 */ /* 0x002fca00078ec0ff */
[----:B------:R-:W-:-:S04]  /*17820*/  MOV R0, UR4 ;  /* 0x0000000400007c02 */ /* 0x000fc80008000f00 */
[----:B------:R-:W-:-:S04]  /*17830*/  SHF.L.U32 R0, R0, 0x1f, RZ ;  /* 0x0000001f00007819 */ /* 0x000fc800000006ff */
[----:B------:R-:W1:Y:S02]  /*17840*/  SYNCS.PHASECHK.TRANS64.TRYWAIT P0, [R7+URZ+0x38820], R0 ;  /* 0x03882000070075a7 */ /* 0x000e64000800017f */
[----:B-1----:R-:W-:Y:S05]  /*17850*/  @!P0 BRA `(.L_x_4305) ;  /* 0x0000000800a48947 */ /* 0x002fea0003800000 */
.L_x_4333:
        /* <DEDUP_REMOVED lines=9> */
[----:B------:R-:W2:Y:S02]  /*178f0*/  LDL R2, [R1+0x4] ;  /* 0x0000040001027983 */ /* 0x000ea40000100800 */
[----:B--2---:R-:W-:-:S13]  /*17900*/  R2UR UR4, R2 ;  /* 0x00000000020472ca */ /* 0x004fda00000e0000 */
[----:B------:R-:W-:-:S06]  /*17910*/  ULOP3.LUT UR4, UR4, 0x2, URZ, 0xfc, !UPT ;  /* 0x0000000204047892 */ /* 0x000fcc000f8efc3f */
[----:B------:R-:W-:-:S05]  /*17920*/  IMAD.U32 R0, RZ, RZ, UR4 ;  /* 0x00000004ff007e24 */ /* 0x000fca000f8e00ff */
[----:B------:R-:W-:-:S13]  /*17930*/  ISETP.NE.AND P2, PT, R0, 0x3, PT ;  /* 0x000000030000780c */ /* 0x000fda0003f45270 */
[----:B------:R-:W-:Y:S05]  /*17940*/  @!P2 BRA `(.L_x_4308) ;  /* 0x000000000004a947 */ /* 0x000fea0003800000 */
[----:B------:R-:W-:Y:S01]  /*17950*/  BPT.TRAP 0x1 ;  /* 0x000000040000795c */ /* 0x000fe20000300000 */
.L_x_4308:
[----:B------:R-:W-:Y:S01]  /*17960*/  VIADD R3, R7, 0x38840 ;  /* 0x0003884007037836 */ /* 0x000fe20000000000 */
[----:B------:R-:W-:Y:S01]  /*17970*/  SHF.L.U32 R4, R17, 0x1f, RZ ;  /* 0x0000001f11047819 */ /* 0x000fe200000006ff */
[C---:B------:R-:W-:Y:S02]  /*17980*/  VIADD R0, R16.reuse, 0x1 ;  /* 0x0000000110007836 */ /* 0x040fe40000000000 */
        /* <DEDUP_REMOVED lines=9> */
.L_x_4334:
[----:B------:R-:W2:Y:S02]  /*17a20*/  SYNCS.PHASECHK.TRANS64.TRYWAIT P0, [R3+URZ], R0 ;  /* 0x00000000030075a7 */ /* 0x000ea4000800017f */
[----:B--2---:R-:W-:Y:S05]  /*17a30*/  @!P0 BRA `(.L_x_4310) ;  /* 0x0000000800548947 */ /* 0x004fea0003800000 */
.L_x_4335:
[----:B------:R-:W-:Y:S05]  /*17a40*/  @!P2 BRA `(.L_x_4311) ;  /* 0x000000000004a947 */ /* 0x000fea0003800000 */
[----:B------:R-:W-:Y:S01]  /*17a50*/  BPT.TRAP 0x1 ;  /* 0x000000040000795c */ /* 0x000fe20000300000 */
.L_x_4311:
[----:B--2---:R-:W-:-:S05]  /*17a60*/  VIADD R3, R7, 0x38860 ;  /* 0x0003886007037836 */ /* 0x004fca0000000000 */
[----:B-1----:R-:W-:-:S04]  /*17a70*/  LEA R5, R16, R3, 0x3 ;  /* 0x0000000310057211 */ /* 0x002fc800078e18ff */
[----:B------:R-:W1:Y:S02]  /*17a80*/  SYNCS.PHASECHK.TRANS64.TRYWAIT P0, [R5+URZ], R4 ;  /* 0x00000004050075a7 */ /* 0x000e64000800017f */
[----:B-1----:R-:W-:Y:S05]  /*17a90*/  @!P0 BRA `(.L_x_4312) ;  /* 0x0000000800508947 */ /* 0x002fea0003800000 */
.L_x_4336:
[----:B------:R-:W-:-:S07]  /*17aa0*/  IMAD R3, R2, 0x8, R3 ;  /* 0x0000000802037824 */ /* 0x000fce00078e0203 */
.L_x_4313:
[----:B--2---:R2:W3:Y:S02]  /*17ab0*/  SYNCS.PHASECHK.TRANS64.TRYWAIT P0, [R3+URZ], R0 ;  /* 0x00000000030075a7 */ /* 0x0044e4000800017f */
[----:B---3--:R-:W-:Y:S05]  /*17ac0*/  @!P0 NANOSLEEP.SYNCS 0x989680 ;  /* 0x009896800000895d */ /* 0x008fea0003900000 */
[----:B------:R-:W3:Y:S02]  /*17ad0*/  @!P0 SYNCS.PHASECHK.TRANS64 P0, [R3+URZ], R0 ;  /* 0x00000000030085a7 */ /* 0x000ee4000800007f */
[----:B---3--:R-:W-:Y:S05]  /*17ae0*/  @!P0 BRA `(.L_x_4313) ;  /* 0xfffffffc00f08947 */ /* 0x008fea000383ffff */
.L_x_4307:
[----:B------:R-:W-:Y:S05]  /*17af0*/  BSYNC B0 ;  /* 0x0000000000007941 */ /* 0x000fea0003800000 */
.L_x_4306:
[----:B------:R-:W-:Y:S05]  /*17b00*/  EXIT ;  /* 0x000000000000794d */ /* 0x000fea0003800000 */
.L_x_4167:
[----:B-1----:R-:W-:-:S04]  /*17b10*/  IMAD.U32 R3, RZ, RZ, UR36 ;  /* 0x00000024ff037e24 */ /* 0x002fc8000f8e00ff */
[----:B------:R1:W2:Y:S03]  /*17b20*/  SYNCS.PHASECHK.TRANS64.TRYWAIT P1, [R3+URZ+0x38800], R0 ;  /* 0x03880000030075a7 */ /* 0x0002a6000802017f */
[----:B--2---:R-:W-:Y:S05]  /*17b30*/  @!P1 NANOSLEEP.SYNCS 0x989680 ;  /* 0x009896800000995d */ /* 0x004fea0003900000 */
[----:B------:R-:W2:Y:S02]  /*17b40*/  @!P1 SYNCS.PHASECHK.TRANS64 P1, [R3+URZ+0x38800], R0 ;  /* 0x03880000030095a7 */ /* 0x000ea4000802007f */
[----:B--2---:R-:W-:Y:S05]  /*17b50*/  @!P1 BRA `(.L_x_4167) ;  /* 0xfffffffc00ec9947 */ /* 0x004fea000383ffff */
[----:B------:R-:W-:Y:S05]  /*17b60*/  BRA `(.L_x_4314) ;  /* 0xfffffec000307947 */ /* 0x000fea000383ffff */
.L_x_4171:
[----:B---3--:R3:W4:Y:S02]  /*17b70*/  SYNCS.PHASECHK.TRANS64.TRYWAIT P1, [R6+URZ+0x38830], R7 ;  /* 0x03883007060075a7 */ /* 0x008724000802017f */
[----:B----4-:R-:W-:Y:S05]  /*17b80*/  @!P1 NANOSLEEP.SYNCS 0x989680 ;  /* 0x009896800000995d */ /* 0x010fea0003900000 */
[----:B------:R-:W4:Y:S02]  /*17b90*/  @!P1 SYNCS.PHASECHK.TRANS64 P1, [R6+URZ+0x38830], R7 ;  /* 0x03883007060095a7 */ /* 0x000f24000802007f */
[----:B----4-:R-:W-:Y:S05]  /*17ba0*/  @!P1 BRA `(.L_x_4171) ;  /* 0xfffffffc00f09947 */ /* 0x010fea000383ffff */
[----:B------:R-:W-:Y:S05]  /*17bb0*/  BRA `(.L_x_4170) ;  /* 0xfffffec000447947 */ /* 0x000fea000383ffff */
.L_x_4172:
[----:B-1----:R-:W-:-:S04]  /*17bc0*/  IMAD.U32 R3, RZ, RZ, UR36 ;  /* 0x00000024ff037e24 */ /* 0x002fc8000f8e00ff */
[----:B------:R1:W4:Y:S03]  /*17bd0*/  SYNCS.PHASECHK.TRANS64.TRYWAIT P1, [R3+URZ+0x38810], R0 ;  /* 0x03881000030075a7 */ /* 0x000326000802017f */
[----:B----4-:R-:W-:Y:S05]  /*17be0*/  @!P1 NANOSLEEP.SYNCS 0x989680 ;  /* 0x009896800000995d */ /* 0x010fea0003900000 */
[----:B------:R-:W4:Y:S02]  /*17bf0*/  @!P1 SYNCS.PHASECHK.TRANS64 P1, [R3+URZ+0x38810], R0 ;  /* 0x03881000030095a7 */ /* 0x000f24000802007f */
[----:B----4-:R-:W-:Y:S05]  /*17c00*/  @!P1 BRA `(.L_x_4172) ;  /* 0xfffffffc00ec9947 */ /* 0x010fea000383ffff */
[----:B------:R-:W-:Y:S05]  /*17c10*/  BRA `(.L_x_4315) ;  /* 0xfffffec000cc7947 */ /* 0x000fea000383ffff */
.L_x_4176:
[----:B------:R1:W1:Y:S02]  /*17c20*/  SYNCS.PHASECHK.TRANS64.TRYWAIT P1, [R6+URZ+0x38850], R7 ;  /* 0x03885007060075a7 */ /* 0x000264000802017f */
[----:B-1----:R-:W-:Y:S05]  /*17c30*/  @!P1 NANOSLEEP.SYNCS 0x989680 ;  /* 0x009896800000995d */ /* 0x002fea0003900000 */
[----:B------:R-:W1:Y:S02]  /*17c40*/  @!P1 SYNCS.PHASECHK.TRANS64 P1, [R6+URZ+0x38850], R7 ;  /* 0x03885007060095a7 */ /* 0x000e64000802007f */
[----:B-1----:R-:W-:Y:S05]  /*17c50*/  @!P1 BRA `(.L_x_4176) ;  /* 0xfffffffc00f09947 */ /* 0x002fea000383ffff */
[----:B------:R-:W-:Y:S05]  /*17c60*/  BRA `(.L_x_4175) ;  /* 0xfffffec400007947 */ /* 0x000fea000383ffff */
.L_x_4192:
[----:B--2---:R2:W3:Y:S02]  /*17c70*/  SYNCS.PHASECHK.TRANS64.TRYWAIT P3, [R12+URZ+0x38830], R21 ;  /* 0x038830150c0075a7 */ /* 0x0044e4000806017f */
[----:B---3--:R-:W-:Y:S05]  /*17c80*/  @!P3 NANOSLEEP.SYNCS 0x989680 ;  /* 0x009896800000b95d */ /* 0x008fea0003900000 */
[----:B------:R-:W3:Y:S02]  /*17c90*/  @!P3 SYNCS.PHASECHK.TRANS64 P3, [R12+URZ+0x38830], R21 ;  /* 0x038830150c00b5a7 */ /* 0x000ee4000806007f */
[----:B---3--:R-:W-:Y:S05]  /*17ca0*/  @!P3 BRA `(.L_x_4192) ;  /* 0xfffffffc00f0b947 */ /* 0x008fea000383ffff */
[----:B------:R-:W-:Y:S05]  /*17cb0*/  BRA `(.L_x_4191) ;  /* 0xfffffef800007947 */ /* 0x000fea000383ffff */
.L_x_4196:
[----:B----4-:R4:W1:Y:S02]  /*17cc0*/  SYNCS.PHASECHK.TRANS64.TRYWAIT P3, [R12+URZ+0x38850], R21 ;  /* 0x038850150c0075a7 */ /* 0x010864000806017f */
[----:B-1----:R-:W-:Y:S05]  /*17cd0*/  @!P3 NANOSLEEP.SYNCS 0x989680 ;  /* 0x009896800000b95d */ /* 0x002fea0003900000 */
[----:B------:R-:W1:Y:S02]  /*17ce0*/  @!P3 SYNCS.PHASECHK.TRANS64 P3, [R12+URZ+0x38850], R21 ;  /* 0x038850150c00b5a7 */ /* 0x000e64000806007f */
[----:B-1----:R-:W-:Y:S05]  /*17cf0*/  @!P3 BRA `(.L_x_4196) ;  /* 0xfffffffc00f0b947 */ /* 0x002fea000383ffff */
[----:B------:R-:W-:Y:S05]  /*17d00*/  BRA `(.L_x_4195) ;  /* 0xfffffef800607947 */ /* 0x000fea000383ffff */
.L_x_4213:
[----:B--2---:R2:W3:Y:S02]  /*17d10*/  SYNCS.PHASECHK.TRANS64.TRYWAIT P3, [R8+URZ+0x38830], R11 ;  /* 0x0388300b080075a7 */ /* 0x0044e4000806017f */
[----:B---3--:R-:W-:Y:S05]  /*17d20*/  @!P3 NANOSLEEP.SYNCS 0x989680 ;  /* 0x009896800000b95d */ /* 0x008fea0003900000 */
[----:B------:R-:W3:Y:S02]  /*17d30*/  @!P3 SYNCS.PHASECHK.TRANS64 P3, [R8+URZ+0x38830], R11 ;  /* 0x0388300b0800b5a7 */ /* 0x000ee4000806007f */
[----:B---3--:R-:W-:Y:S05]  /*17d40*/  @!P3 BRA `(.L_x_4213) ;  /* 0xfffffffc00f0b947 */ /* 0x008fea000383ffff */
[----:B------:R-:W-:Y:S05]  /*17d50*/  BRA `(.L_x_4212) ;  /* 0xffffff3400447947 */ /* 0x000fea000383ffff */
.L_x_4217:
[----:B----4-:R4:W1:Y:S02]  /*17d60*/  SYNCS.PHASECHK.TRANS64.TRYWAIT P3, [R8+URZ+0x38850], R11 ;  /* 0x0388500b080075a7 */ /* 0x010864000806017f */
[----:B-1----:R-:W-:Y:S05]  /*17d70*/  @!P3 NANOSLEEP.SYNCS 0x989680 ;  /* 0x009896800000b95d */ /* 0x002fea0003900000 */
[----:B------:R-:W1:Y:S02]  /*17d80*/  @!P3 SYNCS.PHASECHK.TRANS64 P3, [R8+URZ+0x38850], R11 ;  /* 0x0388500b0800b5a7 */ /* 0x000e64000806007f */
[----:B-1----:R-:W-:Y:S05]  /*17d90*/  @!P3 BRA `(.L_x_4217) ;  /* 0xfffffffc00f0b947 */ /* 0x002fea000383ffff */
[----:B------:R-:W-:Y:S05]  /*17da0*/  BRA `(.L_x_4216) ;  /* 0xffffff3400a07947 */ /* 0x000fea000383ffff */
.L_x_4223:
[----:B--2---:R2:W3:Y:S02]  /*17db0*/  SYNCS.PHASECHK.TRANS64.TRYWAIT P2, [R12+URZ+0x38830], R11 ;  /* 0x0388300b0c0075a7 */ /* 0x0044e4000804017f */
[----:B---3--:R-:W-:Y:S05]  /*17dc0*/  @!P2 NANOSLEEP.SYNCS 0x989680 ;  /* 0x009896800000a95d */ /* 0x008fea0003900000 */
[----:B------:R-:W3:Y:S02]  /*17dd0*/  @!P2 SYNCS.PHASECHK.TRANS64 P2, [R12+URZ+0x38830], R11 ;  /* 0x0388300b0c00a5a7 */ /* 0x000ee4000804007f */
[----:B---3--:R-:W-:Y:S05]  /*17de0*/  @!P2 BRA `(.L_x_4223) ;  /* 0xfffffffc00f0a947 */ /* 0x008fea000383ffff */
[----:B------:R-:W-:Y:S05]  /*17df0*/  BRA `(.L_x_4222) ;  /* 0xffffff6400607947 */ /* 0x000fea000383ffff */
.L_x_4227:
[----:B----4-:R4:W1:Y:S02]  /*17e00*/  SYNCS.PHASECHK.TRANS64.TRYWAIT P2, [R12+URZ+0x38850], R11 ;  /* 0x0388500b0c0075a7 */ /* 0x010864000804017f */
[----:B-1----:R-:W-:Y:S05]  /*17e10*/  @!P2 NANOSLEEP.SYNCS 0x989680 ;  /* 0x009896800000a95d */ /* 0x002fea0003900000 */
[----:B------:R-:W1:Y:S02]  /*17e20*/  @!P2 SYNCS.PHASECHK.TRANS64 P2, [R12+URZ+0x38850], R11 ;  /* 0x0388500b0c00a5a7 */ /* 0x000e64000804007f */
[----:B-1----:R-:W-:Y:S05]  /*17e30*/  @!P2 BRA `(.L_x_4227) ;  /* 0xfffffffc00f0a947 */ /* 0x002fea000383ffff */
[----:B------:R-:W-:Y:S05]  /*17e40*/  BRA `(.L_x_4226) ;  /* 0xffffff6400c07947 */ /* 0x000fea000383ffff */
.L_x_4263:
[----:B------:R-:W1:Y:S01]  /*17e50*/  S2R R7, SR_TID.X ;  /* 0x0000000000077919 */ /* 0x000e620000002100 */
        /* <DEDUP_REMOVED lines=9> */
.L_x_4316:
[----:B------:R-:W-:Y:S05]  /*17ef0*/  BRA `(.L_x_4317) ;  /* 0xffffffd000c07947 */ /* 0x000fea000383ffff */
.L_x_4264:
[----:B------:R-:W-:Y:S01]  /*17f00*/  BSSY B0, `(.L_x_4318) ;  /* 0x0000006000007945 */ /* 0x000fe20003800000 */
[----:B------:R-:W-:-:S07]  /*17f10*/  IMAD.MOV.U32 R15, RZ, RZ, -0x1 ;  /* 0xffffffffff0f7424 */ /* 0x000fce00078e00ff */
[----:B------:R-:W-:Y:S05]  /*17f20*/  WARPSYNC.COLLECTIVE R15, `(.L_x_4319) ;  /* 0x000000000f0c7348 */ /* 0x000fea0003c00000 */
[----:B------:R-:W-:Y:S02]  /*17f30*/  ELECT P6, UR62, PT ;  /* 0x00000000003e782f */ /* 0x000fe400038c0000 */
[----:B------:R-:W-:Y:S01]  /*17f40*/  MOV R14, UR62 ;  /* 0x0000003e000e7c02 */ /* 0x000fe20008000f00 */
[----:B------:R-:W-:Y:S10]  /*17f50*/  ENDCOLLECTIVE ;  /* 0x000000000000791b */ /* 0x000ff40003800000 */
.L_x_4319:
[----:B------:R-:W-:Y:S05]  /*17f60*/  BSYNC B0 ;  /* 0x0000000000007941 */ /* 0x000fea0003800000 */
.L_x_4318:
[----:B------:R-:W-:Y:S05]  /*17f70*/  BRA `(.L_x_4320) ;  /* 0xffffffd000b07947 */ /* 0x000fea000383ffff */
.L_x_4267:
[----:B-1----:R1:W2:Y:S02]  /*17f80*/  SYNCS.PHASECHK.TRANS64.TRYWAIT P2, [R8+URZ+0x38840], R5 ;  /* 0x03884005080075a7 */ /* 0x0022a4000804017f */
[----:B--2---:R-:W-:Y:S05]  /*17f90*/  @!P2 NANOSLEEP.SYNCS 0x989680 ;  /* 0x009896800000a95d */ /* 0x004fea0003900000 */
[----:B------:R-:W2:Y:S02]  /*17fa0*/  @!P2 SYNCS.PHASECHK.TRANS64 P2, [R8+URZ+0x38840], R5 ;  /* 0x038840050800a5a7 */ /* 0x000ea4000804007f */
[----:B--2---:R-:W-:Y:S05]  /*17fb0*/  @!P2 BRA `(.L_x_4267) ;  /* 0xfffffffc00f0a947 */ /* 0x004fea000383ffff */
[----:B------:R-:W-:Y:S05]  /*17fc0*/  BRA `(.L_x_4321) ;  /* 0xffffffd4000c7947 */ /* 0x000fea000383ffff */
.L_x_4271:
[----:B-1----:R-:W-:-:S04]  /*17fd0*/  IMAD.U32 R8, RZ, RZ, UR38 ;  /* 0x00000026ff087e24 */ /* 0x002fc8000f8e00ff */
[----:B------:R1:W2:Y:S03]  /*17fe0*/  SYNCS.PHASECHK.TRANS64.TRYWAIT P2, [R8+URZ+0x38820], R5 ;  /* 0x03882005080075a7 */ /* 0x0002a6000804017f */
[----:B--2---:R-:W-:Y:S05]  /*17ff0*/  @!P2 NANOSLEEP.SYNCS 0x989680 ;  /* 0x009896800000a95d */ /* 0x004fea0003900000 */
[----:B------:R-:W2:Y:S02]  /*18000*/  @!P2 SYNCS.PHASECHK.TRANS64 P2, [R8+URZ+0x38820], R5 ;  /* 0x038820050800a5a7 */ /* 0x000ea4000804007f */
[----:B--2---:R-:W-:Y:S05]  /*18010*/  @!P2 BRA `(.L_x_4271) ;  /* 0xfffffffc00eca947 */ /* 0x004fea000383ffff */
[----:B------:R-:W-:Y:S05]  /*18020*/  BRA `(.L_x_4322) ;  /* 0xffffffd800807947 */ /* 0x000fea000383ffff */
.L_x_4274:
[----:B-1----:R1:W2:Y:S02]  /*18030*/  SYNCS.PHASECHK.TRANS64.TRYWAIT P2, [R5+URZ+0x38860], R8 ;  /* 0x03886008050075a7 */ /* 0x0022a4000804017f */
[----:B--2---:R-:W-:Y:S05]  /*18040*/  @!P2 NANOSLEEP.SYNCS 0x989680 ;  /* 0x009896800000a95d */ /* 0x004fea0003900000 */
[----:B------:R-:W2:Y:S02]  /*18050*/  @!P2 SYNCS.PHASECHK.TRANS64 P2, [R5+URZ+0x38860], R8 ;  /* 0x038860080500a5a7 */ /* 0x000ea4000804007f */
[----:B--2---:R-:W-:Y:S05]  /*18060*/  @!P2 BRA `(.L_x_4274) ;  /* 0xfffffffc00f0a947 */ /* 0x004fea000383ffff */
[----:B------:R-:W-:Y:S05]  /*18070*/  BRA `(.L_x_4323) ;  /* 0xffffffd800947947 */ /* 0x000fea000383ffff */
.L_x_4281:
[----:B-1----:R1:W2:Y:S02]  /*18080*/  SYNCS.PHASECHK.TRANS64.TRYWAIT P3, [R2+URZ+0x38840], R3 ;  /* 0x03884003020075a7 */ /* 0x0022a4000806017f */
[----:B--2---:R-:W-:Y:S05]  /*18090*/  @!P3 NANOSLEEP.SYNCS 0x989680 ;  /* 0x009896800000b95d */ /* 0x004fea0003900000 */
[----:B------:R-:W2:Y:S02]  /*180a0*/  @!P3 SYNCS.PHASECHK.TRANS64 P3, [R2+URZ+0x38840], R3 ;  /* 0x038840030200b5a7 */ /* 0x000ea4000806007f */
[----:B--2---:R-:W-:Y:S05]  /*180b0*/  @!P3 BRA `(.L_x_4281) ;  /* 0xfffffffc00f0b947 */ /* 0x004fea000383ffff */
[----:B------:R-:W-:Y:S05]  /*180c0*/  BRA `(.L_x_4324) ;  /* 0xffffffe0001c7947 */ /* 0x000fea000383ffff */
.L_x_4283:
[----:B---3--:R3:W4:Y:S02]  /*180d0*/  SYNCS.PHASECHK.TRANS64.TRYWAIT P3, [R2+URZ+0x38860], R3 ;  /* 0x03886003020075a7 */ /* 0x008724000806017f */
[----:B----4-:R-:W-:Y:S05]  /*180e0*/  @!P3 NANOSLEEP.SYNCS 0x989680 ;  /* 0x009896800000b95d */ /* 0x010fea0003900000 */
[----:B------:R-:W4:Y:S02]  /*180f0*/  @!P3 SYNCS.PHASECHK.TRANS64 P3, [R2+URZ+0x38860], R3 ;  /* 0x038860030200b5a7 */ /* 0x000f24000806007f */
[----:B----4-:R-:W-:Y:S05]  /*18100*/  @!P3 BRA `(.L_x_4283) ;  /* 0xfffffffc00f0b947 */ /* 0x010fea000383ffff */
[----:B------:R-:W-:Y:S05]  /*18110*/  BRA `(.L_x_4325) ;  /* 0xffffffe000647947 */ /* 0x000fea000383ffff */
.L_x_4289:
[----:B-1----:R1:W2:Y:S02]  /*18120*/  SYNCS.PHASECHK.TRANS64.TRYWAIT P3, [R3+URZ+0x38840], R2 ;  /* 0x03884002030075a7 */ /* 0x0022a4000806017f */
[----:B--2---:R-:W-:Y:S05]  /*18130*/  @!P3 NANOSLEEP.SYNCS 0x989680 ;  /* 0x009896800000b95d */ /* 0x004fea0003900000 */
[----:B------:R-:W2:Y:S02]  /*18140*/  @!P3 SYNCS.PHASECHK.TRANS64 P3, [R3+URZ+0x38840], R2 ;  /* 0x038840020300b5a7 */ /* 0x000ea4000806007f */
[----:B--2---:R-:W-:Y:S05]  /*18150*/  @!P3 BRA `(.L_x_4289) ;  /* 0xfffffffc00f0b947 */ /* 0x004fea000383ffff */
[----:B------:R-:W-:Y:S05]  /*18160*/  BRA `(.L_x_4326) ;  /* 0xffffffe400dc7947 */ /* 0x000fea000383ffff */
.L_x_4291:
[----:B---3--:R3:W4:Y:S02]  /*18170*/  SYNCS.PHASECHK.TRANS64.TRYWAIT P3, [R3+URZ+0x38860], R2 ;  /* 0x03886002030075a7 */ /* 0x008724000806017f */
[----:B----4-:R-:W-:Y:S05]  /*18180*/  @!P3 NANOSLEEP.SYNCS 0x989680 ;  /* 0x009896800000b95d */ /* 0x010fea0003900000 */
[----:B------:R-:W4:Y:S02]  /*18190*/  @!P3 SYNCS.PHASECHK.TRANS64 P3, [R3+URZ+0x38860], R2 ;  /* 0x038860020300b5a7 */ /* 0x000f24000806007f */
[----:B----4-:R-:W-:Y:S05]  /*181a0*/  @!P3 BRA `(.L_x_4291) ;  /* 0xfffffffc00f0b947 */ /* 0x010fea000383ffff */
[----:B------:R-:W-:Y:S05]  /*181b0*/  BRA `(.L_x_4327) ;  /* 0xffffffe800247947 */ /* 0x000fea000383ffff */
.L_x_4296:
[----:B-1----:R1:W2:Y:S02]  /*181c0*/  SYNCS.PHASECHK.TRANS64.TRYWAIT P3, [R2+URZ+0x38840], R3 ;  /* 0x03884003020075a7 */ /* 0x0022a4000806017f */
[----:B--2---:R-:W-:Y:S05]  /*181d0*/  @!P3 NANOSLEEP.SYNCS 0x989680 ;  /* 0x009896800000b95d */ /* 0x004fea0003900000 */
[----:B------:R-:W2:Y:S02]  /*181e0*/  @!P3 SYNCS.PHASECHK.TRANS64 P3, [R2+URZ+0x38840], R3 ;  /* 0x038840030200b5a7 */ /* 0x000ea4000806007f */
[----:B--2---:R-:W-:Y:S05]  /*181f0*/  @!P3 BRA `(.L_x_4296) ;  /* 0xfffffffc00f0b947 */ /* 0x004fea000383ffff */
[----:B------:R-:W-:Y:S05]  /*18200*/  BRA `(.L_x_4328) ;  /* 0xffffffec007c7947 */ /* 0x000fea000383ffff */
.L_x_4298:
[----:B--2---:R2:W3:Y:S02]  /*18210*/  SYNCS.PHASECHK.TRANS64.TRYWAIT P3, [R2+URZ+0x38860], R3 ;  /* 0x03886003020075a7 */ /* 0x0044e4000806017f */
[----:B---3--:R-:W-:Y:S05]  /*18220*/  @!P3 NANOSLEEP.SYNCS 0x989680 ;  /* 0x009896800000b95d */ /* 0x008fea0003900000 */
[----:B------:R-:W3:Y:S02]  /*18230*/  @!P3 SYNCS.PHASECHK.TRANS64 P3, [R2+URZ+0x38860], R3 ;  /* 0x038860030200b5a7 */ /* 0x000ee4000806007f */
[----:B---3--:R-:W-:Y:S05]  /*18240*/  @!P3 BRA `(.L_x_4298) ;  /* 0xfffffffc00f0b947 */ /* 0x008fea000383ffff */
[----:B------:R-:W-:Y:S05]  /*18250*/  BRA `(.L_x_4329) ;  /* 0xffffffec00c47947 */ /* 0x000fea000383ffff */
.L_x_4303:
[----:B------:R-:W-:Y:S01]  /*18260*/  BSSY B0, `(.L_x_4330) ;  /* 0x0000007000007945 */ /* 0x000fe20003800000 */
[----:B--2---:R-:W-:Y:S02]  /*18270*/  IMAD.MOV.U32 R12, RZ, RZ, RZ ;  /* 0x000000ffff0c7224 */ /* 0x004fe400078e00ff */
[----:B------:R-:W-:Y:S02]  /*18280*/  IMAD.MOV.U32 R11, RZ, RZ, 0x1f ;  /* 0x0000001fff0b7424 */ /* 0x000fe400078e00ff */
[----:B------:R-:W-:-:S07]  /*18290*/  IMAD.MOV.U32 R15, RZ, RZ, -0x1 ;  /* 0xffffffffff0f7424 */ /* 0x000fce00078e00ff */
[----:B-1-34-:R-:W-:Y:S05]  /*182a0*/  WARPSYNC.COLLECTIVE R15, `(.L_x_4331) ;  /* 0x000000000f087348 */ /* 0x01afea0003c00000 */
[----:B------:R2:W1:Y:S02]  /*182b0*/  SHFL.IDX P6, R14, R13, R12, R11 ;  /* 0x0000000c0d0e7389 */ /* 0x00046400000c000b */
[----:B-1234-:R-:W-:Y:S01]  /*182c0*/  ENDCOLLECTIVE ;  /* 0x000000000000791b */ /* 0x01efe20003800000 */
.L_x_4331:
[----:B------:R-:W-:Y:S05]  /*182d0*/  BSYNC B0 ;  /* 0x0000000000007941 */ /* 0x000fea0003800000 */
.L_x_4330:
[----:B------:R-:W-:Y:S05]  /*182e0*/  BRA `(.L_x_4332) ;  /* 0xfffffff400007947 */ /* 0x000fea000383ffff */
.L_x_4305:
[----:B-1----:R1:W2:Y:S02]  /*182f0*/  SYNCS.PHASECHK.TRANS64.TRYWAIT P0, [R7+URZ+0x38820], R0 ;  /* 0x03882000070075a7 */ /* 0x0022a4000800017f */
[----:B--2---:R-:W-:Y:S05]  /*18300*/  @!P0 NANOSLEEP.SYNCS 0x989680 ;  /* 0x009896800000895d */ /* 0x004fea0003900000 */
[----:B------:R-:W2:Y:S02]  /*18310*/  @!P0 SYNCS.PHASECHK.TRANS64 P0, [R7+URZ+0x38820], R0 ;  /* 0x03882000070085a7 */ /* 0x000ea4000800007f */
[----:B--2---:R-:W-:Y:S05]  /*18320*/  @!P0 BRA `(.L_x_4305) ;  /* 0xfffffffc00f08947 */ /* 0x004fea000383ffff */
[----:B------:R-:W-:Y:S05]  /*18330*/  BRA `(.L_x_4333) ;  /* 0xfffffff400487947 */ /* 0x000fea000383ffff */
.L_x_4309:
[----:B-1----:R1:W2:Y:S02]  /*18340*/  SYNCS.PHASECHK.TRANS64.TRYWAIT P0, [R5+URZ], R4 ;  /* 0x00000004050075a7 */ /* 0x0022a4000800017f */
[----:B--2---:R-:W-:Y:S05]  /*18350*/  @!P0 NANOSLEEP.SYNCS 0x989680 ;  /* 0x009896800000895d */ /* 0x004fea0003900000 */
[----:B------:R-:W2:Y:S02]  /*18360*/  @!P0 SYNCS.PHASECHK.TRANS64 P0, [R5+URZ], R4 ;  /* 0x00000004050085a7 */ /* 0x000ea4000800007f */
[----:B--2---:R-:W-:Y:S05]  /*18370*/  @!P0 BRA `(.L_x_4309) ;  /* 0xfffffffc00f08947 */ /* 0x004fea000383ffff */
[----:B------:R-:W-:Y:S05]  /*18380*/  BRA `(.L_x_4334) ;  /* 0xfffffff400a47947 */ /* 0x000fea000383ffff */
.L_x_4310:
[----:B--2---:R2:W3:Y:S02]  /*18390*/  SYNCS.PHASECHK.TRANS64.TRYWAIT P0, [R3+URZ], R0 ;  /* 0x00000000030075a7 */ /* 0x0044e4000800017f */
[----:B---3--:R-:W-:Y:S05]  /*183a0*/  @!P0 NANOSLEEP.SYNCS 0x989680 ;  /* 0x009896800000895d */ /* 0x008fea0003900000 */
[----:B------:R-:W3:Y:S02]  /*183b0*/  @!P0 SYNCS.PHASECHK.TRANS64 P0, [R3+URZ], R0 ;  /* 0x00000000030085a7 */ /* 0x000ee4000800007f */
[----:B---3--:R-:W-:Y:S05]  /*183c0*/  @!P0 BRA `(.L_x_4310) ;  /* 0xfffffffc00f08947 */ /* 0x008fea000383ffff */
[----:B------:R-:W-:Y:S05]  /*183d0*/  BRA `(.L_x_4335) ;  /* 0xfffffff400987947 */ /* 0x000fea000383ffff */
.L_x_4312:
[----:B-1----:R1:W2:Y:S02]  /*183e0*/  SYNCS.PHASECHK.TRANS64.TRYWAIT P0, [R5+URZ], R4 ;  /* 0x00000004050075a7 */ /* 0x0022a4000800017f */
[----:B--2---:R-:W-:Y:S05]  /*183f0*/  @!P0 NANOSLEEP.SYNCS 0x989680 ;  /* 0x009896800000895d */ /* 0x004fea0003900000 */
[----:B------:R-:W2:Y:S02]  /*18400*/  @!P0 SYNCS.PHASECHK.TRANS64 P0, [R5+URZ], R4 ;  /* 0x00000004050085a7 */ /* 0x000ea4000800007f */
[----:B--2---:R-:W-:Y:S05]  /*18410*/  @!P0 BRA `(.L_x_4312) ;  /* 0xfffffffc00f08947 */ /* 0x004fea000383ffff */
[----:B------:R-:W-:Y:S05]  /*18420*/  BRA `(.L_x_4336) ;  /* 0xfffffff4009c7947 */ /* 0x000fea000383ffff */
.L_x_4337:
        /* <DEDUP_REMOVED lines=13> */
.L_x_11948:


//--------------------- .text._ZN7cutlass13device_kernelIN5flash11enable_sm90INS1_16FlashAttnFwdSm90INS1_25CollectiveMainloopFwdSm90ILi2EN4cute5tupleIJNS5_1CILi1EEES8_S8_EEENS6_IJNS7_ILi64EEESA_SA_EEELi512ENS_10bfloat16_tEfNS_4arch4Sm90ELb0ELb1ELb1ELb1ELb0ELb0ELb0ELb0ELb0ELb0ELb0ELb0EEENS1_21CollectiveEpilogueFwdINS6_IJSA_NS7_ILi512EEESA_EEES9_SC_SE_Li256ELb1ELb0ELb0ELb0EEENS1_36VarlenDynamicPersistentTileSchedulerILi64ELi64ELi256ELi32ELb0ELb0ELb1ELb1ELb0ELb1EEEEEEEEEvNT_6ParamsE --------------------------
	.section	.text._ZN7cutlass13device_kernelIN5flash11enable_sm90INS1_16FlashAttnFwdSm90INS1_25CollectiveMainloopFwdSm90ILi2EN4cute5tupleIJNS5_1CILi1EEES8_S8_EEENS6_IJNS7_ILi64EEESA_SA_EEELi512ENS_10bfloat16_tEfNS_4arch4Sm90ELb0ELb1ELb1ELb1ELb0ELb0ELb0ELb0ELb0ELb0ELb0ELb0EEENS1_21CollectiveEpilogueFwdINS6_IJSA_NS7_ILi512EEESA_EEES9_SC_SE_Li256ELb1ELb0ELb0ELb0EEENS1_36VarlenDynamicPersistentTileSchedulerILi64ELi64ELi256ELi32ELb0ELb0ELb1ELb1ELb0ELb1EEEEEEEEEvNT_6ParamsE,"ax",@progbits
	.align	128
.text._ZN7cutlass13device_kernelIN5flash11enable_sm90INS1_16FlashAttnFwdSm90INS1_25CollectiveMainloopFwdSm90ILi2EN4cute5tupleIJNS5_1CILi1EEES8_S8_EEENS6_IJNS7_ILi64EEESA_SA_EEELi512ENS_10bfloat16_tEfNS_4arch4Sm90ELb0ELb1ELb1ELb1ELb0ELb0ELb0ELb0ELb0ELb0ELb0ELb0EEENS1_21CollectiveEpilogueFwdINS6_IJSA_NS7_ILi512EEESA_EEES9_SC_SE_Li256ELb1ELb0ELb0ELb0EEENS1_36VarlenDynamicPersistentTileSchedulerILi64ELi64ELi256ELi32ELb0ELb0ELb1ELb1ELb0ELb1EEEEEEEEEvNT_6ParamsE:
        .type           _ZN7cutlass13device_kernelIN5flash11enable_sm90INS1_16FlashAttnFwdSm90INS1_25CollectiveMainloopFwdSm90ILi2EN4cute5tupleIJNS5_1CILi1EEES8_S8_EEENS6_IJNS7_ILi64EEESA_SA_EEELi512ENS_10bfloat16_tEfNS_4arch4Sm90ELb0ELb1ELb1ELb1ELb0ELb0ELb0ELb0ELb0ELb0ELb0ELb0EEENS1_21CollectiveEpilogueFwdINS6_IJSA_NS7_ILi512EEESA_EEES9_SC_SE_Li256ELb1ELb0ELb0ELb0EEENS1_36VarlenDynamicPersistentTileSchedulerILi64ELi64ELi256ELi32ELb0ELb0ELb1ELb1ELb0ELb1EEEEEEEEEvNT_6ParamsE,@function
        .size           _ZN7cutlass13device_kernelIN5flash11enable_sm90INS1_16FlashAttnFwdSm90INS1_25CollectiveMainloopFwdSm90ILi2EN4cute5tupleIJNS5_1CILi1EEES8_S8_EEENS6_IJNS7_ILi64EEESA_SA_EEELi512ENS_10bfloat16_tEfNS_4arch4Sm90ELb0ELb1ELb1ELb1ELb0ELb0ELb0ELb0ELb0ELb0ELb0ELb0EEENS1_21CollectiveEpilogueFwdINS6_IJSA_NS7_ILi512EEESA_EEES9_SC_SE_Li256ELb1ELb0ELb0ELb0EEENS1_36VarlenDynamicPersistentTileSchedulerILi64ELi64ELi256ELi32ELb0ELb0ELb1ELb1ELb0ELb1EEEEEEEEEvNT_6ParamsE,(.L_x_11949 - _ZN7cutlass13device_kernelIN5flash11enable_sm90INS1_16FlashAttnFwdSm90INS1_25CollectiveMainloopFwdSm90ILi2EN4cute5tupleIJNS5_1CILi1EEES8_S8_EEENS6_IJNS7_ILi64EEESA_SA_EEELi512ENS_10bfloat16_tEfNS_4arch4Sm90ELb0ELb1ELb1ELb1ELb0ELb0ELb0ELb0ELb0ELb0ELb0ELb0EEENS1_21CollectiveEpilogueFwdINS6_IJSA_NS7_ILi512EEESA_EEES9_SC_SE_Li256ELb1ELb0ELb0ELb0EEENS1_36VarlenDynamicPersistentTileSchedulerILi64ELi64ELi256ELi32ELb0ELb0ELb1ELb1ELb0ELb1EEEEEEEEEvNT_6ParamsE)
        .other          _ZN7cutlass13device_kernelIN5flash11enable_sm90INS1_16FlashAttnFwdSm90INS1_25CollectiveMainloopFwdSm90ILi2EN4cute5tupleIJNS5_1CILi1EEES8_S8_EEENS6_IJNS7_ILi64EEESA_SA_EEELi512ENS_10bfloat16_tEfNS_4arch4Sm90ELb0ELb1ELb1ELb1ELb0ELb0ELb0ELb0ELb0ELb0ELb0ELb0EEENS1_21CollectiveEpilogueFwdINS6_IJSA_NS7_ILi512EEESA_EEES9_SC_SE_Li256ELb1ELb0ELb0ELb0EEENS1_36VarlenDynamicPersistentTileSchedulerILi64ELi64ELi256ELi32ELb0ELb0ELb1ELb1ELb0ELb1EEEEEEEEEvNT_6ParamsE,@"STO_CUDA_ENTRY STV_DEFAULT"
_ZN7cutlass13device_kernelIN5flash11enable_sm90INS1_16FlashAttnFwdSm90INS1_25CollectiveMainloopFwdSm90ILi2EN4cute5tupleIJNS5_1CILi1EEES8_S8_EEENS6_IJNS7_ILi64EEESA_SA_EEELi512ENS_10bfloat16_tEfNS_4arch4Sm90ELb0ELb1ELb1ELb1ELb0ELb0ELb0ELb0ELb0ELb0ELb0ELb0EEENS1_21CollectiveEpilogueFwdINS6_IJSA_NS7_ILi512EEESA_EEES9_SC_SE_Li256ELb1ELb0ELb0ELb0EEENS1_36VarlenDynamicPersistentTileSchedulerILi64ELi64ELi256ELi32ELb0ELb0ELb1ELb1ELb0ELb1EEEEEEEEEvNT_6ParamsE:
        /* <DEDUP_REMOVED lines=21> */
.L_x_4339:
[----:B------:R-:W-:Y:S05]  /*0150*/  BSYNC B0 ;  /* 0x0000000000007941 */ /* 0x000fea0003800000 */
.L_x_4338:
        /* <DEDUP_REMOVED lines=37> */
.L_x_4340:
        /* <DEDUP_REMOVED lines=22> */
.L_x_4341:
        /* <DEDUP_REMOVED lines=18> */
.L_x_4342:
        /* <DEDUP_REMOVED lines=22> */
.L_x_4343:
        /* <DEDUP_REMOVED lines=22> */
.L_x_4344:
[----:B------:R-:W-:Y:S01]  /*08f0*/  PLOP3.LUT P0, PT, PT, PT, UP0, 0x80, 0x0 ;  /* 0x000000000000781c */ /* 0x000fe20003f0f008 */
[----:B------:R-:W-:Y:S01]  /*0900*/  UMOV UR36, 0x1 ;  /* 0x0000000100247882 */ /* 0x000fe20000000000 */
[----:B------:R-:W-:Y:S01]  /*0910*/  NOP ;  /* 0x0000000000007918 */ /* 0x000fe20000000000 */
[----:B------:R-:W-:Y:S01]  /*0920*/  USEL UR36, UR36, 0x2, !UP0 ;  /* 0x0000000224247887 */ /* 0x000fe2000c000000 */
[----:B------:R-:W-:Y:S01]  /*0930*/  ULDC.64 UR48, c[0x0][0x208] ;  /* 0x0000820000307ab9 */ /* 0x000fe20000000a00 */
[----:B012-4-:R-:W-:Y:S08]  /*0940*/  BAR.SYNC.DEFER_BLOCKING 0x0 ;  /* 0x0000000000007b1d */ /* 0x017ff00000010000 */
[----:B------:R-:W-:Y:S05]  /*0950*/  @!P0 BRA `(.L_x_4345) ;  /* 0x000000f800c08947 */ /* 0x000fea0003800000 */
.L_x_4346:
[----:B------:R-:W-:-:S08]  /*0960*/  NOP ;  /* 0x0000000000007918 */ /* 0x000fd00000000000 */
[----:B------:R-:W0:Y:S02]  /*0970*/  USETMAXREG.TRY_ALLOC.CTAPOOL UP0, 0xf0 ;  /* 0x000000f0000079c8 */ /* 0x000e240008000600 */
[----:B0-----:R-:W-:-:S13]  /*0980*/  PLOP3.LUT P0, PT, PT, PT, UP0, 0x80, 0x0 ;  /* 0x000000000000781c */ /* 0x001fda0003f0f008 */
[----:B------:R-:W-:Y:S05]  /*0990*/  @!P0 BRA `(.L_x_4346) ;  /* 0xfffffffc00f08947 */ /* 0x000fea000383ffff */
[----:B------:R-:W-:Y:S01]  /*09a0*/  LOP3.LUT R0, R4, 0xffffff80, RZ, 0xc0, !PT ;  /* 0xffffff8004007812 */ /* 0x000fe200078ec0ff */
[----:B------:R-:W0:Y:S01]  /*09b0*/  S2UR UR4, SR_CgaCtaId ;  /* 0x00000000000479c3 */ /* 0x000e220000008800 */
[----:B------:R-:W-:Y:S02]  /*09c0*/  UMOV UR38, 0x400 ;  /* 0x0000040000267882 */ /* 0x000fe40000000000 */
[----:B------:R-:W-:-:S13]  /*09d0*/  ISETP.NE.AND P0, PT, R0, 0x80, PT ;  /* 0x000000800000780c */ /* 0x000fda0003f05270 */
[----:B------:R-:W-:Y:S06]  /*09e0*/  @!P0 BAR.ARV 0x8, 0xa0 ;  /* 0x0202800000008b1d */ /* 0x000fec0000002000 */
[----:B------:R-:W-:Y:S01]  /*09f0*/  ISETP.GE.U32.AND P0, PT, R4, 0x100, PT ;  /* 0x000001000400780c */ /* 0x000fe20003f06070 */
[----:B0-----:R-:W-:-:S03]  /*0a00*/  ULEA UR38, UR4, UR38, 0x18 ;  /* 0x0000002604267291 */ /* 0x001fc6000f8ec03f */
[----:B------:R-:W-:-:S09]  /*0a10*/  ULDC UR4, c[0x0][0xc14] ;  /* 0x0003050000047ab9 */ /* 0x000fd20000000800 */
        /* <DEDUP_REMOVED lines=9> */
[----:B------:R-:W-:Y:S01]  /*0ab0*/  R2UR UR6, R14 ;  /* 0x000000000e0672ca */ /* 0x000fe200000e0000 */
[----:B------:R-:W-:Y:S01]  /*0ac0*/  IMAD.MOV.U32 R187, RZ, RZ, RZ ;  /* 0x000000ffffbb7224 */ /* 0x000fe200078e00ff */
[----:B------:R-:W-:Y:S01]  /*0ad0*/  SHF.R.S32.HI R3, RZ, 0x1f, R192 ;  /* 0x0000001fff037819 */ /* 0x000fe200000114c0 */
[----:B------:R-:W-:Y:S01]  /*0ae0*/  ULOP3.LUT UR39, UR36, 0x1, URZ, 0xfc, !UPT ;  /* 0x0000000124277892 */ /* 0x000fe2000f8efc3f */
[----:B------:R-:W-:Y:S01]  /*0af0*/  R2UR UR5, R15 ;  /* 0x000000000f0572ca */ /* 0x000fe200000e0000 */
[----:B------:R-:W-:Y:S01]  /*0b00*/  UMOV UR37, URZ ;  /* 0x0000003f00257c82 */ /* 0x000fe20008000000 */
[CC--:B------:R-:W-:Y:S02]  /*0b10*/  LEA.HI R0, R3.reuse, R192.reuse, RZ, 0x4 ;  /* 0x000000c003007211 */ /* 0x0c0fe400078f20ff */
[----:B------:R-:W-:-:S02]  /*0b20*/  LEA.HI R2, R3, R192, RZ, 0x5 ;  /* 0x000000c003027211 */ /* 0x000fc400078f28ff */
[----:B------:R-:W-:Y:S02]  /*0b30*/  SHF.R.S32.HI R9, RZ, 0x4, R0 ;  /* 0x00000004ff097819 */ /* 0x000fe40000011400 */
[C---:B------:R-:W-:Y:S02]  /*0b40*/  LOP3.LUT R7, R0.reuse, 0xfffffff0, RZ, 0xc0, !PT ;  /* 0xfffffff000077812 */ /* 0x040fe400078ec0ff */
[----:B------:R-:W-:Y:S02]  /*0b50*/  LEA.HI R4, R0, R9, RZ, 0x1 ;  /* 0x0000000900047211 */ /* 0x000fe400078f08ff */
[--C-:B------:R-:W-:Y:S01]  /*0b60*/  SHF.R.S32.HI R0, RZ, 0x5, R2.reuse ;  /* 0x00000005ff007819 */ /* 0x100fe20000011402 */
[----:B------:R-:W-:Y:S01]  /*0b70*/  IMAD.IADD R7, R192, 0x1, -R7 ;  /* 0x00000001c0077824 */ /* 0x000fe200078e0a07 */
[----:B------:R-:W-:Y:S02]  /*0b80*/  SHF.R.S32.HI R11, RZ, 0x1f, R2 ;  /* 0x0000001fff0b7819 */ /* 0x000fe40000011402 */
[----:B------:R-:W-:-:S02]  /*0b90*/  LEA.HI R5, R3, R192, RZ, 0x7 ;  /* 0x000000c003057211 */ /* 0x000fc400078f38ff */
[----:B------:R-:W-:Y:S02]  /*0ba0*/  LEA.HI R11, R11, R0, RZ, 0x2 ;  /* 0x000000000b0b7211 */ /* 0x000fe400078f10ff */
[----:B------:R-:W-:Y:S02]  /*0bb0*/  SHF.R.S32.HI R2, RZ, 0x1f, R7 ;  /* 0x0000001fff027819 */ /* 0x000fe40000011407 */
[----:B------:R-:W-:Y:S02]  /*0bc0*/  SHF.R.S32.HI R190, RZ, 0x7, R5 ;  /* 0x00000007ffbe7819 */ /* 0x000fe40000011405 */
[----:B------:R-:W-:Y:S02]  /*0bd0*/  LOP3.LUT R11, R11, 0x3ffffc, RZ, 0xc0, !PT ;  /* 0x003ffffc0b0b7812 */ /* 0x000fe400078ec0ff */
[-C--:B------:R-:W-:Y:S02]  /*0be0*/  LEA.HI R6, R2, R7.reuse, RZ, 0x3 ;  /* 0x0000000702067211 */ /* 0x080fe400078f18ff */
[----:B------:R-:W-:Y:S01]  /*0bf0*/  LOP3.LUT R4, R4, 0x1ffffffe, RZ, 0xc0, !PT ;  /* 0x1ffffffe04047812 */ /* 0x000fe200078ec0ff */
[----:B------:R-:W-:Y:S01]  /*0c00*/  IMAD.IADD R11, R0, 0x1, -R11 ;  /* 0x00000001000b7824 */ /* 0x000fe200078e0a0b */
[----:B------:R-:W-:Y:S01]  /*0c10*/  LEA R10, R190, R7, 0x8 ;  /* 0x00000007be0a7211 */ /* 0x000fe200078e40ff */
[C---:B------:R-:W-:Y:S01]  /*0c20*/  IMAD.SHL.U32 R12, R6.reuse, 0x40, RZ ;  /* 0x00000040060c7824 */ /* 0x040fe200078e00ff */
[----:B------:R-:W-:Y:S01]  /*0c30*/  LOP3.LUT R8, R6, 0xfffffff8, RZ, 0xc0, !PT ;  /* 0xfffffff806087812 */ /* 0x000fe200078ec0ff */
[----:B------:R-:W-:Y:S01]  /*0c40*/  IMAD.IADD R4, R9, 0x1, -R4 ;  /* 0x0000000109047824 */ /* 0x000fe200078e0a04 */
[----:B------:R-:W-:Y:S01]  /*0c50*/  LOP3.LUT R9, R5, 0xffffff80, RZ, 0xc0, !PT ;  /* 0xffffff8005097812 */ /* 0x000fe200078ec0ff */
[----:B------:R-:W-:Y:S01]  /*0c60*/  IMAD R191, R11, 0x10, R10 ;  /* 0x000000100bbf7824 */ /* 0x000fe200078e020a */
[----:B------:R-:W-:Y:S01]  /*0c70*/  LOP3.LUT R13, R12, 0x7ffffe00, RZ, 0xc0, !PT ;  /* 0x7ffffe000c0d7812 */ /* 0x000fe200078ec0ff */
[----:B------:R-:W-:Y:S01]  /*0c80*/  IMAD.IADD R10, R7, 0x1, -R8 ;  /* 0x00000001070a7824 */ /* 0x000fe200078e0a08 */
[----:B------:R-:W-:Y:S01]  /*0c90*/  LEA.HI R3, R3, R192, RZ, 0x3 ;  /* 0x000000c003037211 */ /* 0x000fe200078f18ff */
[----:B------:R-:W-:Y:S01]  /*0ca0*/  IMAD.IADD R9, R192, 0x1, -R9 ;  /* 0x00000001c0097824 */ /* 0x000fe200078e0a09 */
[----:B------:R-:W-:Y:S01]  /*0cb0*/  LEA R13, R0, R13, 0xa ;  /* 0x0000000d000d7211 */ /* 0x000fe200078e50ff */
[C---:B------:R-:W-:Y:S01]  /*0cc0*/  IMAD.SHL.U32 R11, R10.reuse, 0x40, RZ ;  /* 0x000000400a0b7824 */ /* 0x040fe200078e00ff */
[----:B------:R-:W-:Y:S01]  /*0cd0*/  R2P PR, R10, 0x6 ;  /* 0x000000060a007804 */ /* 0x000fe20000000000 */
[----:B------:R-:W-:Y:S01]  /*0ce0*/  IMAD.SHL.U32 R4, R4, 0x8, RZ ;  /* 0x0000000804047824 */ /* 0x000fe200078e00ff */
[----:B------:R-:W-:-:S02]  /*0cf0*/  SHF.R.S32.HI R2, RZ, 0x1f, R9 ;  /* 0x0000001fff027819 */ /* 0x000fc40000011409 */
[----:B------:R-:W-:Y:S01]  /*0d00*/  LOP3.LUT R11, R11, 0x1c0, RZ, 0xc0, !PT ;  /* 0x000001c00b0b7812 */ /* 0x000fe200078ec0ff */
[--C-:B------:R-:W-:Y:S01]  /*0d10*/  IMAD.U32 R191, R191, 0x40, R4.reuse ;  /* 0x00000040bfbf7824 */ /* 0x100fe200078e0004 */
[----:B------:R-:W-:Y:S02]  /*0d20*/  LEA.HI R6, R2, R9, RZ, 0x2 ;  /* 0x0000000902067211 */ /* 0x000fe400078f10ff */
[----:B------:R-:W-:Y:S02]  /*0d30*/  LOP3.LUT R4, R11, 0x8, R4, 0xf8, !PT ;  /* 0x000000080b047812 */ /* 0x000fe400078ef804 */
[----:B------:R-:W-:Y:S02]  /*0d40*/  SHF.R.U32.HI R11, RZ, 0x3, R11 ;  /* 0x00000003ff0b7819 */ /* 0x000fe4000001160b */
[--C-:B------:R-:W-:Y:S02]  /*0d50*/  SHF.R.S32.HI R7, RZ, 0x2, R6.reuse ;  /* 0x00000002ff077819 */ /* 0x100fe40000011406 */
[----:B------:R-:W-:-:S02]  /*0d60*/  SHF.R.S32.HI R8, RZ, 0x1f, R6 ;  /* 0x0000001fff087819 */ /* 0x000fc40000011406 */
[----:B------:R-:W-:Y:S02]  /*0d70*/  LOP3.LUT R4, R4, R11, RZ, 0x3c, !PT ;  /* 0x0000000b04047212 */ /* 0x000fe400078e3cff */
[----:B------:R-:W-:Y:S02]  /*0d80*/  LEA.HI R8, R8, R7, RZ, 0x3 ;  /* 0x0000000708087211 */ /* 0x000fe400078f18ff */
[----:B------:R-:W-:Y:S02]  /*0d90*/  IADD3 R4, R13, R4, RZ ;  /* 0x000000040d047210 */ /* 0x000fe40007ffe0ff */
[----:B------:R-:W-:Y:S02]  /*0da0*/  LOP3.LUT R8, R8, 0xfffffff8, RZ, 0xc0, !PT ;  /* 0xfffffff808087812 */ /* 0x000fe400078ec0ff */
[----:B------:R-:W-:Y:S02]  /*0db0*/  LEA.HI R5, R5, R190, RZ, 0x1 ;  /* 0x000000be05057211 */ /* 0x000fe400078f08ff */
[----:B------:R-:W-:Y:S01]  /*0dc0*/  LEA R19, R4, UR38, 0x1 ;  /* 0x0000002604137c11 */ /* 0x000fe2000f8e08ff */
[----:B------:R-:W-:Y:S01]  /*0dd0*/  IMAD.IADD R17, R7, 0x1, -R8 ;  /* 0x0000000107117824 */ /* 0x000fe200078e0a08 */
[----:B------:R-:W-:-:S02]  /*0de0*/  LEA.HI R2, R2, R9, RZ, 0x5 ;  /* 0x0000000902027211 */ /* 0x000fc400078f28ff */
[----:B------:R-:W-:Y:S01]  /*0df0*/  LOP3.LUT R6, R6, 0x7ffffffc, RZ, 0xc0, !PT ;  /* 0x7ffffffc06067812 */ /* 0x000fe200078ec0ff */
[----:B------:R-:W-:Y:S01]  /*0e00*/  VIADD R184, R19, 0x26800 ;  /* 0x0002680013b87836 */ /* 0x000fe20000000000 */
[----:B------:R-:W-:Y:S02]  /*0e10*/  LOP3.LUT R7, R3, 0x1ffffff8, RZ, 0xc0, !PT ;  /* 0x1ffffff803077812 */ /* 0x000fe400078ec0ff */
[----:B------:R-:W-:Y:S01]  /*0e20*/  LOP3.LUT R5, R5, 0xfffffe, RZ, 0xc0, !PT ;  /* 0x00fffffe05057812 */ /* 0x000fe200078ec0ff */
[----:B------:R-:W-:Y:S01]  /*0e30*/  IMAD.IADD R6, R9, 0x1, -R6 ;  /* 0x0000000109067824 */ /* 0x000fe200078e0a06 */
[----:B------:R-:W-:Y:S01]  /*0e40*/  SHF.R.S32.HI R2, RZ, 0x5, R2 ;  /* 0x00000005ff027819 */ /* 0x000fe20000011402 */
[----:B------:R-:W-:Y:S01]  /*0e50*/  IMAD.IADD R7, R192, 0x1, -R7 ;  /* 0x00000001c0077824 */ /* 0x000fe200078e0a07 */
[----:B------:R-:W-:Y:S01]  /*0e60*/  IADD3 R22, R19, 0x26840, RZ ;  /* 0x0002684013167810 */ /* 0x000fe20007ffe0ff */
[----:B------:R-:W-:Y:S01]  /*0e70*/  IMAD.IADD R5, R190, 0x1, -R5 ;  /* 0x00000001be057824 */ /* 0x000fe200078e0a05 */
[----:B------:R-:W-:Y:S01]  /*0e80*/  SEL R23, R23, 0xffffffe0, !P1 ;  /* 0xffffffe017177807 */ /* 0x000fe20004800000 */
[----:B------:R-:W-:Y:S01]  /*0e90*/  @P2 VIADD R22, R184, 0xffffffc0 ;  /* 0xffffffc0b8162836 */ /* 0x000fe20000000000 */
[----:B------:R-:W-:Y:S01]  /*0ea0*/  SHF.R.S32.HI R188, RZ, 0x3, R3 ;  /* 0x00000003ffbc7819 */ /* 0x000fe20000011403 */
[----:B------:R-:W-:Y:S01]  /*0eb0*/  IMAD R17, R2, 0x10, R17 ;  /* 0x0000001002117824 */ /* 0x000fe200078e0211 */
[----:B------:R-:W-:Y:S01]  /*0ec0*/  IADD3 R184, R184, R23, RZ ;  /* 0x00000017b8b87210 */ /* 0x000fe20007ffe0ff */
[----:B------:R-:W-:-:S02]  /*0ed0*/  IMAD.MOV.U32 R2, RZ, RZ, RZ ;  /* 0x000000ffff027224 */ /* 0x000fc400078e00ff */
[----:B------:R-:W-:Y:S02]  /*0ee0*/  IMAD.SHL.U32 R185, R7, 0x8, RZ ;  /* 0x0000000807b97824 */ /* 0x000fe400078e00ff */
[----:B------:R-:W-:Y:S02]  /*0ef0*/  IMAD.SHL.U32 R18, R5, 0x100, RZ ;  /* 0x0000010005127824 */ /* 0x000fe400078e00ff */
[----:B------:R-:W-:Y:S02]  /*0f00*/  IMAD.SHL.U32 R16, R6, 0x2, RZ ;  /* 0x0000000206107824 */ /* 0x000fe400078e00ff */
[----:B------:R-:W-:-:S07]  /*0f10*/  IMAD.IADD R23, R23, 0x1, R22 ;  /* 0x0000000117177824 */ /* 0x000fce00078e0216 */
.L_x_4454:
[----:B------:R-:W-:Y:S01]  /*0f20*/  ULDC.64 UR8, c[0x0][0xa28] ;  /* 0x00028a0000087ab9 */ /* 0x000fe20000000a00 */
[----:B------:R-:W-:Y:S01]  /*0f30*/  ULDC UR4, c[0x0][0x404] ;  /* 0x0001010000047ab9 */ /* 0x000fe20000000800 */
[----:B------:R-:W-:Y:S01]  /*0f40*/  UISETP.NE.U32.AND UP0, UPT, UR8, URZ, UPT ;  /* 0x0000003f0800728c */ /* 0x000fe2000bf05070 */
[----:B------:R-:W-:-:S03]  /*0f50*/  ULDC UR7, c[0x0][0x2e0] ;  /* 0x0000b80000077ab9 */ /* 0x000fc60000000800 */
[----:B------:R-:W-:-:S03]  /*0f60*/  UISETP.NE.AND.EX UP0, UPT, UR9, URZ, UPT, UP0 ;  /* 0x0000003f0900728c */ /* 0x000fc6000bf05300 */
[----:B------:R-:W-:Y:S02]  /*0f70*/  ULDC.64 UR8, c[0x0][0xa18] ;  /* 0x0002860000087ab9 */ /* 0x000fe40000000a00 */
[----:B------:R-:W-:Y:S01]  /*0f80*/  UISETP.NE.U32.AND UP1, UPT, UR8, URZ, UPT ;  /* 0x0000003f0800728c */ /* 0x000fe2000bf25070 */
[----:B------:R-:W-:-:S03]  /*0f90*/  PLOP3.LUT P0, PT, PT, PT, UP0, 0x80, 0x0 ;  /* 0x000000000000781c */ /* 0x000fc60003f0f008 */
[----:B------:R-:W-:-:S03]  /*0fa0*/  UISETP.NE.AND.EX UP1, UPT, UR9, URZ, UPT, UP1 ;  /* 0x0000003f0900728c */ /* 0x000fc6000bf25310 */
[----:B------:R-:W-:Y:S02]  /*0fb0*/  @UP0 ULDC.64 UR8, c[0x0][0xa28] ;  /* 0x00028a0000080ab9 */ /* 0x000fe40000000a00 */
[----:B------:R-:W-:Y:S01]  /*0fc0*/  @UP0 UIMAD.WIDE UR8, UR5, 0x4, UR8 ;  /* 0x00000004050808a5 */ /* 0x000fe2000f8e0208 */
[----:B------:R-:W-:-:S05]  /*0fd0*/  PLOP3.LUT P2, PT, PT, PT, UP1, 0x80, 0x0 ;  /* 0x000000000000781c */ /* 0x000fca0003f4f018 */
[----:B------:R-:W-:Y:S01]  /*0fe0*/  @UP1 ULDC.64 UR10, c[0x0][0xa18] ;  /* 0x00028600000a1ab9 */ /* 0x000fe20000000a00 */
[----:B-1---5:R-:W-:Y:S02]  /*0ff0*/  IMAD.U32 R4, RZ, RZ, UR8 ;  /* 0x00000008ff047e24 */ /* 0x022fe4000f8e00ff */
[----:B------:R-:W-:Y:S01]  /*1000*/  IMAD.U32 R5, RZ, RZ, UR9 ;  /* 0x00000009ff057e24 */ /* 0x000fe2000f8e00ff */
[----:B------:R-:W-:-:S04]  /*1010*/  @UP1 UIMAD.WIDE UR8, UR5, 0x4, UR10 ;  /* 0x00000004050818a5 */ /* 0x000fc8000f8e020a */
[----:B--2---:R-:W2:Y:S02]  /*1020*/  @P0 LDG.E R4, desc[UR48][R4.64] ;  /* 0x0000003004040981 */ /* 0x004ea4000c1e1900 */
[----:B---3--:R-:W-:Y:S02]  /*1030*/  IMAD.U32 R6, RZ, RZ, UR8 ;  /* 0x00000008ff067e24 */ /* 0x008fe4000f8e00ff */
[----:B------:R-:W-:Y:S01]  /*1040*/  IMAD.U32 R7, RZ, RZ, UR9 ;  /* 0x00000009ff077e24 */ /* 0x000fe2000f8e00ff */
[----:B------:R-:W-:-:S04]  /*1050*/  ULDC.64 UR8, c[0x0][0x3f8] ;  /* 0x0000fe0000087ab9 */ /* 0x000fc80000000a00 */
[----:B------:R-:W3:Y:S01]  /*1060*/  @P2 LDG.E R6, desc[UR48][R6.64] ;  /* 0x0000003006062981 */ /* 0x000ee2000c1e1900 */
[----:B------:R-:W-:Y:S01]  /*1070*/  UISETP.NE.U32.AND UP0, UPT, UR8, URZ, UPT ;  /* 0x0000003f0800728c */ /* 0x000fe2000bf05070 */
[----:B------:R-:W-:Y:S01]  /*1080*/  UMOV UR44, URZ ;  /* 0x0000003f002c7c82 */ /* 0x000fe20008000000 */
[----:B------:R-:W-:Y:S02]  /*1090*/  ULDC UR40, c[0x0][0x288] ;  /* 0x0000a20000287ab9 */ /* 0x000fe40000000800 */
[----:B------:R-:W-:Y:S01]  /*10a0*/  UISETP.NE.AND.EX UP0, UPT, UR9, URZ, UPT, UP0 ;  /* 0x0000003f0900728c */ /* 0x000fe2000bf05300 */
[----:B------:R-:W-:Y:S02]  /*10b0*/  UMOV UR41, UR6 ;  /* 0x0000000600297c82 */ /* 0x000fe40008000000 */
[----:B------:R-:W-:Y:S01]  /*10c0*/  ULDC.64 UR8, c[0x0][0xa20] ;  /* 0x0002880000087ab9 */ /* 0x000fe20000000a00 */
[----:B------:R-:W-:Y:S01]  /*10d0*/  USEL UR4, UR4, 0x1, UP0 ;  /* 0x0000000104047887 */ /* 0x000fe20008000000 */
[----:B------:R-:W-:-:S03]  /*10e0*/  ISETP.NE.U32.AND P1, PT, RZ, UR8, PT ;  /* 0x00000008ff007c0c */ /* 0x000fc6000bf25070 */
[----:B------:R-:W-:Y:S01]  /*10f0*/  UIMAD UR4, UR4, UR7, URZ ;  /* 0x00000007040472a4 */ /* 0x000fe2000f8e023f */
[----:B------:R-:W-:Y:S02]  /*1100*/  ISETP.NE.AND.EX P1, PT, RZ, UR9, PT, P1 ;  /* 0x00000009ff007c0c */ /* 0x000fe4000bf25310 */
[----:B--2---:R-:W-:Y:S02]  /*1110*/  @P0 R2UR UR44, R4 ;  /* 0x00000000042c02ca */ /* 0x004fe400000e0000 */
[----:B---3--:R-:W-:Y:S01]  /*1120*/  @P2 R2UR UR40, R6 ;  /* 0x00000000062822ca */ /* 0x008fe200000e0000 */
[----:B0-----:R-:W-:-:S14]  /*1130*/  @P2 BRA `(.L_x_4347) ;  /* 0x0000000000342947 */ /* 0x001fdc0003800000 */
[----:B------:R-:W-:Y:S02]  /*1140*/  ULDC.64 UR6, c[0x0][0xa00] ;  /* 0x0002800000067ab9 */ /* 0x000fe40000000a00 */
[----:B------:R-:W-:-:S04]  /*1150*/  ISETP.NE.U32.AND P0, PT, RZ, UR6, PT ;  /* 0x00000006ff007c0c */ /* 0x000fc8000bf05070 */
[----:B------:R-:W-:-:S13]  /*1160*/  ISETP.NE.AND.EX P0, PT, RZ, UR7, PT, P0 ;  /* 0x00000007ff007c0c */ /* 0x000fda000bf05300 */
[----:B------:R-:W-:Y:S05]  /*1170*/  @!P0 BRA `(.L_x_4347) ;  /* 0x0000000000248947 */ /* 0x000fea0003800000 */
[----:B------:R-:W-:Y:S02]  /*1180*/  ULDC.64 UR6, c[0x0][0xa00] ;  /* 0x0002800000067ab9 */ /* 0x000fe40000000a00 */
        /* <DEDUP_REMOVED lines=8> */
.L_x_4347:
[----:B------:R-:W-:Y:S01]  /*1210*/  UMOV UR42, UR47 ;  /* 0x0000002f002a7c82 */ /* 0x000fe20008000000 */
[----:B------:R-:W-:Y:S01]  /*1220*/  UMOV UR43, UR5 ;  /* 0x00000005002b7c82 */ /* 0x000fe20008000000 */
[----:B------:R-:W-:Y:S05]  /*1230*/  @!P1 BRA `(.L_x_4348) ;  /* 0x00000000001c9947 */ /* 0x000fea0003800000 */
[----:B------:R-:W-:Y:S02]  /*1240*/  ULDC.64 UR6, c[0x0][0xa20] ;  /* 0x0002880000067ab9 */ /* 0x000fe40000000a00 */
[----:B------:R-:W-:-:S06]  /*1250*/  UIMAD.WIDE UR4, UR5, 0x4, UR6 ;  /* 0x00000004050478a5 */ /* 0x000fcc000f8e0206 */
[----:B------:R-:W-:Y:S02]  /*1260*/  IMAD.U32 R4, RZ, RZ, UR4 ;  /* 0x00000004ff047e24 */ /* 0x000fe4000f8e00ff */
[----:B------:R-:W-:-:S05]  /*1270*/  IMAD.U32 R5, RZ, RZ, UR5 ;  /* 0x00000005ff057e24 */ /* 0x000fca000f8e00ff */
[----:B------:R-:W2:Y:S02]  /*1280*/  LDG.E R4, desc[UR48][R4.64] ;  /* 0x0000003004047981 */ /* 0x000ea4000c1e1900 */
[----:B--2---:R-:W-:Y:S01]  /*1290*/  R2UR UR4, R4 ;  /* 0x00000000040472ca */ /* 0x004fe200000e0000 */
[----:B------:R-:W-:-:S14]  /*12a0*/  BRA `(.L_x_4349) ;  /* 0x0000000000347947 */ /* 0x000fdc0003800000 */
.L_x_4348:
[----:B------:R-:W-:Y:S02]  /*12b0*/  ULDC.64 UR6, c[0x0][0xa08] ;  /* 0x0002820000067ab9 */ /* 0x000fe40000000a00 */
[----:B------:R-:W-:-:S04]  /*12c0*/  ISETP.NE.U32.AND P0, PT, RZ, UR6, PT ;  /* 0x00000006ff007c0c */ /* 0x000fc8000bf05070 */
[----:B------:R-:W-:-:S13]  /*12d0*/  ISETP.NE.AND.EX P0, PT, RZ, UR7, PT, P0 ;  /* 0x00000007ff007c0c */ /* 0x000fda000bf05300 */
[----:B------:R-:W-:Y:S05]  /*12e0*/  @!P0 BRA `(.L_x_4349) ;  /* 0x0000000000248947 */ /* 0x000fea0003800000 */
[----:B------:R-:W-:Y:S02]  /*12f0*/  ULDC.64 UR6, c[0x0][0xa08] ;  /* 0x0002820000067ab9 */ /* 0x000fe40000000a00 */
        /* <DEDUP_REMOVED lines=8> */
.L_x_4349:
[----:B------:R-:W-:Y:S02]  /*1380*/  UISETP.NE.AND UP0, UPT, UR46, 0x1, UPT ;  /* 0x000000012e00788c */ /* 0x000fe4000bf05270 */
[----:B------:R-:W-:Y:S02]  /*1390*/  UIADD3 UR44, -UR44, UR4, URZ ;  /* 0x000000042c2c7290 */ /* 0x000fe4000fffe13f */
[----:B------:R-:W-:Y:S02]  /*13a0*/  ULEA UR6, UR47, 0x40, 0x6 ;  /* 0x000000402f067891 */ /* 0x000fe4000f8e303f */
[----:B------:R-:W-:Y:S01]  /*13b0*/  UIADD3 UR4, UR44, 0x3f, URZ ;  /* 0x0000003f2c047890 */ /* 0x000fe2000fffe03f */
[----:B------:R-:W-:Y:S01]  /*13c0*/  PLOP3.LUT P0, PT, PT, PT, UP0, 0x80, 0x0 ;  /* 0x000000000000781c */ /* 0x000fe20003f0f008 */
[----:B------:R-:W-:Y:S02]  /*13d0*/  UIADD3 UR9, UR44, UR6, -UR40 ;  /* 0x000000062c097290 */ /* 0x000fe4000fffe828 */
[----:B------:R-:W-:Y:S01]  /*13e0*/  USHF.R.S32.HI UR5, URZ, 0x1f, UR4 ;  /* 0x0000001f3f057899 */ /* 0x000fe20008011404 */
[----:B------:R-:W-:-:S03]  /*13f0*/  ULDC UR7, c[0x0][0x9e0] ;  /* 0x0002780000077ab9 */ /* 0x000fc60000000800 */
[----:B------:R-:W-:Y:S02]  /*1400*/  ULEA.HI UR5, UR5, UR4, URZ, 0x6 ;  /* 0x0000000405057291 */ /* 0x000fe4000f8f303f */
[----:B------:R-:W-:Y:S02]  /*1410*/  UIADD3 UR6, UR9, UR7, URZ ;  /* 0x0000000709067290 */ /* 0x000fe4000fffe03f */
[----:B------:R-:W-:Y:S02]  /*1420*/  USHF.R.S32.HI UR20, URZ, 0x6, UR5 ;  /* 0x000000063f147899 */ /* 0x000fe40008011405 */
[----:B------:R-:W-:Y:S10]  /*1430*/  @!P0 BRA `(.L_x_4350) ;  /* 0x0000001c00fc8947 */ /* 0x000ff40003800000 */
        /* <DEDUP_REMOVED lines=14> */
.L_x_4352:
[----:B------:R-:W-:-:S11]  /*1520*/  UISETP.NE.AND UP0, UPT, UR8, 0x1, UPT ;  /* 0x000000010800788c */ /* 0x000fd6000bf05270 */
[----:B------:R-:W-:Y:S02]  /*1530*/  @UP0 ULDC.64 UR10, c[0x0][0x9e8] ;  /* 0x00027a00000a0ab9 */ /* 0x000fe40000000a00 */
[----:B------:R-:W-:-:S04]  /*1540*/  UIMAD.WIDE.U32 UR4, UR7, UR10, URZ ;  /* 0x0000000a070472a5 */ /* 0x000fc8000f8e003f */
[----:B------:R-:W-:-:S12]  /*1550*/  @UP0 USHF.R.U32.HI UR7, URZ, UR11, UR5 ;  /* 0x0000000b3f070299 */ /* 0x000fd80008011605 */
.L_x_4353:
[----:B------:R-:W-:-:S04]  /*1560*/  UIMAD UR7, UR7, UR8, UR8 ;  /* 0x00000008070772a4 */ /* 0x000fc8000f8e0208 */
[----:B------:R-:W-:-:S04]  /*1570*/  UISETP.LT.AND UP0, UPT, UR6, UR7, UPT ;  /* 0x000000070600728c */ /* 0x000fc8000bf01270 */
[----:B------:R-:W-:-:S12]  /*1580*/  USEL UR6, UR6, UR7, UP0 ;  /* 0x0000000706067287 */ /* 0x000fd80008000000 */
.L_x_4351:
[----:B------:R-:W-:Y:S02]  /*1590*/  UIADD3 UR6, UR6, 0x3f, URZ ;  /* 0x0000003f06067890 */ /* 0x000fe4000fffe03f */
[----:B------:R-:W-:Y:S02]  /*15a0*/  ULEA UR40, UR47, -UR40, 0x6 ;  /* 0x800000282f287291 */ /* 0x000fe4000f8e303f */
[----:B------:R-:W-:Y:S02]  /*15b0*/  USHF.R.S32.HI UR4, URZ, 0x1f, UR6 ;  /* 0x0000001f3f047899 */ /* 0x000fe40008011406 */
[----:B------:R-:W-:Y:S02]  /*15c0*/  UIADD3 UR40, UR44, UR40, URZ ;  /* 0x000000282c287290 */ /* 0x000fe4000fffe03f */
[----:B------:R-:W-:Y:S01]  /*15d0*/  ULEA.HI UR4, UR4, UR6, URZ, 0x6 ;  /* 0x0000000604047291 */ /* 0x000fe2000f8f303f */
[----:B------:R-:W-:-:S03]  /*15e0*/  ULDC UR5, c[0x0][0x9dc] ;  /* 0x0002770000057ab9 */ /* 0x000fc60000000800 */
[----:B------:R-:W-:Y:S02]  /*15f0*/  USHF.R.S32.HI UR4, URZ, 0x6, UR4 ;  /* 0x000000063f047899 */ /* 0x000fe40008011404 */
[----:B------:R-:W-:Y:S02]  /*1600*/  UIADD3 UR5, UR40, -UR5, URZ ;  /* 0x8000000528057290 */ /* 0x000fe4000fffe03f */
[----:B------:R-:W-:-:S04]  /*1610*/  UISETP.LT.AND UP0, UPT, UR20, UR4, UPT ;  /* 0x000000041400728c */ /* 0x000fc8000bf01270 */
[----:B------:R-:W-:Y:S01]  /*1620*/  USEL UR20, UR20, UR4, UP0 ;  /* 0x0000000414147287 */ /* 0x000fe20008000000 */
[----:B------:R-:W-:Y:S01]  /*1630*/  MOV R0, UR5 ;  /* 0x0000000500007c02 */ /* 0x000fe20008000f00 */
[----:B------:R-:W-:Y:S10]  /*1640*/  @!P1 BRA `(.L_x_4354) ;  /* 0x0000000000409947 */ /* 0x000ff40003800000 */
        /* <DEDUP_REMOVED lines=10> */
.L_x_4355:
[----:B------:R-:W-:-:S11]  /*16f0*/  UISETP.NE.AND UP0, UPT, UR8, 0x1, UPT ;  /* 0x000000010800788c */ /* 0x000fd6000bf05270 */
[----:B------:R-:W-:Y:S02]  /*1700*/  @UP0 ULDC.64 UR6, c[0x0][0x9e8] ;  /* 0x00027a0000060ab9 */ /* 0x000fe40000000a00 */
[----:B------:R-:W-:-:S04]  /*1710*/  UIMAD.WIDE.U32 UR4, UR40, UR6, URZ ;  /* 0x00000006280472a5 */ /* 0x000fc8000f8e003f */
[----:B------:R-:W-:-:S12]  /*1720*/  @UP0 USHF.R.U32.HI UR40, URZ, UR7, UR5 ;  /* 0x000000073f280299 */ /* 0x000fd80008011605 */
.L_x_4356:
[----:B------:R-:W-:-:S06]  /*1730*/  UIMAD UR40, UR40, UR8, URZ ;  /* 0x00000008282872a4 */ /* 0x000fcc000f8e023f */
[----:B------:R-:W-:-:S07]  /*1740*/  VIMNMX R0, R0, UR40, !PT ;  /* 0x0000002800007c48 */ /* 0x000fce000ffe0100 */
.L_x_4354:
[----:B------:R-:W-:Y:S01]  /*1750*/  SHF.R.S32.HI R5, RZ, 0x1f, R0 ;  /* 0x0000001fff057819 */ /* 0x000fe20000011400 */
[----:B------:R-:W-:Y:S01]  /*1760*/  IMAD.MOV.U32 R3, RZ, RZ, RZ ;  /* 0x000000ffff037224 */ /* 0x000fe200078e00ff */
[----:B------:R-:W-:Y:S02]  /*1770*/  PLOP3.LUT P0, PT, PT, PT, PT, 0x80, 0x0 ;  /* 0x000000000000781c */ /* 0x000fe40003f0f070 */
[----:B------:R-:W-:Y:S02]  /*1780*/  CS2R R150, SRZ ;  /* 0x0000000000967805 */ /* 0x000fe4000001ff00 */
[----:B------:R-:W-:Y:S01]  /*1790*/  LEA.HI R5, R5, R0, RZ, 0x6 ;  /* 0x0000000005057211 */ /* 0x000fe200078f30ff */
[----:B------:R-:W-:Y:S01]  /*17a0*/  IMAD.MOV.U32 R0, RZ, RZ, RZ ;  /* 0x000000ffff007224 */ /* 0x000fe200078e00ff */
[----:B------:R-:W-:Y:S02]  /*17b0*/  CS2R R148, SRZ ;  /* 0x0000000000947805 */ /* 0x000fe4000001ff00 */
[----:B------:R-:W-:-:S02]  /*17c0*/  CS2R R146, SRZ ;  /* 0x0000000000927805 */ /* 0x000fc4000001ff00 */
[----:B------:R-:W-:Y:S02]  /*17d0*/  SHF.R.S32.HI R4, RZ, 0x6, R5 ;  /* 0x00000006ff047819 */ /* 0x000fe40000011405 */
[----:B------:R-:W-:Y:S02]  /*17e0*/  CS2R R144, SRZ ;  /* 0x0000000000907805 */ /* 0x000fe4000001ff00 */
[----:B------:R-:W-:Y:S02]  /*17f0*/  CS2R R142, SRZ ;  /* 0x00000000008e7805 */ /* 0x000fe4000001ff00 */
[----:B------:R-:W-:Y:S02]  /*1800*/  CS2R R140, SRZ ;  /* 0x00000000008c7805 */ /* 0x000fe4000001ff00 */
[----:B------:R-:W-:Y:S02]  /*1810*/  VIMNMX R4, RZ, R4, !PT ;  /* 0x00000004ff047248 */ /* 0x000fe40007fe0100 */
[----:B------:R-:W-:-:S02]  /*1820*/  CS2R R138, SRZ ;  /* 0x00000000008a7805 */ /* 0x000fc4000001ff00 */
[----:B------:R-:W-:Y:S01]  /*1830*/  CS2R R136, SRZ ;  /* 0x0000000000887805 */ /* 0x000fe2000001ff00 */
[----:B------:R-:W-:Y:S01]  /*1840*/  IMAD.MOV.U32 R172, RZ, RZ, RZ ;  /* 0x000000ffffac7224 */ /* 0x000fe200078e00ff */
[----:B------:R-:W-:Y:S02]  /*1850*/  ISETP.LT.AND P1, PT, R4, UR20, PT ;  /* 0x0000001404007c0c */ /* 0x000fe4000bf21270 */
        /* <DEDUP_REMOVED lines=54> */
[----:B------:R-:W-:Y:S01]  /*1bc0*/  IMAD.MOV.U32 R8, RZ, RZ, RZ ;  /* 0x000000ffff087224 */ /* 0x000fe200078e00ff */
[----:B------:R-:W-:Y:S01]  /*1bd0*/  CS2R R26, SRZ ;  /* 0x00000000001a7805 */ /* 0x000fe2000001ff00 */
[----:B------:R-:W-:Y:S06]  /*1be0*/  @!P1 BRA `(.L_x_4357) ;  /* 0x000000bc00b89947 */ /* 0x000fec0003800000 */
        /* <DEDUP_REMOVED lines=14> */
.L_x_4358:
[----:B------:R-:W-:Y:S01]  /*1cd0*/  ULEA UR22, UR37, UR38, 0x3 ;  /* 0x0000002625167291 */ /* 0x000fe2000f8e183f */
[----:B------:R-:W-:-:S08]  /*1ce0*/  SHF.L.U32 R0, R2, 0x1f, RZ ;  /* 0x0000001f02007819 */ /* 0x000fd000000006ff */
[----:B------:R-:W0:Y:S02]  /*1cf0*/  SYNCS.PHASECHK.TRANS64.TRYWAIT P1, [UR22+0x28c50], R0 ;  /* 0x028c5000ff0075a7 */ /* 0x000e240008020156 */
[----:B0-----:R-:W-:Y:S05]  /*1d00*/  @!P1 BRA `(.L_x_4359) ;  /* 0x0000013800b89947 */ /* 0x001fea0003800000 */
.L_x_4548:
        /* <DEDUP_REMOVED lines=24> */
[----:B------:R-:W-:-:S06]  /*1e90*/  UIADD3 UR20, UR20, -0x2, URZ ;  /* 0xfffffffe14147890 */ /* 0x000fcc000fffe03f */
[----:B------:R-:W-:Y:S02]  /*1ea0*/  ISETP.LE.AND P1, PT, R4, UR20, PT ;  /* 0x0000001404007c0c */ /* 0x000fe4000bf23270 */
[----:B0-----:R-:W-:-:S04]  /*1eb0*/  LOP3.LUT R3, R3, 0x7f, RZ, 0xc0, !PT ;  /* 0x0000007f03037812 */ /* 0x001fc800078ec0ff */
        /* <DEDUP_REMOVED lines=18> */
[----:B0-----:R-:W-:-:S07]  /*1fe0*/  IMAD.U32 R0, RZ, RZ, UR20 ;  /* 0x00000014ff007e24 */ /* 0x001fce000f8e00ff */
.L_x_4365:
[----:B------:R-:W-:Y:S01]  /*1ff0*/  BAR.SYNC.DEFER_BLOCKING 0xe, 0x100 ;  /* 0x0384000000007b1d */ /* 0x000fe20000010000 */
[----:B------:R-:W-:Y:S01]  /*2000*/  IMAD.U32 R6, RZ, RZ, UR37 ;  /* 0x00000025ff067e24 */ /* 0x000fe2000f8e00ff */
[----:B------:R-:W-:Y:S01]  /*2010*/  UIADD3 UR37, UR37, 0x1, URZ ;  /* 0x0000000125257890 */ /* 0x000fe2000fffe03f */
[C---:B------:R-:W-:Y:S01]  /*2020*/  ISETP.GT.AND P3, PT, R0.reuse, R4, PT ;  /* 0x000000040000720c */ /* 0x040fe20003f64270 */
[----:B------:R-:W-:Y:S02]  /*2030*/  VIADD R0, R0, 0xffffffff ;  /* 0xffffffff00007836 */ /* 0x000fe40000000000 */
[----:B-1----:R-:W-:Y:S01]  /*2040*/  IMAD R3, R6, 0x40, R17 ;  /* 0x0000004006037824 */ /* 0x002fe200078e0211 */
[----:B------:R-:W-:-:S04]  /*2050*/  UISETP.NE.AND UP0, UPT, UR37, 0x2, UPT ;  /* 0x000000022500788c */ /* 0x000fc8000bf05270 */
        /* <DEDUP_REMOVED lines=136> */
.L_x_4361:
[----:B------:R-:W-:Y:S01]  /*28e0*/  ULEA UR20, UR37, UR38, 0x3 ;  /* 0x0000002625147291 */ /* 0x000fe2000f8e183f */
[----:B------:R-:W-:-:S08]  /*28f0*/  SHF.L.U32 R3, R2, 0x1f, RZ ;  /* 0x0000001f02037819 */ /* 0x000fd000000006ff */
[----:B------:R0:W1:Y:S01]  /*2900*/  SYNCS.PHASECHK.TRANS64.TRYWAIT P1, [UR20+0x28c50], R3 ;  /* 0x028c5003ff0075a7 */ /* 0x0000620008020154 */
[----:B------:R-:W-:Y:S05]  /*2910*/  @!P0 BRA `(.L_x_4362) ;  /* 0x0000000000048947 */ /* 0x000fea0003800000 */
[----:B------:R-:W-:Y:S01]  /*2920*/  BPT.TRAP 0x1 ;  /* 0x000000040000795c */ /* 0x000fe20000300000 */
.L_x_4362:
[----:B-1----:R-:W-:Y:S05]  /*2930*/  @P1 BRA `(.L_x_4363) ;  /* 0x0000000000081947 */ /* 0x002fea0003800000 */
[----:B------:R-:W1:Y:S02]  /*2940*/  SYNCS.PHASECHK.TRANS64.TRYWAIT P1, [UR20+0x28c50], R3 ;  /* 0x028c5003ff0075a7 */ /* 0x000e640008020154 */
[----:B-1----:R-:W-:Y:S05]  /*2950*/  @!P1 BRA `(.L_x_4364) ;  /* 0x0000012c00bc9947 */ /* 0x002fea0003800000 */
.L_x_4363:
[----:B------:R-:W-:Y:S01]  /*2960*/  ULEA UR18, UR37, UR21, 0xc ;  /* 0x0000001525127291 */ /* 0x000fe2000f8e603f */
[----:B------:R-:W-:Y:S01]  /*2970*/  WARPGROUP.ARRIVE ;  /* 0x00000000000079c5 */ /* 0x000fe20000000000 */
[----:B------:R-:W-:Y:S01]  /*2980*/  UMOV UR19, 0x40000040 ;  /* 0x4000004000137882 */ /* 0x000fe20000000000 */
[----:B------:R-:W-:Y:S01]  /*2990*/  UMOV UR7, 0x40000040 ;  /* 0x4000004000077882 */ /* 0x000fe20000000000 */
[----:B------:R-:W-:Y:S01]  /*29a0*/  UIADD3 UR6, UR18, 0x80, URZ ;  /* 0x0000008012067890 */ /* 0x000fe2000fffe03f */
[----:B01----:R-:W-:Y:S01]  /*29b0*/  IMAD.U32 R3, RZ, RZ, UR20 ;  /* 0x00000014ff037e24 */ /* 0x003fe2000f8e00ff */
        /* <DEDUP_REMOVED lines=23> */
.L_x_4360:
[----:B------:R-:W-:Y:S01]  /*2b30*/  BAR.SYNC.DEFER_BLOCKING 0xe, 0x100 ;  /* 0x0384000000007b1d */ /* 0x000fe20000010000 */
[----:B0-----:R-:W-:Y:S01]  /*2b40*/  IMAD.U32 R0, RZ, RZ, UR37 ;  /* 0x00000025ff007e24 */ /* 0x001fe2000f8e00ff */
[----:B------:R-:W-:Y:S01]  /*2b50*/  UIADD3 UR37, UR37, 0x1, URZ ;  /* 0x0000000125257890 */ /* 0x000fe2000fffe03f */
[----:B------:R-:W-:Y:S02]  /*2b60*/  PLOP3.LUT P0, PT, PT, PT, PT, 0x8, 0x0 ;  /* 0x000000000000781c */ /* 0x000fe40003f0e170 */
[----:B------:R-:W-:Y:S01]  /*2b70*/  IMAD R0, R0, 0x40, R17 ;  /* 0x0000004000007824 */ /* 0x000fe200078e0211 */
[----:B------:R-:W-:-:S04]  /*2b80*/  UISETP.NE.AND UP0, UPT, UR37, 0x2, UPT ;  /* 0x000000022500788c */ /* 0x000fc8000bf05270 */
[----:B------:R-:W-:Y:S01]  /*2b90*/  LEA R4, R0, UR38, 0x2 ;  /* 0x0000002600047c11 */ /* 0x000fe2000f8e10ff */
[----:B------:R-:W-:Y:S02]  /*2ba0*/  USEL UR4, URZ, 0x1, UP0 ;  /* 0x000000013f047887 */ /* 0x000fe40008000000 */
[----:B------:R-:W-:-:S04]  /*2bb0*/  USEL UR37, UR37, URZ, UP0 ;  /* 0x0000003f25257287 */ /* 0x000fc80008000000 */
[----:B------:R-:W-:Y:S01]  /*2bc0*/  LOP3.LUT R2, R2, UR4, RZ, 0x3c, !PT ;  /* 0x0000000402027c12 */ /* 0x000fe2000f8e3cff */
        /* <DEDUP_REMOVED lines=130> */
[----:B------:R-:W-:-:S02]  /*33f0*/  IMAD.MOV.U32 R3, RZ, RZ, RZ ;  /* 0x000000ffff037224 */ /* 0x000fc400078e00ff */
[----:B------:R-:W-:Y:S01]  /*3400*/  IMAD.MOV.U32 R0, RZ, RZ, RZ ;  /* 0x000000ffff007224 */ /* 0x000fe200078e00ff */
[----:B------:R-:W-:Y:S06]  /*3410*/  BAR.ARV 0xf, 0x100 ;  /* 0x03c4000000007b1d */ /* 0x000fec0000002000 */
[----:B------:R-:W-:Y:S05]  /*3420*/  BRA `(.L_x_4357) ;  /* 0x000000a400a87947 */ /* 0x000fea0003800000 */
.L_x_4350:
        /* <DEDUP_REMOVED lines=14> */
.L_x_4367:
[----:B------:R-:W-:-:S11]  /*3510*/  UISETP.NE.AND UP0, UPT, UR8, 0x1, UPT ;  /* 0x000000010800788c */ /* 0x000fd6000bf05270 */
[----:B------:R-:W-:Y:S02]  /*3520*/  @UP0 ULDC.64 UR10, c[0x0][0x9e8] ;  /* 0x00027a00000a0ab9 */ /* 0x000fe40000000a00 */
[----:B------:R-:W-:-:S04]  /*3530*/  UIMAD.WIDE.U32 UR4, UR7, UR10, URZ ;  /* 0x0000000a070472a5 */ /* 0x000fc8000f8e003f */
[----:B------:R-:W-:-:S12]  /*3540*/  @UP0 USHF.R.U32.HI UR7, URZ, UR11, UR5 ;  /* 0x0000000b3f070299 */ /* 0x000fd80008011605 */
.L_x_4368:
[----:B------:R-:W-:-:S04]  /*3550*/  UIMAD UR7, UR7, UR8, UR8 ;  /* 0x00000008070772a4 */ /* 0x000fc8000f8e0208 */
[----:B------:R-:W-:-:S04]  /*3560*/  UISETP.LT.AND UP0, UPT, UR6, UR7, UPT ;  /* 0x000000070600728c */ /* 0x000fc8000bf01270 */
[----:B------:R-:W-:-:S12]  /*3570*/  USEL UR6, UR6, UR7, UP0 ;  /* 0x0000000706067287 */ /* 0x000fd80008000000 */
.L_x_4366:
[----:B------:R-:W-:Y:S02]  /*3580*/  UIADD3 UR6, UR6, 0x3f, URZ ;  /* 0x0000003f06067890 */ /* 0x000fe4000fffe03f */
[----:B------:R-:W-:Y:S02]  /*3590*/  ULEA UR5, UR47, -UR40, 0x6 ;  /* 0x800000282f057291 */ /* 0x000fe4000f8e303f */
[----:B------:R-:W-:-:S04]  /*35a0*/  USHF.R.S32.HI UR4, URZ, 0x1f, UR6 ;  /* 0x0000001f3f047899 */ /* 0x000fc80008011406 */
[----:B------:R-:W-:Y:S02]  /*35b0*/  ULEA.HI UR4, UR4, UR6, URZ, 0x6 ;  /* 0x0000000604047291 */ /* 0x000fe4000f8f303f */
[----:B------:R-:W-:Y:S02]  /*35c0*/  UIADD3 UR6, UR44, UR5, URZ ;  /* 0x000000052c067290 */ /* 0x000fe4000fffe03f */
[----:B------:R-:W-:Y:S01]  /*35d0*/  USHF.R.S32.HI UR4, URZ, 0x6, UR4 ;  /* 0x000000063f047899 */ /* 0x000fe20008011404 */
[----:B------:R-:W-:Y:S02]  /*35e0*/  ULDC UR5, c[0x0][0x9dc] ;  /* 0x0002770000057ab9 */ /* 0x000fe40000000800 */
[----:B------:R-:W-:Y:S02]  /*35f0*/  UIADD3 UR5, UR6, -UR5, URZ ;  /* 0x8000000506057290 */ /* 0x000fe4000fffe03f */
[----:B------:R-:W-:-:S04]  /*3600*/  UISETP.LT.AND UP0, UPT, UR20, UR4, UPT ;  /* 0x000000041400728c */ /* 0x000fc8000bf01270 */
[----:B------:R-:W-:Y:S01]  /*3610*/  USEL UR50, UR20, UR4, UP0 ;  /* 0x0000000414327287 */ /* 0x000fe20008000000 */
[----:B------:R-:W-:Y:S01]  /*3620*/  IMAD.U32 R0, RZ, RZ, UR5 ;  /* 0x00000005ff007e24 */ /* 0x000fe2000f8e00ff */
        /* <DEDUP_REMOVED lines=11> */
.L_x_4370:
[----:B------:R-:W-:-:S11]  /*36e0*/  UISETP.NE.AND UP0, UPT, UR8, 0x1, UPT ;  /* 0x000000010800788c */ /* 0x000fd6000bf05270 */
[----:B------:R-:W-:Y:S02]  /*36f0*/  @UP0 ULDC.64 UR10, c[0x0][0x9e8] ;  /* 0x00027a00000a0ab9 */ /* 0x000fe40000000a00 */
[----:B------:R-:W-:-:S04]  /*3700*/  UIMAD.WIDE.U32 UR4, UR6, UR10, URZ ;  /* 0x0000000a060472a5 */ /* 0x000fc8000f8e003f */
[----:B------:R-:W-:-:S12]  /*3710*/  @UP0 USHF.R.U32.HI UR6, URZ, UR11, UR5 ;  /* 0x0000000b3f060299 */ /* 0x000fd80008011605 */
.L_x_4371:
[----:B------:R-:W-:-:S06]  /*3720*/  UIMAD UR6, UR6, UR8, URZ ;  /* 0x00000008060672a4 */ /* 0x000fcc000f8e023f */
[----:B------:R-:W-:-:S07]  /*3730*/  VIMNMX R0, R0, UR6, !PT ;  /* 0x0000000600007c48 */ /* 0x000fce000ffe0100 */
.L_x_4369:
[----:B------:R-:W-:Y:S02]  /*3740*/  SHF.R.S32.HI R5, RZ, 0x1f, R0 ;  /* 0x0000001fff057819 */ /* 0x000fe40000011400 */
[----:B------:R-:W-:Y:S02]  /*3750*/  CS2R R150, SRZ ;  /* 0x0000000000967805 */ /* 0x000fe4000001ff00 */
[----:B------:R-:W-:Y:S02]  /*3760*/  PLOP3.LUT P0, PT, PT, PT, PT, 0x80, 0x0 ;  /* 0x000000000000781c */ /* 0x000fe40003f0f070 */
[----:B------:R-:W-:Y:S02]  /*3770*/  CS2R R148, SRZ ;  /* 0x0000000000947805 */ /* 0x000fe4000001ff00 */
[----:B------:R-:W-:Y:S01]  /*3780*/  LEA.HI R5, R5, R0, RZ, 0x6 ;  /* 0x0000000005057211 */ /* 0x000fe200078f30ff */
[----:B------:R-:W-:Y:S01]  /*3790*/  IMAD.MOV.U32 R0, RZ, RZ, RZ ;  /* 0x000000ffff007224 */ /* 0x000fe200078e00ff */
        /* <DEDUP_REMOVED lines=8> */
[----:B------:R-:W-:Y:S01]  /*3820*/  CS2R R136, SRZ ;  /* 0x0000000000887805 */ /* 0x000fe2000001ff00 */
[----:B------:R-:W-:Y:S01]  /*3830*/  IMAD.MOV.U32 R172, RZ, RZ, RZ ;  /* 0x000000ffffac7224 */ /* 0x000fe200078e00ff */
[----:B------:R-:W-:Y:S02]  /*3840*/  ISETP.LT.AND P1, PT, R186, UR50, PT ;  /* 0x00000032ba007c0c */ /* 0x000fe4000bf21270 */
        /* <DEDUP_REMOVED lines=56> */
[----:B------:R-:W-:Y:S06]  /*3bd0*/  @!P1 BRA `(.L_x_4357) ;  /* 0x0000009c00bc9947 */ /* 0x000fec0003800000 */
        /* <DEDUP_REMOVED lines=27> */
[----:B0-----:R-:W-:-:S07]  /*3d90*/  IMAD.MOV.U32 R12, RZ, RZ, 0x1 ;  /* 0x00000001ff0c7424 */ /* 0x001fce00078e00ff */
[----:B------:R-:W-:-:S07]  /*3da0*/  LEPC R20, `(.L_x_4372) ;  /* 0x000000001014794e */ /* 0x000fce0000000000 */
[----:B-1----:R-:W-:Y:S05]  /*3db0*/  CALL.ABS.NOINC R14 ;  /* 0x000000000e007343 */ /* 0x002fea0003c00000 */
.L_x_4372:
[----:B------:R-:W-:Y:S01]  /*3dc0*/  LEA.HI R0, R187, R187, RZ, 0x1 ;  /* 0x000000bbbb007211 */ /* 0x000fe200078f08ff */
[----:B------:R-:W-:-:S03]  /*3dd0*/  IMAD.U32 R3, RZ, RZ, UR39 ;  /* 0x00000027ff037e24 */ /* 0x000fc6000f8e00ff */
[----:B------:R-:W-:Y:S02]  /*3de0*/  LOP3.LUT R0, R0, 0xfffffffe, RZ, 0xc0, !PT ;  /* 0xfffffffe00007812 */ /* 0x000fe400078ec0ff */
[----:B------:R-:W-:-:S03]  /*3df0*/  ISETP.NE.AND P4, PT, R3, 0x3, PT ;  /* 0x000000030300780c */ /* 0x000fc60003f85270 */
[----:B------:R-:W-:-:S05]  /*3e00*/  IMAD.IADD R0, R187, 0x1, -R0 ;  /* 0x00000001bb007824 */ /* 0x000fca00078e0a00 */
[----:B------:R-:W-:-:S04]  /*3e10*/  SHF.L.U32 R0, R0, 0x1f, RZ ;  /* 0x0000001f00007819 */ /* 0x000fc800000006ff */
[----:B------:R-:W0:Y:S02]  /*3e20*/  SYNCS.PHASECHK.TRANS64.TRYWAIT P0, [UR38+0x28c00], R0 ;  /* 0x028c0000ff0075a7 */ /* 0x000e240008000166 */
[----:B0-----:R-:W-:Y:S05]  /*3e30*/  @!P0 BRA `(.L_x_4373) ;  /* 0x00000118009c8947 */ /* 0x001fea0003800000 */
.L_x_4549:
[----:B------:R-:W-:Y:S05]  /*3e40*/  @!P4 BRA `(.L_x_4374) ;  /* 0x000000000004c947 */ /* 0x000fea0003800000 */
[----:B------:R-:W-:Y:S01]  /*3e50*/  BPT.TRAP 0x1 ;  /* 0x000000040000795c */ /* 0x000fe20000300000 */
.L_x_4374:
[----:B------:R-:W-:Y:S01]  /*3e60*/  IMAD.U32 R8, RZ, RZ, UR37 ;  /* 0x00000025ff087e24 */ /* 0x000fe2000f8e00ff */
[----:B------:R-:W-:-:S04]  /*3e70*/  SHF.L.U32 R9, R2, 0x1f, RZ ;  /* 0x0000001f02097819 */ /* 0x000fc800000006ff */
[----:B------:R-:W-:-:S04]  /*3e80*/  LEA R8, R8, UR38, 0x3 ;  /* 0x0000002608087c11 */ /* 0x000fc8000f8e18ff */
[----:B------:R1:W2:Y:S01]  /*3e90*/  SYNCS.PHASECHK.TRANS64.TRYWAIT P0, [R8+URZ+0x28c30], R9 ;  /* 0x028c3009080075a7 */ /* 0x0002a2000800017f */
[----:B------:R-:W-:Y:S05]  /*3ea0*/  @!P4 BRA `(.L_x_4375) ;  /* 0x000000000004c947 */ /* 0x000fea0003800000 */
[----:B------:R-:W-:Y:S01]  /*3eb0*/  BPT.TRAP 0x1 ;  /* 0x000000040000795c */ /* 0x000fe20000300000 */
.L_x_4375:
[----:B--2---:R-:W-:Y:S05]  /*3ec0*/  @P0 BRA `(.L_x_4376) ;  /* 0x0000000000080947 */ /* 0x004fea0003800000 */
[----:B------:R-:W2:Y:S02]  /*3ed0*/  SYNCS.PHASECHK.TRANS64.TRYWAIT P0, [R8+URZ+0x28c30], R9 ;  /* 0x028c3009080075a7 */ /* 0x000ea4000800017f */
[----:B--2---:R-:W-:Y:S05]  /*3ee0*/  @!P0 BRA `(.L_x_4377) ;  /* 0x0000011800888947 */ /* 0x004fea0003800000 */
.L_x_4376:
[----:B0-----:R-:W0:Y:S01]  /*3ef0*/  S2R R3, SR_TID.X ;  /* 0x0000000000037919 */ /* 0x001e220000002100 */
[----:B------:R-:W-:-:S04]  /*3f00*/  UIADD3 UR4, UR38, 0x22400, URZ ;  /* 0x0002240026047890 */ /* 0x000fc8000fffe03f */
[----:B------:R-:W-:-:S04]  /*3f10*/  USHF.R.U32.HI UR4, URZ, 0x4, UR4 ;  /* 0x000000043f047899 */ /* 0x000fc80008011604 */
[----:B------:R-:W-:-:S06]  /*3f20*/  ULOP3.LUT UR4, UR4, 0x3fff, URZ, 0xc0, !UPT ;  /* 0x00003fff04047892 */ /* 0x000fcc000f8ec03f */
[----:B------:R-:W-:Y:S01]  /*3f30*/  IMAD.U32 R0, RZ, RZ, UR4 ;  /* 0x00000004ff007e24 */ /* 0x000fe2000f8e00ff */
[----:B------:R-:W-:Y:S05]  /*3f40*/  WARPSYNC.ALL ;  /* 0x0000000000007948 */ /* 0x000fea0003800000 */
[----:B------:R-:W-:Y:S02]  /*3f50*/  LOP3.LUT R0, R0, 0x10000, RZ, 0xfc, !PT ;  /* 0x0001000000007812 */ /* 0x000fe400078efcff */
[----:B0-----:R-:W-:-:S04]  /*3f60*/  LOP3.LUT R3, R3, 0x7f, RZ, 0xc0, !PT ;  /* 0x0000007f03037812 */ /* 0x001fc800078ec0ff */
[----:B------:R-:W-:Y:S02]  /*3f70*/  ISETP.NE.AND P5, PT, R3, RZ, PT ;  /* 0x000000ff0300720c */ /* 0x000fe40003fa5270 */
[----:B------:R-:W-:Y:S01]  /*3f80*/  R2UR UR18, R0 ;  /* 0x00000000001272ca */ /* 0x000fe200000e0000 */
[----:B------:R-:W-:Y:S01]  /*3f90*/  UIADD3 UR4, UR38, 0x20400, URZ ;  /* 0x0002040026047890 */ /* 0x000fe2000fffe03f */
[----:B------:R-:W-:Y:S01]  /*3fa0*/  WARPGROUP.ARRIVE ;  /* 0x00000000000079c5 */ /* 0x000fe20000000000 */
[----:B------:R-:W-:Y:S01]  /*3fb0*/  UMOV UR19, 0x40000040 ;  /* 0x4000004000137882 */ /* 0x000fe20000000000 */
[----:B------:R-:W-:Y:S01]  /*3fc0*/  UMOV UR17, 0x40000040 ;  /* 0x4000004000117882 */ /* 0x000fe20000000000 */
[----:B------:R-:W-:Y:S01]  /*3fd0*/  USHF.R.U32.HI UR4, URZ, 0x4, UR4 ;  /* 0x000000043f047899 */ /* 0x000fe20008011604 */
[----:B------:R-:W0:Y:S01]  /*3fe0*/  LDC.64 R10, c[0x0][0x9e0] ;  /* 0x00027800ff0a7b82 */ /* 0x000e220000000a00 */
[----:B------:R-:W-:Y:S01]  /*3ff0*/  UMOV UR7, 0x40000040 ;  /* 0x4000004000077882 */ /* 0x000fe20000000000 */
[----:B------:R-:W-:Y:S01]  /*4000*/  UMOV UR5, 0x40000040 ;  /* 0x4000004000057882 */ /* 0x000fe20000000000 */
[----:B------:R-:W-:-:S02]  /*4010*/  ULOP3.LUT UR4, UR4, 0x3fff, URZ, 0xc0, !UPT ;  /* 0x00003fff04047892 */ /* 0x000fc4000f8ec03f */
[----:B------:R-:W-:Y:S01]  /*4020*/  @!P5 VIADD R3, R8, 0x28c40 ;  /* 0x00028c400803d836 */ /* 0x000fe20000000000 */
[----:B------:R-:W-:Y:S01]  /*4030*/  UMOV UR11, 0x40000040 ;  /* 0x40000040000b7882 */ /* 0x000fe20000000000 */
[----:B------:R-:W-:Y:S01]  /*4040*/  UMOV UR9, 0x40000040 ;  /* 0x4000004000097882 */ /* 0x000fe20000000000 */
[----:B------:R-:W-:Y:S01]  /*4050*/  ULEA UR18, UR37, UR18, 0x9 ;  /* 0x0000001225127291 */ /* 0x000fe2000f8e483f */
[----:B------:R-:W-:Y:S01]  /*4060*/  MOV R4, UR47 ;  /* 0x0000002f00047c02 */ /* 0x000fe20008000f00 */
[----:B------:R-:W-:Y:S01]  /*4070*/  ULOP3.LUT UR16, UR4, 0x10000, URZ, 0xfc, !UPT ;  /* 0x0001000004107892 */ /* 0x000fe2000f8efc3f */
[----:B------:R-:W-:Y:S01]  /*4080*/  @!P5 PRMT R3, RZ, 0x654, R3 ;  /* 0x00000654ff03d816 */ /* 0x000fe20000000003 */
[----:B------:R-:W-:Y:S02]  /*4090*/  UIADD3 UR6, UR18, 0x2, URZ ;  /* 0x0000000212067890 */ /* 0x000fe4000fffe03f */
[----:B------:R-:W-:Y:S02]  /*40a0*/  UIADD3 UR4, UR16, 0x2, URZ ;  /* 0x0000000210047890 */ /* 0x000fe4000fffe03f */
[----:B------:R-:W-:-:S02]  /*40b0*/  UIADD3 UR10, UR18, 0x4, URZ ;  /* 0x00000004120a7890 */ /* 0x000fc4000fffe03f */
[----:B------:R-:W-:Y:S02]  /*40c0*/  UIADD3 UR8, UR16, 0x4, URZ ;  /* 0x0000000410087890 */ /* 0x000fe4000fffe03f */
[----:B------:R-:W-:Y:S01]  /*40d0*/  HGMMA.64x64x16.F32.BF16 R24, gdesc[UR16], RZ, !UPT, gsb0 ;  /* 0x00e00000101879f0 */ /* 0x000fe2000c0018ff */
[----:B------:R-:W-:Y:S02]  /*40e0*/  UIADD3 UR14, UR18, 0x6, URZ ;  /* 0x00000006120e7890 */ /* 0x000fe4000fffe03f */
[----:B------:R-:W-:Y:S01]  /*40f0*/  UIADD3 UR12, UR16, 0x6, URZ ;  /* 0x00000006100c7890 */ /* 0x000fe2000fffe03f */
[----:B------:R-:W-:Y:S01]  /*4100*/  UMOV UR15, 0x40000040 ;  /* 0x40000040000f7882 */ /* 0x000fe20000000000 */
[----:B------:R-:W-:Y:S01]  /*4110*/  UMOV UR13, 0x40000040 ;  /* 0x40000040000d7882 */ /* 0x000fe20000000000 */
[----:B0-----:R-:W-:Y:S01]  /*4120*/  ISETP.GE.AND P6, PT, R11, 0x1, PT ;  /* 0x000000010b00780c */ /* 0x001fe20003fc6270 */
[----:B------:R-:W-:Y:S02]  /*4130*/  WARPGROUP.DEPBAR.LE gsb0, 0x0 ;  /* 0x00008000000079c5 */ /* 0x000fe40000010000 */
[----:B------:R-:W-:-:S06]  /*4140*/  WARPGROUP.ARRIVE ;  /* 0x00000000000079c5 */ /* 0x000fcc0000000000 */
[----:B------:R-:W-:Y:S01]  /*4150*/  HGMMA.64x64x16.F32.BF16 R24, gdesc[UR4], R24, gsb0 ;  /* 0x00e00000041879f0 */ /* 0x000fe20008001818 */
[----:B------:R-:W-:Y:S02]  /*4160*/  UMOV UR6, 0xffffffc0 ;  /* 0xffffffc000067882 */ /* 0x000fe40000000000 */
[----:B------:R-:W-:-:S04]  /*4170*/  UIMAD UR6, UR50, UR6, 0x41 ;  /* 0x00000041320674a4 */ /* 0x000fc8000f8e0206 */
[----:B------:R-:W-:Y:S02]  /*4180*/  UIADD3 UR7, -UR40, UR6, UR44 ;  /* 0x0000000628077290 */ /* 0x000fe4000fffe12c */
[----:B------:R-:W-:-:S04]  /*4190*/  UIADD3 UR6, UR6, -0x1, URZ ;  /* 0xffffffff06067890 */ /* 0x000fc8000fffe03f */
[----:B------:R-:W-:-:S05]  /*41a0*/  IADD3 R5, -R16, UR7, RZ ;  /* 0x0000000710057c10 */ /* 0x000fca000fffe1ff */
[----:B------:R-:W-:Y:S01]  /*41b0*/  IMAD.IADD R13, R5, 0x1, R10 ;  /* 0x00000001050d7824 */ /* 0x000fe200078e020a */
[----:B------:R-:W-:Y:S02]  /*41c0*/  WARPGROUP.DEPBAR.LE gsb0, 0x0 ;  /* 0x00008000000079c5 */ /* 0x000fe40000010000 */
[----:B------:R-:W-:-:S06]  /*41d0*/  WARPGROUP.ARRIVE ;  /* 0x00000000000079c5 */ /* 0x000fcc0000000000 */
[----:B------:R-:W-:Y:S01]  /*41e0*/  HGMMA.64x64x16.F32.BF16 R24, gdesc[UR8], R24, gsb0 ;  /* 0x00e00000081879f0 */ /* 0x000fe20008001818 */
[----:B------:R-:W-:Y:S02]  /*41f0*/  ULDC.64 UR10, c[0x0][0x9d8] ;  /* 0x00027600000a7ab9 */ /* 0x000fe40000000a00 */
[----:B------:R-:W-:Y:S01]  /*4200*/  ULOP3.LUT UR20, URZ, UR11, URZ, 0x33, !UPT ;  /* 0x0000000b3f147292 */ /* 0x000fe2000f8e333f */
[----:B------:R-:W-:Y:S02]  /*4210*/  WARPGROUP.DEPBAR.LE gsb0, 0x0 ;  /* 0x00008000000079c5 */ /* 0x000fe40000010000 */
[----:B------:R-:W-:-:S06]  /*4220*/  WARPGROUP.ARRIVE ;  /* 0x00000000000079c5 */ /* 0x000fcc0000000000 */
[----:B------:R-:W-:Y:S01]  /*4230*/  HGMMA.64x64x16.F32.BF16 R24, gdesc[UR12], R24, gsb0 ;  /* 0x00e000000c1879f0 */ /* 0x000fe20008001818 */
[----:B------:R-:W-:-:S06]  /*4240*/  ULEA UR14, UR50, 0xffffffc0, 0x6 ;  /* 0xffffffc0320e7891 */ /* 0x000fcc000f8e303f */
        /* <DEDUP_REMOVED lines=35> */
[----:B------:R3:W-:Y:S05]  /*4480*/  @!P5 SYNCS.ARRIVE.TRANS64.RED.A1T0 RZ, [R3+URZ], RZ ;  /* 0x000000ff03ffd9a7 */ /* 0x0007ea000810043f */
[----:B------:R-:W4:Y:S01]  /*4490*/  MUFU.TANH R24, R24 ;  /* 0x0000001800187308 */ /* 0x000f220000002400 */
[----:B---3--:R-:W-:-:S07]  /*44a0*/  IMAD R3, R4, 0x40, R17 ;  /* 0x0000004004037824 */ /* 0x008fce00078e0211 */
[----:B------:R-:W3:Y:S08]  /*44b0*/  MUFU.TANH R25, R25 ;  /* 0x0000001900197308 */ /* 0x000ef00000002400 */
        /* <DEDUP_REMOVED lines=28> */
[----:B------:R1:W0:Y:S01]  /*4680*/  MUFU.TANH R20, R34 ;  /* 0x0000002200147308 */ /* 0x0002220000002400 */
[----:B-----5:R-:W-:-:S04]  /*4690*/  IADD3 R30, -R16, UR44, -R7 ;  /* 0x0000002c101e7c10 */ /* 0x020fc8000fffe907 */
[----:B------:R-:W-:Y:S01]  /*46a0*/  VIADDMNMX R4, R3, R13, R30, PT ;  /* 0x0000000d03047246 */ /* 0x000fe2000380011e */
[----:B-1----:R-:W-:-:S04]  /*46b0*/  VIADD R34, R5, UR20 ;  /* 0x0000001405227c36 */ /* 0x002fc80008000000 */
[----:B------:R-:W-:Y:S01]  /*46c0*/  IMAD.IADD R5, R34, 0x1, R3 ;  /* 0x0000000122057824 */ /* 0x000fe200078e0203 */
[----:B---34-:R-:W-:Y:S06]  /*46d0*/  @!P6 BRA `(.L_x_4378) ;  /* 0x000000000054e947 */ /* 0x018fec0003800000 */
[----:B------:R-:W-:Y:S01]  /*46e0*/  MOV R6, UR40 ;  /* 0x0000002800067c02 */ /* 0x000fe20008000f00 */
[----:B------:R-:W-:Y:S03]  /*46f0*/  BSSY B0, `(.L_x_4379) ;  /* 0x000000f000007945 */ /* 0x000fe60003800000 */
[----:B------:R-:W-:-:S04]  /*4700*/  IADD3 R6, R3, UR44, -R6 ;  /* 0x0000002c03067c10 */ /* 0x000fc8000fffe806 */
        /* <DEDUP_REMOVED lines=9> */
.L_x_4380:
[----:B------:R-:W-:-:S13]  /*47a0*/  ISETP.NE.AND P0, PT, R11, 0x1, PT ;  /* 0x000000010b00780c */ /* 0x000fda0003f05270 */
[----:B------:R-:W1:Y:S02]  /*47b0*/  @P0 LDC.64 R56, c[0x0][0x9e8] ;  /* 0x00027a00ff380b82 */ /* 0x000e640000000a00 */
[----:B-1----:R-:W-:-:S05]  /*47c0*/  @P0 IMAD.HI.U32 R12, R6, R56, RZ ;  /* 0x00000038060c0227 */ /* 0x002fca00078e00ff */
[----:B------:R-:W-:-:S07]  /*47d0*/  @P0 SHF.R.U32.HI R6, RZ, R57, R12 ;  /* 0x00000039ff060219 */ /* 0x000fce000001160c */
.L_x_4381:
[----:B------:R-:W-:Y:S05]  /*47e0*/  BSYNC B0 ;  /* 0x0000000000007941 */ /* 0x000fea0003800000 */
.L_x_4379:
[----:B------:R-:W-:-:S04]  /*47f0*/  IMAD R7, R6, R11, -UR14 ;  /* 0x8000000e06077e24 */ /* 0x000fc8000f8e020b */
[----:B------:R-:W-:-:S05]  /*4800*/  IMAD.IADD R6, R7, 0x1, -R16 ;  /* 0x0000000107067824 */ /* 0x000fca00078e0a10 */
[----:B------:R-:W-:Y:S02]  /*4810*/  VIMNMX R5, R5, R6, !PT ;  /* 0x0000000605057248 */ /* 0x000fe40007fe0100 */
[----:B------:R-:W-:-:S07]  /*4820*/  VIADDMNMX R4, R6, R11, R4, PT ;  /* 0x0000000b06047246 */ /* 0x000fce0003800104 */
.L_x_4378:
[----:B------:R-:W-:Y:S02]  /*4830*/  UISETP.GE.AND UP4, UPT, UR6, 0x9, UPT ;  /* 0x000000090600788c */ /* 0x000fe4000bf86270 */
[----:B------:R-:W-:Y:S02]  /*4840*/  UISETP.GE.AND UP1, UPT, UR6, 0x1, UPT ;  /* 0x000000010600788c */ /* 0x000fe4000bf26270 */
[----:B------:R-:W-:Y:S02]  /*4850*/  UISETP.GE.AND UP0, UPT, UR6, 0x2, UPT ;  /* 0x000000020600788c */ /* 0x000fe4000bf06270 */
[----:B------:R-:W-:Y:S01]  /*4860*/  PLOP3.LUT P0, PT, PT, PT, UP4, 0x40, 0x0 ;  /* 0x000000000000781c */ /* 0x000fe20003f0e848 */
[----:B------:R-:W-:Y:S01]  /*4870*/  UISETP.GE.AND UP3, UPT, UR6, 0xa, UPT ;  /* 0x0000000a0600788c */ /* 0x000fe2000bf66270 */
[----:B------:R-:W-:Y:S01]  /*4880*/  PLOP3.LUT P2, PT, PT, PT, UP1, 0x40, 0x0 ;  /* 0x000000000000781c */ /* 0x000fe20003f4e818 */
[----:B------:R-:W-:Y:S01]  /*4890*/  UP2UR UR11, UPR, URZ, 0x1 ;  /* 0x000000013f0b7883 */ /* 0x000fe20008000000 */
[C---:B------:R-:W-:Y:S01]  /*48a0*/  ISETP.GT.AND P0, PT, R5.reuse, 0x8, P0 ;  /* 0x000000080500780c */ /* 0x040fe20000704270 */
[----:B------:R-:W-:Y:S01]  /*48b0*/  UISETP.GE.AND UP2, UPT, UR6, 0x11, UPT ;  /* 0x000000110600788c */ /* 0x000fe2000bf46270 */
[C---:B------:R-:W-:Y:S01]  /*48c0*/  ISETP.GT.AND P2, PT, R5.reuse, RZ, P2 ;  /* 0x000000ff0500720c */ /* 0x040fe20001744270 */
[----:B------:R-:W-:Y:S01]  /*48d0*/  UP2UR UR10, UPR, URZ, 0x2 ;  /* 0x000000023f0a7883 */ /* 0x000fe20008000000 */
[----:B------:R-:W-:Y:S01]  /*48e0*/  PLOP3.LUT P1, PT, PT, PT, UP0, 0x40, 0x0 ;  /* 0x000000000000781c */ /* 0x000fe20003f2e808 */
[----:B------:R-:W-:Y:S01]  /*48f0*/  UISETP.GE.AND UP0, UPT, UR6, 0x19, UPT ;  /* 0x000000190600788c */ /* 0x000fe2000bf06270 */
[----:B------:R-:W-:Y:S01]  /*4900*/  PLOP3.LUT P3, PT, PT, PT, UP3, 0x40, 0x0 ;  /* 0x000000000000781c */ /* 0x000fe20003f6e838 */
[----:B------:R-:W-:Y:S01]  /*4910*/  UISETP.GE.AND UP1, UPT, UR6, 0x12, UPT ;  /* 0x000000120600788c */ /* 0x000fe2000bf26270 */
[C---:B------:R-:W-:Y:S01]  /*4920*/  ISETP.LT.OR P0, PT, R4.reuse, 0x9, P0 ;  /* 0x000000090400780c */ /* 0x040fe20000701670 */
[----:B------:R-:W-:Y:S01]  /*4930*/  UP2UR UR22, UPR, URZ, 0x1 ;  /* 0x000000013f167883 */ /* 0x000fe20008000000 */
[----:B------:R-:W-:Y:S01]  /*4940*/  ISETP.LT.OR P2, PT, R4, 0x1, P2 ;  /* 0x000000010400780c */ /* 0x000fe20001741670 */
[----:B------:R-:W-:Y:S01]  /*4950*/  UP2UR UR19, UPR, URZ, 0x4 ;  /* 0x000000043f137883 */ /* 0x000fe20008000000 */
[C---:B------:R-:W-:Y:S01]  /*4960*/  ISETP.GT.AND P3, PT, R5.reuse, 0x9, P3 ;  /* 0x000000090500780c */ /* 0x040fe20001f64270 */
[----:B------:R-:W-:Y:S01]  /*4970*/  UP2UR UR21, UPR, URZ, 0x2 ;  /* 0x000000023f157883 */ /* 0x000fe20008000000 */
[C---:B------:R-:W-:Y:S01]  /*4980*/  ISETP.GT.AND P1, PT, R5.reuse, 0x1, P1 ;  /* 0x000000010500780c */ /* 0x040fe20000f24270 */
[----:B------:R-:W-:Y:S01]  /*4990*/  UP2UR UR7, UPR, URZ, 0x10 ;  /* 0x000000103f077883 */ /* 0x000fe20008000000 */
[----:B0-----:R-:W-:Y:S01]  /*49a0*/  FSEL R57, R28, -INF , !P0 ;  /* 0xff8000001c397808 */ /* 0x001fe20004000000 */
[----:B------:R-:W-:Y:S01]  /*49b0*/  UP2UR UR18, UPR, URZ, 0x8 ;  /* 0x000000083f127883 */ /* 0x000fe20008000000 */
[----:B------:R-:W-:Y:S01]  /*49c0*/  FSEL R35, R24, -INF , !P2 ;  /* 0xff80000018237808 */ /* 0x000fe20005000000 */
[----:B------:R-:W-:Y:S01]  /*49d0*/  UISETP.GE.AND UP3, UPT, UR6, 0x31, UPT ;  /* 0x000000310600788c */ /* 0x000fe2000bf66270 */
[----:B------:R-:W-:Y:S01]  /*49e0*/  PLOP3.LUT P0, PT, PT, PT, UP0, 0x40, 0x0 ;  /* 0x000000000000781c */ /* 0x000fe20003f0e808 */
[----:B------:R-:W-:Y:S01]  /*49f0*/  UISETP.GE.AND UP0, UPT, UR6, 0x1a, UPT ;  /* 0x0000001a0600788c */ /* 0x000fe2000bf06270 */
[----:B------:R-:W-:Y:S01]  /*4a00*/  PLOP3.LUT P2, PT, PT, PT, UP2, 0x40, 0x0 ;  /* 0x000000000000781c */ /* 0x000fe20003f4e828 */
[----:B------:R-:W-:Y:S01]  /*4a10*/  UISETP.GE.AND UP2, UPT, UR6, 0x2a, UPT ;  /* 0x0000002a0600788c */ /* 0x000fe2000bf46270 */
[C---:B------:R-:W-:Y:S01]  /*4a20*/  ISETP.LT.OR P3, PT, R4.reuse, 0xa, P3 ;  /* 0x0000000a0400780c */ /* 0x040fe20001f61670 */
[----:B------:R-:W-:Y:S01]  /*4a30*/  UP2UR UR23, UPR, URZ, 0x1 ;  /* 0x000000013f177883 */ /* 0x000fe20008000000 */
[----:B------:R-:W-:Y:S01]  /*4a40*/  ISETP.LT.OR P1, PT, R4, 0x2, P1 ;  /* 0x000000020400780c */ /* 0x000fe20000f21670 */
[----:B------:R-:W-:Y:S01]  /*4a50*/  UISETP.GE.AND UP4, UPT, UR6, 0x32, UPT ;  /* 0x000000320600788c */ /* 0x000fe2000bf86270 */
[----:B------:R-:W-:Y:S01]  /*4a60*/  ISETP.GT.AND P2, PT, R5, 0x10, P2 ;  /* 0x000000100500780c */ /* 0x000fe20001744270 */
[----:B------:R-:W-:Y:S01]  /*4a70*/  UISETP.GE.AND UP5, UPT, UR6, 0x39, UPT ;  /* 0x000000390600788c */ /* 0x000fe2000bfa6270 */
[----:B------:R-:W-:Y:S01]  /*4a80*/  FSEL R59, R29, -INF , !P3 ;  /* 0xff8000001d3b7808 */ /* 0x000fe20005800000 */
[----:B------:R-:W-:Y:S01]  /*4a90*/  UISETP.GE.AND UP6, UPT, UR6, 0x3a, UPT ;  /* 0x0000003a0600788c */ /* 0x000fe2000bfc6270 */
[----:B------:R-:W-:-:S02]  /*4aa0*/  FSEL R55, R25, -INF , !P1 ;  /* 0xff80000019377808 */ /* 0x000fc40004800000 */
[----:B------:R-:W-:Y:S01]  /*4ab0*/  PLOP3.LUT P3, PT, PT, PT, UP0, 0x40, 0x0 ;  /* 0x000000000000781c */ /* 0x000fe20003f6e808 */
[----:B------:R-:W-:Y:S01]  /*4ac0*/  UISETP.GE.AND UP0, UPT, UR6, 0x21, UPT ;  /* 0x000000210600788c */ /* 0x000fe2000bf06270 */
[----:B------:R-:W-:Y:S01]  /*4ad0*/  PLOP3.LUT P1, PT, PT, PT, UP1, 0x40, 0x0 ;  /* 0x000000000000781c */ /* 0x000fe20003f2e818 */
[----:B------:R-:W-:Y:S01]  /*4ae0*/  UISETP.GE.AND UP1, UPT, UR6, 0x29, UPT ;  /* 0x000000290600788c */ /* 0x000fe2000bf26270 */
[----:B------:R-:W-:Y:S01]  /*4af0*/  ISETP.LT.OR P2, PT, R4, 0x11, P2 ;  /* 0x000000110400780c */ /* 0x000fe20001741670 */
[----:B------:R-:W-:Y:S01]  /*4b00*/  UP2UR UR24, UPR, URZ, 0x1 ;  /* 0x000000013f187883 */ /* 0x000fe20008000000 */
[C---:B------:R-:W-:Y:S02]  /*4b10*/  ISETP.GT.AND P1, PT, R5.reuse, 0x11, P1 ;  /* 0x000000110500780c */ /* 0x040fe40000f24270 */
[C---:B------:R-:W-:Y:S02]  /*4b20*/  ISETP.GT.AND P0, PT, R5.reuse, 0x18, P0 ;  /* 0x000000180500780c */ /* 0x040fe40000704270 */
[----:B------:R-:W-:-:S02]  /*4b30*/  ISETP.GT.AND P3, PT, R5, 0x19, P3 ;  /* 0x000000190500780c */ /* 0x000fc40001f64270 */
[----:B------:R-:W-:Y:S02]  /*4b40*/  FSEL R61, R32, -INF , !P2 ;  /* 0xff800000203d7808 */ /* 0x000fe40005000000 */
[----:B------:R-:W-:Y:S01]  /*4b50*/  PLOP3.LUT P2, PT, PT, PT, UP0, 0x40, 0x0 ;  /* 0x000000000000781c */ /* 0x000fe20003f4e808 */
[----:B------:R-:W-:Y:S01]  /*4b60*/  UISETP.GE.AND UP0, UPT, UR6, 0x22, UPT ;  /* 0x000000220600788c */ /* 0x000fe2000bf06270 */
[C---:B------:R-:W-:Y:S02]  /*4b70*/  ISETP.LT.OR P1, PT, R4.reuse, 0x12, P1 ;  /* 0x000000120400780c */ /* 0x040fe40000f21670 */
[C---:B------:R-:W-:Y:S02]  /*4b80*/  ISETP.LT.OR P0, PT, R4.reuse, 0x19, P0 ;  /* 0x000000190400780c */ /* 0x040fe40000701670 */
[----:B------:R-:W-:Y:S02]  /*4b90*/  ISETP.LT.OR P3, PT, R4, 0x1a, P3 ;  /* 0x0000001a0400780c */ /* 0x000fe40001f61670 */
[----:B------:R-:W-:-:S02]  /*4ba0*/  FSEL R63, R33, -INF , !P1 ;  /* 0xff800000213f7808 */ /* 0x000fc40004800000 */
[----:B------:R-:W-:Y:S02]  /*4bb0*/  FSEL R65, R36, -INF , !P0 ;  /* 0xff80000024417808 */ /* 0x000fe40004000000 */
[----:B------:R-:W-:Y:S02]  /*4bc0*/  FSEL R67, R37, -INF , !P3 ;  /* 0xff80000025437808 */ /* 0x000fe40005800000 */
[----:B------:R-:W-:Y:S02]  /*4bd0*/  PLOP3.LUT P1, PT, PT, PT, UP0, 0x40, 0x0 ;  /* 0x000000000000781c */ /* 0x000fe40003f2e808 */
[----:B------:R-:W-:Y:S02]  /*4be0*/  PLOP3.LUT P0, PT, PT, PT, UP1, 0x40, 0x0 ;  /* 0x000000000000781c */ /* 0x000fe40003f0e818 */
[----:B------:R-:W-:Y:S02]  /*4bf0*/  PLOP3.LUT P3, PT, PT, PT, UP2, 0x40, 0x0 ;  /* 0x000000000000781c */ /* 0x000fe40003f6e828 */
[----:B------:R-:W-:-:S02]  /*4c00*/  ISETP.GT.AND P2, PT, R5, 0x20, P2 ;  /* 0x000000200500780c */ /* 0x000fc40001744270 */
[C---:B------:R-:W-:Y:S02]  /*4c10*/  ISETP.GT.AND P1, PT, R5.reuse, 0x21, P1 ;  /* 0x000000210500780c */ /* 0x040fe40000f24270 */
[C---:B------:R-:W-:Y:S02]  /*4c20*/  ISETP.GT.AND P0, PT, R5.reuse, 0x28, P0 ;  /* 0x000000280500780c */ /* 0x040fe40000704270 */
[----:B------:R-:W-:Y:S02]  /*4c30*/  ISETP.GT.AND P3, PT, R5, 0x29, P3 ;  /* 0x000000290500780c */ /* 0x000fe40001f64270 */
[C---:B------:R-:W-:Y:S02]  /*4c40*/  ISETP.LT.OR P2, PT, R4.reuse, 0x21, P2 ;  /* 0x000000210400780c */ /* 0x040fe40001741670 */
[C---:B------:R-:W-:Y:S02]  /*4c50*/  ISETP.LT.OR P1, PT, R4.reuse, 0x22, P1 ;  /* 0x000000220400780c */ /* 0x040fe40000f21670 */
[----:B------:R-:W-:-:S02]  /*4c60*/  ISETP.LT.OR P0, PT, R4, 0x29, P0 ;  /* 0x000000290400780c */ /* 0x000fc40000701670 */
[----:B------:R-:W-:Y:S02]  /*4c70*/  ISETP.LT.OR P3, PT, R4, 0x2a, P3 ;  /* 0x0000002a0400780c */ /* 0x000fe40001f61670 */
[----:B------:R-:W-:Y:S02]  /*4c80*/  FSEL R69, R40, -INF , !P2 ;  /* 0xff80000028457808 */ /* 0x000fe40005000000 */
[----:B------:R-:W-:Y:S02]  /*4c90*/  FSEL R71, R41, -INF , !P1 ;  /* 0xff80000029477808 */ /* 0x000fe40004800000 */
[----:B------:R-:W-:Y:S02]  /*4ca0*/  FSEL R73, R44, -INF , !P0 ;  /* 0xff8000002c497808 */ /* 0x000fe40004000000 */
[----:B------:R-:W-:Y:S02]  /*4cb0*/  FSEL R45, R45, -INF , !P3 ;  /* 0xff8000002d2d7808 */ /* 0x000fe40005800000 */
[----:B------:R-:W-:-:S02]  /*4cc0*/  PLOP3.LUT P2, PT, PT, PT, UP3, 0x40, 0x0 ;  /* 0x000000000000781c */ /* 0x000fc40003f4e838 */
[----:B------:R-:W-:Y:S02]  /*4cd0*/  PLOP3.LUT P1, PT, PT, PT, UP4, 0x40, 0x0 ;  /* 0x000000000000781c */ /* 0x000fe40003f2e848 */
[----:B------:R-:W-:Y:S02]  /*4ce0*/  PLOP3.LUT P0, PT, PT, PT, UP5, 0x40, 0x0 ;  /* 0x000000000000781c */ /* 0x000fe40003f0e858 */
[----:B------:R-:W-:Y:S02]  /*4cf0*/  PLOP3.LUT P3, PT, PT, PT, UP6, 0x40, 0x0 ;  /* 0x000000000000781c */ /* 0x000fe40003f6e868 */
[C---:B------:R-:W-:Y:S02]  /*4d00*/  ISETP.GT.AND P2, PT, R5.reuse, 0x30, P2 ;  /* 0x000000300500780c */ /* 0x040fe40001744270 */
[C---:B------:R-:W-:Y:S02]  /*4d10*/  ISETP.GT.AND P1, PT, R5.reuse, 0x31, P1 ;  /* 0x000000310500780c */ /* 0x040fe40000f24270 */
[----:B------:R-:W-:-:S02]  /*4d20*/  ISETP.GT.AND P0, PT, R5, 0x38, P0 ;  /* 0x000000380500780c */ /* 0x000fc40000704270 */
[----:B------:R-:W-:Y:S01]  /*4d30*/  ISETP.GT.AND P3, PT, R5, 0x39, P3 ;  /* 0x000000390500780c */ /* 0x000fe20001f64270 */
[----:B------:R-:W-:Y:S01]  /*4d40*/  VIADD R5, R3, 0x8 ;  /* 0x0000000803057836 */ /* 0x000fe20000000000 */
[C---:B------:R-:W-:Y:S02]  /*4d50*/  ISETP.LT.OR P2, PT, R4.reuse, 0x31, P2 ;  /* 0x000000310400780c */ /* 0x040fe40001741670 */
[C---:B------:R-:W-:Y:S02]  /*4d60*/  ISETP.LT.OR P1, PT, R4.reuse, 0x32, P1 ;  /* 0x000000320400780c */ /* 0x040fe40000f21670 */
[C---:B------:R-:W-:Y:S02]  /*4d70*/  ISETP.LT.OR P0, PT, R4.reuse, 0x39, P0 ;  /* 0x000000390400780c */ /* 0x040fe40000701670 */
[----:B------:R-:W-:Y:S02]  /*4d80*/  ISETP.LT.OR P3, PT, R4, 0x3a, P3 ;  /* 0x0000003a0400780c */ /* 0x000fe40001f61670 */
[----:B------:R-:W-:-:S02]  /*4d90*/  VIADDMNMX R4, R5, R13, R30, PT ;  /* 0x0000000d05047246 */ /* 0x000fc4000380011e */
[----:B------:R-:W-:Y:S02]  /*4da0*/  IADD3 R5, R34, 0x8, R3 ;  /* 0x0000000822057810 */ /* 0x000fe40007ffe003 */
[----:B------:R-:W-:Y:S02]  /*4db0*/  FSEL R75, R48, -INF , !P2 ;  /* 0xff800000304b7808 */ /* 0x000fe40005000000 */
[----:B------:R-:W-:Y:S02]  /*4dc0*/  FSEL R49, R49, -INF , !P1 ;  /* 0xff80000031317808 */ /* 0x000fe40004800000 */
[----:B------:R-:W-:Y:S02]  /*4dd0*/  FSEL R77, R52, -INF , !P0 ;  /* 0xff800000344d7808 */ /* 0x000fe40004000000 */
[----:B------:R-:W-:Y:S01]  /*4de0*/  FSEL R53, R53, -INF , !P3 ;  /* 0xff80000035357808 */ /* 0x000fe20005800000 */
[----:B------:R-:W-:Y:S06]  /*4df0*/  @!P6 BRA `(.L_x_4382) ;  /* 0x000000000058e947 */ /* 0x000fec0003800000 */
[----:B------:R-:W-:Y:S01]  /*4e00*/  IMAD.U32 R6, RZ, RZ, UR40 ;  /* 0x00000028ff067e24 */ /* 0x000fe2000f8e00ff */
[----:B------:R-:W-:Y:S04]  /*4e10*/  BSSY B0, `(.L_x_4383) ;  /* 0x0000010000007945 */ /* 0x000fe80003800000 */
[----:B------:R-:W-:-:S05]  /*4e20*/  IADD3 R6, R3, UR44, -R6 ;  /* 0x0000002c03067c10 */ /* 0x000fca000fffe806 */
[----:B------:R-:W-:-:S05]  /*4e30*/  VIADD R6, R6, 0x8 ;  /* 0x0000000806067836 */ /* 0x000fca0000000000 */
        /* <DEDUP_REMOVED lines=9> */
.L_x_4384:
[----:B------:R-:W-:-:S13]  /*4ed0*/  ISETP.NE.AND P0, PT, R11, 0x1, PT ;  /* 0x000000010b00780c */ /* 0x000fda0003f05270 */
[----:B------:R-:W0:Y:S02]  /*4ee0*/  @P0 LDC.64 R12, c[0x0][0x9e8] ;  /* 0x00027a00ff0c0b82 */ /* 0x000e240000000a00 */
[----:B0-----:R-:W-:-:S05]  /*4ef0*/  @P0 IMAD.HI.U32 R12, R6, R12, RZ ;  /* 0x0000000c060c0227 */ /* 0x001fca00078e00ff */
[----:B------:R-:W-:-:S07]  /*4f00*/  @P0 SHF.R.U32.HI R6, RZ, R13, R12 ;  /* 0x0000000dff060219 */ /* 0x000fce000001160c */
.L_x_4385:
[----:B------:R-:W-:Y:S05]  /*4f10*/  BSYNC B0 ;  /* 0x0000000000007941 */ /* 0x000fea0003800000 */
.L_x_4383:
[----:B------:R-:W-:-:S04]  /*4f20*/  IMAD R7, R6, R11, -UR14 ;  /* 0x8000000e06077e24 */ /* 0x000fc8000f8e020b */
[----:B------:R-:W-:-:S05]  /*4f30*/  IMAD.IADD R6, R7, 0x1, -R16 ;  /* 0x0000000107067824 */ /* 0x000fca00078e0a10 */
[----:B------:R-:W-:Y:S02]  /*4f40*/  VIMNMX R5, R5, R6, !PT ;  /* 0x0000000605057248 */ /* 0x000fe40007fe0100 */
[----:B------:R-:W-:-:S07]  /*4f50*/  VIADDMNMX R4, R6, R11, R4, PT ;  /* 0x0000000b06047246 */ /* 0x000fce0003800104 */
.L_x_4382:
[----:B------:R-:W-:Y:S01]  /*4f60*/  FMNMX.FTZ R6, R35, R55, !PT ;  /* 0x0000003723067209 */ /* 0x000fe20007810000 */
[----:B------:R-:W-:Y:S01]  /*4f70*/  UP2UR UR6, UPR, URZ, 0x4 ;  /* 0x000000043f067883 */ /* 0x000fe20008000000 */
[----:B------:R-:W-:Y:S01]  /*4f80*/  BAR.SYNC.DEFER_BLOCKING 0xf, 0x100 ;  /* 0x03c4000000007b1d */ /* 0x000fe20000010000 */
[----:B------:R-:W-:Y:S01]  /*4f90*/  UISETP.NE.AND UP2, UPT, UR7, URZ, UPT ;  /* 0x0000003f0700728c */ /* 0x000fe2000bf45270 */
[----:B------:R-:W-:Y:S01]  /*4fa0*/  FMNMX.FTZ R6, R57, R6, !PT ;  /* 0x0000000639067209 */ /* 0x000fe20007810000 */
[----:B------:R-:W-:Y:S02]  /*4fb0*/  UP2UR UR7, UPR, URZ, 0x8 ;  /* 0x000000083f077883 */ /* 0x000fe40008000000 */
[----:B------:R-:W-:Y:S01]  /*4fc0*/  UISETP.NE.AND UP3, UPT, UR11, URZ, UPT ;  /* 0x0000003f0b00728c */ /* 0x000fe2000bf65270 */
[----:B------:R-:W-:Y:S01]  /*4fd0*/  FMNMX.FTZ R6, R59, R6, !PT ;  /* 0x000000063b067209 */ /* 0x000fe20007810000 */
[----:B------:R-:W-:Y:S01]  /*4fe0*/  UP2UR UR11, UPR, URZ, 0x10 ;  /* 0x000000103f0b7883 */ /* 0x000fe20008000000 */
[----:B------:R-:W-:Y:S01]  /*4ff0*/  PLOP3.LUT P0, PT, PT, PT, UP2, 0x40, 0x0 ;  /* 0x000000000000781c */ /* 0x000fe20003f0e828 */
[----:B------:R-:W-:Y:S01]  /*5000*/  UISETP.NE.AND UP4, UPT, UR10, URZ, UPT ;  /* 0x0000003f0a00728c */ /* 0x000fe2000bf85270 */
[----:B------:R-:W-:Y:S01]  /*5010*/  FMNMX.FTZ R6, R61, R6, !PT ;  /* 0x000000063d067209 */ /* 0x000fe20007810000 */
[----:B------:R-:W-:Y:S01]  /*5020*/  UP2UR UR14, UPR, URZ, 0x20 ;  /* 0x000000203f0e7883 */ /* 0x000fe20008000000 */
[----:B------:R-:W-:Y:S01]  /*5030*/  PLOP3.LUT P3, PT, PT, PT, UP3, 0x40, 0x0 ;  /* 0x000000000000781c */ /* 0x000fe20003f6e838 */
[----:B------:R-:W-:Y:S01]  /*5040*/  ULDC UR10, c[0x0][0x988] ;  /* 0x00026200000a7ab9 */ /* 0x000fe20000000800 */
[----:B------:R-:W-:Y:S01]  /*5050*/  FMNMX.FTZ R6, R63, R6, !PT ;  /* 0x000000063f067209 */ /* 0x000fe20007810000 */
[----:B------:R-:W-:Y:S01]  /*5060*/  UISETP.NE.AND UP5, UPT, UR18, URZ, UPT ;  /* 0x0000003f1200728c */ /* 0x000fe2000bfa5270 */
[----:B------:R-:W-:Y:S01]  /*5070*/  PLOP3.LUT P1, PT, PT, PT, UP4, 0x40, 0x0 ;  /* 0x000000000000781c */ /* 0x000fe20003f2e848 */
[----:B------:R-:W-:Y:S01]  /*5080*/  UISETP.NE.AND UP2, UPT, UR19, URZ, UPT ;  /* 0x0000003f1300728c */ /* 0x000fe2000bf45270 */
[----:B------:R-:W-:Y:S01]  /*5090*/  FMNMX.FTZ R6, R65, R6, !PT ;  /* 0x0000000641067209 */ /* 0x000fe20007810000 */
[----:B------:R-:W-:Y:S01]  /*50a0*/  UISETP.NE.AND UP3, UPT, UR21, URZ, UPT ;  /* 0x0000003f1500728c */ /* 0x000fe2000bf65270 */
[----:B------:R-:W-:Y:S01]  /*50b0*/  ISETP.GT.AND P1, PT, R5, RZ, P1 ;  /* 0x000000ff0500720c */ /* 0x000fe20000f24270 */
[----:B------:R-:W-:Y:S01]  /*50c0*/  UISETP.NE.AND UP4, UPT, UR22, URZ, UPT ;  /* 0x0000003f1600728c */ /* 0x000fe2000bf85270 */
[----:B------:R-:W-:Y:S01]  /*50d0*/  FMNMX.FTZ R6, R67, R6, !PT ;  /* 0x0000000643067209 */ /* 0x000fe20007810000 */
[----:B------:R-:W-:Y:S01]  /*50e0*/  UP2UR UR15, UPR, URZ, 0x40 ;  /* 0x000000403f0f7883 */ /* 0x000fe20008000000 */
[----:B------:R-:W-:Y:S01]  /*50f0*/  ISETP.GT.AND P3, PT, R5, 0x1, P3 ;  /* 0x000000010500780c */ /* 0x000fe20001f64270 */
[----:B------:R-:W-:Y:S01]  /*5100*/  UISETP.NE.AND UP6, UPT, UR24, URZ, UPT ;  /* 0x0000003f1800728c */ /* 0x000fe2000bfc5270 */
[----:B------:R-:W-:-:S02]  /*5110*/  FMNMX.FTZ R6, R69, R6, !PT ;  /* 0x0000000645067209 */ /* 0x000fc40007810000 */
[C---:B------:R-:W-:Y:S02]  /*5120*/  ISETP.LT.OR P1, PT, R4.reuse, 0x1, P1 ;  /* 0x000000010400780c */ /* 0x040fe40000f21670 */
[----:B------:R-:W-:Y:S02]  /*5130*/  FMNMX.FTZ R6, R71, R6, !PT ;  /* 0x0000000647067209 */ /* 0x000fe40007810000 */
[----:B------:R-:W-:Y:S02]  /*5140*/  ISETP.LT.OR P3, PT, R4, 0x2, P3 ;  /* 0x000000020400780c */ /* 0x000fe40001f61670 */
[----:B------:R-:W-:Y:S02]  /*5150*/  FMNMX.FTZ R6, R73, R6, !PT ;  /* 0x0000000649067209 */ /* 0x000fe40007810000 */
[----:B------:R-:W-:Y:S02]  /*5160*/  ISETP.GT.AND P0, PT, R5, 0x8, P0 ;  /* 0x000000080500780c */ /* 0x000fe40000704270 */
[----:B------:R-:W-:-:S02]  /*5170*/  FMNMX.FTZ R6, R45, R6, !PT ;  /* 0x000000062d067209 */ /* 0x000fc40007810000 */
[----:B------:R-:W-:Y:S02]  /*5180*/  ISETP.LT.OR P0, PT, R4, 0x9, P0 ;  /* 0x000000090400780c */ /* 0x000fe40000701670 */
[----:B------:R-:W-:Y:S02]  /*5190*/  FMNMX.FTZ R6, R75, R6, !PT ;  /* 0x000000064b067209 */ /* 0x000fe40007810000 */
[----:B------:R-:W-:Y:S02]  /*51a0*/  FSEL R14, R14, -INF , !P0 ;  /* 0xff8000000e0e7808 */ /* 0x000fe40004000000 */
[----:B------:R-:W-:Y:S02]  /*51b0*/  FMNMX.FTZ R6, R49, R6, !PT ;  /* 0x0000000631067209 */ /* 0x000fe40007810000 */
[----:B------:R-:W-:Y:S01]  /*51c0*/  PLOP3.LUT P0, PT, PT, PT, UP4, 0x40, 0x0 ;  /* 0x000000000000781c */ /* 0x000fe20003f0e848 */
[----:B------:R-:W-:Y:S01]  /*51d0*/  UISETP.NE.AND UP4, UPT, UR11, URZ, UPT ;  /* 0x0000003f0b00728c */ /* 0x000fe2000bf85270 */
[----:B------:R-:W-:-:S02]  /*51e0*/  FMNMX.FTZ R6, R77, R6, !PT ;  /* 0x000000064d067209 */ /* 0x000fc40007810000 */
[----:B------:R-:W-:Y:S02]  /*51f0*/  ISETP.GT.AND P0, PT, R5, 0x18, P0 ;  /* 0x000000180500780c */ /* 0x000fe40000704270 */
[----:B------:R-:W-:Y:S02]  /*5200*/  FMNMX.FTZ R7, R53, R6, !PT ;  /* 0x0000000635077209 */ /* 0x000fe40007810000 */
[----:B------:R-:W-:-:S03]  /*5210*/  ISETP.LT.OR P0, PT, R4, 0x19, P0 ;  /* 0x000000190400780c */ /* 0x000fc60000701670 */
[----:B------:R-:W0:Y:S01]  /*5220*/  SHFL.BFLY PT, R6, R7, 0x2, 0x1f ;  /* 0x0c401f0007067f89 */ /* 0x000e2200000e0000 */
[----:B------:R-:W-:Y:S02]  /*5230*/  FSEL R24, R38, -INF , !P0 ;  /* 0xff80000026187808 */ /* 0x000fe40004000000 */
[----:B------:R-:W-:-:S04]  /*5240*/  PLOP3.LUT P0, PT, PT, PT, UP1, 0x40, 0x0 ;  /* 0x000000000000781c */ /* 0x000fc80003f0e818 */
[----:B------:R-:W-:-:S04]  /*5250*/  ISETP.GT.AND P0, PT, R5, 0x28, P0 ;  /* 0x000000280500780c */ /* 0x000fc80000704270 */
[----:B------:R-:W-:Y:S02]  /*5260*/  ISETP.LT.OR P0, PT, R4, 0x29, P0 ;  /* 0x000000290400780c */ /* 0x000fe40000701670 */
[----:B0-----:R-:W-:-:S05]  /*5270*/  FMNMX.FTZ R13, R7, R6, !PT ;  /* 0x00000006070d7209 */ /* 0x001fca0007810000 */
[----:B------:R-:W0:Y:S02]  /*5280*/  SHFL.BFLY PT, R6, R13, 0x1, 0x1f ;  /* 0x0c201f000d067f89 */ /* 0x000e2400000e0000 */
[----:B0-----:R-:W-:Y:S02]  /*5290*/  FMNMX.FTZ R6, R13, R6, !PT ;  /* 0x000000060d067209 */ /* 0x001fe40007810000 */
[----:B------:R-:W-:Y:S02]  /*52a0*/  FSEL R13, R27, -INF , !P3 ;  /* 0xff8000001b0d7808 */ /* 0x000fe40005800000 */
[C---:B------:R-:W-:Y:S01]  /*52b0*/  FSETP.NEU.FTZ.AND P2, PT, R6.reuse, -INF , PT ;  /* 0xff8000000600780b */ /* 0x040fe20003f5d000 */
[----:B------:R-:W-:Y:S01]  /*52c0*/  FMUL.FTZ R12, R6, UR10 ;  /* 0x0000000a060c7c20 */ /* 0x000fe20008410000 */
[----:B------:R-:W-:Y:S01]  /*52d0*/  PLOP3.LUT P3, PT, PT, PT, UP3, 0x40, 0x0 ;  /* 0x000000000000781c */ /* 0x000fe20003f6e838 */
[----:B------:R-:W-:-:S03]  /*52e0*/  UISETP.NE.AND UP3, UPT, UR7, URZ, UPT ;  /* 0x0000003f0700728c */ /* 0x000fc6000bf65270 */
[----:B------:R-:W-:Y:S02]  /*52f0*/  FSEL R34, R12, RZ, P2 ;  /* 0x000000ff0c227208 */ /* 0x000fe40001000000 */
[----:B------:R-:W-:Y:S01]  /*5300*/  PLOP3.LUT P2, PT, PT, PT, UP5, 0x40, 0x0 ;  /* 0x000000000000781c */ /* 0x000fe20003f4e858 */
[----:B------:R-:W-:Y:S01]  /*5310*/  UISETP.NE.AND UP5, UPT, UR23, URZ, UPT ;  /* 0x0000003f1700728c */ /* 0x000fe2000bfa5270 */
[----:B------:R-:W-:Y:S01]  /*5320*/  FSEL R12, R26, -INF , !P1 ;  /* 0xff8000001a0c7808 */ /* 0x000fe20004800000 */
[--C-:B------:R-:W-:Y:S01]  /*5330*/  FFMA.FTZ R33, R35, UR10, -R34.reuse ;  /* 0x0000000a23217c23 */ /* 0x100fe20008010822 */
[----:B------:R-:W-:Y:S01]  /*5340*/  PLOP3.LUT P1, PT, PT, PT, UP2, 0x40, 0x0 ;  /* 0x000000000000781c */ /* 0x000fe20003f2e828 */
[----:B------:R-:W-:Y:S01]  /*5350*/  UISETP.NE.AND UP2, UPT, UR6, URZ, UPT ;  /* 0x0000003f0600728c */ /* 0x000fe2000bf45270 */
[C---:B------:R-:W-:Y:S01]  /*5360*/  ISETP.GT.AND P2, PT, R5.reuse, 0x9, P2 ;  /* 0x000000090500780c */ /* 0x040fe20001744270 */
[----:B------:R0:W-:Y:S01]  /*5370*/  MUFU.EX2 R152, R33 ;  /* 0x0000002100987308 */ /* 0x0001e20000000800 */
[----:B------:R-:W-:Y:S01]  /*5380*/  ISETP.GT.AND P1, PT, R5, 0x10, P1 ;  /* 0x000000100500780c */ /* 0x000fe20000f24270 */
[--C-:B------:R-:W-:Y:S01]  /*5390*/  FFMA.FTZ R36, R59, UR10, -R34.reuse ;  /* 0x0000000a3b247c23 */ /* 0x100fe20008010822 */
[----:B------:R-:W-:Y:S01]  /*53a0*/  ISETP.LT.OR P2, PT, R4, 0xa, P2 ;  /* 0x0000000a0400780c */ /* 0x000fe20001741670 */
[--C-:B------:R-:W-:Y:S01]  /*53b0*/  FFMA.FTZ R35, R55, UR10, -R34.reuse ;  /* 0x0000000a37237c23 */ /* 0x100fe20008010822 */
[----:B------:R-:W-:Y:S01]  /*53c0*/  FMNMX.FTZ R7, R12, R13, !PT ;  /* 0x0000000d0c077209 */ /* 0x000fe20007810000 */
[--C-:B------:R-:W-:Y:S01]  /*53d0*/  FFMA.FTZ R38, R61, UR10, -R34.reuse ;  /* 0x0000000a3d267c23 */ /* 0x100fe20008010822 */
[----:B------:R-:W-:Y:S01]  /*53e0*/  FSEL R15, R15, -INF , !P2 ;  /* 0xff8000000f0f7808 */ /* 0x000fe20005000000 */
[----:B------:R1:W-:Y:S01]  /*53f0*/  MUFU.EX2 R37, R36 ;  /* 0x0000002400257308 */ /* 0x0003e20000000800 */
[----:B------:R-:W-:Y:S01]  /*5400*/  ISETP.LT.OR P1, PT, R4, 0x11, P1 ;  /* 0x000000110400780c */ /* 0x000fe20000f21670 */
[--C-:B0-----:R-:W-:Y:S01]  /*5410*/  FFMA.FTZ R33, R57, UR10, -R34.reuse ;  /* 0x0000000a39217c23 */ /* 0x101fe20008010822 */
[----:B------:R-:W-:Y:S01]  /*5420*/  ISETP.GT.AND P3, PT, R5, 0x11, P3 ;  /* 0x000000110500780c */ /* 0x000fe20001f64270 */
[--C-:B------:R-:W-:Y:S01]  /*5430*/  FFMA.FTZ R40, R65, UR10, -R34.reuse ;  /* 0x0000000a41287c23 */ /* 0x100fe20008010822 */
[----:B------:R-:W-:Y:S01]  /*5440*/  FMNMX.FTZ R26, R14, R7, !PT ;  /* 0x000000070e1a7209 */ /* 0x000fe20007810000 */
[--C-:B------:R-:W-:Y:S01]  /*5450*/  FFMA.FTZ R41, R67, UR10, -R34.reuse ;  /* 0x0000000a43297c23 */ /* 0x100fe20008010822 */
[----:B------:R-:W-:Y:S01]  /*5460*/  PLOP3.LUT P2, PT, PT, PT, UP5, 0x40, 0x0 ;  /* 0x000000000000781c */ /* 0x000fe20003f4e858 */
[----:B------:R-:W-:Y:S01]  /*5470*/  UISETP.NE.AND UP5, UPT, UR14, URZ, UPT ;  /* 0x0000003f0e00728c */ /* 0x000fe2000bfa5270 */
[----:B------:R-:W-:Y:S01]  /*5480*/  FSEL R20, R20, -INF , !P1 ;  /* 0xff80000014147808 */ /* 0x000fe20004800000 */
[----:B------:R-:W-:Y:S01]  /*5490*/  MUFU.EX2 R154, R33 ;  /* 0x00000021009a7308 */ /* 0x000fe20000000800 */
[----:B------:R-:W-:Y:S01]  /*54a0*/  ISETP.LT.OR P3, PT, R4, 0x12, P3 ;  /* 0x000000120400780c */ /* 0x000fe20001f61670 */
[--C-:B-1----:R-:W-:Y:S01]  /*54b0*/  FFMA.FTZ R36, R71, UR10, -R34.reuse ;  /* 0x0000000a47247c23 */ /* 0x102fe20008010822 */
[----:B------:R-:W-:Y:S01]  /*54c0*/  FMNMX.FTZ R7, R15, R26, !PT ;  /* 0x0000001a0f077209 */ /* 0x000fe20007810000 */
[--C-:B------:R-:W-:Y:S01]  /*54d0*/  FFMA.FTZ R44, R73, UR10, -R34.reuse ;  /* 0x0000000a492c7c23 */ /* 0x100fe20008010822 */
[----:B------:R-:W-:Y:S01]  /*54e0*/  PLOP3.LUT P1, PT, PT, PT, UP6, 0x40, 0x0 ;  /* 0x000000000000781c */ /* 0x000fe20003f2e868 */
[----:B------:R-:W-:Y:S01]  /*54f0*/  UISETP.NE.AND UP6, UPT, UR15, URZ, UPT ;  /* 0x0000003f0f00728c */ /* 0x000fe2000bfc5270 */
[----:B------:R-:W-:Y:S01]  /*5500*/  FSEL R21, R21, -INF , !P3 ;  /* 0xff80000015157808 */ /* 0x000fe20005800000 */
[----:B------:R-:W0:Y:S01]  /*5510*/  MUFU.EX2 R35, R35 ;  /* 0x0000002300237308 */ /* 0x000e220000000800 */
[----:B------:R-:W-:Y:S01]  /*5520*/  ISETP.GT.AND P2, PT, R5, 0x19, P2 ;  /* 0x000000190500780c */ /* 0x000fe20001744270 */
[----:B------:R-:W-:Y:S01]  /*5530*/  FFMA.FTZ R45, R45, UR10, -R34 ;  /* 0x0000000a2d2d7c23 */ /* 0x000fe20008010822 */
[----:B------:R-:W-:-:S02]  /*5540*/  FMNMX.FTZ R28, R20, R7, !PT ;  /* 0x00000007141c7209 */ /* 0x000fc40007810000 */
[----:B------:R-:W-:Y:S02]  /*5550*/  PLOP3.LUT P3, PT, PT, PT, UP0, 0x40, 0x0 ;  /* 0x000000000000781c */ /* 0x000fe40003f6e808 */
[----:B------:R-:W-:Y:S01]  /*5560*/  ISETP.GT.AND P1, PT, R5, 0x20, P1 ;  /* 0x000000200500780c */ /* 0x000fe20000f24270 */
[----:B------:R-:W-:Y:S01]  /*5570*/  MUFU.EX2 R38, R38 ;  /* 0x0000002600267308 */ /* 0x000fe20000000800 */
[C---:B------:R-:W-:Y:S02]  /*5580*/  ISETP.LT.OR P2, PT, R4.reuse, 0x1a, P2 ;  /* 0x0000001a0400780c */ /* 0x040fe40001741670 */
[----:B------:R-:W-:Y:S02]  /*5590*/  FMNMX.FTZ R7, R21, R28, !PT ;  /* 0x0000001c15077209 */ /* 0x000fe40007810000 */
[----:B------:R-:W-:Y:S02]  /*55a0*/  ISETP.LT.OR P1, PT, R4, 0x21, P1 ;  /* 0x000000210400780c */ /* 0x000fe40000f21670 */
[----:B------:R-:W-:Y:S01]  /*55b0*/  FSEL R25, R39, -INF , !P2 ;  /* 0xff80000027197808 */ /* 0x000fe20005000000 */
[----:B------:R-:W-:Y:S01]  /*55c0*/  FFMA.FTZ R39, R63, UR10, -R34 ;  /* 0x0000000a3f277c23 */ /* 0x000fe20008010822 */
[----:B------:R-:W-:Y:S01]  /*55d0*/  ISETP.GT.AND P3, PT, R5, 0x21, P3 ;  /* 0x000000210500780c */ /* 0x000fe20001f64270 */
[----:B------:R-:W-:Y:S01]  /*55e0*/  MUFU.EX2 R40, R40 ;  /* 0x0000002800287308 */ /* 0x000fe20000000800 */
[----:B------:R-:W-:-:S02]  /*55f0*/  FMNMX.FTZ R30, R24, R7, !PT ;  /* 0x00000007181e7209 */ /* 0x000fc40007810000 */
[----:B------:R-:W-:Y:S02]  /*5600*/  PLOP3.LUT P2, PT, PT, PT, UP2, 0x40, 0x0 ;  /* 0x000000000000781c */ /* 0x000fe40003f4e828 */
[----:B------:R-:W-:Y:S01]  /*5610*/  FSEL R26, R42, -INF , !P1 ;  /* 0xff8000002a1a7808 */ /* 0x000fe20004800000 */
[----:B------:R-:W-:Y:S01]  /*5620*/  FFMA.FTZ R42, R69, UR10, -R34 ;  /* 0x0000000a452a7c23 */ /* 0x000fe20008010822 */
[----:B------:R-:W-:Y:S01]  /*5630*/  ISETP.LT.OR P3, PT, R4, 0x22, P3 ;  /* 0x000000220400780c */ /* 0x000fe20001f61670 */
[----:B------:R-:W-:Y:S01]  /*5640*/  MUFU.EX2 R39, R39 ;  /* 0x0000002700277308 */ /* 0x000fe20000000800 */
[----:B------:R-:W-:Y:S02]  /*5650*/  FMNMX.FTZ R7, R25, R30, !PT ;  /* 0x0000001e19077209 */ /* 0x000fe40007810000 */
[----:B------:R-:W-:Y:S02]  /*5660*/  ISETP.GT.AND P2, PT, R5, 0x29, P2 ;  /* 0x000000290500780c */ /* 0x000fe40001744270 */
[----:B------:R-:W-:-:S02]  /*5670*/  PLOP3.LUT P1, PT, PT, PT, UP3, 0x40, 0x0 ;  /* 0x000000000000781c */ /* 0x000fc40003f2e838 */
[----:B------:R-:W-:Y:S01]  /*5680*/  FSEL R27, R43, -INF , !P3 ;  /* 0xff8000002b1b7808 */ /* 0x000fe20005800000 */
[----:B------:R-:W-:Y:S01]  /*5690*/  MUFU.EX2 R41, R41 ;  /* 0x0000002900297308 */ /* 0x000fe20000000800 */
[----:B------:R-:W-:Y:S02]  /*56a0*/  FMNMX.FTZ R30, R26, R7, !PT ;  /* 0x000000071a1e7209 */ /* 0x000fe40007810000 */
[----:B------:R-:W-:Y:S02]  /*56b0*/  ISETP.LT.OR P2, PT, R4, 0x2a, P2 ;  /* 0x0000002a0400780c */ /* 0x000fe40001741670 */
[----:B------:R-:W-:Y:S02]  /*56c0*/  PLOP3.LUT P3, PT, PT, PT, UP4, 0x40, 0x0 ;  /* 0x000000000000781c */ /* 0x000fe40003f6e848 */
[----:B------:R-:W-:Y:S01]  /*56d0*/  FSEL R28, R46, -INF , !P0 ;  /* 0xff8000002e1c7808 */ /* 0x000fe20004000000 */
[----:B------:R-:W-:Y:S01]  /*56e0*/  MUFU.EX2 R43, R36 ;  /* 0x00000024002b7308 */ /* 0x000fe20000000800 */
[----:B------:R-:W-:Y:S01]  /*56f0*/  ISETP.GT.AND P1, PT, R5, 0x30, P1 ;  /* 0x000000300500780c */ /* 0x000fe20000f24270 */
[----:B------:R-:W-:Y:S01]  /*5700*/  FFMA.FTZ R46, R75, UR10, -R34 ;  /* 0x0000000a4b2e7c23 */ /* 0x000fe20008010822 */
[----:B------:R-:W-:-:S02]  /*5710*/  FMNMX.FTZ R7, R27, R30, !PT ;  /* 0x0000001e1b077209 */ /* 0x000fc40007810000 */
[----:B------:R-:W-:Y:S01]  /*5720*/  FSEL R29, R47, -INF , !P2 ;  /* 0xff8000002f1d7808 */ /* 0x000fe20005000000 */
[----:B------:R-:W-:Y:S01]  /*5730*/  FFMA.FTZ R47, R49, UR10, -R34 ;  /* 0x0000000a312f7c23 */ /* 0x000fe20008010822 */
[----:B------:R-:W-:Y:S01]  /*5740*/  PLOP3.LUT P0, PT, PT, PT, UP5, 0x40, 0x0 ;  /* 0x000000000000781c */ /* 0x000fe20003f0e858 */
[----:B0-----:R-:W-:Y:S01]  /*5750*/  FADD.FTZ R49, R152, R35 ;  /* 0x0000002398317221 */ /* 0x001fe20000010000 */
[----:B------:R-:W-:Y:S01]  /*5760*/  PLOP3.LUT P2, PT, PT, PT, UP6, 0x40, 0x0 ;  /* 0x000000000000781c */ /* 0x000fe20003f4e868 */
[----:B------:R-:W-:Y:S01]  /*5770*/  MUFU.EX2 R42, R42 ;  /* 0x0000002a002a7308 */ /* 0x000fe20000000800 */
[----:B------:R-:W-:Y:S02]  /*5780*/  ISETP.GT.AND P3, PT, R5, 0x31, P3 ;  /* 0x000000310500780c */ /* 0x000fe40001f64270 */
[----:B------:R-:W-:Y:S02]  /*5790*/  ISETP.LT.OR P1, PT, R4, 0x31, P1 ;  /* 0x000000310400780c */ /* 0x000fe40000f21670 */
[----:B------:R-:W-:-:S02]  /*57a0*/  FMNMX.FTZ R30, R28, R7, !PT ;  /* 0x000000071c1e7209 */ /* 0x000fc40007810000 */
[C---:B------:R-:W-:Y:S01]  /*57b0*/  ISETP.GT.AND P0, PT, R5.reuse, 0x38, P0 ;  /* 0x000000380500780c */ /* 0x040fe20000704270 */
[----:B------:R-:W-:Y:S01]  /*57c0*/  MUFU.EX2 R44, R44 ;  /* 0x0000002c002c7308 */ /* 0x000fe20000000800 */
[----:B------:R-:W-:Y:S02]  /*57d0*/  ISETP.GT.AND P2, PT, R5, 0x39, P2 ;  /* 0x000000390500780c */ /* 0x000fe40001744270 */
[----:B------:R-:W-:Y:S02]  /*57e0*/  ISETP.LT.OR P3, PT, R4, 0x32, P3 ;  /* 0x000000320400780c */ /* 0x000fe40001f61670 */
[----:B------:R-:W-:Y:S02]  /*57f0*/  FSEL R5, R50, -INF , !P1 ;  /* 0xff80000032057808 */ /* 0x000fe40004800000 */
[----:B------:R-:W-:Y:S01]  /*5800*/  FMNMX.FTZ R32, R29, R30, !PT ;  /* 0x0000001e1d207209 */ /* 0x000fe20007810000 */
[----:B------:R-:W0:Y:S01]  /*5810*/  MUFU.EX2 R45, R45 ;  /* 0x0000002d002d7308 */ /* 0x000e220000000800 */
[----:B------:R-:W-:-:S02]  /*5820*/  ISETP.LT.OR P0, PT, R4, 0x39, P0 ;  /* 0x000000390400780c */ /* 0x000fc40000701670 */
[----:B------:R-:W-:Y:S02]  /*5830*/  FSEL R30, R51, -INF , !P3 ;  /* 0xff800000331e7808 */ /* 0x000fe40005800000 */
[----:B------:R-:W-:Y:S02]  /*5840*/  FMNMX.FTZ R7, R5, R32, !PT ;  /* 0x0000002005077209 */ /* 0x000fe40007810000 */
[----:B------:R-:W-:Y:S01]  /*5850*/  ISETP.LT.OR P2, PT, R4, 0x3a, P2 ;  /* 0x0000003a0400780c */ /* 0x000fe20001741670 */
[----:B------:R-:W-:Y:S01]  /*5860*/  MUFU.EX2 R46, R46 ;  /* 0x0000002e002e7308 */ /* 0x000fe20000000800 */
[----:B------:R-:W-:Y:S02]  /*5870*/  FSEL R4, R54, -INF , !P0 ;  /* 0xff80000036047808 */ /* 0x000fe40004000000 */
[----:B------:R-:W-:Y:S02]  /*5880*/  FMNMX.FTZ R7, R30, R7, !PT ;  /* 0x000000071e077209 */ /* 0x000fe40007810000 */
[----:B------:R-:W-:-:S02]  /*5890*/  FSEL R31, R31, -INF , !P2 ;  /* 0xff8000001f1f7808 */ /* 0x000fc40005000000 */
[----:B------:R-:W-:Y:S01]  /*58a0*/  FMNMX.FTZ R32, R4, R7, !PT ;  /* 0x0000000704207209 */ /* 0x000fe20007810000 */
[----:B------:R-:W1:Y:S01]  /*58b0*/  MUFU.EX2 R47, R47 ;  /* 0x0000002f002f7308 */ /* 0x000e620000000800 */
[----:B------:R-:W-:Y:S02]  /*58c0*/  F2FP.BF16.F32.PACK_AB R152, R35, R152 ;  /* 0x000000982398723e */ /* 0x000fe400000010ff */
[----:B------:R-:W-:Y:S02]  /*58d0*/  FMNMX.FTZ R32, R31, R32, !PT ;  /* 0x000000201f207209 */ /* 0x000fe40007810000 */
[----:B0-----:R-:W-:Y:S02]  /*58e0*/  F2FP.BF16.F32.PACK_AB R162, R45, R44 ;  /* 0x0000002c2da2723e */ /* 0x001fe400000010ff */
[----:B------:R-:W-:Y:S01]  /*58f0*/  F2FP.BF16.F32.PACK_AB R156, R39, R38 ;  /* 0x00000026279c723e */ /* 0x000fe200000010ff */
[----:B------:R-:W0:Y:S01]  /*5900*/  SHFL.BFLY PT, R7, R32, 0x2, 0x1f ;  /* 0x0c401f0020077f89 */ /* 0x000e2200000e0000 */
[----:B------:R-:W-:-:S02]  /*5910*/  F2FP.BF16.F32.PACK_AB R158, R41, R40 ;  /* 0x00000028299e723e */ /* 0x000fc400000010ff */
[----:B------:R-:W-:Y:S02]  /*5920*/  F2FP.BF16.F32.PACK_AB R160, R43, R42 ;  /* 0x0000002a2ba0723e */ /* 0x000fe400000010ff */
[----:B-1----:R-:W-:Y:S02]  /*5930*/  F2FP.BF16.F32.PACK_AB R164, R47, R46 ;  /* 0x0000002e2fa4723e */ /* 0x002fe400000010ff */
[----:B0-----:R-:W-:-:S05]  /*5940*/  FMNMX.FTZ R33, R32, R7, !PT ;  /* 0x0000000720217209 */ /* 0x001fca0007810000 */
[----:B------:R-:W0:Y:S02]  /*5950*/  SHFL.BFLY PT, R32, R33, 0x1, 0x1f ;  /* 0x0c201f0021207f89 */ /* 0x000e2400000e0000 */
[----:B0-----:R-:W-:Y:S01]  /*5960*/  FMNMX.FTZ R7, R33, R32, !PT ;  /* 0x0000002021077209 */ /* 0x001fe20007810000 */
[--C-:B------:R-:W-:Y:S01]  /*5970*/  FFMA.FTZ R32, R77, UR10, -R34.reuse ;  /* 0x0000000a4d207c23 */ /* 0x100fe20008010822 */
[----:B------:R-:W-:Y:S02]  /*5980*/  FFMA.FTZ R34, R53, UR10, -R34 ;  /* 0x0000000a35227c23 */ /* 0x000fe40008010822 */
[C---:B------:R-:W-:Y:S01]  /*5990*/  FSETP.NEU.FTZ.AND P0, PT, R7.reuse, -INF , PT ;  /* 0xff8000000700780b */ /* 0x040fe20003f1d000 */
[----:B------:R-:W-:Y:S02]  /*59a0*/  FMUL.FTZ R33, R7, UR10 ;  /* 0x0000000a07217c20 */ /* 0x000fe40008410000 */
[----:B------:R-:W-:Y:S03]  /*59b0*/  MUFU.EX2 R32, R32 ;  /* 0x0000002000207308 */ /* 0x000fe60000000800 */
[----:B------:R-:W-:-:S05]  /*59c0*/  FSEL R36, R33, RZ, P0 ;  /* 0x000000ff21247208 */ /* 0x000fca0000000000 */
        /* <DEDUP_REMOVED lines=14> */
[----:B------:R-:W0:Y:S01]  /*5ab0*/  MUFU.EX2 R13, R13 ;  /* 0x0000000d000d7308 */ /* 0x000e220000000800 */
[--C-:B------:R-:W-:Y:S01]  /*5ac0*/  FFMA.FTZ R30, R30, UR10, -R36.reuse ;  /* 0x0000000a1e1e7c23 */ /* 0x100fe20008010824 */
[--C-:B------:R-:W-:Y:S01]  /*5ad0*/  FFMA.FTZ R4, R4, UR10, -R36.reuse ;  /* 0x0000000a04047c23 */ /* 0x100fe20008010824 */
[----:B------:R-:W-:-:S05]  /*5ae0*/  FFMA.FTZ R31, R31, UR10, -R36 ;  /* 0x0000000a1f1f7c23 */ /* 0x000fca0008010824 */
[----:B------:R-:W-:Y:S08]  /*5af0*/  MUFU.EX2 R14, R14 ;  /* 0x0000000e000e7308 */ /* 0x000ff00000000800 */
[----:B------:R-:W1:Y:S01]  /*5b00*/  MUFU.EX2 R15, R15 ;  /* 0x0000000f000f7308 */ /* 0x000e620000000800 */
[----:B0-----:R-:W-:-:S07]  /*5b10*/  F2FP.BF16.F32.PACK_AB R153, R13, R12 ;  /* 0x0000000c0d99723e */ /* 0x001fce00000010ff */
[----:B------:R-:W-:Y:S08]  /*5b20*/  MUFU.EX2 R20, R20 ;  /* 0x0000001400147308 */ /* 0x000ff00000000800 */
[----:B------:R0:W3:Y:S01]  /*5b30*/  MUFU.EX2 R33, R34 ;  /* 0x0000002200217308 */ /* 0x0000e20000000800 */
[----:B-1----:R-:W-:-:S07]  /*5b40*/  F2FP.BF16.F32.PACK_AB R155, R15, R14 ;  /* 0x0000000e0f9b723e */ /* 0x002fce00000010ff */
[----:B------:R-:W1:Y:S01]  /*5b50*/  MUFU.EX2 R21, R21 ;  /* 0x0000001500157308 */ /* 0x000e620000000800 */
[----:B0-----:R-:W-:Y:S01]  /*5b60*/  FADD.FTZ R34, R154, R49 ;  /* 0x000000319a227221 */ /* 0x001fe20000010000 */
[----:B------:R-:W-:Y:S01]  /*5b70*/  FADD.FTZ R49, R12, R13 ;  /* 0x0000000d0c317221 */ /* 0x000fe20000010000 */
[C---:B------:R-:W-:Y:S02]  /*5b80*/  F2FP.BF16.F32.PACK_AB R154, R37.reuse, R154 ;  /* 0x0000009a259a723e */ /* 0x040fe400000010ff */
[----:B------:R-:W-:Y:S01]  /*5b90*/  FADD.FTZ R51, R37, R34 ;  /* 0x0000002225337221 */ /* 0x000fe20000010000 */
[----:B------:R-:W-:Y:S02]  /*5ba0*/  FADD.FTZ R34, R14, R49 ;  /* 0x000000310e227221 */ /* 0x000fe40000010000 */
[----:B------:R-:W0:Y:S01]  /*5bb0*/  MUFU.EX2 R24, R24 ;  /* 0x0000001800187308 */ /* 0x000e220000000800 */
[----:B------:R-:W-:Y:S01]  /*5bc0*/  FADD.FTZ R48, R38, R51 ;  /* 0x0000003326307221 */ /* 0x000fe20000010000 */
[----:B------:R-:W-:Y:S01]  /*5bd0*/  FADD.FTZ R49, R15, R34 ;  /* 0x000000220f317221 */ /* 0x000fe20000010000 */
[----:B---3--:R-:W-:Y:S01]  /*5be0*/  F2FP.BF16.F32.PACK_AB R166, R33, R32 ;  /* 0x0000002021a6723e */ /* 0x008fe200000010ff */
[----:B------:R3:W-:Y:S01]  /*5bf0*/  STSM.16.M88.4 [R19+0x26800], R152 ;  /* 0x0268009813007844 */ /* 0x0007e20000000200 */
[----:B------:R-:W-:Y:S01]  /*5c00*/  FADD.FTZ R51, R39, R48 ;  /* 0x0000003027337221 */ /* 0x000fe20000010000 */
[----:B------:R-:W-:-:S02]  /*5c10*/  FADD.FTZ R34, R20, R49 ;  /* 0x0000003114227221 */ /* 0x000fc40000010000 */
[----:B------:R-:W4:Y:S01]  /*5c20*/  MUFU.EX2 R25, R25 ;  /* 0x0000001900197308 */ /* 0x000f220000000800 */
[----:B------:R-:W-:Y:S01]  /*5c30*/  FADD.FTZ R36, R40, R51 ;  /* 0x0000003328247221 */ /* 0x000fe20000010000 */
[C---:B-1----:R-:W-:Y:S01]  /*5c40*/  FADD.FTZ R35, R21.reuse, R34 ;  /* 0x0000002215237221 */ /* 0x042fe20000010000 */
[----:B------:R-:W-:Y:S02]  /*5c50*/  F2FP.BF16.F32.PACK_AB R157, R21, R20 ;  /* 0x00000014159d723e */ /* 0x000fe400000010ff */
[----:B------:R-:W-:-:S03]  /*5c60*/  FADD.FTZ R49, R41, R36 ;  /* 0x0000002429317221 */ /* 0x000fc60000010000 */
[----:B------:R-:W1:Y:S01]  /*5c70*/  MUFU.EX2 R26, R26 ;  /* 0x0000001a001a7308 */ /* 0x000e620000000800 */
[----:B0-----:R-:W-:Y:S01]  /*5c80*/  FADD.FTZ R34, R24, R35 ;  /* 0x0000002318227221 */ /* 0x001fe20000010000 */
[----:B------:R-:W-:-:S04]  /*5c90*/  FADD.FTZ R36, R42, R49 ;  /* 0x000000312a247221 */ /* 0x000fc80000010000 */
[----:B------:R-:W-:Y:S02]  /*5ca0*/  FADD.FTZ R37, R43, R36 ;  /* 0x000000242b257221 */ /* 0x000fe40000010000 */
[----:B------:R-:W0:Y:S01]  /*5cb0*/  MUFU.EX2 R27, R27 ;  /* 0x0000001b001b7308 */ /* 0x000e220000000800 */
[C---:B----4-:R-:W-:Y:S01]  /*5cc0*/  FADD.FTZ R35, R25.reuse, R34 ;  /* 0x0000002219237221 */ /* 0x050fe20000010000 */
[----:B------:R-:W-:-:S05]  /*5cd0*/  F2FP.BF16.F32.PACK_AB R159, R25, R24 ;  /* 0x00000018199f723e */ /* 0x000fca00000010ff */
[----:B------:R3:W-:Y:S01]  /*5ce0*/  STSM.16.M88.4 [R184], R156 ;  /* 0x0000009cb8007844 */ /* 0x0007e20000000200 */
[----:B------:R-:W4:Y:S01]  /*5cf0*/  MUFU.EX2 R28, R28 ;  /* 0x0000001c001c7308 */ /* 0x000f220000000800 */
[----:B-1----:R-:W-:-:S07]  /*5d00*/  FADD.FTZ R12, R26, R35 ;  /* 0x000000231a0c7221 */ /* 0x002fce0000010000 */
[----:B------:R-:W1:Y:S01]  /*5d10*/  MUFU.EX2 R29, R29 ;  /* 0x0000001d001d7308 */ /* 0x000e620000000800 */
[C---:B0-----:R-:W-:Y:S01]  /*5d20*/  FADD.FTZ R13, R27.reuse, R12 ;  /* 0x0000000c1b0d7221 */ /* 0x041fe20000010000 */
[----:B------:R-:W-:Y:S01]  /*5d30*/  FADD.FTZ R12, R44, R37 ;  /* 0x000000252c0c7221 */ /* 0x000fe20000010000 */
[----:B------:R-:W-:-:S03]  /*5d40*/  F2FP.BF16.F32.PACK_AB R161, R27, R26 ;  /* 0x0000001a1ba1723e */ /* 0x000fc600000010ff */
[----:B------:R-:W-:Y:S02]  /*5d50*/  FADD.FTZ R45, R45, R12 ;  /* 0x0000000c2d2d7221 */ /* 0x000fe40000010000 */
[----:B------:R-:W-:Y:S01]  /*5d60*/  MUFU.EX2 R5, R5 ;  /* 0x0000000500057308 */ /* 0x000fe20000000800 */
[----:B----4-:R-:W-:Y:S01]  /*5d70*/  FADD.FTZ R14, R28, R13 ;  /* 0x0000000d1c0e7221 */ /* 0x010fe20000010000 */
[----:B------:R-:W-:-:S04]  /*5d80*/  FADD.FTZ R46, R46, R45 ;  /* 0x0000002d2e2e7221 */ /* 0x000fc80000010000 */
[----:B------:R-:W-:Y:S02]  /*5d90*/  FADD.FTZ R47, R47, R46 ;  /* 0x0000002e2f2f7221 */ /* 0x000fe40000010000 */
[----:B------:R-:W0:Y:S01]  /*5da0*/  MUFU.EX2 R30, R30 ;  /* 0x0000001e001e7308 */ /* 0x000e220000000800 */
[C---:B-1----:R-:W-:Y:S01]  /*5db0*/  FADD.FTZ R14, R29.reuse, R14 ;  /* 0x0000000e1d0e7221 */ /* 0x042fe20000010000 */
[----:B------:R-:W-:Y:S01]  /*5dc0*/  F2FP.BF16.F32.PACK_AB R163, R29, R28 ;  /* 0x0000001c1da3723e */ /* 0x000fe200000010ff */
[----:B------:R-:W-:-:S04]  /*5dd0*/  FADD.FTZ R32, R32, R47 ;  /* 0x0000002f20207221 */ /* 0x000fc80000010000 */
[----:B------:R3:W-:Y:S01]  /*5de0*/  STSM.16.M88.4 [R22], R160 ;  /* 0x000000a016007844 */ /* 0x0007e20000000200 */
[----:B------:R-:W1:Y:S08]  /*5df0*/  MUFU.EX2 R4, R4 ;  /* 0x0000000400047308 */ /* 0x000e700000000800 */
[----:B------:R-:W4:Y:S01]  /*5e00*/  MUFU.EX2 R31, R31 ;  /* 0x0000001f001f7308 */ /* 0x000f220000000800 */
[----:B0-----:R-:W-:Y:S01]  /*5e10*/  F2FP.BF16.F32.PACK_AB R165, R30, R5 ;  /* 0x000000051ea5723e */ /* 0x001fe200000010ff */
[----:B------:R-:W-:-:S04]  /*5e20*/  FADD.FTZ R5, R5, R14 ;  /* 0x0000000e05057221 */ /* 0x000fc80000010000 */
[----:B------:R-:W-:-:S04]  /*5e30*/  FADD.FTZ R5, R30, R5 ;  /* 0x000000051e057221 */ /* 0x000fc80000010000 */
[----:B-1----:R-:W-:Y:S01]  /*5e40*/  FADD.FTZ R12, R4, R5 ;  /* 0x00000005040c7221 */ /* 0x002fe20000010000 */
[----:B----4-:R-:W-:Y:S01]  /*5e50*/  F2FP.BF16.F32.PACK_AB R167, R31, R4 ;  /* 0x000000041fa7723e */ /* 0x010fe200000010ff */
[----:B------:R-:W-:Y:S02]  /*5e60*/  FADD.FTZ R4, R33, R32 ;  /* 0x0000002021047221 */ /* 0x000fe40000010000 */
[----:B------:R-:W-:Y:S02]  /*5e70*/  FADD.FTZ R5, R31, R12 ;  /* 0x0000000c1f057221 */ /* 0x000fe40000010000 */
[----:B------:R3:W-:Y:S01]  /*5e80*/  STSM.16.M88.4 [R23], R164 ;  /* 0x000000a417007844 */ /* 0x0007e20000000200 */
[----:B------:R-:W-:Y:S05]  /*5e90*/  @!P4 BRA `(.L_x_4386) ;  /* 0x000000000004c947 */ /* 0x000fea0003800000 */
[----:B------:R-:W-:Y:S01]  /*5ea0*/  BPT.TRAP 0x1 ;  /* 0x000000040000795c */ /* 0x000fe20000300000 */
.L_x_4386:
[----:B------:R0:W1:Y:S01]  /*5eb0*/  SYNCS.PHASECHK.TRANS64.TRYWAIT P0, [R8+URZ+0x28c50], R9 ;  /* 0x028c5009080075a7 */ /* 0x000062000800017f */
[----:B------:R-:W-:Y:S05]  /*5ec0*/  @!P4 BRA `(.L_x_4387) ;  /* 0x000000000004c947 */ /* 0x000fea0003800000 */
[----:B------:R-:W-:Y:S01]  /*5ed0*/  BPT.TRAP 0x1 ;  /* 0x000000040000795c */ /* 0x000fe20000300000 */
.L_x_4387:
[----:B-1----:R-:W-:Y:S05]  /*5ee0*/  @P0 BRA `(.L_x_4388) ;  /* 0x0000000000080947 */ /* 0x002fea0003800000 */
[----:B------:R-:W1:Y:S02]  /*5ef0*/  SYNCS.PHASECHK.TRANS64.TRYWAIT P0, [R8+URZ+0x28c50], R9 ;  /* 0x028c5009080075a7 */ /* 0x000e64000800017f */
[----:B-1----:R-:W-:Y:S05]  /*5f00*/  @!P0 BRA `(.L_x_4389) ;  /* 0x000000f800948947 */ /* 0x002fea0003800000 */
.L_x_4388:
[----:B------:R-:W-:Y:S01]  /*5f10*/  ULEA UR11, UR37, UR45, 0xc ;  /* 0x0000002d250b7291 */ /* 0x000fe2000f8e603f */
[----:B------:R-:W-:Y:S01]  /*5f20*/  WARPGROUP.ARRIVE ;  /* 0x00000000000079c5 */ /* 0x000fe20000000000 */
[----:B------:R-:W-:Y:S01]  /*5f30*/  UMOV UR7, 0x40000040 ;  /* 0x4000004000077882 */ /* 0x000fe20000000000 */
[----:B------:R-:W-:Y:S01]  /*5f40*/  UIADD3 UR23, UR44, -UR40, URZ ;  /* 0x800000282c177290 */ /* 0x000fe2000fffe03f */
[----:B012---:R-:W-:Y:S01]  /*5f50*/  @!P5 IADD3 R8, R8, 0x28c60, RZ ;  /* 0x00028c600808d810 */ /* 0x007fe20007ffe0ff */
[----:B------:R-:W-:Y:S02]  /*5f60*/  UIADD3 UR50, UR50, -0x2, URZ ;  /* 0xfffffffe32327890 */ /* 0x000fe4000fffe03f */
[----:B------:R-:W-:Y:S01]  /*5f70*/  UMOV UR6, UR11 ;  /* 0x0000000b00067c82 */ /* 0x000fe20008000000 */
[----:B------:R-:W-:Y:S01]  /*5f80*/  @!P5 PRMT R8, RZ, 0x654, R8 ;  /* 0x00000654ff08d816 */ /* 0x000fe20000000008 */
[----:B------:R-:W-:Y:S01]  /*5f90*/  HGMMA.64x256x16.F32.BF16 R24, R152, gdesc[UR4].tnspB, RZ, !UPT, gsb0 ;  /* 0x43e0000498187df0 */ /* 0x000fe2000c0018ff */
        /* <DEDUP_REMOVED lines=18> */
[----:B------:R-:W-:-:S06]  /*60c0*/  ULEA UR7, UR47, UR23, 0x6 ;  /* 0x000000172f077291 */ /* 0x000fcc000f8e303f */
[----:B------:R-:W-:Y:S01]  /*60d0*/  VIADD R10, R10, UR7 ;  /* 0x000000070a0a7c36 */ /* 0x000fe20008000000 */
        /* <DEDUP_REMOVED lines=11> */
[----:B------:R-:W-:Y:S01]  /*6190*/  ISETP.LT.AND P0, PT, RZ, UR7, PT ;  /* 0x00000007ff007c0c */ /* 0x000fe2000bf01270 */
[----:B------:R-:W-:-:S06]  /*61a0*/  UIADD3 UR6, UR7, -0x1, URZ ;  /* 0xffffffff07067890 */ /* 0x000fcc000fffe03f */
[----:B0-----:R-:W-:-:S06]  /*61b0*/  IMAD.U32 R8, RZ, RZ, UR6 ;  /* 0x00000006ff087e24 */ /* 0x001fcc000f8e00ff */
[----:B------:R-:W-:Y:S05]  /*61c0*/  @P0 BRA `(.L_x_4391) ;  /* 0x00000000001c0947 */ /* 0x000fea0003800000 */
[----:B------:R-:W-:Y:S01]  /*61d0*/  ISETP.NE.AND P0, PT, R11, 0x1, PT ;  /* 0x000000010b00780c */ /* 0x000fe20003f05270 */
[----:B------:R-:W-:-:S12]  /*61e0*/  IMAD R9, RZ, RZ, -UR7 ;  /* 0x80000007ff097e24 */ /* 0x000fd8000f8e02ff */
[----:B------:R-:W0:Y:S02]  /*61f0*/  @P0 LDC.64 R12, c[0x0][0x9e8] ;  /* 0x00027a00ff0c0b82 */ /* 0x000e240000000a00 */
[----:B0-----:R-:W-:-:S05]  /*6200*/  @P0 IMAD.HI.U32 R8, R9, R12, RZ ;  /* 0x0000000c09080227 */ /* 0x001fca00078e00ff */
[----:B------:R-:W-:-:S04]  /*6210*/  @P0 SHF.R.U32.HI R9, RZ, R13, R8 ;  /* 0x0000000dff090219 */ /* 0x000fc80000011608 */
[----:B------:R-:W-:Y:S01]  /*6220*/  LOP3.LUT R8, RZ, R9, RZ, 0x33, !PT ;  /* 0x00000009ff087212 */ /* 0x000fe200078e33ff */
[----:B------:R-:W-:Y:S06]  /*6230*/  BRA `(.L_x_4392) ;  /* 0x0000000000107947 */ /* 0x000fec0003800000 */
.L_x_4391:
[----:B------:R-:W-:-:S13]  /*6240*/  ISETP.NE.AND P0, PT, R11, 0x1, PT ;  /* 0x000000010b00780c */ /* 0x000fda0003f05270 */
[----:B------:R-:W0:Y:S02]  /*6250*/  @P0 LDC.64 R12, c[0x0][0x9e8] ;  /* 0x00027a00ff0c0b82 */ /* 0x000e240000000a00 */
[----:B0-----:R-:W-:-:S05]  /*6260*/  @P0 IMAD.HI.U32 R12, R8, R12, RZ ;  /* 0x0000000c080c0227 */ /* 0x001fca00078e00ff */
[----:B------:R-:W-:-:S07]  /*6270*/  @P0 SHF.R.U32.HI R8, RZ, R13, R12 ;  /* 0x0000000dff080219 */ /* 0x000fce000001160c */
.L_x_4392:
[----:B------:R-:W-:-:S05]  /*6280*/  IMAD R11, R8, R11, R11 ;  /* 0x0000000b080b7224 */ /* 0x000fca00078e020b */
[----:B------:R-:W-:-:S07]  /*6290*/  VIMNMX R10, R10, R11, PT ;  /* 0x0000000b0a0a7248 */ /* 0x000fce0003fe0100 */
.L_x_4390:
[----:B------:R-:W-:-:S04]  /*62a0*/  SHF.R.S32.HI R9, RZ, 0x1f, R10 ;  /* 0x0000001fff097819 */ /* 0x000fc8000001140a */
[----:B------:R-:W-:-:S04]  /*62b0*/  LEA.HI R9, R9, R10, RZ, 0x6 ;  /* 0x0000000a09097211 */ /* 0x000fc800078f30ff */
[----:B------:R-:W-:-:S04]  /*62c0*/  SHF.R.S32.HI R9, RZ, 0x6, R9 ;  /* 0x00000006ff097819 */ /* 0x000fc80000011409 */
[----:B------:R-:W-:-:S04]  /*62d0*/  VIMNMX R10, R186, R9, !PT ;  /* 0x00000009ba0a7248 */ /* 0x000fc80007fe0100 */
[----:B------:R-:W-:-:S13]  /*62e0*/  ISETP.LE.AND P0, PT, R10, UR50, PT ;  /* 0x000000320a007c0c */ /* 0x000fda000bf03270 */
[----:B------:R-:W-:Y:S05]  /*62f0*/  @!P0 BRA `(.L_x_4393) ;  /* 0x0000002400c48947 */ /* 0x000fea0003800000 */
[----:B------:R-:W-:Y:S01]  /*6300*/  VIADD R13, R3, UR23 ;  /* 0x00000017030d7c36 */ /* 0x000fe20008000000 */
[----:B------:R-:W-:Y:S01]  /*6310*/  ULDC UR24, c[0x0][0x9e4] ;  /* 0x0002790000187ab9 */ /* 0x000fe20000000800 */
[----:B------:R-:W-:Y:S01]  /*6320*/  ULDC UR21, c[0x0][0x988] ;  /* 0x0002620000157ab9 */ /* 0x000fe20000000800 */
[----:B------:R-:W-:Y:S01]  /*6330*/  ULDC UR25, c[0x0][0x9d8] ;  /* 0x0002760000197ab9 */ /* 0x000fe20000000800 */
[----:B------:R-:W-:Y:S01]  /*6340*/  VIADD R11, R13, 0x8 ;  /* 0x000000080d0b7836 */ /* 0x000fe20000000000 */
[----:B------:R-:W-:-:S04]  /*6350*/  ULDC UR26, c[0x0][0x9e0] ;  /* 0x00027800001a7ab9 */ /* 0x000fc80000000800 */
[----:B------:R-:W-:-:S07]  /*6360*/  LOP3.LUT R9, RZ, R11, RZ, 0x33, !PT ;  /* 0x0000000bff097212 */ /* 0x000fce00078e33ff */
.L_x_4410:
[----:B------:R-:W-:-:S04]  /*6370*/  UIADD3 UR22, UR37, 0x1, URZ ;  /* 0x0000000125167890 */ /* 0x000fc8000fffe03f */
[----:B------:R-:W-:-:S04]  /*6380*/  UISETP.NE.AND UP0, UPT, UR22, 0x2, UPT ;  /* 0x000000021600788c */ /* 0x000fc8000bf05270 */
[----:B------:R-:W-:Y:S02]  /*6390*/  USEL UR6, URZ, 0x1, UP0 ;  /* 0x000000013f067887 */ /* 0x000fe40008000000 */
[----:B------:R-:W-:-:S04]  /*63a0*/  USEL UR22, UR22, URZ, UP0 ;  /* 0x0000003f16167287 */ /* 0x000fc80008000000 */
[----:B------:R-:W-:Y:S01]  /*63b0*/  LOP3.LUT R2, R2, UR6, RZ, 0x3c, !PT ;  /* 0x0000000602027c12 */ /* 0x000fe2000f8e3cff */
[----:B-1----:R-:W-:Y:S07]  /*63c0*/  @!P4 BRA `(.L_x_4394) ;  /* 0x000000000004c947 */ /* 0x002fee0003800000 */
[----:B------:R-:W-:Y:S01]  /*63d0*/  BPT.TRAP 0x1 ;  /* 0x000000040000795c */ /* 0x000fe20000300000 */
.L_x_4394:
[----:B------:R-:W-:Y:S01]  /*63e0*/  ULEA UR27, UR22, UR38, 0x3 ;  /* 0x00000026161b7291 */ /* 0x000fe2000f8e183f */
[----:B0-----:R-:W-:-:S08]  /*63f0*/  SHF.L.U32 R8, R2, 0x1f, RZ ;  /* 0x0000001f02087819 */ /* 0x001fd000000006ff */
[----:B------:R0:W1:Y:S01]  /*6400*/  SYNCS.PHASECHK.TRANS64.TRYWAIT P0, [UR27+0x28c30], R8 ;  /* 0x028c3008ff0075a7 */ /* 0x000062000800015b */
[----:B------:R-:W-:Y:S05]  /*6410*/  @!P4 BRA `(.L_x_4395) ;  /* 0x000000000004c947 */ /* 0x000fea0003800000 */
[----:B------:R-:W-:Y:S01]  /*6420*/  BPT.TRAP 0x1 ;  /* 0x000000040000795c */ /* 0x000fe20000300000 */
.L_x_4395:
[----:B-1----:R-:W-:Y:S05]  /*6430*/  @P0 BRA `(.L_x_4396) ;  /* 0x0000000000080947 */ /* 0x002fea0003800000 */
[----:B------:R-:W1:Y:S02]  /*6440*/  SYNCS.PHASECHK.TRANS64.TRYWAIT P0, [UR27+0x28c30], R8 ;  /* 0x028c3008ff0075a7 */ /* 0x000e64000800015b */
[----:B-1----:R-:W-:Y:S05]  /*6450*/  @!P0 BRA `(.L_x_4397) ;  /* 0x000000f400548947 */ /* 0x002fea0003800000 */
.L_x_4396:
[----:B------:R-:W-:Y:S01]  /*6460*/  R2UR UR18, R0 ;  /* 0x00000000001272ca */ /* 0x000fe200000e0000 */
[----:B---3--:R-:W-:Y:S01]  /*6470*/  WARPGROUP.ARRIVE ;  /* 0x00000000000079c5 */ /* 0x008fe20000000000 */
[----:B------:R-:W-:Y:S01]  /*6480*/  UMOV UR19, 0x40000040 ;  /* 0x4000004000137882 */ /* 0x000fe20000000000 */
[----:B------:R-:W-:Y:S01]  /*6490*/  UMOV UR7, 0x40000040 ;  /* 0x4000004000077882 */ /* 0x000fe20000000000 */
[----:B------:R-:W-:Y:S01]  /*64a0*/  UMOV UR11, 0x40000040 ;  /* 0x40000040000b7882 */ /* 0x000fe20000000000 */
[----:B------:R-:W-:Y:S01]  /*64b0*/  UMOV UR15, 0x40000040 ;  /* 0x40000040000f7882 */ /* 0x000fe20000000000 */
[----:B------:R-:W-:Y:S01]  /*64c0*/  MOV R21, UR27 ;  /* 0x0000001b00157c02 */ /* 0x000fe20008000f00 */
[----:B-1----:R-:W-:-:S04]  /*64d0*/  IMAD.U32 R15, RZ, RZ, UR40 ;  /* 0x00000028ff0f7e24 */ /* 0x002fc8000f8e00ff */
        /* <DEDUP_REMOVED lines=9> */
[----:B------:R-:W-:Y:S01]  /*6570*/  HGMMA.64x64x16.F32.BF16 R152, gdesc[UR4], R152, gsb0 ;  /* 0x00e00000049879f0 */ /* 0x000fe20008001898 */
[----:B------:R-:W-:-:S04]  /*6580*/  USHF.L.U32 UR7, UR50, 0x6, URZ ;  /* 0x0000000632077899 */ /* 0x000fc8000800063f */
[----:B------:R-:W-:Y:S01]  /*6590*/  UIADD3 UR6, UR44, 0x1, -UR7 ;  /* 0x000000012c067890 */ /* 0x000fe2000fffe807 */
        /* <DEDUP_REMOVED lines=38> */
[----:B------:R2:W-:Y:S01]  /*6800*/  @!P5 SYNCS.ARRIVE.TRANS64.RED.A1T0 RZ, [R14+URZ], RZ ;  /* 0x000000ff0effd9a7 */ /* 0x0005e2000810043f */
[----:B------:R-:W-:Y:S01]  /*6810*/  FMUL.FTZ R176, R176, UR25 ;  /* 0x00000019b0b07c20 */ /* 0x000fe20008410000 */
[----:B------:R-:W-:-:S05]  /*6820*/  FMUL.FTZ R177, R177, UR25 ;  /* 0x00000019b1b17c20 */ /* 0x000fca0008410000 */
[----:B------:R-:W3:Y:S01]  /*6830*/  MUFU.TANH R194, R194 ;  /* 0x000000c200c27308 */ /* 0x000ee20000002400 */
[----:B--2---:R-:W-:-:S05]  /*6840*/  IADD3 R14, -R16, UR6, -R15 ;  /* 0x00000006100e7c10 */ /* 0x004fca000fffe90f */
[C---:B------:R-:W-:Y:S02]  /*6850*/  VIADD R182, R14.reuse, UR20 ;  /* 0x000000140eb67c36 */ /* 0x040fe40008000000 */
[----:B------:R-:W2:Y:S01]  /*6860*/  MUFU.TANH R12, R12 ;  /* 0x0000000c000c7308 */ /* 0x000ea20000002400 */
[----:B------:R-:W-:-:S07]  /*6870*/  VIADD R178, R14, UR26 ;  /* 0x0000001a0eb27c36 */ /* 0x000fce0008000000 */
        /* <DEDUP_REMOVED lines=29> */
[C---:B-----5:R-:W-:Y:S01]  /*6a50*/  IMAD.IADD R176, R3.reuse, 0x1, R178 ;  /* 0x0000000103b07824 */ /* 0x060fe200078e02b2 */
[----:B-1----:R-:W-:Y:S01]  /*6a60*/  IADD3 R177, R3, R182, RZ ;  /* 0x000000b603b17210 */ /* 0x002fe20007ffe0ff */
[----:B--234-:R-:W-:Y:S06]  /*6a70*/  @!P6 BRA `(.L_x_4398) ;  /* 0x00000000005ce947 */ /* 0x01cfec0003800000 */
[----:B------:R-:W-:Y:S01]  /*6a80*/  ISETP.GT.AND P0, PT, R13, -0x1, PT ;  /* 0xffffffff0d00780c */ /* 0x000fe20003f04270 */
[----:B------:R-:W-:-:S12]  /*6a90*/  BSSY B0, `(.L_x_4399) ;  /* 0x0000011000007945 */ /* 0x000fd80003800000 */
[----:B------:R-:W-:Y:S05]  /*6aa0*/  @P0 BRA `(.L_x_4400) ;  /* 0x0000000000240947 */ /* 0x000fea0003800000 */
[----:B------:R-:W-:Y:S02]  /*6ab0*/  IMAD.U32 R179, RZ, RZ, UR24 ;  /* 0x00000018ffb37e24 */ /* 0x000fe4000f8e00ff */
[----:B------:R-:W-:-:S03]  /*6ac0*/  VIADD R175, R3, UR23 ;  /* 0x0000001703af7c36 */ /* 0x000fc60008000000 */
[----:B------:R-:W-:Y:S02]  /*6ad0*/  ISETP.NE.AND P0, PT, R179, 0x1, PT ;  /* 0x00000001b300780c */ /* 0x000fe40003f05270 */
[----:B------:R-:W-:-:S11]  /*6ae0*/  LOP3.LUT R175, RZ, R175, RZ, 0x33, !PT ;  /* 0x000000afffaf7212 */ /* 0x000fd600078e33ff */
[----:B------:R-:W1:Y:S02]  /*6af0*/  @P0 LDC.64 R14, c[0x0][0x9e8] ;  /* 0x00027a00ff0e0b82 */ /* 0x000e640000000a00 */
[----:B-1----:R-:W-:-:S05]  /*6b00*/  @P0 IMAD.HI.U32 R14, R175, R14, RZ ;  /* 0x0000000eaf0e0227 */ /* 0x002fca00078e00ff */
[----:B------:R-:W-:-:S04]  /*6b10*/  @P0 SHF.R.U32.HI R175, RZ, R15, R14 ;  /* 0x0000000fffaf0219 */ /* 0x000fc8000001160e */
[----:B------:R-:W-:Y:S01]  /*6b20*/  LOP3.LUT R14, RZ, R175, RZ, 0x33, !PT ;  /* 0x000000afff0e7212 */ /* 0x000fe200078e33ff */
[----:B------:R-:W-:Y:S06]  /*6b30*/  BRA `(.L_x_4401) ;  /* 0x0000000000187947 */ /* 0x000fec0003800000 */
.L_x_4400:
[----:B------:R-:W-:-:S05]  /*6b40*/  IMAD.U32 R179, RZ, RZ, UR24 ;  /* 0x00000018ffb37e24 */ /* 0x000fca000f8e00ff */
[----:B------:R-:W-:-:S13]  /*6b50*/  ISETP.NE.AND P0, PT, R179, 0x1, PT ;  /* 0x00000001b300780c */ /* 0x000fda0003f05270 */
[----:B------:R-:W1:Y:S02]  /*6b60*/  @P0 LDC.64 R14, c[0x0][0x9e8] ;  /* 0x00027a00ff0e0b82 */ /* 0x000e640000000a00 */
[----:B-1----:R-:W-:-:S04]  /*6b70*/  @P0 IMAD.HI.U32 R170, R13, R14, RZ ;  /* 0x0000000e0daa0227 */ /* 0x002fc800078e00ff */
[----:B------:R-:W-:Y:S01]  /*6b80*/  IMAD.MOV.U32 R14, RZ, RZ, R13 ;  /* 0x000000ffff0e7224 */ /* 0x000fe200078e000d */
[----:B------:R-:W-:-:S07]  /*6b90*/  @P0 SHF.R.U32.HI R14, RZ, R15, R170 ;  /* 0x0000000fff0e0219 */ /* 0x000fce00000116aa */
.L_x_4401:
[----:B------:R-:W-:Y:S05]  /*6ba0*/  BSYNC B0 ;  /* 0x0000000000007941 */ /* 0x000fea0003800000 */
.L_x_4399:
[----:B------:R-:W-:-:S04]  /*6bb0*/  IMAD R15, R14, R179, -UR7 ;  /* 0x800000070e0f7e24 */ /* 0x000fc8000f8e02b3 */
[----:B------:R-:W-:-:S05]  /*6bc0*/  IMAD.IADD R15, R15, 0x1, -R16 ;  /* 0x000000010f0f7824 */ /* 0x000fca00078e0a10 */
[----:B------:R-:W-:Y:S02]  /*6bd0*/  VIADDMNMX R176, R15, R179, R176, PT ;  /* 0x000000b30fb07246 */ /* 0x000fe400038001b0 */
[----:B------:R-:W-:-:S07]  /*6be0*/  VIMNMX R177, R177, R15, !PT ;  /* 0x0000000fb1b17248 */ /* 0x000fce0007fe0100 */
.L_x_4398:
[----:B------:R-:W-:-:S06]  /*6bf0*/  UISETP.GT.AND UP0, UPT, UR50, -0x1, UPT ;  /* 0xffffffff3200788c */ /* 0x000fcc000bf04270 */
[----:B------:R-:W-:-:S04]  /*6c00*/  PLOP3.LUT P0, PT, PT, PT, UP0, 0x80, 0x0 ;  /* 0x000000000000781c */ /* 0x000fc80003f0f008 */
[C---:B------:R-:W-:Y:S02]  /*6c10*/  ISETP.GT.AND P1, PT, R177.reuse, RZ, P0 ;  /* 0x000000ffb100720c */ /* 0x040fe40000724270 */
[C---:B------:R-:W-:Y:S02]  /*6c20*/  ISETP.GT.AND P3, PT, R177.reuse, 0x1, P0 ;  /* 0x00000001b100780c */ /* 0x040fe40000764270 */
        /* <DEDUP_REMOVED lines=8> */
[----:B0-----:R-:W-:Y:S02]  /*6cb0*/  FSEL R195, R195, -INF , !P1 ;  /* 0xff800000c3c37808 */ /* 0x001fe40004800000 */
        /* <DEDUP_REMOVED lines=40> */
[----:B------:R-:W-:Y:S01]  /*6f40*/  ISETP.GT.AND P1, PT, R11, -0x1, PT ;  /* 0xffffffff0b00780c */ /* 0x000fe20003f24270 */
[----:B------:R-:W-:-:S12]  /*6f50*/  BSSY B0, `(.L_x_4403) ;  /* 0x0000010000007945 */ /* 0x000fd80003800000 */
[----:B------:R-:W-:Y:S05]  /*6f60*/  @P1 BRA `(.L_x_4404) ;  /* 0x0000000000201947 */ /* 0x000fea0003800000 */
[----:B------:R-:W-:-:S04]  /*6f70*/  MOV R179, UR24 ;  /* 0x0000001800b37c02 */ /* 0x000fc80008000f00 */
[----:B------:R-:W-:-:S13]  /*6f80*/  ISETP.NE.AND P1, PT, R179, 0x1, PT ;  /* 0x00000001b300780c */ /* 0x000fda0003f25270 */
[----:B------:R-:W0:Y:S02]  /*6f90*/  @P1 LDC.64 R14, c[0x0][0x9e8] ;  /* 0x00027a00ff0e1b82 */ /* 0x000e240000000a00 */
[----:B0-----:R-:W-:-:S04]  /*6fa0*/  @P1 IMAD.HI.U32 R178, R9, R14, RZ ;  /* 0x0000000e09b21227 */ /* 0x001fc800078e00ff */
[----:B------:R-:W-:Y:S01]  /*6fb0*/  IMAD.MOV.U32 R14, RZ, RZ, R9 ;  /* 0x000000ffff0e7224 */ /* 0x000fe200078e0009 */
[----:B------:R-:W-:-:S04]  /*6fc0*/  @P1 SHF.R.U32.HI R14, RZ, R15, R178 ;  /* 0x0000000fff0e1219 */ /* 0x000fc800000116b2 */
[----:B------:R-:W-:Y:S01]  /*6fd0*/  LOP3.LUT R14, RZ, R14, RZ, 0x33, !PT ;  /* 0x0000000eff0e7212 */ /* 0x000fe200078e33ff */
[----:B------:R-:W-:Y:S06]  /*6fe0*/  BRA `(.L_x_4405) ;  /* 0x0000000000187947 */ /* 0x000fec0003800000 */
.L_x_4404:
[----:B------:R-:W-:-:S05]  /*6ff0*/  IMAD.U32 R179, RZ, RZ, UR24 ;  /* 0x00000018ffb37e24 */ /* 0x000fca000f8e00ff */
[----:B------:R-:W-:-:S13]  /*7000*/  ISETP.NE.AND P1, PT, R179, 0x1, PT ;  /* 0x00000001b300780c */ /* 0x000fda0003f25270 */
[----:B------:R-:W0:Y:S02]  /*7010*/  @P1 LDC.64 R14, c[0x0][0x9e8] ;  /* 0x00027a00ff0e1b82 */ /* 0x000e240000000a00 */
[----:B0-----:R-:W-:-:S04]  /*7020*/  @P1 IMAD.HI.U32 R178, R11, R14, RZ ;  /* 0x0000000e0bb21227 */ /* 0x001fc800078e00ff */
[----:B------:R-:W-:Y:S01]  /*7030*/  IMAD.MOV.U32 R14, RZ, RZ, R11 ;  /* 0x000000ffff0e7224 */ /* 0x000fe200078e000b */
[----:B------:R-:W-:-:S07]  /*7040*/  @P1 SHF.R.U32.HI R14, RZ, R15, R178 ;  /* 0x0000000fff0e1219 */ /* 0x000fce00000116b2 */
.L_x_4405:
[----:B------:R-:W-:Y:S05]  /*7050*/  BSYNC B0 ;  /* 0x0000000000007941 */ /* 0x000fea0003800000 */
.L_x_4403:
[----:B------:R-:W-:-:S04]  /*7060*/  IMAD R15, R14, R179, -UR7 ;  /* 0x800000070e0f7e24 */ /* 0x000fc8000f8e02b3 */
[----:B------:R-:W-:-:S05]  /*7070*/  IMAD.IADD R15, R15, 0x1, -R16 ;  /* 0x000000010f0f7824 */ /* 0x000fca00078e0a10 */
[----:B------:R-:W-:Y:S02]  /*7080*/  VIADDMNMX R176, R15, R179, R176, PT ;  /* 0x000000b30fb07246 */ /* 0x000fe400038001b0 */
[----:B------:R-:W-:-:S07]  /*7090*/  VIMNMX R177, R177, R15, !PT ;  /* 0x0000000fb1b17248 */ /* 0x000fce0007fe0100 */
.L_x_4402:
        /* <DEDUP_REMOVED lines=14> */
[----:B------:R-:W-:Y:S02]  /*7180*/  ISETP.GT.AND P3, PT, R177, 0x9, P0 ;  /* 0x00000009b100780c */ /* 0x000fe40000764270 */
[----:B------:R-:W-:Y:S02]  /*7190*/  FMNMX.FTZ R15, R175, R14, !PT ;  /* 0x0000000eaf0f7209 */ /* 0x000fe40007810000 */
[----:B------:R-:W-:Y:S02]  /*71a0*/  FSEL R12, R12, -INF , !P1 ;  /* 0xff8000000c0c7808 */ /* 0x000fe40004800000 */
[----:B------:R-:W-:Y:S02]  /*71b0*/  FMNMX.FTZ R15, R172, R15, !PT ;  /* 0x0000000fac0f7209 */ /* 0x000fe40007810000 */
[----:B------:R-:W-:-:S02]  /*71c0*/  ISETP.LT.OR P2, PT, R176, 0x9, P2 ;  /* 0x00000009b000780c */ /* 0x000fc40001741670 */
[----:B------:R-:W-:Y:S02]  /*71d0*/  FMNMX.FTZ R14, R174, R15, !PT ;  /* 0x0000000fae0e7209 */ /* 0x000fe40007810000 */
[----:B------:R-:W-:Y:S02]  /*71e0*/  ISETP.LT.OR P3, PT, R176, 0xa, P3 ;  /* 0x0000000ab000780c */ /* 0x000fe40001f61670 */
[----:B------:R-:W-:Y:S02]  /*71f0*/  FMNMX.FTZ R14, R171, R14, !PT ;  /* 0x0000000eab0e7209 */ /* 0x000fe40007810000 */
[----:B------:R-:W-:Y:S02]  /*7200*/  FSEL R153, R153, -INF , !P2 ;  /* 0xff80000099997808 */ /* 0x000fe40005000000 */
[----:B------:R-:W-:Y:S02]  /*7210*/  FMNMX.FTZ R14, R173, R14, !PT ;  /* 0x0000000ead0e7209 */ /* 0x000fe40007810000 */
[----:B------:R-:W-:-:S02]  /*7220*/  ISETP.GT.AND P2, PT, R177, 0x10, P0 ;  /* 0x00000010b100780c */ /* 0x000fc40000744270 */
[----:B------:R-:W-:Y:S02]  /*7230*/  FMNMX.FTZ R14, R165, R14, !PT ;  /* 0x0000000ea50e7209 */ /* 0x000fe40007810000 */
[----:B------:R-:W-:Y:S02]  /*7240*/  FSEL R152, R152, -INF , !P3 ;  /* 0xff80000098987808 */ /* 0x000fe40005800000 */
[----:B------:R-:W-:Y:S02]  /*7250*/  FMNMX.FTZ R15, R169, R14, !PT ;  /* 0x0000000ea90f7209 */ /* 0x000fe40007810000 */
[----:B------:R-:W-:Y:S02]  /*7260*/  ISETP.GT.AND P3, PT, R177, 0x11, P0 ;  /* 0x00000011b100780c */ /* 0x000fe40000764270 */
[----:B------:R-:W-:Y:S02]  /*7270*/  FMNMX.FTZ R15, R168, R15, !PT ;  /* 0x0000000fa80f7209 */ /* 0x000fe40007810000 */
[----:B------:R-:W-:-:S02]  /*7280*/  ISETP.LT.OR P2, PT, R176, 0x11, P2 ;  /* 0x00000011b000780c */ /* 0x000fc40001741670 */
[----:B------:R-:W-:Y:S02]  /*7290*/  FMNMX.FTZ R15, R164, R15, !PT ;  /* 0x0000000fa40f7209 */ /* 0x000fe40007810000 */
[----:B------:R-:W-:Y:S02]  /*72a0*/  ISETP.LT.OR P3, PT, R176, 0x12, P3 ;  /* 0x00000012b000780c */ /* 0x000fe40001f61670 */
[----:B------:R-:W-:Y:S01]  /*72b0*/  FSEL R154, R154, -INF , !P2 ;  /* 0xff8000009a9a7808 */ /* 0x000fe20005000000 */
[----:B------:R-:W0:Y:S01]  /*72c0*/  SHFL.BFLY PT, R14, R15, 0x2, 0x1f ;  /* 0x0c401f000f0e7f89 */ /* 0x000e2200000e0000 */
[----:B------:R-:W-:Y:S02]  /*72d0*/  ISETP.GT.AND P1, PT, R177, 0x18, P0 ;  /* 0x00000018b100780c */ /* 0x000fe40000724270 */
[----:B------:R-:W-:Y:S02]  /*72e0*/  FSEL R155, R155, -INF , !P3 ;  /* 0xff8000009b9b7808 */ /* 0x000fe40005800000 */
[----:B------:R-:W-:-:S02]  /*72f0*/  ISETP.GT.AND P3, PT, R177, 0x20, P0 ;  /* 0x00000020b100780c */ /* 0x000fc40000764270 */
[C---:B------:R-:W-:Y:S02]  /*7300*/  ISETP.GT.AND P2, PT, R177.reuse, 0x19, P0 ;  /* 0x00000019b100780c */ /* 0x040fe40000744270 */
[C---:B------:R-:W-:Y:S02]  /*7310*/  ISETP.LT.OR P1, PT, R176.reuse, 0x19, P1 ;  /* 0x00000019b000780c */ /* 0x040fe40000f21670 */
[C---:B------:R-:W-:Y:S02]  /*7320*/  ISETP.LT.OR P3, PT, R176.reuse, 0x21, P3 ;  /* 0x00000021b000780c */ /* 0x040fe40001f61670 */
[----:B------:R-:W-:Y:S02]  /*7330*/  ISETP.LT.OR P2, PT, R176, 0x1a, P2 ;  /* 0x0000001ab000780c */ /* 0x000fe40001741670 */
[----:B------:R-:W-:Y:S02]  /*7340*/  FSEL R156, R156, -INF , !P1 ;  /* 0xff8000009c9c7808 */ /* 0x000fe40004800000 */
[----:B------:R-:W-:-:S02]  /*7350*/  ISETP.GT.AND P1, PT, R177, 0x21, P0 ;  /* 0x00000021b100780c */ /* 0x000fc40000724270 */
[----:B------:R-:W-:Y:S02]  /*7360*/  FSEL R158, R158, -INF , !P3 ;  /* 0xff8000009e9e7808 */ /* 0x000fe40005800000 */
[----:B------:R-:W-:Y:S02]  /*7370*/  FSEL R157, R157, -INF , !P2 ;  /* 0xff8000009d9d7808 */ /* 0x000fe40005000000 */
[----:B------:R-:W-:Y:S02]  /*7380*/  ISETP.GT.AND P2, PT, R177, 0x28, P0 ;  /* 0x00000028b100780c */ /* 0x000fe40000744270 */
[----:B0-----:R-:W-:Y:S02]  /*7390*/  FMNMX.FTZ R178, R15, R14, !PT ;  /* 0x0000000e0fb27209 */ /* 0x001fe40007810000 */
[----:B------:R-:W-:Y:S02]  /*73a0*/  FMNMX.FTZ R15, R12, R7, !PT ;  /* 0x000000070c0f7209 */ /* 0x000fe40007810000 */
[C---:B------:R-:W-:Y:S01]  /*73b0*/  ISETP.LT.OR P1, PT, R176.reuse, 0x22, P1 ;  /* 0x00000022b000780c */ /* 0x040fe20000f21670 */
[----:B------:R-:W0:Y:S01]  /*73c0*/  SHFL.BFLY PT, R179, R178, 0x1, 0x1f ;  /* 0x0c201f00b2b37f89 */ /* 0x000e2200000e0000 */
[----:B------:R-:W-:-:S02]  /*73d0*/  ISETP.LT.OR P2, PT, R176, 0x29, P2 ;  /* 0x00000029b000780c */ /* 0x000fc40001741670 */
[----:B------:R-:W-:Y:S02]  /*73e0*/  FSEL R159, R159, -INF , !P1 ;  /* 0xff8000009f9f7808 */ /* 0x000fe40004800000 */
[C---:B------:R-:W-:Y:S02]  /*73f0*/  ISETP.GT.AND P1, PT, R177.reuse, 0x29, P0 ;  /* 0x00000029b100780c */ /* 0x040fe40000724270 */
[----:B------:R-:W-:Y:S02]  /*7400*/  FSEL R160, R160, -INF , !P2 ;  /* 0xff800000a0a07808 */ /* 0x000fe40005000000 */
[----:B------:R-:W-:Y:S02]  /*7410*/  ISETP.GT.AND P2, PT, R177, 0x30, P0 ;  /* 0x00000030b100780c */ /* 0x000fe40000744270 */
[C---:B------:R-:W-:Y:S02]  /*7420*/  ISETP.LT.OR P1, PT, R176.reuse, 0x2a, P1 ;  /* 0x0000002ab000780c */ /* 0x040fe40000f21670 */
[----:B------:R-:W-:-:S02]  /*7430*/  ISETP.LT.OR P2, PT, R176, 0x31, P2 ;  /* 0x00000031b000780c */ /* 0x000fc40001741670 */
[----:B------:R-:W-:Y:S02]  /*7440*/  FSEL R161, R161, -INF , !P1 ;  /* 0xff800000a1a17808 */ /* 0x000fe40004800000 */
[C---:B------:R-:W-:Y:S02]  /*7450*/  ISETP.GT.AND P1, PT, R177.reuse, 0x31, P0 ;  /* 0x00000031b100780c */ /* 0x040fe40000724270 */
[----:B------:R-:W-:Y:S02]  /*7460*/  FSEL R162, R162, -INF , !P2 ;  /* 0xff800000a2a27808 */ /* 0x000fe40005000000 */
[----:B------:R-:W-:Y:S02]  /*7470*/  ISETP.GT.AND P2, PT, R177, 0x38, P0 ;  /* 0x00000038b100780c */ /* 0x000fe40000744270 */
[----:B------:R-:W-:Y:S02]  /*7480*/  ISETP.LT.OR P1, PT, R176, 0x32, P1 ;  /* 0x00000032b000780c */ /* 0x000fe40000f21670 */
[----:B0-----:R-:W-:-:S02]  /*7490*/  FMNMX.FTZ R14, R178, R179, !PT ;  /* 0x000000b3b20e7209 */ /* 0x001fc40007810000 */
[----:B------:R-:W-:Y:S02]  /*74a0*/  FMNMX.FTZ R178, R20, R15, !PT ;  /* 0x0000000f14b27209 */ /* 0x000fe40007810000 */
[C---:B------:R-:W-:Y:S01]  /*74b0*/  FSETP.NEU.FTZ.AND P3, PT, R14.reuse, -INF , PT ;  /* 0xff8000000e00780b */ /* 0x040fe20003f7d000 */
[----:B------:R-:W-:Y:S01]  /*74c0*/  FMUL.FTZ R179, R14, UR10 ;  /* 0x0000000a0eb37c20 */ /* 0x000fe20008410000 */
[----:B------:R-:W-:Y:S02]  /*74d0*/  FMNMX.FTZ R15, R153, R178, !PT ;  /* 0x000000b2990f7209 */ /* 0x000fe40007810000 */
[----:B------:R-:W-:Y:S02]  /*74e0*/  ISETP.GT.AND P0, PT, R177, 0x39, P0 ;  /* 0x00000039b100780c */ /* 0x000fe40000704270 */
[----:B------:R-:W-:Y:S02]  /*74f0*/  FMNMX.FTZ R15, R152, R15, !PT ;  /* 0x0000000f980f7209 */ /* 0x000fe40007810000 */
[----:B------:R-:W-:-:S02]  /*7500*/  ISETP.LT.OR P2, PT, R176, 0x39, P2 ;  /* 0x00000039b000780c */ /* 0x000fc40001741670 */
[----:B------:R-:W-:Y:S02]  /*7510*/  FMNMX.FTZ R178, R154, R15, !PT ;  /* 0x0000000f9ab27209 */ /* 0x000fe40007810000 */
[----:B------:R-:W-:Y:S02]  /*7520*/  FSEL R163, R163, -INF , !P1 ;  /* 0xff800000a3a37808 */ /* 0x000fe40004800000 */
        /* <DEDUP_REMOVED lines=11> */
[----:B------:R-:W-:Y:S01]  /*75e0*/  FSEL R167, R167, -INF , !P0 ;  /* 0xff800000a7a77808 */ /* 0x000fe20004000000 */
        /* <DEDUP_REMOVED lines=12> */
[----:B------:R-:W-:Y:S01]  /*76b0*/  FFMA.FTZ R173, R168, UR10, -R178 ;  /* 0x0000000aa8ad7c23 */ /* 0x000fe200080108b2 */
[----:B------:R-:W-:-:S03]  /*76c0*/  FMNMX.FTZ R182, R162, R179, !PT ;  /* 0x000000b3a2b67209 */ /* 0x000fc60007810000 */
[----:B------:R-:W-:Y:S01]  /*76d0*/  MUFU.EX2 R177, R177 ;  /* 0x000000b100b17308 */ /* 0x000fe20000000800 */
[----:B------:R-:W-:-:S04]  /*76e0*/  FMNMX.FTZ R179, R163, R182, !PT ;  /* 0x000000b6a3b37209 */ /* 0x000fc80007810000 */
[----:B------:R-:W-:Y:S01]  /*76f0*/  FMNMX.FTZ R182, R166, R179, !PT ;  /* 0x000000b3a6b67209 */ /* 0x000fe20007810000 */
[--C-:B------:R-:W-:Y:S02]  /*7700*/  FFMA.FTZ R179, R197, UR10, -R178.reuse ;  /* 0x0000000ac5b37c23 */ /* 0x100fe400080108b2 */
[----:B------:R-:W-:Y:S01]  /*7710*/  MUFU.EX2 R176, R176 ;  /* 0x000000b000b07308 */ /* 0x000fe20000000800 */
[----:B------:R-:W-:Y:S01]  /*7720*/  FMNMX.FTZ R183, R167, R182, !PT ;  /* 0x000000b6a7b77209 */ /* 0x000fe20007810000 */
[----:B------:R-:W-:-:S04]  /*7730*/  FFMA.FTZ R182, R198, UR10, -R178 ;  /* 0x0000000ac6b67c23 */ /* 0x000fc800080108b2 */
[----:B0-----:R-:W0:Y:S02]  /*7740*/  SHFL.BFLY PT, R194, R183, 0x2, 0x1f ;  /* 0x0c401f00b7c27f89 */ /* 0x001e2400000e0000 */
[----:B------:R-:W-:Y:S08]  /*7750*/  MUFU.EX2 R179, R179 ;  /* 0x000000b300b37308 */ /* 0x000ff00000000800 */
[----:B------:R-:W-:Y:S08]  /*7760*/  MUFU.EX2 R182, R182 ;  /* 0x000000b600b67308 */ /* 0x000ff00000000800 */
[----:B------:R-:W-:Y:S01]  /*7770*/  MUFU.EX2 R170, R170 ;  /* 0x000000aa00aa7308 */ /* 0x000fe20000000800 */
[----:B0-----:R-:W-:Y:S01]  /*7780*/  FMNMX.FTZ R193, R183, R194, !PT ;  /* 0x000000c2b7c17209 */ /* 0x001fe20007810000 */
[----:B------:R-:W-:Y:S01]  /*7790*/  FFMA.FTZ R194, R169, UR10, -R178 ;  /* 0x0000000aa9c27c23 */ /* 0x000fe200080108b2 */
[----:B------:R-:W-:Y:S01]  /*77a0*/  FSEL R183, R14, RZ, P3 ;  /* 0x000000ff0eb77208 */ /* 0x000fe20001800000 */
[----:B------:R-:W-:-:S02]  /*77b0*/  IMAD.MOV R169, RZ, RZ, -R18 ;  /* 0x000000ffffa97224 */ /* 0x000fc400078e0a12 */
[----:B------:R-:W-:Y:S01]  /*77c0*/  FFMA.FTZ R178, R164, UR10, -R178 ;  /* 0x0000000aa4b27c23 */ /* 0x000fe200080108b2 */
[----:B------:R-:W0:Y:S01]  /*77d0*/  SHFL.BFLY PT, R196, R193, 0x1, 0x1f ;  /* 0x0c201f00c1c47f89 */ /* 0x000e2200000e0000 */
[----:B------:R-:W-:Y:S01]  /*77e0*/  MUFU.EX2 R175, R175 ;  /* 0x000000af00af7308 */ /* 0x000fe20000000800 */
[----:B------:R-:W-:Y:S01]  /*77f0*/  FADD.FTZ R183, -R183, R6 ;  /* 0x00000006b7b77221 */ /* 0x000fe20000010100 */
[----:B------:R-:W-:-:S03]  /*7800*/  ISETP.NE.AND P0, PT, R16, R169, PT ;  /* 0x000000a91000720c */ /* 0x000fc60003f05270 */
[----:B------:R-:W-:-:S03]  /*7810*/  FMUL.FTZ R6, R183, UR10 ;  /* 0x0000000ab7067c20 */ /* 0x000fc60008410000 */
[----:B------:R-:W-:Y:S08]  /*7820*/  MUFU.EX2 R172, R172 ;  /* 0x000000ac00ac7308 */ /* 0x000ff00000000800 */
[----:B------:R-:W1:Y:S01]  /*7830*/  MUFU.EX2 R6, R6 ;  /* 0x0000000600067308 */ /* 0x000e620000000800 */
[----:B0-----:R-:W-:-:S07]  /*7840*/  FMNMX.FTZ R168, R193, R196, !PT ;  /* 0x000000c4c1a87209 */ /* 0x001fce0007810000 */
[----:B------:R-:W0:Y:S01]  /*7850*/  MUFU.EX2 R181, R181 ;  /* 0x000000b500b57308 */ /* 0x000e220000000800 */
[----:B------:R-:W-:Y:S02]  /*7860*/  MOV R196, UR37 ;  /* 0x0000002500c47c02 */ /* 0x000fe40008000f00 */
[----:B------:R-:W-:-:S05]  /*7870*/  FSETP.NEU.FTZ.AND P1, PT, R168, -INF , PT ;  /* 0xff800000a800780b */ /* 0x000fca0003f3d000 */
[----:B------:R-:W2:Y:S01]  /*7880*/  MUFU.EX2 R171, R171 ;  /* 0x000000ab00ab7308 */ /* 0x000ea20000000800 */
[----:B-1----:R-:W-:Y:S01]  /*7890*/  FFMA.FTZ R169, R6, R4, R15 ;  /* 0x0000000406a97223 */ /* 0x002fe2000001000f */
[----:B------:R-:W-:Y:S01]  /*78a0*/  FMUL.FTZ R4, R168, UR10 ;  /* 0x0000000aa8047c20 */ /* 0x000fe20008410000 */
[-C--:B------:R-:W-:Y:S01]  /*78b0*/  FMUL.FTZ R24, R24, R6.reuse ;  /* 0x0000000618187220 */ /* 0x080fe20000410000 */
[-C--:B------:R-:W-:Y:S01]  /*78c0*/  FMUL.FTZ R25, R25, R6.reuse ;  /* 0x0000000619197220 */ /* 0x080fe20000410000 */
[----:B------:R-:W-:Y:S01]  /*78d0*/  FADD.FTZ R164, R180, R169 ;  /* 0x000000a9b4a47221 */ /* 0x000fe20000010000 */
[-C--:B------:R-:W-:Y:S01]  /*78e0*/  FMUL.FTZ R28, R28, R6.reuse ;  /* 0x000000061c1c7220 */ /* 0x080fe20000410000 */
[----:B------:R-:W-:Y:S01]  /*78f0*/  FSEL R183, R4, RZ, P1 ;  /* 0x000000ff04b77208 */ /* 0x000fe20000800000 */
[----:B------:R-:W1:Y:S01]  /*7900*/  MUFU.EX2 R174, R174 ;  /* 0x000000ae00ae7308 */ /* 0x000e620000000800 */
[----:B------:R-:W-:Y:S01]  /*7910*/  FADD.FTZ R169, R177, R164 ;  /* 0x000000a4b1a97221 */ /* 0x000fe20000010000 */
[----:B------:R-:W-:Y:S01]  /*7920*/  FSEL R4, R168, RZ, P1 ;  /* 0x000000ffa8047208 */ /* 0x000fe20000800000 */
[----:B------:R-:W-:Y:S01]  /*7930*/  FMUL.FTZ R29, R29, R6 ;  /* 0x000000061d1d7220 */ /* 0x000fe20000410000 */
[----:B------:R-:W-:Y:S01]  /*7940*/  FFMA.FTZ R12, R12, UR10, -R183 ;  /* 0x0000000a0c0c7c23 */ /* 0x000fe200080108b7 */
[----:B------:R-:W-:Y:S01]  /*7950*/  FADD.FTZ R164, R176, R169 ;  /* 0x000000a9b0a47221 */ /* 0x000fe20000010000 */
[----:B------:R-:W-:Y:S01]  /*7960*/  FFMA.FTZ R169, R20, UR10, -R183 ;  /* 0x0000000a14a97c23 */ /* 0x000fe200080108b7 */
[----:B------:R-:W-:Y:S01]  /*7970*/  FADD.FTZ R4, -R4, R7 ;  /* 0x0000000704047221 */ /* 0x000fe20000010100 */
[----:B------:R-:W3:Y:S01]  /*7980*/  MUFU.EX2 R165, R165 ;  /* 0x000000a500a57308 */ /* 0x000ee20000000800 */
[----:B------:R-:W-:Y:S01]  /*7990*/  FADD.FTZ R193, R179, R164 ;  /* 0x000000a4b3c17221 */ /* 0x000fe20000010000 */
[----:B------:R-:W-:-:S02]  /*79a0*/  @!P0 IMAD R164, R196, 0x40, R17 ;  /* 0x00000040c4a48824 */ /* 0x000fc400078e0211 */
[----:B------:R-:W-:Y:S01]  /*79b0*/  FMUL.FTZ R4, R4, UR10 ;  /* 0x0000000a04047c20 */ /* 0x000fe20008410000 */
[----:B------:R-:W-:Y:S01]  /*79c0*/  FFMA.FTZ R198, R157, UR10, -R183 ;  /* 0x0000000a9dc67c23 */ /* 0x000fe200080108b7 */
[----:B------:R-:W-:Y:S01]  /*79d0*/  FADD.FTZ R193, R182, R193 ;  /* 0x000000c1b6c17221 */ /* 0x000fe20000010000 */
[--C-:B------:R-:W-:Y:S01]  /*79e0*/  FFMA.FTZ R153, R153, UR10, -R183.reuse ;  /* 0x0000000a99997c23 */ /* 0x100fe200080108b7 */
[----:B------:R-:W-:Y:S01]  /*79f0*/  @!P0 LEA R20, R164, UR38, 0x2 ;  /* 0x00000026a4148c11 */ /* 0x000fe2000f8e10ff */
[----:B------:R-:W-:Y:S01]  /*7a00*/  FFMA.FTZ R164, R152, UR10, -R183 ;  /* 0x0000000a98a47c23 */ /* 0x000fe200080108b7 */
[----:B------:R-:W-:Y:S01]  /*7a10*/  FADD.FTZ R196, R170, R193 ;  /* 0x000000c1aac47221 */ /* 0x000fe20000010000 */
[----:B------:R-:W4:Y:S01]  /*7a20*/  MUFU.EX2 R194, R194 ;  /* 0x000000c200c27308 */ /* 0x000f220000000800 */
[--C-:B------:R-:W-:Y:S01]  /*7a30*/  FFMA.FTZ R195, R155, UR10, -R183.reuse ;  /* 0x0000000a9bc37c23 */ /* 0x100fe200080108b7 */
[--C-:B------:R-:W-:Y:S01]  /*7a40*/  FFMA.FTZ R193, R154, UR10, -R183.reuse ;  /* 0x0000000a9ac17c23 */ /* 0x100fe200080108b7 */
[----:B------:R-:W-:Y:S01]  /*7a50*/  FADD.FTZ R199, R175, R196 ;  /* 0x000000c4afc77221 */ /* 0x000fe20000010000 */
[----:B------:R-:W-:Y:S01]  /*7a60*/  @!P0 STS [R20+0x28800], R6 ;  /* 0x0288000614008388 */ /* 0x000fe20000000800 */
[--C-:B------:R-:W-:Y:S01]  /*7a70*/  FFMA.FTZ R197, R156, UR10, -R183.reuse ;  /* 0x0000000a9cc57c23 */ /* 0x100fe200080108b7 */
[----:B------:R-:W-:Y:S01]  /*7a80*/  FFMA.FTZ R200, R159, UR10, -R183 ;  /* 0x0000000a9fc87c23 */ /* 0x000fe200080108b7 */
[----:B------:R-:W-:Y:S01]  /*7a90*/  FADD.FTZ R152, R172, R199 ;  /* 0x000000c7ac987221 */ /* 0x000fe20000010000 */
[----:B------:R-:W-:Y:S01]  /*7aa0*/  MUFU.EX2 R12, R12 ;  /* 0x0000000c000c7308 */ /* 0x000fe20000000800 */
[--C-:B------:R-:W-:Y:S01]  /*7ab0*/  FFMA.FTZ R199, R158, UR10, -R183.reuse ;  /* 0x0000000a9ec77c23 */ /* 0x100fe200080108b7 */
[----:B------:R-:W-:Y:S01]  /*7ac0*/  F2FP.BF16.F32.PACK_AB R158, R175, R170 ;  /* 0x000000aaaf9e723e */ /* 0x000fe200000010ff */
[----:B0-----:R-:W-:Y:S01]  /*7ad0*/  FADD.FTZ R152, R181, R152 ;  /* 0x00000098b5987221 */ /* 0x001fe20000010000 */
[--C-:B------:R-:W-:Y:S01]  /*7ae0*/  FFMA.FTZ R202, R161, UR10, -R183.reuse ;  /* 0x0000000aa1ca7c23 */ /* 0x100fe200080108b7 */
[--C-:B------:R-:W-:Y:S01]  /*7af0*/  FFMA.FTZ R201, R160, UR10, -R183.reuse ;  /* 0x0000000aa0c97c23 */ /* 0x100fe200080108b7 */
[--C-:B------:R-:W-:Y:S01]  /*7b00*/  FFMA.FTZ R204, R163, UR10, -R183.reuse ;  /* 0x0000000aa3cc7c23 */ /* 0x100fe200080108b7 */
[----:B--2---:R-:W-:Y:S01]  /*7b10*/  FADD.FTZ R157, R171, R152 ;  /* 0x00000098ab9d7221 */ /* 0x004fe20000010000 */
[----:B------:R1:W0:Y:S01]  /*7b20*/  MUFU.EX2 R7, R4 ;  /* 0x0000000400077308 */ /* 0x0002220000000800 */
[--C-:B------:R-:W-:Y:S01]  /*7b30*/  FFMA.FTZ R203, R162, UR10, -R183.reuse ;  /* 0x0000000aa2cb7c23 */ /* 0x100fe200080108b7 */
[--C-:B------:R-:W-:Y:S01]  /*7b40*/  FFMA.FTZ R205, R166, UR10, -R183.reuse ;  /* 0x0000000aa6cd7c23 */ /* 0x100fe200080108b7 */
[----:B------:R-:W-:Y:S01]  /*7b50*/  FFMA.FTZ R183, R167, UR10, -R183 ;  /* 0x0000000aa7b77c23 */ /* 0x000fe200080108b7 */
[----:B------:R-:W-:Y:S01]  /*7b60*/  F2FP.BF16.F32.PACK_AB R160, R181, R172 ;  /* 0x000000acb5a0723e */ /* 0x000fe200000010ff */
        /* <DEDUP_REMOVED lines=8> */
[----:B---3--:R-:W-:Y:S01]  /*7bf0*/  FADD.FTZ R157, R165, R4 ;  /* 0x00000004a59d7221 */ /* 0x008fe20000010000 */
[-C--:B------:R-:W-:Y:S01]  /*7c00*/  FMUL.FTZ R44, R44, R6.reuse ;  /* 0x000000062c2c7220 */ /* 0x080fe20000410000 */
[-C--:B------:R-:W-:Y:S01]  /*7c10*/  FMUL.FTZ R45, R45, R6.reuse ;  /* 0x000000062d2d7220 */ /* 0x080fe20000410000 */
[----:B------:R-:W1:Y:S01]  /*7c20*/  MUFU.EX2 R155, R153 ;  /* 0x00000099009b7308 */ /* 0x000e620000000800 */
[----:B----4-:R-:W-:Y:S01]  /*7c30*/  FADD.FTZ R4, R194, R157 ;  /* 0x0000009dc2047221 */ /* 0x010fe20000010000 */
[----:B0-----:R-:W-:Y:S01]  /*7c40*/  FFMA.FTZ R170, R7, R5, R12 ;  /* 0x0000000507aa7223 */ /* 0x001fe2000001000c */
[----:B------:R0:W-:Y:S01]  /*7c50*/  @!P0 STS [R20+0x28820], R7 ;  /* 0x0288200714008388 */ /* 0x0001e20000000800 */
[-C--:B------:R-:W-:Y:S01]  /*7c60*/  FMUL.FTZ R48, R48, R6.reuse ;  /* 0x0000000630307220 */ /* 0x080fe20000410000 */
[-C--:B------:R-:W-:Y:S01]  /*7c70*/  FMUL.FTZ R49, R49, R6.reuse ;  /* 0x0000000631317220 */ /* 0x080fe20000410000 */
[-C--:B------:R-:W-:Y:S01]  /*7c80*/  FMUL.FTZ R52, R52, R6.reuse ;  /* 0x0000000634347220 */ /* 0x080fe20000410000 */
[-C--:B------:R-:W-:Y:S01]  /*7c90*/  FMUL.FTZ R53, R53, R6.reuse ;  /* 0x0000000635357220 */ /* 0x080fe20000410000 */
[----:B------:R3:W4:Y:S01]  /*7ca0*/  MUFU.EX2 R196, R164 ;  /* 0x000000a400c47308 */ /* 0x0007220000000800 */
        /* <DEDUP_REMOVED lines=12> */
[-C--:B------:R-:W-:Y:S01]  /*7d70*/  FMUL.FTZ R72, R72, R6.reuse ;  /* 0x0000000648487220 */ /* 0x080fe20000410000 */
[-C--:B------:R-:W-:Y:S01]  /*7d80*/  FMUL.FTZ R73, R73, R6.reuse ;  /* 0x0000000649497220 */ /* 0x080fe20000410000 */
[-C--:B------:R-:W-:Y:S01]  /*7d90*/  FMUL.FTZ R76, R76, R6.reuse ;  /* 0x000000064c4c7220 */ /* 0x080fe20000410000 */
[----:B0-----:R-:W0:Y:S01]  /*7da0*/  MUFU.EX2 R20, R195 ;  /* 0x000000c300147308 */ /* 0x001e220000000800 */
[----:B----4-:R-:W-:Y:S01]  /*7db0*/  FADD.FTZ R170, R196, R5 ;  /* 0x00000005c4aa7221 */ /* 0x010fe20000010000 */
        /* <DEDUP_REMOVED lines=48> */
[----:B------:R-:W-:Y:S01]  /*80c0*/  FMUL.FTZ R149, R149, R6 ;  /* 0x0000000695957220 */ /* 0x000fe20000410000 */
[----:B------:R-:W-:Y:S01]  /*80d0*/  F2FP.BF16.F32.PACK_AB R152, R180, R15 ;  /* 0x0000000fb498723e */ /* 0x000fe200000010ff */
[----:B------:R-:W-:Y:S01]  /*80e0*/  FMUL.FTZ R26, R26, R7 ;  /* 0x000000071a1a7220 */ /* 0x000fe20000410000 */
[----:B------:R-:W-:Y:S01]  /*80f0*/  F2FP.BF16.F32.PACK_AB R154, R176, R177 ;  /* 0x000000b1b09a723e */ /* 0x000fe200000010ff */
[----:B------:R-:W-:Y:S01]  /*8100*/  FMUL.FTZ R27, R27, R7 ;  /* 0x000000071b1b7220 */ /* 0x000fe20000410000 */
[----:B------:R-:W-:Y:S01]  /*8110*/  F2FP.BF16.F32.PACK_AB R153, R169, R12 ;  /* 0x0000000ca999723e */ /* 0x000fe200000010ff */
[----:B------:R-:W1:Y:S01]  /*8120*/  MUFU.EX2 R165, R203 ;  /* 0x000000cb00a57308 */ /* 0x000e620000000800 */
[----:B--2---:R-:W-:Y:S01]  /*8130*/  FADD.FTZ R5, R163, R170 ;  /* 0x000000aaa3057221 */ /* 0x004fe20000010000 */
[----:B------:R-:W-:Y:S01]  /*8140*/  F2FP.BF16.F32.PACK_AB R155, R196, R155 ;  /* 0x0000009bc49b723e */ /* 0x000fe200000010ff */
[----:B------:R-:W-:Y:S01]  /*8150*/  BAR.SYNC.DEFER_BLOCKING 0xf, 0x100 ;  /* 0x03c4000000007b1d */ /* 0x000fe20000010000 */
[----:B------:R-:W-:Y:S01]  /*8160*/  F2FP.BF16.F32.PACK_AB R156, R182, R179 ;  /* 0x000000b3b69c723e */ /* 0x000fe200000010ff */
[----:B------:R-:W-:Y:S01]  /*8170*/  FMUL.FTZ R30, R30, R7 ;  /* 0x000000071e1e7220 */ /* 0x000fe20000410000 */
[----:B------:R-:W-:Y:S01]  /*8180*/  F2FP.BF16.F32.PACK_AB R157, R20, R157 ;  /* 0x0000009d149d723e */ /* 0x000fe200000010ff */
[----:B------:R-:W-:Y:S01]  /*8190*/  FMUL.FTZ R31, R31, R7 ;  /* 0x000000071f1f7220 */ /* 0x000fe20000410000 */
[----:B------:R-:W-:Y:S01]  /*81a0*/  F2FP.BF16.F32.PACK_AB R159, R198, R159 ;  /* 0x0000009fc69f723e */ /* 0x000fe200000010ff */
[----:B------:R-:W2:Y:S01]  /*81b0*/  MUFU.EX2 R204, R204 ;  /* 0x000000cc00cc7308 */ /* 0x000ea20000000800 */
[----:B0-----:R-:W-:Y:S01]  /*81c0*/  FADD.FTZ R172, R202, R5 ;  /* 0x00000005caac7221 */ /* 0x001fe20000010000 */
[----:B------:R-:W-:Y:S01]  /*81d0*/  F2FP.BF16.F32.PACK_AB R162, R174, R171 ;  /* 0x000000abaea2723e */ /* 0x000fe200000010ff */
[----:B------:R-:W-:Y:S01]  /*81e0*/  FMUL.FTZ R34, R34, R7 ;  /* 0x0000000722227220 */ /* 0x000fe20000410000 */
[----:B------:R-:W-:Y:S01]  /*81f0*/  F2FP.BF16.F32.PACK_AB R161, R200, R161 ;  /* 0x000000a1c8a1723e */ /* 0x000fe200000010ff */
[----:B------:R-:W-:Y:S01]  /*8200*/  FMUL.FTZ R35, R35, R7 ;  /* 0x0000000723237220 */ /* 0x000fe20000410000 */
        /* <DEDUP_REMOVED lines=11> */
[C---:B--2---:R-:W-:Y:S01]  /*82c0*/  FADD.FTZ R6, R204.reuse, R5 ;  /* 0x00000005cc067221 */ /* 0x044fe20000010000 */
[----:B------:R-:W-:Y:S01]  /*82d0*/  F2FP.BF16.F32.PACK_AB R165, R204, R165 ;  /* 0x000000a5cca5723e */ /* 0x000fe200000010ff */
[----:B------:R2:W-:Y:S01]  /*82e0*/  STSM.16.M88.4 [R19+0x26800], R152 ;  /* 0x0268009813007844 */ /* 0x0005e20000000200 */
[-C--:B------:R-:W-:Y:S01]  /*82f0*/  FMUL.FTZ R51, R51, R7.reuse ;  /* 0x0000000733337220 */ /* 0x080fe20000410000 */
[-C--:B------:R-:W-:Y:S01]  /*8300*/  FMUL.FTZ R54, R54, R7.reuse ;  /* 0x0000000736367220 */ /* 0x080fe20000410000 */
[-C--:B------:R-:W-:Y:S01]  /*8310*/  FMUL.FTZ R55, R55, R7.reuse ;  /* 0x0000000737377220 */ /* 0x080fe20000410000 */
[----:B------:R2:W-:Y:S01]  /*8320*/  STSM.16.M88.4 [R184], R156 ;  /* 0x0000009cb8007844 */ /* 0x0005e20000000200 */
[----:B------:R-:W3:Y:S01]  /*8330*/  MUFU.EX2 R178, R178 ;  /* 0x000000b200b27308 */ /* 0x000ee20000000800 */
[----:B0-----:R-:W-:Y:S01]  /*8340*/  FADD.FTZ R5, R167, R6 ;  /* 0x00000006a7057221 */ /* 0x001fe20000010000 */
[-C--:B------:R-:W-:Y:S01]  /*8350*/  FMUL.FTZ R58, R58, R7.reuse ;  /* 0x000000073a3a7220 */ /* 0x080fe20000410000 */
[----:B------:R2:W-:Y:S01]  /*8360*/  STSM.16.M88.4 [R22], R160 ;  /* 0x000000a016007844 */ /* 0x0005e20000000200 */
        /* <DEDUP_REMOVED lines=12> */
[----:B------:R-:W-:Y:S01]  /*8430*/  FMUL.FTZ R79, R79, R7 ;  /* 0x000000074f4f7220 */ /* 0x000fe20000410000 */
[C---:B---3--:R-:W-:Y:S01]  /*8440*/  F2FP.BF16.F32.PACK_AB R166, R178.reuse, R173 ;  /* 0x000000adb2a6723e */ /* 0x048fe200000010ff */
[----:B------:R-:W-:Y:S01]  /*8450*/  FADD.FTZ R4, R178, R15 ;  /* 0x0000000fb2047221 */ /* 0x000fe20000010000 */
[-C--:B------:R-:W-:Y:S01]  /*8460*/  FMUL.FTZ R82, R82, R7.reuse ;  /* 0x0000000752527220 */ /* 0x080fe20000410000 */
[-C--:B------:R-:W-:Y:S01]  /*8470*/  FMUL.FTZ R83, R83, R7.reuse ;  /* 0x0000000753537220 */ /* 0x080fe20000410000 */
[-C--:B------:R-:W-:Y:S01]  /*8480*/  FMUL.FTZ R86, R86, R7.reuse ;  /* 0x0000000756567220 */ /* 0x080fe20000410000 */
[-C--:B------:R-:W-:Y:S01]  /*8490*/  FMUL.FTZ R87, R87, R7.reuse ;  /* 0x0000000757577220 */ /* 0x080fe20000410000 */
[-C--:B------:R-:W-:Y:S01]  /*84a0*/  FMUL.FTZ R90, R90, R7.reuse ;  /* 0x000000075a5a7220 */ /* 0x080fe20000410000 */
[----:B------:R-:W-:Y:S01]  /*84b0*/  FMUL.FTZ R91, R91, R7 ;  /* 0x000000075b5b7220 */ /* 0x000fe20000410000 */
[C---:B0-----:R-:W-:Y:S01]  /*84c0*/  F2FP.BF16.F32.PACK_AB R167, R170.reuse, R167 ;  /* 0x000000a7aaa7723e */ /* 0x041fe200000010ff */
[----:B------:R-:W-:Y:S01]  /*84d0*/  FADD.FTZ R5, R170, R5 ;  /* 0x00000005aa057221 */ /* 0x000fe20000010000 */
[-C--:B------:R-:W-:Y:S01]  /*84e0*/  FMUL.FTZ R94, R94, R7.reuse ;  /* 0x000000075e5e7220 */ /* 0x080fe20000410000 */
[-C--:B------:R-:W-:Y:S01]  /*84f0*/  FMUL.FTZ R95, R95, R7.reuse ;  /* 0x000000075f5f7220 */ /* 0x080fe20000410000 */
[-C--:B------:R-:W-:Y:S01]  /*8500*/  FMUL.FTZ R98, R98, R7.reuse ;  /* 0x0000000762627220 */ /* 0x080fe20000410000 */
[----:B------:R2:W-:Y:S01]  /*8510*/  STSM.16.M88.4 [R23], R164 ;  /* 0x000000a417007844 */ /* 0x0005e20000000200 */
        /* <DEDUP_REMOVED lines=27> */
[----:B--2---:R-:W-:Y:S06]  /*86d0*/  @!P4 BRA `(.L_x_4406) ;  /* 0x000000000004c947 */ /* 0x004fec0003800000 */
[----:B------:R-:W-:Y:S01]  /*86e0*/  BPT.TRAP 0x1 ;  /* 0x000000040000795c */ /* 0x000fe20000300000 */
.L_x_4406:
[----:B------:R0:W1:Y:S01]  /*86f0*/  SYNCS.PHASECHK.TRANS64.TRYWAIT P0, [UR27+0x28c50], R8 ;  /* 0x028c5008ff0075a7 */ /* 0x000062000800015b */
[----:B------:R-:W-:Y:S05]  /*8700*/  @!P4 BRA `(.L_x_4407) ;  /* 0x000000000004c947 */ /* 0x000fea0003800000 */
[----:B------:R-:W-:Y:S01]  /*8710*/  BPT.TRAP 0x1 ;  /* 0x000000040000795c */ /* 0x000fe20000300000 */
.L_x_4407:
[----:B-1----:R-:W-:Y:S05]  /*8720*/  @P0 BRA `(.L_x_4408) ;  /* 0x0000000000080947 */ /* 0x002fea0003800000 */
[----:B------:R-:W1:Y:S02]  /*8730*/  SYNCS.PHASECHK.TRANS64.TRYWAIT P0, [UR27+0x28c50], R8 ;  /* 0x028c5008ff0075a7 */ /* 0x000e64000800015b */
[----:B-1----:R-:W-:Y:S05]  /*8740*/  @!P0 BRA `(.L_x_4409) ;  /* 0x000000d000b08947 */ /* 0x002fea0003800000 */
.L_x_4408:
[----:B------:R-:W-:Y:S01]  /*8750*/  ULEA UR11, UR22, UR45, 0xc ;  /* 0x0000002d160b7291 */ /* 0x000fe2000f8e603f */
[----:B------:R-:W-:Y:S01]  /*8760*/  WARPGROUP.ARRIVE ;  /* 0x00000000000079c5 */ /* 0x000fe20000000000 */
[----:B------:R-:W-:Y:S01]  /*8770*/  UMOV UR7, 0x40000040 ;  /* 0x4000004000077882 */ /* 0x000fe20000000000 */
[----:B------:R-:W-:Y:S01]  /*8780*/  ISETP.LT.AND P0, PT, R10, UR50, PT ;  /* 0x000000320a007c0c */ /* 0x000fe2000bf01270 */
[----:B-1----:R-:W-:Y:S01]  /*8790*/  @!P5 VIADD R21, R21, 0x28c60 ;  /* 0x00028c601515d836 */ /* 0x002fe20000000000 */
[----:B------:R-:W-:Y:S01]  /*87a0*/  UIADD3 UR50, UR50, -0x1, URZ ;  /* 0xffffffff32327890 */ /* 0x000fe2000fffe03f */
[----:B------:R-:W-:Y:S01]  /*87b0*/  IMAD.MOV.U32 R7, RZ, RZ, R168 ;  /* 0x000000ffff077224 */ /* 0x000fe200078e00a8 */
[----:B------:R-:W-:Y:S01]  /*87c0*/  UMOV UR6, UR11 ;  /* 0x0000000b00067c82 */ /* 0x000fe20008000000 */
[----:B------:R-:W-:Y:S01]  /*87d0*/  UMOV UR37, UR22 ;  /* 0x0000001600257c82 */ /* 0x000fe20008000000 */
        /* <DEDUP_REMOVED lines=32> */
[----:B------:R-:W-:Y:S01]  /*89e0*/  IMAD.MOV.U32 R7, RZ, RZ, R168 ;  /* 0x000000ffff077224 */ /* 0x000fe200078e00a8 */
[----:B------:R-:W-:Y:S01]  /*89f0*/  MOV R6, R14 ;  /* 0x0000000e00067202 */ /* 0x000fe20000000f00 */
[----:B------:R-:W-:-:S06]  /*8a00*/  UMOV UR37, UR22 ;  /* 0x0000001600257c82 */ /* 0x000fcc0008000000 */
.L_x_4393:
[----:B------:R-:W2:Y:S01]  /*8a10*/  LDC R12, c[0x0][0x9e4] ;  /* 0x00027900ff0c7b82 */ /* 0x000ea20000000800 */
[----:B------:R-:W-:Y:S01]  /*8a20*/  UIADD3 UR6, UR44, 0x40, -UR40 ;  /* 0x000000402c067890 */ /* 0x000fe2000fffe828 */
[----:B------:R-:W-:-:S03]  /*8a30*/  ULDC UR7, c[0x0][0x9dc] ;  /* 0x0002770000077ab9 */ /* 0x000fc60000000800 */
[----:B------:R-:W-:-:S04]  /*8a40*/  ULEA UR6, UR47, UR6, 0x6 ;  /* 0x000000062f067291 */ /* 0x000fc8000f8e303f */
[----:B------:R-:W-:-:S06]  /*8a50*/  UIADD3 UR7, UR6, -UR7, URZ ;  /* 0x8000000706077290 */ /* 0x000fcc000fffe03f */
[----:B0-----:R-:W-:Y:S01]  /*8a60*/  IMAD.U32 R8, RZ, RZ, UR7 ;  /* 0x00000007ff087e24 */ /* 0x001fe2000f8e00ff */
[----:B--2---:R-:W-:-:S13]  /*8a70*/  ISETP.GE.AND P6, PT, R12, 0x1, PT ;  /* 0x000000010c00780c */ /* 0x004fda0003fc6270 */
[----:B------:R-:W-:Y:S05]  /*8a80*/  @!P6 BRA `(.L_x_4411) ;  /* 0x000000000040e947 */ /* 0x000fea0003800000 */
[----:B------:R-:W-:-:S05]  /*8a90*/  IMAD.U32 R9, RZ, RZ, UR6 ;  /* 0x00000006ff097e24 */ /* 0x000fca000f8e00ff */
        /* <DEDUP_REMOVED lines=9> */
.L_x_4412:
[----:B------:R-:W-:-:S13]  /*8b30*/  ISETP.NE.AND P0, PT, R12, 0x1, PT ;  /* 0x000000010c00780c */ /* 0x000fda0003f05270 */
[----:B------:R-:W0:Y:S02]  /*8b40*/  @P0 LDC.64 R10, c[0x0][0x9e8] ;  /* 0x00027a00ff0a0b82 */ /* 0x000e240000000a00 */
[----:B0-----:R-:W-:-:S05]  /*8b50*/  @P0 IMAD.HI.U32 R10, R9, R10, RZ ;  /* 0x0000000a090a0227 */ /* 0x001fca00078e00ff */
[----:B------:R-:W-:-:S07]  /*8b60*/  @P0 SHF.R.U32.HI R9, RZ, R11, R10 ;  /* 0x0000000bff090219 */ /* 0x000fce000001160a */
.L_x_4413:
[----:B------:R-:W-:-:S05]  /*8b70*/  IMAD R9, R9, R12, RZ ;  /* 0x0000000c09097224 */ /* 0x000fca00078e02ff */
[----:B------:R-:W-:-:S07]  /*8b80*/  VIMNMX R8, R8, R9, !PT ;  /* 0x0000000908087248 */ /* 0x000fce0007fe0100 */
.L_x_4411:
[----:B------:R-:W-:-:S05]  /*8b90*/  VIADD R8, R8, 0x3f ;  /* 0x0000003f08087836 */ /* 0x000fca0000000000 */
[----:B------:R-:W-:-:S04]  /*8ba0*/  SHF.R.S32.HI R9, RZ, 0x1f, R8 ;  /* 0x0000001fff097819 */ /* 0x000fc80000011408 */
[----:B------:R-:W-:-:S04]  /*8bb0*/  LEA.HI R9, R9, R8, RZ, 0x6 ;  /* 0x0000000809097211 */ /* 0x000fc800078f30ff */
[----:B------:R-:W-:-:S04]  /*8bc0*/  SHF.R.S32.HI R9, RZ, 0x6, R9 ;  /* 0x00000006ff097819 */ /* 0x000fc80000011409 */
[----:B------:R-:W-:-:S04]  /*8bd0*/  VIMNMX R8, R186, R9, !PT ;  /* 0x00000009ba087248 */ /* 0x000fc80007fe0100 */
[----:B------:R-:W-:-:S13]  /*8be0*/  ISETP.LE.AND P0, PT, R8, UR50, PT ;  /* 0x0000003208007c0c */ /* 0x000fda000bf03270 */
[----:B------:R-:W-:Y:S05]  /*8bf0*/  @!P0 BRA `(.L_x_4414) ;  /* 0x0000001c00308947 */ /* 0x000fea0003800000 */
[----:B------:R-:W-:Y:S01]  /*8c00*/  IMAD.MOV.U32 R10, RZ, RZ, R7 ;  /* 0x000000ffff0a7224 */ /* 0x000fe200078e0007 */
[----:B------:R-:W-:Y:S01]  /*8c10*/  UMOV UR22, UR37 ;  /* 0x0000002500167c82 */ /* 0x000fe20008000000 */
[----:B------:R-:W-:Y:S01]  /*8c20*/  IMAD.MOV.U32 R15, RZ, RZ, R6 ;  /* 0x000000ffff0f7224 */ /* 0x000fe200078e0006 */
[----:B------:R-:W-:Y:S01]  /*8c30*/  ULDC UR21, c[0x0][0x988] ;  /* 0x0002620000157ab9 */ /* 0x000fe20000000800 */
[----:B------:R-:W-:-:S05]  /*8c40*/  ULDC UR23, c[0x0][0x9d8] ;  /* 0x0002760000177ab9 */ /* 0x000fca0000000800 */
.L_x_4423:
[----:B------:R-:W-:Y:S01]  /*8c50*/  UIADD3 UR37, UR22, 0x1, URZ ;  /* 0x0000000116257890 */ /* 0x000fe2000fffe03f */
[----:B------:R-:W-:Y:S01]  /*8c60*/  MOV R7, UR50 ;  /* 0x0000003200077c02 */ /* 0x000fe20008000f00 */
[----:B------:R-:W-:Y:S02]  /*8c70*/  UIADD3 UR50, UR50, -0x1, URZ ;  /* 0xffffffff32327890 */ /* 0x000fe4000fffe03f */
[----:B------:R-:W-:Y:S01]  /*8c80*/  UISETP.NE.AND UP0, UPT, UR37, 0x2, UPT ;  /* 0x000000022500788c */ /* 0x000fe2000bf05270 */
[----:B------:R-:W-:-:S03]  /*8c90*/  ISETP.GT.AND P0, PT, R7, R8, PT ;  /* 0x000000080700720c */ /* 0x000fc60003f04270 */
[----:B------:R-:W-:Y:S02]  /*8ca0*/  USEL UR6, URZ, 0x1, UP0 ;  /* 0x000000013f067887 */ /* 0x000fe40008000000 */
[----:B------:R-:W-:-:S04]  /*8cb0*/  USEL UR37, UR37, URZ, UP0 ;  /* 0x0000003f25257287 */ /* 0x000fc80008000000 */
[----:B------:R-:W-:Y:S01]  /*8cc0*/  LOP3.LUT R2, R2, UR6, RZ, 0x3c, !PT ;  /* 0x0000000602027c12 */ /* 0x000fe2000f8e3cff */
[----:B012---:R-:W-:Y:S07]  /*8cd0*/  @!P4 BRA `(.L_x_4415) ;  /* 0x000000000004c947 */ /* 0x007fee0003800000 */
[----:B------:R-:W-:Y:S01]  /*8ce0*/  BPT.TRAP 0x1 ;  /* 0x000000040000795c */ /* 0x000fe20000300000 */
.L_x_4415:
[----:B------:R-:W-:Y:S01]  /*8cf0*/  ULEA UR24, UR37, UR38, 0x3 ;  /* 0x0000002625187291 */ /* 0x000fe2000f8e183f */
[----:B------:R-:W-:-:S08]  /*8d00*/  SHF.L.U32 R9, R2, 0x1f, RZ ;  /* 0x0000001f02097819 */ /* 0x000fd000000006ff */
[----:B------:R0:W2:Y:S01]  /*8d10*/  SYNCS.PHASECHK.TRANS64.TRYWAIT P1, [UR24+0x28c30], R9 ;  /* 0x028c3009ff0075a7 */ /* 0x0000a20008020158 */
[----:B------:R-:W-:Y:S05]  /*8d20*/  @!P4 BRA `(.L_x_4416) ;  /* 0x000000000004c947 */ /* 0x000fea0003800000 */
[----:B------:R-:W-:Y:S01]  /*8d30*/  BPT.TRAP 0x1 ;  /* 0x000000040000795c */ /* 0x000fe20000300000 */
.L_x_4416:
[----:B--2---:R-:W-:Y:S05]  /*8d40*/  @P1 BRA `(.L_x_4417) ;  /* 0x0000000000081947 */ /* 0x004fea0003800000 */
[----:B------:R-:W2:Y:S02]  /*8d50*/  SYNCS.PHASECHK.TRANS64.TRYWAIT P1, [UR24+0x28c30], R9 ;  /* 0x028c3009ff0075a7 */ /* 0x000ea40008020158 */
[----:B--2---:R-:W-:Y:S05]  /*8d60*/  @!P1 BRA `(.L_x_4418) ;  /* 0x000000cc003c9947 */ /* 0x004fea0003800000 */
.L_x_4417:
[----:B------:R-:W-:Y:S01]  /*8d70*/  R2UR UR18, R0 ;  /* 0x00000000001272ca */ /* 0x000fe200000e0000 */
[----:B---3--:R-:W-:Y:S01]  /*8d80*/  WARPGROUP.ARRIVE ;  /* 0x00000000000079c5 */ /* 0x008fe20000000000 */
        /* <DEDUP_REMOVED lines=21> */
[----:B------:R-:W-:Y:S01]  /*8ee0*/  FMUL.FTZ R7, R153, UR23 ;  /* 0x0000001799077c20 */ /* 0x000fe20008410000 */
[----:B-1----:R-:W-:Y:S01]  /*8ef0*/  FMUL.FTZ R21, R156, UR23 ;  /* 0x000000179c157c20 */ /* 0x002fe20008410000 */
        /* <DEDUP_REMOVED lines=25> */
[----:B------:R-:W-:-:S02]  /*9090*/  FMUL.FTZ R176, R183, UR23 ;  /* 0x00000017b7b07c20 */ /* 0x000fc40008410000 */
        /* <DEDUP_REMOVED lines=9> */
[----:B---3--:R-:W-:Y:S01]  /*9130*/  FMNMX.FTZ R6, R154, R165, !PT ;  /* 0x000000a59a067209 */ /* 0x008fe20007810000 */
[----:B------:R-:W-:-:S06]  /*9140*/  FMUL.FTZ R165, R180, UR23 ;  /* 0x00000017b4a57c20 */ /* 0x000fcc0008410000 */
        /* <DEDUP_REMOVED lines=19> */
[----:B--2---:R-:W-:Y:S01]  /*9280*/  FMNMX.FTZ R6, R168, R169, !PT ;  /* 0x000000a9a8067209 */ /* 0x004fe20007810000 */
[----:B------:R-:W-:Y:S01]  /*9290*/  FMUL.FTZ R169, R170, UR23 ;  /* 0x00000017aaa97c20 */ /* 0x000fe20008410000 */
[----:B------:R-:W-:Y:S01]  /*92a0*/  FMUL.FTZ R170, R171, UR23 ;  /* 0x00000017abaa7c20 */ /* 0x000fe20008410000 */
[----:B------:R-:W-:Y:S01]  /*92b0*/  FMUL.FTZ R171, R174, UR23 ;  /* 0x00000017aeab7c20 */ /* 0x000fe20008410000 */
[----:B------:R-:W-:Y:S01]  /*92c0*/  FMUL.FTZ R174, R175, UR23 ;  /* 0x00000017afae7c20 */ /* 0x000fe20008410000 */
[----:B------:R-:W2:Y:S02]  /*92d0*/  SHFL.BFLY PT, R173, R6, 0x2, 0x1f ;  /* 0x0c401f0006ad7f89 */ /* 0x000ea400000e0000 */
[----:B------:R-:W4:Y:S01]  /*92e0*/  MUFU.TANH R13, R13 ;  /* 0x0000000d000d7308 */ /* 0x000f220000002400 */
[----:B-1----:R-:W-:-:S07]  /*92f0*/  FMNMX.FTZ R175, R11, R10, !PT ;  /* 0x0000000a0baf7209 */ /* 0x002fce0007810000 */
[----:B------:R-:W1:Y:S08]  /*9300*/  MUFU.TANH R14, R14 ;  /* 0x0000000e000e7308 */ /* 0x000e700000002400 */
[----:B------:R-:W5:Y:S01]  /*9310*/  MUFU.TANH R162, R162 ;  /* 0x000000a200a27308 */ /* 0x000f620000002400 */
[----:B--2---:R-:W-:Y:S01]  /*9320*/  FMNMX.FTZ R180, R6, R173, !PT ;  /* 0x000000ad06b47209 */ /* 0x004fe20007810000 */
[----:B------:R-:W-:-:S06]  /*9330*/  FMUL.FTZ R173, R179, UR23 ;  /* 0x00000017b3ad7c20 */ /* 0x000fcc0008410000 */
[----:B------:R-:W2:Y:S01]  /*9340*/  MUFU.TANH R163, R163 ;  /* 0x000000a300a37308 */ /* 0x000ea20000002400 */
[----:B---3--:R-:W-:Y:S01]  /*9350*/  FMNMX.FTZ R6, R12, R175, !PT ;  /* 0x000000af0c067209 */ /* 0x008fe20007810000 */
[----:B------:R-:W-:Y:S01]  /*9360*/  FMUL.FTZ R175, R182, UR23 ;  /* 0x00000017b6af7c20 */ /* 0x000fe20008410000 */
[----:B------:R-:W3:Y:S02]  /*9370*/  SHFL.BFLY PT, R181, R180, 0x1, 0x1f ;  /* 0x0c201f00b4b57f89 */ /* 0x000ee400000e0000 */
[----:B----4-:R-:W-:-:S03]  /*9380*/  FMNMX.FTZ R177, R13, R6, !PT ;  /* 0x000000060db17209 */ /* 0x010fc60007810000 */
[----:B------:R-:W4:Y:S01]  /*9390*/  MUFU.TANH R166, R166 ;  /* 0x000000a600a67308 */ /* 0x000f220000002400 */
[----:B-1----:R-:W-:-:S04]  /*93a0*/  FMNMX.FTZ R177, R14, R177, !PT ;  /* 0x000000b10eb17209 */ /* 0x002fc80007810000 */
[----:B-----5:R-:W-:-:S03]  /*93b0*/  FMNMX.FTZ R178, R162, R177, !PT ;  /* 0x000000b1a2b27209 */ /* 0x020fc60007810000 */
[----:B------:R-:W1:Y:S01]  /*93c0*/  MUFU.TANH R167, R167 ;  /* 0x000000a700a77308 */ /* 0x000e620000002400 */
[----:B--2---:R-:W-:-:S07]  /*93d0*/  FMNMX.FTZ R177, R163, R178, !PT ;  /* 0x000000b2a3b17209 */ /* 0x004fce0007810000 */
[----:B------:R-:W2:Y:S01]  /*93e0*/  MUFU.TANH R169, R169 ;  /* 0x000000a900a97308 */ /* 0x000ea20000002400 */
[----:B----4-:R-:W-:Y:S02]  /*93f0*/  FMNMX.FTZ R178, R166, R177, !PT ;  /* 0x000000b1a6b27209 */ /* 0x010fe40007810000 */
[----:B---3--:R-:W-:Y:S01]  /*9400*/  FMNMX.FTZ R6, R180, R181, !PT ;  /* 0x000000b5b4067209 */ /* 0x008fe20007810000 */
[----:B------:R-:W-:-:S04]  /*9410*/  IMAD.MOV R181, RZ, RZ, -R18 ;  /* 0x000000ffffb57224 */ /* 0x000fc800078e0a12 */
[----:B------:R-:W3:Y:S01]  /*9420*/  MUFU.TANH R170, R170 ;  /* 0x000000aa00aa7308 */ /* 0x000ee20000002400 */
[----:B-1----:R-:W-:Y:S01]  /*9430*/  FMNMX.FTZ R178, R167, R178, !PT ;  /* 0x000000b2a7b27209 */ /* 0x002fe20007810000 */
[C---:B------:R-:W-:Y:S01]  /*9440*/  FMUL.FTZ R179, R6.reuse, UR10 ;  /* 0x0000000a06b37c20 */ /* 0x040fe20008410000 */
[----:B------:R-:W-:Y:S01]  /*9450*/  FADD.FTZ R15, -R6, R15 ;  /* 0x0000000f060f7221 */ /* 0x000fe20000010100 */
[----:B------:R-:W-:Y:S02]  /*9460*/  ISETP.NE.AND P1, PT, R16, R181, PT ;  /* 0x000000b51000720c */ /* 0x000fe40003f25270 */
[--C-:B------:R-:W-:Y:S01]  /*9470*/  FFMA.FTZ R180, R7, UR10, -R179.reuse ;  /* 0x0000000a07b47c23 */ /* 0x100fe200080108b3 */
[----:B------:R-:W-:Y:S01]  /*9480*/  FMUL.FTZ R15, R15, UR10 ;  /* 0x0000000a0f0f7c20 */ /* 0x000fe20008410000 */
        /* <DEDUP_REMOVED lines=17> */
[----:B-1----:R-:W-:Y:S01]  /*95a0*/  FMNMX.FTZ R177, R171, R178, !PT ;  /* 0x000000b2abb17209 */ /* 0x002fe20007810000 */
[----:B------:R-:W-:-:S06]  /*95b0*/  FFMA.FTZ R168, R168, UR10, -R179 ;  /* 0x0000000aa8a87c23 */ /* 0x000fcc00080108b3 */
[----:B------:R-:W1:Y:S01]  /*95c0*/  MUFU.TANH R173, R173 ;  /* 0x000000ad00ad7308 */ /* 0x000e620000002400 */
[----:B--2---:R-:W-:-:S07]  /*95d0*/  FMNMX.FTZ R7, R174, R177, !PT ;  /* 0x000000b1ae077209 */ /* 0x004fce0007810000 */
[----:B------:R-:W2:Y:S01]  /*95e0*/  MUFU.TANH R175, R175 ;  /* 0x000000af00af7308 */ /* 0x000ea20000002400 */
[----:B---3--:R-:W-:-:S07]  /*95f0*/  FMNMX.FTZ R178, R172, R7, !PT ;  /* 0x00000007acb27209 */ /* 0x008fce0007810000 */
[----:B------:R-:W3:Y:S01]  /*9600*/  MUFU.TANH R176, R176 ;  /* 0x000000b000b07308 */ /* 0x000ee20000002400 */
[----:B-1----:R-:W-:-:S07]  /*9610*/  FMNMX.FTZ R178, R173, R178, !PT ;  /* 0x000000b2adb27209 */ /* 0x002fce0007810000 */
[----:B------:R-:W1:Y:S01]  /*9620*/  MUFU.EX2 R15, R15 ;  /* 0x0000000f000f7308 */ /* 0x000e620000000800 */
[----:B--2---:R-:W-:Y:S01]  /*9630*/  FMNMX.FTZ R7, R175, R178, !PT ;  /* 0x000000b2af077209 */ /* 0x004fe20007810000 */
[----:B------:R-:W-:-:S06]  /*9640*/  FFMA.FTZ R178, R152, UR10, -R179 ;  /* 0x0000000a98b27c23 */ /* 0x000fcc00080108b3 */
[----:B------:R-:W2:Y:S01]  /*9650*/  MUFU.EX2 R20, R20 ;  /* 0x0000001400147308 */ /* 0x000ea20000000800 */
[----:B---3--:R-:W-:-:S05]  /*9660*/  FMNMX.FTZ R7, R176, R7, !PT ;  /* 0x00000007b0077209 */ /* 0x008fca0007810000 */
[----:B------:R-:W3:Y:S02]  /*9670*/  SHFL.BFLY PT, R152, R7, 0x2, 0x1f ;  /* 0x0c401f0007987f89 */ /* 0x000ee400000e0000 */
[----:B------:R4:W5:Y:S01]  /*9680*/  MUFU.EX2 R177, R180 ;  /* 0x000000b400b17308 */ /* 0x0009620000000800 */
[-C--:B-1----:R-:W-:Y:S01]  /*9690*/  FMUL.FTZ R24, R24, R15.reuse ;  /* 0x0000000f18187220 */ /* 0x082fe20000410000 */
[-C--:B------:R-:W-:Y:S01]  /*96a0*/  FMUL.FTZ R25, R25, R15.reuse ;  /* 0x0000000f19197220 */ /* 0x080fe20000410000 */
[-C--:B------:R-:W-:Y:S01]  /*96b0*/  FMUL.FTZ R28, R28, R15.reuse ;  /* 0x0000000f1c1c7220 */ /* 0x080fe20000410000 */
[-C--:B------:R-:W-:Y:S01]  /*96c0*/  FMUL.FTZ R29, R29, R15.reuse ;  /* 0x0000000f1d1d7220 */ /* 0x080fe20000410000 */
[-C--:B------:R-:W-:Y:S01]  /*96d0*/  FMUL.FTZ R32, R32, R15.reuse ;  /* 0x0000000f20207220 */ /* 0x080fe20000410000 */
[-C--:B------:R-:W-:Y:S01]  /*96e0*/  FMUL.FTZ R33, R33, R15.reuse ;  /* 0x0000000f21217220 */ /* 0x080fe20000410000 */
[----:B------:R-:W-:Y:S01]  /*96f0*/  FMUL.FTZ R36, R36, R15 ;  /* 0x0000000f24247220 */ /* 0x000fe20000410000 */
[----:B------:R-:W-:Y:S01]  /*9700*/  MUFU.EX2 R21, R21 ;  /* 0x0000001500157308 */ /* 0x000fe20000000800 */
[----:B----4-:R-:W-:Y:S01]  /*9710*/  FFMA.FTZ R180, R154, UR10, -R179 ;  /* 0x0000000a9ab47c23 */ /* 0x010fe200080108b3 */
[----:B--2---:R-:W-:Y:S01]  /*9720*/  FFMA.FTZ R4, R15, R4, R20 ;  /* 0x000000040f047223 */ /* 0x004fe20000010014 */
[----:B------:R-:W-:-:S02]  /*9730*/  IMAD.U32 R154, RZ, RZ, UR22 ;  /* 0x00000016ff9a7e24 */ /* 0x000fc4000f8e00ff */
[-C--:B------:R-:W-:Y:S01]  /*9740*/  FMUL.FTZ R37, R37, R15.reuse ;  /* 0x0000000f25257220 */ /* 0x080fe20000410000 */
[-C--:B------:R-:W-:Y:S01]  /*9750*/  FMUL.FTZ R40, R40, R15.reuse ;  /* 0x0000000f28287220 */ /* 0x080fe20000410000 */
[-C--:B------:R-:W-:Y:S01]  /*9760*/  FMUL.FTZ R41, R41, R15.reuse ;  /* 0x0000000f29297220 */ /* 0x080fe20000410000 */
[----:B------:R-:W-:Y:S01]  /*9770*/  @!P1 IMAD R154, R154, 0x40, R17 ;  /* 0x000000409a9a9824 */ /* 0x000fe200078e0211 */
[----:B------:R-:W-:Y:S01]  /*9780*/  MUFU.EX2 R178, R178 ;  /* 0x000000b200b27308 */ /* 0x000fe20000000800 */
[----:B-----5:R-:W-:Y:S01]  /*9790*/  FADD.FTZ R4, R177, R4 ;  /* 0x00000004b1047221 */ /* 0x020fe20000010000 */
[-C--:B------:R-:W-:Y:S01]  /*97a0*/  FMUL.FTZ R44, R44, R15.reuse ;  /* 0x0000000f2c2c7220 */ /* 0x080fe20000410000 */
[-C--:B------:R-:W-:Y:S01]  /*97b0*/  FMUL.FTZ R45, R45, R15.reuse ;  /* 0x0000000f2d2d7220 */ /* 0x080fe20000410000 */
[----:B------:R-:W-:Y:S01]  /*97c0*/  @!P1 LEA R154, R154, UR38, 0x2 ;  /* 0x000000269a9a9c11 */ /* 0x000fe2000f8e10ff */
[-C--:B------:R-:W-:Y:S01]  /*97d0*/  FMUL.FTZ R48, R48, R15.reuse ;  /* 0x0000000f30307220 */ /* 0x080fe20000410000 */
[----:B---3--:R-:W-:Y:S01]  /*97e0*/  FMNMX.FTZ R152, R7, R152, !PT ;  /* 0x0000009807987209 */ /* 0x008fe20007810000 */
        /* <DEDUP_REMOVED lines=42> */
[--C-:B------:R-:W-:Y:S01]  /*9a90*/  FFMA.FTZ R202, R170, UR10, -R156.reuse ;  /* 0x0000000aaaca7c23 */ /* 0x100fe2000801089c */
[----:B------:R-:W1:Y:S01]  /*9aa0*/  MUFU.EX2 R10, R10 ;  /* 0x0000000a000a7308 */ /* 0x000e620000000800 */
[----:B------:R-:W-:Y:S01]  /*9ab0*/  FFMA.FTZ R179, R162, UR10, -R156 ;  /* 0x0000000aa2b37c23 */ /* 0x000fe2000801089c */
[----:B------:R-:W-:-:S02]  /*9ac0*/  IMAD.U32 R170, RZ, RZ, UR24 ;  /* 0x00000018ffaa7e24 */ /* 0x000fc4000f8e00ff */
[--C-:B------:R-:W-:Y:S01]  /*9ad0*/  FFMA.FTZ R198, R163, UR10, -R156.reuse ;  /* 0x0000000aa3c67c23 */ /* 0x100fe2000801089c */
[--C-:B------:R-:W-:Y:S01]  /*9ae0*/  FFMA.FTZ R200, R167, UR10, -R156.reuse ;  /* 0x0000000aa7c87c23 */ /* 0x100fe2000801089c */
[--C-:B------:R-:W-:Y:S01]  /*9af0*/  FFMA.FTZ R173, R173, UR10, -R156.reuse ;  /* 0x0000000aadad7c23 */ /* 0x100fe2000801089c */
[----:B------:R-:W-:Y:S02]  /*9b00*/  @!P5 VIADD R152, R170, 0x28c40 ;  /* 0x00028c40aa98d836 */ /* 0x000fe40000000000 */
[--C-:B------:R-:W-:Y:S01]  /*9b10*/  FFMA.FTZ R167, R169, UR10, -R156.reuse ;  /* 0x0000000aa9a77c23 */ /* 0x100fe2000801089c */
[----:B------:R-:W2:Y:S01]  /*9b20*/  MUFU.EX2 R11, R11 ;  /* 0x0000000b000b7308 */ /* 0x000ea20000000800 */
[--C-:B------:R-:W-:Y:S01]  /*9b30*/  FFMA.FTZ R169, R171, UR10, -R156.reuse ;  /* 0x0000000aaba97c23 */ /* 0x100fe2000801089c */
[--C-:B------:R-:W-:Y:S01]  /*9b40*/  FFMA.FTZ R163, R166, UR10, -R156.reuse ;  /* 0x0000000aa6a37c23 */ /* 0x100fe2000801089c */
[----:B------:R-:W-:Y:S01]  /*9b50*/  FFMA.FTZ R171, R172, UR10, -R156 ;  /* 0x0000000aacab7c23 */ /* 0x000fe2000801089c */
[----:B------:R-:W-:Y:S01]  /*9b60*/  @!P5 PRMT R152, RZ, 0x654, R152 ;  /* 0x00000654ff98d816 */ /* 0x000fe20000000098 */
[--C-:B------:R-:W-:Y:S01]  /*9b70*/  FFMA.FTZ R174, R174, UR10, -R156.reuse ;  /* 0x0000000aaeae7c23 */ /* 0x100fe2000801089c */
[--C-:B------:R-:W-:Y:S01]  /*9b80*/  FFMA.FTZ R175, R175, UR10, -R156.reuse ;  /* 0x0000000aafaf7c23 */ /* 0x100fe2000801089c */
[----:B------:R-:W-:Y:S01]  /*9b90*/  FFMA.FTZ R176, R176, UR10, -R156 ;  /* 0x0000000ab0b07c23 */ /* 0x000fe2000801089c */
[----:B------:R-:W3:Y:S01]  /*9ba0*/  MUFU.EX2 R12, R12 ;  /* 0x0000000c000c7308 */ /* 0x000ee20000000800 */
[----:B------:R4:W-:Y:S01]  /*9bb0*/  @!P5 SYNCS.ARRIVE.TRANS64.RED.A1T0 RZ, [R152+URZ], RZ ;  /* 0x000000ff98ffd9a7 */ /* 0x0009e2000810043f */
[----:B------:R-:W-:Y:S01]  /*9bc0*/  @!P1 STS [R154+0x28800], R15 ;  /* 0x0288000f9a009388 */ /* 0x000fe20000000800 */
[-C--:B------:R-:W-:Y:S01]  /*9bd0*/  FMUL.FTZ R105, R105, R15.reuse ;  /* 0x0000000f69697220 */ /* 0x080fe20000410000 */
[-C--:B------:R-:W-:Y:S01]  /*9be0*/  FMUL.FTZ R108, R108, R15.reuse ;  /* 0x0000000f6c6c7220 */ /* 0x080fe20000410000 */
[-C--:B------:R-:W-:Y:S01]  /*9bf0*/  FMUL.FTZ R109, R109, R15.reuse ;  /* 0x0000000f6d6d7220 */ /* 0x080fe20000410000 */
[----:B-1----:R1:W-:Y:S01]  /*9c00*/  @!P1 STS [R154+0x28820], R10 ;  /* 0x0288200a9a009388 */ /* 0x0023e20000000800 */
[----:B------:R-:W-:Y:S01]  /*9c10*/  FMUL.FTZ R112, R112, R15 ;  /* 0x0000000f70707220 */ /* 0x000fe20000410000 */
[----:B------:R-:W5:Y:S01]  /*9c20*/  MUFU.EX2 R13, R13 ;  /* 0x0000000d000d7308 */ /* 0x000f620000000800 */
[----:B--2---:R-:W-:Y:S01]  /*9c30*/  FFMA.FTZ R5, R10, R5, R11 ;  /* 0x000000050a057223 */ /* 0x004fe2000001000b */
        /* <DEDUP_REMOVED lines=20> */
[----:B------:R-:W-:Y:S01]  /*9d80*/  FMUL.FTZ R149, R149, R15 ;  /* 0x0000000f95957220 */ /* 0x000fe20000410000 */
[----:B------:R-:W-:Y:S01]  /*9d90*/  F2FP.BF16.F32.PACK_AB R156, R180, R153 ;  /* 0x00000099b49c723e */ /* 0x000fe200000010ff */
[----:B------:R4:W-:Y:S01]  /*9da0*/  MUFU.EX2 R172, R173 ;  /* 0x000000ad00ac7308 */ /* 0x0009e20000000800 */
[----:B------:R-:W-:Y:S01]  /*9db0*/  F2FP.BF16.F32.PACK_AB R158, R182, R155 ;  /* 0x0000009bb69e723e */ /* 0x000fe200000010ff */
[-C--:B------:R-:W-:Y:S01]  /*9dc0*/  FMUL.FTZ R26, R26, R10.reuse ;  /* 0x0000000a1a1a7220 */ /* 0x080fe20000410000 */
[----:B-1----:R-:W-:Y:S01]  /*9dd0*/  F2FP.BF16.F32.PACK_AB R154, R178, R21 ;  /* 0x00000015b29a723e */ /* 0x002fe200000010ff */
[-C--:B------:R-:W-:Y:S01]  /*9de0*/  FMUL.FTZ R27, R27, R10.reuse ;  /* 0x0000000a1b1b7220 */ /* 0x080fe20000410000 */
[-C--:B------:R-:W-:Y:S01]  /*9df0*/  FMUL.FTZ R30, R30, R10.reuse ;  /* 0x0000000a1e1e7220 */ /* 0x080fe20000410000 */
[-C--:B------:R-:W-:Y:S01]  /*9e00*/  FMUL.FTZ R31, R31, R10.reuse ;  /* 0x0000000a1f1f7220 */ /* 0x080fe20000410000 */
[-C--:B------:R-:W-:Y:S01]  /*9e10*/  FMUL.FTZ R34, R34, R10.reuse ;  /* 0x0000000a22227220 */ /* 0x080fe20000410000 */
[----:B------:R-:W1:Y:S01]  /*9e20*/  MUFU.EX2 R198, R198 ;  /* 0x000000c600c67308 */ /* 0x000e620000000800 */
[----:B----4-:R-:W-:Y:S01]  /*9e30*/  FADD.FTZ R173, R21, R4 ;  /* 0x0000000415ad7221 */ /* 0x010fe20000010000 */
[----:B---3--:R-:W-:Y:S01]  /*9e40*/  FADD.FTZ R4, R12, R5 ;  /* 0x000000050c047221 */ /* 0x008fe20000010000 */
[-C--:B------:R-:W-:Y:S01]  /*9e50*/  FMUL.FTZ R35, R35, R10.reuse ;  /* 0x0000000a23237220 */ /* 0x080fe20000410000 */
[-C--:B------:R-:W-:Y:S01]  /*9e60*/  FMUL.FTZ R38, R38, R10.reuse ;  /* 0x0000000a26267220 */ /* 0x080fe20000410000 */
[----:B------:R-:W-:Y:S01]  /*9e70*/  FADD.FTZ R152, R178, R173 ;  /* 0x000000adb2987221 */ /* 0x000fe20000010000 */
[----:B-----5:R-:W-:Y:S01]  /*9e80*/  FADD.FTZ R5, R13, R4 ;  /* 0x000000040d057221 */ /* 0x020fe20000010000 */
[-C--:B------:R-:W-:Y:S01]  /*9e90*/  FMUL.FTZ R39, R39, R10.reuse ;  /* 0x0000000a27277220 */ /* 0x080fe20000410000 */
[----:B------:R-:W3:Y:S01]  /*9ea0*/  MUFU.EX2 R163, R163 ;  /* 0x000000a300a37308 */ /* 0x000ee20000000800 */
[----:B------:R-:W-:Y:S01]  /*9eb0*/  FADD.FTZ R173, R153, R152 ;  /* 0x0000009899ad7221 */ /* 0x000fe20000010000 */
[----:B--2---:R-:W-:Y:S01]  /*9ec0*/  FADD.FTZ R4, R14, R5 ;  /* 0x000000050e047221 */ /* 0x004fe20000010000 */
[----:B------:R-:W-:Y:S01]  /*9ed0*/  F2FP.BF16.F32.PACK_AB R153, R12, R11 ;  /* 0x0000000b0c99723e */ /* 0x000fe200000010ff */
[-C--:B------:R-:W-:Y:S01]  /*9ee0*/  FMUL.FTZ R42, R42, R10.reuse ;  /* 0x0000000a2a2a7220 */ /* 0x080fe20000410000 */
[----:B------:R-:W-:Y:S01]  /*9ef0*/  FADD.FTZ R152, R180, R173 ;  /* 0x000000adb4987221 */ /* 0x000fe20000010000 */
[----:B0-----:R-:W-:Y:S01]  /*9f00*/  FADD.FTZ R5, R179, R4 ;  /* 0x00000004b3057221 */ /* 0x001fe20000010000 */
[-C--:B------:R-:W-:Y:S01]  /*9f10*/  FMUL.FTZ R43, R43, R10.reuse ;  /* 0x0000000a2b2b7220 */ /* 0x080fe20000410000 */
[----:B------:R-:W0:Y:S01]  /*9f20*/  MUFU.EX2 R200, R200 ;  /* 0x000000c800c87308 */ /* 0x000e220000000800 */
[----:B------:R-:W-:Y:S01]  /*9f30*/  FADD.FTZ R173, R155, R152 ;  /* 0x000000989bad7221 */ /* 0x000fe20000010000 */
[----:B-1----:R-:W-:Y:S01]  /*9f40*/  FADD.FTZ R4, R198, R5 ;  /* 0x00000005c6047221 */ /* 0x002fe20000010000 */
[----:B------:R-:W-:Y:S01]  /*9f50*/  F2FP.BF16.F32.PACK_AB R155, R14, R13 ;  /* 0x0000000d0e9b723e */ /* 0x000fe200000010ff */
[-C--:B------:R-:W-:Y:S01]  /*9f60*/  FMUL.FTZ R46, R46, R10.reuse ;  /* 0x0000000a2e2e7220 */ /* 0x080fe20000410000 */
[----:B------:R-:W-:Y:S01]  /*9f70*/  FADD.FTZ R152, R182, R173 ;  /* 0x000000adb6987221 */ /* 0x000fe20000010000 */
[-C--:B------:R-:W-:Y:S01]  /*9f80*/  FMUL.FTZ R47, R47, R10.reuse ;  /* 0x0000000a2f2f7220 */ /* 0x080fe20000410000 */
[-C--:B------:R-:W-:Y:S01]  /*9f90*/  FMUL.FTZ R50, R50, R10.reuse ;  /* 0x0000000a32327220 */ /* 0x080fe20000410000 */
[----:B------:R-:W1:Y:S01]  /*9fa0*/  MUFU.EX2 R194, R194 ;  /* 0x000000c200c27308 */ /* 0x000e620000000800 */
[----:B---3--:R-:W-:Y:S01]  /*9fb0*/  FADD.FTZ R5, R163, R4 ;  /* 0x00000004a3057221 */ /* 0x008fe20000010000 */
[----:B------:R-:W-:Y:S01]  /*9fc0*/  FADD.FTZ R173, R157, R152 ;  /* 0x000000989dad7221 */ /* 0x000fe20000010000 */
        /* <DEDUP_REMOVED lines=32> */
[----:B------:R-:W-:Y:S01]  /*a1d0*/  BAR.SYNC.DEFER_BLOCKING 0xf, 0x100 ;  /* 0x03c4000000007b1d */ /* 0x000fe20000010000 */
        /* <DEDUP_REMOVED lines=16> */
[-C--:B------:R-:W-:Y:S01]  /*a2e0*/  FMUL.FTZ R115, R115, R10.reuse ;  /* 0x0000000a73737220 */ /* 0x080fe20000410000 */
[----:B------:R-:W-:Y:S01]  /*a2f0*/  F2FP.BF16.F32.PACK_AB R159, R200, R163 ;  /* 0x000000a3c89f723e */ /* 0x000fe200000010ff */
[-C--:B------:R-:W-:Y:S01]  /*a300*/  FMUL.FTZ R118, R118, R10.reuse ;  /* 0x0000000a76767220 */ /* 0x080fe20000410000 */
[-C--:B------:R-:W-:Y:S01]  /*a310*/  FMUL.FTZ R119, R119, R10.reuse ;  /* 0x0000000a77777220 */ /* 0x080fe20000410000 */
[-C--:B------:R-:W-:Y:S01]  /*a320*/  FMUL.FTZ R122, R122, R10.reuse ;  /* 0x0000000a7a7a7220 */ /* 0x080fe20000410000 */
[----:B------:R-:W2:Y:S01]  /*a330*/  MUFU.EX2 R174, R174 ;  /* 0x000000ae00ae7308 */ /* 0x000ea20000000800 */
[----:B0-----:R-:W-:Y:S01]  /*a340*/  FADD.FTZ R5, R169, R4 ;  /* 0x00000004a9057221 */ /* 0x001fe20000010000 */
[----:B------:R0:W-:Y:S01]  /*a350*/  STSM.16.M88.4 [R19+0x26800], R152 ;  /* 0x0268009813007844 */ /* 0x0001e20000000200 */
[-C--:B------:R-:W-:Y:S01]  /*a360*/  FMUL.FTZ R123, R123, R10.reuse ;  /* 0x0000000a7b7b7220 */ /* 0x080fe20000410000 */
[-C--:B------:R-:W-:Y:S01]  /*a370*/  FMUL.FTZ R126, R126, R10.reuse ;  /* 0x0000000a7e7e7220 */ /* 0x080fe20000410000 */
[-C--:B------:R-:W-:Y:S01]  /*a380*/  FMUL.FTZ R127, R127, R10.reuse ;  /* 0x0000000a7f7f7220 */ /* 0x080fe20000410000 */
[----:B------:R0:W-:Y:S01]  /*a390*/  STSM.16.M88.4 [R184], R156 ;  /* 0x0000009cb8007844 */ /* 0x0001e20000000200 */
        /* <DEDUP_REMOVED lines=13> */
[-C--:B------:R-:W-:Y:S01]  /*a470*/  FMUL.FTZ R146, R146, R10.reuse ;  /* 0x0000000a92927220 */ /* 0x080fe20000410000 */
[-C--:B------:R-:W-:Y:S01]  /*a480*/  FMUL.FTZ R147, R147, R10.reuse ;  /* 0x0000000a93937220 */ /* 0x080fe20000410000 */
[-C--:B------:R-:W-:Y:S01]  /*a490*/  FMUL.FTZ R150, R150, R10.reuse ;  /* 0x0000000a96967220 */ /* 0x080fe20000410000 */
[----:B------:R-:W-:Y:S01]  /*a4a0*/  FMUL.FTZ R151, R151, R10 ;  /* 0x0000000a97977220 */ /* 0x000fe20000410000 */
[----:B------:R-:W2:Y:S01]  /*a4b0*/  MUFU.EX2 R165, R165 ;  /* 0x000000a500a57308 */ /* 0x000ea20000000800 */
[C---:B---3--:R-:W-:Y:S01]  /*a4c0*/  FADD.FTZ R20, R164.reuse, R15 ;  /* 0x0000000fa4147221 */ /* 0x048fe20000010000 */
[----:B------:R-:W-:-:S02]  /*a4d0*/  F2FP.BF16.F32.PACK_AB R164, R164, R161 ;  /* 0x000000a1a4a4723e */ /* 0x000fc400000010ff */
[----:B------:R-:W-:-:S04]  /*a4e0*/  F2FP.BF16.F32.PACK_AB R161, R202, R167 ;  /* 0x000000a7caa1723e */ /* 0x000fc800000010ff */
[----:B------:R-:W3:Y:S01]  /*a4f0*/  MUFU.EX2 R168, R168 ;  /* 0x000000a800a87308 */ /* 0x000ee20000000800 */
[----:B-1----:R-:W-:Y:S01]  /*a500*/  FADD.FTZ R5, R171, R4 ;  /* 0x00000004ab057221 */ /* 0x002fe20000010000 */
[----:B------:R0:W-:Y:S03]  /*a510*/  STSM.16.M88.4 [R22], R160 ;  /* 0x000000a016007844 */ /* 0x0001e60000000200 */
[----:B------:R-:W-:-:S03]  /*a520*/  FADD.FTZ R12, R172, R5 ;  /* 0x00000005ac0c7221 */ /* 0x000fc60000010000 */
[----:B------:R-:W1:Y:S01]  /*a530*/  MUFU.EX2 R175, R175 ;  /* 0x000000af00af7308 */ /* 0x000e620000000800 */
[----:B--2---:R-:W-:-:S07]  /*a540*/  FADD.FTZ R15, R165, R20 ;  /* 0x00000014a50f7221 */ /* 0x004fce0000010000 */
[----:B------:R-:W2:Y:S01]  /*a550*/  MUFU.EX2 R176, R176 ;  /* 0x000000b000b07308 */ /* 0x000ea20000000800 */
[C---:B---3--:R-:W-:Y:S01]  /*a560*/  F2FP.BF16.F32.PACK_AB R166, R168.reuse, R165 ;  /* 0x000000a5a8a6723e */ /* 0x048fe200000010ff */
[----:B------:R-:W-:Y:S01]  /*a570*/  FADD.FTZ R4, R168, R15 ;  /* 0x0000000fa8047221 */ /* 0x000fe20000010000 */
[----:B------:R-:W-:Y:S01]  /*a580*/  F2FP.BF16.F32.PACK_AB R165, R172, R171 ;  /* 0x000000abaca5723e */ /* 0x000fe200000010ff */
[----:B-1----:R-:W-:Y:S01]  /*a590*/  FADD.FTZ R5, R175, R12 ;  /* 0x0000000caf057221 */ /* 0x002fe20000010000 */
[----:B--2---:R-:W-:-:S03]  /*a5a0*/  F2FP.BF16.F32.PACK_AB R167, R176, R175 ;  /* 0x000000afb0a7723e */ /* 0x004fc600000010ff */
[----:B------:R-:W-:Y:S02]  /*a5b0*/  FADD.FTZ R5, R176, R5 ;  /* 0x00000005b0057221 */ /* 0x000fe40000010000 */
[----:B------:R0:W-:Y:S01]  /*a5c0*/  STSM.16.M88.4 [R23], R164 ;  /* 0x000000a417007844 */ /* 0x0001e20000000200 */
[----:B------:R-:W-:Y:S05]  /*a5d0*/  @!P4 BRA `(.L_x_4419) ;  /* 0x000000000004c947 */ /* 0x000fea0003800000 */
[----:B------:R-:W-:Y:S01]  /*a5e0*/  BPT.TRAP 0x1 ;  /* 0x000000040000795c */ /* 0x000fe20000300000 */
.L_x_4419:
[----:B------:R1:W2:Y:S01]  /*a5f0*/  SYNCS.PHASECHK.TRANS64.TRYWAIT P1, [UR24+0x28c50], R9 ;  /* 0x028c5009ff0075a7 */ /* 0x0002a20008020158 */
[----:B------:R-:W-:Y:S05]  /*a600*/  @!P4 BRA `(.L_x_4420) ;  /* 0x000000000004c947 */ /* 0x000fea0003800000 */
[----:B------:R-:W-:Y:S01]  /*a610*/  BPT.TRAP 0x1 ;  /* 0x000000040000795c */ /* 0x000fe20000300000 */
.L_x_4420:
[----:B--2---:R-:W-:Y:S05]  /*a620*/  @P1 BRA `(.L_x_4421) ;  /* 0x0000000000081947 */ /* 0x004fea0003800000 */
[----:B------:R-:W2:Y:S02]  /*a630*/  SYNCS.PHASECHK.TRANS64.TRYWAIT P1, [UR24+0x28c50], R9 ;  /* 0x028c5009ff0075a7 */ /* 0x000ea40008020158 */
[----:B--2---:R-:W-:Y:S05]  /*a640*/  @!P1 BRA `(.L_x_4422) ;  /* 0x000000b4001c9947 */ /* 0x004fea0003800000 */
.L_x_4421:
[----:B------:R-:W-:Y:S01]  /*a650*/  ULEA UR11, UR37, UR45, 0xc ;  /* 0x0000002d250b7291 */ /* 0x000fe2000f8e603f */
[----:B------:R-:W-:Y:S01]  /*a660*/  WARPGROUP.ARRIVE ;  /* 0x00000000000079c5 */ /* 0x000fe20000000000 */
[----:B------:R-:W-:Y:S01]  /*a670*/  UMOV UR7, 0x40000040 ;  /* 0x4000004000077882 */ /* 0x000fe20000000000 */
[----:B--2---:R-:W-:Y:S01]  /*a680*/  @!P5 IADD3 R170, R170, 0x28c60, RZ ;  /* 0x00028c60aaaad810 */ /* 0x004fe20007ffe0ff */
        /* <DEDUP_REMOVED lines=35> */
.L_x_4414:
[----:B------:R-:W-:-:S13]  /*a8c0*/  ISETP.LE.AND P0, PT, R186, UR50, PT ;  /* 0x00000032ba007c0c */ /* 0x000fda000bf03270 */
[----:B------:R-:W-:Y:S05]  /*a8d0*/  @!P0 BRA `(.L_x_4424) ;  /* 0x0000002400d08947 */ /* 0x000fea0003800000 */
[----:B------:R-:W-:Y:S01]  /*a8e0*/  UIADD3 UR6, UR44, -UR40, URZ ;  /* 0x800000282c067290 */ /* 0x000fe2000fffe03f */
[----:B------:R-:W-:Y:S01]  /*a8f0*/  IMAD.MOV.U32 R12, RZ, RZ, R7 ;  /* 0x000000ffff0c7224 */ /* 0x000fe200078e0007 */
[----:B------:R-:W-:Y:S01]  /*a900*/  UMOV UR22, UR37 ;  /* 0x0000002500167c82 */ /* 0x000fe20008000000 */
[----:B------:R-:W-:Y:S01]  /*a910*/  IMAD.MOV.U32 R10, RZ, RZ, R6 ;  /* 0x000000ffff0a7224 */ /* 0x000fe200078e0006 */
[----:B------:R-:W-:Y:S01]  /*a920*/  ULDC UR23, c[0x0][0x9e4] ;  /* 0x0002790000177ab9 */ /* 0x000fe20000000800 */
[----:B------:R-:W-:Y:S01]  /*a930*/  ULDC UR21, c[0x0][0x988] ;  /* 0x0002620000157ab9 */ /* 0x000fe20000000800 */
[----:B------:R-:W-:Y:S01]  /*a940*/  IMAD.U32 R8, RZ, RZ, UR6 ;  /* 0x00000006ff087e24 */ /* 0x000fe2000f8e00ff */
[----:B------:R-:W-:Y:S01]  /*a950*/  IADD3 R11, R3, UR6, RZ ;  /* 0x00000006030b7c10 */ /* 0x000fe2000fffe0ff */
[----:B------:R-:W-:Y:S01]  /*a960*/  ULDC UR24, c[0x0][0x9d8] ;  /* 0x0002760000187ab9 */ /* 0x000fe20000000800 */
[----:B------:R-:W-:Y:S02]  /*a970*/  ULDC UR25, c[0x0][0x9e0] ;  /* 0x0002780000197ab9 */ /* 0x000fe40000000800 */
[----:B------:R-:W-:-:S04]  /*a980*/  IADD3 R13, R8, 0x8, R3 ;  /* 0x00000008080d7810 */ /* 0x000fc80007ffe003 */
[----:B-1----:R-:W-:-:S07]  /*a990*/  LOP3.LUT R9, RZ, R13, RZ, 0x33, !PT ;  /* 0x0000000dff097212 */ /* 0x002fce00078e33ff */
.L_x_4441:
[----:B------:R-:W-:-:S04]  /*a9a0*/  UIADD3 UR37, UR22, 0x1, URZ ;  /* 0x0000000116257890 */ /* 0x000fc8000fffe03f */
[----:B------:R-:W-:-:S04]  /*a9b0*/  UISETP.NE.AND UP0, UPT, UR37, 0x2, UPT ;  /* 0x000000022500788c */ /* 0x000fc8000bf05270 */
[----:B------:R-:W-:Y:S02]  /*a9c0*/  USEL UR6, URZ, 0x1, UP0 ;  /* 0x000000013f067887 */ /* 0x000fe40008000000 */
[----:B------:R-:W-:-:S04]  /*a9d0*/  USEL UR37, UR37, URZ, UP0 ;  /* 0x0000003f25257287 */ /* 0x000fc80008000000 */
[----:B------:R-:W-:Y:S01]  /*a9e0*/  LOP3.LUT R2, R2, UR6, RZ, 0x3c, !PT ;  /* 0x0000000602027c12 */ /* 0x000fe2000f8e3cff */
[----:B-1--4-:R-:W-:Y:S07]  /*a9f0*/  @!P4 BRA `(.L_x_4425) ;  /* 0x000000000004c947 */ /* 0x012fee0003800000 */
[----:B------:R-:W-:Y:S01]  /*aa00*/  BPT.TRAP 0x1 ;  /* 0x000000040000795c */ /* 0x000fe20000300000 */
.L_x_4425:
[----:B------:R-:W-:Y:S01]  /*aa10*/  ULEA UR26, UR37, UR38, 0x3 ;  /* 0x00000026251a7291 */ /* 0x000fe2000f8e183f */
[----:B------:R-:W-:-:S08]  /*aa20*/  SHF.L.U32 R8, R2, 0x1f, RZ ;  /* 0x0000001f02087819 */ /* 0x000fd000000006ff */
[----:B------:R1:W4:Y:S01]  /*aa30*/  SYNCS.PHASECHK.TRANS64.TRYWAIT P0, [UR26+0x28c30], R8 ;  /* 0x028c3008ff0075a7 */ /* 0x000322000800015a */
[----:B------:R-:W-:Y:S05]  /*aa40*/  @!P4 BRA `(.L_x_4426) ;  /* 0x000000000004c947 */ /* 0x000fea0003800000 */
[----:B------:R-:W-:Y:S01]  /*aa50*/  BPT.TRAP 0x1 ;  /* 0x000000040000795c */ /* 0x000fe20000300000 */
.L_x_4426:
[----:B----4-:R-:W-:Y:S05]  /*aa60*/  @P0 BRA `(.L_x_4427) ;  /* 0x0000000000080947 */ /* 0x010fea0003800000 */
[----:B------:R-:W4:Y:S02]  /*aa70*/  SYNCS.PHASECHK.TRANS64.TRYWAIT P0, [UR26+0x28c30], R8 ;  /* 0x028c3008ff0075a7 */ /* 0x000f24000800015a */
[----:B----4-:R-:W-:Y:S05]  /*aa80*/  @!P0 BRA `(.L_x_4428) ;  /* 0x000000b000208947 */ /* 0x010fea0003800000 */
.L_x_4427:
[----:B------:R-:W-:Y:S01]  /*aa90*/  R2UR UR18, R0 ;  /* 0x00000000001272ca */ /* 0x000fe200000e0000 */
[----:B0-23--:R-:W-:Y:S01]  /*aaa0*/  WARPGROUP.ARRIVE ;  /* 0x00000000000079c5 */ /* 0x00dfe20000000000 */
[----:B------:R-:W-:Y:S01]  /*aab0*/  UMOV UR19, 0x40000040 ;  /* 0x4000004000137882 */ /* 0x000fe20000000000 */
[----:B------:R-:W-:Y:S01]  /*aac0*/  UMOV UR7, 0x40000040 ;  /* 0x4000004000077882 */ /* 0x000fe20000000000 */
[----:B------:R-:W-:Y:S01]  /*aad0*/  UMOV UR11, 0x40000040 ;  /* 0x40000040000b7882 */ /* 0x000fe20000000000 */
[----:B------:R-:W-:Y:S01]  /*aae0*/  UMOV UR15, 0x40000040 ;  /* 0x40000040000f7882 */ /* 0x000fe20000000000 */
[----:B------:R-:W-:Y:S02]  /*aaf0*/  IMAD.U32 R15, RZ, RZ, UR26 ;  /* 0x0000001aff0f7e24 */ /* 0x000fe4000f8e00ff */
[----:B----4-:R-:W-:Y:S02]  /*ab00*/  IMAD.U32 R7, RZ, RZ, UR40 ;  /* 0x00000028ff077e24 */ /* 0x010fe4000f8e00ff */
[----:B------:R-:W-:-:S03]  /*ab10*/  @!P5 VIADD R6, R15, 0x28c40 ;  /* 0x00028c400f06d836 */ /* 0x000fc60000000000 */
[----:B------:R-:W-:Y:S02]  /*ab20*/  ULEA UR18, UR37, UR18, 0x9 ;  /* 0x0000001225127291 */ /* 0x000fe4000f8e483f */
[----:B------:R-:W-:Y:S02]  /*ab30*/  @!P5 PRMT R6, RZ, 0x654, R6 ;  /* 0x00000654ff06d816 */ /* 0x000fe40000000006 */
        /* <DEDUP_REMOVED lines=84> */
[C---:B-----5:R-:W-:Y:S01]  /*b080*/  IADD3 R176, R3.reuse, R178, RZ ;  /* 0x000000b203b07210 */ /* 0x060fe20007ffe0ff */
[----:B-1----:R-:W-:Y:S01]  /*b090*/  IMAD.IADD R177, R3, 0x1, R182 ;  /* 0x0000000103b17824 */ /* 0x002fe200078e02b6 */
[----:B--234-:R-:W-:Y:S06]  /*b0a0*/  @!P6 BRA `(.L_x_4429) ;  /* 0x000000000060e947 */ /* 0x01cfec0003800000 */
[----:B------:R-:W-:Y:S01]  /*b0b0*/  ISETP.GT.AND P0, PT, R11, -0x1, PT ;  /* 0xffffffff0b00780c */ /* 0x000fe20003f04270 */
[----:B------:R-:W-:-:S12]  /*b0c0*/  BSSY B0, `(.L_x_4430) ;  /* 0x0000012000007945 */ /* 0x000fd80003800000 */
[----:B------:R-:W-:Y:S05]  /*b0d0*/  @P0 BRA `(.L_x_4431) ;  /* 0x0000000000280947 */ /* 0x000fea0003800000 */
[----:B------:R-:W-:Y:S02]  /*b0e0*/  IMAD.U32 R171, RZ, RZ, UR23 ;  /* 0x00000017ffab7e24 */ /* 0x000fe4000f8e00ff */
[----:B------:R-:W-:-:S03]  /*b0f0*/  IMAD.U32 R174, RZ, RZ, UR40 ;  /* 0x00000028ffae7e24 */ /* 0x000fc6000f8e00ff */
[----:B------:R-:W-:Y:S02]  /*b100*/  ISETP.NE.AND P0, PT, R171, 0x1, PT ;  /* 0x00000001ab00780c */ /* 0x000fe40003f05270 */
[----:B------:R-:W-:-:S04]  /*b110*/  IADD3 R169, R3, UR44, -R174 ;  /* 0x0000002c03a97c10 */ /* 0x000fc8000fffe8ae */
[----:B------:R-:W-:-:S07]  /*b120*/  LOP3.LUT R169, RZ, R169, RZ, 0x33, !PT ;  /* 0x000000a9ffa97212 */ /* 0x000fce00078e33ff */
[----:B------:R-:W1:Y:S02]  /*b130*/  @P0 LDC.64 R6, c[0x0][0x9e8] ;  /* 0x00027a00ff060b82 */ /* 0x000e640000000a00 */
[----:B-1----:R-:W-:-:S05]  /*b140*/  @P0 IMAD.HI.U32 R6, R169, R6, RZ ;  /* 0x00000006a9060227 */ /* 0x002fca00078e00ff */
[----:B------:R-:W-:-:S04]  /*b150*/  @P0 SHF.R.U32.HI R169, RZ, R7, R6 ;  /* 0x00000007ffa90219 */ /* 0x000fc80000011606 */
[----:B------:R-:W-:Y:S01]  /*b160*/  LOP3.LUT R6, RZ, R169, RZ, 0x33, !PT ;  /* 0x000000a9ff067212 */ /* 0x000fe200078e33ff */
[----:B------:R-:W-:Y:S06]  /*b170*/  BRA `(.L_x_4432) ;  /* 0x0000000000187947 */ /* 0x000fec0003800000 */
.L_x_4431:
[----:B------:R-:W-:-:S05]  /*b180*/  IMAD.U32 R171, RZ, RZ, UR23 ;  /* 0x00000017ffab7e24 */ /* 0x000fca000f8e00ff */
[----:B------:R-:W-:-:S13]  /*b190*/  ISETP.NE.AND P0, PT, R171, 0x1, PT ;  /* 0x00000001ab00780c */ /* 0x000fda0003f05270 */
[----:B------:R-:W1:Y:S02]  /*b1a0*/  @P0 LDC.64 R6, c[0x0][0x9e8] ;  /* 0x00027a00ff060b82 */ /* 0x000e640000000a00 */
[----:B-1----:R-:W-:-:S04]  /*b1b0*/  @P0 IMAD.HI.U32 R174, R11, R6, RZ ;  /* 0x000000060bae0227 */ /* 0x002fc800078e00ff */
[----:B------:R-:W-:Y:S01]  /*b1c0*/  IMAD.MOV.U32 R6, RZ, RZ, R11 ;  /* 0x000000ffff067224 */ /* 0x000fe200078e000b */
[----:B------:R-:W-:-:S07]  /*b1d0*/  @P0 SHF.R.U32.HI R6, RZ, R7, R174 ;  /* 0x00000007ff060219 */ /* 0x000fce00000116ae */
.L_x_4432:
[----:B------:R-:W-:Y:S05]  /*b1e0*/  BSYNC B0 ;  /* 0x0000000000007941 */ /* 0x000fea0003800000 */
.L_x_4430:
[----:B------:R-:W-:-:S05]  /*b1f0*/  IMAD R7, R6, R171, -UR7 ;  /* 0x8000000706077e24 */ /* 0x000fca000f8e02ab */
[----:B------:R-:W-:-:S04]  /*b200*/  IADD3 R7, -R16, R7, RZ ;  /* 0x0000000710077210 */ /* 0x000fc80007ffe1ff */
[----:B------:R-:W-:Y:S02]  /*b210*/  VIADDMNMX R176, R7, R171, R176, PT ;  /* 0x000000ab07b07246 */ /* 0x000fe400038001b0 */
[----:B------:R-:W-:-:S07]  /*b220*/  VIMNMX R177, R177, R7, !PT ;  /* 0x00000007b1b17248 */ /* 0x000fce0007fe0100 */
.L_x_4429:
[----:B------:R-:W-:-:S06]  /*b230*/  UISETP.GT.AND UP0, UPT, UR50, -0x1, UPT ;  /* 0xffffffff3200788c */ /* 0x000fcc000bf04270 */
[----:B------:R-:W-:-:S04]  /*b240*/  PLOP3.LUT P0, PT, PT, PT, UP0, 0x80, 0x0 ;  /* 0x000000000000781c */ /* 0x000fc80003f0f008 */
[C---:B------:R-:W-:Y:S02]  /*b250*/  ISETP.GT.AND P1, PT, R177.reuse, RZ, P0 ;  /* 0x000000ffb100720c */ /* 0x040fe40000724270 */
[C---:B------:R-:W-:Y:S02]  /*b260*/  ISETP.GT.AND P3, PT, R177.reuse, 0x1, P0 ;  /* 0x00000001b100780c */ /* 0x040fe40000764270 */
[----:B------:R-:W-:Y:S02]  /*b270*/  ISETP.LT.OR P2, PT, R176, 0x1, P1 ;  /* 0x00000001b000780c */ /* 0x000fe40000f41670 */
[----:B------:R-:W-:Y:S02]  /*b280*/  ISETP.GT.AND P1, PT, R177, 0x8, P0 ;  /* 0x00000008b100780c */ /* 0x000fe40000724270 */
[----:B0-----:R-:W-:Y:S02]  /*b290*/  FSEL R193, R193, -INF , !P2 ;  /* 0xff800000c1c17808 */ /* 0x001fe40005000000 */
        /* <DEDUP_REMOVED lines=49> */
[----:B------:R-:W-:-:S05]  /*b5b0*/  IMAD.U32 R179, RZ, RZ, UR23 ;  /* 0x00000017ffb37e24 */ /* 0x000fca000f8e00ff */
[----:B------:R-:W-:-:S13]  /*b5c0*/  ISETP.NE.AND P1, PT, R179, 0x1, PT ;  /* 0x00000001b300780c */ /* 0x000fda0003f25270 */
[----:B------:R-:W0:Y:S02]  /*b5d0*/  @P1 LDC.64 R6, c[0x0][0x9e8] ;  /* 0x00027a00ff061b82 */ /* 0x000e240000000a00 */
[----:B0-----:R-:W-:-:S04]  /*b5e0*/  @P1 IMAD.HI.U32 R178, R9, R6, RZ ;  /* 0x0000000609b21227 */ /* 0x001fc800078e00ff */
[----:B------:R-:W-:Y:S01]  /*b5f0*/  IMAD.MOV.U32 R6, RZ, RZ, R9 ;  /* 0x000000ffff067224 */ /* 0x000fe200078e0009 */
[----:B------:R-:W-:-:S04]  /*b600*/  @P1 SHF.R.U32.HI R6, RZ, R7, R178 ;  /* 0x00000007ff061219 */ /* 0x000fc800000116b2 */
[----:B------:R-:W-:Y:S01]  /*b610*/  LOP3.LUT R6, RZ, R6, RZ, 0x33, !PT ;  /* 0x00000006ff067212 */ /* 0x000fe200078e33ff */
[----:B------:R-:W-:Y:S06]  /*b620*/  BRA `(.L_x_4436) ;  /* 0x0000000000187947 */ /* 0x000fec0003800000 */
.L_x_4435:
[----:B------:R-:W-:-:S05]  /*b630*/  IMAD.U32 R179, RZ, RZ, UR23 ;  /* 0x00000017ffb37e24 */ /* 0x000fca000f8e00ff */
[----:B------:R-:W-:-:S13]  /*b640*/  ISETP.NE.AND P1, PT, R179, 0x1, PT ;  /* 0x00000001b300780c */ /* 0x000fda0003f25270 */
[----:B------:R-:W0:Y:S02]  /*b650*/  @P1 LDC.64 R6, c[0x0][0x9e8] ;  /* 0x00027a00ff061b82 */ /* 0x000e240000000a00 */
[----:B0-----:R-:W-:-:S04]  /*b660*/  @P1 IMAD.HI.U32 R178, R13, R6, RZ ;  /* 0x000000060db21227 */ /* 0x001fc800078e00ff */
[----:B------:R-:W-:Y:S01]  /*b670*/  IMAD.MOV.U32 R6, RZ, RZ, R13 ;  /* 0x000000ffff067224 */ /* 0x000fe200078e000d */
[----:B------:R-:W-:-:S07]  /*b680*/  @P1 SHF.R.U32.HI R6, RZ, R7, R178 ;  /* 0x00000007ff061219 */ /* 0x000fce00000116b2 */
.L_x_4436:
[----:B------:R-:W-:Y:S05]  /*b690*/  BSYNC B0 ;  /* 0x0000000000007941 */ /* 0x000fea0003800000 */
.L_x_4434:
[----:B------:R-:W-:-:S04]  /*b6a0*/  IMAD R7, R6, R179, -UR7 ;  /* 0x8000000706077e24 */ /* 0x000fc8000f8e02b3 */
[----:B------:R-:W-:-:S05]  /*b6b0*/  IMAD.IADD R7, R7, 0x1, -R16 ;  /* 0x0000000107077824 */ /* 0x000fca00078e0a10 */
[----:B------:R-:W-:Y:S02]  /*b6c0*/  VIADDMNMX R176, R7, R179, R176, PT ;  /* 0x000000b307b07246 */ /* 0x000fe400038001b0 */
[----:B------:R-:W-:-:S07]  /*b6d0*/  VIMNMX R177, R177, R7, !PT ;  /* 0x00000007b1b17248 */ /* 0x000fce0007fe0100 */
.L_x_4433:
        /* <DEDUP_REMOVED lines=33> */
[C---:B------:R-:W-:Y:S01]  /*b8f0*/  ISETP.GT.AND P2, PT, R177.reuse, 0x19, P0 ;  /* 0x00000019b100780c */ /* 0x040fe20000744270 */
[----:B------:R-:W0:Y:S01]  /*b900*/  SHFL.BFLY PT, R6, R7, 0x2, 0x1f ;  /* 0x0c401f0007067f89 */ /* 0x000e2200000e0000 */
[----:B------:R-:W-:Y:S02]  /*b910*/  FSEL R154, R154, -INF , !P3 ;  /* 0xff8000009a9a7808 */ /* 0x000fe40005800000 */
[----:B------:R-:W-:Y:S02]  /*b920*/  ISETP.GT.AND P3, PT, R177, 0x20, P0 ;  /* 0x00000020b100780c */ /* 0x000fe40000764270 */
[----:B------:R-:W-:-:S02]  /*b930*/  ISETP.LT.OR P2, PT, R176, 0x1a, P2 ;  /* 0x0000001ab000780c */ /* 0x000fc40001741670 */
[----:B------:R-:W-:Y:S02]  /*b940*/  ISETP.LT.OR P3, PT, R176, 0x21, P3 ;  /* 0x00000021b000780c */ /* 0x000fe40001f61670 */
[----:B------:R-:W-:Y:S02]  /*b950*/  FSEL R156, R156, -INF , !P2 ;  /* 0xff8000009c9c7808 */ /* 0x000fe40005000000 */
[----:B------:R-:W-:Y:S02]  /*b960*/  ISETP.GT.AND P2, PT, R177, 0x28, P0 ;  /* 0x00000028b100780c */ /* 0x000fe40000744270 */
[----:B------:R-:W-:Y:S02]  /*b970*/  FSEL R157, R157, -INF , !P3 ;  /* 0xff8000009d9d7808 */ /* 0x000fe40005800000 */
[----:B------:R-:W-:Y:S02]  /*b980*/  ISETP.LT.OR P2, PT, R176, 0x29, P2 ;  /* 0x00000029b000780c */ /* 0x000fe40001741670 */
[----:B------:R-:W-:-:S02]  /*b990*/  IADD3 R183, -R18, RZ, RZ ;  /* 0x000000ff12b77210 */ /* 0x000fc40007ffe1ff */
[----:B------:R-:W-:Y:S02]  /*b9a0*/  FSEL R159, R159, -INF , !P2 ;  /* 0xff8000009f9f7808 */ /* 0x000fe40005000000 */
[----:B------:R-:W-:Y:S02]  /*b9b0*/  ISETP.GT.AND P2, PT, R177, 0x30, P0 ;  /* 0x00000030b100780c */ /* 0x000fe40000744270 */
[----:B0-----:R-:W-:Y:S02]  /*b9c0*/  FMNMX.FTZ R178, R7, R6, !PT ;  /* 0x0000000607b27209 */ /* 0x001fe40007810000 */
[----:B------:R-:W-:-:S03]  /*b9d0*/  ISETP.LT.OR P2, PT, R176, 0x31, P2 ;  /* 0x00000031b000780c */ /* 0x000fc60001741670 */
[----:B------:R-:W0:Y:S01]  /*b9e0*/  SHFL.BFLY PT, R179, R178, 0x1, 0x1f ;  /* 0x0c201f00b2b37f89 */ /* 0x000e2200000e0000 */
[----:B------:R-:W-:Y:S02]  /*b9f0*/  FSEL R162, R162, -INF , !P2 ;  /* 0xff800000a2a27808 */ /* 0x000fe40005000000 */
[----:B------:R-:W-:-:S04]  /*ba00*/  ISETP.GT.AND P2, PT, R177, 0x38, P0 ;  /* 0x00000038b100780c */ /* 0x000fc80000744270 */
[----:B------:R-:W-:-:S04]  /*ba10*/  ISETP.LT.OR P2, PT, R176, 0x39, P2 ;  /* 0x00000039b000780c */ /* 0x000fc80001741670 */
[----:B------:R-:W-:Y:S02]  /*ba20*/  FSEL R166, R166, -INF , !P2 ;  /* 0xff800000a6a67808 */ /* 0x000fe40005000000 */
[----:B0-----:R-:W-:Y:S02]  /*ba30*/  FMNMX.FTZ R6, R178, R179, !PT ;  /* 0x000000b3b2067209 */ /* 0x001fe40007810000 */
[----:B------:R-:W-:Y:S02]  /*ba40*/  FSEL R179, R14, -INF , !P1 ;  /* 0xff8000000eb37808 */ /* 0x000fe40004800000 */
[----:B------:R-:W-:Y:S02]  /*ba50*/  ISETP.GT.AND P1, PT, R177, 0x18, P0 ;  /* 0x00000018b100780c */ /* 0x000fe40000724270 */
        /* <DEDUP_REMOVED lines=8> */
[----:B------:R-:W-:Y:S01]  /*bae0*/  FMNMX.FTZ R7, R153, R14, !PT ;  /* 0x0000000e99077209 */ /* 0x000fe20007810000 */
[----:B------:R-:W-:Y:S01]  /*baf0*/  FMUL.FTZ R14, R6, UR10 ;  /* 0x0000000a060e7c20 */ /* 0x000fe20008410000 */
[----:B------:R-:W-:Y:S02]  /*bb00*/  FSEL R158, R158, -INF , !P1 ;  /* 0xff8000009e9e7808 */ /* 0x000fe40004800000 */
[----:B------:R-:W-:Y:S02]  /*bb10*/  FMNMX.FTZ R178, R154, R7, !PT ;  /* 0x000000079ab27209 */ /* 0x000fe40007810000 */
        /* <DEDUP_REMOVED lines=16> */
[----:B------:R-:W-:Y:S02]  /*bc20*/  FSETP.NEU.FTZ.AND P3, PT, R6, -INF , PT ;  /* 0xff8000000600780b */ /* 0x000fe40003f7d000 */
[----:B------:R-:W-:Y:S02]  /*bc30*/  FSEL R167, R167, -INF , !P0 ;  /* 0xff800000a7a77808 */ /* 0x000fe40004000000 */
[----:B------:R-:W-:Y:S02]  /*bc40*/  FMNMX.FTZ R180, R166, R7, !PT ;  /* 0x00000007a6b47209 */ /* 0x000fe40007810000 */
[----:B------:R-:W-:Y:S02]  /*bc50*/  FSEL R14, R14, RZ, P3 ;  /* 0x000000ff0e0e7208 */ /* 0x000fe40001800000 */
[----:B------:R-:W-:-:S02]  /*bc60*/  FMNMX.FTZ R7, R167, R180, !PT ;  /* 0x000000b4a7077209 */ /* 0x000fc40007810000 */
[----:B------:R-:W-:Y:S01]  /*bc70*/  ISETP.NE.AND P1, PT, R16, R183, PT ;  /* 0x000000b71000720c */ /* 0x000fe20003f25270 */
[--C-:B------:R-:W-:Y:S01]  /*bc80*/  FFMA.FTZ R178, R194, UR10, -R14.reuse ;  /* 0x0000000ac2b27c23 */ /* 0x100fe2000801080e */
[--C-:B------:R-:W-:Y:S01]  /*bc90*/  FFMA.FTZ R182, R173, UR10, -R14.reuse ;  /* 0x0000000aadb67c23 */ /* 0x100fe2000801080e */
[----:B------:R-:W0:Y:S01]  /*bca0*/  SHFL.BFLY PT, R194, R7, 0x2, 0x1f ;  /* 0x0c401f0007c27f89 */ /* 0x000e2200000e0000 */
[----:B------:R-:W-:Y:S01]  /*bcb0*/  FSEL R173, R6, RZ, P3 ;  /* 0x000000ff06ad7208 */ /* 0x000fe20001800000 */
[--C-:B------:R-:W-:Y:S01]  /*bcc0*/  FFMA.FTZ R181, R193, UR10, -R14.reuse ;  /* 0x0000000ac1b57c23 */ /* 0x100fe2000801080e */
[--C-:B------:R-:W-:Y:S01]  /*bcd0*/  FFMA.FTZ R177, R195, UR10, -R14.reuse ;  /* 0x0000000ac3b17c23 */ /* 0x100fe2000801080e */
[----:B------:R-:W-:Y:S01]  /*bce0*/  MUFU.EX2 R178, R178 ;  /* 0x000000b200b27308 */ /* 0x000fe20000000800 */
[----:B------:R-:W-:Y:S01]  /*bcf0*/  FFMA.FTZ R176, R196, UR10, -R14 ;  /* 0x0000000ac4b07c23 */ /* 0x000fe2000801080e */
[----:B------:R-:W-:Y:S01]  /*bd00*/  FADD.FTZ R10, -R173, R10 ;  /* 0x0000000aad0a7221 */ /* 0x000fe20000010100 */
[--C-:B------:R-:W-:Y:S01]  /*bd10*/  FFMA.FTZ R197, R197, UR10, -R14.reuse ;  /* 0x0000000ac5c57c23 */ /* 0x100fe2000801080e */
[--C-:B------:R-:W-:Y:S01]  /*bd20*/  FFMA.FTZ R175, R175, UR10, -R14.reuse ;  /* 0x0000000aafaf7c23 */ /* 0x100fe2000801080e */
[--C-:B------:R-:W-:Y:S01]  /*bd30*/  FFMA.FTZ R169, R169, UR10, -R14.reuse ;  /* 0x0000000aa9a97c23 */ /* 0x100fe2000801080e */
[----:B------:R-:W-:Y:S01]  /*bd40*/  FMUL.FTZ R10, R10, UR10 ;  /* 0x0000000a0a0a7c20 */ /* 0x000fe20008410000 */
        /* <DEDUP_REMOVED lines=9> */
[----:B------:R-:W1:Y:S01]  /*bde0*/  MUFU.EX2 R10, R10 ;  /* 0x0000000a000a7308 */ /* 0x000e620000000800 */
[----:B0-----:R-:W-:-:S07]  /*bdf0*/  FMNMX.FTZ R194, R7, R194, !PT ;  /* 0x000000c207c27209 */ /* 0x001fce0007810000 */
[----:B------:R-:W0:Y:S01]  /*be00*/  MUFU.EX2 R177, R177 ;  /* 0x000000b100b17308 */ /* 0x000e220000000800 */
[----:B------:R-:W2:Y:S07]  /*be10*/  SHFL.BFLY PT, R7, R194, 0x1, 0x1f ;  /* 0x0c201f00c2077f89 */ /* 0x000eae00000e0000 */
[----:B------:R-:W3:Y:S01]  /*be20*/  MUFU.EX2 R176, R176 ;  /* 0x000000b000b07308 */ /* 0x000ee20000000800 */
[----:B-1----:R-:W-:Y:S01]  /*be30*/  FFMA.FTZ R193, R10, R4, R181 ;  /* 0x000000040ac17223 */ /* 0x002fe200000100b5 */
[-C--:B------:R-:W-:Y:S01]  /*be40*/  FMUL.FTZ R24, R24, R10.reuse ;  /* 0x0000000a18187220 */ /* 0x080fe20000410000 */
[-C--:B------:R-:W-:Y:S01]  /*be50*/  FMUL.FTZ R25, R25, R10.reuse ;  /* 0x0000000a19197220 */ /* 0x080fe20000410000 */
[-C--:B------:R-:W-:Y:S01]  /*be60*/  FMUL.FTZ R28, R28, R10.reuse ;  /* 0x0000000a1c1c7220 */ /* 0x080fe20000410000 */
[----:B------:R-:W-:Y:S01]  /*be70*/  FADD.FTZ R4, R178, R193 ;  /* 0x000000c1b2047221 */ /* 0x000fe20000010000 */
        /* <DEDUP_REMOVED lines=11> */
[----:B--2---:R-:W-:Y:S01]  /*bf30*/  FMNMX.FTZ R7, R194, R7, !PT ;  /* 0x00000007c2077209 */ /* 0x004fe20007810000 */
[-C--:B------:R-:W-:Y:S01]  /*bf40*/  FMUL.FTZ R45, R45, R10.reuse ;  /* 0x0000000a2d2d7220 */ /* 0x080fe20000410000 */
[-C--:B------:R-:W-:Y:S01]  /*bf50*/  FMUL.FTZ R48, R48, R10.reuse ;  /* 0x0000000a30307220 */ /* 0x080fe20000410000 */
[-C--:B------:R-:W-:Y:S01]  /*bf60*/  FMUL.FTZ R49, R49, R10.reuse ;  /* 0x0000000a31317220 */ /* 0x080fe20000410000 */
[C---:B------:R-:W-:Y:S01]  /*bf70*/  FSETP.NEU.FTZ.AND P0, PT, R7.reuse, -INF , PT ;  /* 0xff8000000700780b */ /* 0x040fe20003f1d000 */
[----:B------:R-:W-:Y:S01]  /*bf80*/  FMUL.FTZ R194, R7, UR10 ;  /* 0x0000000a07c27c20 */ /* 0x000fe20008410000 */
[-C--:B------:R-:W-:Y:S01]  /*bf90*/  FMUL.FTZ R52, R52, R10.reuse ;  /* 0x0000000a34347220 */ /* 0x080fe20000410000 */
[----:B------:R-:W2:Y:S01]  /*bfa0*/  MUFU.EX2 R169, R169 ;  /* 0x000000a900a97308 */ /* 0x000ea20000000800 */
[-C--:B------:R-:W-:Y:S01]  /*bfb0*/  FMUL.FTZ R53, R53, R10.reuse ;  /* 0x0000000a35357220 */ /* 0x080fe20000410000 */
[-C--:B------:R-:W-:Y:S01]  /*bfc0*/  FMUL.FTZ R56, R56, R10.reuse ;  /* 0x0000000a38387220 */ /* 0x080fe20000410000 */
[----:B------:R-:W-:Y:S01]  /*bfd0*/  FSEL R193, R194, RZ, P0 ;  /* 0x000000ffc2c17208 */ /* 0x000fe20000000000 */
[-C--:B------:R-:W-:Y:S01]  /*bfe0*/  FMUL.FTZ R57, R57, R10.reuse ;  /* 0x0000000a39397220 */ /* 0x080fe20000410000 */
[-C--:B------:R-:W-:Y:S01]  /*bff0*/  FMUL.FTZ R60, R60, R10.reuse ;  /* 0x0000000a3c3c7220 */ /* 0x080fe20000410000 */
[-C--:B------:R-:W-:Y:S01]  /*c000*/  FMUL.FTZ R61, R61, R10.reuse ;  /* 0x0000000a3d3d7220 */ /* 0x080fe20000410000 */
[-C--:B------:R-:W-:Y:S01]  /*c010*/  FMUL.FTZ R64, R64, R10.reuse ;  /* 0x0000000a40407220 */ /* 0x080fe20000410000 */
[----:B------:R-:W4:Y:S01]  /*c020*/  MUFU.EX2 R174, R174 ;  /* 0x000000ae00ae7308 */ /* 0x000f220000000800 */
[----:B------:R-:W-:Y:S01]  /*c030*/  FFMA.FTZ R14, R179, UR10, -R193 ;  /* 0x0000000ab30e7c23 */ /* 0x000fe200080108c1 */
[----:B---3--:R-:W-:Y:S01]  /*c040*/  FADD.FTZ R179, R176, R161 ;  /* 0x000000a1b0b37221 */ /* 0x008fe20000010000 */
[----:B------:R-:W-:Y:S01]  /*c050*/  FSEL R161, R7, RZ, P0 ;  /* 0x000000ff07a17208 */ /* 0x000fe20000000000 */
[--C-:B------:R-:W-:Y:S01]  /*c060*/  FFMA.FTZ R195, R155, UR10, -R193.reuse ;  /* 0x0000000a9bc37c23 */ /* 0x100fe200080108c1 */
[----:B------:R-:W-:Y:S01]  /*c070*/  FFMA.FTZ R20, R20, UR10, -R193 ;  /* 0x0000000a14147c23 */ /* 0x000fe200080108c1 */
[----:B-1----:R-:W-:Y:S01]  /*c080*/  FADD.FTZ R194, R180, R179 ;  /* 0x000000b3b4c27221 */ /* 0x002fe20000010000 */
[--C-:B------:R-:W-:Y:S01]  /*c090*/  FFMA.FTZ R179, R152, UR10, -R193.reuse ;  /* 0x0000000a98b37c23 */ /* 0x100fe200080108c1 */
[----:B------:R-:W-:Y:S01]  /*c0a0*/  MUFU.EX2 R173, R172 ;  /* 0x000000ac00ad7308 */ /* 0x000fe20000000800 */
[----:B------:R-:W-:Y:S01]  /*c0b0*/  FADD.FTZ R4, -R161, R12 ;  /* 0x0000000ca1047221 */ /* 0x000fe20000010100 */
[----:B0-----:R-:W-:Y:S01]  /*c0c0*/  FADD.FTZ R194, R175, R194 ;  /* 0x000000c2afc27221 */ /* 0x001fe20000010000 */
[--C-:B------:R-:W-:Y:S01]  /*c0d0*/  FFMA.FTZ R197, R157, UR10, -R193.reuse ;  /* 0x0000000a9dc57c23 */ /* 0x100fe200080108c1 */
[--C-:B------:R-:W-:Y:S01]  /*c0e0*/  FFMA.FTZ R153, R153, UR10, -R193.reuse ;  /* 0x0000000a99997c23 */ /* 0x100fe200080108c1 */
[----:B------:R-:W-:Y:S01]  /*c0f0*/  FMUL.FTZ R4, R4, UR10 ;  /* 0x0000000a04047c20 */ /* 0x000fe20008410000 */
[--C-:B------:R-:W-:Y:S01]  /*c100*/  FFMA.FTZ R199, R159, UR10, -R193.reuse ;  /* 0x0000000a9fc77c23 */ /* 0x100fe200080108c1 */
[--C-:B------:R-:W-:Y:S01]  /*c110*/  FFMA.FTZ R196, R156, UR10, -R193.reuse ;  /* 0x0000000a9cc47c23 */ /* 0x100fe200080108c1 */
[----:B------:R0:W-:Y:S01]  /*c120*/  MUFU.EX2 R172, R164 ;  /* 0x000000a400ac7308 */ /* 0x0001e20000000800 */
[--C-:B------:R-:W-:Y:S01]  /*c130*/  FFMA.FTZ R198, R158, UR10, -R193.reuse ;  /* 0x0000000a9ec67c23 */ /* 0x100fe200080108c1 */
[--C-:B------:R-:W-:Y:S01]  /*c140*/  FFMA.FTZ R200, R160, UR10, -R193.reuse ;  /* 0x0000000aa0c87c23 */ /* 0x100fe200080108c1 */
[--C-:B------:R-:W-:Y:S01]  /*c150*/  FFMA.FTZ R202, R163, UR10, -R193.reuse ;  /* 0x0000000aa3ca7c23 */ /* 0x100fe200080108c1 */
[--C-:B------:R-:W-:Y:S01]  /*c160*/  FFMA.FTZ R201, R162, UR10, -R193.reuse ;  /* 0x0000000aa2c97c23 */ /* 0x100fe200080108c1 */
[----:B------:R-:W-:Y:S01]  /*c170*/  FFMA.FTZ R203, R166, UR10, -R193 ;  /* 0x0000000aa6cb7c23 */ /* 0x000fe200080108c1 */
[-C--:B------:R-:W-:Y:S01]  /*c180*/  FMUL.FTZ R65, R65, R10.reuse ;  /* 0x0000000a41417220 */ /* 0x080fe20000410000 */
[----:B------:R-:W-:Y:S01]  /*c190*/  FMUL.FTZ R68, R68, R10 ;  /* 0x0000000a44447220 */ /* 0x000fe20000410000 */
[----:B------:R-:W1:Y:S01]  /*c1a0*/  MUFU.EX2 R171, R171 ;  /* 0x000000ab00ab7308 */ /* 0x000e620000000800 */
[----:B0-----:R-:W-:-:S02]  /*c1b0*/  IMAD.U32 R164, RZ, RZ, UR22 ;  /* 0x00000016ffa47e24 */ /* 0x001fc4000f8e00ff */
[-C--:B------:R-:W-:Y:S01]  /*c1c0*/  FMUL.FTZ R69, R69, R10.reuse ;  /* 0x0000000a45457220 */ /* 0x080fe20000410000 */
[-C--:B------:R-:W-:Y:S01]  /*c1d0*/  FMUL.FTZ R72, R72, R10.reuse ;  /* 0x0000000a48487220 */ /* 0x080fe20000410000 */
[-C--:B------:R-:W-:Y:S01]  /*c1e0*/  FMUL.FTZ R73, R73, R10.reuse ;  /* 0x0000000a49497220 */ /* 0x080fe20000410000 */
[----:B------:R-:W-:Y:S02]  /*c1f0*/  @!P1 IMAD R164, R164, 0x40, R17 ;  /* 0x00000040a4a49824 */ /* 0x000fe400078e0211 */
[-C--:B------:R-:W-:Y:S01]  /*c200*/  FMUL.FTZ R76, R76, R10.reuse ;  /* 0x0000000a4c4c7220 */ /* 0x080fe20000410000 */
[-C--:B------:R-:W-:Y:S01]  /*c210*/  FMUL.FTZ R77, R77, R10.reuse ;  /* 0x0000000a4d4d7220 */ /* 0x080fe20000410000 */
[----:B------:R-:W0:Y:S01]  /*c220*/  MUFU.EX2 R182, R182 ;  /* 0x000000b600b67308 */ /* 0x000e220000000800 */
[-C--:B------:R-:W-:Y:S01]  /*c230*/  FMUL.FTZ R80, R80, R10.reuse ;  /* 0x0000000a50507220 */ /* 0x080fe20000410000 */
[----:B------:R-:W-:Y:S01]  /*c240*/  @!P1 LEA R12, R164, UR38, 0x2 ;  /* 0x00000026a40c9c11 */ /* 0x000fe2000f8e10ff */
[--C-:B------:R-:W-:Y:S01]  /*c250*/  FFMA.FTZ R164, R21, UR10, -R193.reuse ;  /* 0x0000000a15a47c23 */ /* 0x100fe200080108c1 */
[----:B--2---:R-:W-:Y:S01]  /*c260*/  FADD.FTZ R21, R169, R194 ;  /* 0x000000c2a9157221 */ /* 0x004fe20000010000 */
[--C-:B------:R-:W-:Y:S01]  /*c270*/  FFMA.FTZ R194, R154, UR10, -R193.reuse ;  /* 0x0000000a9ac27c23 */ /* 0x100fe200080108c1 */
[----:B------:R-:W-:Y:S01]  /*c280*/  FFMA.FTZ R193, R167, UR10, -R193 ;  /* 0x0000000aa7c17c23 */ /* 0x000fe200080108c1 */
[----:B------:R-:W-:Y:S01]  /*c290*/  @!P1 STS [R12+0x28800], R10 ;  /* 0x0288000a0c009388 */ /* 0x000fe20000000800 */
[----:B------:R-:W-:Y:S01]  /*c2a0*/  MUFU.EX2 R170, R170 ;  /* 0x000000aa00aa7308 */ /* 0x000fe20000000800 */
[----:B----4-:R-:W-:Y:S01]  /*c2b0*/  FADD.FTZ R152, R174, R21 ;  /* 0x00000015ae987221 */ /* 0x010fe20000010000 */
[-C--:B------:R-:W-:Y:S01]  /*c2c0*/  FMUL.FTZ R81, R81, R10.reuse ;  /* 0x0000000a51517220 */ /* 0x080fe20000410000 */
[-C--:B------:R-:W-:Y:S01]  /*c2d0*/  FMUL.FTZ R84, R84, R10.reuse ;  /* 0x0000000a54547220 */ /* 0x080fe20000410000 */
[-C--:B------:R-:W-:Y:S01]  /*c2e0*/  FMUL.FTZ R85, R85, R10.reuse ;  /* 0x0000000a55557220 */ /* 0x080fe20000410000 */
[----:B-1----:R-:W-:Y:S01]  /*c2f0*/  FADD.FTZ R155, R171, R152 ;  /* 0x00000098ab9b7221 */ /* 0x002fe20000010000 */
[-C--:B------:R-:W-:Y:S01]  /*c300*/  FMUL.FTZ R88, R88, R10.reuse ;  /* 0x0000000a58587220 */ /* 0x080fe20000410000 */
[-C--:B------:R-:W-:Y:S01]  /*c310*/  FMUL.FTZ R89, R89, R10.reuse ;  /* 0x0000000a59597220 */ /* 0x080fe20000410000 */
[----:B------:R-:W-:Y:S01]  /*c320*/  MUFU.EX2 R165, R165 ;  /* 0x000000a500a57308 */ /* 0x000fe20000000800 */
[----:B0-----:R-:W-:Y:S01]  /*c330*/  FADD.FTZ R157, R182, R155 ;  /* 0x0000009bb69d7221 */ /* 0x001fe20000010000 */
        /* <DEDUP_REMOVED lines=30> */
[----:B------:R2:W3:Y:S01]  /*c520*/  MUFU.EX2 R161, R20 ;  /* 0x0000001400a17308 */ /* 0x0004e20000000800 */
[----:B0-----:R1:W-:Y:S01]  /*c530*/  @!P1 STS [R12+0x28820], R21 ;  /* 0x028820150c009388 */ /* 0x0013e20000000800 */
[-C--:B------:R-:W-:Y:S01]  /*c540*/  FMUL.FTZ R145, R145, R10.reuse ;  /* 0x0000000a91917220 */ /* 0x080fe20000410000 */
[-C--:B------:R-:W-:Y:S01]  /*c550*/  FMUL.FTZ R148, R148, R10.reuse ;  /* 0x0000000a94947220 */ /* 0x080fe20000410000 */
[----:B------:R-:W-:Y:S01]  /*c560*/  FMUL.FTZ R149, R149, R10 ;  /* 0x0000000a95957220 */ /* 0x000fe20000410000 */
[----:B------:R-:W-:Y:S01]  /*c570*/  F2FP.BF16.F32.PACK_AB R152, R178, R181 ;  /* 0x000000b5b298723e */ /* 0x000fe200000010ff */
[----:B------:R-:W-:Y:S01]  /*c580*/  FMUL.FTZ R26, R26, R21 ;  /* 0x000000151a1a7220 */ /* 0x000fe20000410000 */
[----:B------:R-:W-:Y:S01]  /*c590*/  F2FP.BF16.F32.PACK_AB R154, R176, R177 ;  /* 0x000000b1b09a723e */ /* 0x000fe200000010ff */
[----:B------:R0:W4:Y:S01]  /*c5a0*/  MUFU.EX2 R155, R164 ;  /* 0x000000a4009b7308 */ /* 0x0001220000000800 */
[----:B--2---:R-:W-:Y:S01]  /*c5b0*/  FADD.FTZ R20, R170, R157 ;  /* 0x0000009daa147221 */ /* 0x004fe20000010000 */
[----:B------:R-:W-:Y:S01]  /*c5c0*/  F2FP.BF16.F32.PACK_AB R156, R175, R180 ;  /* 0x000000b4af9c723e */ /* 0x000fe200000010ff */
[----:B-1----:R-:W-:Y:S01]  /*c5d0*/  FFMA.FTZ R12, R21, R5, R14 ;  /* 0x00000005150c7223 */ /* 0x002fe2000001000e */
[----:B------:R-:W-:Y:S01]  /*c5e0*/  F2FP.BF16.F32.PACK_AB R158, R174, R169 ;  /* 0x000000a9ae9e723e */ /* 0x000fe200000010ff */
[----:B------:R-:W-:Y:S01]  /*c5f0*/  FADD.FTZ R4, R173, R20 ;  /* 0x00000014ad047221 */ /* 0x000fe20000010000 */
[----:B------:R-:W-:Y:S01]  /*c600*/  F2FP.BF16.F32.PACK_AB R160, R182, R171 ;  /* 0x000000abb6a0723e */ /* 0x000fe200000010ff */
[----:B------:R-:W-:Y:S01]  /*c610*/  FMUL.FTZ R27, R27, R21 ;  /* 0x000000151b1b7220 */ /* 0x000fe20000410000 */
[----:B------:R-:W1:Y:S01]  /*c620*/  MUFU.EX2 R20, R179 ;  /* 0x000000b300147308 */ /* 0x000e620000000800 */
[----:B------:R-:W-:Y:S01]  /*c630*/  FADD.FTZ R157, R165, R4 ;  /* 0x00000004a59d7221 */ /* 0x000fe20000010000 */
[----:B---3--:R-:W-:Y:S01]  /*c640*/  FADD.FTZ R12, R161, R12 ;  /* 0x0000000ca10c7221 */ /* 0x008fe20000010000 */
[----:B0-----:R-:W-:Y:S01]  /*c650*/  F2FP.BF16.F32.PACK_AB R164, R168, R165 ;  /* 0x000000a5a8a4723e */ /* 0x001fe200000010ff */
[-C--:B------:R-:W-:Y:S01]  /*c660*/  FMUL.FTZ R30, R30, R21.reuse ;  /* 0x000000151e1e7220 */ /* 0x080fe20000410000 */
[----:B------:R-:W-:Y:S01]  /*c670*/  FADD.FTZ R159, R168, R157 ;  /* 0x0000009da89f7221 */ /* 0x000fe20000010000 */
[----:B------:R-:W-:Y:S01]  /*c680*/  F2FP.BF16.F32.PACK_AB R162, R173, R170 ;  /* 0x000000aaada2723e */ /* 0x000fe200000010ff */
[-C--:B------:R-:W-:Y:S01]  /*c690*/  FMUL.FTZ R31, R31, R21.reuse ;  /* 0x000000151f1f7220 */ /* 0x080fe20000410000 */
[----:B------:R0:W2:Y:S01]  /*c6a0*/  MUFU.EX2 R157, R153 ;  /* 0x00000099009d7308 */ /* 0x0000a20000000800 */
[----:B------:R-:W-:Y:S01]  /*c6b0*/  FADD.FTZ R4, R172, R159 ;  /* 0x0000009fac047221 */ /* 0x000fe20000010000 */
[----:B----4-:R-:W-:Y:S01]  /*c6c0*/  FADD.FTZ R5, R155, R12 ;  /* 0x0000000c9b057221 */ /* 0x010fe20000010000 */
[-C--:B------:R-:W-:Y:S01]  /*c6d0*/  FMUL.FTZ R34, R34, R21.reuse ;  /* 0x0000001522227220 */ /* 0x080fe20000410000 */
[-C--:B------:R-:W-:Y:S01]  /*c6e0*/  FMUL.FTZ R35, R35, R21.reuse ;  /* 0x0000001523237220 */ /* 0x080fe20000410000 */
[-C--:B------:R-:W-:Y:S01]  /*c6f0*/  FMUL.FTZ R38, R38, R21.reuse ;  /* 0x0000001526267220 */ /* 0x080fe20000410000 */
[-C--:B------:R-:W-:Y:S01]  /*c700*/  FMUL.FTZ R39, R39, R21.reuse ;  /* 0x0000001527277220 */ /* 0x080fe20000410000 */
[-C--:B------:R-:W-:Y:S01]  /*c710*/  FMUL.FTZ R42, R42, R21.reuse ;  /* 0x000000152a2a7220 */ /* 0x080fe20000410000 */
[----:B------:R-:W3:Y:S01]  /*c720*/  MUFU.EX2 R194, R194 ;  /* 0x000000c200c27308 */ /* 0x000ee20000000800 */
[C---:B-1----:R-:W-:Y:S01]  /*c730*/  FADD.FTZ R12, R20.reuse, R5 ;  /* 0x00000005140c7221 */ /* 0x042fe20000010000 */
[----:B0-----:R-:W-:Y:S01]  /*c740*/  F2FP.BF16.F32.PACK_AB R153, R161, R14 ;  /* 0x0000000ea199723e */ /* 0x001fe200000010ff */
[----:B------:R-:W-:Y:S01]  /*c750*/  FMUL.FTZ R43, R43, R21 ;  /* 0x000000152b2b7220 */ /* 0x000fe20000410000 */
[----:B------:R-:W-:Y:S01]  /*c760*/  F2FP.BF16.F32.PACK_AB R155, R20, R155 ;  /* 0x0000009b149b723e */ /* 0x000fe200000010ff */
[----:B------:R-:W-:Y:S01]  /*c770*/  BAR.SYNC.DEFER_BLOCKING 0xf, 0x100 ;  /* 0x03c4000000007b1d */ /* 0x000fe20000010000 */
[-C--:B------:R-:W-:Y:S01]  /*c780*/  FMUL.FTZ R46, R46, R21.reuse ;  /* 0x000000152e2e7220 */ /* 0x080fe20000410000 */
[-C--:B------:R-:W-:Y:S01]  /*c790*/  FMUL.FTZ R47, R47, R21.reuse ;  /* 0x000000152f2f7220 */ /* 0x080fe20000410000 */
[-C--:B------:R-:W-:Y:S01]  /*c7a0*/  FMUL.FTZ R50, R50, R21.reuse ;  /* 0x0000001532327220 */ /* 0x080fe20000410000 */
[----:B--2---:R-:W-:Y:S01]  /*c7b0*/  FADD.FTZ R5, R157, R12 ;  /* 0x0000000c9d057221 */ /* 0x004fe20000010000 */
[-C--:B------:R-:W-:Y:S01]  /*c7c0*/  FMUL.FTZ R51, R51, R21.reuse ;  /* 0x0000001533337220 */ /* 0x080fe20000410000 */
[----:B------:R-:W0:Y:S01]  /*c7d0*/  MUFU.EX2 R159, R195 ;  /* 0x000000c3009f7308 */ /* 0x000e220000000800 */
[-C--:B------:R-:W-:Y:S01]  /*c7e0*/  FMUL.FTZ R54, R54, R21.reuse ;  /* 0x0000001536367220 */ /* 0x080fe20000410000 */
[-C--:B------:R-:W-:Y:S01]  /*c7f0*/  FMUL.FTZ R55, R55, R21.reuse ;  /* 0x0000001537377220 */ /* 0x080fe20000410000 */
[-C--:B------:R-:W-:Y:S01]  /*c800*/  FMUL.FTZ R58, R58, R21.reuse ;  /* 0x000000153a3a7220 */ /* 0x080fe20000410000 */
[-C--:B------:R-:W-:Y:S01]  /*c810*/  FMUL.FTZ R59, R59, R21.reuse ;  /* 0x000000153b3b7220 */ /* 0x080fe20000410000 */
[----:B------:R-:W-:Y:S01]  /*c820*/  FMUL.FTZ R62, R62, R21 ;  /* 0x000000153e3e7220 */ /* 0x000fe20000410000 */
[C---:B---3--:R-:W-:Y:S01]  /*c830*/  FADD.FTZ R12, R194.reuse, R5 ;  /* 0x00000005c20c7221 */ /* 0x048fe20000010000 */
        /* <DEDUP_REMOVED lines=15> */
[-C--:B------:R-:W-:Y:S01]  /*c930*/  FMUL.FTZ R83, R83, R21.reuse ;  /* 0x0000001553537220 */ /* 0x080fe20000410000 */
[----:B------:R-:W-:Y:S01]  /*c940*/  FMUL.FTZ R86, R86, R21 ;  /* 0x0000001556567220 */ /* 0x000fe20000410000 */
[----:B------:R-:W3:Y:S01]  /*c950*/  MUFU.EX2 R198, R198 ;  /* 0x000000c600c67308 */ /* 0x000ee20000000800 */
        /* <DEDUP_REMOVED lines=34> */
[-C--:B------:R-:W-:Y:S01]  /*cb80*/  FMUL.FTZ R130, R130, R21.reuse ;  /* 0x0000001582827220 */ /* 0x080fe20000410000 */
[-C--:B------:R-:W-:Y:S01]  /*cb90*/  FMUL.FTZ R131, R131, R21.reuse ;  /* 0x0000001583837220 */ /* 0x080fe20000410000 */
[-C--:B------:R-:W-:Y:S01]  /*cba0*/  FMUL.FTZ R134, R134, R21.reuse ;  /* 0x0000001586867220 */ /* 0x080fe20000410000 */
[-C--:B------:R-:W-:Y:S01]  /*cbb0*/  FMUL.FTZ R135, R135, R21.reuse ;  /* 0x0000001587877220 */ /* 0x080fe20000410000 */
[----:B------:R0:W-:Y:S01]  /*cbc0*/  STSM.16.M88.4 [R22], R160 ;  /* 0x000000a016007844 */ /* 0x0001e20000000200 */
        /* <DEDUP_REMOVED lines=12> */
[----:B------:R-:W-:-:S04]  /*cc90*/  FMUL.FTZ R151, R151, R21 ;  /* 0x0000001597977220 */ /* 0x000fc80000410000 */
[----:B------:R-:W1:Y:S01]  /*cca0*/  MUFU.EX2 R12, R193 ;  /* 0x000000c1000c7308 */ /* 0x000e620000000800 */
[----:B--2---:R-:W-:Y:S01]  /*ccb0*/  FADD.FTZ R5, R167, R10 ;  /* 0x0000000aa7057221 */ /* 0x004fe20000010000 */
[C---:B---3--:R-:W-:Y:S01]  /*ccc0*/  F2FP.BF16.F32.PACK_AB R166, R183.reuse, R172 ;  /* 0x000000acb7a6723e */ /* 0x048fe200000010ff */
[----:B------:R-:W-:Y:S01]  /*ccd0*/  FADD.FTZ R4, R183, R4 ;  /* 0x00000004b7047221 */ /* 0x000fe20000010000 */
[C---:B-1----:R-:W-:Y:S01]  /*cce0*/  F2FP.BF16.F32.PACK_AB R167, R12.reuse, R167 ;  /* 0x000000a70ca7723e */ /* 0x042fe200000010ff */
[----:B------:R-:W-:-:S04]  /*ccf0*/  FADD.FTZ R5, R12, R5 ;  /* 0x000000050c057221 */ /* 0x000fc80000010000 */
[----:B------:R0:W-:Y:S01]  /*cd00*/  STSM.16.M88.4 [R23], R164 ;  /* 0x000000a417007844 */ /* 0x0001e20000000200 */
[----:B------:R-:W-:Y:S05]  /*cd10*/  @!P4 BRA `(.L_x_4437) ;  /* 0x000000000004c947 */ /* 0x000fea0003800000 */
[----:B------:R-:W-:Y:S01]  /*cd20*/  BPT.TRAP 0x1 ;  /* 0x000000040000795c */ /* 0x000fe20000300000 */
.L_x_4437:
[----:B------:R1:W2:Y:S01]  /*cd30*/  SYNCS.PHASECHK.TRANS64.TRYWAIT P0, [UR26+0x28c50], R8 ;  /* 0x028c5008ff0075a7 */ /* 0x0002a2000800015a */
[----:B------:R-:W-:Y:S05]  /*cd40*/  @!P4 BRA `(.L_x_4438) ;  /* 0x000000000004c947 */ /* 0x000fea0003800000 */
[----:B------:R-:W-:Y:S01]  /*cd50*/  BPT.TRAP 0x1 ;  /* 0x000000040000795c */ /* 0x000fe20000300000 */
.L_x_4438:
[----:B--2---:R-:W-:Y:S05]  /*cd60*/  @P0 BRA `(.L_x_4439) ;  /* 0x0000000000080947 */ /* 0x004fea0003800000 */
[----:B------:R-:W2:Y:S02]  /*cd70*/  SYNCS.PHASECHK.TRANS64.TRYWAIT P0, [UR26+0x28c50], R8 ;  /* 0x028c5008ff0075a7 */ /* 0x000ea4000800015a */
[----:B--2---:R-:W-:Y:S05]  /*cd80*/  @!P0 BRA `(.L_x_4440) ;  /* 0x0000008c00788947 */ /* 0x004fea0003800000 */
.L_x_4439:
[----:B------:R-:W-:Y:S01]  /*cd90*/  ULEA UR11, UR37, UR45, 0xc ;  /* 0x0000002d250b7291 */ /* 0x000fe2000f8e603f */
[----:B------:R-:W-:Y:S01]  /*cda0*/  WARPGROUP.ARRIVE ;  /* 0x00000000000079c5 */ /* 0x000fe20000000000 */
[----:B------:R-:W-:Y:S01]  /*cdb0*/  UMOV UR7, 0x40000040 ;  /* 0x4000004000077882 */ /* 0x000fe20000000000 */
[----:B------:R-:W-:Y:S01]  /*cdc0*/  ISETP.LT.AND P0, PT, R186, UR50, PT ;  /* 0x00000032ba007c0c */ /* 0x000fe2000bf01270 */
[----:B--2---:R-:W-:Y:S01]  /*cdd0*/  @!P5 VIADD R15, R15, 0x28c60 ;  /* 0x00028c600f0fd836 */ /* 0x004fe20000000000 */
        /* <DEDUP_REMOVED lines=36> */
.L_x_4424:
[----:B------:R-:W5:Y:S01]  /*d020*/  SHFL.BFLY PT, R3, R4, 0x2, 0x1f ;  /* 0x0c401f0004037f89 */ /* 0x000f6200000e0000 */
[----:B------:R-:W-:Y:S01]  /*d030*/  IADD3 R11, -R18, RZ, RZ ;  /* 0x000000ff120b7210 */ /* 0x000fe20007ffe1ff */
[----:B------:R-:W-:Y:S02]  /*d040*/  IMAD.MOV.U32 R10, RZ, RZ, RZ ;  /* 0x000000ffff0a7224 */ /* 0x000fe400078e00ff */
[----:B-1----:R-:W1:Y:S01]  /*d050*/  SHFL.BFLY PT, R8, R5, 0x2, 0x1f ;  /* 0x0c401f0005087f89 */ /* 0x002e6200000e0000 */
[----:B------:R-:W-:Y:S08]  /*d060*/  BAR.ARV 0x8, 0xa0 ;  /* 0x0202800000007b1d */ /* 0x000ff00000002000 */
[----:B------:R-:W-:Y:S01]  /*d070*/  BAR.SYNC.DEFER_BLOCKING 0xf, 0x100 ;  /* 0x03c4000000007b1d */ /* 0x000fe20000010000 */
[----:B------:R-:W-:Y:S01]  /*d080*/  ISETP.NE.AND P0, PT, R16, R11, PT ;  /* 0x0000000b1000720c */ /* 0x000fe20003f05270 */
[----:B----4-:R-:W-:-:S02]  /*d090*/  IMAD.U32 R15, RZ, RZ, UR10 ;  /* 0x0000000aff0f7e24 */ /* 0x010fc4000f8e00ff */
[----:B------:R-:W-:Y:S02]  /*d0a0*/  VIADD R187, R187, 0x1 ;  /* 0x00000001bbbb7836 */ /* 0x000fe40000000000 */
[----:B-----5:R-:W-:Y:S01]  /*d0b0*/  FADD.FTZ R3, R3, R4 ;  /* 0x0000000403037221 */ /* 0x020fe20000010000 */
[----:B------:R-:W-:Y:S02]  /*d0c0*/  IMAD.MOV.U32 R4, RZ, RZ, RZ ;  /* 0x000000ffff047224 */ /* 0x000fe400078e00ff */
[----:B-1----:R-:W-:Y:S02]  /*d0d0*/  FADD.FTZ R8, R8, R5 ;  /* 0x0000000508087221 */ /* 0x002fe40000010000 */
[----:B------:R-:W1:Y:S01]  /*d0e0*/  SHFL.BFLY PT, R0, R3, 0x1, 0x1f ;  /* 0x0c201f0003007f89 */ /* 0x000e6200000e0000 */
[----:B------:R-:W-:-:S03]  /*d0f0*/  IMAD.U32 R5, RZ, RZ, UR10 ;  /* 0x0000000aff057e24 */ /* 0x000fc6000f8e00ff */
[----:B------:R-:W4:Y:S01]  /*d100*/  SHFL.BFLY PT, R9, R8, 0x1, 0x1f ;  /* 0x0c201f0008097f89 */ /* 0x000f2200000e0000 */
[----:B-1----:R-:W-:Y:S01]  /*d110*/  FADD.FTZ R12, R3, R0 ;  /* 0x00000000030c7221 */ /* 0x002fe20000010000 */
[----:B------:R-:W-:Y:S01]  /*d120*/  IMAD.U32 R0, RZ, RZ, UR37 ;  /* 0x00000025ff007e24 */ /* 0x000fe2000f8e00ff */
[----:B------:R-:W-:Y:S01]  /*d130*/  UIADD3 UR37, UR37, 0x1, URZ ;  /* 0x0000000125257890 */ /* 0x000fe2000fffe03f */
[----:B------:R-:W-:Y:S02]  /*d140*/  IMAD.MOV.U32 R3, RZ, RZ, -0x800000 ;  /* 0xff800000ff037424 */ /* 0x000fe400078e00ff */
[----:B----4-:R-:W-:Y:S01]  /*d150*/  FADD.FTZ R13, R8, R9 ;  /* 0x00000009080d7221 */ /* 0x010fe20000010000 */
[----:B------:R-:W-:Y:S01]  /*d160*/  FSETP.NE.FTZ.AND P1, PT, R12, RZ, PT ;  /* 0x000000ff0c00720b */ /* 0x000fe20003f35000 */
[----:B------:R-:W-:Y:S01]  /*d170*/  @!P0 IMAD R0, R0, 0x40, R17 ;  /* 0x0000004000008824 */ /* 0x000fe200078e0211 */
[----:B------:R-:W-:Y:S02]  /*d180*/  UISETP.NE.AND UP0, UPT, UR37, 0x2, UPT ;  /* 0x000000022500788c */ /* 0x000fe4000bf05270 */
[----:B------:R-:W-:-:S02]  /*d190*/  FSETP.NE.FTZ.AND P2, PT, R13, RZ, PT ;  /* 0x000000ff0d00720b */ /* 0x000fc40003f55000 */
[----:B------:R-:W-:Y:S01]  /*d1a0*/  @!P0 LEA R11, R0, UR38, 0x2 ;  /* 0x00000026000b8c11 */ /* 0x000fe2000f8e10ff */
[----:B------:R-:W-:Y:S01]  /*d1b0*/  USEL UR4, URZ, 0x1, UP0 ;  /* 0x000000013f047887 */ /* 0x000fe20008000000 */
[----:B------:R-:W-:Y:S01]  /*d1c0*/  MOV R0, 0xff800000 ;  /* 0xff80000000007802 */ /* 0x000fe20000000f00 */
[----:B------:R-:W-:-:S04]  /*d1d0*/  USEL UR37, UR37, URZ, UP0 ;  /* 0x0000003f25257287 */ /* 0x000fc80008000000 */
[----:B------:R-:W1:Y:S01]  /*d1e0*/  @P1 MUFU.RCP R10, R12 ;  /* 0x0000000c000a1308 */ /* 0x000e620000001000 */
[----:B------:R-:W-:Y:S01]  /*d1f0*/  @P1 FMUL.FTZ R5, R5, 0.69314718246459960938 ;  /* 0x3f31721805051820 */ /* 0x000fe20000410000 */
[----:B------:R-:W-:Y:S02]  /*d200*/  LOP3.LUT R2, R2, UR4, RZ, 0x3c, !PT ;  /* 0x0000000402027c12 */ /* 0x000fe4000f8e3cff */
[----:B------:R-:W-:-:S04]  /*d210*/  @P2 FMUL.FTZ R15, R15, 0.69314718246459960938 ;  /* 0x3f3172180f0f2820 */ /* 0x000fc80000410000 */
[----:B------:R-:W4:Y:S08]  /*d220*/  @P2 MUFU.RCP R4, R13 ;  /* 0x0000000d00042308 */ /* 0x000f300000001000 */
[----:B------:R-:W5:Y:S01]  /*d230*/  @P1 MUFU.LG2 R9, R12 ;  /* 0x0000000c00091308 */ /* 0x000f620000000c00 */
[----:B-1----:R-:W-:Y:S01]  /*d240*/  @!P0 STS [R11+0x28800], R10 ;  /* 0x0288000a0b008388 */ /* 0x002fe20000000800 */
[-C--:B------:R-:W-:Y:S01]  /*d250*/  FMUL.FTZ R169, R24, R10.reuse ;  /* 0x0000000a18a97220 */ /* 0x080fe20000410000 */
[-C--:B0--3--:R-:W-:Y:S01]  /*d260*/  FMUL.FTZ R165, R25, R10.reuse ;  /* 0x0000000a19a57220 */ /* 0x089fe20000410000 */
[-C--:B------:R-:W-:Y:S01]  /*d270*/  FMUL.FTZ R167, R28, R10.reuse ;  /* 0x0000000a1ca77220 */ /* 0x080fe20000410000 */
[-C--:B------:R-:W-:Y:S01]  /*d280*/  FMUL.FTZ R8, R29, R10.reuse ;  /* 0x0000000a1d087220 */ /* 0x080fe20000410000 */
[-C--:B------:R-:W-:Y:S01]  /*d290*/  FMUL.FTZ R159, R32, R10.reuse ;  /* 0x0000000a209f7220 */ /* 0x080fe20000410000 */
[-C--:B------:R-:W-:Y:S01]  /*d2a0*/  FMUL.FTZ R33, R33, R10.reuse ;  /* 0x0000000a21217220 */ /* 0x080fe20000410000 */
[-C--:B------:R-:W-:Y:S01]  /*d2b0*/  FMUL.FTZ R36, R36, R10.reuse ;  /* 0x0000000a24247220 */ /* 0x080fe20000410000 */
[----:B----4-:R0:W-:Y:S01]  /*d2c0*/  @!P0 STS [R11+0x28820], R4 ;  /* 0x028820040b008388 */ /* 0x0101e20000000800 */
        /* <DEDUP_REMOVED lines=9> */
[----:B0-----:R-:W0:Y:S01]  /*d360*/  @P2 MUFU.LG2 R11, R13 ;  /* 0x0000000d000b2308 */ /* 0x001e220000000c00 */
        /* <DEDUP_REMOVED lines=48> */
[----:B-----5:R-:W-:Y:S01]  /*d670*/  @P1 FMUL.FTZ R10, R9, 0.69314718246459960938 ;  /* 0x3f317218090a1820 */ /* 0x020fe20000410000 */
[----:B0-----:R-:W-:Y:S01]  /*d680*/  @P2 FMUL.FTZ R12, R11, 0.69314718246459960938 ;  /* 0x3f3172180b0c2820 */ /* 0x001fe20000410000 */
        /* <DEDUP_REMOVED lines=68> */
.L_x_4357:
[----:B------:R-:W0:Y:S08]  /*dad0*/  S2UR UR4, SR_CgaCtaId ;  /* 0x00000000000479c3 */ /* 0x000e300000008800 */
[----:B------:R-:W-:Y:S06]  /*dae0*/  BAR.SYNC.DEFER_BLOCKING 0x5, 0x120 ;  /* 0x0144800000007b1d */ /* 0x000fec0000010000 */
[----:B------:R-:W-:Y:S01]  /*daf0*/  UMOV UR38, 0x400 ;  /* 0x0000040000267882 */ /* 0x000fe20000000000 */
[----:B------:R-:W-:Y:S01]  /*db00*/  BSSY B0, `(.L_x_4442) ;  /* 0x0000290000007945 */ /* 0x000fe20003800000 */
[----:B0-----:R-:W-:-:S09]  /*db10*/  ULEA UR38, UR4, UR38, 0x18 ;  /* 0x0000002604267291 */ /* 0x001fd2000f8ec03f */
[----:B------:R-:W0:Y:S02]  /*db20*/  LDS.128 R4, [UR38+0x28cd0] ;  /* 0x028cd026ff047984 */ /* 0x000e240008000c00 */
[----:B0-----:R-:W-:Y:S02]  /*db30*/  R2UR UR47, R5 ;  /* 0x00000000052f72ca */ /* 0x001fe400000e0000 */
[----:B------:R-:W-:Y:S02]  /*db40*/  R2UR UR6, R6 ;  /* 0x00000000060672ca */ /* 0x000fe400000e0000 */
[----:B------:R-:W-:Y:S01]  /*db50*/  R2UR UR5, R7 ;  /* 0x00000000070572ca */ /* 0x000fe200000e0000 */
[----:B------:R-:W-:Y:S06]  /*db60*/  BAR.ARV 0x4, 0x120 ;  /* 0x0104800000007b1d */ /* 0x000fec0000002000 */
[----:B------:R-:W-:Y:S08]  /*db70*/  @P0 BRA `(.L_x_4443) ;  /* 0x0000001c00580947 */ /* 0x000ff00003800000 */
[----:B------:R-:W0:Y:S08]  /*db80*/  S2UR UR4, SR_SWINHI ;  /* 0x00000000000479c3 */ /* 0x000e300000002f00 */
[----:B------:R-:W-:Y:S01]  /*db90*/  BAR.SYNC.DEFER_BLOCKING 0x1, 0x100 ;  /* 0x0044000000007b1d */ /* 0x000fe20000010000 */
[----:B------:R-:W-:Y:S02]  /*dba0*/  F2FP.BF16.F32.PACK_AB R40, R41, R40 ;  /* 0x000000282928723e */ /* 0x000fe400000010ff */
[----:B------:R-:W-:-:S02]  /*dbb0*/  F2FP.BF16.F32.PACK_AB R41, R43, R42 ;  /* 0x0000002a2b29723e */ /* 0x000fc400000010ff */
[----:B------:R-:W-:Y:S01]  /*dbc0*/  F2FP.BF16.F32.PACK_AB R48, R49, R48 ;  /* 0x000000303130723e */ /* 0x000fe200000010ff */
[----:B------:R-:W-:Y:S01]  /*dbd0*/  ULDC.64 UR10, c[0x0][0xbe0] ;  /* 0x0002f800000a7ab9 */ /* 0x000fe20000000a00 */
[----:B------:R-:W-:Y:S01]  /*dbe0*/  F2FP.BF16.F32.PACK_AB R42, R45, R44 ;  /* 0x0000002c2d2a723e */ /* 0x000fe200000010ff */
[----:B------:R-:W-:Y:S01]  /*dbf0*/  UISETP.NE.U32.AND UP1, UPT, UR10, URZ, UPT ;  /* 0x0000003f0a00728c */ /* 0x000fe2000bf25070 */
[----:B------:R-:W-:Y:S02]  /*dc00*/  F2FP.BF16.F32.PACK_AB R43, R47, R46 ;  /* 0x0000002e2f2b723e */ /* 0x000fe400000010ff */
[----:B------:R-:W-:Y:S01]  /*dc10*/  F2FP.BF16.F32.PACK_AB R49, R51, R50 ;  /* 0x000000323331723e */ /* 0x000fe200000010ff */
[----:B------:R-:W-:Y:S01]  /*dc20*/  UISETP.NE.AND.EX UP1, UPT, UR11, URZ, UPT, UP1 ;  /* 0x0000003f0b00728c */ /* 0x000fe2000bf25310 */
[----:B------:R-:W-:Y:S02]  /*dc30*/  F2FP.BF16.F32.PACK_AB R56, R57, R56 ;  /* 0x000000383938723e */ /* 0x000fe400000010ff */
[----:B------:R-:W-:Y:S01]  /*dc40*/  F2FP.BF16.F32.PACK_AB R50, R53, R52 ;  /* 0x000000343532723e */ /* 0x000fe200000010ff */
[----:B------:R-:W-:Y:S01]  /*dc50*/  ULDC.64 UR10, c[0x0][0xbd8] ;  /* 0x0002f600000a7ab9 */ /* 0x000fe20000000a00 */
[----:B------:R-:W-:Y:S01]  /*dc60*/  F2FP.BF16.F32.PACK_AB R51, R55, R54 ;  /* 0x000000363733723e */ /* 0x000fe200000010ff */
[----:B------:R-:W-:Y:S01]  /*dc70*/  UIMAD.WIDE UR10, UR43, 0x4, UR10 ;  /* 0x000000042b0a78a5 */ /* 0x000fe2000f8e020a */
[----:B------:R-:W-:-:S02]  /*dc80*/  F2FP.BF16.F32.PACK_AB R57, R59, R58 ;  /* 0x0000003a3b39723e */ /* 0x000fc400000010ff */
[----:B------:R-:W-:Y:S01]  /*dc90*/  F2FP.BF16.F32.PACK_AB R64, R65, R64 ;  /* 0x000000404140723e */ /* 0x000fe200000010ff */
[----:B------:R-:W-:Y:S01]  /*dca0*/  UMOV UR8, UR38 ;  /* 0x0000002600087c82 */ /* 0x000fe20008000000 */
[----:B0-----:R-:W-:Y:S01]  /*dcb0*/  UMOV UR9, UR4 ;  /* 0x0000000400097c82 */ /* 0x001fe20008000000 */
[----:B------:R-:W-:Y:S01]  /*dcc0*/  F2FP.BF16.F32.PACK_AB R58, R61, R60 ;  /* 0x0000003c3d3a723e */ /* 0x000fe200000010ff */
[----:B------:R-:W-:Y:S01]  /*dcd0*/  IMAD.U32 R134, RZ, RZ, UR8 ;  /* 0x00000008ff867e24 */ /* 0x000fe2000f8e00ff */
[----:B------:R-:W-:Y:S01]  /*dce0*/  F2FP.BF16.F32.PACK_AB R59, R63, R62 ;  /* 0x0000003e3f3b723e */ /* 0x000fe200000010ff */
[----:B------:R-:W-:Y:S01]  /*dcf0*/  IMAD.U32 R135, RZ, RZ, UR9 ;  /* 0x00000009ff877e24 */ /* 0x000fe2000f8e00ff */
[----:B------:R-:W-:Y:S01]  /*dd00*/  F2FP.BF16.F32.PACK_AB R65, R67, R66 ;  /* 0x000000424341723e */ /* 0x000fe200000010ff */
[----:B------:R-:W-:Y:S01]  /*dd10*/  ULDC.64 UR8, c[0x0][0xbd8] ;  /* 0x0002f60000087ab9 */ /* 0x000fe20000000a00 */
[----:B------:R-:W-:Y:S01]  /*dd20*/  F2FP.BF16.F32.PACK_AB R72, R73, R72 ;  /* 0x000000484948723e */ /* 0x000fe200000010ff */
[----:B------:R-:W-:Y:S01]  /*dd30*/  IMAD.WIDE R4, R191, 0x2, R134 ;  /* 0x00000002bf047825 */ /* 0x000fe200078e0286 */
[----:B------:R-:W-:Y:S01]  /*dd40*/  F2FP.BF16.F32.PACK_AB R66, R69, R68 ;  /* 0x000000444542723e */ /* 0x000fe200000010ff */
[----:B------:R-:W-:Y:S01]  /*dd50*/  UISETP.NE.U32.AND UP0, UPT, UR8, URZ, UPT ;  /* 0x0000003f0800728c */ /* 0x000fe2000bf05070 */
[----:B------:R-:W-:-:S02]  /*dd60*/  F2FP.BF16.F32.PACK_AB R67, R71, R70 ;  /* 0x000000464743723e */ /* 0x000fc400000010ff */
[C---:B------:R-:W-:Y:S01]  /*dd70*/  IADD3 R173, P1, R4.reuse, 0x20, RZ ;  /* 0x0000002004ad7810 */ /* 0x040fe20007f3e0ff */
[----:B------:R-:W-:Y:S01]  /*dd80*/  UISETP.NE.AND.EX UP0, UPT, UR9, URZ, UPT, UP0 ;  /* 0x0000003f0900728c */ /* 0x000fe2000bf05300 */
[C---:B------:R-:W-:Y:S02]  /*dd90*/  LOP3.LUT R7, R4.reuse, 0x380, RZ, 0xc0, !PT ;  /* 0x0000038004077812 */ /* 0x040fe400078ec0ff */
[-C--:B------:R-:W-:Y:S01]  /*dda0*/  IADD3.X R11, RZ, R5.reuse, RZ, P1, !PT ;  /* 0x00000005ff0b7210 */ /* 0x080fe20000ffe4ff */
[----:B------:R-:W-:Y:S01]  /*ddb0*/  @UP1 ULDC.64 UR8, c[0x0][0xbe0] ;  /* 0x0002f80000081ab9 */ /* 0x000fe20000000a00 */
[C---:B------:R-:W-:Y:S01]  /*ddc0*/  IADD3 R12, P0, R4.reuse, 0x40, RZ ;  /* 0x00000040040c7810 */ /* 0x040fe20007f1e0ff */
[----:B------:R-:W-:Y:S01]  /*ddd0*/  @UP1 UIMAD.WIDE UR8, UR43, 0x4, UR8 ;  /* 0x000000042b0818a5 */ /* 0x000fe2000f8e0208 */
        /* <DEDUP_REMOVED lines=14> */
[C---:B------:R-:W-:Y:S02]  /*dec0*/  IADD3 R193, P0, R4.reuse, 0x4020, RZ ;  /* 0x0000402004c17810 */ /* 0x040fe40007f1e0ff */
        /* <DEDUP_REMOVED lines=10> */
[----:B------:R-:W-:Y:S01]  /*df70*/  LOP3.LUT R4, R7, R4, RZ, 0x3c, !PT ;  /* 0x0000000407047212 */ /* 0x000fe200078e3cff */
[--C-:B------:R-:W-:Y:S01]  /*df80*/  IMAD.X R119, RZ, RZ, R5.reuse, P2 ;  /* 0x000000ffff777224 */ /* 0x100fe200010e0605 */
[----:B------:R-:W-:Y:S01]  /*df90*/  LOP3.LUT R7, R12, 0x380, RZ, 0xc0, !PT ;  /* 0x000003800c077812 */ /* 0x000fe200078ec0ff */
[----:B------:R-:W-:Y:S01]  /*dfa0*/  IMAD.X R9, RZ, RZ, R5, P1 ;  /* 0x000000ffff097224 */ /* 0x000fe200008e0605 */
[----:B------:R-:W-:Y:S02]  /*dfb0*/  LOP3.LUT R6, R173, 0x380, RZ, 0xc0, !PT ;  /* 0x00000380ad067812 */ /* 0x000fe400078ec0ff */
[----:B------:R-:W-:Y:S02]  /*dfc0*/  SHF.R.U64 R7, R7, 0x3, RZ ;  /* 0x0000000307077819 */ /* 0x000fe400000012ff */
[----:B------:R-:W-:Y:S02]  /*dfd0*/  SHF.R.U64 R6, R6, 0x3, RZ ;  /* 0x0000000306067819 */ /* 0x000fe400000012ff */
[----:B------:R-:W-:-:S02]  /*dfe0*/  LOP3.LUT R12, R7, R12, RZ, 0x3c, !PT ;  /* 0x0000000c070c7212 */ /* 0x000fc400078e3cff */
[----:B------:R-:W-:Y:S02]  /*dff0*/  LOP3.LUT R7, R28, 0x380, RZ, 0xc0, !PT ;  /* 0x000003801c077812 */ /* 0x000fe400078ec0ff */
[----:B------:R-:W-:Y:S02]  /*e000*/  LOP3.LUT R10, R6, R173, RZ, 0x3c, !PT ;  /* 0x000000ad060a7212 */ /* 0x000fe400078e3cff */
        /* <DEDUP_REMOVED lines=10> */
[-C--:B------:R-:W-:Y:S02]  /*e0b0*/  IADD3.X R115, RZ, R5.reuse, RZ, P5, !PT ;  /* 0x00000005ff737210 */ /* 0x080fe40002ffe4ff */
[----:B------:R-:W-:Y:S02]  /*e0c0*/  MOV R173, R4 ;  /* 0x0000000400ad7202 */ /* 0x000fe40000000f00 */
[----:B------:R-:W-:Y:S02]  /*e0d0*/  LOP3.LUT R7, R199, 0x380, RZ, 0xc0, !PT ;  /* 0x00000380c7077812 */ /* 0x000fe400078ec0ff */
[----:B------:R-:W-:Y:S02]  /*e0e0*/  LOP3.LUT R14, R175, 0x380, RZ, 0xc0, !PT ;  /* 0x00000380af0e7812 */ /* 0x000fe400078ec0ff */
[----:B------:R-:W-:Y:S02]  /*e0f0*/  F2FP.BF16.F32.PACK_AB R5, R27, R26 ;  /* 0x0000001a1b05723e */ /* 0x000fe400000010ff */
[----:B------:R-:W-:-:S02]  /*e100*/  LOP3.LUT R20, R177, 0x380, RZ, 0xc0, !PT ;  /* 0x00000380b1147812 */ /* 0x000fc400078ec0ff */
[----:B------:R-:W-:Y:S02]  /*e110*/  LOP3.LUT R98, R6, R193, RZ, 0x3c, !PT ;  /* 0x000000c106627212 */ /* 0x000fe400078e3cff */
[----:B------:R-:W-:Y:S02]  /*e120*/  LOP3.LUT R27, R174, 0x380, RZ, 0xc0, !PT ;  /* 0x00000380ae1b7812 */ /* 0x000fe400078ec0ff */
[----:B------:R-:W-:Y:S02]  /*e130*/  LOP3.LUT R26, R201, 0x380, RZ, 0xc0, !PT ;  /* 0x00000380c91a7812 */ /* 0x000fe400078ec0ff */
[----:B------:R-:W-:Y:S02]  /*e140*/  F2FP.BF16.F32.PACK_AB R6, R8, R167 ;  /* 0x000000a70806723e */ /* 0x000fe400000010ff */
[----:B------:R-:W-:Y:S02]  /*e150*/  SHF.R.U64 R8, R7, 0x3, RZ ;  /* 0x0000000307087819 */ /* 0x000fe400000012ff */
[----:B------:R-:W-:-:S02]  /*e160*/  SHF.R.U64 R14, R14, 0x3, RZ ;  /* 0x000000030e0e7819 */ /* 0x000fc400000012ff */
[----:B------:R-:W-:Y:S02]  /*e170*/  LOP3.LUT R90, R181, 0x380, RZ, 0xc0, !PT ;  /* 0x00000380b55a7812 */ /* 0x000fe400078ec0ff */
[----:B------:R-:W-:Y:S02]  /*e180*/  F2FP.BF16.F32.PACK_AB R4, R165, R169 ;  /* 0x000000a9a504723e */ /* 0x000fe400000010ff */
[----:B------:R-:W-:Y:S02]  /*e190*/  F2FP.BF16.F32.PACK_AB R7, R31, R30 ;  /* 0x0000001e1f07723e */ /* 0x000fe400000010ff */
[----:B------:R-:W-:Y:S02]  /*e1a0*/  SHF.R.U64 R20, R20, 0x3, RZ ;  /* 0x0000000314147819 */ /* 0x000fe400000012ff */
[----:B------:R-:W-:Y:S01]  /*e1b0*/  LOP3.LUT R94, R183, 0x380, RZ, 0xc0, !PT ;  /* 0x00000380b75e7812 */ /* 0x000fe200078ec0ff */
[----:B------:R0:W-:Y:S01]  /*e1c0*/  STSM.16.M88.4 [R173], R4 ;  /* 0x00000004ad007844 */ /* 0x0001e20000000200 */
[----:B------:R-:W-:-:S02]  /*e1d0*/  SHF.R.U64 R27, R27, 0x3, RZ ;  /* 0x000000031b1b7819 */ /* 0x000fc400000012ff */
[----:B------:R-:W-:Y:S02]  /*e1e0*/  LOP3.LUT R106, R195, 0x380, RZ, 0xc0, !PT ;  /* 0x00000380c36a7812 */ /* 0x000fe400078ec0ff */
[----:B------:R-:W-:Y:S02]  /*e1f0*/  SHF.R.U64 R26, R26, 0x3, RZ ;  /* 0x000000031a1a7819 */ /* 0x000fe400000012ff */
[----:B------:R-:W-:Y:S02]  /*e200*/  LOP3.LUT R14, R14, R175, RZ, 0x3c, !PT ;  /* 0x000000af0e0e7212 */ /* 0x000fe400078e3cff */
[----:B------:R-:W-:Y:S02]  /*e210*/  SHF.R.U64 R90, R90, 0x3, RZ ;  /* 0x000000035a5a7819 */ /* 0x000fe400000012ff */
[----:B------:R-:W-:Y:S02]  /*e220*/  LOP3.LUT R114, R8, R199, RZ, 0x3c, !PT ;  /* 0x000000c708727212 */ /* 0x000fe400078e3cff */
[----:B------:R-:W-:-:S02]  /*e230*/  LOP3.LUT R20, R20, R177, RZ, 0x3c, !PT ;  /* 0x000000b114147212 */ /* 0x000fc400078e3cff */
[----:B------:R-:W-:Y:S02]  /*e240*/  SHF.R.U64 R94, R94, 0x3, RZ ;  /* 0x000000035e5e7819 */ /* 0x000fe400000012ff */
[----:B------:R-:W-:Y:S02]  /*e250*/  LOP3.LUT R110, R197, 0x380, RZ, 0xc0, !PT ;  /* 0x00000380c56e7812 */ /* 0x000fe400078ec0ff */
[----:B------:R-:W-:Y:S02]  /*e260*/  LOP3.LUT R8, R27, R174, RZ, 0x3c, !PT ;  /* 0x000000ae1b087212 */ /* 0x000fe400078e3cff */
[----:B------:R-:W-:Y:S02]  /*e270*/  SHF.R.U64 R106, R106, 0x3, RZ ;  /* 0x000000036a6a7819 */ /* 0x000fe400000012ff */
[----:B------:R-:W-:Y:S02]  /*e280*/  LOP3.LUT R118, R26, R201, RZ, 0x3c, !PT ;  /* 0x000000c91a767212 */ /* 0x000fe400078e3cff */
[----:B------:R-:W-:-:S02]  /*e290*/  MOV R27, R10 ;  /* 0x0000000a001b7202 */ /* 0x000fc40000000f00 */
[----:B0-----:R-:W-:Y:S02]  /*e2a0*/  F2FP.BF16.F32.PACK_AB R4, R33, R159 ;  /* 0x0000009f2104723e */ /* 0x001fe400000010ff */
[----:B------:R-:W-:Y:S02]  /*e2b0*/  F2FP.BF16.F32.PACK_AB R5, R35, R34 ;  /* 0x000000222305723e */ /* 0x000fe400000010ff */
[----:B------:R-:W-:Y:S02]  /*e2c0*/  F2FP.BF16.F32.PACK_AB R6, R37, R36 ;  /* 0x000000242506723e */ /* 0x000fe400000010ff */
[----:B------:R-:W-:Y:S02]  /*e2d0*/  F2FP.BF16.F32.PACK_AB R7, R39, R38 ;  /* 0x000000262707723e */ /* 0x000fe400000010ff */
[----:B------:R-:W-:Y:S02]  /*e2e0*/  MOV R26, R12 ;  /* 0x0000000c001a7202 */ /* 0x000fe40000000f00 */
[----:B------:R-:W-:Y:S01]  /*e2f0*/  LOP3.LUT R90, R90, R181, RZ, 0x3c, !PT ;  /* 0x000000b55a5a7212 */ /* 0x000fe200078e3cff */
[----:B------:R0:W-:Y:S01]  /*e300*/  STSM.16.M88.4 [R27], R4 ;  /* 0x000000041b007844 */ /* 0x0001e20000000200 */
[----:B------:R-:W-:-:S02]  /*e310*/  MOV R15, R14 ;  /* 0x0000000e000f7202 */ /* 0x000fc40000000f00 */
[----:B------:R-:W-:Y:S01]  /*e320*/  LOP3.LUT R94, R94, R183, RZ, 0x3c, !PT ;  /* 0x000000b75e5e7212 */ /* 0x000fe200078e3cff */
[----:B------:R-:W-:Y:S01]  /*e330*/  STSM.16.M88.4 [R26], R40 ;  /* 0x000000281a007844 */ /* 0x000fe20000000200 */
[----:B------:R-:W-:Y:S02]  /*e340*/  SHF.R.U64 R110, R110, 0x3, RZ ;  /* 0x000000036e6e7819 */ /* 0x000fe400000012ff */
[----:B------:R-:W-:Y:S01]  /*e350*/  MOV R20, R20 ;  /* 0x0000001400147202 */ /* 0x000fe20000000f00 */
[----:B------:R-:W-:Y:S01]  /*e360*/  STSM.16.M88.4 [R15], R48 ;  /* 0x000000300f007844 */ /* 0x000fe20000000200 */
[----:B------:R-:W-:Y:S02]  /*e370*/  LOP3.LUT R106, R106, R195, RZ, 0x3c, !PT ;  /* 0x000000c36a6a7212 */ /* 0x000fe400078e3cff */
[----:B------:R-:W-:Y:S01]  /*e380*/  MOV R24, R24 ;  /* 0x0000001800187202 */ /* 0x000fe20000000f00 */
[----:B------:R-:W-:Y:S01]  /*e390*/  STSM.16.M88.4 [R20], R56 ;  /* 0x0000003814007844 */ /* 0x000fe20000000200 */
[----:B------:R-:W-:-:S02]  /*e3a0*/  F2FP.BF16.F32.PACK_AB R73, R75, R74 ;  /* 0x0000004a4b49723e */ /* 0x000fc400000010ff */
[----:B------:R-:W-:Y:S01]  /*e3b0*/  F2FP.BF16.F32.PACK_AB R80, R81, R80 ;  /* 0x000000505150723e */ /* 0x000fe200000010ff */
[----:B------:R-:W-:Y:S01]  /*e3c0*/  STSM.16.M88.4 [R24], R64 ;  /* 0x0000004018007844 */ /* 0x000fe20000000200 */
[----:B------:R-:W-:Y:S01]  /*e3d0*/  MOV R28, R28 ;  /* 0x0000001c001c7202 */ /* 0x000fe20000000f00 */
[----:B0-----:R-:W-:Y:S01]  /*e3e0*/  IMAD.U32 R6, RZ, RZ, UR10 ;  /* 0x0000000aff067e24 */ /* 0x001fe2000f8e00ff */
[----:B------:R-:W-:Y:S02]  /*e3f0*/  F2FP.BF16.F32.PACK_AB R74, R77, R76 ;  /* 0x0000004c4d4a723e */ /* 0x000fe400000010ff */
[----:B------:R-:W-:Y:S02]  /*e400*/  F2FP.BF16.F32.PACK_AB R75, R79, R78 ;  /* 0x0000004e4f4b723e */ /* 0x000fe400000010ff */
[----:B------:R-:W-:Y:S02]  /*e410*/  F2FP.BF16.F32.PACK_AB R81, R83, R82 ;  /* 0x000000525351723e */ /* 0x000fe400000010ff */
[----:B------:R-:W-:Y:S01]  /*e420*/  MOV R14, R90 ;  /* 0x0000005a000e7202 */ /* 0x000fe20000000f00 */
[----:B------:R-:W-:Y:S01]  /*e430*/  STSM.16.M88.4 [R28], R72 ;  /* 0x000000481c007844 */ /* 0x000fe20000000200 */
[----:B------:R-:W-:-:S02]  /*e440*/  F2FP.BF16.F32.PACK_AB R82, R85, R84 ;  /* 0x000000545552723e */ /* 0x000fc400000010ff */
[----:B------:R-:W-:Y:S02]  /*e450*/  F2FP.BF16.F32.PACK_AB R83, R87, R86 ;  /* 0x000000565753723e */ /* 0x000fe400000010ff */
[----:B------:R-:W-:Y:S02]  /*e460*/  F2FP.BF16.F32.PACK_AB R88, R89, R88 ;  /* 0x000000585958723e */ /* 0x000fe400000010ff */
[----:B------:R-:W-:Y:S01]  /*e470*/  LOP3.LUT R110, R110, R197, RZ, 0x3c, !PT ;  /* 0x000000c56e6e7212 */ /* 0x000fe200078e3cff */
[----:B------:R-:W-:Y:S01]  /*e480*/  STSM.16.M88.4 [R14], R80 ;  /* 0x000000500e007844 */ /* 0x000fe20000000200 */
        /* <DEDUP_REMOVED lines=13> */
[----:B------:R-:W-:Y:S01]  /*e560*/  STSM.16.M88.4 [R13], R96 ;  /* 0x000000600d007844 */ /* 0x000fe20000000200 */
[----:B------:R-:W-:Y:S02]  /*e570*/  MOV R12, R114 ;  /* 0x00000072000c7202 */ /* 0x000fe40000000f00 */
[----:B------:R-:W-:Y:S02]  /*e580*/  F2FP.BF16.F32.PACK_AB R105, R161, R160 ;  /* 0x000000a0a169723e */ /* 0x000fe400000010ff */
[----:B------:R-:W-:-:S02]  /*e590*/  F2FP.BF16.F32.PACK_AB R106, R109, R108 ;  /* 0x0000006c6d6a723e */ /* 0x000fc400000010ff */
[----:B------:R-:W-:Y:S02]  /*e5a0*/  F2FP.BF16.F32.PACK_AB R107, R163, R162 ;  /* 0x000000a2a36b723e */ /* 0x000fe400000010ff */
        /* <DEDUP_REMOVED lines=24> */
[----:B------:R-:W-:Y:S01]  /*e730*/  MOV R10, R8 ;  /* 0x00000008000a7202 */ /* 0x000fe20000000f00 */
[----:B------:R2:W-:Y:S01]  /*e740*/  STSM.16.M88.4 [R118], R136 ;  /* 0x0000008876007844 */ /* 0x0005e20000000200 */
[----:B------:R-:W-:Y:S01]  /*e750*/  F2FP.BF16.F32.PACK_AB R146, R149, R148 ;  /* 0x000000949592723e */ /* 0x000fe200000010ff */
[----:B------:R-:W-:Y:S01]  /*e760*/  IMAD.U32 R8, RZ, RZ, UR8 ;  /* 0x00000008ff087e24 */ /* 0x000fe2000f8e00ff */
[----:B------:R-:W-:Y:S01]  /*e770*/  F2FP.BF16.F32.PACK_AB R147, R151, R150 ;  /* 0x000000969793723e */ /* 0x000fe200000010ff */
[----:B------:R-:W-:Y:S01]  /*e780*/  IMAD.U32 R9, RZ, RZ, UR9 ;  /* 0x00000009ff097e24 */ /* 0x000fe2000f8e00ff */
[----:B------:R-:W-:-:S02]  /*e790*/  PLOP3.LUT P6, PT, PT, PT, UP1, 0x80, 0x0 ;  /* 0x000000000000781c */ /* 0x000fc40003fcf018 */
[----:B------:R-:W-:Y:S01]  /*e7a0*/  PLOP3.LUT P0, PT, PT, PT, UP0, 0x80, 0x0 ;  /* 0x000000000000781c */ /* 0x000fe20003f0f008 */
[----:B------:R2:W-:Y:S01]  /*e7b0*/  STSM.16.M88.4 [R10], R144 ;  /* 0x000000900a007844 */ /* 0x0005e20000000200 */
[----:B------:R-:W-:Y:S01]  /*e7c0*/  MOV R7, UR11 ;  /* 0x0000000b00077c02 */ /* 0x000fe20008000f00 */
[----:B------:R-:W-:Y:S08]  /*e7d0*/  BAR.SYNC.DEFER_BLOCKING 0x1, 0x100 ;  /* 0x0044000000007b1d */ /* 0x000ff00000010000 */
[----:B------:R3:W4:Y:S04]  /*e7e0*/  @P6 LDG.E R8, desc[UR48][R8.64] ;  /* 0x0000003008086981 */ /* 0x000728000c1e1900 */
[----:B------:R-:W5:Y:S01]  /*e7f0*/  @P0 LDG.E R5, desc[UR48][R6.64] ;  /* 0x0000003006050981 */ /* 0x000f62000c1e1900 */
[----:B0-----:R-:W-:Y:S01]  /*e800*/  IMAD R11, R188, 0x40, R185 ;  /* 0x00000040bc0b7824 */ /* 0x001fe200078e02b9 */
[----:B------:R-:W-:Y:S01]  /*e810*/  ULDC UR7, c[0x0][0xa88] ;  /* 0x0002a20000077ab9 */ /* 0x000fe20000000800 */
[----:B------:R-:W-:-:S02]  /*e820*/  UMOV UR4, URZ ;  /* 0x0000003f00047c82 */ /* 0x000fc40008000000 */
[----:B------:R-:W-:-:S03]  /*e830*/  IMAD.WIDE R134, R11, 0x2, R134 ;  /* 0x000000020b867825 */ /* 0x000fc600078e0286 */
[C---:B------:R-:W-:Y:S02]  /*e840*/  IADD3 R11, P2, R134.reuse, 0x1000, RZ ;  /* 0x00001000860b7810 */ /* 0x040fe40007f5e0ff */
[C---:B------:R-:W-:Y:S02]  /*e850*/  IADD3 R29, P1, R134.reuse, 0x2000, RZ ;  /* 0x00002000861d7810 */ /* 0x040fe40007f3e0ff */
[----:B---3--:R-:W-:Y:S02]  /*e860*/  P2R R9, PR, RZ, 0x4 ;  /* 0x00000004ff097803 */ /* 0x008fe40000000000 */
[C---:B------:R-:W-:Y:S02]  /*e870*/  IADD3 R13, P2, R134.reuse, 0x3000, RZ ;  /* 0x00003000860d7810 */ /* 0x040fe40007f5e0ff */
[C---:B------:R-:W-:Y:S02]  /*e880*/  IADD3 R37, P3, R134.reuse, 0x4000, RZ ;  /* 0x0000400086257810 */ /* 0x040fe40007f7e0ff */
[----:B------:R-:W-:-:S02]  /*e890*/  IADD3 R25, P4, R134, 0x5000, RZ ;  /* 0x0000500086197810 */ /* 0x000fc40007f9e0ff */
[----:B------:R-:W-:Y:S02]  /*e8a0*/  IADD3 R41, P5, R134, 0x6000, RZ ;  /* 0x0000600086297810 */ /* 0x000fe40007fbe0ff */
[----:B------:R-:W-:Y:S02]  /*e8b0*/  LOP3.LUT R4, R11, 0x380, RZ, 0xc0, !PT ;  /* 0x000003800b047812 */ /* 0x000fe400078ec0ff */
[----:B------:R-:W-:Y:S02]  /*e8c0*/  LOP3.LUT R28, R29, 0x380, RZ, 0xc0, !PT ;  /* 0x000003801d1c7812 */ /* 0x000fe400078ec0ff */
[----:B-1----:R-:W-:Y:S02]  /*e8d0*/  LOP3.LUT R12, R13, 0x380, RZ, 0xc0, !PT ;  /* 0x000003800d0c7812 */ /* 0x002fe400078ec0ff */
        /* <DEDUP_REMOVED lines=14> */
[----:B------:R-:W-:Y:S02]  /*e9c0*/  LOP3.LUT R40, R40, R41, RZ, 0x3c, !PT ;  /* 0x0000002928287212 */ /* 0x000fe400078e3cff */
[----:B----4-:R-:W-:Y:S02]  /*e9d0*/  @P6 R2UR UR7, R8 ;  /* 0x00000000080762ca */ /* 0x010fe400000e0000 */
[----:B-----5:R-:W-:Y:S01]  /*e9e0*/  @P0 R2UR UR4, R5 ;  /* 0x00000000050402ca */ /* 0x020fe200000e0000 */
[----:B--2---:R-:W-:-:S14]  /*e9f0*/  @P6 BRA `(.L_x_4444) ;  /* 0x0000000000186947 */ /* 0x004fdc0003800000 */
[----:B------:R-:W-:Y:S05]  /*ea00*/  @!P0 BRA `(.L_x_4444) ;  /* 0x0000000000148947 */ /* 0x000fea0003800000 */
[----:B------:R-:W2:Y:S04]  /*ea10*/  LDG.E R10, desc[UR48][R6.64] ;  /* 0x00000030060a7981 */ /* 0x000ea8000c1e1900 */
[----:B------:R-:W3:Y:S01]  /*ea20*/  LDG.E R8, desc[UR48][R6.64+0x4] ;  /* 0x0000043006087981 */ /* 0x000ee2000c1e1900 */
[----:B--2---:R-:W-:Y:S02]  /*ea30*/  R2UR UR8, R10 ;  /* 0x000000000a0872ca */ /* 0x004fe400000e0000 */
[----:B---3--:R-:W-:-:S13]  /*ea40*/  R2UR UR7, R8 ;  /* 0x00000000080772ca */ /* 0x008fda00000e0000 */
[----:B------:R-:W-:-:S12]  /*ea50*/  UIADD3 UR7, -UR8, UR7, URZ ;  /* 0x0000000708077290 */ /* 0x000fd8000fffe13f */
.L_x_4444:
        /* <DEDUP_REMOVED lines=10> */
[--C-:B------:R-:W-:Y:S01]  /*eb00*/  IMAD.X R41, RZ, RZ, R135.reuse, P5 ;  /* 0x000000ffff297224 */ /* 0x100fe200028e0687 */
[----:B------:R-:W-:Y:S01]  /*eb10*/  LOP3.LUT R48, R49, 0x380, RZ, 0xc0, !PT ;  /* 0x0000038031307812 */ /* 0x000fe200078ec0ff */
[----:B------:R-:W-:Y:S01]  /*eb20*/  USHF.R.S32.HI UR8, URZ, 0x1f, UR43 ;  /* 0x0000001f3f087899 */ /* 0x000fe2000801142b */
[----:B------:R-:W-:Y:S01]  /*eb30*/  LOP3.LUT R44, R45, 0x380, RZ, 0xc0, !PT ;  /* 0x000003802d2c7812 */ /* 0x000fe200078ec0ff */
[----:B------:R-:W-:Y:S01]  /*eb40*/  USHF.R.S32.HI UR11, URZ, 0x1f, UR4 ;  /* 0x0000001f3f0b7899 */ /* 0x000fe20008011404 */
[----:B------:R-:W-:Y:S01]  /*eb50*/  SHF.R.U64 R48, R48, 0x3, RZ ;  /* 0x0000000330307819 */ /* 0x000fe200000012ff */
[----:B------:R-:W-:Y:S01]  /*eb60*/  USHF.R.S32.HI UR14, URZ, 0x1f, UR41 ;  /* 0x0000001f3f0e7899 */ /* 0x000fe20008011429 */
[----:B------:R-:W-:Y:S01]  /*eb70*/  SHF.R.U64 R32, R32, 0x3, RZ ;  /* 0x0000000320207819 */ /* 0x000fe200000012ff */
[----:B------:R-:W-:Y:S01]  /*eb80*/  USEL UR15, UR43, URZ, !UP0 ;  /* 0x0000003f2b0f7287 */ /* 0x000fe2000c000000 */
[----:B------:R-:W-:Y:S01]  /*eb90*/  SHF.R.U64 R44, R44, 0x3, RZ ;  /* 0x000000032c2c7819 */ /* 0x000fe200000012ff */
[----:B------:R-:W-:Y:S01]  /*eba0*/  USEL UR16, UR8, URZ, !UP0 ;  /* 0x0000003f08107287 */ /* 0x000fe2000c000000 */
[----:B------:R-:W-:Y:S01]  /*ebb0*/  LOP3.LUT R48, R48, R49, RZ, 0x3c, !PT ;  /* 0x0000003130307212 */ /* 0x000fe200078e3cff */
[--C-:B------:R-:W-:Y:S01]  /*ebc0*/  IMAD.X R49, RZ, RZ, R135.reuse, P6 ;  /* 0x000000ffff317224 */ /* 0x100fe200030e0687 */
[----:B------:R-:W-:Y:S01]  /*ebd0*/  LOP3.LUT R32, R32, R33, RZ, 0x3c, !PT ;  /* 0x0000002120207212 */ /* 0x000fe200078e3cff */
[----:B------:R-:W-:Y:S01]  /*ebe0*/  IMAD.X R33, RZ, RZ, R135, P0 ;  /* 0x000000ffff217224 */ /* 0x000fe200000e0687 */
[----:B0-----:R-:W-:-:S02]  /*ebf0*/  ISETP.NE.AND P6, PT, R6, RZ, PT ;  /* 0x000000ff0600720c */ /* 0x001fc40003fc5270 */
[----:B------:R-:W-:Y:S01]  /*ec00*/  LOP3.LUT R44, R44, R45, RZ, 0x3c, !PT ;  /* 0x0000002d2c2c7212 */ /* 0x000fe200078e3cff */
[----:B------:R-:W-:Y:S01]  /*ec10*/  IMAD.X R45, RZ, RZ, R135, P1 ;  /* 0x000000ffff2d7224 */ /* 0x000fe200008e0687 */
[----:B------:R-:W-:Y:S02]  /*ec20*/  IADD3.X R25, RZ, R135, RZ, P4, !PT ;  /* 0x00000087ff197210 */ /* 0x000fe400027fe4ff */
[C---:B------:R-:W-:Y:S02]  /*ec30*/  IADD3 R57, P2, R134.reuse, 0xa000, RZ ;  /* 0x0000a00086397810 */ /* 0x040fe40007f5e0ff */
[C---:B------:R-:W-:Y:S02]  /*ec40*/  IADD3 R53, P3, R134.reuse, 0xb000, RZ ;  /* 0x0000b00086357810 */ /* 0x040fe40007f7e0ff */
[C---:B------:R-:W-:Y:S02]  /*ec50*/  IADD3 R65, P4, R134.reuse, 0xc000, RZ ;  /* 0x0000c00086417810 */ /* 0x040fe40007f9e0ff */
[----:B------:R-:W-:-:S02]  /*ec60*/  IADD3 R61, P5, R134, 0xd000, RZ ;  /* 0x0000d000863d7810 */ /* 0x000fc40007fbe0ff */
[C---:B------:R-:W-:Y:S02]  /*ec70*/  IADD3 R73, P0, R134.reuse, 0xe000, RZ ;  /* 0x0000e00086497810 */ /* 0x040fe40007f1e0ff */
[----:B------:R-:W-:Y:S02]  /*ec80*/  IADD3 R7, P1, R134, 0xf000, RZ ;  /* 0x0000f00086077810 */ /* 0x000fe40007f3e0ff */
[----:B------:R-:W-:Y:S02]  /*ec90*/  LOP3.LUT R56, R57, 0x380, RZ, 0xc0, !PT ;  /* 0x0000038039387812 */ /* 0x000fe400078ec0ff */
[----:B------:R-:W-:Y:S01]  /*eca0*/  LOP3.LUT R52, R53, 0x380, RZ, 0xc0, !PT ;  /* 0x0000038035347812 */ /* 0x000fe200078ec0ff */
[----:B------:R-:W-:Y:S01]  /*ecb0*/  IMAD.X R69, RZ, RZ, R135, P1 ;  /* 0x000000ffff457224 */ /* 0x000fe200008e0687 */
[----:B------:R-:W-:Y:S02]  /*ecc0*/  LOP3.LUT R64, R65, 0x380, RZ, 0xc0, !PT ;  /* 0x0000038041407812 */ /* 0x000fe400078ec0ff */
[----:B------:R-:W-:-:S02]  /*ecd0*/  LOP3.LUT R60, R61, 0x380, RZ, 0xc0, !PT ;  /* 0x000003803d3c7812 */ /* 0x000fc400078ec0ff */
[----:B------:R-:W-:Y:S02]  /*ece0*/  LOP3.LUT R72, R73, 0x380, RZ, 0xc0, !PT ;  /* 0x0000038049487812 */ /* 0x000fe400078ec0ff */
[----:B------:R-:W-:Y:S02]  /*ecf0*/  LOP3.LUT R9, R134, 0x380, RZ, 0xc0, !PT ;  /* 0x0000038086097812 */ /* 0x000fe400078ec0ff */
[----:B------:R-:W-:Y:S02]  /*ed00*/  LOP3.LUT R6, R7, 0x380, RZ, 0xc0, !PT ;  /* 0x0000038007067812 */ /* 0x000fe400078ec0ff */
[----:B------:R-:W-:Y:S02]  /*ed10*/  SHF.R.U64 R56, R56, 0x3, RZ ;  /* 0x0000000338387819 */ /* 0x000fe400000012ff */
[----:B------:R-:W-:Y:S02]  /*ed20*/  SHF.R.U64 R52, R52, 0x3, RZ ;  /* 0x0000000334347819 */ /* 0x000fe400000012ff */
[----:B------:R-:W-:-:S02]  /*ed30*/  SHF.R.U64 R64, R64, 0x3, RZ ;  /* 0x0000000340407819 */ /* 0x000fc400000012ff */
[----:B------:R-:W-:Y:S02]  /*ed40*/  SHF.R.U64 R60, R60, 0x3, RZ ;  /* 0x000000033c3c7819 */ /* 0x000fe400000012ff */
[----:B------:R-:W-:Y:S02]  /*ed50*/  SHF.R.U64 R72, R72, 0x3, RZ ;  /* 0x0000000348487819 */ /* 0x000fe400000012ff */
[----:B------:R-:W-:Y:S02]  /*ed60*/  SHF.R.U64 R9, R9, 0x3, RZ ;  /* 0x0000000309097819 */ /* 0x000fe400000012ff */
[----:B------:R-:W-:Y:S02]  /*ed70*/  SHF.R.U64 R6, R6, 0x3, RZ ;  /* 0x0000000306067819 */ /* 0x000fe400000012ff */
[----:B------:R-:W-:Y:S01]  /*ed80*/  LOP3.LUT R56, R56, R57, RZ, 0x3c, !PT ;  /* 0x0000003938387212 */ /* 0x000fe200078e3cff */
[----:B------:R-:W-:Y:S01]  /*ed90*/  IMAD.X R57, RZ, RZ, R135, P2 ;  /* 0x000000ffff397224 */ /* 0x000fe200010e0687 */
[----:B------:R-:W-:-:S02]  /*eda0*/  LOP3.LUT R52, R52, R53, RZ, 0x3c, !PT ;  /* 0x0000003534347212 */ /* 0x000fc400078e3cff */
[----:B------:R-:W-:Y:S01]  /*edb0*/  LOP3.LUT R64, R64, R65, RZ, 0x3c, !PT ;  /* 0x0000004140407212 */ /* 0x000fe200078e3cff */
[--C-:B------:R-:W-:Y:S01]  /*edc0*/  IMAD.X R65, RZ, RZ, R135.reuse, P4 ;  /* 0x000000ffff417224 */ /* 0x100fe200020e0687 */
[----:B------:R-:W-:Y:S01]  /*edd0*/  LOP3.LUT R60, R60, R61, RZ, 0x3c, !PT ;  /* 0x0000003d3c3c7212 */ /* 0x000fe200078e3cff */
[--C-:B------:R-:W-:Y:S01]  /*ede0*/  IMAD.X R61, RZ, RZ, R135.reuse, P5 ;  /* 0x000000ffff3d7224 */ /* 0x100fe200028e0687 */
[----:B------:R-:W-:Y:S01]  /*edf0*/  LOP3.LUT R72, R72, R73, RZ, 0x3c, !PT ;  /* 0x0000004948487212 */ /* 0x000fe200078e3cff */
[----:B------:R-:W-:Y:S01]  /*ee00*/  IMAD.X R73, RZ, RZ, R135, P0 ;  /* 0x000000ffff497224 */ /* 0x000fe200000e0687 */
[----:B------:R-:W-:Y:S02]  /*ee10*/  IADD3.X R53, RZ, R135, RZ, P3, !PT ;  /* 0x00000087ff357210 */ /* 0x000fe40001ffe4ff */
[----:B------:R-:W-:Y:S02]  /*ee20*/  LOP3.LUT R134, R9, R134, RZ, 0x3c, !PT ;  /* 0x0000008609867212 */ /* 0x000fe400078e3cff */
[----:B------:R-:W-:Y:S01]  /*ee30*/  LOP3.LUT R68, R6, R7, RZ, 0x3c, !PT ;  /* 0x0000000706447212 */ /* 0x000fe200078e3cff */
[----:B------:R-:W-:Y:S06]  /*ee40*/  @P6 BRA `(.L_x_4445) ;  /* 0x00000000006c6947 */ /* 0x000fec0003800000 */
[----:B------:R-:W-:Y:S01]  /*ee50*/  ULDC.64 UR12, c[0x0][0xb70] ;  /* 0x0002dc00000c7ab9 */ /* 0x000fe20000000a00 */
[----:B------:R-:W-:Y:S01]  /*ee60*/  UMOV UR8, UR4 ;  /* 0x0000000400087c82 */ /* 0x000fe20008000000 */
[----:B------:R-:W-:Y:S01]  /*ee70*/  UIMAD UR10, UR14, UR12, URZ ;  /* 0x0000000c0e0a72a4 */ /* 0x000fe2000f8e023f */
[----:B------:R-:W-:Y:S01]  /*ee80*/  IMAD.U32 R8, RZ, RZ, UR42 ;  /* 0x0000002aff087e24 */ /* 0x000fe2000f8e00ff */
[----:B------:R-:W-:Y:S01]  /*ee90*/  UMOV UR9, UR11 ;  /* 0x0000000b00097c82 */ /* 0x000fe20008000000 */
[----:B------:R-:W-:Y:S01]  /*eea0*/  IADD3 R7, -R18, RZ, RZ ;  /* 0x000000ff12077210 */ /* 0x000fe20007ffe1ff */
[----:B------:R-:W-:Y:S01]  /*eeb0*/  UIMAD.WIDE.U32 UR8, UR41, UR12, UR8 ;  /* 0x0000000c290872a5 */ /* 0x000fe2000f8e0008 */
[----:B------:R-:W-:Y:S01]  /*eec0*/  IMAD R8, R8, 0x40, R17 ;  /* 0x0000004008087824 */ /* 0x000fe200078e0211 */
[----:B------:R-:W-:Y:S01]  /*eed0*/  UIMAD UR10, UR41, UR13, UR10 ;  /* 0x0000000d290a72a4 */ /* 0x000fe2000f8e020a */
[----:B------:R-:W-:Y:S02]  /*eee0*/  ISETP.NE.AND P0, PT, R16, R7, PT ;  /* 0x000000071000720c */ /* 0x000fe40003f05270 */
[----:B------:R-:W-:Y:S01]  /*eef0*/  ULDC.64 UR12, c[0x0][0xb78] ;  /* 0x0002de00000c7ab9 */ /* 0x000fe20000000a00 */
[----:B------:R-:W-:Y:S01]  /*ef00*/  UIADD3 UR9, UR9, UR10, URZ ;  /* 0x0000000a09097290 */ /* 0x000fe2000fffe03f */
[C---:B------:R-:W-:Y:S01]  /*ef10*/  VIADD R10, R8.reuse, 0x8 ;  /* 0x00000008080a7836 */ /* 0x040fe20000000000 */
[----:B------:R-:W-:Y:S01]  /*ef20*/  UIMAD UR10, UR16, UR12, URZ ;  /* 0x0000000c100a72a4 */ /* 0x000fe2000f8e023f */
[----:B------:R-:W-:Y:S01]  /*ef30*/  SHF.R.S32.HI R6, RZ, 0x1f, R8 ;  /* 0x0000001fff067819 */ /* 0x000fe20000011408 */
[----:B------:R-:W-:Y:S01]  /*ef40*/  UIMAD.WIDE.U32 UR8, UR15, UR12, UR8 ;  /* 0x0000000c0f0872a5 */ /* 0x000fe2000f8e0008 */
[----:B------:R-:W-:Y:S01]  /*ef50*/  ISETP.GE.OR P1, PT, R8, UR7, P0 ;  /* 0x0000000708007c0c */ /* 0x000fe20008726670 */
[----:B------:R-:W-:Y:S01]  /*ef60*/  UIMAD UR10, UR15, UR13, UR10 ;  /* 0x0000000d0f0a72a4 */ /* 0x000fe2000f8e020a */
[----:B------:R-:W-:-:S02]  /*ef70*/  ISETP.GE.OR P0, PT, R10, UR7, P0 ;  /* 0x000000070a007c0c */ /* 0x000fc40008706670 */
        /* <DEDUP_REMOVED lines=8> */
.L_x_4445:
[C---:B0-----:R-:W-:Y:S01]  /*f000*/  VIADD R3, R185.reuse, 0x40 ;  /* 0x00000040b9037836 */ /* 0x041fe20000000000 */
[----:B------:R-:W-:Y:S01]  /*f010*/  ULDC UR12, c[0x0][0xa8c] ;  /* 0x0002a300000c7ab9 */ /* 0x000fe20000000800 */
[C---:B------:R-:W-:Y:S01]  /*f020*/  VIADD R82, R185.reuse, 0x80 ;  /* 0x00000080b9527836 */ /* 0x040fe20000000000 */
[----:B------:R-:W-:Y:S01]  /*f030*/  IADD3 R83, R185, 0xc0, RZ ;  /* 0x000000c0b9537810 */ /* 0x000fe20007ffe0ff */
[----:B------:R-:W-:Y:S01]  /*f040*/  ULDC.64 UR18, c[0x0][0xaa0] ;  /* 0x0002a80000127ab9 */ /* 0x000fe20000000a00 */
[----:B------:R-:W-:Y:S01]  /*f050*/  ISETP.GE.AND P1, PT, R3, UR12, PT ;  /* 0x0000000c03007c0c */ /* 0x000fe2000bf26270 */
[----:B------:R0:W5:Y:S01]  /*f060*/  LD.E.128 R8, desc[UR48][R134.64] ;  /* 0x0000003086087980 */ /* 0x000162000c101d00 */
[----:B------:R-:W-:Y:S02]  /*f070*/  ISETP.GE.AND P0, PT, R185, UR12, PT ;  /* 0x0000000cb9007c0c */ /* 0x000fe4000bf06270 */
[----:B------:R-:W-:Y:S01]  /*f080*/  SEL R20, RZ, 0xffffffff, P1 ;  /* 0xffffffffff147807 */ /* 0x000fe20000800000 */
        /* <DEDUP_REMOVED lines=10> */
[----:B------:R-:W-:Y:S01]  /*f130*/  UIMAD UR8, UR11, UR18, URZ ;  /* 0x000000120b0872a4 */ /* 0x000fe2000f8e023f */
[----:B------:R-:W5:Y:S02]  /*f140*/  LD.E.128 R36, desc[UR48][R36.64] ;  /* 0x0000003024247980 */ /* 0x000f64000c101d00 */
[----:B------:R-:W-:Y:S01]  /*f150*/  LOP3.LUT R0, R20, R0, R21, 0xfe, !PT ;  /* 0x0000000014007212 */ /* 0x000fe200078efe15 */
[C---:B------:R-:W-:Y:S01]  /*f160*/  VIADD R86, R185.reuse, 0x100 ;  /* 0x00000100b9567836 */ /* 0x040fe20000000000 */
[----:B------:R-:W5:Y:S01]  /*f170*/  LD.E.128 R24, desc[UR48][R24.64] ;  /* 0x0000003018187980 */ /* 0x000f62000c101d00 */
[----:B------:R-:W-:Y:S01]  /*f180*/  SHF.R.S32.HI R21, RZ, 0x1f, R185 ;  /* 0x0000001fff157819 */ /* 0x000fe200000114b9 */
[----:B------:R-:W-:Y:S01]  /*f190*/  VIADD R87, R185, 0x140 ;  /* 0x00000140b9577836 */ /* 0x000fe20000000000 */
[----:B------:R-:W-:Y:S01]  /*f1a0*/  ULDC.64 UR10, c[0x0][0xae0] ;  /* 0x0002b800000a7ab9 */ /* 0x000fe20000000a00 */
[----:B------:R-:W5:Y:S01]  /*f1b0*/  LD.E.128 R40, desc[UR48][R40.64] ;  /* 0x0000003028287980 */ /* 0x000f62000c101d00 */
[----:B------:R-:W-:-:S02]  /*f1c0*/  IMAD.U32 R77, RZ, RZ, UR18 ;  /* 0x00000012ff4d7e24 */ /* 0x000fc4000f8e00ff */
[----:B------:R-:W-:Y:S01]  /*f1d0*/  IMAD.MOV.U32 R20, RZ, RZ, R185 ;  /* 0x000000ffff147224 */ /* 0x000fe200078e00b9 */
[----:B------:R-:W5:Y:S01]  /*f1e0*/  LD.E.128 R32, desc[UR48][R32.64] ;  /* 0x0000003020207980 */ /* 0x000f62000c101d00 */
[----:B------:R-:W-:-:S03]  /*f1f0*/  UIMAD UR8, UR4, UR19, UR8 ;  /* 0x00000013040872a4 */ /* 0x000fc6000f8e0208 */
[----:B------:R-:W5:Y:S04]  /*f200*/  LD.E.128 R48, desc[UR48][R48.64] ;  /* 0x0000003030307980 */ /* 0x000f68000c101d00 */
[----:B------:R-:W5:Y:S04]  /*f210*/  LD.E.128 R44, desc[UR48][R44.64] ;  /* 0x000000302c2c7980 */ /* 0x000f68000c101d00 */
[----:B------:R-:W5:Y:S04]  /*f220*/  LD.E.128 R56, desc[UR48][R56.64] ;  /* 0x0000003038387980 */ /* 0x000f68000c101d00 */
[----:B------:R-:W5:Y:S04]  /*f230*/  LD.E.128 R52, desc[UR48][R52.64] ;  /* 0x0000003034347980 */ /* 0x000f68000c101d00 */
[----:B------:R-:W5:Y:S04]  /*f240*/  LD.E.128 R64, desc[UR48][R64.64] ;  /* 0x0000003040407980 */ /* 0x000f68000c101d00 */
[----:B------:R-:W5:Y:S04]  /*f250*/  LD.E.128 R60, desc[UR48][R60.64] ;  /* 0x000000303c3c7980 */ /* 0x000f68000c101d00 */
[----:B------:R-:W5:Y:S04]  /*f260*/  LD.E.128 R72, desc[UR48][R72.64] ;  /* 0x0000003048487980 */ /* 0x000f68000c101d00 */
[----:B------:R-:W5:Y:S01]  /*f270*/  LD.E.128 R68, desc[UR48][R68.64] ;  /* 0x0000003044447980 */ /* 0x000f62000c101d00 */
[----:B------:R-:W-:Y:S01]  /*f280*/  IMAD.WIDE.U32 R20, R77, UR4, R20 ;  /* 0x000000044d147c25 */ /* 0x000fe2000f8e0014 */
[----:B------:R-:W-:Y:S01]  /*f290*/  ISETP.GE.AND P0, PT, R86, UR12, PT ;  /* 0x0000000c56007c0c */ /* 0x000fe2000bf06270 */
[----:B------:R-:W-:Y:S01]  /*f2a0*/  UIMAD UR4, UR14, UR10, URZ ;  /* 0x0000000a0e0472a4 */ /* 0x000fe2000f8e023f */
[----:B------:R-:W-:Y:S01]  /*f2b0*/  @!PT LDS RZ, [RZ] ;  /* 0x00000000fffff984 */ /* 0x000fe20000000800 */
[----:B------:R-:W-:Y:S01]  /*f2c0*/  @!PT LDS RZ, [RZ] ;  /* 0x00000000fffff984 */ /* 0x000fe20000000800 */
[----:B------:R-:W-:Y:S01]  /*f2d0*/  @!PT LDS RZ, [RZ] ;  /* 0x00000000fffff984 */ /* 0x000fe20000000800 */
[----:B------:R-:W-:Y:S01]  /*f2e0*/  @!PT LDS RZ, [RZ] ;  /* 0x00000000fffff984 */ /* 0x000fe20000000800 */
[----:B------:R1:W-:Y:S06]  /*f2f0*/  MEMBAR.ALL.CTA ;  /* 0x0000000000007992 */ /* 0x0003ec0000008000 */
[----:B-1----:R-:W1:Y:S01]  /*f300*/  FENCE.VIEW.ASYNC.S ;  /* 0x00000000000073c6 */ /* 0x002e620000000000 */
[----:B------:R-:W-:Y:S01]  /*f310*/  ISETP.GE.AND P1, PT, R87, UR12, PT ;  /* 0x0000000c57007c0c */ /* 0x000fe2000bf26270 */
[----:B------:R-:W-:Y:S01]  /*f320*/  UIMAD UR9, UR42, -0x40, UR7 ;  /* 0xffffffc02a0978a4 */ /* 0x000fe2000f8e0207 */
[----:B------:R-:W-:Y:S01]  /*f330*/  VIADD R21, R21, UR8 ;  /* 0x0000000815157c36 */ /* 0x000fe20008000000 */
[----:B------:R-:W-:Y:S01]  /*f340*/  IADD3 R78, R185, 0x180, RZ ;  /* 0x00000180b94e7810 */ /* 0x000fe20007ffe0ff */
[----:B------:R-:W-:Y:S01]  /*f350*/  IMAD.U32 R79, RZ, RZ, UR10 ;  /* 0x0000000aff4f7e24 */ /* 0x000fe2000f8e00ff */
[----:B------:R-:W-:Y:S01]  /*f360*/  SEL R77, RZ, 0x10, P0 ;  /* 0x00000010ff4d7807 */ /* 0x000fe20000000000 */
[----:B------:R-:W-:Y:S01]  /*f370*/  UIMAD UR8, UR41, UR11, UR4 ;  /* 0x0000000b290872a4 */ /* 0x000fe2000f8e0204 */
[----:B------:R-:W-:Y:S01]  /*f380*/  SEL R76, RZ, 0x20, P1 ;  /* 0x00000020ff4c7807 */ /* 0x000fe20000800000 */
[----:B------:R-:W-:Y:S01]  /*f390*/  UIADD3 UR4, UR38, 0x28c20, URZ ;  /* 0x00028c2026047890 */ /* 0x000fe2000fffe03f */
[----:B------:R-:W-:Y:S01]  /*f3a0*/  IMAD.WIDE.U32 R20, R79, UR41, R20 ;  /* 0x000000294f147c25 */ /* 0x000fe2000f8e0014 */
[----:B------:R-:W-:Y:S01]  /*f3b0*/  ULDC.64 UR10, c[0x0][0xae8] ;  /* 0x0002ba00000a7ab9 */ /* 0x000fe20000000a00 */
[----:B------:R-:W-:Y:S01]  /*f3c0*/  ISETP.GE.AND P2, PT, R188, UR9, PT ;  /* 0x00000009bc007c0c */ /* 0x000fe2000bf46270 */
[----:B------:R-:W-:Y:S01]  /*f3d0*/  UIMAD UR7, UR16, UR10, URZ ;  /* 0x0000000a100772a4 */ /* 0x000fe2000f8e023f */
[----:B------:R-:W-:Y:S01]  /*f3e0*/  ISETP.GE.AND P0, PT, R78, UR12, PT ;  /* 0x0000000c4e007c0c */ /* 0x000fe2000bf06270 */
[----:B------:R-:W-:Y:S01]  /*f3f0*/  VIADD R78, R188, 0x20 ;  /* 0x00000020bc4e7836 */ /* 0x000fe20000000000 */
[----:B------:R-:W-:Y:S01]  /*f400*/  LOP3.LUT R77, R76, R0, R77, 0xfe, !PT ;  /* 0x000000004c4d7212 */ /* 0x000fe200078efe4d */
[----:B------:R-:W-:Y:S01]  /*f410*/  VIADD R76, R185, 0x1c0 ;  /* 0x000001c0b94c7836 */ /* 0x000fe20000000000 */
[----:B------:R-:W-:Y:S01]  /*f420*/  UPRMT UR4, URZ, 0x654, UR4 ;  /* 0x000006543f047896 */ /* 0x000fe20008000004 */
[----:B------:R-:W-:Y:S01]  /*f430*/  MOV R79, UR10 ;  /* 0x0000000a004f7c02 */ /* 0x000fe20008000f00 */
[----:B------:R-:W-:Y:S01]  /*f440*/  VIADD R21, R21, UR8 ;  /* 0x0000000815157c36 */ /* 0x000fe20008000000 */
[----:B------:R-:W-:Y:S01]  /*f450*/  SEL R0, RZ, 0x40, P0 ;  /* 0x00000040ff007807 */ /* 0x000fe20000000000 */
[----:B------:R-:W-:Y:S01]  /*f460*/  UIMAD UR7, UR15, UR11, UR7 ;  /* 0x0000000b0f0772a4 */ /* 0x000fe2000f8e0207 */
[----:B------:R-:W-:Y:S01]  /*f470*/  ISETP.GE.AND P1, PT, R76, UR12, PT ;  /* 0x0000000c4c007c0c */ /* 0x000fe2000bf26270 */
[----:B------:R-:W-:Y:S01]  /*f480*/  BSSY B1, `(.L_x_4446) ;  /* 0x0000026000017945 */ /* 0x000fe20003800000 */
[----:B------:R-:W-:Y:S01]  /*f490*/  ISETP.GE.AND P0, PT, R78, UR9, PT ;  /* 0x000000094e007c0c */ /* 0x000fe2000bf06270 */
[----:B------:R-:W-:Y:S01]  /*f4a0*/  IMAD.WIDE.U32 R78, R79, UR15, R20 ;  /* 0x0000000f4f4e7c25 */ /* 0x000fe2000f8e0014 */
[----:B------:R-:W-:Y:S01]  /*f4b0*/  LOP3.LUT R0, R77, R0, RZ, 0xfc, !PT ;  /* 0x000000004d007212 */ /* 0x000fe200078efcff */
[----:B-1----:R-:W-:Y:S01]  /*f4c0*/  SYNCS.ARRIVE.TRANS64.RED.A1T0 RZ, [UR4], RZ ;  /* 0x000000ffffff79a7 */ /* 0x002fe20008100404 */
[----:B------:R-:W-:Y:S01]  /*f4d0*/  SHF.R.S32.HI R189, RZ, 0x1f, R188 ;  /* 0x0000001fffbd7819 */ /* 0x000fe200000114bc */
[----:B------:R-:W-:Y:S01]  /*f4e0*/  IMAD.U32 R77, RZ, RZ, UR42 ;  /* 0x0000002aff4d7e24 */ /* 0x000fe2000f8e00ff */
[----:B------:R-:W-:Y:S01]  /*f4f0*/  SEL R21, RZ, 0x80, P1 ;  /* 0x00000080ff157807 */ /* 0x000fe20000800000 */
[----:B------:R-:W-:-:S02]  /*f500*/  VIADD R85, R79, UR7 ;  /* 0x000000074f557c36 */ /* 0x000fc40008000000 */
[----:B------:R-:W-:Y:S01]  /*f510*/  IMAD.WIDE R76, R77, 0x40, R188 ;  /* 0x000000404d4c7825 */ /* 0x000fe200078e02bc */
[----:B------:R-:W-:Y:S01]  /*f520*/  LOP3.LUT R84, R0, R21, RZ, 0xfc, !PT ;  /* 0x0000001500547212 */ /* 0x000fe200078efcff */
[----:B0-----:R-:W-:Y:S06]  /*f530*/  @P2 BRA `(.L_x_4447) ;  /* 0x0000000000682947 */ /* 0x001fec0003800000 */
        /* <DEDUP_REMOVED lines=16> */
[----:B-----5:R0:W-:Y:S01]  /*f640*/  @!P2 STG.E.128 desc[UR48][R80.64], R8 ;  /* 0x000000085000a986 */ /* 0x0201e2000c101d30 */
        /* <DEDUP_REMOVED lines=9> */
.L_x_4447:
[----:B------:R-:W-:Y:S05]  /*f6e0*/  BSYNC B1 ;  /* 0x0000000000017941 */ /* 0x000fea0003800000 */
.L_x_4446:
[----:B------:R-:W-:Y:S05]  /*f6f0*/  @P0 BRA `(.L_x_4448) ;  /* 0x0000000c00400947 */ /* 0x000fea0003800000 */
[----:B0----5:R-:W-:Y:S01]  /*f700*/  IADD3 R11, P0, R76, 0x20, RZ ;  /* 0x000000204c0b7810 */ /* 0x021fe20007f1e0ff */
        /* <DEDUP_REMOVED lines=29> */
.L_x_4443:
[----:B------:R-:W-:Y:S01]  /*f8e0*/  ULDC.64 UR8, c[0x0][0xbe0] ;  /* 0x0002f80000087ab9 */ /* 0x000fe20000000a00 */
[----:B------:R-:W-:Y:S01]  /*f8f0*/  MOV R3, RZ ;  /* 0x000000ff00037202 */ /* 0x000fe20000000f00 */
[----:B------:R-:W-:Y:S01]  /*f900*/  UISETP.NE.U32.AND UP0, UPT, UR8, URZ, UPT ;  /* 0x0000003f0800728c */ /* 0x000fe2000bf05070 */
[----:B------:R-:W-:Y:S01]  /*f910*/  VIADD R12, R185, 0x40 ;  /* 0x00000040b90c7836 */ /* 0x000fe20000000000 */
[----:B------:R-:W-:Y:S02]  /*f920*/  ULDC UR14, c[0x0][0xa8c] ;  /* 0x0002a300000e7ab9 */ /* 0x000fe40000000800 */
[----:B------:R-:W-:-:S03]  /*f930*/  UISETP.NE.AND.EX UP1, UPT, UR9, URZ, UPT, UP0 ;  /* 0x0000003f0900728c */ /* 0x000fc6000bf25300 */
[----:B------:R-:W-:Y:S02]  /*f940*/  ULDC.64 UR8, c[0x0][0xbd8] ;  /* 0x0002f60000087ab9 */ /* 0x000fe40000000a00 */
[----:B------:R-:W-:Y:S01]  /*f950*/  UISETP.NE.U32.AND UP0, UPT, UR8, URZ, UPT ;  /* 0x0000003f0800728c */ /* 0x000fe2000bf05070 */
[----:B------:R-:W-:-:S03]  /*f960*/  PLOP3.LUT P3, PT, PT, PT, UP1, 0x80, 0x0 ;  /* 0x000000000000781c */ /* 0x000fc60003f6f018 */
[----:B------:R-:W-:-:S03]  /*f970*/  UISETP.NE.AND.EX UP0, UPT, UR9, URZ, UPT, UP0 ;  /* 0x0000003f0900728c */ /* 0x000fc6000bf05300 */
[----:B------:R-:W-:Y:S02]  /*f980*/  @UP1 ULDC.64 UR8, c[0x0][0xbe0] ;  /* 0x0002f80000081ab9 */ /* 0x000fe40000000a00 */
[----:B------:R-:W-:Y:S01]  /*f990*/  @UP1 UIMAD.WIDE UR10, UR43, 0x4, UR8 ;  /* 0x000000042b0a18a5 */ /* 0x000fe2000f8e0208 */
[----:B------:R-:W-:Y:S02]  /*f9a0*/  PLOP3.LUT P2, PT, PT, PT, UP0, 0x80, 0x0 ;  /* 0x000000000000781c */ /* 0x000fe40003f4f008 */
[----:B------:R-:W-:Y:S02]  /*f9b0*/  ULDC.64 UR8, c[0x0][0xbd8] ;  /* 0x0002f60000087ab9 */ /* 0x000fe40000000a00 */
[----:B------:R-:W-:Y:S01]  /*f9c0*/  UIMAD.WIDE UR8, UR43, 0x4, UR8 ;  /* 0x000000042b0878a5 */ /* 0x000fe2000f8e0208 */
[----:B------:R-:W-:Y:S02]  /*f9d0*/  IMAD.U32 R6, RZ, RZ, UR10 ;  /* 0x0000000aff067e24 */ /* 0x000fe4000f8e00ff */
[----:B------:R-:W-:-:S03]  /*f9e0*/  IMAD.U32 R7, RZ, RZ, UR11 ;  /* 0x0000000bff077e24 */ /* 0x000fc6000f8e00ff */
[----:B------:R-:W-:Y:S02]  /*f9f0*/  IMAD.U32 R4, RZ, RZ, UR8 ;  /* 0x00000008ff047e24 */ /* 0x000fe4000f8e00ff */
[----:B------:R0:W2:Y:S01]  /*fa00*/  @P3 LDG.E R6, desc[UR48][R6.64] ;  /* 0x0000003006063981 */ /* 0x0000a2000c1e1900 */
[----:B------:R-:W-:-:S05]  /*fa10*/  IMAD.U32 R5, RZ, RZ, UR9 ;  /* 0x00000009ff057e24 */ /* 0x000fca000f8e00ff */
[----:B------:R1:W5:Y:S01]  /*fa20*/  @P2 LDG.E R3, desc[UR48][R4.64] ;  /* 0x0000003004032981 */ /* 0x000362000c1e1900 */
[----:B------:R-:W-:Y:S01]  /*fa30*/  ISETP.GE.AND P1, PT, R12, UR14, PT ;  /* 0x0000000e0c007c0c */ /* 0x000fe2000bf26270 */
[C---:B------:R-:W-:Y:S01]  /*fa40*/  VIADD R13, R185.reuse, 0x80 ;  /* 0x00000080b90d7836 */ /* 0x040fe20000000000 */
[C---:B------:R-:W-:Y:S01]  /*fa50*/  ISETP.GE.AND P0, PT, R185.reuse, UR14, PT ;  /* 0x0000000eb9007c0c */ /* 0x040fe2000bf06270 */
[----:B------:R-:W-:Y:S01]  /*fa60*/  VIADD R14, R185, 0xc0 ;  /* 0x000000c0b90e7836 */ /* 0x000fe20000000000 */
[----:B------:R-:W-:Y:S01]  /*fa70*/  SEL R8, RZ, 0xffffffff, P1 ;  /* 0xffffffffff087807 */ /* 0x000fe20000800000 */
[----:B------:R-:W-:Y:S01]  /*fa80*/  ULDC UR4, c[0x0][0xa88] ;  /* 0x0002a20000047ab9 */ /* 0x000fe20000000800 */
[----:B------:R-:W-:Y:S02]  /*fa90*/  SEL R0, RZ, 0x1, P0 ;  /* 0x00000001ff007807 */ /* 0x000fe40000000000 */
[----:B0-----:R-:W-:Y:S02]  /*faa0*/  SHF.L.U32 R7, R8, 0x1, RZ ;  /* 0x0000000108077819 */ /* 0x001fe400000006ff */
[----:B------:R-:W-:-:S02]  /*fab0*/  ISETP.GE.AND P0, PT, R13, UR14, PT ;  /* 0x0000000e0d007c0c */ /* 0x000fc4000bf06270 */
[----:B------:R-:W-:Y:S02]  /*fac0*/  ISETP.GE.AND P1, PT, R14, UR14, PT ;  /* 0x0000000e0e007c0c */ /* 0x000fe4000bf26270 */
[----:B------:R-:W-:Y:S02]  /*fad0*/  LOP3.LUT R0, R7, 0x2, R0, 0xe2, !PT ;  /* 0x0000000207007812 */ /* 0x000fe400078ee200 */
[----:B------:R-:W-:Y:S02]  /*fae0*/  SEL R7, RZ, 0x4, P0 ;  /* 0x00000004ff077807 */ /* 0x000fe40000000000 */
[----:B------:R-:W-:-:S04]  /*faf0*/  SEL R8, RZ, 0x8, P1 ;  /* 0x00000008ff087807 */ /* 0x000fc80000800000 */
[----:B------:R-:W-:Y:S02]  /*fb00*/  LOP3.LUT R9, R8, R0, R7, 0xfe, !PT ;  /* 0x0000000008097212 */ /* 0x000fe400078efe07 */
[----:B--2---:R-:W-:Y:S01]  /*fb10*/  @P3 R2UR UR4, R6 ;  /* 0x00000000060432ca */ /* 0x004fe200000e0000 */
[----:B-1----:R-:W-:-:S14]  /*fb20*/  @P3 BRA `(.L_x_4449) ;  /* 0x0000000000183947 */ /* 0x002fdc0003800000 */
[----:B------:R-:W-:Y:S05]  /*fb30*/  @!P2 BRA `(.L_x_4449) ;  /* 0x000000000014a947 */ /* 0x000fea0003800000 */
[----:B------:R-:W2:Y:S04]  /*fb40*/  LDG.E R6, desc[UR48][R4.64] ;  /* 0x0000003004067981 */ /* 0x000ea8000c1e1900 */
[----:B------:R-:W3:Y:S01]  /*fb50*/  LDG.E R0, desc[UR48][R4.64+0x4] ;  /* 0x0000043004007981 */ /* 0x000ee2000c1e1900 */
[----:B--2---:R-:W-:Y:S02]  /*fb60*/  R2UR UR7, R6 ;  /* 0x00000000060772ca */ /* 0x004fe400000e0000 */
[----:B---3--:R-:W-:-:S13]  /*fb70*/  R2UR UR4, R0 ;  /* 0x00000000000472ca */ /* 0x008fda00000e0000 */
[----:B------:R-:W-:-:S12]  /*fb80*/  UIADD3 UR4, -UR7, UR4, URZ ;  /* 0x0000000407047290 */ /* 0x000fd8000fffe13f */
.L_x_4449:
[----:B------:R-:W-:Y:S01]  /*fb90*/  ISETP.GT.AND P0, PT, R192, 0x3f, PT ;  /* 0x0000003fc000780c */ /* 0x000fe20003f04270 */
[----:B------:R-:W-:Y:S01]  /*fba0*/  USHF.R.S32.HI UR7, URZ, 0x1f, UR43 ;  /* 0x0000001f3f077899 */ /* 0x000fe2000801142b */
[----:B------:R-:W-:Y:S01]  /*fbb0*/  BSSY B1, `(.L_x_4450) ;  /* 0x0000022000017945 */ /* 0x000fe20003800000 */
[----:B------:R-:W-:Y:S01]  /*fbc0*/  USHF.R.S32.HI UR9, URZ, 0x1f, UR41 ;  /* 0x0000001f3f097899 */ /* 0x000fe20008011429 */
[C---:B------:R-:W-:Y:S01]  /*fbd0*/  VIADD R24, R185.reuse, 0x100 ;  /* 0x00000100b9187836 */ /* 0x040fe20000000000 */
[----:B------:R-:W-:Y:S01]  /*fbe0*/  USEL UR10, UR43, URZ, !UP0 ;  /* 0x0000003f2b0a7287 */ /* 0x000fe2000c000000 */
[----:B------:R-:W-:Y:S01]  /*fbf0*/  VIADD R25, R185, 0x140 ;  /* 0x00000140b9197836 */ /* 0x000fe20000000000 */
[----:B------:R-:W-:Y:S01]  /*fc00*/  USEL UR11, UR7, URZ, !UP0 ;  /* 0x0000003f070b7287 */ /* 0x000fe2000c000000 */
[----:B------:R-:W-:Y:S02]  /*fc10*/  SHF.R.S32.HI R10, RZ, 0x1f, R185 ;  /* 0x0000001fff0a7819 */ /* 0x000fe400000114b9 */
[----:B-----5:R-:W-:-:S03]  /*fc20*/  SHF.R.S32.HI R8, RZ, 0x1f, R3 ;  /* 0x0000001fff087819 */ /* 0x020fc60000011403 */
[----:B------:R-:W-:Y:S06]  /*fc30*/  @P0 BRA `(.L_x_4451) ;  /* 0x0000000000640947 */ /* 0x000fec0003800000 */
[----:B------:R-:W0:Y:S01]  /*fc40*/  S2R R0, SR_TID.X ;  /* 0x0000000000007919 */ /* 0x000e220000002100 */
[----:B------:R-:W-:-:S04]  /*fc50*/  IMAD.U32 R5, RZ, RZ, UR42 ;  /* 0x0000002aff057e24 */ /* 0x000fc8000f8e00ff */
[----:B0-----:R-:W-:-:S04]  /*fc60*/  IMAD R0, R5, 0x40, R0 ;  /* 0x0000004005007824 */ /* 0x001fc800078e0200 */
[----:B------:R-:W-:-:S05]  /*fc70*/  VIADD R0, R0, 0xffffff80 ;  /* 0xffffff8000007836 */ /* 0x000fca0000000000 */
[----:B------:R-:W-:-:S13]  /*fc80*/  ISETP.GE.AND P0, PT, R0, UR4, PT ;  /* 0x0000000400007c0c */ /* 0x000fda000bf06270 */
[----:B------:R-:W-:Y:S05]  /*fc90*/  @P0 BRA `(.L_x_4451) ;  /* 0x00000000004c0947 */ /* 0x000fea0003800000 */
[C---:B------:R-:W-:Y:S01]  /*fca0*/  IADD3 R4, P0, R0.reuse, R3, RZ ;  /* 0x0000000300047210 */ /* 0x040fe20007f1e0ff */
[----:B------:R-:W-:Y:S02]  /*fcb0*/  ULDC.64 UR12, c[0x0][0xb70] ;  /* 0x0002dc00000c7ab9 */ /* 0x000fe40000000a00 */
[----:B------:R-:W-:Y:S01]  /*fcc0*/  UIMAD UR7, UR9, UR12, URZ ;  /* 0x0000000c090772a4 */ /* 0x000fe2000f8e023f */
[----:B------:R-:W-:Y:S02]  /*fcd0*/  LEA.HI.X.SX32 R5, R0, R8, 0x1, P0 ;  /* 0x0000000800057211 */ /* 0x000fe400000f0eff */
[----:B------:R-:W-:Y:S01]  /*fce0*/  MOV R7, UR12 ;  /* 0x0000000c00077c02 */ /* 0x000fe20008000f00 */
[----:B------:R-:W-:-:S03]  /*fcf0*/  UIMAD UR7, UR41, UR13, UR7 ;  /* 0x0000000d290772a4 */ /* 0x000fc6000f8e0207 */
[----:B------:R-:W-:Y:S01]  /*fd00*/  ULDC.64 UR12, c[0x0][0xb78] ;  /* 0x0002de00000c7ab9 */ /* 0x000fe20000000a00 */
[----:B------:R-:W-:Y:S01]  /*fd10*/  IMAD.WIDE.U32 R4, R7, UR41, R4 ;  /* 0x0000002907047c25 */ /* 0x000fe2000f8e0004 */
[----:B------:R-:W-:-:S03]  /*fd20*/  UIMAD UR8, UR11, UR12, URZ ;  /* 0x0000000c0b0872a4 */ /* 0x000fc6000f8e023f */
[----:B------:R-:W-:Y:S01]  /*fd30*/  VIADD R5, R5, UR7 ;  /* 0x0000000705057c36 */ /* 0x000fe20008000000 */
[----:B------:R-:W-:Y:S01]  /*fd40*/  UIMAD UR8, UR10, UR13, UR8 ;  /* 0x0000000d0a0872a4 */ /* 0x000fe2000f8e0208 */
[----:B------:R-:W-:Y:S02]  /*fd50*/  IMAD.U32 R7, RZ, RZ, UR12 ;  /* 0x0000000cff077e24 */ /* 0x000fe4000f8e00ff */
[----:B------:R-:W-:Y:S02]  /*fd60*/  ULDC.64 UR12, c[0x0][0xb40] ;  /* 0x0002d000000c7ab9 */ /* 0x000fe40000000a00 */
[----:B------:R-:W-:-:S04]  /*fd70*/  IMAD.WIDE.U32 R4, R7, UR10, R4 ;  /* 0x0000000a07047c25 */ /* 0x000fc8000f8e0004 */
[----:B------:R-:W-:Y:S01]  /*fd80*/  VIADD R5, R5, UR8 ;  /* 0x0000000805057c36 */ /* 0x000fe20008000000 */
[----:B------:R-:W-:-:S04]  /*fd90*/  LEA R6, P0, R4, UR12, 0x2 ;  /* 0x0000000c04067c11 */ /* 0x000fc8000f8010ff */
[----:B------:R-:W-:Y:S01]  /*fda0*/  LEA.HI.X R7, R4, UR13, R5, 0x2, P0 ;  /* 0x0000000d04077c11 */ /* 0x000fe200080f1405 */
[----:B------:R-:W-:-:S05]  /*fdb0*/  IMAD.MOV.U32 R5, RZ, RZ, -0x800000 ;  /* 0xff800000ff057424 */ /* 0x000fca00078e00ff */
[----:B------:R0:W-:Y:S03]  /*fdc0*/  STG.E desc[UR48][R6.64], R5 ;  /* 0x0000000506007986 */ /* 0x0001e6000c101930 */
.L_x_4451:
[----:B------:R-:W-:Y:S05]  /*fdd0*/  BSYNC B1 ;  /* 0x0000000000017941 */ /* 0x000fea0003800000 */
.L_x_4450:
[----:B------:R-:W-:Y:S01]  /*fde0*/  ULDC.64 UR12, c[0x0][0xaa0] ;  /* 0x0002a800000c7ab9 */ /* 0x000fe20000000a00 */
[----:B0-----:R-:W-:Y:S01]  /*fdf0*/  MOV R5, R10 ;  /* 0x0000000a00057202 */ /* 0x001fe20000000f00 */
[----:B------:R-:W-:Y:S01]  /*fe00*/  IMAD.MOV.U32 R4, RZ, RZ, R185 ;  /* 0x000000ffff047224 */ /* 0x000fe200078e00b9 */
[----:B------:R-:W-:Y:S01]  /*fe10*/  ISETP.GE.AND P0, PT, R24, UR14, PT ;  /* 0x0000000e18007c0c */ /* 0x000fe2000bf06270 */
[----:B------:R-:W-:Y:S01]  /*fe20*/  IMAD R0, R8, UR12, RZ ;  /* 0x0000000c08007c24 */ /* 0x000fe2000f8e02ff */
[----:B------:R-:W-:Y:S01]  /*fe30*/  ISETP.GE.AND P1, PT, R25, UR14, PT ;  /* 0x0000000e19007c0c */ /* 0x000fe2000bf26270 */
[C---:B------:R-:W-:Y:S01]  /*fe40*/  IMAD.WIDE.U32 R4, R3.reuse, UR12, R4 ;  /* 0x0000000c03047c25 */ /* 0x040fe2000f8e0004 */
[----:B------:R-:W-:Y:S01]  /*fe50*/  UIMAD UR8, UR42, -0x40, UR4 ;  /* 0xffffffc02a0878a4 */ /* 0x000fe2000f8e0204 */
[----:B------:R-:W-:Y:S01]  /*fe60*/  BSSY B1, `(.L_x_4452) ;  /* 0x000003c000017945 */ /* 0x000fe20003800000 */
[----:B------:R-:W-:Y:S01]  /*fe70*/  SEL R6, RZ, 0x20, P1 ;  /* 0x00000020ff067807 */ /* 0x000fe20000800000 */
[----:B------:R-:W-:Y:S01]  /*fe80*/  IMAD R3, R3, UR13, R0 ;  /* 0x0000000d03037c24 */ /* 0x000fe2000f8e0200 */
[----:B------:R-:W-:Y:S01]  /*fe90*/  ULDC.64 UR12, c[0x0][0xae0] ;  /* 0x0002b800000c7ab9 */ /* 0x000fe20000000a00 */
[----:B------:R-:W-:Y:S01]  /*fea0*/  VIADD R7, R185, 0x180 ;  /* 0x00000180b9077836 */ /* 0x000fe20000000000 */
[----:B------:R-:W-:Y:S01]  /*feb0*/  UIMAD UR7, UR9, UR12, URZ ;  /* 0x0000000c090772a4 */ /* 0x000fe2000f8e023f */
[----:B------:R-:W-:Y:S01]  /*fec0*/  IMAD.IADD R5, R5, 0x1, R3 ;  /* 0x0000000105057824 */ /* 0x000fe200078e0203 */
[----:B------:R-:W-:Y:S01]  /*fed0*/  SEL R0, RZ, 0x10, P0 ;  /* 0x00000010ff007807 */ /* 0x000fe20000000000 */
[----:B------:R-:W-:Y:S01]  /*fee0*/  IMAD.U32 R3, RZ, RZ, UR12 ;  /* 0x0000000cff037e24 */ /* 0x000fe2000f8e00ff */
[----:B------:R-:W-:Y:S01]  /*fef0*/  UIMAD UR7, UR41, UR13, UR7 ;  /* 0x0000000d290772a4 */ /* 0x000fe2000f8e0207 */
[----:B------:R-:W-:-:S02]  /*ff00*/  ISETP.GE.AND P1, PT, R188, UR8, PT ;  /* 0x00000008bc007c0c */ /* 0x000fc4000bf26270 */
[----:B------:R-:W-:Y:S01]  /*ff10*/  IMAD.WIDE.U32 R4, R3, UR41, R4 ;  /* 0x0000002903047c25 */ /* 0x000fe2000f8e0004 */
[----:B------:R-:W-:Y:S01]  /*ff20*/  ULDC.64 UR12, c[0x0][0xae8] ;  /* 0x0002ba00000c7ab9 */ /* 0x000fe20000000a00 */
[----:B------:R-:W-:Y:S01]  /*ff30*/  LOP3.LUT R9, R6, R9, R0, 0xfe, !PT ;  /* 0x0000000906097212 */ /* 0x000fe200078efe00 */
[----:B------:R-:W-:Y:S01]  /*ff40*/  UIMAD UR4, UR11, UR12, URZ ;  /* 0x0000000c0b0472a4 */ /* 0x000fe2000f8e023f */
[----:B------:R-:W-:Y:S01]  /*ff50*/  ISETP.GE.AND P0, PT, R7, UR14, PT ;  /* 0x0000000e07007c0c */ /* 0x000fe2000bf06270 */
[----:B------:R-:W-:Y:S01]  /*ff60*/  VIADD R3, R185, 0x1c0 ;  /* 0x000001c0b9037836 */ /* 0x000fe20000000000 */
[----:B------:R-:W-:Y:S01]  /*ff70*/  IADD3 R5, R5, UR7, RZ ;  /* 0x0000000705057c10 */ /* 0x000fe2000fffe0ff */
[----:B------:R-:W-:Y:S01]  /*ff80*/  VIADD R6, R188, 0x20 ;  /* 0x00000020bc067836 */ /* 0x000fe20000000000 */
[----:B------:R-:W-:Y:S01]  /*ff90*/  SEL R0, RZ, 0x40, P0 ;  /* 0x00000040ff007807 */ /* 0x000fe20000000000 */
[----:B------:R-:W-:Y:S01]  /*ffa0*/  IMAD.U32 R7, RZ, RZ, UR12 ;  /* 0x0000000cff077e24 */ /* 0x000fe2000f8e00ff */
[----:B------:R-:W-:Y:S01]  /*ffb0*/  UIMAD UR4, UR10, UR13, UR4 ;  /* 0x0000000d0a0472a4 */ /* 0x000fe2000f8e0204 */
[----:B------:R-:W-:-:S02]  /*ffc0*/  ISETP.GE.AND P2, PT, R3, UR14, PT ;  /* 0x0000000e03007c0c */ /* 0x000fc4000bf46270 */
[----:B------:R-:W-:Y:S01]  /*ffd0*/  ISETP.GE.AND P0, PT, R6, UR8, PT ;  /* 0x0000000806007c0c */ /* 0x000fe2000bf06270 */
[----:B------:R-:W-:Y:S01]  /*ffe0*/  IMAD.WIDE.U32 R6, R7, UR10, R4 ;  /* 0x0000000a07067c25 */ /* 0x000fe2000f8e0004 */
[----:B------:R-:W-:Y:S02]  /*fff0*/  LOP3.LUT R15, R9, R0, RZ, 0xfc, !PT ;  /* 0x00000000090f7212 */ /* 0x000fe400078efcff */
[--C-:B------:R-:W-:Y:S01]  /*10000*/  SHF.R.S32.HI R5, RZ, 0x1f, R188.reuse ;  /* 0x0000001fff057819 */ /* 0x100fe200000114bc */
[----:B------:R-:W-:Y:S01]  /*10010*/  IMAD.U32 R9, RZ, RZ, UR42 ;  /* 0x0000002aff097e24 */ /* 0x000fe2000f8e00ff */
[----:B------:R-:W-:Y:S01]  /*10020*/  SEL R0, RZ, 0x80, P2 ;  /* 0x00000080ff007807 */ /* 0x000fe20001000000 */
[----:B------:R-:W-:Y:S02]  /*10030*/  IMAD.MOV.U32 R4, RZ, RZ, R188 ;  /* 0x000000ffff047224 */ /* 0x000fe400078e00bc */
[----:B------:R-:W-:Y:S01]  /*10040*/  VIADD R11, R7, UR4 ;  /* 0x00000004070b7c36 */ /* 0x000fe20008000000 */
[----:B------:R-:W-:Y:S01]  /*10050*/  LOP3.LUT R0, R15, R0, RZ, 0xfc, !PT ;  /* 0x000000000f007212 */ /* 0x000fe200078efcff */
[----:B------:R-:W-:Y:S01]  /*10060*/  IMAD.WIDE R8, R9, 0x40, R4 ;  /* 0x0000004009087825 */ /* 0x000fe200078e0204 */
[----:B------:R-:W-:Y:S06]  /*10070*/  @P1 BRA `(.L_x_4453) ;  /* 0x0000000000681947 */ /* 0x000fec0003800000 */
[----:B------:R-:W-:Y:S01]  /*10080*/  ULDC.64 UR10, c[0x0][0xad8] ;  /* 0x0002b600000a7ab9 */ /* 0x000fe20000000a00 */
[----:B------:R-:W-:Y:S01]  /*10090*/  MOV R5, R11 ;  /* 0x0000000b00057202 */ /* 0x000fe20000000f00 */
        /* <DEDUP_REMOVED lines=10> */
[C---:B------:R-:W-:Y:S02]  /*10140*/  LEA R20, P1, R4.reuse, UR10, 0x1 ;  /* 0x0000000a04147c11 */ /* 0x040fe4000f8208ff */
[----:B------:R-:W-:Y:S02]  /*10150*/  ISETP.GE.AND P2, PT, R25, UR14, PT ;  /* 0x0000000e19007c0c */ /* 0x000fe4000bf46270 */
        /* <DEDUP_REMOVED lines=12> */
.L_x_4453:
[----:B------:R-:W-:Y:S05]  /*10220*/  BSYNC B1 ;  /* 0x0000000000017941 */ /* 0x000fea0003800000 */
.L_x_4452:
[----:B------:R-:W-:Y:S05]  /*10230*/  @P0 BRA `(.L_x_4448) ;  /* 0x0000000000700947 */ /* 0x000fea0003800000 */
[----:B------:R-:W-:Y:S01]  /*10240*/  IADD3 R3, P0, R8, 0x20, RZ ;  /* 0x0000002008037810 */ /* 0x000fe20007f1e0ff */
[----:B------:R-:W-:Y:S01]  /*10250*/  ULDC.64 UR8, c[0x0][0xad8] ;  /* 0x0002b60000087ab9 */ /* 0x000fe20000000a00 */
[----:B------:R-:W-:Y:S01]  /*10260*/  IMAD.MOV.U32 R4, RZ, RZ, R6 ;  /* 0x000000ffff047224 */ /* 0x000fe200078e0006 */
[----:B------:R-:W-:Y:S01]  /*10270*/  ISETP.GE.AND P1, PT, R13, UR14, PT ;  /* 0x0000000e0d007c0c */ /* 0x000fe2000bf26270 */
        /* <DEDUP_REMOVED lines=8> */
[----:B------:R-:W-:-:S03]  /*10300*/  LOP3.LUT P4, RZ, R15, 0x40, RZ, 0xc0, !PT ;  /* 0x000000400fff7812 */ /* 0x000fc6000788c0ff */
        /* <DEDUP_REMOVED lines=15> */
.L_x_4448:
[----:B------:R-:W-:Y:S05]  /*10400*/  BSYNC B0 ;  /* 0x0000000000007941 */ /* 0x000fea0003800000 */
.L_x_4442:
[----:B------:R-:W-:Y:S02]  /*10410*/  ULDC UR4, c[0x0][0xc14] ;  /* 0x0003050000047ab9 */ /* 0x000fe40000000800 */
[----:B------:R-:W-:-:S06]  /*10420*/  UISETP.GE.AND UP0, UPT, UR5, UR4, UPT ;  /* 0x000000040500728c */ /* 0x000fcc000bf06270 */
[----:B------:R-:W-:-:S13]  /*10430*/  PLOP3.LUT P0, PT, PT, PT, UP0, 0x80, 0x0 ;  /* 0x000000000000781c */ /* 0x000fda0003f0f008 */
[----:B------:R-:W-:Y:S05]  /*10440*/  @!P0 BRA `(.L_x_4454) ;  /* 0xffffff0800b48947 */ /* 0x000fea000383ffff */
[----:B------:R-:W-:Y:S05]  /*10450*/  EXIT ;  /* 0x000000000000794d */ /* 0x000fea0003800000 */
.L_x_4345:
[----:B------:R-:W-:-:S08]  /*10460*/  NOP ;  /* 0x0000000000007918 */ /* 0x000fd00000000000 */
[----:B------:R-:W0:-:S00]  /*10470*/  USETMAXREG.DEALLOC.CTAPOOL 0x18 ;  /* 0x00000018000079c8 */ /* 0x000e0000080e0500 */
[----:B0-----:R-:W-:-:S06]  /*10480*/  LOP3.LUT R0, R0, 0x3, RZ, 0xc0, !PT ;  /* 0x0000000300007812 */ /* 0x001fcc00078ec0ff */
[----:B------:R-:W0:Y:S02]  /*10490*/  SHFL.IDX PT, R0, R0, RZ, 0x1f ;  /* 0x00001fff00007589 */ /* 0x000e2400000e0000 */
[----:B0-----:R-:W-:-:S13]  /*104a0*/  ISETP.NE.AND P0, PT, R0, RZ, PT ;  /* 0x000000ff0000720c */ /* 0x001fda0003f05270 */
[----:B------:R-:W-:Y:S05]  /*104b0*/  @P0 EXIT ;  /* 0x000000000000094d */ /* 0x000fea0003800000 */
[----:B------:R-:W-:Y:S01]  /*104c0*/  LOP3.LUT R7, R4, 0x1f, RZ, 0xc0, !PT ;  /* 0x0000001f04077812 */ /* 0x000fe200078ec0ff */
[----:B------:R-:W-:Y:S01]  /*104d0*/  ULDC UR5, c[0x0][0xc14] ;  /* 0x0003050000057ab9 */ /* 0x000fe20000000800 */
[----:B------:R-:W-:Y:S02]  /*104e0*/  LOP3.LUT R0, R0, 0xffffffdf, RZ, 0xc0, !PT ;  /* 0xffffffdf00007812 */ /* 0x000fe400078ec0ff */
[----:B------:R-:W-:Y:S01]  /*104f0*/  MOV R8, RZ ;  /* 0x000000ff00087202 */ /* 0x000fe20000000f00 */
[----:B------:R-:W0:Y:S01]  /*10500*/  S2UR UR6, SR_CTAID.X ;  /* 0x00000000000679c3 */ /* 0x000e220000002500 */
[----:B------:R-:W-:Y:S01]  /*10510*/  ISETP.NE.AND P0, PT, R7, 0x1f, PT ;  /* 0x0000001f0700780c */ /* 0x000fe20003f05270 */
[----:B------:R-:W-:-:S12]  /*10520*/  ULDC UR4, c[0x0][0xc10] ;  /* 0x0003040000047ab9 */ /* 0x000fd80000000800 */
[----:B------:R-:W-:Y:S02]  /*10530*/  @P0 LOP3.LUT R0, R0, 0x20, RZ, 0xfc, !PT ;  /* 0x0000002000000812 */ /* 0x000fe400078efcff */
[----:B------:R-:W-:-:S13]  /*10540*/  ISETP.GE.OR P0, PT, R7, UR5, !P0 ;  /* 0x0000000507007c0c */ /* 0x000fda000c706670 */
[----:B------:R-:W1:Y:S02]  /*10550*/  @!P0 LDC.64 R2, c[0x0][0xc58] ;  /* 0x00031600ff028b82 */ /* 0x000e640000000a00 */
[----:B-1----:R-:W-:-:S05]  /*10560*/  @!P0 IMAD.WIDE.U32 R2, R7, 0x4, R2 ;  /* 0x0000000407028825 */ /* 0x002fca00078e0002 */
[----:B------:R-:W2:Y:S01]  /*10570*/  @!P0 LDG.E R8, desc[UR48][R2.64] ;  /* 0x0000003002088981 */ /* 0x000ea2000c1e1900 */
[C---:B------:R-:W-:Y:S02]  /*10580*/  ISETP.NE.AND P1, PT, R7.reuse, RZ, PT ;  /* 0x000000ff0700720c */ /* 0x040fe40003f25270 */
[----:B------:R-:W-:Y:S02]  /*10590*/  ISETP.GE.U32.AND P0, PT, R7, 0x2, PT ;  /* 0x000000020700780c */ /* 0x000fe40003f06070 */
        /* <DEDUP_REMOVED lines=40> */
.L_x_4459:
[----:B------:R-:W-:Y:S01]  /*10820*/  VIADD R6, R6, 0x1f ;  /* 0x0000001f06067836 */ /* 0x000fe20000000000 */
[----:B------:R-:W-:-:S04]  /*10830*/  MOV R19, UR7 ;  /* 0x0000000700137c02 */ /* 0x000fc80008000f00 */
        /* <DEDUP_REMOVED lines=13> */
.L_x_4458:
[----:B------:R-:W-:Y:S05]  /*10910*/  BSYNC B0 ;  /* 0x0000000000007941 */ /* 0x000fea0003800000 */
.L_x_4457:
        /* <DEDUP_REMOVED lines=25> */
.L_x_4455:
        /* <DEDUP_REMOVED lines=18> */
[----:B------:R-:W-:-:S05]  /*10bd0*/  IADD3 R5, R5, -0x1, RZ ;  /* 0xffffffff05057810 */ /* 0x000fca0007ffe0ff */
[----:B------:R2:W3:Y:S02]  /*10be0*/  SHFL.IDX PT, R16, R4, R5, 0x1f ;  /* 0x00001f0504107589 */ /* 0x0004e400000e0000 */
.L_x_4460:
[----:B-1----:R-:W-:Y:S01]  /*10bf0*/  IMAD.MOV R2, RZ, RZ, -R3 ;  /* 0x000000ffff027224 */ /* 0x002fe200078e0a03 */
[----:B--2---:R-:W-:Y:S01]  /*10c00*/  IABS R4, R6 ;  /* 0x0000000600047213 */ /* 0x004fe20000000000 */
[----:B---3--:R-:W-:Y:S02]  /*10c10*/  IMAD R16, R16, UR4, R7 ;  /* 0x0000000410107c24 */ /* 0x008fe4000f8e0207 */
[----:B------:R-:W-:Y:S02]  /*10c20*/  IMAD R5, R2, R11, RZ ;  /* 0x0000000b02057224 */ /* 0x000fe400078e02ff */
[----:B------:R-:W-:Y:S02]  /*10c30*/  IMAD.MOV.U32 R2, RZ, RZ, RZ ;  /* 0x000000ffff027224 */ /* 0x000fe400078e00ff */
[----:B------:R-:W-:Y:S02]  /*10c40*/  IMAD.MOV R4, RZ, RZ, -R4 ;  /* 0x000000ffff047224 */ /* 0x000fe400078e0a04 */
[----:B------:R-:W-:Y:S01]  /*10c50*/  IMAD.HI.U32 R2, R3, R5, R2 ;  /* 0x0000000503027227 */ /* 0x000fe200078e0002 */
[----:B------:R-:W-:-:S04]  /*10c60*/  IADD3 R5, -R16, UR6, RZ ;  /* 0x0000000610057c10 */ /* 0x000fc8000fffe1ff */
        /* <DEDUP_REMOVED lines=17> */
[----:B------:R-:W-:-:S04]  /*10d80*/  VIADDMNMX R10, R3, UR4, R10, PT ;  /* 0x00000004030a7c46 */ /* 0x000fc8000b80010a */
[-C--:B------:R-:W-:Y:S02]  /*10d90*/  IABS R7, R10.reuse ;  /* 0x0000000a00077213 */ /* 0x080fe40000000000 */
[----:B------:R-:W-:Y:S02]  /*10da0*/  IABS R6, R10 ;  /* 0x0000000a00067213 */ /* 0x000fe40000000000 */
[----:B------:R-:W1:Y:S03]  /*10db0*/  I2F.RP R8, R7 ;  /* 0x0000000700087306 */ /* 0x000e660000209400 */
[----:B------:R-:W-:-:S05]  /*10dc0*/  IMAD.MOV R6, RZ, RZ, -R6 ;  /* 0x000000ffff067224 */ /* 0x000fca00078e0a06 */
[----:B-1----:R-:W1:Y:S02]  /*10dd0*/  MUFU.RCP R8, R8 ;  /* 0x0000000800087308 */ /* 0x002e640000001000 */
[----:B-1----:R-:W-:-:S06]  /*10de0*/  VIADD R3, R8, 0xffffffe ;  /* 0x0ffffffe08037836 */ /* 0x002fcc0000000000 */
[----:B------:R-:W1:Y:S02]  /*10df0*/  F2I.FTZ.U32.TRUNC.NTZ R3, R3 ;  /* 0x0000000300037305 */ /* 0x000e64000021f000 */
[----:B-1----:R-:W-:-:S04]  /*10e00*/  IMAD.MOV R2, RZ, RZ, -R3 ;  /* 0x000000ffff027224 */ /* 0x002fc800078e0a03 */
[----:B------:R-:W-:Y:S01]  /*10e10*/  IMAD R9, R2, R7, RZ ;  /* 0x0000000702097224 */ /* 0x000fe200078e02ff */
[----:B------:R-:W-:-:S05]  /*10e20*/  MOV R2, RZ ;  /* 0x000000ff00027202 */ /* 0x000fca0000000f00 */
[----:B------:R-:W-:Y:S01]  /*10e30*/  IMAD.HI.U32 R2, R3, R9, R2 ;  /* 0x0000000903027227 */ /* 0x000fe200078e0002 */
[----:B------:R-:W-:Y:S02]  /*10e40*/  IABS R9, R5 ;  /* 0x0000000500097213 */ /* 0x000fe40000000000 */
[C---:B------:R-:W-:Y:S02]  /*10e50*/  LOP3.LUT R3, R5.reuse, R10, RZ, 0x3c, !PT ;  /* 0x0000000a05037212 */ /* 0x040fe400078e3cff */
[----:B------:R-:W-:Y:S01]  /*10e60*/  IADD3 R5, R5, R4, RZ ;  /* 0x0000000405057210 */ /* 0x000fe20007ffe0ff */
        /* <DEDUP_REMOVED lines=16> */
.L_x_4456:
[----:B------:R-:W-:Y:S02]  /*10f70*/  IMAD.MOV.U32 R17, RZ, RZ, RZ ;  /* 0x000000ffff117224 */ /* 0x000fe400078e00ff */
[----:B------:R-:W-:Y:S02]  /*10f80*/  IMAD.U32 R16, RZ, RZ, UR6 ;  /* 0x00000006ff107e24 */ /* 0x000fe4000f8e00ff */
[----:B------:R-:W-:-:S07]  /*10f90*/  IMAD.MOV.U32 R18, RZ, RZ, RZ ;  /* 0x000000ffff127224 */ /* 0x000fce00078e00ff */
.L_x_4461:
        /* <DEDUP_REMOVED lines=9> */
[----:B------:R-:W-:Y:S02]  /*11030*/  ISETP.GE.AND P0, PT, R19, UR5, PT ;  /* 0x0000000513007c0c */ /* 0x000fe4000bf06270 */
[----:B-1----:R-:W-:-:S05]  /*11040*/  MOV R0, 0x1 ;  /* 0x0000000100007802 */ /* 0x002fca0000000f00 */
[----:B------:R1:W-:Y:S04]  /*11050*/  STL [R1+0x4], R0 ;  /* 0x0000040001007387 */ /* 0x0003e80000100800 */
[----:B------:R1:W-:Y:S02]  /*11060*/  STL [R1+0x18], RZ ;  /* 0x000018ff01007387 */ /* 0x0003e40000100800 */
[----:B------:R-:W-:Y:S05]  /*11070*/  @P0 BRA `(.L_x_4462) ;  /* 0x0000004000e80947 */ /* 0x000fea0003800000 */
[----:B-1----:R-:W-:Y:S01]  /*11080*/  IMAD.MOV.U32 R0, RZ, RZ, 0x1 ;  /* 0x00000001ff007424 */ /* 0x002fe200078e00ff */
[----:B------:R1:W-:Y:S01]  /*11090*/  STL [R1+0x18], RZ ;  /* 0x000018ff01007387 */ /* 0x0003e20000100800 */
[----:B------:R-:W-:Y:S01]  /*110a0*/  ULDC UR37, c[0x0][0xc] ;  /* 0x0000030000257ab9 */ /* 0x000fe20000000800 */
[----:B------:R-:W-:Y:S02]  /*110b0*/  ULDC.64 UR38, c[0x0][0x198] ;  /* 0x0000660000267ab9 */ /* 0x000fe40000000a00 */
[----:B------:R1:W-:Y:S04]  /*110c0*/  STL [R1+0x4], R0 ;  /* 0x0000040001007387 */ /* 0x0003e80000100800 */
[----:B------:R1:W-:Y:S02]  /*110d0*/  STL [R1], RZ ;  /* 0x000000ff01007387 */ /* 0x0003e40000100800 */
.L_x_4535:
[----:B------:R-:W-:Y:S05]  /*110e0*/  YIELD ;  /* 0x0000000000007946 */ /* 0x000fea0003800000 */
[----:B------:R-:W-:Y:S01]  /*110f0*/  ULDC.64 UR4, c[0x0][0xa28] ;  /* 0x00028a0000047ab9 */ /* 0x000fe20000000a00 */
[----:B------:R-:W-:Y:S01]  /*11100*/  IMAD.MOV.U32 R4, RZ, RZ, RZ ;  /* 0x000000ffff047224 */ /* 0x000fe200078e00ff */
[----:B------:R-:W-:Y:S01]  /*11110*/  ISETP.NE.U32.AND P0, PT, RZ, UR4, PT ;  /* 0x00000004ff007c0c */ /* 0x000fe2000bf05070 */
[----:B-1----:R-:W-:Y:S01]  /*11120*/  IMAD.MOV.U32 R0, RZ, RZ, RZ ;  /* 0x000000ffff007224 */ /* 0x002fe200078e00ff */
[----:B------:R-:W-:Y:S02]  /*11130*/  ULDC.64 UR6, c[0x0][0xa08] ;  /* 0x0002820000067ab9 */ /* 0x000fe40000000a00 */
[----:B------:R-:W-:Y:S01]  /*11140*/  ISETP.NE.AND.EX P0, PT, RZ, UR5, PT, P0 ;  /* 0x00000005ff007c0c */ /* 0x000fe2000bf05300 */
[----:B------:R-:W-:-:S12]  /*11150*/  ULDC.64 UR4, c[0x0][0xa00] ;  /* 0x0002800000047ab9 */ /* 0x000fd80000000a00 */
        /* <DEDUP_REMOVED lines=16> */
[----:B------:R-:W-:-:S05]  /*11260*/  ULDC.64 UR4, c[0x0][0x3f8] ;  /* 0x0000fe0000047ab9 */ /* 0x000fca0000000a00 */
[----:B------:R1:W5:Y:S01]  /*11270*/  @P1 LDG.E R0, desc[UR48][R6.64] ;  /* 0x0000003006001981 */ /* 0x000362000c1e1900 */
[----:B------:R-:W-:Y:S01]  /*11280*/  UISETP.NE.U32.AND UP0, UPT, UR4, URZ, UPT ;  /* 0x0000003f0400728c */ /* 0x000fe2000bf05070 */
[----:B------:R-:W-:Y:S02]  /*11290*/  ISETP.NE.U32.AND P0, PT, RZ, UR6, PT ;  /* 0x00000006ff007c0c */ /* 0x000fe4000bf05070 */
[----:B------:R-:W-:Y:S01]  /*112a0*/  ULDC UR4, c[0x0][0x404] ;  /* 0x0001010000047ab9 */ /* 0x000fe20000000800 */
[----:B------:R-:W-:Y:S01]  /*112b0*/  UISETP.NE.AND.EX UP0, UPT, UR5, URZ, UPT, UP0 ;  /* 0x0000003f0500728c */ /* 0x000fe2000bf05300 */
[----:B------:R-:W-:Y:S02]  /*112c0*/  ISETP.NE.AND.EX P0, PT, RZ, UR7, PT, P0 ;  /* 0x00000007ff007c0c */ /* 0x000fe4000bf05300 */
[----:B------:R-:W-:Y:S01]  /*112d0*/  ULDC UR5, c[0x0][0x2e0] ;  /* 0x0000b80000057ab9 */ /* 0x000fe20000000800 */
[----:B------:R-:W-:-:S04]  /*112e0*/  USEL UR4, UR4, 0x1, UP0 ;  /* 0x0000000104047887 */ /* 0x000fc80008000000 */
[----:B------:R-:W-:-:S06]  /*112f0*/  UIMAD UR4, UR4, UR5, URZ ;  /* 0x00000005040472a4 */ /* 0x000fcc000f8e023f */
[----:B------:R-:W-:Y:S01]  /*11300*/  IMAD.U32 R5, RZ, RZ, UR4 ;  /* 0x00000004ff057e24 */ /* 0x000fe2000f8e00ff */
[----:B-1----:R-:W-:Y:S06]  /*11310*/  @P1 BRA `(.L_x_4463) ;  /* 0x0000000000101947 */ /* 0x002fec0003800000 */
[----:B------:R-:W-:Y:S05]  /*11320*/  @!P2 BRA `(.L_x_4463) ;  /* 0x00000000000ca947 */ /* 0x000fea0003800000 */
[----:B------:R-:W2:Y:S04]  /*11330*/  LDG.E R7, desc[UR48][R2.64] ;  /* 0x0000003002077981 */ /* 0x000ea8000c1e1900 */
[----:B-----5:R-:W2:Y:S02]  /*11340*/  LDG.E R0, desc[UR48][R2.64+0x4] ;  /* 0x0000043002007981 */ /* 0x020ea4000c1e1900 */
[----:B--2---:R-:W-:-:S07]  /*11350*/  IADD3 R0, -R7, R0, RZ ;  /* 0x0000000007007210 */ /* 0x004fce0007ffe1ff */
.L_x_4463:
[----:B------:R-:W1:Y:S01]  /*11360*/  LDC.64 R2, c[0x0][0xa08] ;  /* 0x00028200ff027b82 */ /* 0x000e620000000a00 */
[----:B------:R-:W-:Y:S01]  /*11370*/  IMAD.MOV.U32 R7, RZ, RZ, RZ ;  /* 0x000000ffff077224 */ /* 0x000fe200078e00ff */
[----:B------:R-:W-:Y:S01]  /*11380*/  ULDC.64 UR4, c[0x0][0xa20] ;  /* 0x0002880000047ab9 */ /* 0x000fe20000000a00 */
[----:B-1----:R-:W-:-:S05]  /*11390*/  IMAD.WIDE R2, R19, 0x4, R2 ;  /* 0x0000000413027825 */ /* 0x002fca00078e0202 */
[----:B------:R-:W2:Y:S01]  /*113a0*/  @P0 LDG.E R7, desc[UR48][R2.64] ;  /* 0x0000003002070981 */ /* 0x000ea2000c1e1900 */
[----:B------:R-:W-:-:S04]  /*113b0*/  ISETP.NE.U32.AND P1, PT, RZ, UR4, PT ;  /* 0x00000004ff007c0c */ /* 0x000fc8000bf25070 */
[----:B------:R-:W-:Y:S01]  /*113c0*/  ISETP.NE.AND.EX P1, PT, RZ, UR5, PT, P1 ;  /* 0x00000005ff007c0c */ /* 0x000fe2000bf25310 */
[----:B--2--5:R-:W-:-:S05]  /*113d0*/  IMAD.IADD R6, R7, 0x1, R4 ;  /* 0x0000000107067824 */ /* 0x024fca00078e0204 */
[----:B------:R1:W-:Y:S07]  /*113e0*/  STL [R1+0x8], R6 ;  /* 0x0000080601007387 */ /* 0x0003ee0000100800 */
[----:B------:R-:W-:Y:S05]  /*113f0*/  @!P1 BRA `(.L_x_4464) ;  /* 0x0000000000109947 */ /* 0x000fea0003800000 */
[----:B------:R-:W2:Y:S02]  /*11400*/  LDC.64 R2, c[0x0][0xa20] ;  /* 0x00028800ff027b82 */ /* 0x000ea40000000a00 */
[----:B--2---:R-:W-:-:S05]  /*11410*/  IMAD.WIDE R2, R19, 0x4, R2 ;  /* 0x0000000413027825 */ /* 0x004fca00078e0202 */
[----:B------:R2:W5:Y:S01]  /*11420*/  LDG.E R5, desc[UR48][R2.64] ;  /* 0x0000003002057981 */ /* 0x000562000c1e1900 */
[----:B------:R-:W-:Y:S05]  /*11430*/  BRA `(.L_x_4465) ;  /* 0x0000000000107947 */ /* 0x000fea0003800000 */
.L_x_4464:
[----:B------:R-:W-:Y:S05]  /*11440*/  @!P0 BRA `(.L_x_4465) ;  /* 0x00000000000c8947 */ /* 0x000fea0003800000 */
[----:B-1----:R-:W2:Y:S04]  /*11450*/  LDG.E R6, desc[UR48][R2.64] ;  /* 0x0000003002067981 */ /* 0x002ea8000c1e1900 */
[----:B------:R-:W2:Y:S02]  /*11460*/  LDG.E R5, desc[UR48][R2.64+0x4] ;  /* 0x0000043002057981 */ /* 0x000ea4000c1e1900 */
[----:B--2---:R-:W-:-:S07]  /*11470*/  IMAD.IADD R5, R5, 0x1, -R6 ;  /* 0x0000000105057824 */ /* 0x004fce00078e0a06 */
.L_x_4465:
        /* <DEDUP_REMOVED lines=9> */
[----:B-1----:R-:W-:-:S11]  /*11510*/  IADD3 R6, R9, -0x1, RZ ;  /* 0xffffffff09067810 */ /* 0x002fd60007ffe0ff */
        /* <DEDUP_REMOVED lines=8> */
.L_x_4468:
[----:B------:R-:W-:-:S13]  /*115a0*/  ISETP.NE.AND P1, PT, R3, 0x1, PT ;  /* 0x000000010300780c */ /* 0x000fda0003f25270 */
[----:B------:R-:W1:Y:S02]  /*115b0*/  @P1 LDC.64 R4, c[0x0][0x9e8] ;  /* 0x00027a00ff041b82 */ /* 0x000e640000000a00 */
[----:B-1----:R-:W-:-:S05]  /*115c0*/  @P1 IMAD.HI.U32 R4, R6, R4, RZ ;  /* 0x0000000406041227 */ /* 0x002fca00078e00ff */
[----:B------:R-:W-:-:S07]  /*115d0*/  @P1 SHF.R.U32.HI R6, RZ, R5, R4 ;  /* 0x00000005ff061219 */ /* 0x000fce0000011604 */
.L_x_4469:
[----:B------:R-:W-:Y:S05]  /*115e0*/  BSYNC B0 ;  /* 0x0000000000007941 */ /* 0x000fea0003800000 */
.L_x_4467:
[----:B------:R-:W-:-:S05]  /*115f0*/  IMAD R5, R6, R3, R3 ;  /* 0x0000000306057224 */ /* 0x000fca00078e0203 */
[----:B------:R-:W-:-:S07]  /*11600*/  VIMNMX R2, R2, R5, PT ;  /* 0x0000000502027248 */ /* 0x000fce0003fe0100 */
.L_x_4466:
[----:B------:R-:W-:Y:S01]  /*11610*/  VIADD R2, R2, 0x3f ;  /* 0x0000003f02027836 */ /* 0x000fe20000000000 */
[----:B------:R-:W-:Y:S01]  /*11620*/  ULDC UR4, c[0x0][0x9dc] ;  /* 0x0002770000047ab9 */ /* 0x000fe20000000800 */
[----:B------:R-:W-:-:S03]  /*11630*/  IMAD R0, R17, 0x40, -R0 ;  /* 0x0000004011007824 */ /* 0x000fc600078e0a00 */
[----:B------:R-:W-:-:S04]  /*11640*/  SHF.R.S32.HI R5, RZ, 0x1f, R2 ;  /* 0x0000001fff057819 */ /* 0x000fc80000011402 */
[----:B------:R-:W-:Y:S01]  /*11650*/  LEA.HI R4, R5, R2, RZ, 0x6 ;  /* 0x0000000205047211 */ /* 0x000fe200078f30ff */
[C---:B------:R-:W-:Y:S02]  /*11660*/  VIADD R2, R7.reuse, 0x3f ;  /* 0x0000003f07027836 */ /* 0x040fe40000000000 */
[----:B------:R-:W-:Y:S01]  /*11670*/  IMAD.IADD R7, R7, 0x1, R0 ;  /* 0x0000000107077824 */ /* 0x000fe200078e0200 */
[----:B------:R-:W-:Y:S02]  /*11680*/  SHF.R.S32.HI R4, RZ, 0x6, R4 ;  /* 0x00000006ff047819 */ /* 0x000fe40000011404 */
[----:B------:R-:W-:Y:S02]  /*11690*/  SHF.R.S32.HI R5, RZ, 0x1f, R2 ;  /* 0x0000001fff057819 */ /* 0x000fe40000011402 */
[----:B------:R-:W-:Y:S02]  /*116a0*/  IADD3 R0, R7, -UR4, RZ ;  /* 0x8000000407007c10 */ /* 0x000fe4000fffe0ff */
[----:B------:R-:W-:-:S04]  /*116b0*/  LEA.HI R5, R5, R2, RZ, 0x6 ;  /* 0x0000000205057211 */ /* 0x000fc800078f30ff */
[----:B------:R-:W-:-:S04]  /*116c0*/  SHF.R.S32.HI R5, RZ, 0x6, R5 ;  /* 0x00000006ff057819 */ /* 0x000fc80000011405 */
        /* <DEDUP_REMOVED lines=13> */
.L_x_4472:
[----:B------:R-:W-:-:S13]  /*117a0*/  ISETP.NE.AND P0, PT, R3, 0x1, PT ;  /* 0x000000010300780c */ /* 0x000fda0003f05270 */
[----:B------:R-:W2:Y:S02]  /*117b0*/  @P0 LDC.64 R4, c[0x0][0x9e8] ;  /* 0x00027a00ff040b82 */ /* 0x000ea40000000a00 */
[----:B--2---:R-:W-:-:S05]  /*117c0*/  @P0 IMAD.HI.U32 R4, R7, R4, RZ ;  /* 0x0000000407040227 */ /* 0x004fca00078e00ff */
[----:B------:R-:W-:-:S07]  /*117d0*/  @P0 SHF.R.U32.HI R7, RZ, R5, R4 ;  /* 0x00000005ff070219 */ /* 0x000fce0000011604 */
.L_x_4473:
[----:B------:R-:W-:Y:S05]  /*117e0*/  BSYNC B0 ;  /* 0x0000000000007941 */ /* 0x000fea0003800000 */
.L_x_4471:
[----:B------:R-:W-:-:S05]  /*117f0*/  IMAD R3, R7, R3, RZ ;  /* 0x0000000307037224 */ /* 0x000fca00078e02ff */
[----:B------:R-:W-:-:S07]  /*11800*/  VIMNMX R0, R0, R3, !PT ;  /* 0x0000000300007248 */ /* 0x000fce0007fe0100 */
.L_x_4470:
[----:B------:R-:W-:Y:S01]  /*11810*/  SHF.R.S32.HI R3, RZ, 0x1f, R0 ;  /* 0x0000001fff037819 */ /* 0x000fe20000011400 */
[----:B------:R-:W-:Y:S03]  /*11820*/  BSSY B6, `(.L_x_4474) ;  /* 0x00002fe000067945 */ /* 0x000fe60003800000 */
[----:B------:R-:W-:-:S04]  /*11830*/  LEA.HI R3, R3, R0, RZ, 0x6 ;  /* 0x0000000003037211 */ /* 0x000fc800078f30ff */
[----:B------:R-:W-:-:S04]  /*11840*/  SHF.R.S32.HI R3, RZ, 0x6, R3 ;  /* 0x00000006ff037819 */ /* 0x000fc80000011403 */
        /* <DEDUP_REMOVED lines=11> */
[----:B------:R-:W2:Y:S08]  /*11900*/  FLO.U32 R0, UR4 ;  /* 0x0000000400007d00 */ /* 0x000eb000080e0000 */
        /* <DEDUP_REMOVED lines=9> */
.L_x_4475:
        /* <DEDUP_REMOVED lines=11> */
[----:B------:R-:W-:Y:S01]  /*11a50*/  IMAD.U32 R4, RZ, RZ, UR6 ;  /* 0x00000006ff047e24 */ /* 0x000fe2000f8e00ff */
[----:B------:R-:W-:Y:S01]  /*11a60*/  MOV R10, UR4 ;  /* 0x00000004000a7c02 */ /* 0x000fe20008000f00 */
[----:B------:R-:W2:Y:S01]  /*11a70*/  LDC.64 R2, c[0x4][R2] ;  /* 0x0100000002027b82 */ /* 0x000ea20000000a00 */
[----:B------:R-:W-:Y:S02]  /*11a80*/  IMAD.U32 R5, RZ, RZ, UR7 ;  /* 0x00000007ff057e24 */ /* 0x000fe4000f8e00ff */
[----:B-1----:R-:W-:Y:S02]  /*11a90*/  IMAD.U32 R6, RZ, RZ, UR8 ;  /* 0x00000008ff067e24 */ /* 0x002fe4000f8e00ff */
[----:B------:R-:W-:-:S02]  /*11aa0*/  IMAD.U32 R7, RZ, RZ, UR9 ;  /* 0x00000009ff077e24 */ /* 0x000fc4000f8e00ff */
[----:B------:R-:W-:Y:S02]  /*11ab0*/  IMAD.U32 R11, RZ, RZ, UR5 ;  /* 0x00000005ff0b7e24 */ /* 0x000fe4000f8e00ff */
[----:B------:R-:W-:Y:S02]  /*11ac0*/  IMAD.MOV.U32 R8, RZ, RZ, 0x70 ;  /* 0x00000070ff087424 */ /* 0x000fe400078e00ff */
[----:B------:R-:W-:Y:S02]  /*11ad0*/  IMAD.MOV.U32 R12, RZ, RZ, 0x1 ;  /* 0x00000001ff0c7424 */ /* 0x000fe400078e00ff */
[----:B0-----:R-:W-:-:S07]  /*11ae0*/  IMAD.MOV.U32 R13, RZ, RZ, RZ ;  /* 0x000000ffff0d7224 */ /* 0x001fce00078e00ff */
[----:B------:R-:W-:-:S07]  /*11af0*/  LEPC R20, `(.L_x_4477) ;  /* 0x000000001014794e */ /* 0x000fce0000000000 */
[----:B--2---:R-:W-:Y:S05]  /*11b00*/  CALL.ABS.NOINC R2 ;  /* 0x0000000002007343 */ /* 0x004fea0003c00000 */
.L_x_4477:
        /* <DEDUP_REMOVED lines=9> */
[----:B------:R-:W-:Y:S01]  /*11ba0*/  MOV R4, UR6 ;  /* 0x0000000600047c02 */ /* 0x000fe20008000f00 */
[----:B------:R-:W-:Y:S01]  /*11bb0*/  IMAD.U32 R5, RZ, RZ, UR7 ;  /* 0x00000007ff057e24 */ /* 0x000fe2000f8e00ff */
[----:B------:R-:W-:Y:S01]  /*11bc0*/  MOV R8, 0x70 ;  /* 0x0000007000087802 */ /* 0x000fe20000000f00 */
[----:B-1----:R-:W-:Y:S02]  /*11bd0*/  IMAD.U32 R6, RZ, RZ, UR8 ;  /* 0x00000008ff067e24 */ /* 0x002fe4000f8e00ff */
[----:B------:R-:W-:-:S02]  /*11be0*/  IMAD.U32 R7, RZ, RZ, UR9 ;  /* 0x00000009ff077e24 */ /* 0x000fc4000f8e00ff */
[----:B------:R-:W-:Y:S02]  /*11bf0*/  IMAD.U32 R10, RZ, RZ, UR4 ;  /* 0x00000004ff0a7e24 */ /* 0x000fe4000f8e00ff */
[----:B------:R-:W-:Y:S02]  /*11c00*/  IMAD.U32 R11, RZ, RZ, UR5 ;  /* 0x00000005ff0b7e24 */ /* 0x000fe4000f8e00ff */
[----:B------:R-:W-:Y:S02]  /*11c10*/  IMAD.MOV.U32 R12, RZ, RZ, 0x1 ;  /* 0x00000001ff0c7424 */ /* 0x000fe400078e00ff */
[----:B0-2---:R-:W-:-:S07]  /*11c20*/  IMAD.MOV.U32 R13, RZ, RZ, RZ ;  /* 0x000000ffff0d7224 */ /* 0x005fce00078e00ff */
[----:B------:R-:W-:-:S07]  /*11c30*/  LEPC R20, `(.L_x_4479) ;  /* 0x000000001014794e */ /* 0x000fce0000000000 */
[----:B---3--:R-:W-:Y:S05]  /*11c40*/  CALL.ABS.NOINC R2 ;  /* 0x0000000002007343 */ /* 0x008fea0003c00000 */
.L_x_4479:
        /* <DEDUP_REMOVED lines=16> */
.L_x_4478:
[----:B------:R-:W2:Y:S01]  /*11d50*/  LDL.LU R7, [R1+0x1c] ;  /* 0x00001c0001077983 */ /* 0x000ea20000300800 */
[----:B------:R-:W3:Y:S01]  /*11d60*/  LDC R0, c[0x0][0x428] ;  /* 0x00010a00ff007b82 */ /* 0x000ee20000000800 */
[----:B------:R-:W-:Y:S01]  /*11d70*/  ULDC.64 UR4, c[0x0][0x9f8] ;  /* 0x00027e0000047ab9 */ /* 0x000fe20000000a00 */
[----:B------:R-:W-:Y:S01]  /*11d80*/  IMAD.MOV.U32 R4, RZ, RZ, R19 ;  /* 0x000000ffff047224 */ /* 0x000fe200078e0013 */
[----:B-1----:R-:W1:Y:S01]  /*11d90*/  S2R R6, SR_TID.X ;  /* 0x0000000000067919 */ /* 0x002e620000002100 */
[----:B---3--:R-:W-:Y:S02]  /*11da0*/  ISETP.NE.AND P0, PT, R0, 0x1, PT ;  /* 0x000000010000780c */ /* 0x008fe40003f05270 */
[----:B------:R-:W-:Y:S02]  /*11db0*/  MOV R0, R18 ;  /* 0x0000001200007202 */ /* 0x000fe40000000f00 */
[----:B-1----:R-:W-:-:S09]  /*11dc0*/  LOP3.LUT R6, R6, 0x1f, RZ, 0xc0, !PT ;  /* 0x0000001f06067812 */ /* 0x002fd200078ec0ff */
[----:B------:R-:W1:Y:S08]  /*11dd0*/  @P0 LDC R3, c[0x0][0x42c] ;  /* 0x00010b00ff030b82 */ /* 0x000e700000000800 */
[----:B------:R-:W3:Y:S01]  /*11de0*/  @P0 LDC R5, c[0x0][0x430] ;  /* 0x00010c00ff050b82 */ /* 0x000ee20000000800 */
[----:B-1----:R-:W-:-:S05]  /*11df0*/  @P0 IMAD.HI.U32 R2, R18, R3, RZ ;  /* 0x0000000312020227 */ /* 0x002fca00078e00ff */
[----:B---3--:R-:W-:Y:S02]  /*11e00*/  @P0 SHF.R.U32.HI R0, RZ, R5, R2 ;  /* 0x00000005ff000219 */ /* 0x008fe40000011602 */
        /* <DEDUP_REMOVED lines=16> */
.L_x_4480:
        /* <DEDUP_REMOVED lines=19> */
.L_x_4552:
[----:B------:R-:W-:Y:S01]  /*12040*/  UMOV UR4, 0xffffffff ;  /* 0xffffffff00047882 */ /* 0x000fe20000000000 */
[----:B------:R-:W-:Y:S02]  /*12050*/  SHF.R.S32.HI R5, RZ, 0x1f, R4 ;  /* 0x0000001fff057819 */ /* 0x000fe40000011404 */
[----:B------:R-:W-:Y:S05]  /*12060*/  BRA.DIV UR4, `(.L_x_4482) ;  /* 0x0000003e04087947 */ /* 0x000fea000b800000 */
[----:B------:R-:W-:-:S13]  /*12070*/  ELECT P6, URZ, PT ;  /* 0x00000000003f782f */ /* 0x000fda00038c0000 */
.L_x_4555:
        /* <DEDUP_REMOVED lines=20> */
[----:B0-----:R-:W-:-:S05]  /*121c0*/  LEA.HI.X R13, R10, R3, R7, 0x2, P0 ;  /* 0x000000030a0d7211 */ /* 0x001fca00000f1407 */
[----:B------:R1:W5:Y:S02]  /*121d0*/  LDG.E R7, desc[UR48][R12.64] ;  /* 0x000000300c077981 */ /* 0x000364000c1e1900 */
.L_x_4484:
[----:B------:R-:W2:Y:S01]  /*121e0*/  LDL R9, [R1] ;  /* 0x0000000001097983 */ /* 0x000ea20000100800 */
[----:B------:R-:W-:-:S03]  /*121f0*/  MOV R11, 0x400 ;  /* 0x00000400000b7802 */ /* 0x000fc60000000f00 */
[----:B------:R-:W3:Y:S01]  /*12200*/  LDL R10, [R1+0x4] ;  /* 0x00000400010a7983 */ /* 0x000ee20000100800 */
[----:B-1----:R-:W1:Y:S02]  /*12210*/  S2R R12, SR_CgaCtaId ;  /* 0x00000000000c7919 */ /* 0x002e640000008800 */
[----:B-1----:R-:W-:-:S05]  /*12220*/  LEA R11, R12, R11, 0x18 ;  /* 0x0000000b0c0b7211 */ /* 0x002fca00078ec0ff */
[----:B--2---:R-:W-:Y:S01]  /*12230*/  IMAD R9, R9, 0x8, R11 ;  /* 0x0000000809097824 */ /* 0x004fe200078e020b */
[----:B---3--:R-:W-:-:S04]  /*12240*/  SHF.L.U32 R10, R10, 0x1f, RZ ;  /* 0x0000001f0a0a7819 */ /* 0x008fc800000006ff */
[----:B------:R-:W1:Y:S02]  /*12250*/  SYNCS.PHASECHK.TRANS64.TRYWAIT P0, [R9+URZ+0x28c40], R10 ;  /* 0x028c400a090075a7 */ /* 0x000e64000800017f */
[----:B-1----:R-:W-:Y:S05]  /*12260*/  @!P0 BRA `(.L_x_4485) ;  /* 0x0000003800a88947 */ /* 0x002fea0003800000 */
.L_x_4556:
        /* <DEDUP_REMOVED lines=11> */
.L_x_4486:
[----:B------:R-:W2:Y:S01]  /*12320*/  LDL R11, [R1] ;  /* 0x00000000010b7983 */ /* 0x000ea20000100800 */
[----:B------:R-:W-:-:S03]  /*12330*/  MOV R12, 0x400 ;  /* 0x00000400000c7802 */ /* 0x000fc60000000f00 */
[----:B-1----:R-:W3:Y:S01]  /*12340*/  LDL R10, [R1+0x8] ;  /* 0x00000800010a7983 */ /* 0x002ee20000100800 */
[----:B0-----:R-:W0:Y:S01]  /*12350*/  S2R R13, SR_CgaCtaId ;  /* 0x00000000000d7919 */ /* 0x001e220000008800 */
[----:B------:R-:W-:Y:S02]  /*12360*/  R2UR UR9, R9 ;  /* 0x00000000090972ca */ /* 0x000fe400000e0000 */
[----:B------:R-:W-:Y:S01]  /*12370*/  R2UR UR11, R8 ;  /* 0x00000000080b72ca */ /* 0x000fe200000e0000 */
[----:B------:R-:W-:Y:S01]  /*12380*/  UIADD3 UR6, UP0, UR38, 0x370, URZ ;  /* 0x0000037026067890 */ /* 0x000fe2000ff1e03f */
[----:B------:R-:W-:Y:S02]  /*12390*/  R2UR UR12, R0 ;  /* 0x00000000000c72ca */ /* 0x000fe400000e0000 */
[----:B-----5:R-:W-:Y:S01]  /*123a0*/  R2UR UR13, R7 ;  /* 0x00000000070d72ca */ /* 0x020fe200000e0000 */
[----:B------:R-:W-:Y:S01]  /*123b0*/  UIADD3.X UR7, URZ, UR39, URZ, UP0, !UPT ;  /* 0x000000273f077290 */ /* 0x000fe200087fe43f */
[----:B0-----:R-:W-:-:S05]  /*123c0*/  LEA R12, R13, R12, 0x18 ;  /* 0x0000000c0d0c7211 */ /* 0x001fca00078ec0ff */
[----:B------:R-:W-:Y:S01]  /*123d0*/  UIADD3 UR9, UR9, 0x28c30, URZ ;  /* 0x00028c3009097890 */ /* 0x000fe2000fffe03f */
[----:B------:R-:W-:Y:S01]  /*123e0*/  UMOV UR5, 0x14f00000 ;  /* 0x14f0000000057882 */ /* 0x000fe20000000000 */
[----:B------:R-:W-:Y:S01]  /*123f0*/  UMOV UR10, URZ ;  /* 0x0000003f000a7c82 */ /* 0x000fe20008000000 */
[----:B--2---:R-:W-:Y:S01]  /*12400*/  IMAD R9, R11, 0x2000, R12 ;  /* 0x000020000b097824 */ /* 0x004fe200078e020c */
[----:B---3--:R-:W-:-:S04]  /*12410*/  R2UR UR4, R10 ;  /* 0x000000000a0472ca */ /* 0x008fc800000e0000 */
[----:B------:R-:W-:-:S09]  /*12420*/  R2UR UR8, R9 ;  /* 0x00000000090872ca */ /* 0x000fd200000e0000 */
[----:B------:R-:W-:-:S04]  /*12430*/  ULEA UR11, UR11, UR4, 0x6 ;  /* 0x000000040b0b7291 */ /* 0x000fc8000f8e303f */
[----:B------:R-:W-:Y:S01]  /*12440*/  UIADD3 UR8, UR8, 0x22400, URZ ;  /* 0x0002240008087890 */ /* 0x000fe2000fffe03f */
[----:B------:R-:W-:-:S08]  /*12450*/  UMOV UR4, 0x0 ;  /* 0x0000000000047882 */ /* 0x000fd00000000000 */
[----:B------:R1:W-:Y:S02]  /*12460*/  UTMALDG.4D [UR8], [UR6], desc[UR4] ;  /* 0x00000408060075b4 */ /* 0x0003e40008019000 */
[----:B-1----:R-:W-:Y:S01]  /*12470*/  NOP ;  /* 0x0000000000007918 */ /* 0x002fe20000000000 */
.L_x_4483:
[----:B------:R-:W2:Y:S01]  /*12480*/  LDL.LU R12, [R1+0x18] ;  /* 0x00001800010c7983 */ /* 0x000ea20000300800 */
[----:B------:R-:W-:Y:S01]  /*12490*/  MOV R10, 0x400 ;  /* 0x00000400000a7802 */ /* 0x000fe20000000f00 */
[----:B------:R-:W-:Y:S05]  /*124a0*/  WARPSYNC.ALL ;  /* 0x0000000000007948 */ /* 0x000fea0003800000 */
[----:B------:R-:W1:Y:S01]  /*124b0*/  S2R R11, SR_CgaCtaId ;  /* 0x00000000000b7919 */ /* 0x000e620000008800 */
        /* <DEDUP_REMOVED lines=11> */
[----:B-1----:R-:W-:Y:S01]  /*12570*/  LEA R10, R11, R10, 0x18 ;  /* 0x0000000a0b0a7211 */ /* 0x002fe200078ec0ff */
[----:B------:R-:W-:Y:S03]  /*12580*/  BAR.SYNC.DEFER_BLOCKING 0x8, 0xa0 ;  /* 0x0202800000007b1d */ /* 0x000fe60000010000 */
[----:B------:R-:W-:-:S13]  /*12590*/  R2UR UR9, R10 ;  /* 0x000000000a0972ca */ /* 0x000fda00000e0000 */
[----:B------:R-:W-:Y:S02]  /*125a0*/  UIADD3 UR8, UR9, 0x20400, URZ ;  /* 0x0002040009087890 */ /* 0x000fe4000fffe03f */
[----:B------:R-:W-:Y:S01]  /*125b0*/  UIADD3 UR9, UR9, 0x28c00, URZ ;  /* 0x00028c0009097890 */ /* 0x000fe2000fffe03f */
[----:B------:R1:W-:Y:S08]  /*125c0*/  @P0 SYNCS.ARRIVE.TRANS64 RZ, [R10+URZ+0x28c00], R9 ;  /* 0x028c00090aff09a7 */ /* 0x0003f0000800003f */
[----:B------:R1:W-:Y:S01]  /*125d0*/  UTMALDG.4D [UR8], [UR4], desc[UR6] ;  /* 0x00000608040075b4 */ /* 0x0003e20008019000 */
[----:B--2---:R-:W-:-:S04]  /*125e0*/  IADD3 R12, R12, 0x1, RZ ;  /* 0x000000010c0c7810 */ /* 0x004fc80007ffe0ff */
[----:B------:R-:W-:Y:S01]  /*125f0*/  LEA.HI R6, R12, R12, RZ, 0x1 ;  /* 0x0000000c0c067211 */ /* 0x000fe200078f08ff */
[----:B------:R1:W-:Y:S03]  /*12600*/  STL [R1+0x18], R12 ;  /* 0x0000180c01007387 */ /* 0x0003e60000100800 */
[----:B------:R-:W-:-:S05]  /*12610*/  LOP3.LUT R6, R6, 0xfffffffe, RZ, 0xc0, !PT ;  /* 0xfffffffe06067812 */ /* 0x000fca00078ec0ff */
[----:B------:R-:W-:-:S05]  /*12620*/  IMAD.IADD R6, R12, 0x1, -R6 ;  /* 0x000000010c067824 */ /* 0x000fca00078e0a06 */
[----:B------:R-:W-:-:S04]  /*12630*/  SHF.L.U32 R6, R6, 0x1f, RZ ;  /* 0x0000001f06067819 */ /* 0x000fc800000006ff */
[----:B------:R-:W2:Y:S02]  /*12640*/  SYNCS.PHASECHK.TRANS64.TRYWAIT P0, [R10+URZ+0x28c20], R6 ;  /* 0x028c20060a0075a7 */ /* 0x000ea4000800017f */
[----:B-12---:R-:W-:Y:S05]  /*12650*/  @!P0 BRA `(.L_x_4488) ;  /* 0x0000003400c08947 */ /* 0x006fea0003800000 */
.L_x_4557:
[----:B------:R-:W-:Y:S05]  /*12660*/  BSYNC B0 ;  /* 0x0000000000007941 */ /* 0x000fea0003800000 */
.L_x_4487:
[----:B------:R-:W-:Y:S04]  /*12670*/  BSSY B0, `(.L_x_4489) ;  /* 0x000004f000007945 */ /* 0x000fe80003800000 */
[----:B------:R-:W-:Y:S05]  /*12680*/  @!P6 BRA `(.L_x_4490) ;  /* 0x000000040034e947 */ /* 0x000fea0003800000 */
[----:B------:R-:W2:Y:S01]  /*12690*/  LDL R10, [R1] ;  /* 0x00000000010a7983 */ /* 0x000ea20000100800 */
[----:B------:R-:W-:-:S03]  /*126a0*/  MOV R11, 0x400 ;  /* 0x00000400000b7802 */ /* 0x000fc60000000f00 */
[----:B-1----:R-:W3:Y:S01]  /*126b0*/  LDL R9, [R1+0x4] ;  /* 0x0000040001097983 */ /* 0x002ee20000100800 */
[----:B------:R-:W1:Y:S02]  /*126c0*/  S2R R12, SR_CgaCtaId ;  /* 0x00000000000c7919 */ /* 0x000e640000008800 */
[----:B-1----:R-:W-:-:S05]  /*126d0*/  LEA R11, R12, R11, 0x18 ;  /* 0x0000000b0c0b7211 */ /* 0x002fca00078ec0ff */
[----:B--2---:R-:W-:Y:S01]  /*126e0*/  IMAD R6, R10, 0x8, R11 ;  /* 0x000000080a067824 */ /* 0x004fe200078e020b */
[----:B---3--:R-:W-:-:S04]  /*126f0*/  SHF.L.U32 R9, R9, 0x1f, RZ ;  /* 0x0000001f09097819 */ /* 0x008fc800000006ff */
[----:B------:R-:W1:Y:S02]  /*12700*/  SYNCS.PHASECHK.TRANS64.TRYWAIT P0, [R6+URZ+0x28c60], R9 ;  /* 0x028c6009060075a7 */ /* 0x000e64000800017f */
[----:B-1----:R-:W-:Y:S05]  /*12710*/  @!P0 BRA `(.L_x_4491) ;  /* 0x0000003400b08947 */ /* 0x002fea0003800000 */
.L_x_4558:
        /* <DEDUP_REMOVED lines=11> */
.L_x_4492:
[----:B------:R-:W2:Y:S01]  /*127d0*/  LDL R10, [R1] ;  /* 0x00000000010a7983 */ /* 0x000ea20000100800 */
[----:B------:R-:W-:-:S03]  /*127e0*/  MOV R11, 0x400 ;  /* 0x00000400000b7802 */ /* 0x000fc60000000f00 */
[----:B-1----:R-:W3:Y:S01]  /*127f0*/  LDL R9, [R1+0x8] ;  /* 0x0000080001097983 */ /* 0x002ee20000100800 */
[----:B------:R-:W1:Y:S01]  /*12800*/  S2R R12, SR_CgaCtaId ;  /* 0x00000000000c7919 */ /* 0x000e620000008800 */
[----:B------:R-:W-:Y:S02]  /*12810*/  R2UR UR9, R6 ;  /* 0x00000000060972ca */ /* 0x000fe400000e0000 */
[----:B------:R-:W-:Y:S01]  /*12820*/  R2UR UR11, R8 ;  /* 0x00000000080b72ca */ /* 0x000fe200000e0000 */
[----:B------:R-:W-:Y:S01]  /*12830*/  UIADD3 UR4, UP0, UR38, 0x470, URZ ;  /* 0x0000047026047890 */ /* 0x000fe2000ff1e03f */
[----:B------:R-:W-:Y:S02]  /*12840*/  R2UR UR12, R0 ;  /* 0x00000000000c72ca */ /* 0x000fe400000e0000 */
[----:B------:R-:W-:Y:S02]  /*12850*/  R2UR UR13, R7 ;  /* 0x00000000070d72ca */ /* 0x000fe400000e0000 */
        /* <DEDUP_REMOVED lines=48> */
.L_x_4490:
[----:B------:R-:W-:Y:S05]  /*12b60*/  BSYNC B0 ;  /* 0x0000000000007941 */ /* 0x000fea0003800000 */
.L_x_4489:
[----:B-1----:R-:W2:Y:S04]  /*12b70*/  LDL R6, [R1+0x14] ;  /* 0x0000140001067983 */ /* 0x002ea80000100800 */
[----:B------:R-:W3:Y:S01]  /*12b80*/  LDL R9, [R1+0xc] ;  /* 0x00000c0001097983 */ /* 0x000ee20000100800 */
[----:B------:R-:W-:Y:S01]  /*12b90*/  BSSY B0, `(.L_x_4493) ;  /* 0x00001ab000007945 */ /* 0x000fe20003800000 */
[----:B--2---:R-:W-:-:S05]  /*12ba0*/  VIADD R8, R6, 0xfffffffe ;  /* 0xfffffffe06087836 */ /* 0x004fca0000000000 */
[----:B---3--:R-:W-:-:S13]  /*12bb0*/  ISETP.GE.AND P0, PT, R8, R9, PT ;  /* 0x000000090800720c */ /* 0x008fda0003f06270 */
[----:B------:R-:W-:Y:S05]  /*12bc0*/  @!P0 BRA `(.L_x_4494) ;  /* 0x00000018009c8947 */ /* 0x000fea0003800000 */
[----:B------:R-:W-:Y:S01]  /*12bd0*/  LOP3.LUT R10, RZ, R9, RZ, 0x33, !PT ;  /* 0x00000009ff0a7212 */ /* 0x000fe200078e33ff */
[----:B------:R-:W-:Y:S01]  /*12be0*/  BSSY B1, `(.L_x_4495) ;  /* 0x0000090000017945 */ /* 0x000fe20003800000 */
[----:B------:R-:W-:-:S04]  /*12bf0*/  IADD3 R9, -R6, RZ, RZ ;  /* 0x000000ff06097210 */ /* 0x000fc80007ffe1ff */
[----:B------:R-:W-:-:S05]  /*12c00*/  VIADDMNMX R10, R9, 0x1, R10, !PT ;  /* 0x00000001090a7846 */ /* 0x000fca000780010a */
[----:B------:R-:W-:-:S05]  /*12c10*/  IMAD.IADD R6, R6, 0x1, R10 ;  /* 0x0000000106067824 */ /* 0x000fca00078e020a */
[----:B------:R-:W-:-:S04]  /*12c20*/  LOP3.LUT R6, R6, 0x1, RZ, 0xc0, !PT ;  /* 0x0000000106067812 */ /* 0x000fc800078ec0ff */
[----:B------:R-:W-:-:S13]  /*12c30*/  ISETP.NE.U32.AND P0, PT, R6, 0x1, PT ;  /* 0x000000010600780c */ /* 0x000fda0003f05070 */
[----:B------:R-:W-:Y:S05]  /*12c40*/  @P0 BRA `(.L_x_4496) ;  /* 0x0000000800240947 */ /* 0x000fea0003800000 */
[----:B------:R-:W2:Y:S04]  /*12c50*/  LDL.LU R11, [R1] ;  /* 0x00000000010b7983 */ /* 0x000ea80000300800 */
[----:B0-----:R-:W3:Y:S01]  /*12c60*/  LDL.LU R13, [R1+0x4] ;  /* 0x00000400010d7983 */ /* 0x001ee20000300800 */
        /* <DEDUP_REMOVED lines=25> */
[C---:B------:R-:W-:Y:S02]  /*12e00*/  LEA R2, P0, R6.reuse, R2, 0x2 ;  /* 0x0000000206027211 */ /* 0x040fe400078010ff */
[----:B------:R-:W-:Y:S02]  /*12e10*/  IADD3 R7, -R9, RZ, RZ ;  /* 0x000000ff09077210 */ /* 0x000fe40007ffe1ff */
[----:B------:R-:W-:-:S03]  /*12e20*/  LEA.HI.X R3, R6, R3, R11, 0x2, P0 ;  /* 0x0000000306037211 */ /* 0x000fc600000f140b */
[----:B------:R-:W-:Y:S02]  /*12e30*/  IMAD R8, R12, R7, R8 ;  /* 0x000000070c087224 */ /* 0x000fe400078e0208 */
[----:B------:R1:W5:Y:S05]  /*12e40*/  LDG.E R7, desc[UR48][R2.64] ;  /* 0x0000003002077981 */ /* 0x00036a000c1e1900 */
.L_x_4499:
[----:B-1----:R-:W1:Y:S01]  /*12e50*/  S2R R3, SR_CgaCtaId ;  /* 0x0000000000037919 */ /* 0x002e620000008800 */
[----:B------:R-:W-:-:S04]  /*12e60*/  MOV R2, 0x400 ;  /* 0x0000040000027802 */ /* 0x000fc80000000f00 */
[----:B-1----:R-:W-:Y:S02]  /*12e70*/  LEA R2, R3, R2, 0x18 ;  /* 0x0000000203027211 */ /* 0x002fe400078ec0ff */
[----:B------:R-:W-:-:S03]  /*12e80*/  SHF.L.U32 R3, R13, 0x1f, RZ ;  /* 0x0000001f0d037819 */ /* 0x000fc600000006ff */
[----:B------:R-:W-:-:S04]  /*12e90*/  IMAD R2, R14, 0x8, R2 ;  /* 0x000000080e027824 */ /* 0x000fc800078e0202 */
[----:B------:R-:W1:Y:S02]  /*12ea0*/  SYNCS.PHASECHK.TRANS64.TRYWAIT P0, [R2+URZ+0x28c40], R3 ;  /* 0x028c4003020075a7 */ /* 0x000e64000800017f */
[----:B-1----:R-:W-:Y:S05]  /*12eb0*/  @!P0 BRA `(.L_x_4500) ;  /* 0x0000002c00dc8947 */ /* 0x002fea0003800000 */
.L_x_4559:
[----:B------:R-:W2:Y:S02]  /*12ec0*/  S2R R6, SR_TID.X ;  /* 0x0000000000067919 */ /* 0x000ea40000002100 */
[----:B--2---:R-:W-:-:S04]  /*12ed0*/  LOP3.LUT R6, R6, 0x7f, RZ, 0xc0, !PT ;  /* 0x0000007f06067812 */ /* 0x004fc800078ec0ff */
[----:B------:R-:W-:-:S13]  /*12ee0*/  ISETP.NE.AND P1, PT, R6, RZ, PT ;  /* 0x000000ff0600720c */ /* 0x000fda0003f25270 */
        /* <DEDUP_REMOVED lines=8> */
.L_x_4501:
[----:B------:R-:W2:Y:S01]  /*12f70*/  LDL R6, [R1] ;  /* 0x0000000001067983 */ /* 0x000ea20000100800 */
        /* <DEDUP_REMOVED lines=21> */
.L_x_4560:
        /* <DEDUP_REMOVED lines=8> */
.L_x_4503:
        /* <DEDUP_REMOVED lines=54> */
.L_x_4498:
[----:B------:R-:W-:Y:S05]  /*134b0*/  BSYNC B2 ;  /* 0x0000000000027941 */ /* 0x000fea0003800000 */
.L_x_4497:
[----:B------:R-:W2:Y:S02]  /*134c0*/  LDL R2, [R1+0x14] ;  /* 0x0000140001027983 */ /* 0x000ea40000100800 */
[----:B--2---:R-:W-:-:S07]  /*134d0*/  VIADD R8, R2, 0xfffffffd ;  /* 0xfffffffd02087836 */ /* 0x004fce0000000000 */
.L_x_4496:
[----:B------:R-:W-:Y:S05]  /*134e0*/  BSYNC B1 ;  /* 0x0000000000017941 */ /* 0x000fea0003800000 */
.L_x_4495:
[----:B------:R-:W2:Y:S01]  /*134f0*/  LDL.LU R2, [R1+0x14] ;  /* 0x0000140001027983 */ /* 0x000ea20000300800 */
[----:B------:R-:W-:Y:S01]  /*13500*/  VIADD R10, R10, 0xfffffffe ;  /* 0xfffffffe0a0a7836 */ /* 0x000fe20000000000 */
[----:B--2---:R-:W-:-:S04]  /*13510*/  LOP3.LUT R3, RZ, R2, RZ, 0x33, !PT ;  /* 0x00000002ff037212 */ /* 0x004fc800078e33ff */
[----:B------:R-:W-:-:S13]  /*13520*/  ISETP.NE.AND P0, PT, R10, R3, PT ;  /* 0x000000030a00720c */ /* 0x000fda0003f05270 */
[----:B------:R-:W-:Y:S05]  /*13530*/  @!P0 BRA `(.L_x_4494) ;  /* 0x0000001000408947 */ /* 0x000fea0003800000 */
.L_x_4518:
        /* <DEDUP_REMOVED lines=11> */
[----:B------:R-:W-:Y:S02]  /*135f0*/  MOV R11, R8 ;  /* 0x00000008000b7202 */ /* 0x000fe40000000f00 */
        /* <DEDUP_REMOVED lines=20> */
.L_x_4506:
[----:B------:R-:W2:Y:S01]  /*13740*/  S2R R3, SR_CgaCtaId ;  /* 0x0000000000037919 */ /* 0x000ea20000008800 */
[----:B------:R-:W-:-:S04]  /*13750*/  MOV R2, 0x400 ;  /* 0x0000040000027802 */ /* 0x000fc80000000f00 */
[----:B--2---:R-:W-:Y:S02]  /*13760*/  LEA R2, R3, R2, 0x18 ;  /* 0x0000000203027211 */ /* 0x004fe400078ec0ff */
[----:B------:R-:W-:-:S03]  /*13770*/  SHF.L.U32 R3, R10, 0x1f, RZ ;  /* 0x0000001f0a037819 */ /* 0x000fc600000006ff */
[----:B------:R-:W-:-:S04]  /*13780*/  IMAD R2, R9, 0x8, R2 ;  /* 0x0000000809027824 */ /* 0x000fc800078e0202 */
[----:B------:R-:W2:Y:S02]  /*13790*/  SYNCS.PHASECHK.TRANS64.TRYWAIT P0, [R2+URZ+0x28c40], R3 ;  /* 0x028c4003020075a7 */ /* 0x000ea4000800017f */
[----:B--2---:R-:W-:Y:S05]  /*137a0*/  @!P0 BRA `(.L_x_4507) ;  /* 0x0000002400c88947 */ /* 0x004fea0003800000 */
.L_x_4561:
[----:B-1----:R-:W1:Y:S02]  /*137b0*/  S2R R6, SR_TID.X ;  /* 0x0000000000067919 */ /* 0x002e640000002100 */
        /* <DEDUP_REMOVED lines=8> */
[----:B---3--:R-:W-:Y:S05]  /*13840*/  @!P1 BRA `(.L_x_4508) ;  /* 0x0000000000049947 */ /* 0x008fea0003800000 */
[----:B------:R-:W-:Y:S01]  /*13850*/  BPT.TRAP 0x1 ;  /* 0x000000040000795c */ /* 0x000fe20000300000 */
.L_x_4508:
[----:B------:R-:W3:Y:S01]  /*13860*/  LDL R12, [R1+0x8] ;  /* 0x00000800010c7983 */ /* 0x000ee20000100800 */
[----:B------:R-:W-:Y:S01]  /*13870*/  MOV R6, 0x400 ;  /* 0x0000040000067802 */ /* 0x000fe20000000f00 */
[----:B0-----:R-:W0:Y:S01]  /*13880*/  S2R R13, SR_CgaCtaId ;  /* 0x00000000000d7919 */ /* 0x001e220000008800 */
[----:B------:R-:W-:Y:S01]  /*13890*/  R2UR UR9, R2 ;  /* 0x00000000020972ca */ /* 0x000fe200000e0000 */
[----:B------:R-:W-:Y:S01]  /*138a0*/  UIADD3 UR4, UP0, UR38, 0x370, URZ ;  /* 0x0000037026047890 */ /* 0x000fe2000ff1e03f */
[----:B------:R-:W-:Y:S02]  /*138b0*/  R2UR UR12, R0 ;  /* 0x00000000000c72ca */ /* 0x000fe400000e0000 */
[----:B-----5:R-:W-:Y:S01]  /*138c0*/  R2UR UR13, R7 ;  /* 0x00000000070d72ca */ /* 0x020fe200000e0000 */
[----:B------:R-:W-:Y:S01]  /*138d0*/  UIADD3.X UR5, URZ, UR39, URZ, UP0, !UPT ;  /* 0x000000273f057290 */ /* 0x000fe200087fe43f */
[----:B0-----:R-:W-:-:S05]  /*138e0*/  LEA R6, R13, R6, 0x18 ;  /* 0x000000060d067211 */ /* 0x001fca00078ec0ff */
        /* <DEDUP_REMOVED lines=10> */
[----:B------:R-:W1:Y:S02]  /*13990*/  SYNCS.PHASECHK.TRANS64.TRYWAIT P1, [R2+URZ+0x28c60], R3 ;  /* 0x028c6003020075a7 */ /* 0x000e64000802017f */
[----:B01----:R-:W-:Y:S05]  /*139a0*/  @!P1 BRA `(.L_x_4509) ;  /* 0x00000024005c9947 */ /* 0x003fea0003800000 */
.L_x_4562:
[----:B------:R-:W-:Y:S05]  /*139b0*/  @P0 BRA `(.L_x_4510) ;  /* 0x00000000001c0947 */ /* 0x000fea0003800000 */
[----:B------:R-:W1:Y:S01]  /*139c0*/  S2R R11, SR_TID.X ;  /* 0x00000000000b7919 */ /* 0x000e620000002100 */
[----:B0-2---:R-:W-:-:S04]  /*139d0*/  IMAD.MOV.U32 R3, RZ, RZ, 0x10000 ;  /* 0x00010000ff037424 */ /* 0x005fc800078e00ff */
[----:B------:R3:W-:Y:S01]  /*139e0*/  SYNCS.ARRIVE.TRANS64 RZ, [R2+URZ+0x28c50], R3 ;  /* 0x028c500302ff79a7 */ /* 0x0007e2000800003f */
[----:B-1----:R-:W-:-:S04]  /*139f0*/  LOP3.LUT R11, R11, 0x1f, RZ, 0xc0, !PT ;  /* 0x0000001f0b0b7812 */ /* 0x002fc800078ec0ff */
[----:B------:R-:W-:-:S13]  /*13a00*/  ISETP.NE.AND P1, PT, R11, RZ, PT ;  /* 0x000000ff0b00720c */ /* 0x000fda0003f25270 */
[----:B---3--:R-:W-:Y:S05]  /*13a10*/  @!P1 BRA `(.L_x_4510) ;  /* 0x0000000000049947 */ /* 0x008fea0003800000 */
[----:B------:R-:W-:Y:S01]  /*13a20*/  BPT.TRAP 0x1 ;  /* 0x000000040000795c */ /* 0x000fe20000300000 */
.L_x_4510:
[----:B------:R-:W1:Y:S01]  /*13a30*/  S2R R11, SR_CgaCtaId ;  /* 0x00000000000b7919 */ /* 0x000e620000008800 */
[----:B0-2---:R-:W-:Y:S01]  /*13a40*/  MOV R3, 0x400 ;  /* 0x0000040000037802 */ /* 0x005fe20000000f00 */
        /* <DEDUP_REMOVED lines=15> */
[----:B-1----:R-:W-:-:S05]  /*13b40*/  LEA R3, R11, R3, 0x18 ;  /* 0x000000030b037211 */ /* 0x002fca00078ec0ff */
        /* <DEDUP_REMOVED lines=34> */
[----:B-1----:R-:W-:Y:S01]  /*13d70*/  NOP ;  /* 0x0000000000007918 */ /* 0x002fe20000000000 */
.L_x_4505:
[----:B------:R-:W-:Y:S05]  /*13d80*/  BSYNC B1 ;  /* 0x0000000000017941 */ /* 0x000fea0003800000 */
.L_x_4504:
[----:B------:R-:W-:Y:S01]  /*13d90*/  IADD3 R9, R9, 0x1, RZ ;  /* 0x0000000109097810 */ /* 0x000fe20007ffe0ff */
[----:B------:R-:W-:Y:S03]  /*13da0*/  BSSY B1, `(.L_x_4511) ;  /* 0x0000085000017945 */ /* 0x000fe60003800000 */
[----:B------:R-:W-:-:S04]  /*13db0*/  ISETP.NE.AND P0, PT, R9, 0x2, PT ;  /* 0x000000020900780c */ /* 0x000fc80003f05270 */
[----:B------:R-:W-:Y:S02]  /*13dc0*/  SEL R3, RZ, 0x1, P0 ;  /* 0x00000001ff037807 */ /* 0x000fe40000000000 */
[----:B------:R-:W-:Y:S01]  /*13dd0*/  SEL R12, R9, RZ, P0 ;  /* 0x000000ff090c7207 */ /* 0x000fe20000000000 */
[----:B------:R-:W-:Y:S01]  /*13de0*/  VIADD R9, R8, 0xffffffff ;  /* 0xffffffff08097836 */ /* 0x000fe20000000000 */
        /* <DEDUP_REMOVED lines=15> */
[----:B------:R-:W-:-:S05]  /*13ee0*/  @P0 SHF.R.U32.HI R2, RZ, R3, R6 ;  /* 0x00000003ff020219 */ /* 0x000fca0000011606 */
[----:B------:R-:W-:-:S04]  /*13ef0*/  IMAD.MOV R3, RZ, RZ, -R2 ;  /* 0x000000ffff037224 */ /* 0x000fc800078e0a02 */
[----:B------:R-:W-:Y:S01]  /*13f00*/  IMAD R10, R7, R3, R10 ;  /* 0x00000003070a7224 */ /* 0x000fe200078e020a */
[----:B------:R-:W-:Y:S01]  /*13f10*/  SHF.R.S32.HI R3, RZ, 0x1f, R2 ;  /* 0x0000001fff037819 */ /* 0x000fe20000011402 */
[----:B------:R-:W-:-:S04]  /*13f20*/  IMAD R7, R5, UR6, RZ ;  /* 0x0000000605077c24 */ /* 0x000fc8000f8e02ff */
[C---:B------:R-:W-:Y:S02]  /*13f30*/  IMAD R6, R4.reuse, UR7, R7 ;  /* 0x0000000704067c24 */ /* 0x040fe4000f8e0207 */
[----:B------:R-:W-:-:S05]  /*13f40*/  IMAD.WIDE.U32 R2, R4, UR6, R2 ;  /* 0x0000000604027c25 */ /* 0x000fca000f8e0002 */
[----:B------:R-:W-:Y:S02]  /*13f50*/  IADD3 R3, R6, R3, RZ ;  /* 0x0000000306037210 */ /* 0x000fe40007ffe0ff */
[----:B------:R-:W-:-:S04]  /*13f60*/  LEA R6, P0, R2, UR4, 0x2 ;  /* 0x0000000402067c11 */ /* 0x000fc8000f8010ff */
[----:B------:R-:W-:-:S06]  /*13f70*/  LEA.HI.X R7, R2, UR5, R3, 0x2, P0 ;  /* 0x0000000502077c11 */ /* 0x000fcc00080f1403 */
[----:B------:R2:W5:Y:S03]  /*13f80*/  LDG.E R7, desc[UR48][R6.64] ;  /* 0x0000003006077981 */ /* 0x000566000c1e1900 */
.L_x_4513:
[----:B------:R-:W3:Y:S01]  /*13f90*/  S2R R3, SR_CgaCtaId ;  /* 0x0000000000037919 */ /* 0x000ee20000008800 */
[----:B------:R-:W-:-:S04]  /*13fa0*/  MOV R2, 0x400 ;  /* 0x0000040000027802 */ /* 0x000fc80000000f00 */
[----:B---3--:R-:W-:Y:S02]  /*13fb0*/  LEA R2, R3, R2, 0x18 ;  /* 0x0000000203027211 */ /* 0x008fe400078ec0ff */
[----:B------:R-:W-:-:S03]  /*13fc0*/  SHF.L.U32 R3, R11, 0x1f, RZ ;  /* 0x0000001f0b037819 */ /* 0x000fc600000006ff */
[----:B------:R-:W-:-:S04]  /*13fd0*/  IMAD R2, R12, 0x8, R2 ;  /* 0x000000080c027824 */ /* 0x000fc800078e0202 */
[----:B------:R-:W3:Y:S02]  /*13fe0*/  SYNCS.PHASECHK.TRANS64.TRYWAIT P0, [R2+URZ+0x28c40], R3 ;  /* 0x028c4003020075a7 */ /* 0x000ee4000800017f */
[----:B---3--:R-:W-:Y:S05]  /*13ff0*/  @!P0 BRA `(.L_x_4514) ;  /* 0x0000001c00dc8947 */ /* 0x008fea0003800000 */
.L_x_4563:
        /* <DEDUP_REMOVED lines=11> */
.L_x_4515:
[----:B------:R-:W2:Y:S01]  /*140b0*/  LDL R6, [R1] ;  /* 0x0000000001067983 */ /* 0x000ea20000100800 */
[----:B-1----:R-:W-:-:S03]  /*140c0*/  MOV R12, 0x400 ;  /* 0x00000400000c7802 */ /* 0x002fc60000000f00 */
[----:B------:R-:W4:Y:S01]  /*140d0*/  LDL R11, [R1+0x8] ;  /* 0x00000800010b7983 */ /* 0x000f220000100800 */
        /* <DEDUP_REMOVED lines=17> */
[----:B------:R-:W1:Y:S02]  /*141f0*/  SYNCS.PHASECHK.TRANS64.TRYWAIT P1, [R2+URZ+0x28c60], R3 ;  /* 0x028c6003020075a7 */ /* 0x000e64000802017f */
[----:B01----:R-:W-:Y:S05]  /*14200*/  @!P1 BRA `(.L_x_4516) ;  /* 0x0000001c006c9947 */ /* 0x003fea0003800000 */
.L_x_4564:
[----:B------:R-:W-:Y:S05]  /*14210*/  @P0 BRA `(.L_x_4517) ;  /* 0x00000000001c0947 */ /* 0x000fea0003800000 */
[----:B------:R-:W1:Y:S01]  /*14220*/  S2R R10, SR_TID.X ;  /* 0x00000000000a7919 */ /* 0x000e620000002100 */
[----:B0--3--:R-:W-:-:S04]  /*14230*/  MOV R3, 0x10000 ;  /* 0x0001000000037802 */ /* 0x009fc80000000f00 */
[----:B------:R2:W-:Y:S01]  /*14240*/  SYNCS.ARRIVE.TRANS64 RZ, [R2+URZ+0x28c50], R3 ;  /* 0x028c500302ff79a7 */ /* 0x0005e2000800003f */
[----:B-1----:R-:W-:-:S04]  /*14250*/  LOP3.LUT R10, R10, 0x1f, RZ, 0xc0, !PT ;  /* 0x0000001f0a0a7812 */ /* 0x002fc800078ec0ff */
[----:B------:R-:W-:-:S13]  /*14260*/  ISETP.NE.AND P1, PT, R10, RZ, PT ;  /* 0x000000ff0a00720c */ /* 0x000fda0003f25270 */
[----:B--2---:R-:W-:Y:S05]  /*14270*/  @!P1 BRA `(.L_x_4517) ;  /* 0x0000000000049947 */ /* 0x004fea0003800000 */
[----:B------:R-:W-:Y:S01]  /*14280*/  BPT.TRAP 0x1 ;  /* 0x000000040000795c */ /* 0x000fe20000300000 */
.L_x_4517:
[----:B0--3--:R-:W2:Y:S01]  /*14290*/  LDL R3, [R1] ;  /* 0x0000000001037983 */ /* 0x009ea20000100800 */
        /* <DEDUP_REMOVED lines=53> */
.L_x_4512:
[----:B------:R-:W-:Y:S05]  /*145f0*/  BSYNC B1 ;  /* 0x0000000000017941 */ /* 0x000fea0003800000 */
.L_x_4511:
[----:B------:R-:W2:Y:S01]  /*14600*/  LDL R2, [R1+0xc] ;  /* 0x00000c0001027983 */ /* 0x000ea20000100800 */
[----:B------:R-:W-:Y:S01]  /*14610*/  VIADD R8, R8, 0xfffffffe ;  /* 0xfffffffe08087836 */ /* 0x000fe20000000000 */
[----:B--2---:R-:W-:-:S13]  /*14620*/  ISETP.GT.AND P0, PT, R9, R2, PT ;  /* 0x000000020900720c */ /* 0x004fda0003f04270 */
[----:B------:R-:W-:Y:S05]  /*14630*/  @P0 BRA `(.L_x_4518) ;  /* 0xffffffec00c00947 */ /* 0x000fea000383ffff */
.L_x_4494:
[----:B------:R-:W-:Y:S05]  /*14640*/  BSYNC B0 ;  /* 0x0000000000007941 */ /* 0x000fea0003800000 */
.L_x_4493:
        /* <DEDUP_REMOVED lines=23> */
.L_x_4520:
[----:B------:R-:W-:Y:S05]  /*147c0*/  BSYNC B0 ;  /* 0x0000000000007941 */ /* 0x000fea0003800000 */
.L_x_4519:
[----:B--2---:R-:W2:Y:S02]  /*147d0*/  LDL.LU R2, [R1+0x4] ;  /* 0x0000040001027983 */ /* 0x004ea40000300800 */
[----:B--2---:R-:W-:-:S05]  /*147e0*/  LOP3.LUT R2, R2, R0, RZ, 0x3c, !PT ;  /* 0x0000000002027212 */ /* 0x004fca00078e3cff */
[----:B------:R2:W-:Y:S02]  /*147f0*/  STL [R1+0x4], R2 ;  /* 0x0000040201007387 */ /* 0x0005e40000100800 */
.L_x_4476:
[----:B------:R-:W-:Y:S05]  /*14800*/  BSYNC B6 ;  /* 0x0000000000067941 */ /* 0x000fea0003800000 */
.L_x_4474:
[----:B------:R-:W-:-:S03]  /*14810*/  UMOV UR4, 0xffffffff ;  /* 0xffffffff00047882 */ /* 0x000fc60000000000 */
[----:B------:R-:W-:Y:S05]  /*14820*/  BRA.DIV UR4, `(.L_x_4521) ;  /* 0x0000001604f87947 */ /* 0x000fea000b800000 */
[----:B------:R3:W4:Y:S04]  /*14830*/  SHFL.IDX PT, R4, R16, RZ, 0x1f ;  /* 0x00001fff10047589 */ /* 0x00072800000e0000 */
[----:B------:R3:W0:Y:S02]  /*14840*/  SHFL.IDX PT, R7, R16, 0x1, 0x1f ;  /* 0x00201f0010077f89 */ /* 0x00062400000e0000 */
.L_x_4568:
[----:B-1----:R-:W1:Y:S01]  /*14850*/  S2R R6, SR_TID.X ;  /* 0x0000000000067919 */ /* 0x002e620000002100 */
[----:B------:R-:W-:Y:S01]  /*14860*/  ULDC UR4, c[0x0][0xc14] ;  /* 0x0003050000047ab9 */ /* 0x000fe20000000800 */
[----:B------:R-:W-:Y:S01]  /*14870*/  BSSY B0, `(.L_x_4522) ;  /* 0x000000b000007945 */ /* 0x000fe20003800000 */
[----:B------:R-:W-:Y:S01]  /*14880*/  MOV R0, UR4 ;  /* 0x0000000400007c02 */ /* 0x000fe20008000f00 */
[----:B------:R-:W-:Y:S01]  /*14890*/  IMAD.MOV.U32 R17, RZ, RZ, RZ ;  /* 0x000000ffff117224 */ /* 0x000fe200078e00ff */
[----:B-1----:R-:W-:-:S04]  /*148a0*/  LOP3.LUT R6, R6, 0x1f, RZ, 0xc0, !PT ;  /* 0x0000001f06067812 */ /* 0x002fc800078ec0ff */
[C---:B------:R-:W-:Y:S01]  /*148b0*/  ISETP.NE.AND P0, PT, R6.reuse, 0x1f, PT ;  /* 0x0000001f0600780c */ /* 0x040fe20003f05270 */
[----:B------:R-:W-:-:S05]  /*148c0*/  IMAD.IADD R5, R6, 0x1, R19 ;  /* 0x0000000106057824 */ /* 0x000fca00078e0213 */
[----:B------:R-:W-:-:S13]  /*148d0*/  ISETP.GE.OR P0, PT, R5, R0, !P0 ;  /* 0x000000000500720c */ /* 0x000fda0004706670 */
[----:B------:R-:W-:Y:S05]  /*148e0*/  @P0 BRA `(.L_x_4523) ;  /* 0x00000000000c0947 */ /* 0x000fea0003800000 */
[----:B--2---:R-:W1:Y:S02]  /*148f0*/  LDC.64 R2, c[0x0][0xc58] ;  /* 0x00031600ff027b82 */ /* 0x004e640000000a00 */
[----:B-1----:R-:W-:-:S05]  /*14900*/  IMAD.WIDE R2, R5, 0x4, R2 ;  /* 0x0000000405027825 */ /* 0x002fca00078e0202 */
[----:B------:R1:W5:Y:S02]  /*14910*/  LDG.E R17, desc[UR48][R2.64] ;  /* 0x0000003002117981 */ /* 0x000364000c1e1900 */
.L_x_4523:
[----:B------:R-:W-:Y:S05]  /*14920*/  BSYNC B0 ;  /* 0x0000000000007941 */ /* 0x000fea0003800000 */
.L_x_4522:
        /* <DEDUP_REMOVED lines=9> */
[----:B-12---:R-:W-:Y:S02]  /*149c0*/  SEL R2, R14, RZ, P1 ;  /* 0x000000ff0e027207 */ /* 0x006fe40000800000 */
        /* <DEDUP_REMOVED lines=13> */
.L_x_4576:
[----:B------:R-:W-:Y:S02]  /*14aa0*/  ULDC UR4, c[0x0][0xc10] ;  /* 0x0003040000047ab9 */ /* 0x000fe40000000800 */
[----:B------:R-:W-:-:S04]  /*14ab0*/  IMAD.U32 R5, RZ, RZ, UR4 ;  /* 0x00000004ff057e24 */ /* 0x000fc8000f8e00ff */
[----:B-1----:R-:W-:-:S04]  /*14ac0*/  IMAD R14, R14, R5, RZ ;  /* 0x000000050e0e7224 */ /* 0x002fc800078e02ff */
[----:B------:R-:W-:-:S05]  /*14ad0*/  IMAD.IADD R7, R7, 0x1, R14 ;  /* 0x0000000107077824 */ /* 0x000fca00078e020e */
[----:B----4-:R-:W-:-:S13]  /*14ae0*/  ISETP.GT.AND P0, PT, R7, R4, PT ;  /* 0x000000040700720c */ /* 0x010fda0003f04270 */
[----:B------:R-:W-:Y:S05]  /*14af0*/  @P0 BRA `(.L_x_4525) ;  /* 0x0000000000b40947 */ /* 0x000fea0003800000 */
[----:B------:R-:W1:Y:S02]  /*14b00*/  LDC R0, c[0x0][0xc14] ;  /* 0x00030500ff007b82 */ /* 0x000e640000000800 */
.L_x_4530:
[----:B------:R-:W-:-:S05]  /*14b10*/  VIADD R19, R19, 0x1f ;  /* 0x0000001f13137836 */ /* 0x000fca0000000000 */
[----:B-1----:R-:W-:-:S13]  /*14b20*/  ISETP.GE.AND P0, PT, R19, R0, PT ;  /* 0x000000001300720c */ /* 0x002fda0003f06270 */
[----:B------:R-:W-:Y:S05]  /*14b30*/  @P0 BRA `(.L_x_4526) ;  /* 0x0000000400ec0947 */ /* 0x000fea0003800000 */
[----:B------:R-:W1:Y:S01]  /*14b40*/  S2R R6, SR_TID.X ;  /* 0x0000000000067919 */ /* 0x000e620000002100 */
[----:B------:R-:W-:Y:S01]  /*14b50*/  BSSY B0, `(.L_x_4527) ;  /* 0x000000a000007945 */ /* 0x000fe20003800000 */
[----:B------:R-:W-:Y:S01]  /*14b60*/  IMAD.MOV.U32 R17, RZ, RZ, RZ ;  /* 0x000000ffff117224 */ /* 0x000fe200078e00ff */
[----:B-1----:R-:W-:-:S04]  /*14b70*/  LOP3.LUT R6, R6, 0x1f, RZ, 0xc0, !PT ;  /* 0x0000001f06067812 */ /* 0x002fc800078ec0ff */
[C---:B------:R-:W-:Y:S02]  /*14b80*/  ISETP.NE.AND P1, PT, R6.reuse, 0x1f, PT ;  /* 0x0000001f0600780c */ /* 0x040fe40003f25270 */
[----:B------:R-:W-:-:S04]  /*14b90*/  IADD3 R5, R6, R19, RZ ;  /* 0x0000001306057210 */ /* 0x000fc80007ffe0ff */
[----:B------:R-:W-:-:S13]  /*14ba0*/  ISETP.GE.OR P0, PT, R5, R0, !P1 ;  /* 0x000000000500720c */ /* 0x000fda0004f06670 */
[----:B------:R-:W-:Y:S05]  /*14bb0*/  @P0 BRA `(.L_x_4528) ;  /* 0x00000000000c0947 */ /* 0x000fea0003800000 */
[----:B0-----:R-:W0:Y:S02]  /*14bc0*/  LDC.64 R2, c[0x0][0xc58] ;  /* 0x00031600ff027b82 */ /* 0x001e240000000a00 */
[----:B0-----:R-:W-:-:S05]  /*14bd0*/  IMAD.WIDE R2, R5, 0x4, R2 ;  /* 0x0000000405027825 */ /* 0x001fca00078e0202 */
[----:B------:R1:W5:Y:S02]  /*14be0*/  LDG.E R17, desc[UR48][R2.64] ;  /* 0x0000003002117981 */ /* 0x000364000c1e1900 */
.L_x_4528:
[----:B------:R-:W-:Y:S05]  /*14bf0*/  BSYNC B0 ;  /* 0x0000000000007941 */ /* 0x000fea0003800000 */
.L_x_4527:
        /* <DEDUP_REMOVED lines=9> */
[----:B01----:R-:W-:Y:S02]  /*14c90*/  SEL R2, R14, RZ, P1 ;  /* 0x000000ff0e027207 */ /* 0x003fe40000800000 */
        /* <DEDUP_REMOVED lines=13> */
.L_x_4584:
[----:B------:R-:W-:Y:S02]  /*14d70*/  ULDC UR4, c[0x0][0xc10] ;  /* 0x0003040000047ab9 */ /* 0x000fe40000000800 */
[----:B------:R-:W-:-:S04]  /*14d80*/  IMAD.U32 R5, RZ, RZ, UR4 ;  /* 0x00000004ff057e24 */ /* 0x000fc8000f8e00ff */
[----:B-1----:R-:W-:-:S04]  /*14d90*/  IMAD R14, R14, R5, RZ ;  /* 0x000000050e0e7224 */ /* 0x002fc800078e02ff */
[----:B------:R-:W-:-:S05]  /*14da0*/  IMAD.IADD R7, R14, 0x1, R7 ;  /* 0x000000010e077824 */ /* 0x000fca00078e0207 */
[----:B------:R-:W-:-:S13]  /*14db0*/  ISETP.GT.AND P0, PT, R7, R4, PT ;  /* 0x000000040700720c */ /* 0x000fda0003f04270 */
[----:B------:R-:W-:Y:S05]  /*14dc0*/  @!P0 BRA `(.L_x_4530) ;  /* 0xfffffffc00508947 */ /* 0x000fea000383ffff */
.L_x_4525:
[----:B---3--:R-:W-:Y:S01]  /*14dd0*/  IMAD.IADD R16, R7, 0x1, -R14 ;  /* 0x0000000107107824 */ /* 0x008fe200078e0a0e */
[----:B------:R-:W-:-:S03]  /*14de0*/  UMOV UR4, 0xffffffff ;  /* 0xffffffff00047882 */ /* 0x000fc60000000000 */
[----:B------:R-:W-:-:S05]  /*14df0*/  IMAD R3, R2, R5, R16 ;  /* 0x0000000502037224 */ /* 0x000fca00078e0210 */
[----:B------:R-:W-:Y:S01]  /*14e00*/  ISETP.GT.AND P6, PT, R3, R4, PT ;  /* 0x000000040300720c */ /* 0x000fe20003fc4270 */
[----:B------:R-:W-:-:S12]  /*14e10*/  BRA.DIV UR4, `(.L_x_4531) ;  /* 0x0000001a04687947 */ /* 0x000fd8000b800000 */
[----:B------:R-:W-:-:S04]  /*14e20*/  VOTE.ANY R3, PT, !P6 ;  /* 0x0000000000037806 */ /* 0x000fc800070e0100 */
[----:B------:R-:W1:Y:S02]  /*14e30*/  POPC R6, R3 ;  /* 0x0000000300067309 */ /* 0x000e640000000000 */
[----:B-1----:R1:W2:Y:S02]  /*14e40*/  SHFL.IDX PT, R17, R17, R6, 0x1f ;  /* 0x00001f0611117589 */ /* 0x0022a400000e0000 */
.L_x_4588:
[----:B------:R-:W-:Y:S02]  /*14e50*/  ISETP.NE.AND P0, PT, R3, RZ, PT ;  /* 0x000000ff0300720c */ /* 0x000fe40003f05270 */
[----:B------:R-:W-:-:S11]  /*14e60*/  MOV R7, RZ ;  /* 0x000000ff00077202 */ /* 0x000fd60000000f00 */
[----:B------:R-:W-:Y:S05]  /*14e70*/  @!P0 BRA `(.L_x_4532) ;  /* 0x0000000000108947 */ /* 0x000fea0003800000 */
[----:B------:R-:W-:Y:S01]  /*14e80*/  UMOV UR4, 0xffffffff ;  /* 0xffffffff00047882 */ /* 0x000fe20000000000 */
[----:B------:R-:W-:Y:S02]  /*14e90*/  VIADD R12, R6, 0xffffffff ;  /* 0xffffffff060c7836 */ /* 0x000fe40000000000 */
[----:B------:R-:W-:Y:S05]  /*14ea0*/  BRA.DIV UR4, `(.L_x_4533) ;  /* 0x0000001a048c7947 */ /* 0x000fea000b800000 */
[----:B------:R3:W4:Y:S02]  /*14eb0*/  SHFL.IDX PT, R7, R2, R12, 0x1f ;  /* 0x00001f0c02077589 */ /* 0x00072400000e0000 */
.L_x_4532:
[----:B0--3--:R-:W0:Y:S01]  /*14ec0*/  LDC.64 R2, c[0x0][0xc68] ;  /* 0x00031a00ff027b82 */ /* 0x009e220000000a00 */
[----:B------:R-:W-:-:S04]  /*14ed0*/  IMAD.IADD R19, R6, 0x1, R19 ;  /* 0x0000000106137824 */ /* 0x000fc800078e0213 */
[----:B0-----:R-:W-:-:S05]  /*14ee0*/  IMAD.WIDE R2, R19, 0x4, R2 ;  /* 0x0000000413027825 */ /* 0x001fca00078e0202 */
[----:B------:R0:W1:Y:S01]  /*14ef0*/  LDG.E R8, desc[UR48][R2.64] ;  /* 0x0000003002087981 */ /* 0x000062000c1e1900 */
[----:B----4-:R-:W-:-:S04]  /*14f00*/  IMAD R16, R7, R5, R16 ;  /* 0x0000000507107224 */ /* 0x010fc800078e0210 */
[----:B------:R-:W-:Y:S01]  /*14f10*/  IMAD.IADD R7, R4, 0x1, -R16 ;  /* 0x0000000104077824 */ /* 0x000fe200078e0a10 */
[----:B0-----:R-:W-:Y:S01]  /*14f20*/  MOV R2, RZ ;  /* 0x000000ff00027202 */ /* 0x001fe20000000f00 */
        /* <DEDUP_REMOVED lines=57> */
[----:B------:R-:W-:-:S03]  /*152c0*/  IMAD R18, R3, R8, R4 ;  /* 0x0000000803127224 */ /* 0x000fc600078e0204 */
[----:B------:R-:W-:Y:S01]  /*152d0*/  IADD3 R17, R17, R2, RZ ;  /* 0x0000000211117210 */ /* 0x000fe20007ffe0ff */
[----:B------:R-:W-:Y:S06]  /*152e0*/  BRA `(.L_x_4534) ;  /* 0x00000000001c7947 */ /* 0x000fec0003800000 */
.L_x_4526:
[----:B------:R-:W-:Y:S01]  /*152f0*/  UMOV UR4, URZ ;  /* 0x0000003f00047c82 */ /* 0x000fe20008000000 */
[----:B------:R-:W-:Y:S01]  /*15300*/  UMOV UR5, URZ ;  /* 0x0000003f00057c82 */ /* 0x000fe20008000000 */
[----:B------:R-:W-:Y:S01]  /*15310*/  ULDC UR6, c[0x0][0xc14] ;  /* 0x0003050000067ab9 */ /* 0x000fe20000000800 */
[----:B---3--:R-:W-:Y:S02]  /*15320*/  IMAD.MOV.U32 R16, RZ, RZ, R4 ;  /* 0x000000ffff107224 */ /* 0x008fe400078e0004 */
[----:B------:R-:W-:Y:S02]  /*15330*/  IMAD.U32 R17, RZ, RZ, UR4 ;  /* 0x00000004ff117e24 */ /* 0x000fe4000f8e00ff */
[----:B------:R-:W-:Y:S02]  /*15340*/  IMAD.U32 R18, RZ, RZ, UR5 ;  /* 0x00000005ff127e24 */ /* 0x000fe4000f8e00ff */
[----:B------:R-:W-:-:S07]  /*15350*/  IMAD.U32 R19, RZ, RZ, UR6 ;  /* 0x00000006ff137e24 */ /* 0x000fce000f8e00ff */
.L_x_4534:
        /* <DEDUP_REMOVED lines=12> */
.L_x_4462:
[----:B-1----:R-:W3:Y:S01]  /*15420*/  LDL.LU R0, [R1+0x18] ;  /* 0x0000180001007983 */ /* 0x002ee20000300800 */
[----:B------:R-:W-:Y:S01]  /*15430*/  BSSY B0, `(.L_x_4536) ;  /* 0x000000b000007945 */ /* 0x000fe20003800000 */
[----:B------:R-:W1:Y:S01]  /*15440*/  S2R R5, SR_CgaCtaId ;  /* 0x0000000000057919 */ /* 0x000e620000008800 */
[----:B---3--:R-:W-:-:S04]  /*15450*/  IADD3 R0, R0, 0x1, RZ ;  /* 0x0000000100007810 */ /* 0x008fc80007ffe0ff */
        /* <DEDUP_REMOVED lines=8> */
.L_x_4591:
[----:B------:R-:W-:Y:S05]  /*154e0*/  BSYNC B0 ;  /* 0x0000000000007941 */ /* 0x000fea0003800000 */
.L_x_4536:
[----:B------:R-:W-:-:S03]  /*154f0*/  UMOV UR4, 0xffffffff ;  /* 0xffffffff00047882 */ /* 0x000fc60000000000 */
[----:B------:R-:W-:Y:S05]  /*15500*/  BRA.DIV UR4, `(.L_x_4538) ;  /* 0x0000001604307947 */ /* 0x000fea000b800000 */
[----:B------:R-:W2:Y:S02]  /*15510*/  S2R R2, SR_TID.X ;  /* 0x0000000000027919 */ /* 0x000ea40000002100 */
[----:B--2---:R-:W-:-:S04]  /*15520*/  SHF.R.U32.HI R2, RZ, 0x5, R2 ;  /* 0x00000005ff027819 */ /* 0x004fc80000011602 */
[----:B------:R-:W-:-:S05]  /*15530*/  LOP3.LUT R2, R2, 0x3, RZ, 0xc0, !PT ;  /* 0x0000000302027812 */ /* 0x000fca00078ec0ff */
[----:B------:R2:W3:Y:S02]  /*15540*/  SHFL.IDX PT, R14, R2, RZ, 0x1f ;  /* 0x00001fff020e7589 */ /* 0x0004e400000e0000 */
.L_x_4594:
[----:B---3--:R-:W-:Y:S01]  /*15550*/  ISETP.NE.AND P0, PT, R14, RZ, PT ;  /* 0x000000ff0e00720c */ /* 0x008fe20003f05270 */
[----:B------:R-:W-:-:S12]  /*15560*/  BSSY B0, `(.L_x_4539) ;  /* 0x0000027000007945 */ /* 0x000fd80003800000 */
[----:B------:R-:W-:Y:S05]  /*15570*/  @P0 BRA `(.L_x_4540) ;  /* 0x0000000000940947 */ /* 0x000fea0003800000 */
[----:B------:R-:W-:-:S03]  /*15580*/  UMOV UR4, 0xffffffff ;  /* 0xffffffff00047882 */ /* 0x000fc60000000000 */
[----:B------:R-:W-:Y:S05]  /*15590*/  BRA.DIV UR4, `(.L_x_4541) ;  /* 0x0000001604407947 */ /* 0x000fea000b800000 */
[----:B------:R-:W-:-:S13]  /*155a0*/  ELECT P6, URZ, PT ;  /* 0x00000000003f782f */ /* 0x000fda00038c0000 */
.L_x_4597:
[----:B------:R-:W-:Y:S05]  /*155b0*/  @!P6 BRA `(.L_x_4540) ;  /* 0x000000000084e947 */ /* 0x000fea0003800000 */
[----:B------:R-:W-:-:S06]  /*155c0*/  ULOP3.LUT UR4, UR36, 0x2, URZ, 0xfc, !UPT ;  /* 0x0000000224047892 */ /* 0x000fcc000f8efc3f */
[----:B--2---:R-:W-:-:S05]  /*155d0*/  IMAD.U32 R2, RZ, RZ, UR4 ;  /* 0x00000004ff027e24 */ /* 0x004fca000f8e00ff */
[----:B------:R-:W-:-:S13]  /*155e0*/  ISETP.NE.AND P2, PT, R2, 0x3, PT ;  /* 0x000000030200780c */ /* 0x000fda0003f45270 */
[----:B------:R-:W-:Y:S05]  /*155f0*/  @!P2 BRA `(.L_x_4542) ;  /* 0x000000000004a947 */ /* 0x000fea0003800000 */
[----:B------:R-:W-:Y:S01]  /*15600*/  BPT.TRAP 0x1 ;  /* 0x000000040000795c */ /* 0x000fe20000300000 */
.L_x_4542:
[----:B-1----:R-:W2:Y:S04]  /*15610*/  LDL R3, [R1] ;  /* 0x0000000001037983 */ /* 0x002ea80000100800 */
[----:B------:R-:W3:Y:S01]  /*15620*/  LDL.LU R7, [R1+0x4] ;  /* 0x0000040001077983 */ /* 0x000ee20000300800 */
[----:B------:R-:W-:-:S04]  /*15630*/  VIADD R2, R0, 0x28c40 ;  /* 0x00028c4000027836 */ /* 0x000fc80000000000 */
[C---:B--2---:R-:W-:Y:S01]  /*15640*/  IMAD R6, R3.reuse, 0x8, R2 ;  /* 0x0000000803067824 */ /* 0x044fe200078e0202 */
[----:B------:R-:W-:Y:S02]  /*15650*/  IADD3 R3, R3, 0x1, RZ ;  /* 0x0000000103037810 */ /* 0x000fe40007ffe0ff */
[----:B---3--:R-:W-:Y:S02]  /*15660*/  SHF.L.U32 R5, R7, 0x1f, RZ ;  /* 0x0000001f07057819 */ /* 0x008fe400000006ff */
[C---:B------:R-:W-:Y:S02]  /*15670*/  ISETP.NE.AND P1, PT, R3.reuse, 0x2, PT ;  /* 0x000000020300780c */ /* 0x040fe40003f25270 */
[----:B------:R-:W1:Y:S02]  /*15680*/  SYNCS.PHASECHK.TRANS64.TRYWAIT P0, [R6+URZ], R5 ;  /* 0x00000005060075a7 */ /* 0x000e64000800017f */
[----:B------:R-:W-:Y:S02]  /*15690*/  SEL R4, RZ, 0x1, P1 ;  /* 0x00000001ff047807 */ /* 0x000fe40000800000 */
[----:B------:R-:W-:-:S02]  /*156a0*/  SEL R3, R3, RZ, P1 ;  /* 0x000000ff03037207 */ /* 0x000fc40000800000 */
[----:B------:R-:W-:-:S03]  /*156b0*/  LOP3.LUT R4, R7, R4, RZ, 0x3c, !PT ;  /* 0x0000000407047212 */ /* 0x000fc600078e3cff */
[----:B------:R-:W-:Y:S01]  /*156c0*/  IMAD R7, R3, 0x8, R2 ;  /* 0x0000000803077824 */ /* 0x000fe200078e0202 */
[----:B------:R-:W-:Y:S01]  /*156d0*/  SHF.L.U32 R2, R4, 0x1f, RZ ;  /* 0x0000001f04027819 */ /* 0x000fe200000006ff */
[----:B-1----:R-:W-:Y:S06]  /*156e0*/  @!P0 BRA `(.L_x_4543) ;  /* 0x00000014000c8947 */ /* 0x002fec0003800000 */
.L_x_4598:
[----:B------:R-:W2:Y:S02]  /*156f0*/  SYNCS.PHASECHK.TRANS64.TRYWAIT P0, [R7+URZ], R2 ;  /* 0x00000002070075a7 */ /* 0x000ea4000800017f */
[----:B--2---:R-:W-:Y:S05]  /*15700*/  @!P0 BRA `(.L_x_4544) ;  /* 0x0000001400188947 */ /* 0x004fea0003800000 */
.L_x_4599:
[----:B------:R-:W-:Y:S05]  /*15710*/  @!P2 BRA `(.L_x_4545) ;  /* 0x000000000004a947 */ /* 0x000fea0003800000 */
[----:B------:R-:W-:Y:S01]  /*15720*/  BPT.TRAP 0x1 ;  /* 0x000000040000795c */ /* 0x000fe20000300000 */
.L_x_4545:
[----:B------:R-:W3:Y:S01]  /*15730*/  LDL.LU R4, [R1] ;  /* 0x0000000001047983 */ /* 0x000ee20000300800 */
[----:B------:R-:W-:-:S04]  /*15740*/  VIADD R0, R0, 0x28c60 ;  /* 0x00028c6000007836 */ /* 0x000fc80000000000 */
[----:B---3--:R-:W-:-:S04]  /*15750*/  IMAD R4, R4, 0x8, R0 ;  /* 0x0000000804047824 */ /* 0x008fc800078e0200 */
[----:B------:R-:W3:Y:S02]  /*15760*/  SYNCS.PHASECHK.TRANS64.TRYWAIT P0, [R4+URZ], R5 ;  /* 0x00000005040075a7 */ /* 0x000ee4000800017f */
[----:B---3--:R-:W-:Y:S05]  /*15770*/  @!P0 BRA `(.L_x_4546) ;  /* 0x0000001400108947 */ /* 0x008fea0003800000 */
.L_x_4600:
[----:B------:R-:W-:-:S07]  /*15780*/  IMAD R3, R3, 0x8, R0 ;  /* 0x0000000803037824 */ /* 0x000fce00078e0200 */
.L_x_4547:
[----:B----4-:R4:W0:Y:S02]  /*15790*/  SYNCS.PHASECHK.TRANS64.TRYWAIT P0, [R3+URZ], R2 ;  /* 0x00000002030075a7 */ /* 0x010824000800017f */
[----:B0-----:R-:W-:Y:S05]  /*157a0*/  @!P0 NANOSLEEP.SYNCS 0x989680 ;  /* 0x009896800000895d */ /* 0x001fea0003900000 */
[----:B------:R-:W0:Y:S02]  /*157b0*/  @!P0 SYNCS.PHASECHK.TRANS64 P0, [R3+URZ], R2 ;  /* 0x00000002030085a7 */ /* 0x000e24000800007f */
[----:B0-----:R-:W-:Y:S05]  /*157c0*/  @!P0 BRA `(.L_x_4547) ;  /* 0xfffffffc00f08947 */ /* 0x001fea000383ffff */
.L_x_4540:
[----:B------:R-:W-:Y:S05]  /*157d0*/  BSYNC B0 ;  /* 0x0000000000007941 */ /* 0x000fea0003800000 */
.L_x_4539:
[----:B------:R-:W-:Y:S05]  /*157e0*/  EXIT ;  /* 0x000000000000794d */ /* 0x000fea0003800000 */
.L_x_4359:
[----:B0-----:R-:W-:-:S04]  /*157f0*/  MOV R3, UR22 ;  /* 0x0000001600037c02 */ /* 0x001fc80008000f00 */
[----:B------:R0:W1:Y:S03]  /*15800*/  SYNCS.PHASECHK.TRANS64.TRYWAIT P1, [R3+URZ+0x28c50], R0 ;  /* 0x028c5000030075a7 */ /* 0x000066000802017f */
[----:B-1----:R-:W-:Y:S05]  /*15810*/  @!P1 NANOSLEEP.SYNCS 0x989680 ;  /* 0x009896800000995d */ /* 0x002fea0003900000 */
[----:B------:R-:W1:Y:S02]  /*15820*/  @!P1 SYNCS.PHASECHK.TRANS64 P1, [R3+URZ+0x28c50], R0 ;  /* 0x028c5000030095a7 */ /* 0x000e64000802007f */
[----:B-1----:R-:W-:Y:S05]  /*15830*/  @!P1 BRA `(.L_x_4359) ;  /* 0xfffffffc00ec9947 */ /* 0x002fea000383ffff */
[----:B------:R-:W-:Y:S05]  /*15840*/  BRA `(.L_x_4548) ;  /* 0xfffffec400307947 */ /* 0x000fea000383ffff */
.L_x_4364:
[----:B-1----:R-:W-:-:S04]  /*15850*/  IMAD.U32 R6, RZ, RZ, UR20 ;  /* 0x00000014ff067e24 */ /* 0x002fc8000f8e00ff */
[----:B------:R1:W2:Y:S03]  /*15860*/  SYNCS.PHASECHK.TRANS64.TRYWAIT P1, [R6+URZ+0x28c50], R3 ;  /* 0x028c5003060075a7 */ /* 0x0002a6000802017f */
[----:B--2---:R-:W-:Y:S05]  /*15870*/  @!P1 NANOSLEEP.SYNCS 0x989680 ;  /* 0x009896800000995d */ /* 0x004fea0003900000 */
[----:B------:R-:W2:Y:S02]  /*15880*/  @!P1 SYNCS.PHASECHK.TRANS64 P1, [R6+URZ+0x28c50], R3 ;  /* 0x028c5003060095a7 */ /* 0x000ea4000802007f */
[----:B--2---:R-:W-:Y:S05]  /*15890*/  @!P1 BRA `(.L_x_4364) ;  /* 0xfffffffc00ec9947 */ /* 0x004fea000383ffff */
[----:B------:R-:W-:Y:S05]  /*158a0*/  BRA `(.L_x_4363) ;  /* 0xfffffed0002c7947 */ /* 0x000fea000383ffff */
.L_x_4373:
[----:B0-----:R-:W-:-:S04]  /*158b0*/  IMAD.U32 R3, RZ, RZ, UR38 ;  /* 0x00000026ff037e24 */ /* 0x001fc8000f8e00ff */
[----:B------:R0:W1:Y:S03]  /*158c0*/  SYNCS.PHASECHK.TRANS64.TRYWAIT P0, [R3+URZ+0x28c00], R0 ;  /* 0x028c0000030075a7 */ /* 0x000066000800017f */
[----:B-1----:R-:W-:Y:S05]  /*158d0*/  @!P0 NANOSLEEP.SYNCS 0x989680 ;  /* 0x009896800000895d */ /* 0x002fea0003900000 */
[----:B------:R-:W1:Y:S02]  /*158e0*/  @!P0 SYNCS.PHASECHK.TRANS64 P0, [R3+URZ+0x28c00], R0 ;  /* 0x028c0000030085a7 */ /* 0x000e64000800007f */
[----:B-1----:R-:W-:Y:S05]  /*158f0*/  @!P0 BRA `(.L_x_4373) ;  /* 0xfffffffc00ec8947 */ /* 0x002fea000383ffff */
[----:B------:R-:W-:Y:S05]  /*15900*/  BRA `(.L_x_4549) ;  /* 0xfffffee4004c7947 */ /* 0x000fea000383ffff */
.L_x_4377:
[----:B--2---:R2:W3:Y:S02]  /*15910*/  SYNCS.PHASECHK.TRANS64.TRYWAIT P0, [R8+URZ+0x28c30], R9 ;  /* 0x028c3009080075a7 */ /* 0x0044e4000800017f */
[----:B---3--:R-:W-:Y:S05]  /*15920*/  @!P0 NANOSLEEP.SYNCS 0x989680 ;  /* 0x009896800000895d */ /* 0x008fea0003900000 */
[----:B------:R-:W3:Y:S02]  /*15930*/  @!P0 SYNCS.PHASECHK.TRANS64 P0, [R8+URZ+0x28c30], R9 ;  /* 0x028c3009080085a7 */ /* 0x000ee4000800007f */
[----:B---3--:R-:W-:Y:S05]  /*15940*/  @!P0 BRA `(.L_x_4377) ;  /* 0xfffffffc00f08947 */ /* 0x008fea000383ffff */
[----:B------:R-:W-:Y:S05]  /*15950*/  BRA `(.L_x_4376) ;  /* 0xfffffee400647947 */ /* 0x000fea000383ffff */
.L_x_4389:
[----:B-1----:R1:W4:Y:S02]  /*15960*/  SYNCS.PHASECHK.TRANS64.TRYWAIT P0, [R8+URZ+0x28c50], R9 ;  /* 0x028c5009080075a7 */ /* 0x002324000800017f */
[----:B----4-:R-:W-:Y:S05]  /*15970*/  @!P0 NANOSLEEP.SYNCS 0x989680 ;  /* 0x009896800000895d */ /* 0x010fea0003900000 */
[----:B------:R-:W4:Y:S02]  /*15980*/  @!P0 SYNCS.PHASECHK.TRANS64 P0, [R8+URZ+0x28c50], R9 ;  /* 0x028c5009080085a7 */ /* 0x000f24000800007f */
[----:B----4-:R-:W-:Y:S05]  /*15990*/  @!P0 BRA `(.L_x_4389) ;  /* 0xfffffffc00f08947 */ /* 0x010fea000383ffff */
[----:B------:R-:W-:Y:S05]  /*159a0*/  BRA `(.L_x_4388) ;  /* 0xffffff0400587947 */ /* 0x000fea000383ffff */
.L_x_4397:
[----:B-1----:R-:W-:-:S04]  /*159b0*/  IMAD.U32 R15, RZ, RZ, UR27 ;  /* 0x0000001bff0f7e24 */ /* 0x002fc8000f8e00ff */
[----:B------:R1:W2:Y:S03]  /*159c0*/  SYNCS.PHASECHK.TRANS64.TRYWAIT P0, [R15+URZ+0x28c30], R8 ;  /* 0x028c30080f0075a7 */ /* 0x0002a6000800017f */
[----:B--2---:R-:W-:Y:S05]  /*159d0*/  @!P0 NANOSLEEP.SYNCS 0x989680 ;  /* 0x009896800000895d */ /* 0x004fea0003900000 */
[----:B------:R-:W2:Y:S02]  /*159e0*/  @!P0 SYNCS.PHASECHK.TRANS64 P0, [R15+URZ+0x28c30], R8 ;  /* 0x028c30080f0085a7 */ /* 0x000ea4000800007f */
[----:B--2---:R-:W-:Y:S05]  /*159f0*/  @!P0 BRA `(.L_x_4397) ;  /* 0xfffffffc00ec8947 */ /* 0x004fea000383ffff */
[----:B------:R-:W-:Y:S05]  /*15a00*/  BRA `(.L_x_4396) ;  /* 0xffffff0800947947 */ /* 0x000fea000383ffff */
.L_x_4409:
[----:B-1----:R1:W2:Y:S02]  /*15a10*/  SYNCS.PHASECHK.TRANS64.TRYWAIT P0, [R21+URZ+0x28c50], R8 ;  /* 0x028c5008150075a7 */ /* 0x0022a4000800017f */
[----:B--2---:R-:W-:Y:S05]  /*15a20*/  @!P0 NANOSLEEP.SYNCS 0x989680 ;  /* 0x009896800000895d */ /* 0x004fea0003900000 */
[----:B------:R-:W2:Y:S02]  /*15a30*/  @!P0 SYNCS.PHASECHK.TRANS64 P0, [R21+URZ+0x28c50], R8 ;  /* 0x028c5008150085a7 */ /* 0x000ea4000800007f */
[----:B--2---:R-:W-:Y:S05]  /*15a40*/  @!P0 BRA `(.L_x_4409) ;  /* 0xfffffffc00f08947 */ /* 0x004fea000383ffff */
[----:B------:R-:W-:Y:S05]  /*15a50*/  BRA `(.L_x_4408) ;  /* 0xffffff2c003c7947 */ /* 0x000fea000383ffff */
.L_x_4418:
[----:B--2---:R-:W-:-:S04]  /*15a60*/  IMAD.U32 R6, RZ, RZ, UR24 ;  /* 0x00000018ff067e24 */ /* 0x004fc8000f8e00ff */
[----:B------:R2:W4:Y:S03]  /*15a70*/  SYNCS.PHASECHK.TRANS64.TRYWAIT P1, [R6+URZ+0x28c30], R9 ;  /* 0x028c3009060075a7 */ /* 0x000526000802017f */
[----:B----4-:R-:W-:Y:S05]  /*15a80*/  @!P1 NANOSLEEP.SYNCS 0x989680 ;  /* 0x009896800000995d */ /* 0x010fea0003900000 */
[----:B------:R-:W4:Y:S02]  /*15a90*/  @!P1 SYNCS.PHASECHK.TRANS64 P1, [R6+URZ+0x28c30], R9 ;  /* 0x028c3009060095a7 */ /* 0x000f24000802007f */
[----:B----4-:R-:W-:Y:S05]  /*15aa0*/  @!P1 BRA `(.L_x_4418) ;  /* 0xfffffffc00ec9947 */ /* 0x010fea000383ffff */
[----:B------:R-:W-:Y:S05]  /*15ab0*/  BRA `(.L_x_4417) ;  /* 0xffffff3000ac7947 */ /* 0x000fea000383ffff */
.L_x_4422:
[----:B--2---:R2:W3:Y:S02]  /*15ac0*/  SYNCS.PHASECHK.TRANS64.TRYWAIT P1, [R170+URZ+0x28c50], R9 ;  /* 0x028c5009aa0075a7 */ /* 0x0044e4000802017f */
[----:B---3--:R-:W-:Y:S05]  /*15ad0*/  @!P1 NANOSLEEP.SYNCS 0x989680 ;  /* 0x009896800000995d */ /* 0x008fea0003900000 */
[----:B------:R-:W3:Y:S02]  /*15ae0*/  @!P1 SYNCS.PHASECHK.TRANS64 P1, [R170+URZ+0x28c50], R9 ;  /* 0x028c5009aa0095a7 */ /* 0x000ee4000802007f */
[----:B---3--:R-:W-:Y:S05]  /*15af0*/  @!P1 BRA `(.L_x_4422) ;  /* 0xfffffffc00f09947 */ /* 0x008fea000383ffff */
[----:B------:R-:W-:Y:S05]  /*15b00*/  BRA `(.L_x_4421) ;  /* 0xffffff4800d07947 */ /* 0x000fea000383ffff */
.L_x_4428:
[----:B----4-:R-:W-:-:S04]  /*15b10*/  MOV R7, UR26 ;  /* 0x0000001a00077c02 */ /* 0x010fc80008000f00 */
[----:B------:R4:W0:Y:S03]  /*15b20*/  SYNCS.PHASECHK.TRANS64.TRYWAIT P0, [R7+URZ+0x28c30], R8 ;  /* 0x028c3008070075a7 */ /* 0x000826000800017f */
[----:B0-----:R-:W-:Y:S05]  /*15b30*/  @!P0 NANOSLEEP.SYNCS 0x989680 ;  /* 0x009896800000895d */ /* 0x001fea0003900000 */
[----:B------:R-:W0:Y:S02]  /*15b40*/  @!P0 SYNCS.PHASECHK.TRANS64 P0, [R7+URZ+0x28c30], R8 ;  /* 0x028c3008070085a7 */ /* 0x000e24000800007f */
[----:B0-----:R-:W-:Y:S05]  /*15b50*/  @!P0 BRA `(.L_x_4428) ;  /* 0xfffffffc00ec8947 */ /* 0x001fea000383ffff */
[----:B------:R-:W-:Y:S05]  /*15b60*/  BRA `(.L_x_4427) ;  /* 0xffffff4c00c87947 */ /* 0x000fea000383ffff */
.L_x_4440:
[----:B--2---:R2:W3:Y:S02]  /*15b70*/  SYNCS.PHASECHK.TRANS64.TRYWAIT P0, [R15+URZ+0x28c50], R8 ;  /* 0x028c50080f0075a7 */ /* 0x0044e4000800017f */
[----:B---3--:R-:W-:Y:S05]  /*15b80*/  @!P0 NANOSLEEP.SYNCS 0x989680 ;  /* 0x009896800000895d */ /* 0x008fea0003900000 */
[----:B------:R-:W3:Y:S02]  /*15b90*/  @!P0 SYNCS.PHASECHK.TRANS64 P0, [R15+URZ+0x28c50], R8 ;  /* 0x028c50080f0085a7 */ /* 0x000ee4000800007f */
[----:B---3--:R-:W-:Y:S05]  /*15ba0*/  @!P0 BRA `(.L_x_4440) ;  /* 0xfffffffc00f08947 */ /* 0x008fea000383ffff */
[----:B------:R-:W-:Y:S05]  /*15bb0*/  BRA `(.L_x_4439) ;  /* 0xffffff7000747947 */ /* 0x000fea000383ffff */
.L_x_4481:
        /* <DEDUP_REMOVED lines=11> */
.L_x_4551:
[----:B------:R-:W-:Y:S05]  /*15c70*/  BSYNC B0 ;  /* 0x0000000000007941 */ /* 0x000fea0003800000 */
.L_x_4550:
[----:B------:R-:W-:Y:S05]  /*15c80*/  BRA `(.L_x_4552) ;  /* 0xffffffc000ec7947 */ /* 0x000fea000383ffff */
.L_x_4482:
[----:B------:R-:W-:Y:S01]  /*15c90*/  BSSY B0, `(.L_x_4553) ;  /* 0x0000006000007945 */ /* 0x000fe20003800000 */
[----:B------:R-:W-:-:S07]  /*15ca0*/  MOV R15, 0xffffffff ;  /* 0xffffffff000f7802 */ /* 0x000fce0000000f00 */
[----:B0-----:R-:W-:Y:S05]  /*15cb0*/  WARPSYNC.COLLECTIVE R15, `(.L_x_4554) ;  /* 0x000000000f0c7348 */ /* 0x001fea0003c00000 */
[----:B------:R-:W-:Y:S02]  /*15cc0*/  ELECT P6, UR62, PT ;  /* 0x00000000003e782f */ /* 0x000fe400038c0000 */
[----:B------:R-:W-:Y:S01]  /*15cd0*/  MOV R14, UR62 ;  /* 0x0000003e000e7c02 */ /* 0x000fe20008000f00 */
[----:B0-----:R-:W-:Y:S10]  /*15ce0*/  ENDCOLLECTIVE ;  /* 0x000000000000791b */ /* 0x001ff40003800000 */
.L_x_4554:
[----:B------:R-:W-:Y:S05]  /*15cf0*/  BSYNC B0 ;  /* 0x0000000000007941 */ /* 0x000fea0003800000 */
.L_x_4553:
[----:B------:R-:W-:Y:S05]  /*15d00*/  BRA `(.L_x_4555) ;  /* 0xffffffc000dc7947 */ /* 0x000fea000383ffff */
.L_x_4485:
[----:B-1----:R1:W2:Y:S02]  /*15d10*/  SYNCS.PHASECHK.TRANS64.TRYWAIT P0, [R9+URZ+0x28c40], R10 ;  /* 0x028c400a090075a7 */ /* 0x0022a4000800017f */
[----:B--2---:R-:W-:Y:S05]  /*15d20*/  @!P0 NANOSLEEP.SYNCS 0x989680 ;  /* 0x009896800000895d */ /* 0x004fea0003900000 */
[----:B------:R-:W2:Y:S02]  /*15d30*/  @!P0 SYNCS.PHASECHK.TRANS64 P0, [R9+URZ+0x28c40], R10 ;  /* 0x028c400a090085a7 */ /* 0x000ea4000800007f */
[----:B--2---:R-:W-:Y:S05]  /*15d40*/  @!P0 BRA `(.L_x_4485) ;  /* 0xfffffffc00f08947 */ /* 0x004fea000383ffff */
[----:B------:R-:W-:Y:S05]  /*15d50*/  BRA `(.L_x_4556) ;  /* 0xffffffc400447947 */ /* 0x000fea000383ffff */
.L_x_4488:
        /* <DEDUP_REMOVED lines=8> */
.L_x_4491:
[----:B-1----:R1:W2:Y:S02]  /*15de0*/  SYNCS.PHASECHK.TRANS64.TRYWAIT P0, [R6+URZ+0x28c60], R9 ;  /* 0x028c6009060075a7 */ /* 0x0022a4000800017f */
[----:B--2---:R-:W-:Y:S05]  /*15df0*/  @!P0 NANOSLEEP.SYNCS 0x989680 ;  /* 0x009896800000895d */ /* 0x004fea0003900000 */
[----:B------:R-:W2:Y:S02]  /*15e00*/  @!P0 SYNCS.PHASECHK.TRANS64 P0, [R6+URZ+0x28c60], R9 ;  /* 0x028c6009060085a7 */ /* 0x000ea4000800007f */
[----:B--2---:R-:W-:Y:S05]  /*15e10*/  @!P0 BRA `(.L_x_4491) ;  /* 0xfffffffc00f08947 */ /* 0x004fea000383ffff */
[----:B------:R-:W-:Y:S05]  /*15e20*/  BRA `(.L_x_4558) ;  /* 0xffffffc8003c7947 */ /* 0x000fea000383ffff */
.L_x_4500:
[----:B-1----:R1:W2:Y:S02]  /*15e30*/  SYNCS.PHASECHK.TRANS64.TRYWAIT P0, [R2+URZ+0x28c40], R3 ;  /* 0x028c4003020075a7 */ /* 0x0022a4000800017f */
[----:B--2---:R-:W-:Y:S05]  /*15e40*/  @!P0 NANOSLEEP.SYNCS 0x989680 ;  /* 0x009896800000895d */ /* 0x004fea0003900000 */
[----:B------:R-:W2:Y:S02]  /*15e50*/  @!P0 SYNCS.PHASECHK.TRANS64 P0, [R2+URZ+0x28c40], R3 ;  /* 0x028c4003020085a7 */ /* 0x000ea4000800007f */
[----:B--2---:R-:W-:Y:S05]  /*15e60*/  @!P0 BRA `(.L_x_4500) ;  /* 0xfffffffc00f08947 */ /* 0x004fea000383ffff */
[----:B------:R-:W-:Y:S05]  /*15e70*/  BRA `(.L_x_4559) ;  /* 0xffffffd000107947 */ /* 0x000fea000383ffff */
.L_x_4502:
[----:B--2---:R2:W3:Y:S02]  /*15e80*/  SYNCS.PHASECHK.TRANS64.TRYWAIT P0, [R2+URZ+0x28c60], R3 ;  /* 0x028c6003020075a7 */ /* 0x0044e4000800017f */
[----:B---3--:R-:W-:Y:S05]  /*15e90*/  @!P0 NANOSLEEP.SYNCS 0x989680 ;  /* 0x009896800000895d */ /* 0x008fea0003900000 */
[----:B------:R-:W3:Y:S02]  /*15ea0*/  @!P0 SYNCS.PHASECHK.TRANS64 P0, [R2+URZ+0x28c60], R3 ;  /* 0x028c6003020085a7 */ /* 0x000ee4000800007f */
[----:B---3--:R-:W-:Y:S05]  /*15eb0*/  @!P0 BRA `(.L_x_4502) ;  /* 0xfffffffc00f08947 */ /* 0x008fea000383ffff */
[----:B------:R-:W-:Y:S05]  /*15ec0*/  BRA `(.L_x_4560) ;  /* 0xffffffd000807947 */ /* 0x000fea000383ffff */
.L_x_4507:
[----:B--2---:R2:W3:Y:S02]  /*15ed0*/  SYNCS.PHASECHK.TRANS64.TRYWAIT P0, [R2+URZ+0x28c40], R3 ;  /* 0x028c4003020075a7 */ /* 0x0044e4000800017f */
[----:B---3--:R-:W-:Y:S05]  /*15ee0*/  @!P0 NANOSLEEP.SYNCS 0x989680 ;  /* 0x009896800000895d */ /* 0x008fea0003900000 */
[----:B------:R-:W3:Y:S02]  /*15ef0*/  @!P0 SYNCS.PHASECHK.TRANS64 P0, [R2+URZ+0x28c40], R3 ;  /* 0x028c4003020085a7 */ /* 0x000ee4000800007f */
[----:B---3--:R-:W-:Y:S05]  /*15f00*/  @!P0 BRA `(.L_x_4507) ;  /* 0xfffffffc00f08947 */ /* 0x008fea000383ffff */
[----:B------:R-:W-:Y:S05]  /*15f10*/  BRA `(.L_x_4561) ;  /* 0xffffffd800247947 */ /* 0x000fea000383ffff */
.L_x_4509:
[----:B0-----:R0:W1:Y:S02]  /*15f20*/  SYNCS.PHASECHK.TRANS64.TRYWAIT P1, [R2+URZ+0x28c60], R3 ;  /* 0x028c6003020075a7 */ /* 0x001064000802017f */
[----:B-1----:R-:W-:Y:S05]  /*15f30*/  @!P1 NANOSLEEP.SYNCS 0x989680 ;  /* 0x009896800000995d */ /* 0x002fea0003900000 */
[----:B------:R-:W1:Y:S02]  /*15f40*/  @!P1 SYNCS.PHASECHK.TRANS64 P1, [R2+URZ+0x28c60], R3 ;  /* 0x028c6003020095a7 */ /* 0x000e64000802007f */
[----:B-1----:R-:W-:Y:S05]  /*15f50*/  @!P1 BRA `(.L_x_4509) ;  /* 0xfffffffc00f09947 */ /* 0x002fea000383ffff */
[----:B------:R-:W-:Y:S05]  /*15f60*/  BRA `(.L_x_4562) ;  /* 0xffffffd800907947 */ /* 0x000fea000383ffff */
.L_x_4514:
[----:B---3--:R3:W4:Y:S02]  /*15f70*/  SYNCS.PHASECHK.TRANS64.TRYWAIT P0, [R2+URZ+0x28c40], R3 ;  /* 0x028c4003020075a7 */ /* 0x008724000800017f */
[----:B----4-:R-:W-:Y:S05]  /*15f80*/  @!P0 NANOSLEEP.SYNCS 0x989680 ;  /* 0x009896800000895d */ /* 0x010fea0003900000 */
[----:B------:R-:W4:Y:S02]  /*15f90*/  @!P0 SYNCS.PHASECHK.TRANS64 P0, [R2+URZ+0x28c40], R3 ;  /* 0x028c4003020085a7 */ /* 0x000f24000800007f */
[----:B----4-:R-:W-:Y:S05]  /*15fa0*/  @!P0 BRA `(.L_x_4514) ;  /* 0xfffffffc00f08947 */ /* 0x010fea000383ffff */
[----:B------:R-:W-:Y:S05]  /*15fb0*/  BRA `(.L_x_4563) ;  /* 0xffffffe000107947 */ /* 0x000fea000383ffff */
.L_x_4516:
[----:B0-----:R0:W1:Y:S02]  /*15fc0*/  SYNCS.PHASECHK.TRANS64.TRYWAIT P1, [R2+URZ+0x28c60], R3 ;  /* 0x028c6003020075a7 */ /* 0x001064000802017f */
[----:B-1----:R-:W-:Y:S05]  /*15fd0*/  @!P1 NANOSLEEP.SYNCS 0x989680 ;  /* 0x009896800000995d */ /* 0x002fea0003900000 */
[----:B------:R-:W1:Y:S02]  /*15fe0*/  @!P1 SYNCS.PHASECHK.TRANS64 P1, [R2+URZ+0x28c60], R3 ;  /* 0x028c6003020095a7 */ /* 0x000e64000802007f */
[----:B-1----:R-:W-:Y:S05]  /*15ff0*/  @!P1 BRA `(.L_x_4516) ;  /* 0xfffffffc00f09947 */ /* 0x002fea000383ffff */
[----:B------:R-:W-:Y:S05]  /*16000*/  BRA `(.L_x_4564) ;  /* 0xffffffe000807947 */ /* 0x000fea000383ffff */
.L_x_4521:
[----:B------:R-:W-:Y:S01]  /*16010*/  BSSY B0, `(.L_x_4565) ;  /* 0x0000008000007945 */ /* 0x000fe20003800000 */
[----:B0-----:R-:W-:Y:S02]  /*16020*/  IMAD.MOV.U32 R13, RZ, RZ, R16 ;  /* 0x000000ffff0d7224 */ /* 0x001fe400078e0010 */
[----:B-1----:R-:W-:Y:S02]  /*16030*/  IMAD.MOV.U32 R12, RZ, RZ, RZ ;  /* 0x000000ffff0c7224 */ /* 0x002fe400078e00ff */
[----:B------:R-:W-:Y:S02]  /*16040*/  IMAD.MOV.U32 R11, RZ, RZ, 0x1f ;  /* 0x0000001fff0b7424 */ /* 0x000fe400078e00ff */
[----:B------:R-:W-:-:S07]  /*16050*/  IMAD.MOV.U32 R15, RZ, RZ, -0x1 ;  /* 0xffffffffff0f7424 */ /* 0x000fce00078e00ff */
[----:B--2---:R-:W-:Y:S05]  /*16060*/  WARPSYNC.COLLECTIVE R15, `(.L_x_4566) ;  /* 0x000000000f087348 */ /* 0x004fea0003c00000 */
[----:B------:R0:W1:Y:S02]  /*16070*/  SHFL.IDX P6, R14, R13, R12, R11 ;  /* 0x0000000c0d0e7389 */ /* 0x00006400000c000b */
[----:B012---:R-:W-:Y:S01]  /*16080*/  ENDCOLLECTIVE ;  /* 0x000000000000791b */ /* 0x007fe20003800000 */
.L_x_4566:
[----:B------:R-:W-:Y:S05]  /*16090*/  BSYNC B0 ;  /* 0x0000000000007941 */ /* 0x000fea0003800000 */
.L_x_4565:
        /* <DEDUP_REMOVED lines=8> */
.L_x_4567:
[----:B------:R-:W-:Y:S01]  /*16120*/  MOV R7, R14 ;  /* 0x0000000e00077202 */ /* 0x000fe20000000f00 */
[----:B------:R-:W-:Y:S06]  /*16130*/  BRA `(.L_x_4568) ;  /* 0xffffffe400c47947 */ /* 0x000fec000383ffff */
.L_x_4524:
[----:B------:R-:W-:Y:S01]  /*16140*/  BSSY B0, `(.L_x_4569) ;  /* 0x0000008000007945 */ /* 0x000fe20003800000 */
[----:B0----5:R-:W-:Y:S02]  /*16150*/  IMAD.MOV.U32 R13, RZ, RZ, R17 ;  /* 0x000000ffff0d7224 */ /* 0x021fe400078e0011 */
[----:B------:R-:W-:Y:S02]  /*16160*/  IMAD.MOV.U32 R12, RZ, RZ, 0x1 ;  /* 0x00000001ff0c7424 */ /* 0x000fe400078e00ff */
[----:B------:R-:W-:Y:S02]  /*16170*/  IMAD.MOV.U32 R11, RZ, RZ, RZ ;  /* 0x000000ffff0b7224 */ /* 0x000fe400078e00ff */
[----:B------:R-:W-:-:S07]  /*16180*/  IMAD.MOV.U32 R15, RZ, RZ, -0x1 ;  /* 0xffffffffff0f7424 */ /* 0x000fce00078e00ff */
[----:B-1234-:R-:W-:Y:S05]  /*16190*/  WARPSYNC.COLLECTIVE R15, `(.L_x_4570) ;  /* 0x000000000f087348 */ /* 0x01efea0003c00000 */
[----:B------:R0:W0:Y:S02]  /*161a0*/  SHFL.UP P6, R14, R13, R12, R11 ;  /* 0x0400000c0d0e7389 */ /* 0x00002400000c000b */
[----:B01234-:R-:W-:Y:S01]  /*161b0*/  ENDCOLLECTIVE ;  /* 0x000000000000791b */ /* 0x01ffe20003800000 */
.L_x_4570:
[----:B------:R-:W-:Y:S05]  /*161c0*/  BSYNC B0 ;  /* 0x0000000000007941 */ /* 0x000fea0003800000 */
.L_x_4569:
        /* <DEDUP_REMOVED lines=10> */
.L_x_4571:
        /* <DEDUP_REMOVED lines=8> */
.L_x_4572:
        /* <DEDUP_REMOVED lines=8> */
.L_x_4573:
        /* <DEDUP_REMOVED lines=8> */
.L_x_4574:
        /* <DEDUP_REMOVED lines=8> */
.L_x_4575:
[----:B------:R-:W-:Y:S05]  /*16470*/  BRA `(.L_x_4576) ;  /* 0xffffffe400887947 */ /* 0x000fea000383ffff */
.L_x_4529:
[----:B------:R-:W-:Y:S01]  /*16480*/  BSSY B0, `(.L_x_4577) ;  /* 0x0000008000007945 */ /* 0x000fe20003800000 */
[----:B-----5:R-:W-:Y:S01]  /*16490*/  IMAD.MOV.U32 R13, RZ, RZ, R17 ;  /* 0x000000ffff0d7224 */ /* 0x020fe200078e0011 */
[----:B------:R-:W-:Y:S01]  /*164a0*/  MOV R15, 0xffffffff ;  /* 0xffffffff000f7802 */ /* 0x000fe20000000f00 */
[----:B------:R-:W-:Y:S02]  /*164b0*/  IMAD.MOV.U32 R12, RZ, RZ, 0x1 ;  /* 0x00000001ff0c7424 */ /* 0x000fe400078e00ff */
[----:B------:R-:W-:-:S07]  /*164c0*/  IMAD.MOV.U32 R11, RZ, RZ, RZ ;  /* 0x000000ffff0b7224 */ /* 0x000fce00078e00ff */
[----:B01-3--:R-:W-:Y:S05]  /*164d0*/  WARPSYNC.COLLECTIVE R15, `(.L_x_4578) ;  /* 0x000000000f087348 */ /* 0x00bfea0003c00000 */
[----:B------:R2:W4:Y:S02]  /*164e0*/  SHFL.UP P6, R14, R13, R12, R11 ;  /* 0x0400000c0d0e7389 */ /* 0x00052400000c000b */
[----:B01234-:R-:W-:Y:S01]  /*164f0*/  ENDCOLLECTIVE ;  /* 0x000000000000791b */ /* 0x01ffe20003800000 */
.L_x_4578:
[----:B------:R-:W-:Y:S05]  /*16500*/  BSYNC B0 ;  /* 0x0000000000007941 */ /* 0x000fea0003800000 */
.L_x_4577:
        /* <DEDUP_REMOVED lines=10> */
.L_x_4579:
        /* <DEDUP_REMOVED lines=8> */
.L_x_4580:
        /* <DEDUP_REMOVED lines=8> */
.L_x_4581:
        /* <DEDUP_REMOVED lines=8> */
.L_x_4582:
        /* <DEDUP_REMOVED lines=8> */
.L_x_4583:
[----:B------:R-:W-:Y:S05]  /*167b0*/  BRA `(.L_x_4584) ;  /* 0xffffffe4006c7947 */ /* 0x000fea000383ffff */
.L_x_4531:
[----:B------:R-:W-:Y:S01]  /*167c0*/  BSSY B0, `(.L_x_4585) ;  /* 0x0000006000007945 */ /* 0x000fe20003800000 */
[----:B------:R-:W-:Y:S01]  /*167d0*/  PLOP3.LUT P6, PT, P6, PT, PT, 0x8, 0x0 ;  /* 0x000000000000781c */ /* 0x000fe200037ce170 */
[----:B------:R-:W-:-:S12]  /*167e0*/  IMAD.MOV.U32 R15, RZ, RZ, -0x1 ;  /* 0xffffffffff0f7424 */ /* 0x000fd800078e00ff */
[----:B0-----:R-:W-:Y:S05]  /*167f0*/  WARPSYNC.COLLECTIVE R15, `(.L_x_4586) ;  /* 0x000000000f087348 */ /* 0x001fea0003c00000 */
[----:B------:R-:W-:Y:S01]  /*16800*/  VOTE.ANY R14, PT, P6 ;  /* 0x00000000000e7806 */ /* 0x000fe200030e0100 */
[----:B0-----:R-:W-:Y:S06]  /*16810*/  ENDCOLLECTIVE ;  /* 0x000000000000791b */ /* 0x001fec0003800000 */
.L_x_4586:
[----:B------:R-:W-:Y:S05]  /*16820*/  BSYNC B0 ;  /* 0x0000000000007941 */ /* 0x000fea0003800000 */
.L_x_4585:
        /* <DEDUP_REMOVED lines=9> */
.L_x_4587:
[----:B------:R-:W-:Y:S01]  /*168c0*/  IMAD.MOV.U32 R17, RZ, RZ, R14 ;  /* 0x000000ffff117224 */ /* 0x000fe200078e000e */
[----:B------:R-:W-:Y:S06]  /*168d0*/  BRA `(.L_x_4588) ;  /* 0xffffffe4005c7947 */ /* 0x000fec000383ffff */
.L_x_4533:
[----:B------:R-:W-:Y:S01]  /*168e0*/  BSSY B0, `(.L_x_4589) ;  /* 0x0000007000007945 */ /* 0x000fe20003800000 */
[----:B------:R-:W-:Y:S01]  /*168f0*/  MOV R13, R2 ;  /* 0x00000002000d7202 */ /* 0x000fe20000000f00 */
[----:B------:R-:W-:Y:S02]  /*16900*/  IMAD.MOV.U32 R11, RZ, RZ, 0x1f ;  /* 0x0000001fff0b7424 */ /* 0x000fe400078e00ff */
[----:B------:R-:W-:-:S07]  /*16910*/  IMAD.MOV.U32 R15, RZ, RZ, -0x1 ;  /* 0xffffffffff0f7424 */ /* 0x000fce00078e00ff */
[----:B012---:R-:W-:Y:S05]  /*16920*/  WARPSYNC.COLLECTIVE R15, `(.L_x_4590) ;  /* 0x000000000f087348 */ /* 0x007fea0003c00000 */
[----:B------:R3:W4:Y:S02]  /*16930*/  SHFL.IDX P6, R14, R13, R12, R11 ;  /* 0x0000000c0d0e7389 */ /* 0x00072400000c000b */
[----:B01234-:R-:W-:Y:S01]  /*16940*/  ENDCOLLECTIVE ;  /* 0x000000000000791b */ /* 0x01ffe20003800000 */
.L_x_4590:
[----:B------:R-:W-:Y:S05]  /*16950*/  BSYNC B0 ;  /* 0x0000000000007941 */ /* 0x000fea0003800000 */
.L_x_4589:
[----:B------:R-:W-:Y:S01]  /*16960*/  IMAD.MOV.U32 R7, RZ, RZ, R14 ;  /* 0x000000ffff077224 */ /* 0x000fe200078e000e */
[----:B------:R-:W-:Y:S06]  /*16970*/  BRA `(.L_x_4532) ;  /* 0xffffffe400507947 */ /* 0x000fec000383ffff */
.L_x_4537:
[----:B-1----:R1:W2:Y:S02]  /*16980*/  SYNCS.PHASECHK.TRANS64.TRYWAIT P0, [R0+URZ+0x28c20], R3 ;  /* 0x028c2003000075a7 */ /* 0x0022a4000800017f */
[----:B--2---:R-:W-:Y:S05]  /*16990*/  @!P0 NANOSLEEP.SYNCS 0x989680 ;  /* 0x009896800000895d */ /* 0x004fea0003900000 */
[----:B------:R-:W2:Y:S02]  /*169a0*/  @!P0 SYNCS.PHASECHK.TRANS64 P0, [R0+URZ+0x28c20], R3 ;  /* 0x028c2003000085a7 */ /* 0x000ea4000800007f */
[----:B--2---:R-:W-:Y:S05]  /*169b0*/  @!P0 BRA `(.L_x_4537) ;  /* 0xfffffffc00f08947 */ /* 0x004fea000383ffff */
[----:B------:R-:W-:Y:S05]  /*169c0*/  BRA `(.L_x_4591) ;  /* 0xffffffe800c47947 */ /* 0x000fea000383ffff */
.L_x_4538:
[----:B------:R-:W2:Y:S01]  /*169d0*/  S2R R2, SR_TID.X ;  /* 0x0000000000027919 */ /* 0x000ea20000002100 */
[----:B------:R-:W-:Y:S01]  /*169e0*/  BSSY B0, `(.L_x_4592) ;  /* 0x000000a000007945 */ /* 0x000fe20003800000 */
[----:B------:R-:W-:Y:S01]  /*169f0*/  MOV R12, RZ ;  /* 0x000000ff000c7202 */ /* 0x000fe20000000f00 */
        /* <DEDUP_REMOVED lines=8> */
.L_x_4593:
[----:B------:R-:W-:Y:S05]  /*16a80*/  BSYNC B0 ;  /* 0x0000000000007941 */ /* 0x000fea0003800000 */
.L_x_4592:
[----:B------:R-:W-:Y:S05]  /*16a90*/  BRA `(.L_x_4594) ;  /* 0xffffffe800ac7947 */ /* 0x000fea000383ffff */
.L_x_4541:
[----:B------:R-:W-:Y:S01]  /*16aa0*/  BSSY B1, `(.L_x_4595) ;  /* 0x0000006000017945 */ /* 0x000fe20003800000 */
[----:B------:R-:W-:-:S07]  /*16ab0*/  IMAD.MOV.U32 R15, RZ, RZ, -0x1 ;  /* 0xffffffffff0f7424 */ /* 0x000fce00078e00ff */
[----:B012---:R-:W-:Y:S05]  /*16ac0*/  WARPSYNC.COLLECTIVE R15, `(.L_x_4596) ;  /* 0x000000000f0c7348 */ /* 0x007fea0003c00000 */
[----:B------:R-:W-:Y:S02]  /*16ad0*/  ELECT P6, UR62, PT ;  /* 0x00000000003e782f */ /* 0x000fe400038c0000 */
[----:B------:R-:W-:Y:S01]  /*16ae0*/  MOV R14, UR62 ;  /* 0x0000003e000e7c02 */ /* 0x000fe20008000f00 */
[----:B012---:R-:W-:Y:S10]  /*16af0*/  ENDCOLLECTIVE ;  /* 0x000000000000791b */ /* 0x007ff40003800000 */
.L_x_4596:
[----:B------:R-:W-:Y:S05]  /*16b00*/  BSYNC B1 ;  /* 0x0000000000017941 */ /* 0x000fea0003800000 */
.L_x_4595:
[----:B------:R-:W-:Y:S05]  /*16b10*/  BRA `(.L_x_4597) ;  /* 0xffffffe800a47947 */ /* 0x000fea000383ffff */
.L_x_4543:
[----:B-1----:R1:W2:Y:S02]  /*16b20*/  SYNCS.PHASECHK.TRANS64.TRYWAIT P0, [R6+URZ], R5 ;  /* 0x00000005060075a7 */ /* 0x0022a4000800017f */
[----:B--2---:R-:W-:Y:S05]  /*16b30*/  @!P0 NANOSLEEP.SYNCS 0x989680 ;  /* 0x009896800000895d */ /* 0x004fea0003900000 */
[----:B------:R-:W2:Y:S02]  /*16b40*/  @!P0 SYNCS.PHASECHK.TRANS64 P0, [R6+URZ], R5 ;  /* 0x00000005060085a7 */ /* 0x000ea4000800007f */
[----:B--2---:R-:W-:Y:S05]  /*16b50*/  @!P0 BRA `(.L_x_4543) ;  /* 0xfffffffc00f08947 */ /* 0x004fea000383ffff */
[----:B------:R-:W-:Y:S05]  /*16b60*/  BRA `(.L_x_4598) ;  /* 0xffffffe800e07947 */ /* 0x000fea000383ffff */
.L_x_4544:
[----:B--2---:R2:W3:Y:S02]  /*16b70*/  SYNCS.PHASECHK.TRANS64.TRYWAIT P0, [R7+URZ], R2 ;  /* 0x00000002070075a7 */ /* 0x0044e4000800017f */
[----:B---3--:R-:W-:Y:S05]  /*16b80*/  @!P0 NANOSLEEP.SYNCS 0x989680 ;  /* 0x009896800000895d */ /* 0x008fea0003900000 */
[----:B------:R-:W3:Y:S02]  /*16b90*/  @!P0 SYNCS.PHASECHK.TRANS64 P0, [R7+URZ], R2 ;  /* 0x00000002070085a7 */ /* 0x000ee4000800007f */
[----:B---3--:R-:W-:Y:S05]  /*16ba0*/  @!P0 BRA `(.L_x_4544) ;  /* 0xfffffffc00f08947 */ /* 0x008fea000383ffff */
[----:B------:R-:W-:Y:S05]  /*16bb0*/  BRA `(.L_x_4599) ;  /* 0xffffffe800d47947 */ /* 0x000fea000383ffff */
.L_x_4546:
[----:B---3--:R3:W4:Y:S02]  /*16bc0*/  SYNCS.PHASECHK.TRANS64.TRYWAIT P0, [R4+URZ], R5 ;  /* 0x00000005040075a7 */ /* 0x008724000800017f */
[----:B----4-:R-:W-:Y:S05]  /*16bd0*/  @!P0 NANOSLEEP.SYNCS 0x989680 ;  /* 0x009896800000895d */ /* 0x010fea0003900000 */
[----:B------:R-:W4:Y:S02]  /*16be0*/  @!P0 SYNCS.PHASECHK.TRANS64 P0, [R4+URZ], R5 ;  /* 0x00000005040085a7 */ /* 0x000f24000800007f */
[----:B----4-:R-:W-:Y:S05]  /*16bf0*/  @!P0 BRA `(.L_x_4546) ;  /* 0xfffffffc00f08947 */ /* 0x010fea000383ffff */
[----:B------:R-:W-:Y:S05]  /*16c00*/  BRA `(.L_x_4600) ;  /* 0xffffffe800dc7947 */ /* 0x000fea000383ffff */
.L_x_4601:
        /* <DEDUP_REMOVED lines=15> */
.L_x_11949:


//--------------------- .text._ZN7cutlass13device_kernelIN5flash11enable_sm90INS1_16FlashAttnFwdSm90INS1_25CollectiveMainloopFwdSm90ILi2EN4cute5tupleIJNS5_1CILi1EEES8_S8_EEENS6_IJNS7_ILi64EEESA_SA_EEELi512ENS_10bfloat16_tEfNS_4arch4Sm90ELb0ELb1ELb1ELb1ELb0ELb1ELb0ELb0ELb0ELb0ELb0ELb0EEENS1_21CollectiveEpilogueFwdINS6_IJSA_NS7_ILi512EEESA_EEES9_SC_SE_Li256ELb1ELb0ELb0ELb0EEENS1_36VarlenDynamicPersistentTileSchedulerILi64ELi64ELi256ELi32ELb0ELb0ELb1ELb1ELb0ELb1EEEEEEEEEvNT_6ParamsE --------------------------
	.section	.text._ZN7cutlass13device_kernelIN5flash11enable_sm90INS1_16FlashAttnFwdSm90INS1_25CollectiveMainloopFwdSm90ILi2EN4cute5tupleIJNS5_1CILi1EEES8_S8_EEENS6_IJNS7_ILi64EEESA_SA_EEELi512ENS_10bfloat16_tEfNS_4arch4Sm90ELb0ELb1ELb1ELb1ELb0ELb1ELb0ELb0ELb0ELb0ELb0ELb0EEENS1_21CollectiveEpilogueFwdINS6_IJSA_NS7_ILi512EEESA_EEES9_SC_SE_Li256ELb1ELb0ELb0ELb0EEENS1_36VarlenDynamicPersistentTileSchedulerILi64ELi64ELi256ELi32ELb0ELb0ELb1ELb1ELb0ELb1EEEEEEEEEvNT_6ParamsE,"ax",@progbits
	.align	128
.text._ZN7cutlass13device_kernelIN5flash11enable_sm90INS1_16FlashAttnFwdSm90INS1_25CollectiveMainloopFwdSm90ILi2EN4cute5tupleIJNS5_1CILi1EEES8_S8_EEENS6_IJNS7_ILi64EEESA_SA_EEELi512ENS_10bfloat16_tEfNS_4arch4Sm90ELb0ELb1ELb1ELb1ELb0ELb1ELb0ELb0ELb0ELb0ELb0ELb0EEENS1_21CollectiveEpilogueFwdINS6_IJSA_NS7_ILi512EEESA_EEES9_SC_SE_Li256ELb1ELb0ELb0ELb0EEENS1_36VarlenDynamicPersistentTileSchedulerILi64ELi64ELi256ELi32ELb0ELb0ELb1ELb1ELb0ELb1EEEEEEEEEvNT_6ParamsE:
        .type           _ZN7cutlass13device_kernelIN5flash11enable_sm90INS1_16FlashAttnFwdSm90INS1_25CollectiveMainloopFwdSm90ILi2EN4cute5tupleIJNS5_1CILi1EEES8_S8_EEENS6_IJNS7_ILi64EEESA_SA_EEELi512ENS_10bfloat16_tEfNS_4arch4Sm90ELb0ELb1ELb1ELb1ELb0ELb1ELb0ELb0ELb0ELb0ELb0ELb0EEENS1_21CollectiveEpilogueFwdINS6_IJSA_NS7_ILi512EEESA_EEES9_SC_SE_Li256ELb1ELb0ELb0ELb0EEENS1_36VarlenDynamicPersistentTileSchedulerILi64ELi64ELi256ELi32ELb0ELb0ELb1ELb1ELb0ELb1EEEEEEEEEvNT_6ParamsE,@function
        .size           _ZN7cutlass13device_kernelIN5flash11enable_sm90INS1_16FlashAttnFwdSm90INS1_25CollectiveMainloopFwdSm90ILi2EN4cute5tupleIJNS5_1CILi1EEES8_S8_EEENS6_IJNS7_ILi64EEESA_SA_EEELi512ENS_10bfloat16_tEfNS_4arch4Sm90ELb0ELb1ELb1ELb1ELb0ELb1ELb0ELb0ELb0ELb0ELb0ELb0EEENS1_21CollectiveEpilogueFwdINS6_IJSA_NS7_ILi512EEESA_EEES9_SC_SE_Li256ELb1ELb0ELb0ELb0EEENS1_36VarlenDynamicPersistentTileSchedulerILi64ELi64ELi256ELi32ELb0ELb0ELb1ELb1ELb0ELb1EEEEEEEEEvNT_6ParamsE,(.L_x_11950 - _ZN7cutlass13device_kernelIN5flash11enable_sm90INS1_16FlashAttnFwdSm90INS1_25CollectiveMainloopFwdSm90ILi2EN4cute5tupleIJNS5_1CILi1EEES8_S8_EEENS6_IJNS7_ILi64EEESA_SA_EEELi512ENS_10bfloat16_tEfNS_4arch4Sm90ELb0ELb1ELb1ELb1ELb0ELb1ELb0ELb0ELb0ELb0ELb0ELb0EEENS1_21CollectiveEpilogueFwdINS6_IJSA_NS7_ILi512EEESA_EEES9_SC_SE_Li256ELb1ELb0ELb0ELb0EEENS1_36VarlenDynamicPersistentTileSchedulerILi64ELi64ELi256ELi32ELb0ELb0ELb1ELb1ELb0ELb1EEEEEEEEEvNT_6ParamsE)
        .other          _ZN7cutlass13device_kernelIN5flash11enable_sm90INS1_16FlashAttnFwdSm90INS1_25CollectiveMainloopFwdSm90ILi2EN4cute5tupleIJNS5_1CILi1EEES8_S8_EEENS6_IJNS7_ILi64EEESA_SA_EEELi512ENS_10bfloat16_tEfNS_4arch4Sm90ELb0ELb1ELb1ELb1ELb0ELb1ELb0ELb0ELb0ELb0ELb0ELb0EEENS1_21CollectiveEpilogueFwdINS6_IJSA_NS7_ILi512EEESA_EEES9_SC_SE_Li256ELb1ELb0ELb0ELb0EEENS1_36VarlenDynamicPersistentTileSchedulerILi64ELi64ELi256ELi32ELb0ELb0ELb1ELb1ELb0ELb1EEEEEEEEEvNT_6ParamsE,@"STO_CUDA_ENTRY STV_DEFAULT"
_ZN7cutlass13device_kernelIN5flash11enable_sm90INS1_16FlashAttnFwdSm90INS1_25CollectiveMainloopFwdSm90ILi2EN4cute5tupleIJNS5_1CILi1EEES8_S8_EEENS6_IJNS7_ILi64EEESA_SA_EEELi512ENS_10bfloat16_tEfNS_4arch4Sm90ELb0ELb1ELb1ELb1ELb0ELb1ELb0ELb0ELb0ELb0ELb0ELb0EEENS1_21CollectiveEpilogueFwdINS6_IJSA_NS7_ILi512EEESA_EEES9_SC_SE_Li256ELb1ELb0ELb0ELb0EEENS1_36VarlenDynamicPersistentTileSchedulerILi64ELi64ELi256ELi32ELb0ELb0ELb1ELb1ELb0ELb1EEEEEEEEEvNT_6ParamsE:
        /* <DEDUP_REMOVED lines=27> */
.L_x_4603:
[----:B------:R-:W-:Y:S05]  /*01b0*/  BSYNC B0 ;  /* 0x0000000000007941 */ /* 0x000fea0003800000 */
.L_x_4602:
        /* <DEDUP_REMOVED lines=37> */
.L_x_4604:
        /* <DEDUP_REMOVED lines=22> */
.L_x_4605:
        /* <DEDUP_REMOVED lines=18> */
.L_x_4606:
        /* <DEDUP_REMOVED lines=22> */
.L_x_4607:
        /* <DEDUP_REMOVED lines=22> */
.L_x_4608:
[----:B------:R-:W-:Y:S01]  /*0950*/  PLOP3.LUT P0, PT, PT, PT, UP0, 0x80, 0x0 ;  /* 0x000000000000781c */ /* 0x000fe20003f0f008 */
[----:B------:R-:W-:Y:S01]  /*0960*/  UMOV UR36, 0x1 ;  /* 0x0000000100247882 */ /* 0x000fe20000000000 */
[----:B------:R-:W-:Y:S01]  /*0970*/  NOP ;  /* 0x0000000000007918 */ /* 0x000fe20000000000 */
[----:B------:R-:W-:Y:S01]  /*0980*/  USEL UR36, UR36, 0x2, !UP0 ;  /* 0x0000000224247887 */ /* 0x000fe2000c000000 */
[----:B------:R-:W-:Y:S01]  /*0990*/  BSSY B8, `(.L_x_4609) ;  /* 0x0001c9c000087945 */ /* 0x000fe20003800000 */
[----:B------:R-:W-:Y:S01]  /*09a0*/  ULDC.64 UR42, c[0x0][0x208] ;  /* 0x00008200002a7ab9 */ /* 0x000fe20000000a00 */
[----:B012-4-:R-:W-:Y:S07]  /*09b0*/  BAR.SYNC.DEFER_BLOCKING 0x0 ;  /* 0x0000000000007b1d */ /* 0x017fee0000010000 */
[----:B------:R-:W-:Y:S05]  /*09c0*/  @!P0 BRA `(.L_x_4610) ;  /* 0x0000016000508947 */ /* 0x000fea0003800000 */
.L_x_4611:
[----:B------:R-:W-:-:S08]  /*09d0*/  NOP ;  /* 0x0000000000007918 */ /* 0x000fd00000000000 */
[----:B------:R-:W0:Y:S02]  /*09e0*/  USETMAXREG.TRY_ALLOC.CTAPOOL UP0, 0xf0 ;  /* 0x000000f0000079c8 */ /* 0x000e240008000600 */
[----:B0-----:R-:W-:-:S13]  /*09f0*/  PLOP3.LUT P0, PT, PT, PT, UP0, 0x80, 0x0 ;  /* 0x000000000000781c */ /* 0x001fda0003f0f008 */
[----:B------:R-:W-:Y:S05]  /*0a00*/  @!P0 BRA `(.L_x_4611) ;  /* 0xfffffffc00f08947 */ /* 0x000fea000383ffff */
[----:B------:R-:W-:Y:S01]  /*0a10*/  ISETP.NE.AND P0, PT, R2, 0x1, PT ;  /* 0x000000010200780c */ /* 0x000fe20003f05270 */
[----:B------:R-:W0:Y:S01]  /*0a20*/  S2UR UR5, SR_CgaCtaId ;  /* 0x00000000000579c3 */ /* 0x000e220000008800 */
[----:B------:R-:W-:-:S11]  /*0a30*/  UMOV UR4, 0x400 ;  /* 0x0000040000047882 */ /* 0x000fd60000000000 */
[----:B------:R-:W-:Y:S06]  /*0a40*/  @!P0 BAR.ARV 0x8, 0xa0 ;  /* 0x0202800000008b1d */ /* 0x000fec0000002000 */
[----:B------:R-:W-:Y:S01]  /*0a50*/  ISETP.GE.U32.AND P0, PT, R4, 0x100, PT ;  /* 0x000001000400780c */ /* 0x000fe20003f06070 */
[----:B0-----:R-:W-:-:S06]  /*0a60*/  ULEA UR4, UR5, UR4, 0x18 ;  /* 0x0000000405047291 */ /* 0x001fcc000f8ec03f */
[----:B------:R-:W-:-:S06]  /*0a70*/  IMAD.U32 R2, RZ, RZ, UR4 ;  /* 0x00000004ff027e24 */ /* 0x000fcc000f8e00ff */
[----:B------:R-:W-:Y:S06]  /*0a80*/  @P0 BAR.ARV 0xf, 0x100 ;  /* 0x03c4000000000b1d */ /* 0x000fec0000002000 */
[----:B------:R-:W-:Y:S02]  /*0a90*/  ULDC UR4, c[0x0][0xc14] ;  /* 0x0003050000047ab9 */ /* 0x000fe40000000800 */
[----:B------:R-:W-:Y:S06]  /*0aa0*/  BAR.SYNC.DEFER_BLOCKING 0x5, 0x120 ;  /* 0x0144800000007b1d */ /* 0x000fec0000010000 */
[----:B------:R-:W0:Y:S02]  /*0ab0*/  LDS.128 R188, [R2+0x28cd0] ;  /* 0x028cd00002bc7984 */ /* 0x000e240000000c00 */
[----:B------:R-:W-:Y:S06]  /*0ac0*/  BAR.ARV 0x4, 0x120 ;  /* 0x0104800000007b1d */ /* 0x000fec0000002000 */
[----:B0-----:R-:W-:-:S13]  /*0ad0*/  ISETP.GE.AND P0, PT, R191, UR4, PT ;  /* 0x00000004bf007c0c */ /* 0x001fda000bf06270 */
[----:B------:R-:W-:Y:S05]  /*0ae0*/  @P0 BRA `(.L_x_4612) ;  /* 0x000001c800180947 */ /* 0x000fea0003800000 */
[----:B------:R-:W-:Y:S01]  /*0af0*/  VIADD R224, R4, 0xffffff80 ;  /* 0xffffff8004e07836 */ /* 0x000fe20000000000 */
[----:B------:R-:W-:Y:S01]  /*0b00*/  MOV R23, RZ ;  /* 0x000000ff00177202 */ /* 0x000fe20000000f00 */
[----:B------:R-:W-:Y:S01]  /*0b10*/  IMAD.MOV.U32 R197, RZ, RZ, 0x20 ;  /* 0x00000020ffc57424 */ /* 0x000fe200078e00ff */
[----:B------:R-:W-:Y:S01]  /*0b20*/  CS2R R18, SRZ ;  /* 0x0000000000127805 */ /* 0x000fe2000001ff00 */
[----:B------:R-:W-:Y:S01]  /*0b30*/  IMAD.MOV.U32 R205, RZ, RZ, RZ ;  /* 0x000000ffffcd7224 */ /* 0x000fe200078e00ff */
[----:B------:R-:W-:Y:S01]  /*0b40*/  SHF.R.S32.HI R3, RZ, 0x1f, R224 ;  /* 0x0000001fff037819 */ /* 0x000fe200000114e0 */
[----:B------:R-:W-:Y:S01]  /*0b50*/  IMAD.MOV.U32 R187, RZ, RZ, RZ ;  /* 0x000000ffffbb7224 */ /* 0x000fe200078e00ff */
[----:B------:R-:W-:Y:S02]  /*0b60*/  ULOP3.LUT UR39, UR36, 0x1, URZ, 0xfc, !UPT ;  /* 0x0000000124277892 */ /* 0x000fe4000f8efc3f */
[CC--:B------:R-:W-:Y:S02]  /*0b70*/  LEA.HI R0, R3.reuse, R224.reuse, RZ, 0x4 ;  /* 0x000000e003007211 */ /* 0x0c0fe400078f20ff */
[----:B------:R-:W-:-:S02]  /*0b80*/  LEA.HI R5, R3, R224, RZ, 0x7 ;  /* 0x000000e003057211 */ /* 0x000fc400078f38ff */
[----:B------:R-:W-:Y:S02]  /*0b90*/  LOP3.LUT R7, R0, 0xfffffff0, RZ, 0xc0, !PT ;  /* 0xfffffff000077812 */ /* 0x000fe400078ec0ff */
[----:B------:R-:W-:Y:S02]  /*0ba0*/  LEA.HI R4, R3, R224, RZ, 0x5 ;  /* 0x000000e003047211 */ /* 0x000fe400078f28ff */
[----:B------:R-:W-:Y:S01]  /*0bb0*/  LOP3.LUT R9, R5, 0xffffff80, RZ, 0xc0, !PT ;  /* 0xffffff8005097812 */ /* 0x000fe200078ec0ff */
[C---:B------:R-:W-:Y:S01]  /*0bc0*/  IMAD.IADD R7, R224.reuse, 0x1, -R7 ;  /* 0x00000001e0077824 */ /* 0x040fe200078e0a07 */
[--C-:B------:R-:W-:Y:S02]  /*0bd0*/  SHF.R.S32.HI R200, RZ, 0x5, R4.reuse ;  /* 0x00000005ffc87819 */ /* 0x100fe40000011404 */
[----:B------:R-:W-:Y:S01]  /*0be0*/  SHF.R.S32.HI R11, RZ, 0x1f, R4 ;  /* 0x0000001fff0b7819 */ /* 0x000fe20000011404 */
[----:B------:R-:W-:Y:S01]  /*0bf0*/  IMAD.IADD R6, R224, 0x1, -R9 ;  /* 0x00000001e0067824 */ /* 0x000fe200078e0a09 */
[----:B------:R-:W-:-:S02]  /*0c00*/  SHF.R.S32.HI R4, RZ, 0x1f, R7 ;  /* 0x0000001fff047819 */ /* 0x000fc40000011407 */
[----:B------:R-:W-:Y:S02]  /*0c10*/  SHF.R.S32.HI R9, RZ, 0x4, R0 ;  /* 0x00000004ff097819 */ /* 0x000fe40000011400 */
[----:B------:R-:W-:Y:S02]  /*0c20*/  LEA.HI R10, R4, R7, RZ, 0x3 ;  /* 0x00000007040a7211 */ /* 0x000fe400078f18ff */
[----:B------:R-:W-:Y:S02]  /*0c30*/  LEA.HI R11, R11, R200, RZ, 0x2 ;  /* 0x000000c80b0b7211 */ /* 0x000fe400078f10ff */
[----:B------:R-:W-:Y:S02]  /*0c40*/  LEA.HI R0, R0, R9, RZ, 0x1 ;  /* 0x0000000900007211 */ /* 0x000fe400078f08ff */
[C---:B------:R-:W-:Y:S01]  /*0c50*/  LOP3.LUT R12, R10.reuse, 0xfffffff8, RZ, 0xc0, !PT ;  /* 0xfffffff80a0c7812 */ /* 0x040fe200078ec0ff */
[----:B------:R-:W-:Y:S01]  /*0c60*/  IMAD.SHL.U32 R10, R10, 0x40, RZ ;  /* 0x000000400a0a7824 */ /* 0x000fe200078e00ff */
[----:B------:R-:W-:-:S02]  /*0c70*/  SHF.R.S32.HI R218, RZ, 0x7, R5 ;  /* 0x00000007ffda7819 */ /* 0x000fc40000011405 */
[----:B------:R-:W-:Y:S01]  /*0c80*/  LOP3.LUT R11, R11, 0x3ffffc, RZ, 0xc0, !PT ;  /* 0x003ffffc0b0b7812 */ /* 0x000fe200078ec0ff */
[----:B------:R-:W-:Y:S01]  /*0c90*/  IMAD.IADD R12, R7, 0x1, -R12 ;  /* 0x00000001070c7824 */ /* 0x000fe200078e0a0c */
[----:B------:R-:W-:Y:S01]  /*0ca0*/  LOP3.LUT R0, R0, 0x1ffffffe, RZ, 0xc0, !PT ;  /* 0x1ffffffe00007812 */ /* 0x000fe200078ec0ff */
[----:B------:R-:W-:Y:S01]  /*0cb0*/  IMAD R14, R218, 0x100, R7 ;  /* 0x00000100da0e7824 */ /* 0x000fe200078e0207 */
[----:B------:R-:W-:Y:S01]  /*0cc0*/  SHF.R.S32.HI R13, RZ, 0x1f, R6 ;  /* 0x0000001fff0d7819 */ /* 0x000fe20000011406 */
[----:B------:R-:W-:Y:S01]  /*0cd0*/  IMAD.IADD R11, R200, 0x1, -R11 ;  /* 0x00000001c80b7824 */ /* 0x000fe200078e0a0b */
[C---:B------:R-:W-:Y:S01]  /*0ce0*/  R2P PR, R12.reuse, 0x6 ;  /* 0x000000060c007804 */ /* 0x040fe20000000000 */
[----:B------:R-:W-:Y:S01]  /*0cf0*/  IMAD.IADD R0, R9, 0x1, -R0 ;  /* 0x0000000109007824 */ /* 0x000fe200078e0a00 */
[----:B------:R-:W-:Y:S01]  /*0d00*/  LEA.HI R4, R13, R6, RZ, 0x2 ;  /* 0x000000060d047211 */ /* 0x000fe200078f10ff */
[----:B------:R-:W-:Y:S01]  /*0d10*/  IMAD.SHL.U32 R7, R12, 0x40, RZ ;  /* 0x000000400c077824 */ /* 0x000fe200078e00ff */
[----:B------:R-:W-:Y:S01]  /*0d20*/  LEA R11, R11, R14, 0x4 ;  /* 0x0000000e0b0b7211 */ /* 0x000fe200078e20ff */
[----:B------:R-:W-:Y:S01]  /*0d30*/  IMAD.SHL.U32 R0, R0, 0x8, RZ ;  /* 0x0000000800007824 */ /* 0x000fe200078e00ff */
[----:B------:R-:W-:-:S02]  /*0d40*/  SHF.R.S32.HI R8, RZ, 0x2, R4 ;  /* 0x00000002ff087819 */ /* 0x000fc40000011404 */
[----:B------:R-:W-:Y:S01]  /*0d50*/  LOP3.LUT R7, R7, 0x1c0, RZ, 0xc0, !PT ;  /* 0x000001c007077812 */ /* 0x000fe200078ec0ff */
[----:B------:R-:W-:Y:S01]  /*0d60*/  IMAD.U32 R223, R11, 0x40, R0 ;  /* 0x000000400bdf7824 */ /* 0x000fe200078e0000 */
[----:B------:R-:W-:Y:S02]  /*0d70*/  SHF.R.S32.HI R15, RZ, 0x1f, R4 ;  /* 0x0000001fff0f7819 */ /* 0x000fe40000011404 */
[----:B------:R-:W-:Y:S02]  /*0d80*/  LOP3.LUT R0, R7, 0x8, R0, 0xf8, !PT ;  /* 0x0000000807007812 */ /* 0x000fe400078ef800 */
[----:B------:R-:W-:Y:S02]  /*0d90*/  SHF.R.U32.HI R9, RZ, 0x3, R7 ;  /* 0x00000003ff097819 */ /* 0x000fe40000011607 */
[----:B------:R-:W-:Y:S02]  /*0da0*/  LOP3.LUT R7, R10, 0x7ffffe00, RZ, 0xc0, !PT ;  /* 0x7ffffe000a077812 */ /* 0x000fe400078ec0ff */
[----:B------:R-:W-:-:S02]  /*0db0*/  LOP3.LUT R11, R4, 0x7ffffffc, RZ, 0xc0, !PT ;  /* 0x7ffffffc040b7812 */ /* 0x000fc400078ec0ff */
[-C--:B------:R-:W-:Y:S01]  /*0dc0*/  LEA.HI R4, R3, R224.reuse, RZ, 0x2 ;  /* 0x000000e003047211 */ /* 0x080fe200078f10ff */
[----:B------:R-:W-:Y:S01]  /*0dd0*/  IMAD R7, R200, 0x400, R7 ;  /* 0x00000400c8077824 */ /* 0x000fe200078e0207 */
[----:B------:R-:W-:Y:S01]  /*0de0*/  LOP3.LUT R0, R0, R9, RZ, 0x3c, !PT ;  /* 0x0000000900007212 */ /* 0x000fe200078e3cff */
[----:B------:R-:W-:Y:S01]  /*0df0*/  IMAD.IADD R11, R6, 0x1, -R11 ;  /* 0x00000001060b7824 */ /* 0x000fe200078e0a0b */
[----:B------:R-:W-:Y:S02]  /*0e00*/  SHF.R.S32.HI R186, RZ, 0x2, R4 ;  /* 0x00000002ffba7819 */ /* 0x000fe40000011404 */
[----:B------:R-:W-:Y:S01]  /*0e10*/  LOP3.LUT R211, R4, 0xfffffffc, RZ, 0xc0, !PT ;  /* 0xfffffffc04d37812 */ /* 0x000fe200078ec0ff */
[----:B------:R-:W-:Y:S01]  /*0e20*/  IMAD.IADD R7, R7, 0x1, R0 ;  /* 0x0000000107077824 */ /* 0x000fe200078e0200 */
[----:B------:R-:W-:Y:S01]  /*0e30*/  LEA.HI R0, R3, R224, RZ, 0x3 ;  /* 0x000000e003007211 */ /* 0x000fe200078f18ff */
[----:B------:R-:W-:Y:S01]  /*0e40*/  VIADD R225, R186, 0x20 ;  /* 0x00000020bae17836 */ /* 0x000fe20000000000 */
[----:B------:R-:W-:Y:S01]  /*0e50*/  LEA.HI R15, R15, R8, RZ, 0x3 ;  /* 0x000000080f0f7211 */ /* 0x000fe200078f18ff */
[----:B------:R-:W-:Y:S01]  /*0e60*/  IMAD.IADD R211, R224, 0x1, -R211 ;  /* 0x00000001e0d37824 */ /* 0x000fe200078e0ad3 */
[----:B------:R-:W-:Y:S01]  /*0e70*/  SHF.R.S32.HI R202, RZ, 0x3, R0 ;  /* 0x00000003ffca7819 */ /* 0x000fe20000011400 */
[----:B------:R-:W-:Y:S01]  /*0e80*/  IMAD.SHL.U32 R221, R225, 0x40, RZ ;  /* 0x00000040e1dd7824 */ /* 0x000fe200078e00ff */
[----:B------:R-:W-:Y:S01]  /*0e90*/  LOP3.LUT R3, R0, 0x1ffffff8, RZ, 0xc0, !PT ;  /* 0x1ffffff800037812 */ /* 0x000fe200078ec0ff */
[----:B------:R-:W-:Y:S01]  /*0ea0*/  IMAD.SHL.U32 R16, R211, 0x8, RZ ;  /* 0x00000008d3107824 */ /* 0x000fe200078e00ff */
[----:B------:R-:W-:Y:S01]  /*0eb0*/  SHF.R.S32.HI R0, RZ, 0x1f, R225 ;  /* 0x0000001fff007819 */ /* 0x000fe200000114e1 */
[----:B------:R-:W-:Y:S01]  /*0ec0*/  IMAD.SHL.U32 R22, R11, 0x2, RZ ;  /* 0x000000020b167824 */ /* 0x000fe200078e00ff */
[----:B------:R-:W-:Y:S01]  /*0ed0*/  SHF.R.S32.HI R9, RZ, 0x1f, R4 ;  /* 0x0000001fff097819 */ /* 0x000fe20000011404 */
[----:B------:R-:W-:Y:S01]  /*0ee0*/  IMAD.IADD R3, R224, 0x1, -R3 ;  /* 0x00000001e0037824 */ /* 0x000fe200078e0a03 */
[----:B------:R-:W-:-:S02]  /*0ef0*/  LEA.HI R0, R0, R225, RZ, 0x3 ;  /* 0x000000e100007211 */ /* 0x000fc400078f18ff */
[----:B------:R-:W-:Y:S01]  /*0f00*/  LEA.HI R5, R5, R218, RZ, 0x1 ;  /* 0x000000da05057211 */ /* 0x000fe200078f08ff */
[----:B------:R-:W-:Y:S01]  /*0f10*/  IMAD.SHL.U32 R199, R3, 0x8, RZ ;  /* 0x0000000803c77824 */ /* 0x000fe200078e00ff */
[----:B------:R-:W-:Y:S01]  /*0f20*/  LOP3.LUT R221, R221, 0x1c0, RZ, 0xc0, !PT ;  /* 0x000001c0dddd7812 */ /* 0x000fe200078ec0ff */
[----:B------:R-:W-:Y:S01]  /*0f30*/  IMAD.SHL.U32 R0, R0, 0x40, RZ ;  /* 0x0000004000007824 */ /* 0x000fe200078e00ff */
[----:B------:R-:W-:Y:S02]  /*0f40*/  LEA R195, R7, R2, 0x1 ;  /* 0x0000000207c37211 */ /* 0x000fe400078e08ff */
[----:B------:R-:W-:Y:S02]  /*0f50*/  LOP3.LUT R15, R15, 0xfffffff8, RZ, 0xc0, !PT ;  /* 0xfffffff80f0f7812 */ /* 0x000fe400078ec0ff */
[----:B------:R-:W-:Y:S01]  /*0f60*/  LEA.HI R13, R13, R6, RZ, 0x5 ;  /* 0x000000060d0d7211 */ /* 0x000fe200078f28ff */
[----:B------:R-:W-:Y:S01]  /*0f70*/  VIADD R198, R195, 0x26800 ;  /* 0x00026800c3c67836 */ /* 0x000fe20000000000 */
[----:B------:R-:W-:Y:S01]  /*0f80*/  LEA.HI R9, R9, R186, RZ, 0x3 ;  /* 0x000000ba09097211 */ /* 0x000fe200078f18ff */
[----:B------:R-:W-:Y:S01]  /*0f90*/  VIADD R196, R195, 0x26840 ;  /* 0x00026840c3c47836 */ /* 0x000fe20000000000 */
[----:B------:R-:W-:Y:S01]  /*0fa0*/  LOP3.LUT R5, R5, 0xfffffe, RZ, 0xc0, !PT ;  /* 0x00fffffe05057812 */ /* 0x000fe200078ec0ff */
[----:B------:R-:W-:Y:S01]  /*0fb0*/  IMAD.IADD R192, R8, 0x1, -R15 ;  /* 0x0000000108c07824 */ /* 0x000fe200078e0a0f */
[----:B------:R-:W-:Y:S01]  /*0fc0*/  LOP3.LUT R3, R221, 0x38, R16, 0xf8, !PT ;  /* 0x00000038dd037812 */ /* 0x000fe200078ef810 */
[----:B------:R-:W-:Y:S01]  /*0fd0*/  @P2 VIADD R196, R198, 0xffffffc0 ;  /* 0xffffffc0c6c42836 */ /* 0x000fe20000000000 */
[----:B------:R-:W-:Y:S01]  /*0fe0*/  SHF.R.U32.HI R226, RZ, 0x3, R221 ;  /* 0x00000003ffe27819 */ /* 0x000fe200000116dd */
[----:B------:R-:W-:Y:S01]  /*0ff0*/  IMAD.IADD R5, R218, 0x1, -R5 ;  /* 0x00000001da057824 */ /* 0x000fe200078e0a05 */
[----:B------:R-:W-:-:S02]  /*1000*/  LOP3.LUT R222, R0, 0xfffffe00, RZ, 0xc0, !PT ;  /* 0xfffffe0000de7812 */ /* 0x000fc400078ec0ff */
[----:B------:R-:W-:Y:S01]  /*1010*/  SEL R197, R197, 0xffffffe0, !P1 ;  /* 0xffffffe0c5c57807 */ /* 0x000fe20004800000 */
[----:B------:R-:W-:Y:S01]  /*1020*/  IMAD.SHL.U32 R194, R5, 0x100, RZ ;  /* 0x0000010005c27824 */ /* 0x000fe200078e00ff */
[----:B------:R-:W-:Y:S02]  /*1030*/  SHF.R.S32.HI R13, RZ, 0x5, R13 ;  /* 0x00000005ff0d7819 */ /* 0x000fe4000001140d */
[----:B------:R-:W-:Y:S01]  /*1040*/  LOP3.LUT R9, R9, 0xfffffff8, RZ, 0xc0, !PT ;  /* 0xfffffff809097812 */ /* 0x000fe200078ec0ff */
[----:B------:R-:W-:Y:S01]  /*1050*/  IMAD.IADD R198, R198, 0x1, R197 ;  /* 0x00000001c6c67824 */ /* 0x000fe200078e02c5 */
[----:B------:R-:W-:Y:S01]  /*1060*/  LOP3.LUT R3, R222, R3, R226, 0xf6, !PT ;  /* 0x00000003de037212 */ /* 0x000fe200078ef6e2 */
[----:B------:R-:W-:Y:S01]  /*1070*/  IMAD R192, R13, 0x10, R192 ;  /* 0x000000100dc07824 */ /* 0x000fe200078e02c0 */
[----:B------:R-:W-:Y:S01]  /*1080*/  SHF.R.S32.HI R219, RZ, 0x1f, R186 ;  /* 0x0000001fffdb7819 */ /* 0x000fe200000114ba */
[----:B------:R-:W-:Y:S01]  /*1090*/  IMAD.IADD R193, R186, 0x1, -R9 ;  /* 0x00000001bac17824 */ /* 0x000fe200078e0a09 */
[----:B------:R-:W-:Y:S01]  /*10a0*/  SHF.R.S32.HI R17, RZ, 0x1f, R16 ;  /* 0x0000001fff117819 */ /* 0x000fe20000011410 */
[----:B------:R-:W-:-:S02]  /*10b0*/  IMAD R220, R3, 0x2, R2 ;  /* 0x0000000203dc7824 */ /* 0x000fc400078e0202 */
[----:B------:R-:W-:-:S07]  /*10c0*/  IMAD.IADD R197, R197, 0x1, R196 ;  /* 0x00000001c5c57824 */ /* 0x000fce00078e02c4 */
.L_x_4829:
[----:B------:R-:W-:Y:S01]  /*10d0*/  ULDC.64 UR4, c[0x0][0xa28] ;  /* 0x00028a0000047ab9 */ /* 0x000fe20000000a00 */
[----:B0--345:R-:W0:Y:S01]  /*10e0*/  LDC.64 R6, c[0x0][0xa08] ;  /* 0x00028200ff067b82 */ /* 0x039e220000000a00 */
[----:B------:R-:W-:Y:S01]  /*10f0*/  ISETP.NE.U32.AND P0, PT, RZ, UR4, PT ;  /* 0x00000004ff007c0c */ /* 0x000fe2000bf05070 */
[----:B------:R-:W-:Y:S01]  /*1100*/  IMAD.MOV.U32 R3, RZ, RZ, RZ ;  /* 0x000000ffff037224 */ /* 0x000fe200078e00ff */
[----:B------:R-:W-:Y:S01]  /*1110*/  ULDC.64 UR6, c[0x0][0xa20] ;  /* 0x0002880000067ab9 */ /* 0x000fe20000000a00 */
[----:B------:R-:W-:Y:S01]  /*1120*/  IMAD.MOV.U32 R25, RZ, RZ, RZ ;  /* 0x000000ffff197224 */ /* 0x000fe200078e00ff */
[----:B------:R-:W-:Y:S01]  /*1130*/  ISETP.NE.AND.EX P0, PT, RZ, UR5, PT, P0 ;  /* 0x00000005ff007c0c */ /* 0x000fe2000bf05300 */
[----:B------:R-:W-:Y:S02]  /*1140*/  ULDC.64 UR4, c[0x0][0xa18] ;  /* 0x0002860000047ab9 */ /* 0x000fe40000000a00 */
[----:B------:R-:W-:-:S04]  /*1150*/  ISETP.NE.U32.AND P1, PT, RZ, UR4, PT ;  /* 0x00000004ff007c0c */ /* 0x000fc8000bf25070 */
[----:B------:R-:W-:Y:S01]  /*1160*/  ISETP.NE.AND.EX P1, PT, RZ, UR5, PT, P1 ;  /* 0x00000005ff007c0c */ /* 0x000fe2000bf25310 */
[----:B------:R-:W-:Y:S02]  /*1170*/  ULDC.64 UR4, c[0x0][0xa08] ;  /* 0x0002820000047ab9 */ /* 0x000fe40000000a00 */
[----:B------:R-:W-:-:S03]  /*1180*/  ISETP.NE.U32.AND P3, PT, RZ, UR4, PT ;  /* 0x00000004ff007c0c */ /* 0x000fc6000bf65070 */
[----:B-1----:R-:W1:Y:S01]  /*1190*/  @P0 LDC.64 R4, c[0x0][0xa28] ;  /* 0x00028a00ff040b82 */ /* 0x002e620000000a00 */
[----:B------:R-:W-:Y:S01]  /*11a0*/  ISETP.NE.AND.EX P3, PT, RZ, UR5, PT, P3 ;  /* 0x00000005ff007c0c */ /* 0x000fe2000bf65330 */
[----:B0-----:R-:W-:-:S06]  /*11b0*/  IMAD.WIDE R10, R191, 0x4, R6 ;  /* 0x00000004bf0a7825 */ /* 0x001fcc00078e0206 */
[----:B------:R-:W0:Y:S01]  /*11c0*/  @P1 LDC.64 R8, c[0x0][0xa18] ;  /* 0x00028600ff081b82 */ /* 0x000e220000000a00 */
[----:B------:R-:W-:Y:S02]  /*11d0*/  ULDC UR4, c[0x0][0x288] ;  /* 0x0000a20000047ab9 */ /* 0x000fe40000000800 */
[----:B------:R-:W-:Y:S01]  /*11e0*/  MOV R185, UR4 ;  /* 0x0000000400b97c02 */ /* 0x000fe20008000f00 */
[----:B------:R-:W-:Y:S02]  /*11f0*/  ULDC.64 UR4, c[0x0][0x3f8] ;  /* 0x0000fe0000047ab9 */ /* 0x000fe40000000a00 */
[----:B------:R2:W5:Y:S01]  /*1200*/  @P3 LDG.E R25, desc[UR42][R10.64] ;  /* 0x0000002a0a193981 */ /* 0x000562000c1e1900 */
[----:B-1----:R-:W-:-:S05]  /*1210*/  @P0 IMAD.WIDE R4, R191, 0x4, R4 ;  /* 0x00000004bf040825 */ /* 0x002fca00078e0204 */
[----:B------:R2:W5:Y:S01]  /*1220*/  @P0 LDG.E R3, desc[UR42][R4.64] ;  /* 0x0000002a04030981 */ /* 0x000562000c1e1900 */
[----:B0-----:R-:W-:-:S05]  /*1230*/  @P1 IMAD.WIDE R6, R191, 0x4, R8 ;  /* 0x00000004bf061825 */ /* 0x001fca00078e0208 */
        /* <DEDUP_REMOVED lines=13> */
[----:B--2---:R-:W-:Y:S06]  /*1310*/  @P1 BRA `(.L_x_4613) ;  /* 0x0000000000241947 */ /* 0x004fec0003800000 */
        /* <DEDUP_REMOVED lines=9> */
.L_x_4613:
[----:B------:R-:W-:Y:S02]  /*13b0*/  IMAD.U32 R32, RZ, RZ, UR5 ;  /* 0x00000005ff207e24 */ /* 0x000fe4000f8e00ff */
[----:B------:R-:W-:Y:S01]  /*13c0*/  IMAD.U32 R24, RZ, RZ, UR4 ;  /* 0x00000004ff187e24 */ /* 0x000fe2000f8e00ff */
[----:B------:R-:W-:Y:S06]  /*13d0*/  @!P2 BRA `(.L_x_4614) ;  /* 0x000000000010a947 */ /* 0x000fec0003800000 */
[----:B------:R-:W0:Y:S02]  /*13e0*/  LDC.64 R4, c[0x0][0xa20] ;  /* 0x00028800ff047b82 */ /* 0x000e240000000a00 */
[----:B0-----:R-:W-:-:S05]  /*13f0*/  IMAD.WIDE R4, R191, 0x4, R4 ;  /* 0x00000004bf047825 */ /* 0x001fca00078e0204 */
[----:B------:R0:W5:Y:S01]  /*1400*/  LDG.E R24, desc[UR42][R4.64] ;  /* 0x0000002a04187981 */ /* 0x000162000c1e1900 */
[----:B------:R-:W-:Y:S05]  /*1410*/  BRA `(.L_x_4615) ;  /* 0x0000000000107947 */ /* 0x000fea0003800000 */
.L_x_4614:
[----:B------:R-:W-:Y:S05]  /*1420*/  @!P3 BRA `(.L_x_4615) ;  /* 0x00000000000cb947 */ /* 0x000fea0003800000 */
[----:B------:R-:W2:Y:S04]  /*1430*/  LDG.E R5, desc[UR42][R10.64] ;  /* 0x0000002a0a057981 */ /* 0x000ea8000c1e1900 */
[----:B------:R-:W2:Y:S02]  /*1440*/  LDG.E R24, desc[UR42][R10.64+0x4] ;  /* 0x0000042a0a187981 */ /* 0x000ea4000c1e1900 */
[----:B--2---:R-:W-:-:S07]  /*1450*/  IMAD.IADD R24, R24, 0x1, -R5 ;  /* 0x0000000118187824 */ /* 0x004fce00078e0a05 */
.L_x_4615:
[----:B------:R-:W-:Y:S01]  /*1460*/  ULDC.64 UR4, c[0x0][0xa10] ;  /* 0x0002840000047ab9 */ /* 0x000fe20000000a00 */
[----:B------:R-:W1:Y:S01]  /*1470*/  LDC.64 R10, c[0x0][0x9e0] ;  /* 0x00027800ff0a7b82 */ /* 0x000e620000000a00 */
[----:B------:R-:W-:-:S04]  /*1480*/  ISETP.NE.U32.AND P0, PT, RZ, UR4, PT ;  /* 0x00000004ff007c0c */ /* 0x000fc8000bf05070 */
        /* <DEDUP_REMOVED lines=10> */
[----:B--2---:R-:W-:-:S05]  /*1530*/  @P1 IMAD.WIDE R6, R191, 0x4, R6 ;  /* 0x00000004bf061825 */ /* 0x004fca00078e0206 */
[----:B------:R0:W5:Y:S01]  /*1540*/  @P1 LDG.E R33, desc[UR42][R6.64] ;  /* 0x0000002a06211981 */ /* 0x000162000c1e1900 */
[----:B-1----:R-:W-:Y:S02]  /*1550*/  ISETP.GE.AND P1, PT, R11, 0x1, PT ;  /* 0x000000010b00780c */ /* 0x002fe40003f26270 */
[----:B------:R-:W-:Y:S01]  /*1560*/  LEA R49, R189, 0x40, 0x6 ;  /* 0x00000040bd317811 */ /* 0x000fe200078e30ff */
[----:B---3--:R-:W-:Y:S02]  /*1570*/  @P0 IMAD.IADD R32, R9, 0x1, -R0 ;  /* 0x0000000109200824 */ /* 0x008fe400078e0a00 */
[----:B------:R-:W-:-:S05]  /*1580*/  IMAD.IADD R9, R24, 0x1, -R3 ;  /* 0x0000000118097824 */ /* 0x000fca00078e0a03 */
[----:B------:R-:W-:-:S04]  /*1590*/  IADD3 R184, R9, R32, RZ ;  /* 0x0000002009b87210 */ /* 0x000fc80007ffe0ff */
[C---:B------:R-:W-:Y:S01]  /*15a0*/  IADD3 R49, R184.reuse, R49, -R185 ;  /* 0x00000031b8317210 */ /* 0x040fe20007ffe8b9 */
[----:B------:R-:W-:-:S05]  /*15b0*/  VIADD R0, R184, 0x3f ;  /* 0x0000003fb8007836 */ /* 0x000fca0000000000 */
[----:B------:R-:W-:-:S04]  /*15c0*/  SHF.R.S32.HI R3, RZ, 0x1f, R0 ;  /* 0x0000001fff037819 */ /* 0x000fc80000011400 */
[----:B------:R-:W-:Y:S01]  /*15d0*/  LEA.HI R3, R3, R0, RZ, 0x6 ;  /* 0x0000000003037211 */ /* 0x000fe200078f30ff */
[----:B------:R-:W-:-:S03]  /*15e0*/  IMAD.IADD R0, R49, 0x1, R10 ;  /* 0x0000000131007824 */ /* 0x000fc600078e020a */
[----:B------:R-:W-:Y:S01]  /*15f0*/  SHF.R.S32.HI R168, RZ, 0x6, R3 ;  /* 0x00000006ffa87819 */ /* 0x000fe20000011403 */
        /* <DEDUP_REMOVED lines=12> */
.L_x_4618:
[----:B------:R-:W-:-:S13]  /*16c0*/  ISETP.NE.AND P0, PT, R11, 0x1, PT ;  /* 0x000000010b00780c */ /* 0x000fda0003f05270 */
[----:B------:R-:W0:Y:S02]  /*16d0*/  @P0 LDC.64 R4, c[0x0][0x9e8] ;  /* 0x00027a00ff040b82 */ /* 0x000e240000000a00 */
[----:B0-----:R-:W-:-:S05]  /*16e0*/  @P0 IMAD.HI.U32 R4, R3, R4, RZ ;  /* 0x0000000403040227 */ /* 0x001fca00078e00ff */
[----:B------:R-:W-:-:S07]  /*16f0*/  @P0 SHF.R.U32.HI R3, RZ, R5, R4 ;  /* 0x00000005ff030219 */ /* 0x000fce0000011604 */
.L_x_4619:
[----:B------:R-:W-:Y:S05]  /*1700*/  BSYNC B0 ;  /* 0x0000000000007941 */ /* 0x000fea0003800000 */
.L_x_4617:
[----:B------:R-:W-:-:S05]  /*1710*/  IMAD R3, R3, R11, R11 ;  /* 0x0000000b03037224 */ /* 0x000fca00078e020b */
[----:B------:R-:W-:-:S07]  /*1720*/  VIMNMX R0, R0, R3, PT ;  /* 0x0000000300007248 */ /* 0x000fce0003fe0100 */
.L_x_4616:
        /* <DEDUP_REMOVED lines=15> */
.L_x_4622:
[----:B------:R-:W-:Y:S01]  /*1820*/  ISETP.NE.AND P0, PT, R11, 0x1, PT ;  /* 0x000000010b00780c */ /* 0x000fe20003f05270 */
[----:B------:R-:W-:-:S12]  /*1830*/  IMAD.MOV.U32 R4, RZ, RZ, R47 ;  /* 0x000000ffff047224 */ /* 0x000fd800078e002f */
[----:B------:R-:W0:Y:S02]  /*1840*/  @P0 LDC.64 R6, c[0x0][0x9e8] ;  /* 0x00027a00ff060b82 */ /* 0x000e240000000a00 */
[----:B0-----:R-:W-:-:S05]  /*1850*/  @P0 IMAD.HI.U32 R6, R47, R6, RZ ;  /* 0x000000062f060227 */ /* 0x001fca00078e00ff */
[----:B------:R-:W-:-:S07]  /*1860*/  @P0 SHF.R.U32.HI R4, RZ, R7, R6 ;  /* 0x00000007ff040219 */ /* 0x000fce0000011606 */
.L_x_4623:
[----:B------:R-:W-:Y:S05]  /*1870*/  BSYNC B0 ;  /* 0x0000000000007941 */ /* 0x000fea0003800000 */
.L_x_4621:
[----:B------:R-:W-:-:S05]  /*1880*/  IMAD R4, R4, R11, RZ ;  /* 0x0000000b04047224 */ /* 0x000fca00078e02ff */
[----:B------:R-:W-:-:S07]  /*1890*/  VIMNMX R3, R3, R4, !PT ;  /* 0x0000000403037248 */ /* 0x000fce0007fe0100 */
.L_x_4620:
[----:B------:R-:W-:Y:S01]  /*18a0*/  VIADD R0, R0, 0x3f ;  /* 0x0000003f00007836 */ /* 0x000fe20000000000 */
[----:B------:R-:W-:-:S04]  /*18b0*/  SHF.R.S32.HI R4, RZ, 0x1f, R3 ;  /* 0x0000001fff047819 */ /* 0x000fc80000011403 */
[----:B------:R-:W-:Y:S02]  /*18c0*/  SHF.R.S32.HI R5, RZ, 0x1f, R0 ;  /* 0x0000001fff057819 */ /* 0x000fe40000011400 */
[----:B------:R-:W-:Y:S02]  /*18d0*/  LEA.HI R4, R4, R3, RZ, 0x6 ;  /* 0x0000000304047211 */ /* 0x000fe400078f30ff */
[----:B------:R-:W-:Y:S02]  /*18e0*/  LEA.HI R5, R5, R0, RZ, 0x6 ;  /* 0x0000000005057211 */ /* 0x000fe400078f30ff */
[----:B------:R-:W-:Y:S02]  /*18f0*/  SHF.R.S32.HI R4, RZ, 0x6, R4 ;  /* 0x00000006ff047819 */ /* 0x000fe40000011404 */
[----:B------:R-:W-:Y:S02]  /*1900*/  SHF.R.S32.HI R5, RZ, 0x6, R5 ;  /* 0x00000006ff057819 */ /* 0x000fe40000011405 */
[----:B------:R-:W-:-:S02]  /*1910*/  VIMNMX R4, RZ, R4, !PT ;  /* 0x00000004ff047248 */ /* 0x000fc40007fe0100 */
[----:B------:R-:W-:-:S03]  /*1920*/  VIMNMX R5, R168, R5, PT ;  /* 0x00000005a8057248 */ /* 0x000fc60003fe0100 */
[----:B------:R-:W-:Y:S01]  /*1930*/  IMAD R4, R4, 0x40, -R9 ;  /* 0x0000004004047824 */ /* 0x000fe200078e0a09 */
[----:B------:R-:W-:-:S04]  /*1940*/  LEA R5, R5, -R9, 0x6 ;  /* 0x8000000905057211 */ /* 0x000fc800078e30ff */
[----:B------:R-:W-:Y:S02]  /*1950*/  VIMNMX R4, RZ, R4, !PT ;  /* 0x00000004ff047248 */ /* 0x000fe40007fe0100 */
[----:B------:R-:W-:Y:S02]  /*1960*/  VIMNMX R5, R5, R32, PT ;  /* 0x0000002005057248 */ /* 0x000fe40003fe0100 */
[----:B------:R-:W-:Y:S02]  /*1970*/  SHF.R.U32.HI R46, RZ, 0x6, R4 ;  /* 0x00000006ff2e7819 */ /* 0x000fe40000011604 */
[----:B------:R-:W-:-:S03]  /*1980*/  ISETP.GT.AND P0, PT, R5, R4, PT ;  /* 0x000000040500720c */ /* 0x000fc60003f04270 */
[----:B------:R-:W-:-:S10]  /*1990*/  IMAD.MOV.U32 R51, RZ, RZ, R46 ;  /* 0x000000ffff337224 */ /* 0x000fd400078e002e */
[----:B------:R-:W-:-:S05]  /*19a0*/  @P0 VIADD R0, R5, 0x3f ;  /* 0x0000003f05000836 */ /* 0x000fca0000000000 */
[----:B------:R-:W-:-:S04]  /*19b0*/  @P0 SHF.R.S32.HI R3, RZ, 0x1f, R0 ;  /* 0x0000001fff030819 */ /* 0x000fc80000011400 */
[----:B------:R-:W-:-:S04]  /*19c0*/  @P0 LEA.HI R3, R3, R0, RZ, 0x6 ;  /* 0x0000000003030211 */ /* 0x000fc800078f30ff */
[----:B------:R-:W-:Y:S02]  /*19d0*/  @P0 SHF.R.S32.HI R51, RZ, 0x6, R3 ;  /* 0x00000006ff330819 */ /* 0x000fe40000011403 */
        /* <DEDUP_REMOVED lines=23> */
.L_x_4626:
[----:B------:R-:W-:Y:S05]  /*1b50*/  BSYNC B6 ;  /* 0x0000000000067941 */ /* 0x000fea0003800000 */
.L_x_4625:
        /* <DEDUP_REMOVED lines=20> */
.L_x_4628:
[----:B------:R-:W-:Y:S05]  /*1ca0*/  BSYNC B6 ;  /* 0x0000000000067941 */ /* 0x000fea0003800000 */
.L_x_4627:
[----:B------:R-:W-:Y:S01]  /*1cb0*/  ULDC.64 UR4, c[0x0][0x9f8] ;  /* 0x00027e0000047ab9 */ /* 0x000fe20000000a00 */
[----:B------:R-:W0:Y:S01]  /*1cc0*/  LDC R0, c[0x0][0x428] ;  /* 0x00010a00ff007b82 */ /* 0x000e220000000800 */
[----:B------:R-:W-:-:S07]  /*1cd0*/  ISETP.NE.U32.AND P0, PT, RZ, UR4, PT ;  /* 0x00000004ff007c0c */ /* 0x000fce000bf05070 */
[----:B------:R-:W1:Y:S01]  /*1ce0*/  LDC.64 R52, c[0x0][0x2f0] ;  /* 0x0000bc00ff347b82 */ /* 0x000e620000000a00 */
[----:B------:R-:W-:Y:S01]  /*1cf0*/  ISETP.NE.AND.EX P0, PT, RZ, UR5, PT, P0 ;  /* 0x00000005ff007c0c */ /* 0x000fe2000bf05300 */
[----:B------:R-:W-:Y:S01]  /*1d00*/  IMAD.IADD R25, R25, 0x1, R24 ;  /* 0x0000000119197824 */ /* 0x000fe200078e0218 */
[----:B------:R-:W-:Y:S01]  /*1d10*/  ULDC.64 UR4, c[0x0][0xa08] ;  /* 0x0002820000047ab9 */ /* 0x000fe20000000a00 */
[----:B------:R-:W-:-:S04]  /*1d20*/  ULDC.64 UR6, c[0x0][0x320] ;  /* 0x0000c80000067ab9 */ /* 0x000fc80000000a00 */
[----:B------:R-:W2:Y:S08]  /*1d30*/  LDC.64 R26, c[0x0][0x3d8] ;  /* 0x0000f600ff1a7b82 */ /* 0x000eb00000000a00 */
[----:B------:R-:W3:Y:S08]  /*1d40*/  @P0 LDC.64 R4, c[0x0][0x9f8] ;  /* 0x00027e00ff040b82 */ /* 0x000ef00000000a00 */
[----:B------:R-:W4:Y:S08]  /*1d50*/  LDC R21, c[0x0][0x3d4] ;  /* 0x0000f500ff157b82 */ /* 0x000f300000000800 */
[----:B------:R-:W2:Y:S01]  /*1d60*/  LDC.64 R28, c[0x0][0x3e8] ;  /* 0x0000fa00ff1c7b82 */ /* 0x000ea20000000a00 */
[----:B---3--:R-:W-:-:S04]  /*1d70*/  @P0 IMAD.WIDE R4, R191, 0x4, R4 ;  /* 0x00000004bf040825 */ /* 0x008fc800078e0204 */
[----:B------:R-:W-:Y:S01]  /*1d80*/  IMAD.SHL.U32 R42, R211, 0x4, RZ ;  /* 0x00000004d32a7824 */ /* 0x000fe200078e00ff */
[----:B------:R3:W3:Y:S01]  /*1d90*/  @P0 LDG.E R191, desc[UR42][R4.64] ;  /* 0x0000002a04bf0981 */ /* 0x0006e2000c1e1900 */
[----:B0-----:R-:W-:Y:S01]  /*1da0*/  ISETP.NE.AND P0, PT, R0, 0x1, PT ;  /* 0x000000010000780c */ /* 0x001fe20003f05270 */
[-C--:B-1----:R-:W-:Y:S01]  /*1db0*/  IMAD.WIDE.U32 R6, R25, R52.reuse, RZ ;  /* 0x0000003419067225 */ /* 0x082fe200078e00ff */
[----:B------:R-:W-:Y:S01]  /*1dc0*/  SHF.R.S32.HI R10, RZ, 0x1f, R25 ;  /* 0x0000001fff0a7819 */ /* 0x000fe20000011419 */
[----:B------:R-:W0:Y:S01]  /*1dd0*/  S2R R60, SR_TID.X ;  /* 0x00000000003c7919 */ /* 0x000e220000002100 */
[----:B------:R-:W-:Y:S01]  /*1de0*/  SHF.R.S32.HI R43, RZ, 0x1f, R42 ;  /* 0x0000001fff2b7819 */ /* 0x000fe2000001142a */
[-C--:B------:R-:W-:Y:S01]  /*1df0*/  IMAD R12, R219, R52.reuse, RZ ;  /* 0x00000034db0c7224 */ /* 0x080fe200078e02ff */
[----:B----4-:R-:W-:Y:S01]  /*1e00*/  ISETP.GE.AND P1, PT, R16, R21, PT ;  /* 0x000000151000720c */ /* 0x010fe20003f26270 */
[----:B------:R-:W-:Y:S01]  /*1e10*/  IMAD R0, R10, R52, RZ ;  /* 0x000000340a007224 */ /* 0x000fe200078e02ff */
[----:B------:R-:W1:Y:S01]  /*1e20*/  LDC R61, c[0x0][0x3d4] ;  /* 0x0000f500ff3d7b82 */ /* 0x000e620000000800 */
[----:B------:R-:W-:Y:S01]  /*1e30*/  IMAD.SHL.U32 R59, R193, 0x40, RZ ;  /* 0x00000040c13b7824 */ /* 0x000fe200078e00ff */
[C---:B--2---:R-:W-:Y:S01]  /*1e40*/  SHF.L.U64.HI R56, R28.reuse, 0x6, R29 ;  /* 0x000000061c387819 */ /* 0x044fe2000001021d */
[----:B------:R-:W-:Y:S01]  /*1e50*/  IMAD R3, R25, R53, R0 ;  /* 0x0000003519037224 */ /* 0x000fe200078e0200 */
[----:B------:R-:W-:Y:S01]  /*1e60*/  P2R R72, PR, RZ, 0x2 ;  /* 0x00000002ff487803 */ /* 0x000fe20000000000 */
[----:B------:R-:W-:Y:S01]  /*1e70*/  IMAD.SHL.U32 R57, R28, 0x40, RZ ;  /* 0x000000401c397824 */ /* 0x000fe200078e00ff */
[----:B------:R-:W-:Y:S01]  /*1e80*/  LOP3.LUT R59, R59, 0x1c0, RZ, 0xc0, !PT ;  /* 0x000001c03b3b7812 */ /* 0x000fe200078ec0ff */
[----:B------:R-:W-:Y:S01]  /*1e90*/  IMAD.IADD R7, R7, 0x1, R3 ;  /* 0x0000000107077824 */ /* 0x000fe200078e0203 */
[----:B------:R-:W2:Y:S01]  /*1ea0*/  @P0 LDC R9, c[0x0][0x42c] ;  /* 0x00010b00ff090b82 */ /* 0x000ea20000000800 */
[----:B------:R-:W-:Y:S01]  /*1eb0*/  VIADD R82, R16, 0x20 ;  /* 0x0000002010527836 */ /* 0x000fe20000000000 */
[----:B------:R-:W-:Y:S01]  /*1ec0*/  SHF.R.U32.HI R58, RZ, 0x3, R59 ;  /* 0x00000003ff3a7819 */ /* 0x000fe2000001163b */
[----:B------:R-:W-:Y:S01]  /*1ed0*/  IMAD.SHL.U32 R62, R21, 0x2, RZ ;  /* 0x00000002153e7824 */ /* 0x000fe200078e00ff */
[C---:B------:R-:W-:Y:S01]  /*1ee0*/  SHF.L.U64.HI R50, R26.reuse, 0x6, R27 ;  /* 0x000000061a327819 */ /* 0x040fe2000001021b */
[----:B------:R-:W-:-:S03]  /*1ef0*/  IMAD.SHL.U32 R55, R26, 0x40, RZ ;  /* 0x000000401a377824 */ /* 0x000fc600078e00ff */
[----:B------:R-:W4:Y:S08]  /*1f00*/  @P0 LDC R11, c[0x0][0x430] ;  /* 0x00010c00ff0b0b82 */ /* 0x000f300000000800 */
[----:B------:R-:W1:Y:S01]  /*1f10*/  LDC R63, c[0x0][0x2e4] ;  /* 0x0000b900ff3f7b82 */ /* 0x000e620000000800 */
[----:B0-----:R-:W-:Y:S01]  /*1f20*/  LEA.HI R60, R60, 0x8, RZ, 0x19 ;  /* 0x000000083c3c7811 */ /* 0x001fe200078fc8ff */
[----:B--2---:R-:W-:-:S05]  /*1f30*/  @P0 IMAD.HI.U32 R0, R190, R9, RZ ;  /* 0x00000009be000227 */ /* 0x004fca00078e00ff */
[----:B----4-:R-:W-:Y:S02]  /*1f40*/  @P0 SHF.R.U32.HI R190, RZ, R11, R0 ;  /* 0x0000000bffbe0219 */ /* 0x010fe40000011600 */
[----:B------:R-:W-:Y:S02]  /*1f50*/  ISETP.NE.U32.AND P0, PT, RZ, UR4, PT ;  /* 0x00000004ff007c0c */ /* 0x000fe4000bf05070 */
[----:B------:R-:W-:Y:S01]  /*1f60*/  SHF.R.S32.HI R0, RZ, 0x1f, R190 ;  /* 0x0000001fff007819 */ /* 0x000fe200000114be */
[----:B------:R-:W-:Y:S01]  /*1f70*/  IMAD.WIDE.U32 R8, R190, UR6, R16 ;  /* 0x00000006be087c25 */ /* 0x000fe2000f8e0010 */
[----:B------:R-:W-:Y:S01]  /*1f80*/  ISETP.NE.AND.EX P0, PT, RZ, UR5, PT, P0 ;  /* 0x00000005ff007c0c */ /* 0x000fe2000bf05300 */
[----:B------:R-:W-:Y:S02]  /*1f90*/  ULDC.64 UR4, c[0x0][0x2f8] ;  /* 0x0000be0000047ab9 */ /* 0x000fe40000000a00 */
[C---:B---3--:R-:W-:Y:S02]  /*1fa0*/  IMAD R5, R0.reuse, UR6, RZ ;  /* 0x0000000600057c24 */ /* 0x048fe4000f8e02ff */
[----:B------:R-:W-:-:S02]  /*1fb0*/  IMAD R3, R0, UR4, RZ ;  /* 0x0000000400037c24 */ /* 0x000fc4000f8e02ff */
[C---:B------:R-:W-:Y:S02]  /*1fc0*/  IMAD R11, R190.reuse, UR7, R5 ;  /* 0x00000007be0b7c24 */ /* 0x040fe4000f8e0205 */
[C---:B------:R-:W-:Y:S02]  /*1fd0*/  IMAD R3, R190.reuse, UR5, R3 ;  /* 0x00000005be037c24 */ /* 0x040fe4000f8e0203 */
[----:B------:R-:W-:Y:S01]  /*1fe0*/  IMAD.WIDE.U32 R4, R190, UR4, R6 ;  /* 0x00000004be047c25 */ /* 0x000fe2000f8e0006 */
[----:B------:R-:W-:-:S03]  /*1ff0*/  ULDC.64 UR4, c[0x0][0x300] ;  /* 0x0000c00000047ab9 */ /* 0x000fc60000000a00 */
[----:B------:R-:W-:Y:S02]  /*2000*/  IMAD.IADD R9, R9, 0x1, R11 ;  /* 0x0000000109097824 */ /* 0x000fe400078e020b */
[----:B------:R-:W-:Y:S02]  /*2010*/  IMAD.IADD R5, R5, 0x1, R3 ;  /* 0x0000000105057824 */ /* 0x000fe400078e0203 */
[----:B------:R-:W-:-:S04]  /*2020*/  IMAD R11, R219, R26, RZ ;  /* 0x0000001adb0b7224 */ /* 0x000fc800078e02ff */
[C---:B------:R-:W-:Y:S02]  /*2030*/  IMAD R13, R186.reuse, R27, R11 ;  /* 0x0000001bba0d7224 */ /* 0x040fe400078e020b */
[----:B------:R-:W-:Y:S01]  /*2040*/  IMAD R11, R186, R53, R12 ;  /* 0x00000035ba0b7224 */ /* 0x000fe200078e020c */
[----:B------:R-:W-:Y:S02]  /*2050*/  SHF.L.U64.HI R53, R52, 0x6, R53 ;  /* 0x0000000634357819 */ /* 0x000fe40000010235 */
        /* <DEDUP_REMOVED lines=8> */
[----:B------:R-:W-:-:S04]  /*20e0*/  IMAD.WIDE.U32 R6, R186, R52, R16 ;  /* 0x00000034ba067225 */ /* 0x000fc800078e0010 */
[----:B------:R-:W-:Y:S02]  /*20f0*/  IMAD R12, R0, UR4, RZ ;  /* 0x00000004000c7c24 */ /* 0x000fe4000f8e02ff */
[----:B------:R-:W-:Y:S01]  /*2100*/  IMAD.IADD R0, R45, 0x1, R3 ;  /* 0x000000012d007824 */ /* 0x000fe200078e0203 */
[----:B------:R-:W-:Y:S01]  /*2110*/  IADD3 R3, P0, R44, R6, RZ ;  /* 0x000000062c037210 */ /* 0x000fe20007f1e0ff */
[----:B------:R-:W-:Y:S02]  /*2120*/  IMAD.IADD R39, R13, 0x1, R5 ;  /* 0x000000010d277824 */ /* 0x000fe400078e0205 */
[----:B------:R-:W-:Y:S01]  /*2130*/  IMAD.MOV.U32 R38, RZ, RZ, R4 ;  /* 0x000000ffff267224 */ /* 0x000fe200078e0004 */
[----:B------:R-:W-:Y:S01]  /*2140*/  IADD3.X R48, R0, R7, R11, P0, !PT ;  /* 0x0000000700307210 */ /* 0x000fe200007fe40b */
[C---:B------:R-:W-:Y:S01]  /*2150*/  IMAD.WIDE.U32 R4, R186.reuse, R26, R42 ;  /* 0x0000001aba047225 */ /* 0x040fe200078e002a */
[----:B------:R-:W-:Y:S02]  /*2160*/  SEL R11, R21, RZ, P1 ;  /* 0x000000ff150b7207 */ /* 0x000fe40000800000 */
[----:B------:R-:W-:Y:S01]  /*2170*/  IADD3 R20, P0, R186, R25, RZ ;  /* 0x00000019ba147210 */ /* 0x000fe20007f1e0ff */
[----:B------:R-:W-:Y:S01]  /*2180*/  IMAD.IADD R5, R5, 0x1, R13 ;  /* 0x0000000105057824 */ /* 0x000fe200078e020d */
[----:B------:R-:W-:Y:S01]  /*2190*/  IADD3 R11, R16, R11, RZ ;  /* 0x0000000b100b7210 */ /* 0x000fe20007ffe0ff */
[----:B------:R-:W-:Y:S01]  /*21a0*/  IMAD R6, R219, R28, RZ ;  /* 0x0000001cdb067224 */ /* 0x000fe200078e02ff */
[----:B-----5:R-:W-:Y:S01]  /*21b0*/  SHF.R.S32.HI R13, RZ, 0x1f, R33 ;  /* 0x0000001fff0d7819 */ /* 0x020fe20000011421 */
[C---:B------:R-:W-:Y:S01]  /*21c0*/  IMAD R75, R41.reuse, UR5, R12 ;  /* 0x00000005294b7c24 */ /* 0x040fe2000f8e020c */
[----:B------:R-:W-:Y:S01]  /*21d0*/  SHF.R.S32.HI R54, RZ, 0x1f, R11 ;  /* 0x0000001fff367819 */ /* 0x000fe2000001140b */
[----:B------:R-:W-:Y:S01]  /*21e0*/  IMAD.WIDE.U32 R40, R41, UR4, R8 ;  /* 0x0000000429287c25 */ /* 0x000fe2000f8e0008 */
[----:B------:R-:W-:-:S02]  /*21f0*/  ULDC UR4, c[0x0][0x2e4] ;  /* 0x0000b90000047ab9 */ /* 0x000fc40000000800 */
[----:B------:R-:W-:Y:S01]  /*2200*/  LEA.HI R54, R54, R11, RZ, 0x3 ;  /* 0x0000000b36367211 */ /* 0x000fe200078f18ff */
[----:B------:R-:W-:Y:S01]  /*2210*/  IMAD R15, R186, R29, R6 ;  /* 0x0000001dba0f7224 */ /* 0x000fe200078e0206 */
[----:B------:R-:W-:Y:S01]  /*2220*/  ISETP.GE.AND P4, PT, R16, UR4, PT ;  /* 0x0000000410007c0c */ /* 0x000fe2000bf86270 */
[----:B------:R-:W-:Y:S01]  /*2230*/  IMAD R12, R13, R26, RZ ;  /* 0x0000001a0d0c7224 */ /* 0x000fe200078e02ff */
[----:B------:R-:W-:Y:S01]  /*2240*/  LOP3.LUT R69, R54, 0xfffffff8, RZ, 0xc0, !PT ;  /* 0xfffffff836457812 */ /* 0x000fe200078ec0ff */
[-C--:B------:R-:W-:Y:S01]  /*2250*/  IMAD.WIDE.U32 R8, R186, R28.reuse, R16 ;  /* 0x0000001cba087225 */ /* 0x080fe200078e0010 */
[----:B------:R-:W-:Y:S02]  /*2260*/  ISETP.GE.AND P3, PT, R82, UR4, PT ;  /* 0x0000000452007c0c */ /* 0x000fe4000bf66270 */
[----:B------:R-:W-:Y:S01]  /*2270*/  SHF.R.S32.HI R73, RZ, 0x1f, R69 ;  /* 0x0000001fff497819 */ /* 0x000fe20000011445 */
[----:B------:R-:W-:-:S04]  /*2280*/  IMAD.WIDE.U32 R6, R186, R28, R42 ;  /* 0x0000001cba067225 */ /* 0x000fc800078e002a */
[----:B------:R-:W-:Y:S02]  /*2290*/  IMAD R11, R33, R27, R12 ;  /* 0x0000001b210b7224 */ /* 0x000fe400078e020c */
[----:B------:R-:W-:Y:S02]  /*22a0*/  IMAD.IADD R9, R15, 0x1, R9 ;  /* 0x000000010f097824 */ /* 0x000fe400078e0209 */
[----:B------:R-:W-:Y:S02]  /*22b0*/  IMAD.IADD R7, R7, 0x1, R15 ;  /* 0x0000000107077824 */ /* 0x000fe400078e020f */
[-C--:B------:R-:W-:Y:S02]  /*22c0*/  IMAD R12, R13, R28.reuse, RZ ;  /* 0x0000001c0d0c7224 */ /* 0x080fe400078e02ff */
[----:B------:R-:W-:-:S04]  /*22d0*/  IMAD.WIDE.U32 R34, R33, R28, R8 ;  /* 0x0000001c21227225 */ /* 0x000fc800078e0008 */
[C---:B------:R-:W-:Y:S02]  /*22e0*/  IMAD R71, R33.reuse, R29, R12 ;  /* 0x0000001d21477224 */ /* 0x040fe400078e020c */
[----:B------:R-:W-:Y:S02]  /*22f0*/  IMAD.WIDE.U32 R30, R33, R28, R6 ;  /* 0x0000001c211e7225 */ /* 0x000fe400078e0006 */
[----:B------:R-:W0:Y:S01]  /*2300*/  LDC.64 R28, c[0x0][0x2d8] ;  /* 0x0000b600ff1c7b82 */ /* 0x000e220000000a00 */
[----:B------:R-:W-:Y:S01]  /*2310*/  IADD3 R67, R71, R35, RZ ;  /* 0x0000002347437210 */ /* 0x000fe20007ffe0ff */
[----:B------:R-:W-:Y:S01]  /*2320*/  IMAD.WIDE.U32 R36, R33, R26, R4 ;  /* 0x0000001a21247225 */ /* 0x000fe200078e0004 */
[----:B------:R-:W-:-:S03]  /*2330*/  LOP3.LUT R5, R59, 0x18, R16, 0xf8, !PT ;  /* 0x000000183b057812 */ /* 0x000fc600078ef810 */
[----:B------:R-:W-:Y:S01]  /*2340*/  IMAD.WIDE.U32 R38, R33, R26, R38 ;  /* 0x0000001a21267225 */ /* 0x000fe200078e0026 */
[----:B------:R-:W-:-:S03]  /*2350*/  LOP3.LUT R5, R5, R58, RZ, 0x3c, !PT ;  /* 0x0000003a05057212 */ /* 0x000fc600078e3cff */
[----:B------:R-:W-:Y:S02]  /*2360*/  IMAD.SHL.U32 R52, R52, 0x40, RZ ;  /* 0x0000004034347824 */ /* 0x000fe400078e00ff */
[----:B------:R-:W-:Y:S01]  /*2370*/  IMAD R64, R200, 0x200, R5 ;  /* 0x00000200c8407824 */ /* 0x000fe200078e0205 */
[----:B------:R-:W-:Y:S01]  /*2380*/  LOP3.LUT R5, R59, 0x38, R54, 0xf8, !PT ;  /* 0x000000383b057812 */ /* 0x000fe200078ef836 */
[----:B------:R-:W-:Y:S02]  /*2390*/  IMAD.X R21, R219, 0x1, R10, P0 ;  /* 0x00000001db157824 */ /* 0x000fe400000e060a */
[----:B------:R-:W-:Y:S01]  /*23a0*/  IMAD.IADD R65, R11, 0x1, R39 ;  /* 0x000000010b417824 */ /* 0x000fe200078e0227 */
[----:B------:R-:W-:Y:S01]  /*23b0*/  LOP3.LUT R5, R5, R58, RZ, 0x3c, !PT ;  /* 0x0000003a05057212 */ /* 0x000fe200078e3cff */
[----:B------:R-:W-:Y:S02]  /*23c0*/  IMAD.IADD R66, R37, 0x1, R11 ;  /* 0x0000000125427824 */ /* 0x000fe400078e020b */
[----:B------:R-:W-:-:S02]  /*23d0*/  IMAD.IADD R71, R31, 0x1, R71 ;  /* 0x000000011f477824 */ /* 0x000fc400078e0247 */
[----:B------:R-:W-:Y:S02]  /*23e0*/  IMAD R68, R200, 0x200, R5 ;  /* 0x00000200c8447824 */ /* 0x000fe400078e0205 */
[----:B-1----:R-:W-:-:S07]  /*23f0*/  IMAD.IADD R75, R41, 0x1, R75 ;  /* 0x00000001294b7824 */ /* 0x002fce00078e024b */
.L_x_4658:
[----:B------:R-:W-:Y:S01]  /*2400*/  VIADD R51, R51, 0xffffffff ;  /* 0xffffffff33337836 */ /* 0x000fe20000000000 */
[----:B------:R-:W-:Y:S05]  /*2410*/  YIELD ;  /* 0x0000000000007946 */ /* 0x000fea0003800000 */
[----:B------:R-:W-:Y:S01]  /*2420*/  SHF.R.S32.HI R74, RZ, 0x1f, R51 ;  /* 0x0000001fff4a7819 */ /* 0x000fe20000011433 */
[-C--:B------:R-:W-:Y:S01]  /*2430*/  IMAD R5, R53, R51.reuse, RZ ;  /* 0x0000003335057224 */ /* 0x080fe200078e02ff */
[----:B------:R-:W-:Y:S01]  /*2440*/  BSSY B0, `(.L_x_4629) ;  /* 0x0000194000007945 */ /* 0x000fe20003800000 */
[----:B----4-:R-:W-:Y:S01]  /*2450*/  IMAD.WIDE.U32 R24, R52, R51, RZ ;  /* 0x0000003334187225 */ /* 0x010fe200078e00ff */
[----:B------:R-:W-:-:S03]  /*2460*/  ISETP.GT.AND P2, PT, R51, R46, PT ;  /* 0x0000002e3300720c */ /* 0x000fc60003f44270 */
[----:B------:R-:W-:Y:S01]  /*2470*/  IMAD R5, R74, R52, R5 ;  /* 0x000000344a057224 */ /* 0x000fe200078e0205 */
[----:B------:R-:W-:Y:S01]  /*2480*/  IADD3 R4, P0, R3, R24, RZ ;  /* 0x0000001803047210 */ /* 0x000fe20007f1e0ff */
[----:B---3--:R-:W-:Y:S02]  /*2490*/  IMAD.SHL.U32 R15, R23, 0x1000, RZ ;  /* 0x00001000170f7824 */ /* 0x008fe400078e00ff */
[----:B------:R-:W-:Y:S01]  /*24a0*/  IMAD.IADD R79, R25, 0x1, R5 ;  /* 0x00000001194f7824 */ /* 0x000fe200078e0205 */
[----:B0-----:R-:W-:Y:S01]  /*24b0*/  LEA R12, P1, R4, R28, 0x1 ;  /* 0x0000001c040c7211 */ /* 0x001fe200078208ff */
[----:B------:R-:W-:Y:S02]  /*24c0*/  IMAD.IADD R5, R64, 0x1, R15 ;  /* 0x0000000140057824 */ /* 0x000fe400078e020f */
[----:B------:R-:W-:Y:S01]  /*24d0*/  IMAD.X R6, R79, 0x1, R48, P0 ;  /* 0x000000014f067824 */ /* 0x000fe200000e0630 */
[----:B------:R-:W-:Y:S01]  /*24e0*/  ISETP.GE.AND P0, PT, R61, 0x1, PT ;  /* 0x000000013d00780c */ /* 0x000fe20003f06270 */
[----:B------:R-:W-:-:S03]  /*24f0*/  IMAD R14, R5, 0x2, R2 ;  /* 0x00000002050e7824 */ /* 0x000fc600078e0202 */
[----:B------:R-:W-:-:S09]  /*2500*/  LEA.HI.X R13, R4, R29, R6, 0x1, P1 ;  /* 0x0000001d040d7211 */ /* 0x000fd200008f0c06 */
[----:B-1----:R-:W-:Y:S05]  /*2510*/  @!P0 BRA `(.L_x_4630) ;  /* 0x0000001400b48947 */ /* 0x002fea0003800000 */
[----:B------:R-:W-:Y:S01]  /*2520*/  ULDC.U8 UR4, c[0x0][0x3f0] ;  /* 0x0000fc0000047ab9 */ /* 0x000fe20000000000 */
[-C--:B------:R-:W-:Y:S01]  /*2530*/  IMAD R6, R50, R51.reuse, RZ ;  /* 0x0000003332067224 */ /* 0x080fe200078e02ff */
[----:B------:R-:W-:Y:S01]  /*2540*/  ISETP.NE.AND P0, PT, RZ, UR4, PT ;  /* 0x00000004ff007c0c */ /* 0x000fe2000bf05270 */
[----:B------:R-:W-:-:S04]  /*2550*/  IMAD.WIDE.U32 R4, R55, R51, RZ ;  /* 0x0000003337047225 */ /* 0x000fc800078e00ff */
[----:B------:R-:W-:-:S05]  /*2560*/  IMAD R7, R74, R55, R6 ;  /* 0x000000374a077224 */ /* 0x000fca00078e0206 */
[----:B------:R-:W-:-:S03]  /*2570*/  IADD3 R76, R5, R7, RZ ;  /* 0x00000007054c7210 */ /* 0x000fc60007ffe0ff */
        /* <DEDUP_REMOVED lines=10> */
[----:B------:R-:W-:Y:S01]  /*2620*/  IMAD R6, R56, R51, RZ ;  /* 0x0000003338067224 */ /* 0x000fe200078e02ff */
[----:B------:R-:W-:Y:S01]  /*2630*/  IADD3 R7, P0, R36, R4, RZ ;  /* 0x0000000424077210 */ /* 0x000fe20007f1e0ff */
[----:B------:R-:W-:Y:S01]  /*2640*/  IMAD.MOV.U32 R70, RZ, RZ, R30 ;  /* 0x000000ffff467224 */ /* 0x000fe200078e001e */
[----:B------:R-:W-:Y:S01]  /*2650*/  ULDC.64 UR4, c[0x0][0x3c8] ;  /* 0x0000f20000047ab9 */ /* 0x000fe20000000a00 */
[-C--:B------:R-:W-:Y:S01]  /*2660*/  IMAD R9, R74, R57.reuse, R6 ;  /* 0x000000394a097224 */ /* 0x080fe200078e0206 */
[----:B------:R-:W-:Y:S01]  /*2670*/  ULDC.64 UR6, c[0x0][0x3e0] ;  /* 0x0000f80000067ab9 */ /* 0x000fe20000000a00 */
        /* <DEDUP_REMOVED lines=16> */
.L_x_4633:
[----:B------:R-:W-:Y:S05]  /*2780*/  BSYNC B1 ;  /* 0x0000000000017941 */ /* 0x000fea0003800000 */
.L_x_4632:
[----:B------:R-:W-:Y:S01]  /*2790*/  UISETP.NE.AND UP0, UPT, UR39, 0x3, UPT ;  /* 0x000000032700788c */ /* 0x000fe2000bf05270 */
[----:B-----5:R-:W-:Y:S02]  /*27a0*/  IMAD.MOV.U32 R4, RZ, RZ, R8 ;  /* 0x000000ffff047224 */ /* 0x020fe400078e0008 */
[----:B------:R-:W-:Y:S02]  /*27b0*/  IMAD.MOV.U32 R5, RZ, RZ, R9 ;  /* 0x000000ffff057224 */ /* 0x000fe400078e0009 */
[----:B0-----:R-:W-:Y:S01]  /*27c0*/  IMAD.MOV.U32 R6, RZ, RZ, R26 ;  /* 0x000000ffff067224 */ /* 0x001fe200078e001a */
[----:B------:R-:W-:Y:S01]  /*27d0*/  PLOP3.LUT P0, PT, PT, PT, UP0, 0x80, 0x0 ;  /* 0x000000000000781c */ /* 0x000fe20003f0f008 */
        /* <DEDUP_REMOVED lines=8> */
[----:B------:R-:W-:Y:S02]  /*2860*/  MOV R6, R24 ;  /* 0x0000001800067202 */ /* 0x000fe40000000f00 */
[----:B------:R-:W-:Y:S02]  /*2870*/  PRMT R89, R89, 0x5410, R5 ;  /* 0x0000541059597816 */ /* 0x000fe40000000005 */
[----:B------:R-:W-:Y:S02]  /*2880*/  PRMT R88, R88, 0x5410, R4 ;  /* 0x0000541058587816 */ /* 0x000fe40000000004 */
[----:B------:R-:W-:Y:S02]  /*2890*/  PRMT R83, R83, 0x5410, R6 ;  /* 0x0000541053537816 */ /* 0x000fe40000000006 */
[----:B------:R-:W-:Y:S01]  /*28a0*/  PRMT R79, R7, 0x7610, R79 ;  /* 0x00007610074f7816 */ /* 0x000fe2000000004f */
[----:B------:R-:W-:Y:S06]  /*28b0*/  @!P0 BRA `(.L_x_4634) ;  /* 0x0000000000048947 */ /* 0x000fec0003800000 */
[----:B------:R-:W-:Y:S01]  /*28c0*/  BPT.TRAP 0x1 ;  /* 0x000000040000795c */ /* 0x000fe20000300000 */
.L_x_4634:
[----:B------:R-:W-:Y:S01]  /*28d0*/  IMAD R70, R23, 0x8, R2 ;  /* 0x0000000817467824 */ /* 0x000fe200078e0202 */
[----:B------:R-:W-:Y:S01]  /*28e0*/  SHF.L.U32 R77, R187, 0x1f, RZ ;  /* 0x0000001fbb4d7819 */ /* 0x000fe200000006ff */
[----:B------:R-:W-:Y:S03]  /*28f0*/  BSSY B1, `(.L_x_4635) ;  /* 0x0000003000017945 */ /* 0x000fe60003800000 */
[----:B------:R-:W0:Y:S02]  /*2900*/  SYNCS.PHASECHK.TRANS64.TRYWAIT P5, [R70+URZ+0x28c90], R77 ;  /* 0x028c904d460075a7 */ /* 0x000e2400080a017f */
[----:B0-----:R-:W-:Y:S05]  /*2910*/  @!P5 BRA `(.L_x_4636) ;  /* 0x000001a80094d947 */ /* 0x001fea0003800000 */
.L_x_4948:
[----:B------:R-:W-:Y:S05]  /*2920*/  BSYNC B1 ;  /* 0x0000000000017941 */ /* 0x000fea0003800000 */
.L_x_4635:
        /* <DEDUP_REMOVED lines=9> */
[--C-:B------:R-:W-:Y:S02]  /*29c0*/  SHF.R.U64 R74, R26, 0x10, R27.reuse ;  /* 0x000000101a4a7819 */ /* 0x100fe4000000121b */
[----:B------:R-:W-:Y:S02]  /*29d0*/  SHF.R.U32.HI R76, RZ, 0x10, R27 ;  /* 0x00000010ff4c7819 */ /* 0x000fe4000001161b */
[----:B------:R-:W-:Y:S02]  /*29e0*/  PRMT R78, R83, 0x5432, R78 ;  /* 0x00005432534e7816 */ /* 0x000fe4000000004e */
[----:B------:R-:W-:Y:S01]  /*29f0*/  SHF.R.U32.HI R81, RZ, 0x10, R25 ;  /* 0x00000010ff517819 */ /* 0x000fe20000011619 */
[----:B------:R-:W-:Y:S01]  /*2a00*/  IMAD.U32 R25, R7, 0x10000, RZ ;  /* 0x0001000007197824 */ /* 0x000fe200078e00ff */
[----:B------:R-:W-:-:S02]  /*2a10*/  PRMT R27, R79, 0x5432, R74 ;  /* 0x000054324f1b7816 */ /* 0x000fc4000000004a */
[----:B------:R-:W-:Y:S02]  /*2a20*/  LOP3.LUT R26, R7, 0xffff0000, RZ, 0xc0, !PT ;  /* 0xffff0000071a7812 */ /* 0x000fe400078ec0ff */
        /* <DEDUP_REMOVED lines=12> */
[----:B------:R-:W-:Y:S01]  /*2af0*/  FMUL.FTZ R7, R7, R74 ;  /* 0x0000004a07077220 */ /* 0x000fe20000410000 */
[----:B------:R-:W-:Y:S01]  /*2b00*/  LOP3.LUT R81, R81, 0xffff0000, RZ, 0xc0, !PT ;  /* 0xffff000051517812 */ /* 0x000fe200078ec0ff */
[----:B------:R-:W-:Y:S02]  /*2b10*/  IMAD.U32 R5, R4, 0x10000, RZ ;  /* 0x0001000004057824 */ /* 0x000fe400078e00ff */
[----:B------:R-:W-:Y:S01]  /*2b20*/  FMUL.FTZ R87, R24, R83 ;  /* 0x0000005318577220 */ /* 0x000fe20000410000 */
[----:B------:R-:W-:Y:S01]  /*2b30*/  FFMA.FTZ R80, R6, R80, R7 ;  /* 0x0000005006507223 */ /* 0x000fe20000010007 */
[----:B------:R-:W-:Y:S01]  /*2b40*/  FMUL.FTZ R7, R24, R79 ;  /* 0x0000004f18077220 */ /* 0x000fe20000410000 */
[----:B------:R-:W-:Y:S01]  /*2b50*/  LOP3.LUT R4, R4, 0xffff0000, RZ, 0xc0, !PT ;  /* 0xffff000004047812 */ /* 0x000fe200078ec0ff */
[C---:B------:R-:W-:Y:S01]  /*2b60*/  FMUL.FTZ R24, R26.reuse, R81 ;  /* 0x000000511a187220 */ /* 0x040fe20000410000 */
[----:B------:R-:W-:Y:S02]  /*2b70*/  IMAD.U32 R27, R27, 0x10000, RZ ;  /* 0x000100001b1b7824 */ /* 0x000fe400078e00ff */
[----:B------:R-:W-:Y:S01]  /*2b80*/  FMUL.FTZ R26, R26, R76 ;  /* 0x0000004c1a1a7220 */ /* 0x000fe20000410000 */
[----:B------:R-:W-:Y:S01]  /*2b90*/  FFMA.FTZ R87, R14, R79, -R87 ;  /* 0x0000004f0e577223 */ /* 0x000fe20000010857 */
[----:B------:R-:W-:Y:S01]  /*2ba0*/  FFMA.FTZ R85, R6, R74, -R85 ;  /* 0x0000004a06557223 */ /* 0x000fe20000010855 */
[----:B------:R-:W-:Y:S01]  /*2bb0*/  FFMA.FTZ R14, R14, R83, R7 ;  /* 0x000000530e0e7223 */ /* 0x000fe20000010007 */
[C---:B------:R-:W-:Y:S01]  /*2bc0*/  FFMA.FTZ R24, R25.reuse, R76, -R24 ;  /* 0x0000004c19187223 */ /* 0x040fe20000010818 */
[CC--:B------:R-:W-:Y:S01]  /*2bd0*/  FMUL.FTZ R6, R4.reuse, R78.reuse ;  /* 0x0000004e04067220 */ /* 0x0c0fe20000410000 */
[----:B------:R-:W-:Y:S01]  /*2be0*/  FMUL.FTZ R7, R4, R27 ;  /* 0x0000001b04077220 */ /* 0x000fe20000410000 */
[----:B------:R-:W-:Y:S01]  /*2bf0*/  FFMA.FTZ R25, R25, R81, R26 ;  /* 0x0000005119197223 */ /* 0x000fe2000001001a */
[----:B------:R-:W-:Y:S01]  /*2c00*/  F2FP.BF16.F32.PACK_AB R87, R14, R87 ;  /* 0x000000570e57723e */ /* 0x000fe200000010ff */
[C---:B------:R-:W-:Y:S01]  /*2c10*/  FFMA.FTZ R6, R5.reuse, R27, -R6 ;  /* 0x0000001b05067223 */ /* 0x040fe20000010806 */
[----:B------:R-:W-:Y:S01]  /*2c20*/  FFMA.FTZ R7, R5, R78, R7 ;  /* 0x0000004e05077223 */ /* 0x000fe20000010007 */
[----:B------:R-:W-:-:S02]  /*2c30*/  F2FP.BF16.F32.PACK_AB R5, R80, R85 ;  /* 0x000000555005723e */ /* 0x000fc400000010ff */
[----:B------:R-:W-:Y:S02]  /*2c40*/  F2FP.BF16.F32.PACK_AB R24, R25, R24 ;  /* 0x000000181918723e */ /* 0x000fe400000010ff */
[----:B------:R-:W-:Y:S02]  /*2c50*/  F2FP.BF16.F32.PACK_AB R4, R7, R6 ;  /* 0x000000060704723e */ /* 0x000fe400000010ff */
[----:B------:R-:W-:Y:S01]  /*2c60*/  MOV R6, R87 ;  /* 0x0000005700067202 */ /* 0x000fe20000000f00 */
[----:B------:R-:W-:-:S07]  /*2c70*/  IMAD.MOV.U32 R7, RZ, RZ, R24 ;  /* 0x000000ffff077224 */ /* 0x000fce00078e0018 */
.L_x_4641:
[----:B------:R-:W-:Y:S05]  /*2c80*/  BSYNC B2 ;  /* 0x0000000000027941 */ /* 0x000fea0003800000 */
.L_x_4640:
[----:B--2---:R1:W-:Y:S02]  /*2c90*/  STG.E.128 desc[UR42][R12.64], R4 ;  /* 0x000000040c007986 */ /* 0x0043e4000c101d2a */
.L_x_4639:
[----:B------:R-:W-:Y:S05]  /*2ca0*/  BSYNC B1 ;  /* 0x0000000000017941 */ /* 0x000fea0003800000 */
.L_x_4638:
        /* <DEDUP_REMOVED lines=57> */
.L_x_4643:
[----:B------:R-:W-:Y:S05]  /*3040*/  BSYNC B1 ;  /* 0x0000000000017941 */ /* 0x000fea0003800000 */
.L_x_4642:
[----:B-1----:R2:W-:Y:S01]  /*3050*/  STG.E.128 desc[UR42][R12.64+0x40], R4 ;  /* 0x000040040c007986 */ /* 0x0025e2000c101d2a */
[----:B------:R-:W-:Y:S05]  /*3060*/  BRA `(.L_x_4637) ;  /* 0x0000000c00447947 */ /* 0x000fea0003800000 */
.L_x_4631:
        /* <DEDUP_REMOVED lines=24> */
[----:B------:R-:W-:Y:S01]  /*31f0*/  UISETP.NE.AND UP0, UPT, UR39, 0x3, UPT ;  /* 0x000000032700788c */ /* 0x000fe2000bf05270 */
[----:B------:R-:W-:-:S05]  /*3200*/  ISETP.GE.AND P5, PT, R16, R61, PT ;  /* 0x0000003d1000720c */ /* 0x000fca0003fa6270 */
[----:B------:R-:W-:Y:S02]  /*3210*/  PLOP3.LUT P0, PT, PT, PT, UP0, 0x80, 0x0 ;  /* 0x000000000000781c */ /* 0x000fe40003f0f008 */
        /* <DEDUP_REMOVED lines=12> */
[----:B------:R-:W-:Y:S02]  /*32e0*/  PRMT R84, R12, 0x5410, R13 ;  /* 0x000054100c547816 */ /* 0x000fe4000000000d */
[----:B------:R-:W-:Y:S02]  /*32f0*/  PRMT R92, R14, 0x7610, R92 ;  /* 0x000076100e5c7816 */ /* 0x000fe4000000005c */
[----:B------:R-:W-:Y:S01]  /*3300*/  PRMT R93, R26, 0x7610, R93 ;  /* 0x000076101a5d7816 */ /* 0x000fe2000000005d */
[----:B------:R-:W-:Y:S06]  /*3310*/  @!P0 BRA `(.L_x_4644) ;  /* 0x0000000000048947 */ /* 0x000fec0003800000 */
[----:B------:R-:W-:Y:S01]  /*3320*/  BPT.TRAP 0x1 ;  /* 0x000000040000795c */ /* 0x000fe20000300000 */
.L_x_4644:
[----:B------:R-:W-:Y:S01]  /*3330*/  IMAD R70, R23, 0x8, R2 ;  /* 0x0000000817467824 */ /* 0x000fe200078e0202 */
[----:B------:R-:W-:Y:S01]  /*3340*/  SHF.L.U32 R77, R187, 0x1f, RZ ;  /* 0x0000001fbb4d7819 */ /* 0x000fe200000006ff */
[----:B------:R-:W-:Y:S03]  /*3350*/  BSSY B1, `(.L_x_4645) ;  /* 0x0000003000017945 */ /* 0x000fe60003800000 */
[----:B------:R-:W0:Y:S02]  /*3360*/  SYNCS.PHASECHK.TRANS64.TRYWAIT P5, [R70+URZ+0x28c90], R77 ;  /* 0x028c904d460075a7 */ /* 0x000e2400080a017f */
[----:B0-----:R-:W-:Y:S05]  /*3370*/  @!P5 BRA `(.L_x_4646) ;  /* 0x000001a00010d947 */ /* 0x001fea0003800000 */
.L_x_4949:
[----:B------:R-:W-:Y:S05]  /*3380*/  BSYNC B1 ;  /* 0x0000000000017941 */ /* 0x000fea0003800000 */
.L_x_4645:
        /* <DEDUP_REMOVED lines=23> */
[----:B------:R-:W-:-:S05]  /*3500*/  LOP3.LUT R13, R13, R58, RZ, 0x3c, !PT ;  /* 0x0000003a0d0d7212 */ /* 0x000fca00078e3cff */
[----:B------:R-:W-:Y:S01]  /*3510*/  IMAD R12, R200, 0x200, R13 ;  /* 0x00000200c80c7824 */ /* 0x000fe200078e020d */
[----:B------:R-:W-:-:S03]  /*3520*/  IADD3 R13, R68, R15, RZ ;  /* 0x0000000f440d7210 */ /* 0x000fc60007ffe0ff */
[----:B------:R-:W-:Y:S02]  /*3530*/  IMAD.IADD R15, R15, 0x1, R12 ;  /* 0x000000010f0f7824 */ /* 0x000fe400078e020c */
[--C-:B------:R-:W-:Y:S02]  /*3540*/  IMAD R13, R13, 0x2, R2.reuse ;  /* 0x000000020d0d7824 */ /* 0x100fe400078e0202 */
[----:B------:R-:W-:-:S04]  /*3550*/  IMAD R24, R15, 0x2, R2 ;  /* 0x000000020f187824 */ /* 0x000fc800078e0202 */
[----:B------:R-:W1:Y:S04]  /*3560*/  LDS.128 R12, [R13+0x22400] ;  /* 0x022400000d0c7984 */ /* 0x000e680000000c00 */
        /* <DEDUP_REMOVED lines=8> */
[----:B------:R-:W-:Y:S01]  /*35f0*/  PRMT R83, R90, 0x5410, R83 ;  /* 0x000054105a537816 */ /* 0x000fe20000000053 */
[----:B------:R-:W-:Y:S01]  /*3600*/  IMAD.U32 R4, R12, 0x10000, RZ ;  /* 0x000100000c047824 */ /* 0x000fe200078e00ff */
[----:B------:R-:W-:-:S02]  /*3610*/  PRMT R88, R84, 0x5432, R88 ;  /* 0x0000543254587816 */ /* 0x000fc40000000058 */
[----:B------:R-:W-:Y:S02]  /*3620*/  SHF.R.U32.HI R91, RZ, 0x10, R11 ;  /* 0x00000010ff5b7819 */ /* 0x000fe4000001160b */
[--C-:B------:R-:W-:Y:S02]  /*3630*/  SHF.R.U64 R85, R6, 0x10, R7.reuse ;  /* 0x0000001006557819 */ /* 0x100fe40000001207 */
[----:B------:R-:W-:Y:S01]  /*3640*/  SHF.R.U32.HI R86, RZ, 0x10, R7 ;  /* 0x00000010ff567819 */ /* 0x000fe20000011607 */
[----:B------:R-:W-:Y:S01]  /*3650*/  IMAD.U32 R7, R14, 0x10000, RZ ;  /* 0x000100000e077824 */ /* 0x000fe200078e00ff */
[----:B------:R-:W-:Y:S01]  /*3660*/  SHF.R.U64 R89, R10, 0x10, R11 ;  /* 0x000000100a597819 */ /* 0x000fe2000000120b */
[----:B--2---:R-:W-:Y:S01]  /*3670*/  IMAD.U32 R11, R25, 0x10000, RZ ;  /* 0x00010000190b7824 */ /* 0x004fe200078e00ff */
[----:B------:R-:W-:Y:S01]  /*3680*/  PRMT R76, R90, 0x5432, R76 ;  /* 0x000054325a4c7816 */ /* 0x000fe2000000004c */
[----:B------:R-:W-:Y:S01]  /*3690*/  IMAD.U32 R90, R88, 0x10000, RZ ;  /* 0x00010000585a7824 */ /* 0x000fe200078e00ff */
[----:B------:R-:W-:Y:S01]  /*36a0*/  PRMT R87, R84, 0x5410, R87 ;  /* 0x0000541054577816 */ /* 0x000fe20000000057 */
[----:B------:R-:W-:Y:S01]  /*36b0*/  IMAD.U32 R84, R83, 0x10000, RZ ;  /* 0x0001000053547824 */ /* 0x000fe200078e00ff */
[----:B------:R-:W-:Y:S01]  /*36c0*/  PRMT R91, R93, 0x5410, R91 ;  /* 0x000054105d5b7816 */ /* 0x000fe2000000005b */
[----:B------:R-:W-:Y:S01]  /*36d0*/  IMAD.U32 R10, R24, 0x10000, RZ ;  /* 0x00010000180a7824 */ /* 0x000fe200078e00ff */
[----:B------:R-:W-:-:S02]  /*36e0*/  LOP3.LUT R6, R13, 0xffff0000, RZ, 0xc0, !PT ;  /* 0xffff00000d067812 */ /* 0x000fc400078ec0ff */
[----:B------:R-:W-:Y:S01]  /*36f0*/  LOP3.LUT R13, R25, 0xffff0000, RZ, 0xc0, !PT ;  /* 0xffff0000190d7812 */ /* 0x000fe200078ec0ff */
[----:B------:R-:W-:Y:S01]  /*3700*/  IMAD.U32 R25, R27, 0x10000, RZ ;  /* 0x000100001b197824 */ /* 0x000fe200078e00ff */
[----:B------:R-:W-:Y:S02]  /*3710*/  LOP3.LUT R88, R88, 0xffff0000, RZ, 0xc0, !PT ;  /* 0xffff000058587812 */ /* 0x000fe400078ec0ff */
[----:B------:R-:W-:Y:S01]  /*3720*/  PRMT R85, R94, 0x5410, R85 ;  /* 0x000054105e557816 */ /* 0x000fe20000000055 */
[----:B------:R-:W-:Y:S01]  /*3730*/  FMUL.FTZ R94, R11, R84 ;  /* 0x000000540b5e7220 */ /* 0x000fe20000410000 */
[C---:B------:R-:W-:Y:S01]  /*3740*/  PRMT R86, R92.reuse, 0x5432, R86 ;  /* 0x000054325c567816 */ /* 0x040fe20000000056 */
[----:B------:R-:W-:Y:S01]  /*3750*/  FMUL.FTZ R93, R13, R88 ;  /* 0x000000580d5d7220 */ /* 0x000fe20000410000 */
[----:B------:R-:W-:Y:S01]  /*3760*/  PRMT R89, R92, 0x5410, R89 ;  /* 0x000054105c597816 */ /* 0x000fe20000000059 */
[----:B------:R-:W-:Y:S01]  /*3770*/  FMUL.FTZ R92, R11, R90 ;  /* 0x0000005a0b5c7220 */ /* 0x000fe20000410000 */
[----:B------:R-:W-:Y:S01]  /*3780*/  LOP3.LUT R83, R83, 0xffff0000, RZ, 0xc0, !PT ;  /* 0xffff000053537812 */ /* 0x000fe200078ec0ff */
[----:B------:R-:W-:-:S02]  /*3790*/  IMAD.U32 R11, R91, 0x10000, RZ ;  /* 0x000100005b0b7824 */ /* 0x000fc400078e00ff */
[C---:B------:R-:W-:Y:S01]  /*37a0*/  FFMA.FTZ R94, R5.reuse, R90, R94 ;  /* 0x0000005a055e7223 */ /* 0x040fe2000001005e */
[----:B------:R-:W-:Y:S01]  /*37b0*/  FFMA.FTZ R92, R5, R84, -R92 ;  /* 0x00000054055c7223 */ /* 0x000fe2000001085c */
[----:B------:R-:W-:Y:S02]  /*37c0*/  IMAD.U32 R5, R86, 0x10000, RZ ;  /* 0x0001000056057824 */ /* 0x000fe400078e00ff */
[----:B------:R-:W-:Y:S01]  /*37d0*/  FMUL.FTZ R13, R13, R83 ;  /* 0x000000530d0d7220 */ /* 0x000fe20000410000 */
[----:B------:R-:W-:Y:S01]  /*37e0*/  FMUL.FTZ R95, R25, R11 ;  /* 0x0000000b195f7220 */ /* 0x000fe20000410000 */
[C---:B------:R-:W-:Y:S01]  /*37f0*/  FFMA.FTZ R93, R6.reuse, R83, -R93 ;  /* 0x00000053065d7223 */ /* 0x040fe2000001085d */
[----:B------:R-:W-:Y:S01]  /*3800*/  LOP3.LUT R27, R27, 0xffff0000, RZ, 0xc0, !PT ;  /* 0xffff00001b1b7812 */ /* 0x000fe200078ec0ff */
[----:B------:R-:W-:Y:S01]  /*3810*/  FFMA.FTZ R83, R6, R88, R13 ;  /* 0x0000005806537223 */ /* 0x000fe2000001000d */
[----:B------:R-:W-:Y:S01]  /*3820*/  LOP3.LUT R84, R91, 0xffff0000, RZ, 0xc0, !PT ;  /* 0xffff00005b547812 */ /* 0x000fe200078ec0ff */
[-C--:B------:R-:W-:Y:S01]  /*3830*/  FMUL.FTZ R90, R25, R5.reuse ;  /* 0x00000005195a7220 */ /* 0x080fe20000410000 */
[----:B------:R-:W-:Y:S01]  /*3840*/  FFMA.FTZ R95, R8, R5, -R95 ;  /* 0x00000005085f7223 */ /* 0x000fe2000001085f */
[----:B------:R-:W-:Y:S01]  /*3850*/  LOP3.LUT R86, R86, 0xffff0000, RZ, 0xc0, !PT ;  /* 0xffff000056567812 */ /* 0x000fe200078ec0ff */
[----:B------:R-:W-:Y:S01]  /*3860*/  IMAD.U32 R13, R87, 0x10000, RZ ;  /* 0x00010000570d7824 */ /* 0x000fe200078e00ff */
[----:B------:R-:W-:Y:S01]  /*3870*/  LOP3.LUT R9, R15, 0xffff0000, RZ, 0xc0, !PT ;  /* 0xffff00000f097812 */ /* 0x000fe200078ec0ff */
[----:B------:R-:W-:-:S02]  /*3880*/  IMAD.U32 R5, R76, 0x10000, RZ ;  /* 0x000100004c057824 */ /* 0x000fc400078e00ff */
[----:B------:R-:W-:Y:S01]  /*3890*/  FFMA.FTZ R90, R8, R11, R90 ;  /* 0x0000000b085a7223 */ /* 0x000fe2000001005a */
        /* <DEDUP_REMOVED lines=9> */
[----:B------:R-:W-:Y:S01]  /*3930*/  FFMA.FTZ R27, R9, R84, R8 ;  /* 0x00000054091b7223 */ /* 0x000fe20000010008 */
[----:B------:R-:W-:Y:S01]  /*3940*/  SHF.L.U32 R15, R26, 0x10, RZ ;  /* 0x000000101a0f7819 */ /* 0x000fe200000006ff */
        /* <DEDUP_REMOVED lines=29> */
[----:B------:R-:W-:Y:S02]  /*3b20*/  F2FP.BF16.F32.PACK_AB R24, R5, R10 ;  /* 0x0000000a0518723e */ /* 0x000fe400000010ff */
[----:B------:R-:W-:-:S07]  /*3b30*/  MOV R15, R86 ;  /* 0x00000056000f7202 */ /* 0x000fce0000000f00 */
.L_x_4648:
[----:B------:R-:W-:Y:S05]  /*3b40*/  BSYNC B1 ;  /* 0x0000000000017941 */ /* 0x000fea0003800000 */
.L_x_4647:
        /* <DEDUP_REMOVED lines=10> */
.L_x_4630:
[----:B------:R-:W-:-:S06]  /*3bf0*/  UISETP.NE.AND UP0, UPT, UR39, 0x3, UPT ;  /* 0x000000032700788c */ /* 0x000fcc000bf05270 */
[----:B------:R-:W-:-:S13]  /*3c00*/  PLOP3.LUT P0, PT, PT, PT, UP0, 0x80, 0x0 ;  /* 0x000000000000781c */ /* 0x000fda0003f0f008 */
[----:B------:R-:W-:Y:S05]  /*3c10*/  @!P0 BRA `(.L_x_4649) ;  /* 0x0000000000048947 */ /* 0x000fea0003800000 */
[----:B------:R-:W-:Y:S01]  /*3c20*/  BPT.TRAP 0x1 ;  /* 0x000000040000795c */ /* 0x000fe20000300000 */
.L_x_4649:
        /* <DEDUP_REMOVED lines=8> */
.L_x_4950:
[----:B------:R-:W-:Y:S05]  /*3cb0*/  BSYNC B1 ;  /* 0x0000000000017941 */ /* 0x000fea0003800000 */
.L_x_4650:
        /* <DEDUP_REMOVED lines=12> */
.L_x_4637:
[----:B------:R-:W-:Y:S05]  /*3d80*/  BSYNC B0 ;  /* 0x0000000000007941 */ /* 0x000fea0003800000 */
.L_x_4629:
[----:B-12-4-:R-:W1:Y:S01]  /*3d90*/  S2R R4, SR_TID.X ;  /* 0x0000000000047919 */ /* 0x016e620000002100 */
        /* <DEDUP_REMOVED lines=16> */
.L_x_4653:
[----:B------:R-:W-:Y:S05]  /*3ea0*/  BSYNC B0 ;  /* 0x0000000000007941 */ /* 0x000fea0003800000 */
.L_x_4652:
[----:B------:R-:W2:Y:S01]  /*3eb0*/  SYNCS.PHASECHK.TRANS64.TRYWAIT P0, [R70+URZ+0x28cb0], R77 ;  /* 0x028cb04d460075a7 */ /* 0x000ea2000800017f */
[----:B------:R-:W-:Y:S04]  /*3ec0*/  BSSY B0, `(.L_x_4654) ;  /* 0x0000002000007945 */ /* 0x000fe80003800000 */
[----:B--2---:R-:W-:Y:S05]  /*3ed0*/  @!P0 BRA `(.L_x_4655) ;  /* 0x0000019400608947 */ /* 0x004fea0003800000 */
.L_x_4951:
[----:B------:R-:W-:Y:S05]  /*3ee0*/  BSYNC B0 ;  /* 0x0000000000007941 */ /* 0x000fea0003800000 */
.L_x_4654:
[----:B------:R-:W-:Y:S04]  /*3ef0*/  BSSY B0, `(.L_x_4656) ;  /* 0x0000051000007945 */ /* 0x000fe80003800000 */
[----:B------:R-:W-:Y:S05]  /*3f00*/  @P1 BRA `(.L_x_4657) ;  /* 0x00000004003c1947 */ /* 0x000fea0003800000 */
[----:B-1----:R-:W-:Y:S01]  /*3f10*/  IMAD.WIDE R4, R51, 0x40, R20 ;  /* 0x0000004033047825 */ /* 0x002fe200078e0214 */
[----:B------:R-:W-:Y:S01]  /*3f20*/  ULDC.64 UR4, c[0x0][0x318] ;  /* 0x0000c60000047ab9 */ /* 0x000fe20000000a00 */
[----:B------:R-:W-:Y:S02]  /*3f30*/  LOP3.LUT P0, RZ, R193, 0x4, RZ, 0xc0, !PT ;  /* 0x00000004c1ff7812 */ /* 0x000fe4000780c0ff */
[----:B------:R-:W-:Y:S02]  /*3f40*/  IMAD R5, R5, UR4, RZ ;  /* 0x0000000405057c24 */ /* 0x000fe4000f8e02ff */
[----:B------:R-:W-:Y:S02]  /*3f50*/  IMAD.MOV.U32 R74, RZ, RZ, R40 ;  /* 0x000000ffff4a7224 */ /* 0x000fe400078e0028 */
[C---:B------:R-:W-:Y:S02]  /*3f60*/  IMAD R5, R4.reuse, UR5, R5 ;  /* 0x0000000504057c24 */ /* 0x040fe4000f8e0205 */
[----:B------:R-:W-:Y:S01]  /*3f70*/  IMAD.WIDE.U32 R6, R4, UR4, R74 ;  /* 0x0000000404067c25 */ /* 0x000fe2000f8e004a */
[----:B------:R-:W-:Y:S01]  /*3f80*/  ULDC.64 UR4, c[0x0][0x308] ;  /* 0x0000c20000047ab9 */ /* 0x000fe20000000a00 */
[----:B------:R-:W-:-:S02]  /*3f90*/  IADD3 R4, R16, 0x40, RZ ;  /* 0x0000004010047810 */ /* 0x000fc40007ffe0ff */
[----:B------:R-:W-:Y:S01]  /*3fa0*/  IMAD R9, R23, 0x8000, R64 ;  /* 0x0000800017097824 */ /* 0x000fe200078e0240 */
[C---:B------:R-:W-:Y:S01]  /*3fb0*/  LEA R76, P1, R6.reuse, UR4, 0x1 ;  /* 0x00000004064c7c11 */ /* 0x040fe2000f8208ff */
[----:B------:R-:W-:Y:S01]  /*3fc0*/  IMAD.IADD R5, R7, 0x1, R5 ;  /* 0x0000000107057824 */ /* 0x000fe200078e0205 */
[----:B------:R-:W-:Y:S01]  /*3fd0*/  ULDC UR4, c[0x0][0x310] ;  /* 0x0000c40000047ab9 */ /* 0x000fe20000000800 */
[C---:B------:R-:W-:Y:S02]  /*3fe0*/  VIADD R79, R9.reuse, 0x20 ;  /* 0x00000020094f7836 */ /* 0x040fe40000000000 */
[C---:B------:R-:W-:Y:S01]  /*3ff0*/  @P0 VIADD R79, R9.reuse, 0xffffffe0 ;  /* 0xffffffe0094f0836 */ /* 0x040fe20000000000 */
[----:B0-2---:R-:W-:Y:S01]  /*4000*/  LEA.HI.X R77, R6, UR5, R5, 0x1, P1 ;  /* 0x00000005064d7c11 */ /* 0x005fe200088f0c05 */
[----:B---3--:R-:W-:Y:S01]  /*4010*/  IMAD R80, R9, 0x2, R2 ;  /* 0x0000000209507824 */ /* 0x008fe200078e0202 */
[C---:B------:R-:W-:Y:S01]  /*4020*/  ISETP.GE.AND P1, PT, R16.reuse, UR4, PT ;  /* 0x0000000410007c0c */ /* 0x040fe2000bf26270 */
[----:B------:R-:W-:Y:S01]  /*4030*/  VIADD R12, R16, 0x80 ;  /* 0x00000080100c7836 */ /* 0x000fe20000000000 */
[----:B------:R-:W-:Y:S01]  /*4040*/  ISETP.GE.AND P0, PT, R4, UR4, PT ;  /* 0x0000000404007c0c */ /* 0x000fe2000bf06270 */
[----:B------:R-:W-:-:S02]  /*4050*/  VIADD R13, R16, 0xc0 ;  /* 0x000000c0100d7836 */ /* 0x000fc40000000000 */
[C---:B------:R-:W-:Y:S02]  /*4060*/  VIADD R74, R16.reuse, 0x100 ;  /* 0x00000100104a7836 */ /* 0x040fe40000000000 */
[----:B------:R-:W-:Y:S02]  /*4070*/  VIADD R78, R16, 0x140 ;  /* 0x00000140104e7836 */ /* 0x000fe40000000000 */
[----:B------:R-:W-:-:S04]  /*4080*/  IMAD R79, R79, 0x2, R2 ;  /* 0x000000024f4f7824 */ /* 0x000fc800078e0202 */
        /* <DEDUP_REMOVED lines=55> */
.L_x_4657:
[----:B------:R-:W-:Y:S05]  /*4400*/  BSYNC B0 ;  /* 0x0000000000007941 */ /* 0x000fea0003800000 */
.L_x_4656:
        /* <DEDUP_REMOVED lines=8> */
[----:B0-2---:R-:W-:-:S03]  /*4490*/  @!P5 VIADD R70, R70, 0x28cc0 ;  /* 0x00028cc04646d836 */ /* 0x005fc60000000000 */
        /* <DEDUP_REMOVED lines=8> */
.L_x_4624:
[----:B------:R-:W-:Y:S04]  /*4520*/  BSSY B0, `(.L_x_4659) ;  /* 0x0000004000007945 */ /* 0x000fe80003800000 */
[----:B------:R-:W-:Y:S05]  /*4530*/  @P0 BRA `(.L_x_4660) ;  /* 0x0000000000080947 */ /* 0x000fea0003800000 */
[----:B------:R-:W0:Y:S02]  /*4540*/  FENCE.VIEW.ASYNC.G ;  /* 0x00000000000073c6 */ /* 0x000e240000000100 */
[----:B0-----:R-:W-:Y:S06]  /*4550*/  BAR.ARV 0xc, 0x120 ;  /* 0x0304800000007b1d */ /* 0x001fec0000002000 */
.L_x_4660:
[----:B------:R-:W-:Y:S05]  /*4560*/  BSYNC B0 ;  /* 0x0000000000007941 */ /* 0x000fea0003800000 */
.L_x_4659:
[----:B------:R-:W-:Y:S01]  /*4570*/  UISETP.NE.AND UP0, UPT, UR38, 0x1, UPT ;  /* 0x000000012600788c */ /* 0x000fe2000bf05270 */
[----:B------:R-:W-:Y:S01]  /*4580*/  BSSY B7, `(.L_x_4661) ;  /* 0x0000fe3000077945 */ /* 0x000fe20003800000 */
[----:B------:R-:W-:Y:S02]  /*4590*/  ULDC UR4, c[0x0][0x9e0] ;  /* 0x0002780000047ab9 */ /* 0x000fe40000000800 */
[----:B------:R-:W-:Y:S02]  /*45a0*/  VIADD R0, R49, UR4 ;  /* 0x0000000431007c36 */ /* 0x000fe40008000000 */
[----:B------:R-:W-:-:S13]  /*45b0*/  PLOP3.LUT P0, PT, PT, PT, UP0, 0x80, 0x0 ;  /* 0x000000000000781c */ /* 0x000fda0003f0f008 */
[----:B------:R-:W-:Y:S05]  /*45c0*/  @!P0 BRA `(.L_x_4662) ;  /* 0x0000002000708947 */ /* 0x000fea0003800000 */
[----:B------:R-:W0:Y:S02]  /*45d0*/  LDC R6, c[0x0][0x9e4] ;  /* 0x00027900ff067b82 */ /* 0x000e240000000800 */
[----:B0-----:R-:W-:-:S13]  /*45e0*/  ISETP.GE.AND P0, PT, R6, 0x1, PT ;  /* 0x000000010600780c */ /* 0x001fda0003f06270 */
[----:B------:R-:W-:Y:S05]  /*45f0*/  @!P0 BRA `(.L_x_4663) ;  /* 0x0000000000488947 */ /* 0x000fea0003800000 */
        /* <DEDUP_REMOVED lines=11> */
.L_x_4665:
[----:B------:R-:W-:-:S13]  /*46b0*/  ISETP.NE.AND P1, PT, R6, 0x1, PT ;  /* 0x000000010600780c */ /* 0x000fda0003f25270 */
[----:B------:R-:W0:Y:S02]  /*46c0*/  @P1 LDC.64 R4, c[0x0][0x9e8] ;  /* 0x00027a00ff041b82 */ /* 0x000e240000000a00 */
[----:B0-----:R-:W-:-:S05]  /*46d0*/  @P1 IMAD.HI.U32 R4, R3, R4, RZ ;  /* 0x0000000403041227 */ /* 0x001fca00078e00ff */
[----:B------:R-:W-:-:S07]  /*46e0*/  @P1 SHF.R.U32.HI R3, RZ, R5, R4 ;  /* 0x00000005ff031219 */ /* 0x000fce0000011604 */
.L_x_4666:
[----:B------:R-:W-:Y:S05]  /*46f0*/  BSYNC B0 ;  /* 0x0000000000007941 */ /* 0x000fea0003800000 */
.L_x_4664:
[----:B------:R-:W-:-:S05]  /*4700*/  IMAD R3, R3, R6, R6 ;  /* 0x0000000603037224 */ /* 0x000fca00078e0206 */
[----:B------:R-:W-:-:S07]  /*4710*/  VIMNMX R0, R0, R3, PT ;  /* 0x0000000300007248 */ /* 0x000fce0003fe0100 */
.L_x_4663:
[----:B------:R-:W-:Y:S01]  /*4720*/  IADD3 R0, R0, 0x3f, RZ ;  /* 0x0000003f00007810 */ /* 0x000fe20007ffe0ff */
[----:B------:R-:W-:Y:S02]  /*4730*/  ULDC UR4, c[0x0][0x9dc] ;  /* 0x0002770000047ab9 */ /* 0x000fe40000000800 */
[----:B------:R-:W-:Y:S01]  /*4740*/  VIADD R4, R47, -UR4 ;  /* 0x800000042f047c36 */ /* 0x000fe20008000000 */
[----:B------:R-:W-:-:S04]  /*4750*/  SHF.R.S32.HI R3, RZ, 0x1f, R0 ;  /* 0x0000001fff037819 */ /* 0x000fc80000011400 */
[----:B------:R-:W-:-:S04]  /*4760*/  LEA.HI R3, R3, R0, RZ, 0x6 ;  /* 0x0000000003037211 */ /* 0x000fc800078f30ff */
[----:B------:R-:W-:-:S04]  /*4770*/  SHF.R.S32.HI R3, RZ, 0x6, R3 ;  /* 0x00000006ff037819 */ /* 0x000fc80000011403 */
[----:B---34-:R-:W-:Y:S01]  /*4780*/  VIMNMX R14, R168, R3, PT ;  /* 0x00000003a80e7248 */ /* 0x018fe20003fe0100 */
        /* <DEDUP_REMOVED lines=11> */
.L_x_4669:
[----:B------:R-:W-:-:S13]  /*4840*/  ISETP.NE.AND P0, PT, R6, 0x1, PT ;  /* 0x000000010600780c */ /* 0x000fda0003f05270 */
[----:B------:R-:W0:Y:S02]  /*4850*/  @P0 LDC.64 R8, c[0x0][0x9e8] ;  /* 0x00027a00ff080b82 */ /* 0x000e240000000a00 */
[----:B0-----:R-:W-:-:S05]  /*4860*/  @P0 IMAD.HI.U32 R8, R47, R8, RZ ;  /* 0x000000082f080227 */ /* 0x001fca00078e00ff */
[----:B------:R-:W-:-:S07]  /*4870*/  @P0 SHF.R.U32.HI R47, RZ, R9, R8 ;  /* 0x00000009ff2f0219 */ /* 0x000fce0000011608 */
.L_x_4670:
[----:B------:R-:W-:Y:S05]  /*4880*/  BSYNC B0 ;  /* 0x0000000000007941 */ /* 0x000fea0003800000 */
.L_x_4668:
[----:B------:R-:W-:-:S05]  /*4890*/  IMAD R47, R47, R6, RZ ;  /* 0x000000062f2f7224 */ /* 0x000fca00078e02ff */
[----:B------:R-:W-:-:S07]  /*48a0*/  VIMNMX R4, R4, R47, !PT ;  /* 0x0000002f04047248 */ /* 0x000fce0007fe0100 */
.L_x_4667:
        /* <DEDUP_REMOVED lines=14> */
[----:B------:R-:W-:Y:S02]  /*4990*/  CS2R R136, SRZ ;  /* 0x0000000000887805 */ /* 0x000fe4000001ff00 */
[----:B------:R-:W-:Y:S02]  /*49a0*/  CS2R R134, SRZ ;  /* 0x0000000000867805 */ /* 0x000fe4000001ff00 */
[----:B------:R-:W-:Y:S02]  /*49b0*/  ISETP.GT.AND P1, PT, R14, R4, PT ;  /* 0x000000040e00720c */ /* 0x000fe40003f24270 */
        /* <DEDUP_REMOVED lines=35> */
[----:B-1----:R-:W-:Y:S02]  /*4bf0*/  CS2R R70, SRZ ;  /* 0x0000000000467805 */ /* 0x002fe4000001ff00 */
        /* <DEDUP_REMOVED lines=12> */
[----:B------:R-:W-:Y:S02]  /*4cc0*/  CS2R R38, SRZ ;  /* 0x0000000000267805 */ /* 0x000fe4000001ff00 */
[----:B------:R-:W-:Y:S02]  /*4cd0*/  CS2R R170, SRZ ;  /* 0x0000000000aa7805 */ /* 0x000fe4000001ff00 */
[----:B------:R-:W-:Y:S02]  /*4ce0*/  CS2R R34, SRZ ;  /* 0x0000000000227805 */ /* 0x000fe4000001ff00 */
[----:B------:R-:W-:Y:S01]  /*4cf0*/  CS2R R172, SRZ ;  /* 0x0000000000ac7805 */ /* 0x000fe2000001ff00 */
[----:B------:R-:W-:Y:S01]  /*4d00*/  IMAD.MOV.U32 R31, RZ, RZ, RZ ;  /* 0x000000ffff1f7224 */ /* 0x000fe200078e00ff */
[----:B------:R-:W-:-:S02]  /*4d10*/  CS2R R6, SRZ ;  /* 0x0000000000067805 */ /* 0x000fc4000001ff00 */
[----:B------:R-:W-:Y:S01]  /*4d20*/  CS2R R174, SRZ ;  /* 0x0000000000ae7805 */ /* 0x000fe2000001ff00 */
[----:B------:R-:W-:Y:S02]  /*4d30*/  IMAD.MOV.U32 R27, RZ, RZ, RZ ;  /* 0x000000ffff1b7224 */ /* 0x000fe400078e00ff */
[----:B------:R-:W-:Y:S01]  /*4d40*/  IMAD.MOV.U32 R5, RZ, RZ, RZ ;  /* 0x000000ffff057224 */ /* 0x000fe200078e00ff */
[----:B------:R-:W-:Y:S06]  /*4d50*/  @!P1 BRA `(.L_x_4671) ;  /* 0x000000f400949947 */ /* 0x000fec0003800000 */
[----:B------:R-:W0:Y:S02]  /*4d60*/  SHFL.IDX PT, R0, R218, RZ, 0x1f ;  /* 0x00001fffda007589 */ /* 0x000e2400000e0000 */
[----:B0-----:R-:W-:-:S04]  /*4d70*/  LEA.HI R3, R0, R0, RZ, 0x1 ;  /* 0x0000000000037211 */ /* 0x001fc800078f08ff */
[----:B------:R-:W-:-:S05]  /*4d80*/  LOP3.LUT R3, R3, 0x1fffe, RZ, 0xc0, !PT ;  /* 0x0001fffe03037812 */ /* 0x000fca00078ec0ff */
[----:B------:R-:W-:Y:S01]  /*4d90*/  IMAD.IADD R3, R0, 0x1, -R3 ;  /* 0x0000000100037824 */ /* 0x000fe200078e0a03 */
[----:B------:R-:W-:-:S03]  /*4da0*/  MOV R0, UR39 ;  /* 0x0000002700007c02 */ /* 0x000fc60008000f00 */
[----:B------:R-:W-:Y:S01]  /*4db0*/  IMAD R3, R3, 0x8000, R2 ;  /* 0x0000800003037824 */ /* 0x000fe200078e0202 */
[----:B------:R-:W-:-:S03]  /*4dc0*/  ISETP.NE.AND P0, PT, R0, 0x3, PT ;  /* 0x000000030000780c */ /* 0x000fc60003f05270 */
[----:B------:R-:W-:-:S05]  /*4dd0*/  VIADD R3, R3, 0x400 ;  /* 0x0000040003037836 */ /* 0x000fca0000000000 */
[----:B------:R-:W-:-:S04]  /*4de0*/  SHF.R.U32.HI R3, RZ, 0x4, R3 ;  /* 0x00000004ff037819 */ /* 0x000fc80000011603 */
[----:B------:R-:W-:-:S04]  /*4df0*/  LOP3.LUT R3, R3, 0x3fff, RZ, 0xc0, !PT ;  /* 0x00003fff03037812 */ /* 0x000fc800078ec0ff */
[----:B------:R-:W-:Y:S01]  /*4e00*/  LOP3.LUT R15, R3, 0x2000000, RZ, 0xfc, !PT ;  /* 0x02000000030f7812 */ /* 0x000fe200078efcff */
[----:B------:R-:W-:Y:S06]  /*4e10*/  @!P0 BRA `(.L_x_4672) ;  /* 0x0000000000048947 */ /* 0x000fec0003800000 */
[----:B------:R-:W-:Y:S01]  /*4e20*/  BPT.TRAP 0x1 ;  /* 0x000000040000795c */ /* 0x000fe20000300000 */
.L_x_4672:
[----:B------:R-:W-:Y:S01]  /*4e30*/  IMAD R152, R18, 0x8, R2 ;  /* 0x0000000812987824 */ /* 0x000fe200078e0202 */
[----:B------:R-:W-:Y:S01]  /*4e40*/  SHF.L.U32 R3, R19, 0x1f, RZ ;  /* 0x0000001f13037819 */ /* 0x000fe200000006ff */
[----:B------:R-:W-:Y:S01]  /*4e50*/  VIADD R0, R2, 0x26800 ;  /* 0x0002680002007836 */ /* 0x000fe20000000000 */
[----:B------:R-:W-:Y:S01]  /*4e60*/  BSSY B0, `(.L_x_4673) ;  /* 0x0000008000007945 */ /* 0x000fe20003800000 */
[----:B------:R-:W-:Y:S01]  /*4e70*/  IMAD R8, R18, 0x1000, R15 ;  /* 0x0000100012087824 */ /* 0x000fe200078e020f */
[----:B------:R-:W0:Y:S01]  /*4e80*/  SYNCS.PHASECHK.TRANS64.TRYWAIT P1, [R152+URZ+0x28c50], R3 ;  /* 0x028c5003980075a7 */ /* 0x000e22000802017f */
[----:B------:R-:W-:Y:S01]  /*4e90*/  IMAD.MOV.U32 R9, RZ, RZ, 0x40000040 ;  /* 0x40000040ff097424 */ /* 0x000fe200078e00ff */
[----:B------:R-:W-:-:S04]  /*4ea0*/  SHF.R.U32.HI R0, RZ, 0x4, R0 ;  /* 0x00000004ff007819 */ /* 0x000fc80000011600 */
[----:B------:R-:W-:-:S04]  /*4eb0*/  LOP3.LUT R0, R0, 0x3fff, RZ, 0xc0, !PT ;  /* 0x00003fff00007812 */ /* 0x000fc800078ec0ff */
[----:B------:R-:W-:Y:S01]  /*4ec0*/  LOP3.LUT R6, R0, 0x10000, RZ, 0xfc, !PT ;  /* 0x0001000000067812 */ /* 0x000fe200078efcff */
[----:B0-----:R-:W-:Y:S06]  /*4ed0*/  @!P1 BRA `(.L_x_4674) ;  /* 0x0000018400749947 */ /* 0x001fec0003800000 */
.L_x_4952:
[----:B------:R-:W-:Y:S05]  /*4ee0*/  BSYNC B0 ;  /* 0x0000000000007941 */ /* 0x000fea0003800000 */
.L_x_4673:
[----:B------:R-:W-:Y:S01]  /*4ef0*/  BAR.SYNC.DEFER_BLOCKING 0xe, 0x100 ;  /* 0x0384000000007b1d */ /* 0x000fe20000010000 */
[----:B------:R-:W-:Y:S01]  /*4f00*/  IMAD.MOV.U32 R7, RZ, RZ, 0x40000040 ;  /* 0x40000040ff077424 */ /* 0x000fe200078e00ff */
[C---:B------:R-:W-:Y:S01]  /*4f10*/  R2UR UR6, R8.reuse ;  /* 0x00000000080672ca */ /* 0x040fe200000e0000 */
[----:B------:R-:W-:Y:S01]  /*4f20*/  VIADD R10, R8, 0x80 ;  /* 0x00000080080a7836 */ /* 0x000fe20000000000 */
[----:B------:R-:W-:Y:S01]  /*4f30*/  R2UR UR7, R9 ;  /* 0x00000000090772ca */ /* 0x000fe200000e0000 */
[C---:B------:R-:W-:Y:S01]  /*4f40*/  VIADD R12, R6.reuse, 0x2 ;  /* 0x00000002060c7836 */ /* 0x040fe20000000000 */
[----:B------:R-:W-:Y:S01]  /*4f50*/  R2UR UR4, R6 ;  /* 0x00000000060472ca */ /* 0x000fe200000e0000 */
[----:B------:R-:W-:Y:S01]  /*4f60*/  IMAD.MOV.U32 R11, RZ, RZ, 0x40000040 ;  /* 0x40000040ff0b7424 */ /* 0x000fe200078e00ff */
[----:B------:R-:W-:Y:S01]  /*4f70*/  R2UR UR5, R7 ;  /* 0x00000000070572ca */ /* 0x000fe200000e0000 */
[----:B------:R-:W-:Y:S01]  /*4f80*/  IMAD.MOV.U32 R13, RZ, RZ, 0x40000040 ;  /* 0x40000040ff0d7424 */ /* 0x000fe200078e00ff */
[----:B------:R-:W1:Y:S01]  /*4f90*/  S2R R0, SR_TID.X ;  /* 0x0000000000007919 */ /* 0x000e620000002100 */
[----:B------:R-:W-:Y:S01]  /*4fa0*/  VIADD R20, R8, 0x100 ;  /* 0x0000010008147836 */ /* 0x000fe20000000000 */
[----:B------:R-:W-:Y:S01]  /*4fb0*/  BSSY B0, `(.L_x_4675) ;  /* 0x00000ee000007945 */ /* 0x000fe20003800000 */
[----:B------:R-:W-:-:S02]  /*4fc0*/  IMAD.MOV.U32 R21, RZ, RZ, 0x40000040 ;  /* 0x40000040ff157424 */ /* 0x000fc400078e00ff */
[----:B------:R-:W-:Y:S02]  /*4fd0*/  VIADD R8, R8, 0x180 ;  /* 0x0000018008087836 */ /* 0x000fe40000000000 */
[----:B------:R-:W-:Y:S02]  /*4fe0*/  IMAD.MOV.U32 R9, RZ, RZ, 0x40000040 ;  /* 0x40000040ff097424 */ /* 0x000fe400078e00ff */
[----:B0-----:R-:W-:Y:S01]  /*4ff0*/  VIADD R3, R14, 0xfffffffe ;  /* 0xfffffffe0e037836 */ /* 0x001fe20000000000 */
[----:B-----5:R-:W-:-:S04]  /*5000*/  WARPGROUP.ARRIVE ;  /* 0x00000000000079c5 */ /* 0x020fc80000000000 */
[----:B------:R-:W-:Y:S02]  /*5010*/  ISETP.GE.AND P2, PT, R3, R4, PT ;  /* 0x000000040300720c */ /* 0x000fe40003f46270 */
[----:B------:R-:W-:Y:S01]  /*5020*/  HGMMA.64x256x16.F32.BF16 R24, gdesc[UR4].tnspB, RZ, !UPT, gsb0 ;  /* 0x43e00000041879f0 */ /* 0x000fe2000c0018ff */
[----:B------:R-:W-:Y:S02]  /*5030*/  R2UR UR6, R10 ;  /* 0x000000000a0672ca */ /* 0x000fe400000e0000 */
[----:B------:R-:W-:Y:S01]  /*5040*/  R2UR UR7, R11 ;  /* 0x000000000b0772ca */ /* 0x000fe200000e0000 */
[----:B------:R-:W-:Y:S01]  /*5050*/  IMAD.MOV.U32 R11, RZ, RZ, 0x40000040 ;  /* 0x40000040ff0b7424 */ /* 0x000fe200078e00ff */
[----:B------:R-:W-:Y:S02]  /*5060*/  R2UR UR4, R12 ;  /* 0x000000000c0472ca */ /* 0x000fe400000e0000 */
[----:B------:R-:W-:Y:S02]  /*5070*/  R2UR UR5, R13 ;  /* 0x000000000d0572ca */ /* 0x000fe400000e0000 */
[----:B------:R-:W-:-:S02]  /*5080*/  IADD3 R10, R6, 0x4, RZ ;  /* 0x00000004060a7810 */ /* 0x000fc40007ffe0ff */
[----:B-1----:R-:W-:-:S04]  /*5090*/  LOP3.LUT R0, R0, 0x7f, RZ, 0xc0, !PT ;  /* 0x0000007f00007812 */ /* 0x002fc800078ec0ff */
[----:B------:R-:W-:-:S13]  /*50a0*/  ISETP.NE.AND P1, PT, R0, RZ, PT ;  /* 0x000000ff0000720c */ /* 0x000fda0003f25270 */
[----:B------:R-:W-:-:S05]  /*50b0*/  @!P1 VIADD R0, R152, 0x28c60 ;  /* 0x00028c6098009836 */ /* 0x000fca0000000000 */
[----:B------:R-:W-:Y:S01]  /*50c0*/  @!P1 PRMT R0, RZ, 0x654, R0 ;  /* 0x00000654ff009816 */ /* 0x000fe20000000000 */
[----:B------:R-:W-:Y:S02]  /*50d0*/  WARPGROUP.DEPBAR.LE gsb0, 0x0 ;  /* 0x00008000000079c5 */ /* 0x000fe40000010000 */
[----:B------:R-:W-:-:S06]  /*50e0*/  WARPGROUP.ARRIVE ;  /* 0x00000000000079c5 */ /* 0x000fcc0000000000 */
[----:B------:R-:W-:Y:S01]  /*50f0*/  HGMMA.64x256x16.F32.BF16 R24, gdesc[UR4].tnspB, R24, gsb0 ;  /* 0x43e00000041879f0 */ /* 0x000fe20008001818 */
[----:B------:R-:W-:Y:S01]  /*5100*/  R2UR UR6, R20 ;  /* 0x00000000140672ca */ /* 0x000fe200000e0000 */
[----:B------:R-:W-:Y:S01]  /*5110*/  VIADD R20, R6, 0x6 ;  /* 0x0000000606147836 */ /* 0x000fe20000000000 */
[----:B------:R-:W-:Y:S01]  /*5120*/  R2UR UR7, R21 ;  /* 0x00000000150772ca */ /* 0x000fe200000e0000 */
[----:B------:R-:W-:Y:S01]  /*5130*/  IMAD.MOV.U32 R21, RZ, RZ, 0x40000040 ;  /* 0x40000040ff157424 */ /* 0x000fe200078e00ff */
        /* <DEDUP_REMOVED lines=18> */
.L_x_4682:
[----:B------:R-:W-:Y:S01]  /*5260*/  BAR.SYNC.DEFER_BLOCKING 0xe, 0x100 ;  /* 0x0384000000007b1d */ /* 0x000fe20000010000 */
[C---:B------:R-:W-:Y:S01]  /*5270*/  IMAD R5, R18.reuse, 0x40, R192 ;  /* 0x0000004012057824 */ /* 0x040fe200078e02c0 */
[----:B------:R-:W-:Y:S02]  /*5280*/  IADD3 R18, R18, 0x1, RZ ;  /* 0x0000000112127810 */ /* 0x000fe40007ffe0ff */
[----:B------:R-:W-:Y:S01]  /*5290*/  ISETP.GT.AND P3, PT, R3, R4, PT ;  /* 0x000000040300720c */ /* 0x000fe20003f64270 */
[----:B------:R-:W-:Y:S01]  /*52a0*/  IMAD R5, R5, 0x4, R2 ;  /* 0x0000000405057824 */ /* 0x000fe200078e0202 */
[----:B------:R-:W-:Y:S01]  /*52b0*/  ISETP.NE.AND P2, PT, R18, 0x2, PT ;  /* 0x000000021200780c */ /* 0x000fe20003f45270 */
[----:B------:R-:W-:-:S03]  /*52c0*/  VIADD R3, R3, 0xffffffff ;  /* 0xffffffff03037836 */ /* 0x000fc60000000000 */
[----:B------:R-:W-:Y:S02]  /*52d0*/  SEL R8, RZ, 0x1, P2 ;  /* 0x00000001ff087807 */ /* 0x000fe40001000000 */
[----:B------:R-:W-:Y:S02]  /*52e0*/  SEL R18, R18, RZ, P2 ;  /* 0x000000ff12127207 */ /* 0x000fe40001000000 */
[----:B------:R-:W-:Y:S01]  /*52f0*/  LOP3.LUT R19, R19, R8, RZ, 0x3c, !PT ;  /* 0x0000000813137212 */ /* 0x000fe200078e3cff */
[----:B01----:R-:W0:Y:S04]  /*5300*/  LDS R0, [R5+0x28800] ;  /* 0x0288000005007984 */ /* 0x003e280000000800 */
        /* <DEDUP_REMOVED lines=131> */
.L_x_4677:
[----:B------:R-:W-:Y:S01]  /*5b40*/  IMAD R0, R18, 0x8, R2 ;  /* 0x0000000812007824 */ /* 0x000fe200078e0202 */
[----:B------:R-:W-:-:S04]  /*5b50*/  SHF.L.U32 R5, R19, 0x1f, RZ ;  /* 0x0000001f13057819 */ /* 0x000fc800000006ff */
[----:B------:R0:W1:Y:S01]  /*5b60*/  SYNCS.PHASECHK.TRANS64.TRYWAIT P2, [R0+URZ+0x28c50], R5 ;  /* 0x028c5005000075a7 */ /* 0x000062000804017f */
[----:B------:R-:W-:Y:S05]  /*5b70*/  @!P0 BRA `(.L_x_4678) ;  /* 0x0000000000048947 */ /* 0x000fea0003800000 */
[----:B------:R-:W-:Y:S01]  /*5b80*/  BPT.TRAP 0x1 ;  /* 0x000000040000795c */ /* 0x000fe20000300000 */
.L_x_4678:
[----:B------:R-:W-:Y:S04]  /*5b90*/  BSSY B1, `(.L_x_4679) ;  /* 0x0000004000017945 */ /* 0x000fe80003800000 */
[----:B-1----:R-:W-:Y:S05]  /*5ba0*/  @P2 BRA `(.L_x_4680) ;  /* 0x0000000000082947 */ /* 0x002fea0003800000 */
[----:B------:R-:W1:Y:S02]  /*5bb0*/  SYNCS.PHASECHK.TRANS64.TRYWAIT P2, [R0+URZ+0x28c50], R5 ;  /* 0x028c5005000075a7 */ /* 0x000e64000804017f */
[----:B-1----:R-:W-:Y:S05]  /*5bc0*/  @!P2 BRA `(.L_x_4681) ;  /* 0x00000178004ca947 */ /* 0x002fea0003800000 */
.L_x_4680:
[----:B------:R-:W-:Y:S05]  /*5bd0*/  BSYNC B1 ;  /* 0x0000000000017941 */ /* 0x000fea0003800000 */
.L_x_4679:
[----:B------:R-:W-:Y:S01]  /*5be0*/  IMAD R8, R18, 0x1000, R15 ;  /* 0x0000100012087824 */ /* 0x000fe200078e020f */
[----:B------:R-:W-:Y:S01]  /*5bf0*/  R2UR UR4, R6 ;  /* 0x00000000060472ca */ /* 0x000fe200000e0000 */
[----:B------:R-:W-:Y:S01]  /*5c00*/  IMAD.MOV.U32 R9, RZ, RZ, 0x40000040 ;  /* 0x40000040ff097424 */ /* 0x000fe200078e00ff */
[----:B------:R-:W-:Y:S01]  /*5c10*/  R2UR UR5, R7 ;  /* 0x00000000070572ca */ /* 0x000fe200000e0000 */
[----:B------:R-:W-:Y:S01]  /*5c20*/  WARPGROUP.ARRIVE ;  /* 0x00000000000079c5 */ /* 0x000fe20000000000 */
[C---:B------:R-:W-:Y:S01]  /*5c30*/  R2UR UR6, R8.reuse ;  /* 0x00000000080672ca */ /* 0x040fe200000e0000 */
[----:B------:R-:W-:Y:S01]  /*5c40*/  VIADD R152, R8, 0x80 ;  /* 0x0000008008987836 */ /* 0x000fe20000000000 */
[----:B------:R-:W-:Y:S01]  /*5c50*/  R2UR UR7, R9 ;  /* 0x00000000090772ca */ /* 0x000fe200000e0000 */
[----:B------:R-:W-:Y:S01]  /*5c60*/  IMAD.MOV.U32 R153, RZ, RZ, 0x40000040 ;  /* 0x40000040ff997424 */ /* 0x000fe200078e00ff */
[----:B01----:R-:W-:Y:S01]  /*5c70*/  @!P1 IADD3 R0, R0, 0x28c60, RZ ;  /* 0x00028c6000009810 */ /* 0x003fe20007ffe0ff */
[----:B------:R-:W-:-:S03]  /*5c80*/  IMAD.MOV.U32 R9, RZ, RZ, 0x40000040 ;  /* 0x40000040ff097424 */ /* 0x000fc600078e00ff */
[----:B------:R-:W-:-:S07]  /*5c90*/  @!P1 PRMT R0, RZ, 0x654, R0 ;  /* 0x00000654ff009816 */ /* 0x000fce0000000000 */
[----:B------:R-:W-:Y:S01]  /*5ca0*/  HGMMA.64x256x16.F32.BF16 R24, gdesc[UR4].tnspB, R24, gsb0 ;  /* 0x43e00000041879f0 */ /* 0x000fe20008001818 */
        /* <DEDUP_REMOVED lines=30> */
.L_x_4676:
[----:B------:R-:W-:Y:S05]  /*5e90*/  BSYNC B0 ;  /* 0x0000000000007941 */ /* 0x000fea0003800000 */
.L_x_4675:
        /* <DEDUP_REMOVED lines=9> */
[----:B------:R-:W2:Y:S04]  /*5f30*/  LDS R2, [R3+0x28800] ;  /* 0x0288000003027984 */ /* 0x000ea80000000800 */
[----:B01----:R0:W1:Y:S02]  /*5f40*/  LDS R0, [R3+0x28820] ;  /* 0x0288200003007984 */ /* 0x0030640000000800 */
[----:B0-----:R-:W-:-:S02]  /*5f50*/  IMAD.MOV.U32 R3, RZ, RZ, RZ ;  /* 0x000000ffff037224 */ /* 0x001fc400078e00ff */
[-C--:B--2---:R-:W-:Y:S01]  /*5f60*/  FMUL.FTZ R173, R25, R2.reuse ;  /* 0x0000000219ad7220 */ /* 0x084fe20000410000 */
[-C--:B------:R-:W-:Y:S01]  /*5f70*/  FMUL.FTZ R6, R29, R2.reuse ;  /* 0x000000021d067220 */ /* 0x080fe20000410000 */
[-C--:B------:R-:W-:Y:S01]  /*5f80*/  FMUL.FTZ R156, R68, R2.reuse ;  /* 0x00000002449c7220 */ /* 0x080fe20000410000 */
[----:B------:R-:W-:Y:S01]  /*5f90*/  FMUL.FTZ R175, R24, R2 ;  /* 0x0000000218af7220 */ /* 0x000fe20000410000 */
[-C--:B-1----:R-:W-:Y:S01]  /*5fa0*/  FMUL.FTZ R9, R42, R0.reuse ;  /* 0x000000002a097220 */ /* 0x082fe20000410000 */
[-C--:B------:R-:W-:Y:S01]  /*5fb0*/  FMUL.FTZ R11, R46, R0.reuse ;  /* 0x000000002e0b7220 */ /* 0x080fe20000410000 */
[-C--:B------:R-:W-:Y:S01]  /*5fc0*/  FMUL.FTZ R13, R50, R0.reuse ;  /* 0x00000000320d7220 */ /* 0x080fe20000410000 */
[-C--:B------:R-:W-:Y:S01]  /*5fd0*/  FMUL.FTZ R25, R58, R0.reuse ;  /* 0x000000003a197220 */ /* 0x080fe20000410000 */
[----:B------:R-:W-:Y:S01]  /*5fe0*/  FMUL.FTZ R29, R66, R0 ;  /* 0x00000000421d7220 */ /* 0x000fe20000410000 */
        /* <DEDUP_REMOVED lines=122> */
.L_x_4662:
        /* <DEDUP_REMOVED lines=14> */
.L_x_4685:
[----:B------:R-:W-:-:S13]  /*6870*/  ISETP.NE.AND P1, PT, R6, 0x1, PT ;  /* 0x000000010600780c */ /* 0x000fda0003f25270 */
[----:B------:R-:W0:Y:S02]  /*6880*/  @P1 LDC.64 R4, c[0x0][0x9e8] ;  /* 0x00027a00ff041b82 */ /* 0x000e240000000a00 */
[----:B0-----:R-:W-:-:S05]  /*6890*/  @P1 IMAD.HI.U32 R4, R3, R4, RZ ;  /* 0x0000000403041227 */ /* 0x001fca00078e00ff */
[----:B------:R-:W-:-:S07]  /*68a0*/  @P1 SHF.R.U32.HI R3, RZ, R5, R4 ;  /* 0x00000005ff031219 */ /* 0x000fce0000011604 */
.L_x_4686:
[----:B------:R-:W-:Y:S05]  /*68b0*/  BSYNC B0 ;  /* 0x0000000000007941 */ /* 0x000fea0003800000 */
.L_x_4684:
[----:B------:R-:W-:-:S05]  /*68c0*/  IMAD R3, R3, R6, R6 ;  /* 0x0000000603037224 */ /* 0x000fca00078e0206 */
[----:B------:R-:W-:-:S07]  /*68d0*/  VIMNMX R0, R0, R3, PT ;  /* 0x0000000300007248 */ /* 0x000fce0003fe0100 */
.L_x_4683:
[----:B------:R-:W-:Y:S01]  /*68e0*/  VIADD R0, R0, 0x3f ;  /* 0x0000003f00007836 */ /* 0x000fe20000000000 */
[----:B------:R-:W-:-:S04]  /*68f0*/  ULDC UR4, c[0x0][0x9dc] ;  /* 0x0002770000047ab9 */ /* 0x000fc80000000800 */
[----:B------:R-:W-:-:S04]  /*6900*/  SHF.R.S32.HI R3, RZ, 0x1f, R0 ;  /* 0x0000001fff037819 */ /* 0x000fc80000011400 */
[----:B------:R-:W-:-:S04]  /*6910*/  LEA.HI R3, R3, R0, RZ, 0x6 ;  /* 0x0000000003037211 */ /* 0x000fc800078f30ff */
[----:B------:R-:W-:Y:S01]  /*6920*/  SHF.R.S32.HI R5, RZ, 0x6, R3 ;  /* 0x00000006ff057819 */ /* 0x000fe20000011403 */
        /* <DEDUP_REMOVED lines=13> */
.L_x_4689:
[----:B------:R-:W-:-:S13]  /*6a00*/  ISETP.NE.AND P0, PT, R6, 0x1, PT ;  /* 0x000000010600780c */ /* 0x000fda0003f05270 */
[----:B------:R-:W0:Y:S02]  /*6a10*/  @P0 LDC.64 R4, c[0x0][0x9e8] ;  /* 0x00027a00ff040b82 */ /* 0x000e240000000a00 */
[----:B0-----:R-:W-:-:S05]  /*6a20*/  @P0 IMAD.HI.U32 R4, R47, R4, RZ ;  /* 0x000000042f040227 */ /* 0x001fca00078e00ff */
[----:B------:R-:W-:-:S07]  /*6a30*/  @P0 SHF.R.U32.HI R47, RZ, R5, R4 ;  /* 0x00000005ff2f0219 */ /* 0x000fce0000011604 */
.L_x_4690:
[----:B------:R-:W-:Y:S05]  /*6a40*/  BSYNC B0 ;  /* 0x0000000000007941 */ /* 0x000fea0003800000 */
.L_x_4688:
[----:B------:R-:W-:-:S05]  /*6a50*/  IMAD R6, R47, R6, RZ ;  /* 0x000000062f067224 */ /* 0x000fca00078e02ff */
[----:B------:R-:W-:-:S07]  /*6a60*/  VIMNMX R3, R3, R6, !PT ;  /* 0x0000000603037248 */ /* 0x000fce0007fe0100 */
.L_x_4687:
        /* <DEDUP_REMOVED lines=47> */
[----:B---3--:R-:W-:Y:S02]  /*6d60*/  CS2R R80, SRZ ;  /* 0x0000000000507805 */ /* 0x008fe4000001ff00 */
[----:B------:R-:W-:-:S02]  /*6d70*/  CS2R R78, SRZ ;  /* 0x00000000004e7805 */ /* 0x000fc4000001ff00 */
[----:B----4-:R-:W-:Y:S02]  /*6d80*/  CS2R R76, SRZ ;  /* 0x00000000004c7805 */ /* 0x010fe4000001ff00 */
[----:B------:R-:W-:Y:S02]  /*6d90*/  CS2R R74, SRZ ;  /* 0x00000000004a7805 */ /* 0x000fe4000001ff00 */
[----:B------:R-:W-:Y:S02]  /*6da0*/  CS2R R72, SRZ ;  /* 0x0000000000487805 */ /* 0x000fe4000001ff00 */
[----:B-1----:R-:W-:Y:S02]  /*6db0*/  CS2R R70, SRZ ;  /* 0x0000000000467805 */ /* 0x002fe4000001ff00 */
        /* <DEDUP_REMOVED lines=15> */
[----:B------:R-:W-:Y:S01]  /*6eb0*/  CS2R R172, SRZ ;  /* 0x0000000000ac7805 */ /* 0x000fe2000001ff00 */
[----:B------:R-:W-:Y:S01]  /*6ec0*/  IMAD.MOV.U32 R31, RZ, RZ, RZ ;  /* 0x000000ffff1f7224 */ /* 0x000fe200078e00ff */
[----:B------:R-:W-:Y:S02]  /*6ed0*/  CS2R R6, SRZ ;  /* 0x0000000000067805 */ /* 0x000fe4000001ff00 */
[----:B------:R-:W-:Y:S01]  /*6ee0*/  CS2R R174, SRZ ;  /* 0x0000000000ae7805 */ /* 0x000fe2000001ff00 */
[----:B------:R-:W-:Y:S02]  /*6ef0*/  IMAD.MOV.U32 R27, RZ, RZ, RZ ;  /* 0x000000ffff1b7224 */ /* 0x000fe400078e00ff */
[----:B------:R-:W-:Y:S01]  /*6f00*/  IMAD.MOV.U32 R5, RZ, RZ, RZ ;  /* 0x000000ffff057224 */ /* 0x000fe200078e00ff */
[----:B------:R-:W-:Y:S06]  /*6f10*/  @!P1 BRA `(.L_x_4671) ;  /* 0x000000d400249947 */ /* 0x000fec0003800000 */
        /* <DEDUP_REMOVED lines=29> */
.L_x_4692:
[----:B------:R-:W-:Y:S05]  /*70f0*/  BSYNC B6 ;  /* 0x0000000000067941 */ /* 0x000fea0003800000 */
.L_x_4691:
        /* <DEDUP_REMOVED lines=12> */
.L_x_4696:
[----:B-1----:R1:W2:Y:S02]  /*71c0*/  SYNCS.PHASECHK.TRANS64.TRYWAIT P0, [R2+URZ+0x28c00], R3 ;  /* 0x028c0003020075a7 */ /* 0x0022a4000800017f */
[----:B--2---:R-:W-:Y:S05]  /*71d0*/  @!P0 NANOSLEEP.SYNCS 0x989680 ;  /* 0x009896800000895d */ /* 0x004fea0003900000 */
[----:B------:R-:W2:Y:S02]  /*71e0*/  @!P0 SYNCS.PHASECHK.TRANS64 P0, [R2+URZ+0x28c00], R3 ;  /* 0x028c0003020085a7 */ /* 0x000ea4000800007f */
[----:B--2---:R-:W-:Y:S05]  /*71f0*/  @!P0 BRA `(.L_x_4696) ;  /* 0xfffffffc00f08947 */ /* 0x004fea000383ffff */
.L_x_4695:
[----:B------:R-:W-:Y:S05]  /*7200*/  BSYNC B0 ;  /* 0x0000000000007941 */ /* 0x000fea0003800000 */
.L_x_4694:
[----:B------:R-:W-:Y:S05]  /*7210*/  BRA `(.L_x_4697) ;  /* 0x0000002c00fc7947 */ /* 0x000fea0003800000 */
.L_x_4693:
[----:B------:R-:W0:Y:S01]  /*7220*/  LDC.64 R46, c[0x0][0x3d8] ;  /* 0x0000f600ff2e7b82 */ /* 0x000e220000000a00 */
[----:B------:R-:W-:Y:S01]  /*7230*/  VIADD R0, R2, 0x20400 ;  /* 0x0002040002007836 */ /* 0x000fe20000000000 */
[----:B-----5:R-:W-:Y:S01]  /*7240*/  SHF.R.S32.HI R3, RZ, 0x1f, R33 ;  /* 0x0000001fff037819 */ /* 0x020fe20000011421 */
[----:B------:R-:W-:Y:S01]  /*7250*/  IMAD.SHL.U32 R24, R211, 0x4, RZ ;  /* 0x00000004d3187824 */ /* 0x000fe200078e00ff */
[----:B------:R-:W-:Y:S01]  /*7260*/  MOV R5, R17 ;  /* 0x0000001100057202 */ /* 0x000fe20000000f00 */
[----:B------:R-:W-:Y:S01]  /*7270*/  IMAD.MOV.U32 R4, RZ, RZ, R16 ;  /* 0x000000ffff047224 */ /* 0x000fe200078e0010 */
[----:B------:R-:W-:Y:S01]  /*7280*/  LOP3.LUT P0, RZ, R0, 0x3ff, RZ, 0xc0, !PT ;  /* 0x000003ff00ff7812 */ /* 0x000fe2000780c0ff */
[----:B------:R-:W-:Y:S01]  /*7290*/  BSSY B6, `(.L_x_4698) ;  /* 0x0000030000067945 */ /* 0x000fe20003800000 */
[----:B------:R-:W1:Y:S01]  /*72a0*/  LDC.64 R44, c[0x0][0x3e8] ;  /* 0x0000fa00ff2c7b82 */ /* 0x000e620000000a00 */
[----:B------:R-:W-:Y:S01]  /*72b0*/  SHF.R.S32.HI R25, RZ, 0x1f, R24 ;  /* 0x0000001fff197819 */ /* 0x000fe20000011418 */
[----:B0-----:R-:W-:-:S02]  /*72c0*/  IMAD R0, R3, R46, RZ ;  /* 0x0000002e03007224 */ /* 0x001fc400078e02ff */
[-C--:B------:R-:W-:Y:S02]  /*72d0*/  IMAD R7, R219, R46.reuse, RZ ;  /* 0x0000002edb077224 */ /* 0x080fe400078e02ff */
[----:B------:R-:W-:-:S04]  /*72e0*/  IMAD.WIDE.U32 R42, R33, R46, RZ ;  /* 0x0000002e212a7225 */ /* 0x000fc800078e00ff */
[----:B-1----:R-:W-:Y:S02]  /*72f0*/  IMAD R6, R3, R44, RZ ;  /* 0x0000002c03067224 */ /* 0x002fe400078e02ff */
[----:B------:R-:W-:-:S04]  /*7300*/  IMAD.WIDE.U32 R8, R186, R46, R4 ;  /* 0x0000002eba087225 */ /* 0x000fc800078e0004 */
[----:B------:R-:W-:Y:S01]  /*7310*/  IMAD.WIDE.U32 R10, R186, R44, R4 ;  /* 0x0000002cba0a7225 */ /* 0x000fe200078e0004 */
[----:B------:R-:W-:-:S03]  /*7320*/  IADD3 R27, P3, R8, R42, RZ ;  /* 0x0000002a081b7210 */ /* 0x000fc60007f7e0ff */
[C---:B------:R-:W-:Y:S02]  /*7330*/  IMAD R49, R33.reuse, R47, R0 ;  /* 0x0000002f21317224 */ /* 0x040fe400078e0200 */
[----:B------:R-:W-:Y:S02]  /*7340*/  IMAD R51, R33, R45, R6 ;  /* 0x0000002d21337224 */ /* 0x000fe400078e0206 */
[----:B------:R-:W-:Y:S01]  /*7350*/  IMAD R48, R186, R47, R7 ;  /* 0x0000002fba307224 */ /* 0x000fe200078e0207 */
[----:B------:R-:W-:Y:S01]  /*7360*/  SHF.L.U64.HI R47, R46, 0x5, R47 ;  /* 0x000000052e2f7819 */ /* 0x000fe2000001022f */
[-C--:B------:R-:W-:Y:S02]  /*7370*/  IMAD R3, R219, R44.reuse, RZ ;  /* 0x0000002cdb037224 */ /* 0x080fe400078e02ff */
[----:B------:R-:W-:-:S04]  /*7380*/  IMAD.WIDE.U32 R40, R33, R44, RZ ;  /* 0x0000002c21287225 */ /* 0x000fc800078e00ff */
[----:B------:R-:W-:Y:S01]  /*7390*/  IMAD.WIDE.U32 R4, R186, R46, R24 ;  /* 0x0000002eba047225 */ /* 0x000fe200078e0018 */
[----:B------:R-:W-:-:S03]  /*73a0*/  IADD3 R29, P4, R10, R40, RZ ;  /* 0x000000280a1d7210 */ /* 0x000fc60007f9e0ff */
[----:B------:R-:W-:Y:S01]  /*73b0*/  IMAD.WIDE.U32 R6, R186, R44, R24 ;  /* 0x0000002cba067225 */ /* 0x000fe200078e0018 */
[----:B------:R-:W-:-:S03]  /*73c0*/  IADD3 R53, P1, R4, R42, RZ ;  /* 0x0000002a04357210 */ /* 0x000fc60007f3e0ff */
[----:B------:R-:W-:Y:S01]  /*73d0*/  IMAD.IADD R49, R49, 0x1, R43 ;  /* 0x0000000131317824 */ /* 0x000fe200078e022b */
[----:B------:R-:W-:Y:S01]  /*73e0*/  IADD3 R55, P2, R6, R40, RZ ;  /* 0x0000002806377210 */ /* 0x000fe20007f5e0ff */
[----:B------:R-:W-:Y:S01]  /*73f0*/  IMAD R3, R186, R45, R3 ;  /* 0x0000002dba037224 */ /* 0x000fe200078e0203 */
[----:B------:R-:W-:Y:S01]  /*7400*/  SHF.L.U64.HI R45, R44, 0x5, R45 ;  /* 0x000000052c2d7819 */ /* 0x000fe2000001022d */
[----:B------:R-:W-:Y:S01]  /*7410*/  IMAD.IADD R51, R51, 0x1, R41 ;  /* 0x0000000133337824 */ /* 0x000fe200078e0229 */
[C---:B------:R-:W-:Y:S01]  /*7420*/  IADD3.X R26, R49.reuse, R48, R9, P3, !PT ;  /* 0x00000030311a7210 */ /* 0x040fe20001ffe409 */
[----:B------:R-:W-:Y:S01]  /*7430*/  IMAD.SHL.U32 R46, R46, 0x20, RZ ;  /* 0x000000202e2e7824 */ /* 0x000fe200078e00ff */
[----:B------:R-:W-:Y:S01]  /*7440*/  IADD3.X R48, R49, R5, R48, P1, !PT ;  /* 0x0000000531307210 */ /* 0x000fe20000ffe430 */
[----:B------:R-:W-:Y:S01]  /*7450*/  IMAD.SHL.U32 R44, R44, 0x20, RZ ;  /* 0x000000202c2c7824 */ /* 0x000fe200078e00ff */
[C---:B------:R-:W-:Y:S02]  /*7460*/  IADD3.X R28, R51.reuse, R3, R11, P4, !PT ;  /* 0x00000003331c7210 */ /* 0x040fe400027fe40b */
[----:B------:R-:W-:Y:S01]  /*7470*/  IADD3.X R50, R51, R7, R3, P2, !PT ;  /* 0x0000000733327210 */ /* 0x000fe200017fe403 */
        /* <DEDUP_REMOVED lines=17> */
.L_x_4699:
[----:B------:R-:W-:Y:S05]  /*7590*/  BSYNC B6 ;  /* 0x0000000000067941 */ /* 0x000fea0003800000 */
.L_x_4698:
        /* <DEDUP_REMOVED lines=22> */
[-C--:B------:R-:W-:Y:S01]  /*7700*/  ISETP.GE.AND P0, PT, R186, R56.reuse, PT ;  /* 0x00000038ba00720c */ /* 0x080fe20003f06270 */
[----:B------:R-:W-:Y:S01]  /*7710*/  BSSY B1, `(.L_x_4702) ;  /* 0x000002d000017945 */ /* 0x000fe20003800000 */
[----:B------:R-:W-:Y:S01]  /*7720*/  ISETP.GE.AND P1, PT, R225, R56, PT ;  /* 0x00000038e100720c */ /* 0x000fe20003f26270 */
[----:B------:R-:W-:Y:S01]  /*7730*/  IMAD.MOV.U32 R10, RZ, RZ, R42 ;  /* 0x000000ffff0a7224 */ /* 0x000fe200078e002a */
[----:B------:R-:W-:Y:S01]  /*7740*/  MOV R12, R40 ;  /* 0x00000028000c7202 */ /* 0x000fe20000000f00 */
[----:B------:R-:W-:Y:S01]  /*7750*/  IMAD.MOV.U32 R11, RZ, RZ, R49 ;  /* 0x000000ffff0b7224 */ /* 0x000fe200078e0031 */
[----:B------:R-:W-:Y:S01]  /*7760*/  CS2R R32, SRZ ;  /* 0x0000000000207805 */ /* 0x000fe2000001ff00 */
[----:B------:R-:W-:Y:S01]  /*7770*/  IMAD.MOV.U32 R13, RZ, RZ, R51 ;  /* 0x000000ffff0d7224 */ /* 0x000fe200078e0033 */
[----:B------:R-:W-:Y:S02]  /*7780*/  CS2R R36, SRZ ;  /* 0x0000000000247805 */ /* 0x000fe4000001ff00 */
[----:B------:R-:W-:-:S02]  /*7790*/  CS2R R30, SRZ ;  /* 0x00000000001e7805 */ /* 0x000fc4000001ff00 */
[----:B------:R-:W-:Y:S02]  /*77a0*/  CS2R R26, SRZ ;  /* 0x00000000001a7805 */ /* 0x000fe4000001ff00 */
[----:B------:R-:W-:Y:S02]  /*77b0*/  CS2R R20, SRZ ;  /* 0x0000000000147805 */ /* 0x000fe4000001ff00 */
[----:B------:R-:W-:Y:S02]  /*77c0*/  CS2R R28, SRZ ;  /* 0x00000000001c7805 */ /* 0x000fe4000001ff00 */
[----:B------:R-:W-:Y:S02]  /*77d0*/  CS2R R34, SRZ ;  /* 0x0000000000227805 */ /* 0x000fe4000001ff00 */
[----:B0-----:R-:W-:Y:S01]  /*77e0*/  ISETP.NE.AND P2, PT, R0, 0x1, PT ;  /* 0x000000010000780c */ /* 0x001fe20003f45270 */
[----:B------:R-:W-:-:S04]  /*77f0*/  IMAD R0, R189, 0x40, R186 ;  /* 0x00000040bd007824 */ /* 0x000fc800078e02ba */
[----:B------:R-:W-:-:S08]  /*7800*/  IMAD R3, R211, 0x20, R0 ;  /* 0x00000020d3037824 */ /* 0x000fd000078e0200 */
[----:B------:R-:W0:Y:S08]  /*7810*/  @P2 LDC R8, c[0x0][0x42c] ;  /* 0x00010b00ff082b82 */ /* 0x000e300000000800 */
[----:B------:R-:W1:Y:S01]  /*7820*/  @P2 LDC R9, c[0x0][0x430] ;  /* 0x00010c00ff092b82 */ /* 0x000e620000000800 */
[----:B0-----:R-:W-:-:S05]  /*7830*/  @P2 IMAD.HI.U32 R0, R3, R8, RZ ;  /* 0x0000000803002227 */ /* 0x001fca00078e00ff */
[----:B-1----:R-:W-:Y:S02]  /*7840*/  @P2 SHF.R.U32.HI R3, RZ, R9, R0 ;  /* 0x00000009ff032219 */ /* 0x002fe40000011600 */
[----:B------:R-:W-:Y:S02]  /*7850*/  CS2R R8, SRZ ;  /* 0x0000000000087805 */ /* 0x000fe4000001ff00 */
[----:B------:R-:W-:Y:S01]  /*7860*/  SHF.R.S32.HI R41, RZ, 0x1f, R3 ;  /* 0x0000001fff297819 */ /* 0x000fe20000011403 */
[----:B------:R-:W-:Y:S06]  /*7870*/  @P0 BRA `(.L_x_4703) ;  /* 0x0000000000580947 */ /* 0x000fec0003800000 */
[----:B------:R-:W-:Y:S01]  /*7880*/  VIADD R14, R24, 0x10 ;  /* 0x00000010180e7836 */ /* 0x000fe20000000000 */
[----:B------:R-:W-:Y:S01]  /*7890*/  IADD3 R15, P4, R52, R53, RZ ;  /* 0x00000035340f7210 */ /* 0x000fe20007f9e0ff */
[----:B------:R-:W-:Y:S01]  /*78a0*/  ULDC UR4, c[0x0][0x3d4] ;  /* 0x0000f50000047ab9 */ /* 0x000fe20000000800 */
[----:B------:R-:W-:Y:S01]  /*78b0*/  IADD3 R0, P5, R54, R55, RZ ;  /* 0x0000003736007210 */ /* 0x000fe20007fbe0ff */
[----:B------:R-:W-:Y:S01]  /*78c0*/  ULDC.64 UR6, c[0x0][0x3c8] ;  /* 0x0000f20000067ab9 */ /* 0x000fe20000000a00 */
[----:B------:R-:W-:Y:S01]  /*78d0*/  ISETP.GE.AND P2, PT, R14, UR4, PT ;  /* 0x000000040e007c0c */ /* 0x000fe2000bf46270 */
[----:B------:R-:W-:Y:S01]  /*78e0*/  ULDC.64 UR8, c[0x0][0x3e0] ;  /* 0x0000f80000087ab9 */ /* 0x000fe20000000a00 */
[----:B------:R-:W-:Y:S01]  /*78f0*/  ISETP.GE.AND P3, PT, R24, UR4, PT ;  /* 0x0000000418007c0c */ /* 0x000fe2000bf66270 */
[----:B------:R-:W-:Y:S01]  /*7900*/  IMAD.X R30, R57, 0x1, R48, P4 ;  /* 0x00000001391e7824 */ /* 0x000fe200020e0630 */
[----:B------:R-:W-:Y:S01]  /*7910*/  LEA R14, P4, R15, UR6, 0x1 ;  /* 0x000000060f0e7c11 */ /* 0x000fe2000f8808ff */
[----:B------:R-:W-:Y:S01]  /*7920*/  IMAD.X R31, R59, 0x1, R50, P5 ;  /* 0x000000013b1f7824 */ /* 0x000fe200028e0632 */
[----:B------:R-:W-:-:S02]  /*7930*/  LEA R38, P5, R0, UR8, 0x1 ;  /* 0x0000000800267c11 */ /* 0x000fc4000f8a08ff */
[----:B------:R-:W-:Y:S02]  /*7940*/  CS2R R36, SRZ ;  /* 0x0000000000247805 */ /* 0x000fe4000001ff00 */
[----:B------:R-:W-:Y:S02]  /*7950*/  LEA.HI.X R15, R15, UR7, R30, 0x1, P4 ;  /* 0x000000070f0f7c11 */ /* 0x000fe4000a0f0c1e */
[----:B------:R-:W-:Y:S02]  /*7960*/  CS2R R32, SRZ ;  /* 0x0000000000207805 */ /* 0x000fe4000001ff00 */
[----:B------:R-:W-:Y:S02]  /*7970*/  LEA.HI.X R39, R0, UR9, R31, 0x1, P5 ;  /* 0x0000000900277c11 */ /* 0x000fe4000a8f0c1f */
[----:B------:R-:W-:Y:S02]  /*7980*/  CS2R R34, SRZ ;  /* 0x0000000000227805 */ /* 0x000fe4000001ff00 */
[----:B------:R-:W-:Y:S01]  /*7990*/  CS2R R30, SRZ ;  /* 0x00000000001e7805 */ /* 0x000fe2000001ff00 */
[----:B------:R0:W5:Y:S04]  /*79a0*/  @!P3 LDG.E.64 R36, desc[UR42][R14.64] ;  /* 0x0000002a0e24b981 */ /* 0x000168000c1e1b00 */
[----:B------:R0:W5:Y:S04]  /*79b0*/  @!P2 LDG.E.64 R32, desc[UR42][R14.64+0x20] ;  /* 0x0000202a0e20a981 */ /* 0x000168000c1e1b00 */
[----:B------:R0:W5:Y:S04]  /*79c0*/  @!P3 LDG.E.64 R34, desc[UR42][R38.64] ;  /* 0x0000002a2622b981 */ /* 0x000168000c1e1b00 */
[----:B------:R0:W5:Y:S02]  /*79d0*/  @!P2 LDG.E.64 R30, desc[UR42][R38.64+0x20] ;  /* 0x0000202a261ea981 */ /* 0x000164000c1e1b00 */
.L_x_4703:
[----:B------:R-:W-:Y:S05]  /*79e0*/  BSYNC B1 ;  /* 0x0000000000017941 */ /* 0x000fea0003800000 */
.L_x_4702:
[----:B------:R-:W-:Y:S04]  /*79f0*/  BSSY B1, `(.L_x_4704) ;  /* 0x0000018000017945 */ /* 0x000fe80003800000 */
[----:B------:R-:W-:Y:S05]  /*7a00*/  @P1 BRA `(.L_x_4705) ;  /* 0x0000000000581947 */ /* 0x000fea0003800000 */
[----:B------:R-:W-:Y:S01]  /*7a10*/  IADD3 R0, P4, P5, R55, R44, R54 ;  /* 0x0000002c37007210 */ /* 0x000fe20007d9e036 */
[----:B0-----:R-:W-:Y:S01]  /*7a20*/  VIADD R14, R24, 0x10 ;  /* 0x00000010180e7836 */ /* 0x001fe20000000000 */
[----:B------:R-:W-:Y:S01]  /*7a30*/  IADD3 R8, P2, P3, R53, R46, R52 ;  /* 0x0000002e35087210 */ /* 0x000fe20007b5e034 */
[----:B------:R-:W-:Y:S01]  /*7a40*/  ULDC UR4, c[0x0][0x3d4] ;  /* 0x0000f50000047ab9 */ /* 0x000fe20000000800 */
[----:B------:R-:W-:Y:S01]  /*7a50*/  IADD3.X R9, R50, R45, R59, P4, P5 ;  /* 0x0000002d32097210 */ /* 0x000fe200027ea43b */
[----:B------:R-:W-:Y:S01]  /*7a60*/  ULDC.64 UR6, c[0x0][0x3c8] ;  /* 0x0000f20000067ab9 */ /* 0x000fe20000000a00 */
[----:B------:R-:W-:Y:S02]  /*7a70*/  ISETP.GE.AND P5, PT, R14, UR4, PT ;  /* 0x000000040e007c0c */ /* 0x000fe4000bfa6270 */
[----:B------:R-:W-:Y:S02]  /*7a80*/  CS2R R26, SRZ ;  /* 0x00000000001a7805 */ /* 0x000fe4000001ff00 */
[----:B------:R-:W-:Y:S01]  /*7a90*/  ISETP.GE.AND P4, PT, R24, UR4, PT ;  /* 0x0000000418007c0c */ /* 0x000fe2000bf86270 */
[----:B------:R-:W-:Y:S01]  /*7aa0*/  ULDC.64 UR4, c[0x0][0x3e0] ;  /* 0x0000f80000047ab9 */ /* 0x000fe20000000a00 */
[----:B------:R-:W-:-:S02]  /*7ab0*/  IADD3.X R15, R48, R47, R57, P2, P3 ;  /* 0x0000002f300f7210 */ /* 0x000fc400017e6439 */
[----:B------:R-:W-:Y:S02]  /*7ac0*/  CS2R R28, SRZ ;  /* 0x00000000001c7805 */ /* 0x000fe4000001ff00 */
[----:B------:R-:W-:Y:S02]  /*7ad0*/  LEA R14, P2, R8, UR6, 0x1 ;  /* 0x00000006080e7c11 */ /* 0x000fe4000f8408ff */
[----:B------:R-:W-:Y:S02]  /*7ae0*/  CS2R R20, SRZ ;  /* 0x0000000000147805 */ /* 0x000fe4000001ff00 */
[----:B------:R-:W-:Y:S02]  /*7af0*/  LEA R38, P3, R0, UR4, 0x1 ;  /* 0x0000000400267c11 */ /* 0x000fe4000f8608ff */
[----:B------:R-:W-:Y:S02]  /*7b00*/  LEA.HI.X R15, R8, UR7, R15, 0x1, P2 ;  /* 0x00000007080f7c11 */ /* 0x000fe400090f0c0f */
[----:B------:R-:W-:-:S02]  /*7b10*/  LEA.HI.X R39, R0, UR5, R9, 0x1, P3 ;  /* 0x0000000500277c11 */ /* 0x000fc400098f0c09 */
[----:B------:R-:W-:Y:S01]  /*7b20*/  CS2R R8, SRZ ;  /* 0x0000000000087805 */ /* 0x000fe2000001ff00 */
[----:B------:R1:W5:Y:S05]  /*7b30*/  @!P4 LDG.E.64 R26, desc[UR42][R14.64] ;  /* 0x0000002a0e1ac981 */ /* 0x00036a000c1e1b00 */
[----:B------:R1:W5:Y:S04]  /*7b40*/  @!P5 LDG.E.64 R8, desc[UR42][R14.64+0x20] ;  /* 0x0000202a0e08d981 */ /* 0x000368000c1e1b00 */
[----:B------:R1:W5:Y:S04]  /*7b50*/  @!P4 LDG.E.64 R28, desc[UR42][R38.64] ;  /* 0x0000002a261cc981 */ /* 0x000368000c1e1b00 */
[----:B------:R1:W5:Y:S02]  /*7b60*/  @!P5 LDG.E.64 R20, desc[UR42][R38.64+0x20] ;  /* 0x0000202a2614d981 */ /* 0x000364000c1e1b00 */
.L_x_4705:
[----:B------:R-:W-:Y:S05]  /*7b70*/  BSYNC B1 ;  /* 0x0000000000017941 */ /* 0x000fea0003800000 */
.L_x_4704:
[----:B------:R-:W-:Y:S01]  /*7b80*/  IMAD.WIDE.U32 R10, R3, R6, R10 ;  /* 0x00000006030a7225 */ /* 0x000fe200078e000a */
[----:B------:R-:W-:Y:S01]  /*7b90*/  LEA.HI R0, R205, R205, RZ, 0x1 ;  /* 0x000000cdcd007211 */ /* 0x000fe200078f08ff */
[----:B------:R-:W-:Y:S01]  /*7ba0*/  ULDC.64 UR4, c[0x0][0x3c8] ;  /* 0x0000f20000047ab9 */ /* 0x000fe20000000a00 */
[----:B------:R-:W-:Y:S01]  /*7bb0*/  ULDC.64 UR6, c[0x0][0x3e0] ;  /* 0x0000f80000067ab9 */ /* 0x000fe20000000a00 */
[----:B------:R-:W-:-:S04]  /*7bc0*/  IMAD.WIDE.U32 R12, R3, R4, R12 ;  /* 0x00000004030c7225 */ /* 0x000fc800078e000c */
[C---:B------:R-:W-:Y:S02]  /*7bd0*/  IMAD R6, R41.reuse, R6, RZ ;  /* 0x0000000629067224 */ /* 0x040fe400078e02ff */
[----:B------:R-:W-:Y:S02]  /*7be0*/  IMAD R4, R41, R4, RZ ;  /* 0x0000000429047224 */ /* 0x000fe400078e02ff */
[----:B01----:R-:W-:Y:S02]  /*7bf0*/  IMAD.SHL.U32 R14, R193, 0x40, RZ ;  /* 0x00000040c10e7824 */ /* 0x003fe400078e00ff */
[C---:B------:R-:W-:Y:S01]  /*7c00*/  IMAD R7, R3.reuse, R7, R6 ;  /* 0x0000000703077224 */ /* 0x040fe200078e0206 */
[----:B------:R-:W-:Y:S01]  /*7c10*/  LOP3.LUT R6, R0, 0xfffffffe, RZ, 0xc0, !PT ;  /* 0xfffffffe00067812 */ /* 0x000fe200078ec0ff */
[----:B------:R-:W-:Y:S01]  /*7c20*/  IMAD R3, R3, R5, R4 ;  /* 0x0000000503037224 */ /* 0x000fe200078e0204 */
[----:B------:R-:W-:Y:S01]  /*7c30*/  LOP3.LUT R15, R14, 0x1c0, RZ, 0xc0, !PT ;  /* 0x000001c00e0f7812 */ /* 0x000fe200078ec0ff */
[----:B------:R-:W-:Y:S01]  /*7c40*/  IMAD.IADD R5, R11, 0x1, R7 ;  /* 0x000000010b057824 */ /* 0x000fe200078e0207 */
[----:B------:R-:W-:Y:S01]  /*7c50*/  LEA R4, P2, R10, UR4, 0x1 ;  /* 0x000000040a047c11 */ /* 0x000fe2000f8408ff */
[----:B------:R-:W-:Y:S01]  /*7c60*/  IMAD.IADD R3, R13, 0x1, R3 ;  /* 0x000000010d037824 */ /* 0x000fe200078e0203 */
[----:B------:R-:W-:Y:S01]  /*7c70*/  LEA R0, P3, R12, UR6, 0x1 ;  /* 0x000000060c007c11 */ /* 0x000fe2000f8608ff */
[----:B------:R-:W-:Y:S01]  /*7c80*/  IMAD.IADD R6, R205, 0x1, -R6 ;  /* 0x00000001cd067824 */ /* 0x000fe200078e0a06 */
[----:B------:R-:W-:Y:S01]  /*7c90*/  LOP3.LUT R14, R15, 0x18, R16, 0xf8, !PT ;  /* 0x000000180f0e7812 */ /* 0x000fe200078ef810 */
[----:B------:R-:W-:Y:S01]  /*7ca0*/  UMOV UR4, 0xffffffff ;  /* 0xffffffff00047882 */ /* 0x000fe20000000000 */
[----:B------:R-:W-:-:S02]  /*7cb0*/  SHF.R.U32.HI R15, RZ, 0x3, R15 ;  /* 0x00000003ff0f7819 */ /* 0x000fc4000001160f */
[----:B------:R-:W-:Y:S02]  /*7cc0*/  LEA.HI.X R5, R10, UR5, R5, 0x1, P2 ;  /* 0x000000050a057c11 */ /* 0x000fe400090f0c05 */
[----:B------:R-:W-:Y:S02]  /*7cd0*/  LEA.HI.X R3, R12, UR7, R3, 0x1, P3 ;  /* 0x000000070c037c11 */ /* 0x000fe400098f0c03 */
[----:B------:R-:W-:Y:S02]  /*7ce0*/  LOP3.LUT R39, R14, R15, RZ, 0x3c, !PT ;  /* 0x0000000f0e277212 */ /* 0x000fe400078e3cff */
[----:B------:R-:W-:Y:S01]  /*7cf0*/  SHF.L.U32 R7, R6, 0x1f, RZ ;  /* 0x0000001f06077819 */ /* 0x000fe200000006ff */
[----:B------:R-:W-:Y:S06]  /*7d00*/  BRA.DIV UR4, `(.L_x_4706) ;  /* 0x0000015a04107947 */ /* 0x000fec000b800000 */
.L_x_4955:
[----:B------:R-:W-:-:S03]  /*7d10*/  UMOV UR4, 0xffffffff ;  /* 0xffffffff00047882 */ /* 0x000fc60000000000 */
[----:B------:R-:W-:Y:S05]  /*7d20*/  BRA.DIV UR4, `(.L_x_4707) ;  /* 0x0000015a04307947 */ /* 0x000fea000b800000 */
.L_x_4958:
[----:B------:R-:W-:-:S03]  /*7d30*/  UMOV UR4, 0xffffffff ;  /* 0xffffffff00047882 */ /* 0x000fc60000000000 */
[----:B------:R-:W-:Y:S05]  /*7d40*/  BRA.DIV UR4, `(.L_x_4708) ;  /* 0x0000015a04507947 */ /* 0x000fea000b800000 */
.L_x_4961:
[----:B------:R-:W-:-:S03]  /*7d50*/  UMOV UR4, 0xffffffff ;  /* 0xffffffff00047882 */ /* 0x000fc60000000000 */
[----:B------:R-:W-:Y:S05]  /*7d60*/  BRA.DIV UR4, `(.L_x_4709) ;  /* 0x0000015a04707947 */ /* 0x000fea000b800000 */
.L_x_4964:
[----:B------:R-:W-:-:S03]  /*7d70*/  UMOV UR4, 0xffffffff ;  /* 0xffffffff00047882 */ /* 0x000fc60000000000 */
[----:B------:R-:W-:Y:S05]  /*7d80*/  BRA.DIV UR4, `(.L_x_4710) ;  /* 0x0000015a04907947 */ /* 0x000fea000b800000 */
.L_x_4967:
[----:B------:R-:W-:-:S03]  /*7d90*/  UMOV UR4, 0xffffffff ;  /* 0xffffffff00047882 */ /* 0x000fc60000000000 */
[----:B------:R-:W-:Y:S05]  /*7da0*/  BRA.DIV UR4, `(.L_x_4711) ;  /* 0x0000015a04b07947 */ /* 0x000fea000b800000 */
.L_x_4970:
[----:B------:R-:W-:-:S03]  /*7db0*/  UMOV UR4, 0xffffffff ;  /* 0xffffffff00047882 */ /* 0x000fc60000000000 */
[----:B------:R-:W-:Y:S05]  /*7dc0*/  BRA.DIV UR4, `(.L_x_4712) ;  /* 0x0000015a04d07947 */ /* 0x000fea000b800000 */
.L_x_4973:
[----:B------:R-:W-:-:S03]  /*7dd0*/  UMOV UR4, 0xffffffff ;  /* 0xffffffff00047882 */ /* 0x000fc60000000000 */
[----:B------:R-:W-:Y:S05]  /*7de0*/  BRA.DIV UR4, `(.L_x_4713) ;  /* 0x0000015a04f07947 */ /* 0x000fea000b800000 */
.L_x_4976:
[----:B------:R-:W0:Y:S01]  /*7df0*/  SYNCS.PHASECHK.TRANS64.TRYWAIT P2, [R2+URZ+0x28c00], R7 ;  /* 0x028c0007020075a7 */ /* 0x000e22000804017f */
[----:B-----5:R-:W-:Y:S01]  /*7e00*/  IMAD.MOV.U32 R0, RZ, RZ, R32 ;  /* 0x000000ffff007224 */ /* 0x020fe200078e0020 */
[----:B------:R-:W-:Y:S01]  /*7e10*/  MOV R3, R33 ;  /* 0x0000002100037202 */ /* 0x000fe20000000f00 */
[----:B------:R-:W-:Y:S01]  /*7e20*/  IMAD.MOV.U32 R4, RZ, RZ, R36 ;  /* 0x000000ffff047224 */ /* 0x000fe200078e0024 */
[----:B------:R-:W-:Y:S01]  /*7e30*/  LOP3.LUT P3, RZ, R193, 0x4, RZ, 0xc0, !PT ;  /* 0x00000004c1ff7812 */ /* 0x000fe2000786c0ff */
[----:B------:R-:W-:Y:S01]  /*7e40*/  IMAD.MOV.U32 R5, RZ, RZ, R37 ;  /* 0x000000ffff057224 */ /* 0x000fe200078e0025 */
[----:B------:R-:W-:Y:S01]  /*7e50*/  PRMT R40, R3, 0x5410, R0 ;  /* 0x0000541003287816 */ /* 0x000fe20000000000 */
[----:B------:R-:W-:Y:S01]  /*7e60*/  IMAD R3, R200, 0x200, R39 ;  /* 0x00000200c8037824 */ /* 0x000fe200078e0227 */
[----:B------:R-:W-:Y:S01]  /*7e70*/  MOV R6, R8 ;  /* 0x0000000800067202 */ /* 0x000fe20000000f00 */
[----:B------:R-:W-:Y:S01]  /*7e80*/  IMAD.MOV.U32 R0, RZ, RZ, R30 ;  /* 0x000000ffff007224 */ /* 0x000fe200078e001e */
[----:B------:R-:W-:Y:S01]  /*7e90*/  PRMT R11, R5, 0x5410, R4 ;  /* 0x00005410050b7816 */ /* 0x000fe20000000004 */
[----:B------:R-:W-:Y:S01]  /*7ea0*/  IMAD.MOV.U32 R5, RZ, RZ, R34 ;  /* 0x000000ffff057224 */ /* 0x000fe200078e0022 */
[----:B------:R-:W-:Y:S01]  /*7eb0*/  BSSY B1, `(.L_x_4714) ;  /* 0x0000019000017945 */ /* 0x000fe20003800000 */
[----:B------:R-:W-:Y:S01]  /*7ec0*/  IMAD.MOV.U32 R4, RZ, RZ, R31 ;  /* 0x000000ffff047224 */ /* 0x000fe200078e001f */
[----:B------:R-:W-:Y:S01]  /*7ed0*/  PRMT R42, R42, 0x5410, R0 ;  /* 0x000054102a2a7816 */ /* 0x000fe20000000000 */
[----:B------:R-:W-:Y:S01]  /*7ee0*/  IMAD R3, R3, 0x2, R2 ;  /* 0x0000000203037824 */ /* 0x000fe200078e0202 */
[----:B------:R-:W-:Y:S01]  /*7ef0*/  PRMT R12, R12, 0x5410, R5 ;  /* 0x000054100c0c7816 */ /* 0x000fe20000000005 */
[----:B------:R-:W-:Y:S01]  /*7f00*/  IMAD.MOV.U32 R5, RZ, RZ, R35 ;  /* 0x000000ffff057224 */ /* 0x000fe200078e0023 */
[----:B------:R-:W-:Y:S01]  /*7f10*/  PRMT R43, R43, 0x5410, R4 ;  /* 0x000054102b2b7816 */ /* 0x000fe20000000004 */
[----:B------:R-:W-:Y:S01]  /*7f20*/  VIADD R4, R3, 0x20400 ;  /* 0x0002040003047836 */ /* 0x000fe20000000000 */
[----:B------:R-:W-:Y:S01]  /*7f30*/  PRMT R42, R6, 0x7610, R42 ;  /* 0x00007610062a7816 */ /* 0x000fe2000000002a */
[----:B------:R-:W-:Y:S01]  /*7f40*/  IMAD.MOV.U32 R10, RZ, RZ, R9 ;  /* 0x000000ffff0a7224 */ /* 0x000fe200078e0009 */
[----:B------:R-:W-:Y:S01]  /*7f50*/  PRMT R13, R13, 0x5410, R5 ;  /* 0x000054100d0d7816 */ /* 0x000fe20000000005 */
[----:B------:R-:W-:-:S02]  /*7f60*/  VIADD R0, R3, 0x20440 ;  /* 0x0002044003007836 */ /* 0x000fc40000000000 */
[----:B------:R-:W-:Y:S01]  /*7f70*/  @P3 VIADD R0, R4, 0xffffffc0 ;  /* 0xffffffc004003836 */ /* 0x000fe20000000000 */
[----:B------:R-:W-:Y:S01]  /*7f80*/  PRMT R44, R44, 0x5410, R10 ;  /* 0x000054102c2c7816 */ /* 0x000fe2000000000a */
[----:B------:R-:W-:Y:S02]  /*7f90*/  IMAD.MOV.U32 R4, RZ, RZ, R26 ;  /* 0x000000ffff047224 */ /* 0x000fe400078e001a */
        /* <DEDUP_REMOVED lines=10> */
.L_x_4977:
[----:B------:R-:W-:Y:S05]  /*8040*/  BSYNC B1 ;  /* 0x0000000000017941 */ /* 0x000fea0003800000 */
.L_x_4714:
[----:B------:R-:W-:Y:S01]  /*8050*/  BSSY B1, `(.L_x_4716) ;  /* 0x0000068000017945 */ /* 0x000fe20003800000 */
[----:B------:R-:W-:Y:S02]  /*8060*/  PRMT R45, R4, 0x7610, R45 ;  /* 0x00007610042d7816 */ /* 0x000fe4000000002d */
[----:B------:R-:W-:Y:S01]  /*8070*/  PRMT R47, R47, 0x5410, R5 ;  /* 0x000054102f2f7816 */ /* 0x000fe20000000005 */
[----:B------:R-:W-:Y:S06]  /*8080*/  @P0 BRA `(.L_x_4717) ;  /* 0x0000000400900947 */ /* 0x000fec0003800000 */
[----:B------:R-:W1:Y:S01]  /*8090*/  LDC R5, c[0x0][0x3d4] ;  /* 0x0000f500ff057b82 */ /* 0x000e620000000800 */
[C---:B------:R-:W-:Y:S01]  /*80a0*/  VIADD R4, R24.reuse, 0x10 ;  /* 0x0000001018047836 */ /* 0x040fe20000000000 */
[----:B------:R-:W-:Y:S01]  /*80b0*/  BSSY B2, `(.L_x_4718) ;  /* 0x0000032000027945 */ /* 0x000fe20003800000 */
[----:B-1----:R-:W-:-:S03]  /*80c0*/  ISETP.GE.AND P0, PT, R24, R5, PT ;  /* 0x000000051800720c */ /* 0x002fc60003f06270 */
[----:B------:R-:W-:-:S10]  /*80d0*/  ISETP.GE.AND P2, PT, R4, R5, PT ;  /* 0x000000050400720c */ /* 0x000fd40003f46270 */
[----:B------:R-:W-:Y:S05]  /*80e0*/  @P0 BRA `(.L_x_4719) ;  /* 0x0000000000b80947 */ /* 0x000fea0003800000 */
[----:B0-----:R-:W0:Y:S01]  /*80f0*/  LDS.128 R4, [R3+0x20400] ;  /* 0x0204000003047984 */ /* 0x001e220000000c00 */
[----:B------:R-:W-:Y:S02]  /*8100*/  SHF.R.U64 R14, R36, 0x10, R37 ;  /* 0x00000010240e7819 */ /* 0x000fe40000001225 */
[----:B------:R-:W-:Y:S02]  /*8110*/  SHF.R.U32.HI R36, RZ, 0x10, R35 ;  /* 0x00000010ff247819 */ /* 0x000fe40000011623 */
[----:B------:R-:W-:Y:S02]  /*8120*/  SHF.R.U32.HI R15, RZ, 0x10, R37 ;  /* 0x00000010ff0f7819 */ /* 0x000fe40000011625 */
[----:B------:R-:W-:Y:S02]  /*8130*/  PRMT R36, R13, 0x5432, R36 ;  /* 0x000054320d247816 */ /* 0x000fe40000000024 */
[C---:B------:R-:W-:Y:S02]  /*8140*/  PRMT R15, R11.reuse, 0x5410, R15 ;  /* 0x000054100b0f7816 */ /* 0x040fe4000000000f */
[----:B------:R-:W-:Y:S01]  /*8150*/  PRMT R14, R11, 0x5432, R14 ;  /* 0x000054320b0e7816 */ /* 0x000fe2000000000e */
[----:B------:R-:W-:Y:S01]  /*8160*/  IMAD.U32 R37, R36, 0x10000, RZ ;  /* 0x0001000024257824 */ /* 0x000fe200078e00ff */
[----:B------:R-:W-:Y:S01]  /*8170*/  SHF.R.U64 R10, R34, 0x10, R35 ;  /* 0x00000010220a7819 */ /* 0x000fe20000001223 */
[----:B------:R-:W-:Y:S01]  /*8180*/  IMAD.U32 R34, R15, 0x10000, RZ ;  /* 0x000100000f227824 */ /* 0x000fe200078e00ff */
[----:B------:R-:W-:-:S02]  /*8190*/  LOP3.LUT R36, R36, 0xffff0000, RZ, 0xc0, !PT ;  /* 0xffff000024247812 */ /* 0x000fc400078ec0ff */
[----:B------:R-:W-:Y:S02]  /*81a0*/  PRMT R35, R12, 0x5432, R10 ;  /* 0x000054320c237816 */ /* 0x000fe4000000000a */
[----:B------:R-:W-:Y:S02]  /*81b0*/  LOP3.LUT R15, R15, 0xffff0000, RZ, 0xc0, !PT ;  /* 0xffff00000f0f7812 */ /* 0x000fe400078ec0ff */
[C---:B0-----:R-:W-:Y:S01]  /*81c0*/  LOP3.LUT R11, R6.reuse, 0xffff0000, RZ, 0xc0, !PT ;  /* 0xffff0000060b7812 */ /* 0x041fe200078ec0ff */
[----:B------:R-:W-:Y:S01]  /*81d0*/  IMAD.U32 R10, R6, 0x10000, RZ ;  /* 0x00010000060a7824 */ /* 0x000fe200078e00ff */
[C---:B------:R-:W-:Y:S01]  /*81e0*/  LOP3.LUT R13, R7.reuse, 0xffff0000, RZ, 0xc0, !PT ;  /* 0xffff0000070d7812 */ /* 0x040fe200078ec0ff */
[----:B------:R-:W-:Y:S01]  /*81f0*/  IMAD.U32 R6, R4, 0x10000, RZ ;  /* 0x0001000004067824 */ /* 0x000fe200078e00ff */
[----:B------:R-:W-:Y:S01]  /*8200*/  SHF.L.U32 R12, R7, 0x10, RZ ;  /* 0x00000010070c7819 */ /* 0x000fe200000006ff */
[C---:B------:R-:W-:Y:S01]  /*8210*/  FMUL.FTZ R39, R11.reuse, R37 ;  /* 0x000000250b277220 */ /* 0x040fe20000410000 */
[----:B------:R-:W-:Y:S01]  /*8220*/  FMUL.FTZ R38, R11, R34 ;  /* 0x000000220b267220 */ /* 0x000fe20000410000 */
[----:B------:R-:W-:Y:S01]  /*8230*/  FMUL.FTZ R11, R13, R36 ;  /* 0x000000240d0b7220 */ /* 0x000fe20000410000 */
[----:B------:R-:W-:-:S02]  /*8240*/  IMAD.U32 R7, R5, 0x10000, RZ ;  /* 0x0001000005077824 */ /* 0x000fc400078e00ff */
[C---:B------:R-:W-:Y:S01]  /*8250*/  FFMA.FTZ R39, R10.reuse, R34, -R39 ;  /* 0x000000220a277223 */ /* 0x040fe20000010827 */
[----:B------:R-:W-:Y:S01]  /*8260*/  FFMA.FTZ R38, R10, R37, R38 ;  /* 0x000000250a267223 */ /* 0x000fe20000010026 */
[-C--:B------:R-:W-:Y:S01]  /*8270*/  FFMA.FTZ R37, R12, R15.reuse, -R11 ;  /* 0x0000000f0c257223 */ /* 0x080fe2000001080b */
[----:B------:R-:W-:Y:S01]  /*8280*/  IMAD.U32 R11, R14, 0x10000, RZ ;  /* 0x000100000e0b7824 */ /* 0x000fe200078e00ff */
[----:B------:R-:W-:Y:S01]  /*8290*/  LOP3.LUT R4, R4, 0xffff0000, RZ, 0xc0, !PT ;  /* 0xffff000004047812 */ /* 0x000fe200078ec0ff */
[----:B------:R-:W-:Y:S01]  /*82a0*/  FMUL.FTZ R41, R13, R15 ;  /* 0x0000000f0d297220 */ /* 0x000fe20000410000 */
        /* <DEDUP_REMOVED lines=18> */
.L_x_4719:
[----:B------:R-:W-:Y:S05]  /*83d0*/  BSYNC B2 ;  /* 0x0000000000027941 */ /* 0x000fea0003800000 */
.L_x_4718:
[----:B------:R-:W-:Y:S05]  /*83e0*/  @P2 BRA `(.L_x_4717) ;  /* 0x0000000000b82947 */ /* 0x000fea0003800000 */
[----:B01----:R-:W0:Y:S01]  /*83f0*/  LDS.128 R4, [R0] ;  /* 0x0000000000047984 */ /* 0x003e220000000c00 */
[----:B------:R-:W-:Y:S02]  /*8400*/  SHF.R.U64 R14, R32, 0x10, R33 ;  /* 0x00000010200e7819 */ /* 0x000fe40000001221 */
[----:B------:R-:W-:Y:S02]  /*8410*/  SHF.R.U32.HI R32, RZ, 0x10, R31 ;  /* 0x00000010ff207819 */ /* 0x000fe4000001161f */
[----:B------:R-:W-:Y:S02]  /*8420*/  SHF.R.U32.HI R15, RZ, 0x10, R33 ;  /* 0x00000010ff0f7819 */ /* 0x000fe40000011621 */
[----:B------:R-:W-:Y:S02]  /*8430*/  PRMT R32, R43, 0x5432, R32 ;  /* 0x000054322b207816 */ /* 0x000fe40000000020 */
[----:B------:R-:W-:Y:S02]  /*8440*/  PRMT R15, R40, 0x5410, R15 ;  /* 0x00005410280f7816 */ /* 0x000fe4000000000f */
[----:B------:R-:W-:Y:S01]  /*8450*/  SHF.R.U64 R10, R30, 0x10, R31 ;  /* 0x000000101e0a7819 */ /* 0x000fe2000000121f */
[----:B------:R-:W-:Y:S01]  /*8460*/  IMAD.U32 R33, R32, 0x10000, RZ ;  /* 0x0001000020217824 */ /* 0x000fe200078e00ff */
[----:B------:R-:W-:-:S02]  /*8470*/  SHF.L.U32 R30, R15, 0x10, RZ ;  /* 0x000000100f1e7819 */ /* 0x000fc400000006ff */
[----:B------:R-:W-:Y:S02]  /*8480*/  LOP3.LUT R32, R32, 0xffff0000, RZ, 0xc0, !PT ;  /* 0xffff000020207812 */ /* 0x000fe400078ec0ff */
[----:B------:R-:W-:Y:S02]  /*8490*/  PRMT R31, R42, 0x5432, R10 ;  /* 0x000054322a1f7816 */ /* 0x000fe4000000000a */
        /* <DEDUP_REMOVED lines=10> */
[C---:B------:R-:W-:Y:S01]  /*8540*/  FFMA.FTZ R35, R10.reuse, R30, -R35 ;  /* 0x0000001e0a237223 */ /* 0x040fe20000010823 */
[----:B------:R-:W-:Y:S01]  /*8550*/  FFMA.FTZ R34, R10, R33, R34 ;  /* 0x000000210a227223 */ /* 0x000fe20000010022 */
[-C--:B------:R-:W-:Y:S01]  /*8560*/  FFMA.FTZ R33, R12, R15.reuse, -R11 ;  /* 0x0000000f0c217223 */ /* 0x080fe2000001080b */
[C---:B------:R-:W-:Y:S01]  /*8570*/  IMAD.U32 R7, R5.reuse, 0x10000, RZ ;  /* 0x0001000005077824 */ /* 0x040fe200078e00ff */
[----:B------:R-:W-:Y:S01]  /*8580*/  LOP3.LUT R4, R4, 0xffff0000, RZ, 0xc0, !PT ;  /* 0xffff000004047812 */ /* 0x000fe200078ec0ff */
[C---:B------:R-:W-:Y:S01]  /*8590*/  IMAD.U32 R11, R14.reuse, 0x10000, RZ ;  /* 0x000100000e0b7824 */ /* 0x040fe200078e00ff */
[----:B------:R-:W-:Y:S01]  /*85a0*/  LOP3.LUT R5, R5, 0xffff0000, RZ, 0xc0, !PT ;  /* 0xffff000005057812 */ /* 0x000fe200078ec0ff */
[----:B------:R-:W-:Y:S01]  /*85b0*/  FMUL.FTZ R37, R13, R15 ;  /* 0x0000000f0d257220 */ /* 0x000fe20000410000 */
[C---:B------:R-:W-:Y:S01]  /*85c0*/  LOP3.LUT R10, R31.reuse, 0xffff0000, RZ, 0xc0, !PT ;  /* 0xffff00001f0a7812 */ /* 0x040fe200078ec0ff */
[----:B------:R-:W-:Y:S01]  /*85d0*/  IMAD.U32 R13, R31, 0x10000, RZ ;  /* 0x000100001f0d7824 */ /* 0x000fe200078e00ff */
[----:B------:R-:W-:Y:S01]  /*85e0*/  LOP3.LUT R14, R14, 0xffff0000, RZ, 0xc0, !PT ;  /* 0xffff00000e0e7812 */ /* 0x000fe200078ec0ff */
[----:B------:R-:W-:Y:S01]  /*85f0*/  FFMA.FTZ R32, R12, R32, R37 ;  /* 0x000000200c207223 */ /* 0x000fe20000010025 */
[C---:B------:R-:W-:Y:S01]  /*8600*/  FMUL.FTZ R12, R4.reuse, R11 ;  /* 0x0000000b040c7220 */ /* 0x040fe20000410000 */
[-C--:B------:R-:W-:Y:S01]  /*8610*/  FMUL.FTZ R15, R4, R13.reuse ;  /* 0x0000000d040f7220 */ /* 0x080fe20000410000 */
[C---:B------:R-:W-:Y:S01]  /*8620*/  FMUL.FTZ R30, R5.reuse, R10 ;  /* 0x0000000a051e7220 */ /* 0x040fe20000410000 */
[-C--:B------:R-:W-:Y:S01]  /*8630*/  FMUL.FTZ R31, R5, R14.reuse ;  /* 0x0000000e051f7220 */ /* 0x080fe20000410000 */
[C---:B------:R-:W-:Y:S01]  /*8640*/  FFMA.FTZ R13, R6.reuse, R13, R12 ;  /* 0x0000000d060d7223 */ /* 0x040fe2000001000c */
[----:B------:R-:W-:Y:S01]  /*8650*/  FFMA.FTZ R4, R6, R11, -R15 ;  /* 0x0000000b06047223 */ /* 0x000fe2000001080f */
[C---:B------:R-:W-:Y:S01]  /*8660*/  FFMA.FTZ R5, R7.reuse, R14, -R30 ;  /* 0x0000000e07057223 */ /* 0x040fe2000001081e */
[----:B------:R-:W-:Y:S01]  /*8670*/  FFMA.FTZ R10, R7, R10, R31 ;  /* 0x0000000a070a7223 */ /* 0x000fe2000001001f */
[----:B------:R-:W-:-:S02]  /*8680*/  F2FP.BF16.F32.PACK_AB R6, R34, R35 ;  /* 0x000000232206723e */ /* 0x000fc400000010ff */
[----:B------:R-:W-:Y:S02]  /*8690*/  F2FP.BF16.F32.PACK_AB R7, R32, R33 ;  /* 0x000000212007723e */ /* 0x000fe400000010ff */
[----:B------:R-:W-:Y:S02]  /*86a0*/  F2FP.BF16.F32.PACK_AB R4, R13, R4 ;  /* 0x000000040d04723e */ /* 0x000fe400000010ff */
[----:B------:R-:W-:-:S05]  /*86b0*/  F2FP.BF16.F32.PACK_AB R5, R10, R5 ;  /* 0x000000050a05723e */ /* 0x000fca00000010ff */
[----:B------:R2:W-:Y:S02]  /*86c0*/  STS.128 [R0], R4 ;  /* 0x0000000400007388 */ /* 0x0005e40000000c00 */
.L_x_4717:
[----:B------:R-:W-:Y:S05]  /*86d0*/  BSYNC B1 ;  /* 0x0000000000017941 */ /* 0x000fea0003800000 */
.L_x_4716:
        /* <DEDUP_REMOVED lines=12> */
[----:B------:R-:W-:Y:S02]  /*87a0*/  PRMT R15, R43, 0x5410, R15 ;  /* 0x000054102b0f7816 */ /* 0x000fe4000000000f */
[----:B------:R-:W-:Y:S01]  /*87b0*/  SHF.R.U64 R25, R28, 0x10, R29 ;  /* 0x000000101c197819 */ /* 0x000fe2000000121d */
[C---:B------:R-:W-:Y:S01]  /*87c0*/  IMAD.U32 R27, R26.reuse, 0x10000, RZ ;  /* 0x000100001a1b7824 */ /* 0x040fe200078e00ff */
[----:B------:R-:W-:Y:S01]  /*87d0*/  LOP3.LUT R26, R26, 0xffff0000, RZ, 0xc0, !PT ;  /* 0xffff00001a1a7812 */ /* 0x000fe200078ec0ff */
[C---:B------:R-:W-:Y:S01]  /*87e0*/  IMAD.U32 R24, R15.reuse, 0x10000, RZ ;  /* 0x000100000f187824 */ /* 0x040fe200078e00ff */
[----:B------:R-:W-:-:S02]  /*87f0*/  LOP3.LUT R15, R15, 0xffff0000, RZ, 0xc0, !PT ;  /* 0xffff00000f0f7812 */ /* 0x000fc400078ec0ff */
[C---:B------:R-:W-:Y:S02]  /*8800*/  PRMT R14, R45.reuse, 0x5432, R14 ;  /* 0x000054322d0e7816 */ /* 0x040fe4000000000e */
[----:B------:R-:W-:Y:S02]  /*8810*/  PRMT R25, R45, 0x5410, R25 ;  /* 0x000054102d197816 */ /* 0x000fe40000000019 */
[C---:B0-----:R-:W-:Y:S01]  /*8820*/  LOP3.LUT R11, R6.reuse, 0xffff0000, RZ, 0xc0, !PT ;  /* 0xffff0000060b7812 */ /* 0x041fe200078ec0ff */
[----:B------:R-:W-:Y:S01]  /*8830*/  IMAD.U32 R10, R6, 0x10000, RZ ;  /* 0x00010000060a7824 */ /* 0x000fe200078e00ff */
[C---:B------:R-:W-:Y:S01]  /*8840*/  LOP3.LUT R13, R7.reuse, 0xffff0000, RZ, 0xc0, !PT ;  /* 0xffff0000070d7812 */ /* 0x040fe200078ec0ff */
[----:B------:R-:W-:Y:S02]  /*8850*/  IMAD.U32 R12, R7, 0x10000, RZ ;  /* 0x00010000070c7824 */ /* 0x000fe400078e00ff */
[C---:B------:R-:W-:Y:S01]  /*8860*/  FMUL.FTZ R29, R11.reuse, R27 ;  /* 0x0000001b0b1d7220 */ /* 0x040fe20000410000 */
[----:B------:R-:W-:Y:S01]  /*8870*/  FMUL.FTZ R28, R11, R24 ;  /* 0x000000180b1c7220 */ /* 0x000fe20000410000 */
[----:B------:R-:W-:Y:S01]  /*8880*/  FMUL.FTZ R11, R13, R26 ;  /* 0x0000001a0d0b7220 */ /* 0x000fe20000410000 */
[----:B------:R-:W-:-:S02]  /*8890*/  IMAD.U32 R6, R4, 0x10000, RZ ;  /* 0x0001000004067824 */ /* 0x000fc400078e00ff */
[C---:B------:R-:W-:Y:S01]  /*88a0*/  FFMA.FTZ R29, R10.reuse, R24, -R29 ;  /* 0x000000180a1d7223 */ /* 0x040fe2000001081d */
[----:B------:R-:W-:Y:S01]  /*88b0*/  FFMA.FTZ R28, R10, R27, R28 ;  /* 0x0000001b0a1c7223 */ /* 0x000fe2000001001c */
[----:B------:R-:W-:Y:S02]  /*88c0*/  IMAD.U32 R7, R5, 0x10000, RZ ;  /* 0x0001000005077824 */ /* 0x000fe400078e00ff */
[-C--:B------:R-:W-:Y:S01]  /*88d0*/  FMUL.FTZ R27, R13, R15.reuse ;  /* 0x0000000f0d1b7220 */ /* 0x080fe20000410000 */
[----:B------:R-:W-:Y:S01]  /*88e0*/  FFMA.FTZ R24, R12, R15, -R11 ;  /* 0x0000000f0c187223 */ /* 0x000fe2000001080b */
[----:B------:R-:W-:Y:S01]  /*88f0*/  LOP3.LUT R4, R4, 0xffff0000, RZ, 0xc0, !PT ;  /* 0xffff000004047812 */ /* 0x000fe200078ec0ff */
[----:B------:R-:W-:Y:S01]  /*8900*/  IMAD.U32 R11, R14, 0x10000, RZ ;  /* 0x000100000e0b7824 */ /* 0x000fe200078e00ff */
[----:B------:R-:W-:Y:S01]  /*8910*/  LOP3.LUT R5, R5, 0xffff0000, RZ, 0xc0, !PT ;  /* 0xffff000005057812 */ /* 0x000fe200078ec0ff */
[----:B------:R-:W-:Y:S01]  /*8920*/  FFMA.FTZ R27, R12, R26, R27 ;  /* 0x0000001a0c1b7223 */ /* 0x000fe2000001001b */
[----:B------:R-:W-:-:S02]  /*8930*/  SHF.L.U32 R13, R25, 0x10, RZ ;  /* 0x00000010190d7819 */ /* 0x000fc400000006ff */
[----:B------:R-:W-:Y:S02]  /*8940*/  LOP3.LUT R10, R25, 0xffff0000, RZ, 0xc0, !PT ;  /* 0xffff0000190a7812 */ /* 0x000fe400078ec0ff */
[----:B------:R-:W-:Y:S01]  /*8950*/  LOP3.LUT R14, R14, 0xffff0000, RZ, 0xc0, !PT ;  /* 0xffff00000e0e7812 */ /* 0x000fe200078ec0ff */
[C---:B------:R-:W-:Y:S01]  /*8960*/  FMUL.FTZ R15, R4.reuse, R13 ;  /* 0x0000000d040f7220 */ /* 0x040fe20000410000 */
[-C--:B------:R-:W-:Y:S01]  /*8970*/  FMUL.FTZ R4, R4, R11.reuse ;  /* 0x0000000b04047220 */ /* 0x080fe20000410000 */
[C---:B------:R-:W-:Y:S02]  /*8980*/  FMUL.FTZ R12, R5.reuse, R10 ;  /* 0x0000000a050c7220 */ /* 0x040fe40000410000 */
        /* <DEDUP_REMOVED lines=10> */
.L_x_4722:
[----:B------:R-:W-:Y:S05]  /*8a30*/  BSYNC B1 ;  /* 0x0000000000017941 */ /* 0x000fea0003800000 */
.L_x_4721:
[----:B------:R-:W-:Y:S05]  /*8a40*/  @P1 BRA `(.L_x_4720) ;  /* 0x0000001400cc1947 */ /* 0x000fea0003800000 */
[----:B01----:R-:W0:Y:S01]  /*8a50*/  LDS.128 R4, [R0+0x1000] ;  /* 0x0010000000047984 */ /* 0x003e220000000c00 */
[----:B------:R-:W-:Y:S02]  /*8a60*/  SHF.R.U32.HI R15, RZ, 0x10, R21 ;  /* 0x00000010ff0f7819 */ /* 0x000fe40000011615 */
[----:B------:R-:W-:Y:S02]  /*8a70*/  SHF.R.U32.HI R12, RZ, 0x10, R9 ;  /* 0x00000010ff0c7819 */ /* 0x000fe40000011609 */
[C---:B------:R-:W-:Y:S02]  /*8a80*/  PRMT R15, R44.reuse, 0x5410, R15 ;  /* 0x000054102c0f7816 */ /* 0x040fe4000000000f */
[----:B------:R-:W-:Y:S02]  /*8a90*/  PRMT R12, R44, 0x5432, R12 ;  /* 0x000054322c0c7816 */ /* 0x000fe4000000000c */
[----:B------:R-:W-:Y:S02]  /*8aa0*/  SHF.R.U64 R11, R8, 0x10, R9 ;  /* 0x00000010080b7819 */ /* 0x000fe40000001209 */
[----:B------:R-:W-:Y:S01]  /*8ab0*/  SHF.R.U64 R14, R20, 0x10, R21 ;  /* 0x00000010140e7819 */ /* 0x000fe20000001215 */
[C---:B------:R-:W-:Y:S01]  /*8ac0*/  IMAD.U32 R20, R15.reuse, 0x10000, RZ ;  /* 0x000100000f147824 */ /* 0x040fe200078e00ff */
[----:B------:R-:W-:Y:S01]  /*8ad0*/  LOP3.LUT R15, R15, 0xffff0000, RZ, 0xc0, !PT ;  /* 0xffff00000f0f7812 */ /* 0x000fe200078ec0ff */
[----:B------:R-:W-:Y:S01]  /*8ae0*/  IMAD.U32 R13, R12, 0x10000, RZ ;  /* 0x000100000c0d7824 */ /* 0x000fe200078e00ff */
[----:B------:R-:W-:-:S02]  /*8af0*/  PRMT R14, R46, 0x5432, R14 ;  /* 0x000054322e0e7816 */ /* 0x000fc4000000000e */
[----:B------:R-:W-:Y:S02]  /*8b00*/  LOP3.LUT R12, R12, 0xffff0000, RZ, 0xc0, !PT ;  /* 0xffff00000c0c7812 */ /* 0x000fe400078ec0ff */
[----:B------:R-:W-:Y:S02]  /*8b10*/  PRMT R11, R42, 0x5410, R11 ;  /* 0x000054102a0b7816 */ /* 0x000fe4000000000b */
[C---:B0-----:R-:W-:Y:S01]  /*8b20*/  LOP3.LUT R9, R6.reuse, 0xffff0000, RZ, 0xc0, !PT ;  /* 0xffff000006097812 */ /* 0x041fe200078ec0ff */
[C---:B------:R-:W-:Y:S01]  /*8b30*/  IMAD.U32 R10, R7.reuse, 0x10000, RZ ;  /* 0x00010000070a7824 */ /* 0x040fe200078e00ff */
[----:B------:R-:W-:Y:S01]  /*8b40*/  LOP3.LUT R7, R7, 0xffff0000, RZ, 0xc0, !PT ;  /* 0xffff000007077812 */ /* 0x000fe200078ec0ff */
[----:B------:R-:W-:Y:S02]  /*8b50*/  IMAD.U32 R8, R6, 0x10000, RZ ;  /* 0x0001000006087824 */ /* 0x000fe400078e00ff */
[C---:B------:R-:W-:Y:S01]  /*8b60*/  FMUL.FTZ R21, R9.reuse, R20 ;  /* 0x0000001409157220 */ /* 0x040fe20000410000 */
[----:B------:R-:W-:Y:S01]  /*8b70*/  FMUL.FTZ R9, R9, R13 ;  /* 0x0000000d09097220 */ /* 0x000fe20000410000 */
[----:B------:R-:W-:-:S02]  /*8b80*/  IMAD.U32 R6, R5, 0x10000, RZ ;  /* 0x0001000005067824 */ /* 0x000fc400078e00ff */
[C---:B------:R-:W-:Y:S01]  /*8b90*/  FMUL.FTZ R25, R7.reuse, R15 ;  /* 0x0000000f07197220 */ /* 0x040fe20000410000 */
[C---:B------:R-:W-:Y:S01]  /*8ba0*/  FFMA.FTZ R21, R8.reuse, R13, -R21 ;  /* 0x0000000d08157223 */ /* 0x040fe20000010815 */
[----:B------:R-:W-:Y:S01]  /*8bb0*/  FFMA.FTZ R20, R8, R20, R9 ;  /* 0x0000001408147223 */ /* 0x000fe20000010009 */
[-C--:B------:R-:W-:Y:S01]  /*8bc0*/  FMUL.FTZ R9, R7, R12.reuse ;  /* 0x0000000c07097220 */ /* 0x080fe20000410000 */
[----:B------:R-:W-:Y:S01]  /*8bd0*/  IMAD.U32 R8, R14, 0x10000, RZ ;  /* 0x000100000e087824 */ /* 0x000fe200078e00ff */
[----:B------:R-:W-:Y:S01]  /*8be0*/  LOP3.LUT R5, R5, 0xffff0000, RZ, 0xc0, !PT ;  /* 0xffff000005057812 */ /* 0x000fe200078ec0ff */
[----:B------:R-:W-:Y:S01]  /*8bf0*/  IMAD.U32 R3, R4, 0x10000, RZ ;  /* 0x0001000004037824 */ /* 0x000fe200078e00ff */
[----:B------:R-:W-:Y:S01]  /*8c00*/  LOP3.LUT R14, R14, 0xffff0000, RZ, 0xc0, !PT ;  /* 0xffff00000e0e7812 */ /* 0x000fe200078ec0ff */
[C---:B------:R-:W-:Y:S01]  /*8c10*/  IMAD.U32 R7, R11.reuse, 0x10000, RZ ;  /* 0x000100000b077824 */ /* 0x040fe200078e00ff */
[----:B------:R-:W-:Y:S01]  /*8c20*/  LOP3.LUT R4, R4, 0xffff0000, RZ, 0xc0, !PT ;  /* 0xffff000004047812 */ /* 0x000fe200078ec0ff */
[C---:B------:R-:W-:Y:S01]  /*8c30*/  FFMA.FTZ R25, R10.reuse, R12, -R25 ;  /* 0x0000000c0a197223 */ /* 0x040fe20000010819 */
[----:B------:R-:W-:Y:S01]  /*8c40*/  LOP3.LUT R11, R11, 0xffff0000, RZ, 0xc0, !PT ;  /* 0xffff00000b0b7812 */ /* 0x000fe200078ec0ff */
[----:B------:R-:W-:Y:S01]  /*8c50*/  FFMA.FTZ R12, R10, R15, R9 ;  /* 0x0000000f0a0c7223 */ /* 0x000fe20000010009 */
[C---:B------:R-:W-:Y:S01]  /*8c60*/  FMUL.FTZ R13, R5.reuse, R14 ;  /* 0x0000000e050d7220 */ /* 0x040fe20000410000 */
        /* <DEDUP_REMOVED lines=13> */
.L_x_4701:
[----:B------:R-:W0:Y:S01]  /*8d40*/  LDC R21, c[0x0][0x3d4] ;  /* 0x0000f500ff157b82 */ /* 0x000e220000000800 */
[-C--:B------:R-:W-:Y:S01]  /*8d50*/  ISETP.GE.AND P0, PT, R225, R56.reuse, PT ;  /* 0x00000038e100720c */ /* 0x080fe20003f06270 */
[----:B------:R-:W-:Y:S01]  /*8d60*/  ULDC.64 UR4, c[0x0][0x3c8] ;  /* 0x0000f20000047ab9 */ /* 0x000fe20000000a00 */
[----:B------:R-:W-:Y:S01]  /*8d70*/  ISETP.GE.AND P1, PT, R186, R56, PT ;  /* 0x00000038ba00720c */ /* 0x000fe20003f26270 */
[----:B------:R-:W-:Y:S01]  /*8d80*/  ULDC.64 UR6, c[0x0][0x3e0] ;  /* 0x0000f80000067ab9 */ /* 0x000fe20000000a00 */
[----:B------:R-:W-:Y:S02]  /*8d90*/  CS2R R32, SRZ ;  /* 0x0000000000207805 */ /* 0x000fe4000001ff00 */
[----:B------:R-:W-:Y:S02]  /*8da0*/  CS2R R34, SRZ ;  /* 0x0000000000227805 */ /* 0x000fe4000001ff00 */
[CC--:B0-----:R-:W-:Y:S02]  /*8db0*/  ISETP.GE.OR P0, PT, R16.reuse, R21.reuse, P0 ;  /* 0x000000151000720c */ /* 0x0c1fe40000706670 */
[----:B------:R-:W-:-:S11]  /*8dc0*/  ISETP.GE.OR P1, PT, R16, R21, P1 ;  /* 0x000000151000720c */ /* 0x000fd60000f26670 */
[----:B------:R-:W0:Y:S01]  /*8dd0*/  @!P0 LDC.64 R14, c[0x0][0x3c8] ;  /* 0x0000f200ff0e8b82 */ /* 0x000e220000000a00 */
[----:B------:R-:W-:Y:S02]  /*8de0*/  @!P0 IADD3 R0, P2, P3, R29, R44, R54 ;  /* 0x0000002c1d008210 */ /* 0x000fe40007b5e036 */
[----:B------:R-:W-:Y:S02]  /*8df0*/  @!P1 IADD3 R9, P4, R52, R27, RZ ;  /* 0x0000001b34099210 */ /* 0x000fe40007f9e0ff */
[----:B------:R-:W-:Y:S02]  /*8e00*/  @!P0 IADD3 R13, P5, P6, R27, R46, R52 ;  /* 0x0000002e1b0d8210 */ /* 0x000fe40007ebe034 */
[----:B------:R-:W-:Y:S01]  /*8e10*/  @!P0 IADD3.X R3, R28, R45, R59, P2, P3 ;  /* 0x0000002d1c038210 */ /* 0x000fe200017e643b */
[----:B------:R-:W1:Y:S01]  /*8e20*/  @!P0 LDC.64 R30, c[0x0][0x3e0] ;  /* 0x0000f800ff1e8b82 */ /* 0x000e620000000a00 */
[----:B------:R-:W-:Y:S01]  /*8e30*/  @!P1 IMAD.X R10, R57, 0x1, R26, P4 ;  /* 0x00000001390a9824 */ /* 0x000fe200020e061a */
[----:B------:R-:W-:-:S02]  /*8e40*/  @!P1 LEA R8, P4, R9, UR4, 0x1 ;  /* 0x0000000409089c11 */ /* 0x000fc4000f8808ff */
[----:B------:R-:W-:Y:S02]  /*8e50*/  @!P0 IADD3.X R20, R26, R47, R57, P5, P6 ;  /* 0x0000002f1a148210 */ /* 0x000fe40002fec439 */
[----:B------:R-:W-:Y:S02]  /*8e60*/  @!P1 LEA.HI.X R9, R9, UR5, R10, 0x1, P4 ;  /* 0x0000000509099c11 */ /* 0x000fe4000a0f0c0a */
[----:B------:R-:W-:Y:S02]  /*8e70*/  @!P1 IADD3 R11, P5, R54, R29, RZ ;  /* 0x0000001d360b9210 */ /* 0x000fe40007fbe0ff */
[----:B0-----:R-:W-:Y:S02]  /*8e80*/  @!P0 LEA R12, P3, R13, R14, 0x1 ;  /* 0x0000000e0d0c8211 */ /* 0x001fe400078608ff */
[----:B------:R-:W-:Y:S02]  /*8e90*/  CS2R R26, SRZ ;  /* 0x00000000001a7805 */ /* 0x000fe4000001ff00 */
[----:B------:R-:W-:Y:S01]  /*8ea0*/  @!P1 IADD3.X R24, R59, R28, RZ, P5, !PT ;  /* 0x0000001c3b189210 */ /* 0x000fe20002ffe4ff */
[----:B------:R0:W5:Y:S01]  /*8eb0*/  @!P1 LDG.E.128 R32, desc[UR42][R8.64] ;  /* 0x0000002a08209981 */ /* 0x000162000c1e1d00 */
[----:B------:R-:W-:-:S02]  /*8ec0*/  @!P0 LEA.HI.X R13, R13, R15, R20, 0x1, P3 ;  /* 0x0000000f0d0d8211 */ /* 0x000fc400018f0c14 */
[C---:B------:R-:W-:Y:S02]  /*8ed0*/  @!P1 LEA R10, P2, R11.reuse, UR6, 0x1 ;  /* 0x000000060b0a9c11 */ /* 0x040fe4000f8408ff */
[C---:B-1----:R-:W-:Y:S02]  /*8ee0*/  @!P0 LEA R14, P4, R0.reuse, R30, 0x1 ;  /* 0x0000001e000e8211 */ /* 0x042fe400078808ff */
[----:B------:R-:W-:Y:S02]  /*8ef0*/  CS2R R28, SRZ ;  /* 0x00000000001c7805 */ /* 0x000fe4000001ff00 */
[----:B------:R-:W-:Y:S02]  /*8f00*/  @!P1 LEA.HI.X R11, R11, UR7, R24, 0x1, P2 ;  /* 0x000000070b0b9c11 */ /* 0x000fe400090f0c18 */
[----:B------:R-:W-:Y:S02]  /*8f10*/  @!P0 LEA.HI.X R15, R0, R31, R3, 0x1, P4 ;  /* 0x0000001f000f8211 */ /* 0x000fe400020f0c03 */
[----:B------:R-:W1:Y:S01]  /*8f20*/  LDC R0, c[0x0][0x428] ;  /* 0x00010a00ff007b82 */ /* 0x000e620000000800 */
[----:B------:R-:W-:-:S02]  /*8f30*/  CS2R R24, SRZ ;  /* 0x0000000000187805 */ /* 0x000fc4000001ff00 */
[----:B------:R-:W-:-:S04]  /*8f40*/  CS2R R30, SRZ ;  /* 0x00000000001e7805 */ /* 0x000fc8000001ff00 */
[----:B------:R-:W5:Y:S04]  /*8f50*/  @!P0 LDG.E.128 R24, desc[UR42][R12.64] ;  /* 0x0000002a0c188981 */ /* 0x000f68000c1e1d00 */
[----:B------:R-:W5:Y:S01]  /*8f60*/  @!P0 LDG.E.128 R28, desc[UR42][R14.64] ;  /* 0x0000002a0e1c8981 */ /* 0x000f62000c1e1d00 */
[----:B-1----:R-:W-:-:S13]  /*8f70*/  ISETP.NE.AND P0, PT, R0, 0x1, PT ;  /* 0x000000010000780c */ /* 0x002fda0003f05270 */
[----:B0-----:R-:W0:Y:S08]  /*8f80*/  @P0 LDC R8, c[0x0][0x42c] ;  /* 0x00010b00ff080b82 */ /* 0x001e300000000800 */
[----:B------:R-:W1:Y:S01]  /*8f90*/  @P0 LDC R9, c[0x0][0x430] ;  /* 0x00010c00ff090b82 */ /* 0x000e620000000800 */
[----:B------:R-:W-:-:S04]  /*8fa0*/  IMAD R0, R189, 0x40, R186 ;  /* 0x00000040bd007824 */ /* 0x000fc800078e02ba */
[----:B------:R-:W-:Y:S01]  /*8fb0*/  IMAD R3, R211, 0x20, R0 ;  /* 0x00000020d3037824 */ /* 0x000fe200078e0200 */
[----:B------:R-:W-:Y:S02]  /*8fc0*/  CS2R R38, SRZ ;  /* 0x0000000000267805 */ /* 0x000fe4000001ff00 */
[----:B------:R-:W-:-:S06]  /*8fd0*/  CS2R R36, SRZ ;  /* 0x0000000000247805 */ /* 0x000fcc000001ff00 */
[----:B------:R2:W5:Y:S01]  /*8fe0*/  @!P1 LDG.E.128 R36, desc[UR42][R10.64] ;  /* 0x0000002a0a249981 */ /* 0x000562000c1e1d00 */
[----:B0-----:R-:W-:-:S05]  /*8ff0*/  @P0 IMAD.HI.U32 R0, R3, R8, RZ ;  /* 0x0000000803000227 */ /* 0x001fca00078e00ff */
[----:B-1----:R-:W-:-:S04]  /*9000*/  @P0 SHF.R.U32.HI R3, RZ, R9, R0 ;  /* 0x00000009ff030219 */ /* 0x002fc80000011600 */
[----:B------:R-:W-:Y:S01]  /*9010*/  SHF.R.S32.HI R41, RZ, 0x1f, R3 ;  /* 0x0000001fff297819 */ /* 0x000fe20000011403 */
[----:B------:R-:W-:Y:S02]  /*9020*/  IMAD.MOV.U32 R8, RZ, RZ, R42 ;  /* 0x000000ffff087224 */ /* 0x000fe400078e002a */
[----:B------:R-:W-:Y:S02]  /*9030*/  IMAD.MOV.U32 R9, RZ, RZ, R49 ;  /* 0x000000ffff097224 */ /* 0x000fe400078e0031 */
[----:B--2---:R-:W-:Y:S02]  /*9040*/  IMAD.MOV.U32 R10, RZ, RZ, R40 ;  /* 0x000000ffff0a7224 */ /* 0x004fe400078e0028 */
[----:B------:R-:W-:Y:S02]  /*9050*/  IMAD.MOV.U32 R11, RZ, RZ, R51 ;  /* 0x000000ffff0b7224 */ /* 0x000fe400078e0033 */
[C---:B------:R-:W-:Y:S02]  /*9060*/  IMAD R0, R41.reuse, R6, RZ ;  /* 0x0000000629007224 */ /* 0x040fe400078e02ff */
[----:B------:R-:W-:-:S02]  /*9070*/  IMAD R12, R41, R4, RZ ;  /* 0x00000004290c7224 */ /* 0x000fc400078e02ff */
[----:B------:R-:W-:-:S04]  /*9080*/  IMAD.WIDE.U32 R8, R3, R6, R8 ;  /* 0x0000000603087225 */ /* 0x000fc800078e0008 */
[----:B------:R-:W-:-:S04]  /*9090*/  IMAD.WIDE.U32 R10, R3, R4, R10 ;  /* 0x00000004030a7225 */ /* 0x000fc800078e000a */
[C---:B------:R-:W-:Y:S02]  /*90a0*/  IMAD R7, R3.reuse, R7, R0 ;  /* 0x0000000703077224 */ /* 0x040fe400078e0200 */
[----:B------:R-:W-:Y:S01]  /*90b0*/  IMAD R3, R3, R5, R12 ;  /* 0x0000000503037224 */ /* 0x000fe200078e020c */
[----:B------:R-:W-:Y:S01]  /*90c0*/  LEA R4, P0, R8, UR4, 0x1 ;  /* 0x0000000408047c11 */ /* 0x000fe2000f8008ff */
[----:B------:R-:W-:Y:S01]  /*90d0*/  IMAD.IADD R5, R9, 0x1, R7 ;  /* 0x0000000109057824 */ /* 0x000fe200078e0207 */
[----:B------:R-:W-:Y:S01]  /*90e0*/  LEA R0, P1, R10, UR6, 0x1 ;  /* 0x000000060a007c11 */ /* 0x000fe2000f8208ff */
[----:B------:R-:W-:Y:S01]  /*90f0*/  IMAD.IADD R3, R11, 0x1, R3 ;  /* 0x000000010b037824 */ /* 0x000fe200078e0203 */
[----:B------:R-:W-:Y:S02]  /*9100*/  UMOV UR4, 0xffffffff ;  /* 0xffffffff00047882 */ /* 0x000fe40000000000 */
[----:B------:R-:W-:Y:S02]  /*9110*/  LEA.HI.X R5, R8, UR5, R5, 0x1, P0 ;  /* 0x0000000508057c11 */ /* 0x000fe400080f0c05 */
[----:B------:R-:W-:-:S02]  /*9120*/  LEA.HI.X R3, R10, UR7, R3, 0x1, P1 ;  /* 0x000000070a037c11 */ /* 0x000fc400088f0c03 */
[----:B------:R-:W-:Y:S01]  /*9130*/  LEA.HI R6, R205, R205, RZ, 0x1 ;  /* 0x000000cdcd067211 */ /* 0x000fe200078f08ff */
[----:B------:R-:W-:Y:S06]  /*9140*/  BRA.DIV UR4, `(.L_x_4723) ;  /* 0x0000014a04547947 */ /* 0x000fec000b800000 */
.L_x_4980:
[----:B------:R-:W-:-:S03]  /*9150*/  UMOV UR4, 0xffffffff ;  /* 0xffffffff00047882 */ /* 0x000fc60000000000 */
[----:B------:R-:W-:Y:S05]  /*9160*/  BRA.DIV UR4, `(.L_x_4724) ;  /* 0x0000014a04747947 */ /* 0x000fea000b800000 */
.L_x_4983:
[----:B------:R-:W-:-:S03]  /*9170*/  UMOV UR4, 0xffffffff ;  /* 0xffffffff00047882 */ /* 0x000fc60000000000 */
[----:B------:R-:W-:Y:S05]  /*9180*/  BRA.DIV UR4, `(.L_x_4725) ;  /* 0x0000014a04947947 */ /* 0x000fea000b800000 */
.L_x_4986:
[----:B------:R-:W-:-:S03]  /*9190*/  UMOV UR4, 0xffffffff ;  /* 0xffffffff00047882 */ /* 0x000fc60000000000 */
[----:B------:R-:W-:Y:S05]  /*91a0*/  BRA.DIV UR4, `(.L_x_4726) ;  /* 0x0000014a04b47947 */ /* 0x000fea000b800000 */
.L_x_4989:
[----:B------:R-:W-:-:S03]  /*91b0*/  UMOV UR4, 0xffffffff ;  /* 0xffffffff00047882 */ /* 0x000fc60000000000 */
[----:B------:R-:W-:Y:S05]  /*91c0*/  BRA.DIV UR4, `(.L_x_4727) ;  /* 0x0000014a04d47947 */ /* 0x000fea000b800000 */
.L_x_4992:
[----:B------:R-:W-:Y:S01]  /*91d0*/  UMOV UR4, 0xffffffff ;  /* 0xffffffff00047882 */ /* 0x000fe20000000000 */
[----:B------:R-:W-:Y:S02]  /*91e0*/  LOP3.LUT R6, R6, 0xfffffffe, RZ, 0xc0, !PT ;  /* 0xfffffffe06067812 */ /* 0x000fe400078ec0ff */
[----:B------:R-:W-:Y:S05]  /*91f0*/  BRA.DIV UR4, `(.L_x_4728) ;  /* 0x0000014a04f07947 */ /* 0x000fea000b800000 */
.L_x_4995:
[----:B------:R-:W-:Y:S01]  /*9200*/  UMOV UR4, 0xffffffff ;  /* 0xffffffff00047882 */ /* 0x000fe20000000000 */
[----:B------:R-:W-:Y:S02]  /*9210*/  IMAD.IADD R6, R205, 0x1, -R6 ;  /* 0x00000001cd067824 */ /* 0x000fe400078e0a06 */
[----:B------:R-:W-:Y:S05]  /*9220*/  BRA.DIV UR4, `(.L_x_4729) ;  /* 0x0000014e040c7947 */ /* 0x000fea000b800000 */
.L_x_4998:
[----:B------:R-:W-:Y:S01]  /*9230*/  UMOV UR4, 0xffffffff ;  /* 0xffffffff00047882 */ /* 0x000fe20000000000 */
[----:B------:R-:W-:Y:S02]  /*9240*/  SHF.L.U32 R3, R6, 0x1f, RZ ;  /* 0x0000001f06037819 */ /* 0x000fe400000006ff */
[----:B------:R-:W-:Y:S05]  /*9250*/  BRA.DIV UR4, `(.L_x_4730) ;  /* 0x0000014e04287947 */ /* 0x000fea000b800000 */
.L_x_5001:
[----:B------:R-:W0:Y:S01]  /*9260*/  SYNCS.PHASECHK.TRANS64.TRYWAIT P1, [R2+URZ+0x28c00], R3 ;  /* 0x028c0003020075a7 */ /* 0x000e22000802017f */
[----:B-----5:R-:W-:Y:S01]  /*9270*/  IMAD.MOV.U32 R4, RZ, RZ, R33 ;  /* 0x000000ffff047224 */ /* 0x020fe200078e0021 */
[----:B------:R-:W-:Y:S01]  /*9280*/  MOV R0, R32 ;  /* 0x0000002000007202 */ /* 0x000fe20000000f00 */
[----:B------:R-:W-:Y:S01]  /*9290*/  IMAD.MOV.U32 R6, RZ, RZ, R35 ;  /* 0x000000ffff067224 */ /* 0x000fe200078e0023 */
[----:B------:R-:W-:Y:S01]  /*92a0*/  ISETP.GE.AND P0, PT, R16, R21, PT ;  /* 0x000000151000720c */ /* 0x000fe20003f06270 */
        /* <DEDUP_REMOVED lines=19> */
[----:B------:R-:W-:Y:S01]  /*93e0*/  MOV R5, R26 ;  /* 0x0000001a00057202 */ /* 0x000fe20000000f00 */
[----:B------:R-:W-:Y:S01]  /*93f0*/  BSSY B1, `(.L_x_4731) ;  /* 0x000000a000017945 */ /* 0x000fe20003800000 */
[-C--:B------:R-:W-:Y:S01]  /*9400*/  ISETP.GE.OR P2, PT, R186, R56.reuse, P0 ;  /* 0x00000038ba00720c */ /* 0x080fe20000746670 */
[----:B------:R-:W-:Y:S01]  /*9410*/  IMAD.MOV.U32 R54, RZ, RZ, R30 ;  /* 0x000000ffff367224 */ /* 0x000fe200078e001e */
[----:B------:R-:W-:Y:S01]  /*9420*/  ISETP.GE.OR P0, PT, R225, R56, P0 ;  /* 0x00000038e100720c */ /* 0x000fe20000706670 */
[----:B------:R-:W-:Y:S01]  /*9430*/  IMAD.MOV.U32 R55, RZ, RZ, R31 ;  /* 0x000000ffff377224 */ /* 0x000fe200078e001f */
[----:B------:R-:W-:-:S02]  /*9440*/  PRMT R52, R52, 0x5410, R5 ;  /* 0x0000541034347816 */ /* 0x000fc40000000005 */
[----:B------:R-:W-:Y:S02]  /*9450*/  PRMT R53, R53, 0x5410, R6 ;  /* 0x0000541035357816 */ /* 0x000fe40000000006 */
[----:B------:R-:W-:Y:S02]  /*9460*/  PRMT R49, R49, 0x5410, R0 ;  /* 0x0000541031317816 */ /* 0x000fe40000000000 */
[----:B------:R-:W-:Y:S01]  /*9470*/  PRMT R50, R50, 0x5410, R4 ;  /* 0x0000541032327816 */ /* 0x000fe20000000004 */
[----:B0-----:R-:W-:Y:S06]  /*9480*/  @!P1 BRA `(.L_x_4732) ;  /* 0x0000014800c49947 */ /* 0x001fec0003800000 */
.L_x_5002:
[----:B------:R-:W-:Y:S05]  /*9490*/  BSYNC B1 ;  /* 0x0000000000017941 */ /* 0x000fea0003800000 */
.L_x_4731:
[----:B------:R-:W-:Y:S04]  /*94a0*/  BSSY B1, `(.L_x_4733) ;  /* 0x000006a000017945 */ /* 0x000fe80003800000 */
[----:B------:R-:W-:Y:S05]  /*94b0*/  @P2 BRA `(.L_x_4734) ;  /* 0x0000000400a02947 */ /* 0x000fea0003800000 */
[----:B------:R-:W-:Y:S01]  /*94c0*/  IMAD.SHL.U32 R0, R193, 0x40, RZ ;  /* 0x00000040c1007824 */ /* 0x000fe200078e00ff */
[----:B------:R-:W-:Y:S01]  /*94d0*/  SHF.R.U64 R12, R32, 0x10, R33 ;  /* 0x00000010200c7819 */ /* 0x000fe20000001221 */
[----:B------:R-:W-:Y:S01]  /*94e0*/  IMAD.IADD R4, R16, 0x1, R21 ;  /* 0x0000000110047824 */ /* 0x000fe200078e0215 */
[----:B------:R-:W-:Y:S02]  /*94f0*/  SHF.R.U32.HI R32, RZ, 0x10, R33 ;  /* 0x00000010ff207819 */ /* 0x000fe40000011621 */
[----:B------:R-:W-:Y:S02]  /*9500*/  LOP3.LUT R5, R0, 0x1c0, RZ, 0xc0, !PT ;  /* 0x000001c000057812 */ /* 0x000fe400078ec0ff */
[----:B------:R-:W-:Y:S02]  /*9510*/  SHF.R.U64 R41, R38, 0x10, R39 ;  /* 0x0000001026297819 */ /* 0x000fe40000001227 */
[----:B------:R-:W-:Y:S02]  /*9520*/  SHF.R.U32.HI R7, RZ, 0x3, R5 ;  /* 0x00000003ff077819 */ /* 0x000fe40000011605 */
[----:B------:R-:W-:-:S02]  /*9530*/  LOP3.LUT R4, R5, 0x38, R4, 0xf8, !PT ;  /* 0x0000003805047812 */ /* 0x000fc400078ef804 */
[----:B------:R-:W-:Y:S02]  /*9540*/  LOP3.LUT R0, R5, 0x38, R16, 0xf8, !PT ;  /* 0x0000003805007812 */ /* 0x000fe400078ef810 */
[-C--:B------:R-:W-:Y:S02]  /*9550*/  LOP3.LUT R5, R4, R7.reuse, RZ, 0x3c, !PT ;  /* 0x0000000704057212 */ /* 0x080fe400078e3cff */
[----:B0-----:R-:W-:Y:S02]  /*9560*/  LOP3.LUT R3, R0, R7, RZ, 0x3c, !PT ;  /* 0x0000000700037212 */ /* 0x001fe400078e3cff */
[----:B------:R-:W-:Y:S02]  /*9570*/  LEA R5, R200, R5, 0x9 ;  /* 0x00000005c8057211 */ /* 0x000fe400078e48ff */
[----:B------:R-:W-:Y:S01]  /*9580*/  SHF.R.U64 R0, R36, 0x10, R37 ;  /* 0x0000001024007819 */ /* 0x000fe20000001225 */
[----:B------:R-:W-:Y:S01]  /*9590*/  IMAD R3, R200, 0x200, R3 ;  /* 0x00000200c8037824 */ /* 0x000fe200078e0203 */
[----:B------:R-:W-:Y:S01]  /*95a0*/  PRMT R33, R20, 0x5432, R12 ;  /* 0x0000543214217816 */ /* 0x000fe2000000000c */
[----:B------:R-:W-:Y:S01]  /*95b0*/  IMAD R48, R5, 0x2, R2 ;  /* 0x0000000205307824 */ /* 0x000fe200078e0202 */
[----:B------:R-:W-:Y:S01]  /*95c0*/  PRMT R38, R14, 0x5432, R0 ;  /* 0x000054320e267816 */ /* 0x000fe20000000000 */
[----:B------:R-:W-:Y:S01]  /*95d0*/  IMAD R47, R3, 0x2, R2 ;  /* 0x00000002032f7824 */ /* 0x000fe200078e0202 */
[----:B------:R-:W-:-:S02]  /*95e0*/  SHF.R.U64 R3, R34, 0x10, R35 ;  /* 0x0000001022037819 */ /* 0x000fc40000001223 */
[----:B------:R-:W0:Y:S01]  /*95f0*/  LDS.128 R4, [R48+0x20400] ;  /* 0x0204000030047984 */ /* 0x000e220000000c00 */
[----:B------:R-:W-:Y:S02]  /*9600*/  SHF.R.U32.HI R35, RZ, 0x10, R35 ;  /* 0x00000010ff237819 */ /* 0x000fe40000011623 */
[----:B------:R-:W-:Y:S01]  /*9610*/  SHF.R.U32.HI R40, RZ, 0x10, R37 ;  /* 0x00000010ff287819 */ /* 0x000fe20000011625 */
[----:B------:R-:W1:Y:S01]  /*9620*/  LDS.128 R8, [R47+0x20400] ;  /* 0x020400002f087984 */ /* 0x000e620000000c00 */
[----:B------:R-:W-:Y:S01]  /*9630*/  SHF.R.U32.HI R42, RZ, 0x10, R39 ;  /* 0x00000010ff2a7819 */ /* 0x000fe20000011627 */
[----:B------:R-:W-:Y:S01]  /*9640*/  IMAD.U32 R39, R38, 0x10000, RZ ;  /* 0x0001000026277824 */ /* 0x000fe200078e00ff */
[----:B------:R-:W-:Y:S02]  /*9650*/  PRMT R36, R14, 0x5410, R3 ;  /* 0x000054100e247816 */ /* 0x000fe40000000003 */
[----:B------:R-:W-:Y:S01]  /*9660*/  PRMT R37, R15, 0x5410, R35 ;  /* 0x000054100f257816 */ /* 0x000fe20000000023 */
[----:B------:R-:W-:Y:S01]  /*9670*/  IMAD.U32 R35, R33, 0x10000, RZ ;  /* 0x0001000021237824 */ /* 0x000fe200078e00ff */
[----:B------:R-:W-:-:S02]  /*9680*/  LOP3.LUT R38, R38, 0xffff0000, RZ, 0xc0, !PT ;  /* 0xffff000026267812 */ /* 0x000fc400078ec0ff */
[----:B------:R-:W-:Y:S02]  /*9690*/  PRMT R34, R43, 0x5432, R32 ;  /* 0x000054322b227816 */ /* 0x000fe40000000020 */
[----:B------:R-:W-:Y:S02]  /*96a0*/  PRMT R40, R15, 0x5432, R40 ;  /* 0x000054320f287816 */ /* 0x000fe40000000028 */
[----:B------:R-:W-:Y:S02]  /*96b0*/  LOP3.LUT R33, R33, 0xffff0000, RZ, 0xc0, !PT ;  /* 0xffff000021217812 */ /* 0x000fe400078ec0ff */
[C---:B------:R-:W-:Y:S02]  /*96c0*/  PRMT R41, R13.reuse, 0x5410, R41 ;  /* 0x000054100d297816 */ /* 0x040fe40000000029 */
[----:B------:R-:W-:Y:S01]  /*96d0*/  PRMT R42, R13, 0x5432, R42 ;  /* 0x000054320d2a7816 */ /* 0x000fe2000000002a */
[C---:B0-----:R-:W-:Y:S01]  /*96e0*/  IMAD.U32 R14, R4.reuse, 0x10000, RZ ;  /* 0x00010000040e7824 */ /* 0x041fe200078e00ff */
[----:B------:R-:W-:Y:S01]  /*96f0*/  LOP3.LUT R4, R4, 0xffff0000, RZ, 0xc0, !PT ;  /* 0xffff000004047812 */ /* 0x000fe200078ec0ff */
[C---:B------:R-:W-:Y:S01]  /*9700*/  IMAD.U32 R15, R5.reuse, 0x10000, RZ ;  /* 0x00010000050f7824 */ /* 0x040fe200078e00ff */
[----:B------:R-:W-:Y:S01]  /*9710*/  LOP3.LUT R5, R5, 0xffff0000, RZ, 0xc0, !PT ;  /* 0xffff000005057812 */ /* 0x000fe200078ec0ff */
[----:B-1----:R-:W-:-:S02]  /*9720*/  IMAD.U32 R0, R8, 0x10000, RZ ;  /* 0x0001000008007824 */ /* 0x002fc400078e00ff */
[C---:B------:R-:W-:Y:S01]  /*9730*/  FMUL.FTZ R43, R14.reuse, R39 ;  /* 0x000000270e2b7220 */ /* 0x040fe20000410000 */
[-C--:B------:R-:W-:Y:S01]  /*9740*/  FMUL.FTZ R45, R14, R35.reuse ;  /* 0x000000230e2d7220 */ /* 0x080fe20000410000 */
[----:B------:R-:W-:Y:S01]  /*9750*/  LOP3.LUT R3, R8, 0xffff0000, RZ, 0xc0, !PT ;  /* 0xffff000008037812 */ /* 0x000fe200078ec0ff */
[----:B------:R-:W-:Y:S01]  /*9760*/  FMUL.FTZ R44, R4, R38 ;  /* 0x00000026042c7220 */ /* 0x000fe20000410000 */
[----:B------:R-:W-:Y:S01]  /*9770*/  FFMA.FTZ R43, R0, R35, -R43 ;  /* 0x00000023002b7223 */ /* 0x000fe2000001082b */
[----:B------:R-:W-:Y:S02]  /*9780*/  IMAD.U32 R14, R40, 0x10000, RZ ;  /* 0x00010000280e7824 */ /* 0x000fe400078e00ff */
[----:B------:R-:W-:Y:S01]  /*9790*/  FFMA.FTZ R45, R0, R39, R45 ;  /* 0x00000027002d7223 */ /* 0x000fe2000001002d */
[----:B------:R-:W-:Y:S02]  /*97a0*/  IMAD.U32 R0, R34, 0x10000, RZ ;  /* 0x0001000022007824 */ /* 0x000fe400078e00ff */
[-C--:B------:R-:W-:Y:S01]  /*97b0*/  FMUL.FTZ R4, R4, R33.reuse ;  /* 0x0000002104047220 */ /* 0x080fe20000410000 */
[----:B------:R-:W-:Y:S01]  /*97c0*/  FFMA.FTZ R44, R3, R33, -R44 ;  /* 0x00000021032c7223 */ /* 0x000fe2000001082c */
[----:B------:R-:W-:-:S02]  /*97d0*/  IMAD.U32 R8, R9, 0x10000, RZ ;  /* 0x0001000009087824 */ /* 0x000fc400078e00ff */
[C---:B------:R-:W-:Y:S01]  /*97e0*/  FMUL.FTZ R33, R15.reuse, R14 ;  /* 0x0000000e0f217220 */ /* 0x040fe20000410000 */
[----:B------:R-:W-:Y:S01]  /*97f0*/  LOP3.LUT R40, R40, 0xffff0000, RZ, 0xc0, !PT ;  /* 0xffff000028287812 */ /* 0x000fe200078ec0ff */
[-C--:B------:R-:W-:Y:S01]  /*9800*/  FMUL.FTZ R15, R15, R0.reuse ;  /* 0x000000000f0f7220 */ /* 0x080fe20000410000 */
[----:B------:R-:W-:Y:S01]  /*9810*/  LOP3.LUT R34, R34, 0xffff0000, RZ, 0xc0, !PT ;  /* 0xffff000022227812 */ /* 0x000fe200078ec0ff */
[----:B------:R-:W-:Y:S01]  /*9820*/  FFMA.FTZ R33, R8, R0, -R33 ;  /* 0x0000000008217223 */ /* 0x000fe20000010821 */
[----:B------:R-:W-:Y:S01]  /*9830*/  LOP3.LUT R9, R9, 0xffff0000, RZ, 0xc0, !PT ;  /* 0xffff000009097812 */ /* 0x000fe200078ec0ff */
[----:B------:R-:W-:Y:S01]  /*9840*/  FFMA.FTZ R38, R3, R38, R4 ;  /* 0x0000002603267223 */ /* 0x000fe20000010004 */
[----:B------:R-:W-:Y:S01]  /*9850*/  SHF.L.U32 R20, R6, 0x10, RZ ;  /* 0x0000001006147819 */ /* 0x000fe200000006ff */
[----:B------:R-:W-:Y:S01]  /*9860*/  FFMA.FTZ R14, R8, R14, R15 ;  /* 0x0000000e080e7223 */ /* 0x000fe2000001000f */
[----:B------:R-:W-:Y:S01]  /*9870*/  FMUL.FTZ R0, R5, R40 ;  /* 0x0000002805007220 */ /* 0x000fe20000410000 */
[----:B------:R-:W-:-:S02]  /*9880*/  IMAD.U32 R3, R36, 0x10000, RZ ;  /* 0x0001000024037824 */ /* 0x000fc400078e00ff */
[-C--:B------:R-:W-:Y:S01]  /*9890*/  FMUL.FTZ R8, R5, R34.reuse ;  /* 0x0000002205087220 */ /* 0x080fe20000410000 */
[----:B------:R-:W-:Y:S02]  /*98a0*/  IMAD.U32 R15, R41, 0x10000, RZ ;  /* 0x00010000290f7824 */ /* 0x000fe400078e00ff */
[----:B------:R-:W-:Y:S01]  /*98b0*/  FFMA.FTZ R34, R9, R34, -R0 ;  /* 0x0000002209227223 */ /* 0x000fe20000010800 */
[----:B------:R-:W-:Y:S02]  /*98c0*/  IMAD.U32 R32, R7, 0x10000, RZ ;  /* 0x0001000007207824 */ /* 0x000fe400078e00ff */
[----:B------:R-:W-:Y:S01]  /*98d0*/  FMUL.FTZ R46, R20, R3 ;  /* 0x00000003142e7220 */ /* 0x000fe20000410000 */
[----:B------:R-:W-:Y:S02]  /*98e0*/  IMAD.U32 R4, R42, 0x10000, RZ ;  /* 0x000100002a047824 */ /* 0x000fe400078e00ff */
[----:B------:R-:W-:Y:S01]  /*98f0*/  FMUL.FTZ R5, R20, R15 ;  /* 0x0000000f14057220 */ /* 0x000fe20000410000 */
[----:B------:R-:W-:-:S02]  /*9900*/  IMAD.U32 R12, R10, 0x10000, RZ ;  /* 0x000100000a0c7824 */ /* 0x000fc400078e00ff */
[----:B------:R-:W-:Y:S01]  /*9910*/  FFMA.FTZ R9, R9, R40, R8 ;  /* 0x0000002809097223 */ /* 0x000fe20000010008 */
[----:B------:R-:W-:Y:S02]  /*9920*/  IMAD.U32 R13, R11, 0x10000, RZ ;  /* 0x000100000b0d7824 */ /* 0x000fe400078e00ff */
[----:B------:R-:W-:Y:S01]  /*9930*/  FMUL.FTZ R8, R32, R4 ;  /* 0x0000000420087220 */ /* 0x000fe20000410000 */
[----:B------:R-:W-:Y:S02]  /*9940*/  IMAD.U32 R0, R37, 0x10000, RZ ;  /* 0x0001000025007824 */ /* 0x000fe400078e00ff */
[C---:B------:R-:W-:Y:S01]  /*9950*/  FFMA.FTZ R20, R12.reuse, R3, -R5 ;  /* 0x000000030c147223 */ /* 0x040fe20000010805 */
[----:B------:R-:W-:Y:S01]  /*9960*/  FFMA.FTZ R46, R12, R15, R46 ;  /* 0x0000000f0c2e7223 */ /* 0x000fe2000001002e */
[----:B------:R-:W-:Y:S01]  /*9970*/  LOP3.LUT R6, R6, 0xffff0000, RZ, 0xc0, !PT ;  /* 0xffff000006067812 */ /* 0x000fe200078ec0ff */
[-C--:B------:R-:W-:Y:S01]  /*9980*/  FMUL.FTZ R32, R32, R0.reuse ;  /* 0x0000000020207220 */ /* 0x080fe20000410000 */
[----:B------:R-:W-:Y:S01]  /*9990*/  LOP3.LUT R7, R7, 0xffff0000, RZ, 0xc0, !PT ;  /* 0xffff000007077812 */ /* 0x000fe200078ec0ff */
[----:B------:R-:W-:Y:S01]  /*99a0*/  FFMA.FTZ R12, R13, R0, -R8 ;  /* 0x000000000d0c7223 */ /* 0x000fe20000010808 */
[----:B------:R-:W-:Y:S01]  /*99b0*/  LOP3.LUT R41, R41, 0xffff0000, RZ, 0xc0, !PT ;  /* 0xffff000029297812 */ /* 0x000fe200078ec0ff */
[----:B------:R-:W-:Y:S01]  /*99c0*/  FFMA.FTZ R32, R13, R4, R32 ;  /* 0x000000040d207223 */ /* 0x000fe20000010020 */
[----:B------:R-:W-:-:S02]  /*99d0*/  LOP3.LUT R42, R42, 0xffff0000, RZ, 0xc0, !PT ;  /* 0xffff00002a2a7812 */ /* 0x000fc400078ec0ff */
[----:B------:R-:W-:Y:S01]  /*99e0*/  LOP3.LUT R3, R36, 0xffff0000, RZ, 0xc0, !PT ;  /* 0xffff000024037812 */ /* 0x000fe200078ec0ff */
[----:B------:R-:W-:Y:S01]  /*99f0*/  FMUL.FTZ R5, R6, R41 ;  /* 0x0000002906057220 */ /* 0x000fe20000410000 */
[----:B------:R-:W-:Y:S01]  /*9a00*/  LOP3.LUT R0, R37, 0xffff0000, RZ, 0xc0, !PT ;  /* 0xffff000025007812 */ /* 0x000fe200078ec0ff */
[----:B------:R-:W-:Y:S01]  /*9a10*/  FMUL.FTZ R4, R7, R42 ;  /* 0x0000002a07047220 */ /* 0x000fe20000410000 */
[----:B------:R-:W-:Y:S01]  /*9a20*/  LOP3.LUT R10, R10, 0xffff0000, RZ, 0xc0, !PT ;  /* 0xffff00000a0a7812 */ /* 0x000fe200078ec0ff */
[----:B------:R-:W-:Y:S01]  /*9a30*/  FMUL.FTZ R6, R6, R3 ;  /* 0x0000000306067220 */ /* 0x000fe20000410000 */
[----:B------:R-:W-:Y:S01]  /*9a40*/  LOP3.LUT R11, R11, 0xffff0000, RZ, 0xc0, !PT ;  /* 0xffff00000b0b7812 */ /* 0x000fe200078ec0ff */
        /* <DEDUP_REMOVED lines=15> */
.L_x_4734:
[----:B------:R-:W-:Y:S05]  /*9b40*/  BSYNC B1 ;  /* 0x0000000000017941 */ /* 0x000fea0003800000 */
.L_x_4733:
[----:B------:R-:W-:Y:S01]  /*9b50*/  PRMT R14, R55, 0x5410, R54 ;  /* 0x00005410370e7816 */ /* 0x000fe20000000036 */
[----:B------:R-:W-:Y:S06]  /*9b60*/  @P0 BRA `(.L_x_4720) ;  /* 0x0000000400840947 */ /* 0x000fec0003800000 */
[----:B------:R-:W-:Y:S01]  /*9b70*/  IMAD.IADD R0, R16, 0x1, R21 ;  /* 0x0000000110007824 */ /* 0x000fe200078e0215 */
[----:B-1----:R-:W1:Y:S01]  /*9b80*/  LDS.128 R8, [R220+0x20400] ;  /* 0x02040000dc087984 */ /* 0x002e620000000c00 */
[----:B------:R-:W-:Y:S02]  /*9b90*/  SHF.R.U64 R13, R24, 0x10, R25 ;  /* 0x00000010180d7819 */ /* 0x000fe40000001219 */
[----:B------:R-:W-:Y:S02]  /*9ba0*/  SHF.R.U64 R34, R30, 0x10, R31 ;  /* 0x000000101e227819 */ /* 0x000fe4000000121f */
[----:B0-----:R-:W-:Y:S02]  /*9bb0*/  LOP3.LUT R3, R221, 0x38, R0, 0xf8, !PT ;  /* 0x00000038dd037812 */ /* 0x001fe400078ef800 */
[----:B------:R-:W-:Y:S02]  /*9bc0*/  SHF.R.U64 R0, R28, 0x10, R29 ;  /* 0x000000101c007819 */ /* 0x000fe4000000121d */
[----:B------:R-:W-:-:S02]  /*9bd0*/  LOP3.LUT R3, R3, R226, RZ, 0x3c, !PT ;  /* 0x000000e203037212 */ /* 0x000fc400078e3cff */
[----:B------:R-:W-:Y:S02]  /*9be0*/  SHF.R.U32.HI R24, RZ, 0x10, R25 ;  /* 0x00000010ff187819 */ /* 0x000fe40000011619 */
[----:B------:R-:W-:Y:S01]  /*9bf0*/  SHF.R.U64 R12, R26, 0x10, R27 ;  /* 0x000000101a0c7819 */ /* 0x000fe2000000121b */
[----:B------:R-:W-:Y:S01]  /*9c00*/  IMAD.IADD R3, R222, 0x1, R3 ;  /* 0x00000001de037824 */ /* 0x000fe200078e0203 */
[----:B------:R-:W-:Y:S02]  /*9c10*/  PRMT R30, R49, 0x5432, R0 ;  /* 0x00005432311e7816 */ /* 0x000fe40000000000 */
[----:B------:R-:W-:Y:S02]  /*9c20*/  SHF.R.U32.HI R26, RZ, 0x10, R27 ;  /* 0x00000010ff1a7819 */ /* 0x000fe4000001161b */
[----:B------:R-:W-:Y:S02]  /*9c30*/  LEA R3, R3, R2, 0x1 ;  /* 0x0000000203037211 */ /* 0x000fe400078e08ff */
[----:B------:R-:W-:-:S02]  /*9c40*/  SHF.R.U32.HI R32, RZ, 0x10, R29 ;  /* 0x00000010ff207819 */ /* 0x000fc4000001161d */
[----:B------:R-:W-:Y:S01]  /*9c50*/  PRMT R25, R49, 0x5410, R13 ;  /* 0x0000541031197816 */ /* 0x000fe2000000000d */
[----:B------:R-:W0:Y:S01]  /*9c60*/  LDS.128 R4, [R3+0x20400] ;  /* 0x0204000003047984 */ /* 0x000e220000000c00 */
[----:B------:R-:W-:Y:S01]  /*9c70*/  SHF.R.U32.HI R35, RZ, 0x10, R31 ;  /* 0x00000010ff237819 */ /* 0x000fe2000001161f */
[----:B------:R-:W-:Y:S01]  /*9c80*/  IMAD.U32 R31, R30, 0x10000, RZ ;  /* 0x000100001e1f7824 */ /* 0x000fe200078e00ff */
[----:B------:R-:W-:Y:S01]  /*9c90*/  PRMT R29, R53, 0x5432, R26 ;  /* 0x00005432351d7816 */ /* 0x000fe2000000001a */
[----:B------:R-:W-:Y:S01]  /*9ca0*/  IMAD.U32 R26, R25, 0x10000, RZ ;  /* 0x00010000191a7824 */ /* 0x000fe200078e00ff */
[----:B------:R-:W-:Y:S02]  /*9cb0*/  PRMT R32, R50, 0x5432, R32 ;  /* 0x0000543232207816 */ /* 0x000fe40000000020 */
[----:B------:R-:W-:Y:S02]  /*9cc0*/  PRMT R27, R51, 0x5432, R24 ;  /* 0x00005432331b7816 */ /* 0x000fe40000000018 */
[----:B------:R-:W-:Y:S01]  /*9cd0*/  PRMT R35, R14, 0x5410, R35 ;  /* 0x000054100e237816 */ /* 0x000fe20000000023 */
[----:B------:R-:W-:Y:S01]  /*9ce0*/  IMAD.U32 R33, R32, 0x10000, RZ ;  /* 0x0001000020217824 */ /* 0x000fe200078e00ff */
[----:B------:R-:W-:-:S02]  /*9cf0*/  PRMT R28, R52, 0x5432, R12 ;  /* 0x00005432341c7816 */ /* 0x000fc4000000000c */
[----:B------:R-:W-:Y:S02]  /*9d00*/  PRMT R34, R14, 0x5432, R34 ;  /* 0x000054320e227816 */ /* 0x000fe40000000022 */
[----:B------:R-:W-:Y:S01]  /*9d10*/  LOP3.LUT R25, R25, 0xffff0000, RZ, 0xc0, !PT ;  /* 0xffff000019197812 */ /* 0x000fe200078ec0ff */
[----:B-1----:R-:W-:Y:S01]  /*9d20*/  IMAD.U32 R0, R8, 0x10000, RZ ;  /* 0x0001000008007824 */ /* 0x002fe200078e00ff */
[----:B------:R-:W-:Y:S01]  /*9d30*/  LOP3.LUT R32, R32, 0xffff0000, RZ, 0xc0, !PT ;  /* 0xffff000020207812 */ /* 0x000fe200078ec0ff */
[C---:B------:R-:W-:Y:S01]  /*9d40*/  IMAD.U32 R12, R9.reuse, 0x10000, RZ ;  /* 0x00010000090c7824 */ /* 0x040fe200078e00ff */
[----:B------:R-:W-:Y:S01]  /*9d50*/  LOP3.LUT R9, R9, 0xffff0000, RZ, 0xc0, !PT ;  /* 0xffff000009097812 */ /* 0x000fe200078ec0ff */
[----:B------:R-:W-:Y:S01]  /*9d60*/  IMAD.U32 R14, R11, 0x10000, RZ ;  /* 0x000100000b0e7824 */ /* 0x000fe200078e00ff */
[----:B------:R-:W-:Y:S01]  /*9d70*/  LOP3.LUT R8, R8, 0xffff0000, RZ, 0xc0, !PT ;  /* 0xffff000008087812 */ /* 0x000fe200078ec0ff */
[C---:B------:R-:W-:Y:S01]  /*9d80*/  IMAD.U32 R13, R10.reuse, 0x10000, RZ ;  /* 0x000100000a0d7824 */ /* 0x040fe200078e00ff */
[----:B------:R-:W-:-:S02]  /*9d90*/  LOP3.LUT R10, R10, 0xffff0000, RZ, 0xc0, !PT ;  /* 0xffff00000a0a7812 */ /* 0x000fc400078ec0ff */
[----:B------:R-:W-:Y:S01]  /*9da0*/  LOP3.LUT R11, R11, 0xffff0000, RZ, 0xc0, !PT ;  /* 0xffff00000b0b7812 */ /* 0x000fe200078ec0ff */
[C---:B0-----:R-:W-:Y:S01]  /*9db0*/  IMAD.U32 R15, R4.reuse, 0x10000, RZ ;  /* 0x00010000040f7824 */ /* 0x041fe200078e00ff */
[----:B------:R-:W-:Y:S01]  /*9dc0*/  LOP3.LUT R4, R4, 0xffff0000, RZ, 0xc0, !PT ;  /* 0xffff000004047812 */ /* 0x000fe200078ec0ff */
[C---:B------:R-:W-:Y:S01]  /*9dd0*/  IMAD.U32 R20, R5.reuse, 0x10000, RZ ;  /* 0x0001000005147824 */ /* 0x040fe200078e00ff */
[----:B------:R-:W-:Y:S01]  /*9de0*/  LOP3.LUT R5, R5, 0xffff0000, RZ, 0xc0, !PT ;  /* 0xffff000005057812 */ /* 0x000fe200078ec0ff */
[C---:B------:R-:W-:Y:S01]  /*9df0*/  FMUL.FTZ R37, R15.reuse, R31 ;  /* 0x0000001f0f257220 */ /* 0x040fe20000410000 */
[-C--:B------:R-:W-:Y:S01]  /*9e00*/  FMUL.FTZ R39, R15, R26.reuse ;  /* 0x0000001a0f277220 */ /* 0x080fe20000410000 */
[----:B------:R-:W-:Y:S02]  /*9e10*/  IMAD.U32 R15, R27, 0x10000, RZ ;  /* 0x000100001b0f7824 */ /* 0x000fe400078e00ff */
[----:B------:R-:W-:Y:S01]  /*9e20*/  FMUL.FTZ R41, R20, R33 ;  /* 0x0000002114297220 */ /* 0x000fe20000410000 */
[----:B------:R-:W-:Y:S01]  /*9e30*/  FFMA.FTZ R26, R0, R26, -R37 ;  /* 0x0000001a001a7223 */ /* 0x000fe20000010825 */
[----:B------:R-:W-:-:S02]  /*9e40*/  IMAD.U32 R24, R7, 0x10000, RZ ;  /* 0x0001000007187824 */ /* 0x000fc400078e00ff */
[----:B------:R-:W-:Y:S01]  /*9e50*/  FFMA.FTZ R39, R0, R31, R39 ;  /* 0x0000001f00277223 */ /* 0x000fe20000010027 */
[----:B------:R-:W-:Y:S02]  /*9e60*/  IMAD.U32 R37, R35, 0x10000, RZ ;  /* 0x0001000023257824 */ /* 0x000fe400078e00ff */
[-C--:B------:R-:W-:Y:S01]  /*9e70*/  FMUL.FTZ R43, R20, R15.reuse ;  /* 0x0000000f142b7220 */ /* 0x080fe20000410000 */
[----:B------:R-:W-:Y:S02]  /*9e80*/  IMAD.U32 R31, R29, 0x10000, RZ ;  /* 0x000100001d1f7824 */ /* 0x000fe400078e00ff */
[----:B------:R-:W-:Y:S01]  /*9e90*/  FFMA.FTZ R41, R12, R15, -R41 ;  /* 0x0000000f0c297223 */ /* 0x000fe20000010829 */
[----:B------:R-:W-:Y:S01]  /*9ea0*/  FMUL.FTZ R45, R24, R37 ;  /* 0x00000025182d7220 */ /* 0x000fe20000410000 */
[----:B------:R-:W-:Y:S01]  /*9eb0*/  LOP3.LUT R15, R30, 0xffff0000, RZ, 0xc0, !PT ;  /* 0xffff00001e0f7812 */ /* 0x000fe200078ec0ff */
[----:B------:R-:W-:Y:S01]  /*9ec0*/  FMUL.FTZ R24, R24, R31 ;  /* 0x0000001f18187220 */ /* 0x000fe20000410000 */
[----:B------:R-:W-:Y:S01]  /*9ed0*/  SHF.L.U32 R21, R6, 0x10, RZ ;  /* 0x0000001006157819 */ /* 0x000fe200000006ff */
[----:B------:R-:W-:Y:S01]  /*9ee0*/  FFMA.FTZ R43, R12, R33, R43 ;  /* 0x000000210c2b7223 */ /* 0x000fe2000001002b */
[----:B------:R-:W-:Y:S01]  /*9ef0*/  LOP3.LUT R0, R27, 0xffff0000, RZ, 0xc0, !PT ;  /* 0xffff00001b007812 */ /* 0x000fe200078ec0ff */
[----:B------:R-:W-:-:S02]  /*9f00*/  IMAD.U32 R12, R34, 0x10000, RZ ;  /* 0x00010000220c7824 */ /* 0x000fc400078e00ff */
[C---:B------:R-:W-:Y:S01]  /*9f10*/  FFMA.FTZ R45, R14.reuse, R31, -R45 ;  /* 0x0000001f0e2d7223 */ /* 0x040fe2000001082d */
[----:B------:R-:W-:Y:S01]  /*9f20*/  FFMA.FTZ R37, R14, R37, R24 ;  /* 0x000000250e257223 */ /* 0x000fe20000010018 */
[C---:B------:R-:W-:Y:S01]  /*9f30*/  FMUL.FTZ R31, R4.reuse, R15 ;  /* 0x0000000f041f7220 */ /* 0x040fe20000410000 */
[-C--:B------:R-:W-:Y:S01]  /*9f40*/  FMUL.FTZ R27, R4, R25.reuse ;  /* 0x00000019041b7220 */ /* 0x080fe20000410000 */
[C---:B------:R-:W-:Y:S01]  /*9f50*/  FMUL.FTZ R14, R5.reuse, R32 ;  /* 0x00000020050e7220 */ /* 0x040fe20000410000 */
[----:B------:R-:W-:Y:S02]  /*9f60*/  IMAD.U32 R4, R28, 0x10000, RZ ;  /* 0x000100001c047824 */ /* 0x000fe400078e00ff */
[----:B------:R-:W-:Y:S01]  /*9f70*/  FMUL.FTZ R5, R5, R0 ;  /* 0x0000000005057220 */ /* 0x000fe20000410000 */
[----:B------:R-:W-:Y:S01]  /*9f80*/  FMUL.FTZ R20, R21, R12 ;  /* 0x0000000c15147220 */ /* 0x000fe20000410000 */
[----:B------:R-:W-:Y:S01]  /*9f90*/  FFMA.FTZ R14, R9, R0, -R14 ;  /* 0x00000000090e7223 */ /* 0x000fe2000001080e */
[----:B------:R-:W-:Y:S01]  /*9fa0*/  FMUL.FTZ R24, R21, R4 ;  /* 0x0000000415187220 */ /* 0x000fe20000410000 */
[----:B------:R-:W-:Y:S01]  /*9fb0*/  FFMA.FTZ R32, R9, R32, R5 ;  /* 0x0000002009207223 */ /* 0x000fe20000010005 */
[C---:B------:R-:W-:Y:S01]  /*9fc0*/  FFMA.FTZ R20, R13.reuse, R4, -R20 ;  /* 0x000000040d147223 */ /* 0x040fe20000010814 */
[----:B------:R-:W-:Y:S01]  /*9fd0*/  LOP3.LUT R6, R6, 0xffff0000, RZ, 0xc0, !PT ;  /* 0xffff000006067812 */ /* 0x000fe200078ec0ff */
[----:B------:R-:W-:Y:S01]  /*9fe0*/  FFMA.FTZ R24, R13, R12, R24 ;  /* 0x0000000c0d187223 */ /* 0x000fe20000010018 */
        /* <DEDUP_REMOVED lines=22> */
[----:B------:R2:W-:Y:S01]  /*a150*/  STS.128 [R220+0x20400], R40 ;  /* 0x02040028dc007388 */ /* 0x0005e20000000c00 */
[----:B------:R-:W-:-:S05]  /*a160*/  F2FP.BF16.F32.PACK_AB R31, R4, R37 ;  /* 0x00000025041f723e */ /* 0x000fca00000010ff */
[----:B------:R2:W-:Y:S02]  /*a170*/  STS.128 [R3+0x20400], R28 ;  /* 0x0204001c03007388 */ /* 0x0005e40000000c00 */
.L_x_4720:
[----:B------:R-:W-:Y:S05]  /*a180*/  BSYNC B0 ;  /* 0x0000000000007941 */ /* 0x000fea0003800000 */
.L_x_4700:
[----:B------:R-:W-:Y:S01]  /*a190*/  @!PT LDS RZ, [RZ] ;  /* 0x00000000fffff984 */ /* 0x000fe20000000800 */
[----:B------:R-:W-:Y:S01]  /*a1a0*/  @!PT LDS RZ, [RZ] ;  /* 0x00000000fffff984 */ /* 0x000fe20000000800 */
[----:B------:R-:W-:Y:S01]  /*a1b0*/  @!PT LDS RZ, [RZ] ;  /* 0x00000000fffff984 */ /* 0x000fe20000000800 */
[----:B------:R-:W-:Y:S01]  /*a1c0*/  @!PT LDS RZ, [RZ] ;  /* 0x00000000fffff984 */ /* 0x000fe20000000800 */
[----:B------:R4:W-:Y:S06]  /*a1d0*/  MEMBAR.ALL.CTA ;  /* 0x0000000000007992 */ /* 0x0009ec0000008000 */
[----:B----4-:R-:W4:Y:S01]  /*a1e0*/  FENCE.VIEW.ASYNC.S ;  /* 0x00000000000073c6 */ /* 0x010f220000000000 */
[----:B------:R-:W-:Y:S05]  /*a1f0*/  WARPSYNC.ALL ;  /* 0x0000000000007948 */ /* 0x000fea0003800000 */
[----:B----4-:R-:W-:Y:S06]  /*a200*/  BAR.SYNC.DEFER_BLOCKING 0xd, 0x80 ;  /* 0x0342000000007b1d */ /* 0x010fec0000010000 */
.L_x_4697:
[----:B--23--:R-:W-:-:S05]  /*a210*/  IMAD.U32 R0, RZ, RZ, UR39 ;  /* 0x00000027ff007e24 */ /* 0x00cfca000f8e00ff */
[----:B------:R-:W-:-:S13]  /*a220*/  ISETP.NE.AND P0, PT, R0, 0x3, PT ;  /* 0x000000030000780c */ /* 0x000fda0003f05270 */
[----:B------:R-:W-:Y:S05]  /*a230*/  @!P0 BRA `(.L_x_4735) ;  /* 0x0000000000048947 */ /* 0x000fea0003800000 */
[----:B------:R-:W-:Y:S01]  /*a240*/  BPT.TRAP 0x1 ;  /* 0x000000040000795c */ /* 0x000fe20000300000 */
.L_x_4735:
[----:B-1----:R-:W-:Y:S01]  /*a250*/  IMAD R9, R18, 0x8, R2 ;  /* 0x0000000812097824 */ /* 0x002fe200078e0202 */
[----:B------:R-:W-:-:S04]  /*a260*/  SHF.L.U32 R56, R19, 0x1f, RZ ;  /* 0x0000001f13387819 */ /* 0x000fc800000006ff */
[----:B------:R1:W2:Y:S01]  /*a270*/  SYNCS.PHASECHK.TRANS64.TRYWAIT P2, [R9+URZ+0x28c30], R56 ;  /* 0x028c3038090075a7 */ /* 0x0002a2000804017f */
[----:B------:R-:W-:Y:S05]  /*a280*/  @!P0 BRA `(.L_x_4736) ;  /* 0x0000000000048947 */ /* 0x000fea0003800000 */
[----:B------:R-:W-:Y:S01]  /*a290*/  BPT.TRAP 0x1 ;  /* 0x000000040000795c */ /* 0x000fe20000300000 */
.L_x_4736:
[----:B------:R-:W3:Y:S02]  /*a2a0*/  S2R R0, SR_TID.X ;  /* 0x0000000000007919 */ /* 0x000ee40000002100 */
[----:B---3--:R-:W-:-:S04]  /*a2b0*/  LOP3.LUT R0, R0, 0x7f, RZ, 0xc0, !PT ;  /* 0x0000007f00007812 */ /* 0x008fc800078ec0ff */
[----:B------:R-:W-:Y:S01]  /*a2c0*/  ISETP.NE.AND P1, PT, R0, RZ, PT ;  /* 0x000000ff0000720c */ /* 0x000fe20003f25270 */
[----:B------:R-:W-:-:S05]  /*a2d0*/  VIADD R0, R2, 0x22400 ;  /* 0x0002240002007836 */ /* 0x000fca0000000000 */
[----:B------:R-:W-:Y:S01]  /*a2e0*/  SHF.R.U32.HI R0, RZ, 0x4, R0 ;  /* 0x00000004ff007819 */ /* 0x000fe20000011600 */
[----:B--2---:R-:W-:Y:S06]  /*a2f0*/  @P2 BRA `(.L_x_4737) ;  /* 0x0000000000082947 */ /* 0x004fec0003800000 */
[----:B------:R-:W2:Y:S02]  /*a300*/  SYNCS.PHASECHK.TRANS64.TRYWAIT P2, [R9+URZ+0x28c30], R56 ;  /* 0x028c3038090075a7 */ /* 0x000ea4000804017f */
[----:B--2---:R-:W-:Y:S05]  /*a310*/  @!P2 BRA `(.L_x_4738) ;  /* 0x0000013c0034a947 */ /* 0x004fea0003800000 */
.L_x_4737:
[----:B------:R-:W-:Y:S01]  /*a320*/  LOP3.LUT R0, R0, 0x3fff, RZ, 0xc0, !PT ;  /* 0x00003fff00007812 */ /* 0x000fe200078ec0ff */
[----:B------:R-:W-:Y:S05]  /*a330*/  WARPSYNC.ALL ;  /* 0x0000000000007948 */ /* 0x000fea0003800000 */
[----:B------:R-:W-:Y:S02]  /*a340*/  LOP3.LUT R14, R0, 0x10000, RZ, 0xfc, !PT ;  /* 0x00010000000e7812 */ /* 0x000fe400078efcff */
[----:B------:R-:W-:-:S03]  /*a350*/  IADD3 R0, R2, 0x20400, RZ ;  /* 0x0002040002007810 */ /* 0x000fc60007ffe0ff */
[----:B------:R-:W-:Y:S01]  /*a360*/  IMAD R6, R18, 0x200, R14 ;  /* 0x0000020012067824 */ /* 0x000fe200078e020e */
[----:B-----5:R-:W-:Y:S01]  /*a370*/  WARPGROUP.ARRIVE ;  /* 0x00000000000079c5 */ /* 0x020fe20000000000 */
[----:B0-----:R-:W-:Y:S01]  /*a380*/  IMAD.MOV.U32 R7, RZ, RZ, 0x40000040 ;  /* 0x40000040ff077424 */ /* 0x001fe200078e00ff */
[----:B------:R-:W-:Y:S01]  /*a390*/  SHF.R.U32.HI R0, RZ, 0x4, R0 ;  /* 0x00000004ff007819 */ /* 0x000fe20000011600 */
[----:B------:R-:W-:Y:S01]  /*a3a0*/  IMAD.MOV.U32 R5, RZ, RZ, 0x40000040 ;  /* 0x40000040ff057424 */ /* 0x000fe200078e00ff */
[C---:B------:R-:W-:Y:S01]  /*a3b0*/  R2UR UR6, R6.reuse ;  /* 0x00000000060672ca */ /* 0x040fe200000e0000 */
[----:B------:R-:W-:Y:S01]  /*a3c0*/  VIADD R10, R6, 0x2 ;  /* 0x00000002060a7836 */ /* 0x000fe20000000000 */
[----:B------:R-:W-:Y:S01]  /*a3d0*/  LOP3.LUT R0, R0, 0x3fff, RZ, 0xc0, !PT ;  /* 0x00003fff00007812 */ /* 0x000fe200078ec0ff */
[----:B------:R-:W-:Y:S01]  /*a3e0*/  IMAD.MOV.U32 R11, RZ, RZ, 0x40000040 ;  /* 0x40000040ff0b7424 */ /* 0x000fe200078e00ff */
[----:B------:R-:W-:Y:S01]  /*a3f0*/  R2UR UR7, R7 ;  /* 0x00000000070772ca */ /* 0x000fe200000e0000 */
[----:B------:R-:W-:Y:S01]  /*a400*/  IMAD.MOV.U32 R13, RZ, RZ, 0x40000040 ;  /* 0x40000040ff0d7424 */ /* 0x000fe200078e00ff */
[----:B------:R-:W-:Y:S01]  /*a410*/  LOP3.LUT R4, R0, 0x10000, RZ, 0xfc, !PT ;  /* 0x0001000000047812 */ /* 0x000fe200078efcff */
[----:B------:R-:W-:Y:S01]  /*a420*/  VIADD R20, R6, 0x4 ;  /* 0x0000000406147836 */ /* 0x000fe20000000000 */
[----:B------:R-:W-:Y:S01]  /*a430*/  R2UR UR5, R5 ;  /* 0x00000000050572ca */ /* 0x000fe200000e0000 */
[----:B------:R-:W-:Y:S01]  /*a440*/  IMAD.MOV.U32 R7, RZ, RZ, 0x40000040 ;  /* 0x40000040ff077424 */ /* 0x000fe200078e00ff */
[C---:B------:R-:W-:Y:S01]  /*a450*/  R2UR UR4, R4.reuse ;  /* 0x00000000040472ca */ /* 0x040fe200000e0000 */
[----:B------:R-:W-:Y:S01]  /*a460*/  VIADD R12, R4, 0x2 ;  /* 0x00000002040c7836 */ /* 0x000fe20000000000 */
[----:B------:R-:W-:Y:S01]  /*a470*/  MOV R21, 0x40000040 ;  /* 0x4000004000157802 */ /* 0x000fe20000000f00 */
[----:B------:R-:W-:Y:S01]  /*a480*/  IMAD.MOV.U32 R3, RZ, RZ, -0x40 ;  /* 0xffffffc0ff037424 */ /* 0x000fe200078e00ff */
[----:B------:R-:W-:Y:S01]  /*a490*/  ULDC.64 UR40, c[0x0][0x9e0] ;  /* 0x0002780000287ab9 */ /* 0x000fe20000000a00 */
[----:B------:R-:W-:Y:S01]  /*a4a0*/  @!P1 VIADD R0, R9, 0x28c40 ;  /* 0x00028c4009009836 */ /* 0x000fe20000000000 */
[----:B------:R-:W-:Y:S01]  /*a4b0*/  UISETP.GE.AND UP0, UPT, UR41, 0x1, UPT ;  /* 0x000000012900788c */ /* 0x000fe2000bf06270 */
[----:B------:R-:W-:-:S03]  /*a4c0*/  IMAD R3, R168, R3, 0x41 ;  /* 0x00000041a8037424 */ /* 0x000fc600078e0203 */
[----:B------:R-:W-:Y:S01]  /*a4d0*/  @!P1 PRMT R0, RZ, 0x654, R0 ;  /* 0x00000654ff009816 */ /* 0x000fe20000000000 */
[----:B------:R-:W-:Y:S01]  /*a4e0*/  UP2UR UR48, UPR, URZ, 0x1 ;  /* 0x000000013f307883 */ /* 0x000fe20008000000 */
[----:B------:R-:W-:Y:S01]  /*a4f0*/  PLOP3.LUT P2, PT, PT, PT, UP0, 0x40, 0x0 ;  /* 0x000000000000781c */ /* 0x000fe20003f4e808 */
[----:B------:R-:W-:Y:S01]  /*a500*/  HGMMA.64x64x16.F32.BF16 R24, gdesc[UR4], RZ, !UPT, gsb0 ;  /* 0x00e00000041879f0 */ /* 0x000fe2000c0018ff */
[----:B------:R-:W-:Y:S01]  /*a510*/  R2UR UR6, R10 ;  /* 0x000000000a0672ca */ /* 0x000fe200000e0000 */
[----:B------:R-:W-:Y:S01]  /*a520*/  VIADD R10, R4, 0x4 ;  /* 0x00000004040a7836 */ /* 0x000fe20000000000 */
[----:B------:R-:W-:Y:S01]  /*a530*/  R2UR UR7, R11 ;  /* 0x000000000b0772ca */ /* 0x000fe200000e0000 */
[----:B------:R-:W-:Y:S01]  /*a540*/  IMAD.MOV.U32 R11, RZ, RZ, 0x40000040 ;  /* 0x40000040ff0b7424 */ /* 0x000fe200078e00ff */
[----:B------:R-:W-:Y:S01]  /*a550*/  R2UR UR4, R12 ;  /* 0x000000000c0472ca */ /* 0x000fe200000e0000 */
[----:B------:R-:W-:Y:S01]  /*a560*/  VIADD R58, R3, 0xffffffff ;  /* 0xffffffff033a7836 */ /* 0x000fe20000000000 */
[----:B------:R-:W-:-:S02]  /*a570*/  R2UR UR5, R13 ;  /* 0x000000000d0572ca */ /* 0x000fc400000e0000 */
[----:B------:R-:W-:-:S05]  /*a580*/  IADD3 R15, -R185, R3, R184 ;  /* 0x00000003b90f7210 */ /* 0x000fca0007ffe1b8 */
[----:B------:R-:W-:-:S05]  /*a590*/  IMAD.IADD R15, R15, 0x1, -R22 ;  /* 0x000000010f0f7824 */ /* 0x000fca00078e0a16 */
[----:B------:R-:W-:Y:S01]  /*a5a0*/  IADD3 R57, R15, UR40, RZ ;  /* 0x000000280f397c10 */ /* 0x000fe2000fffe0ff */
[----:B------:R-:W-:Y:S02]  /*a5b0*/  WARPGROUP.DEPBAR.LE gsb0, 0x0 ;  /* 0x00008000000079c5 */ /* 0x000fe40000010000 */
[----:B------:R-:W-:-:S06]  /*a5c0*/  WARPGROUP.ARRIVE ;  /* 0x00000000000079c5 */ /* 0x000fcc0000000000 */
[----:B------:R-:W-:Y:S01]  /*a5d0*/  HGMMA.64x64x16.F32.BF16 R24, gdesc[UR4], R24, gsb0 ;  /* 0x00e00000041879f0 */ /* 0x000fe20008001818 */
[----:B------:R-:W-:Y:S01]  /*a5e0*/  R2UR UR6, R20 ;  /* 0x00000000140672ca */ /* 0x000fe200000e0000 */
[----:B------:R-:W-:Y:S01]  /*a5f0*/  VIADD R20, R6, 0x6 ;  /* 0x0000000606147836 */ /* 0x000fe20000000000 */
[----:B------:R-:W-:Y:S01]  /*a600*/  R2UR UR7, R21 ;  /* 0x00000000150772ca */ /* 0x000fe200000e0000 */
[----:B------:R-:W-:Y:S01]  /*a610*/  VIADD R6, R4, 0x6 ;  /* 0x0000000604067836 */ /* 0x000fe20000000000 */
[----:B------:R-:W-:Y:S01]  /*a620*/  R2UR UR4, R10 ;  /* 0x000000000a0472ca */ /* 0x000fe200000e0000 */
[----:B------:R-:W-:Y:S01]  /*a630*/  IMAD.MOV.U32 R21, RZ, RZ, 0x40000040 ;  /* 0x40000040ff157424 */ /* 0x000fe200078e00ff */
[----:B------:R-:W-:Y:S01]  /*a640*/  R2UR UR5, R11 ;  /* 0x000000000b0572ca */ /* 0x000fe200000e0000 */
[----:B------:R-:W-:Y:S02]  /*a650*/  WARPGROUP.DEPBAR.LE gsb0, 0x0 ;  /* 0x00008000000079c5 */ /* 0x000fe40000010000 */
[----:B------:R-:W-:-:S10]  /*a660*/  WARPGROUP.ARRIVE ;  /* 0x00000000000079c5 */ /* 0x000fd40000000000 */
[----:B------:R-:W-:Y:S01]  /*a670*/  HGMMA.64x64x16.F32.BF16 R24, gdesc[UR4], R24, gsb0 ;  /* 0x00e00000041879f0 */ /* 0x000fe20008001818 */
[----:B------:R-:W-:Y:S02]  /*a680*/  R2UR UR6, R20 ;  /* 0x00000000140672ca */ /* 0x000fe400000e0000 */
[----:B------:R-:W-:Y:S02]  /*a690*/  R2UR UR7, R21 ;  /* 0x00000000150772ca */ /* 0x000fe400000e0000 */
[----:B------:R-:W-:Y:S02]  /*a6a0*/  R2UR UR4, R6 ;  /* 0x00000000060472ca */ /* 0x000fe400000e0000 */
[----:B------:R-:W-:Y:S02]  /*a6b0*/  R2UR UR5, R7 ;  /* 0x00000000070572ca */ /* 0x000fe400000e0000 */
[----:B------:R-:W-:Y:S01]  /*a6c0*/  LEA R21, R168, 0xffffffc0, 0x6 ;  /* 0xffffffc0a8157811 */ /* 0x000fe200078e30ff */
[----:B------:R-:W-:-:S02]  /*a6d0*/  WARPGROUP.DEPBAR.LE gsb0, 0x0 ;  /* 0x00008000000079c5 */ /* 0x000fc40000010000 */
[----:B------:R-:W-:-:S08]  /*a6e0*/  WARPGROUP.ARRIVE ;  /* 0x00000000000079c5 */ /* 0x000fd00000000000 */
[----:B------:R-:W-:Y:S01]  /*a6f0*/  HGMMA.64x64x16.F32.BF16 R24, gdesc[UR4], R24, gsb0 ;  /* 0x00e00000041879f0 */ /* 0x000fe20008001818 */
[----:B------:R-:W-:Y:S02]  /*a700*/  ULDC.64 UR4, c[0x0][0x9d8] ;  /* 0x0002760000047ab9 */ /* 0x000fe40000000a00 */
[----:B------:R-:W-:-:S06]  /*a710*/  ULOP3.LUT UR37, URZ, UR5, URZ, 0x33, !UPT ;  /* 0x000000053f257292 */ /* 0x000fcc000f8e333f */
[----:B------:R-:W-:Y:S01]  /*a720*/  VIADD R59, R15, UR37 ;  /* 0x000000250f3b7c36 */ /* 0x000fe20008000000 */
        /* <DEDUP_REMOVED lines=34> */
[----:B------:R3:W-:Y:S06]  /*a950*/  @!P1 SYNCS.ARRIVE.TRANS64.RED.A1T0 RZ, [R0+URZ], RZ ;  /* 0x000000ff00ff99a7 */ /* 0x0007ec000810043f */
[----:B------:R-:W4:Y:S01]  /*a960*/  MUFU.TANH R25, R25 ;  /* 0x0000001900197308 */ /* 0x000f220000002400 */
[----:B---3--:R-:W-:-:S04]  /*a970*/  IMAD R0, R189, 0x40, R192 ;  /* 0x00000040bd007824 */ /* 0x008fc800078e02c0 */
[----:B------:R-:W-:-:S03]  /*a980*/  IMAD.IADD R8, R59, 0x1, R0 ;  /* 0x000000013b087824 */ /* 0x000fc600078e0200 */
        /* <DEDUP_REMOVED lines=30> */
[----:B-1----:R-:W-:-:S04]  /*ab70*/  IADD3 R26, -R22, R184, -R21 ;  /* 0x000000b8161a7210 */ /* 0x002fc80007ffe915 */
[----:B------:R-:W-:Y:S01]  /*ab80*/  VIADDMNMX R3, R0, R57, R26, PT ;  /* 0x0000003900037246 */ /* 0x000fe2000380011a */
[----:B---34-:R-:W-:Y:S06]  /*ab90*/  @P2 BRA `(.L_x_4739) ;  /* 0x0000000000582947 */ /* 0x018fec0003800000 */
[----:B------:R-:W-:Y:S01]  /*aba0*/  IADD3 R15, R0, R184, -R185 ;  /* 0x000000b8000f7210 */ /* 0x000fe20007ffe8b9 */
[----:B------:R-:W-:Y:S03]  /*abb0*/  BSSY B0, `(.L_x_4740) ;  /* 0x0000010000007945 */ /* 0x000fe60003800000 */
[----:B------:R-:W-:-:S13]  /*abc0*/  ISETP.GT.AND P2, PT, R15, -0x1, PT ;  /* 0xffffffff0f00780c */ /* 0x000fda0003f44270 */
[----:B------:R-:W-:Y:S05]  /*abd0*/  @P2 BRA `(.L_x_4741) ;  /* 0x0000000000202947 */ /* 0x000fea0003800000 */
[----:B------:R-:W-:Y:S01]  /*abe0*/  UISETP.NE.AND UP0, UPT, UR41, 0x1, UPT ;  /* 0x000000012900788c */ /* 0x000fe2000bf05270 */
[----:B------:R-:W-:-:S05]  /*abf0*/  LOP3.LUT R15, RZ, R15, RZ, 0x33, !PT ;  /* 0x0000000fff0f7212 */ /* 0x000fca00078e33ff */
[----:B------:R-:W-:-:S05]  /*ac00*/  PLOP3.LUT P2, PT, PT, PT, UP0, 0x80, 0x0 ;  /* 0x000000000000781c */ /* 0x000fca0003f4f008 */
[----:B------:R-:W-:-:S08]  /*ac10*/  @UP0 ULDC.64 UR4, c[0x0][0x9e8] ;  /* 0x00027a0000040ab9 */ /* 0x000fd00000000a00 */
[----:B------:R-:W-:-:S05]  /*ac20*/  @P2 IMAD.HI.U32 R60, R15, UR4, RZ ;  /* 0x000000040f3c2c27 */ /* 0x000fca000f8e00ff */
[----:B------:R-:W-:-:S04]  /*ac30*/  @P2 SHF.R.U32.HI R15, RZ, UR5, R60 ;  /* 0x00000005ff0f2c19 */ /* 0x000fc8000801163c */
[----:B------:R-:W-:Y:S01]  /*ac40*/  LOP3.LUT R15, RZ, R15, RZ, 0x33, !PT ;  /* 0x0000000fff0f7212 */ /* 0x000fe200078e33ff */
[----:B------:R-:W-:Y:S06]  /*ac50*/  BRA `(.L_x_4742) ;  /* 0x0000000000147947 */ /* 0x000fec0003800000 */
.L_x_4741:
[----:B------:R-:W-:-:S06]  /*ac60*/  UISETP.NE.AND UP0, UPT, UR41, 0x1, UPT ;  /* 0x000000012900788c */ /* 0x000fcc000bf05270 */
[----:B------:R-:W-:-:S05]  /*ac70*/  PLOP3.LUT P2, PT, PT, PT, UP0, 0x80, 0x0 ;  /* 0x000000000000781c */ /* 0x000fca0003f4f008 */
[----:B------:R-:W-:-:S08]  /*ac80*/  @UP0 ULDC.64 UR4, c[0x0][0x9e8] ;  /* 0x00027a0000040ab9 */ /* 0x000fd00000000a00 */
[----:B------:R-:W-:-:S05]  /*ac90*/  @P2 IMAD.HI.U32 R60, R15, UR4, RZ ;  /* 0x000000040f3c2c27 */ /* 0x000fca000f8e00ff */
[----:B------:R-:W-:-:S07]  /*aca0*/  @P2 SHF.R.U32.HI R15, RZ, UR5, R60 ;  /* 0x00000005ff0f2c19 */ /* 0x000fce000801163c */
.L_x_4742:
[----:B------:R-:W-:Y:S05]  /*acb0*/  BSYNC B0 ;  /* 0x0000000000007941 */ /* 0x000fea0003800000 */
.L_x_4740:
[----:B------:R-:W-:-:S04]  /*acc0*/  IMAD R15, R15, UR41, -R21 ;  /* 0x000000290f0f7c24 */ /* 0x000fc8000f8e0a15 */
[----:B------:R-:W-:-:S05]  /*acd0*/  IMAD.IADD R15, R15, 0x1, -R22 ;  /* 0x000000010f0f7824 */ /* 0x000fca00078e0a16 */
[----:B------:R-:W-:Y:S02]  /*ace0*/  VIMNMX R8, R8, R15, !PT ;  /* 0x0000000f08087248 */ /* 0x000fe40007fe0100 */
[----:B------:R-:W-:-:S07]  /*acf0*/  VIADDMNMX R3, R15, UR41, R3, PT ;  /* 0x000000290f037c46 */ /* 0x000fce000b800103 */
.L_x_4739:
[C---:B------:R-:W-:Y:S01]  /*ad00*/  ISETP.GE.AND P2, PT, R58.reuse, 0x2, PT ;  /* 0x000000023a00780c */ /* 0x040fe20003f46270 */
[----:B------:R-:W-:Y:S01]  /*ad10*/  UISETP.NE.AND UP0, UPT, UR48, URZ, UPT ;  /* 0x0000003f3000728c */ /* 0x000fe2000bf05270 */
[----:B------:R-:W-:Y:S02]  /*ad20*/  ISETP.GE.AND P6, PT, R58, 0xa, PT ;  /* 0x0000000a3a00780c */ /* 0x000fe40003fc6270 */
[----:B------:R-:W-:Y:S02]  /*ad30*/  ISETP.GT.AND P4, PT, R8, 0x1, !P2 ;  /* 0x000000010800780c */ /* 0x000fe40005784270 */
[----:B------:R-:W-:Y:S02]  /*ad40*/  ISETP.GE.AND P3, PT, R58, 0x9, PT ;  /* 0x000000093a00780c */ /* 0x000fe40003f66270 */
[----:B------:R-:W-:Y:S02]  /*ad50*/  ISETP.LT.OR P4, PT, R3, 0x2, P4 ;  /* 0x000000020300780c */ /* 0x000fe40002781670 */
[----:B------:R-:W-:-:S02]  /*ad60*/  P2R R60, PR, RZ, 0x40 ;  /* 0x00000040ff3c7803 */ /* 0x000fc40000000000 */
[----:B------:R-:W-:Y:S02]  /*ad70*/  FSEL R61, R25, -INF , !P4 ;  /* 0xff800000193d7808 */ /* 0x000fe40006000000 */
[C---:B------:R-:W-:Y:S02]  /*ad80*/  ISETP.GT.AND P4, PT, R8.reuse, 0x9, !P6 ;  /* 0x000000090800780c */ /* 0x040fe40007784270 */
[----:B------:R-:W-:Y:S02]  /*ad90*/  ISETP.GT.AND P5, PT, R8, 0x8, !P3 ;  /* 0x000000080800780c */ /* 0x000fe40005fa4270 */
[----:B------:R-:W-:Y:S02]  /*ada0*/  ISETP.LT.OR P4, PT, R3, 0xa, P4 ;  /* 0x0000000a0300780c */ /* 0x000fe40002781670 */
[----:B------:R-:W-:Y:S02]  /*adb0*/  ISETP.GE.AND P6, PT, R58, 0x11, PT ;  /* 0x000000113a00780c */ /* 0x000fe40003fc6270 */
[----:B0-----:R-:W-:-:S02]  /*adc0*/  FSEL R65, R29, -INF , !P4 ;  /* 0xff8000001d417808 */ /* 0x001fc40006000000 */
[C---:B------:R-:W-:Y:S02]  /*add0*/  ISETP.LT.OR P5, PT, R3.reuse, 0x9, P5 ;  /* 0x000000090300780c */ /* 0x040fe40002fa1670 */
[----:B------:R-:W-:Y:S02]  /*ade0*/  ISETP.GT.AND P4, PT, R8, 0x10, !P6 ;  /* 0x000000100800780c */ /* 0x000fe40007784270 */
[----:B------:R-:W-:Y:S02]  /*adf0*/  FSEL R63, R28, -INF , !P5 ;  /* 0xff8000001c3f7808 */ /* 0x000fe40006800000 */
        /* <DEDUP_REMOVED lines=59> */
[----:B------:R-:W-:Y:S02]  /*b1b0*/  IADD3 R8, R59, 0x8, R0 ;  /* 0x000000083b087810 */ /* 0x000fe40007ffe000 */
[----:B------:R-:W-:Y:S01]  /*b1c0*/  ISETP.LT.OR P6, PT, R3, 0x3a, P6 ;  /* 0x0000003a0300780c */ /* 0x000fe200037c1670 */
[----:B------:R-:W-:-:S03]  /*b1d0*/  VIADD R3, R0, 0x8 ;  /* 0x0000000800037836 */ /* 0x000fc60000000000 */
[----:B------:R-:W-:Y:S02]  /*b1e0*/  FSEL R53, R53, -INF , !P6 ;  /* 0xff80000035357808 */ /* 0x000fe40007000000 */
[----:B------:R-:W-:Y:S02]  /*b1f0*/  PLOP3.LUT P6, PT, PT, PT, UP0, 0x40, 0x0 ;  /* 0x000000000000781c */ /* 0x000fe40003fce808 */
[----:B------:R-:W-:-:S11]  /*b200*/  VIADDMNMX R3, R3, R57, R26, PT ;  /* 0x0000003903037246 */ /* 0x000fd6000380011a */
[----:B------:R-:W-:Y:S05]  /*b210*/  @P6 BRA `(.L_x_4743) ;  /* 0x0000000000646947 */ /* 0x000fea0003800000 */
[----:B------:R-:W-:Y:S01]  /*b220*/  IADD3 R15, R0, R184, -R185 ;  /* 0x000000b8000f7210 */ /* 0x000fe20007ffe8b9 */
[----:B------:R-:W-:Y:S04]  /*b230*/  BSSY B0, `(.L_x_4744) ;  /* 0x0000013000007945 */ /* 0x000fe80003800000 */
[----:B------:R-:W-:-:S05]  /*b240*/  VIADD R15, R15, 0x8 ;  /* 0x000000080f0f7836 */ /* 0x000fca0000000000 */
[----:B------:R-:W-:-:S13]  /*b250*/  ISETP.GT.AND P6, PT, R15, -0x1, PT ;  /* 0xffffffff0f00780c */ /* 0x000fda0003fc4270 */
[----:B------:R-:W-:Y:S05]  /*b260*/  @P6 BRA `(.L_x_4745) ;  /* 0x0000000000246947 */ /* 0x000fea0003800000 */
[----:B------:R-:W-:Y:S01]  /*b270*/  UISETP.NE.AND UP0, UPT, UR41, 0x1, UPT ;  /* 0x000000012900788c */ /* 0x000fe2000bf05270 */
[----:B------:R-:W-:-:S05]  /*b280*/  LOP3.LUT R15, RZ, R15, RZ, 0x33, !PT ;  /* 0x0000000fff0f7212 */ /* 0x000fca00078e33ff */
[----:B------:R-:W-:-:S05]  /*b290*/  PLOP3.LUT P6, PT, PT, PT, UP0, 0x80, 0x0 ;  /* 0x000000000000781c */ /* 0x000fca0003fcf008 */
[----:B------:R-:W-:-:S08]  /*b2a0*/  @UP0 ULDC.64 UR4, c[0x0][0x9e8] ;  /* 0x00027a0000040ab9 */ /* 0x000fd00000000a00 */
[----:B------:R-:W-:Y:S01]  /*b2b0*/  @P6 IMAD.HI.U32 R26, R15, UR4, RZ ;  /* 0x000000040f1a6c27 */ /* 0x000fe2000f8e00ff */
[----:B------:R-:W-:-:S13]  /*b2c0*/  PLOP3.LUT P6, PT, PT, PT, UP0, 0x80, 0x0 ;  /* 0x000000000000781c */ /* 0x000fda0003fcf008 */
[----:B------:R-:W-:-:S04]  /*b2d0*/  @P6 SHF.R.U32.HI R15, RZ, UR5, R26 ;  /* 0x00000005ff0f6c19 */ /* 0x000fc8000801161a */
[----:B------:R-:W-:Y:S01]  /*b2e0*/  LOP3.LUT R15, RZ, R15, RZ, 0x33, !PT ;  /* 0x0000000fff0f7212 */ /* 0x000fe200078e33ff */
[----:B------:R-:W-:Y:S06]  /*b2f0*/  BRA `(.L_x_4746) ;  /* 0x0000000000187947 */ /* 0x000fec0003800000 */
.L_x_4745:
[----:B------:R-:W-:-:S06]  /*b300*/  UISETP.NE.AND UP0, UPT, UR41, 0x1, UPT ;  /* 0x000000012900788c */ /* 0x000fcc000bf05270 */
[----:B------:R-:W-:-:S05]  /*b310*/  PLOP3.LUT P6, PT, PT, PT, UP0, 0x80, 0x0 ;  /* 0x000000000000781c */ /* 0x000fca0003fcf008 */
[----:B------:R-:W-:-:S08]  /*b320*/  @UP0 ULDC.64 UR4, c[0x0][0x9e8] ;  /* 0x00027a0000040ab9 */ /* 0x000fd00000000a00 */
[----:B------:R-:W-:Y:S01]  /*b330*/  @P6 IMAD.HI.U32 R26, R15, UR4, RZ ;  /* 0x000000040f1a6c27 */ /* 0x000fe2000f8e00ff */
[----:B------:R-:W-:-:S13]  /*b340*/  PLOP3.LUT P6, PT, PT, PT, UP0, 0x80, 0x0 ;  /* 0x000000000000781c */ /* 0x000fda0003fcf008 */
[----:B------:R-:W-:-:S07]  /*b350*/  @P6 SHF.R.U32.HI R15, RZ, UR5, R26 ;  /* 0x00000005ff0f6c19 */ /* 0x000fce000801161a */
.L_x_4746:
[----:B------:R-:W-:Y:S05]  /*b360*/  BSYNC B0 ;  /* 0x0000000000007941 */ /* 0x000fea0003800000 */
.L_x_4744:
[----:B------:R-:W-:-:S04]  /*b370*/  IMAD R15, R15, UR41, -R21 ;  /* 0x000000290f0f7c24 */ /* 0x000fc8000f8e0a15 */
[----:B------:R-:W-:-:S05]  /*b380*/  IMAD.IADD R15, R15, 0x1, -R22 ;  /* 0x000000010f0f7824 */ /* 0x000fca00078e0a16 */
[----:B------:R-:W-:Y:S02]  /*b390*/  VIMNMX R8, R8, R15, !PT ;  /* 0x0000000f08087248 */ /* 0x000fe40007fe0100 */
[----:B------:R-:W-:-:S07]  /*b3a0*/  VIADDMNMX R3, R15, UR41, R3, PT ;  /* 0x000000290f037c46 */ /* 0x000fce000b800103 */
.L_x_4743:
[----:B------:R-:W-:Y:S01]  /*b3b0*/  BAR.SYNC.DEFER_BLOCKING 0xf, 0x100 ;  /* 0x03c4000000007b1d */ /* 0x000fe20000010000 */
[C---:B------:R-:W-:Y:S02]  /*b3c0*/  ISETP.GT.AND P2, PT, R8.reuse, 0x1, !P2 ;  /* 0x000000010800780c */ /* 0x040fe40005744270 */
[----:B------:R-:W-:Y:S02]  /*b3d0*/  ISETP.NE.AND P6, PT, R25, RZ, PT ;  /* 0x000000ff1900720c */ /* 0x000fe40003fc5270 */
[----:B------:R-:W-:Y:S01]  /*b3e0*/  ISETP.LT.OR P2, PT, R3, 0x2, P2 ;  /* 0x000000020300780c */ /* 0x000fe20001741670 */
[----:B------:R-:W-:Y:S01]  /*b3f0*/  ULDC UR4, c[0x0][0x988] ;  /* 0x0002620000047ab9 */ /* 0x000fe20000000800 */
        /* <DEDUP_REMOVED lines=39> */
[C---:B------:R-:W-:Y:S02]  /*b670*/  ISETP.GT.AND P2, PT, R8.reuse, 0x20, !P2 ;  /* 0x000000200800780c */ /* 0x040fe40005744270 */
[----:B------:R-:W-:Y:S02]  /*b680*/  FMNMX.FTZ R15, R83, R15, !PT ;  /* 0x0000000f530f7209 */ /* 0x000fe40007810000 */
[----:B------:R-:W-:Y:S02]  /*b690*/  ISETP.LT.OR P2, PT, R3, 0x21, P2 ;  /* 0x000000210300780c */ /* 0x000fe40001741670 */
[----:B------:R-:W-:Y:S02]  /*b6a0*/  ISETP.GT.AND P4, PT, R8, 0x31, !P4 ;  /* 0x000000310800780c */ /* 0x000fe40006784270 */
[----:B------:R-:W-:Y:S02]  /*b6b0*/  FSEL R38, R42, -INF , !P2 ;  /* 0xff8000002a267808 */ /* 0x000fe40005000000 */
[----:B------:R-:W-:-:S02]  /*b6c0*/  ISETP.NE.AND P2, PT, R40, RZ, PT ;  /* 0x000000ff2800720c */ /* 0x000fc40003f45270 */
[C---:B------:R-:W-:Y:S02]  /*b6d0*/  ISETP.GT.AND P5, PT, R8.reuse, 0x38, !P5 ;  /* 0x000000380800780c */ /* 0x040fe40006fa4270 */
[----:B------:R-:W-:Y:S02]  /*b6e0*/  ISETP.GT.AND P2, PT, R8, 0x21, !P2 ;  /* 0x000000210800780c */ /* 0x000fe40005744270 */
[C---:B------:R-:W-:Y:S02]  /*b6f0*/  ISETP.LT.OR P4, PT, R3.reuse, 0x32, P4 ;  /* 0x000000320300780c */ /* 0x040fe40002781670 */
[C---:B------:R-:W-:Y:S02]  /*b700*/  ISETP.LT.OR P2, PT, R3.reuse, 0x22, P2 ;  /* 0x000000220300780c */ /* 0x040fe40001741670 */
[----:B------:R-:W-:Y:S02]  /*b710*/  ISETP.LT.OR P5, PT, R3, 0x39, P5 ;  /* 0x000000390300780c */ /* 0x000fe40002fa1670 */
[----:B------:R-:W-:-:S02]  /*b720*/  FSEL R40, R43, -INF , !P2 ;  /* 0xff8000002b287808 */ /* 0x000fc40005000000 */
[----:B------:R-:W-:Y:S02]  /*b730*/  ISETP.GT.AND P2, PT, R8, 0x28, !P3 ;  /* 0x000000280800780c */ /* 0x000fe40005f44270 */
[----:B------:R-:W-:Y:S02]  /*b740*/  ISETP.NE.AND P3, PT, R44, RZ, PT ;  /* 0x000000ff2c00720c */ /* 0x000fe40003f65270 */
[----:B------:R-:W-:Y:S02]  /*b750*/  ISETP.LT.OR P2, PT, R3, 0x29, P2 ;  /* 0x000000290300780c */ /* 0x000fe40001741670 */
[----:B------:R-:W-:Y:S02]  /*b760*/  ISETP.GT.AND P3, PT, R8, 0x30, !P3 ;  /* 0x000000300800780c */ /* 0x000fe40005f64270 */
[----:B------:R-:W-:Y:S02]  /*b770*/  FSEL R42, R46, -INF , !P2 ;  /* 0xff8000002e2a7808 */ /* 0x000fe40005000000 */
[----:B------:R-:W-:-:S02]  /*b780*/  ISETP.GT.AND P2, PT, R8, RZ, !P6 ;  /* 0x000000ff0800720c */ /* 0x000fc40007744270 */
[----:B------:R-:W-:Y:S02]  /*b790*/  ISETP.NE.AND P6, PT, R24, RZ, PT ;  /* 0x000000ff1800720c */ /* 0x000fe40003fc5270 */
[C---:B------:R-:W-:Y:S02]  /*b7a0*/  ISETP.LT.OR P2, PT, R3.reuse, 0x1, P2 ;  /* 0x000000010300780c */ /* 0x040fe40001741670 */
[----:B------:R-:W-:Y:S02]  /*b7b0*/  ISETP.LT.OR P3, PT, R3, 0x31, P3 ;  /* 0x000000310300780c */ /* 0x000fe40001f61670 */
[----:B------:R-:W-:Y:S02]  /*b7c0*/  FSEL R24, R20, -INF , !P2 ;  /* 0xff80000014187808 */ /* 0x000fe40005000000 */
[----:B------:R-:W-:Y:S02]  /*b7d0*/  FMNMX.FTZ R20, R53, R15, !PT ;  /* 0x0000000f35147209 */ /* 0x000fe40007810000 */
[----:B------:R-:W-:-:S02]  /*b7e0*/  ISETP.NE.AND P2, PT, R41, RZ, PT ;  /* 0x000000ff2900720c */ /* 0x000fc40003f45270 */
[----:B------:R-:W-:Y:S01]  /*b7f0*/  FSEL R46, R51, -INF , !P4 ;  /* 0xff800000332e7808 */ /* 0x000fe20006000000 */
[----:B------:R-:W0:Y:S01]  /*b800*/  SHFL.BFLY PT, R15, R20, 0x2, 0x1f ;  /* 0x0c401f00140f7f89 */ /* 0x000e2200000e0000 */
[----:B------:R-:W-:Y:S02]  /*b810*/  ISETP.GT.AND P2, PT, R8, 0x29, !P2 ;  /* 0x000000290800780c */ /* 0x000fe40005744270 */
[----:B------:R-:W-:Y:S02]  /*b820*/  FSEL R48, R54, -INF , !P5 ;  /* 0xff80000036307808 */ /* 0x000fe40006800000 */
[----:B------:R-:W-:Y:S02]  /*b830*/  ISETP.LT.OR P2, PT, R3, 0x2a, P2 ;  /* 0x0000002a0300780c */ /* 0x000fe40001741670 */
[----:B0-----:R-:W-:Y:S02]  /*b840*/  FMNMX.FTZ R29, R20, R15, !PT ;  /* 0x0000000f141d7209 */ /* 0x001fe40007810000 */
[----:B------:R-:W-:-:S03]  /*b850*/  FMNMX.FTZ R15, R24, R25, !PT ;  /* 0x00000019180f7209 */ /* 0x000fc60007810000 */
[----:B------:R-:W0:Y:S01]  /*b860*/  SHFL.BFLY PT, R44, R29, 0x1, 0x1f ;  /* 0x0c201f001d2c7f89 */ /* 0x000e2200000e0000 */
[----:B------:R-:W-:-:S04]  /*b870*/  FMNMX.FTZ R15, R26, R15, !PT ;  /* 0x0000000f1a0f7209 */ /* 0x000fc80007810000 */
[----:B------:R-:W-:-:S04]  /*b880*/  FMNMX.FTZ R15, R28, R15, !PT ;  /* 0x0000000f1c0f7209 */ /* 0x000fc80007810000 */
[----:B------:R-:W-:-:S04]  /*b890*/  FMNMX.FTZ R21, R30, R15, !PT ;  /* 0x0000000f1e157209 */ /* 0x000fc80007810000 */
[----:B------:R-:W-:Y:S01]  /*b8a0*/  FMNMX.FTZ R27, R32, R21, !PT ;  /* 0x00000015201b7209 */ /* 0x000fe20007810000 */
[----:B------:R-:W-:-:S03]  /*b8b0*/  IMAD.U32 R21, RZ, RZ, UR4 ;  /* 0x00000004ff157e24 */ /* 0x000fc6000f8e00ff */
[----:B------:R-:W-:-:S04]  /*b8c0*/  FMNMX.FTZ R27, R34, R27, !PT ;  /* 0x0000001b221b7209 */ /* 0x000fc80007810000 */
[----:B------:R-:W-:Y:S02]  /*b8d0*/  FMNMX.FTZ R27, R36, R27, !PT ;  /* 0x0000001b241b7209 */ /* 0x000fe40007810000 */
[----:B0-----:R-:W-:Y:S02]  /*b8e0*/  FMNMX.FTZ R15, R29, R44, !PT ;  /* 0x0000002c1d0f7209 */ /* 0x001fe40007810000 */
[----:B------:R-:W-:Y:S02]  /*b8f0*/  FMNMX.FTZ R27, R38, R27, !PT ;  /* 0x0000001b261b7209 */ /* 0x000fe40007810000 */
[----:B------:R-:W-:Y:S01]  /*b900*/  FSEL R44, R47, -INF , !P2 ;  /* 0xff8000002f2c7808 */ /* 0x000fe20005000000 */
[C---:B------:R-:W-:Y:S01]  /*b910*/  FMUL.FTZ R20, R15.reuse, R21 ;  /* 0x000000150f147220 */ /* 0x040fe20000410000 */
[----:B------:R-:W-:Y:S02]  /*b920*/  FMNMX.FTZ R27, R40, R27, !PT ;  /* 0x0000001b281b7209 */ /* 0x000fe40007810000 */
[----:B------:R-:W-:-:S02]  /*b930*/  FSETP.NEU.FTZ.AND P2, PT, R15, -INF , PT ;  /* 0xff8000000f00780b */ /* 0x000fc40003f5d000 */
[----:B------:R-:W-:Y:S02]  /*b940*/  FMNMX.FTZ R27, R42, R27, !PT ;  /* 0x0000001b2a1b7209 */ /* 0x000fe40007810000 */
[----:B------:R-:W-:Y:S02]  /*b950*/  FSEL R52, R20, RZ, P2 ;  /* 0x000000ff14347208 */ /* 0x000fe40001000000 */
[----:B------:R-:W-:Y:S02]  /*b960*/  ISETP.GT.AND P2, PT, R8, 0x39, !P6 ;  /* 0x000000390800780c */ /* 0x000fe40007744270 */
[----:B------:R-:W-:Y:S01]  /*b970*/  FSEL R8, R50, -INF , !P3 ;  /* 0xff80000032087808 */ /* 0x000fe20005800000 */
[--C-:B------:R-:W-:Y:S01]  /*b980*/  FFMA.FTZ R20, R33, R21, -R52.reuse ;  /* 0x0000001521147223 */ /* 0x100fe20000010834 */
[----:B------:R-:W-:Y:S01]  /*b990*/  FMNMX.FTZ R27, R44, R27, !PT ;  /* 0x0000001b2c1b7209 */ /* 0x000fe20007810000 */
[--C-:B------:R-:W-:Y:S01]  /*b9a0*/  FFMA.FTZ R29, R61, R21, -R52.reuse ;  /* 0x000000153d1d7223 */ /* 0x100fe20000010834 */
[----:B------:R-:W-:Y:S01]  /*b9b0*/  ISETP.LT.OR P2, PT, R3, 0x3a, P2 ;  /* 0x0000003a0300780c */ /* 0x000fe20001741670 */
[----:B------:R0:W-:Y:S01]  /*b9c0*/  MUFU.EX2 R164, R20 ;  /* 0x0000001400a47308 */ /* 0x0001e20000000800 */
        /* <DEDUP_REMOVED lines=14> */
[-CC-:B------:R-:W-:Y:S01]  /*bab0*/  FFMA.FTZ R41, R75, R21.reuse, -R52.reuse ;  /* 0x000000154b297223 */ /* 0x180fe20000010834 */
[----:B------:R-:W1:Y:S02]  /*bac0*/  MUFU.EX2 R29, R29 ;  /* 0x0000001d001d7308 */ /* 0x000e640000000800 */
[----:B0-----:R-:W0:Y:S06]  /*bad0*/  SHFL.BFLY PT, R20, R27, 0x2, 0x1f ;  /* 0x0c401f001b147f89 */ /* 0x001e2c00000e0000 */
[----:B------:R-:W-:Y:S08]  /*bae0*/  MUFU.EX2 R31, R31 ;  /* 0x0000001f001f7308 */ /* 0x000ff00000000800 */
[----:B------:R1:W-:Y:S08]  /*baf0*/  MUFU.EX2 R58, R45 ;  /* 0x0000002d003a7308 */ /* 0x0003f00000000800 */
[----:B------:R-:W-:Y:S01]  /*bb00*/  MUFU.EX2 R33, R33 ;  /* 0x0000002100217308 */ /* 0x000fe20000000800 */
[----:B-1----:R-:W-:Y:S01]  /*bb10*/  FADD.FTZ R45, R164, R29 ;  /* 0x0000001da42d7221 */ /* 0x002fe20000010000 */
[----:B0-----:R-:W-:Y:S01]  /*bb20*/  FMNMX.FTZ R3, R27, R20, !PT ;  /* 0x000000141b037209 */ /* 0x001fe20007810000 */
[----:B------:R-:W-:Y:S01]  /*bb30*/  FFMA.FTZ R27, R77, R21, -R52 ;  /* 0x000000154d1b7223 */ /* 0x000fe20000010834 */
[----:B------:R-:W-:-:S03]  /*bb40*/  F2FP.BF16.F32.PACK_AB R164, R29, R164 ;  /* 0x000000a41da4723e */ /* 0x000fc600000010ff */
[----:B------:R-:W0:Y:S01]  /*bb50*/  SHFL.BFLY PT, R20, R3, 0x1, 0x1f ;  /* 0x0c201f0003147f89 */ /* 0x000e2200000e0000 */
[----:B------:R-:W-:Y:S08]  /*bb60*/  MUFU.EX2 R156, R27 ;  /* 0x0000001b009c7308 */ /* 0x000ff00000000800 */
[----:B------:R1:W-:Y:S08]  /*bb70*/  MUFU.EX2 R160, R35 ;  /* 0x0000002300a07308 */ /* 0x0003f00000000800 */
[----:B------:R-:W-:Y:S01]  /*bb80*/  MUFU.EX2 R37, R37 ;  /* 0x0000002500257308 */ /* 0x000fe20000000800 */
[----:B-1----:R-:W-:Y:S01]  /*bb90*/  FFMA.FTZ R35, R79, R21, -R52 ;  /* 0x000000154f237223 */ /* 0x002fe20000010834 */
[----:B0-----:R-:W-:-:S06]  /*bba0*/  FMNMX.FTZ R20, R3, R20, !PT ;  /* 0x0000001403147209 */ /* 0x001fcc0007810000 */
[----:B------:R0:W-:Y:S01]  /*bbb0*/  MUFU.EX2 R162, R39 ;  /* 0x0000002700a27308 */ /* 0x0001e20000000800 */
[-C--:B------:R-:W-:Y:S01]  /*bbc0*/  FFMA.FTZ R3, R83, R21.reuse, -R52 ;  /* 0x0000001553037223 */ /* 0x080fe20000010834 */
[C---:B------:R-:W-:Y:S01]  /*bbd0*/  FSETP.NEU.FTZ.AND P2, PT, R20.reuse, -INF , PT ;  /* 0xff8000001400780b */ /* 0x040fe20003f5d000 */
[----:B------:R-:W-:-:S05]  /*bbe0*/  FMUL.FTZ R27, R20, R21 ;  /* 0x00000015141b7220 */ /* 0x000fca0000410000 */
[----:B------:R-:W-:Y:S01]  /*bbf0*/  MUFU.EX2 R41, R41 ;  /* 0x0000002900297308 */ /* 0x000fe20000000800 */
[----:B------:R-:W-:Y:S01]  /*bc00*/  FSEL R27, R27, RZ, P2 ;  /* 0x000000ff1b1b7208 */ /* 0x000fe20001000000 */
[-CC-:B0-----:R-:W-:Y:S01]  /*bc10*/  FFMA.FTZ R39, R81, R21.reuse, -R52.reuse ;  /* 0x0000001551277223 */ /* 0x181fe20000010834 */
[----:B------:R-:W-:-:S03]  /*bc20*/  FFMA.FTZ R52, R53, R21, -R52 ;  /* 0x0000001535347223 */ /* 0x000fc60000010834 */
        /* <DEDUP_REMOVED lines=17> */
[----:B------:R-:W-:-:S05]  /*bd40*/  FFMA.FTZ R27, R50, R21, -R27 ;  /* 0x00000015321b7223 */ /* 0x000fca000001081b */
[----:B------:R-:W1:Y:S08]  /*bd50*/  MUFU.EX2 R26, R26 ;  /* 0x0000001a001a7308 */ /* 0x000e700000000800 */
[----:B------:R3:W4:Y:S01]  /*bd60*/  MUFU.EX2 R167, R28 ;  /* 0x0000001c00a77308 */ /* 0x0007220000000800 */
[----:B0-----:R-:W-:-:S07]  /*bd70*/  F2FP.BF16.F32.PACK_AB R165, R25, R24 ;  /* 0x0000001819a5723e */ /* 0x001fce00000010ff */
[----:B------:R-:W0:Y:S01]  /*bd80*/  MUFU.EX2 R30, R30 ;  /* 0x0000001e001e7308 */ /* 0x000e220000000800 */
[----:B---3--:R-:W-:Y:S01]  /*bd90*/  FADD.FTZ R28, R166, R45 ;  /* 0x0000002da61c7221 */ /* 0x008fe20000010000 */
[----:B------:R-:W-:Y:S01]  /*bda0*/  FADD.FTZ R45, R24, R25 ;  /* 0x00000019182d7221 */ /* 0x000fe20000010000 */
[----:B------:R-:W-:-:S05]  /*bdb0*/  F2FP.BF16.F32.PACK_AB R166, R31, R166 ;  /* 0x000000a61fa6723e */ /* 0x000fca00000010ff */
[----:B------:R3:W5:Y:S08]  /*bdc0*/  MUFU.EX2 R161, R32 ;  /* 0x0000002000a17308 */ /* 0x0007700000000800 */
[----:B------:R-:W2:Y:S01]  /*bdd0*/  MUFU.EX2 R34, R34 ;  /* 0x0000002200227308 */ /* 0x000ea20000000800 */
[----:B---3--:R-:W-:Y:S01]  /*bde0*/  FADD.FTZ R32, R31, R28 ;  /* 0x0000001c1f207221 */ /* 0x008fe20000010000 */
[----:B-1----:R-:W-:-:S03]  /*bdf0*/  FADD.FTZ R28, R26, R45 ;  /* 0x0000002d1a1c7221 */ /* 0x002fc60000010000 */
[----:B------:R-:W-:Y:S01]  /*be00*/  FADD.FTZ R49, R33, R32 ;  /* 0x0000002021317221 */ /* 0x000fe20000010000 */
[C---:B----4-:R-:W-:Y:S01]  /*be10*/  FADD.FTZ R47, R167.reuse, R28 ;  /* 0x0000001ca72f7221 */ /* 0x050fe20000010000 */
[----:B------:R-:W-:Y:S01]  /*be20*/  F2FP.BF16.F32.PACK_AB R167, R167, R26 ;  /* 0x0000001aa7a7723e */ /* 0x000fe200000010ff */
[----:B------:R-:W1:Y:S01]  /*be30*/  MUFU.EX2 R163, R36 ;  /* 0x0000002400a37308 */ /* 0x000e620000000800 */
[----:B------:R-:W-:Y:S01]  /*be40*/  FADD.FTZ R32, R160, R49 ;  /* 0x00000031a0207221 */ /* 0x000fe20000010000 */
[----:B0-----:R-:W-:Y:S01]  /*be50*/  FADD.FTZ R28, R30, R47 ;  /* 0x0000002f1e1c7221 */ /* 0x001fe20000010000 */
[----:B------:R-:W-:Y:S01]  /*be60*/  F2FP.BF16.F32.PACK_AB R160, R160, R33 ;  /* 0x00000021a0a0723e */ /* 0x000fe200000010ff */
[----:B------:R0:W-:Y:S01]  /*be70*/  STSM.16.M88.4 [R195+0x26800], R164 ;  /* 0x026800a4c3007844 */ /* 0x0001e20000000200 */
[----:B------:R-:W-:Y:S01]  /*be80*/  FADD.FTZ R47, R37, R32 ;  /* 0x00000020252f7221 */ /* 0x000fe20000010000 */
[C---:B-----5:R-:W-:Y:S01]  /*be90*/  FADD.FTZ R29, R161.reuse, R28 ;  /* 0x0000001ca11d7221 */ /* 0x060fe20000010000 */
[----:B------:R-:W-:Y:S01]  /*bea0*/  F2FP.BF16.F32.PACK_AB R161, R161, R30 ;  /* 0x0000001ea1a1723e */ /* 0x000fe200000010ff */
[----:B------:R-:W3:Y:S01]  /*beb0*/  MUFU.EX2 R38, R38 ;  /* 0x0000002600267308 */ /* 0x000ee20000000800 */
[----:B------:R-:W-:Y:S01]  /*bec0*/  FADD.FTZ R32, R162, R47 ;  /* 0x0000002fa2207221 */ /* 0x000fe20000010000 */
[----:B--2---:R-:W-:Y:S01]  /*bed0*/  FADD.FTZ R28, R34, R29 ;  /* 0x0000001d221c7221 */ /* 0x004fe20000010000 */
[----:B------:R-:W-:-:S02]  /*bee0*/  F2FP.BF16.F32.PACK_AB R162, R162, R37 ;  /* 0x00000025a2a2723e */ /* 0x000fc400000010ff */
[----:B------:R-:W-:-:S03]  /*bef0*/  FADD.FTZ R31, R41, R32 ;  /* 0x00000020291f7221 */ /* 0x000fc60000010000 */
[----:B------:R-:W2:Y:S01]  /*bf00*/  MUFU.EX2 R157, R40 ;  /* 0x00000028009d7308 */ /* 0x000ea20000000800 */
[C---:B-1----:R-:W-:Y:S01]  /*bf10*/  FADD.FTZ R29, R163.reuse, R28 ;  /* 0x0000001ca31d7221 */ /* 0x042fe20000010000 */
[C---:B------:R-:W-:Y:S01]  /*bf20*/  FADD.FTZ R28, R156.reuse, R31 ;  /* 0x0000001f9c1c7221 */ /* 0x040fe20000010000 */
[----:B------:R-:W-:Y:S02]  /*bf30*/  F2FP.BF16.F32.PACK_AB R163, R163, R34 ;  /* 0x00000022a3a3723e */ /* 0x000fe400000010ff */
[----:B------:R-:W-:-:S03]  /*bf40*/  F2FP.BF16.F32.PACK_AB R156, R156, R41 ;  /* 0x000000299c9c723e */ /* 0x000fc600000010ff */
[----:B------:R-:W1:Y:S01]  /*bf50*/  MUFU.EX2 R35, R35 ;  /* 0x0000002300237308 */ /* 0x000e620000000800 */
[----:B---3--:R-:W-:Y:S01]  /*bf60*/  FADD.FTZ R24, R38, R29 ;  /* 0x0000001d26187221 */ /* 0x008fe20000010000 */
[----:B------:R0:W-:Y:S06]  /*bf70*/  STSM.16.M88.4 [R198], R160 ;  /* 0x000000a0c6007844 */ /* 0x0001ec0000000200 */
        /* <DEDUP_REMOVED lines=8> */
[C---:B--2---:R-:W-:Y:S01]  /*c000*/  F2FP.BF16.F32.PACK_AB R158, R54.reuse, R35 ;  /* 0x00000023369e723e */ /* 0x044fe200000010ff */
[----:B------:R-:W-:-:S06]  /*c010*/  FADD.FTZ R54, R54, R29 ;  /* 0x0000001d36367221 */ /* 0x000fcc0000010000 */
[----:B------:R-:W-:Y:S01]  /*c020*/  MUFU.EX2 R8, R8 ;  /* 0x0000000800087308 */ /* 0x000fe20000000800 */
[C---:B-1----:R-:W-:Y:S01]  /*c030*/  F2FP.BF16.F32.PACK_AB R159, R43.reuse, R42 ;  /* 0x0000002a2b9f723e */ /* 0x042fe200000010ff */
[----:B------:R-:W-:-:S04]  /*c040*/  FADD.FTZ R43, R43, R24 ;  /* 0x000000182b2b7221 */ /* 0x000fc80000010000 */
[----:B------:R0:W-:Y:S02]  /*c050*/  STSM.16.M88.4 [R196], R156 ;  /* 0x0000009cc4007844 */ /* 0x0001e40000000200 */
[----:B------:R-:W1:Y:S01]  /*c060*/  MUFU.EX2 R45, R46 ;  /* 0x0000002e002d7308 */ /* 0x000e620000000800 */
[----:B---3--:R-:W-:Y:S01]  /*c070*/  F2FP.BF16.F32.PACK_AB R152, R58, R39 ;  /* 0x000000273a98723e */ /* 0x008fe200000010ff */
[----:B------:R-:W-:-:S04]  /*c080*/  FADD.FTZ R39, R39, R54 ;  /* 0x0000003627277221 */ /* 0x000fc80000010000 */
[----:B------:R-:W-:Y:S02]  /*c090*/  FADD.FTZ R58, R58, R39 ;  /* 0x000000273a3a7221 */ /* 0x000fe40000010000 */
[----:B------:R-:W-:Y:S08]  /*c0a0*/  MUFU.EX2 R3, R3 ;  /* 0x0000000300037308 */ /* 0x000ff00000000800 */
[----:B------:R-:W2:Y:S01]  /*c0b0*/  MUFU.EX2 R52, R52 ;  /* 0x0000003400347308 */ /* 0x000ea20000000800 */
[----:B-1----:R-:W-:Y:S01]  /*c0c0*/  F2FP.BF16.F32.PACK_AB R153, R45, R8 ;  /* 0x000000082d99723e */ /* 0x002fe200000010ff */
[----:B------:R-:W-:-:S04]  /*c0d0*/  FADD.FTZ R8, R8, R43 ;  /* 0x0000002b08087221 */ /* 0x000fc80000010000 */
[----:B------:R-:W-:Y:S02]  /*c0e0*/  FADD.FTZ R45, R45, R8 ;  /* 0x000000082d2d7221 */ /* 0x000fe40000010000 */
[----:B------:R-:W1:Y:S08]  /*c0f0*/  MUFU.EX2 R48, R48 ;  /* 0x0000003000307308 */ /* 0x000e700000000800 */
[----:B------:R-:W3:Y:S01]  /*c100*/  MUFU.EX2 R27, R27 ;  /* 0x0000001b001b7308 */ /* 0x000ee20000000800 */
[----:B--2---:R-:W-:Y:S01]  /*c110*/  F2FP.BF16.F32.PACK_AB R154, R52, R3 ;  /* 0x00000003349a723e */ /* 0x004fe200000010ff */
[----:B------:R-:W-:-:S04]  /*c120*/  FADD.FTZ R3, R3, R58 ;  /* 0x0000003a03037221 */ /* 0x000fc80000010000 */
[----:B------:R-:W-:Y:S01]  /*c130*/  FADD.FTZ R3, R52, R3 ;  /* 0x0000000334037221 */ /* 0x000fe20000010000 */
[----:B-1----:R-:W-:Y:S01]  /*c140*/  FADD.FTZ R8, R48, R45 ;  /* 0x0000002d30087221 */ /* 0x002fe20000010000 */
[----:B---3--:R-:W-:-:S03]  /*c150*/  F2FP.BF16.F32.PACK_AB R155, R27, R48 ;  /* 0x000000301b9b723e */ /* 0x008fc600000010ff */
[----:B------:R-:W-:Y:S02]  /*c160*/  FADD.FTZ R8, R27, R8 ;  /* 0x000000081b087221 */ /* 0x000fe40000010000 */
[----:B------:R0:W-:Y:S01]  /*c170*/  STSM.16.M88.4 [R197], R152 ;  /* 0x00000098c5007844 */ /* 0x0001e20000000200 */
[----:B------:R-:W-:Y:S05]  /*c180*/  @!P0 BRA `(.L_x_4747) ;  /* 0x0000000000048947 */ /* 0x000fea0003800000 */
[----:B------:R-:W-:Y:S01]  /*c190*/  BPT.TRAP 0x1 ;  /* 0x000000040000795c */ /* 0x000fe20000300000 */
.L_x_4747:
[----:B------:R1:W2:Y:S01]  /*c1a0*/  SYNCS.PHASECHK.TRANS64.TRYWAIT P2, [R9+URZ+0x28c50], R56 ;  /* 0x028c5038090075a7 */ /* 0x0002a2000804017f */
[----:B------:R-:W-:Y:S05]  /*c1b0*/  @!P0 BRA `(.L_x_4748) ;  /* 0x0000000000048947 */ /* 0x000fea0003800000 */
[----:B------:R-:W-:Y:S01]  /*c1c0*/  BPT.TRAP 0x1 ;  /* 0x000000040000795c */ /* 0x000fe20000300000 */
.L_x_4748:
[----:B------:R-:W-:Y:S01]  /*c1d0*/  ULDC UR45, c[0x0][0x9e4] ;  /* 0x00027900002d7ab9 */ /* 0x000fe20000000800 */
[----:B------:R-:W-:Y:S01]  /*c1e0*/  ULDC UR44, c[0x0][0x988] ;  /* 0x00026200002c7ab9 */ /* 0x000fe20000000800 */
[----:B------:R-:W-:Y:S01]  /*c1f0*/  ULDC UR47, c[0x0][0x9d8] ;  /* 0x00027600002f7ab9 */ /* 0x000fe20000000800 */
[----:B------:R-:W-:Y:S01]  /*c200*/  ULDC UR46, c[0x0][0x9e0] ;  /* 0x00027800002e7ab9 */ /* 0x000fe20000000800 */
[----:B------:R-:W-:Y:S01]  /*c210*/  BSSY B0, `(.L_x_4749) ;  /* 0x0000006000007945 */ /* 0x000fe20003800000 */
[----:B------:R-:W-:Y:S01]  /*c220*/  IMAD R170, R18, 0x1000, R188 ;  /* 0x0000100012aa7824 */ /* 0x000fe200078e02bc */
[----:B------:R-:W-:Y:S02]  /*c230*/  MOV R171, 0x40000040 ;  /* 0x4000004000ab7802 */ /* 0x000fe40000000f00 */
[----:B--2---:R-:W-:Y:S05]  /*c240*/  @P2 BRA `(.L_x_4750) ;  /* 0x0000000000082947 */ /* 0x004fea0003800000 */
[----:B------:R-:W2:Y:S02]  /*c250*/  SYNCS.PHASECHK.TRANS64.TRYWAIT P2, [R9+URZ+0x28c50], R56 ;  /* 0x028c5038090075a7 */ /* 0x000ea4000804017f */
[----:B--2---:R-:W-:Y:S05]  /*c260*/  @!P2 BRA `(.L_x_4751) ;  /* 0x0000011c0074a947 */ /* 0x004fea0003800000 */
.L_x_4750:
[----:B------:R-:W-:Y:S05]  /*c270*/  BSYNC B0 ;  /* 0x0000000000007941 */ /* 0x000fea0003800000 */
.L_x_4749:
[----:B------:R-:W-:Y:S01]  /*c280*/  R2UR UR6, R170 ;  /* 0x00000000aa0672ca */ /* 0x000fe200000e0000 */
[----:B-12---:R-:W-:Y:S01]  /*c290*/  WARPGROUP.ARRIVE ;  /* 0x00000000000079c5 */ /* 0x006fe20000000000 */
[----:B------:R-:W-:Y:S01]  /*c2a0*/  R2UR UR7, R171 ;  /* 0x00000000ab0772ca */ /* 0x000fe200000e0000 */
[----:B------:R-:W-:Y:S01]  /*c2b0*/  IMAD.MOV.U32 R171, RZ, RZ, 0x40000040 ;  /* 0x40000040ffab7424 */ /* 0x000fe200078e00ff */
[----:B------:R-:W-:Y:S01]  /*c2c0*/  UISETP.NE.AND UP0, UPT, UR48, URZ, UPT ;  /* 0x0000003f3000728c */ /* 0x000fe2000bf05270 */
[----:B------:R-:W-:Y:S02]  /*c2d0*/  @!P1 VIADD R9, R9, 0x28c60 ;  /* 0x00028c6009099836 */ /* 0x000fe40000000000 */
[----:B------:R-:W-:-:S03]  /*c2e0*/  IMAD.IADD R191, R184, 0x1, -R185 ;  /* 0x00000001b8bf7824 */ /* 0x000fc600078e0ab9 */
[----:B------:R-:W-:Y:S02]  /*c2f0*/  PLOP3.LUT P2, PT, PT, PT, UP0, 0x40, 0x0 ;  /* 0x000000000000781c */ /* 0x000fe40003f4e808 */
[----:B------:R-:W-:-:S03]  /*c300*/  @!P1 PRMT R9, RZ, 0x654, R9 ;  /* 0x00000654ff099816 */ /* 0x000fc60000000009 */
[----:B------:R-:W-:Y:S03]  /*c310*/  HGMMA.64x256x16.F32.BF16 R24, R164, gdesc[UR4].tnspB, RZ, !UPT, gsb0 ;  /* 0x43e00004a4187df0 */ /* 0x000fe6000c0018ff */
[----:B------:R-:W-:Y:S02]  /*c320*/  WARPGROUP.DEPBAR.LE gsb0, 0x0 ;  /* 0x00008000000079c5 */ /* 0x000fe40000010000 */
[----:B0-----:R-:W-:Y:S01]  /*c330*/  VIADD R164, R170, 0x80 ;  /* 0x00000080aaa47836 */ /* 0x001fe20000000000 */
[----:B------:R-:W-:Y:S01]  /*c340*/  WARPGROUP.ARRIVE ;  /* 0x00000000000079c5 */ /* 0x000fe20000000000 */
[----:B------:R-:W-:-:S03]  /*c350*/  IMAD.MOV.U32 R165, RZ, RZ, 0x40000040 ;  /* 0x40000040ffa57424 */ /* 0x000fc600078e00ff */
[----:B------:R-:W-:Y:S02]  /*c360*/  R2UR UR6, R164 ;  /* 0x00000000a40672ca */ /* 0x000fe400000e0000 */
[----:B------:R-:W-:-:S15]  /*c370*/  R2UR UR7, R165 ;  /* 0x00000000a50772ca */ /* 0x000fde00000e0000 */
[----:B------:R-:W-:-:S01]  /*c380*/  NOP ;  /* 0x0000000000007918 */ /* 0x000fc20000000000 */
[----:B------:R-:W-:Y:S03]  /*c390*/  HGMMA.64x256x16.F32.BF16 R24, R160, gdesc[UR4].tnspB, R24, gsb0 ;  /* 0x43e00004a0187df0 */ /* 0x000fe60008001818 */
[----:B------:R-:W-:Y:S02]  /*c3a0*/  WARPGROUP.DEPBAR.LE gsb0, 0x0 ;  /* 0x00008000000079c5 */ /* 0x000fe40000010000 */
[C---:B------:R-:W-:Y:S01]  /*c3b0*/  VIADD R160, R170.reuse, 0x100 ;  /* 0x00000100aaa07836 */ /* 0x040fe20000000000 */
[----:B------:R-:W-:Y:S01]  /*c3c0*/  WARPGROUP.ARRIVE ;  /* 0x00000000000079c5 */ /* 0x000fe20000000000 */
[----:B------:R-:W-:Y:S02]  /*c3d0*/  IMAD.MOV.U32 R161, RZ, RZ, 0x40000040 ;  /* 0x40000040ffa17424 */ /* 0x000fe400078e00ff */
[----:B------:R-:W-:Y:S01]  /*c3e0*/  VIADD R170, R170, 0x180 ;  /* 0x00000180aaaa7836 */ /* 0x000fe20000000000 */
[----:B------:R-:W-:-:S02]  /*c3f0*/  R2UR UR6, R160 ;  /* 0x00000000a00672ca */ /* 0x000fc400000e0000 */
[----:B------:R-:W-:-:S15]  /*c400*/  R2UR UR7, R161 ;  /* 0x00000000a10772ca */ /* 0x000fde00000e0000 */
[----:B------:R-:W-:-:S01]  /*c410*/  NOP ;  /* 0x0000000000007918 */ /* 0x000fc20000000000 */
        /* <DEDUP_REMOVED lines=13> */
[----:B0-----:R-:W0:Y:S01]  /*c4f0*/  FENCE.VIEW.ASYNC.S ;  /* 0x00000000000073c6 */ /* 0x001e220000000000 */
[----:B------:R-:W-:-:S04]  /*c500*/  IMAD R154, R189, 0x40, R191 ;  /* 0x00000040bd9a7824 */ /* 0x000fc800078e02bf */
[----:B------:R-:W-:Y:S01]  /*c510*/  VIADD R152, R154, UR40 ;  /* 0x000000289a987c36 */ /* 0x000fe20008000000 */
[----:B0-----:R-:W-:Y:S01]  /*c520*/  NOP ;  /* 0x0000000000007918 */ /* 0x001fe20000000000 */
[----:B------:R-:W-:Y:S06]  /*c530*/  BAR.ARV 0xe, 0x100 ;  /* 0x0384000000007b1d */ /* 0x000fec0000002000 */
[----:B------:R0:W-:Y:S02]  /*c540*/  @!P1 SYNCS.ARRIVE.TRANS64.RED.A1T0 RZ, [R9+URZ], RZ ;  /* 0x000000ff09ff99a7 */ /* 0x0001e4000810043f */
[----:B0-----:R-:W-:Y:S01]  /*c550*/  IADD3 R9, R168, -0x2, RZ ;  /* 0xfffffffea8097810 */ /* 0x001fe20007ffe0ff */
[----:B------:R-:W-:Y:S06]  /*c560*/  @P2 BRA `(.L_x_4752) ;  /* 0x0000000000542947 */ /* 0x000fec0003800000 */
[C---:B------:R-:W-:Y:S01]  /*c570*/  ISETP.GT.AND P2, PT, R154.reuse, RZ, PT ;  /* 0x000000ff9a00720c */ /* 0x040fe20003f44270 */
[----:B------:R-:W-:Y:S01]  /*c580*/  BSSY B0, `(.L_x_4753) ;  /* 0x0000010000007945 */ /* 0x000fe20003800000 */
[----:B------:R-:W-:-:S11]  /*c590*/  VIADD R153, R154, 0xffffffff ;  /* 0xffffffff9a997836 */ /* 0x000fd60000000000 */
[----:B------:R-:W-:Y:S05]  /*c5a0*/  @P2 BRA `(.L_x_4754) ;  /* 0x0000000000202947 */ /* 0x000fea0003800000 */
[----:B------:R-:W-:Y:S01]  /*c5b0*/  UISETP.NE.AND UP0, UPT, UR41, 0x1, UPT ;  /* 0x000000012900788c */ /* 0x000fe2000bf05270 */
[----:B------:R-:W-:-:S05]  /*c5c0*/  IMAD.MOV R153, RZ, RZ, -R154 ;  /* 0x000000ffff997224 */ /* 0x000fca00078e0a9a */
[----:B------:R-:W-:-:S05]  /*c5d0*/  PLOP3.LUT P2, PT, PT, PT, UP0, 0x80, 0x0 ;  /* 0x000000000000781c */ /* 0x000fca0003f4f008 */
[----:B------:R-:W-:-:S08]  /*c5e0*/  @UP0 ULDC.64 UR4, c[0x0][0x9e8] ;  /* 0x00027a0000040ab9 */ /* 0x000fd00000000a00 */
[----:B------:R-:W-:-:S05]  /*c5f0*/  @P2 IMAD.HI.U32 R154, R153, UR4, RZ ;  /* 0x00000004999a2c27 */ /* 0x000fca000f8e00ff */
[----:B------:R-:W-:-:S04]  /*c600*/  @P2 SHF.R.U32.HI R153, RZ, UR5, R154 ;  /* 0x00000005ff992c19 */ /* 0x000fc8000801169a */
[----:B------:R-:W-:Y:S01]  /*c610*/  LOP3.LUT R153, RZ, R153, RZ, 0x33, !PT ;  /* 0x00000099ff997212 */ /* 0x000fe200078e33ff */
[----:B------:R-:W-:Y:S06]  /*c620*/  BRA `(.L_x_4755) ;  /* 0x0000000000147947 */ /* 0x000fec0003800000 */
.L_x_4754:
[----:B------:R-:W-:-:S06]  /*c630*/  UISETP.NE.AND UP0, UPT, UR41, 0x1, UPT ;  /* 0x000000012900788c */ /* 0x000fcc000bf05270 */
[----:B------:R-:W-:-:S05]  /*c640*/  PLOP3.LUT P2, PT, PT, PT, UP0, 0x80, 0x0 ;  /* 0x000000000000781c */ /* 0x000fca0003f4f008 */
[----:B------:R-:W-:-:S08]  /*c650*/  @UP0 ULDC.64 UR4, c[0x0][0x9e8] ;  /* 0x00027a0000040ab9 */ /* 0x000fd00000000a00 */
[----:B------:R-:W-:-:S05]  /*c660*/  @P2 IMAD.HI.U32 R154, R153, UR4, RZ ;  /* 0x00000004999a2c27 */ /* 0x000fca000f8e00ff */
[----:B------:R-:W-:-:S07]  /*c670*/  @P2 SHF.R.U32.HI R153, RZ, UR5, R154 ;  /* 0x00000005ff992c19 */ /* 0x000fce000801169a */
.L_x_4755:
[----:B------:R-:W-:Y:S05]  /*c680*/  BSYNC B0 ;  /* 0x0000000000007941 */ /* 0x000fea0003800000 */
.L_x_4753:
[----:B------:R-:W-:-:S04]  /*c690*/  IMAD.U32 R154, RZ, RZ, UR41 ;  /* 0x00000029ff9a7e24 */ /* 0x000fc8000f8e00ff */
[----:B------:R-:W-:-:S05]  /*c6a0*/  IMAD R153, R153, R154, UR41 ;  /* 0x0000002999997e24 */ /* 0x000fca000f8e029a */
[----:B------:R-:W-:-:S07]  /*c6b0*/  VIMNMX R152, R152, R153, PT ;  /* 0x0000009998987248 */ /* 0x000fce0003fe0100 */
.L_x_4752:
[----:B------:R-:W-:Y:S01]  /*c6c0*/  SHF.R.S32.HI R153, RZ, 0x1f, R152 ;  /* 0x0000001fff997819 */ /* 0x000fe20000011498 */
[----:B------:R-:W-:Y:S03]  /*c6d0*/  BSSY B1, `(.L_x_4756) ;  /* 0x000028e000017945 */ /* 0x000fe60003800000 */
[----:B------:R-:W-:-:S04]  /*c6e0*/  LEA.HI R153, R153, R152, RZ, 0x6 ;  /* 0x0000009899997211 */ /* 0x000fc800078f30ff */
[----:B------:R-:W-:-:S04]  /*c6f0*/  SHF.R.S32.HI R153, RZ, 0x6, R153 ;  /* 0x00000006ff997819 */ /* 0x000fc80000011499 */
[----:B------:R-:W-:-:S04]  /*c700*/  VIMNMX R212, R190, R153, !PT ;  /* 0x00000099bed47248 */ /* 0x000fc80007fe0100 */
[----:B------:R-:W-:-:S13]  /*c710*/  ISETP.GE.AND P2, PT, R9, R212, PT ;  /* 0x000000d40900720c */ /* 0x000fda0003f46270 */
[----:B------:R-:W-:Y:S05]  /*c720*/  @!P2 BRA `(.L_x_4757) ;  /* 0x000000280020a947 */ /* 0x000fea0003800000 */
[----:B------:R-:W-:Y:S01]  /*c730*/  IMAD.IADD R213, R0, 0x1, R191 ;  /* 0x0000000100d57824 */ /* 0x000fe200078e02bf */
[----:B------:R-:W-:Y:S03]  /*c740*/  BSSY B0, `(.L_x_4758) ;  /* 0x0000283000007945 */ /* 0x000fe60003800000 */
[----:B------:R-:W-:-:S07]  /*c750*/  VIADD R214, R213, 0x8 ;  /* 0x00000008d5d67836 */ /* 0x000fce0000000000 */
.L_x_4777:
[----:B------:R-:W-:-:S05]  /*c760*/  VIADD R215, R18, 0x1 ;  /* 0x0000000112d77836 */ /* 0x000fca0000000000 */
[----:B------:R-:W-:-:S04]  /*c770*/  ISETP.NE.AND P2, PT, R215, 0x2, PT ;  /* 0x00000002d700780c */ /* 0x000fc80003f45270 */
[----:B------:R-:W-:Y:S02]  /*c780*/  SEL R152, RZ, 0x1, P2 ;  /* 0x00000001ff987807 */ /* 0x000fe40001000000 */
[----:B------:R-:W-:Y:S02]  /*c790*/  SEL R215, R215, RZ, P2 ;  /* 0x000000ffd7d77207 */ /* 0x000fe40001000000 */
[----:B------:R-:W-:Y:S01]  /*c7a0*/  LOP3.LUT R19, R19, R152, RZ, 0x3c, !PT ;  /* 0x0000009813137212 */ /* 0x000fe200078e3cff */
[----:B0-----:R-:W-:Y:S06]  /*c7b0*/  @!P0 BRA `(.L_x_4759) ;  /* 0x0000000000048947 */ /* 0x001fec0003800000 */
[----:B------:R-:W-:Y:S01]  /*c7c0*/  BPT.TRAP 0x1 ;  /* 0x000000040000795c */ /* 0x000fe20000300000 */
.L_x_4759:
[----:B------:R-:W-:Y:S01]  /*c7d0*/  IMAD R216, R215, 0x8, R2 ;  /* 0x00000008d7d87824 */ /* 0x000fe200078e0202 */
[----:B------:R-:W-:-:S04]  /*c7e0*/  SHF.L.U32 R217, R19, 0x1f, RZ ;  /* 0x0000001f13d97819 */ /* 0x000fc800000006ff */
[----:B------:R0:W1:Y:S01]  /*c7f0*/  SYNCS.PHASECHK.TRANS64.TRYWAIT P2, [R216+URZ+0x28c30], R217 ;  /* 0x028c30d9d80075a7 */ /* 0x000062000804017f */
[----:B------:R-:W-:Y:S05]  /*c800*/  @!P0 BRA `(.L_x_4760) ;  /* 0x0000000000048947 */ /* 0x000fea0003800000 */
[----:B------:R-:W-:Y:S01]  /*c810*/  BPT.TRAP 0x1 ;  /* 0x000000040000795c */ /* 0x000fe20000300000 */
.L_x_4760:
[----:B------:R-:W-:Y:S01]  /*c820*/  BSSY B2, `(.L_x_4761) ;  /* 0x0000006000027945 */ /* 0x000fe20003800000 */
[----:B------:R-:W-:Y:S01]  /*c830*/  IMAD R206, R215, 0x200, R14 ;  /* 0x00000200d7ce7824 */ /* 0x000fe200078e020e */
[----:B------:R-:W-:Y:S02]  /*c840*/  MOV R207, 0x40000040 ;  /* 0x4000004000cf7802 */ /* 0x000fe40000000f00 */
[----:B-1----:R-:W-:Y:S05]  /*c850*/  @P2 BRA `(.L_x_4762) ;  /* 0x0000000000082947 */ /* 0x002fea0003800000 */
[----:B------:R-:W1:Y:S02]  /*c860*/  SYNCS.PHASECHK.TRANS64.TRYWAIT P2, [R216+URZ+0x28c30], R217 ;  /* 0x028c30d9d80075a7 */ /* 0x000e64000804017f */
[----:B-1----:R-:W-:Y:S05]  /*c870*/  @!P2 BRA `(.L_x_4763) ;  /* 0x000001180004a947 */ /* 0x002fea0003800000 */
.L_x_4762:
[----:B------:R-:W-:Y:S05]  /*c880*/  BSYNC B2 ;  /* 0x0000000000027941 */ /* 0x000fea0003800000 */
.L_x_4761:
[C---:B------:R-:W-:Y:S01]  /*c890*/  R2UR UR6, R206.reuse ;  /* 0x00000000ce0672ca */ /* 0x040fe200000e0000 */
[----:B------:R-:W-:Y:S01]  /*c8a0*/  WARPGROUP.ARRIVE ;  /* 0x00000000000079c5 */ /* 0x000fe20000000000 */
[----:B------:R-:W-:Y:S01]  /*c8b0*/  R2UR UR7, R207 ;  /* 0x00000000cf0772ca */ /* 0x000fe200000e0000 */
[----:B------:R-:W-:Y:S01]  /*c8c0*/  VIADD R208, R206, 0x2 ;  /* 0x00000002ced07836 */ /* 0x000fe20000000000 */
[----:B------:R-:W-:Y:S01]  /*c8d0*/  R2UR UR4, R4 ;  /* 0x00000000040472ca */ /* 0x000fe200000e0000 */
[----:B------:R-:W-:Y:S01]  /*c8e0*/  IMAD.MOV.U32 R209, RZ, RZ, 0x40000040 ;  /* 0x40000040ffd17424 */ /* 0x000fe200078e00ff */
[----:B------:R-:W-:Y:S01]  /*c8f0*/  R2UR UR5, R5 ;  /* 0x00000000050572ca */ /* 0x000fe200000e0000 */
[----:B------:R-:W-:Y:S01]  /*c900*/  IMAD.MOV.U32 R207, RZ, RZ, 0x40000040 ;  /* 0x40000040ffcf7424 */ /* 0x000fe200078e00ff */
[----:B------:R-:W-:-:S06]  /*c910*/  UISETP.NE.AND UP0, UPT, UR48, URZ, UPT ;  /* 0x0000003f3000728c */ /* 0x000fcc000bf05270 */
[----:B------:R-:W-:-:S05]  /*c920*/  PLOP3.LUT P2, PT, PT, PT, UP0, 0x40, 0x0 ;  /* 0x000000000000781c */ /* 0x000fca0003f4e808 */
[----:B------:R-:W-:Y:S01]  /*c930*/  HGMMA.64x64x16.F32.BF16 R152, gdesc[UR4], RZ, !UPT, gsb0 ;  /* 0x00e00000049879f0 */ /* 0x000fe2000c0018ff */
[----:B------:R-:W-:Y:S01]  /*c940*/  R2UR UR6, R208 ;  /* 0x00000000d00672ca */ /* 0x000fe200000e0000 */
[----:B------:R-:W-:Y:S01]  /*c950*/  VIADD R208, R206, 0x4 ;  /* 0x00000004ced07836 */ /* 0x000fe20000000000 */
[----:B------:R-:W-:Y:S01]  /*c960*/  R2UR UR7, R209 ;  /* 0x00000000d10772ca */ /* 0x000fe200000e0000 */
[----:B------:R-:W-:Y:S01]  /*c970*/  IMAD.MOV.U32 R209, RZ, RZ, 0x40000040 ;  /* 0x40000040ffd17424 */ /* 0x000fe200078e00ff */
[----:B------:R-:W-:Y:S01]  /*c980*/  R2UR UR4, R12 ;  /* 0x000000000c0472ca */ /* 0x000fe200000e0000 */
[----:B------:R-:W-:Y:S01]  /*c990*/  VIADD R206, R206, 0x6 ;  /* 0x00000006cece7836 */ /* 0x000fe20000000000 */
        /* <DEDUP_REMOVED lines=51> */
[----:B------:R-:W-:Y:S01]  /*ccd0*/  FMUL.FTZ R176, R182, UR47 ;  /* 0x0000002fb6b07c20 */ /* 0x000fe20008410000 */
[----:B------:R-:W-:-:S02]  /*cce0*/  IMAD.SHL.U32 R179, R9, 0x40, RZ ;  /* 0x0000004009b37824 */ /* 0x000fc400078e00ff */
[----:B------:R-:W-:Y:S01]  /*ccf0*/  FMUL.FTZ R178, R183, UR47 ;  /* 0x0000002fb7b27c20 */ /* 0x000fe20008410000 */
[----:B------:R2:W-:Y:S01]  /*cd00*/  @!P1 SYNCS.ARRIVE.TRANS64.RED.A1T0 RZ, [R152+URZ], RZ ;  /* 0x000000ff98ff99a7 */ /* 0x0005e2000810043f */
[----:B------:R-:W3:Y:S01]  /*cd10*/  MUFU.TANH R206, R206 ;  /* 0x000000ce00ce7308 */ /* 0x000ee20000002400 */
[----:B--2---:R-:W-:-:S07]  /*cd20*/  IADD3 R152, R184, 0x1, -R179 ;  /* 0x00000001b8987810 */ /* 0x004fce0007ffe8b3 */
[----:B------:R-:W2:Y:S01]  /*cd30*/  MUFU.TANH R207, R207 ;  /* 0x000000cf00cf7308 */ /* 0x000ea20000002400 */
[----:B------:R-:W-:-:S04]  /*cd40*/  IADD3 R152, -R22, R152, -R185 ;  /* 0x0000009816987210 */ /* 0x000fc80007ffe9b9 */
[----:B------:R-:W-:-:S03]  /*cd50*/  IADD3 R227, R152, UR37, RZ ;  /* 0x0000002598e37c10 */ /* 0x000fc6000fffe0ff */
[----:B------:R-:W4:Y:S01]  /*cd60*/  MUFU.TANH R21, R21 ;  /* 0x0000001500157308 */ /* 0x000f220000002400 */
[----:B------:R-:W-:Y:S02]  /*cd70*/  VIADD R229, R152, UR46 ;  /* 0x0000002e98e57c36 */ /* 0x000fe40008000000 */
[C---:B------:R-:W-:Y:S02]  /*cd80*/  IMAD.IADD R182, R0.reuse, 0x1, R227 ;  /* 0x0000000100b67824 */ /* 0x040fe400078e02e3 */
[----:B------:R-:W-:-:S03]  /*cd90*/  IMAD.IADD R183, R0, 0x1, R229 ;  /* 0x0000000100b77824 */ /* 0x000fc600078e02e5 */
        /* <DEDUP_REMOVED lines=29> */
[----:B--234-:R-:W-:Y:S05]  /*cf70*/  @P2 BRA `(.L_x_4764) ;  /* 0x00000000005c2947 */ /* 0x01cfea0003800000 */
        /* <DEDUP_REMOVED lines=12> */
.L_x_4766:
[----:B------:R-:W-:-:S05]  /*d040*/  IMAD.U32 R228, RZ, RZ, UR45 ;  /* 0x0000002dffe47e24 */ /* 0x000fca000f8e00ff */
[----:B------:R-:W-:-:S13]  /*d050*/  ISETP.NE.AND P2, PT, R228, 0x1, PT ;  /* 0x00000001e400780c */ /* 0x000fda0003f45270 */
[----:B------:R-:W2:Y:S02]  /*d060*/  @P2 LDC.64 R152, c[0x0][0x9e8] ;  /* 0x00027a00ff982b82 */ /* 0x000ea40000000a00 */
[----:B--2---:R-:W-:-:S04]  /*d070*/  @P2 IMAD.HI.U32 R230, R231, R152, RZ ;  /* 0x00000098e7e62227 */ /* 0x004fc800078e00ff */
[----:B------:R-:W-:Y:S01]  /*d080*/  IMAD.MOV.U32 R152, RZ, RZ, R231 ;  /* 0x000000ffff987224 */ /* 0x000fe200078e00e7 */
[----:B------:R-:W-:-:S07]  /*d090*/  @P2 SHF.R.U32.HI R152, RZ, R153, R230 ;  /* 0x00000099ff982219 */ /* 0x000fce00000116e6 */
.L_x_4767:
[----:B------:R-:W-:Y:S05]  /*d0a0*/  BSYNC B2 ;  /* 0x0000000000027941 */ /* 0x000fea0003800000 */
.L_x_4765:
[----:B------:R-:W-:-:S04]  /*d0b0*/  IMAD R153, R152, R228, -R179 ;  /* 0x000000e498997224 */ /* 0x000fc800078e0ab3 */
[----:B------:R-:W-:-:S05]  /*d0c0*/  IMAD.IADD R153, R153, 0x1, -R22 ;  /* 0x0000000199997824 */ /* 0x000fca00078e0a16 */
[----:B------:R-:W-:Y:S02]  /*d0d0*/  VIADDMNMX R183, R153, R228, R183, PT ;  /* 0x000000e499b77246 */ /* 0x000fe400038001b7 */
[----:B------:R-:W-:-:S07]  /*d0e0*/  VIMNMX R182, R182, R153, !PT ;  /* 0x00000099b6b67248 */ /* 0x000fce0007fe0100 */
.L_x_4764:
[----:B------:R-:W-:Y:S01]  /*d0f0*/  ISETP.GT.AND P2, PT, R9, -0x1, PT ;  /* 0xffffffff0900780c */ /* 0x000fe20003f44270 */
[----:B------:R-:W-:Y:S01]  /*d100*/  UISETP.NE.AND UP0, UPT, UR48, URZ, UPT ;  /* 0x0000003f3000728c */ /* 0x000fe2000bf05270 */
[----:B------:R-:W-:Y:S02]  /*d110*/  IADD3 R229, R229, 0x8, R0 ;  /* 0x00000008e5e57810 */ /* 0x000fe40007ffe000 */
[C---:B------:R-:W-:Y:S02]  /*d120*/  ISETP.GT.AND P5, PT, R182.reuse, RZ, P2 ;  /* 0x000000ffb600720c */ /* 0x040fe400017a4270 */
[C---:B------:R-:W-:Y:S02]  /*d130*/  ISETP.GT.AND P4, PT, R182.reuse, 0x1, P2 ;  /* 0x00000001b600780c */ /* 0x040fe40001784270 */
[----:B------:R-:W-:Y:S02]  /*d140*/  ISETP.LT.OR P5, PT, R183, 0x1, P5 ;  /* 0x00000001b700780c */ /* 0x000fe40002fa1670 */
[----:B------:R-:W-:-:S02]  /*d150*/  ISETP.GT.AND P6, PT, R182, 0x8, P2 ;  /* 0x00000008b600780c */ /* 0x000fc400017c4270 */
[----:B------:R-:W-:Y:S02]  /*d160*/  ISETP.GT.AND P3, PT, R182, 0x9, P2 ;  /* 0x00000009b600780c */ /* 0x000fe40001764270 */
[----:B------:R-:W-:Y:S02]  /*d170*/  FSEL R206, R206, -INF , !P5 ;  /* 0xff800000cece7808 */ /* 0x000fe40006800000 */
[----:B------:R-:W-:Y:S02]  /*d180*/  ISETP.GT.AND P5, PT, R182, 0x10, P2 ;  /* 0x00000010b600780c */ /* 0x000fe400017a4270 */
[C---:B------:R-:W-:Y:S02]  /*d190*/  ISETP.LT.OR P4, PT, R183.reuse, 0x2, P4 ;  /* 0x00000002b700780c */ /* 0x040fe40002781670 */
[C---:B------:R-:W-:Y:S02]  /*d1a0*/  ISETP.LT.OR P6, PT, R183.reuse, 0x9, P6 ;  /* 0x00000009b700780c */ /* 0x040fe400037c1670 */
[----:B------:R-:W-:-:S02]  /*d1b0*/  ISETP.LT.OR P3, PT, R183, 0xa, P3 ;  /* 0x0000000ab700780c */ /* 0x000fc40001f61670 */
[----:B------:R-:W-:Y:S02]  /*d1c0*/  ISETP.LT.OR P5, PT, R183, 0x11, P5 ;  /* 0x00000011b700780c */ /* 0x000fe40002fa1670 */
[----:B------:R-:W-:Y:S02]  /*d1d0*/  FSEL R228, R207, -INF , !P4 ;  /* 0xff800000cfe47808 */ /* 0x000fe40006000000 */
[----:B0-----:R-:W-:Y:S02]  /*d1e0*/  FSEL R208, R208, -INF , !P6 ;  /* 0xff800000d0d07808 */ /* 0x001fe40007000000 */
[----:B------:R-:W-:Y:S02]  /*d1f0*/  FSEL R230, R157, -INF , !P3 ;  /* 0xff8000009de67808 */ /* 0x000fe40005800000 */
[C---:B------:R-:W-:Y:S02]  /*d200*/  ISETP.GT.AND P4, PT, R182.reuse, 0x11, P2 ;  /* 0x00000011b600780c */ /* 0x040fe40001784270 */
        /* <DEDUP_REMOVED lines=27> */
[----:B------:R-:W-:Y:S02]  /*d3c0*/  PLOP3.LUT P5, PT, PT, PT, UP0, 0x40, 0x0 ;  /* 0x000000000000781c */ /* 0x000fe40003fae808 */
[C---:B------:R-:W-:Y:S02]  /*d3d0*/  ISETP.LT.OR P4, PT, R183.reuse, 0x32, P4 ;  /* 0x00000032b700780c */ /* 0x040fe40002781670 */
[C---:B------:R-:W-:Y:S02]  /*d3e0*/  ISETP.LT.OR P6, PT, R183.reuse, 0x39, P6 ;  /* 0x00000039b700780c */ /* 0x040fe400037c1670 */
[----:B------:R-:W-:-:S02]  /*d3f0*/  ISETP.LT.OR P3, PT, R183, 0x3a, P3 ;  /* 0x0000003ab700780c */ /* 0x000fc40001f61670 */
[----:B------:R-:W-:Y:S02]  /*d400*/  IADD3 R227, R227, 0x8, R0 ;  /* 0x00000008e3e37810 */ /* 0x000fe40007ffe000 */
[----:B------:R-:W-:Y:S02]  /*d410*/  FSEL R177, R177, -INF , !P4 ;  /* 0xff800000b1b17808 */ /* 0x000fe40006000000 */
[----:B------:R-:W-:Y:S02]  /*d420*/  FSEL R157, R180, -INF , !P6 ;  /* 0xff800000b49d7808 */ /* 0x000fe40007000000 */
[----:B------:R-:W-:Y:S01]  /*d430*/  FSEL R181, R181, -INF , !P3 ;  /* 0xff800000b5b57808 */ /* 0x000fe20005800000 */
[----:B------:R-:W-:Y:S06]  /*d440*/  @P5 BRA `(.L_x_4768) ;  /* 0x00000000005c5947 */ /* 0x000fec0003800000 */
        /* <DEDUP_REMOVED lines=12> */
.L_x_4770:
[----:B------:R-:W-:-:S04]  /*d510*/  MOV R180, UR45 ;  /* 0x0000002d00b47c02 */ /* 0x000fc80008000f00 */
[----:B------:R-:W-:-:S13]  /*d520*/  ISETP.NE.AND P3, PT, R180, 0x1, PT ;  /* 0x00000001b400780c */ /* 0x000fda0003f65270 */
[----:B------:R-:W0:Y:S02]  /*d530*/  @P3 LDC.64 R152, c[0x0][0x9e8] ;  /* 0x00027a00ff983b82 */ /* 0x000e240000000a00 */
[----:B0-----:R-:W-:-:S04]  /*d540*/  @P3 IMAD.HI.U32 R161, R214, R152, RZ ;  /* 0x00000098d6a13227 */ /* 0x001fc800078e00ff */
[----:B------:R-:W-:Y:S01]  /*d550*/  IMAD.MOV.U32 R152, RZ, RZ, R214 ;  /* 0x000000ffff987224 */ /* 0x000fe200078e00d6 */
[----:B------:R-:W-:-:S07]  /*d560*/  @P3 SHF.R.U32.HI R152, RZ, R153, R161 ;  /* 0x00000099ff983219 */ /* 0x000fce00000116a1 */
.L_x_4771:
[----:B------:R-:W-:Y:S05]  /*d570*/  BSYNC B2 ;  /* 0x0000000000027941 */ /* 0x000fea0003800000 */
.L_x_4769:
[----:B------:R-:W-:-:S04]  /*d580*/  IMAD R179, R152, R180, -R179 ;  /* 0x000000b498b37224 */ /* 0x000fc800078e0ab3 */
[----:B------:R-:W-:-:S05]  /*d590*/  IMAD.IADD R152, R179, 0x1, -R22 ;  /* 0x00000001b3987824 */ /* 0x000fca00078e0a16 */
[----:B------:R-:W-:Y:S02]  /*d5a0*/  VIADDMNMX R229, R152, R180, R229, PT ;  /* 0x000000b498e57246 */ /* 0x000fe400038001e5 */
[----:B------:R-:W-:-:S07]  /*d5b0*/  VIMNMX R227, R227, R152, !PT ;  /* 0x00000098e3e37248 */ /* 0x000fce0007fe0100 */
.L_x_4768:
[----:B------:R-:W-:Y:S02]  /*d5c0*/  FMNMX.FTZ R153, R206, R15, !PT ;  /* 0x0000000fce997209 */ /* 0x000fe40007810000 */
[----:B------:R-:W-:Y:S02]  /*d5d0*/  ISETP.GT.AND P4, PT, R227, 0x9, P2 ;  /* 0x00000009e300780c */ /* 0x000fe40001784270 */
[----:B------:R-:W-:Y:S02]  /*d5e0*/  FMNMX.FTZ R153, R228, R153, !PT ;  /* 0x00000099e4997209 */ /* 0x000fe40007810000 */
[----:B------:R-:W-:Y:S02]  /*d5f0*/  ISETP.LT.OR P4, PT, R229, 0xa, P4 ;  /* 0x0000000ae500780c */ /* 0x000fe40002781670 */
[----:B------:R-:W-:Y:S02]  /*d600*/  FMNMX.FTZ R153, R208, R153, !PT ;  /* 0x00000099d0997209 */ /* 0x000fe40007810000 */
[----:B------:R-:W-:-:S02]  /*d610*/  FSEL R156, R156, -INF , !P4 ;  /* 0xff8000009c9c7808 */ /* 0x000fc40006000000 */
[----:B------:R-:W-:Y:S02]  /*d620*/  FMNMX.FTZ R153, R230, R153, !PT ;  /* 0x00000099e6997209 */ /* 0x000fe40007810000 */
[----:B------:R-:W-:Y:S02]  /*d630*/  ISETP.GT.AND P4, PT, R227, 0x19, P2 ;  /* 0x00000019e300780c */ /* 0x000fe40001784270 */
        /* <DEDUP_REMOVED lines=9> */
[----:B------:R-:W-:-:S02]  /*d6d0*/  ISETP.GT.AND P4, PT, R227, RZ, P2 ;  /* 0x000000ffe300720c */ /* 0x000fc40001784270 */
[----:B------:R-:W-:Y:S02]  /*d6e0*/  FMNMX.FTZ R153, R236, R153, !PT ;  /* 0x00000099ec997209 */ /* 0x000fe40007810000 */
[----:B------:R-:W-:Y:S02]  /*d6f0*/  ISETP.GT.AND P3, PT, R227, 0x1, P2 ;  /* 0x00000001e300780c */ /* 0x000fe40001764270 */
[----:B------:R-:W-:Y:S02]  /*d700*/  FMNMX.FTZ R152, R172, R153, !PT ;  /* 0x00000099ac987209 */ /* 0x000fe40007810000 */
[----:B------:R-:W-:Y:S02]  /*d710*/  ISETP.LT.OR P4, PT, R229, 0x1, P4 ;  /* 0x00000001e500780c */ /* 0x000fe40002781670 */
        /* <DEDUP_REMOVED lines=9> */
[----:B------:R-:W-:Y:S02]  /*d7b0*/  FSEL R158, R158, -INF , !P5 ;  /* 0xff8000009e9e7808 */ /* 0x000fe40006800000 */
[C---:B------:R-:W-:Y:S01]  /*d7c0*/  ISETP.GT.AND P5, PT, R227.reuse, 0x20, P2 ;  /* 0x00000020e300780c */ /* 0x040fe200017a4270 */
[----:B------:R-:W0:Y:S01]  /*d7d0*/  SHFL.BFLY PT, R153, R152, 0x2, 0x1f ;  /* 0x0c401f0098997f89 */ /* 0x000e2200000e0000 */
[----:B------:R-:W-:Y:S02]  /*d7e0*/  ISETP.GT.AND P3, PT, R227, 0x11, P2 ;  /* 0x00000011e300780c */ /* 0x000fe40001764270 */
[C---:B------:R-:W-:Y:S02]  /*d7f0*/  ISETP.LT.OR P5, PT, R229.reuse, 0x21, P5 ;  /* 0x00000021e500780c */ /* 0x040fe40002fa1670 */
[----:B------:R-:W-:-:S02]  /*d800*/  ISETP.LT.OR P3, PT, R229, 0x12, P3 ;  /* 0x00000012e500780c */ /* 0x000fc40001f61670 */
[----:B------:R-:W-:Y:S02]  /*d810*/  FSEL R166, R166, -INF , !P5 ;  /* 0xff800000a6a67808 */ /* 0x000fe40006800000 */
[----:B------:R-:W-:Y:S02]  /*d820*/  ISETP.GT.AND P5, PT, R227, 0x29, P2 ;  /* 0x00000029e300780c */ /* 0x000fe400017a4270 */
[----:B------:R-:W-:Y:S02]  /*d830*/  FSEL R159, R159, -INF , !P3 ;  /* 0xff8000009f9f7808 */ /* 0x000fe40005800000 */
[----:B------:R-:W-:Y:S02]  /*d840*/  ISETP.LT.OR P5, PT, R229, 0x2a, P5 ;  /* 0x0000002ae500780c */ /* 0x000fe40002fa1670 */
[----:B------:R-:W-:-:S04]  /*d850*/  ISETP.GT.AND P3, PT, R227, 0x21, P2 ;  /* 0x00000021e300780c */ /* 0x000fc80001764270 */
[----:B------:R-:W-:-:S04]  /*d860*/  ISETP.LT.OR P3, PT, R229, 0x22, P3 ;  /* 0x00000022e500780c */ /* 0x000fc80001f61670 */
[----:B------:R-:W-:Y:S02]  /*d870*/  FSEL R167, R167, -INF , !P3 ;  /* 0xff800000a7a77808 */ /* 0x000fe40005800000 */
[----:B0-----:R-:W-:Y:S02]  /*d880*/  FMNMX.FTZ R180, R152, R153, !PT ;  /* 0x0000009998b47209 */ /* 0x001fe40007810000 */
[----:B------:R-:W-:Y:S02]  /*d890*/  FSEL R152, R155, -INF , !P6 ;  /* 0xff8000009b987808 */ /* 0x000fe40007000000 */
[----:B------:R-:W-:Y:S01]  /*d8a0*/  FSEL R153, R21, -INF , !P4 ;  /* 0xff80000015997808 */ /* 0x000fe20006000000 */
[----:B------:R-:W0:Y:S01]  /*d8b0*/  SHFL.BFLY PT, R155, R180, 0x1, 0x1f ;  /* 0x0c201f00b49b7f89 */ /* 0x000e2200000e0000 */
[----:B------:R-:W-:Y:S02]  /*d8c0*/  ISETP.GT.AND P6, PT, R227, 0x18, P2 ;  /* 0x00000018e300780c */ /* 0x000fe400017c4270 */
[----:B------:R-:W-:-:S02]  /*d8d0*/  FMNMX.FTZ R21, R153, R20, !PT ;  /* 0x0000001499157209 */ /* 0x000fc40007810000 */
[----:B------:R-:W-:Y:S02]  /*d8e0*/  ISETP.LT.OR P6, PT, R229, 0x19, P6 ;  /* 0x00000019e500780c */ /* 0x000fe400037c1670 */
[----:B------:R-:W-:Y:S02]  /*d8f0*/  FMNMX.FTZ R21, R154, R21, !PT ;  /* 0x000000159a157209 */ /* 0x000fe40007810000 */
[----:B------:R-:W-:Y:S02]  /*d900*/  FSEL R162, R162, -INF , !P6 ;  /* 0xff800000a2a27808 */ /* 0x000fe40007000000 */
[----:B------:R-:W-:Y:S02]  /*d910*/  FMNMX.FTZ R21, R152, R21, !PT ;  /* 0x0000001598157209 */ /* 0x000fe40007810000 */
[----:B------:R-:W-:Y:S02]  /*d920*/  ISETP.GT.AND P6, PT, R227, 0x28, P2 ;  /* 0x00000028e300780c */ /* 0x000fe400017c4270 */
[----:B------:R-:W-:-:S02]  /*d930*/  FMNMX.FTZ R21, R156, R21, !PT ;  /* 0x000000159c157209 */ /* 0x000fc40007810000 */
[----:B------:R-:W-:Y:S02]  /*d940*/  ISETP.LT.OR P6, PT, R229, 0x29, P6 ;  /* 0x00000029e500780c */ /* 0x000fe400037c1670 */
[----:B------:R-:W-:Y:S01]  /*d950*/  FMNMX.FTZ R161, R158, R21, !PT ;  /* 0x000000159ea17209 */ /* 0x000fe20007810000 */
[----:B------:R-:W-:Y:S01]  /*d960*/  IMAD.U32 R21, RZ, RZ, UR44 ;  /* 0x0000002cff157e24 */ /* 0x000fe2000f8e00ff */
[----:B------:R-:W-:Y:S02]  /*d970*/  ISETP.GT.AND P3, PT, R227, 0x30, P2 ;  /* 0x00000030e300780c */ /* 0x000fe40001764270 */
[----:B------:R-:W-:Y:S02]  /*d980*/  FMNMX.FTZ R161, R159, R161, !PT ;  /* 0x000000a19fa17209 */ /* 0x000fe40007810000 */
[----:B0-----:R-:W-:Y:S02]  /*d990*/  FMNMX.FTZ R180, R180, R155, !PT ;  /* 0x0000009bb4b47209 */ /* 0x001fe40007810000 */
[----:B------:R-:W-:-:S02]  /*d9a0*/  FSEL R155, R170, -INF , !P5 ;  /* 0xff800000aa9b7808 */ /* 0x000fc40006800000 */
[C---:B------:R-:W-:Y:S01]  /*d9b0*/  FSETP.NEU.FTZ.AND P5, PT, R180.reuse, -INF , PT ;  /* 0xff800000b400780b */ /* 0x040fe20003fbd000 */
[----:B------:R-:W-:Y:S01]  /*d9c0*/  FMUL.FTZ R165, R180, R21 ;  /* 0x00000015b4a57220 */ /* 0x000fe20000410000 */
[----:B------:R-:W-:Y:S02]  /*d9d0*/  FMNMX.FTZ R170, R162, R161, !PT ;  /* 0x000000a1a2aa7209 */ /* 0x000fe40007810000 */
[----:B------:R-:W-:Y:S02]  /*d9e0*/  FSEL R171, R171, -INF , !P6 ;  /* 0xff800000abab7808 */ /* 0x000fe40007000000 */
[----:B------:R-:W-:Y:S02]  /*d9f0*/  FSEL R161, R165, RZ, P5 ;  /* 0x000000ffa5a17208 */ /* 0x000fe40002800000 */
[----:B------:R-:W-:Y:S02]  /*da00*/  FMNMX.FTZ R165, R163, R170, !PT ;  /* 0x000000aaa3a57209 */ /* 0x000fe40007810000 */
[----:B------:R-:W-:Y:S01]  /*da10*/  ISETP.GT.AND P4, PT, R227, 0x31, P2 ;  /* 0x00000031e300780c */ /* 0x000fe20001784270 */
[--C-:B------:R-:W-:Y:S01]  /*da20*/  FFMA.FTZ R175, R208, R21, -R161.reuse ;  /* 0x00000015d0af7223 */ /* 0x100fe200000108a1 */
[----:B------:R-:W-:Y:S01]  /*da30*/  FMNMX.FTZ R170, R166, R165, !PT ;  /* 0x000000a5a6aa7209 */ /* 0x000fe20007810000 */
[-CC-:B------:R-:W-:Y:S01]  /*da40*/  FFMA.FTZ R165, R228, R21.reuse, -R161.reuse ;  /* 0x00000015e4a57223 */ /* 0x180fe200000108a1 */
[----:B------:R-:W-:Y:S01]  /*da50*/  ISETP.LT.OR P3, PT, R229, 0x31, P3 ;  /* 0x00000031e500780c */ /* 0x000fe20001f61670 */
[-CC-:B------:R-:W-:Y:S01]  /*da60*/  FFMA.FTZ R208, R230, R21.reuse, -R161.reuse ;  /* 0x00000015e6d07223 */ /* 0x180fe200000108a1 */
[----:B------:R-:W-:Y:S01]  /*da70*/  FMNMX.FTZ R170, R167, R170, !PT ;  /* 0x000000aaa7aa7209 */ /* 0x000fe20007810000 */
[-CC-:B------:R-:W-:Y:S01]  /*da80*/  FFMA.FTZ R206, R206, R21.reuse, -R161.reuse ;  /* 0x00000015cece7223 */ /* 0x180fe200000108a1 */
[----:B------:R-:W-:Y:S01]  /*da90*/  ISETP.GT.AND P6, PT, R227, 0x38, P2 ;  /* 0x00000038e300780c */ /* 0x000fe200017c4270 */
[----:B------:R-:W-:Y:S01]  /*daa0*/  MUFU.EX2 R165, R165 ;  /* 0x000000a500a57308 */ /* 0x000fe20000000800 */
[----:B------:R-:W-:Y:S01]  /*dab0*/  FMNMX.FTZ R170, R171, R170, !PT ;  /* 0x000000aaabaa7209 */ /* 0x000fe20007810000 */
[-CC-:B------:R-:W-:Y:S01]  /*dac0*/  FFMA.FTZ R160, R160, R21.reuse, -R161.reuse ;  /* 0x00000015a0a07223 */ /* 0x180fe200000108a1 */
[----:B------:R-:W-:Y:S01]  /*dad0*/  ISETP.LT.OR P4, PT, R229, 0x32, P4 ;  /* 0x00000032e500780c */ /* 0x000fe20002781670 */
[-CC-:B------:R-:W-:Y:S01]  /*dae0*/  FFMA.FTZ R164, R164, R21.reuse, -R161.reuse ;  /* 0x00000015a4a47223 */ /* 0x180fe200000108a1 */
[----:B------:R-:W-:Y:S01]  /*daf0*/  FSEL R228, R173, -INF , !P3 ;  /* 0xff800000ade47808 */ /* 0x000fe20005800000 */
[-CC-:B------:R-:W-:Y:S01]  /*db00*/  FFMA.FTZ R183, R209, R21.reuse, -R161.reuse ;  /* 0x00000015d1b77223 */ /* 0x180fe200000108a1 */
[----:B------:R-:W-:Y:S01]  /*db10*/  FMNMX.FTZ R169, R155, R170, !PT ;  /* 0x000000aa9ba97209 */ /* 0x000fe20007810000 */
[----:B------:R-:W-:Y:S01]  /*db20*/  MUFU.EX2 R206, R206 ;  /* 0x000000ce00ce7308 */ /* 0x000fe20000000800 */
[----:B------:R-:W-:Y:S01]  /*db30*/  ISETP.GT.AND P2, PT, R227, 0x39, P2 ;  /* 0x00000039e300780c */ /* 0x000fe20001744270 */
[-CC-:B------:R-:W-:Y:S01]  /*db40*/  FFMA.FTZ R168, R168, R21.reuse, -R161.reuse ;  /* 0x00000015a8a87223 */ /* 0x180fe200000108a1 */
[C---:B------:R-:W-:Y:S01]  /*db50*/  ISETP.LT.OR P6, PT, R229.reuse, 0x39, P6 ;  /* 0x00000039e500780c */ /* 0x040fe200037c1670 */
[-CC-:B------:R-:W-:Y:S01]  /*db60*/  FFMA.FTZ R236, R236, R21.reuse, -R161.reuse ;  /* 0x00000015ecec7223 */ /* 0x180fe200000108a1 */
[----:B------:R-:W-:Y:S01]  /*db70*/  FSEL R174, R174, -INF , !P4 ;  /* 0xff800000aeae7808 */ /* 0x000fe20006000000 */
[--C-:B------:R-:W-:Y:S01]  /*db80*/  FFMA.FTZ R172, R172, R21, -R161.reuse ;  /* 0x00000015acac7223 */ /* 0x100fe200000108a1 */
[----:B------:R-:W-:Y:S01]  /*db90*/  FMNMX.FTZ R173, R228, R169, !PT ;  /* 0x000000a9e4ad7209 */ /* 0x000fe20007810000 */
[----:B------:R-:W-:Y:S01]  /*dba0*/  MUFU.EX2 R208, R208 ;  /* 0x000000d000d07308 */ /* 0x000fe20000000800 */
[----:B------:R-:W-:Y:S01]  /*dbb0*/  ISETP.LT.OR P2, PT, R229, 0x3a, P2 ;  /* 0x0000003ae500780c */ /* 0x000fe20001741670 */
[-CC-:B------:R-:W-:Y:S01]  /*dbc0*/  FFMA.FTZ R182, R182, R21.reuse, -R161.reuse ;  /* 0x00000015b6b67223 */ /* 0x180fe200000108a1 */
[----:B------:R-:W-:Y:S01]  /*dbd0*/  FSEL R176, R176, -INF , !P6 ;  /* 0xff800000b0b07808 */ /* 0x000fe20007000000 */
[--C-:B------:R-:W-:Y:S01]  /*dbe0*/  FFMA.FTZ R209, R177, R21, -R161.reuse ;  /* 0x00000015b1d17223 */ /* 0x100fe200000108a1 */
[----:B------:R-:W-:Y:S01]  /*dbf0*/  FMNMX.FTZ R173, R174, R173, !PT ;  /* 0x000000adaead7209 */ /* 0x000fe20007810000 */
[----:B------:R-:W-:Y:S01]  /*dc00*/  FFMA.FTZ R231, R157, R21, -R161 ;  /* 0x000000159de77223 */ /* 0x000fe200000108a1 */
[----:B------:R-:W-:Y:S01]  /*dc10*/  FSEL R178, R178, -INF , !P2 ;  /* 0xff800000b2b27808 */ /* 0x000fe20005000000 */
[----:B------:R0:W-:Y:S01]  /*dc20*/  MUFU.EX2 R169, R175 ;  /* 0x000000af00a97308 */ /* 0x0001e20000000800 */
[----:B------:R-:W-:-:S02]  /*dc30*/  FMNMX.FTZ R173, R176, R173, !PT ;  /* 0x000000adb0ad7209 */ /* 0x000fc40007810000 */
[----:B------:R-:W-:Y:S02]  /*dc40*/  FSEL R230, R180, RZ, P5 ;  /* 0x000000ffb4e67208 */ /* 0x000fe40002800000 */
[----:B------:R-:W-:Y:S01]  /*dc50*/  FMNMX.FTZ R179, R178, R173, !PT ;  /* 0x000000adb2b37209 */ /* 0x000fe20007810000 */
[-C--:B------:R-:W-:Y:S02]  /*dc60*/  FFMA.FTZ R173, R232, R21.reuse, -R161 ;  /* 0x00000015e8ad7223 */ /* 0x080fe400000108a1 */
[----:B------:R-:W-:Y:S01]  /*dc70*/  FADD.FTZ R230, -R230, R15 ;  /* 0x0000000fe6e67221 */ /* 0x000fe20000010100 */
[----:B------:R-:W-:Y:S01]  /*dc80*/  MUFU.EX2 R160, R160 ;  /* 0x000000a000a07308 */ /* 0x000fe20000000800 */
[----:B------:R-:W2:Y:S01]  /*dc90*/  SHFL.BFLY PT, R170, R179, 0x2, 0x1f ;  /* 0x0c401f00b3aa7f89 */ /* 0x000ea200000e0000 */
[-CC-:B0-----:R-:W-:Y:S01]  /*dca0*/  FFMA.FTZ R175, R234, R21.reuse, -R161.reuse ;  /* 0x00000015eaaf7223 */ /* 0x181fe200000108a1 */
[-C--:B------:R-:W-:Y:S01]  /*dcb0*/  FMUL.FTZ R15, R230, R21.reuse ;  /* 0x00000015e60f7220 */ /* 0x080fe20000410000 */
[----:B------:R-:W-:Y:S01]  /*dcc0*/  FFMA.FTZ R161, R181, R21, -R161 ;  /* 0x00000015b5a17223 */ /* 0x000fe200000108a1 */
[----:B------:R-:W-:-:S03]  /*dcd0*/  IMAD.MOV R181, RZ, RZ, -R194 ;  /* 0x000000ffffb57224 */ /* 0x000fc600078e0ac2 */
[----:B------:R-:W-:Y:S08]  /*dce0*/  MUFU.EX2 R173, R173 ;  /* 0x000000ad00ad7308 */ /* 0x000ff00000000800 */
[----:B------:R-:W0:Y:S08]  /*dcf0*/  MUFU.EX2 R15, R15 ;  /* 0x0000000f000f7308 */ /* 0x000e300000000800 */
[----:B------:R-:W-:Y:S01]  /*dd00*/  MUFU.EX2 R164, R164 ;  /* 0x000000a400a47308 */ /* 0x000fe20000000800 */
[----:B--2---:R-:W-:-:S05]  /*dd10*/  FMNMX.FTZ R170, R179, R170, !PT ;  /* 0x000000aab3aa7209 */ /* 0x004fca0007810000 */
[----:B------:R-:W2:Y:S02]  /*dd20*/  SHFL.BFLY PT, R207, R170, 0x1, 0x1f ;  /* 0x0c201f00aacf7f89 */ /* 0x000ea400000e0000 */
[----:B------:R-:W-:Y:S01]  /*dd30*/  MUFU.EX2 R175, R175 ;  /* 0x000000af00af7308 */ /* 0x000fe20000000800 */
[-C--:B0-----:R-:W-:Y:S01]  /*dd40*/  FMUL.FTZ R24, R24, R15.reuse ;  /* 0x0000000f18187220 */ /* 0x081fe20000410000 */
        /* <DEDUP_REMOVED lines=20> */
[----:B--2---:R-:W-:Y:S01]  /*de90*/  FMNMX.FTZ R170, R170, R207, !PT ;  /* 0x000000cfaaaa7209 */ /* 0x004fe20007810000 */
[-C--:B------:R-:W-:Y:S01]  /*dea0*/  FMUL.FTZ R61, R61, R15.reuse ;  /* 0x0000000f3d3d7220 */ /* 0x080fe20000410000 */
[----:B------:R-:W-:Y:S01]  /*deb0*/  MUFU.EX2 R172, R172 ;  /* 0x000000ac00ac7308 */ /* 0x000fe20000000800 */
[----:B------:R-:W-:Y:S01]  /*dec0*/  FMUL.FTZ R64, R64, R15 ;  /* 0x0000000f40407220 */ /* 0x000fe20000410000 */
[C---:B------:R-:W-:Y:S01]  /*ded0*/  FSETP.NEU.FTZ.AND P2, PT, R170.reuse, -INF , PT ;  /* 0xff800000aa00780b */ /* 0x040fe20003f5d000 */
[----:B------:R-:W-:Y:S01]  /*dee0*/  FMUL.FTZ R230, R170, R21 ;  /* 0x00000015aae67220 */ /* 0x000fe20000410000 */
[-C--:B------:R-:W-:Y:S01]  /*def0*/  FMUL.FTZ R65, R65, R15.reuse ;  /* 0x0000000f41417220 */ /* 0x080fe20000410000 */
[-C--:B------:R-:W-:Y:S01]  /*df00*/  FMUL.FTZ R68, R68, R15.reuse ;  /* 0x0000000f44447220 */ /* 0x080fe20000410000 */
[----:B------:R-:W-:Y:S01]  /*df10*/  FSEL R177, R170, RZ, P2 ;  /* 0x000000ffaab17208 */ /* 0x000fe20001000000 */
[----:B------:R-:W-:Y:S01]  /*df20*/  FMUL.FTZ R69, R69, R15 ;  /* 0x0000000f45457220 */ /* 0x000fe20000410000 */
[----:B------:R-:W-:Y:S01]  /*df30*/  FSEL R230, R230, RZ, P2 ;  /* 0x000000ffe6e67208 */ /* 0x000fe20001000000 */
[----:B------:R-:W0:Y:S01]  /*df40*/  MUFU.EX2 R183, R183 ;  /* 0x000000b700b77308 */ /* 0x000e220000000800 */
[----:B------:R-:W-:Y:S01]  /*df50*/  ISETP.NE.AND P2, PT, R22, R181, PT ;  /* 0x000000b51600720c */ /* 0x000fe20003f45270 */
[----:B------:R-:W-:Y:S01]  /*df60*/  FADD.FTZ R232, -R177, R20 ;  /* 0x00000014b1e87221 */ /* 0x000fe20000010100 */
[----:B------:R-:W-:Y:S01]  /*df70*/  FMUL.FTZ R72, R72, R15 ;  /* 0x0000000f48487220 */ /* 0x000fe20000410000 */
[----:B------:R-:W-:Y:S01]  /*df80*/  FFMA.FTZ R229, R152, R21, -R230 ;  /* 0x0000001598e57223 */ /* 0x000fe200000108e6 */
[----:B------:R-:W-:Y:S01]  /*df90*/  FFMA.FTZ R152, R15, R3, R206 ;  /* 0x000000030f987223 */ /* 0x000fe200000100ce */
[-CC-:B------:R-:W-:Y:S01]  /*dfa0*/  FFMA.FTZ R227, R156, R21.reuse, -R230.reuse ;  /* 0x000000159ce37223 */ /* 0x180fe200000108e6 */
[-C--:B------:R-:W-:Y:S01]  /*dfb0*/  FFMA.FTZ R207, R153, R21.reuse, -R230 ;  /* 0x0000001599cf7223 */ /* 0x080fe200000108e6 */
[----:B------:R2:W-:Y:S01]  /*dfc0*/  MUFU.EX2 R157, R209 ;  /* 0x000000d1009d7308 */ /* 0x0005e20000000800 */
[----:B------:R-:W-:Y:S01]  /*dfd0*/  FADD.FTZ R152, R165, R152 ;  /* 0x00000098a5987221 */ /* 0x000fe20000010000 */
[-CC-:B------:R-:W-:Y:S01]  /*dfe0*/  FFMA.FTZ R181, R158, R21.reuse, -R230.reuse ;  /* 0x000000159eb57223 */ /* 0x180fe200000108e6 */
[-CC-:B------:R-:W-:Y:S01]  /*dff0*/  FFMA.FTZ R177, R166, R21.reuse, -R230.reuse ;  /* 0x00000015a6b17223 */ /* 0x180fe200000108e6 */
[-C--:B------:R-:W-:Y:S01]  /*e000*/  FFMA.FTZ R159, R159, R21.reuse, -R230 ;  /* 0x000000159f9f7223 */ /* 0x080fe200000108e6 */
[----:B------:R-:W-:Y:S01]  /*e010*/  FADD.FTZ R3, R169, R152 ;  /* 0x00000098a9037221 */ /* 0x000fe20000010000 */
[-CC-:B------:R-:W-:Y:S01]  /*e020*/  FFMA.FTZ R153, R162, R21.reuse, -R230.reuse ;  /* 0x00000015a2997223 */ /* 0x180fe200000108e6 */
[-CC-:B------:R-:W-:Y:S01]  /*e030*/  FFMA.FTZ R163, R163, R21.reuse, -R230.reuse ;  /* 0x00000015a3a37223 */ /* 0x180fe200000108e6 */
[----:B------:R-:W3:Y:S01]  /*e040*/  MUFU.EX2 R182, R182 ;  /* 0x000000b600b67308 */ /* 0x000ee20000000800 */
[----:B------:R-:W-:Y:S01]  /*e050*/  FADD.FTZ R3, R208, R3 ;  /* 0x00000003d0037221 */ /* 0x000fe20000010000 */
[-CC-:B--2---:R-:W-:Y:S01]  /*e060*/  FFMA.FTZ R209, R154, R21.reuse, -R230.reuse ;  /* 0x000000159ad17223 */ /* 0x184fe200000108e6 */
[----:B------:R-:W-:Y:S01]  /*e070*/  FFMA.FTZ R167, R167, R21, -R230 ;  /* 0x00000015a7a77223 */ /* 0x000fe200000108e6 */
[----:B0-----:R-:W-:Y:S01]  /*e080*/  F2FP.BF16.F32.PACK_AB R162, R183, R172 ;  /* 0x000000acb7a2723e */ /* 0x001fe200000010ff */
[----:B------:R-:W-:Y:S01]  /*e090*/  FADD.FTZ R152, R160, R3 ;  /* 0x00000003a0987221 */ /* 0x000fe20000010000 */
[----:B------:R-:W-:-:S02]  /*e0a0*/  @!P2 IMAD R3, R18, 0x40, R192 ;  /* 0x000000401203a824 */ /* 0x000fc400078e02c0 */
[-C--:B------:R-:W-:Y:S01]  /*e0b0*/  FFMA.FTZ R155, R155, R21.reuse, -R230 ;  /* 0x000000159b9b7223 */ /* 0x080fe200000108e6 */
[----:B------:R0:W2:Y:S01]  /*e0c0*/  MUFU.EX2 R20, R231 ;  /* 0x000000e700147308 */ /* 0x0000a20000000800 */
[----:B------:R-:W-:Y:S01]  /*e0d0*/  FADD.FTZ R233, R173, R152 ;  /* 0x00000098ade97221 */ /* 0x000fe20000010000 */
[----:B------:R-:W-:Y:S02]  /*e0e0*/  @!P2 IMAD R156, R3, 0x4, R2 ;  /* 0x00000004039ca824 */ /* 0x000fe400078e0202 */
[-CC-:B------:R-:W-:Y:S01]  /*e0f0*/  FFMA.FTZ R228, R228, R21.reuse, -R230.reuse ;  /* 0x00000015e4e47223 */ /* 0x180fe200000108e6 */
[-CC-:B------:R-:W-:Y:S01]  /*e100*/  FFMA.FTZ R174, R174, R21.reuse, -R230.reuse ;  /* 0x00000015aeae7223 */ /* 0x180fe200000108e6 */
[----:B------:R-:W-:Y:S01]  /*e110*/  FADD.FTZ R152, R164, R233 ;  /* 0x000000e9a4987221 */ /* 0x000fe20000010000 */
[-C--:B------:R-:W-:Y:S01]  /*e120*/  FFMA.FTZ R178, R178, R21.reuse, -R230 ;  /* 0x00000015b2b27223 */ /* 0x080fe200000108e6 */
[----:B------:R-:W-:Y:S01]  /*e130*/  @!P2 STS [R156+0x28800], R15 ;  /* 0x0288000f9c00a388 */ /* 0x000fe20000000800 */
[----:B------:R-:W-:Y:S01]  /*e140*/  MUFU.EX2 R18, R207 ;  /* 0x000000cf00127308 */ /* 0x000fe20000000800 */
[----:B------:R-:W-:Y:S01]  /*e150*/  FADD.FTZ R3, R175, R152 ;  /* 0x00000098af037221 */ /* 0x000fe20000010000 */
[-CC-:B0-----:R-:W-:Y:S01]  /*e160*/  FFMA.FTZ R231, R171, R21.reuse, -R230.reuse ;  /* 0x00000015abe77223 */ /* 0x181fe200000108e6 */
[-C--:B------:R-:W-:Y:S01]  /*e170*/  FMUL.FTZ R171, R232, R21.reuse ;  /* 0x00000015e8ab7220 */ /* 0x080fe20000410000 */
[----:B------:R-:W-:Y:S01]  /*e180*/  F2FP.BF16.F32.PACK_AB R152, R165, R206 ;  /* 0x000000cea598723e */ /* 0x000fe200000010ff */
[----:B------:R-:W-:Y:S01]  /*e190*/  FADD.FTZ R154, R168, R3 ;  /* 0x00000003a89a7221 */ /* 0x000fe20000010000 */
[----:B------:R-:W-:Y:S01]  /*e1a0*/  FFMA.FTZ R176, R176, R21, -R230 ;  /* 0x00000015b0b07223 */ /* 0x000fe200000108e6 */
[----:B------:R-:W-:Y:S01]  /*e1b0*/  FMUL.FTZ R73, R73, R15 ;  /* 0x0000000f49497220 */ /* 0x000fe20000410000 */
[----:B------:R-:W-:Y:S01]  /*e1c0*/  MUFU.EX2 R161, R161 ;  /* 0x000000a100a17308 */ /* 0x000fe20000000800 */
[----:B------:R-:W-:Y:S01]  /*e1d0*/  FADD.FTZ R3, R179, R154 ;  /* 0x0000009ab3037221 */ /* 0x000fe20000010000 */
[----:B------:R-:W-:Y:S01]  /*e1e0*/  F2FP.BF16.F32.PACK_AB R154, R208, R169 ;  /* 0x000000a9d09a723e */ /* 0x000fe200000010ff */
[-C--:B------:R-:W-:Y:S01]  /*e1f0*/  FMUL.FTZ R76, R76, R15.reuse ;  /* 0x0000000f4c4c7220 */ /* 0x080fe20000410000 */
[-C--:B------:R-:W-:Y:S01]  /*e200*/  FMUL.FTZ R77, R77, R15.reuse ;  /* 0x0000000f4d4d7220 */ /* 0x080fe20000410000 */
[----:B------:R-:W-:Y:S01]  /*e210*/  FADD.FTZ R158, R172, R3 ;  /* 0x00000003ac9e7221 */ /* 0x000fe20000010000 */
[-C--:B------:R-:W-:Y:S01]  /*e220*/  FMUL.FTZ R80, R80, R15.reuse ;  /* 0x0000000f50507220 */ /* 0x080fe20000410000 */
[-C--:B------:R-:W-:Y:S01]  /*e230*/  FMUL.FTZ R81, R81, R15.reuse ;  /* 0x0000000f51517220 */ /* 0x080fe20000410000 */
[----:B------:R-:W0:Y:S01]  /*e240*/  MUFU.EX2 R171, R171 ;  /* 0x000000ab00ab7308 */ /* 0x000e220000000800 */
[----:B------:R-:W-:Y:S01]  /*e250*/  FADD.FTZ R3, R183, R158 ;  /* 0x0000009eb7037221 */ /* 0x000fe20000010000 */
[-C--:B------:R-:W-:Y:S01]  /*e260*/  FMUL.FTZ R84, R84, R15.reuse ;  /* 0x0000000f54547220 */ /* 0x080fe20000410000 */
[-C--:B------:R-:W-:Y:S01]  /*e270*/  FMUL.FTZ R85, R85, R15.reuse ;  /* 0x0000000f55557220 */ /* 0x080fe20000410000 */
[-C--:B------:R-:W-:Y:S01]  /*e280*/  FMUL.FTZ R88, R88, R15.reuse ;  /* 0x0000000f58587220 */ /* 0x080fe20000410000 */
[----:B---3--:R-:W-:Y:S01]  /*e290*/  FADD.FTZ R158, R182, R3 ;  /* 0x00000003b69e7221 */ /* 0x008fe20000010000 */
[-C--:B------:R-:W-:Y:S01]  /*e2a0*/  FMUL.FTZ R89, R89, R15.reuse ;  /* 0x0000000f59597220 */ /* 0x080fe20000410000 */
[-C--:B------:R-:W-:Y:S01]  /*e2b0*/  FMUL.FTZ R92, R92, R15.reuse ;  /* 0x0000000f5c5c7220 */ /* 0x080fe20000410000 */
[----:B------:R-:W3:Y:S01]  /*e2c0*/  MUFU.EX2 R209, R209 ;  /* 0x000000d100d17308 */ /* 0x000ee20000000800 */
[----:B------:R-:W-:Y:S01]  /*e2d0*/  FADD.FTZ R3, R157, R158 ;  /* 0x0000009e9d037221 */ /* 0x000fe20000010000 */
[----:B------:R-:W-:Y:S01]  /*e2e0*/  F2FP.BF16.F32.PACK_AB R158, R175, R164 ;  /* 0x000000a4af9e723e */ /* 0x000fe200000010ff */
[-C--:B------:R-:W-:Y:S01]  /*e2f0*/  FMUL.FTZ R93, R93, R15.reuse ;  /* 0x0000000f5d5d7220 */ /* 0x080fe20000410000 */
[----:B------:R-:W-:Y:S01]  /*e300*/  F2FP.BF16.F32.PACK_AB R164, R157, R182 ;  /* 0x000000b69da4723e */ /* 0x000fe200000010ff */
[----:B--2---:R-:W-:Y:S01]  /*e310*/  FADD.FTZ R166, R20, R3 ;  /* 0x0000000314a67221 */ /* 0x004fe20000010000 */
[-C--:B------:R-:W-:Y:S01]  /*e320*/  FMUL.FTZ R96, R96, R15.reuse ;  /* 0x0000000f60607220 */ /* 0x080fe20000410000 */
[-C--:B------:R-:W-:Y:S01]  /*e330*/  FMUL.FTZ R97, R97, R15.reuse ;  /* 0x0000000f61617220 */ /* 0x080fe20000410000 */
[----:B------:R-:W2:Y:S01]  /*e340*/  MUFU.EX2 R229, R229 ;  /* 0x000000e500e57308 */ /* 0x000ea20000000800 */
[----:B0-----:R-:W-:Y:S01]  /*e350*/  FFMA.FTZ R8, R171, R8, R18 ;  /* 0x00000008ab087223 */ /* 0x001fe20000010012 */
[C---:B------:R-:W-:Y:S01]  /*e360*/  FADD.FTZ R3, R161.reuse, R166 ;  /* 0x000000a6a1037221 */ /* 0x040fe20000010000 */
[----:B------:R-:W-:Y:S01]  /*e370*/  F2FP.BF16.F32.PACK_AB R166, R161, R20 ;  /* 0x00000014a1a6723e */ /* 0x000fe200000010ff */
[----:B------:R0:W-:Y:S01]  /*e380*/  @!P2 STS [R156+0x28820], R171 ;  /* 0x028820ab9c00a388 */ /* 0x0001e20000000800 */
[-C--:B------:R-:W-:Y:S01]  /*e390*/  FMUL.FTZ R100, R100, R15.reuse ;  /* 0x0000000f64647220 */ /* 0x080fe20000410000 */
[-C--:B------:R-:W-:Y:S01]  /*e3a0*/  FMUL.FTZ R101, R101, R15.reuse ;  /* 0x0000000f65657220 */ /* 0x080fe20000410000 */
[-C--:B------:R-:W-:Y:S01]  /*e3b0*/  FMUL.FTZ R104, R104, R15.reuse ;  /* 0x0000000f68687220 */ /* 0x080fe20000410000 */
[----:B------:R-:W-:Y:S01]  /*e3c0*/  MUFU.EX2 R206, R227 ;  /* 0x000000e300ce7308 */ /* 0x000fe20000000800 */
[----:B---3--:R-:W-:Y:S01]  /*e3d0*/  FADD.FTZ R8, R209, R8 ;  /* 0x00000008d1087221 */ /* 0x008fe20000010000 */
[-C--:B------:R-:W-:Y:S01]  /*e3e0*/  FMUL.FTZ R105, R105, R15.reuse ;  /* 0x0000000f69697220 */ /* 0x080fe20000410000 */
[-C--:B------:R-:W-:Y:S01]  /*e3f0*/  FMUL.FTZ R108, R108, R15.reuse ;  /* 0x0000000f6c6c7220 */ /* 0x080fe20000410000 */
[-C--:B------:R-:W-:Y:S01]  /*e400*/  FMUL.FTZ R109, R109, R15.reuse ;  /* 0x0000000f6d6d7220 */ /* 0x080fe20000410000 */
[-C--:B------:R-:W-:Y:S01]  /*e410*/  FMUL.FTZ R112, R112, R15.reuse ;  /* 0x0000000f70707220 */ /* 0x080fe20000410000 */
[----:B0-----:R-:W-:Y:S01]  /*e420*/  F2FP.BF16.F32.PACK_AB R156, R173, R160 ;  /* 0x000000a0ad9c723e */ /* 0x001fe200000010ff */
[-C--:B------:R-:W-:Y:S01]  /*e430*/  FMUL.FTZ R113, R113, R15.reuse ;  /* 0x0000000f71717220 */ /* 0x080fe20000410000 */
[----:B------:R-:W-:Y:S01]  /*e440*/  MUFU.EX2 R181, R181 ;  /* 0x000000b500b57308 */ /* 0x000fe20000000800 */
[----:B------:R-:W-:Y:S01]  /*e450*/  F2FP.BF16.F32.PACK_AB R160, R179, R168 ;  /* 0x000000a8b3a0723e */ /* 0x000fe200000010ff */
        /* <DEDUP_REMOVED lines=15> */
[-C--:B------:R-:W-:Y:S01]  /*e550*/  FMUL.FTZ R141, R141, R15.reuse ;  /* 0x0000000f8d8d7220 */ /* 0x080fe20000410000 */
[-C--:B------:R-:W-:Y:S01]  /*e560*/  FMUL.FTZ R144, R144, R15.reuse ;  /* 0x0000000f90907220 */ /* 0x080fe20000410000 */
[-C--:B------:R-:W-:Y:S01]  /*e570*/  FMUL.FTZ R145, R145, R15.reuse ;  /* 0x0000000f91917220 */ /* 0x080fe20000410000 */
[-C--:B------:R-:W-:Y:S01]  /*e580*/  FMUL.FTZ R148, R148, R15.reuse ;  /* 0x0000000f94947220 */ /* 0x080fe20000410000 */
[----:B------:R-:W-:Y:S01]  /*e590*/  FMUL.FTZ R149, R149, R15 ;  /* 0x0000000f95957220 */ /* 0x000fe20000410000 */
[-C--:B------:R-:W-:Y:S01]  /*e5a0*/  FMUL.FTZ R26, R26, R171.reuse ;  /* 0x000000ab1a1a7220 */ /* 0x080fe20000410000 */
[----:B------:R-:W-:Y:S01]  /*e5b0*/  FMUL.FTZ R27, R27, R171 ;  /* 0x000000ab1b1b7220 */ /* 0x000fe20000410000 */
[----:B------:R-:W4:Y:S01]  /*e5c0*/  MUFU.EX2 R168, R163 ;  /* 0x000000a300a87308 */ /* 0x000f220000000800 */
[----:B--2---:R-:W-:Y:S01]  /*e5d0*/  FADD.FTZ R153, R229, R8 ;  /* 0x00000008e5997221 */ /* 0x004fe20000010000 */
[----:B0-----:R-:W-:Y:S01]  /*e5e0*/  F2FP.BF16.F32.PACK_AB R157, R20, R181 ;  /* 0x000000b5149d723e */ /* 0x001fe200000010ff */
        /* <DEDUP_REMOVED lines=10> */
[----:B------:R-:W-:Y:S01]  /*e690*/  FADD.FTZ R182, R20, R153 ;  /* 0x0000009914b67221 */ /* 0x000fe20000010000 */
[-C--:B------:R-:W-:Y:S01]  /*e6a0*/  FMUL.FTZ R43, R43, R171.reuse ;  /* 0x000000ab2b2b7220 */ /* 0x080fe20000410000 */
[----:B------:R-:W-:Y:S01]  /*e6b0*/  FMUL.FTZ R46, R46, R171 ;  /* 0x000000ab2e2e7220 */ /* 0x000fe20000410000 */
[----:B------:R-:W2:Y:S01]  /*e6c0*/  MUFU.EX2 R172, R167 ;  /* 0x000000a700ac7308 */ /* 0x000ea20000000800 */
[----:B---3--:R-:W-:Y:S01]  /*e6d0*/  FADD.FTZ R153, R161, R182 ;  /* 0x000000b6a1997221 */ /* 0x008fe20000010000 */
[----:B----4-:R-:W-:Y:S01]  /*e6e0*/  F2FP.BF16.F32.PACK_AB R159, R168, R161 ;  /* 0x000000a1a89f723e */ /* 0x010fe200000010ff */
[-C--:B------:R-:W-:Y:S01]  /*e6f0*/  FMUL.FTZ R47, R47, R171.reuse ;  /* 0x000000ab2f2f7220 */ /* 0x080fe20000410000 */
[-C--:B------:R-:W-:Y:S01]  /*e700*/  FMUL.FTZ R50, R50, R171.reuse ;  /* 0x000000ab32327220 */ /* 0x080fe20000410000 */
[----:B------:R-:W-:Y:S01]  /*e710*/  FADD.FTZ R182, R168, R153 ;  /* 0x00000099a8b67221 */ /* 0x000fe20000010000 */
[-C--:B------:R-:W-:Y:S01]  /*e720*/  FMUL.FTZ R51, R51, R171.reuse ;  /* 0x000000ab33337220 */ /* 0x080fe20000410000 */
        /* <DEDUP_REMOVED lines=10> */
[C---:B--2---:R-:W-:Y:S01]  /*e7d0*/  FADD.FTZ R182, R172.reuse, R153 ;  /* 0x00000099acb67221 */ /* 0x044fe20000010000 */
[----:B------:R-:W-:Y:S01]  /*e7e0*/  F2FP.BF16.F32.PACK_AB R161, R172, R177 ;  /* 0x000000b1aca1723e */ /* 0x000fe200000010ff */
        /* <DEDUP_REMOVED lines=14> */
[----:B0-----:R-:W-:Y:S01]  /*e8d0*/  FADD.FTZ R182, R8, R153 ;  /* 0x0000009908b67221 */ /* 0x001fe20000010000 */
[----:B------:R-:W-:Y:S01]  /*e8e0*/  F2FP.BF16.F32.PACK_AB R153, R209, R18 ;  /* 0x00000012d199723e */ /* 0x000fe200000010ff */
[----:B------:R-:W-:Y:S01]  /*e8f0*/  FMUL.FTZ R90, R90, R171 ;  /* 0x000000ab5a5a7220 */ /* 0x000fe20000410000 */
[----:B------:R-:W-:Y:S01]  /*e900*/  F2FP.BF16.F32.PACK_AB R163, R8, R163 ;  /* 0x000000a308a3723e */ /* 0x000fe200000010ff */
        /* <DEDUP_REMOVED lines=12> */
[----:B---3--:R-:W-:Y:S01]  /*e9d0*/  FADD.FTZ R18, R174, R155 ;  /* 0x0000009bae127221 */ /* 0x008fe20000010000 */
[----:B------:R-:W-:Y:S01]  /*e9e0*/  F2FP.BF16.F32.PACK_AB R155, R206, R229 ;  /* 0x000000e5ce9b723e */ /* 0x000fe200000010ff */
[----:B------:R-:W-:Y:S01]  /*e9f0*/  BAR.SYNC.DEFER_BLOCKING 0xf, 0x100 ;  /* 0x03c4000000007b1d */ /* 0x000fe20000010000 */
[----:B------:R-:W-:Y:S01]  /*ea00*/  F2FP.BF16.F32.PACK_AB R165, R174, R165 ;  /* 0x000000a5aea5723e */ /* 0x000fe200000010ff */
[-C--:B------:R-:W-:Y:S01]  /*ea10*/  FMUL.FTZ R110, R110, R171.reuse ;  /* 0x000000ab6e6e7220 */ /* 0x080fe20000410000 */
[-C--:B------:R-:W-:Y:S01]  /*ea20*/  FMUL.FTZ R111, R111, R171.reuse ;  /* 0x000000ab6f6f7220 */ /* 0x080fe20000410000 */
[-C--:B------:R-:W-:Y:S01]  /*ea30*/  FMUL.FTZ R114, R114, R171.reuse ;  /* 0x000000ab72727220 */ /* 0x080fe20000410000 */
[-C--:B------:R-:W-:Y:S01]  /*ea40*/  FMUL.FTZ R115, R115, R171.reuse ;  /* 0x000000ab73737220 */ /* 0x080fe20000410000 */
[----:B0-----:R-:W-:Y:S01]  /*ea50*/  FADD.FTZ R15, R167, R18 ;  /* 0x00000012a70f7221 */ /* 0x001fe20000010000 */
[-C--:B------:R-:W-:Y:S01]  /*ea60*/  FMUL.FTZ R118, R118, R171.reuse ;  /* 0x000000ab76767220 */ /* 0x080fe20000410000 */
[-C--:B------:R-:W-:Y:S01]  /*ea70*/  FMUL.FTZ R119, R119, R171.reuse ;  /* 0x000000ab77777220 */ /* 0x080fe20000410000 */
[-C--:B------:R-:W-:Y:S01]  /*ea80*/  FMUL.FTZ R122, R122, R171.reuse ;  /* 0x000000ab7a7a7220 */ /* 0x080fe20000410000 */
[-C--:B------:R-:W-:Y:S01]  /*ea90*/  FMUL.FTZ R123, R123, R171.reuse ;  /* 0x000000ab7b7b7220 */ /* 0x080fe20000410000 */
[-C--:B------:R-:W-:Y:S01]  /*eaa0*/  FMUL.FTZ R126, R126, R171.reuse ;  /* 0x000000ab7e7e7220 */ /* 0x080fe20000410000 */
[-C--:B------:R-:W-:Y:S01]  /*eab0*/  FMUL.FTZ R127, R127, R171.reuse ;  /* 0x000000ab7f7f7220 */ /* 0x080fe20000410000 */
[----:B------:R-:W-:Y:S01]  /*eac0*/  FMUL.FTZ R130, R130, R171 ;  /* 0x000000ab82827220 */ /* 0x000fe20000410000 */
[C---:B--2---:R-:W-:Y:S01]  /*ead0*/  F2FP.BF16.F32.PACK_AB R167, R178.reuse, R167 ;  /* 0x000000a7b2a7723e */ /* 0x044fe200000010ff */
[----:B------:R-:W-:Y:S01]  /*eae0*/  FADD.FTZ R8, R178, R15 ;  /* 0x0000000fb2087221 */ /* 0x000fe20000010000 */
        /* <DEDUP_REMOVED lines=8> */
[----:B------:R0:W-:Y:S01]  /*eb70*/  STSM.16.M88.4 [R195+0x26800], R152 ;  /* 0x02680098c3007844 */ /* 0x0001e20000000200 */
[-C--:B------:R-:W-:Y:S01]  /*eb80*/  FMUL.FTZ R147, R147, R171.reuse ;  /* 0x000000ab93937220 */ /* 0x080fe20000410000 */
[-C--:B------:R-:W-:Y:S01]  /*eb90*/  FMUL.FTZ R150, R150, R171.reuse ;  /* 0x000000ab96967220 */ /* 0x080fe20000410000 */
[----:B------:R-:W-:Y:S01]  /*eba0*/  FMUL.FTZ R151, R151, R171 ;  /* 0x000000ab97977220 */ /* 0x000fe20000410000 */
[----:B------:R0:W-:Y:S04]  /*ebb0*/  STSM.16.M88.4 [R198], R156 ;  /* 0x0000009cc6007844 */ /* 0x0001e80000000200 */
[----:B------:R0:W-:Y:S04]  /*ebc0*/  STSM.16.M88.4 [R196], R160 ;  /* 0x000000a0c4007844 */ /* 0x0001e80000000200 */
[----:B------:R0:W-:Y:S01]  /*ebd0*/  STSM.16.M88.4 [R197], R164 ;  /* 0x000000a4c5007844 */ /* 0x0001e20000000200 */
[----:B------:R-:W-:Y:S05]  /*ebe0*/  @!P0 BRA `(.L_x_4772) ;  /* 0x0000000000048947 */ /* 0x000fea0003800000 */
[----:B------:R-:W-:Y:S01]  /*ebf0*/  BPT.TRAP 0x1 ;  /* 0x000000040000795c */ /* 0x000fe20000300000 */
.L_x_4772:
[----:B------:R2:W3:Y:S01]  /*ec00*/  SYNCS.PHASECHK.TRANS64.TRYWAIT P2, [R216+URZ+0x28c50], R217 ;  /* 0x028c50d9d80075a7 */ /* 0x0004e2000804017f */
[----:B------:R-:W-:Y:S05]  /*ec10*/  @!P0 BRA `(.L_x_4773) ;  /* 0x0000000000048947 */ /* 0x000fea0003800000 */
[----:B------:R-:W-:Y:S01]  /*ec20*/  BPT.TRAP 0x1 ;  /* 0x000000040000795c */ /* 0x000fe20000300000 */
.L_x_4773:
[----:B------:R-:W-:Y:S04]  /*ec30*/  BSSY B2, `(.L_x_4774) ;  /* 0x0000004000027945 */ /* 0x000fe80003800000 */
[----:B---3--:R-:W-:Y:S05]  /*ec40*/  @P2 BRA `(.L_x_4775) ;  /* 0x0000000000082947 */ /* 0x008fea0003800000 */
[----:B------:R-:W3:Y:S02]  /*ec50*/  SYNCS.PHASECHK.TRANS64.TRYWAIT P2, [R216+URZ+0x28c50], R217 ;  /* 0x028c50d9d80075a7 */ /* 0x000ee4000804017f */
[----:B---3--:R-:W-:Y:S05]  /*ec60*/  @!P2 BRA `(.L_x_4776) ;  /* 0x000000f4001ca947 */ /* 0x008fea0003800000 */
.L_x_4775:
[----:B------:R-:W-:Y:S05]  /*ec70*/  BSYNC B2 ;  /* 0x0000000000027941 */ /* 0x000fea0003800000 */
.L_x_4774:
[----:B------:R-:W-:Y:S01]  /*ec80*/  IMAD R168, R215, 0x1000, R188 ;  /* 0x00001000d7a87824 */ /* 0x000fe200078e02bc */
[----:B------:R-:W-:Y:S01]  /*ec90*/  WARPGROUP.ARRIVE ;  /* 0x00000000000079c5 */ /* 0x000fe20000000000 */
[----:B------:R-:W-:Y:S01]  /*eca0*/  IMAD.MOV.U32 R169, RZ, RZ, 0x40000040 ;  /* 0x40000040ffa97424 */ /* 0x000fe200078e00ff */
[C---:B------:R-:W-:Y:S01]  /*ecb0*/  ISETP.GT.AND P2, PT, R9.reuse, R212, PT ;  /* 0x000000d40900720c */ /* 0x040fe20003f44270 */
[----:B-123--:R-:W-:Y:S01]  /*ecc0*/  @!P1 VIADD R216, R216, 0x28c60 ;  /* 0x00028c60d8d89836 */ /* 0x00efe20000000000 */
[----:B------:R-:W-:Y:S01]  /*ecd0*/  R2UR UR6, R168 ;  /* 0x00000000a80672ca */ /* 0x000fe200000e0000 */
[----:B------:R-:W-:Y:S01]  /*ece0*/  VIADD R9, R9, 0xffffffff ;  /* 0xffffffff09097836 */ /* 0x000fe20000000000 */
[----:B------:R-:W-:Y:S01]  /*ecf0*/  R2UR UR7, R169 ;  /* 0x00000000a90772ca */ /* 0x000fe200000e0000 */
[----:B------:R-:W-:Y:S01]  /*ed00*/  IMAD.MOV.U32 R169, RZ, RZ, 0x40000040 ;  /* 0x40000040ffa97424 */ /* 0x000fe200078e00ff */
[----:B------:R-:W-:Y:S01]  /*ed10*/  @!P1 PRMT R216, RZ, 0x654, R216 ;  /* 0x00000654ffd89816 */ /* 0x000fe200000000d8 */
[----:B------:R-:W-:-:S02]  /*ed20*/  IMAD.MOV.U32 R20, RZ, RZ, R170 ;  /* 0x000000ffff147224 */ /* 0x000fc400078e00aa */
[----:B------:R-:W-:Y:S02]  /*ed30*/  IMAD.MOV.U32 R15, RZ, RZ, R180 ;  /* 0x000000ffff0f7224 */ /* 0x000fe400078e00b4 */
[----:B------:R-:W-:-:S06]  /*ed40*/  IMAD.MOV.U32 R18, RZ, RZ, R215 ;  /* 0x000000ffff127224 */ /* 0x000fcc00078e00d7 */
[----:B------:R-:W-:Y:S03]  /*ed50*/  HGMMA.64x256x16.F32.BF16 R24, R152, gdesc[UR4].tnspB, R24, gsb0 ;  /* 0x43e0000498187df0 */ /* 0x000fe60008001818 */
[----:B------:R-:W-:Y:S02]  /*ed60*/  WARPGROUP.DEPBAR.LE gsb0, 0x0 ;  /* 0x00008000000079c5 */ /* 0x000fe40000010000 */
[----:B0-----:R-:W-:Y:S01]  /*ed70*/  VIADD R152, R168, 0x80 ;  /* 0x00000080a8987836 */ /* 0x001fe20000000000 */
[----:B------:R-:W-:Y:S01]  /*ed80*/  MOV R153, 0x40000040 ;  /* 0x4000004000997802 */ /* 0x000fe20000000f00 */
[----:B------:R-:W-:-:S03]  /*ed90*/  WARPGROUP.ARRIVE ;  /* 0x00000000000079c5 */ /* 0x000fc60000000000 */
        /* <DEDUP_REMOVED lines=29> */
[----:B------:R-:W-:Y:S05]  /*ef70*/  BSYNC B0 ;  /* 0x0000000000007941 */ /* 0x000fea0003800000 */
.L_x_4758:
[----:B------:R-:W-:Y:S01]  /*ef80*/  MOV R20, R170 ;  /* 0x000000aa00147202 */ /* 0x000fe20000000f00 */
[----:B------:R-:W-:Y:S02]  /*ef90*/  IMAD.MOV.U32 R15, RZ, RZ, R180 ;  /* 0x000000ffff0f7224 */ /* 0x000fe400078e00b4 */
[----:B------:R-:W-:-:S07]  /*efa0*/  IMAD.MOV.U32 R18, RZ, RZ, R215 ;  /* 0x000000ffff127224 */ /* 0x000fce00078e00d7 */
.L_x_4757:
[----:B------:R-:W-:Y:S05]  /*efb0*/  BSYNC B1 ;  /* 0x0000000000017941 */ /* 0x000fea0003800000 */
.L_x_4756:
[----:B------:R-:W1:Y:S01]  /*efc0*/  LDC R156, c[0x0][0x9e4] ;  /* 0x00027900ff9c7b82 */ /* 0x000e620000000800 */
[----:B------:R-:W-:Y:S01]  /*efd0*/  IADD3 R152, R184, 0x40, -R185 ;  /* 0x00000040b8987810 */ /* 0x000fe20007ffe8b9 */
[----:B------:R-:W-:-:S04]  /*efe0*/  ULDC UR4, c[0x0][0x9dc] ;  /* 0x0002770000047ab9 */ /* 0x000fc80000000800 */
[----:B------:R-:W-:-:S04]  /*eff0*/  IMAD R152, R189, 0x40, R152 ;  /* 0x00000040bd987824 */ /* 0x000fc800078e0298 */
[----:B------:R-:W-:Y:S01]  /*f000*/  VIADD R154, R152, -UR4 ;  /* 0x80000004989a7c36 */ /* 0x000fe20008000000 */
[----:B-1----:R-:W-:-:S13]  /*f010*/  ISETP.GE.AND P6, PT, R156, 0x1, PT ;  /* 0x000000019c00780c */ /* 0x002fda0003fc6270 */
[----:B------:R-:W-:Y:S05]  /*f020*/  @!P6 BRA `(.L_x_4778) ;  /* 0x000000000048e947 */ /* 0x000fea0003800000 */
[----:B------:R-:W-:Y:S01]  /*f030*/  IMAD.MOV.U32 R155, RZ, RZ, R152 ;  /* 0x000000ffff9b7224 */ /* 0x000fe200078e0098 */
[----:B------:R-:W-:Y:S04]  /*f040*/  BSSY B0, `(.L_x_4779) ;  /* 0x000000e000007945 */ /* 0x000fe80003800000 */
        /* <DEDUP_REMOVED lines=9> */
.L_x_4780:
[----:B------:R-:W-:-:S13]  /*f0e0*/  ISETP.NE.AND P2, PT, R156, 0x1, PT ;  /* 0x000000019c00780c */ /* 0x000fda0003f45270 */
[----:B------:R-:W1:Y:S02]  /*f0f0*/  @P2 LDC.64 R152, c[0x0][0x9e8] ;  /* 0x00027a00ff982b82 */ /* 0x000e640000000a00 */
[----:B-1----:R-:W-:-:S05]  /*f100*/  @P2 IMAD.HI.U32 R152, R155, R152, RZ ;  /* 0x000000989b982227 */ /* 0x002fca00078e00ff */
[----:B------:R-:W-:-:S07]  /*f110*/  @P2 SHF.R.U32.HI R155, RZ, R153, R152 ;  /* 0x00000099ff9b2219 */ /* 0x000fce0000011698 */
.L_x_4781:
[----:B------:R-:W-:Y:S05]  /*f120*/  BSYNC B0 ;  /* 0x0000000000007941 */ /* 0x000fea0003800000 */
.L_x_4779:
[----:B------:R-:W-:-:S05]  /*f130*/  IMAD R155, R155, R156, RZ ;  /* 0x0000009c9b9b7224 */ /* 0x000fca00078e02ff */
[----:B------:R-:W-:-:S07]  /*f140*/  VIMNMX R154, R154, R155, !PT ;  /* 0x0000009b9a9a7248 */ /* 0x000fce0007fe0100 */
.L_x_4778:
[----:B------:R-:W-:Y:S01]  /*f150*/  VIADD R154, R154, 0x3f ;  /* 0x0000003f9a9a7836 */ /* 0x000fe20000000000 */
[----:B------:R-:W-:Y:S04]  /*f160*/  BSSY B1, `(.L_x_4782) ;  /* 0x00001ee000017945 */ /* 0x000fe80003800000 */
[----:B------:R-:W-:-:S04]  /*f170*/  SHF.R.S32.HI R153, RZ, 0x1f, R154 ;  /* 0x0000001fff997819 */ /* 0x000fc8000001149a */
[----:B------:R-:W-:-:S04]  /*f180*/  LEA.HI R153, R153, R154, RZ, 0x6 ;  /* 0x0000009a99997211 */ /* 0x000fc800078f30ff */
[----:B------:R-:W-:-:S04]  /*f190*/  SHF.R.S32.HI R153, RZ, 0x6, R153 ;  /* 0x00000006ff997819 */ /* 0x000fc80000011499 */
[----:B------:R-:W-:-:S04]  /*f1a0*/  VIMNMX R189, R190, R153, !PT ;  /* 0x00000099bebd7248 */ /* 0x000fc80007fe0100 */
[----:B------:R-:W-:-:S13]  /*f1b0*/  ISETP.GE.AND P2, PT, R9, R189, PT ;  /* 0x000000bd0900720c */ /* 0x000fda0003f46270 */
[----:B------:R-:W-:Y:S05]  /*f1c0*/  @!P2 BRA `(.L_x_4783) ;  /* 0x0000001c009ca947 */ /* 0x000fea0003800000 */
[----:B------:R-:W-:Y:S01]  /*f1d0*/  BSSY B0, `(.L_x_4784) ;  /* 0x00001e5000007945 */ /* 0x000fe20003800000 */
[----:B------:R-:W-:Y:S01]  /*f1e0*/  IMAD.MOV.U32 R209, RZ, RZ, R20 ;  /* 0x000000ffffd17224 */ /* 0x000fe200078e0014 */
[----:B------:R-:W-:Y:S01]  /*f1f0*/  MOV R213, R18 ;  /* 0x0000001200d57202 */ /* 0x000fe20000000f00 */
[----:B------:R-:W-:Y:S02]  /*f200*/  IMAD.MOV.U32 R212, RZ, RZ, R15 ;  /* 0x000000ffffd47224 */ /* 0x000fe400078e000f */
[----:B------:R-:W-:-:S07]  /*f210*/  IMAD.MOV.U32 R191, RZ, RZ, R9 ;  /* 0x000000ffffbf7224 */ /* 0x000fce00078e0009 */
.L_x_4795:
[----:B------:R-:W-:Y:S02]  /*f220*/  VIADD R18, R213, 0x1 ;  /* 0x00000001d5127836 */ /* 0x000fe40000000000 */
[----:B------:R-:W-:Y:S02]  /*f230*/  IMAD.MOV.U32 R20, RZ, RZ, R191 ;  /* 0x000000ffff147224 */ /* 0x000fe400078e00bf */
[----:B------:R-:W-:Y:S01]  /*f240*/  VIADD R191, R191, 0xffffffff ;  /* 0xffffffffbfbf7836 */ /* 0x000fe20000000000 */
[----:B------:R-:W-:Y:S02]  /*f250*/  ISETP.NE.AND P3, PT, R18, 0x2, PT ;  /* 0x000000021200780c */ /* 0x000fe40003f65270 */
[----:B------:R-:W-:Y:S02]  /*f260*/  ISETP.GT.AND P2, PT, R20, R189, PT ;  /* 0x000000bd1400720c */ /* 0x000fe40003f44270 */
[----:B------:R-:W-:Y:S02]  /*f270*/  SEL R20, RZ, 0x1, P3 ;  /* 0x00000001ff147807 */ /* 0x000fe40001800000 */
[----:B------:R-:W-:-:S02]  /*f280*/  SEL R18, R18, RZ, P3 ;  /* 0x000000ff12127207 */ /* 0x000fc40001800000 */
[----:B------:R-:W-:Y:S01]  /*f290*/  LOP3.LUT R19, R19, R20, RZ, 0x3c, !PT ;  /* 0x0000001413137212 */ /* 0x000fe200078e3cff */
[----:B-1----:R-:W-:Y:S06]  /*f2a0*/  @!P0 BRA `(.L_x_4785) ;  /* 0x0000000000048947 */ /* 0x002fec0003800000 */
[----:B------:R-:W-:Y:S01]  /*f2b0*/  BPT.TRAP 0x1 ;  /* 0x000000040000795c */ /* 0x000fe20000300000 */
.L_x_4785:
[----:B------:R-:W-:Y:S01]  /*f2c0*/  IMAD R9, R18, 0x8, R2 ;  /* 0x0000000812097824 */ /* 0x000fe200078e0202 */
[----:B------:R-:W-:-:S04]  /*f2d0*/  SHF.L.U32 R208, R19, 0x1f, RZ ;  /* 0x0000001f13d07819 */ /* 0x000fc800000006ff */
[----:B------:R1:W2:Y:S01]  /*f2e0*/  SYNCS.PHASECHK.TRANS64.TRYWAIT P3, [R9+URZ+0x28c30], R208 ;  /* 0x028c30d0090075a7 */ /* 0x0002a2000806017f */
[----:B------:R-:W-:Y:S05]  /*f2f0*/  @!P0 BRA `(.L_x_4786) ;  /* 0x0000000000048947 */ /* 0x000fea0003800000 */
[----:B------:R-:W-:Y:S01]  /*f300*/  BPT.TRAP 0x1 ;  /* 0x000000040000795c */ /* 0x000fe20000300000 */
.L_x_4786:
[----:B------:R-:W-:Y:S01]  /*f310*/  BSSY B2, `(.L_x_4787) ;  /* 0x0000006000027945 */ /* 0x000fe20003800000 */
[----:B------:R-:W-:Y:S02]  /*f320*/  IMAD R20, R18, 0x200, R14 ;  /* 0x0000020012147824 */ /* 0x000fe400078e020e */
[----:B------:R-:W-:Y:S01]  /*f330*/  IMAD.MOV.U32 R21, RZ, RZ, 0x40000040 ;  /* 0x40000040ff157424 */ /* 0x000fe200078e00ff */
[----:B--2---:R-:W-:Y:S06]  /*f340*/  @P3 BRA `(.L_x_4788) ;  /* 0x0000000000083947 */ /* 0x004fec0003800000 */
[----:B------:R-:W2:Y:S02]  /*f350*/  SYNCS.PHASECHK.TRANS64.TRYWAIT P3, [R9+URZ+0x28c30], R208 ;  /* 0x028c30d0090075a7 */ /* 0x000ea4000806017f */
[----:B--2---:R-:W-:Y:S05]  /*f360*/  @!P3 BRA `(.L_x_4789) ;  /* 0x000000ec0070b947 */ /* 0x004fea0003800000 */
.L_x_4788:
[----:B------:R-:W-:Y:S05]  /*f370*/  BSYNC B2 ;  /* 0x0000000000027941 */ /* 0x000fea0003800000 */
.L_x_4787:
[C---:B------:R-:W-:Y:S01]  /*f380*/  R2UR UR6, R20.reuse ;  /* 0x00000000140672ca */ /* 0x040fe200000e0000 */
[----:B------:R-:W-:Y:S01]  /*f390*/  WARPGROUP.ARRIVE ;  /* 0x00000000000079c5 */ /* 0x000fe20000000000 */
[----:B------:R-:W-:Y:S01]  /*f3a0*/  R2UR UR7, R21 ;  /* 0x00000000150772ca */ /* 0x000fe200000e0000 */
[----:B------:R-:W-:Y:S01]  /*f3b0*/  VIADD R206, R20, 0x2 ;  /* 0x0000000214ce7836 */ /* 0x000fe20000000000 */
[----:B------:R-:W-:Y:S01]  /*f3c0*/  R2UR UR4, R4 ;  /* 0x00000000040472ca */ /* 0x000fe200000e0000 */
[----:B------:R-:W-:Y:S01]  /*f3d0*/  IMAD.MOV.U32 R207, RZ, RZ, 0x40000040 ;  /* 0x40000040ffcf7424 */ /* 0x000fe200078e00ff */
[----:B------:R-:W-:Y:S01]  /*f3e0*/  R2UR UR5, R5 ;  /* 0x00000000050572ca */ /* 0x000fe200000e0000 */
[----:B------:R-:W-:-:S12]  /*f3f0*/  IMAD.MOV.U32 R21, RZ, RZ, 0x40000040 ;  /* 0x40000040ff157424 */ /* 0x000fd800078e00ff */
        /* <DEDUP_REMOVED lines=48> */
[----:B0-----:R-:W-:Y:S01]  /*f700*/  FMUL.FTZ R216, R159, UR4 ;  /* 0x000000049fd87c20 */ /* 0x001fe20008410000 */
[----:B------:R-:W0:Y:S01]  /*f710*/  MUFU.TANH R156, R156 ;  /* 0x0000009c009c7308 */ /* 0x000e220000002400 */
        /* <DEDUP_REMOVED lines=8> */
[----:B----4-:R-:W-:Y:S01]  /*f7a0*/  FMNMX.FTZ R15, R206, R15, !PT ;  /* 0x0000000fce0f7209 */ /* 0x010fe20007810000 */
[----:B------:R-:W-:Y:S01]  /*f7b0*/  FMUL.FTZ R174, R174, UR4 ;  /* 0x00000004aeae7c20 */ /* 0x000fe20008410000 */
[----:B------:R-:W-:Y:S01]  /*f7c0*/  FMUL.FTZ R161, R175, UR4 ;  /* 0x00000004afa17c20 */ /* 0x000fe20008410000 */
[----:B------:R-:W-:Y:S01]  /*f7d0*/  FMUL.FTZ R178, R178, UR4 ;  /* 0x00000004b2b27c20 */ /* 0x000fe20008410000 */
[----:B------:R-:W-:Y:S01]  /*f7e0*/  FMUL.FTZ R163, R179, UR4 ;  /* 0x00000004b3a37c20 */ /* 0x000fe20008410000 */
[----:B------:R-:W-:-:S02]  /*f7f0*/  FMUL.FTZ R182, R182, UR4 ;  /* 0x00000004b6b67c20 */ /* 0x000fc40008410000 */
[----:B------:R-:W4:Y:S01]  /*f800*/  MUFU.TANH R160, R160 ;  /* 0x000000a000a07308 */ /* 0x000f220000002400 */
[----:B0-----:R-:W-:-:S07]  /*f810*/  FMNMX.FTZ R15, R156, R15, !PT ;  /* 0x0000000f9c0f7209 */ /* 0x001fce0007810000 */
[----:B------:R-:W0:Y:S01]  /*f820*/  MUFU.TANH R228, R228 ;  /* 0x000000e400e47308 */ /* 0x000e220000002400 */
[----:B---3--:R-:W-:-:S07]  /*f830*/  FMNMX.FTZ R15, R214, R15, !PT ;  /* 0x0000000fd60f7209 */ /* 0x008fce0007810000 */
[----:B------:R-:W3:Y:S01]  /*f840*/  MUFU.TANH R164, R164 ;  /* 0x000000a400a47308 */ /* 0x000ee20000002400 */
[----:B----4-:R-:W-:-:S07]  /*f850*/  FMNMX.FTZ R15, R160, R15, !PT ;  /* 0x0000000fa00f7209 */ /* 0x010fce0007810000 */
        /* <DEDUP_REMOVED lines=21> */
[----:B---3--:R-:W-:-:S05]  /*f9b0*/  FMNMX.FTZ R15, R153, R15, !PT ;  /* 0x0000000f990f7209 */ /* 0x008fca0007810000 */
[----:B------:R-:W3:Y:S02]  /*f9c0*/  SHFL.BFLY PT, R21, R15, 0x2, 0x1f ;  /* 0x0c401f000f157f89 */ /* 0x000ee400000e0000 */
[----:B------:R-:W5:Y:S08]  /*f9d0*/  MUFU.TANH R158, R158 ;  /* 0x0000009e009e7308 */ /* 0x000f700000002400 */
[----:B------:R-:W1:Y:S08]  /*f9e0*/  MUFU.TANH R216, R216 ;  /* 0x000000d800d87308 */ /* 0x000e700000002400 */
[----:B------:R-:W2:Y:S01]  /*f9f0*/  MUFU.TANH R162, R162 ;  /* 0x000000a200a27308 */ /* 0x000ea20000002400 */
[----:B---3--:R-:W-:-:S02]  /*fa00*/  FMNMX.FTZ R165, R15, R21, !PT ;  /* 0x000000150fa57209 */ /* 0x008fc40007810000 */
[----:B----4-:R-:W-:-:S05]  /*fa10*/  FMNMX.FTZ R15, R152, R209, !PT ;  /* 0x000000d1980f7209 */ /* 0x010fca0007810000 */
[----:B------:R-:W3:Y:S01]  /*fa20*/  MUFU.TANH R155, R155 ;  /* 0x0000009b009b7308 */ /* 0x000ee20000002400 */
[----:B------:R-:W4:Y:S01]  /*fa30*/  SHFL.BFLY PT, R167, R165, 0x1, 0x1f ;  /* 0x0c201f00a5a77f89 */ /* 0x000f2200000e0000 */
[----:B0-----:R-:W-:-:S04]  /*fa40*/  FMNMX.FTZ R15, R154, R15, !PT ;  /* 0x0000000f9a0f7209 */ /* 0x001fc80007810000 */
[----:B-----5:R-:W-:Y:S02]  /*fa50*/  FMNMX.FTZ R15, R158, R15, !PT ;  /* 0x0000000f9e0f7209 */ /* 0x020fe40007810000 */
[----:B------:R-:W0:Y:S02]  /*fa60*/  MUFU.TANH R166, R166 ;  /* 0x000000a600a67308 */ /* 0x000e240000002400 */
[----:B-1----:R-:W-:-:S04]  /*fa70*/  FMNMX.FTZ R21, R216, R15, !PT ;  /* 0x0000000fd8157209 */ /* 0x002fc80007810000 */
[----:B--2---:R-:W-:Y:S02]  /*fa80*/  FMNMX.FTZ R21, R162, R21, !PT ;  /* 0x00000015a2157209 */ /* 0x004fe40007810000 */
[----:B------:R-:W1:Y:S08]  /*fa90*/  MUFU.TANH R157, R157 ;  /* 0x0000009d009d7308 */ /* 0x000e700000002400 */
[----:B------:R-:W2:Y:S01]  /*faa0*/  MUFU.TANH R170, R170 ;  /* 0x000000aa00aa7308 */ /* 0x000ea20000002400 */
[----:B----4-:R-:W-:Y:S01]  /*fab0*/  FMNMX.FTZ R15, R165, R167, !PT ;  /* 0x000000a7a50f7209 */ /* 0x010fe20007810000 */
[----:B------:R-:W-:Y:S01]  /*fac0*/  FMUL.FTZ R165, R183, UR4 ;  /* 0x00000004b7a57c20 */ /* 0x000fe20008410000 */
[----:B------:R-:W-:Y:S01]  /*fad0*/  ULDC UR4, c[0x0][0x988] ;  /* 0x0002620000047ab9 */ /* 0x000fe20000000800 */
[----:B---3--:R-:W-:Y:S01]  /*fae0*/  FMNMX.FTZ R167, R155, R21, !PT ;  /* 0x000000159ba77209 */ /* 0x008fe20007810000 */
[----:B------:R-:W-:-:S02]  /*faf0*/  IMAD.U32 R21, RZ, RZ, UR4 ;  /* 0x00000004ff157e24 */ /* 0x000fc4000f8e00ff */
[----:B------:R-:W-:Y:S01]  /*fb00*/  FADD.FTZ R169, -R15, R212 ;  /* 0x000000d40fa97221 */ /* 0x000fe20000010100 */
[----:B------:R-:W3:Y:S01]  /*fb10*/  MUFU.TANH R159, R159 ;  /* 0x0000009f009f7308 */ /* 0x000ee20000002400 */
[----:B0-----:R-:W-:Y:S02]  /*fb20*/  FMNMX.FTZ R212, R166, R167, !PT ;  /* 0x000000a7a6d47209 */ /* 0x001fe40007810000 */
[-C--:B------:R-:W-:Y:S01]  /*fb30*/  FMUL.FTZ R173, R169, R21.reuse ;  /* 0x00000015a9ad7220 */ /* 0x080fe20000410000 */
[----:B------:R-:W-:Y:S01]  /*fb40*/  FMUL.FTZ R169, R15, R21 ;  /* 0x000000150fa97220 */ /* 0x000fe20000410000 */
[----:B-1----:R-:W-:-:S03]  /*fb50*/  FMNMX.FTZ R167, R157, R212, !PT ;  /* 0x000000d49da77209 */ /* 0x002fc60007810000 */
[----:B------:R-:W0:Y:S01]  /*fb60*/  MUFU.TANH R174, R174 ;  /* 0x000000ae00ae7308 */ /* 0x000e220000002400 */
[--C-:B------:R-:W-:Y:S01]  /*fb70*/  FFMA.FTZ R175, R20, R21, -R169.reuse ;  /* 0x0000001514af7223 */ /* 0x100fe200000108a9 */
[----:B--2---:R-:W-:Y:S01]  /*fb80*/  FMNMX.FTZ R20, R170, R167, !PT ;  /* 0x000000a7aa147209 */ /* 0x004fe20007810000 */
[-CC-:B------:R-:W-:Y:S01]  /*fb90*/  FFMA.FTZ R214, R214, R21.reuse, -R169.reuse ;  /* 0x00000015d6d67223 */ /* 0x180fe200000108a9 */
[-CC-:B------:R-:W-:Y:S01]  /*fba0*/  FFMA.FTZ R206, R206, R21.reuse, -R169.reuse ;  /* 0x00000015cece7223 */ /* 0x180fe200000108a9 */
[-CC-:B------:R-:W-:Y:S01]  /*fbb0*/  FFMA.FTZ R156, R156, R21.reuse, -R169.reuse ;  /* 0x000000159c9c7223 */ /* 0x180fe200000108a9 */
[-CC-:B------:R-:W-:Y:S01]  /*fbc0*/  FFMA.FTZ R160, R160, R21.reuse, -R169.reuse ;  /* 0x00000015a0a07223 */ /* 0x180fe200000108a9 */
[-CC-:B------:R-:W-:Y:S01]  /*fbd0*/  FFMA.FTZ R164, R164, R21.reuse, -R169.reuse ;  /* 0x00000015a4a47223 */ /* 0x180fe200000108a9 */
[----:B------:R-:W1:Y:S01]  /*fbe0*/  MUFU.TANH R161, R161 ;  /* 0x000000a100a17308 */ /* 0x000e620000002400 */
[----:B---3--:R-:W-:Y:S01]  /*fbf0*/  FMNMX.FTZ R171, R159, R20, !PT ;  /* 0x000000149fab7209 */ /* 0x008fe20007810000 */
[-CC-:B------:R-:W-:Y:S01]  /*fc00*/  FFMA.FTZ R168, R168, R21.reuse, -R169.reuse ;  /* 0x00000015a8a87223 */ /* 0x180fe200000108a9 */
[-CC-:B------:R-:W-:Y:S01]  /*fc10*/  FFMA.FTZ R172, R172, R21.reuse, -R169.reuse ;  /* 0x00000015acac7223 */ /* 0x180fe200000108a9 */
[-CC-:B------:R-:W-:Y:S01]  /*fc20*/  FFMA.FTZ R179, R234, R21.reuse, -R169.reuse ;  /* 0x00000015eab37223 */ /* 0x180fe200000108a9 */
[-CC-:B------:R-:W-:Y:S01]  /*fc30*/  FFMA.FTZ R176, R176, R21.reuse, -R169.reuse ;  /* 0x00000015b0b07223 */ /* 0x180fe200000108a9 */
[-CC-:B------:R-:W-:Y:S01]  /*fc40*/  FFMA.FTZ R181, R236, R21.reuse, -R169.reuse ;  /* 0x00000015ecb57223 */ /* 0x180fe200000108a9 */
[--C-:B------:R-:W-:Y:S01]  /*fc50*/  FFMA.FTZ R180, R180, R21, -R169.reuse ;  /* 0x00000015b4b47223 */ /* 0x100fe200000108a9 */
[----:B------:R-:W2:Y:S01]  /*fc60*/  MUFU.TANH R178, R178 ;  /* 0x000000b200b27308 */ /* 0x000ea20000002400 */
[----:B0-----:R-:W-:Y:S01]  /*fc70*/  FMNMX.FTZ R20, R174, R171, !PT ;  /* 0x000000abae147209 */ /* 0x001fe20007810000 */
[----:B------:R-:W-:-:S06]  /*fc80*/  FFMA.FTZ R153, R153, R21, -R169 ;  /* 0x0000001599997223 */ /* 0x000fcc00000108a9 */
[----:B------:R-:W0:Y:S01]  /*fc90*/  MUFU.TANH R163, R163 ;  /* 0x000000a300a37308 */ /* 0x000e220000002400 */
[----:B-1----:R-:W-:-:S07]  /*fca0*/  FMNMX.FTZ R171, R161, R20, !PT ;  /* 0x00000014a1ab7209 */ /* 0x002fce0007810000 */
[----:B------:R-:W1:Y:S01]  /*fcb0*/  MUFU.TANH R182, R182 ;  /* 0x000000b600b67308 */ /* 0x000e620000002400 */
[----:B--2---:R-:W-:-:S07]  /*fcc0*/  FMNMX.FTZ R20, R178, R171, !PT ;  /* 0x000000abb2147209 */ /* 0x004fce0007810000 */
[----:B------:R-:W2:Y:S01]  /*fcd0*/  MUFU.TANH R165, R165 ;  /* 0x000000a500a57308 */ /* 0x000ea20000002400 */
[----:B0-----:R-:W-:-:S07]  /*fce0*/  FMNMX.FTZ R171, R163, R20, !PT ;  /* 0x00000014a3ab7209 */ /* 0x001fce0007810000 */
[----:B------:R0:W3:Y:S01]  /*fcf0*/  MUFU.EX2 R212, R173 ;  /* 0x000000ad00d47308 */ /* 0x0000e20000000800 */
[----:B-1----:R-:W-:-:S07]  /*fd00*/  FMNMX.FTZ R20, R182, R171, !PT ;  /* 0x000000abb6147209 */ /* 0x002fce0007810000 */
[----:B------:R-:W-:Y:S01]  /*fd10*/  MUFU.EX2 R171, R214 ;  /* 0x000000d600ab7308 */ /* 0x000fe20000000800 */
[----:B--2---:R-:W-:Y:S01]  /*fd20*/  FMNMX.FTZ R20, R165, R20, !PT ;  /* 0x00000014a5147209 */ /* 0x004fe20007810000 */
[----:B0-----:R-:W-:-:S04]  /*fd30*/  FFMA.FTZ R173, R228, R21, -R169 ;  /* 0x00000015e4ad7223 */ /* 0x001fc800000108a9 */
[----:B------:R-:W0:Y:S02]  /*fd40*/  SHFL.BFLY PT, R177, R20, 0x2, 0x1f ;  /* 0x0c401f0014b17f89 */ /* 0x000e2400000e0000 */
[----:B------:R1:W2:Y:S01]  /*fd50*/  MUFU.EX2 R167, R175 ;  /* 0x000000af00a77308 */ /* 0x0002a20000000800 */
        /* <DEDUP_REMOVED lines=8> */
[----:B-1----:R-:W-:Y:S01]  /*fde0*/  FFMA.FTZ R175, R230, R21, -R169 ;  /* 0x00000015e6af7223 */ /* 0x002fe200000108a9 */
[-C--:B------:R-:W-:Y:S01]  /*fdf0*/  FMUL.FTZ R37, R37, R212.reuse ;  /* 0x000000d425257220 */ /* 0x080fe20000410000 */
[-C--:B------:R-:W-:Y:S01]  /*fe00*/  FMUL.FTZ R40, R40, R212.reuse ;  /* 0x000000d428287220 */ /* 0x080fe20000410000 */
[-C--:B------:R-:W-:Y:S01]  /*fe10*/  FMUL.FTZ R41, R41, R212.reuse ;  /* 0x000000d429297220 */ /* 0x080fe20000410000 */
[-C--:B------:R-:W-:Y:S01]  /*fe20*/  FMUL.FTZ R44, R44, R212.reuse ;  /* 0x000000d42c2c7220 */ /* 0x080fe20000410000 */
[-C--:B------:R-:W-:Y:S01]  /*fe30*/  FMUL.FTZ R45, R45, R212.reuse ;  /* 0x000000d42d2d7220 */ /* 0x080fe20000410000 */
[-C--:B------:R-:W-:Y:S01]  /*fe40*/  FMUL.FTZ R48, R48, R212.reuse ;  /* 0x000000d430307220 */ /* 0x080fe20000410000 */
[----:B------:R-:W1:Y:S01]  /*fe50*/  MUFU.EX2 R156, R156 ;  /* 0x0000009c009c7308 */ /* 0x000e620000000800 */
[----:B--2---:R-:W-:Y:S01]  /*fe60*/  FFMA.FTZ R3, R212, R3, R167 ;  /* 0x00000003d4037223 */ /* 0x004fe200000100a7 */
[-C--:B------:R-:W-:Y:S01]  /*fe70*/  FMUL.FTZ R49, R49, R212.reuse ;  /* 0x000000d431317220 */ /* 0x080fe20000410000 */
[-C--:B------:R-:W-:Y:S01]  /*fe80*/  FMUL.FTZ R52, R52, R212.reuse ;  /* 0x000000d434347220 */ /* 0x080fe20000410000 */
[-C--:B------:R-:W-:Y:S01]  /*fe90*/  FMUL.FTZ R53, R53, R212.reuse ;  /* 0x000000d435357220 */ /* 0x080fe20000410000 */
[-C--:B------:R-:W-:Y:S01]  /*fea0*/  FMUL.FTZ R56, R56, R212.reuse ;  /* 0x000000d438387220 */ /* 0x080fe20000410000 */
[----:B0-----:R-:W-:Y:S01]  /*feb0*/  FMNMX.FTZ R183, R20, R177, !PT ;  /* 0x000000b114b77209 */ /* 0x001fe20007810000 */
[-C--:B------:R-:W-:Y:S01]  /*fec0*/  FFMA.FTZ R177, R232, R21.reuse, -R169 ;  /* 0x00000015e8b17223 */ /* 0x080fe200000108a9 */
[----:B------:R-:W-:Y:S01]  /*fed0*/  MUFU.EX2 R160, R160 ;  /* 0x000000a000a07308 */ /* 0x000fe20000000800 */
[----:B---3--:R-:W-:Y:S01]  /*fee0*/  FADD.FTZ R3, R206, R3 ;  /* 0x00000003ce037221 */ /* 0x008fe20000010000 */
[-C--:B------:R-:W-:Y:S01]  /*fef0*/  FMUL.FTZ R57, R57, R212.reuse ;  /* 0x000000d439397220 */ /* 0x080fe20000410000 */
[----:B------:R-:W0:Y:S01]  /*ff00*/  SHFL.BFLY PT, R20, R183, 0x1, 0x1f ;  /* 0x0c201f00b7147f89 */ /* 0x000e2200000e0000 */
        /* <DEDUP_REMOVED lines=33> */
[-CC-:B------:R-:W-:Y:S01]  /*10120*/  FFMA.FTZ R214, R152, R21.reuse, -R232.reuse ;  /* 0x0000001598d67223 */ /* 0x180fe200000108e8 */
[-CC-:B------:R-:W-:Y:S01]  /*10130*/  FFMA.FTZ R183, R154, R21.reuse, -R232.reuse ;  /* 0x000000159ab77223 */ /* 0x180fe200000108e8 */
[----:B------:R-:W-:Y:S01]  /*10140*/  FFMA.FTZ R228, R155, R21, -R232 ;  /* 0x000000159be47223 */ /* 0x000fe200000108e8 */
[----:B------:R-:W-:-:S02]  /*10150*/  IMAD.MOV R155, RZ, RZ, -R194 ;  /* 0x000000ffff9b7224 */ /* 0x000fc400078e0ac2 */
[-CC-:B------:R-:W-:Y:S01]  /*10160*/  FFMA.FTZ R207, R158, R21.reuse, -R232.reuse ;  /* 0x000000159ecf7223 */ /* 0x180fe200000108e8 */
[----:B------:R-:W-:Y:S01]  /*10170*/  MUFU.EX2 R169, R169 ;  /* 0x000000a900a97308 */ /* 0x000fe20000000800 */
[--C-:B------:R-:W-:Y:S01]  /*10180*/  FFMA.FTZ R216, R216, R21, -R232.reuse ;  /* 0x00000015d8d87223 */ /* 0x100fe200000108e8 */
[----:B------:R-:W-:Y:S01]  /*10190*/  @!P1 VIADD R152, R9, 0x28c40 ;  /* 0x00028c4009989836 */ /* 0x000fe20000000000 */
[----:B------:R-:W-:Y:S01]  /*101a0*/  ISETP.NE.AND P3, PT, R22, R155, PT ;  /* 0x0000009b1600720c */ /* 0x000fe20003f65270 */
[-CC-:B------:R-:W-:Y:S01]  /*101b0*/  FFMA.FTZ R209, R162, R21.reuse, -R232.reuse ;  /* 0x00000015a2d17223 */ /* 0x180fe200000108e8 */
[-CC-:B------:R-:W-:Y:S01]  /*101c0*/  FFMA.FTZ R215, R166, R21.reuse, -R232.reuse ;  /* 0x00000015a6d77223 */ /* 0x180fe200000108e8 */
[-C--:B------:R-:W-:Y:S01]  /*101d0*/  FFMA.FTZ R230, R157, R21.reuse, -R232 ;  /* 0x000000159de67223 */ /* 0x080fe200000108e8 */
[----:B------:R-:W-:Y:S01]  /*101e0*/  @!P1 PRMT R152, RZ, 0x654, R152 ;  /* 0x00000654ff989816 */ /* 0x000fe20000000098 */
[----:B------:R-:W0:Y:S01]  /*101f0*/  MUFU.EX2 R214, R214 ;  /* 0x000000d600d67308 */ /* 0x000e220000000800 */
[-CC-:B------:R-:W-:Y:S01]  /*10200*/  FFMA.FTZ R170, R170, R21.reuse, -R232.reuse ;  /* 0x00000015aaaa7223 */ /* 0x180fe200000108e8 */
[-CC-:B------:R-:W-:Y:S01]  /*10210*/  FFMA.FTZ R217, R159, R21.reuse, -R232.reuse ;  /* 0x000000159fd97223 */ /* 0x180fe200000108e8 */
[----:B------:R1:W-:Y:S01]  /*10220*/  @!P1 SYNCS.ARRIVE.TRANS64.RED.A1T0 RZ, [R152+URZ], RZ ;  /* 0x000000ff98ff99a7 */ /* 0x0003e2000810043f */
[-CC-:B------:R-:W-:Y:S01]  /*10230*/  FFMA.FTZ R174, R174, R21.reuse, -R232.reuse ;  /* 0x00000015aeae7223 */ /* 0x180fe200000108e8 */
[-CC-:B------:R-:W-:Y:S01]  /*10240*/  FFMA.FTZ R161, R161, R21.reuse, -R232.reuse ;  /* 0x00000015a1a17223 */ /* 0x180fe200000108e8 */
[-CC-:B------:R-:W-:Y:S01]  /*10250*/  FFMA.FTZ R178, R178, R21.reuse, -R232.reuse ;  /* 0x00000015b2b27223 */ /* 0x180fe200000108e8 */
[----:B------:R-:W-:Y:S01]  /*10260*/  FFMA.FTZ R163, R163, R21, -R232 ;  /* 0x00000015a3a37223 */ /* 0x000fe200000108e8 */
[----:B------:R-:W2:Y:S01]  /*10270*/  MUFU.EX2 R183, R183 ;  /* 0x000000b700b77308 */ /* 0x000ea20000000800 */
[----:B------:R-:W-:-:S02]  /*10280*/  @!P3 IMAD R155, R213, 0x40, R192 ;  /* 0x00000040d59bb824 */ /* 0x000fc400078e02c0 */
[-CC-:B------:R-:W-:Y:S01]  /*10290*/  FFMA.FTZ R182, R182, R21.reuse, -R232.reuse ;  /* 0x00000015b6b67223 */ /* 0x180fe200000108e8 */
[----:B-1----:R-:W-:Y:S01]  /*102a0*/  FADD.FTZ R152, R156, R3 ;  /* 0x000000039c987221 */ /* 0x002fe20000010000 */
[----:B------:R-:W-:Y:S01]  /*102b0*/  FFMA.FTZ R232, R165, R21, -R232 ;  /* 0x00000015a5e87223 */ /* 0x000fe200000108e8 */
[----:B------:R-:W-:Y:S02]  /*102c0*/  @!P3 IMAD R155, R155, 0x4, R2 ;  /* 0x000000049b9bb824 */ /* 0x000fe400078e0202 */
[----:B------:R-:W-:Y:S01]  /*102d0*/  FMUL.FTZ R109, R109, R212 ;  /* 0x000000d46d6d7220 */ /* 0x000fe20000410000 */
[----:B------:R-:W-:Y:S01]  /*102e0*/  FADD.FTZ R3, R171, R152 ;  /* 0x00000098ab037221 */ /* 0x000fe20000010000 */
[----:B------:R-:W1:Y:S01]  /*102f0*/  MUFU.EX2 R207, R207 ;  /* 0x000000cf00cf7308 */ /* 0x000e620000000800 */
[----:B0-----:R-:W-:Y:S01]  /*10300*/  FFMA.FTZ R8, R169, R8, R214 ;  /* 0x00000008a9087223 */ /* 0x001fe200000100d6 */
[----:B------:R-:W-:Y:S01]  /*10310*/  @!P3 STS [R155+0x28800], R212 ;  /* 0x028800d49b00b388 */ /* 0x000fe20000000800 */
[----:B------:R-:W-:Y:S01]  /*10320*/  FADD.FTZ R152, R160, R3 ;  /* 0x00000003a0987221 */ /* 0x000fe20000010000 */
[-C--:B------:R-:W-:Y:S01]  /*10330*/  FMUL.FTZ R112, R112, R212.reuse ;  /* 0x000000d470707220 */ /* 0x080fe20000410000 */
[-C--:B------:R-:W-:Y:S01]  /*10340*/  FMUL.FTZ R113, R113, R212.reuse ;  /* 0x000000d471717220 */ /* 0x080fe20000410000 */
[----:B------:R0:W-:Y:S01]  /*10350*/  @!P3 STS [R155+0x28820], R169 ;  /* 0x028820a99b00b388 */ /* 0x0001e20000000800 */
[-C--:B------:R-:W-:Y:S01]  /*10360*/  FMUL.FTZ R116, R116, R212.reuse ;  /* 0x000000d474747220 */ /* 0x080fe20000410000 */
[----:B------:R-:W3:Y:S01]  /*10370*/  MUFU.EX2 R216, R216 ;  /* 0x000000d800d87308 */ /* 0x000ee20000000800 */
        /* <DEDUP_REMOVED lines=9> */
[----:B0-----:R-:W-:Y:S01]  /*10410*/  FADD.FTZ R155, R173, R152 ;  /* 0x00000098ad9b7221 */ /* 0x001fe20000010000 */
[-C--:B------:R-:W-:Y:S01]  /*10420*/  FMUL.FTZ R129, R129, R212.reuse ;  /* 0x000000d481817220 */ /* 0x080fe20000410000 */
[-C--:B------:R-:W-:Y:S01]  /*10430*/  FMUL.FTZ R132, R132, R212.reuse ;  /* 0x000000d484847220 */ /* 0x080fe20000410000 */
[-C--:B------:R-:W-:Y:S01]  /*10440*/  FMUL.FTZ R133, R133, R212.reuse ;  /* 0x000000d485857220 */ /* 0x080fe20000410000 */
[----:B------:R-:W-:Y:S01]  /*10450*/  FADD.FTZ R152, R164, R155 ;  /* 0x0000009ba4987221 */ /* 0x000fe20000010000 */
[-C--:B------:R-:W-:Y:S01]  /*10460*/  FMUL.FTZ R136, R136, R212.reuse ;  /* 0x000000d488887220 */ /* 0x080fe20000410000 */
[----:B------:R-:W0:Y:S01]  /*10470*/  MUFU.EX2 R228, R228 ;  /* 0x000000e400e47308 */ /* 0x000e220000000800 */
[----:B---3--:R-:W-:Y:S01]  /*10480*/  FADD.FTZ R8, R216, R3 ;  /* 0x00000003d8087221 */ /* 0x008fe20000010000 */
[----:B------:R-:W-:Y:S01]  /*10490*/  FADD.FTZ R155, R175, R152 ;  /* 0x00000098af9b7221 */ /* 0x000fe20000010000 */
[-C--:B------:R-:W-:Y:S01]  /*104a0*/  FMUL.FTZ R137, R137, R212.reuse ;  /* 0x000000d489897220 */ /* 0x080fe20000410000 */
[-C--:B------:R-:W-:Y:S01]  /*104b0*/  FMUL.FTZ R140, R140, R212.reuse ;  /* 0x000000d48c8c7220 */ /* 0x080fe20000410000 */
[-C--:B------:R-:W-:Y:S01]  /*104c0*/  FMUL.FTZ R141, R141, R212.reuse ;  /* 0x000000d48d8d7220 */ /* 0x080fe20000410000 */
[----:B------:R-:W-:Y:S01]  /*104d0*/  FADD.FTZ R152, R168, R155 ;  /* 0x0000009ba8987221 */ /* 0x000fe20000010000 */
[-C--:B------:R-:W-:Y:S01]  /*104e0*/  FMUL.FTZ R144, R144, R212.reuse ;  /* 0x000000d490907220 */ /* 0x080fe20000410000 */
[----:B------:R-:W1:Y:S01]  /*104f0*/  MUFU.EX2 R215, R215 ;  /* 0x000000d700d77308 */ /* 0x000e620000000800 */
[----:B--2---:R-:W-:Y:S01]  /*10500*/  FADD.FTZ R3, R209, R8 ;  /* 0x00000008d1037221 */ /* 0x004fe20000010000 */
[-C--:B------:R-:W-:Y:S01]  /*10510*/  FMUL.FTZ R145, R145, R212.reuse ;  /* 0x000000d491917220 */ /* 0x080fe20000410000 */
[-C--:B------:R-:W-:Y:S01]  /*10520*/  FMUL.FTZ R148, R148, R212.reuse ;  /* 0x000000d494947220 */ /* 0x080fe20000410000 */
[----:B------:R-:W-:Y:S01]  /*10530*/  FMUL.FTZ R149, R149, R212 ;  /* 0x000000d495957220 */ /* 0x000fe20000410000 */
[-C--:B------:R-:W-:Y:S01]  /*10540*/  FMUL.FTZ R26, R26, R169.reuse ;  /* 0x000000a91a1a7220 */ /* 0x080fe20000410000 */
[-C--:B------:R-:W-:Y:S01]  /*10550*/  FMUL.FTZ R27, R27, R169.reuse ;  /* 0x000000a91b1b7220 */ /* 0x080fe20000410000 */
[----:B------:R-:W-:Y:S01]  /*10560*/  FMUL.FTZ R30, R30, R169 ;  /* 0x000000a91e1e7220 */ /* 0x000fe20000410000 */
[----:B------:R-:W2:Y:S01]  /*10570*/  MUFU.EX2 R177, R177 ;  /* 0x000000b100b17308 */ /* 0x000ea20000000800 */
[C---:B0-----:R-:W-:Y:S01]  /*10580*/  FADD.FTZ R8, R228.reuse, R3 ;  /* 0x00000003e4087221 */ /* 0x041fe20000010000 */
[----:B------:R-:W-:Y:S01]  /*10590*/  F2FP.BF16.F32.PACK_AB R157, R228, R209 ;  /* 0x000000d1e49d723e */ /* 0x000fe200000010ff */
        /* <DEDUP_REMOVED lines=16> */
[-C--:B------:R-:W-:Y:S01]  /*106a0*/  FMUL.FTZ R54, R54, R169.reuse ;  /* 0x000000a936367220 */ /* 0x080fe20000410000 */
[-C--:B------:R-:W-:Y:S01]  /*106b0*/  FMUL.FTZ R55, R55, R169.reuse ;  /* 0x000000a937377220 */ /* 0x080fe20000410000 */
        /* <DEDUP_REMOVED lines=29> */
[----:B------:R-:W-:Y:S01]  /*10890*/  F2FP.BF16.F32.PACK_AB R154, R171, R156 ;  /* 0x0000009cab9a723e */ /* 0x000fe200000010ff */
[-C--:B------:R-:W-:Y:S01]  /*108a0*/  FMUL.FTZ R98, R98, R169.reuse ;  /* 0x000000a962627220 */ /* 0x080fe20000410000 */
[----:B------:R-:W-:Y:S01]  /*108b0*/  F2FP.BF16.F32.PACK_AB R156, R173, R160 ;  /* 0x000000a0ad9c723e */ /* 0x000fe200000010ff */
[-C--:B------:R-:W-:Y:S01]  /*108c0*/  FMUL.FTZ R99, R99, R169.reuse ;  /* 0x000000a963637220 */ /* 0x080fe20000410000 */
[----:B------:R-:W-:Y:S01]  /*108d0*/  F2FP.BF16.F32.PACK_AB R160, R177, R168 ;  /* 0x000000a8b1a0723e */ /* 0x000fe200000010ff */
[-C--:B------:R-:W-:Y:S01]  /*108e0*/  FMUL.FTZ R102, R102, R169.reuse ;  /* 0x000000a966667220 */ /* 0x080fe20000410000 */
[----:B------:R-:W0:Y:S01]  /*108f0*/  MUFU.EX2 R174, R174 ;  /* 0x000000ae00ae7308 */ /* 0x000e220000000800 */
[----:B-1----:R-:W-:Y:S01]  /*10900*/  FADD.FTZ R3, R217, R158 ;  /* 0x0000009ed9037221 */ /* 0x002fe20000010000 */
[----:B------:R-:W-:Y:S01]  /*10910*/  F2FP.BF16.F32.PACK_AB R158, R175, R164 ;  /* 0x000000a4af9e723e */ /* 0x000fe200000010ff */
        /* <DEDUP_REMOVED lines=13> */
[----:B------:R2:W3:Y:S01]  /*109f0*/  MUFU.EX2 R213, R161 ;  /* 0x000000a100d57308 */ /* 0x0004e20000000800 */
        /* <DEDUP_REMOVED lines=9> */
[----:B--2---:R-:W-:Y:S01]  /*10a90*/  F2FP.BF16.F32.PACK_AB R161, R217, R170 ;  /* 0x000000aad9a1723e */ /* 0x004fe200000010ff */
[-C--:B------:R-:W-:Y:S01]  /*10aa0*/  FMUL.FTZ R138, R138, R169.reuse ;  /* 0x000000a98a8a7220 */ /* 0x080fe20000410000 */
[----:B------:R-:W-:Y:S01]  /*10ab0*/  F2FP.BF16.F32.PACK_AB R164, R181, R176 ;  /* 0x000000b0b5a4723e */ /* 0x000fe200000010ff */
[-C--:B------:R-:W-:Y:S01]  /*10ac0*/  FMUL.FTZ R139, R139, R169.reuse ;  /* 0x000000a98b8b7220 */ /* 0x080fe20000410000 */
[-C--:B------:R-:W-:Y:S01]  /*10ad0*/  FMUL.FTZ R142, R142, R169.reuse ;  /* 0x000000a98e8e7220 */ /* 0x080fe20000410000 */
[-C--:B------:R-:W-:Y:S01]  /*10ae0*/  FMUL.FTZ R143, R143, R169.reuse ;  /* 0x000000a98f8f7220 */ /* 0x080fe20000410000 */
[----:B------:R-:W1:Y:S01]  /*10af0*/  MUFU.EX2 R165, R178 ;  /* 0x000000b200a57308 */ /* 0x000e620000000800 */
[----:B---3--:R-:W-:Y:S01]  /*10b00*/  FADD.FTZ R166, R213, R162 ;  /* 0x000000a2d5a67221 */ /* 0x008fe20000010000 */
[----:B------:R-:W-:Y:S01]  /*10b10*/  F2FP.BF16.F32.PACK_AB R162, R179, R172 ;  /* 0x000000acb3a2723e */ /* 0x000fe200000010ff */
[-C--:B------:R-:W-:Y:S01]  /*10b20*/  FMUL.FTZ R146, R146, R169.reuse ;  /* 0x000000a992927220 */ /* 0x080fe20000410000 */
[-C--:B------:R-:W-:Y:S01]  /*10b30*/  FMUL.FTZ R147, R147, R169.reuse ;  /* 0x000000a993937220 */ /* 0x080fe20000410000 */
[-C--:B------:R-:W-:Y:S01]  /*10b40*/  FMUL.FTZ R150, R150, R169.reuse ;  /* 0x000000a996967220 */ /* 0x080fe20000410000 */
[----:B------:R-:W-:-:S02]  /*10b50*/  FMUL.FTZ R151, R151, R169 ;  /* 0x000000a997977220 */ /* 0x000fc40000410000 */
[----:B------:R-:W2:Y:S01]  /*10b60*/  MUFU.EX2 R153, R153 ;  /* 0x0000009900997308 */ /* 0x000ea20000000800 */
[----:B0-----:R-:W-:-:S07]  /*10b70*/  FADD.FTZ R168, R180, R3 ;  /* 0x00000003b4a87221 */ /* 0x001fce0000010000 */
[----:B------:R0:W3:Y:S01]  /*10b80*/  MUFU.EX2 R8, R163 ;  /* 0x000000a300087308 */ /* 0x0000e20000000800 */
[----:B-1----:R-:W-:-:S07]  /*10b90*/  FADD.FTZ R155, R165, R166 ;  /* 0x000000a6a59b7221 */ /* 0x002fce0000010000 */
[----:B------:R-:W1:Y:S01]  /*10ba0*/  MUFU.EX2 R167, R182 ;  /* 0x000000b600a77308 */ /* 0x000e620000000800 */
[C---:B--2---:R-:W-:Y:S01]  /*10bb0*/  FADD.FTZ R3, R153.reuse, R168 ;  /* 0x000000a899037221 */ /* 0x044fe20000010000 */
[----:B------:R-:W-:Y:S02]  /*10bc0*/  F2FP.BF16.F32.PACK_AB R166, R153, R180 ;  /* 0x000000b499a6723e */ /* 0x000fe400000010ff */
[----:B------:R-:W-:Y:S02]  /*10bd0*/  F2FP.BF16.F32.PACK_AB R153, R183, R214 ;  /* 0x000000d6b799723e */ /* 0x000fe400000010ff */
[----:B0-----:R-:W-:Y:S02]  /*10be0*/  F2FP.BF16.F32.PACK_AB R163, R213, R174 ;  /* 0x000000aed5a3723e */ /* 0x001fe400000010ff */
[----:B------:R-:W0:Y:S01]  /*10bf0*/  MUFU.EX2 R232, R232 ;  /* 0x000000e800e87308 */ /* 0x000e220000000800 */
[----:B---3--:R-:W-:Y:S01]  /*10c00*/  FADD.FTZ R168, R8, R155 ;  /* 0x0000009b08a87221 */ /* 0x008fe20000010000 */
[----:B------:R-:W-:Y:S01]  /*10c10*/  F2FP.BF16.F32.PACK_AB R155, R216, R207 ;  /* 0x000000cfd89b723e */ /* 0x000fe200000010ff */
[----:B------:R-:W-:Y:S01]  /*10c20*/  BAR.SYNC.DEFER_BLOCKING 0xf, 0x100 ;  /* 0x03c4000000007b1d */ /* 0x000fe20000010000 */
[----:B------:R-:W-:Y:S01]  /*10c30*/  F2FP.BF16.F32.PACK_AB R165, R8, R165 ;  /* 0x000000a508a5723e */ /* 0x000fe200000010ff */
[----:B-1----:R-:W-:Y:S01]  /*10c40*/  FADD.FTZ R171, R167, R168 ;  /* 0x000000a8a7ab7221 */ /* 0x002fe20000010000 */
[----:B0-----:R-:W-:-:S03]  /*10c50*/  F2FP.BF16.F32.PACK_AB R167, R232, R167 ;  /* 0x000000a7e8a7723e */ /* 0x001fc600000010ff */
[----:B------:R-:W-:Y:S01]  /*10c60*/  FADD.FTZ R8, R232, R171 ;  /* 0x000000abe8087221 */ /* 0x000fe20000010000 */
[----:B------:R0:W-:Y:S04]  /*10c70*/  STSM.16.M88.4 [R195+0x26800], R152 ;  /* 0x02680098c3007844 */ /* 0x0001e80000000200 */
[----:B------:R0:W-:Y:S04]  /*10c80*/  STSM.16.M88.4 [R198], R156 ;  /* 0x0000009cc6007844 */ /* 0x0001e80000000200 */
[----:B------:R0:W-:Y:S04]  /*10c90*/  STSM.16.M88.4 [R196], R160 ;  /* 0x000000a0c4007844 */ /* 0x0001e80000000200 */
[----:B------:R0:W-:Y:S01]  /*10ca0*/  STSM.16.M88.4 [R197], R164 ;  /* 0x000000a4c5007844 */ /* 0x0001e20000000200 */
[----:B------:R-:W-:Y:S05]  /*10cb0*/  @!P0 BRA `(.L_x_4790) ;  /* 0x0000000000048947 */ /* 0x000fea0003800000 */
[----:B------:R-:W-:Y:S01]  /*10cc0*/  BPT.TRAP 0x1 ;  /* 0x000000040000795c */ /* 0x000fe20000300000 */
.L_x_4790:
[----:B------:R1:W2:Y:S01]  /*10cd0*/  SYNCS.PHASECHK.TRANS64.TRYWAIT P3, [R9+URZ+0x28c50], R208 ;  /* 0x028c50d0090075a7 */ /* 0x0002a2000806017f */
[----:B------:R-:W-:Y:S05]  /*10ce0*/  @!P0 BRA `(.L_x_4791) ;  /* 0x0000000000048947 */ /* 0x000fea0003800000 */
[----:B------:R-:W-:Y:S01]  /*10cf0*/  BPT.TRAP 0x1 ;  /* 0x000000040000795c */ /* 0x000fe20000300000 */
.L_x_4791:
[----:B------:R-:W-:Y:S04]  /*10d00*/  BSSY B2, `(.L_x_4792) ;  /* 0x0000004000027945 */ /* 0x000fe80003800000 */
[----:B--2---:R-:W-:Y:S05]  /*10d10*/  @P3 BRA `(.L_x_4793) ;  /* 0x0000000000083947 */ /* 0x004fea0003800000 */
[----:B------:R-:W2:Y:S02]  /*10d20*/  SYNCS.PHASECHK.TRANS64.TRYWAIT P3, [R9+URZ+0x28c50], R208 ;  /* 0x028c50d0090075a7 */ /* 0x000ea4000806017f */
[----:B--2---:R-:W-:Y:S05]  /*10d30*/  @!P3 BRA `(.L_x_4794) ;  /* 0x000000d40010b947 */ /* 0x004fea0003800000 */
.L_x_4793:
[----:B------:R-:W-:Y:S05]  /*10d40*/  BSYNC B2 ;  /* 0x0000000000027941 */ /* 0x000fea0003800000 */
.L_x_4792:
[----:B------:R-:W-:Y:S01]  /*10d50*/  IMAD R168, R18, 0x1000, R188 ;  /* 0x0000100012a87824 */ /* 0x000fe200078e02bc */
[----:B------:R-:W-:Y:S01]  /*10d60*/  WARPGROUP.ARRIVE ;  /* 0x00000000000079c5 */ /* 0x000fe20000000000 */
[----:B------:R-:W-:Y:S02]  /*10d70*/  IMAD.MOV.U32 R169, RZ, RZ, 0x40000040 ;  /* 0x40000040ffa97424 */ /* 0x000fe400078e00ff */
[----:B-12---:R-:W-:Y:S01]  /*10d80*/  @!P1 VIADD R9, R9, 0x28c60 ;  /* 0x00028c6009099836 */ /* 0x006fe20000000000 */
        /* <DEDUP_REMOVED lines=9> */
[----:B0-----:R-:W-:Y:S01]  /*10e20*/  IMAD.MOV.U32 R153, RZ, RZ, 0x40000040 ;  /* 0x40000040ff997424 */ /* 0x001fe200078e00ff */
[----:B------:R-:W-:Y:S01]  /*10e30*/  IADD3 R152, R168, 0x80, RZ ;  /* 0x00000080a8987810 */ /* 0x000fe20007ffe0ff */
        /* <DEDUP_REMOVED lines=31> */
.L_x_4784:
[----:B-1----:R-:W-:-:S07]  /*11030*/  MOV R9, R191 ;  /* 0x000000bf00097202 */ /* 0x002fce0000000f00 */
.L_x_4783:
[----:B------:R-:W-:Y:S05]  /*11040*/  BSYNC B1 ;  /* 0x0000000000017941 */ /* 0x000fea0003800000 */
.L_x_4782:
[----:B------:R-:W-:Y:S01]  /*11050*/  ISETP.GE.AND P2, PT, R9, R190, PT ;  /* 0x000000be0900720c */ /* 0x000fe20003f46270 */
[----:B------:R-:W-:-:S12]  /*11060*/  BSSY B0, `(.L_x_4796) ;  /* 0x000028c000007945 */ /* 0x000fd80003800000 */
[----:B------:R-:W-:Y:S05]  /*11070*/  @!P2 BRA `(.L_x_4797) ;  /* 0x000000280028a947 */ /* 0x000fea0003800000 */
[----:B------:R-:W-:Y:S02]  /*11080*/  VIADD R189, R0, 0x8 ;  /* 0x0000000800bd7836 */ /* 0x000fe40000000000 */
[----:B------:R-:W-:Y:S02]  /*11090*/  IMAD.MOV.U32 R213, RZ, RZ, R20 ;  /* 0x000000ffffd57224 */ /* 0x000fe400078e0014 */
[----:B------:R-:W-:Y:S01]  /*110a0*/  IMAD.MOV.U32 R212, RZ, RZ, R15 ;  /* 0x000000ffffd47224 */ /* 0x000fe200078e000f */
[----:B------:R-:W-:Y:S01]  /*110b0*/  IADD3 R189, R189, R184, -R185 ;  /* 0x000000b8bdbd7210 */ /* 0x000fe20007ffe8b9 */
[----:B------:R-:W-:-:S07]  /*110c0*/  IMAD.MOV.U32 R209, RZ, RZ, R18 ;  /* 0x000000ffffd17224 */ /* 0x000fce00078e0012 */
.L_x_4816:
[----:B------:R-:W-:-:S05]  /*110d0*/  VIADD R18, R209, 0x1 ;  /* 0x00000001d1127836 */ /* 0x000fca0000000000 */
[----:B------:R-:W-:-:S04]  /*110e0*/  ISETP.NE.AND P2, PT, R18, 0x2, PT ;  /* 0x000000021200780c */ /* 0x000fc80003f45270 */
[----:B------:R-:W-:Y:S02]  /*110f0*/  SEL R20, RZ, 0x1, P2 ;  /* 0x00000001ff147807 */ /* 0x000fe40001000000 */
[----:B------:R-:W-:Y:S02]  /*11100*/  SEL R18, R18, RZ, P2 ;  /* 0x000000ff12127207 */ /* 0x000fe40001000000 */
[----:B------:R-:W-:Y:S01]  /*11110*/  LOP3.LUT R19, R19, R20, RZ, 0x3c, !PT ;  /* 0x0000001413137212 */ /* 0x000fe200078e3cff */
[----:B-1----:R-:W-:Y:S06]  /*11120*/  @!P0 BRA `(.L_x_4798) ;  /* 0x0000000000048947 */ /* 0x002fec0003800000 */
[----:B------:R-:W-:Y:S01]  /*11130*/  BPT.TRAP 0x1 ;  /* 0x000000040000795c */ /* 0x000fe20000300000 */
.L_x_4798:
[----:B------:R-:W-:Y:S01]  /*11140*/  IMAD R191, R18, 0x8, R2 ;  /* 0x0000000812bf7824 */ /* 0x000fe200078e0202 */
[----:B------:R-:W-:-:S04]  /*11150*/  SHF.L.U32 R208, R19, 0x1f, RZ ;  /* 0x0000001f13d07819 */ /* 0x000fc800000006ff */
[----:B------:R1:W2:Y:S01]  /*11160*/  SYNCS.PHASECHK.TRANS64.TRYWAIT P2, [R191+URZ+0x28c30], R208 ;  /* 0x028c30d0bf0075a7 */ /* 0x0002a2000804017f */
[----:B------:R-:W-:Y:S05]  /*11170*/  @!P0 BRA `(.L_x_4799) ;  /* 0x0000000000048947 */ /* 0x000fea0003800000 */
[----:B------:R-:W-:Y:S01]  /*11180*/  BPT.TRAP 0x1 ;  /* 0x000000040000795c */ /* 0x000fe20000300000 */
.L_x_4799:
[----:B------:R-:W-:Y:S01]  /*11190*/  BSSY B1, `(.L_x_4800) ;  /* 0x0000006000017945 */ /* 0x000fe20003800000 */
[----:B------:R-:W-:Y:S02]  /*111a0*/  IMAD R20, R18, 0x200, R14 ;  /* 0x0000020012147824 */ /* 0x000fe400078e020e */
[----:B------:R-:W-:Y:S01]  /*111b0*/  IMAD.MOV.U32 R21, RZ, RZ, 0x40000040 ;  /* 0x40000040ff157424 */ /* 0x000fe200078e00ff */
[----:B--2---:R-:W-:Y:S06]  /*111c0*/  @P2 BRA `(.L_x_4801) ;  /* 0x0000000000082947 */ /* 0x004fec0003800000 */
[----:B------:R-:W2:Y:S02]  /*111d0*/  SYNCS.PHASECHK.TRANS64.TRYWAIT P2, [R191+URZ+0x28c30], R208 ;  /* 0x028c30d0bf0075a7 */ /* 0x000ea4000804017f */
[----:B--2---:R-:W-:Y:S05]  /*111e0*/  @!P2 BRA `(.L_x_4802) ;  /* 0x000000cc00f8a947 */ /* 0x004fea0003800000 */
.L_x_4801:
[----:B------:R-:W-:Y:S05]  /*111f0*/  BSYNC B1 ;  /* 0x0000000000017941 */ /* 0x000fea0003800000 */
.L_x_4800:
[C---:B------:R-:W-:Y:S01]  /*11200*/  R2UR UR6, R20.reuse ;  /* 0x00000000140672ca */ /* 0x040fe200000e0000 */
[----:B------:R-:W-:Y:S01]  /*11210*/  WARPGROUP.ARRIVE ;  /* 0x00000000000079c5 */ /* 0x000fe20000000000 */
[----:B------:R-:W-:Y:S01]  /*11220*/  R2UR UR7, R21 ;  /* 0x00000000150772ca */ /* 0x000fe200000e0000 */
[----:B------:R-:W-:Y:S01]  /*11230*/  VIADD R206, R20, 0x2 ;  /* 0x0000000214ce7836 */ /* 0x000fe20000000000 */
[----:B------:R-:W-:Y:S01]  /*11240*/  R2UR UR4, R4 ;  /* 0x00000000040472ca */ /* 0x000fe200000e0000 */
[----:B------:R-:W-:Y:S01]  /*11250*/  IMAD.MOV.U32 R21, RZ, RZ, 0x40000040 ;  /* 0x40000040ff157424 */ /* 0x000fe200078e00ff */
[----:B------:R-:W-:Y:S02]  /*11260*/  R2UR UR5, R5 ;  /* 0x00000000050572ca */ /* 0x000fe400000e0000 */
[----:B------:R-:W-:-:S11]  /*11270*/  MOV R207, 0x40000040 ;  /* 0x4000004000cf7802 */ /* 0x000fd60000000f00 */
        /* <DEDUP_REMOVED lines=18> */
[----:B------:R-:W-:Y:S01]  /*113a0*/  R2UR UR6, R20 ;  /* 0x00000000140672ca */ /* 0x000fe200000e0000 */
[----:B------:R-:W-:Y:S01]  /*113b0*/  @!P1 VIADD R20, R191, 0x28c40 ;  /* 0x00028c40bf149836 */ /* 0x000fe20000000000 */
[----:B------:R-:W-:Y:S02]  /*113c0*/  R2UR UR7, R21 ;  /* 0x00000000150772ca */ /* 0x000fe400000e0000 */
[----:B------:R-:W-:Y:S02]  /*113d0*/  R2UR UR4, R6 ;  /* 0x00000000060472ca */ /* 0x000fe400000e0000 */
[----:B------:R-:W-:Y:S02]  /*113e0*/  R2UR UR5, R7 ;  /* 0x00000000070572ca */ /* 0x000fe400000e0000 */
[----:B------:R-:W-:Y:S01]  /*113f0*/  @!P1 PRMT R20, RZ, 0x654, R20 ;  /* 0x00000654ff149816 */ /* 0x000fe20000000014 */
[----:B------:R-:W-:-:S02]  /*11400*/  WARPGROUP.DEPBAR.LE gsb0, 0x0 ;  /* 0x00008000000079c5 */ /* 0x000fc40000010000 */
[----:B------:R-:W-:-:S08]  /*11410*/  WARPGROUP.ARRIVE ;  /* 0x00000000000079c5 */ /* 0x000fd00000000000 */
        /* <DEDUP_REMOVED lines=37> */
[----:B------:R-:W4:Y:S01]  /*11670*/  MUFU.TANH R206, R206 ;  /* 0x000000ce00ce7308 */ /* 0x000f220000002400 */
[----:B------:R-:W-:Y:S01]  /*11680*/  ULDC UR4, c[0x0][0x9e0] ;  /* 0x0002780000047ab9 */ /* 0x000fe20000000800 */
[----:B---3--:R-:W-:-:S06]  /*11690*/  IADD3 R20, R184, 0x1, -R179 ;  /* 0x00000001b8147810 */ /* 0x008fcc0007ffe8b3 */
[----:B------:R-:W3:Y:S01]  /*116a0*/  MUFU.TANH R153, R153 ;  /* 0x0000009900997308 */ /* 0x000ee20000002400 */
[----:B------:R-:W-:-:S07]  /*116b0*/  IADD3 R20, -R22, R20, -R185 ;  /* 0x0000001416147210 */ /* 0x000fce0007ffe9b9 */
[----:B------:R-:W0:Y:S01]  /*116c0*/  MUFU.TANH R15, R15 ;  /* 0x0000000f000f7308 */ /* 0x000e220000002400 */
[C---:B------:R-:W-:Y:S02]  /*116d0*/  VIADD R215, R20.reuse, UR4 ;  /* 0x0000000414d77c36 */ /* 0x040fe40008000000 */
[----:B------:R-:W-:-:S03]  /*116e0*/  VIADD R217, R20, UR37 ;  /* 0x0000002514d97c36 */ /* 0x000fc60008000000 */
[C---:B------:R-:W-:Y:S01]  /*116f0*/  IADD3 R181, R0.reuse, R215, RZ ;  /* 0x000000d700b57210 */ /* 0x040fe20007ffe0ff */
[----:B------:R-:W-:Y:S01]  /*11700*/  IMAD.IADD R183, R0, 0x1, R217 ;  /* 0x0000000100b77824 */ /* 0x000fe200078e02d9 */
        /* <DEDUP_REMOVED lines=29> */
[----:B---34-:R-:W-:Y:S05]  /*118e0*/  @!P6 BRA `(.L_x_4803) ;  /* 0x000000000064e947 */ /* 0x018fea0003800000 */
[----:B------:R-:W-:Y:S01]  /*118f0*/  IADD3 R227, R0, R184, -R185 ;  /* 0x000000b800e37210 */ /* 0x000fe20007ffe8b9 */
[----:B------:R-:W-:Y:S03]  /*11900*/  BSSY B1, `(.L_x_4804) ;  /* 0x0000013000017945 */ /* 0x000fe60003800000 */
[----:B------:R-:W-:-:S13]  /*11910*/  ISETP.GT.AND P2, PT, R227, -0x1, PT ;  /* 0xffffffffe300780c */ /* 0x000fda0003f44270 */
[----:B------:R-:W-:Y:S05]  /*11920*/  @P2 BRA `(.L_x_4805) ;  /* 0x0000000000242947 */ /* 0x000fea0003800000 */
[----:B------:R-:W-:Y:S01]  /*11930*/  ULDC UR4, c[0x0][0x9e4] ;  /* 0x0002790000047ab9 */ /* 0x000fe20000000800 */
[----:B------:R-:W-:Y:S01]  /*11940*/  LOP3.LUT R227, RZ, R227, RZ, 0x33, !PT ;  /* 0x000000e3ffe37212 */ /* 0x000fe200078e33ff */
[----:B0-----:R-:W-:-:S05]  /*11950*/  IMAD.U32 R216, RZ, RZ, UR4 ;  /* 0x00000004ffd87e24 */ /* 0x001fca000f8e00ff */
[----:B------:R-:W-:-:S13]  /*11960*/  ISETP.NE.AND P2, PT, R216, 0x1, PT ;  /* 0x00000001d800780c */ /* 0x000fda0003f45270 */
[----:B------:R-:W0:Y:S02]  /*11970*/  @P2 LDC.64 R20, c[0x0][0x9e8] ;  /* 0x00027a00ff142b82 */ /* 0x000e240000000a00 */
[----:B0-----:R-:W-:-:S05]  /*11980*/  @P2 IMAD.HI.U32 R20, R227, R20, RZ ;  /* 0x00000014e3142227 */ /* 0x001fca00078e00ff */
[----:B------:R-:W-:-:S04]  /*11990*/  @P2 SHF.R.U32.HI R227, RZ, R21, R20 ;  /* 0x00000015ffe32219 */ /* 0x000fc80000011614 */
[----:B------:R-:W-:Y:S01]  /*119a0*/  LOP3.LUT R20, RZ, R227, RZ, 0x33, !PT ;  /* 0x000000e3ff147212 */ /* 0x000fe200078e33ff */
[----:B------:R-:W-:Y:S06]  /*119b0*/  BRA `(.L_x_4806) ;  /* 0x00000000001c7947 */ /* 0x000fec0003800000 */
.L_x_4805:
[----:B------:R-:W-:Y:S02]  /*119c0*/  ULDC UR4, c[0x0][0x9e4] ;  /* 0x0002790000047ab9 */ /* 0x000fe40000000800 */
[----:B0-----:R-:W-:-:S05]  /*119d0*/  IMAD.U32 R216, RZ, RZ, UR4 ;  /* 0x00000004ffd87e24 */ /* 0x001fca000f8e00ff */
[----:B------:R-:W-:-:S13]  /*119e0*/  ISETP.NE.AND P2, PT, R216, 0x1, PT ;  /* 0x00000001d800780c */ /* 0x000fda0003f45270 */
[----:B------:R-:W0:Y:S02]  /*119f0*/  @P2 LDC.64 R20, c[0x0][0x9e8] ;  /* 0x00027a00ff142b82 */ /* 0x000e240000000a00 */
[----:B0-----:R-:W-:-:S04]  /*11a00*/  @P2 IMAD.HI.U32 R182, R227, R20, RZ ;  /* 0x00000014e3b62227 */ /* 0x001fc800078e00ff */
[----:B------:R-:W-:Y:S01]  /*11a10*/  IMAD.MOV.U32 R20, RZ, RZ, R227 ;  /* 0x000000ffff147224 */ /* 0x000fe200078e00e3 */
[----:B------:R-:W-:-:S07]  /*11a20*/  @P2 SHF.R.U32.HI R20, RZ, R21, R182 ;  /* 0x00000015ff142219 */ /* 0x000fce00000116b6 */
.L_x_4806:
[----:B------:R-:W-:Y:S05]  /*11a30*/  BSYNC B1 ;  /* 0x0000000000017941 */ /* 0x000fea0003800000 */
.L_x_4804:
[----:B------:R-:W-:-:S04]  /*11a40*/  IMAD R21, R20, R216, -R179 ;  /* 0x000000d814157224 */ /* 0x000fc800078e0ab3 */
[----:B------:R-:W-:-:S05]  /*11a50*/  IMAD.IADD R20, R21, 0x1, -R22 ;  /* 0x0000000115147824 */ /* 0x000fca00078e0a16 */
[----:B------:R-:W-:Y:S02]  /*11a60*/  VIADDMNMX R181, R20, R216, R181, PT ;  /* 0x000000d814b57246 */ /* 0x000fe400038001b5 */
[----:B------:R-:W-:-:S07]  /*11a70*/  VIMNMX R183, R183, R20, !PT ;  /* 0x00000014b7b77248 */ /* 0x000fce0007fe0100 */
.L_x_4803:
[----:B------:R-:W-:Y:S02]  /*11a80*/  ISETP.GT.AND P2, PT, R9, -0x1, PT ;  /* 0xffffffff0900780c */ /* 0x000fe40003f44270 */
[----:B------:R-:W-:Y:S02]  /*11a90*/  IADD3 R215, R215, 0x8, R0 ;  /* 0x00000008d7d77810 */ /* 0x000fe40007ffe000 */
[C---:B------:R-:W-:Y:S02]  /*11aa0*/  ISETP.GT.AND P3, PT, R183.reuse, RZ, P2 ;  /* 0x000000ffb700720c */ /* 0x040fe40001764270 */
[----:B------:R-:W-:Y:S02]  /*11ab0*/  ISETP.GT.AND P5, PT, R183, 0x1, P2 ;  /* 0x00000001b700780c */ /* 0x000fe400017a4270 */
        /* <DEDUP_REMOVED lines=8> */
[----:B0-----:R-:W-:Y:S02]  /*11b40*/  FSEL R156, R156, -INF , !P3 ;  /* 0xff8000009c9c7808 */ /* 0x001fe40005800000 */
        /* <DEDUP_REMOVED lines=35> */
[----:B------:R-:W-:Y:S02]  /*11d80*/  FSEL R177, R177, -INF , !P5 ;  /* 0xff800000b1b17808 */ /* 0x000fe40006800000 */
[----:B------:R-:W-:Y:S02]  /*11d90*/  FSEL R178, R178, -INF , !P3 ;  /* 0xff800000b2b27808 */ /* 0x000fe40005800000 */
[----:B------:R-:W-:Y:S01]  /*11da0*/  FSEL R180, R180, -INF , !P4 ;  /* 0xff800000b4b47808 */ /* 0x000fe20006000000 */
[----:B------:R-:W-:Y:S06]  /*11db0*/  @!P6 BRA `(.L_x_4807) ;  /* 0x000000000068e947 */ /* 0x000fec0003800000 */
[----:B------:R-:W-:Y:S01]  /*11dc0*/  ISETP.GT.AND P3, PT, R189, -0x1, PT ;  /* 0xffffffffbd00780c */ /* 0x000fe20003f64270 */
[----:B------:R-:W-:-:S12]  /*11dd0*/  BSSY B1, `(.L_x_4808) ;  /* 0x0000014000017945 */ /* 0x000fd80003800000 */
[----:B------:R-:W-:Y:S05]  /*11de0*/  @P3 BRA `(.L_x_4809) ;  /* 0x00000000002c3947 */ /* 0x000fea0003800000 */
[----:B------:R-:W-:Y:S01]  /*11df0*/  ULDC UR4, c[0x0][0x9e4] ;  /* 0x0002790000047ab9 */ /* 0x000fe20000000800 */
[----:B------:R-:W-:Y:S02]  /*11e00*/  VIADD R153, R0, 0x8 ;  /* 0x0000000800997836 */ /* 0x000fe40000000000 */
[----:B------:R-:W-:-:S03]  /*11e10*/  IMAD.U32 R157, RZ, RZ, UR4 ;  /* 0x00000004ff9d7e24 */ /* 0x000fc6000f8e00ff */
[----:B------:R-:W-:Y:S02]  /*11e20*/  IADD3 R153, R153, R184, -R185 ;  /* 0x000000b899997210 */ /* 0x000fe40007ffe8b9 */
[----:B------:R-:W-:Y:S02]  /*11e30*/  ISETP.NE.AND P3, PT, R157, 0x1, PT ;  /* 0x000000019d00780c */ /* 0x000fe40003f65270 */
[----:B------:R-:W-:-:S11]  /*11e40*/  LOP3.LUT R153, RZ, R153, RZ, 0x33, !PT ;  /* 0x00000099ff997212 */ /* 0x000fd600078e33ff */
[----:B------:R-:W0:Y:S02]  /*11e50*/  @P3 LDC.64 R20, c[0x0][0x9e8] ;  /* 0x00027a00ff143b82 */ /* 0x000e240000000a00 */
[----:B0-----:R-:W-:-:S05]  /*11e60*/  @P3 IMAD.HI.U32 R20, R153, R20, RZ ;  /* 0x0000001499143227 */ /* 0x001fca00078e00ff */
[----:B------:R-:W-:-:S04]  /*11e70*/  @P3 SHF.R.U32.HI R153, RZ, R21, R20 ;  /* 0x00000015ff993219 */ /* 0x000fc80000011614 */
[----:B------:R-:W-:Y:S01]  /*11e80*/  LOP3.LUT R20, RZ, R153, RZ, 0x33, !PT ;  /* 0x00000099ff147212 */ /* 0x000fe200078e33ff */
[----:B------:R-:W-:Y:S06]  /*11e90*/  BRA `(.L_x_4810) ;  /* 0x00000000001c7947 */ /* 0x000fec0003800000 */
.L_x_4809:
[----:B------:R-:W-:Y:S02]  /*11ea0*/  ULDC UR4, c[0x0][0x9e4] ;  /* 0x0002790000047ab9 */ /* 0x000fe40000000800 */
[----:B------:R-:W-:-:S05]  /*11eb0*/  IMAD.U32 R157, RZ, RZ, UR4 ;  /* 0x00000004ff9d7e24 */ /* 0x000fca000f8e00ff */
[----:B------:R-:W-:-:S13]  /*11ec0*/  ISETP.NE.AND P3, PT, R157, 0x1, PT ;  /* 0x000000019d00780c */ /* 0x000fda0003f65270 */
[----:B------:R-:W0:Y:S02]  /*11ed0*/  @P3 LDC.64 R20, c[0x0][0x9e8] ;  /* 0x00027a00ff143b82 */ /* 0x000e240000000a00 */
[----:B0-----:R-:W-:-:S04]  /*11ee0*/  @P3 IMAD.HI.U32 R153, R189, R20, RZ ;  /* 0x00000014bd993227 */ /* 0x001fc800078e00ff */
[----:B------:R-:W-:Y:S01]  /*11ef0*/  IMAD.MOV.U32 R20, RZ, RZ, R189 ;  /* 0x000000ffff147224 */ /* 0x000fe200078e00bd */
[----:B------:R-:W-:-:S07]  /*11f00*/  @P3 SHF.R.U32.HI R20, RZ, R21, R153 ;  /* 0x00000015ff143219 */ /* 0x000fce0000011699 */
.L_x_4810:
[----:B------:R-:W-:Y:S05]  /*11f10*/  BSYNC B1 ;  /* 0x0000000000017941 */ /* 0x000fea0003800000 */
.L_x_4808:
[----:B------:R-:W-:-:S04]  /*11f20*/  IMAD R179, R20, R157, -R179 ;  /* 0x0000009d14b37224 */ /* 0x000fc800078e0ab3 */
[----:B------:R-:W-:-:S05]  /*11f30*/  IMAD.IADD R20, R179, 0x1, -R22 ;  /* 0x00000001b3147824 */ /* 0x000fca00078e0a16 */
[----:B------:R-:W-:Y:S02]  /*11f40*/  VIADDMNMX R215, R20, R157, R215, PT ;  /* 0x0000009d14d77246 */ /* 0x000fe400038001d7 */
[----:B------:R-:W-:-:S07]  /*11f50*/  VIMNMX R217, R217, R20, !PT ;  /* 0x00000014d9d97248 */ /* 0x000fce0007fe0100 */
.L_x_4807:
[----:B------:R-:W-:Y:S01]  /*11f60*/  FMNMX.FTZ R21, R206, R212, !PT ;  /* 0x000000d4ce157209 */ /* 0x000fe20007810000 */
[----:B------:R-:W-:Y:S01]  /*11f70*/  ULDC UR4, c[0x0][0x988] ;  /* 0x0002620000047ab9 */ /* 0x000fe20000000800 */
[----:B------:R-:W-:Y:S02]  /*11f80*/  ISETP.GT.AND P5, PT, R217, 0x9, P2 ;  /* 0x00000009d900780c */ /* 0x000fe400017a4270 */
[----:B------:R-:W-:Y:S02]  /*11f90*/  FMNMX.FTZ R21, R182, R21, !PT ;  /* 0x00000015b6157209 */ /* 0x000fe40007810000 */
[----:B------:R-:W-:Y:S02]  /*11fa0*/  ISETP.LT.OR P5, PT, R215, 0xa, P5 ;  /* 0x0000000ad700780c */ /* 0x000fe40002fa1670 */
[----:B------:R-:W-:Y:S02]  /*11fb0*/  FMNMX.FTZ R21, R156, R21, !PT ;  /* 0x000000159c157209 */ /* 0x000fe40007810000 */
[----:B------:R-:W-:-:S02]  /*11fc0*/  FSEL R155, R155, -INF , !P5 ;  /* 0xff8000009b9b7808 */ /* 0x000fc40006800000 */
[----:B------:R-:W-:Y:S02]  /*11fd0*/  FMNMX.FTZ R21, R216, R21, !PT ;  /* 0x00000015d8157209 */ /* 0x000fe40007810000 */
[C---:B------:R-:W-:Y:S02]  /*11fe0*/  ISETP.GT.AND P3, PT, R217.reuse, 0x1, P2 ;  /* 0x00000001d900780c */ /* 0x040fe40001764270 */
[----:B------:R-:W-:Y:S02]  /*11ff0*/  FMNMX.FTZ R21, R160, R21, !PT ;  /* 0x00000015a0157209 */ /* 0x000fe40007810000 */
[----:B------:R-:W-:Y:S02]  /*12000*/  ISETP.GT.AND P5, PT, R217, 0x18, P2 ;  /* 0x00000018d900780c */ /* 0x000fe400017a4270 */
[----:B------:R-:W-:Y:S02]  /*12010*/  FMNMX.FTZ R21, R228, R21, !PT ;  /* 0x00000015e4157209 */ /* 0x000fe40007810000 */
[----:B------:R-:W-:-:S02]  /*12020*/  ISETP.LT.OR P3, PT, R215, 0x2, P3 ;  /* 0x00000002d700780c */ /* 0x000fc40001f61670 */
[----:B------:R-:W-:Y:S02]  /*12030*/  FMNMX.FTZ R21, R164, R21, !PT ;  /* 0x00000015a4157209 */ /* 0x000fe40007810000 */
[----:B------:R-:W-:Y:S02]  /*12040*/  ISETP.LT.OR P5, PT, R215, 0x19, P5 ;  /* 0x00000019d700780c */ /* 0x000fe40002fa1670 */
[----:B------:R-:W-:Y:S02]  /*12050*/  FMNMX.FTZ R21, R230, R21, !PT ;  /* 0x00000015e6157209 */ /* 0x000fe40007810000 */
[----:B------:R-:W-:Y:S02]  /*12060*/  FSEL R152, R152, -INF , !P3 ;  /* 0xff80000098987808 */ /* 0x000fe40005800000 */
        /* <DEDUP_REMOVED lines=16> */
[----:B------:R-:W-:Y:S01]  /*12170*/  ISETP.GT.AND P5, PT, R217, RZ, P2 ;  /* 0x000000ffd900720c */ /* 0x000fe200017a4270 */
[----:B------:R-:W0:Y:S01]  /*12180*/  SHFL.BFLY PT, R20, R21, 0x2, 0x1f ;  /* 0x0c401f0015147f89 */ /* 0x000e2200000e0000 */
[C---:B------:R-:W-:Y:S02]  /*12190*/  ISETP.LT.OR P3, PT, R215.reuse, 0x1a, P3 ;  /* 0x0000001ad700780c */ /* 0x040fe40001f61670 */
[----:B------:R-:W-:Y:S02]  /*121a0*/  ISETP.LT.OR P5, PT, R215, 0x1, P5 ;  /* 0x00000001d700780c */ /* 0x000fe40002fa1670 */
[----:B------:R-:W-:-:S02]  /*121b0*/  ISETP.GT.AND P4, PT, R217, 0x8, P2 ;  /* 0x00000008d900780c */ /* 0x000fc40001784270 */
[----:B------:R-:W-:Y:S02]  /*121c0*/  FSEL R163, R163, -INF , !P3 ;  /* 0xff800000a3a37808 */ /* 0x000fe40005800000 */
[----:B------:R-:W-:Y:S02]  /*121d0*/  FSEL R153, R15, -INF , !P5 ;  /* 0xff8000000f997808 */ /* 0x000fe40006800000 */
[----:B------:R-:W-:Y:S02]  /*121e0*/  ISETP.GT.AND P3, PT, R217, 0x28, P2 ;  /* 0x00000028d900780c */ /* 0x000fe40001764270 */
[----:B------:R-:W-:Y:S02]  /*121f0*/  ISETP.LT.OR P4, PT, R215, 0x9, P4 ;  /* 0x00000009d700780c */ /* 0x000fe40002781670 */
[----:B------:R-:W-:Y:S02]  /*12200*/  FMNMX.FTZ R15, R153, R213, !PT ;  /* 0x000000d5990f7209 */ /* 0x000fe40007810000 */
[----:B------:R-:W-:-:S02]  /*12210*/  ISETP.LT.OR P3, PT, R215, 0x29, P3 ;  /* 0x00000029d700780c */ /* 0x000fc40001f61670 */
[----:B------:R-:W-:Y:S02]  /*12220*/  FSEL R154, R154, -INF , !P4 ;  /* 0xff8000009a9a7808 */ /* 0x000fe40006000000 */
[----:B------:R-:W-:Y:S02]  /*12230*/  FSEL R170, R170, -INF , !P3 ;  /* 0xff800000aaaa7808 */ /* 0x000fe40005800000 */
[----:B------:R-:W-:Y:S02]  /*12240*/  ISETP.GT.AND P3, PT, R217, 0x30, P2 ;  /* 0x00000030d900780c */ /* 0x000fe40001764270 */
[----:B0-----:R-:W-:Y:S02]  /*12250*/  FMNMX.FTZ R20, R21, R20, !PT ;  /* 0x0000001415147209 */ /* 0x001fe40007810000 */
[----:B------:R-:W-:Y:S02]  /*12260*/  FMNMX.FTZ R21, R152, R15, !PT ;  /* 0x0000000f98157209 */ /* 0x000fe40007810000 */
[----:B------:R-:W-:Y:S01]  /*12270*/  ISETP.GT.AND P4, PT, R217, 0x11, P2 ;  /* 0x00000011d900780c */ /* 0x000fe20001784270 */
[----:B------:R-:W0:Y:S01]  /*12280*/  SHFL.BFLY PT, R157, R20, 0x1, 0x1f ;  /* 0x0c201f00149d7f89 */ /* 0x000e2200000e0000 */
[----:B------:R-:W-:-:S02]  /*12290*/  ISETP.LT.OR P3, PT, R215, 0x31, P3 ;  /* 0x00000031d700780c */ /* 0x000fc40001f61670 */
[----:B------:R-:W-:Y:S02]  /*122a0*/  ISETP.LT.OR P4, PT, R215, 0x12, P4 ;  /* 0x00000012d700780c */ /* 0x000fe40002781670 */
[----:B------:R-:W-:Y:S02]  /*122b0*/  FSEL R172, R172, -INF , !P3 ;  /* 0xff800000acac7808 */ /* 0x000fe40005800000 */
[----:B------:R-:W-:Y:S02]  /*122c0*/  FSEL R159, R159, -INF , !P4 ;  /* 0xff8000009f9f7808 */ /* 0x000fe40006000000 */
[C---:B------:R-:W-:Y:S02]  /*122d0*/  ISETP.GT.AND P4, PT, R217.reuse, 0x20, P2 ;  /* 0x00000020d900780c */ /* 0x040fe40001784270 */
[----:B------:R-:W-:Y:S02]  /*122e0*/  ISETP.GT.AND P5, PT, R217, 0x38, P2 ;  /* 0x00000038d900780c */ /* 0x000fe400017a4270 */
[----:B------:R-:W-:-:S02]  /*122f0*/  ISETP.LT.OR P4, PT, R215, 0x21, P4 ;  /* 0x00000021d700780c */ /* 0x000fc40002781670 */
[----:B------:R-:W-:Y:S02]  /*12300*/  ISETP.LT.OR P5, PT, R215, 0x39, P5 ;  /* 0x00000039d700780c */ /* 0x000fe40002fa1670 */
[----:B------:R-:W-:Y:S02]  /*12310*/  FSEL R166, R166, -INF , !P4 ;  /* 0xff800000a6a67808 */ /* 0x000fe40006000000 */
[----:B------:R-:W-:Y:S02]  /*12320*/  ISETP.GT.AND P4, PT, R217, 0x29, P2 ;  /* 0x00000029d900780c */ /* 0x000fe40001784270 */
[----:B------:R-:W-:Y:S02]  /*12330*/  FSEL R174, R174, -INF , !P5 ;  /* 0xff800000aeae7808 */ /* 0x000fe40006800000 */
[----:B------:R-:W-:Y:S02]  /*12340*/  ISETP.LT.OR P4, PT, R215, 0x2a, P4 ;  /* 0x0000002ad700780c */ /* 0x000fe40002781670 */
[----:B0-----:R-:W-:-:S02]  /*12350*/  FMNMX.FTZ R15, R20, R157, !PT ;  /* 0x0000009d140f7209 */ /* 0x001fc40007810000 */
[----:B------:R-:W-:Y:S02]  /*12360*/  FMNMX.FTZ R20, R154, R21, !PT ;  /* 0x000000159a147209 */ /* 0x000fe40007810000 */
[----:B------:R-:W-:Y:S02]  /*12370*/  MOV R21, UR4 ;  /* 0x0000000400157c02 */ /* 0x000fe40008000f00 */
[----:B------:R-:W-:Y:S02]  /*12380*/  FMNMX.FTZ R157, R155, R20, !PT ;  /* 0x000000149b9d7209 */ /* 0x000fe40007810000 */
[C---:B------:R-:W-:Y:S01]  /*12390*/  FSETP.NEU.FTZ.AND P3, PT, R15.reuse, -INF , PT ;  /* 0xff8000000f00780b */ /* 0x040fe20003f7d000 */
[----:B------:R-:W-:Y:S01]  /*123a0*/  FMUL.FTZ R161, R15, R21 ;  /* 0x000000150fa17220 */ /* 0x000fe20000410000 */
[----:B------:R-:W-:Y:S02]  /*123b0*/  FMNMX.FTZ R20, R158, R157, !PT ;  /* 0x0000009d9e147209 */ /* 0x000fe40007810000 */
[----:B------:R-:W-:-:S02]  /*123c0*/  FSEL R171, R171, -INF , !P4 ;  /* 0xff800000abab7808 */ /* 0x000fc40006000000 */
        /* <DEDUP_REMOVED lines=9> */
[--C-:B------:R-:W-:Y:S01]  /*12460*/  FFMA.FTZ R216, R216, R21, -R157.reuse ;  /* 0x00000015d8d87223 */ /* 0x100fe2000001089d */
[----:B------:R-:W-:Y:S01]  /*12470*/  ISETP.GT.AND P2, PT, R217, 0x39, P2 ;  /* 0x00000039d900780c */ /* 0x000fe20001744270 */
[----:B------:R-:W-:Y:S01]  /*12480*/  MUFU.EX2 R206, R206 ;  /* 0x000000ce00ce7308 */ /* 0x000fe20000000800 */
[----:B------:R-:W-:Y:S01]  /*12490*/  FMNMX.FTZ R20, R166, R161, !PT ;  /* 0x000000a1a6147209 */ /* 0x000fe20007810000 */
[-CC-:B------:R-:W-:Y:S01]  /*124a0*/  FFMA.FTZ R160, R160, R21.reuse, -R157.reuse ;  /* 0x00000015a0a07223 */ /* 0x180fe2000001089d */
[----:B------:R-:W-:Y:S01]  /*124b0*/  FSEL R182, R173, -INF , !P4 ;  /* 0xff800000adb67808 */ /* 0x000fe20006000000 */
[-CC-:B------:R-:W-:Y:S01]  /*124c0*/  FFMA.FTZ R164, R164, R21.reuse, -R157.reuse ;  /* 0x00000015a4a47223 */ /* 0x180fe2000001089d */
[----:B------:R-:W-:Y:S01]  /*124d0*/  FMNMX.FTZ R165, R167, R20, !PT ;  /* 0x00000014a7a57209 */ /* 0x000fe20007810000 */
[--C-:B------:R-:W-:Y:S01]  /*124e0*/  FFMA.FTZ R173, R230, R21, -R157.reuse ;  /* 0x00000015e6ad7223 */ /* 0x100fe2000001089d */
[----:B------:R-:W-:Y:S01]  /*124f0*/  ISETP.LT.OR P2, PT, R215, 0x3a, P2 ;  /* 0x0000003ad700780c */ /* 0x000fe20001741670 */
[----:B------:R0:W-:Y:S01]  /*12500*/  MUFU.EX2 R161, R175 ;  /* 0x000000af00a17308 */ /* 0x0001e20000000800 */
[----:B------:R-:W-:Y:S01]  /*12510*/  FMNMX.FTZ R20, R170, R165, !PT ;  /* 0x000000a5aa147209 */ /* 0x000fe20007810000 */
[-CC-:B------:R-:W-:Y:S01]  /*12520*/  FFMA.FTZ R168, R168, R21.reuse, -R157.reuse ;  /* 0x00000015a8a87223 */ /* 0x180fe2000001089d */
[----:B------:R-:W-:Y:S01]  /*12530*/  FSEL R176, R176, -INF , !P2 ;  /* 0xff800000b0b07808 */ /* 0x000fe20005000000 */
[-CC-:B------:R-:W-:Y:S01]  /*12540*/  FFMA.FTZ R179, R232, R21.reuse, -R157.reuse ;  /* 0x00000015e8b37223 */ /* 0x180fe2000001089d */
[----:B------:R-:W-:Y:S01]  /*12550*/  FMNMX.FTZ R165, R171, R20, !PT ;  /* 0x00000014aba57209 */ /* 0x000fe20007810000 */
[-CC-:B------:R-:W-:Y:S01]  /*12560*/  FFMA.FTZ R181, R234, R21.reuse, -R157.reuse ;  /* 0x00000015eab57223 */ /* 0x180fe2000001089d */
[--C-:B------:R-:W-:Y:S01]  /*12570*/  FFMA.FTZ R214, R214, R21, -R157.reuse ;  /* 0x00000015d6d67223 */ /* 0x100fe2000001089d */
[----:B------:R-:W-:Y:S01]  /*12580*/  MUFU.EX2 R156, R156 ;  /* 0x0000009c009c7308 */ /* 0x000fe20000000800 */
[----:B------:R-:W-:Y:S01]  /*12590*/  FMNMX.FTZ R169, R172, R165, !PT ;  /* 0x000000a5aca97209 */ /* 0x000fe20007810000 */
[-CC-:B------:R-:W-:Y:S01]  /*125a0*/  FFMA.FTZ R177, R177, R21.reuse, -R157.reuse ;  /* 0x00000015b1b17223 */ /* 0x180fe2000001089d */
[-CC-:B------:R-:W-:Y:S01]  /*125b0*/  FFMA.FTZ R183, R236, R21.reuse, -R157.reuse ;  /* 0x00000015ecb77223 */ /* 0x180fe2000001089d */
[----:B------:R-:W-:Y:S01]  /*125c0*/  FFMA.FTZ R178, R178, R21, -R157 ;  /* 0x00000015b2b27223 */ /* 0x000fe2000001089d */
[----:B------:R-:W-:-:S03]  /*125d0*/  FMNMX.FTZ R169, R182, R169, !PT ;  /* 0x000000a9b6a97209 */ /* 0x000fc60007810000 */
[----:B------:R3:W-:Y:S01]  /*125e0*/  MUFU.EX2 R165, R216 ;  /* 0x000000d800a57308 */ /* 0x0007e20000000800 */
[----:B------:R-:W-:-:S04]  /*125f0*/  FMNMX.FTZ R169, R174, R169, !PT ;  /* 0x000000a9aea97209 */ /* 0x000fc80007810000 */
[----:B------:R-:W-:Y:S01]  /*12600*/  FMNMX.FTZ R20, R176, R169, !PT ;  /* 0x000000a9b0147209 */ /* 0x000fe20007810000 */
[-CC-:B------:R-:W-:Y:S01]  /*12610*/  FFMA.FTZ R169, R228, R21.reuse, -R157.reuse ;  /* 0x00000015e4a97223 */ /* 0x180fe2000001089d */
[----:B------:R-:W-:Y:S01]  /*12620*/  FFMA.FTZ R157, R180, R21, -R157 ;  /* 0x00000015b49d7223 */ /* 0x000fe2000001089d */
[----:B------:R-:W-:Y:S02]  /*12630*/  MUFU.EX2 R160, R160 ;  /* 0x000000a000a07308 */ /* 0x000fe40000000800 */
[----:B0-----:R-:W0:Y:S06]  /*12640*/  SHFL.BFLY PT, R175, R20, 0x2, 0x1f ;  /* 0x0c401f0014af7f89 */ /* 0x001e2c00000e0000 */
[----:B------:R-:W-:Y:S08]  /*12650*/  MUFU.EX2 R169, R169 ;  /* 0x000000a900a97308 */ /* 0x000ff00000000800 */
[----:B------:R-:W-:Y:S08]  /*12660*/  MUFU.EX2 R164, R164 ;  /* 0x000000a400a47308 */ /* 0x000ff00000000800 */
[----:B------:R-:W-:Y:S01]  /*12670*/  MUFU.EX2 R173, R173 ;  /* 0x000000ad00ad7308 */ /* 0x000fe20000000800 */
[----:B0-----:R-:W-:-:S02]  /*12680*/  FMNMX.FTZ R207, R20, R175, !PT ;  /* 0x000000af14cf7209 */ /* 0x001fc40007810000 */
[----:B------:R-:W-:-:S03]  /*12690*/  FSEL R175, R15, RZ, P3 ;  /* 0x000000ff0faf7208 */ /* 0x000fc60001800000 */
[----:B------:R-:W0:Y:S02]  /*126a0*/  SHFL.BFLY PT, R20, R207, 0x1, 0x1f ;  /* 0x0c201f00cf147f89 */ /* 0x000e2400000e0000 */
[----:B------:R-:W-:Y:S01]  /*126b0*/  MUFU.EX2 R168, R168 ;  /* 0x000000a800a87308 */ /* 0x000fe20000000800 */
[----:B------:R-:W-:-:S04]  /*126c0*/  FADD.FTZ R212, -R175, R212 ;  /* 0x000000d4afd47221 */ /* 0x000fc80000010100 */
[----:B------:R-:W-:-:S03]  /*126d0*/  FMUL.FTZ R175, R212, R21 ;  /* 0x00000015d4af7220 */ /* 0x000fc60000410000 */
[----:B------:R-:W-:Y:S08]  /*126e0*/  MUFU.EX2 R179, R179 ;  /* 0x000000b300b37308 */ /* 0x000ff00000000800 */
[----:B------:R-:W4:Y:S01]  /*126f0*/  MUFU.EX2 R175, R175 ;  /* 0x000000af00af7308 */ /* 0x000f220000000800 */
[----:B0-----:R-:W-:Y:S01]  /*12700*/  FMNMX.FTZ R20, R207, R20, !PT ;  /* 0x00000014cf147209 */ /* 0x001fe20007810000 */
[----:B------:R-:W-:-:S06]  /*12710*/  IMAD.MOV R207, RZ, RZ, -R194 ;  /* 0x000000ffffcf7224 */ /* 0x000fcc00078e0ac2 */
[----:B------:R-:W0:Y:S01]  /*12720*/  MUFU.EX2 R181, R181 ;  /* 0x000000b500b57308 */ /* 0x000e220000000800 */
[C---:B------:R-:W-:Y:S01]  /*12730*/  FSETP.NEU.FTZ.AND P2, PT, R20.reuse, -INF , PT ;  /* 0xff8000001400780b */ /* 0x040fe20003f5d000 */
[----:B---3--:R-:W-:Y:S01]  /*12740*/  FMUL.FTZ R216, R20, R21 ;  /* 0x0000001514d87220 */ /* 0x008fe20000410000 */
[----:B------:R-:W-:Y:S01]  /*12750*/  ISETP.NE.AND P3, PT, R22, R207, PT ;  /* 0x000000cf1600720c */ /* 0x000fe20003f65270 */
[----:B----4-:R-:W-:-:S03]  /*12760*/  FFMA.FTZ R212, R175, R3, R206 ;  /* 0x00000003afd47223 */ /* 0x010fc600000100ce */
[----:B------:R-:W-:Y:S01]  /*12770*/  FSEL R216, R216, RZ, P2 ;  /* 0x000000ffd8d87208 */ /* 0x000fe20001000000 */
[----:B------:R-:W-:Y:S01]  /*12780*/  MUFU.EX2 R214, R214 ;  /* 0x000000d600d67308 */ /* 0x000fe20000000800 */
[----:B------:R-:W-:Y:S01]  /*12790*/  FMUL.FTZ R24, R24, R175 ;  /* 0x000000af18187220 */ /* 0x000fe20000410000 */
[----:B------:R-:W-:Y:S01]  /*127a0*/  FADD.FTZ R3, R161, R212 ;  /* 0x000000d4a1037221 */ /* 0x000fe20000010000 */
[----:B------:R-:W-:Y:S01]  /*127b0*/  FSEL R212, R20, RZ, P2 ;  /* 0x000000ff14d47208 */ /* 0x000fe20001000000 */
[-CC-:B------:R-:W-:Y:S01]  /*127c0*/  FFMA.FTZ R152, R152, R21.reuse, -R216.reuse ;  /* 0x0000001598987223 */ /* 0x180fe200000108d8 */
[-C--:B------:R-:W-:Y:S01]  /*127d0*/  FFMA.FTZ R159, R159, R21.reuse, -R216 ;  /* 0x000000159f9f7223 */ /* 0x080fe200000108d8 */
[----:B------:R-:W-:Y:S02]  /*127e0*/  FADD.FTZ R228, R156, R3 ;  /* 0x000000039ce47221 */ /* 0x000fe40000010000 */
[----:B------:R-:W-:Y:S02]  /*127f0*/  @!P3 IMAD R3, R209, 0x40, R192 ;  /* 0x00000040d103b824 */ /* 0x000fe400078e02c0 */
[----:B------:R-:W-:Y:S01]  /*12800*/  FADD.FTZ R230, -R212, R213 ;  /* 0x000000d5d4e67221 */ /* 0x000fe20000010100 */
[----:B------:R-:W-:Y:S01]  /*12810*/  FFMA.FTZ R212, R153, R21, -R216 ;  /* 0x0000001599d47223 */ /* 0x000fe200000108d8 */
[----:B------:R-:W-:Y:S01]  /*12820*/  FADD.FTZ R153, R165, R228 ;  /* 0x000000e4a5997221 */ /* 0x000fe20000010000 */
[----:B------:R-:W-:-:S02]  /*12830*/  @!P3 IMAD R228, R3, 0x4, R2 ;  /* 0x0000000403e4b824 */ /* 0x000fc400078e0202 */
[-CC-:B------:R-:W-:Y:S01]  /*12840*/  FFMA.FTZ R209, R154, R21.reuse, -R216.reuse ;  /* 0x000000159ad17223 */ /* 0x180fe200000108d8 */
        /* <DEDUP_REMOVED lines=8> */
[----:B------:R-:W4:Y:S01]  /*128d0*/  MUFU.EX2 R183, R183 ;  /* 0x000000b700b77308 */ /* 0x000f220000000800 */
[----:B------:R-:W-:Y:S01]  /*128e0*/  FADD.FTZ R154, R164, R3 ;  /* 0x00000003a49a7221 */ /* 0x000fe20000010000 */
[-C--:B---3--:R-:W-:Y:S01]  /*128f0*/  FMUL.FTZ R177, R230, R21.reuse ;  /* 0x00000015e6b17220 */ /* 0x088fe20000410000 */
[-CC-:B------:R-:W-:Y:S01]  /*12900*/  FFMA.FTZ R3, R155, R21.reuse, -R216.reuse ;  /* 0x000000159b037223 */ /* 0x180fe200000108d8 */
[-C--:B------:R-:W-:Y:S01]  /*12910*/  FFMA.FTZ R171, R171, R21.reuse, -R216 ;  /* 0x00000015abab7223 */ /* 0x080fe200000108d8 */
[----:B------:R-:W-:Y:S01]  /*12920*/  FADD.FTZ R207, R173, R154 ;  /* 0x0000009aadcf7221 */ /* 0x000fe20000010000 */
[-CC-:B------:R-:W-:Y:S01]  /*12930*/  FFMA.FTZ R172, R172, R21.reuse, -R216.reuse ;  /* 0x00000015acac7223 */ /* 0x180fe200000108d8 */
[-CC-:B------:R-:W-:Y:S01]  /*12940*/  FFMA.FTZ R182, R182, R21.reuse, -R216.reuse ;  /* 0x00000015b6b67223 */ /* 0x180fe200000108d8 */
[----:B------:R-:W-:Y:S01]  /*12950*/  MUFU.EX2 R212, R212 ;  /* 0x000000d400d47308 */ /* 0x000fe20000000800 */
[----:B------:R-:W-:Y:S01]  /*12960*/  FADD.FTZ R154, R168, R207 ;  /* 0x000000cfa89a7221 */ /* 0x000fe20000010000 */
[-CC-:B------:R-:W-:Y:S01]  /*12970*/  FFMA.FTZ R207, R166, R21.reuse, -R216.reuse ;  /* 0x00000015a6cf7223 */ /* 0x180fe200000108d8 */
[-CC-:B------:R-:W-:Y:S01]  /*12980*/  FFMA.FTZ R174, R174, R21.reuse, -R216.reuse ;  /* 0x00000015aeae7223 */ /* 0x180fe200000108d8 */
[----:B------:R-:W-:Y:S01]  /*12990*/  FFMA.FTZ R176, R176, R21, -R216 ;  /* 0x00000015b0b07223 */ /* 0x000fe200000108d8 */
[----:B------:R-:W-:Y:S01]  /*129a0*/  FADD.FTZ R154, R179, R154 ;  /* 0x0000009ab39a7221 */ /* 0x000fe20000010000 */
[----:B------:R-:W-:Y:S01]  /*129b0*/  F2FP.BF16.F32.PACK_AB R158, R173, R164 ;  /* 0x000000a4ad9e723e */ /* 0x000fe200000010ff */
[----:B------:R3:W-:Y:S01]  /*129c0*/  @!P3 STS [R228+0x28800], R175 ;  /* 0x028800afe400b388 */ /* 0x0007e20000000800 */
[----:B------:R-:W5:Y:S01]  /*129d0*/  MUFU.EX2 R177, R177 ;  /* 0x000000b100b17308 */ /* 0x000f620000000800 */
[----:B0-----:R-:W-:Y:S01]  /*129e0*/  FADD.FTZ R215, R181, R154 ;  /* 0x0000009ab5d77221 */ /* 0x001fe20000010000 */
[----:B------:R-:W-:Y:S01]  /*129f0*/  F2FP.BF16.F32.PACK_AB R154, R165, R156 ;  /* 0x0000009ca59a723e */ /* 0x000fe200000010ff */
[-C--:B------:R-:W-:Y:S01]  /*12a00*/  FMUL.FTZ R25, R25, R175.reuse ;  /* 0x000000af19197220 */ /* 0x080fe20000410000 */
[----:B------:R-:W-:Y:S01]  /*12a10*/  F2FP.BF16.F32.PACK_AB R156, R169, R160 ;  /* 0x000000a0a99c723e */ /* 0x000fe200000010ff */
[-C--:B------:R-:W-:Y:S01]  /*12a20*/  FMUL.FTZ R28, R28, R175.reuse ;  /* 0x000000af1c1c7220 */ /* 0x080fe20000410000 */
[----:B------:R-:W-:Y:S01]  /*12a30*/  F2FP.BF16.F32.PACK_AB R160, R179, R168 ;  /* 0x000000a8b3a0723e */ /* 0x000fe200000010ff */
[----:B------:R-:W-:Y:S01]  /*12a40*/  FMUL.FTZ R29, R29, R175 ;  /* 0x000000af1d1d7220 */ /* 0x000fe20000410000 */
[----:B------:R0:W1:Y:S01]  /*12a50*/  MUFU.EX2 R155, R152 ;  /* 0x00000098009b7308 */ /* 0x0000620000000800 */
[----:B----4-:R-:W-:Y:S01]  /*12a60*/  F2FP.BF16.F32.PACK_AB R164, R180, R183 ;  /* 0x000000b7b4a4723e */ /* 0x010fe200000010ff */
[----:B------:R-:W-:Y:S01]  /*12a70*/  FMUL.FTZ R32, R32, R175 ;  /* 0x000000af20207220 */ /* 0x000fe20000410000 */
[----:B------:R-:W-:Y:S01]  /*12a80*/  F2FP.BF16.F32.PACK_AB R162, R214, R181 ;  /* 0x000000b5d6a2723e */ /* 0x000fe200000010ff */
[-C--:B------:R-:W-:Y:S01]  /*12a90*/  FMUL.FTZ R33, R33, R175.reuse ;  /* 0x000000af21217220 */ /* 0x080fe20000410000 */
[-C--:B------:R-:W-:Y:S01]  /*12aa0*/  FMUL.FTZ R36, R36, R175.reuse ;  /* 0x000000af24247220 */ /* 0x080fe20000410000 */
[-C--:B------:R-:W-:Y:S01]  /*12ab0*/  FMUL.FTZ R37, R37, R175.reuse ;  /* 0x000000af25257220 */ /* 0x080fe20000410000 */
[-C--:B------:R-:W-:Y:S01]  /*12ac0*/  FMUL.FTZ R40, R40, R175.reuse ;  /* 0x000000af28287220 */ /* 0x080fe20000410000 */
[----:B------:R-:W4:Y:S01]  /*12ad0*/  MUFU.EX2 R178, R178 ;  /* 0x000000b200b27308 */ /* 0x000f220000000800 */
[----:B0-----:R-:W-:Y:S01]  /*12ae0*/  FADD.FTZ R152, R214, R215 ;  /* 0x000000d7d6987221 */ /* 0x001fe20000010000 */
[----:B-----5:R-:W-:Y:S01]  /*12af0*/  FFMA.FTZ R8, R177, R8, R212 ;  /* 0x00000008b1087223 */ /* 0x020fe200000100d4 */
[----:B------:R3:W-:Y:S01]  /*12b00*/  @!P3 STS [R228+0x28820], R177 ;  /* 0x028820b1e400b388 */ /* 0x0007e20000000800 */
[-C--:B------:R-:W-:Y:S01]  /*12b10*/  FMUL.FTZ R41, R41, R175.reuse ;  /* 0x000000af29297220 */ /* 0x080fe20000410000 */
[----:B------:R-:W-:Y:S01]  /*12b20*/  FADD.FTZ R215, R183, R152 ;  /* 0x00000098b7d77221 */ /* 0x000fe20000010000 */
[----:B------:R-:W-:Y:S01]  /*12b30*/  F2FP.BF16.F32.PACK_AB R152, R161, R206 ;  /* 0x000000cea198723e */ /* 0x000fe200000010ff */
[-C--:B------:R-:W-:Y:S01]  /*12b40*/  FMUL.FTZ R44, R44, R175.reuse ;  /* 0x000000af2c2c7220 */ /* 0x080fe20000410000 */
[----:B------:R-:W-:Y:S01]  /*12b50*/  MUFU.EX2 R209, R209 ;  /* 0x000000d100d17308 */ /* 0x000fe20000000800 */
[----:B------:R-:W-:Y:S01]  /*12b60*/  FADD.FTZ R215, R180, R215 ;  /* 0x000000d7b4d77221 */ /* 0x000fe20000010000 */
[----:B-1----:R-:W-:Y:S01]  /*12b70*/  FADD.FTZ R8, R155, R8 ;  /* 0x000000089b087221 */ /* 0x002fe20000010000 */
[-C--:B------:R-:W-:Y:S01]  /*12b80*/  FMUL.FTZ R45, R45, R175.reuse ;  /* 0x000000af2d2d7220 */ /* 0x080fe20000410000 */
[-C--:B------:R-:W-:Y:S01]  /*12b90*/  FMUL.FTZ R48, R48, R175.reuse ;  /* 0x000000af30307220 */ /* 0x080fe20000410000 */
[-C--:B------:R-:W-:Y:S01]  /*12ba0*/  FMUL.FTZ R49, R49, R175.reuse ;  /* 0x000000af31317220 */ /* 0x080fe20000410000 */
[-C--:B------:R-:W-:Y:S01]  /*12bb0*/  FMUL.FTZ R52, R52, R175.reuse ;  /* 0x000000af34347220 */ /* 0x080fe20000410000 */
[-C--:B------:R-:W-:Y:S01]  /*12bc0*/  FMUL.FTZ R53, R53, R175.reuse ;  /* 0x000000af35357220 */ /* 0x080fe20000410000 */
[----:B------:R-:W0:Y:S01]  /*12bd0*/  MUFU.EX2 R157, R157 ;  /* 0x0000009d009d7308 */ /* 0x000e220000000800 */
[----:B----4-:R-:W-:Y:S01]  /*12be0*/  FADD.FTZ R166, R178, R215 ;  /* 0x000000d7b2a67221 */ /* 0x010fe20000010000 */
[-C--:B------:R-:W-:Y:S01]  /*12bf0*/  FMUL.FTZ R56, R56, R175.reuse ;  /* 0x000000af38387220 */ /* 0x080fe20000410000 */
[-C--:B------:R-:W-:Y:S01]  /*12c00*/  FMUL.FTZ R57, R57, R175.reuse ;  /* 0x000000af39397220 */ /* 0x080fe20000410000 */
[-C--:B------:R-:W-:Y:S01]  /*12c10*/  FMUL.FTZ R60, R60, R175.reuse ;  /* 0x000000af3c3c7220 */ /* 0x080fe20000410000 */
[-C--:B------:R-:W-:Y:S01]  /*12c20*/  FMUL.FTZ R61, R61, R175.reuse ;  /* 0x000000af3d3d7220 */ /* 0x080fe20000410000 */
[-C--:B------:R-:W-:Y:S01]  /*12c30*/  FMUL.FTZ R64, R64, R175.reuse ;  /* 0x000000af40407220 */ /* 0x080fe20000410000 */
[-C--:B------:R-:W-:Y:S01]  /*12c40*/  FMUL.FTZ R65, R65, R175.reuse ;  /* 0x000000af41417220 */ /* 0x080fe20000410000 */
[----:B------:R0:W1:Y:S01]  /*12c50*/  MUFU.EX2 R216, R3 ;  /* 0x0000000300d87308 */ /* 0x0000620000000800 */
        /* <DEDUP_REMOVED lines=8> */
[C---:B0-----:R-:W-:Y:S01]  /*12ce0*/  FADD.FTZ R3, R157.reuse, R166 ;  /* 0x000000a69d037221 */ /* 0x041fe20000010000 */
[----:B------:R-:W-:Y:S01]  /*12cf0*/  F2FP.BF16.F32.PACK_AB R166, R157, R178 ;  /* 0x000000b29da6723e */ /* 0x000fe200000010ff */
        /* <DEDUP_REMOVED lines=22> */
[----:B0-----:R-:W-:Y:S01]  /*12e60*/  FADD.FTZ R153, R209, R8 ;  /* 0x00000008d1997221 */ /* 0x001fe20000010000 */
[-C--:B------:R-:W-:Y:S01]  /*12e70*/  FMUL.FTZ R120, R120, R175.reuse ;  /* 0x000000af78787220 */ /* 0x080fe20000410000 */
[-C--:B------:R-:W-:Y:S01]  /*12e80*/  FMUL.FTZ R121, R121, R175.reuse ;  /* 0x000000af79797220 */ /* 0x080fe20000410000 */
[-C--:B------:R-:W-:Y:S01]  /*12e90*/  FMUL.FTZ R124, R124, R175.reuse ;  /* 0x000000af7c7c7220 */ /* 0x080fe20000410000 */
[----:B-1----:R-:W-:Y:S01]  /*12ea0*/  FADD.FTZ R206, R216, R153 ;  /* 0x00000099d8ce7221 */ /* 0x002fe20000010000 */
[-C--:B------:R-:W-:Y:S01]  /*12eb0*/  FMUL.FTZ R125, R125, R175.reuse ;  /* 0x000000af7d7d7220 */ /* 0x080fe20000410000 */
[-C--:B------:R-:W-:Y:S01]  /*12ec0*/  FMUL.FTZ R128, R128, R175.reuse ;  /* 0x000000af80807220 */ /* 0x080fe20000410000 */
[----:B------:R-:W-:Y:S01]  /*12ed0*/  MUFU.EX2 R207, R207 ;  /* 0x000000cf00cf7308 */ /* 0x000fe20000000800 */
[----:B----4-:R-:W-:Y:S01]  /*12ee0*/  FADD.FTZ R153, R213, R206 ;  /* 0x000000ced5997221 */ /* 0x010fe20000010000 */
[-C--:B------:R-:W-:Y:S01]  /*12ef0*/  FMUL.FTZ R129, R129, R175.reuse ;  /* 0x000000af81817220 */ /* 0x080fe20000410000 */
[-C--:B------:R-:W-:Y:S01]  /*12f00*/  FMUL.FTZ R132, R132, R175.reuse ;  /* 0x000000af84847220 */ /* 0x080fe20000410000 */
[-C--:B------:R-:W-:Y:S01]  /*12f10*/  FMUL.FTZ R133, R133, R175.reuse ;  /* 0x000000af85857220 */ /* 0x080fe20000410000 */
[-C--:B------:R-:W-:Y:S01]  /*12f20*/  FMUL.FTZ R136, R136, R175.reuse ;  /* 0x000000af88887220 */ /* 0x080fe20000410000 */
[-C--:B------:R-:W-:Y:S01]  /*12f30*/  FMUL.FTZ R137, R137, R175.reuse ;  /* 0x000000af89897220 */ /* 0x080fe20000410000 */
[----:B------:R-:W-:Y:S01]  /*12f40*/  FMUL.FTZ R140, R140, R175 ;  /* 0x000000af8c8c7220 */ /* 0x000fe20000410000 */
[----:B------:R-:W0:Y:S01]  /*12f50*/  MUFU.EX2 R180, R167 ;  /* 0x000000a700b47308 */ /* 0x000e220000000800 */
[----:B-----5:R-:W-:Y:S01]  /*12f60*/  F2FP.BF16.F32.PACK_AB R159, R178, R161 ;  /* 0x000000a1b29f723e */ /* 0x020fe200000010ff */
[-C--:B------:R-:W-:Y:S01]  /*12f70*/  FMUL.FTZ R141, R141, R175.reuse ;  /* 0x000000af8d8d7220 */ /* 0x080fe20000410000 */
[-C--:B------:R-:W-:Y:S01]  /*12f80*/  FMUL.FTZ R144, R144, R175.reuse ;  /* 0x000000af90907220 */ /* 0x080fe20000410000 */
[-C--:B------:R-:W-:Y:S01]  /*12f90*/  FMUL.FTZ R145, R145, R175.reuse ;  /* 0x000000af91917220 */ /* 0x080fe20000410000 */
[-C--:B------:R-:W-:Y:S01]  /*12fa0*/  FMUL.FTZ R148, R148, R175.reuse ;  /* 0x000000af94947220 */ /* 0x080fe20000410000 */
[----:B------:R-:W-:Y:S01]  /*12fb0*/  FMUL.FTZ R149, R149, R175 ;  /* 0x000000af95957220 */ /* 0x000fe20000410000 */
        /* <DEDUP_REMOVED lines=11> */
[-C--:B------:R-:W-:Y:S01]  /*13070*/  FMUL.FTZ R42, R42, R177.reuse ;  /* 0x000000b12a2a7220 */ /* 0x080fe20000410000 */
[-C--:B------:R-:W-:Y:S01]  /*13080*/  FMUL.FTZ R43, R43, R177.reuse ;  /* 0x000000b12b2b7220 */ /* 0x080fe20000410000 */
[----:B------:R-:W-:Y:S01]  /*13090*/  FMUL.FTZ R46, R46, R177 ;  /* 0x000000b12e2e7220 */ /* 0x000fe20000410000 */
[----:B------:R-:W-:Y:S01]  /*130a0*/  FADD.FTZ R153, R161, R170 ;  /* 0x000000aaa1997221 */ /* 0x000fe20000010000 */
[----:B0-----:R-:W-:Y:S01]  /*130b0*/  F2FP.BF16.F32.PACK_AB R161, R180, R207 ;  /* 0x000000cfb4a1723e */ /* 0x001fe200000010ff */
        /* <DEDUP_REMOVED lines=13> */
[----:B------:R-:W-:Y:S01]  /*13190*/  FMUL.FTZ R63, R63, R177 ;  /* 0x000000b13f3f7220 */ /* 0x000fe20000410000 */
[----:B----4-:R-:W-:Y:S01]  /*131a0*/  FADD.FTZ R153, R163, R170 ;  /* 0x000000aaa3997221 */ /* 0x010fe20000010000 */
[----:B-----5:R-:W-:Y:S01]  /*131b0*/  F2FP.BF16.F32.PACK_AB R163, R8, R163 ;  /* 0x000000a308a3723e */ /* 0x020fe200000010ff */
[-C--:B------:R-:W-:Y:S01]  /*131c0*/  FMUL.FTZ R66, R66, R177.reuse ;  /* 0x000000b142427220 */ /* 0x080fe20000410000 */
[----:B------:R-:W4:Y:S01]  /*131d0*/  MUFU.EX2 R167, R174 ;  /* 0x000000ae00a77308 */ /* 0x000f220000000800 */
[----:B------:R-:W-:Y:S01]  /*131e0*/  FADD.FTZ R170, R8, R153 ;  /* 0x0000009908aa7221 */ /* 0x000fe20000010000 */
[----:B------:R-:W-:Y:S01]  /*131f0*/  F2FP.BF16.F32.PACK_AB R153, R155, R212 ;  /* 0x000000d49b99723e */ /* 0x000fe200000010ff */
[----:B------:R-:W-:Y:S01]  /*13200*/  FMUL.FTZ R67, R67, R177 ;  /* 0x000000b143437220 */ /* 0x000fe20000410000 */
[----:B------:R-:W-:Y:S01]  /*13210*/  F2FP.BF16.F32.PACK_AB R155, R216, R209 ;  /* 0x000000d1d89b723e */ /* 0x000fe200000010ff */
[----:B------:R-:W-:Y:S01]  /*13220*/  BAR.SYNC.DEFER_BLOCKING 0xf, 0x100 ;  /* 0x03c4000000007b1d */ /* 0x000fe20000010000 */
[----:B0-----:R-:W-:Y:S01]  /*13230*/  FADD.FTZ R157, R165, R170 ;  /* 0x000000aaa59d7221 */ /* 0x001fe20000010000 */
[-C--:B------:R-:W-:Y:S01]  /*13240*/  FMUL.FTZ R70, R70, R177.reuse ;  /* 0x000000b146467220 */ /* 0x080fe20000410000 */
[----:B------:R-:W-:Y:S01]  /*13250*/  FMUL.FTZ R71, R71, R177 ;  /* 0x000000b147477220 */ /* 0x000fe20000410000 */
[C---:B-1----:R-:W-:Y:S01]  /*13260*/  F2FP.BF16.F32.PACK_AB R165, R182.reuse, R165 ;  /* 0x000000a5b6a5723e */ /* 0x042fe200000010ff */
[----:B------:R-:W-:Y:S01]  /*13270*/  FADD.FTZ R170, R182, R157 ;  /* 0x0000009db6aa7221 */ /* 0x000fe20000010000 */
[----:B------:R-:W0:Y:S01]  /*13280*/  MUFU.EX2 R176, R176 ;  /* 0x000000b000b07308 */ /* 0x000e220000000800 */
[----:B------:R-:W-:Y:S01]  /*13290*/  F2FP.BF16.F32.PACK_AB R157, R168, R213 ;  /* 0x000000d5a89d723e */ /* 0x000fe200000010ff */
[-C--:B------:R-:W-:Y:S01]  /*132a0*/  FMUL.FTZ R74, R74, R177.reuse ;  /* 0x000000b14a4a7220 */ /* 0x080fe20000410000 */
[-C--:B------:R-:W-:Y:S01]  /*132b0*/  FMUL.FTZ R75, R75, R177.reuse ;  /* 0x000000b14b4b7220 */ /* 0x080fe20000410000 */
[-C--:B------:R-:W-:Y:S01]  /*132c0*/  FMUL.FTZ R78, R78, R177.reuse ;  /* 0x000000b14e4e7220 */ /* 0x080fe20000410000 */
[-C--:B------:R-:W-:Y:S01]  /*132d0*/  FMUL.FTZ R79, R79, R177.reuse ;  /* 0x000000b14f4f7220 */ /* 0x080fe20000410000 */
[----:B----4-:R-:W-:Y:S01]  /*132e0*/  FADD.FTZ R169, R167, R170 ;  /* 0x000000aaa7a97221 */ /* 0x010fe20000010000 */
        /* <DEDUP_REMOVED lines=10> */
[C---:B0-----:R-:W-:Y:S01]  /*13390*/  F2FP.BF16.F32.PACK_AB R167, R176.reuse, R167 ;  /* 0x000000a7b0a7723e */ /* 0x041fe200000010ff */
[----:B------:R3:W-:Y:S01]  /*133a0*/  STSM.16.M88.4 [R195+0x26800], R152 ;  /* 0x02680098c3007844 */ /* 0x0007e20000000200 */
[----:B------:R-:W-:Y:S01]  /*133b0*/  FADD.FTZ R8, R176, R169 ;  /* 0x000000a9b0087221 */ /* 0x000fe20000010000 */
[-C--:B------:R-:W-:Y:S01]  /*133c0*/  FMUL.FTZ R102, R102, R177.reuse ;  /* 0x000000b166667220 */ /* 0x080fe20000410000 */
[-C--:B------:R-:W-:Y:S01]  /*133d0*/  FMUL.FTZ R103, R103, R177.reuse ;  /* 0x000000b167677220 */ /* 0x080fe20000410000 */
[----:B------:R3:W-:Y:S01]  /*133e0*/  STSM.16.M88.4 [R198], R156 ;  /* 0x0000009cc6007844 */ /* 0x0007e20000000200 */
[-C--:B------:R-:W-:Y:S01]  /*133f0*/  FMUL.FTZ R106, R106, R177.reuse ;  /* 0x000000b16a6a7220 */ /* 0x080fe20000410000 */
        /* <DEDUP_REMOVED lines=25> */
[----:B---3--:R-:W-:Y:S06]  /*13590*/  @!P0 BRA `(.L_x_4811) ;  /* 0x0000000000048947 */ /* 0x008fec0003800000 */
[----:B------:R-:W-:Y:S01]  /*135a0*/  BPT.TRAP 0x1 ;  /* 0x000000040000795c */ /* 0x000fe20000300000 */
.L_x_4811:
[----:B------:R0:W1:Y:S01]  /*135b0*/  SYNCS.PHASECHK.TRANS64.TRYWAIT P2, [R191+URZ+0x28c50], R208 ;  /* 0x028c50d0bf0075a7 */ /* 0x000062000804017f */
[----:B------:R-:W-:Y:S05]  /*135c0*/  @!P0 BRA `(.L_x_4812) ;  /* 0x0000000000048947 */ /* 0x000fea0003800000 */
[----:B------:R-:W-:Y:S01]  /*135d0*/  BPT.TRAP 0x1 ;  /* 0x000000040000795c */ /* 0x000fe20000300000 */
.L_x_4812:
[----:B------:R-:W-:Y:S04]  /*135e0*/  BSSY B1, `(.L_x_4813) ;  /* 0x0000004000017945 */ /* 0x000fe80003800000 */
[----:B-1----:R-:W-:Y:S05]  /*135f0*/  @P2 BRA `(.L_x_4814) ;  /* 0x0000000000082947 */ /* 0x002fea0003800000 */
[----:B------:R-:W1:Y:S02]  /*13600*/  SYNCS.PHASECHK.TRANS64.TRYWAIT P2, [R191+URZ+0x28c50], R208 ;  /* 0x028c50d0bf0075a7 */ /* 0x000e64000804017f */
[----:B-1----:R-:W-:Y:S05]  /*13610*/  @!P2 BRA `(.L_x_4815) ;  /* 0x000000ac0000a947 */ /* 0x002fea0003800000 */
.L_x_4814:
[----:B------:R-:W-:Y:S05]  /*13620*/  BSYNC B1 ;  /* 0x0000000000017941 */ /* 0x000fea0003800000 */
.L_x_4813:
[----:B------:R-:W-:Y:S01]  /*13630*/  IMAD R168, R18, 0x1000, R188 ;  /* 0x0000100012a87824 */ /* 0x000fe200078e02bc */
[----:B------:R-:W-:Y:S01]  /*13640*/  WARPGROUP.ARRIVE ;  /* 0x00000000000079c5 */ /* 0x000fe20000000000 */
[----:B------:R-:W-:Y:S01]  /*13650*/  IMAD.MOV.U32 R169, RZ, RZ, 0x40000040 ;  /* 0x40000040ffa97424 */ /* 0x000fe200078e00ff */
[----:B------:R-:W-:Y:S01]  /*13660*/  ISETP.GT.AND P2, PT, R9, R190, PT ;  /* 0x000000be0900720c */ /* 0x000fe20003f44270 */
[----:B012---:R-:W-:Y:S01]  /*13670*/  @!P1 VIADD R191, R191, 0x28c60 ;  /* 0x00028c60bfbf9836 */ /* 0x007fe20000000000 */
        /* <DEDUP_REMOVED lines=10> */
[----:B------:R-:W-:Y:S01]  /*13720*/  VIADD R152, R168, 0x80 ;  /* 0x00000080a8987836 */ /* 0x000fe20000000000 */
[----:B------:R-:W-:Y:S01]  /*13730*/  WARPGROUP.ARRIVE ;  /* 0x00000000000079c5 */ /* 0x000fe20000000000 */
[----:B------:R-:W-:-:S03]  /*13740*/  IMAD.MOV.U32 R153, RZ, RZ, 0x40000040 ;  /* 0x40000040ff997424 */ /* 0x000fc600078e00ff */
[----:B------:R-:W-:Y:S01]  /*13750*/  R2UR UR6, R152 ;  /* 0x00000000980672ca */ /* 0x000fe200000e0000 */
[C---:B------:R-:W-:Y:S01]  /*13760*/  VIADD R152, R168.reuse, 0x100 ;  /* 0x00000100a8987836 */ /* 0x040fe20000000000 */
[----:B------:R-:W-:Y:S01]  /*13770*/  R2UR UR7, R153 ;  /* 0x00000000990772ca */ /* 0x000fe200000e0000 */
[----:B------:R-:W-:Y:S01]  /*13780*/  IMAD.MOV.U32 R153, RZ, RZ, 0x40000040 ;  /* 0x40000040ff997424 */ /* 0x000fe200078e00ff */
[----:B------:R-:W-:-:S14]  /*13790*/  IADD3 R168, R168, 0x180, RZ ;  /* 0x00000180a8a87810 */ /* 0x000fdc0007ffe0ff */
        /* <DEDUP_REMOVED lines=24> */
.L_x_4797:
[----:B------:R-:W-:Y:S05]  /*13920*/  BSYNC B0 ;  /* 0x0000000000007941 */ /* 0x000fea0003800000 */
.L_x_4796:
[----:B------:R-:W2:Y:S01]  /*13930*/  SHFL.BFLY PT, R0, R3, 0x2, 0x1f ;  /* 0x0c401f0003007f89 */ /* 0x000ea200000e0000 */
[----:B------:R-:W-:Y:S02]  /*13940*/  IMAD.MOV R9, RZ, RZ, -R194 ;  /* 0x000000ffff097224 */ /* 0x000fe400078e0ac2 */
[----:B------:R-:W-:Y:S01]  /*13950*/  VIADD R14, R18, 0x1 ;  /* 0x00000001120e7836 */ /* 0x000fe20000000000 */
[----:B------:R-:W3:Y:S01]  /*13960*/  SHFL.BFLY PT, R7, R8, 0x2, 0x1f ;  /* 0x0c401f0008077f89 */ /* 0x000ee200000e0000 */
[----:B------:R-:W-:Y:S01]  /*13970*/  VIADD R205, R205, 0x1 ;  /* 0x00000001cdcd7836 */ /* 0x000fe20000000000 */
[----:B------:R-:W-:Y:S08]  /*13980*/  BAR.ARV 0x8, 0xa0 ;  /* 0x0202800000007b1d */ /* 0x000ff00000002000 */
[----:B------:R-:W-:Y:S01]  /*13990*/  BAR.SYNC.DEFER_BLOCKING 0xf, 0x100 ;  /* 0x03c4000000007b1d */ /* 0x000fe20000010000 */
[----:B------:R-:W-:-:S02]  /*139a0*/  ISETP.NE.AND P0, PT, R22, R9, PT ;  /* 0x000000091600720c */ /* 0x000fc40003f05270 */
[----:B------:R-:W-:-:S04]  /*139b0*/  ISETP.NE.AND P1, PT, R14, 0x2, PT ;  /* 0x000000020e00780c */ /* 0x000fc80003f25270 */
[----:B------:R-:W-:Y:S01]  /*139c0*/  SEL R6, RZ, 0x1, P1 ;  /* 0x00000001ff067807 */ /* 0x000fe20000800000 */
[----:B--2---:R-:W-:-:S03]  /*139d0*/  FADD.FTZ R4, R0, R3 ;  /* 0x0000000300047221 */ /* 0x004fc60000010000 */
[----:B------:R-:W-:Y:S01]  /*139e0*/  LOP3.LUT R19, R19, R6, RZ, 0x3c, !PT ;  /* 0x0000000613137212 */ /* 0x000fe200078e3cff */
[----:B---3--:R-:W-:Y:S01]  /*139f0*/  FADD.FTZ R7, R7, R8 ;  /* 0x0000000807077221 */ /* 0x008fe20000010000 */
[----:B------:R-:W2:Y:S01]  /*13a00*/  SHFL.BFLY PT, R5, R4, 0x1, 0x1f ;  /* 0x0c201f0004057f89 */ /* 0x000ea200000e0000 */
[----:B------:R-:W-:-:S03]  /*13a10*/  @!P0 IMAD R3, R18, 0x40, R192 ;  /* 0x0000004012038824 */ /* 0x000fc600078e02c0 */
[----:B------:R-:W3:Y:S01]  /*13a20*/  SHFL.BFLY PT, R0, R7, 0x1, 0x1f ;  /* 0x0c201f0007007f89 */ /* 0x000ee200000e0000 */
[----:B------:R-:W-:Y:S02]  /*13a30*/  @!P0 IMAD R3, R3, 0x4, R2 ;  /* 0x0000000403038824 */ /* 0x000fe400078e0202 */
[----:B--2---:R-:W-:Y:S01]  /*13a40*/  FADD.FTZ R5, R4, R5 ;  /* 0x0000000504057221 */ /* 0x004fe20000010000 */
[----:B------:R-:W-:Y:S01]  /*13a50*/  MOV R4, RZ ;  /* 0x000000ff00047202 */ /* 0x000fe20000000f00 */
[----:B---3--:R-:W-:-:S03]  /*13a60*/  FADD.FTZ R11, R7, R0 ;  /* 0x00000000070b7221 */ /* 0x008fc60000010000 */
[----:B------:R-:W-:Y:S01]  /*13a70*/  FSETP.NE.FTZ.AND P2, PT, R5, RZ, PT ;  /* 0x000000ff0500720b */ /* 0x000fe20003f55000 */
[----:B------:R-:W-:Y:S01]  /*13a80*/  IMAD.MOV.U32 R0, RZ, RZ, RZ ;  /* 0x000000ffff007224 */ /* 0x000fe200078e00ff */
[----:B------:R-:W-:-:S11]  /*13a90*/  FSETP.NE.FTZ.AND P3, PT, R11, RZ, PT ;  /* 0x000000ff0b00720b */ /* 0x000fd60003f75000 */
[----:B------:R-:W2:Y:S01]  /*13aa0*/  @P2 MUFU.RCP R0, R5 ;  /* 0x0000000500002308 */ /* 0x000ea20000001000 */
[C---:B------:R-:W-:Y:S01]  /*13ab0*/  @P2 FMUL.FTZ R18, R21.reuse, 0.69314718246459960938 ;  /* 0x3f31721815122820 */ /* 0x040fe20000410000 */
[----:B------:R-:W-:-:S06]  /*13ac0*/  @P3 FMUL.FTZ R21, R21, 0.69314718246459960938 ;  /* 0x3f31721815153820 */ /* 0x000fcc0000410000 */
[----:B------:R-:W3:Y:S08]  /*13ad0*/  @P3 MUFU.RCP R4, R11 ;  /* 0x0000000b00043308 */ /* 0x000ef00000001000 */
[----:B------:R-:W4:Y:S01]  /*13ae0*/  @P2 MUFU.LG2 R2, R5 ;  /* 0x0000000500022308 */ /* 0x000f220000000c00 */
[-C--:B--2---:R-:W-:Y:S01]  /*13af0*/  FMUL.FTZ R172, R32, R0.reuse ;  /* 0x0000000020ac7220 */ /* 0x084fe20000410000 */
[----:B------:R-:W-:Y:S01]  /*13b00*/  @!P0 STS [R3+0x28800], R0 ;  /* 0x0288000003008388 */ /* 0x000fe20000000800 */
[-C--:B------:R-:W-:Y:S01]  /*13b10*/  FMUL.FTZ R170, R33, R0.reuse ;  /* 0x0000000021aa7220 */ /* 0x080fe20000410000 */
[-C--:B------:R-:W-:Y:S01]  /*13b20*/  FMUL.FTZ R175, R24, R0.reuse ;  /* 0x0000000018af7220 */ /* 0x080fe20000410000 */
[-C--:B------:R-:W-:Y:S01]  /*13b30*/  FMUL.FTZ R174, R28, R0.reuse ;  /* 0x000000001cae7220 */ /* 0x080fe20000410000 */
[-C--:B------:R-:W-:Y:S01]  /*13b40*/  FMUL.FTZ R173, R25, R0.reuse ;  /* 0x0000000019ad7220 */ /* 0x080fe20000410000 */
[-C--:B------:R-:W-:Y:S01]  /*13b50*/  FMUL.FTZ R6, R29, R0.reuse ;  /* 0x000000001d067220 */ /* 0x080fe20000410000 */
[----:B------:R-:W2:Y:S01]  /*13b60*/  @P3 MUFU.LG2 R32, R11 ;  /* 0x0000000b00203308 */ /* 0x000ea20000000c00 */
        /* <DEDUP_REMOVED lines=61> */
[----:B---3--:R-:W-:-:S02]  /*13f40*/  IMAD.MOV.U32 R3, RZ, RZ, -0x800000 ;  /* 0xff800000ff037424 */ /* 0x008fc400078e00ff */
[-C--:B------:R-:W-:Y:S01]  /*13f50*/  FMUL.FTZ R9, R42, R4.reuse ;  /* 0x000000042a097220 */ /* 0x080fe20000410000 */
[----:B------:R-:W-:Y:S02]  /*13f60*/  IMAD.MOV.U32 R0, RZ, RZ, -0x800000 ;  /* 0xff800000ff007424 */ /* 0x000fe400078e00ff */
[-C--:B------:R-:W-:Y:S01]  /*13f70*/  FMUL.FTZ R11, R46, R4.reuse ;  /* 0x000000042e0b7220 */ /* 0x080fe20000410000 */
[-C--:B------:R-:W-:Y:S01]  /*13f80*/  FMUL.FTZ R13, R50, R4.reuse ;  /* 0x00000004320d7220 */ /* 0x080fe20000410000 */
[-C--:B------:R-:W-:Y:S01]  /*13f90*/  FMUL.FTZ R25, R58, R4.reuse ;  /* 0x000000043a197220 */ /* 0x080fe20000410000 */
[-C--:B------:R-:W-:Y:S01]  /*13fa0*/  FMUL.FTZ R29, R66, R4.reuse ;  /* 0x00000004421d7220 */ /* 0x080fe20000410000 */
        /* <DEDUP_REMOVED lines=64> */
.L_x_4671:
[----:B------:R-:W-:Y:S05]  /*143b0*/  BSYNC B7 ;  /* 0x0000000000077941 */ /* 0x000fea0003800000 */
.L_x_4661:
[----:B------:R-:W2:Y:S08]  /*143c0*/  S2UR UR5, SR_CgaCtaId ;  /* 0x00000000000579c3 */ /* 0x000eb00000008800 */
[----:B------:R-:W-:Y:S06]  /*143d0*/  BAR.SYNC.DEFER_BLOCKING 0x5, 0x120 ;  /* 0x0144800000007b1d */ /* 0x000fec0000010000 */
[----:B------:R-:W-:Y:S01]  /*143e0*/  UMOV UR4, 0x400 ;  /* 0x0000040000047882 */ /* 0x000fe20000000000 */
[----:B------:R-:W-:Y:S01]  /*143f0*/  BSSY B0, `(.L_x_4817) ;  /* 0x000026d000007945 */ /* 0x000fe20003800000 */
[----:B--2---:R-:W-:-:S06]  /*14400*/  ULEA UR4, UR5, UR4, 0x18 ;  /* 0x0000000405047291 */ /* 0x004fcc000f8ec03f */
[----:B------:R-:W-:-:S05]  /*14410*/  IMAD.U32 R2, RZ, RZ, UR4 ;  /* 0x00000004ff027e24 */ /* 0x000fca000f8e00ff */
[----:B-1----:R1:W2:Y:S01]  /*14420*/  LDS.128 R188, [R2+0x28cd0] ;  /* 0x028cd00002bc7984 */ /* 0x0022a20000000c00 */
[----:B------:R-:W-:Y:S06]  /*14430*/  BAR.ARV 0x4, 0x120 ;  /* 0x0104800000007b1d */ /* 0x000fec0000002000 */
[----:B------:R-:W-:Y:S05]  /*14440*/  @P0 BRA `(.L_x_4818) ;  /* 0x0000001c000c0947 */ /* 0x000fea0003800000 */
[----:B------:R-:W3:Y:S01]  /*14450*/  S2R R15, SR_SWINHI ;  /* 0x00000000000f7919 */ /* 0x000ee20000002f00 */
        /* <DEDUP_REMOVED lines=18> */
[----:B---3--:R-:W-:-:S02]  /*14580*/  MOV R21, R15 ;  /* 0x0000000f00157202 */ /* 0x008fc40000000f00 */
        /* <DEDUP_REMOVED lines=9> */
[C---:B-----5:R-:W-:Y:S01]  /*14620*/  LOP3.LUT R33, R118.reuse, 0x380, RZ, 0xc0, !PT ;  /* 0x0000038076217812 */ /* 0x060fe200078ec0ff */
[--C-:B------:R-:W-:Y:S01]  /*14630*/  IMAD.X R37, RZ, RZ, R119.reuse, P0 ;  /* 0x000000ffff257224 */ /* 0x100fe200000e0677 */
        /* <DEDUP_REMOVED lines=12> */
[----:B------:R-:W-:-:S02]  /*14700*/  IADD3 R4, P0, R118, 0x4020, RZ ;  /* 0x0000402076047810 */ /* 0x000fc40007f1e0ff */
[----:B------:R-:W-:Y:S02]  /*14710*/  SHF.R.U64 R33, R33, 0x3, RZ ;  /* 0x0000000321217819 */ /* 0x000fe400000012ff */
[----:B------:R-:W-:Y:S01]  /*14720*/  IADD3.X R45, RZ, R119, RZ, P3, !PT ;  /* 0x00000077ff2d7210 */ /* 0x000fe20001ffe4ff */
[--C-:B------:R-:W-:Y:S01]  /*14730*/  IMAD.X R65, RZ, RZ, R119.reuse, P0 ;  /* 0x000000ffff417224 */ /* 0x100fe200000e0677 */
[----:B------:R-:W-:Y:S02]  /*14740*/  LOP3.LUT R14, R14, R177, RZ, 0x3c, !PT ;  /* 0x000000b10e0e7212 */ /* 0x000fe400078e3cff */
        /* <DEDUP_REMOVED lines=9> */
[----:B------:R-:W-:Y:S01]  /*147e0*/  IMAD.X R111, RZ, RZ, R119, P5 ;  /* 0x000000ffff6f7224 */ /* 0x000fe200028e0677 */
[----:B------:R-:W-:-:S02]  /*147f0*/  LOP3.LUT R177, R4, 0x380, RZ, 0xc0, !PT ;  /* 0x0000038004b17812 */ /* 0x000fc400078ec0ff */
[----:B------:R-:W-:Y:S01]  /*14800*/  LOP3.LUT R118, R33, R118, RZ, 0x3c, !PT ;  /* 0x0000007621767212 */ /* 0x000fe200078e3cff */
[----:B------:R-:W-:Y:S01]  /*14810*/  IMAD.X R33, RZ, RZ, R119, P1 ;  /* 0x000000ffff217224 */ /* 0x000fe200008e0677 */
[----:B------:R-:W-:Y:S02]  /*14820*/  SHF.R.U64 R177, R177, 0x3, RZ ;  /* 0x00000003b1b17819 */ /* 0x000fe400000012ff */
[-C--:B------:R-:W-:Y:S02]  /*14830*/  IADD3.X R115, RZ, R119.reuse, RZ, P2, !PT ;  /* 0x00000077ff737210 */ /* 0x080fe400017fe4ff */
[----:B------:R-:W-:Y:S02]  /*14840*/  LOP3.LUT R36, R179, 0x380, RZ, 0xc0, !PT ;  /* 0x00000380b3247812 */ /* 0x000fe400078ec0ff */
[----:B------:R-:W-:Y:S02]  /*14850*/  MOV R168, R118 ;  /* 0x0000007600a87202 */ /* 0x000fe40000000f00 */
[----:B------:R-:W-:-:S02]  /*14860*/  LOP3.LUT R40, R181, 0x380, RZ, 0xc0, !PT ;  /* 0x00000380b5287812 */ /* 0x000fc400078ec0ff */
[----:B------:R-:W-:Y:S02]  /*14870*/  LOP3.LUT R119, R32, 0x380, RZ, 0xc0, !PT ;  /* 0x0000038020777812 */ /* 0x000fe400078ec0ff */
[----:B------:R-:W-:Y:S02]  /*14880*/  LOP3.LUT R44, R183, 0x380, RZ, 0xc0, !PT ;  /* 0x00000380b72c7812 */ /* 0x000fe400078ec0ff */
[----:B------:R-:W-:Y:S02]  /*14890*/  LOP3.LUT R48, R185, 0x380, RZ, 0xc0, !PT ;  /* 0x00000380b9307812 */ /* 0x000fe400078ec0ff */
[----:B------:R-:W-:Y:S02]  /*148a0*/  LOP3.LUT R64, R177, R4, RZ, 0x3c, !PT ;  /* 0x00000004b1407212 */ /* 0x000fe400078e3cff */
[----:B------:R-:W-:Y:S02]  /*148b0*/  SHF.R.U64 R36, R36, 0x3, RZ ;  /* 0x0000000324247819 */ /* 0x000fe400000012ff */
[----:B------:R-:W-:-:S02]  /*148c0*/  LOP3.LUT R52, R207, 0x380, RZ, 0xc0, !PT ;  /* 0x00000380cf347812 */ /* 0x000fc400078ec0ff */
[----:B------:R-:W-:Y:S01]  /*148d0*/  F2FP.BF16.F32.PACK_AB R4, R173, R175 ;  /* 0x000000afad04723e */ /* 0x000fe200000010ff */
[----:B------:R-:W-:Y:S01]  /*148e0*/  BAR.SYNC.DEFER_BLOCKING 0x1, 0x100 ;  /* 0x0044000000007b1d */ /* 0x000fe20000010000 */
[----:B------:R-:W-:Y:S02]  /*148f0*/  SHF.R.U64 R40, R40, 0x3, RZ ;  /* 0x0000000328287819 */ /* 0x000fe400000012ff */
[----:B------:R-:W-:Y:S02]  /*14900*/  LOP3.LUT R27, R26, 0x380, RZ, 0xc0, !PT ;  /* 0x000003801a1b7812 */ /* 0x000fe400078ec0ff */
[----:B------:R-:W-:Y:S02]  /*14910*/  SHF.R.U64 R119, R119, 0x3, RZ ;  /* 0x0000000377777819 */ /* 0x000fe400000012ff */
[----:B------:R-:W-:Y:S02]  /*14920*/  SHF.R.U64 R44, R44, 0x3, RZ ;  /* 0x000000032c2c7819 */ /* 0x000fe400000012ff */
[----:B------:R-:W-:-:S02]  /*14930*/  LOP3.LUT R173, R30, 0x380, RZ, 0xc0, !PT ;  /* 0x000003801ead7812 */ /* 0x000fc400078ec0ff */
[----:B------:R-:W-:Y:S02]  /*14940*/  SHF.R.U64 R48, R48, 0x3, RZ ;  /* 0x0000000330307819 */ /* 0x000fe400000012ff */
[----:B------:R-:W-:Y:S02]  /*14950*/  LOP3.LUT R36, R36, R179, RZ, 0x3c, !PT ;  /* 0x000000b324247212 */ /* 0x000fe400078e3cff */
[----:B------:R-:W-:Y:S02]  /*14960*/  SHF.R.U64 R52, R52, 0x3, RZ ;  /* 0x0000000334347819 */ /* 0x000fe400000012ff */
[----:B------:R-:W-:Y:S02]  /*14970*/  LOP3.LUT R40, R40, R181, RZ, 0x3c, !PT ;  /* 0x000000b528287212 */ /* 0x000fe400078e3cff */
[----:B------:R-:W-:Y:S02]  /*14980*/  SHF.R.U64 R27, R27, 0x3, RZ ;  /* 0x000000031b1b7819 */ /* 0x000fe400000012ff */
[----:B------:R-:W-:-:S02]  /*14990*/  LOP3.LUT R114, R119, R32, RZ, 0x3c, !PT ;  /* 0x0000002077727212 */ /* 0x000fc400078e3cff */
[----:B------:R-:W-:Y:S01]  /*149a0*/  LOP3.LUT R44, R44, R183, RZ, 0x3c, !PT ;  /* 0x000000b72c2c7212 */ /* 0x000fe200078e3cff */
[----:B------:R3:W-:Y:S01]  /*149b0*/  STSM.16.M88.4 [R168], R4 ;  /* 0x00000004a8007844 */ /* 0x0007e20000000200 */
[----:B------:R-:W-:Y:S02]  /*149c0*/  SHF.R.U64 R173, R173, 0x3, RZ ;  /* 0x00000003adad7819 */ /* 0x000fe400000012ff */
[----:B------:R-:W-:Y:S02]  /*149d0*/  MOV R119, R14 ;  /* 0x0000000e00777202 */ /* 0x000fe40000000f00 */
[----:B------:R-:W-:Y:S02]  /*149e0*/  LOP3.LUT R48, R48, R185, RZ, 0x3c, !PT ;  /* 0x000000b930307212 */ /* 0x000fe400078e3cff */
[----:B------:R-:W-:Y:S02]  /*149f0*/  LOP3.LUT R52, R52, R207, RZ, 0x3c, !PT ;  /* 0x000000cf34347212 */ /* 0x000fe400078e3cff */
[----:B------:R-:W-:-:S02]  /*14a00*/  MOV R118, R36 ;  /* 0x0000002400767202 */ /* 0x000fc40000000f00 */
[----:B------:R-:W-:Y:S02]  /*14a10*/  LOP3.LUT R110, R27, R26, RZ, 0x3c, !PT ;  /* 0x0000001a1b6e7212 */ /* 0x000fe400078e3cff */
[----:B------:R-:W-:Y:S02]  /*14a20*/  MOV R41, R40 ;  /* 0x0000002800297202 */ /* 0x000fe40000000f00 */
[----:B------:R-:W-:Y:S02]  /*14a30*/  F2FP.BF16.F32.PACK_AB R14, R162, R164 ;  /* 0x000000a4a20e723e */ /* 0x000fe400000010ff */
[----:B---3--:R-:W-:Y:S02]  /*14a40*/  F2FP.BF16.F32.PACK_AB R4, R170, R172 ;  /* 0x000000acaa04723e */ /* 0x008fe400000010ff */
[----:B------:R-:W-:Y:S02]  /*14a50*/  F2FP.BF16.F32.PACK_AB R5, R35, R34 ;  /* 0x000000222305723e */ /* 0x000fe400000010ff */
[----:B------:R-:W-:-:S02]  /*14a60*/  F2FP.BF16.F32.PACK_AB R6, R167, R171 ;  /* 0x000000aba706723e */ /* 0x000fc400000010ff */
[----:B------:R-:W-:Y:S02]  /*14a70*/  F2FP.BF16.F32.PACK_AB R7, R39, R38 ;  /* 0x000000262707723e */ /* 0x000fe400000010ff */
[----:B------:R-:W-:Y:S02]  /*14a80*/  F2FP.BF16.F32.PACK_AB R15, R55, R54 ;  /* 0x00000036370f723e */ /* 0x000fe400000010ff */
[----:B------:R-:W-:Y:S01]  /*14a90*/  LOP3.LUT R32, R173, R30, RZ, 0x3c, !PT ;  /* 0x0000001ead207212 */ /* 0x000fe200078e3cff */
[----:B------:R3:W-:Y:S01]  /*14aa0*/  STSM.16.M88.4 [R119], R4 ;  /* 0x0000000477007844 */ /* 0x0007e20000000200 */
[----:B------:R-:W-:Y:S02]  /*14ab0*/  MOV R44, R44 ;  /* 0x0000002c002c7202 */ /* 0x000fe40000000f00 */
[----:B------:R-:W-:Y:S01]  /*14ac0*/  F2FP.BF16.F32.PACK_AB R26, R159, R161 ;  /* 0x000000a19f1a723e */ /* 0x000fe200000010ff */
[----:B------:R-:W-:Y:S01]  /*14ad0*/  STSM.16.M88.4 [R118], R8 ;  /* 0x0000000876007844 */ /* 0x000fe20000000200 */
[----:B------:R-:W-:-:S02]  /*14ae0*/  F2FP.BF16.F32.PACK_AB R27, R63, R62 ;  /* 0x0000003e3f1b723e */ /* 0x000fc400000010ff */
[----:B------:R-:W-:Y:S01]  /*14af0*/  MOV R48, R48 ;  /* 0x0000003000307202 */ /* 0x000fe20000000f00 */
[----:B------:R-:W-:Y:S01]  /*14b00*/  STSM.16.M88.4 [R41], R12 ;  /* 0x0000000c29007844 */ /* 0x000fe20000000200 */
[----:B------:R-:W-:Y:S02]  /*14b10*/  F2FP.BF16.F32.PACK_AB R30, R69, R156 ;  /* 0x0000009c451e723e */ /* 0x000fe400000010ff */
[----:B------:R-:W-:Y:S01]  /*14b20*/  MOV R52, R52 ;  /* 0x0000003400347202 */ /* 0x000fe20000000f00 */
[----:B------:R-:W-:Y:S01]  /*14b30*/  STSM.16.M88.4 [R44], R24 ;  /* 0x000000182c007844 */ /* 0x000fe20000000200 */
[----:B------:R-:W-:Y:S02]  /*14b40*/  ISETP.NE.U32.AND P0, PT, RZ, UR4, PT ;  /* 0x00000004ff007c0c */ /* 0x000fe4000bf05070 */
[----:B------:R-:W-:Y:S01]  /*14b50*/  LOP3.LUT R56, R209, 0x380, RZ, 0xc0, !PT ;  /* 0x00000380d1387812 */ /* 0x000fe200078ec0ff */
[----:B------:R-:W-:Y:S01]  /*14b60*/  STSM.16.M88.4 [R48], R28 ;  /* 0x0000001c30007844 */ /* 0x000fe20000000200 */
[----:B---3--:R-:W-:-:S02]  /*14b70*/  F2FP.BF16.F32.PACK_AB R4, R73, R72 ;  /* 0x000000484904723e */ /* 0x008fc400000010ff */
[----:B------:R-:W-:Y:S02]  /*14b80*/  F2FP.BF16.F32.PACK_AB R5, R75, R74 ;  /* 0x0000004a4b05723e */ /* 0x000fe400000010ff */
[----:B------:R-:W-:Y:S01]  /*14b90*/  F2FP.BF16.F32.PACK_AB R6, R77, R76 ;  /* 0x0000004c4d06723e */ /* 0x000fe200000010ff */
[----:B------:R-:W-:Y:S01]  /*14ba0*/  IMAD.MOV.U32 R76, RZ, RZ, RZ ;  /* 0x000000ffff4c7224 */ /* 0x000fe200078e00ff */
[----:B------:R-:W-:Y:S02]  /*14bb0*/  F2FP.BF16.F32.PACK_AB R7, R79, R78 ;  /* 0x0000004e4f07723e */ /* 0x000fe400000010ff */
[----:B------:R-:W-:Y:S02]  /*14bc0*/  LOP3.LUT R60, R213, 0x380, RZ, 0xc0, !PT ;  /* 0x00000380d53c7812 */ /* 0x000fe400078ec0ff */
[----:B------:R-:W-:Y:S01]  /*14bd0*/  LOP3.LUT R179, R98, 0x380, RZ, 0xc0, !PT ;  /* 0x0000038062b37812 */ /* 0x000fe200078ec0ff */
[----:B------:R3:W-:Y:S01]  /*14be0*/  STSM.16.M88.4 [R52], R4 ;  /* 0x0000000434007844 */ /* 0x0007e20000000200 */
[----:B------:R-:W-:Y:S01]  /*14bf0*/  ISETP.NE.AND.EX P0, PT, RZ, UR5, PT, P0 ;  /* 0x00000005ff007c0c */ /* 0x000fe2000bf05300 */
[----:B------:R-:W-:Y:S01]  /*14c00*/  ULDC.64 UR4, c[0x0][0xbe0] ;  /* 0x0002f80000047ab9 */ /* 0x000fe20000000a00 */
[----:B------:R-:W-:-:S02]  /*14c10*/  LOP3.LUT R183, R106, 0x380, RZ, 0xc0, !PT ;  /* 0x000003806ab77812 */ /* 0x000fc400078ec0ff */
[----:B------:R-:W-:Y:S02]  /*14c20*/  SHF.R.U64 R56, R56, 0x3, RZ ;  /* 0x0000000338387819 */ /* 0x000fe400000012ff */
[----:B------:R-:W-:Y:S02]  /*14c30*/  LOP3.LUT R181, R102, 0x380, RZ, 0xc0, !PT ;  /* 0x0000038066b57812 */ /* 0x000fe400078ec0ff */
[----:B------:R-:W-:Y:S02]  /*14c40*/  SHF.R.U64 R60, R60, 0x3, RZ ;  /* 0x000000033c3c7819 */ /* 0x000fe400000012ff */
[----:B------:R-:W-:Y:S02]  /*14c50*/  SHF.R.U64 R179, R179, 0x3, RZ ;  /* 0x00000003b3b37819 */ /* 0x000fe400000012ff */
[----:B------:R-:W-:Y:S02]  /*14c60*/  F2FP.BF16.F32.PACK_AB R90, R93, R92 ;  /* 0x0000005c5d5a723e */ /* 0x000fe400000010ff */
[----:B------:R-:W-:Y:S01]  /*14c70*/  F2FP.BF16.F32.PACK_AB R91, R95, R94 ;  /* 0x0000005e5f5b723e */ /* 0x000fe200000010ff */
[----:B---3--:R-:W3:Y:S01]  /*14c80*/  LDC.64 R4, c[0x0][0xbd8] ;  /* 0x0002f600ff047b82 */ /* 0x008ee20000000a00 */
[----:B------:R-:W-:-:S02]  /*14c90*/  ISETP.NE.U32.AND P6, PT, RZ, UR4, PT ;  /* 0x00000004ff007c0c */ /* 0x000fc4000bfc5070 */
[----:B------:R-:W-:Y:S02]  /*14ca0*/  SHF.R.U64 R183, R183, 0x3, RZ ;  /* 0x00000003b7b77819 */ /* 0x000fe400000012ff */
[----:B------:R-:W-:Y:S02]  /*14cb0*/  LOP3.LUT R56, R56, R209, RZ, 0x3c, !PT ;  /* 0x000000d138387212 */ /* 0x000fe400078e3cff */
[----:B------:R-:W-:Y:S02]  /*14cc0*/  SHF.R.U64 R181, R181, 0x3, RZ ;  /* 0x00000003b5b57819 */ /* 0x000fe400000012ff */
[----:B------:R-:W-:Y:S02]  /*14cd0*/  ISETP.NE.AND.EX P6, PT, RZ, UR5, PT, P6 ;  /* 0x00000005ff007c0c */ /* 0x000fe4000bfc5360 */
[----:B------:R-:W-:Y:S02]  /*14ce0*/  LOP3.LUT R60, R60, R213, RZ, 0x3c, !PT ;  /* 0x000000d53c3c7212 */ /* 0x000fe400078e3cff */
[----:B------:R-:W-:-:S02]  /*14cf0*/  LOP3.LUT R98, R179, R98, RZ, 0x3c, !PT ;  /* 0x00000062b3627212 */ /* 0x000fc400078e3cff */
[----:B------:R-:W-:Y:S02]  /*14d00*/  LOP3.LUT R106, R183, R106, RZ, 0x3c, !PT ;  /* 0x0000006ab76a7212 */ /* 0x000fe400078e3cff */
[----:B------:R-:W-:Y:S02]  /*14d10*/  LOP3.LUT R102, R181, R102, RZ, 0x3c, !PT ;  /* 0x00000066b5667212 */ /* 0x000fe400078e3cff */
[----:B------:R-:W-:Y:S02]  /*14d20*/  MOV R56, R56 ;  /* 0x0000003800387202 */ /* 0x000fe40000000f00 */
[----:B------:R-:W-:Y:S02]  /*14d30*/  MOV R60, R60 ;  /* 0x0000003c003c7202 */ /* 0x000fe40000000f00 */
[----:B------:R-:W-:Y:S01]  /*14d40*/  MOV R40, R98 ;  /* 0x0000006200287202 */ /* 0x000fe20000000f00 */
[----:B---3--:R-:W-:Y:S01]  /*14d50*/  IMAD.WIDE R6, R204, 0x4, R4 ;  /* 0x00000004cc067825 */ /* 0x008fe200078e0204 */
[----:B------:R-:W-:Y:S01]  /*14d60*/  F2FP.BF16.F32.PACK_AB R96, R97, R96 ;  /* 0x000000606160723e */ /* 0x000fe200000010ff */
[----:B------:R-:W-:Y:S01]  /*14d70*/  STSM.16.M88.4 [R56], R80 ;  /* 0x0000005038007844 */ /* 0x000fe20000000200 */
[----:B------:R-:W-:Y:S01]  /*14d80*/  MOV R64, R64 ;  /* 0x0000004000407202 */ /* 0x000fe20000000f00 */
[----:B------:R-:W-:Y:S01]  /*14d90*/  IMAD R5, R202, 0x40, R199 ;  /* 0x00000040ca057824 */ /* 0x000fe200078e02c7 */
[----:B------:R-:W-:Y:S01]  /*14da0*/  MOV R37, R106 ;  /* 0x0000006a00257202 */ /* 0x000fe20000000f00 */
[----:B------:R-:W-:Y:S01]  /*14db0*/  STSM.16.M88.4 [R60], R88 ;  /* 0x000000583c007844 */ /* 0x000fe20000000200 */
        /* <DEDUP_REMOVED lines=10> */
[----:B------:R-:W-:Y:S01]  /*14e60*/  F2FP.BF16.F32.PACK_AB R120, R121, R120 ;  /* 0x000000787978723e */ /* 0x000fe200000010ff */
[----:B------:R-:W-:Y:S01]  /*14e70*/  STSM.16.M88.4 [R40], R104 ;  /* 0x0000006828007844 */ /* 0x000fe20000000200 */
[----:B------:R-:W-:Y:S02]  /*14e80*/  MOV R102, R102 ;  /* 0x0000006600667202 */ /* 0x000fe40000000f00 */
[----:B------:R-:W-:Y:S02]  /*14e90*/  F2FP.BF16.F32.PACK_AB R113, R155, R154 ;  /* 0x0000009a9b71723e */ /* 0x000fe400000010ff */
[----:B------:R-:W-:-:S02]  /*14ea0*/  F2FP.BF16.F32.PACK_AB R114, R117, R116 ;  /* 0x000000747572723e */ /* 0x000fc400000010ff */
[----:B------:R-:W-:Y:S02]  /*14eb0*/  F2FP.BF16.F32.PACK_AB R115, R158, R157 ;  /* 0x0000009d9e73723e */ /* 0x000fe400000010ff */
[----:B------:R-:W-:Y:S02]  /*14ec0*/  F2FP.BF16.F32.PACK_AB R121, R123, R122 ;  /* 0x0000007a7b79723e */ /* 0x000fe400000010ff */
[----:B------:R-:W-:Y:S02]  /*14ed0*/  F2FP.BF16.F32.PACK_AB R128, R129, R128 ;  /* 0x000000808180723e */ /* 0x000fe400000010ff */
[----:B------:R-:W-:Y:S02]  /*14ee0*/  F2FP.BF16.F32.PACK_AB R136, R137, R136 ;  /* 0x000000888988723e */ /* 0x000fe400000010ff */
[----:B------:R-:W-:Y:S02]  /*14ef0*/  MOV R110, R110 ;  /* 0x0000006e006e7202 */ /* 0x000fe40000000f00 */
[----:B------:R-:W-:Y:S01]  /*14f00*/  F2FP.BF16.F32.PACK_AB R144, R145, R144 ;  /* 0x000000909190723e */ /* 0x000fe200000010ff */
[----:B------:R-:W-:Y:S01]  /*14f10*/  IMAD.WIDE R20, R5, 0x2, R20 ;  /* 0x0000000205147825 */ /* 0x000fe200078e0214 */
[----:B------:R-:W-:Y:S01]  /*14f20*/  F2FP.BF16.F32.PACK_AB R122, R125, R124 ;  /* 0x0000007c7d7a723e */ /* 0x000fe200000010ff */
[----:B------:R-:W-:Y:S01]  /*14f30*/  STSM.16.M88.4 [R102], R112 ;  /* 0x0000007066007844 */ /* 0x000fe20000000200 */
[----:B------:R-:W-:Y:S01]  /*14f40*/  F2FP.BF16.F32.PACK_AB R123, R127, R126 ;  /* 0x0000007e7f7b723e */ /* 0x000fe200000010ff */
[----:B------:R-:W3:Y:S01]  /*14f50*/  @P6 LDC.64 R4, c[0x0][0xbe0] ;  /* 0x0002f800ff046b82 */ /* 0x000ee20000000a00 */
[----:B------:R-:W-:-:S02]  /*14f60*/  F2FP.BF16.F32.PACK_AB R129, R131, R130 ;  /* 0x000000828381723e */ /* 0x000fc400000010ff */
[----:B------:R-:W-:Y:S01]  /*14f70*/  F2FP.BF16.F32.PACK_AB R130, R133, R132 ;  /* 0x000000848582723e */ /* 0x000fe200000010ff */
[----:B------:R4:W-:Y:S01]  /*14f80*/  STSM.16.M88.4 [R37], R120 ;  /* 0x0000007825007844 */ /* 0x0009e20000000200 */
[----:B------:R-:W-:Y:S02]  /*14f90*/  F2FP.BF16.F32.PACK_AB R131, R135, R134 ;  /* 0x000000868783723e */ /* 0x000fe400000010ff */
[----:B------:R-:W-:Y:S02]  /*14fa0*/  F2FP.BF16.F32.PACK_AB R137, R139, R138 ;  /* 0x0000008a8b89723e */ /* 0x000fe400000010ff */
[----:B------:R-:W-:Y:S01]  /*14fb0*/  F2FP.BF16.F32.PACK_AB R138, R141, R140 ;  /* 0x0000008c8d8a723e */ /* 0x000fe200000010ff */
[----:B------:R-:W-:Y:S01]  /*14fc0*/  STSM.16.M88.4 [R110], R128 ;  /* 0x000000806e007844 */ /* 0x000fe20000000200 */
[----:B------:R-:W-:Y:S02]  /*14fd0*/  F2FP.BF16.F32.PACK_AB R139, R143, R142 ;  /* 0x0000008e8f8b723e */ /* 0x000fe400000010ff */
[----:B------:R-:W-:-:S02]  /*14fe0*/  F2FP.BF16.F32.PACK_AB R145, R147, R146 ;  /* 0x000000929391723e */ /* 0x000fc400000010ff */
[----:B------:R-:W-:Y:S01]  /*14ff0*/  MOV R32, R32 ;  /* 0x0000002000207202 */ /* 0x000fe20000000f00 */
[----:B------:R-:W-:Y:S01]  /*15000*/  STSM.16.M88.4 [R36], R136 ;  /* 0x0000008824007844 */ /* 0x000fe20000000200 */
[----:B------:R-:W-:Y:S02]  /*15010*/  F2FP.BF16.F32.PACK_AB R146, R149, R148 ;  /* 0x000000949592723e */ /* 0x000fe400000010ff */
[----:B------:R-:W-:-:S05]  /*15020*/  F2FP.BF16.F32.PACK_AB R147, R151, R150 ;  /* 0x000000969793723e */ /* 0x000fca00000010ff */
[----:B------:R0:W-:Y:S01]  /*15030*/  STSM.16.M88.4 [R32], R144 ;  /* 0x0000009020007844 */ /* 0x0001e20000000200 */
[----:B------:R-:W-:Y:S01]  /*15040*/  BAR.SYNC.DEFER_BLOCKING 0x1, 0x100 ;  /* 0x0044000000007b1d */ /* 0x000fe20000010000 */
[----:B---3--:R-:W-:-:S05]  /*15050*/  @P6 IMAD.WIDE R4, R204, 0x4, R4 ;  /* 0x00000004cc046825 */ /* 0x008fca00078e0204 */
[----:B------:R-:W-:Y:S02]  /*15060*/  ULDC UR4, c[0x0][0xa88] ;  /* 0x0002a20000047ab9 */ /* 0x000fe40000000800 */
[----:B------:R-:W-:Y:S01]  /*15070*/  IMAD.U32 R79, RZ, RZ, UR4 ;  /* 0x00000004ff4f7e24 */ /* 0x000fe2000f8e00ff */
[----:B------:R3:W5:Y:S01]  /*15080*/  @P0 LDG.E R76, desc[UR42][R6.64] ;  /* 0x0000002a064c0981 */ /* 0x000762000c1e1900 */
[C---:B------:R-:W-:Y:S02]  /*15090*/  IADD3 R9, P1, R20.reuse, 0x1000, RZ ;  /* 0x0000100014097810 */ /* 0x040fe40007f3e0ff */
[C---:B------:R-:W-:Y:S02]  /*150a0*/  IADD3 R13, P2, R20.reuse, 0x2000, RZ ;  /* 0x00002000140d7810 */ /* 0x040fe40007f5e0ff */
[----:B------:R3:W5:Y:S01]  /*150b0*/  @P6 LDG.E R79, desc[UR42][R4.64] ;  /* 0x0000002a044f6981 */ /* 0x000762000c1e1900 */
[C---:B------:R-:W-:Y:S02]  /*150c0*/  IADD3 R25, P3, R20.reuse, 0x3000, RZ ;  /* 0x0000300014197810 */ /* 0x040fe40007f7e0ff */
[----:B------:R-:W-:-:S02]  /*150d0*/  IADD3 R29, P4, R20, 0x4000, RZ ;  /* 0x00004000141d7810 */ /* 0x000fc40007f9e0ff */
[----:B------:R-:W-:Y:S02]  /*150e0*/  LOP3.LUT R8, R9, 0x380, RZ, 0xc0, !PT ;  /* 0x0000038009087812 */ /* 0x000fe400078ec0ff */
[----:B------:R-:W-:Y:S02]  /*150f0*/  LOP3.LUT R12, R13, 0x380, RZ, 0xc0, !PT ;  /* 0x000003800d0c7812 */ /* 0x000fe400078ec0ff */
[----:B------:R-:W-:Y:S02]  /*15100*/  LOP3.LUT R24, R25, 0x380, RZ, 0xc0, !PT ;  /* 0x0000038019187812 */ /* 0x000fe400078ec0ff */
[----:B------:R-:W-:Y:S02]  /*15110*/  LOP3.LUT R28, R29, 0x380, RZ, 0xc0, !PT ;  /* 0x000003801d1c7812 */ /* 0x000fe400078ec0ff */
        /* <DEDUP_REMOVED lines=12> */
[----:B------:R-:W-:-:S02]  /*151e0*/  IADD3 R33, P5, R20, 0x5000, RZ ;  /* 0x0000500014217810 */ /* 0x000fc40007fbe0ff */
[C---:B----4-:R-:W-:Y:S02]  /*151f0*/  IADD3 R37, P1, R20.reuse, 0x6000, RZ ;  /* 0x0000600014257810 */ /* 0x050fe40007f3e0ff */
[C---:B------:R-:W-:Y:S02]  /*15200*/  IADD3 R41, P2, R20.reuse, 0x7000, RZ ;  /* 0x0000700014297810 */ /* 0x040fe40007f5e0ff */
[C---:B------:R-:W-:Y:S02]  /*15210*/  IADD3 R45, P3, R20.reuse, 0x8000, RZ ;  /* 0x00008000142d7810 */ /* 0x040fe40007f7e0ff */
[----:B------:R-:W-:Y:S02]  /*15220*/  IADD3 R49, P4, R20, 0x9000, RZ ;  /* 0x0000900014317810 */ /* 0x000fe40007f9e0ff */
[----:B------:R-:W-:Y:S02]  /*15230*/  P2R R10, PR, RZ, 0x20 ;  /* 0x00000020ff0a7803 */ /* 0x000fe40000000000 */
[----:B0-----:R-:W-:-:S02]  /*15240*/  LOP3.LUT R32, R33, 0x380, RZ, 0xc0, !PT ;  /* 0x0000038021207812 */ /* 0x001fc400078ec0ff */
[----:B------:R-:W-:Y:S02]  /*15250*/  LOP3.LUT R36, R37, 0x380, RZ, 0xc0, !PT ;  /* 0x0000038025247812 */ /* 0x000fe400078ec0ff */
[----:B------:R-:W-:Y:S02]  /*15260*/  LOP3.LUT R40, R41, 0x380, RZ, 0xc0, !PT ;  /* 0x0000038029287812 */ /* 0x000fe400078ec0ff */
[----:B------:R-:W-:Y:S02]  /*15270*/  LOP3.LUT R44, R45, 0x380, RZ, 0xc0, !PT ;  /* 0x000003802d2c7812 */ /* 0x000fe400078ec0ff */
[----:B------:R-:W-:Y:S02]  /*15280*/  LOP3.LUT R48, R49, 0x380, RZ, 0xc0, !PT ;  /* 0x0000038031307812 */ /* 0x000fe400078ec0ff */
[----:B------:R-:W-:Y:S02]  /*15290*/  IADD3 R53, P5, R20, 0xa000, RZ ;  /* 0x0000a00014357810 */ /* 0x000fe40007fbe0ff */
[----:B------:R-:W-:-:S02]  /*152a0*/  SHF.R.U64 R32, R32, 0x3, RZ ;  /* 0x0000000320207819 */ /* 0x000fc400000012ff */
[----:B------:R-:W-:Y:S02]  /*152b0*/  SHF.R.U64 R36, R36, 0x3, RZ ;  /* 0x0000000324247819 */ /* 0x000fe400000012ff */
[----:B------:R-:W-:Y:S02]  /*152c0*/  LOP3.LUT R52, R53, 0x380, RZ, 0xc0, !PT ;  /* 0x0000038035347812 */ /* 0x000fe400078ec0ff */
[----:B------:R-:W-:Y:S02]  /*152d0*/  SHF.R.U64 R40, R40, 0x3, RZ ;  /* 0x0000000328287819 */ /* 0x000fe400000012ff */
[----:B------:R-:W-:Y:S02]  /*152e0*/  SHF.R.U64 R44, R44, 0x3, RZ ;  /* 0x000000032c2c7819 */ /* 0x000fe400000012ff */
[----:B------:R-:W-:Y:S02]  /*152f0*/  SHF.R.U64 R48, R48, 0x3, RZ ;  /* 0x0000000330307819 */ /* 0x000fe400000012ff */
[----:B------:R-:W-:-:S02]  /*15300*/  LOP3.LUT R32, R32, R33, RZ, 0x3c, !PT ;  /* 0x0000002120207212 */ /* 0x000fc400078e3cff */
[----:B------:R-:W-:Y:S02]  /*15310*/  LOP3.LUT R36, R36, R37, RZ, 0x3c, !PT ;  /* 0x0000002524247212 */ /* 0x000fe400078e3cff */
[----:B------:R-:W-:Y:S02]  /*15320*/  LOP3.LUT R40, R40, R41, RZ, 0x3c, !PT ;  /* 0x0000002928287212 */ /* 0x000fe400078e3cff */
[----:B------:R-:W-:Y:S02]  /*15330*/  LOP3.LUT R44, R44, R45, RZ, 0x3c, !PT ;  /* 0x0000002d2c2c7212 */ /* 0x000fe400078e3cff */
[----:B------:R-:W-:Y:S02]  /*15340*/  LOP3.LUT R48, R48, R49, RZ, 0x3c, !PT ;  /* 0x0000003130307212 */ /* 0x000fe400078e3cff */
[----:B------:R-:W-:Y:S01]  /*15350*/  SHF.R.U64 R52, R52, 0x3, RZ ;  /* 0x0000000334347819 */ /* 0x000fe200000012ff */
[----:B---3--:R-:W-:Y:S06]  /*15360*/  @P6 BRA `(.L_x_4819) ;  /* 0x0000000000106947 */ /* 0x008fec0003800000 */
[----:B------:R-:W-:Y:S05]  /*15370*/  @!P0 BRA `(.L_x_4819) ;  /* 0x00000000000c8947 */ /* 0x000fea0003800000 */
[----:B------:R-:W3:Y:S04]  /*15380*/  LDG.E R4, desc[UR42][R6.64] ;  /* 0x0000002a06047981 */ /* 0x000ee8000c1e1900 */
[----:B-----5:R-:W3:Y:S02]  /*15390*/  LDG.E R79, desc[UR42][R6.64+0x4] ;  /* 0x0000042a064f7981 */ /* 0x020ee4000c1e1900 */
[----:B---3--:R-:W-:-:S07]  /*153a0*/  IMAD.IADD R79, R79, 0x1, -R4 ;  /* 0x000000014f4f7824 */ /* 0x008fce00078e0a04 */
.L_x_4819:
[----:B------:R-:W0:Y:S01]  /*153b0*/  SHFL.IDX PT, R4, R218, RZ, 0x1f ;  /* 0x00001fffda047589 */ /* 0x000e2200000e0000 */
[----:B------:R-:W-:Y:S01]  /*153c0*/  ISETP.NE.AND P6, PT, R10, RZ, PT ;  /* 0x000000ff0a00720c */ /* 0x000fe20003fc5270 */
[--C-:B------:R-:W-:Y:S01]  /*153d0*/  IMAD.X R49, RZ, RZ, R21.reuse, P4 ;  /* 0x000000ffff317224 */ /* 0x100fe200020e0615 */
[----:B------:R-:W-:Y:S01]  /*153e0*/  LOP3.LUT R52, R52, R53, RZ, 0x3c, !PT ;  /* 0x0000003534347212 */ /* 0x000fe200078e3cff */
[--C-:B------:R-:W-:Y:S01]  /*153f0*/  IMAD.X R37, RZ, RZ, R21.reuse, P1 ;  /* 0x000000ffff257224 */ /* 0x100fe200008e0615 */
[----:B------:R-:W-:Y:S01]  /*15400*/  IADD3.X R33, RZ, R21, RZ, P6, !PT ;  /* 0x00000015ff217210 */ /* 0x000fe200037fe4ff */
[--C-:B------:R-:W-:Y:S01]  /*15410*/  IMAD.X R41, RZ, RZ, R21.reuse, P2 ;  /* 0x000000ffff297224 */ /* 0x100fe200010e0615 */
[C---:B------:R-:W-:Y:S01]  /*15420*/  IADD3 R57, P6, R20.reuse, 0xb000, RZ ;  /* 0x0000b00014397810 */ /* 0x040fe20007fde0ff */
[--C-:B------:R-:W-:Y:S01]  /*15430*/  IMAD.X R45, RZ, RZ, R21.reuse, P3 ;  /* 0x000000ffff2d7224 */ /* 0x100fe200018e0615 */
[C---:B------:R-:W-:Y:S01]  /*15440*/  IADD3 R61, P1, R20.reuse, 0xc000, RZ ;  /* 0x0000c000143d7810 */ /* 0x040fe20007f3e0ff */
[----:B------:R-:W-:Y:S01]  /*15450*/  IMAD.X R53, RZ, RZ, R21, P5 ;  /* 0x000000ffff357224 */ /* 0x000fe200028e0615 */
[----:B------:R-:W-:-:S02]  /*15460*/  IADD3 R65, P2, R20, 0xd000, RZ ;  /* 0x0000d00014417810 */ /* 0x000fc40007f5e0ff */
[C---:B------:R-:W-:Y:S02]  /*15470*/  IADD3 R73, P3, R20.reuse, 0xe000, RZ ;  /* 0x0000e00014497810 */ /* 0x040fe40007f7e0ff */
[----:B------:R-:W-:Y:S02]  /*15480*/  IADD3 R6, P5, R20, 0xf000, RZ ;  /* 0x0000f00014067810 */ /* 0x000fe40007fbe0ff */
[----:B------:R-:W-:Y:S02]  /*15490*/  LOP3.LUT R56, R57, 0x380, RZ, 0xc0, !PT ;  /* 0x0000038039387812 */ /* 0x000fe400078ec0ff */
[----:B------:R-:W-:Y:S02]  /*154a0*/  LOP3.LUT R60, R61, 0x380, RZ, 0xc0, !PT ;  /* 0x000003803d3c7812 */ /* 0x000fe400078ec0ff */
[----:B------:R-:W-:Y:S02]  /*154b0*/  LOP3.LUT R64, R65, 0x380, RZ, 0xc0, !PT ;  /* 0x0000038041407812 */ /* 0x000fe400078ec0ff */
[----:B------:R-:W-:-:S02]  /*154c0*/  LOP3.LUT R72, R73, 0x380, RZ, 0xc0, !PT ;  /* 0x0000038049487812 */ /* 0x000fc400078ec0ff */
[----:B0-----:R-:W-:Y:S02]  /*154d0*/  ISETP.NE.AND P4, PT, R4, RZ, PT ;  /* 0x000000ff0400720c */ /* 0x001fe40003f85270 */
        /* <DEDUP_REMOVED lines=8> */
[----:B------:R-:W-:Y:S02]  /*15560*/  SHF.R.S32.HI R4, RZ, 0x1f, R204 ;  /* 0x0000001fff047819 */ /* 0x000fe400000114cc */
        /* <DEDUP_REMOVED lines=11> */
[----:B------:R-:W-:Y:S02]  /*15620*/  SHF.R.S32.HI R78, RZ, 0x1f, R201 ;  /* 0x0000001fff4e7819 */ /* 0x000fe400000114c9 */
[----:B------:R-:W-:Y:S02]  /*15630*/  SEL R87, R204, RZ, !P0 ;  /* 0x000000ffcc577207 */ /* 0x000fe40004000000 */
[----:B------:R-:W-:Y:S02]  /*15640*/  SEL R80, R4, RZ, !P0 ;  /* 0x000000ff04507207 */ /* 0x000fe40004000000 */
[----:B-----5:R-:W-:Y:S01]  /*15650*/  SHF.R.S32.HI R77, RZ, 0x1f, R76 ;  /* 0x0000001fff4d7819 */ /* 0x020fe2000001144c */
[----:B------:R-:W-:Y:S06]  /*15660*/  @P4 BRA `(.L_x_4820) ;  /* 0x00000000005c4947 */ /* 0x000fec0003800000 */
[----:B------:R-:W-:Y:S01]  /*15670*/  ULDC.64 UR4, c[0x0][0xb70] ;  /* 0x0002dc0000047ab9 */ /* 0x000fe20000000a00 */
[----:B------:R-:W-:Y:S02]  /*15680*/  IMAD R14, R210, 0x40, R192 ;  /* 0x00000040d20e7824 */ /* 0x000fe400078e02c0 */
[----:B------:R-:W-:Y:S02]  /*15690*/  IMAD R6, R78, UR4, RZ ;  /* 0x000000044e067c24 */ /* 0x000fe4000f8e02ff */
[----:B------:R-:W-:-:S04]  /*156a0*/  IMAD.WIDE.U32 R4, R201, UR4, R76 ;  /* 0x00000004c9047c25 */ /* 0x000fc8000f8e004c */
[----:B------:R-:W-:Y:S01]  /*156b0*/  IMAD R7, R201, UR5, R6 ;  /* 0x00000005c9077c24 */ /* 0x000fe2000f8e0206 */
[----:B------:R-:W-:Y:S02]  /*156c0*/  ULDC.64 UR4, c[0x0][0xb78] ;  /* 0x0002de0000047ab9 */ /* 0x000fe40000000a00 */
[----:B------:R-:W-:Y:S02]  /*156d0*/  IMAD R6, R80, UR4, RZ ;  /* 0x0000000450067c24 */ /* 0x000fe4000f8e02ff */
[----:B------:R-:W-:Y:S02]  /*156e0*/  IMAD.IADD R5, R5, 0x1, R7 ;  /* 0x0000000105057824 */ /* 0x000fe400078e0207 */
[----:B------:R-:W-:Y:S02]  /*156f0*/  IMAD.MOV R7, RZ, RZ, -R194 ;  /* 0x000000ffff077224 */ /* 0x000fe400078e0ac2 */
[----:B------:R-:W-:-:S03]  /*15700*/  IMAD.WIDE.U32 R4, R87, UR4, R4 ;  /* 0x0000000457047c25 */ /* 0x000fc6000f8e0004 */
[----:B------:R-:W-:Y:S01]  /*15710*/  ISETP.NE.AND P0, PT, R22, R7, PT ;  /* 0x000000071600720c */ /* 0x000fe20003f05270 */
[----:B------:R-:W-:Y:S01]  /*15720*/  IMAD R11, R87, UR5, R6 ;  /* 0x00000005570b7c24 */ /* 0x000fe2000f8e0206 */
[----:B------:R-:W-:Y:S01]  /*15730*/  SHF.R.S32.HI R7, RZ, 0x1f, R14 ;  /* 0x0000001fff077819 */ /* 0x000fe2000001140e */
[C---:B------:R-:W-:Y:S01]  /*15740*/  VIADD R6, R14.reuse, 0x8 ;  /* 0x000000080e067836 */ /* 0x040fe20000000000 */
[C---:B------:R-:W-:Y:S01]  /*15750*/  IADD3 R10, P2, R14.reuse, R4, RZ ;  /* 0x000000040e0a7210 */ /* 0x040fe20007f5e0ff */
[----:B------:R-:W-:Y:S01]  /*15760*/  ULDC.64 UR4, c[0x0][0xb40] ;  /* 0x0002d00000047ab9 */ /* 0x000fe20000000a00 */
[-C--:B------:R-:W-:Y:S02]  /*15770*/  ISETP.GE.OR P1, PT, R14, R79.reuse, P0 ;  /* 0x0000004f0e00720c */ /* 0x080fe40000726670 */
[----:B------:R-:W-:Y:S02]  /*15780*/  ISETP.GE.OR P0, PT, R6, R79, P0 ;  /* 0x0000004f0600720c */ /* 0x000fe40000706670 */
[----:B------:R-:W-:-:S02]  /*15790*/  IADD3.X R7, R7, R5, R11, P2, !PT ;  /* 0x0000000507077210 */ /* 0x000fc400017fe40b */
[----:B------:R-:W-:-:S04]  /*157a0*/  LEA R4, P2, R10, UR4, 0x2 ;  /* 0x000000040a047c11 */ /* 0x000fc8000f8410ff */
[----:B------:R-:W-:-:S05]  /*157b0*/  LEA.HI.X R5, R10, UR5, R7, 0x2, P2 ;  /* 0x000000050a057c11 */ /* 0x000fca00090f1407 */
[----:B------:R0:W-:Y:S04]  /*157c0*/  @!P1 STG.E desc[UR42][R4.64], R3 ;  /* 0x0000000304009986 */ /* 0x0001e8000c10192a */
[----:B------:R0:W-:Y:S02]  /*157d0*/  @!P0 STG.E desc[UR42][R4.64+0x20], R0 ;  /* 0x0000200004008986 */ /* 0x0001e4000c10192a */
.L_x_4820:
[----:B------:R-:W3:Y:S01]  /*157e0*/  LDC R88, c[0x0][0xa8c] ;  /* 0x0002a300ff587b82 */ /* 0x000ee20000000800 */
[----:B0-----:R0:W5:Y:S01]  /*157f0*/  LD.E.128 R4, desc[UR42][R20.64] ;  /* 0x0000002a14047980 */ /* 0x001162000c101d00 */
[----:B------:R-:W-:Y:S02]  /*15800*/  ULDC.64 UR4, c[0x0][0xaa0] ;  /* 0x0002a80000047ab9 */ /* 0x000fe40000000a00 */
[----:B------:R-:W-:Y:S01]  /*15810*/  IMAD R3, R77, UR4, RZ ;  /* 0x000000044d037c24 */ /* 0x000fe2000f8e02ff */
[----:B------:R-:W5:Y:S04]  /*15820*/  LD.E.128 R8, desc[UR42][R8.64] ;  /* 0x0000002a08087980 */ /* 0x000f68000c101d00 */
[----:B------:R-:W5:Y:S01]  /*15830*/  LD.E.128 R12, desc[UR42][R12.64] ;  /* 0x0000002a0c0c7980 */ /* 0x000f62000c101d00 */
[--C-:B0-----:R-:W-:Y:S01]  /*15840*/  SHF.R.S32.HI R21, RZ, 0x1f, R199.reuse ;  /* 0x0000001fff157819 */ /* 0x101fe200000114c7 */
[----:B------:R-:W-:-:S02]  /*15850*/  IMAD.MOV.U32 R20, RZ, RZ, R199 ;  /* 0x000000ffff147224 */ /* 0x000fc400078e00c7 */
[----:B------:R-:W5:Y:S01]  /*15860*/  LD.E.128 R24, desc[UR42][R24.64] ;  /* 0x0000002a18187980 */ /* 0x000f62000c101d00 */
[C---:B------:R-:W-:Y:S02]  /*15870*/  IMAD R3, R76.reuse, UR5, R3 ;  /* 0x000000054c037c24 */ /* 0x040fe4000f8e0203 */
[----:B------:R-:W-:Y:S01]  /*15880*/  IMAD.WIDE.U32 R20, R76, UR4, R20 ;  /* 0x000000044c147c25 */ /* 0x000fe2000f8e0014 */
[----:B------:R-:W-:Y:S01]  /*15890*/  ULDC.64 UR4, c[0x0][0xae0] ;  /* 0x0002b80000047ab9 */ /* 0x000fe20000000a00 */
[----:B------:R-:W5:Y:S02]  /*158a0*/  LD.E.128 R28, desc[UR42][R28.64] ;  /* 0x0000002a1c1c7980 */ /* 0x000f64000c101d00 */
[----:B------:R-:W-:Y:S02]  /*158b0*/  IMAD.IADD R21, R21, 0x1, R3 ;  /* 0x0000000115157824 */ /* 0x000fe400078e0203 */
[----:B------:R-:W-:Y:S01]  /*158c0*/  VIADD R3, R199, 0x40 ;  /* 0x00000040c7037836 */ /* 0x000fe20000000000 */
[----:B------:R-:W5:Y:S01]  /*158d0*/  LD.E.128 R32, desc[UR42][R32.64] ;  /* 0x0000002a20207980 */ /* 0x000f62000c101d00 */
[----:B------:R-:W-:-:S03]  /*158e0*/  IMAD R76, R78, UR4, RZ ;  /* 0x000000044e4c7c24 */ /* 0x000fc6000f8e02ff */
[-C--:B---3--:R-:W-:Y:S01]  /*158f0*/  ISETP.GE.AND P3, PT, R3, R88.reuse, PT ;  /* 0x000000580300720c */ /* 0x088fe20003f66270 */
[C---:B------:R-:W-:Y:S01]  /*15900*/  IMAD R77, R201.reuse, UR5, R76 ;  /* 0x00000005c94d7c24 */ /* 0x040fe2000f8e024c */
[----:B------:R-:W5:Y:S01]  /*15910*/  LD.E.128 R36, desc[UR42][R36.64] ;  /* 0x0000002a24247980 */ /* 0x000f62000c101d00 */
[----:B------:R-:W-:Y:S01]  /*15920*/  IMAD R79, R210, -0x40, R79 ;  /* 0xffffffc0d24f7824 */ /* 0x000fe200078e024f */
[----:B------:R-:W-:Y:S01]  /*15930*/  SEL R76, RZ, 0xffffffff, P3 ;  /* 0xffffffffff4c7807 */ /* 0x000fe20001800000 */
[----:B------:R-:W-:Y:S01]  /*15940*/  VIADD R0, R202, 0x20 ;  /* 0x00000020ca007836 */ /* 0x000fe20000000000 */
[----:B------:R-:W5:Y:S01]  /*15950*/  LD.E.128 R40, desc[UR42][R40.64] ;  /* 0x0000002a28287980 */ /* 0x000f62000c101d00 */
[----:B------:R-:W-:Y:S01]  /*15960*/  IMAD.WIDE.U32 R20, R201, UR4, R20 ;  /* 0x00000004c9147c25 */ /* 0x000fe2000f8e0014 */
[C---:B------:R-:W-:Y:S01]  /*15970*/  ISETP.GE.AND P2, PT, R199.reuse, R88, PT ;  /* 0x00000058c700720c */ /* 0x040fe20003f46270 */
[----:B------:R-:W-:Y:S01]  /*15980*/  ULDC.64 UR4, c[0x0][0xae8] ;  /* 0x0002ba0000047ab9 */ /* 0x000fe20000000a00 */
[----:B------:R-:W5:Y:S01]  /*15990*/  LD.E.128 R44, desc[UR42][R44.64] ;  /* 0x0000002a2c2c7980 */ /* 0x000f62000c101d00 */
[----:B------:R-:W-:-:S03]  /*159a0*/  VIADD R83, R199, 0xc0 ;  /* 0x000000c0c7537836 */ /* 0x000fc60000000000 */
[----:B------:R-:W5:Y:S01]  /*159b0*/  LD.E.128 R48, desc[UR42][R48.64] ;  /* 0x0000002a30307980 */ /* 0x000f62000c101d00 */
[----:B------:R-:W-:-:S03]  /*159c0*/  IADD3 R82, R199, 0x80, RZ ;  /* 0x00000080c7527810 */ /* 0x000fc60007ffe0ff */
[----:B------:R-:W5:Y:S04]  /*159d0*/  LD.E.128 R52, desc[UR42][R52.64] ;  /* 0x0000002a34347980 */ /* 0x000f68000c101d00 */
        /* <DEDUP_REMOVED lines=13> */
[----:B0-----:R-:W0:Y:S01]  /*15ab0*/  FENCE.VIEW.ASYNC.S ;  /* 0x00000000000073c6 */ /* 0x001e220000000000 */
[----:B------:R-:W-:Y:S01]  /*15ac0*/  SEL R0, RZ, 0x1, P2 ;  /* 0x00000001ff007807 */ /* 0x000fe20001000000 */
[C---:B------:R-:W-:Y:S01]  /*15ad0*/  VIADD R84, R199.reuse, 0x100 ;  /* 0x00000100c7547836 */ /* 0x040fe20000000000 */
[-C--:B------:R-:W-:Y:S01]  /*15ae0*/  ISETP.GE.AND P2, PT, R82, R88.reuse, PT ;  /* 0x000000585200720c */ /* 0x080fe20003f46270 */
[----:B------:R-:W-:Y:S01]  /*15af0*/  VIADD R85, R199, 0x140 ;  /* 0x00000140c7557836 */ /* 0x000fe20000000000 */
[----:B------:R-:W-:Y:S01]  /*15b00*/  ISETP.GE.AND P3, PT, R83, R88, PT ;  /* 0x000000585300720c */ /* 0x000fe20003f66270 */
[----:B------:R-:W-:Y:S01]  /*15b10*/  VIADD R78, R199, 0x180 ;  /* 0x00000180c74e7836 */ /* 0x000fe20000000000 */
[----:B------:R-:W-:Y:S01]  /*15b20*/  LOP3.LUT R0, R77, 0x2, R0, 0xe2, !PT ;  /* 0x000000024d007812 */ /* 0x000fe200078ee200 */
[----:B------:R-:W-:Y:S01]  /*15b30*/  BSSY B1, `(.L_x_4821) ;  /* 0x0000035000017945 */ /* 0x000fe20003800000 */
[----:B------:R-:W-:-:S02]  /*15b40*/  SEL R77, RZ, 0x4, P2 ;  /* 0x00000004ff4d7807 */ /* 0x000fc40001000000 */
[----:B------:R-:W-:Y:S02]  /*15b50*/  SEL R76, RZ, 0x8, P3 ;  /* 0x00000008ff4c7807 */ /* 0x000fe40001800000 */
[----:B------:R-:W-:Y:S02]  /*15b60*/  ISETP.GE.AND P2, PT, R84, R88, PT ;  /* 0x000000585400720c */ /* 0x000fe40003f46270 */
[----:B------:R-:W-:Y:S01]  /*15b70*/  LOP3.LUT R76, R76, R0, R77, 0xfe, !PT ;  /* 0x000000004c4c7212 */ /* 0x000fe200078efe4d */
[----:B------:R-:W-:Y:S01]  /*15b80*/  VIADD R0, R2, 0x28c20 ;  /* 0x00028c2002007836 */ /* 0x000fe20000000000 */
[-C--:B------:R-:W-:Y:S02]  /*15b90*/  ISETP.GE.AND P3, PT, R85, R88.reuse, PT ;  /* 0x000000585500720c */ /* 0x080fe40003f66270 */
[----:B------:R-:W-:Y:S01]  /*15ba0*/  ISETP.GE.AND P1, PT, R202, R79, PT ;  /* 0x0000004fca00720c */ /* 0x000fe20003f26270 */
[----:B------:R-:W-:Y:S01]  /*15bb0*/  VIADD R79, R199, 0x1c0 ;  /* 0x000001c0c74f7836 */ /* 0x000fe20000000000 */
[----:B------:R-:W-:-:S02]  /*15bc0*/  ISETP.GE.AND P4, PT, R78, R88, PT ;  /* 0x000000584e00720c */ /* 0x000fc40003f86270 */
[----:B------:R-:W-:Y:S02]  /*15bd0*/  SEL R77, RZ, 0x10, P2 ;  /* 0x00000010ff4d7807 */ /* 0x000fe40001000000 */
[----:B------:R-:W-:Y:S02]  /*15be0*/  SEL R78, RZ, 0x20, P3 ;  /* 0x00000020ff4e7807 */ /* 0x000fe40001800000 */
[----:B------:R-:W-:Y:S02]  /*15bf0*/  PRMT R0, RZ, 0x654, R0 ;  /* 0x00000654ff007816 */ /* 0x000fe40000000000 */
[----:B------:R-:W-:Y:S01]  /*15c00*/  LOP3.LUT R77, R78, R76, R77, 0xfe, !PT ;  /* 0x0000004c4e4d7212 */ /* 0x000fe200078efe4d */
[----:B------:R-:W-:Y:S01]  /*15c10*/  IMAD R76, R80, UR4, RZ ;  /* 0x00000004504c7c24 */ /* 0x000fe2000f8e02ff */
[----:B0-----:R0:W-:Y:S01]  /*15c20*/  SYNCS.ARRIVE.TRANS64.RED.A1T0 RZ, [R0+URZ], RZ ;  /* 0x000000ff00ff79a7 */ /* 0x0011e2000810043f */
[----:B------:R-:W-:Y:S01]  /*15c30*/  ISETP.GE.AND P2, PT, R79, R88, PT ;  /* 0x000000584f00720c */ /* 0x000fe20003f46270 */
[----:B------:R-:W-:Y:S01]  /*15c40*/  IMAD.WIDE.U32 R78, R87, UR4, R20 ;  /* 0x00000004574e7c25 */ /* 0x000fe2000f8e0014 */
[----:B------:R-:W-:-:S02]  /*15c50*/  SHF.R.S32.HI R203, RZ, 0x1f, R202 ;  /* 0x0000001fffcb7819 */ /* 0x000fc400000114ca */
[----:B------:R-:W-:Y:S01]  /*15c60*/  SEL R21, RZ, 0x80, P2 ;  /* 0x00000080ff157807 */ /* 0x000fe20001000000 */
[----:B------:R-:W-:Y:S01]  /*15c70*/  IMAD R81, R87, UR5, R76 ;  /* 0x0000000557517c24 */ /* 0x000fe2000f8e024c */
[----:B0-----:R-:W-:-:S03]  /*15c80*/  SEL R0, RZ, 0x40, P4 ;  /* 0x00000040ff007807 */ /* 0x001fc60002000000 */
[----:B------:R-:W-:Y:S01]  /*15c90*/  IMAD.IADD R87, R79, 0x1, R81 ;  /* 0x000000014f577824 */ /* 0x000fe200078e0251 */
[----:B------:R-:W-:Y:S01]  /*15ca0*/  LOP3.LUT R0, R77, R0, RZ, 0xfc, !PT ;  /* 0x000000004d007212 */ /* 0x000fe200078efcff */
[----:B------:R-:W-:-:S03]  /*15cb0*/  IMAD.WIDE R76, R210, 0x40, R202 ;  /* 0x00000040d24c7825 */ /* 0x000fc600078e02ca */
        /* <DEDUP_REMOVED lines=9> */
[----:B------:R-:W-:Y:S01]  /*15d50*/  ISETP.GE.AND P4, PT, R85, R88, PT ;  /* 0x000000585500720c */ /* 0x000fe20003f86270 */
[----:B------:R-:W-:Y:S01]  /*15d60*/  IMAD.WIDE.U32 R20, R76, UR4, R20 ;  /* 0x000000044c147c25 */ /* 0x000fe2000f8e0014 */
[----:B------:R-:W-:Y:S01]  /*15d70*/  ULDC.64 UR4, c[0x0][0xa80] ;  /* 0x0002a00000047ab9 */ /* 0x000fe20000000a00 */
[----:B------:R-:W-:-:S02]  /*15d80*/  LOP3.LUT P5, RZ, R0, 0x40, RZ, 0xc0, !PT ;  /* 0x0000004000ff7812 */ /* 0x000fc400078ac0ff */
[----:B------:R-:W-:Y:S01]  /*15d90*/  IMAD.IADD R21, R21, 0x1, R81 ;  /* 0x0000000115157824 */ /* 0x000fe200078e0251 */
[----:B------:R-:W-:Y:S02]  /*15da0*/  LEA R80, P1, R20, UR4, 0x1 ;  /* 0x0000000414507c11 */ /* 0x000fe4000f8208ff */
[----:B------:R-:W-:Y:S02]  /*15db0*/  LOP3.LUT P6, RZ, R86, 0x80, RZ, 0xc0, !PT ;  /* 0x0000008056ff7812 */ /* 0x000fe400078cc0ff */
        /* <DEDUP_REMOVED lines=12> */
.L_x_4822:
[----:B------:R-:W-:Y:S05]  /*15e80*/  BSYNC B1 ;  /* 0x0000000000017941 */ /* 0x000fea0003800000 */
.L_x_4821:
[----:B------:R-:W-:Y:S05]  /*15e90*/  @P0 BRA `(.L_x_4823) ;  /* 0x0000000c00080947 */ /* 0x000fea0003800000 */
[----:B0----5:R-:W-:Y:S01]  /*15ea0*/  IADD3 R7, P0, R76, 0x20, RZ ;  /* 0x000000204c077810 */ /* 0x021fe20007f1e0ff */
        /* <DEDUP_REMOVED lines=29> */
.L_x_4818:
[----:B------:R-:W-:Y:S01]  /*16080*/  ULDC.64 UR4, c[0x0][0xbd8] ;  /* 0x0002f60000047ab9 */ /* 0x000fe20000000a00 */
[----:B------:R-:W3:Y:S01]  /*16090*/  LDC.64 R4, c[0x0][0xbd8] ;  /* 0x0002f600ff047b82 */ /* 0x000ee20000000a00 */
[----:B------:R-:W-:Y:S01]  /*160a0*/  ISETP.NE.U32.AND P0, PT, RZ, UR4, PT ;  /* 0x00000004ff007c0c */ /* 0x000fe2000bf05070 */
[----:B------:R-:W-:-:S03]  /*160b0*/  IMAD.MOV.U32 R9, RZ, RZ, RZ ;  /* 0x000000ffff097224 */ /* 0x000fc600078e00ff */
[----:B------:R-:W-:Y:S01]  /*160c0*/  ISETP.NE.AND.EX P0, PT, RZ, UR5, PT, P0 ;  /* 0x00000005ff007c0c */ /* 0x000fe2000bf05300 */
[----:B------:R-:W-:Y:S02]  /*160d0*/  ULDC.64 UR4, c[0x0][0xbe0] ;  /* 0x0002f80000047ab9 */ /* 0x000fe40000000a00 */
[----:B------:R-:W-:Y:S01]  /*160e0*/  ISETP.NE.U32.AND P1, PT, RZ, UR4, PT ;  /* 0x00000004ff007c0c */ /* 0x000fe2000bf25070 */
[----:B------:R-:W4:Y:S03]  /*160f0*/  LDC R20, c[0x0][0xa8c] ;  /* 0x0002a300ff147b82 */ /* 0x000f260000000800 */
[----:B------:R-:W-:Y:S01]  /*16100*/  ISETP.NE.AND.EX P1, PT, RZ, UR5, PT, P1 ;  /* 0x00000005ff007c0c */ /* 0x000fe2000bf25310 */
[----:B---3--:R-:W-:-:S12]  /*16110*/  IMAD.WIDE R4, R204, 0x4, R4 ;  /* 0x00000004cc047825 */ /* 0x008fd800078e0204 */
[----:B------:R-:W3:Y:S01]  /*16120*/  @P1 LDC.64 R6, c[0x0][0xbe0] ;  /* 0x0002f800ff061b82 */ /* 0x000ee20000000a00 */
[----:B------:R-:W-:Y:S02]  /*16130*/  ULDC UR4, c[0x0][0xa88] ;  /* 0x0002a20000047ab9 */ /* 0x000fe40000000800 */
[----:B------:R-:W-:Y:S01]  /*16140*/  IMAD.U32 R3, RZ, RZ, UR4 ;  /* 0x00000004ff037e24 */ /* 0x000fe2000f8e00ff */
[----:B------:R0:W5:Y:S01]  /*16150*/  @P0 LDG.E R9, desc[UR42][R4.64] ;  /* 0x0000002a04090981 */ /* 0x000162000c1e1900 */
[----:B---3--:R-:W-:-:S05]  /*16160*/  @P1 IMAD.WIDE R6, R204, 0x4, R6 ;  /* 0x00000004cc061825 */ /* 0x008fca00078e0206 */
[----:B------:R0:W5:Y:S01]  /*16170*/  @P1 LDG.E R3, desc[UR42][R6.64] ;  /* 0x0000002a06031981 */ /* 0x000162000c1e1900 */
[----:B------:R-:W-:Y:S01]  /*16180*/  ISETP.GT.AND P2, PT, R224, 0x3f, PT ;  /* 0x0000003fe000780c */ /* 0x000fe20003f44270 */
[----:B----4-:R-:W-:-:S12]  /*16190*/  @P1 BRA `(.L_x_4824) ;  /* 0x0000000000101947 */ /* 0x010fd80003800000 */
[----:B------:R-:W-:Y:S05]  /*161a0*/  @!P0 BRA `(.L_x_4824) ;  /* 0x00000000000c8947 */ /* 0x000fea0003800000 */
[----:B------:R-:W3:Y:S04]  /*161b0*/  LDG.E R0, desc[UR42][R4.64] ;  /* 0x0000002a04007981 */ /* 0x000ee8000c1e1900 */
[----:B-----5:R-:W3:Y:S02]  /*161c0*/  LDG.E R3, desc[UR42][R4.64+0x4] ;  /* 0x0000042a04037981 */ /* 0x020ee4000c1e1900 */
[----:B---3--:R-:W-:-:S07]  /*161d0*/  IMAD.IADD R3, R3, 0x1, -R0 ;  /* 0x0000000103037824 */ /* 0x008fce00078e0a00 */
.L_x_4824:
        /* <DEDUP_REMOVED lines=8> */
[----:B0-----:R-:W0:Y:S02]  /*16260*/  S2R R5, SR_TID.X ;  /* 0x0000000000057919 */ /* 0x001e240000002100 */
[----:B0-----:R-:W-:-:S05]  /*16270*/  IMAD R0, R210, 0x40, R5 ;  /* 0x00000040d2007824 */ /* 0x001fca00078e0205 */
[----:B------:R-:W-:-:S04]  /*16280*/  IADD3 R0, R0, -0x80, RZ ;  /* 0xffffff8000007810 */ /* 0x000fc80007ffe0ff */
[----:B------:R-:W-:-:S13]  /*16290*/  ISETP.GE.AND P0, PT, R0, R3, PT ;  /* 0x000000030000720c */ /* 0x000fda0003f06270 */
[----:B------:R-:W-:Y:S05]  /*162a0*/  @P0 BRA `(.L_x_4826) ;  /* 0x0000000000440947 */ /* 0x000fea0003800000 */
[----:B------:R-:W-:Y:S01]  /*162b0*/  IADD3 R4, P0, R0, R9, RZ ;  /* 0x0000000900047210 */ /* 0x000fe20007f1e0ff */
[----:B------:R-:W-:-:S03]  /*162c0*/  ULDC.64 UR4, c[0x0][0xb70] ;  /* 0x0002dc0000047ab9 */ /* 0x000fc60000000a00 */
[----:B------:R-:W-:Y:S01]  /*162d0*/  LEA.HI.X.SX32 R5, R0, R8, 0x1, P0 ;  /* 0x0000000800057211 */ /* 0x000fe200000f0eff */
[----:B------:R-:W-:-:S04]  /*162e0*/  IMAD R0, R10, UR4, RZ ;  /* 0x000000040a007c24 */ /* 0x000fc8000f8e02ff */
        /* <DEDUP_REMOVED lines=13> */
.L_x_4826:
[----:B------:R-:W-:Y:S05]  /*163c0*/  BSYNC B1 ;  /* 0x0000000000017941 */ /* 0x000fea0003800000 */
.L_x_4825:
[----:B------:R-:W-:Y:S01]  /*163d0*/  ULDC.64 UR4, c[0x0][0xaa0] ;  /* 0x0002a80000047ab9 */ /* 0x000fe20000000a00 */
[----:B0-----:R-:W-:Y:S01]  /*163e0*/  IMAD.MOV.U32 R4, RZ, RZ, R199 ;  /* 0x000000ffff047224 */ /* 0x001fe200078e00c7 */
[----:B------:R-:W-:Y:S01]  /*163f0*/  ISETP.GE.AND P2, PT, R199, R20, PT ;  /* 0x00000014c700720c */ /* 0x000fe20003f46270 */
[----:B---3--:R-:W-:Y:S01]  /*16400*/  IMAD.MOV.U32 R5, RZ, RZ, R14 ;  /* 0x000000ffff057224 */ /* 0x008fe200078e000e */
[----:B------:R-:W-:Y:S01]  /*16410*/  BSSY B1, `(.L_x_4827) ;  /* 0x000004d000017945 */ /* 0x000fe20003800000 */
[----:B------:R-:W-:Y:S02]  /*16420*/  IMAD R0, R8, UR4, RZ ;  /* 0x0000000408007c24 */ /* 0x000fe4000f8e02ff */
[----:B------:R-:W-:-:S04]  /*16430*/  IMAD.WIDE.U32 R4, R9, UR4, R4 ;  /* 0x0000000409047c25 */ /* 0x000fc8000f8e0004 */
[----:B------:R-:W-:Y:S01]  /*16440*/  IMAD R9, R9, UR5, R0 ;  /* 0x0000000509097c24 */ /* 0x000fe2000f8e0200 */
[----:B------:R-:W-:Y:S01]  /*16450*/  ULDC.64 UR4, c[0x0][0xae0] ;  /* 0x0002b80000047ab9 */ /* 0x000fe20000000a00 */
[----:B------:R-:W-:Y:S02]  /*16460*/  VIADD R13, R199, 0x40 ;  /* 0x00000040c70d7836 */ /* 0x000fe40000000000 */
[----:B------:R-:W-:Y:S02]  /*16470*/  IMAD R0, R10, UR4, RZ ;  /* 0x000000040a007c24 */ /* 0x000fe4000f8e02ff */
[----:B------:R-:W-:Y:S01]  /*16480*/  IMAD R3, R210, -0x40, R3 ;  /* 0xffffffc0d2037824 */ /* 0x000fe200078e0203 */
[-C--:B------:R-:W-:Y:S01]  /*16490*/  ISETP.GE.AND P0, PT, R13, R20.reuse, PT ;  /* 0x000000140d00720c */ /* 0x080fe20003f06270 */
[----:B------:R-:W-:Y:S02]  /*164a0*/  IMAD R7, R201, UR5, R0 ;  /* 0x00000005c9077c24 */ /* 0x000fe4000f8e0200 */
[C---:B------:R-:W-:Y:S01]  /*164b0*/  VIADD R0, R202.reuse, 0x20 ;  /* 0x00000020ca007836 */ /* 0x040fe20000000000 */
[----:B------:R-:W-:Y:S01]  /*164c0*/  SEL R6, RZ, 0xffffffff, P0 ;  /* 0xffffffffff067807 */ /* 0x000fe20000000000 */
[----:B------:R-:W-:Y:S01]  /*164d0*/  IMAD.IADD R5, R5, 0x1, R9 ;  /* 0x0000000105057824 */ /* 0x000fe200078e0209 */
[-C--:B------:R-:W-:Y:S01]  /*164e0*/  ISETP.GE.AND P1, PT, R202, R3.reuse, PT ;  /* 0x00000003ca00720c */ /* 0x080fe20003f26270 */
[C---:B------:R-:W-:Y:S01]  /*164f0*/  VIADD R15, R199.reuse, 0x80 ;  /* 0x00000080c70f7836 */ /* 0x040fe20000000000 */
[----:B------:R-:W-:Y:S01]  /*16500*/  ISETP.GE.AND P0, PT, R0, R3, PT ;  /* 0x000000030000720c */ /* 0x000fe20003f06270 */
[----:B------:R-:W-:Y:S01]  /*16510*/  VIADD R21, R199, 0xc0 ;  /* 0x000000c0c7157836 */ /* 0x000fe20000000000 */
[----:B------:R-:W-:Y:S01]  /*16520*/  SEL R0, RZ, 0x1, P2 ;  /* 0x00000001ff007807 */ /* 0x000fe20001000000 */
[----:B------:R-:W-:Y:S01]  /*16530*/  IMAD.WIDE.U32 R4, R201, UR4, R4 ;  /* 0x00000004c9047c25 */ /* 0x000fe2000f8e0004 */
[----:B------:R-:W-:Y:S01]  /*16540*/  SHF.L.U32 R3, R6, 0x1, RZ ;  /* 0x0000000106037819 */ /* 0x000fe200000006ff */
[----:B------:R-:W-:Y:S01]  /*16550*/  ULDC.64 UR4, c[0x0][0xae8] ;  /* 0x0002ba0000047ab9 */ /* 0x000fe20000000a00 */
[-C--:B------:R-:W-:Y:S01]  /*16560*/  ISETP.GE.AND P2, PT, R15, R20.reuse, PT ;  /* 0x000000140f00720c */ /* 0x080fe20003f46270 */
[----:B------:R-:W-:Y:S01]  /*16570*/  VIADD R25, R199, 0x100 ;  /* 0x00000100c7197836 */ /* 0x000fe20000000000 */
[-C--:B------:R-:W-:Y:S01]  /*16580*/  ISETP.GE.AND P3, PT, R21, R20.reuse, PT ;  /* 0x000000141500720c */ /* 0x080fe20003f66270 */
[----:B------:R-:W-:Y:S01]  /*16590*/  VIADD R27, R199, 0x140 ;  /* 0x00000140c71b7836 */ /* 0x000fe20000000000 */
[----:B------:R-:W-:Y:S01]  /*165a0*/  LOP3.LUT R0, R3, 0x2, R0, 0xe2, !PT ;  /* 0x0000000203007812 */ /* 0x000fe200078ee200 */
[----:B------:R-:W-:Y:S01]  /*165b0*/  IMAD.IADD R5, R5, 0x1, R7 ;  /* 0x0000000105057824 */ /* 0x000fe200078e0207 */
[----:B------:R-:W-:Y:S01]  /*165c0*/  SEL R3, RZ, 0x4, P2 ;  /* 0x00000004ff037807 */ /* 0x000fe20001000000 */
        /* <DEDUP_REMOVED lines=49> */
.L_x_4828:
[----:B------:R-:W-:Y:S05]  /*168e0*/  BSYNC B1 ;  /* 0x0000000000017941 */ /* 0x000fea0003800000 */
.L_x_4827:
        /* <DEDUP_REMOVED lines=29> */
.L_x_4823:
[----:B------:R-:W-:Y:S05]  /*16ac0*/  BSYNC B0 ;  /* 0x0000000000007941 */ /* 0x000fea0003800000 */
.L_x_4817:
[----:B------:R-:W-:Y:S02]  /*16ad0*/  ULDC UR4, c[0x0][0xc14] ;  /* 0x0003050000047ab9 */ /* 0x000fe40000000800 */
[----:B--2---:R-:W-:-:S13]  /*16ae0*/  ISETP.GE.AND P0, PT, R191, UR4, PT ;  /* 0x00000004bf007c0c */ /* 0x004fda000bf06270 */
[----:B------:R-:W-:Y:S05]  /*16af0*/  @!P0 BRA `(.L_x_4829) ;  /* 0xfffffea400748947 */ /* 0x000fea000383ffff */
[----:B------:R-:W-:Y:S05]  /*16b00*/  BRA `(.L_x_4612) ;  /* 0x0000006800107947 */ /* 0x000fea0003800000 */
.L_x_4610:
[----:B------:R-:W-:-:S08]  /*16b10*/  NOP ;  /* 0x0000000000007918 */ /* 0x000fd00000000000 */
[----:B------:R-:W0:-:S00]  /*16b20*/  USETMAXREG.DEALLOC.CTAPOOL 0x18 ;  /* 0x00000018000079c8 */ /* 0x000e0000080e0500 */
[----:B0-----:R-:W-:-:S06]  /*16b30*/  LOP3.LUT R0, R0, 0x3, RZ, 0xc0, !PT ;  /* 0x0000000300007812 */ /* 0x001fcc00078ec0ff */
[----:B------:R-:W0:Y:S02]  /*16b40*/  SHFL.IDX PT, R0, R0, RZ, 0x1f ;  /* 0x00001fff00007589 */ /* 0x000e2400000e0000 */
[----:B0-----:R-:W-:-:S13]  /*16b50*/  ISETP.NE.AND P0, PT, R0, RZ, PT ;  /* 0x000000ff0000720c */ /* 0x001fda0003f05270 */
[----:B------:R-:W-:Y:S05]  /*16b60*/  @P0 BRA `(.L_x_4612) ;  /* 0x0000006400f80947 */ /* 0x000fea0003800000 */
[----:B------:R-:W-:Y:S01]  /*16b70*/  LOP3.LUT R7, R4, 0x1f, RZ, 0xc0, !PT ;  /* 0x0000001f04077812 */ /* 0x000fe200078ec0ff */
[----:B------:R-:W-:Y:S01]  /*16b80*/  ULDC UR5, c[0x0][0xc14] ;  /* 0x0003050000057ab9 */ /* 0x000fe20000000800 */
[----:B------:R-:W-:Y:S01]  /*16b90*/  LOP3.LUT R0, R0, 0xffffffdf, RZ, 0xc0, !PT ;  /* 0xffffffdf00007812 */ /* 0x000fe200078ec0ff */
[----:B------:R-:W-:Y:S01]  /*16ba0*/  IMAD.MOV.U32 R8, RZ, RZ, RZ ;  /* 0x000000ffff087224 */ /* 0x000fe200078e00ff */
[----:B------:R-:W-:Y:S01]  /*16bb0*/  ISETP.NE.AND P0, PT, R7, 0x1f, PT ;  /* 0x0000001f0700780c */ /* 0x000fe20003f05270 */
[----:B------:R-:W0:Y:S01]  /*16bc0*/  S2UR UR6, SR_CTAID.X ;  /* 0x00000000000679c3 */ /* 0x000e220000002500 */
[----:B------:R-:W-:-:S11]  /*16bd0*/  ULDC UR4, c[0x0][0xc10] ;  /* 0x0003040000047ab9 */ /* 0x000fd60000000800 */
        /* <DEDUP_REMOVED lines=47> */
.L_x_4834:
[----:B------:R-:W-:Y:S02]  /*16ed0*/  VIADD R6, R6, 0x1f ;  /* 0x0000001f06067836 */ /* 0x000fe40000000000 */
[----:B------:R-:W-:-:S03]  /*16ee0*/  IMAD.U32 R19, RZ, RZ, UR7 ;  /* 0x00000007ff137e24 */ /* 0x000fc6000f8e00ff */
[----:B------:R-:W-:-:S13]  /*16ef0*/  ISETP.GE.AND P0, PT, R6, UR5, PT ;  /* 0x0000000506007c0c */ /* 0x000fda000bf06270 */
[----:B------:R-:W-:Y:S05]  /*16f00*/  @P0 BRA `(.L_x_4831) ;  /* 0x0000000400c40947 */ /* 0x000fea0003800000 */
[----:B------:R-:W0:Y:S01]  /*16f10*/  S2R R9, SR_TID.X ;  /* 0x0000000000097919 */ /* 0x000e220000002100 */
[----:B------:R-:W-:Y:S01]  /*16f20*/  BSSY B0, `(.L_x_4832) ;  /* 0x000000a000007945 */ /* 0x000fe20003800000 */
[----:B------:R-:W-:Y:S02]  /*16f30*/  MOV R8, RZ ;  /* 0x000000ff00087202 */ /* 0x000fe40000000f00 */
        /* <DEDUP_REMOVED lines=8> */
.L_x_4833:
[----:B------:R-:W-:Y:S05]  /*16fc0*/  BSYNC B0 ;  /* 0x0000000000007941 */ /* 0x000fea0003800000 */
.L_x_4832:
        /* <DEDUP_REMOVED lines=25> */
.L_x_4830:
        /* <DEDUP_REMOVED lines=20> */
.L_x_4835:
        /* <DEDUP_REMOVED lines=21> */
[----:B------:R-:W-:Y:S01]  /*173f0*/  IMAD R4, R10, R2, RZ ;  /* 0x000000020a047224 */ /* 0x000fe200078e02ff */
[----:B------:R-:W-:-:S03]  /*17400*/  IADD3 R2, -R2, RZ, RZ ;  /* 0x000000ff02027210 */ /* 0x000fc60007ffe1ff */
        /* <DEDUP_REMOVED lines=11> */
[----:B------:R-:W-:Y:S02]  /*174c0*/  IMAD R9, R2, R7, RZ ;  /* 0x0000000702097224 */ /* 0x000fe400078e02ff */
[----:B------:R-:W-:-:S04]  /*174d0*/  IMAD.MOV.U32 R2, RZ, RZ, RZ ;  /* 0x000000ffff027224 */ /* 0x000fc800078e00ff */
[----:B------:R-:W-:Y:S01]  /*174e0*/  IMAD.HI.U32 R2, R3, R9, R2 ;  /* 0x0000000903027227 */ /* 0x000fe200078e0002 */
[----:B------:R-:W-:Y:S02]  /*174f0*/  IABS R9, R5 ;  /* 0x0000000500097213 */ /* 0x000fe40000000000 */
[C---:B------:R-:W-:Y:S01]  /*17500*/  LOP3.LUT R3, R5.reuse, R10, RZ, 0x3c, !PT ;  /* 0x0000000a05037212 */ /* 0x040fe200078e3cff */
[----:B------:R-:W-:Y:S02]  /*17510*/  IMAD.IADD R5, R5, 0x1, R4 ;  /* 0x0000000105057824 */ /* 0x000fe400078e0204 */
        /* <DEDUP_REMOVED lines=13> */
[----:B------:R-:W-:-:S04]  /*175f0*/  LOP3.LUT R2, RZ, R2, RZ, 0x33, !PT ;  /* 0x00000002ff027212 */ /* 0x000fc800078e33ff */
[----:B------:R-:W-:Y:S01]  /*17600*/  IADD3 R17, R17, R2, RZ ;  /* 0x0000000211117210 */ /* 0x000fe20007ffe0ff */
[----:B------:R-:W-:Y:S06]  /*17610*/  BRA `(.L_x_4836) ;  /* 0x00000000000c7947 */ /* 0x000fec0003800000 */
.L_x_4831:
[----:B------:R-:W-:Y:S02]  /*17620*/  IMAD.MOV.U32 R17, RZ, RZ, RZ ;  /* 0x000000ffff117224 */ /* 0x000fe400078e00ff */
[----:B------:R-:W-:Y:S02]  /*17630*/  IMAD.U32 R16, RZ, RZ, UR6 ;  /* 0x00000006ff107e24 */ /* 0x000fe4000f8e00ff */
[----:B------:R-:W-:-:S07]  /*17640*/  IMAD.MOV.U32 R18, RZ, RZ, RZ ;  /* 0x000000ffff127224 */ /* 0x000fce00078e00ff */
.L_x_4836:
        /* <DEDUP_REMOVED lines=16> */
[----:B------:R-:W-:Y:S01]  /*17750*/  ULDC.64 UR40, c[0x0][0x198] ;  /* 0x0000660000287ab9 */ /* 0x000fe20000000a00 */
[----:B------:R-:W-:Y:S02]  /*17760*/  ULDC UR37, c[0x0][0xc] ;  /* 0x0000030000257ab9 */ /* 0x000fe40000000800 */
[----:B------:R1:W-:Y:S04]  /*17770*/  STL [R1+0xc], R0 ;  /* 0x00000c0001007387 */ /* 0x0003e80000100800 */
[----:B------:R1:W-:Y:S04]  /*17780*/  STL [R1+0x4], RZ ;  /* 0x000004ff01007387 */ /* 0x0003e80000100800 */
[----:B------:R1:W-:Y:S04]  /*17790*/  STL [R1], RZ ;  /* 0x000000ff01007387 */ /* 0x0003e80000100800 */
[----:B------:R1:W-:Y:S02]  /*177a0*/  STL [R1+0x8], R0 ;  /* 0x0000080001007387 */ /* 0x0003e40000100800 */
.L_x_4937:
[----:B------:R-:W-:Y:S05]  /*177b0*/  YIELD ;  /* 0x0000000000007946 */ /* 0x000fea0003800000 */
[----:B------:R-:W-:Y:S01]  /*177c0*/  ULDC.64 UR4, c[0x0][0xa28] ;  /* 0x00028a0000047ab9 */ /* 0x000fe20000000a00 */
[----:B------:R-:W-:Y:S01]  /*177d0*/  IMAD.MOV.U32 R6, RZ, RZ, RZ ;  /* 0x000000ffff067224 */ /* 0x000fe200078e00ff */
[----:B------:R-:W-:Y:S01]  /*177e0*/  ISETP.NE.U32.AND P0, PT, RZ, UR4, PT ;  /* 0x00000004ff007c0c */ /* 0x000fe2000bf05070 */
[----:B-1----:R-:W-:Y:S01]  /*177f0*/  IMAD.MOV.U32 R0, RZ, RZ, RZ ;  /* 0x000000ffff007224 */ /* 0x002fe200078e00ff */
[----:B------:R-:W-:Y:S01]  /*17800*/  ULDC.64 UR8, c[0x0][0xa08] ;  /* 0x0002820000087ab9 */ /* 0x000fe20000000a00 */
[----:B------:R-:W-:Y:S01]  /*17810*/  ULDC.64 UR10, c[0x0][0xa10] ;  /* 0x00028400000a7ab9 */ /* 0x000fe20000000a00 */
        /* <DEDUP_REMOVED lines=21> */
[----:B------:R-:W-:Y:S01]  /*17970*/  ISETP.NE.U32.AND P1, PT, RZ, UR8, PT ;  /* 0x00000008ff007c0c */ /* 0x000fe2000bf25070 */
[----:B------:R-:W-:Y:S01]  /*17980*/  ULDC UR6, c[0x0][0x338] ;  /* 0x0000ce0000067ab9 */ /* 0x000fe20000000800 */
[----:B------:R-:W-:Y:S01]  /*17990*/  ULDC UR4, c[0x0][0x404] ;  /* 0x0001010000047ab9 */ /* 0x000fe20000000800 */
[----:B------:R-:W-:Y:S01]  /*179a0*/  UISETP.NE.AND.EX UP0, UPT, UR5, URZ, UPT, UP0 ;  /* 0x0000003f0500728c */ /* 0x000fe2000bf05300 */
[----:B------:R-:W-:Y:S01]  /*179b0*/  ISETP.NE.AND.EX P3, PT, RZ, UR9, PT, P1 ;  /* 0x00000009ff007c0c */ /* 0x000fe2000bf65310 */
[----:B------:R-:W-:Y:S01]  /*179c0*/  IMAD.U32 R9, RZ, RZ, UR6 ;  /* 0x00000006ff097e24 */ /* 0x000fe2000f8e00ff */
[----:B------:R-:W-:Y:S01]  /*179d0*/  ULDC UR5, c[0x0][0x2e0] ;  /* 0x0000b80000057ab9 */ /* 0x000fe20000000800 */
[----:B------:R-:W-:Y:S01]  /*179e0*/  USEL UR4, UR4, 0x1, UP0 ;  /* 0x0000000104047887 */ /* 0x000fe20008000000 */
[----:B------:R-:W-:-:S03]  /*179f0*/  ISETP.NE.U32.AND P1, PT, RZ, UR10, PT ;  /* 0x0000000aff007c0c */ /* 0x000fc6000bf25070 */
[----:B------:R-:W-:Y:S01]  /*17a00*/  UIMAD UR4, UR4, UR5, URZ ;  /* 0x00000005040472a4 */ /* 0x000fe2000f8e023f */
[----:B------:R-:W-:-:S05]  /*17a10*/  ISETP.NE.AND.EX P1, PT, RZ, UR11, PT, P1 ;  /* 0x0000000bff007c0c */ /* 0x000fca000bf25310 */
[----:B------:R-:W-:Y:S01]  /*17a20*/  MOV R7, UR4 ;  /* 0x0000000400077c02 */ /* 0x000fe20008000f00 */
[----:B-1----:R-:W-:Y:S07]  /*17a30*/  @P0 BRA `(.L_x_4838) ;  /* 0x0000000000100947 */ /* 0x002fee0003800000 */
[----:B------:R-:W-:Y:S05]  /*17a40*/  @!P2 BRA `(.L_x_4838) ;  /* 0x00000000000ca947 */ /* 0x000fea0003800000 */
[----:B------:R-:W2:Y:S04]  /*17a50*/  LDG.E R5, desc[UR42][R2.64] ;  /* 0x0000002a02057981 */ /* 0x000ea8000c1e1900 */
[----:B-----5:R-:W2:Y:S02]  /*17a60*/  LDG.E R0, desc[UR42][R2.64+0x4] ;  /* 0x0000042a02007981 */ /* 0x020ea4000c1e1900 */
[----:B--2---:R-:W-:-:S07]  /*17a70*/  IMAD.IADD R0, R0, 0x1, -R5 ;  /* 0x0000000100007824 */ /* 0x004fce00078e0a05 */
.L_x_4838:
[----:B------:R-:W1:Y:S01]  /*17a80*/  LDC.64 R4, c[0x0][0xa08] ;  /* 0x00028200ff047b82 */ /* 0x000e620000000a00 */
[----:B------:R-:W-:Y:S01]  /*17a90*/  IMAD.MOV.U32 R8, RZ, RZ, RZ ;  /* 0x000000ffff087224 */ /* 0x000fe200078e00ff */
[----:B------:R-:W-:-:S06]  /*17aa0*/  ULDC.64 UR4, c[0x0][0xa20] ;  /* 0x0002880000047ab9 */ /* 0x000fcc0000000a00 */
[----:B------:R-:W2:Y:S01]  /*17ab0*/  LDC.64 R2, c[0x0][0xa10] ;  /* 0x00028400ff027b82 */ /* 0x000ea20000000a00 */
[----:B-1----:R-:W-:-:S05]  /*17ac0*/  IMAD.WIDE R4, R19, 0x4, R4 ;  /* 0x0000000413047825 */ /* 0x002fca00078e0204 */
[----:B------:R-:W3:Y:S01]  /*17ad0*/  @P3 LDG.E R8, desc[UR42][R4.64] ;  /* 0x0000002a04083981 */ /* 0x000ee2000c1e1900 */
[----:B------:R-:W-:Y:S02]  /*17ae0*/  IMAD.MOV.U32 R10, RZ, RZ, RZ ;  /* 0x000000ffff0a7224 */ /* 0x000fe400078e00ff */
[----:B--2---:R-:W-:-:S05]  /*17af0*/  IMAD.WIDE R2, R19, 0x4, R2 ;  /* 0x0000000413027825 */ /* 0x004fca00078e0202 */
[----:B------:R1:W5:Y:S01]  /*17b00*/  @P1 LDG.E R10, desc[UR42][R2.64] ;  /* 0x0000002a020a1981 */ /* 0x000362000c1e1900 */
[----:B------:R-:W-:-:S04]  /*17b10*/  ISETP.NE.U32.AND P0, PT, RZ, UR4, PT ;  /* 0x00000004ff007c0c */ /* 0x000fc8000bf05070 */
[----:B------:R-:W-:Y:S01]  /*17b20*/  ISETP.NE.AND.EX P0, PT, RZ, UR5, PT, P0 ;  /* 0x00000005ff007c0c */ /* 0x000fe2000bf05300 */
[----:B---3-5:R-:W-:-:S05]  /*17b30*/  IMAD.IADD R8, R8, 0x1, R6 ;  /* 0x0000000108087824 */ /* 0x028fca00078e0206 */
[----:B------:R1:W-:Y:S07]  /*17b40*/  STL [R1+0x10], R8 ;  /* 0x0000100801007387 */ /* 0x0003ee0000100800 */
[----:B------:R-:W-:Y:S05]  /*17b50*/  @!P0 BRA `(.L_x_4839) ;  /* 0x0000000000108947 */ /* 0x000fea0003800000 */
[----:B------:R-:W2:Y:S02]  /*17b60*/  LDC.64 R4, c[0x0][0xa20] ;  /* 0x00028800ff047b82 */ /* 0x000ea40000000a00 */
[----:B--2---:R-:W-:-:S05]  /*17b70*/  IMAD.WIDE R4, R19, 0x4, R4 ;  /* 0x0000000413047825 */ /* 0x004fca00078e0204 */
[----:B------:R2:W5:Y:S01]  /*17b80*/  LDG.E R7, desc[UR42][R4.64] ;  /* 0x0000002a04077981 */ /* 0x000562000c1e1900 */
[----:B------:R-:W-:Y:S05]  /*17b90*/  BRA `(.L_x_4840) ;  /* 0x0000000000107947 */ /* 0x000fea0003800000 */
.L_x_4839:
[----:B------:R-:W-:Y:S05]  /*17ba0*/  @!P3 BRA `(.L_x_4840) ;  /* 0x00000000000cb947 */ /* 0x000fea0003800000 */
[----:B------:R-:W2:Y:S04]  /*17bb0*/  LDG.E R7, desc[UR42][R4.64] ;  /* 0x0000002a04077981 */ /* 0x000ea8000c1e1900 */
[----:B------:R-:W2:Y:S02]  /*17bc0*/  LDG.E R4, desc[UR42][R4.64+0x4] ;  /* 0x0000042a04047981 */ /* 0x000ea4000c1e1900 */
[----:B--2---:R-:W-:-:S07]  /*17bd0*/  IMAD.IADD R7, R4, 0x1, -R7 ;  /* 0x0000000104077824 */ /* 0x004fce00078e0a07 */
.L_x_4840:
[----:B--2---:R-:W2:Y:S04]  /*17be0*/  @P1 LDG.E R4, desc[UR42][R2.64] ;  /* 0x0000002a02041981 */ /* 0x004ea8000c1e1900 */
[----:B------:R1:W2:Y:S02]  /*17bf0*/  @P1 LDG.E R5, desc[UR42][R2.64+0x4] ;  /* 0x0000042a02051981 */ /* 0x0002a4000c1e1900 */
[----:B-1----:R-:W1:Y:S02]  /*17c00*/  LDC.64 R2, c[0x0][0x9e0] ;  /* 0x00027800ff027b82 */ /* 0x002e640000000a00 */
[----:B-1----:R-:W-:Y:S01]  /*17c10*/  ISETP.GE.AND P2, PT, R3, 0x1, PT ;  /* 0x000000010300780c */ /* 0x002fe20003f46270 */
[----:B--2---:R-:W-:Y:S01]  /*17c20*/  @P1 IMAD.IADD R9, R5, 0x1, -R4 ;  /* 0x0000000105091824 */ /* 0x004fe200078e0a04 */
[----:B------:R-:W-:Y:S01]  /*17c30*/  LEA R4, R17, 0x40, 0x6 ;  /* 0x0000004011047811 */ /* 0x000fe200078e30ff */
[----:B-----5:R-:W-:-:S04]  /*17c40*/  IMAD.IADD R5, R7, 0x1, -R6 ;  /* 0x0000000107057824 */ /* 0x020fc800078e0a06 */
[----:B------:R-:W-:-:S04]  /*17c50*/  IMAD.IADD R8, R5, 0x1, R9 ;  /* 0x0000000105087824 */ /* 0x000fc800078e0209 */
[C---:B------:R-:W-:Y:S01]  /*17c60*/  VIADD R20, R8.reuse, 0x3f ;  /* 0x0000003f08147836 */ /* 0x040fe20000000000 */
[----:B------:R-:W-:-:S04]  /*17c70*/  IADD3 R4, R8, R4, -R0 ;  /* 0x0000000408047210 */ /* 0x000fc80007ffe800 */
[----:B------:R-:W-:Y:S02]  /*17c80*/  SHF.R.S32.HI R7, RZ, 0x1f, R20 ;  /* 0x0000001fff077819 */ /* 0x000fe40000011414 */
[----:B------:R-:W-:Y:S02]  /*17c90*/  IADD3 R2, R4, R2, RZ ;  /* 0x0000000204027210 */ /* 0x000fe40007ffe0ff */
[----:B------:R-:W-:-:S04]  /*17ca0*/  LEA.HI R20, R7, R20, RZ, 0x6 ;  /* 0x0000001407147211 */ /* 0x000fc800078f30ff */
[----:B------:R-:W-:Y:S01]  /*17cb0*/  SHF.R.S32.HI R20, RZ, 0x6, R20 ;  /* 0x00000006ff147819 */ /* 0x000fe20000011414 */
[----:B------:R-:W-:Y:S06]  /*17cc0*/  @!P2 BRA `(.L_x_4841) ;  /* 0x000000000048a947 */ /* 0x000fec0003800000 */
[C---:B------:R-:W-:Y:S01]  /*17cd0*/  ISETP.GT.AND P0, PT, R4.reuse, RZ, PT ;  /* 0x000000ff0400720c */ /* 0x040fe20003f04270 */
[----:B------:R-:W-:Y:S01]  /*17ce0*/  BSSY B0, `(.L_x_4842) ;  /* 0x000000e000007945 */ /* 0x000fe20003800000 */
[----:B------:R-:W-:-:S11]  /*17cf0*/  VIADD R11, R4, 0xffffffff ;  /* 0xffffffff040b7836 */ /* 0x000fd60000000000 */
        /* <DEDUP_REMOVED lines=8> */
.L_x_4843:
[----:B------:R-:W-:-:S13]  /*17d80*/  ISETP.NE.AND P0, PT, R3, 0x1, PT ;  /* 0x000000010300780c */ /* 0x000fda0003f05270 */
[----:B------:R-:W1:Y:S02]  /*17d90*/  @P0 LDC.64 R6, c[0x0][0x9e8] ;  /* 0x00027a00ff060b82 */ /* 0x000e640000000a00 */
[----:B-1----:R-:W-:-:S05]  /*17da0*/  @P0 IMAD.HI.U32 R6, R11, R6, RZ ;  /* 0x000000060b060227 */ /* 0x002fca00078e00ff */
[----:B------:R-:W-:-:S07]  /*17db0*/  @P0 SHF.R.U32.HI R11, RZ, R7, R6 ;  /* 0x00000007ff0b0219 */ /* 0x000fce0000011606 */
.L_x_4844:
[----:B------:R-:W-:Y:S05]  /*17dc0*/  BSYNC B0 ;  /* 0x0000000000007941 */ /* 0x000fea0003800000 */
.L_x_4842:
[----:B------:R-:W-:-:S05]  /*17dd0*/  IMAD R11, R11, R3, R3 ;  /* 0x000000030b0b7224 */ /* 0x000fca00078e0203 */
[----:B------:R-:W-:-:S07]  /*17de0*/  VIMNMX R2, R2, R11, PT ;  /* 0x0000000b02027248 */ /* 0x000fce0003fe0100 */
.L_x_4841:
        /* <DEDUP_REMOVED lines=15> */
.L_x_4847:
[----:B------:R-:W-:Y:S01]  /*17ee0*/  ISETP.NE.AND P0, PT, R3, 0x1, PT ;  /* 0x000000010300780c */ /* 0x000fe20003f05270 */
[----:B------:R-:W-:-:S12]  /*17ef0*/  IMAD.MOV.U32 R11, RZ, RZ, R0 ;  /* 0x000000ffff0b7224 */ /* 0x000fd800078e0000 */
[----:B------:R-:W1:Y:S02]  /*17f00*/  @P0 LDC.64 R6, c[0x0][0x9e8] ;  /* 0x00027a00ff060b82 */ /* 0x000e640000000a00 */
[----:B-1----:R-:W-:-:S05]  /*17f10*/  @P0 IMAD.HI.U32 R6, R0, R6, RZ ;  /* 0x0000000600060227 */ /* 0x002fca00078e00ff */
[----:B------:R-:W-:-:S07]  /*17f20*/  @P0 SHF.R.U32.HI R11, RZ, R7, R6 ;  /* 0x00000007ff0b0219 */ /* 0x000fce0000011606 */
.L_x_4848:
[----:B------:R-:W-:Y:S05]  /*17f30*/  BSYNC B0 ;  /* 0x0000000000007941 */ /* 0x000fea0003800000 */
.L_x_4846:
[----:B------:R-:W-:-:S05]  /*17f40*/  IMAD R3, R11, R3, RZ ;  /* 0x000000030b037224 */ /* 0x000fca00078e02ff */
[----:B------:R-:W-:-:S07]  /*17f50*/  VIMNMX R8, R8, R3, !PT ;  /* 0x0000000308087248 */ /* 0x000fce0007fe0100 */
.L_x_4845:
[----:B------:R-:W-:Y:S01]  /*17f60*/  VIADD R2, R2, 0x3f ;  /* 0x0000003f02027836 */ /* 0x000fe20000000000 */
[----:B------:R-:W-:Y:S01]  /*17f70*/  BSSY B0, `(.L_x_4849) ;  /* 0x0000111000007945 */ /* 0x000fe20003800000 */
[----:B------:R-:W-:-:S03]  /*17f80*/  PLOP3.LUT P2, PT, PT, PT, PT, 0x80, 0x0 ;  /* 0x000000000000781c */ /* 0x000fc60003f4f070 */
[----:B------:R-:W-:-:S04]  /*17f90*/  SHF.R.S32.HI R3, RZ, 0x1f, R2 ;  /* 0x0000001fff037819 */ /* 0x000fc80000011402 */
[----:B------:R-:W-:Y:S02]  /*17fa0*/  LEA.HI R3, R3, R2, RZ, 0x6 ;  /* 0x0000000203037211 */ /* 0x000fe400078f30ff */
[----:B------:R-:W-:Y:S02]  /*17fb0*/  SHF.R.S32.HI R2, RZ, 0x1f, R8 ;  /* 0x0000001fff027819 */ /* 0x000fe40000011408 */
[----:B------:R-:W-:Y:S02]  /*17fc0*/  SHF.R.S32.HI R3, RZ, 0x6, R3 ;  /* 0x00000006ff037819 */ /* 0x000fe40000011403 */
[----:B------:R-:W-:Y:S02]  /*17fd0*/  LEA.HI R2, R2, R8, RZ, 0x6 ;  /* 0x0000000802027211 */ /* 0x000fe400078f30ff */
[----:B------:R-:W-:Y:S02]  /*17fe0*/  VIMNMX R3, R20, R3, PT ;  /* 0x0000000314037248 */ /* 0x000fe40003fe0100 */
[----:B------:R-:W-:-:S03]  /*17ff0*/  SHF.R.S32.HI R2, RZ, 0x6, R2 ;  /* 0x00000006ff027819 */ /* 0x000fc60000011402 */
[----:B------:R-:W-:Y:S01]  /*18000*/  IMAD R6, R3, 0x40, -R5 ;  /* 0x0000004003067824 */ /* 0x000fe200078e0a05 */
[----:B------:R-:W-:-:S04]  /*18010*/  VIMNMX R2, RZ, R2, !PT ;  /* 0x00000002ff027248 */ /* 0x000fc80007fe0100 */
[----:B------:R-:W-:Y:S01]  /*18020*/  VIMNMX R3, R6, R9, PT ;  /* 0x0000000906037248 */ /* 0x000fe20003fe0100 */
[----:B------:R-:W-:-:S05]  /*18030*/  IMAD R2, R2, 0x40, -R5 ;  /* 0x0000004002027824 */ /* 0x000fca00078e0a05 */
[----:B------:R-:W-:-:S04]  /*18040*/  VIMNMX R2, RZ, R2, !PT ;  /* 0x00000002ff027248 */ /* 0x000fc80007fe0100 */
[----:B------:R-:W-:Y:S02]  /*18050*/  ISETP.GT.AND P0, PT, R3, R2, PT ;  /* 0x000000020300720c */ /* 0x000fe40003f04270 */
[----:B------:R-:W-:-:S11]  /*18060*/  SHF.R.U32.HI R2, RZ, 0x6, R2 ;  /* 0x00000006ff027819 */ /* 0x000fd60000011602 */
[----:B------:R-:W-:-:S04]  /*18070*/  @P0 IADD3 R3, R3, 0x3f, RZ ;  /* 0x0000003f03030810 */ /* 0x000fc80007ffe0ff */
[----:B------:R-:W-:-:S04]  /*18080*/  @P0 SHF.R.S32.HI R6, RZ, 0x1f, R3 ;  /* 0x0000001fff060819 */ /* 0x000fc80000011403 */
[----:B------:R-:W-:Y:S01]  /*18090*/  @P0 LEA.HI R6, R6, R3, RZ, 0x6 ;  /* 0x0000000306060211 */ /* 0x000fe200078f30ff */
[----:B------:R-:W-:-:S03]  /*180a0*/  IMAD.MOV.U32 R3, RZ, RZ, R2 ;  /* 0x000000ffff037224 */ /* 0x000fc600078e0002 */
[----:B------:R-:W-:-:S04]  /*180b0*/  @P0 SHF.R.S32.HI R3, RZ, 0x6, R6 ;  /* 0x00000006ff030819 */ /* 0x000fc80000011406 */
[----:B------:R-:W-:-:S13]  /*180c0*/  ISETP.GT.AND P0, PT, R3, R2, PT ;  /* 0x000000020300720c */ /* 0x000fda0003f04270 */
[----:B------:R-:W-:Y:S05]  /*180d0*/  @!P0 BRA `(.L_x_4850) ;  /* 0x0000000c00e88947 */ /* 0x000fea0003800000 */
[----:B------:R-:W1:Y:S01]  /*180e0*/  LDC R5, c[0x0][0x428] ;  /* 0x00010a00ff057b82 */ /* 0x000e620000000800 */
[----:B------:R-:W-:Y:S01]  /*180f0*/  UMOV UR4, 0xffffffff ;  /* 0xffffffff00047882 */ /* 0x000fe20000000000 */
[----:B-1----:R-:W-:Y:S01]  /*18100*/  ISETP.NE.AND P0, PT, R5, 0x1, PT ;  /* 0x000000010500780c */ /* 0x002fe20003f05270 */
[----:B------:R-:W-:-:S12]  /*18110*/  IMAD.MOV.U32 R5, RZ, RZ, R18 ;  /* 0x000000ffff057224 */ /* 0x000fd800078e0012 */
[----:B------:R-:W1:Y:S08]  /*18120*/  @P0 LDC R7, c[0x0][0x42c] ;  /* 0x00010b00ff070b82 */ /* 0x000e700000000800 */
[----:B------:R-:W2:Y:S01]  /*18130*/  @P0 LDC R6, c[0x0][0x430] ;  /* 0x00010c00ff060b82 */ /* 0x000ea20000000800 */
[----:B-1----:R-:W-:-:S05]  /*18140*/  @P0 IMAD.HI.U32 R7, R18, R7, RZ ;  /* 0x0000000712070227 */ /* 0x002fca00078e00ff */
[----:B--2---:R-:W-:Y:S02]  /*18150*/  @P0 SHF.R.U32.HI R5, RZ, R6, R7 ;  /* 0x00000006ff050219 */ /* 0x004fe40000011607 */
[----:B------:R-:W-:Y:S01]  /*18160*/  SEL R6, R19, RZ, !P1 ;  /* 0x000000ff13067207 */ /* 0x000fe20004800000 */
[----:B------:R-:W-:Y:S06]  /*18170*/  BRA.DIV UR4, `(.L_x_4851) ;  /* 0x00000062043c7947 */ /* 0x000fec000b800000 */
.L_x_5005:
[----:B------:R-:W-:-:S03]  /*18180*/  UMOV UR4, 0xffffffff ;  /* 0xffffffff00047882 */ /* 0x000fc60000000000 */
[----:B------:R-:W-:Y:S05]  /*18190*/  BRA.DIV UR4, `(.L_x_4852) ;  /* 0x0000006204687947 */ /* 0x000fea000b800000 */
[----:B------:R-:W-:-:S13]  /*181a0*/  ELECT P6, URZ, PT ;  /* 0x00000000003f782f */ /* 0x000fda00038c0000 */
.L_x_5008:
[----:B------:R-:W2:Y:S01]  /*181b0*/  LDL R7, [R1+0x20] ;  /* 0x0000200001077983 */ /* 0x000ea20000100800 */
[----:B------:R-:W-:Y:S01]  /*181c0*/  MOV R9, 0x400 ;  /* 0x0000040000097802 */ /* 0x000fe20000000f00 */
[----:B------:R-:W-:Y:S01]  /*181d0*/  BSSY B1, `(.L_x_4853) ;  /* 0x000000a000017945 */ /* 0x000fe20003800000 */
[----:B--2---:R-:W-:-:S05]  /*181e0*/  VIADD R8, R7, 0x1 ;  /* 0x0000000107087836 */ /* 0x004fca0000000000 */
[----:B------:R-:W-:-:S04]  /*181f0*/  LEA.HI R7, R8, R8, RZ, 0x1 ;  /* 0x0000000808077211 */ /* 0x000fc800078f08ff */
[----:B------:R-:W-:-:S05]  /*18200*/  LOP3.LUT R7, R7, 0xfffffffe, RZ, 0xc0, !PT ;  /* 0xfffffffe07077812 */ /* 0x000fca00078ec0ff */
[----:B------:R-:W-:Y:S02]  /*18210*/  IMAD.IADD R8, R8, 0x1, -R7 ;  /* 0x0000000108087824 */ /* 0x000fe400078e0a07 */
[----:B------:R-:W1:Y:S03]  /*18220*/  S2R R7, SR_CgaCtaId ;  /* 0x0000000000077919 */ /* 0x000e660000008800 */
[----:B------:R-:W-:Y:S02]  /*18230*/  SHF.L.U32 R8, R8, 0x1f, RZ ;  /* 0x0000001f08087819 */ /* 0x000fe400000006ff */
[----:B-1----:R-:W-:-:S04]  /*18240*/  LEA R7, R7, R9, 0x18 ;  /* 0x0000000907077211 */ /* 0x002fc800078ec0ff */
[----:B------:R-:W1:Y:S02]  /*18250*/  SYNCS.PHASECHK.TRANS64.TRYWAIT P0, [R7+URZ+0x28c20], R8 ;  /* 0x028c2008070075a7 */ /* 0x000e64000800017f */
[----:B-1----:R-:W-:Y:S05]  /*18260*/  @!P0 BRA `(.L_x_4854) ;  /* 0x0000006000548947 */ /* 0x002fea0003800000 */
.L_x_5009:
[----:B------:R-:W-:Y:S05]  /*18270*/  BSYNC B1 ;  /* 0x0000000000017941 */ /* 0x000fea0003800000 */
.L_x_4853:
[----:B------:R-:W-:Y:S04]  /*18280*/  BSSY B1, `(.L_x_4855) ;  /* 0x0000061000017945 */ /* 0x000fe80003800000 */
[----:B------:R-:W-:Y:S05]  /*18290*/  @!P6 BRA `(.L_x_4856) ;  /* 0x00000004007ce947 */ /* 0x000fea0003800000 */
[----:B------:R-:W1:Y:S04]  /*182a0*/  LDL R11, [R1+0x4] ;  /* 0x00000400010b7983 */ /* 0x000e680000100800 */
[----:B------:R-:W2:Y:S01]  /*182b0*/  LDL R9, [R1+0xc] ;  /* 0x00000c0001097983 */ /* 0x000ea20000100800 */
[----:B-1----:R-:W-:Y:S01]  /*182c0*/  IMAD R8, R11, 0x8, R7 ;  /* 0x000000080b087824 */ /* 0x002fe200078e0207 */
[----:B--2---:R-:W-:-:S04]  /*182d0*/  SHF.L.U32 R11, R9, 0x1f, RZ ;  /* 0x0000001f090b7819 */ /* 0x004fc800000006ff */
[----:B------:R-:W1:Y:S02]  /*182e0*/  SYNCS.PHASECHK.TRANS64.TRYWAIT P0, [R8+URZ+0x28ca0], R11 ;  /* 0x028ca00b080075a7 */ /* 0x000e64000800017f */
[----:B-1----:R-:W-:Y:S05]  /*182f0*/  @!P0 BRA `(.L_x_4857) ;  /* 0x0000006000448947 */ /* 0x002fea0003800000 */
.L_x_5010:
        /* <DEDUP_REMOVED lines=11> */
.L_x_4858:
[----:B--2---:R-:W2:Y:S01]  /*183b0*/  LDL R9, [R1+0x4] ;  /* 0x0000040001097983 */ /* 0x004ea20000100800 */
        /* <DEDUP_REMOVED lines=11> */
[----:B------:R-:W-:-:S04]  /*18470*/  IMAD R9, R3, 0x40, R10 ;  /* 0x0000004003097824 */ /* 0x000fc800078e020a */
[----:B------:R-:W-:-:S05]  /*18480*/  VIADD R9, R9, 0xffffffc0 ;  /* 0xffffffc009097836 */ /* 0x000fca0000000000 */
[----:B------:R-:W-:-:S03]  /*18490*/  R2UR UR11, R9 ;  /* 0x00000000090b72ca */ /* 0x000fc600000e0000 */
[----:B------:R-:W-:-:S10]  /*184a0*/  UIADD3 UR8, UR8, 0x22400, URZ ;  /* 0x0002240008087890 */ /* 0x000fd4000fffe03f */
[----:B------:R2:W-:Y:S01]  /*184b0*/  UTMALDG.4D [UR8], [UR4], desc[UR6] ;  /* 0x00000608040075b4 */ /* 0x0005e20008019000 */
[----:B------:R-:W3:Y:S02]  /*184c0*/  SYNCS.PHASECHK.TRANS64.TRYWAIT P0, [R8+URZ+0x28cc0], R11 ;  /* 0x028cc00b080075a7 */ /* 0x000ee4000800017f */
[----:B--23--:R-:W-:Y:S05]  /*184d0*/  @!P0 BRA `(.L_x_4859) ;  /* 0x0000005c00e08947 */ /* 0x00cfea0003800000 */
.L_x_5011:
        /* <DEDUP_REMOVED lines=8> */
.L_x_4860:
[----:B-12---:R-:W2:Y:S01]  /*18560*/  LDL R11, [R1+0x4] ;  /* 0x00000400010b7983 */ /* 0x006ea20000100800 */
        /* <DEDUP_REMOVED lines=50> */
.L_x_4856:
[----:B------:R-:W-:Y:S05]  /*18890*/  BSYNC B1 ;  /* 0x0000000000017941 */ /* 0x000fea0003800000 */
.L_x_4855:
[----:B-1----:R-:W2:Y:S04]  /*188a0*/  LDL.LU R8, [R1+0x4] ;  /* 0x0000040001087983 */ /* 0x002ea80000300800 */
        /* <DEDUP_REMOVED lines=12> */
[C---:B------:R-:W-:Y:S02]  /*18970*/  IMAD R8, R3.reuse, 0x40, R10 ;  /* 0x0000004003087824 */ /* 0x040fe400078e020a */
[----:B------:R-:W-:Y:S02]  /*18980*/  VIADD R3, R3, 0xffffffff ;  /* 0xffffffff03037836 */ /* 0x000fe40000000000 */
[----:B------:R-:W-:-:S07]  /*18990*/  VIADD R8, R8, 0xffffff80 ;  /* 0xffffff8008087836 */ /* 0x000fce0000000000 */
.L_x_4867:
[----:B------:R-:W-:Y:S05]  /*189a0*/  YIELD ;  /* 0x0000000000007946 */ /* 0x000fea0003800000 */
[----:B------:R-:W-:Y:S04]  /*189b0*/  BSSY B1, `(.L_x_4861) ;  /* 0x000005f000017945 */ /* 0x000fe80003800000 */
[----:B-1----:R-:W-:Y:S05]  /*189c0*/  @!P6 BRA `(.L_x_4862) ;  /* 0x000000040074e947 */ /* 0x002fea0003800000 */
[----:B------:R-:W2:Y:S04]  /*189d0*/  LDL R9, [R1+0x4] ;  /* 0x0000040001097983 */ /* 0x000ea80000100800 */
[----:B------:R-:W3:Y:S01]  /*189e0*/  LDL R10, [R1+0xc] ;  /* 0x00000c00010a7983 */ /* 0x000ee20000100800 */
[----:B--2---:R-:W-:Y:S01]  /*189f0*/  IMAD R9, R9, 0x8, R7 ;  /* 0x0000000809097824 */ /* 0x004fe200078e0207 */
[----:B---3--:R-:W-:-:S04]  /*18a00*/  SHF.L.U32 R10, R10, 0x1f, RZ ;  /* 0x0000001f0a0a7819 */ /* 0x008fc800000006ff */
[----:B------:R-:W1:Y:S02]  /*18a10*/  SYNCS.PHASECHK.TRANS64.TRYWAIT P0, [R9+URZ+0x28ca0], R10 ;  /* 0x028ca00a090075a7 */ /* 0x000e64000800017f */
[----:B-1----:R-:W-:Y:S05]  /*18a20*/  @!P0 BRA `(.L_x_4863) ;  /* 0x0000005800a08947 */ /* 0x002fea0003800000 */
.L_x_5012:
        /* <DEDUP_REMOVED lines=11> */
.L_x_4864:
[----:B--2---:R-:W2:Y:S01]  /*18ae0*/  LDL R11, [R1+0x4] ;  /* 0x00000400010b7983 */ /* 0x004ea20000100800 */
        /* <DEDUP_REMOVED lines=14> */
[----:B------:R-:W3:Y:S02]  /*18bd0*/  SYNCS.PHASECHK.TRANS64.TRYWAIT P1, [R9+URZ+0x28cc0], R10 ;  /* 0x028cc00a090075a7 */ /* 0x000ee4000802017f */
[----:B--23--:R-:W-:Y:S05]  /*18be0*/  @!P1 BRA `(.L_x_4865) ;  /* 0x0000005800449947 */ /* 0x00cfea0003800000 */
.L_x_5013:
        /* <DEDUP_REMOVED lines=8> */
.L_x_4866:
        /* <DEDUP_REMOVED lines=51> */
.L_x_4862:
[----:B------:R-:W-:Y:S05]  /*18fa0*/  BSYNC B1 ;  /* 0x0000000000017941 */ /* 0x000fea0003800000 */
.L_x_4861:
        /* <DEDUP_REMOVED lines=13> */
.L_x_4850:
[----:B------:R-:W-:Y:S05]  /*19080*/  BSYNC B0 ;  /* 0x0000000000007941 */ /* 0x000fea0003800000 */
.L_x_4849:
        /* <DEDUP_REMOVED lines=17> */
.L_x_4870:
[----:B------:R-:W-:-:S13]  /*191a0*/  ISETP.NE.AND P1, PT, R3, 0x1, PT ;  /* 0x000000010300780c */ /* 0x000fda0003f25270 */
[----:B------:R-:W2:Y:S02]  /*191b0*/  @P1 LDC.64 R4, c[0x0][0x9e8] ;  /* 0x00027a00ff041b82 */ /* 0x000ea40000000a00 */
[----:B--2---:R-:W-:-:S05]  /*191c0*/  @P1 IMAD.HI.U32 R4, R6, R4, RZ ;  /* 0x0000000406041227 */ /* 0x004fca00078e00ff */
[----:B------:R-:W-:-:S07]  /*191d0*/  @P1 SHF.R.U32.HI R6, RZ, R5, R4 ;  /* 0x00000005ff061219 */ /* 0x000fce0000011604 */
.L_x_4871:
[----:B------:R-:W-:Y:S05]  /*191e0*/  BSYNC B0 ;  /* 0x0000000000007941 */ /* 0x000fea0003800000 */
.L_x_4869:
[----:B------:R-:W-:-:S05]  /*191f0*/  IMAD R5, R6, R3, R3 ;  /* 0x0000000306057224 */ /* 0x000fca00078e0203 */
[----:B------:R-:W-:-:S07]  /*19200*/  VIMNMX R2, R2, R5, PT ;  /* 0x0000000502027248 */ /* 0x000fce0003fe0100 */
.L_x_4868:
[----:B------:R-:W-:Y:S01]  /*19210*/  VIADD R2, R2, 0x3f ;  /* 0x0000003f02027836 */ /* 0x000fe20000000000 */
[----:B------:R-:W-:-:S04]  /*19220*/  ULDC UR4, c[0x0][0x9dc] ;  /* 0x0002770000047ab9 */ /* 0x000fc80000000800 */
[----:B------:R-:W-:-:S04]  /*19230*/  SHF.R.S32.HI R5, RZ, 0x1f, R2 ;  /* 0x0000001fff057819 */ /* 0x000fc80000011402 */
[----:B------:R-:W-:Y:S01]  /*19240*/  LEA.HI R5, R5, R2, RZ, 0x6 ;  /* 0x0000000205057211 */ /* 0x000fe200078f30ff */
[----:B------:R-:W-:-:S03]  /*19250*/  VIADD R2, R0, -UR4 ;  /* 0x8000000400027c36 */ /* 0x000fc60008000000 */
[----:B------:R-:W-:-:S04]  /*19260*/  SHF.R.S32.HI R5, RZ, 0x6, R5 ;  /* 0x00000006ff057819 */ /* 0x000fc80000011405 */
        /* <DEDUP_REMOVED lines=13> */
.L_x_4874:
[----:B------:R-:W-:-:S13]  /*19340*/  ISETP.NE.AND P0, PT, R3, 0x1, PT ;  /* 0x000000010300780c */ /* 0x000fda0003f05270 */
[----:B------:R-:W3:Y:S02]  /*19350*/  @P0 LDC.64 R4, c[0x0][0x9e8] ;  /* 0x00027a00ff040b82 */ /* 0x000ee40000000a00 */
[----:B---3--:R-:W-:-:S05]  /*19360*/  @P0 IMAD.HI.U32 R4, R0, R4, RZ ;  /* 0x0000000400040227 */ /* 0x008fca00078e00ff */
[----:B------:R-:W-:-:S07]  /*19370*/  @P0 SHF.R.U32.HI R0, RZ, R5, R4 ;  /* 0x00000005ff000219 */ /* 0x000fce0000011604 */
.L_x_4875:
[----:B------:R-:W-:Y:S05]  /*19380*/  BSYNC B0 ;  /* 0x0000000000007941 */ /* 0x000fea0003800000 */
.L_x_4873:
[----:B------:R-:W-:-:S05]  /*19390*/  IMAD R3, R0, R3, RZ ;  /* 0x0000000300037224 */ /* 0x000fca00078e02ff */
[----:B------:R-:W-:-:S07]  /*193a0*/  VIMNMX R2, R2, R3, !PT ;  /* 0x0000000302027248 */ /* 0x000fce0007fe0100 */
.L_x_4872:
[----:B------:R-:W-:Y:S01]  /*193b0*/  SHF.R.S32.HI R3, RZ, 0x1f, R2 ;  /* 0x0000001fff037819 */ /* 0x000fe20000011402 */
[----:B------:R-:W-:Y:S03]  /*193c0*/  BSSY B6, `(.L_x_4876) ;  /* 0x00002fd000067945 */ /* 0x000fe60003800000 */
[----:B------:R-:W-:-:S04]  /*193d0*/  LEA.HI R3, R3, R2, RZ, 0x6 ;  /* 0x0000000203037211 */ /* 0x000fc800078f30ff */
[----:B------:R-:W-:-:S04]  /*193e0*/  SHF.R.S32.HI R3, RZ, 0x6, R3 ;  /* 0x00000006ff037819 */ /* 0x000fc80000011403 */
        /* <DEDUP_REMOVED lines=11> */
[----:B------:R-:W3:Y:S08]  /*194a0*/  FLO.U32 R0, UR4 ;  /* 0x0000000400007d00 */ /* 0x000ef000080e0000 */
        /* <DEDUP_REMOVED lines=9> */
.L_x_4877:
[----:B------:R-:W3:Y:S01]  /*19540*/  S2R R3, SR_CgaCtaId ;  /* 0x0000000000037919 */ /* 0x000ee20000008800 */
[----:B------:R-:W-:-:S04]  /*19550*/  MOV R0, 0x400 ;  /* 0x0000040000007802 */ /* 0x000fc80000000f00 */
[----:B---3--:R-:W-:-:S04]  /*19560*/  LEA R2, R3, R0, 0x18 ;  /* 0x0000000003027211 */ /* 0x008fc800078ec0ff */
[----:B------:R-:W-:Y:S01]  /*19570*/  IADD3 R0, R2, 0x22400, RZ ;  /* 0x0002240002007810 */ /* 0x000fe20007ffe0ff */
[----:B------:R3:W-:Y:S03]  /*19580*/  STL [R1+0x18], R2 ;  /* 0x0000180201007387 */ /* 0x0007e60000100800 */
        /* <DEDUP_REMOVED lines=11> */
[----:B------:R-:W-:Y:S02]  /*19640*/  IMAD.U32 R10, RZ, RZ, UR4 ;  /* 0x00000004ff0a7e24 */ /* 0x000fe4000f8e00ff */
[----:B-1----:R-:W-:Y:S02]  /*19650*/  IMAD.U32 R11, RZ, RZ, UR5 ;  /* 0x00000005ff0b7e24 */ /* 0x002fe4000f8e00ff */
[----:B------:R-:W-:Y:S02]  /*19660*/  IMAD.MOV.U32 R8, RZ, RZ, 0x70 ;  /* 0x00000070ff087424 */ /* 0x000fe400078e00ff */
[----:B------:R-:W-:Y:S02]  /*19670*/  IMAD.MOV.U32 R12, RZ, RZ, 0x1 ;  /* 0x00000001ff0c7424 */ /* 0x000fe400078e00ff */
[----:B0-----:R-:W-:-:S07]  /*19680*/  IMAD.MOV.U32 R13, RZ, RZ, RZ ;  /* 0x000000ffff0d7224 */ /* 0x001fce00078e00ff */
[----:B------:R-:W-:-:S07]  /*19690*/  LEPC R20, `(.L_x_4879) ;  /* 0x000000001014794e */ /* 0x000fce0000000000 */
[----:B---3--:R-:W-:Y:S05]  /*196a0*/  CALL.ABS.NOINC R2 ;  /* 0x0000000002007343 */ /* 0x008fea0003c00000 */
.L_x_4879:
[----:B------:R-:W3:Y:S02]  /*196b0*/  LDL R2, [R1+0x18] ;  /* 0x0000180001027983 */ /* 0x000ee40000100800 */
[----:B---3--:R-:W-:-:S04]  /*196c0*/  IADD3 R0, R2, 0x400, RZ ;  /* 0x0000040002007810 */ /* 0x008fc80007ffe0ff */
        /* <DEDUP_REMOVED lines=11> */
[----:B------:R-:W-:Y:S02]  /*19780*/  IMAD.U32 R10, RZ, RZ, UR4 ;  /* 0x00000004ff0a7e24 */ /* 0x000fe4000f8e00ff */
[----:B-1----:R-:W-:Y:S02]  /*19790*/  IMAD.U32 R11, RZ, RZ, UR5 ;  /* 0x00000005ff0b7e24 */ /* 0x002fe4000f8e00ff */
[----:B------:R-:W-:Y:S02]  /*197a0*/  IMAD.MOV.U32 R8, RZ, RZ, 0x70 ;  /* 0x00000070ff087424 */ /* 0x000fe400078e00ff */
[----:B------:R-:W-:Y:S02]  /*197b0*/  IMAD.MOV.U32 R12, RZ, RZ, 0x1 ;  /* 0x00000001ff0c7424 */ /* 0x000fe400078e00ff */
[----:B0--3--:R-:W-:-:S07]  /*197c0*/  IMAD.MOV.U32 R13, RZ, RZ, RZ ;  /* 0x000000ffff0d7224 */ /* 0x009fce00078e00ff */
[----:B------:R-:W-:-:S07]  /*197d0*/  LEPC R20, `(.L_x_4881) ;  /* 0x000000001014794e */ /* 0x000fce0000000000 */
[----:B----4-:R-:W-:Y:S05]  /*197e0*/  CALL.ABS.NOINC R2 ;  /* 0x0000000002007343 */ /* 0x010fea0003c00000 */
.L_x_4881:
[----:B------:R-:W-:Y:S01]  /*197f0*/  MOV R2, 0x0 ;  /* 0x0000000000027802 */ /* 0x000fe20000000f00 */
[----:B------:R-:W-:Y:S01]  /*19800*/  ULDC.64 UR4, c[0x4][0x108] ;  /* 0x0100420000047ab9 */ /* 0x000fe20000000a00 */
[----:B------:R-:W-:Y:S01]  /*19810*/  ULDC.64 UR6, c[0x4][0x110] ;  /* 0x0100440000067ab9 */ /* 0x000fe20000000a00 */
[----:B------:R-:W-:Y:S01]  /*19820*/  ULDC.64 UR8, c[0x4][0x48] ;  /* 0x0100120000087ab9 */ /* 0x000fe20000000a00 */
[----:B------:R-:W-:Y:S01]  /*19830*/  MOV R4, UR4 ;  /* 0x0000000400047c02 */ /* 0x000fe20008000f00 */
[----:B------:R-:W-:Y:S01]  /*19840*/  IMAD.U32 R5, RZ, RZ, UR5 ;  /* 0x00000005ff057e24 */ /* 0x000fe2000f8e00ff */
        /* <DEDUP_REMOVED lines=10> */
.L_x_4880:
[----:B------:R-:W3:Y:S01]  /*198f0*/  LDL.LU R4, [R1+0x24] ;  /* 0x0000240001047983 */ /* 0x000ee20000300800 */
[----:B------:R-:W4:Y:S01]  /*19900*/  LDC R0, c[0x0][0x428] ;  /* 0x00010a00ff007b82 */ /* 0x000f220000000800 */
        /* <DEDUP_REMOVED lines=12> */
[----:B------:R-:W0:Y:S01]  /*199d0*/  @P0 LDC.64 R2, c[0x0][0x9f8] ;  /* 0x00027e00ff020b82 */ /* 0x000e220000000a00 */
[----:B------:R-:W-:-:S04]  /*199e0*/  ISETP.NE.AND P6, PT, R5, RZ, PT ;  /* 0x000000ff0500720c */ /* 0x000fc80003fc5270 */
[----:B------:R-:W-:-:S09]  /*199f0*/  PLOP3.LUT P1, PT, P6, PT, PT, 0x8, 0x0 ;  /* 0x000000000000781c */ /* 0x000fd2000372e170 */
[----:B------:R-:W-:Y:S01]  /*19a00*/  VOTEU.ALL UP1, P6 ;  /* 0x00000000003f7886 */ /* 0x000fe20003020000 */
[----:B0-----:R-:W-:-:S04]  /*19a10*/  @P0 IMAD.WIDE R2, R19, 0x4, R2 ;  /* 0x0000000413020825 */ /* 0x001fc800078e0202 */
[----:B------:R-:W-:-:S04]  /*19a20*/  @!UP1 UIADD3 UR8, UP0, UR40, 0x270, URZ ;  /* 0x0000027028089890 */ /* 0x000fc8000ff1e03f */
[----:B------:R-:W-:-:S03]  /*19a30*/  @!UP1 UIADD3.X UR9, URZ, UR41, URZ, UP0, !UPT ;  /* 0x000000293f099290 */ /* 0x000fc600087fe43f */
[----:B------:R-:W-:Y:S01]  /*19a40*/  VOTEU.ALL UP0, P6 ;  /* 0x00000000003f7886 */ /* 0x000fe20003000000 */
[----:B---3--:R-:W-:Y:S01]  /*19a50*/  LEA R17, R17, R4, 0x6 ;  /* 0x0000000411117211 */ /* 0x008fe200078e30ff */
[----:B------:R-:W-:-:S06]  /*19a60*/  IMAD.MOV.U32 R4, RZ, RZ, R19 ;  /* 0x000000ffff047224 */ /* 0x000fcc00078e0013 */
[----:B------:R0:W5:Y:S01]  /*19a70*/  @P0 LDG.E R4, desc[UR42][R2.64] ;  /* 0x0000002a02040981 */ /* 0x000162000c1e1900 */
[----:B------:R-:W-:-:S04]  /*19a80*/  ISETP.NE.U32.AND P0, PT, RZ, UR4, PT ;  /* 0x00000004ff007c0c */ /* 0x000fc8000bf05070 */
[----:B------:R-:W-:-:S04]  /*19a90*/  ISETP.NE.AND.EX P0, PT, RZ, UR5, PT, P0 ;  /* 0x00000005ff007c0c */ /* 0x000fc8000bf05300 */
[----:B0-----:R-:W-:-:S09]  /*19aa0*/  SEL R2, R19, RZ, !P0 ;  /* 0x000000ff13027207 */ /* 0x001fd20004000000 */
.L_x_4882:
        /* <DEDUP_REMOVED lines=10> */
[----:B------:R-:W3:Y:S01]  /*19b50*/  LDL R3, [R1+0x1c] ;  /* 0x00001c0001037983 */ /* 0x000ee20000100800 */
[----:B------:R-:W0:Y:S01]  /*19b60*/  LDC.64 R20, c[0x0][0x3f8] ;  /* 0x0000fe00ff147b82 */ /* 0x000e220000000a00 */
[----:B------:R-:W-:Y:S02]  /*19b70*/  ULDC.64 UR4, c[0x0][0xa08] ;  /* 0x0002820000047ab9 */ /* 0x000fe40000000a00 */
[----:B0-----:R-:W-:Y:S01]  /*19b80*/  LOP3.LUT P0, RZ, R20, UR4, RZ, 0xfc, !PT ;  /* 0x0000000414ff7c12 */ /* 0x001fe2000f80fcff */
[----:B------:R-:W-:-:S03]  /*19b90*/  UMOV UR4, 0xffffffff ;  /* 0xffffffff00047882 */ /* 0x000fc60000000000 */
[----:B------:R-:W-:-:S04]  /*19ba0*/  LOP3.LUT P0, RZ, R21, UR5, RZ, 0xfc, P0 ;  /* 0x0000000515ff7c12 */ /* 0x000fc8000800fcff */
[----:B--2--5:R-:W-:Y:S01]  /*19bb0*/  SEL R6, R4, RZ, !P0 ;  /* 0x000000ff04067207 */ /* 0x024fe20004000000 */
[----:B---3--:R-:W-:Y:S01]  /*19bc0*/  VIADD R3, R3, 0xffffffff ;  /* 0xffffffff03037836 */ /* 0x008fe20000000000 */
[----:B------:R-:W-:Y:S07]  /*19bd0*/  BRA.DIV UR4, `(.L_x_4883) ;  /* 0x0000004a045c7947 */ /* 0x000fee000b800000 */
.L_x_5016:
[----:B------:R-:W-:Y:S01]  /*19be0*/  UMOV UR4, 0xffffffff ;  /* 0xffffffff00047882 */ /* 0x000fe20000000000 */
[----:B------:R-:W-:Y:S02]  /*19bf0*/  SHF.R.S32.HI R8, RZ, 0x1f, R4 ;  /* 0x0000001fff087819 */ /* 0x000fe40000011404 */
[----:B------:R-:W-:Y:S05]  /*19c00*/  BRA.DIV UR4, `(.L_x_4884) ;  /* 0x0000004a04847947 */ /* 0x000fea000b800000 */
[----:B------:R-:W-:-:S13]  /*19c10*/  ELECT P6, URZ, PT ;  /* 0x00000000003f782f */ /* 0x000fda00038c0000 */
.L_x_5019:
[----:B------:R-:W-:Y:S05]  /*19c20*/  @!P6 BRA `(.L_x_4885) ;  /* 0x0000000000fce947 */ /* 0x000fea0003800000 */
[----:B------:R-:W-:-:S04]  /*19c30*/  ISETP.NE.U32.AND P0, PT, R20, RZ, PT ;  /* 0x000000ff1400720c */ /* 0x000fc80003f05070 */
[----:B------:R-:W-:-:S13]  /*19c40*/  ISETP.NE.AND.EX P0, PT, R21, RZ, PT, P0 ;  /* 0x000000ff1500720c */ /* 0x000fda0003f05300 */
[----:B------:R-:W-:Y:S05]  /*19c50*/  @!P0 BRA `(.L_x_4886) ;  /* 0x0000000000488947 */ /* 0x000fea0003800000 */
[----:B-1----:R-:W0:Y:S01]  /*19c60*/  LDC R9, c[0x0][0x41c] ;  /* 0x00010700ff097b82 */ /* 0x002e220000000800 */
[----:B------:R-:W-:Y:S01]  /*19c70*/  IMAD.MOV.U32 R5, RZ, RZ, R3 ;  /* 0x000000ffff057224 */ /* 0x000fe200078e0003 */
        /* <DEDUP_REMOVED lines=9> */
[----:B------:R-:W-:Y:S02]  /*19d10*/  IMAD R9, R4, UR5, R6 ;  /* 0x0000000504097c24 */ /* 0x000fe4000f8e0206 */
[----:B------:R-:W-:-:S04]  /*19d20*/  IMAD.MOV.U32 R6, RZ, RZ, R5 ;  /* 0x000000ffff067224 */ /* 0x000fc800078e0005 */
[----:B------:R-:W-:-:S04]  /*19d30*/  IMAD.WIDE.U32 R6, R4, UR4, R6 ;  /* 0x0000000404067c25 */ /* 0x000fc8000f8e0006 */
[----:B------:R-:W-:Y:S01]  /*19d40*/  IMAD.IADD R5, R7, 0x1, R9 ;  /* 0x0000000107057824 */ /* 0x000fe200078e0209 */
[----:B------:R-:W-:-:S04]  /*19d50*/  LEA R10, P0, R6, R20, 0x2 ;  /* 0x00000014060a7211 */ /* 0x000fc800078010ff */
[----:B------:R-:W-:-:S05]  /*19d60*/  LEA.HI.X R11, R6, R21, R5, 0x2, P0 ;  /* 0x00000015060b7211 */ /* 0x000fca00000f1405 */
[----:B------:R0:W5:Y:S04]  /*19d70*/  LDG.E R6, desc[UR42][R10.64] ;  /* 0x0000002a0a067981 */ /* 0x000168000c1e1900 */
.L_x_4886:
[----:B------:R-:W2:Y:S01]  /*19d80*/  LDL R5, [R1] ;  /* 0x0000000001057983 */ /* 0x000ea20000100800 */
[----:B-1----:R-:W-:-:S03]  /*19d90*/  MOV R9, 0x400 ;  /* 0x0000040000097802 */ /* 0x002fc60000000f00 */
[----:B------:R-:W3:Y:S01]  /*19da0*/  LDL R7, [R1+0x8] ;  /* 0x0000080001077983 */ /* 0x000ee20000100800 */
[----:B0-----:R-:W0:Y:S02]  /*19db0*/  S2R R10, SR_CgaCtaId ;  /* 0x00000000000a7919 */ /* 0x001e240000008800 */
[----:B0-----:R-:W-:-:S05]  /*19dc0*/  LEA R9, R10, R9, 0x18 ;  /* 0x000000090a097211 */ /* 0x001fca00078ec0ff */
[----:B--2---:R-:W-:Y:S01]  /*19dd0*/  IMAD R5, R5, 0x8, R9 ;  /* 0x0000000805057824 */ /* 0x004fe200078e0209 */
[----:B---3--:R-:W-:-:S04]  /*19de0*/  SHF.L.U32 R7, R7, 0x1f, RZ ;  /* 0x0000001f07077819 */ /* 0x008fc800000006ff */
[----:B------:R-:W0:Y:S02]  /*19df0*/  SYNCS.PHASECHK.TRANS64.TRYWAIT P0, [R5+URZ+0x28c40], R7 ;  /* 0x028c4007050075a7 */ /* 0x000e24000800017f */
[----:B0-----:R-:W-:Y:S05]  /*19e00*/  @!P0 BRA `(.L_x_4887) ;  /* 0x0000004800248947 */ /* 0x001fea0003800000 */
.L_x_5020:
        /* <DEDUP_REMOVED lines=11> */
.L_x_4888:
        /* <DEDUP_REMOVED lines=21> */
[----:B0-----:R-:W-:Y:S01]  /*1a010*/  NOP ;  /* 0x0000000000007918 */ /* 0x001fe20000000000 */
.L_x_4885:
[----:B------:R-:W2:Y:S01]  /*1a020*/  LDL.LU R10, [R1+0x20] ;  /* 0x00002000010a7983 */ /* 0x000ea20000300800 */
[----:B------:R-:W-:Y:S01]  /*1a030*/  MOV R7, 0x400 ;  /* 0x0000040000077802 */ /* 0x000fe20000000f00 */
[----:B------:R-:W-:Y:S05]  /*1a040*/  WARPSYNC.ALL ;  /* 0x0000000000007948 */ /* 0x000fea0003800000 */
[----:B-1----:R-:W0:Y:S01]  /*1a050*/  S2R R9, SR_CgaCtaId ;  /* 0x0000000000097919 */ /* 0x002e220000008800 */
        /* <DEDUP_REMOVED lines=10> */
[----:B------:R-:W-:Y:S02]  /*1a100*/  @P0 MOV R5, 0x2000 ;  /* 0x0000200000050802 */ /* 0x000fe40000000f00 */
        /* <DEDUP_REMOVED lines=15> */
.L_x_5021:
[----:B------:R-:W-:Y:S05]  /*1a200*/  BSYNC B0 ;  /* 0x0000000000007941 */ /* 0x000fea0003800000 */
.L_x_4889:
        /* <DEDUP_REMOVED lines=11> */
.L_x_5022:
        /* <DEDUP_REMOVED lines=11> */
.L_x_4894:
        /* <DEDUP_REMOVED lines=8> */
[----:B------:R-:W-:Y:S02]  /*1a3f0*/  R2UR UR13, R6 ;  /* 0x00000000060d72ca */ /* 0x000fe400000e0000 */
        /* <DEDUP_REMOVED lines=48> */
.L_x_4892:
[----:B------:R-:W-:Y:S05]  /*1a700*/  BSYNC B0 ;  /* 0x0000000000007941 */ /* 0x000fea0003800000 */
.L_x_4891:
        /* <DEDUP_REMOVED lines=29> */
[----:B------:R-:W-:Y:S01]  /*1a8e0*/  ULDC.64 UR4, c[0x0][0x408] ;  /* 0x0001020000047ab9 */ /* 0x000fe20000000a00 */
[----:B-1----:R-:W-:-:S13]  /*1a8f0*/  ISETP.NE.AND P0, PT, R11, 0x1, PT ;  /* 0x000000010b00780c */ /* 0x002fda0003f05270 */
[----:B------:R-:W1:Y:S02]  /*1a900*/  @P0 LDC.64 R2, c[0x0][0x420] ;  /* 0x00010800ff020b82 */ /* 0x000e640000000a00 */
[----:B-1----:R-:W-:Y:S01]  /*1a910*/  @P0 IMAD.HI.U32 R6, R5, R2, RZ ;  /* 0x0000000205060227 */ /* 0x002fe200078e00ff */
[----:B------:R-:W-:-:S04]  /*1a920*/  MOV R2, R5 ;  /* 0x0000000500027202 */ /* 0x000fc80000000f00 */
        /* <DEDUP_REMOVED lines=11> */
.L_x_4901:
[----:B------:R-:W2:Y:S01]  /*1a9e0*/  S2R R3, SR_CgaCtaId ;  /* 0x0000000000037919 */ /* 0x000ea20000008800 */
[----:B------:R-:W-:-:S04]  /*1a9f0*/  MOV R2, 0x400 ;  /* 0x0000040000027802 */ /* 0x000fc80000000f00 */
[----:B--2---:R-:W-:Y:S02]  /*1aa00*/  LEA R2, R3, R2, 0x18 ;  /* 0x0000000203027211 */ /* 0x004fe400078ec0ff */
[----:B------:R-:W-:-:S03]  /*1aa10*/  SHF.L.U32 R3, R12, 0x1f, RZ ;  /* 0x0000001f0c037819 */ /* 0x000fc600000006ff */
[----:B------:R-:W-:-:S04]  /*1aa20*/  IMAD R2, R13, 0x8, R2 ;  /* 0x000000080d027824 */ /* 0x000fc800078e0202 */
[----:B------:R-:W2:Y:S02]  /*1aa30*/  SYNCS.PHASECHK.TRANS64.TRYWAIT P0, [R2+URZ+0x28c40], R3 ;  /* 0x028c4003020075a7 */ /* 0x000ea4000800017f */
[----:B--2---:R-:W-:Y:S05]  /*1aa40*/  @!P0 BRA `(.L_x_4902) ;  /* 0x0000003c005c8947 */ /* 0x004fea0003800000 */
.L_x_5023:
[----:B------:R-:W3:Y:S02]  /*1aa50*/  S2R R7, SR_TID.X ;  /* 0x0000000000077919 */ /* 0x000ee40000002100 */
        /* <DEDUP_REMOVED lines=10> */
.L_x_4903:
[----:B---3--:R-:W3:Y:S01]  /*1ab00*/  LDL R7, [R1] ;  /* 0x0000000001077983 */ /* 0x008ee20000100800 */
[----:B------:R-:W-:-:S03]  /*1ab10*/  MOV R11, 0x400 ;  /* 0x00000400000b7802 */ /* 0x000fc60000000f00 */
        /* <DEDUP_REMOVED lines=20> */
.L_x_5024:
        /* <DEDUP_REMOVED lines=8> */
.L_x_4905:
        /* <DEDUP_REMOVED lines=54> */
.L_x_4900:
[----:B------:R-:W-:Y:S05]  /*1b040*/  BSYNC B2 ;  /* 0x0000000000027941 */ /* 0x000fea0003800000 */
.L_x_4899:
[----:B------:R-:W2:Y:S02]  /*1b050*/  LDL R2, [R1+0x1c] ;  /* 0x00001c0001027983 */ /* 0x000ea40000100800 */
[----:B--2---:R-:W-:-:S07]  /*1b060*/  VIADD R5, R2, 0xfffffffd ;  /* 0xfffffffd02057836 */ /* 0x004fce0000000000 */
.L_x_4898:
[----:B------:R-:W-:Y:S05]  /*1b070*/  BSYNC B1 ;  /* 0x0000000000017941 */ /* 0x000fea0003800000 */
.L_x_4897:
[----:B------:R-:W2:Y:S01]  /*1b080*/  LDL.LU R2, [R1+0x1c] ;  /* 0x00001c0001027983 */ /* 0x000ea20000300800 */
[----:B------:R-:W-:Y:S02]  /*1b090*/  IADD3 R9, R9, -0x2, RZ ;  /* 0xfffffffe09097810 */ /* 0x000fe40007ffe0ff */
[----:B--2---:R-:W-:-:S04]  /*1b0a0*/  LOP3.LUT R2, RZ, R2, RZ, 0x33, !PT ;  /* 0x00000002ff027212 */ /* 0x004fc800078e33ff */
[----:B------:R-:W-:-:S13]  /*1b0b0*/  ISETP.NE.AND P0, PT, R9, R2, PT ;  /* 0x000000020900720c */ /* 0x000fda0003f05270 */
[----:B------:R-:W-:Y:S05]  /*1b0c0*/  @!P0 BRA `(.L_x_4896) ;  /* 0x0000001000408947 */ /* 0x000fea0003800000 */
.L_x_4920:
        /* <DEDUP_REMOVED lines=32> */
.L_x_4908:
[----:B------:R-:W3:Y:S01]  /*1b2d0*/  S2R R3, SR_CgaCtaId ;  /* 0x0000000000037919 */ /* 0x000ee20000008800 */
[----:B------:R-:W-:-:S04]  /*1b2e0*/  MOV R2, 0x400 ;  /* 0x0000040000027802 */ /* 0x000fc80000000f00 */
[----:B---3--:R-:W-:Y:S02]  /*1b2f0*/  LEA R2, R3, R2, 0x18 ;  /* 0x0000000203027211 */ /* 0x008fe400078ec0ff */
[----:B------:R-:W-:-:S03]  /*1b300*/  SHF.L.U32 R3, R9, 0x1f, RZ ;  /* 0x0000001f09037819 */ /* 0x000fc600000006ff */
[----:B------:R-:W-:-:S04]  /*1b310*/  IMAD R2, R10, 0x8, R2 ;  /* 0x000000080a027824 */ /* 0x000fc800078e0202 */
[----:B------:R-:W3:Y:S02]  /*1b320*/  SYNCS.PHASECHK.TRANS64.TRYWAIT P0, [R2+URZ+0x28c40], R3 ;  /* 0x028c4003020075a7 */ /* 0x000ee4000800017f */
[----:B---3--:R-:W-:Y:S05]  /*1b330*/  @!P0 BRA `(.L_x_4909) ;  /* 0x0000003400488947 */ /* 0x008fea0003800000 */
.L_x_5025:
        /* <DEDUP_REMOVED lines=11> */
.L_x_4910:
        /* <DEDUP_REMOVED lines=21> */
.L_x_5026:
[----:B------:R-:W-:Y:S05]  /*1b540*/  @P0 BRA `(.L_x_4912) ;  /* 0x00000000001c0947 */ /* 0x000fea0003800000 */
[----:B------:R-:W2:Y:S01]  /*1b550*/  S2R R11, SR_TID.X ;  /* 0x00000000000b7919 */ /* 0x000ea20000002100 */
[----:B0--3--:R-:W-:-:S04]  /*1b560*/  MOV R3, 0x10000 ;  /* 0x0001000000037802 */ /* 0x009fc80000000f00 */
[----:B------:R4:W-:Y:S01]  /*1b570*/  SYNCS.ARRIVE.TRANS64 RZ, [R2+URZ+0x28c50], R3 ;  /* 0x028c500302ff79a7 */ /* 0x0009e2000800003f */
[----:B--2---:R-:W-:-:S04]  /*1b580*/  LOP3.LUT R11, R11, 0x1f, RZ, 0xc0, !PT ;  /* 0x0000001f0b0b7812 */ /* 0x004fc800078ec0ff */
[----:B------:R-:W-:-:S13]  /*1b590*/  ISETP.NE.AND P1, PT, R11, RZ, PT ;  /* 0x000000ff0b00720c */ /* 0x000fda0003f25270 */
[----:B----4-:R-:W-:Y:S05]  /*1b5a0*/  @!P1 BRA `(.L_x_4912) ;  /* 0x0000000000049947 */ /* 0x010fea0003800000 */
[----:B------:R-:W-:Y:S01]  /*1b5b0*/  BPT.TRAP 0x1 ;  /* 0x000000040000795c */ /* 0x000fe20000300000 */
.L_x_4912:
        /* <DEDUP_REMOVED lines=53> */
.L_x_4907:
[----:B------:R-:W-:Y:S05]  /*1b910*/  BSYNC B1 ;  /* 0x0000000000017941 */ /* 0x000fea0003800000 */
.L_x_4906:
[----:B------:R-:W-:Y:S01]  /*1b920*/  VIADD R10, R10, 0x1 ;  /* 0x000000010a0a7836 */ /* 0x000fe20000000000 */
[----:B------:R-:W-:Y:S04]  /*1b930*/  BSSY B1, `(.L_x_4913) ;  /* 0x0000085000017945 */ /* 0x000fe80003800000 */
[----:B------:R-:W-:-:S04]  /*1b940*/  ISETP.NE.AND P0, PT, R10, 0x2, PT ;  /* 0x000000020a00780c */ /* 0x000fc80003f05270 */
[----:B------:R-:W-:Y:S02]  /*1b950*/  SEL R2, RZ, 0x1, P0 ;  /* 0x00000001ff027807 */ /* 0x000fe40000000000 */
[----:B0-----:R-:W-:Y:S02]  /*1b960*/  SEL R12, R10, RZ, P0 ;  /* 0x000000ff0a0c7207 */ /* 0x001fe40000000000 */
[----:B------:R-:W-:Y:S01]  /*1b970*/  LOP3.LUT R11, R9, R2, RZ, 0x3c, !PT ;  /* 0x00000002090b7212 */ /* 0x000fe200078e3cff */
[----:B------:R-:W-:-:S04]  /*1b980*/  VIADD R9, R5, 0xffffffff ;  /* 0xffffffff05097836 */ /* 0x000fc80000000000 */
        /* <DEDUP_REMOVED lines=25> */
.L_x_4915:
[----:B------:R-:W3:Y:S01]  /*1bb20*/  S2R R3, SR_CgaCtaId ;  /* 0x0000000000037919 */ /* 0x000ee20000008800 */
[----:B------:R-:W-:-:S04]  /*1bb30*/  MOV R2, 0x400 ;  /* 0x0000040000027802 */ /* 0x000fc80000000f00 */
[----:B---3--:R-:W-:Y:S02]  /*1bb40*/  LEA R2, R3, R2, 0x18 ;  /* 0x0000000203027211 */ /* 0x008fe400078ec0ff */
[----:B------:R-:W-:-:S03]  /*1bb50*/  SHF.L.U32 R3, R11, 0x1f, RZ ;  /* 0x0000001f0b037819 */ /* 0x000fc600000006ff */
[----:B------:R-:W-:-:S04]  /*1bb60*/  IMAD R2, R12, 0x8, R2 ;  /* 0x000000080c027824 */ /* 0x000fc800078e0202 */
[----:B------:R-:W3:Y:S02]  /*1bb70*/  SYNCS.PHASECHK.TRANS64.TRYWAIT P0, [R2+URZ+0x28c40], R3 ;  /* 0x028c4003020075a7 */ /* 0x000ee4000800017f */
[----:B---3--:R-:W-:Y:S05]  /*1bb80*/  @!P0 BRA `(.L_x_4916) ;  /* 0x0000002c005c8947 */ /* 0x008fea0003800000 */
.L_x_5027:
        /* <DEDUP_REMOVED lines=11> */
.L_x_4917:
[----:B--2---:R-:W2:Y:S01]  /*1bc40*/  LDL R7, [R1] ;  /* 0x0000000001077983 */ /* 0x004ea20000100800 */
        /* <DEDUP_REMOVED lines=13> */
[----:B--2---:R-:W-:-:S04]  /*1bd20*/  LEA R7, R7, R12, 0xd ;  /* 0x0000000c07077211 */ /* 0x004fc800078e68ff */
[----:B------:R-:W-:Y:S01]  /*1bd30*/  R2UR UR8, R7 ;  /* 0x00000000070872ca */ /* 0x000fe200000e0000 */
[----:B----4-:R-:W-:-:S05]  /*1bd40*/  IMAD R7, R10, 0x40, R11 ;  /* 0x000000400a077824 */ /* 0x010fca00078e020b */
[----:B------:R-:W-:-:S07]  /*1bd50*/  R2UR UR11, R7 ;  /* 0x00000000070b72ca */ /* 0x000fce00000e0000 */
[----:B------:R-:W-:-:S09]  /*1bd60*/  UIADD3 UR8, UR8, 0x22400, URZ ;  /* 0x0002240008087890 */ /* 0x000fd2000fffe03f */
[----:B------:R0:W-:Y:S01]  /*1bd70*/  UTMALDG.4D [UR8], [UR4], desc[UR6] ;  /* 0x00000608040075b4 */ /* 0x0001e20008019000 */
[----:B------:R-:W2:Y:S02]  /*1bd80*/  SYNCS.PHASECHK.TRANS64.TRYWAIT P1, [R2+URZ+0x28c60], R3 ;  /* 0x028c6003020075a7 */ /* 0x000ea4000802017f */
[----:B0-2---:R-:W-:Y:S05]  /*1bd90*/  @!P1 BRA `(.L_x_4918) ;  /* 0x0000002800ec9947 */ /* 0x005fea0003800000 */
.L_x_5028:
        /* <DEDUP_REMOVED lines=8> */
.L_x_4919:
        /* <DEDUP_REMOVED lines=54> */
.L_x_4914:
[----:B------:R-:W-:Y:S05]  /*1c180*/  BSYNC B1 ;  /* 0x0000000000017941 */ /* 0x000fea0003800000 */
.L_x_4913:
[----:B------:R-:W2:Y:S01]  /*1c190*/  LDL R2, [R1+0x14] ;  /* 0x0000140001027983 */ /* 0x000ea20000100800 */
[----:B------:R-:W-:Y:S01]  /*1c1a0*/  VIADD R5, R5, 0xfffffffe ;  /* 0xfffffffe05057836 */ /* 0x000fe20000000000 */
[----:B--2---:R-:W-:-:S13]  /*1c1b0*/  ISETP.GT.AND P0, PT, R9, R2, PT ;  /* 0x000000020900720c */ /* 0x004fda0003f04270 */
[----:B------:R-:W-:Y:S05]  /*1c1c0*/  @P0 BRA `(.L_x_4920) ;  /* 0xffffffec00c00947 */ /* 0x000fea000383ffff */
.L_x_4896:
[----:B------:R-:W-:Y:S05]  /*1c1d0*/  BSYNC B0 ;  /* 0x0000000000007941 */ /* 0x000fea0003800000 */
.L_x_4895:
        /* <DEDUP_REMOVED lines=23> */
.L_x_4922:
[----:B------:R-:W-:Y:S05]  /*1c350*/  BSYNC B0 ;  /* 0x0000000000007941 */ /* 0x000fea0003800000 */
.L_x_4921:
[----:B--2---:R-:W2:Y:S02]  /*1c360*/  LDL.LU R2, [R1+0x8] ;  /* 0x0000080001027983 */ /* 0x004ea40000300800 */
[----:B--2---:R-:W-:-:S05]  /*1c370*/  LOP3.LUT R2, R2, R0, RZ, 0x3c, !PT ;  /* 0x0000000002027212 */ /* 0x004fca00078e3cff */
[----:B------:R2:W-:Y:S02]  /*1c380*/  STL [R1+0x8], R2 ;  /* 0x0000080201007387 */ /* 0x0005e40000100800 */
.L_x_4878:
[----:B------:R-:W-:Y:S05]  /*1c390*/  BSYNC B6 ;  /* 0x0000000000067941 */ /* 0x000fea0003800000 */
.L_x_4876:
[----:B------:R-:W-:-:S03]  /*1c3a0*/  UMOV UR4, 0xffffffff ;  /* 0xffffffff00047882 */ /* 0x000fc60000000000 */
[----:B------:R-:W-:Y:S05]  /*1c3b0*/  BRA.DIV UR4, `(.L_x_4923) ;  /* 0x0000002604787947 */ /* 0x000fea000b800000 */
[----:B------:R3:W4:Y:S04]  /*1c3c0*/  SHFL.IDX PT, R4, R16, RZ, 0x1f ;  /* 0x00001fff10047589 */ /* 0x00072800000e0000 */
[----:B------:R-:W0:Y:S02]  /*1c3d0*/  SHFL.IDX PT, R16, R16, 0x1, 0x1f ;  /* 0x00201f0010107f89 */ /* 0x000e2400000e0000 */
.L_x_5032:
[----:B------:R-:W5:Y:S01]  /*1c3e0*/  S2R R7, SR_TID.X ;  /* 0x0000000000077919 */ /* 0x000f620000002100 */
[----:B------:R-:W-:Y:S01]  /*1c3f0*/  ULDC UR4, c[0x0][0xc14] ;  /* 0x0003050000047ab9 */ /* 0x000fe20000000800 */
[----:B------:R-:W-:Y:S01]  /*1c400*/  BSSY B0, `(.L_x_4924) ;  /* 0x000000b000007945 */ /* 0x000fe20003800000 */
[----:B------:R-:W-:Y:S02]  /*1c410*/  IMAD.U32 R0, RZ, RZ, UR4 ;  /* 0x00000004ff007e24 */ /* 0x000fe4000f8e00ff */
[----:B------:R-:W-:Y:S01]  /*1c420*/  IMAD.MOV.U32 R17, RZ, RZ, RZ ;  /* 0x000000ffff117224 */ /* 0x000fe200078e00ff */
[----:B-----5:R-:W-:-:S04]  /*1c430*/  LOP3.LUT R7, R7, 0x1f, RZ, 0xc0, !PT ;  /* 0x0000001f07077812 */ /* 0x020fc800078ec0ff */
[C---:B------:R-:W-:Y:S01]  /*1c440*/  ISETP.NE.AND P0, PT, R7.reuse, 0x1f, PT ;  /* 0x0000001f0700780c */ /* 0x040fe20003f05270 */
[----:B------:R-:W-:-:S05]  /*1c450*/  IMAD.IADD R5, R7, 0x1, R19 ;  /* 0x0000000107057824 */ /* 0x000fca00078e0213 */
[----:B------:R-:W-:-:S13]  /*1c460*/  ISETP.GE.OR P0, PT, R5, R0, !P0 ;  /* 0x000000000500720c */ /* 0x000fda0004706670 */
[----:B------:R-:W-:Y:S05]  /*1c470*/  @P0 BRA `(.L_x_4925) ;  /* 0x00000000000c0947 */ /* 0x000fea0003800000 */
[----:B--2---:R-:W2:Y:S02]  /*1c480*/  LDC.64 R2, c[0x0][0xc58] ;  /* 0x00031600ff027b82 */ /* 0x004ea40000000a00 */
[----:B--2---:R-:W-:-:S05]  /*1c490*/  IMAD.WIDE R2, R5, 0x4, R2 ;  /* 0x0000000405027825 */ /* 0x004fca00078e0202 */
[----:B------:R2:W5:Y:S02]  /*1c4a0*/  LDG.E R17, desc[UR42][R2.64] ;  /* 0x0000002a02117981 */ /* 0x000564000c1e1900 */
.L_x_4925:
[----:B------:R-:W-:Y:S05]  /*1c4b0*/  BSYNC B0 ;  /* 0x0000000000007941 */ /* 0x000fea0003800000 */
.L_x_4924:
        /* <DEDUP_REMOVED lines=10> */
[----:B------:R-:W-:Y:S02]  /*1c560*/  ISETP.GE.U32.AND P1, PT, R7, 0x8, PT ;  /* 0x000000080700780c */ /* 0x000fe40003f26070 */
[----:B--2---:R-:W-:-:S05]  /*1c570*/  IADD3 R3, R13, R14, RZ ;  /* 0x0000000e0d037210 */ /* 0x004fca0007ffe0ff */
        /* <DEDUP_REMOVED lines=11> */
.L_x_5040:
[----:B------:R-:W-:Y:S02]  /*1c630*/  ULDC UR4, c[0x0][0xc10] ;  /* 0x0003040000047ab9 */ /* 0x000fe40000000800 */
[----:B------:R-:W-:-:S04]  /*1c640*/  IMAD.U32 R5, RZ, RZ, UR4 ;  /* 0x00000004ff057e24 */ /* 0x000fc8000f8e00ff */
[----:B--2---:R-:W-:-:S04]  /*1c650*/  IMAD R3, R14, R5, RZ ;  /* 0x000000050e037224 */ /* 0x004fc800078e02ff */
[----:B---3--:R-:W-:-:S05]  /*1c660*/  IMAD.IADD R16, R16, 0x1, R3 ;  /* 0x0000000110107824 */ /* 0x008fca00078e0203 */
[----:B----4-:R-:W-:-:S13]  /*1c670*/  ISETP.GT.AND P0, PT, R16, R4, PT ;  /* 0x000000041000720c */ /* 0x010fda0003f04270 */
[----:B------:R-:W-:Y:S05]  /*1c680*/  @P0 BRA `(.L_x_4927) ;  /* 0x0000000000b40947 */ /* 0x000fea0003800000 */
[----:B------:R-:W2:Y:S02]  /*1c690*/  LDC R0, c[0x0][0xc14] ;  /* 0x00030500ff007b82 */ /* 0x000ea40000000800 */
.L_x_4932:
[----:B------:R-:W-:-:S05]  /*1c6a0*/  VIADD R19, R19, 0x1f ;  /* 0x0000001f13137836 */ /* 0x000fca0000000000 */
[----:B--2---:R-:W-:-:S13]  /*1c6b0*/  ISETP.GE.AND P0, PT, R19, R0, PT ;  /* 0x000000001300720c */ /* 0x004fda0003f06270 */
[----:B------:R-:W-:Y:S05]  /*1c6c0*/  @P0 BRA `(.L_x_4928) ;  /* 0x0000000400ec0947 */ /* 0x000fea0003800000 */
[----:B------:R-:W2:Y:S01]  /*1c6d0*/  S2R R6, SR_TID.X ;  /* 0x0000000000067919 */ /* 0x000ea20000002100 */
[----:B------:R-:W-:Y:S01]  /*1c6e0*/  BSSY B0, `(.L_x_4929) ;  /* 0x000000a000007945 */ /* 0x000fe20003800000 */
[----:B------:R-:W-:Y:S01]  /*1c6f0*/  IMAD.MOV.U32 R17, RZ, RZ, RZ ;  /* 0x000000ffff117224 */ /* 0x000fe200078e00ff */
[----:B--2---:R-:W-:-:S04]  /*1c700*/  LOP3.LUT R6, R6, 0x1f, RZ, 0xc0, !PT ;  /* 0x0000001f06067812 */ /* 0x004fc800078ec0ff */
[C---:B------:R-:W-:Y:S01]  /*1c710*/  ISETP.NE.AND P1, PT, R6.reuse, 0x1f, PT ;  /* 0x0000001f0600780c */ /* 0x040fe20003f25270 */
[----:B------:R-:W-:-:S05]  /*1c720*/  IMAD.IADD R5, R6, 0x1, R19 ;  /* 0x0000000106057824 */ /* 0x000fca00078e0213 */
[----:B------:R-:W-:-:S13]  /*1c730*/  ISETP.GE.OR P0, PT, R5, R0, !P1 ;  /* 0x000000000500720c */ /* 0x000fda0004f06670 */
[----:B------:R-:W-:Y:S05]  /*1c740*/  @P0 BRA `(.L_x_4930) ;  /* 0x00000000000c0947 */ /* 0x000fea0003800000 */
[----:B0-----:R-:W0:Y:S02]  /*1c750*/  LDC.64 R2, c[0x0][0xc58] ;  /* 0x00031600ff027b82 */ /* 0x001e240000000a00 */
[----:B0-----:R-:W-:-:S05]  /*1c760*/  IMAD.WIDE R2, R5, 0x4, R2 ;  /* 0x0000000405027825 */ /* 0x001fca00078e0202 */
[----:B------:R2:W5:Y:S02]  /*1c770*/  LDG.E R17, desc[UR42][R2.64] ;  /* 0x0000002a02117981 */ /* 0x000564000c1e1900 */
.L_x_4930:
[----:B------:R-:W-:Y:S05]  /*1c780*/  BSYNC B0 ;  /* 0x0000000000007941 */ /* 0x000fea0003800000 */
.L_x_4929:
        /* <DEDUP_REMOVED lines=8> */
[----:B------:R-:W0:Y:S02]  /*1c810*/  SHFL.UP PT, R14, R13, 0x2, RZ ;  /* 0x044000000d0e7989 */ /* 0x000e2400000e00ff */
[----:B0-2---:R-:W-:Y:S02]  /*1c820*/  SEL R2, R14, RZ, P1 ;  /* 0x000000ff0e027207 */ /* 0x005fe40000800000 */
        /* <DEDUP_REMOVED lines=13> */
.L_x_5048:
[----:B------:R-:W-:Y:S02]  /*1c900*/  ULDC UR4, c[0x0][0xc10] ;  /* 0x0003040000047ab9 */ /* 0x000fe40000000800 */
[----:B------:R-:W-:-:S04]  /*1c910*/  IMAD.U32 R5, RZ, RZ, UR4 ;  /* 0x00000004ff057e24 */ /* 0x000fc8000f8e00ff */
[----:B--2---:R-:W-:-:S04]  /*1c920*/  IMAD R3, R14, R5, RZ ;  /* 0x000000050e037224 */ /* 0x004fc800078e02ff */
[----:B------:R-:W-:-:S05]  /*1c930*/  IMAD.IADD R16, R3, 0x1, R16 ;  /* 0x0000000103107824 */ /* 0x000fca00078e0210 */
[----:B------:R-:W-:-:S13]  /*1c940*/  ISETP.GT.AND P0, PT, R16, R4, PT ;  /* 0x000000041000720c */ /* 0x000fda0003f04270 */
[----:B------:R-:W-:Y:S05]  /*1c950*/  @!P0 BRA `(.L_x_4932) ;  /* 0xfffffffc00508947 */ /* 0x000fea000383ffff */
.L_x_4927:
        /* <DEDUP_REMOVED lines=8> */
.L_x_5052:
[----:B------:R-:W-:Y:S01]  /*1c9e0*/  ISETP.NE.AND P0, PT, R3, RZ, PT ;  /* 0x000000ff0300720c */ /* 0x000fe20003f05270 */
[----:B------:R-:W-:-:S12]  /*1c9f0*/  IMAD.MOV.U32 R7, RZ, RZ, RZ ;  /* 0x000000ffff077224 */ /* 0x000fd800078e00ff */
[----:B------:R-:W-:Y:S05]  /*1ca00*/  @!P0 BRA `(.L_x_4934) ;  /* 0x0000000000108947 */ /* 0x000fea0003800000 */
[----:B------:R-:W-:Y:S01]  /*1ca10*/  UMOV UR4, 0xffffffff ;  /* 0xffffffff00047882 */ /* 0x000fe20000000000 */
[----:B------:R-:W-:Y:S02]  /*1ca20*/  VIADD R12, R6, 0xffffffff ;  /* 0xffffffff060c7836 */ /* 0x000fe40000000000 */
[----:B------:R-:W-:Y:S05]  /*1ca30*/  BRA.DIV UR4, `(.L_x_4935) ;  /* 0x0000002a040c7947 */ /* 0x000fea000b800000 */
[----:B------:R4:W0:Y:S02]  /*1ca40*/  SHFL.IDX PT, R7, R2, R12, 0x1f ;  /* 0x00001f0c02077589 */ /* 0x00082400000e0000 */
.L_x_4934:
[----:B0---4-:R-:W0:Y:S01]  /*1ca50*/  LDC.64 R2, c[0x0][0xc68] ;  /* 0x00031a00ff027b82 */ /* 0x011e220000000a00 */
[----:B------:R-:W-:-:S04]  /*1ca60*/  IMAD.IADD R19, R6, 0x1, R19 ;  /* 0x0000000106137824 */ /* 0x000fc800078e0213 */
[----:B0-----:R-:W-:-:S05]  /*1ca70*/  IMAD.WIDE R2, R19, 0x4, R2 ;  /* 0x0000000413027825 */ /* 0x001fca00078e0202 */
[----:B------:R0:W2:Y:S01]  /*1ca80*/  LDG.E R8, desc[UR42][R2.64] ;  /* 0x0000002a02087981 */ /* 0x0000a2000c1e1900 */
[----:B------:R-:W-:-:S04]  /*1ca90*/  IMAD R16, R7, R5, R16 ;  /* 0x0000000507107224 */ /* 0x000fc800078e0210 */
[----:B------:R-:W-:Y:S02]  /*1caa0*/  IMAD.IADD R7, R4, 0x1, -R16 ;  /* 0x0000000104077824 */ /* 0x000fe400078e0a10 */
[----:B0-----:R-:W-:Y:S02]  /*1cab0*/  IMAD.MOV.U32 R2, RZ, RZ, RZ ;  /* 0x000000ffff027224 */ /* 0x001fe400078e00ff */
[----:B--23--:R-:W-:-:S05]  /*1cac0*/  IMAD R6, R17, R8, RZ ;  /* 0x0000000811067224 */ /* 0x00cfca00078e02ff */
[-C--:B-1----:R-:W-:Y:S02]  /*1cad0*/  IABS R9, R6.reuse ;  /* 0x0000000600097213 */ /* 0x082fe40000000000 */
[----:B------:R-:W-:Y:S02]  /*1cae0*/  IABS R4, R6 ;  /* 0x0000000600047213 */ /* 0x000fe40000000000 */
[----:B------:R-:W0:Y:S03]  /*1caf0*/  I2F.RP R10, R9 ;  /* 0x00000009000a7306 */ /* 0x000e260000209400 */
[----:B------:R-:W-:-:S05]  /*1cb00*/  IMAD.MOV R4, RZ, RZ, -R4 ;  /* 0x000000ffff047224 */ /* 0x000fca00078e0a04 */
[----:B0-----:R-:W0:Y:S02]  /*1cb10*/  MUFU.RCP R10, R10 ;  /* 0x0000000a000a7308 */ /* 0x001e240000001000 */
[----:B0-----:R-:W-:-:S06]  /*1cb20*/  IADD3 R11, R10, 0xffffffe, RZ ;  /* 0x0ffffffe0a0b7810 */ /* 0x001fcc0007ffe0ff */
        /* <DEDUP_REMOVED lines=19> */
[----:B------:R-:W-:-:S03]  /*1cc60*/  IMAD.MOV R9, RZ, RZ, -R9 ;  /* 0x000000ffff097224 */ /* 0x000fc600078e0a09 */
[----:B------:R-:W-:Y:S01]  /*1cc70*/  IADD3 R2, -R4, RZ, RZ ;  /* 0x000000ff04027210 */ /* 0x000fe20007ffe1ff */
[----:B------:R-:W-:-:S03]  /*1cc80*/  IMAD R6, R6, R9, R7 ;  /* 0x0000000906067224 */ /* 0x000fc600078e0207 */
[----:B------:R-:W-:Y:S01]  /*1cc90*/  VIADDMNMX R5, R2, R5, R8, PT ;  /* 0x0000000502057246 */ /* 0x000fe20003800108 */
[----:B------:R-:W-:Y:S01]  /*1cca0*/  IMAD.MOV.U32 R2, RZ, RZ, RZ ;  /* 0x000000ffff027224 */ /* 0x000fe200078e00ff */
[----:B------:R-:W-:Y:S02]  /*1ccb0*/  IADD3 R4, R6, R4, RZ ;  /* 0x0000000406047210 */ /* 0x000fe40007ffe0ff */
[----:B------:R-:W-:-:S04]  /*1ccc0*/  IABS R8, R5 ;  /* 0x0000000500087213 */ /* 0x000fc80000000000 */
[----:B------:R-:W0:Y:S08]  /*1ccd0*/  I2F.RP R10, R8 ;  /* 0x00000008000a7306 */ /* 0x000e300000209400 */
[----:B0-----:R-:W0:Y:S02]  /*1cce0*/  MUFU.RCP R10, R10 ;  /* 0x0000000a000a7308 */ /* 0x001e240000001000 */
[----:B0-----:R-:W-:-:S06]  /*1ccf0*/  VIADD R11, R10, 0xffffffe ;  /* 0x0ffffffe0a0b7836 */ /* 0x001fcc0000000000 */
[----:B------:R-:W0:Y:S02]  /*1cd00*/  F2I.FTZ.U32.TRUNC.NTZ R3, R11 ;  /* 0x0000000b00037305 */ /* 0x000e24000021f000 */
[----:B0-----:R-:W-:-:S04]  /*1cd10*/  IMAD.MOV R7, RZ, RZ, -R3 ;  /* 0x000000ffff077224 */ /* 0x001fc800078e0a03 */
[----:B------:R-:W-:-:S04]  /*1cd20*/  IMAD R7, R7, R8, RZ ;  /* 0x0000000807077224 */ /* 0x000fc800078e02ff */
        /* <DEDUP_REMOVED lines=21> */
.L_x_4928:
[----:B------:R-:W-:Y:S01]  /*1ce80*/  UMOV UR4, URZ ;  /* 0x0000003f00047c82 */ /* 0x000fe20008000000 */
[----:B------:R-:W-:Y:S01]  /*1ce90*/  UMOV UR5, URZ ;  /* 0x0000003f00057c82 */ /* 0x000fe20008000000 */
[----:B------:R-:W-:Y:S01]  /*1cea0*/  ULDC UR6, c[0x0][0xc14] ;  /* 0x0003050000067ab9 */ /* 0x000fe20000000800 */
[----:B------:R-:W-:Y:S02]  /*1ceb0*/  IMAD.MOV.U32 R16, RZ, RZ, R4 ;  /* 0x000000ffff107224 */ /* 0x000fe400078e0004 */
[----:B------:R-:W-:Y:S02]  /*1cec0*/  IMAD.U32 R17, RZ, RZ, UR4 ;  /* 0x00000004ff117e24 */ /* 0x000fe4000f8e00ff */
[----:B------:R-:W-:Y:S02]  /*1ced0*/  IMAD.U32 R18, RZ, RZ, UR5 ;  /* 0x00000005ff127e24 */ /* 0x000fe4000f8e00ff */
[----:B------:R-:W-:-:S07]  /*1cee0*/  IMAD.U32 R19, RZ, RZ, UR6 ;  /* 0x00000006ff137e24 */ /* 0x000fce000f8e00ff */
.L_x_4936:
        /* <DEDUP_REMOVED lines=12> */
.L_x_4837:
        /* <DEDUP_REMOVED lines=12> */
.L_x_5055:
[----:B------:R-:W-:Y:S05]  /*1d070*/  BSYNC B0 ;  /* 0x0000000000007941 */ /* 0x000fea0003800000 */
.L_x_4938:
[----:B------:R-:W-:-:S03]  /*1d080*/  UMOV UR4, 0xffffffff ;  /* 0xffffffff00047882 */ /* 0x000fc60000000000 */
[----:B------:R-:W-:Y:S05]  /*1d090*/  BRA.DIV UR4, `(.L_x_4940) ;  /* 0x0000002204b07947 */ /* 0x000fea000b800000 */
[----:B------:R-:W2:Y:S02]  /*1d0a0*/  S2R R2, SR_TID.X ;  /* 0x0000000000027919 */ /* 0x000ea40000002100 */
[----:B--2---:R-:W-:-:S04]  /*1d0b0*/  SHF.R.U32.HI R2, RZ, 0x5, R2 ;  /* 0x00000005ff027819 */ /* 0x004fc80000011602 */
[----:B------:R-:W-:-:S05]  /*1d0c0*/  LOP3.LUT R2, R2, 0x3, RZ, 0xc0, !PT ;  /* 0x0000000302027812 */ /* 0x000fca00078ec0ff */
[----:B------:R2:W3:Y:S02]  /*1d0d0*/  SHFL.IDX PT, R14, R2, RZ, 0x1f ;  /* 0x00001fff020e7589 */ /* 0x0004e400000e0000 */
.L_x_5058:
[----:B---3--:R-:W-:-:S13]  /*1d0e0*/  ISETP.NE.AND P0, PT, R14, RZ, PT ;  /* 0x000000ff0e00720c */ /* 0x008fda0003f05270 */
[----:B------:R-:W-:Y:S05]  /*1d0f0*/  @P0 BRA `(.L_x_4612) ;  /* 0x0000000000940947 */ /* 0x000fea0003800000 */
[----:B------:R-:W-:-:S03]  /*1d100*/  UMOV UR4, 0xffffffff ;  /* 0xffffffff00047882 */ /* 0x000fc60000000000 */
[----:B------:R-:W-:Y:S05]  /*1d110*/  BRA.DIV UR4, `(.L_x_4941) ;  /* 0x0000002204c47947 */ /* 0x000fea000b800000 */
[----:B------:R-:W-:-:S13]  /*1d120*/  ELECT P6, URZ, PT ;  /* 0x00000000003f782f */ /* 0x000fda00038c0000 */
.L_x_5061:
[----:B------:R-:W-:Y:S05]  /*1d130*/  @!P6 BRA `(.L_x_4612) ;  /* 0x000000000084e947 */ /* 0x000fea0003800000 */
[----:B------:R-:W-:-:S06]  /*1d140*/  ULOP3.LUT UR4, UR36, 0x2, URZ, 0xfc, !UPT ;  /* 0x0000000224047892 */ /* 0x000fcc000f8efc3f */
[----:B--2---:R-:W-:-:S05]  /*1d150*/  IMAD.U32 R2, RZ, RZ, UR4 ;  /* 0x00000004ff027e24 */ /* 0x004fca000f8e00ff */
[----:B------:R-:W-:-:S13]  /*1d160*/  ISETP.NE.AND P2, PT, R2, 0x3, PT ;  /* 0x000000030200780c */ /* 0x000fda0003f45270 */
[----:B------:R-:W-:Y:S05]  /*1d170*/  @!P2 BRA `(.L_x_4942) ;  /* 0x000000000004a947 */ /* 0x000fea0003800000 */
[----:B------:R-:W-:Y:S01]  /*1d180*/  BPT.TRAP 0x1 ;  /* 0x000000040000795c */ /* 0x000fe20000300000 */
.L_x_4942:
[----:B-1----:R-:W2:Y:S04]  /*1d190*/  LDL R3, [R1] ;  /* 0x0000000001037983 */ /* 0x002ea80000100800 */
[----:B------:R-:W3:Y:S01]  /*1d1a0*/  LDL.LU R7, [R1+0x8] ;  /* 0x0000080001077983 */ /* 0x000ee20000300800 */
[----:B------:R-:W-:-:S05]  /*1d1b0*/  IADD3 R2, R0, 0x28c40, RZ ;  /* 0x00028c4000027810 */ /* 0x000fca0007ffe0ff */
        /* <DEDUP_REMOVED lines=11> */
.L_x_5062:
[----:B------:R-:W2:Y:S02]  /*1d270*/  SYNCS.PHASECHK.TRANS64.TRYWAIT P0, [R7+URZ], R2 ;  /* 0x00000002070075a7 */ /* 0x000ea4000800017f */
[----:B--2---:R-:W-:Y:S05]  /*1d280*/  @!P0 BRA `(.L_x_4944) ;  /* 0x00000020009c8947 */ /* 0x004fea0003800000 */
.L_x_5063:
[----:B------:R-:W-:Y:S05]  /*1d290*/  @!P2 BRA `(.L_x_4945) ;  /* 0x000000000004a947 */ /* 0x000fea0003800000 */
[----:B------:R-:W-:Y:S01]  /*1d2a0*/  BPT.TRAP 0x1 ;  /* 0x000000040000795c */ /* 0x000fe20000300000 */
.L_x_4945:
[----:B------:R-:W3:Y:S01]  /*1d2b0*/  LDL.LU R4, [R1] ;  /* 0x0000000001047983 */ /* 0x000ee20000300800 */
[----:B------:R-:W-:-:S04]  /*1d2c0*/  VIADD R0, R0, 0x28c60 ;  /* 0x00028c6000007836 */ /* 0x000fc80000000000 */
[----:B---3--:R-:W-:-:S04]  /*1d2d0*/  IMAD R4, R4, 0x8, R0 ;  /* 0x0000000804047824 */ /* 0x008fc800078e0200 */
[----:B------:R-:W3:Y:S02]  /*1d2e0*/  SYNCS.PHASECHK.TRANS64.TRYWAIT P0, [R4+URZ], R5 ;  /* 0x00000005040075a7 */ /* 0x000ee4000800017f */
[----:B---3--:R-:W-:Y:S05]  /*1d2f0*/  @!P0 BRA `(.L_x_4946) ;  /* 0x0000002000948947 */ /* 0x008fea0003800000 */
.L_x_5064:
[----:B------:R-:W-:-:S07]  /*1d300*/  IMAD R3, R3, 0x8, R0 ;  /* 0x0000000803037824 */ /* 0x000fce00078e0200 */
.L_x_4947:
[----:B----4-:R4:W0:Y:S02]  /*1d310*/  SYNCS.PHASECHK.TRANS64.TRYWAIT P0, [R3+URZ], R2 ;  /* 0x00000002030075a7 */ /* 0x010824000800017f */
[----:B0-----:R-:W-:Y:S05]  /*1d320*/  @!P0 NANOSLEEP.SYNCS 0x989680 ;  /* 0x009896800000895d */ /* 0x001fea0003900000 */
[----:B------:R-:W0:Y:S02]  /*1d330*/  @!P0 SYNCS.PHASECHK.TRANS64 P0, [R3+URZ], R2 ;  /* 0x00000002030085a7 */ /* 0x000e24000800007f */
[----:B0-----:R-:W-:Y:S05]  /*1d340*/  @!P0 BRA `(.L_x_4947) ;  /* 0xfffffffc00f08947 */ /* 0x001fea000383ffff */
.L_x_4612:
[----:B------:R-:W-:Y:S05]  /*1d350*/  BSYNC B8 ;  /* 0x0000000000087941 */ /* 0x000fea0003800000 */
.L_x_4609:
[----:B------:R-:W-:Y:S05]  /*1d360*/  EXIT ;  /* 0x000000000000794d */ /* 0x000fea0003800000 */
.L_x_4636:
[----:B0-----:R0:W1:Y:S02]  /*1d370*/  SYNCS.PHASECHK.TRANS64.TRYWAIT P5, [R70+URZ+0x28c90], R77 ;  /* 0x028c904d460075a7 */ /* 0x00106400080a017f */
[----:B-1----:R-:W-:Y:S05]  /*1d380*/  @!P5 NANOSLEEP.SYNCS 0x989680 ;  /* 0x009896800000d95d */ /* 0x002fea0003900000 */
[----:B------:R-:W1:Y:S02]  /*1d390*/  @!P5 SYNCS.PHASECHK.TRANS64 P5, [R70+URZ+0x28c90], R77 ;  /* 0x028c904d4600d5a7 */ /* 0x000e6400080a007f */
[----:B-1----:R-:W-:Y:S05]  /*1d3a0*/  @!P5 BRA `(.L_x_4636) ;  /* 0xfffffffc00f0d947 */ /* 0x002fea000383ffff */
[----:B------:R-:W-:Y:S05]  /*1d3b0*/  BRA `(.L_x_4948) ;  /* 0xfffffe5400587947 */ /* 0x000fea000383ffff */
.L_x_4646:
[----:B0-----:R0:W1:Y:S02]  /*1d3c0*/  SYNCS.PHASECHK.TRANS64.TRYWAIT P5, [R70+URZ+0x28c90], R77 ;  /* 0x028c904d460075a7 */ /* 0x00106400080a017f */
[----:B-1----:R-:W-:Y:S05]  /*1d3d0*/  @!P5 NANOSLEEP.SYNCS 0x989680 ;  /* 0x009896800000d95d */ /* 0x002fea0003900000 */
[----:B------:R-:W1:Y:S02]  /*1d3e0*/  @!P5 SYNCS.PHASECHK.TRANS64 P5, [R70+URZ+0x28c90], R77 ;  /* 0x028c904d4600d5a7 */ /* 0x000e6400080a007f */
[----:B-1----:R-:W-:Y:S05]  /*1d3f0*/  @!P5 BRA `(.L_x_4646) ;  /* 0xfffffffc00f0d947 */ /* 0x002fea000383ffff */
[----:B------:R-:W-:Y:S05]  /*1d400*/  BRA `(.L_x_4949) ;  /* 0xfffffe5c00dc7947 */ /* 0x000fea000383ffff */
.L_x_4651:
[----:B0-----:R0:W1:Y:S02]  /*1d410*/  SYNCS.PHASECHK.TRANS64.TRYWAIT P5, [R70+URZ+0x28c90], R77 ;  /* 0x028c904d460075a7 */ /* 0x00106400080a017f */
[----:B-1----:R-:W-:Y:S05]  /*1d420*/  @!P5 NANOSLEEP.SYNCS 0x989680 ;  /* 0x009896800000d95d */ /* 0x002fea0003900000 */
[----:B------:R-:W1:Y:S02]  /*1d430*/  @!P5 SYNCS.PHASECHK.TRANS64 P5, [R70+URZ+0x28c90], R77 ;  /* 0x028c904d4600d5a7 */ /* 0x000e6400080a007f */
[----:B-1----:R-:W-:Y:S05]  /*1d440*/  @!P5 BRA `(.L_x_4651) ;  /* 0xfffffffc00f0d947 */ /* 0x002fea000383ffff */
[----:B------:R-:W-:Y:S05]  /*1d450*/  BRA `(.L_x_4950) ;  /* 0xfffffe6800147947 */ /* 0x000fea000383ffff */
.L_x_4655:
[----:B--2---:R2:W4:Y:S02]  /*1d460*/  SYNCS.PHASECHK.TRANS64.TRYWAIT P0, [R70+URZ+0x28cb0], R77 ;  /* 0x028cb04d460075a7 */ /* 0x004524000800017f */
[----:B----4-:R-:W-:Y:S05]  /*1d470*/  @!P0 NANOSLEEP.SYNCS 0x989680 ;  /* 0x009896800000895d */ /* 0x010fea0003900000 */
[----:B------:R-:W4:Y:S02]  /*1d480*/  @!P0 SYNCS.PHASECHK.TRANS64 P0, [R70+URZ+0x28cb0], R77 ;  /* 0x028cb04d460085a7 */ /* 0x000f24000800007f */
[----:B----4-:R-:W-:Y:S05]  /*1d490*/  @!P0 BRA `(.L_x_4655) ;  /* 0xfffffffc00f08947 */ /* 0x010fea000383ffff */
[----:B------:R-:W-:Y:S05]  /*1d4a0*/  BRA `(.L_x_4951) ;  /* 0xfffffe68008c7947 */ /* 0x000fea000383ffff */
.L_x_4674:
[----:B0-----:R0:W1:Y:S02]  /*1d4b0*/  SYNCS.PHASECHK.TRANS64.TRYWAIT P1, [R152+URZ+0x28c50], R3 ;  /* 0x028c5003980075a7 */ /* 0x001064000802017f */
[----:B-1----:R-:W-:Y:S05]  /*1d4c0*/  @!P1 NANOSLEEP.SYNCS 0x989680 ;  /* 0x009896800000995d */ /* 0x002fea0003900000 */
[----:B------:R-:W1:Y:S02]  /*1d4d0*/  @!P1 SYNCS.PHASECHK.TRANS64 P1, [R152+URZ+0x28c50], R3 ;  /* 0x028c5003980095a7 */ /* 0x000e64000802007f */
[----:B-1----:R-:W-:Y:S05]  /*1d4e0*/  @!P1 BRA `(.L_x_4674) ;  /* 0xfffffffc00f09947 */ /* 0x002fea000383ffff */
[----:B------:R-:W-:Y:S05]  /*1d4f0*/  BRA `(.L_x_4952) ;  /* 0xfffffe7800787947 */ /* 0x000fea000383ffff */
.L_x_4681:
[----:B-1----:R1:W2:Y:S02]  /*1d500*/  SYNCS.PHASECHK.TRANS64.TRYWAIT P2, [R0+URZ+0x28c50], R5 ;  /* 0x028c5005000075a7 */ /* 0x0022a4000804017f */
[----:B--2---:R-:W-:Y:S05]  /*1d510*/  @!P2 NANOSLEEP.SYNCS 0x989680 ;  /* 0x009896800000a95d */ /* 0x004fea0003900000 */
[----:B------:R-:W2:Y:S02]  /*1d520*/  @!P2 SYNCS.PHASECHK.TRANS64 P2, [R0+URZ+0x28c50], R5 ;  /* 0x028c50050000a5a7 */ /* 0x000ea4000804007f */
[----:B--2---:R-:W-:Y:S05]  /*1d530*/  @!P2 BRA `(.L_x_4681) ;  /* 0xfffffffc00f0a947 */ /* 0x004fea000383ffff */
[----:B------:R-:W-:Y:S05]  /*1d540*/  BRA `(.L_x_4680) ;  /* 0xfffffe8400a07947 */ /* 0x000fea000383ffff */
.L_x_4706:
[----:B------:R-:W-:Y:S01]  /*1d550*/  BSSY B1, `(.L_x_4953) ;  /* 0x0000008000017945 */ /* 0x000fe20003800000 */
[----:B------:R-:W-:Y:S01]  /*1d560*/  IMAD.MOV.U32 R13, RZ, RZ, R5 ;  /* 0x000000ffff0d7224 */ /* 0x000fe200078e0005 */
[----:B------:R-:W-:Y:S01]  /*1d570*/  MOV R15, 0xffffffff ;  /* 0xffffffff000f7802 */ /* 0x000fe20000000f00 */
[----:B------:R-:W-:Y:S02]  /*1d580*/  IMAD.MOV.U32 R12, RZ, RZ, RZ ;  /* 0x000000ffff0c7224 */ /* 0x000fe400078e00ff */
[----:B------:R-:W-:-:S07]  /*1d590*/  IMAD.MOV.U32 R11, RZ, RZ, 0x1c1f ;  /* 0x00001c1fff0b7424 */ /* 0x000fce00078e00ff */
[----:B-----5:R-:W-:Y:S05]  /*1d5a0*/  WARPSYNC.COLLECTIVE R15, `(.L_x_4954) ;  /* 0x000000000f087348 */ /* 0x020fea0003c00000 */
[----:B------:R0:W1:Y:S02]  /*1d5b0*/  SHFL.IDX P6, R14, R13, R12, R11 ;  /* 0x0000000c0d0e7389 */ /* 0x00006400000c000b */
[----:B01---5:R-:W-:Y:S01]  /*1d5c0*/  ENDCOLLECTIVE ;  /* 0x000000000000791b */ /* 0x023fe20003800000 */
.L_x_4954:
[----:B------:R-:W-:Y:S05]  /*1d5d0*/  BSYNC B1 ;  /* 0x0000000000017941 */ /* 0x000fea0003800000 */
.L_x_4953:
[----:B------:R-:W-:Y:S05]  /*1d5e0*/  BRA `(.L_x_4955) ;  /* 0xfffffea400c87947 */ /* 0x000fea000383ffff */
.L_x_4707:
[----:B------:R-:W-:Y:S01]  /*1d5f0*/  BSSY B1, `(.L_x_4956) ;  /* 0x0000008000017945 */ /* 0x000fe20003800000 */
[----:B------:R-:W-:Y:S02]  /*1d600*/  IMAD.MOV.U32 R13, RZ, RZ, R4 ;  /* 0x000000ffff0d7224 */ /* 0x000fe400078e0004 */
[----:B------:R-:W-:Y:S02]  /*1d610*/  IMAD.MOV.U32 R12, RZ, RZ, RZ ;  /* 0x000000ffff0c7224 */ /* 0x000fe400078e00ff */
[----:B------:R-:W-:Y:S02]  /*1d620*/  IMAD.MOV.U32 R11, RZ, RZ, 0x1c1f ;  /* 0x00001c1fff0b7424 */ /* 0x000fe400078e00ff */
[----:B------:R-:W-:-:S07]  /*1d630*/  IMAD.MOV.U32 R15, RZ, RZ, -0x1 ;  /* 0xffffffffff0f7424 */ /* 0x000fce00078e00ff */
[----:B-----5:R-:W-:Y:S05]  /*1d640*/  WARPSYNC.COLLECTIVE R15, `(.L_x_4957) ;  /* 0x000000000f087348 */ /* 0x020fea0003c00000 */
[----:B------:R0:W1:Y:S02]  /*1d650*/  SHFL.IDX P6, R14, R13, R12, R11 ;  /* 0x0000000c0d0e7389 */ /* 0x00006400000c000b */
[----:B01---5:R-:W-:Y:S01]  /*1d660*/  ENDCOLLECTIVE ;  /* 0x000000000000791b */ /* 0x023fe20003800000 */
.L_x_4957:
[----:B------:R-:W-:Y:S05]  /*1d670*/  BSYNC B1 ;  /* 0x0000000000017941 */ /* 0x000fea0003800000 */
.L_x_4956:
[----:B------:R-:W-:Y:S05]  /*1d680*/  BRA `(.L_x_4958) ;  /* 0xfffffea400a87947 */ /* 0x000fea000383ffff */
.L_x_4708:
        /* <DEDUP_REMOVED lines=8> */
.L_x_4960:
[----:B------:R-:W-:Y:S05]  /*1d710*/  BSYNC B1 ;  /* 0x0000000000017941 */ /* 0x000fea0003800000 */
.L_x_4959:
[----:B------:R-:W-:Y:S05]  /*1d720*/  BRA `(.L_x_4961) ;  /* 0xfffffea400887947 */ /* 0x000fea000383ffff */
.L_x_4709:
[----:B------:R-:W-:Y:S01]  /*1d730*/  BSSY B1, `(.L_x_4962) ;  /* 0x0000008000017945 */ /* 0x000fe20003800000 */
[----:B------:R-:W-:Y:S01]  /*1d740*/  IMAD.MOV.U32 R13, RZ, RZ, R0 ;  /* 0x000000ffff0d7224 */ /* 0x000fe200078e0000 */
[----:B------:R-:W-:Y:S01]  /*1d750*/  MOV R12, RZ ;  /* 0x000000ff000c7202 */ /* 0x000fe20000000f00 */
[----:B------:R-:W-:Y:S02]  /*1d760*/  IMAD.MOV.U32 R11, RZ, RZ, 0x1c1f ;  /* 0x00001c1fff0b7424 */ /* 0x000fe400078e00ff */
[----:B------:R-:W-:-:S07]  /*1d770*/  IMAD.MOV.U32 R15, RZ, RZ, -0x1 ;  /* 0xffffffffff0f7424 */ /* 0x000fce00078e00ff */
[----:B-----5:R-:W-:Y:S05]  /*1d780*/  WARPSYNC.COLLECTIVE R15, `(.L_x_4963) ;  /* 0x000000000f087348 */ /* 0x020fea0003c00000 */
[----:B------:R0:W1:Y:S02]  /*1d790*/  SHFL.IDX P6, R14, R13, R12, R11 ;  /* 0x0000000c0d0e7389 */ /* 0x00006400000c000b */
[----:B01---5:R-:W-:Y:S01]  /*1d7a0*/  ENDCOLLECTIVE ;  /* 0x000000000000791b */ /* 0x023fe20003800000 */
.L_x_4963:
[----:B------:R-:W-:Y:S05]  /*1d7b0*/  BSYNC B1 ;  /* 0x0000000000017941 */ /* 0x000fea0003800000 */
.L_x_4962:
[----:B------:R-:W-:Y:S05]  /*1d7c0*/  BRA `(.L_x_4964) ;  /* 0xfffffea400687947 */ /* 0x000fea000383ffff */
.L_x_4710:
[----:B------:R-:W-:Y:S01]  /*1d7d0*/  BSSY B1, `(.L_x_4965) ;  /* 0x0000008000017945 */ /* 0x000fe20003800000 */
[----:B------:R-:W-:Y:S02]  /*1d7e0*/  IMAD.MOV.U32 R13, RZ, RZ, R5 ;  /* 0x000000ffff0d7224 */ /* 0x000fe400078e0005 */
[----:B------:R-:W-:Y:S02]  /*1d7f0*/  IMAD.MOV.U32 R12, RZ, RZ, 0x1 ;  /* 0x00000001ff0c7424 */ /* 0x000fe400078e00ff */
[----:B------:R-:W-:Y:S02]  /*1d800*/  IMAD.MOV.U32 R11, RZ, RZ, 0x1c1f ;  /* 0x00001c1fff0b7424 */ /* 0x000fe400078e00ff */
[----:B------:R-:W-:-:S07]  /*1d810*/  IMAD.MOV.U32 R15, RZ, RZ, -0x1 ;  /* 0xffffffffff0f7424 */ /* 0x000fce00078e00ff */
[----:B-----5:R-:W-:Y:S05]  /*1d820*/  WARPSYNC.COLLECTIVE R15, `(.L_x_4966) ;  /* 0x000000000f087348 */ /* 0x020fea0003c00000 */
[----:B------:R0:W1:Y:S02]  /*1d830*/  SHFL.IDX P6, R14, R13, R12, R11 ;  /* 0x0000000c0d0e7389 */ /* 0x00006400000c000b */
[----:B01---5:R-:W-:Y:S01]  /*1d840*/  ENDCOLLECTIVE ;  /* 0x000000000000791b */ /* 0x023fe20003800000 */
.L_x_4966:
[----:B------:R-:W-:Y:S05]  /*1d850*/  BSYNC B1 ;  /* 0x0000000000017941 */ /* 0x000fea0003800000 */
.L_x_4965:
[----:B------:R-:W-:Y:S05]  /*1d860*/  BRA `(.L_x_4967) ;  /* 0xfffffea400487947 */ /* 0x000fea000383ffff */
.L_x_4711:
[----:B------:R-:W-:Y:S01]  /*1d870*/  BSSY B1, `(.L_x_4968) ;  /* 0x0000008000017945 */ /* 0x000fe20003800000 */
[----:B------:R-:W-:Y:S01]  /*1d880*/  IMAD.MOV.U32 R13, RZ, RZ, R4 ;  /* 0x000000ffff0d7224 */ /* 0x000fe200078e0004 */
[----:B------:R-:W-:Y:S01]  /*1d890*/  MOV R15, 0xffffffff ;  /* 0xffffffff000f7802 */ /* 0x000fe20000000f00 */
[----:B------:R-:W-:Y:S02]  /*1d8a0*/  IMAD.MOV.U32 R12, RZ, RZ, 0x1 ;  /* 0x00000001ff0c7424 */ /* 0x000fe400078e00ff */
[----:B------:R-:W-:-:S07]  /*1d8b0*/  IMAD.MOV.U32 R11, RZ, RZ, 0x1c1f ;  /* 0x00001c1fff0b7424 */ /* 0x000fce00078e00ff */
[----:B-----5:R-:W-:Y:S05]  /*1d8c0*/  WARPSYNC.COLLECTIVE R15, `(.L_x_4969) ;  /* 0x000000000f087348 */ /* 0x020fea0003c00000 */
[----:B------:R0:W1:Y:S02]  /*1d8d0*/  SHFL.IDX P6, R14, R13, R12, R11 ;  /* 0x0000000c0d0e7389 */ /* 0x00006400000c000b */
[----:B01---5:R-:W-:Y:S01]  /*1d8e0*/  ENDCOLLECTIVE ;  /* 0x000000000000791b */ /* 0x023fe20003800000 */
.L_x_4969:
[----:B------:R-:W-:Y:S05]  /*1d8f0*/  BSYNC B1 ;  /* 0x0000000000017941 */ /* 0x000fea0003800000 */
.L_x_4968:
[----:B------:R-:W-:Y:S05]  /*1d900*/  BRA `(.L_x_4970) ;  /* 0xfffffea400287947 */ /* 0x000fea000383ffff */
.L_x_4712:
        /* <DEDUP_REMOVED lines=8> */
.L_x_4972:
[----:B------:R-:W-:Y:S05]  /*1d990*/  BSYNC B1 ;  /* 0x0000000000017941 */ /* 0x000fea0003800000 */
.L_x_4971:
[----:B------:R-:W-:Y:S05]  /*1d9a0*/  BRA `(.L_x_4973) ;  /* 0xfffffea400087947 */ /* 0x000fea000383ffff */
.L_x_4713:
        /* <DEDUP_REMOVED lines=8> */
.L_x_4975:
[----:B------:R-:W-:Y:S05]  /*1da30*/  BSYNC B1 ;  /* 0x0000000000017941 */ /* 0x000fea0003800000 */
.L_x_4974:
[----:B------:R-:W-:Y:S05]  /*1da40*/  BRA `(.L_x_4976) ;  /* 0xfffffea000e87947 */ /* 0x000fea000383ffff */
.L_x_4715:
[----:B0-----:R0:W1:Y:S02]  /*1da50*/  SYNCS.PHASECHK.TRANS64.TRYWAIT P2, [R2+URZ+0x28c00], R7 ;  /* 0x028c0007020075a7 */ /* 0x001064000804017f */
[----:B-1----:R-:W-:Y:S05]  /*1da60*/  @!P2 NANOSLEEP.SYNCS 0x989680 ;  /* 0x009896800000a95d */ /* 0x002fea0003900000 */
[----:B------:R-:W1:Y:S02]  /*1da70*/  @!P2 SYNCS.PHASECHK.TRANS64 P2, [R2+URZ+0x28c00], R7 ;  /* 0x028c00070200a5a7 */ /* 0x000e64000804007f */
[----:B-1----:R-:W-:Y:S05]  /*1da80*/  @!P2 BRA `(.L_x_4715) ;  /* 0xfffffffc00f0a947 */ /* 0x002fea000383ffff */
[----:B------:R-:W-:Y:S05]  /*1da90*/  BRA `(.L_x_4977) ;  /* 0xfffffea400687947 */ /* 0x000fea000383ffff */
.L_x_4723:
        /* <DEDUP_REMOVED lines=8> */
.L_x_4979:
[----:B------:R-:W-:Y:S05]  /*1db20*/  BSYNC B1 ;  /* 0x0000000000017941 */ /* 0x000fea0003800000 */
.L_x_4978:
[----:B------:R-:W-:Y:S05]  /*1db30*/  BRA `(.L_x_4980) ;  /* 0xfffffeb400847947 */ /* 0x000fea000383ffff */
.L_x_4724:
        /* <DEDUP_REMOVED lines=8> */
.L_x_4982:
[----:B------:R-:W-:Y:S05]  /*1dbc0*/  BSYNC B1 ;  /* 0x0000000000017941 */ /* 0x000fea0003800000 */
.L_x_4981:
[----:B------:R-:W-:Y:S05]  /*1dbd0*/  BRA `(.L_x_4983) ;  /* 0xfffffeb400647947 */ /* 0x000fea000383ffff */
.L_x_4725:
        /* <DEDUP_REMOVED lines=8> */
.L_x_4985:
[----:B------:R-:W-:Y:S05]  /*1dc60*/  BSYNC B1 ;  /* 0x0000000000017941 */ /* 0x000fea0003800000 */
.L_x_4984:
[----:B------:R-:W-:Y:S05]  /*1dc70*/  BRA `(.L_x_4986) ;  /* 0xfffffeb400447947 */ /* 0x000fea000383ffff */
.L_x_4726:
        /* <DEDUP_REMOVED lines=8> */
.L_x_4988:
[----:B------:R-:W-:Y:S05]  /*1dd00*/  BSYNC B1 ;  /* 0x0000000000017941 */ /* 0x000fea0003800000 */
.L_x_4987:
[----:B------:R-:W-:Y:S05]  /*1dd10*/  BRA `(.L_x_4989) ;  /* 0xfffffeb400247947 */ /* 0x000fea000383ffff */
.L_x_4727:
        /* <DEDUP_REMOVED lines=8> */
.L_x_4991:
[----:B------:R-:W-:Y:S05]  /*1dda0*/  BSYNC B1 ;  /* 0x0000000000017941 */ /* 0x000fea0003800000 */
.L_x_4990:
[----:B------:R-:W-:Y:S05]  /*1ddb0*/  BRA `(.L_x_4992) ;  /* 0xfffffeb400047947 */ /* 0x000fea000383ffff */
.L_x_4728:
[----:B------:R-:W-:Y:S01]  /*1ddc0*/  BSSY B1, `(.L_x_4993) ;  /* 0x0000008000017945 */ /* 0x000fe20003800000 */
[----:B------:R-:W-:Y:S01]  /*1ddd0*/  IMAD.MOV.U32 R13, RZ, RZ, R4 ;  /* 0x000000ffff0d7224 */ /* 0x000fe200078e0004 */
[----:B------:R-:W-:Y:S01]  /*1dde0*/  MOV R12, 0x1 ;  /* 0x00000001000c7802 */ /* 0x000fe20000000f00 */
[----:B------:R-:W-:Y:S02]  /*1ddf0*/  IMAD.MOV.U32 R11, RZ, RZ, 0x1c1f ;  /* 0x00001c1fff0b7424 */ /* 0x000fe400078e00ff */
[----:B------:R-:W-:-:S07]  /*1de00*/  IMAD.MOV.U32 R15, RZ, RZ, -0x1 ;  /* 0xffffffffff0f7424 */ /* 0x000fce00078e00ff */
[----:B-----5:R-:W-:Y:S05]  /*1de10*/  WARPSYNC.COLLECTIVE R15, `(.L_x_4994) ;  /* 0x000000000f087348 */ /* 0x020fea0003c00000 */
[----:B------:R0:W1:Y:S02]  /*1de20*/  SHFL.IDX P6, R14, R13, R12, R11 ;  /* 0x0000000c0d0e7389 */ /* 0x00006400000c000b */
[----:B01---5:R-:W-:Y:S01]  /*1de30*/  ENDCOLLECTIVE ;  /* 0x000000000000791b */ /* 0x023fe20003800000 */
.L_x_4994:
[----:B------:R-:W-:Y:S05]  /*1de40*/  BSYNC B1 ;  /* 0x0000000000017941 */ /* 0x000fea0003800000 */
.L_x_4993:
[----:B------:R-:W-:Y:S05]  /*1de50*/  BRA `(.L_x_4995) ;  /* 0xfffffeb000e87947 */ /* 0x000fea000383ffff */
.L_x_4729:
        /* <DEDUP_REMOVED lines=8> */
.L_x_4997:
[----:B------:R-:W-:Y:S05]  /*1dee0*/  BSYNC B1 ;  /* 0x0000000000017941 */ /* 0x000fea0003800000 */
.L_x_4996:
[----:B------:R-:W-:Y:S05]  /*1def0*/  BRA `(.L_x_4998) ;  /* 0xfffffeb000cc7947 */ /* 0x000fea000383ffff */
.L_x_4730:
        /* <DEDUP_REMOVED lines=8> */
.L_x_5000:
[----:B------:R-:W-:Y:S05]  /*1df80*/  BSYNC B1 ;  /* 0x0000000000017941 */ /* 0x000fea0003800000 */
.L_x_4999:
[----:B------:R-:W-:Y:S05]  /*1df90*/  BRA `(.L_x_5001) ;  /* 0xfffffeb000b07947 */ /* 0x000fea000383ffff */
.L_x_4732:
[----:B0-----:R0:W1:Y:S02]  /*1dfa0*/  SYNCS.PHASECHK.TRANS64.TRYWAIT P1, [R2+URZ+0x28c00], R3 ;  /* 0x028c0003020075a7 */ /* 0x001064000802017f */
[----:B-1----:R-:W-:Y:S05]  /*1dfb0*/  @!P1 NANOSLEEP.SYNCS 0x989680 ;  /* 0x009896800000995d */ /* 0x002fea0003900000 */
[----:B------:R-:W1:Y:S02]  /*1dfc0*/  @!P1 SYNCS.PHASECHK.TRANS64 P1, [R2+URZ+0x28c00], R3 ;  /* 0x028c0003020095a7 */ /* 0x000e64000802007f */
[----:B-1----:R-:W-:Y:S05]  /*1dfd0*/  @!P1 BRA `(.L_x_4732) ;  /* 0xfffffffc00f09947 */ /* 0x002fea000383ffff */
[----:B------:R-:W-:Y:S05]  /*1dfe0*/  BRA `(.L_x_5002) ;  /* 0xfffffeb400287947 */ /* 0x000fea000383ffff */
.L_x_4738:
[----:B--2---:R2:W3:Y:S02]  /*1dff0*/  SYNCS.PHASECHK.TRANS64.TRYWAIT P2, [R9+URZ+0x28c30], R56 ;  /* 0x028c3038090075a7 */ /* 0x0044e4000804017f */
[----:B---3--:R-:W-:Y:S05]  /*1e000*/  @!P2 NANOSLEEP.SYNCS 0x989680 ;  /* 0x009896800000a95d */ /* 0x008fea0003900000 */
[----:B------:R-:W3:Y:S02]  /*1e010*/  @!P2 SYNCS.PHASECHK.TRANS64 P2, [R9+URZ+0x28c30], R56 ;  /* 0x028c30380900a5a7 */ /* 0x000ee4000804007f */
[----:B---3--:R-:W-:Y:S05]  /*1e020*/  @!P2 BRA `(.L_x_4738) ;  /* 0xfffffffc00f0a947 */ /* 0x008fea000383ffff */
[----:B------:R-:W-:Y:S05]  /*1e030*/  BRA `(.L_x_4737) ;  /* 0xfffffec000b87947 */ /* 0x000fea000383ffff */
.L_x_4751:
[----:B--2---:R2:W3:Y:S02]  /*1e040*/  SYNCS.PHASECHK.TRANS64.TRYWAIT P2, [R9+URZ+0x28c50], R56 ;  /* 0x028c5038090075a7 */ /* 0x0044e4000804017f */
[----:B---3--:R-:W-:Y:S05]  /*1e050*/  @!P2 NANOSLEEP.SYNCS 0x989680 ;  /* 0x009896800000a95d */ /* 0x008fea0003900000 */
[----:B------:R-:W3:Y:S02]  /*1e060*/  @!P2 SYNCS.PHASECHK.TRANS64 P2, [R9+URZ+0x28c50], R56 ;  /* 0x028c50380900a5a7 */ /* 0x000ee4000804007f */
[----:B---3--:R-:W-:Y:S05]  /*1e070*/  @!P2 BRA `(.L_x_4751) ;  /* 0xfffffffc00f0a947 */ /* 0x008fea000383ffff */
[----:B------:R-:W-:Y:S05]  /*1e080*/  BRA `(.L_x_4750) ;  /* 0xfffffee000787947 */ /* 0x000fea000383ffff */
.L_x_4763:
[----:B-1----:R1:W2:Y:S02]  /*1e090*/  SYNCS.PHASECHK.TRANS64.TRYWAIT P2, [R216+URZ+0x28c30], R217 ;  /* 0x028c30d9d80075a7 */ /* 0x0022a4000804017f */
[----:B--2---:R-:W-:Y:S05]  /*1e0a0*/  @!P2 NANOSLEEP.SYNCS 0x989680 ;  /* 0x009896800000a95d */ /* 0x004fea0003900000 */
[----:B------:R-:W2:Y:S02]  /*1e0b0*/  @!P2 SYNCS.PHASECHK.TRANS64 P2, [R216+URZ+0x28c30], R217 ;  /* 0x028c30d9d800a5a7 */ /* 0x000ea4000804007f */
[----:B--2---:R-:W-:Y:S05]  /*1e0c0*/  @!P2 BRA `(.L_x_4763) ;  /* 0xfffffffc00f0a947 */ /* 0x004fea000383ffff */
[----:B------:R-:W-:Y:S05]  /*1e0d0*/  BRA `(.L_x_4762) ;  /* 0xfffffee400e87947 */ /* 0x000fea000383ffff */
.L_x_4776:
[----:B---3--:R3:W4:Y:S02]  /*1e0e0*/  SYNCS.PHASECHK.TRANS64.TRYWAIT P2, [R216+URZ+0x28c50], R217 ;  /* 0x028c50d9d80075a7 */ /* 0x008724000804017f */
[----:B----4-:R-:W-:Y:S05]  /*1e0f0*/  @!P2 NANOSLEEP.SYNCS 0x989680 ;  /* 0x009896800000a95d */ /* 0x010fea0003900000 */
[----:B------:R-:W4:Y:S02]  /*1e100*/  @!P2 SYNCS.PHASECHK.TRANS64 P2, [R216+URZ+0x28c50], R217 ;  /* 0x028c50d9d800a5a7 */ /* 0x000f24000804007f */
[----:B----4-:R-:W-:Y:S05]  /*1e110*/  @!P2 BRA `(.L_x_4776) ;  /* 0xfffffffc00f0a947 */ /* 0x010fea000383ffff */
[----:B------:R-:W-:Y:S05]  /*1e120*/  BRA `(.L_x_4775) ;  /* 0xffffff0800d07947 */ /* 0x000fea000383ffff */
.L_x_4789:
[----:B--2---:R2:W3:Y:S02]  /*1e130*/  SYNCS.PHASECHK.TRANS64.TRYWAIT P3, [R9+URZ+0x28c30], R208 ;  /* 0x028c30d0090075a7 */ /* 0x0044e4000806017f */
[----:B---3--:R-:W-:Y:S05]  /*1e140*/  @!P3 NANOSLEEP.SYNCS 0x989680 ;  /* 0x009896800000b95d */ /* 0x008fea0003900000 */
[----:B------:R-:W3:Y:S02]  /*1e150*/  @!P3 SYNCS.PHASECHK.TRANS64 P3, [R9+URZ+0x28c30], R208 ;  /* 0x028c30d00900b5a7 */ /* 0x000ee4000806007f */
[----:B---3--:R-:W-:Y:S05]  /*1e160*/  @!P3 BRA `(.L_x_4789) ;  /* 0xfffffffc00f0b947 */ /* 0x008fea000383ffff */
[----:B------:R-:W-:Y:S05]  /*1e170*/  BRA `(.L_x_4788) ;  /* 0xffffff10007c7947 */ /* 0x000fea000383ffff */
.L_x_4794:
[----:B--2---:R2:W3:Y:S02]  /*1e180*/  SYNCS.PHASECHK.TRANS64.TRYWAIT P3, [R9+URZ+0x28c50], R208 ;  /* 0x028c50d0090075a7 */ /* 0x0044e4000806017f */
[----:B---3--:R-:W-:Y:S05]  /*1e190*/  @!P3 NANOSLEEP.SYNCS 0x989680 ;  /* 0x009896800000b95d */ /* 0x008fea0003900000 */
[----:B------:R-:W3:Y:S02]  /*1e1a0*/  @!P3 SYNCS.PHASECHK.TRANS64 P3, [R9+URZ+0x28c50], R208 ;  /* 0x028c50d00900b5a7 */ /* 0x000ee4000806007f */
[----:B---3--:R-:W-:Y:S05]  /*1e1b0*/  @!P3 BRA `(.L_x_4794) ;  /* 0xfffffffc00f0b947 */ /* 0x008fea000383ffff */
[----:B------:R-:W-:Y:S05]  /*1e1c0*/  BRA `(.L_x_4793) ;  /* 0xffffff2800dc7947 */ /* 0x000fea000383ffff */
.L_x_4802:
[----:B--2---:R2:W3:Y:S02]  /*1e1d0*/  SYNCS.PHASECHK.TRANS64.TRYWAIT P2, [R191+URZ+0x28c30], R208 ;  /* 0x028c30d0bf0075a7 */ /* 0x0044e4000804017f */
[----:B---3--:R-:W-:Y:S05]  /*1e1e0*/  @!P2 NANOSLEEP.SYNCS 0x989680 ;  /* 0x009896800000a95d */ /* 0x008fea0003900000 */
[----:B------:R-:W3:Y:S02]  /*1e1f0*/  @!P2 SYNCS.PHASECHK.TRANS64 P2, [R191+URZ+0x28c30], R208 ;  /* 0x028c30d0bf00a5a7 */ /* 0x000ee4000804007f */
[----:B---3--:R-:W-:Y:S05]  /*1e200*/  @!P2 BRA `(.L_x_4802) ;  /* 0xfffffffc00f0a947 */ /* 0x008fea000383ffff */
[----:B------:R-:W-:Y:S05]  /*1e210*/  BRA `(.L_x_4801) ;  /* 0xffffff2c00f47947 */ /* 0x000fea000383ffff */
.L_x_4815:
[----:B-1----:R1:W3:Y:S02]  /*1e220*/  SYNCS.PHASECHK.TRANS64.TRYWAIT P2, [R191+URZ+0x28c50], R208 ;  /* 0x028c50d0bf0075a7 */ /* 0x0022e4000804017f */
[----:B---3--:R-:W-:Y:S05]  /*1e230*/  @!P2 NANOSLEEP.SYNCS 0x989680 ;  /* 0x009896800000a95d */ /* 0x008fea0003900000 */
[----:B------:R-:W3:Y:S02]  /*1e240*/  @!P2 SYNCS.PHASECHK.TRANS64 P2, [R191+URZ+0x28c50], R208 ;  /* 0x028c50d0bf00a5a7 */ /* 0x000ee4000804007f */
[----:B---3--:R-:W-:Y:S05]  /*1e250*/  @!P2 BRA `(.L_x_4815) ;  /* 0xfffffffc00f0a947 */ /* 0x008fea000383ffff */
[----:B------:R-:W-:Y:S05]  /*1e260*/  BRA `(.L_x_4814) ;  /* 0xffffff5000ec7947 */ /* 0x000fea000383ffff */
.L_x_4851:
[----:B------:R-:W1:Y:S01]  /*1e270*/  S2R R11, SR_TID.X ;  /* 0x00000000000b7919 */ /* 0x000e620000002100 */
[----:B------:R-:W-:Y:S01]  /*1e280*/  BSSY B1, `(.L_x_5003) ;  /* 0x000000a000017945 */ /* 0x000fe20003800000 */
[----:B------:R-:W-:Y:S02]  /*1e290*/  IMAD.MOV.U32 R12, RZ, RZ, RZ ;  /* 0x000000ffff0c7224 */ /* 0x000fe400078e00ff */
[----:B------:R-:W-:Y:S01]  /*1e2a0*/  IMAD.MOV.U32 R15, RZ, RZ, -0x1 ;  /* 0xffffffffff0f7424 */ /* 0x000fe200078e00ff */
[----:B-1----:R-:W-:-:S04]  /*1e2b0*/  SHF.R.U32.HI R11, RZ, 0x5, R11 ;  /* 0x00000005ff0b7819 */ /* 0x002fc8000001160b */
[----:B------:R-:W-:-:S05]  /*1e2c0*/  LOP3.LUT R11, R11, 0x3, RZ, 0xc0, !PT ;  /* 0x000000030b0b7812 */ /* 0x000fca00078ec0ff */
[----:B0-----:R-:W-:Y:S02]  /*1e2d0*/  IMAD.MOV.U32 R13, RZ, RZ, R11 ;  /* 0x000000ffff0d7224 */ /* 0x001fe400078e000b */
[----:B------:R-:W-:-:S07]  /*1e2e0*/  IMAD.MOV.U32 R11, RZ, RZ, 0x1f ;  /* 0x0000001fff0b7424 */ /* 0x000fce00078e00ff */
[----:B------:R-:W-:Y:S05]  /*1e2f0*/  WARPSYNC.COLLECTIVE R15, `(.L_x_5004) ;  /* 0x000000000f087348 */ /* 0x000fea0003c00000 */
[----:B------:R0:W1:Y:S02]  /*1e300*/  SHFL.IDX P6, R14, R13, R12, R11 ;  /* 0x0000000c0d0e7389 */ /* 0x00006400000c000b */
[----:B01----:R-:W-:Y:S01]  /*1e310*/  ENDCOLLECTIVE ;  /* 0x000000000000791b */ /* 0x003fe20003800000 */
.L_x_5004:
[----:B------:R-:W-:Y:S05]  /*1e320*/  BSYNC B1 ;  /* 0x0000000000017941 */ /* 0x000fea0003800000 */
.L_x_5003:
[----:B------:R-:W-:Y:S05]  /*1e330*/  BRA `(.L_x_5005) ;  /* 0xffffff9c00907947 */ /* 0x000fea000383ffff */
.L_x_4852:
[----:B------:R-:W-:Y:S01]  /*1e340*/  BSSY B1, `(.L_x_5006) ;  /* 0x0000006000017945 */ /* 0x000fe20003800000 */
[----:B------:R-:W-:-:S07]  /*1e350*/  IMAD.MOV.U32 R15, RZ, RZ, -0x1 ;  /* 0xffffffffff0f7424 */ /* 0x000fce00078e00ff */
[----:B0-----:R-:W-:Y:S05]  /*1e360*/  WARPSYNC.COLLECTIVE R15, `(.L_x_5007) ;  /* 0x000000000f0c7348 */ /* 0x001fea0003c00000 */
[----:B------:R-:W-:Y:S02]  /*1e370*/  ELECT P6, UR62, PT ;  /* 0x00000000003e782f */ /* 0x000fe400038c0000 */
[----:B------:R-:W-:Y:S01]  /*1e380*/  MOV R14, UR62 ;  /* 0x0000003e000e7c02 */ /* 0x000fe20008000f00 */
[----:B0-----:R-:W-:Y:S10]  /*1e390*/  ENDCOLLECTIVE ;  /* 0x000000000000791b */ /* 0x001ff40003800000 */
.L_x_5007:
[----:B------:R-:W-:Y:S05]  /*1e3a0*/  BSYNC B1 ;  /* 0x0000000000017941 */ /* 0x000fea0003800000 */
.L_x_5006:
[----:B------:R-:W-:Y:S05]  /*1e3b0*/  BRA `(.L_x_5008) ;  /* 0xffffff9c007c7947 */ /* 0x000fea000383ffff */
.L_x_4854:
[----:B-1----:R1:W2:Y:S02]  /*1e3c0*/  SYNCS.PHASECHK.TRANS64.TRYWAIT P0, [R7+URZ+0x28c20], R8 ;  /* 0x028c2008070075a7 */ /* 0x0022a4000800017f */
[----:B--2---:R-:W-:Y:S05]  /*1e3d0*/  @!P0 NANOSLEEP.SYNCS 0x989680 ;  /* 0x009896800000895d */ /* 0x004fea0003900000 */
[----:B------:R-:W2:Y:S02]  /*1e3e0*/  @!P0 SYNCS.PHASECHK.TRANS64 P0, [R7+URZ+0x28c20], R8 ;  /* 0x028c2008070085a7 */ /* 0x000ea4000800007f */
[----:B--2---:R-:W-:Y:S05]  /*1e3f0*/  @!P0 BRA `(.L_x_4854) ;  /* 0xfffffffc00f08947 */ /* 0x004fea000383ffff */
[----:B------:R-:W-:Y:S05]  /*1e400*/  BRA `(.L_x_5009) ;  /* 0xffffff9c00987947 */ /* 0x000fea000383ffff */
.L_x_4857:
[----:B-1----:R1:W2:Y:S02]  /*1e410*/  SYNCS.PHASECHK.TRANS64.TRYWAIT P0, [R8+URZ+0x28ca0], R11 ;  /* 0x028ca00b080075a7 */ /* 0x0022a4000800017f */
[----:B--2---:R-:W-:Y:S05]  /*1e420*/  @!P0 NANOSLEEP.SYNCS 0x989680 ;  /* 0x009896800000895d */ /* 0x004fea0003900000 */
[----:B------:R-:W2:Y:S02]  /*1e430*/  @!P0 SYNCS.PHASECHK.TRANS64 P0, [R8+URZ+0x28ca0], R11 ;  /* 0x028ca00b080085a7 */ /* 0x000ea4000800007f */
[----:B--2---:R-:W-:Y:S05]  /*1e440*/  @!P0 BRA `(.L_x_4857) ;  /* 0xfffffffc00f08947 */ /* 0x004fea000383ffff */
[----:B------:R-:W-:Y:S05]  /*1e450*/  BRA `(.L_x_5010) ;  /* 0xffffff9c00a87947 */ /* 0x000fea000383ffff */
.L_x_4859:
[----:B--2---:R2:W3:Y:S02]  /*1e460*/  SYNCS.PHASECHK.TRANS64.TRYWAIT P0, [R8+URZ+0x28cc0], R11 ;  /* 0x028cc00b080075a7 */ /* 0x0044e4000800017f */
[----:B---3--:R-:W-:Y:S05]  /*1e470*/  @!P0 NANOSLEEP.SYNCS 0x989680 ;  /* 0x009896800000895d */ /* 0x008fea0003900000 */
[----:B------:R-:W3:Y:S02]  /*1e480*/  @!P0 SYNCS.PHASECHK.TRANS64 P0, [R8+URZ+0x28cc0], R11 ;  /* 0x028cc00b080085a7 */ /* 0x000ee4000800007f */
[----:B---3--:R-:W-:Y:S05]  /*1e490*/  @!P0 BRA `(.L_x_4859) ;  /* 0xfffffffc00f08947 */ /* 0x008fea000383ffff */
[----:B------:R-:W-:Y:S05]  /*1e4a0*/  BRA `(.L_x_5011) ;  /* 0xffffffa0000c7947 */ /* 0x000fea000383ffff */
.L_x_4863:
[----:B-1----:R1:W2:Y:S02]  /*1e4b0*/  SYNCS.PHASECHK.TRANS64.TRYWAIT P0, [R9+URZ+0x28ca0], R10 ;  /* 0x028ca00a090075a7 */ /* 0x0022a4000800017f */
[----:B--2---:R-:W-:Y:S05]  /*1e4c0*/  @!P0 NANOSLEEP.SYNCS 0x989680 ;  /* 0x009896800000895d */ /* 0x004fea0003900000 */
[----:B------:R-:W2:Y:S02]  /*1e4d0*/  @!P0 SYNCS.PHASECHK.TRANS64 P0, [R9+URZ+0x28ca0], R10 ;  /* 0x028ca00a090085a7 */ /* 0x000ea4000800007f */
[----:B--2---:R-:W-:Y:S05]  /*1e4e0*/  @!P0 BRA `(.L_x_4863) ;  /* 0xfffffffc00f08947 */ /* 0x004fea000383ffff */
[----:B------:R-:W-:Y:S05]  /*1e4f0*/  BRA `(.L_x_5012) ;  /* 0xffffffa4004c7947 */ /* 0x000fea000383ffff */
.L_x_4865:
[----:B--2---:R2:W3:Y:S02]  /*1e500*/  SYNCS.PHASECHK.TRANS64.TRYWAIT P1, [R9+URZ+0x28cc0], R10 ;  /* 0x028cc00a090075a7 */ /* 0x0044e4000802017f */
[----:B---3--:R-:W-:Y:S05]  /*1e510*/  @!P1 NANOSLEEP.SYNCS 0x989680 ;  /* 0x009896800000995d */ /* 0x008fea0003900000 */
[----:B------:R-:W3:Y:S02]  /*1e520*/  @!P1 SYNCS.PHASECHK.TRANS64 P1, [R9+URZ+0x28cc0], R10 ;  /* 0x028cc00a090095a7 */ /* 0x000ee4000802007f */
[----:B---3--:R-:W-:Y:S05]  /*1e530*/  @!P1 BRA `(.L_x_4865) ;  /* 0xfffffffc00f09947 */ /* 0x008fea000383ffff */
[----:B------:R-:W-:Y:S05]  /*1e540*/  BRA `(.L_x_5013) ;  /* 0xffffffa400a87947 */ /* 0x000fea000383ffff */
.L_x_4883:
[----:B------:R-:W0:Y:S01]  /*1e550*/  S2R R5, SR_TID.X ;  /* 0x0000000000057919 */ /* 0x000e220000002100 */
[----:B------:R-:W-:Y:S01]  /*1e560*/  BSSY B0, `(.L_x_5014) ;  /* 0x000000a000007945 */ /* 0x000fe20003800000 */
[----:B------:R-:W-:Y:S02]  /*1e570*/  IMAD.MOV.U32 R12, RZ, RZ, RZ ;  /* 0x000000ffff0c7224 */ /* 0x000fe400078e00ff */
[----:B-1----:R-:W-:Y:S02]  /*1e580*/  IMAD.MOV.U32 R11, RZ, RZ, 0x1f ;  /* 0x0000001fff0b7424 */ /* 0x002fe400078e00ff */
[----:B------:R-:W-:Y:S01]  /*1e590*/  IMAD.MOV.U32 R15, RZ, RZ, -0x1 ;  /* 0xffffffffff0f7424 */ /* 0x000fe200078e00ff */
[----:B0-----:R-:W-:-:S04]  /*1e5a0*/  SHF.R.U32.HI R5, RZ, 0x5, R5 ;  /* 0x00000005ff057819 */ /* 0x001fc80000011605 */
[----:B------:R-:W-:-:S05]  /*1e5b0*/  LOP3.LUT R5, R5, 0x3, RZ, 0xc0, !PT ;  /* 0x0000000305057812 */ /* 0x000fca00078ec0ff */
[----:B------:R-:W-:-:S07]  /*1e5c0*/  IMAD.MOV.U32 R13, RZ, RZ, R5 ;  /* 0x000000ffff0d7224 */ /* 0x000fce00078e0005 */
[----:B------:R-:W-:Y:S05]  /*1e5d0*/  WARPSYNC.COLLECTIVE R15, `(.L_x_5015) ;  /* 0x000000000f087348 */ /* 0x000fea0003c00000 */
[----:B------:R0:W1:Y:S02]  /*1e5e0*/  SHFL.IDX P6, R14, R13, R12, R11 ;  /* 0x0000000c0d0e7389 */ /* 0x00006400000c000b */
[----:B01----:R-:W-:Y:S01]  /*1e5f0*/  ENDCOLLECTIVE ;  /* 0x000000000000791b */ /* 0x003fe20003800000 */
.L_x_5015:
[----:B------:R-:W-:Y:S05]  /*1e600*/  BSYNC B0 ;  /* 0x0000000000007941 */ /* 0x000fea0003800000 */
.L_x_5014:
[----:B------:R-:W-:Y:S05]  /*1e610*/  BRA `(.L_x_5016) ;  /* 0xffffffb400707947 */ /* 0x000fea000383ffff */
.L_x_4884:
[----:B------:R-:W-:Y:S01]  /*1e620*/  BSSY B0, `(.L_x_5017) ;  /* 0x0000006000007945 */ /* 0x000fe20003800000 */
[----:B------:R-:W-:-:S07]  /*1e630*/  MOV R15, 0xffffffff ;  /* 0xffffffff000f7802 */ /* 0x000fce0000000f00 */
[----:B-1----:R-:W-:Y:S05]  /*1e640*/  WARPSYNC.COLLECTIVE R15, `(.L_x_5018) ;  /* 0x000000000f0c7348 */ /* 0x002fea0003c00000 */
[----:B------:R-:W-:Y:S02]  /*1e650*/  ELECT P6, UR62, PT ;  /* 0x00000000003e782f */ /* 0x000fe400038c0000 */
[----:B------:R-:W-:Y:S01]  /*1e660*/  MOV R14, UR62 ;  /* 0x0000003e000e7c02 */ /* 0x000fe20008000f00 */
[----:B-1----:R-:W-:Y:S10]  /*1e670*/  ENDCOLLECTIVE ;  /* 0x000000000000791b */ /* 0x002ff40003800000 */
.L_x_5018:
[----:B------:R-:W-:Y:S05]  /*1e680*/  BSYNC B0 ;  /* 0x0000000000007941 */ /* 0x000fea0003800000 */
.L_x_5017:
[----:B------:R-:W-:Y:S05]  /*1e690*/  BRA `(.L_x_5019) ;  /* 0xffffffb400607947 */ /* 0x000fea000383ffff */
.L_x_4887:
[----:B0-----:R0:W1:Y:S02]  /*1e6a0*/  SYNCS.PHASECHK.TRANS64.TRYWAIT P0, [R5+URZ+0x28c40], R7 ;  /* 0x028c4007050075a7 */ /* 0x001064000800017f */
[----:B-1----:R-:W-:Y:S05]  /*1e6b0*/  @!P0 NANOSLEEP.SYNCS 0x989680 ;  /* 0x009896800000895d */ /* 0x002fea0003900000 */
[----:B------:R-:W1:Y:S02]  /*1e6c0*/  @!P0 SYNCS.PHASECHK.TRANS64 P0, [R5+URZ+0x28c40], R7 ;  /* 0x028c4007050085a7 */ /* 0x000e64000800007f */
[----:B-1----:R-:W-:Y:S05]  /*1e6d0*/  @!P0 BRA `(.L_x_4887) ;  /* 0xfffffffc00f08947 */ /* 0x002fea000383ffff */
[----:B------:R-:W-:Y:S05]  /*1e6e0*/  BRA `(.L_x_5020) ;  /* 0xffffffb400c87947 */ /* 0x000fea000383ffff */
.L_x_4890:
        /* <DEDUP_REMOVED lines=8> */
.L_x_4893:
[----:B0-----:R0:W1:Y:S02]  /*1e770*/  SYNCS.PHASECHK.TRANS64.TRYWAIT P0, [R2+URZ+0x28c60], R5 ;  /* 0x028c6005020075a7 */ /* 0x001064000800017f */
[----:B-1----:R-:W-:Y:S05]  /*1e780*/  @!P0 NANOSLEEP.SYNCS 0x989680 ;  /* 0x009896800000895d */ /* 0x002fea0003900000 */
[----:B------:R-:W1:Y:S02]  /*1e790*/  @!P0 SYNCS.PHASECHK.TRANS64 P0, [R2+URZ+0x28c60], R5 ;  /* 0x028c6005020085a7 */ /* 0x000e64000800007f */
[----:B-1----:R-:W-:Y:S05]  /*1e7a0*/  @!P0 BRA `(.L_x_4893) ;  /* 0xfffffffc00f08947 */ /* 0x002fea000383ffff */
[----:B------:R-:W-:Y:S05]  /*1e7b0*/  BRA `(.L_x_5022) ;  /* 0xffffffb800c07947 */ /* 0x000fea000383ffff */
.L_x_4902:
[----:B--2---:R2:W3:Y:S02]  /*1e7c0*/  SYNCS.PHASECHK.TRANS64.TRYWAIT P0, [R2+URZ+0x28c40], R3 ;  /* 0x028c4003020075a7 */ /* 0x0044e4000800017f */
[----:B---3--:R-:W-:Y:S05]  /*1e7d0*/  @!P0 NANOSLEEP.SYNCS 0x989680 ;  /* 0x009896800000895d */ /* 0x008fea0003900000 */
[----:B------:R-:W3:Y:S02]  /*1e7e0*/  @!P0 SYNCS.PHASECHK.TRANS64 P0, [R2+URZ+0x28c40], R3 ;  /* 0x028c4003020085a7 */ /* 0x000ee4000800007f */
[----:B---3--:R-:W-:Y:S05]  /*1e7f0*/  @!P0 BRA `(.L_x_4902) ;  /* 0xfffffffc00f08947 */ /* 0x008fea000383ffff */
[----:B------:R-:W-:Y:S05]  /*1e800*/  BRA `(.L_x_5023) ;  /* 0xffffffc000907947 */ /* 0x000fea000383ffff */
.L_x_4904:
[----:B0-----:R0:W3:Y:S02]  /*1e810*/  SYNCS.PHASECHK.TRANS64.TRYWAIT P0, [R2+URZ+0x28c60], R3 ;  /* 0x028c6003020075a7 */ /* 0x0010e4000800017f */
[----:B---3--:R-:W-:Y:S05]  /*1e820*/  @!P0 NANOSLEEP.SYNCS 0x989680 ;  /* 0x009896800000895d */ /* 0x008fea0003900000 */
[----:B------:R-:W3:Y:S02]  /*1e830*/  @!P0 SYNCS.PHASECHK.TRANS64 P0, [R2+URZ+0x28c60], R3 ;  /* 0x028c6003020085a7 */ /* 0x000ee4000800007f */
[----:B---3--:R-:W-:Y:S05]  /*1e840*/  @!P0 BRA `(.L_x_4904) ;  /* 0xfffffffc00f08947 */ /* 0x008fea000383ffff */
[----:B------:R-:W-:Y:S05]  /*1e850*/  BRA `(.L_x_5024) ;  /* 0xffffffc400007947 */ /* 0x000fea000383ffff */
.L_x_4909:
[----:B---3--:R3:W4:Y:S02]  /*1e860*/  SYNCS.PHASECHK.TRANS64.TRYWAIT P0, [R2+URZ+0x28c40], R3 ;  /* 0x028c4003020075a7 */ /* 0x008724000800017f */
[----:B----4-:R-:W-:Y:S05]  /*1e870*/  @!P0 NANOSLEEP.SYNCS 0x989680 ;  /* 0x009896800000895d */ /* 0x010fea0003900000 */
[----:B------:R-:W4:Y:S02]  /*1e880*/  @!P0 SYNCS.PHASECHK.TRANS64 P0, [R2+URZ+0x28c40], R3 ;  /* 0x028c4003020085a7 */ /* 0x000f24000800007f */
[----:B----4-:R-:W-:Y:S05]  /*1e890*/  @!P0 BRA `(.L_x_4909) ;  /* 0xfffffffc00f08947 */ /* 0x010fea000383ffff */
[----:B------:R-:W-:Y:S05]  /*1e8a0*/  BRA `(.L_x_5025) ;  /* 0xffffffc800a47947 */ /* 0x000fea000383ffff */
.L_x_4911:
[----:B0-----:R0:W2:Y:S02]  /*1e8b0*/  SYNCS.PHASECHK.TRANS64.TRYWAIT P1, [R2+URZ+0x28c60], R3 ;  /* 0x028c6003020075a7 */ /* 0x0010a4000802017f */
[----:B--2---:R-:W-:Y:S05]  /*1e8c0*/  @!P1 NANOSLEEP.SYNCS 0x989680 ;  /* 0x009896800000995d */ /* 0x004fea0003900000 */
[----:B------:R-:W2:Y:S02]  /*1e8d0*/  @!P1 SYNCS.PHASECHK.TRANS64 P1, [R2+URZ+0x28c60], R3 ;  /* 0x028c6003020095a7 */ /* 0x000ea4000802007f */
[----:B--2---:R-:W-:Y:S05]  /*1e8e0*/  @!P1 BRA `(.L_x_4911) ;  /* 0xfffffffc00f09947 */ /* 0x004fea000383ffff */
[----:B------:R-:W-:Y:S05]  /*1e8f0*/  BRA `(.L_x_5026) ;  /* 0xffffffcc00107947 */ /* 0x000fea000383ffff */
.L_x_4916:
[----:B---3--:R3:W4:Y:S02]  /*1e900*/  SYNCS.PHASECHK.TRANS64.TRYWAIT P0, [R2+URZ+0x28c40], R3 ;  /* 0x028c4003020075a7 */ /* 0x008724000800017f */
[----:B----4-:R-:W-:Y:S05]  /*1e910*/  @!P0 NANOSLEEP.SYNCS 0x989680 ;  /* 0x009896800000895d */ /* 0x010fea0003900000 */
[----:B------:R-:W4:Y:S02]  /*1e920*/  @!P0 SYNCS.PHASECHK.TRANS64 P0, [R2+URZ+0x28c40], R3 ;  /* 0x028c4003020085a7 */ /* 0x000f24000800007f */
[----:B----4-:R-:W-:Y:S05]  /*1e930*/  @!P0 BRA `(.L_x_4916) ;  /* 0xfffffffc00f08947 */ /* 0x010fea000383ffff */
[----:B------:R-:W-:Y:S05]  /*1e940*/  BRA `(.L_x_5027) ;  /* 0xffffffd000907947 */ /* 0x000fea000383ffff */
.L_x_4918:
[----:B0-----:R0:W2:Y:S02]  /*1e950*/  SYNCS.PHASECHK.TRANS64.TRYWAIT P1, [R2+URZ+0x28c60], R3 ;  /* 0x028c6003020075a7 */ /* 0x0010a4000802017f */
[----:B--2---:R-:W-:Y:S05]  /*1e960*/  @!P1 NANOSLEEP.SYNCS 0x989680 ;  /* 0x009896800000995d */ /* 0x004fea0003900000 */
[----:B------:R-:W2:Y:S02]  /*1e970*/  @!P1 SYNCS.PHASECHK.TRANS64 P1, [R2+URZ+0x28c60], R3 ;  /* 0x028c6003020095a7 */ /* 0x000ea4000802007f */
[----:B--2---:R-:W-:Y:S05]  /*1e980*/  @!P1 BRA `(.L_x_4918) ;  /* 0xfffffffc00f09947 */ /* 0x004fea000383ffff */
[----:B------:R-:W-:Y:S05]  /*1e990*/  BRA `(.L_x_5028) ;  /* 0xffffffd400007947 */ /* 0x000fea000383ffff */
.L_x_4923:
[----:B------:R-:W-:Y:S01]  /*1e9a0*/  BSSY B0, `(.L_x_5029) ;  /* 0x0000008000007945 */ /* 0x000fe20003800000 */
[----:B0-----:R-:W-:Y:S02]  /*1e9b0*/  IMAD.MOV.U32 R13, RZ, RZ, R16 ;  /* 0x000000ffff0d7224 */ /* 0x001fe400078e0010 */
[----:B------:R-:W-:Y:S02]  /*1e9c0*/  IMAD.MOV.U32 R12, RZ, RZ, RZ ;  /* 0x000000ffff0c7224 */ /* 0x000fe400078e00ff */
[----:B-1----:R-:W-:Y:S02]  /*1e9d0*/  IMAD.MOV.U32 R11, RZ, RZ, 0x1f ;  /* 0x0000001fff0b7424 */ /* 0x002fe400078e00ff */
[----:B------:R-:W-:-:S07]  /*1e9e0*/  IMAD.MOV.U32 R15, RZ, RZ, -0x1 ;  /* 0xffffffffff0f7424 */ /* 0x000fce00078e00ff */
[----:B--2---:R-:W-:Y:S05]  /*1e9f0*/  WARPSYNC.COLLECTIVE R15, `(.L_x_5030) ;  /* 0x000000000f087348 */ /* 0x004fea0003c00000 */
[----:B------:R0:W1:Y:S02]  /*1ea00*/  SHFL.IDX P6, R14, R13, R12, R11 ;  /* 0x0000000c0d0e7389 */ /* 0x00006400000c000b */
[----:B012---:R-:W-:Y:S01]  /*1ea10*/  ENDCOLLECTIVE ;  /* 0x000000000000791b */ /* 0x007fe20003800000 */
.L_x_5030:
[----:B------:R-:W-:Y:S05]  /*1ea20*/  BSYNC B0 ;  /* 0x0000000000007941 */ /* 0x000fea0003800000 */
.L_x_5029:
        /* <DEDUP_REMOVED lines=8> */
.L_x_5031:
[----:B------:R-:W-:Y:S01]  /*1eab0*/  MOV R16, R14 ;  /* 0x0000000e00107202 */ /* 0x000fe20000000f00 */
[----:B------:R-:W-:Y:S06]  /*1eac0*/  BRA `(.L_x_5032) ;  /* 0xffffffd800447947 */ /* 0x000fec000383ffff */
.L_x_4926:
[----:B------:R-:W-:Y:S01]  /*1ead0*/  BSSY B0, `(.L_x_5033) ;  /* 0x0000008000007945 */ /* 0x000fe20003800000 */
[----:B0----5:R-:W-:Y:S02]  /*1eae0*/  IMAD.MOV.U32 R13, RZ, RZ, R17 ;  /* 0x000000ffff0d7224 */ /* 0x021fe400078e0011 */
[----:B------:R-:W-:Y:S02]  /*1eaf0*/  IMAD.MOV.U32 R12, RZ, RZ, 0x1 ;  /* 0x00000001ff0c7424 */ /* 0x000fe400078e00ff */
[----:B-1----:R-:W-:Y:S02]  /*1eb00*/  IMAD.MOV.U32 R11, RZ, RZ, RZ ;  /* 0x000000ffff0b7224 */ /* 0x002fe400078e00ff */
[----:B------:R-:W-:-:S07]  /*1eb10*/  IMAD.MOV.U32 R15, RZ, RZ, -0x1 ;  /* 0xffffffffff0f7424 */ /* 0x000fce00078e00ff */
[----:B--234-:R-:W-:Y:S05]  /*1eb20*/  WARPSYNC.COLLECTIVE R15, `(.L_x_5034) ;  /* 0x000000000f087348 */ /* 0x01cfea0003c00000 */
[----:B------:R0:W1:Y:S02]  /*1eb30*/  SHFL.UP P6, R14, R13, R12, R11 ;  /* 0x0400000c0d0e7389 */ /* 0x00006400000c000b */
[----:B01234-:R-:W-:Y:S01]  /*1eb40*/  ENDCOLLECTIVE ;  /* 0x000000000000791b */ /* 0x01ffe20003800000 */
.L_x_5034:
[----:B------:R-:W-:Y:S05]  /*1eb50*/  BSYNC B0 ;  /* 0x0000000000007941 */ /* 0x000fea0003800000 */
.L_x_5033:
        /* <DEDUP_REMOVED lines=10> */
.L_x_5035:
        /* <DEDUP_REMOVED lines=8> */
.L_x_5036:
        /* <DEDUP_REMOVED lines=8> */
.L_x_5037:
        /* <DEDUP_REMOVED lines=8> */
.L_x_5038:
        /* <DEDUP_REMOVED lines=8> */
.L_x_5039:
[----:B------:R-:W-:Y:S05]  /*1ee00*/  BRA `(.L_x_5040) ;  /* 0xffffffd800087947 */ /* 0x000fea000383ffff */
.L_x_4931:
[----:B------:R-:W-:Y:S01]  /*1ee10*/  BSSY B0, `(.L_x_5041) ;  /* 0x0000008000007945 */ /* 0x000fe20003800000 */
[----:B-----5:R-:W-:Y:S02]  /*1ee20*/  IMAD.MOV.U32 R13, RZ, RZ, R17 ;  /* 0x000000ffff0d7224 */ /* 0x020fe400078e0011 */
[----:B------:R-:W-:Y:S02]  /*1ee30*/  IMAD.MOV.U32 R12, RZ, RZ, 0x1 ;  /* 0x00000001ff0c7424 */ /* 0x000fe400078e00ff */
[----:B-1----:R-:W-:Y:S02]  /*1ee40*/  IMAD.MOV.U32 R11, RZ, RZ, RZ ;  /* 0x000000ffff0b7224 */ /* 0x002fe400078e00ff */
[----:B------:R-:W-:-:S07]  /*1ee50*/  IMAD.MOV.U32 R15, RZ, RZ, -0x1 ;  /* 0xffffffffff0f7424 */ /* 0x000fce00078e00ff */
[----:B0-2---:R-:W-:Y:S05]  /*1ee60*/  WARPSYNC.COLLECTIVE R15, `(.L_x_5042) ;  /* 0x000000000f087348 */ /* 0x005fea0003c00000 */
[----:B------:R1:W3:Y:S02]  /*1ee70*/  SHFL.UP P6, R14, R13, R12, R11 ;  /* 0x0400000c0d0e7389 */ /* 0x0002e400000c000b */
[----:B0123--:R-:W-:Y:S01]  /*1ee80*/  ENDCOLLECTIVE ;  /* 0x000000000000791b */ /* 0x00ffe20003800000 */
.L_x_5042:
[----:B------:R-:W-:Y:S05]  /*1ee90*/  BSYNC B0 ;  /* 0x0000000000007941 */ /* 0x000fea0003800000 */
.L_x_5041:
        /* <DEDUP_REMOVED lines=10> */
.L_x_5043:
        /* <DEDUP_REMOVED lines=8> */
.L_x_5044:
        /* <DEDUP_REMOVED lines=8> */
.L_x_5045:
        /* <DEDUP_REMOVED lines=8> */
.L_x_5046:
        /* <DEDUP_REMOVED lines=8> */
.L_x_5047:
[----:B------:R-:W-:Y:S05]  /*1f140*/  BRA `(.L_x_5048) ;  /* 0xffffffd400ec7947 */ /* 0x000fea000383ffff */
.L_x_4933:
[----:B------:R-:W-:Y:S01]  /*1f150*/  BSSY B0, `(.L_x_5049) ;  /* 0x0000006000007945 */ /* 0x000fe20003800000 */
[----:B------:R-:W-:Y:S01]  /*1f160*/  PLOP3.LUT P6, PT, P6, PT, PT, 0x8, 0x0 ;  /* 0x000000000000781c */ /* 0x000fe200037ce170 */
[----:B------:R-:W-:-:S12]  /*1f170*/  IMAD.MOV.U32 R15, RZ, RZ, -0x1 ;  /* 0xffffffffff0f7424 */ /* 0x000fd800078e00ff */
[----:B01----:R-:W-:Y:S05]  /*1f180*/  WARPSYNC.COLLECTIVE R15, `(.L_x_5050) ;  /* 0x000000000f087348 */ /* 0x003fea0003c00000 */
[----:B------:R-:W-:Y:S01]  /*1f190*/  VOTE.ANY R14, PT, P6 ;  /* 0x00000000000e7806 */ /* 0x000fe200030e0100 */
[----:B01----:R-:W-:Y:S06]  /*1f1a0*/  ENDCOLLECTIVE ;  /* 0x000000000000791b */ /* 0x003fec0003800000 */
.L_x_5050:
[----:B------:R-:W-:Y:S05]  /*1f1b0*/  BSYNC B0 ;  /* 0x0000000000007941 */ /* 0x000fea0003800000 */
.L_x_5049:
        /* <DEDUP_REMOVED lines=9> */
.L_x_5051:
[----:B------:R-:W-:Y:S01]  /*1f250*/  IMAD.MOV.U32 R17, RZ, RZ, R14 ;  /* 0x000000ffff117224 */ /* 0x000fe200078e000e */
[----:B------:R-:W-:Y:S06]  /*1f260*/  BRA `(.L_x_5052) ;  /* 0xffffffd400dc7947 */ /* 0x000fec000383ffff */
.L_x_4935:
[----:B------:R-:W-:Y:S01]  /*1f270*/  BSSY B0, `(.L_x_5053) ;  /* 0x0000007000007945 */ /* 0x000fe20003800000 */
[----:B------:R-:W-:Y:S01]  /*1f280*/  MOV R13, R2 ;  /* 0x00000002000d7202 */ /* 0x000fe20000000f00 */
[----:B-1----:R-:W-:Y:S02]  /*1f290*/  IMAD.MOV.U32 R11, RZ, RZ, 0x1f ;  /* 0x0000001fff0b7424 */ /* 0x002fe400078e00ff */
[----:B------:R-:W-:-:S07]  /*1f2a0*/  IMAD.MOV.U32 R15, RZ, RZ, -0x1 ;  /* 0xffffffffff0f7424 */ /* 0x000fce00078e00ff */
[----:B0-23--:R-:W-:Y:S05]  /*1f2b0*/  WARPSYNC.COLLECTIVE R15, `(.L_x_5054) ;  /* 0x000000000f087348 */ /* 0x00dfea0003c00000 */
[----:B------:R1:W4:Y:S02]  /*1f2c0*/  SHFL.IDX P6, R14, R13, R12, R11 ;  /* 0x0000000c0d0e7389 */ /* 0x00032400000c000b */
[----:B01234-:R-:W-:Y:S01]  /*1f2d0*/  ENDCOLLECTIVE ;  /* 0x000000000000791b */ /* 0x01ffe20003800000 */
.L_x_5054:
[----:B------:R-:W-:Y:S05]  /*1f2e0*/  BSYNC B0 ;  /* 0x0000000000007941 */ /* 0x000fea0003800000 */
.L_x_5053:
[----:B------:R-:W-:Y:S01]  /*1f2f0*/  IMAD.MOV.U32 R7, RZ, RZ, R14 ;  /* 0x000000ffff077224 */ /* 0x000fe200078e000e */
[----:B------:R-:W-:Y:S06]  /*1f300*/  BRA `(.L_x_4934) ;  /* 0xffffffd400d07947 */ /* 0x000fec000383ffff */
.L_x_4939:
[----:B-1----:R1:W2:Y:S02]  /*1f310*/  SYNCS.PHASECHK.TRANS64.TRYWAIT P0, [R0+URZ+0x28c20], R3 ;  /* 0x028c2003000075a7 */ /* 0x0022a4000800017f */
[----:B--2---:R-:W-:Y:S05]  /*1f320*/  @!P0 NANOSLEEP.SYNCS 0x989680 ;  /* 0x009896800000895d */ /* 0x004fea0003900000 */
[----:B------:R-:W2:Y:S02]  /*1f330*/  @!P0 SYNCS.PHASECHK.TRANS64 P0, [R0+URZ+0x28c20], R3 ;  /* 0x028c2003000085a7 */ /* 0x000ea4000800007f */
[----:B--2---:R-:W-:Y:S05]  /*1f340*/  @!P0 BRA `(.L_x_4939) ;  /* 0xfffffffc00f08947 */ /* 0x004fea000383ffff */
[----:B------:R-:W-:Y:S05]  /*1f350*/  BRA `(.L_x_5055) ;  /* 0xffffffdc00447947 */ /* 0x000fea000383ffff */
.L_x_4940:
        /* <DEDUP_REMOVED lines=11> */
.L_x_5057:
[----:B------:R-:W-:Y:S05]  /*1f410*/  BSYNC B0 ;  /* 0x0000000000007941 */ /* 0x000fea0003800000 */
.L_x_5056:
[----:B------:R-:W-:Y:S05]  /*1f420*/  BRA `(.L_x_5058) ;  /* 0xffffffdc002c7947 */ /* 0x000fea000383ffff */
.L_x_4941:
[----:B------:R-:W-:Y:S01]  /*1f430*/  BSSY B0, `(.L_x_5059) ;  /* 0x0000006000007945 */ /* 0x000fe20003800000 */
[----:B------:R-:W-:-:S07]  /*1f440*/  IMAD.MOV.U32 R15, RZ, RZ, -0x1 ;  /* 0xffffffffff0f7424 */ /* 0x000fce00078e00ff */
[----:B012---:R-:W-:Y:S05]  /*1f450*/  WARPSYNC.COLLECTIVE R15, `(.L_x_5060) ;  /* 0x000000000f0c7348 */ /* 0x007fea0003c00000 */
[----:B------:R-:W-:Y:S02]  /*1f460*/  ELECT P6, UR62, PT ;  /* 0x00000000003e782f */ /* 0x000fe400038c0000 */
[----:B------:R-:W-:Y:S01]  /*1f470*/  MOV R14, UR62 ;  /* 0x0000003e000e7c02 */ /* 0x000fe20008000f00 */
[----:B012---:R-:W-:Y:S10]  /*1f480*/  ENDCOLLECTIVE ;  /* 0x000000000000791b */ /* 0x007ff40003800000 */
.L_x_5060:
[----:B------:R-:W-:Y:S05]  /*1f490*/  BSYNC B0 ;  /* 0x0000000000007941 */ /* 0x000fea0003800000 */
.L_x_5059:
[----:B------:R-:W-:Y:S05]  /*1f4a0*/  BRA `(.L_x_5061) ;  /* 0xffffffdc00207947 */ /* 0x000fea000383ffff */
.L_x_4943:
[----:B-1----:R1:W2:Y:S02]  /*1f4b0*/  SYNCS.PHASECHK.TRANS64.TRYWAIT P0, [R6+URZ], R5 ;  /* 0x00000005060075a7 */ /* 0x0022a4000800017f */
[----:B--2---:R-:W-:Y:S05]  /*1f4c0*/  @!P0 NANOSLEEP.SYNCS 0x989680 ;  /* 0x009896800000895d */ /* 0x004fea0003900000 */
[----:B------:R-:W2:Y:S02]  /*1f4d0*/  @!P0 SYNCS.PHASECHK.TRANS64 P0, [R6+URZ], R5 ;  /* 0x00000005060085a7 */ /* 0x000ea4000800007f */
[----:B--2---:R-:W-:Y:S05]  /*1f4e0*/  @!P0 BRA `(.L_x_4943) ;  /* 0xfffffffc00f08947 */ /* 0x004fea000383ffff */
[----:B------:R-:W-:Y:S05]  /*1f4f0*/  BRA `(.L_x_5062) ;  /* 0xffffffdc005c7947 */ /* 0x000fea000383ffff */
.L_x_4944:
[----:B--2---:R2:W3:Y:S02]  /*1f500*/  SYNCS.PHASECHK.TRANS64.TRYWAIT P0, [R7+URZ], R2 ;  /* 0x00000002070075a7 */ /* 0x0044e4000800017f */
[----:B---3--:R-:W-:Y:S05]  /*1f510*/  @!P0 NANOSLEEP.SYNCS 0x989680 ;  /* 0x009896800000895d */ /* 0x008fea0003900000 */
[----:B------:R-:W3:Y:S02]  /*1f520*/  @!P0 SYNCS.PHASECHK.TRANS64 P0, [R7+URZ], R2 ;  /* 0x00000002070085a7 */ /* 0x000ee4000800007f */
[----:B---3--:R-:W-:Y:S05]  /*1f530*/  @!P0 BRA `(.L_x_4944) ;  /* 0xfffffffc00f08947 */ /* 0x008fea000383ffff */
[----:B------:R-:W-:Y:S05]  /*1f540*/  BRA `(.L_x_5063) ;  /* 0xffffffdc00507947 */ /* 0x000fea000383ffff */
.L_x_4946:
[----:B---3--:R3:W4:Y:S02]  /*1f550*/  SYNCS.PHASECHK.TRANS64.TRYWAIT P0, [R4+URZ], R5 ;  /* 0x00000005040075a7 */ /* 0x008724000800017f */
[----:B----4-:R-:W-:Y:S05]  /*1f560*/  @!P0 NANOSLEEP.SYNCS 0x989680 ;  /* 0x009896800000895d */ /* 0x010fea0003900000 */
[----:B------:R-:W4:Y:S02]  /*1f570*/  @!P0 SYNCS.PHASECHK.TRANS64 P0, [R4+URZ], R5 ;  /* 0x00000005040085a7 */ /* 0x000f24000800007f */
[----:B----4-:R-:W-:Y:S05]  /*1f580*/  @!P0 BRA `(.L_x_4946) ;  /* 0xfffffffc00f08947 */ /* 0x010fea000383ffff */
[----:B------:R-:W-:Y:S05]  /*1f590*/  BRA `(.L_x_5064) ;  /* 0xffffffdc00587947 */ /* 0x000fea000383ffff */
.L_x_5065:
        /* <DEDUP_REMOVED lines=14> */
.L_x_11950:


//--------------------- .text._ZN7cutlass13device_kernelIN5flash11enable_sm90INS1_16FlashAttnFwdSm90INS1_25CollectiveMainloopFwdSm90ILi2EN4cute5tupleIJNS5_1CILi1EEES8_S8_EEENS6_IJNS7_ILi64EEESA_SA_EEELi512ENS_10bfloat16_tEfNS_4arch4Sm90ELb0ELb1ELb1ELb1ELb0ELb0ELb1ELb0ELb0ELb0ELb0ELb0EEENS1_21CollectiveEpilogueFwdINS6_IJSA_NS7_ILi512EEESA_EEES9_SC_SE_Li256ELb1ELb0ELb0ELb0EEENS1_36VarlenDynamicPersistentTileSchedulerILi64ELi64ELi256ELi32ELb0ELb0ELb1ELb1ELb0ELb1EEEEEEEEEvNT_6ParamsE --------------------------
	.section	.text._ZN7cutlass13device_kernelIN5flash11enable_sm90INS1_16FlashAttnFwdSm90INS1_25CollectiveMainloopFwdSm90ILi2EN4cute5tupleIJNS5_1CILi1EEES8_S8_EEENS6_IJNS7_ILi64EEESA_SA_EEELi512ENS_10bfloat16_tEfNS_4arch4Sm90ELb0ELb1ELb1ELb1ELb0ELb0ELb1ELb0ELb0ELb0ELb0ELb0EEENS1_21CollectiveEpilogueFwdINS6_IJSA_NS7_ILi512EEESA_EEES9_SC_SE_Li256ELb1ELb0ELb0ELb0EEENS1_36VarlenDynamicPersistentTileSchedulerILi64ELi64ELi256ELi32ELb0ELb0ELb1ELb1ELb0ELb1EEEEEEEEEvNT_6ParamsE,"ax",@progbits
	.align	128
.text._ZN7cutlass13device_kernelIN5flash11enable_sm90INS1_16FlashAttnFwdSm90INS1_25CollectiveMainloopFwdSm90ILi2EN4cute5tupleIJNS5_1CILi1EEES8_S8_EEENS6_IJNS7_ILi64EEESA_SA_EEELi512ENS_10bfloat16_tEfNS_4arch4Sm90ELb0ELb1ELb1ELb1ELb0ELb0ELb1ELb0ELb0ELb0ELb0ELb0EEENS1_21CollectiveEpilogueFwdINS6_IJSA_NS7_ILi512EEESA_EEES9_SC_SE_Li256ELb1ELb0ELb0ELb0EEENS1_36VarlenDynamicPersistentTileSchedulerILi64ELi64ELi256ELi32ELb0ELb0ELb1ELb1ELb0ELb1EEEEEEEEEvNT_6ParamsE:
        .type           _ZN7cutlass13device_kernelIN5flash11enable_sm90INS1_16FlashAttnFwdSm90INS1_25CollectiveMainloopFwdSm90ILi2EN4cute5tupleIJNS5_1CILi1EEES8_S8_EEENS6_IJNS7_ILi64EEESA_SA_EEELi512ENS_10bfloat16_tEfNS_4arch4Sm90ELb0ELb1ELb1ELb1ELb0ELb0ELb1ELb0ELb0ELb0ELb0ELb0EEENS1_21CollectiveEpilogueFwdINS6_IJSA_NS7_ILi512EEESA_EEES9_SC_SE_Li256ELb1ELb0ELb0ELb0EEENS1_36VarlenDynamicPersistentTileSchedulerILi64ELi64ELi256ELi32ELb0ELb0ELb1ELb1ELb0ELb1EEEEEEEEEvNT_6ParamsE,@function
        .size           _ZN7cutlass13device_kernelIN5flash11enable_sm90INS1_16FlashAttnFwdSm90INS1_25CollectiveMainloopFwdSm90ILi2EN4cute5tupleIJNS5_1CILi1EEES8_S8_EEENS6_IJNS7_ILi64EEESA_SA_EEELi512ENS_10bfloat16_tEfNS_4arch4Sm90ELb0ELb1ELb1ELb1ELb0ELb0ELb1ELb0ELb0ELb0ELb0ELb0EEENS1_21CollectiveEpilogueFwdINS6_IJSA_NS7_ILi512EEESA_EEES9_SC_SE_Li256ELb1ELb0ELb0ELb0EEENS1_36VarlenDynamicPersistentTileSchedulerILi64ELi64ELi256ELi32ELb0ELb0ELb1ELb1ELb0ELb1EEEEEEEEEvNT_6ParamsE,(.L_x_11951 - _ZN7cutlass13device_kernelIN5flash11enable_sm90INS1_16FlashAttnFwdSm90INS1_25CollectiveMainloopFwdSm90ILi2EN4cute5tupleIJNS5_1CILi1EEES8_S8_EEENS6_IJNS7_ILi64EEESA_SA_EEELi512ENS_10bfloat16_tEfNS_4arch4Sm90ELb0ELb1ELb1ELb1ELb0ELb0ELb1ELb0ELb0ELb0ELb0ELb0EEENS1_21CollectiveEpilogueFwdINS6_IJSA_NS7_ILi512EEESA_EEES9_SC_SE_Li256ELb1ELb0ELb0ELb0EEENS1_36VarlenDynamicPersistentTileSchedulerILi64ELi64ELi256ELi32ELb0ELb0ELb1ELb1ELb0ELb1EEEEEEEEEvNT_6ParamsE)
        .other          _ZN7cutlass13device_kernelIN5flash11enable_sm90INS1_16FlashAttnFwdSm90INS1_25CollectiveMainloopFwdSm90ILi2EN4cute5tupleIJNS5_1CILi1EEES8_S8_EEENS6_IJNS7_ILi64EEESA_SA_EEELi512ENS_10bfloat16_tEfNS_4arch4Sm90ELb0ELb1ELb1ELb1ELb0ELb0ELb1ELb0ELb0ELb0ELb0ELb0EEENS1_21CollectiveEpilogueFwdINS6_IJSA_NS7_ILi512EEESA_EEES9_SC_SE_Li256ELb1ELb0ELb0ELb0EEENS1_36VarlenDynamicPersistentTileSchedulerILi64ELi64ELi256ELi32ELb0ELb0ELb1ELb1ELb0ELb1EEEEEEEEEvNT_6ParamsE,@"STO_CUDA_ENTRY STV_DEFAULT"
_ZN7cutlass13device_kernelIN5flash11enable_sm90INS1_16FlashAttnFwdSm90INS1_25CollectiveMainloopFwdSm90ILi2EN4cute5tupleIJNS5_1CILi1EEES8_S8_EEENS6_IJNS7_ILi64EEESA_SA_EEELi512ENS_10bfloat16_tEfNS_4arch4Sm90ELb0ELb1ELb1ELb1ELb0ELb0ELb1ELb0ELb0ELb0ELb0ELb0EEENS1_21CollectiveEpilogueFwdINS6_IJSA_NS7_ILi512EEESA_EEES9_SC_SE_Li256ELb1ELb0ELb0ELb0EEENS1_36VarlenDynamicPersistentTileSchedulerILi64ELi64ELi256ELi32ELb0ELb0ELb1ELb1ELb0ELb1EEEEEEEEEvNT_6ParamsE:
        /* <DEDUP_REMOVED lines=23> */
.L_x_5067:
[----:B------:R-:W-:Y:S05]  /*0170*/  BSYNC B0 ;  /* 0x0000000000007941 */ /* 0x000fea0003800000 */
.L_x_5066:
        /* <DEDUP_REMOVED lines=39> */
.L_x_5068:
        /* <DEDUP_REMOVED lines=22> */
.L_x_5069:
        /* <DEDUP_REMOVED lines=18> */
.L_x_5070:
        /* <DEDUP_REMOVED lines=22> */
.L_x_5071:
        /* <DEDUP_REMOVED lines=22> */
.L_x_5072:
[----:B------:R-:W-:Y:S01]  /*0930*/  IMAD.MOV.U32 R2, RZ, RZ, 0x1 ;  /* 0x00000001ff027424 */ /* 0x000fe200078e00ff */
[----:B------:R-:W-:Y:S01]  /*0940*/  ISETP.NE.AND P0, PT, R3, RZ, PT ;  /* 0x000000ff0300720c */ /* 0x000fe20003f05270 */
[----:B------:R-:W-:-:S03]  /*0950*/  NOP ;  /* 0x0000000000007918 */ /* 0x000fc60000000000 */
[----:B------:R-:W-:-:S05]  /*0960*/  SEL R2, R2, 0x2, !P0 ;  /* 0x0000000202027807 */ /* 0x000fca0004000000 */
[----:B------:R0:W-:Y:S02]  /*0970*/  STL [R1+0x24], R2 ;  /* 0x0000240201007387 */ /* 0x0001e40000100800 */
[----:B01234-:R-:W-:Y:S06]  /*0980*/  BAR.SYNC.DEFER_BLOCKING 0x0 ;  /* 0x0000000000007b1d */ /* 0x01ffec0000010000 */
[----:B------:R-:W-:Y:S05]  /*0990*/  @!P0 BRA `(.L_x_5073) ;  /* 0x0000013800788947 */ /* 0x000fea0003800000 */
.L_x_5074:
        /* <DEDUP_REMOVED lines=19> */
[----:B------:R-:W2:Y:S01]  /*0ad0*/  LDL.LU R14, [R1+0x24] ;  /* 0x00002400010e7983 */ /* 0x000ea20000300800 */
[----:B------:R-:W-:-:S05]  /*0ae0*/  VIADD R201, R2, 0xffffff80 ;  /* 0xffffff8002c97836 */ /* 0x000fca0000000000 */
[----:B------:R-:W-:-:S04]  /*0af0*/  SHF.R.S32.HI R0, RZ, 0x1f, R201 ;  /* 0x0000001fff007819 */ /* 0x000fc800000114c9 */
[----:B------:R-:W-:-:S04]  /*0b00*/  LEA.HI R2, R0, R201, RZ, 0x4 ;  /* 0x000000c900027211 */ /* 0x000fc800078f20ff */
[----:B------:R-:W-:Y:S02]  /*0b10*/  SHF.R.S32.HI R7, RZ, 0x4, R2 ;  /* 0x00000004ff077819 */ /* 0x000fe40000011402 */
[----:B------:R-:W-:Y:S02]  /*0b20*/  LEA.HI R3, R0, R201, RZ, 0x5 ;  /* 0x000000c900037211 */ /* 0x000fe400078f28ff */
[C---:B------:R-:W-:Y:S02]  /*0b30*/  LEA.HI R5, R2.reuse, R7, RZ, 0x1 ;  /* 0x0000000702057211 */ /* 0x040fe400078f08ff */
[----:B------:R-:W-:Y:S02]  /*0b40*/  LOP3.LUT R2, R2, 0xfffffff0, RZ, 0xc0, !PT ;  /* 0xfffffff002027812 */ /* 0x000fe400078ec0ff */
[----:B------:R-:W-:Y:S02]  /*0b50*/  LOP3.LUT R6, R5, 0x1ffffffe, RZ, 0xc0, !PT ;  /* 0x1ffffffe05067812 */ /* 0x000fe400078ec0ff */
[--C-:B------:R-:W-:Y:S01]  /*0b60*/  SHF.R.S32.HI R5, RZ, 0x5, R3.reuse ;  /* 0x00000005ff057819 */ /* 0x100fe20000011403 */
[----:B------:R-:W-:Y:S01]  /*0b70*/  IMAD.IADD R2, R201, 0x1, -R2 ;  /* 0x00000001c9027824 */ /* 0x000fe200078e0a02 */
[----:B------:R-:W-:-:S02]  /*0b80*/  SHF.R.S32.HI R8, RZ, 0x1f, R3 ;  /* 0x0000001fff087819 */ /* 0x000fc40000011403 */
[----:B------:R-:W-:Y:S02]  /*0b90*/  LEA.HI R4, R0, R201, RZ, 0x7 ;  /* 0x000000c900047211 */ /* 0x000fe400078f38ff */
[----:B------:R-:W-:Y:S02]  /*0ba0*/  LEA.HI R8, R8, R5, RZ, 0x2 ;  /* 0x0000000508087211 */ /* 0x000fe400078f10ff */
[----:B------:R-:W-:Y:S01]  /*0bb0*/  SHF.R.S32.HI R3, RZ, 0x1f, R2 ;  /* 0x0000001fff037819 */ /* 0x000fe20000011402 */
[----:B------:R-:W-:Y:S01]  /*0bc0*/  IMAD.IADD R6, R7, 0x1, -R6 ;  /* 0x0000000107067824 */ /* 0x000fe200078e0a06 */
[----:B------:R-:W-:Y:S02]  /*0bd0*/  SHF.R.S32.HI R199, RZ, 0x7, R4 ;  /* 0x00000007ffc77819 */ /* 0x000fe40000011404 */
[----:B------:R-:W-:Y:S02]  /*0be0*/  LOP3.LUT R8, R8, 0x3ffffc, RZ, 0xc0, !PT ;  /* 0x003ffffc08087812 */ /* 0x000fe400078ec0ff */
[----:B------:R-:W-:-:S02]  /*0bf0*/  LEA.HI R7, R3, R2, RZ, 0x3 ;  /* 0x0000000203077211 */ /* 0x000fc400078f18ff */
[----:B------:R-:W-:Y:S01]  /*0c00*/  LEA R13, R199, R2, 0x8 ;  /* 0x00000002c70d7211 */ /* 0x000fe200078e40ff */
[----:B------:R-:W-:Y:S01]  /*0c10*/  IMAD.IADD R8, R5, 0x1, -R8 ;  /* 0x0000000105087824 */ /* 0x000fe200078e0a08 */
[C---:B------:R-:W-:Y:S01]  /*0c20*/  LOP3.LUT R9, R7.reuse, 0xfffffff8, RZ, 0xc0, !PT ;  /* 0xfffffff807097812 */ /* 0x040fe200078ec0ff */
[----:B------:R-:W-:Y:S02]  /*0c30*/  IMAD.SHL.U32 R11, R7, 0x40, RZ ;  /* 0x00000040070b7824 */ /* 0x000fe400078e00ff */
[----:B------:R-:W-:Y:S02]  /*0c40*/  IMAD R13, R8, 0x10, R13 ;  /* 0x00000010080d7824 */ /* 0x000fe400078e020d */
[----:B------:R-:W-:Y:S01]  /*0c50*/  IMAD.IADD R8, R2, 0x1, -R9 ;  /* 0x0000000102087824 */ /* 0x000fe200078e0a09 */
[----:B------:R-:W-:-:S03]  /*0c60*/  LOP3.LUT R12, R11, 0x7ffffe00, RZ, 0xc0, !PT ;  /* 0x7ffffe000b0c7812 */ /* 0x000fc600078ec0ff */
[----:B------:R-:W-:Y:S01]  /*0c70*/  IMAD.SHL.U32 R11, R8, 0x40, RZ ;  /* 0x00000040080b7824 */ /* 0x000fe200078e00ff */
[----:B------:R-:W-:Y:S02]  /*0c80*/  LOP3.LUT R10, R4, 0xffffff80, RZ, 0xc0, !PT ;  /* 0xffffff80040a7812 */ /* 0x000fe400078ec0ff */
[----:B------:R-:W-:Y:S02]  /*0c90*/  SHF.L.U32 R6, R6, 0x3, RZ ;  /* 0x0000000306067819 */ /* 0x000fe400000006ff */
[----:B------:R-:W-:Y:S01]  /*0ca0*/  LOP3.LUT R11, R11, 0x1c0, RZ, 0xc0, !PT ;  /* 0x000001c00b0b7812 */ /* 0x000fe200078ec0ff */
[----:B------:R-:W-:Y:S02]  /*0cb0*/  IMAD.IADD R10, R201, 0x1, -R10 ;  /* 0x00000001c90a7824 */ /* 0x000fe400078e0a0a */
[--C-:B------:R-:W-:Y:S01]  /*0cc0*/  IMAD.U32 R200, R13, 0x40, R6.reuse ;  /* 0x000000400dc87824 */ /* 0x100fe200078e0006 */
[----:B------:R-:W-:Y:S02]  /*0cd0*/  LOP3.LUT R6, R11, 0x8, R6, 0xf8, !PT ;  /* 0x000000080b067812 */ /* 0x000fe400078ef806 */
[----:B------:R-:W-:-:S02]  /*0ce0*/  SHF.R.U32.HI R11, RZ, 0x3, R11 ;  /* 0x00000003ff0b7819 */ /* 0x000fc4000001160b */
[----:B------:R-:W-:Y:S01]  /*0cf0*/  SHF.R.S32.HI R3, RZ, 0x1f, R10 ;  /* 0x0000001fff037819 */ /* 0x000fe2000001140a */
[----:B------:R-:W-:Y:S01]  /*0d00*/  IMAD R12, R5, 0x400, R12 ;  /* 0x00000400050c7824 */ /* 0x000fe200078e020c */
[----:B------:R-:W-:Y:S02]  /*0d10*/  LOP3.LUT R11, R6, R11, RZ, 0x3c, !PT ;  /* 0x0000000b060b7212 */ /* 0x000fe400078e3cff */
[----:B------:R-:W-:-:S03]  /*0d20*/  LEA.HI R7, R3, R10, RZ, 0x2 ;  /* 0x0000000a03077211 */ /* 0x000fc600078f10ff */
[----:B------:R-:W-:Y:S01]  /*0d30*/  IMAD.IADD R11, R12, 0x1, R11 ;  /* 0x000000010c0b7824 */ /* 0x000fe200078e020b */
[--C-:B------:R-:W-:Y:S02]  /*0d40*/  SHF.R.S32.HI R2, RZ, 0x2, R7.reuse ;  /* 0x00000002ff027819 */ /* 0x100fe40000011407 */
[----:B------:R-:W-:Y:S02]  /*0d50*/  SHF.R.S32.HI R9, RZ, 0x1f, R7 ;  /* 0x0000001fff097819 */ /* 0x000fe40000011407 */
[----:B------:R-:W-:Y:S02]  /*0d60*/  R2P PR, R8, 0x6 ;  /* 0x0000000608007804 */ /* 0x000fe40000000000 */
[----:B------:R-:W-:Y:S02]  /*0d70*/  LEA R23, R11, UR37, 0x1 ;  /* 0x000000250b177c11 */ /* 0x000fe4000f8e08ff */
[----:B------:R-:W-:Y:S02]  /*0d80*/  LEA.HI R9, R9, R2, RZ, 0x3 ;  /* 0x0000000209097211 */ /* 0x000fe400078f18ff */
[----:B------:R-:W-:-:S02]  /*0d90*/  LEA.HI R0, R0, R201, RZ, 0x3 ;  /* 0x000000c900007211 */ /* 0x000fc400078f18ff */
[----:B------:R-:W-:Y:S01]  /*0da0*/  LEA.HI R4, R4, R199, RZ, 0x1 ;  /* 0x000000c704047211 */ /* 0x000fe200078f08ff */
[----:B------:R-:W-:Y:S01]  /*0db0*/  IMAD.MOV.U32 R189, RZ, RZ, 0x20 ;  /* 0x00000020ffbd7424 */ /* 0x000fe200078e00ff */
[----:B------:R-:W-:Y:S01]  /*0dc0*/  LEA.HI R3, R3, R10, RZ, 0x5 ;  /* 0x0000000a03037211 */ /* 0x000fe200078f28ff */
[----:B------:R-:W-:Y:S01]  /*0dd0*/  VIADD R190, R23, 0x36400 ;  /* 0x0003640017be7836 */ /* 0x000fe20000000000 */
[----:B------:R-:W-:Y:S02]  /*0de0*/  LOP3.LUT R9, R9, 0xfffffff8, RZ, 0xc0, !PT ;  /* 0xfffffff809097812 */ /* 0x000fe400078ec0ff */
[----:B------:R-:W-:Y:S02]  /*0df0*/  LOP3.LUT R7, R7, 0x7ffffffc, RZ, 0xc0, !PT ;  /* 0x7ffffffc07077812 */ /* 0x000fe400078ec0ff */
[----:B------:R-:W-:Y:S02]  /*0e00*/  LOP3.LUT R6, R0, 0x1ffffff8, RZ, 0xc0, !PT ;  /* 0x1ffffff800067812 */ /* 0x000fe400078ec0ff */
[----:B------:R-:W-:Y:S01]  /*0e10*/  LOP3.LUT R4, R4, 0xfffffe, RZ, 0xc0, !PT ;  /* 0x00fffffe04047812 */ /* 0x000fe200078ec0ff */
[----:B------:R-:W-:Y:S01]  /*0e20*/  VIADD R188, R23, 0x36440 ;  /* 0x0003644017bc7836 */ /* 0x000fe20000000000 */
[----:B------:R-:W-:Y:S01]  /*0e30*/  SHF.R.S32.HI R3, RZ, 0x5, R3 ;  /* 0x00000005ff037819 */ /* 0x000fe20000011403 */
[----:B------:R-:W-:Y:S01]  /*0e40*/  IMAD.IADD R2, R2, 0x1, -R9 ;  /* 0x0000000102027824 */ /* 0x000fe200078e0a09 */
[----:B------:R-:W-:Y:S01]  /*0e50*/  SEL R189, R189, 0xffffffe0, !P1 ;  /* 0xffffffe0bdbd7807 */ /* 0x000fe20004800000 */
[----:B------:R-:W-:Y:S01]  /*0e60*/  IMAD.IADD R7, R10, 0x1, -R7 ;  /* 0x000000010a077824 */ /* 0x000fe200078e0a07 */
[----:B------:R-:W-:Y:S01]  /*0e70*/  @P2 IADD3 R188, R190, -0x40, RZ ;  /* 0xffffffc0bebc2810 */ /* 0x000fe20007ffe0ff */
[----:B------:R-:W-:-:S02]  /*0e80*/  IMAD.IADD R6, R201, 0x1, -R6 ;  /* 0x00000001c9067824 */ /* 0x000fc400078e0a06 */
[----:B------:R-:W-:Y:S01]  /*0e90*/  IMAD.IADD R4, R199, 0x1, -R4 ;  /* 0x00000001c7047824 */ /* 0x000fe200078e0a04 */
[----:B------:R-:W-:Y:S01]  /*0ea0*/  SHF.R.S32.HI R194, RZ, 0x3, R0 ;  /* 0x00000003ffc27819 */ /* 0x000fe20000011400 */
[----:B------:R-:W-:Y:S01]  /*0eb0*/  IMAD R19, R3, 0x10, R2 ;  /* 0x0000001003137824 */ /* 0x000fe200078e0202 */
[----:B------:R-:W-:Y:S01]  /*0ec0*/  MOV R2, RZ ;  /* 0x000000ff00027202 */ /* 0x000fe20000000f00 */
[----:B------:R-:W-:Y:S02]  /*0ed0*/  IMAD.IADD R190, R190, 0x1, R189 ;  /* 0x00000001bebe7824 */ /* 0x000fe400078e02bd */
[----:B------:R-:W-:Y:S02]  /*0ee0*/  IMAD.MOV.U32 R198, RZ, RZ, RZ ;  /* 0x000000ffffc67224 */ /* 0x000fe400078e00ff */
[----:B------:R-:W-:Y:S02]  /*0ef0*/  IMAD.SHL.U32 R191, R6, 0x8, RZ ;  /* 0x0000000806bf7824 */ /* 0x000fe400078e00ff */
[----:B------:R-:W-:-:S02]  /*0f00*/  IMAD.SHL.U32 R22, R4, 0x100, RZ ;  /* 0x0000010004167824 */ /* 0x000fc400078e00ff */
[----:B------:R-:W-:Y:S02]  /*0f10*/  IMAD.SHL.U32 R16, R7, 0x2, RZ ;  /* 0x0000000207107824 */ /* 0x000fe400078e00ff */
[----:B------:R-:W-:Y:S01]  /*0f20*/  IMAD.IADD R189, R189, 0x1, R188 ;  /* 0x00000001bdbd7824 */ /* 0x000fe200078e02bc */
[----:B------:R-:W-:Y:S01]  /*0f30*/  UMOV UR36, URZ ;  /* 0x0000003f00247c82 */ /* 0x000fe20008000000 */
[----:B--2---:R-:W-:-:S07]  /*0f40*/  LOP3.LUT R192, R14, 0x1, RZ, 0xfc, !PT ;  /* 0x000000010ec07812 */ /* 0x004fce00078efcff */
.L_x_5177:
[----:B-1---5:R-:W0:Y:S01]  /*0f50*/  LDC.64 R4, c[0x0][0xb20] ;  /* 0x0002c800ff047b82 */ /* 0x022e220000000a00 */
[----:B--2---:R-:W-:Y:S01]  /*0f60*/  IMAD.MOV.U32 R8, RZ, RZ, RZ ;  /* 0x000000ffff087224 */ /* 0x004fe200078e00ff */
[----:B------:R-:W-:-:S06]  /*0f70*/  ULDC.64 UR4, c[0x0][0x208] ;  /* 0x0000820000047ab9 */ /* 0x000fcc0000000a00 */
[----:B---34-:R-:W1:Y:S08]  /*0f80*/  LDC.64 R6, c[0x0][0xb10] ;  /* 0x0002c400ff067b82 */ /* 0x018e700000000a00 */
[----:B------:R-:W2:Y:S01]  /*0f90*/  LDC.64 R10, c[0x0][0x3f8] ;  /* 0x0000fe00ff0a7b82 */ /* 0x000ea20000000a00 */
        /* <DEDUP_REMOVED lines=31> */
[----:B--2---:R-:W-:-:S07]  /*1190*/  IADD3 R18, -R18, R3, RZ ;  /* 0x0000000312127210 */ /* 0x004fce0007ffe1ff */
.L_x_5075:
        /* <DEDUP_REMOVED lines=8> */
.L_x_5076:
        /* <DEDUP_REMOVED lines=10> */
.L_x_5077:
[----:B---3--:R-:W2:Y:S01]  /*12c0*/  LDL R6, [R1+0x4] ;  /* 0x0000040001067983 */ /* 0x008ea20000100800 */
[----:B0-----:R-:W0:Y:S01]  /*12d0*/  LDC R5, c[0x0][0xad8] ;  /* 0x0002b600ff057b82 */ /* 0x001e220000000800 */
[----:B-----5:R-:W-:Y:S01]  /*12e0*/  IMAD.IADD R17, R17, 0x1, -R8 ;  /* 0x0000000111117824 */ /* 0x020fe200078e0a08 */
[----:B------:R-:W-:-:S03]  /*12f0*/  LEA R4, R185, 0x40, 0x6 ;  /* 0x00000040b9047811 */ /* 0x000fc600078e30ff */
[C---:B------:R-:W-:Y:S01]  /*1300*/  VIADD R0, R17.reuse, 0x3f ;  /* 0x0000003f11007836 */ /* 0x040fe20000000000 */
[----:B------:R-:W-:-:S04]  /*1310*/  IADD3 R4, R17, R4, -R18 ;  /* 0x0000000411047210 */ /* 0x000fc80007ffe812 */
[----:B------:R-:W-:-:S04]  /*1320*/  SHF.R.S32.HI R3, RZ, 0x1f, R0 ;  /* 0x0000001fff037819 */ /* 0x000fc80000011400 */
[----:B------:R-:W-:-:S04]  /*1330*/  LEA.HI R3, R3, R0, RZ, 0x6 ;  /* 0x0000000003037211 */ /* 0x000fc800078f30ff */
[----:B------:R-:W-:Y:S01]  /*1340*/  SHF.R.S32.HI R168, RZ, 0x6, R3 ;  /* 0x00000006ffa87819 */ /* 0x000fe20000011403 */
[----:B0-----:R-:W-:Y:S01]  /*1350*/  IMAD.IADD R0, R4, 0x1, R5 ;  /* 0x0000000104007824 */ /* 0x001fe200078e0205 */
[----:B--2---:R-:W-:-:S13]  /*1360*/  ISETP.NE.AND P0, PT, R6, 0x1, PT ;  /* 0x000000010600780c */ /* 0x004fda0003f05270 */
[----:B------:R-:W-:Y:S05]  /*1370*/  @!P0 BRA `(.L_x_5078) ;  /* 0x0000001c00ac8947 */ /* 0x000fea0003800000 */
[----:B------:R-:W0:Y:S02]  /*1380*/  LDC R5, c[0x0][0xadc] ;  /* 0x0002b700ff057b82 */ /* 0x000e240000000800 */
[----:B0-----:R-:W-:-:S13]  /*1390*/  ISETP.GE.AND P1, PT, R5, 0x1, PT ;  /* 0x000000010500780c */ /* 0x001fda0003f26270 */
[----:B------:R-:W-:Y:S05]  /*13a0*/  @!P1 BRA `(.L_x_5079) ;  /* 0x0000000000409947 */ /* 0x000fea0003800000 */
[C---:B------:R-:W-:Y:S02]  /*13b0*/  ISETP.GT.AND P0, PT, R4.reuse, RZ, PT ;  /* 0x000000ff0400720c */ /* 0x040fe40003f04270 */
[----:B------:R-:W-:-:S11]  /*13c0*/  IADD3 R3, R4, -0x1, RZ ;  /* 0xffffffff04037810 */ /* 0x000fd60007ffe0ff */
        /* <DEDUP_REMOVED lines=8> */
.L_x_5080:
[----:B------:R-:W-:-:S13]  /*1450*/  ISETP.NE.AND P0, PT, R5, 0x1, PT ;  /* 0x000000010500780c */ /* 0x000fda0003f05270 */
[----:B------:R-:W0:Y:S02]  /*1460*/  @P0 LDC.64 R6, c[0x0][0xae0] ;  /* 0x0002b800ff060b82 */ /* 0x000e240000000a00 */
[----:B0-----:R-:W-:-:S05]  /*1470*/  @P0 IMAD.HI.U32 R4, R3, R6, RZ ;  /* 0x0000000603040227 */ /* 0x001fca00078e00ff */
[----:B------:R-:W-:-:S07]  /*1480*/  @P0 SHF.R.U32.HI R3, RZ, R7, R4 ;  /* 0x00000007ff030219 */ /* 0x000fce0000011604 */
.L_x_5081:
[----:B------:R-:W-:-:S05]  /*1490*/  IMAD R3, R3, R5, R5 ;  /* 0x0000000503037224 */ /* 0x000fca00078e0205 */
[----:B------:R-:W-:-:S07]  /*14a0*/  VIMNMX R0, R0, R3, PT ;  /* 0x0000000300007248 */ /* 0x000fce0003fe0100 */
.L_x_5079:
[----:B------:R-:W-:Y:S01]  /*14b0*/  VIADD R0, R0, 0x3f ;  /* 0x0000003f00007836 */ /* 0x000fe20000000000 */
[----:B------:R-:W-:Y:S01]  /*14c0*/  ULDC UR4, c[0x0][0xad4] ;  /* 0x0002b50000047ab9 */ /* 0x000fe20000000800 */
[----:B------:R-:W-:-:S03]  /*14d0*/  IMAD R18, R185, 0x40, -R18 ;  /* 0x00000040b9127824 */ /* 0x000fc600078e0a12 */
[----:B------:R-:W-:Y:S01]  /*14e0*/  SHF.R.S32.HI R3, RZ, 0x1f, R0 ;  /* 0x0000001fff037819 */ /* 0x000fe20000011400 */
[----:B------:R-:W-:-:S03]  /*14f0*/  IMAD.IADD R18, R17, 0x1, R18 ;  /* 0x0000000111127824 */ /* 0x000fc600078e0212 */
[----:B------:R-:W-:Y:S01]  /*1500*/  LEA.HI R3, R3, R0, RZ, 0x6 ;  /* 0x0000000003037211 */ /* 0x000fe200078f30ff */
[----:B------:R-:W-:-:S03]  /*1510*/  VIADD R4, R18, -UR4 ;  /* 0x8000000412047c36 */ /* 0x000fc60008000000 */
[----:B------:R-:W-:-:S04]  /*1520*/  SHF.R.S32.HI R3, RZ, 0x6, R3 ;  /* 0x00000006ff037819 */ /* 0x000fc80000011403 */
        /* <DEDUP_REMOVED lines=11> */
.L_x_5083:
[----:B------:R-:W-:-:S13]  /*15e0*/  ISETP.NE.AND P0, PT, R5, 0x1, PT ;  /* 0x000000010500780c */ /* 0x000fda0003f05270 */
[----:B------:R-:W0:Y:S02]  /*15f0*/  @P0 LDC.64 R8, c[0x0][0xae0] ;  /* 0x0002b800ff080b82 */ /* 0x000e240000000a00 */
[----:B0-----:R-:W-:-:S05]  /*1600*/  @P0 IMAD.HI.U32 R0, R18, R8, RZ ;  /* 0x0000000812000227 */ /* 0x001fca00078e00ff */
[----:B------:R-:W-:-:S07]  /*1610*/  @P0 SHF.R.U32.HI R18, RZ, R9, R0 ;  /* 0x00000009ff120219 */ /* 0x000fce0000011600 */
.L_x_5084:
[----:B------:R-:W-:-:S05]  /*1620*/  IMAD R3, R18, R5, RZ ;  /* 0x0000000512037224 */ /* 0x000fca00078e02ff */
[----:B------:R-:W-:-:S07]  /*1630*/  VIMNMX R4, R4, R3, !PT ;  /* 0x0000000304047248 */ /* 0x000fce0007fe0100 */
.L_x_5082:
        /* <DEDUP_REMOVED lines=72> */
[----:B------:R-:W-:Y:S02]  /*1ac0*/  IMAD.MOV.U32 R5, RZ, RZ, RZ ;  /* 0x000000ffff057224 */ /* 0x000fe400078e00ff */
[----:B------:R-:W-:Y:S01]  /*1ad0*/  IMAD.MOV.U32 R169, RZ, RZ, RZ ;  /* 0x000000ffffa97224 */ /* 0x000fe200078e00ff */
[----:B------:R-:W-:Y:S06]  /*1ae0*/  @!P1 BRA `(.L_x_5085) ;  /* 0x00000100001c9947 */ /* 0x000fec0003800000 */
[----:B------:R-:W0:Y:S01]  /*1af0*/  SHFL.IDX PT, R0, R199, RZ, 0x1f ;  /* 0x00001fffc7007589 */ /* 0x000e2200000e0000 */
[----:B------:R-:W-:Y:S01]  /*1b00*/  UMOV UR7, 0x40000040 ;  /* 0x4000004000077882 */ /* 0x000fe20000000000 */
[----:B------:R-:W-:Y:S01]  /*1b10*/  UMOV UR9, 0x40000040 ;  /* 0x4000004000097882 */ /* 0x000fe20000000000 */
[----:B------:R-:W-:Y:S01]  /*1b20*/  UMOV UR11, 0x40000040 ;  /* 0x40000040000b7882 */ /* 0x000fe20000000000 */
[----:B------:R-:W-:Y:S01]  /*1b30*/  BAR.SYNC.DEFER_BLOCKING 0xe, 0x100 ;  /* 0x0384000000007b1d */ /* 0x000fe20000010000 */
[----:B------:R-:W-:-:S04]  /*1b40*/  IADD3 R3, R6, -0x2, RZ ;  /* 0xfffffffe06037810 */ /* 0x000fc80007ffe0ff */
[----:B------:R-:W-:Y:S01]  /*1b50*/  ISETP.GE.AND P0, PT, R3, R4, PT ;  /* 0x000000040300720c */ /* 0x000fe20003f06270 */
        /* <DEDUP_REMOVED lines=50> */
.L_x_5087:
[----:B------:R-:W-:Y:S01]  /*1e80*/  BAR.SYNC.DEFER_BLOCKING 0xe, 0x100 ;  /* 0x0384000000007b1d */ /* 0x000fe20000010000 */
[----:B01----:R-:W-:Y:S01]  /*1e90*/  IMAD.U32 R0, RZ, RZ, UR36 ;  /* 0x00000024ff007e24 */ /* 0x003fe2000f8e00ff */
[----:B------:R-:W-:Y:S01]  /*1ea0*/  UIADD3 UR36, UR36, 0x1, URZ ;  /* 0x0000000124247890 */ /* 0x000fe2000fffe03f */
[C---:B------:R-:W-:Y:S02]  /*1eb0*/  ISETP.GT.AND P0, PT, R3.reuse, R4, PT ;  /* 0x000000040300720c */ /* 0x040fe40003f04270 */
[----:B------:R-:W-:Y:S01]  /*1ec0*/  IMAD R0, R0, 0x40, R19 ;  /* 0x0000004000007824 */ /* 0x000fe200078e0213 */
[----:B------:R-:W-:Y:S01]  /*1ed0*/  UISETP.NE.AND UP0, UPT, UR36, 0x2, UPT ;  /* 0x000000022400788c */ /* 0x000fe2000bf05270 */
[----:B------:R-:W-:Y:S01]  /*1ee0*/  IADD3 R3, R3, -0x1, RZ ;  /* 0xffffffff03037810 */ /* 0x000fe20007ffe0ff */
[----:B------:R-:W-:Y:S01]  /*1ef0*/  UMOV UR7, 0x40000040 ;  /* 0x4000004000077882 */ /* 0x000fe20000000000 */
[----:B------:R-:W-:Y:S01]  /*1f00*/  UMOV UR11, 0x40000040 ;  /* 0x40000040000b7882 */ /* 0x000fe20000000000 */
[----:B------:R-:W-:Y:S01]  /*1f10*/  LEA R0, R0, UR37, 0x2 ;  /* 0x0000002500007c11 */ /* 0x000fe2000f8e10ff */
[----:B------:R-:W-:Y:S01]  /*1f20*/  USEL UR36, UR36, URZ, UP0 ;  /* 0x0000003f24247287 */ /* 0x000fe20008000000 */
[----:B------:R-:W-:Y:S01]  /*1f30*/  UMOV UR15, 0x40000040 ;  /* 0x40000040000f7882 */ /* 0x000fe20000000000 */
[----:B------:R-:W-:-:S02]  /*1f40*/  UMOV UR19, 0x40000040 ;  /* 0x4000004000137882 */ /* 0x000fc40000000000 */
[----:B------:R-:W-:-:S04]  /*1f50*/  ULEA UR6, UR36, UR20, 0xc ;  /* 0x0000001424067291 */ /* 0x000fc8000f8e603f */
        /* <DEDUP_REMOVED lines=157> */
.L_x_5086:
[----:B------:R-:W-:Y:S01]  /*2930*/  BAR.SYNC.DEFER_BLOCKING 0xe, 0x100 ;  /* 0x0384000000007b1d */ /* 0x000fe20000010000 */
[----:B01----:R-:W-:Y:S01]  /*2940*/  IMAD.U32 R0, RZ, RZ, UR36 ;  /* 0x00000024ff007e24 */ /* 0x003fe2000f8e00ff */
        /* <DEDUP_REMOVED lines=142> */
.L_x_5078:
[----:B------:R-:W0:Y:S02]  /*3230*/  LDC R6, c[0x0][0xadc] ;  /* 0x0002b700ff067b82 */ /* 0x000e240000000800 */
[----:B0-----:R-:W-:-:S13]  /*3240*/  ISETP.GE.AND P0, PT, R6, 0x1, PT ;  /* 0x000000010600780c */ /* 0x001fda0003f06270 */
[----:B------:R-:W-:Y:S05]  /*3250*/  @!P0 BRA `(.L_x_5088) ;  /* 0x0000000000408947 */ /* 0x000fea0003800000 */
[C---:B------:R-:W-:Y:S01]  /*3260*/  ISETP.GT.AND P1, PT, R4.reuse, RZ, PT ;  /* 0x000000ff0400720c */ /* 0x040fe20003f24270 */
[----:B------:R-:W-:-:S12]  /*3270*/  VIADD R3, R4, 0xffffffff ;  /* 0xffffffff04037836 */ /* 0x000fd80000000000 */
[----:B------:R-:W-:Y:S05]  /*3280*/  @P1 BRA `(.L_x_5089) ;  /* 0x00000000001c1947 */ /* 0x000fea0003800000 */
[----:B------:R-:W-:Y:S02]  /*3290*/  ISETP.NE.AND P1, PT, R6, 0x1, PT ;  /* 0x000000010600780c */ /* 0x000fe40003f25270 */
[----:B------:R-:W-:-:S11]  /*32a0*/  IADD3 R3, -R4, RZ, RZ ;  /* 0x000000ff04037210 */ /* 0x000fd60007ffe1ff */
[----:B------:R-:W0:Y:S02]  /*32b0*/  @P1 LDC.64 R8, c[0x0][0xae0] ;  /* 0x0002b800ff081b82 */ /* 0x000e240000000a00 */
[----:B0-----:R-:W-:-:S05]  /*32c0*/  @P1 IMAD.HI.U32 R4, R3, R8, RZ ;  /* 0x0000000803041227 */ /* 0x001fca00078e00ff */
[----:B------:R-:W-:-:S04]  /*32d0*/  @P1 SHF.R.U32.HI R3, RZ, R9, R4 ;  /* 0x00000009ff031219 */ /* 0x000fc80000011604 */
[----:B------:R-:W-:Y:S01]  /*32e0*/  LOP3.LUT R3, RZ, R3, RZ, 0x33, !PT ;  /* 0x00000003ff037212 */ /* 0x000fe200078e33ff */
[----:B------:R-:W-:Y:S06]  /*32f0*/  BRA `(.L_x_5090) ;  /* 0x0000000000107947 */ /* 0x000fec0003800000 */
.L_x_5089:
[----:B------:R-:W-:-:S13]  /*3300*/  ISETP.NE.AND P1, PT, R6, 0x1, PT ;  /* 0x000000010600780c */ /* 0x000fda0003f25270 */
[----:B------:R-:W0:Y:S02]  /*3310*/  @P1 LDC.64 R4, c[0x0][0xae0] ;  /* 0x0002b800ff041b82 */ /* 0x000e240000000a00 */
[----:B0-----:R-:W-:-:S05]  /*3320*/  @P1 IMAD.HI.U32 R4, R3, R4, RZ ;  /* 0x0000000403041227 */ /* 0x001fca00078e00ff */
[----:B------:R-:W-:-:S07]  /*3330*/  @P1 SHF.R.U32.HI R3, RZ, R5, R4 ;  /* 0x00000005ff031219 */ /* 0x000fce0000011604 */
.L_x_5090:
[----:B------:R-:W-:-:S05]  /*3340*/  IMAD R3, R3, R6, R6 ;  /* 0x0000000603037224 */ /* 0x000fca00078e0206 */
[----:B------:R-:W-:-:S07]  /*3350*/  VIMNMX R0, R0, R3, PT ;  /* 0x0000000300007248 */ /* 0x000fce0003fe0100 */
.L_x_5088:
[----:B------:R-:W-:Y:S01]  /*3360*/  VIADD R0, R0, 0x3f ;  /* 0x0000003f00007836 */ /* 0x000fe20000000000 */
[----:B------:R-:W-:Y:S01]  /*3370*/  ULDC UR4, c[0x0][0xad4] ;  /* 0x0002b50000047ab9 */ /* 0x000fe20000000800 */
[----:B------:R-:W-:-:S03]  /*3380*/  IMAD R4, R185, 0x40, -R18 ;  /* 0x00000040b9047824 */ /* 0x000fc600078e0a12 */
[----:B------:R-:W-:-:S04]  /*3390*/  SHF.R.S32.HI R3, RZ, 0x1f, R0 ;  /* 0x0000001fff037819 */ /* 0x000fc80000011400 */
[----:B------:R-:W-:Y:S01]  /*33a0*/  LEA.HI R3, R3, R0, RZ, 0x6 ;  /* 0x0000000003037211 */ /* 0x000fe200078f30ff */
[----:B------:R-:W-:-:S03]  /*33b0*/  IMAD.IADD R0, R17, 0x1, R4 ;  /* 0x0000000111007824 */ /* 0x000fc600078e0204 */
[----:B------:R-:W-:Y:S01]  /*33c0*/  SHF.R.S32.HI R3, RZ, 0x6, R3 ;  /* 0x00000006ff037819 */ /* 0x000fe20000011403 */
[----:B------:R-:W-:-:S03]  /*33d0*/  VIADD R4, R0, -UR4 ;  /* 0x8000000400047c36 */ /* 0x000fc60008000000 */
[----:B------:R-:W-:Y:S01]  /*33e0*/  VIMNMX R168, R168, R3, PT ;  /* 0x00000003a8a87248 */ /* 0x000fe20003fe0100 */
[----:B------:R-:W-:Y:S06]  /*33f0*/  @!P0 BRA `(.L_x_5091) ;  /* 0x0000000000408947 */ /* 0x000fec0003800000 */
[----:B------:R-:W-:-:S05]  /*3400*/  IMAD.MOV.U32 R3, RZ, RZ, R0 ;  /* 0x000000ffff037224 */ /* 0x000fca00078e0000 */
        /* <DEDUP_REMOVED lines=9> */
.L_x_5092:
[----:B------:R-:W-:-:S13]  /*34a0*/  ISETP.NE.AND P0, PT, R6, 0x1, PT ;  /* 0x000000010600780c */ /* 0x000fda0003f05270 */
[----:B------:R-:W0:Y:S02]  /*34b0*/  @P0 LDC.64 R8, c[0x0][0xae0] ;  /* 0x0002b800ff080b82 */ /* 0x000e240000000a00 */
[----:B0-----:R-:W-:-:S05]  /*34c0*/  @P0 IMAD.HI.U32 R0, R3, R8, RZ ;  /* 0x0000000803000227 */ /* 0x001fca00078e00ff */
[----:B------:R-:W-:-:S07]  /*34d0*/  @P0 SHF.R.U32.HI R3, RZ, R9, R0 ;  /* 0x00000009ff030219 */ /* 0x000fce0000011600 */
.L_x_5093:
[----:B------:R-:W-:-:S05]  /*34e0*/  IMAD R3, R3, R6, RZ ;  /* 0x0000000603037224 */ /* 0x000fca00078e02ff */
[----:B------:R-:W-:-:S07]  /*34f0*/  VIMNMX R4, R4, R3, !PT ;  /* 0x0000000304047248 */ /* 0x000fce0007fe0100 */
.L_x_5091:
        /* <DEDUP_REMOVED lines=105> */
.L_x_5094:
[----:B------:R-:W-:Y:S02]  /*3b90*/  LEA.HI R0, R198, R198, RZ, 0x1 ;  /* 0x000000c6c6007211 */ /* 0x000fe400078f08ff */
[----:B------:R-:W-:Y:S02]  /*3ba0*/  ISETP.NE.AND P0, PT, R192, 0x3, PT ;  /* 0x00000003c000780c */ /* 0x000fe40003f05270 */
[----:B------:R-:W-:-:S05]  /*3bb0*/  LOP3.LUT R3, R0, 0xfffffffe, RZ, 0xc0, !PT ;  /* 0xfffffffe00037812 */ /* 0x000fca00078ec0ff */
[----:B------:R-:W-:-:S05]  /*3bc0*/  IMAD.IADD R3, R198, 0x1, -R3 ;  /* 0x00000001c6037824 */ /* 0x000fca00078e0a03 */
[----:B------:R-:W-:-:S04]  /*3bd0*/  SHF.L.U32 R3, R3, 0x1f, RZ ;  /* 0x0000001f03037819 */ /* 0x000fc800000006ff */
[----:B------:R-:W0:Y:S02]  /*3be0*/  SYNCS.PHASECHK.TRANS64.TRYWAIT P1, [UR37+0x38800], R3 ;  /* 0x03880003ff0075a7 */ /* 0x000e240008020165 */
[----:B0-----:R-:W-:Y:S05]  /*3bf0*/  @!P1 BRA `(.L_x_5095) ;  /* 0x0000016000309947 */ /* 0x001fea0003800000 */
.L_x_5271:
[----:B------:R-:W-:Y:S05]  /*3c00*/  @!P0 BRA `(.L_x_5096) ;  /* 0x0000000000048947 */ /* 0x000fea0003800000 */
[----:B------:R-:W-:Y:S01]  /*3c10*/  BPT.TRAP 0x1 ;  /* 0x000000040000795c */ /* 0x000fe20000300000 */
.L_x_5096:
[----:B------:R-:W-:Y:S01]  /*3c20*/  IMAD.U32 R4, RZ, RZ, UR36 ;  /* 0x00000024ff047e24 */ /* 0x000fe2000f8e00ff */
[----:B------:R-:W-:-:S04]  /*3c30*/  SHF.L.U32 R5, R2, 0x1f, RZ ;  /* 0x0000001f02057819 */ /* 0x000fc800000006ff */
[----:B------:R-:W-:-:S04]  /*3c40*/  LEA R4, R4, UR37, 0x3 ;  /* 0x0000002504047c11 */ /* 0x000fc8000f8e18ff */
[----:B------:R1:W2:Y:S01]  /*3c50*/  SYNCS.PHASECHK.TRANS64.TRYWAIT P1, [R4+URZ+0x38830], R5 ;  /* 0x03883005040075a7 */ /* 0x0002a2000802017f */
[----:B------:R-:W-:Y:S05]  /*3c60*/  @!P0 BRA `(.L_x_5097) ;  /* 0x0000000000048947 */ /* 0x000fea0003800000 */
[----:B------:R-:W-:Y:S01]  /*3c70*/  BPT.TRAP 0x1 ;  /* 0x000000040000795c */ /* 0x000fe20000300000 */
.L_x_5097:
[----:B--2---:R-:W-:Y:S05]  /*3c80*/  @P1 BRA `(.L_x_5098) ;  /* 0x0000000000081947 */ /* 0x004fea0003800000 */
[----:B------:R-:W2:Y:S02]  /*3c90*/  SYNCS.PHASECHK.TRANS64.TRYWAIT P1, [R4+URZ+0x38830], R5 ;  /* 0x03883005040075a7 */ /* 0x000ea4000802017f */
[----:B--2---:R-:W-:Y:S05]  /*3ca0*/  @!P1 BRA `(.L_x_5099) ;  /* 0x00000160001c9947 */ /* 0x004fea0003800000 */
.L_x_5098:
[----:B------:R-:W-:-:S04]  /*3cb0*/  UIADD3 UR4, UR37, 0x22400, URZ ;  /* 0x0002240025047890 */ /* 0x000fc8000fffe03f */
[----:B------:R-:W-:-:S04]  /*3cc0*/  USHF.R.U32.HI UR4, URZ, 0x4, UR4 ;  /* 0x000000043f047899 */ /* 0x000fc80008011604 */
[----:B------:R-:W-:-:S06]  /*3cd0*/  ULOP3.LUT UR4, UR4, 0x3fff, URZ, 0xc0, !UPT ;  /* 0x00003fff04047892 */ /* 0x000fcc000f8ec03f */
[----:B0-----:R-:W-:Y:S01]  /*3ce0*/  IMAD.U32 R0, RZ, RZ, UR4 ;  /* 0x00000004ff007e24 */ /* 0x001fe2000f8e00ff */
        /* <DEDUP_REMOVED lines=34> */
[----:B------:R-:W0:Y:S02]  /*3f10*/  SYNCS.PHASECHK.TRANS64.TRYWAIT P1, [UR37+0x38810], R3 ;  /* 0x03881003ff0075a7 */ /* 0x000e240008020165 */
[----:B0-----:R-:W-:Y:S05]  /*3f20*/  @!P1 BRA `(.L_x_5100) ;  /* 0x0000015c00909947 */ /* 0x001fea0003800000 */
.L_x_5272:
[----:B------:R-:W-:Y:S05]  /*3f30*/  @!P0 BRA `(.L_x_5101) ;  /* 0x0000000000048947 */ /* 0x000fea0003800000 */
[----:B------:R-:W-:Y:S01]  /*3f40*/  BPT.TRAP 0x1 ;  /* 0x000000040000795c */ /* 0x000fe20000300000 */
.L_x_5101:
[----:B------:R3:W4:Y:S01]  /*3f50*/  SYNCS.PHASECHK.TRANS64.TRYWAIT P1, [R4+URZ+0x38850], R5 ;  /* 0x03885005040075a7 */ /* 0x000722000802017f */
[----:B------:R-:W-:Y:S05]  /*3f60*/  @!P0 BRA `(.L_x_5102) ;  /* 0x0000000000048947 */ /* 0x000fea0003800000 */
[----:B------:R-:W-:Y:S01]  /*3f70*/  BPT.TRAP 0x1 ;  /* 0x000000040000795c */ /* 0x000fe20000300000 */
.L_x_5102:
[----:B----4-:R-:W-:Y:S05]  /*3f80*/  @P1 BRA `(.L_x_5103) ;  /* 0x0000000000081947 */ /* 0x010fea0003800000 */
[----:B------:R-:W4:Y:S02]  /*3f90*/  SYNCS.PHASECHK.TRANS64.TRYWAIT P1, [R4+URZ+0x38850], R5 ;  /* 0x03885005040075a7 */ /* 0x000f24000802017f */
[----:B----4-:R-:W-:Y:S05]  /*3fa0*/  @!P1 BRA `(.L_x_5104) ;  /* 0x0000015c00889947 */ /* 0x010fea0003800000 */
.L_x_5103:
[----:B------:R-:W-:Y:S01]  /*3fb0*/  UIADD3 UR4, UR37, 0x400, URZ ;  /* 0x0000040025047890 */ /* 0x000fe2000fffe03f */
[----:B------:R-:W-:Y:S01]  /*3fc0*/  WARPGROUP.ARRIVE ;  /* 0x00000000000079c5 */ /* 0x000fe20000000000 */
[----:B------:R-:W-:-:S05]  /*3fd0*/  UIADD3 UR5, UR37, 0x26400, URZ ;  /* 0x0002640025057890 */ /* 0x000fca000fffe03f */
[----:B0-----:R-:W0:Y:S01]  /*3fe0*/  S2R R3, SR_TID.X ;  /* 0x0000000000037919 */ /* 0x001e220000002100 */
[----:B------:R-:W-:Y:S01]  /*3ff0*/  USHF.R.U32.HI UR4, URZ, 0x4, UR4 ;  /* 0x000000043f047899 */ /* 0x000fe20008011604 */
[----:B------:R-:W-:Y:S01]  /*4000*/  LEA R10, R168, 0xffffffc0, 0x6 ;  /* 0xffffffc0a80a7811 */ /* 0x000fe200078e30ff */
[----:B------:R-:W-:Y:S01]  /*4010*/  USHF.R.U32.HI UR5, URZ, 0x4, UR5 ;  /* 0x000000043f057899 */ /* 0x000fe20008011605 */
[----:B------:R-:W1:Y:S01]  /*4020*/  S2R R6, SR_TID.X ;  /* 0x0000000000067919 */ /* 0x000e620000002100 */
[----:B------:R-:W-:Y:S01]  /*4030*/  ULOP3.LUT UR4, UR4, 0x3fff, URZ, 0xc0, !UPT ;  /* 0x00003fff04047892 */ /* 0x000fe2000f8ec03f */
[----:B------:R-:W-:Y:S01]  /*4040*/  IADD3 R12, -R16, R17, -R10 ;  /* 0x00000011100c7210 */ /* 0x000fe20007ffe90a */
[----:B------:R-:W-:Y:S02]  /*4050*/  ULOP3.LUT UR5, UR5, 0x3fff, URZ, 0xc0, !UPT ;  /* 0x00003fff05057892 */ /* 0x000fe4000f8ec03f */
[----:B------:R-:W-:Y:S02]  /*4060*/  ULOP3.LUT UR4, UR4, 0x10000, URZ, 0xfc, !UPT ;  /* 0x0001000004047892 */ /* 0x000fe4000f8efc3f */
[----:B------:R-:W-:-:S02]  /*4070*/  ULOP3.LUT UR5, UR5, 0x10000, URZ, 0xfc, !UPT ;  /* 0x0001000005057892 */ /* 0x000fc4000f8efc3f */
[----:B------:R-:W-:Y:S01]  /*4080*/  ULEA UR6, UR36, UR4, 0xc ;  /* 0x0000000424067291 */ /* 0x000fe2000f8e603f */
[----:B------:R-:W-:Y:S01]  /*4090*/  UMOV UR25, 0x40000040 ;  /* 0x4000004000197882 */ /* 0x000fe20000000000 */
[----:B------:R-:W-:Y:S01]  /*40a0*/  UMOV UR27, 0x40000040 ;  /* 0x40000040001b7882 */ /* 0x000fe20000000000 */
[----:B------:R-:W-:Y:S02]  /*40b0*/  UIADD3 UR8, UR5, 0x2, URZ ;  /* 0x0000000205087890 */ /* 0x000fe4000fffe03f */
[----:B------:R-:W-:Y:S02]  /*40c0*/  UMOV UR24, UR5 ;  /* 0x0000000500187c82 */ /* 0x000fe40008000000 */
[----:B------:R-:W-:Y:S01]  /*40d0*/  UMOV UR26, UR6 ;  /* 0x00000006001a7c82 */ /* 0x000fe20008000000 */
[----:B------:R-:W-:Y:S01]  /*40e0*/  UIADD3 UR10, UR6, 0x2, URZ ;  /* 0x00000002060a7890 */ /* 0x000fe2000fffe03f */
[----:B------:R-:W-:Y:S01]  /*40f0*/  HGMMA.64x64x16.F32.BF16 R24, gdesc[UR24], R24, gsb0 ;  /* 0x00e00000181879f0 */ /* 0x000fe20008001818 */
[----:B------:R-:W-:Y:S01]  /*4100*/  UMOV UR9, 0x40000040 ;  /* 0x4000004000097882 */ /* 0x000fe20000000000 */
[----:B------:R-:W-:Y:S01]  /*4110*/  UMOV UR11, 0x40000040 ;  /* 0x40000040000b7882 */ /* 0x000fe20000000000 */
[----:B------:R-:W-:-:S02]  /*4120*/  UIADD3 UR14, UR5, 0x800, URZ ;  /* 0x00000800050e7890 */ /* 0x000fc4000fffe03f */
[----:B------:R-:W-:Y:S01]  /*4130*/  UIADD3 UR15, UR6, 0x800, URZ ;  /* 0x00000800060f7890 */ /* 0x000fe2000fffe03f */
[----:B------:R-:W-:Y:S01]  /*4140*/  UMOV UR29, 0x40000040 ;  /* 0x40000040001d7882 */ /* 0x000fe20000000000 */
[----:B------:R-:W-:Y:S01]  /*4150*/  UMOV UR31, 0x40000040 ;  /* 0x40000040001f7882 */ /* 0x000fe20000000000 */
[----:B0-----:R-:W-:Y:S02]  /*4160*/  SHF.R.U32.HI R3, RZ, 0x7, R3 ;  /* 0x00000007ff037819 */ /* 0x001fe40000011603 */
[----:B-1234-:R-:W-:-:S04]  /*4170*/  LOP3.LUT R5, R6, 0x7f, RZ, 0xc0, !PT ;  /* 0x0000007f06057812 */ /* 0x01efc800078ec0ff */
[----:B------:R-:W0:Y:S01]  /*4180*/  SHFL.IDX PT, R3, R3, RZ, 0x1f ;  /* 0x00001fff03037589 */ /* 0x000e2200000e0000 */
[----:B------:R-:W-:Y:S01]  /*4190*/  ISETP.NE.AND P1, PT, R5, RZ, PT ;  /* 0x000000ff0500720c */ /* 0x000fe20003f25270 */
[----:B------:R-:W-:-:S04]  /*41a0*/  IMAD.MOV.U32 R5, RZ, RZ, -0x40 ;  /* 0xffffffc0ff057424 */ /* 0x000fc800078e00ff */
[----:B------:R-:W-:-:S05]  /*41b0*/  IMAD R5, R168, R5, 0x41 ;  /* 0x00000041a8057424 */ /* 0x000fca00078e0205 */
[----:B------:R-:W-:Y:S02]  /*41c0*/  IADD3 R11, R5, -0x1, RZ ;  /* 0xffffffff050b7810 */ /* 0x000fe40007ffe0ff */
[----:B0-----:R-:W-:Y:S02]  /*41d0*/  R2UR UR7, R3 ;  /* 0x00000000030772ca */ /* 0x001fe400000e0000 */
[----:B------:R-:W-:-:S04]  /*41e0*/  @!P1 IADD3 R3, R4, 0x38840, RZ ;  /* 0x0003884004039810 */ /* 0x000fc80007ffe0ff */
[----:B------:R-:W-:-:S07]  /*41f0*/  @!P1 PRMT R3, RZ, 0x654, R3 ;  /* 0x00000654ff039816 */ /* 0x000fce0000000003 */
        /* <DEDUP_REMOVED lines=128> */
[----:B------:R-:W-:Y:S02]  /*4a00*/  ULDC.64 UR14, c[0x0][0xad0] ;  /* 0x0002b400000e7ab9 */ /* 0x000fe40000000a00 */
[----:B------:R-:W-:Y:S01]  /*4a10*/  ULOP3.LUT UR15, URZ, UR15, URZ, 0x33, !UPT ;  /* 0x0000000f3f0f7292 */ /* 0x000fe2000f8e333f */
        /* <DEDUP_REMOVED lines=114> */
[----:B------:R-:W-:-:S05]  /*5140*/  UIADD3 UR6, UR7, UR8, UR6 ;  /* 0x0000000807067290 */ /* 0x000fca000fffe006 */
[----:B------:R-:W-:Y:S02]  /*5150*/  UMOV UR8, UR10 ;  /* 0x0000000a00087c82 */ /* 0x000fe40008000000 */
[----:B------:R-:W-:Y:S01]  /*5160*/  UMOV UR10, UR6 ;  /* 0x00000006000a7c82 */ /* 0x000fe20008000000 */
[----:B------:R-:W-:Y:S02]  /*5170*/  ULDC.64 UR6, c[0x0][0xad8] ;  /* 0x0002b60000067ab9 */ /* 0x000fe40000000a00 */
[----:B------:R-:W-:-:S06]  /*5180*/  UISETP.GE.AND UP0, UPT, UR7, 0x1, UPT ;  /* 0x000000010700788c */ /* 0x000fcc000bf06270 */
[----:B------:R-:W-:Y:S01]  /*5190*/  PLOP3.LUT P2, PT, PT, PT, UP0, 0x40, 0x0 ;  /* 0x000000000000781c */ /* 0x000fe20003f4e808 */
        /* <DEDUP_REMOVED lines=37> */
[----:B------:R-:W1:Y:S01]  /*53f0*/  MUFU.TANH R24, R24 ;  /* 0x0000001800187308 */ /* 0x000e620000002400 */
[----:B0-----:R-:W-:-:S07]  /*5400*/  IADD3 R3, -R18, R5, R17 ;  /* 0x0000000512037210 */ /* 0x001fce0007ffe111 */
[----:B------:R-:W0:Y:S01]  /*5410*/  MUFU.TANH R25, R25 ;  /* 0x0000001900197308 */ /* 0x000e220000002400 */
[----:B------:R-:W-:Y:S02]  /*5420*/  IMAD.IADD R6, R3, 0x1, -R16 ;  /* 0x0000000103067824 */ /* 0x000fe400078e0a10 */
[----:B------:R-:W-:-:S05]  /*5430*/  IMAD R3, R185, 0x40, R19 ;  /* 0x00000040b9037824 */ /* 0x000fca00078e0213 */
[----:B------:R2:W3:Y:S01]  /*5440*/  MUFU.TANH R8, R26 ;  /* 0x0000001a00087308 */ /* 0x0004e20000002400 */
[C---:B------:R-:W-:Y:S02]  /*5450*/  VIADD R9, R6.reuse, UR6 ;  /* 0x0000000606097c36 */ /* 0x040fe40008000000 */
[----:B------:R-:W-:-:S03]  /*5460*/  VIADD R14, R6, UR15 ;  /* 0x0000000f060e7c36 */ /* 0x000fc60008000000 */
[----:B------:R-:W-:Y:S01]  /*5470*/  VIADDMNMX R5, R3, R9, R12, PT ;  /* 0x0000000903057246 */ /* 0x000fe2000380010c */
[----:B------:R-:W-:Y:S01]  /*5480*/  IMAD.IADD R6, R14, 0x1, R3 ;  /* 0x000000010e067824 */ /* 0x000fe200078e0203 */
        /* <DEDUP_REMOVED lines=29> */
[----:B-1234-:R-:W-:Y:S05]  /*5660*/  @P2 BRA `(.L_x_5105) ;  /* 0x0000000000582947 */ /* 0x01efea0003800000 */
        /* <DEDUP_REMOVED lines=12> */
.L_x_5107:
[----:B------:R-:W-:-:S06]  /*5730*/  UISETP.NE.AND UP1, UPT, UR7, 0x1, UPT ;  /* 0x000000010700788c */ /* 0x000fcc000bf25270 */
[----:B------:R-:W-:-:S05]  /*5740*/  PLOP3.LUT P2, PT, PT, PT, UP1, 0x80, 0x0 ;  /* 0x000000000000781c */ /* 0x000fca0003f4f018 */
[----:B------:R-:W-:-:S08]  /*5750*/  @UP1 ULDC.64 UR8, c[0x0][0xae0] ;  /* 0x0002b80000081ab9 */ /* 0x000fd00000000a00 */
[----:B------:R-:W-:-:S05]  /*5760*/  @P2 IMAD.HI.U32 R13, R7, UR8, RZ ;  /* 0x00000008070d2c27 */ /* 0x000fca000f8e00ff */
[----:B------:R-:W-:-:S07]  /*5770*/  @P2 SHF.R.U32.HI R7, RZ, UR9, R13 ;  /* 0x00000009ff072c19 */ /* 0x000fce000801160d */
.L_x_5108:
[----:B------:R-:W-:Y:S05]  /*5780*/  BSYNC B0 ;  /* 0x0000000000007941 */ /* 0x000fea0003800000 */
.L_x_5106:
[----:B------:R-:W-:-:S04]  /*5790*/  IMAD R7, R7, UR7, -R10 ;  /* 0x0000000707077c24 */ /* 0x000fc8000f8e0a0a */
[----:B------:R-:W-:-:S05]  /*57a0*/  IMAD.IADD R7, R7, 0x1, -R16 ;  /* 0x0000000107077824 */ /* 0x000fca00078e0a10 */
[----:B------:R-:W-:Y:S02]  /*57b0*/  VIMNMX R6, R6, R7, !PT ;  /* 0x0000000706067248 */ /* 0x000fe40007fe0100 */
[----:B------:R-:W-:-:S07]  /*57c0*/  VIADDMNMX R5, R7, UR7, R5, PT ;  /* 0x0000000707057c46 */ /* 0x000fce000b800105 */
.L_x_5105:
[C---:B------:R-:W-:Y:S02]  /*57d0*/  ISETP.GE.AND P2, PT, R11.reuse, 0x2, PT ;  /* 0x000000020b00780c */ /* 0x040fe40003f46270 */
[C---:B------:R-:W-:Y:S02]  /*57e0*/  ISETP.GE.AND P6, PT, R11.reuse, 0xa, PT ;  /* 0x0000000a0b00780c */ /* 0x040fe40003fc6270 */
[----:B------:R-:W-:Y:S02]  /*57f0*/  ISETP.GT.AND P4, PT, R6, 0x1, !P2 ;  /* 0x000000010600780c */ /* 0x000fe40005784270 */
[----:B------:R-:W-:Y:S02]  /*5800*/  ISETP.GE.AND P3, PT, R11, 0x9, PT ;  /* 0x000000090b00780c */ /* 0x000fe40003f66270 */
[----:B------:R-:W-:Y:S02]  /*5810*/  ISETP.LT.OR P4, PT, R5, 0x2, P4 ;  /* 0x000000020500780c */ /* 0x000fe40002781670 */
[----:B------:R-:W-:-:S02]  /*5820*/  P2R R26, PR, RZ, 0x40 ;  /* 0x00000040ff1a7803 */ /* 0x000fc40000000000 */
[----:B0-----:R-:W-:Y:S02]  /*5830*/  FSEL R15, R25, -INF , !P4 ;  /* 0xff800000190f7808 */ /* 0x001fe40006000000 */
[C---:B------:R-:W-:Y:S02]  /*5840*/  ISETP.GT.AND P4, PT, R6.reuse, 0x9, !P6 ;  /* 0x000000090600780c */ /* 0x040fe40007784270 */
[----:B------:R-:W-:Y:S02]  /*5850*/  ISETP.GT.AND P5, PT, R6, 0x8, !P3 ;  /* 0x000000080600780c */ /* 0x000fe40005fa4270 */
[----:B------:R-:W-:Y:S02]  /*5860*/  ISETP.LT.OR P4, PT, R5, 0xa, P4 ;  /* 0x0000000a0500780c */ /* 0x000fe40002781670 */
[----:B------:R-:W-:Y:S02]  /*5870*/  ISETP.GE.AND P6, PT, R11, 0x11, PT ;  /* 0x000000110b00780c */ /* 0x000fe40003fc6270 */
[----:B------:R-:W-:-:S02]  /*5880*/  FSEL R57, R29, -INF , !P4 ;  /* 0xff8000001d397808 */ /* 0x000fc40006000000 */
[C---:B------:R-:W-:Y:S02]  /*5890*/  ISETP.LT.OR P5, PT, R5.reuse, 0x9, P5 ;  /* 0x000000090500780c */ /* 0x040fe40002fa1670 */
[----:B------:R-:W-:Y:S02]  /*58a0*/  ISETP.GT.AND P4, PT, R6, 0x10, !P6 ;  /* 0x000000100600780c */ /* 0x000fe40007784270 */
[----:B------:R-:W-:Y:S02]  /*58b0*/  FSEL R21, R28, -INF , !P5 ;  /* 0xff8000001c157808 */ /* 0x000fe40006800000 */
        /* <DEDUP_REMOVED lines=59> */
[----:B------:R-:W-:Y:S01]  /*5c70*/  ISETP.LT.OR P6, PT, R5, 0x3a, P6 ;  /* 0x0000003a0500780c */ /* 0x000fe200037c1670 */
[----:B------:R-:W-:-:S03]  /*5c80*/  VIADD R5, R3, 0x8 ;  /* 0x0000000803057836 */ /* 0x000fc60000000000 */
[----:B------:R-:W-:Y:S02]  /*5c90*/  FSEL R53, R53, -INF , !P6 ;  /* 0xff80000035357808 */ /* 0x000fe40007000000 */
[----:B------:R-:W-:Y:S02]  /*5ca0*/  PLOP3.LUT P6, PT, PT, PT, UP0, 0x40, 0x0 ;  /* 0x000000000000781c */ /* 0x000fe40003fce808 */
[----:B------:R-:W-:Y:S02]  /*5cb0*/  VIADDMNMX R6, R5, R9, R12, PT ;  /* 0x0000000905067246 */ /* 0x000fe4000380010c */
[----:B------:R-:W-:-:S09]  /*5cc0*/  IADD3 R5, R14, 0x8, R3 ;  /* 0x000000080e057810 */ /* 0x000fd20007ffe003 */
        /* <DEDUP_REMOVED lines=15> */
.L_x_5111:
[----:B------:R-:W-:-:S06]  /*5dc0*/  UISETP.NE.AND UP1, UPT, UR7, 0x1, UPT ;  /* 0x000000010700788c */ /* 0x000fcc000bf25270 */
[----:B------:R-:W-:-:S05]  /*5dd0*/  PLOP3.LUT P6, PT, PT, PT, UP1, 0x80, 0x0 ;  /* 0x000000000000781c */ /* 0x000fca0003fcf018 */
[----:B------:R-:W-:-:S08]  /*5de0*/  @UP1 ULDC.64 UR8, c[0x0][0xae0] ;  /* 0x0002b80000081ab9 */ /* 0x000fd00000000a00 */
[----:B------:R-:W-:Y:S01]  /*5df0*/  @P6 IMAD.HI.U32 R9, R7, UR8, RZ ;  /* 0x0000000807096c27 */ /* 0x000fe2000f8e00ff */
[----:B------:R-:W-:-:S13]  /*5e00*/  PLOP3.LUT P6, PT, PT, PT, UP1, 0x80, 0x0 ;  /* 0x000000000000781c */ /* 0x000fda0003fcf018 */
[----:B------:R-:W-:-:S07]  /*5e10*/  @P6 SHF.R.U32.HI R7, RZ, UR9, R9 ;  /* 0x00000009ff076c19 */ /* 0x000fce0008011609 */
.L_x_5112:
[----:B------:R-:W-:Y:S05]  /*5e20*/  BSYNC B0 ;  /* 0x0000000000007941 */ /* 0x000fea0003800000 */
.L_x_5110:
[----:B------:R-:W-:-:S04]  /*5e30*/  IMAD R7, R7, UR7, -R10 ;  /* 0x0000000707077c24 */ /* 0x000fc8000f8e0a0a */
[----:B------:R-:W-:-:S05]  /*5e40*/  IMAD.IADD R7, R7, 0x1, -R16 ;  /* 0x0000000107077824 */ /* 0x000fca00078e0a10 */
[----:B------:R-:W-:Y:S02]  /*5e50*/  VIMNMX R5, R5, R7, !PT ;  /* 0x0000000705057248 */ /* 0x000fe40007fe0100 */
[----:B------:R-:W-:-:S07]  /*5e60*/  VIADDMNMX R6, R7, UR7, R6, PT ;  /* 0x0000000707067c46 */ /* 0x000fce000b800106 */
.L_x_5109:
[----:B------:R-:W-:Y:S01]  /*5e70*/  ISETP.GT.AND P2, PT, R5, 0x1, !P2 ;  /* 0x000000010500780c */ /* 0x000fe20005744270 */
[----:B------:R-:W-:Y:S01]  /*5e80*/  ULDC UR11, c[0x0][0xa80] ;  /* 0x0002a000000b7ab9 */ /* 0x000fe20000000800 */
[----:B------:R-:W-:Y:S01]  /*5e90*/  FMNMX.FTZ R7, R13, R15, !PT ;  /* 0x0000000f0d077209 */ /* 0x000fe20007810000 */
[----:B------:R-:W-:Y:S01]  /*5ea0*/  ULEA UR8, UR36, UR38, 0xc ;  /* 0x0000002624087291 */ /* 0x000fe2000f8e603f */
[----:B------:R-:W-:Y:S01]  /*5eb0*/  ISETP.LT.OR P2, PT, R6, 0x2, P2 ;  /* 0x000000020600780c */ /* 0x000fe20001741670 */
[----:B------:R-:W-:Y:S01]  /*5ec0*/  UMOV UR19, 0x40000040 ;  /* 0x4000004000137882 */ /* 0x000fe20000000000 */
[----:B------:R-:W-:Y:S01]  /*5ed0*/  FMNMX.FTZ R7, R21, R7, !PT ;  /* 0x0000000715077209 */ /* 0x000fe20007810000 */
[----:B------:R-:W-:Y:S01]  /*5ee0*/  UIADD3 UR10, UR8, 0x80, URZ ;  /* 0x00000080080a7890 */ /* 0x000fe2000fffe03f */
[----:B------:R-:W-:Y:S01]  /*5ef0*/  FSEL R25, R27, -INF , !P2 ;  /* 0xff8000001b197808 */ /* 0x000fe20005000000 */
[----:B------:R-:W-:Y:S01]  /*5f00*/  @!P1 VIADD R4, R4, 0x38860 ;  /* 0x0003886004049836 */ /* 0x000fe20000000000 */
[----:B------:R-:W-:Y:S01]  /*5f10*/  ISETP.NE.AND P2, PT, R26, RZ, PT ;  /* 0x000000ff1a00720c */ /* 0x000fe20003f45270 */
[----:B------:R-:W-:Y:S01]  /*5f20*/  UMOV UR18, UR8 ;  /* 0x0000000800127c82 */ /* 0x000fe20008000000 */
[----:B------:R-:W-:Y:S01]  /*5f30*/  FMNMX.FTZ R7, R57, R7, !PT ;  /* 0x0000000739077209 */ /* 0x000fe20007810000 */
[----:B------:R-:W-:Y:S01]  /*5f40*/  BAR.SYNC.DEFER_BLOCKING 0xf, 0x100 ;  /* 0x03c4000000007b1d */ /* 0x000fe20000010000 */
[----:B------:R-:W-:-:S02]  /*5f50*/  ISETP.GT.AND P2, PT, R5, 0x9, !P2 ;  /* 0x000000090500780c */ /* 0x000fc40005744270 */
[----:B------:R-:W-:Y:S02]  /*5f60*/  FMNMX.FTZ R7, R59, R7, !PT ;  /* 0x000000073b077209 */ /* 0x000fe40007810000 */
[----:B------:R-:W-:Y:S02]  /*5f70*/  ISETP.LT.OR P2, PT, R6, 0xa, P2 ;  /* 0x0000000a0600780c */ /* 0x000fe40001741670 */
[----:B------:R-:W-:Y:S02]  /*5f80*/  ISETP.GT.AND P3, PT, R5, 0x8, !P3 ;  /* 0x000000080500780c */ /* 0x000fe40005f64270 */
[----:B------:R-:W-:Y:S02]  /*5f90*/  FSEL R27, R31, -INF , !P2 ;  /* 0xff8000001f1b7808 */ /* 0x000fe40005000000 */
[----:B------:R-:W-:Y:S02]  /*5fa0*/  ISETP.NE.AND P2, PT, R28, RZ, PT ;  /* 0x000000ff1c00720c */ /* 0x000fe40003f45270 */
[----:B------:R-:W-:-:S02]  /*5fb0*/  FMNMX.FTZ R7, R61, R7, !PT ;  /* 0x000000073d077209 */ /* 0x000fc40007810000 */
[----:B------:R-:W-:Y:S02]  /*5fc0*/  ISETP.GT.AND P2, PT, R5, 0x10, !P2 ;  /* 0x000000100500780c */ /* 0x000fe40005744270 */
[C---:B------:R-:W-:Y:S02]  /*5fd0*/  ISETP.LT.OR P3, PT, R6.reuse, 0x9, P3 ;  /* 0x000000090600780c */ /* 0x040fe40001f61670 */
[----:B------:R-:W-:Y:S02]  /*5fe0*/  ISETP.LT.OR P2, PT, R6, 0x11, P2 ;  /* 0x000000110600780c */ /* 0x000fe40001741670 */
[----:B------:R-:W-:Y:S02]  /*5ff0*/  FMNMX.FTZ R7, R63, R7, !PT ;  /* 0x000000073f077209 */ /* 0x000fe40007810000 */
[----:B------:R-:W-:Y:S02]  /*6000*/  FSEL R28, R34, -INF , !P2 ;  /* 0xff800000221c7808 */ /* 0x000fe40005000000 */
[----:B------:R-:W-:-:S02]  /*6010*/  ISETP.NE.AND P2, PT, R29, RZ, PT ;  /* 0x000000ff1d00720c */ /* 0x000fc40003f45270 */
[----:B------:R-:W-:Y:S02]  /*6020*/  FSEL R26, R30, -INF , !P3 ;  /* 0xff8000001e1a7808 */ /* 0x000fe40005800000 */
        /* <DEDUP_REMOVED lines=22> */
[----:B------:R-:W-:Y:S01]  /*6190*/  ISETP.NE.AND P3, PT, R40, RZ, PT ;  /* 0x000000ff2800720c */ /* 0x000fe20003f65270 */
[----:B------:R-:W0:Y:S01]  /*61a0*/  SHFL.BFLY PT, R7, R10, 0x2, 0x1f ;  /* 0x0c401f000a077f89 */ /* 0x000e2200000e0000 */
[----:B------:R-:W-:-:S02]  /*61b0*/  ISETP.LT.OR P2, PT, R6, 0x21, P2 ;  /* 0x000000210600780c */ /* 0x000fc40001741670 */
[----:B------:R-:W-:Y:S02]  /*61c0*/  ISETP.NE.AND P6, PT, R20, RZ, PT ;  /* 0x000000ff1400720c */ /* 0x000fe40003fc5270 */
[----:B------:R-:W-:Y:S02]  /*61d0*/  FSEL R32, R42, -INF , !P2 ;  /* 0xff8000002a207808 */ /* 0x000fe40005000000 */
[----:B------:R-:W-:Y:S02]  /*61e0*/  ISETP.NE.AND P2, PT, R37, RZ, PT ;  /* 0x000000ff2500720c */ /* 0x000fe40003f45270 */
[C---:B------:R-:W-:Y:S02]  /*61f0*/  ISETP.GT.AND P4, PT, R5.reuse, 0x31, !P4 ;  /* 0x000000310500780c */ /* 0x040fe40006784270 */
[C---:B------:R-:W-:Y:S02]  /*6200*/  ISETP.GT.AND P2, PT, R5.reuse, 0x21, !P2 ;  /* 0x000000210500780c */ /* 0x040fe40005744270 */
[----:B------:R-:W-:-:S02]  /*6210*/  ISETP.GT.AND P5, PT, R5, 0x38, !P5 ;  /* 0x000000380500780c */ /* 0x000fc40006fa4270 */
[C---:B------:R-:W-:Y:S02]  /*6220*/  ISETP.LT.OR P2, PT, R6.reuse, 0x22, P2 ;  /* 0x000000220600780c */ /* 0x040fe40001741670 */
[----:B------:R-:W-:Y:S02]  /*6230*/  ISETP.LT.OR P4, PT, R6, 0x32, P4 ;  /* 0x000000320600780c */ /* 0x000fe40002781670 */
[----:B------:R-:W-:Y:S02]  /*6240*/  FSEL R33, R43, -INF , !P2 ;  /* 0xff8000002b217808 */ /* 0x000fe40005000000 */
[----:B------:R-:W-:Y:S02]  /*6250*/  ISETP.GT.AND P2, PT, R5, 0x28, !P3 ;  /* 0x000000280500780c */ /* 0x000fe40005f44270 */
[----:B------:R-:W-:Y:S02]  /*6260*/  ISETP.NE.AND P3, PT, R56, RZ, PT ;  /* 0x000000ff3800720c */ /* 0x000fe40003f65270 */
[----:B------:R-:W-:-:S02]  /*6270*/  ISETP.LT.OR P2, PT, R6, 0x29, P2 ;  /* 0x000000290600780c */ /* 0x000fc40001741670 */
[C---:B------:R-:W-:Y:S02]  /*6280*/  ISETP.GT.AND P3, PT, R5.reuse, 0x30, !P3 ;  /* 0x000000300500780c */ /* 0x040fe40005f64270 */
[----:B------:R-:W-:Y:S02]  /*6290*/  FSEL R34, R46, -INF , !P2 ;  /* 0xff8000002e227808 */ /* 0x000fe40005000000 */
[----:B------:R-:W-:Y:S02]  /*62a0*/  ISETP.GT.AND P2, PT, R5, RZ, !P6 ;  /* 0x000000ff0500720c */ /* 0x000fe40007744270 */
[----:B------:R-:W-:Y:S02]  /*62b0*/  ISETP.NE.AND P6, PT, R11, RZ, PT ;  /* 0x000000ff0b00720c */ /* 0x000fe40003fc5270 */
        /* <DEDUP_REMOVED lines=11> */
[----:B------:R-:W-:Y:S02]  /*6370*/  FMNMX.FTZ R8, R28, R7, !PT ;  /* 0x000000071c087209 */ /* 0x000fe40007810000 */
[----:B------:R-:W-:Y:S02]  /*6380*/  ISETP.LT.OR P3, PT, R6, 0x31, P3 ;  /* 0x000000310600780c */ /* 0x000fe40001f61670 */
[----:B------:R-:W-:Y:S02]  /*6390*/  FMNMX.FTZ R9, R29, R8, !PT ;  /* 0x000000081d097209 */ /* 0x000fe40007810000 */
[----:B------:R-:W-:-:S02]  /*63a0*/  FSEL R36, R50, -INF , !P3 ;  /* 0xff80000032247808 */ /* 0x000fc40005800000 */
[----:B------:R-:W-:Y:S02]  /*63b0*/  FMNMX.FTZ R8, R30, R9, !PT ;  /* 0x000000091e087209 */ /* 0x000fe40007810000 */
[----:B------:R-:W-:Y:S02]  /*63c0*/  ISETP.LT.OR P5, PT, R6, 0x39, P5 ;  /* 0x000000390600780c */ /* 0x000fe40002fa1670 */
[----:B------:R-:W-:Y:S02]  /*63d0*/  FMNMX.FTZ R9, R31, R8, !PT ;  /* 0x000000081f097209 */ /* 0x000fe40007810000 */
[----:B0-----:R-:W-:Y:S02]  /*63e0*/  FMNMX.FTZ R7, R11, R12, !PT ;  /* 0x0000000c0b077209 */ /* 0x001fe40007810000 */
[----:B------:R-:W-:Y:S02]  /*63f0*/  FMNMX.FTZ R8, R32, R9, !PT ;  /* 0x0000000920087209 */ /* 0x000fe40007810000 */
[C---:B------:R-:W-:Y:S01]  /*6400*/  FSETP.NEU.FTZ.AND P2, PT, R7.reuse, -INF , PT ;  /* 0xff8000000700780b */ /* 0x040fe20003f5d000 */
[----:B------:R-:W-:Y:S01]  /*6410*/  FMUL.FTZ R10, R7, UR11 ;  /* 0x0000000b070a7c20 */ /* 0x000fe20008410000 */
[----:B------:R-:W-:-:S02]  /*6420*/  FMNMX.FTZ R9, R33, R8, !PT ;  /* 0x0000000821097209 */ /* 0x000fc40007810000 */
[----:B------:R-:W-:Y:S02]  /*6430*/  FSEL R37, R51, -INF , !P4 ;  /* 0xff80000033257808 */ /* 0x000fe40006000000 */
[----:B------:R-:W-:Y:S02]  /*6440*/  FMNMX.FTZ R8, R34, R9, !PT ;  /* 0x0000000922087209 */ /* 0x000fe40007810000 */
[----:B------:R-:W-:Y:S02]  /*6450*/  FSEL R42, R10, RZ, P2 ;  /* 0x000000ff0a2a7208 */ /* 0x000fe40001000000 */
[----:B------:R-:W-:Y:S02]  /*6460*/  FMNMX.FTZ R9, R35, R8, !PT ;  /* 0x0000000823097209 */ /* 0x000fe40007810000 */
[----:B------:R-:W-:Y:S01]  /*6470*/  ISETP.GT.AND P2, PT, R5, 0x39, !P6 ;  /* 0x000000390500780c */ /* 0x000fe20007744270 */
[--C-:B------:R-:W-:Y:S01]  /*6480*/  FFMA.FTZ R11, R15, UR11, -R42.reuse ;  /* 0x0000000b0f0b7c23 */ /* 0x100fe2000801082a */
[----:B------:R-:W-:Y:S01]  /*6490*/  FMNMX.FTZ R8, R36, R9, !PT ;  /* 0x0000000924087209 */ /* 0x000fe20007810000 */
[--C-:B------:R-:W-:Y:S01]  /*64a0*/  FFMA.FTZ R44, R41, UR11, -R42.reuse ;  /* 0x0000000b292c7c23 */ /* 0x100fe2000801082a */
[----:B------:R-:W-:Y:S01]  /*64b0*/  ISETP.LT.OR P2, PT, R6, 0x3a, P2 ;  /* 0x0000003a0600780c */ /* 0x000fe20001741670 */
[--C-:B------:R-:W-:Y:S01]  /*64c0*/  FFMA.FTZ R14, R21, UR11, -R42.reuse ;  /* 0x0000000b150e7c23 */ /* 0x100fe2000801082a */
[----:B------:R-:W-:Y:S01]  /*64d0*/  FSEL R38, R54, -INF , !P5 ;  /* 0xff80000036267808 */ /* 0x000fe20006800000 */
[--C-:B------:R-:W-:Y:S01]  /*64e0*/  FFMA.FTZ R5, R13, UR11, -R42.reuse ;  /* 0x0000000b0d057c23 */ /* 0x100fe2000801082a */
[----:B------:R-:W-:Y:S01]  /*64f0*/  FMNMX.FTZ R9, R37, R8, !PT ;  /* 0x0000000825097209 */ /* 0x000fe20007810000 */
[--C-:B------:R-:W-:Y:S01]  /*6500*/  FFMA.FTZ R10, R57, UR11, -R42.reuse ;  /* 0x0000000b390a7c23 */ /* 0x100fe2000801082a */
[----:B------:R-:W-:Y:S01]  /*6510*/  FSEL R39, R55, -INF , !P2 ;  /* 0xff80000037277808 */ /* 0x000fe20005000000 */
[--C-:B------:R-:W-:Y:S01]  /*6520*/  FFMA.FTZ R12, R61, UR11, -R42.reuse ;  /* 0x0000000b3d0c7c23 */ /* 0x100fe2000801082a */
[----:B------:R-:W-:Y:S01]  /*6530*/  FMNMX.FTZ R8, R38, R9, !PT ;  /* 0x0000000926087209 */ /* 0x000fe20007810000 */
[--C-:B------:R-:W-:Y:S01]  /*6540*/  FFMA.FTZ R13, R63, UR11, -R42.reuse ;  /* 0x0000000b3f0d7c23 */ /* 0x100fe2000801082a */
[----:B------:R0:W-:Y:S01]  /*6550*/  MUFU.EX2 R9, R14 ;  /* 0x0000000e00097308 */ /* 0x0001e20000000800 */
[--C-:B------:R-:W-:Y:S01]  /*6560*/  FFMA.FTZ R20, R59, UR11, -R42.reuse ;  /* 0x0000000b3b147c23 */ /* 0x100fe2000801082a */
[----:B------:R-:W-:Y:S01]  /*6570*/  FMNMX.FTZ R8, R39, R8, !PT ;  /* 0x0000000827087209 */ /* 0x000fe20007810000 */
[--C-:B------:R-:W-:Y:S01]  /*6580*/  FFMA.FTZ R21, R69, UR11, -R42.reuse ;  /* 0x0000000b45157c23 */ /* 0x100fe2000801082a */
[--C-:B------:R-:W-:Y:S01]  /*6590*/  FFMA.FTZ R170, R45, UR11, -R42.reuse ;  /* 0x0000000b2daa7c23 */ /* 0x100fe2000801082a */
[--C-:B------:R-:W-:Y:S01]  /*65a0*/  FFMA.FTZ R169, R169, UR11, -R42.reuse ;  /* 0x0000000ba9a97c23 */ /* 0x100fe2000801082a */
[--C-:B------:R-:W-:Y:S01]  /*65b0*/  FFMA.FTZ R172, R49, UR11, -R42.reuse ;  /* 0x0000000b31ac7c23 */ /* 0x100fe2000801082a */
[----:B------:R-:W1:Y:S01]  /*65c0*/  SHFL.BFLY PT, R15, R8, 0x2, 0x1f ;  /* 0x0c401f00080f7f89 */ /* 0x000e6200000e0000 */
[--C-:B------:R-:W-:Y:S01]  /*65d0*/  FFMA.FTZ R171, R171, UR11, -R42.reuse ;  /* 0x0000000babab7c23 */ /* 0x100fe2000801082a */
[--C-:B0-----:R-:W-:Y:S01]  /*65e0*/  FFMA.FTZ R14, R65, UR11, -R42.reuse ;  /* 0x0000000b410e7c23 */ /* 0x101fe2000801082a */
[--C-:B------:R-:W-:Y:S01]  /*65f0*/  FFMA.FTZ R174, R53, UR11, -R42.reuse ;  /* 0x0000000b35ae7c23 */ /* 0x100fe2000801082a */
[----:B------:R-:W-:Y:S01]  /*6600*/  FFMA.FTZ R43, R67, UR11, -R42 ;  /* 0x0000000b432b7c23 */ /* 0x000fe2000801082a */
[----:B------:R-:W-:Y:S01]  /*6610*/  MUFU.EX2 R5, R5 ;  /* 0x0000000500057308 */ /* 0x000fe20000000800 */
[----:B------:R-:W-:-:S07]  /*6620*/  @!P1 PRMT R4, RZ, 0x654, R4 ;  /* 0x00000654ff049816 */ /* 0x000fce0000000004 */
[----:B------:R-:W0:Y:S08]  /*6630*/  MUFU.EX2 R6, R11 ;  /* 0x0000000b00067308 */ /* 0x000e300000000800 */
[----:B------:R-:W2:Y:S01]  /*6640*/  MUFU.EX2 R10, R10 ;  /* 0x0000000a000a7308 */ /* 0x000ea20000000800 */
[----:B-1----:R-:W-:-:S05]  /*6650*/  FMNMX.FTZ R40, R8, R15, !PT ;  /* 0x0000000f08287209 */ /* 0x002fca0007810000 */
[----:B------:R-:W1:Y:S02]  /*6660*/  SHFL.BFLY PT, R41, R40, 0x1, 0x1f ;  /* 0x0c201f0028297f89 */ /* 0x000e6400000e0000 */
[----:B------:R-:W-:Y:S01]  /*6670*/  MUFU.EX2 R11, R20 ;  /* 0x00000014000b7308 */ /* 0x000fe20000000800 */
[----:B0-----:R-:W-:Y:S01]  /*6680*/  F2FP.BF16.F32.PACK_AB R152, R6, R5 ;  /* 0x000000050698723e */ /* 0x001fe200000010ff */
[----:B------:R-:W-:-:S06]  /*6690*/  FADD.FTZ R6, R5, R6 ;  /* 0x0000000605067221 */ /* 0x000fcc0000010000 */
[----:B------:R-:W0:Y:S01]  /*66a0*/  MUFU.EX2 R12, R12 ;  /* 0x0000000c000c7308 */ /* 0x000e220000000800 */
[----:B--2---:R-:W-:Y:S01]  /*66b0*/  F2FP.BF16.F32.PACK_AB R154, R10, R9 ;  /* 0x000000090a9a723e */ /* 0x004fe200000010ff */
[----:B------:R-:W-:Y:S01]  /*66c0*/  FADD.FTZ R9, R9, R6 ;  /* 0x0000000609097221 */ /* 0x000fe20000010000 */
[----:B------:R-:W-:-:S03]  /*66d0*/  VIADD R6, R168, 0xfffffffe ;  /* 0xfffffffea8067836 */ /* 0x000fc60000000000 */
[----:B------:R-:W-:Y:S02]  /*66e0*/  FADD.FTZ R10, R10, R9 ;  /* 0x000000090a0a7221 */ /* 0x000fe40000010000 */
[----:B------:R-:W-:Y:S01]  /*66f0*/  MUFU.EX2 R13, R13 ;  /* 0x0000000d000d7308 */ /* 0x000fe20000000800 */
[----:B-1----:R-:W-:-:S07]  /*6700*/  FMNMX.FTZ R8, R40, R41, !PT ;  /* 0x0000002928087209 */ /* 0x002fce0007810000 */
[----:B------:R-:W1:Y:S01]  /*6710*/  MUFU.EX2 R14, R14 ;  /* 0x0000000e000e7308 */ /* 0x000e620000000800 */
[----:B0-----:R-:W-:Y:S01]  /*6720*/  F2FP.BF16.F32.PACK_AB R156, R12, R11 ;  /* 0x0000000b0c9c723e */ /* 0x001fe200000010ff */
[----:B------:R-:W-:Y:S01]  /*6730*/  FADD.FTZ R11, R11, R10 ;  /* 0x0000000a0b0b7221 */ /* 0x000fe20000010000 */
[C---:B------:R-:W-:Y:S01]  /*6740*/  FSETP.NEU.FTZ.AND P2, PT, R8.reuse, -INF , PT ;  /* 0xff8000000800780b */ /* 0x040fe20003f5d000 */
[----:B------:R-:W-:Y:S01]  /*6750*/  FMUL.FTZ R40, R8, UR11 ;  /* 0x0000000b08287c20 */ /* 0x000fe20008410000 */
[----:B------:R-:W-:Y:S01]  /*6760*/  IADD3 R10, R17, -R18, RZ ;  /* 0x80000012110a7210 */ /* 0x000fe20007ffe0ff */
[----:B------:R-:W-:Y:S02]  /*6770*/  FADD.FTZ R12, R12, R11 ;  /* 0x0000000b0c0c7221 */ /* 0x000fe40000010000 */
[----:B------:R-:W-:Y:S01]  /*6780*/  MUFU.EX2 R15, R43 ;  /* 0x0000002b000f7308 */ /* 0x000fe20000000800 */
[----:B------:R-:W-:Y:S01]  /*6790*/  FSEL R40, R40, RZ, P2 ;  /* 0x000000ff28287208 */ /* 0x000fe20001000000 */
[----:B------:R-:W-:Y:S01]  /*67a0*/  IMAD R11, R185, 0x40, R10 ;  /* 0x00000040b90b7824 */ /* 0x000fe200078e020a */
[----:B------:R-:W-:-:S03]  /*67b0*/  PLOP3.LUT P2, PT, PT, PT, UP0, 0x40, 0x0 ;  /* 0x000000000000781c */ /* 0x000fc60003f4e808 */
        /* <DEDUP_REMOVED lines=20> */
[----:B------:R-:W0:Y:S08]  /*6900*/  MUFU.EX2 R176, R176 ;  /* 0x000000b000b07308 */ /* 0x000e300000000800 */
[----:B------:R-:W-:Y:S08]  /*6910*/  MUFU.EX2 R175, R175 ;  /* 0x000000af00af7308 */ /* 0x000ff00000000800 */
[----:B------:R-:W1:Y:S01]  /*6920*/  MUFU.EX2 R178, R178 ;  /* 0x000000b200b27308 */ /* 0x000e620000000800 */
[----:B0-----:R-:W-:Y:S01]  /*6930*/  F2FP.BF16.F32.PACK_AB R153, R176, R173 ;  /* 0x000000adb099723e */ /* 0x001fe200000010ff */
[----:B------:R-:W-:-:S06]  /*6940*/  FADD.FTZ R176, R173, R176 ;  /* 0x000000b0adb07221 */ /* 0x000fcc0000010000 */
[----:B------:R-:W-:Y:S08]  /*6950*/  MUFU.EX2 R177, R177 ;  /* 0x000000b100b17308 */ /* 0x000ff00000000800 */
[----:B------:R-:W0:Y:S01]  /*6960*/  MUFU.EX2 R180, R180 ;  /* 0x000000b400b47308 */ /* 0x000e220000000800 */
[----:B-1----:R-:W-:Y:S01]  /*6970*/  F2FP.BF16.F32.PACK_AB R155, R178, R175 ;  /* 0x000000afb29b723e */ /* 0x002fe200000010ff */
[----:B------:R-:W-:-:S04]  /*6980*/  FADD.FTZ R175, R175, R176 ;  /* 0x000000b0afaf7221 */ /* 0x000fc80000010000 */
[----:B------:R1:W-:Y:S01]  /*6990*/  STSM.16.M88.4 [R23+0x36400], R152 ;  /* 0x0364009817007844 */ /* 0x0003e20000000200 */
[----:B------:R-:W-:Y:S01]  /*69a0*/  FADD.FTZ R178, R178, R175 ;  /* 0x000000afb2b27221 */ /* 0x000fe20000010000 */
[----:B------:R-:W-:Y:S08]  /*69b0*/  MUFU.EX2 R179, R179 ;  /* 0x000000b300b37308 */ /* 0x000ff00000000800 */
[----:B------:R-:W2:Y:S01]  /*69c0*/  MUFU.EX2 R182, R182 ;  /* 0x000000b600b67308 */ /* 0x000ea20000000800 */
[----:B0-----:R-:W-:Y:S01]  /*69d0*/  F2FP.BF16.F32.PACK_AB R157, R180, R177 ;  /* 0x000000b1b49d723e */ /* 0x001fe200000010ff */
[----:B------:R-:W-:-:S04]  /*69e0*/  FADD.FTZ R177, R177, R178 ;  /* 0x000000b2b1b17221 */ /* 0x000fc80000010000 */
[----:B------:R-:W-:Y:S02]  /*69f0*/  FADD.FTZ R180, R180, R177 ;  /* 0x000000b1b4b47221 */ /* 0x000fe40000010000 */
[----:B------:R-:W0:Y:S08]  /*6a00*/  MUFU.EX2 R20, R44 ;  /* 0x0000002c00147308 */ /* 0x000e300000000800 */
[----:B------:R-:W-:Y:S01]  /*6a10*/  MUFU.EX2 R21, R21 ;  /* 0x0000001500157308 */ /* 0x000fe20000000800 */
[----:B--2---:R-:W-:Y:S01]  /*6a20*/  F2FP.BF16.F32.PACK_AB R159, R182, R179 ;  /* 0x000000b3b69f723e */ /* 0x004fe200000010ff */
[----:B------:R-:W-:-:S04]  /*6a30*/  FADD.FTZ R179, R179, R180 ;  /* 0x000000b4b3b37221 */ /* 0x000fc80000010000 */
[----:B------:R1:W-:Y:S01]  /*6a40*/  STSM.16.M88.4 [R190], R156 ;  /* 0x0000009cbe007844 */ /* 0x0003e20000000200 */
[----:B------:R-:W-:Y:S01]  /*6a50*/  FADD.FTZ R182, R182, R179 ;  /* 0x000000b3b6b67221 */ /* 0x000fe20000010000 */
[----:B------:R-:W2:Y:S01]  /*6a60*/  MUFU.EX2 R170, R170 ;  /* 0x000000aa00aa7308 */ /* 0x000ea20000000800 */
[----:B0-----:R-:W-:Y:S01]  /*6a70*/  F2FP.BF16.F32.PACK_AB R160, R20, R15 ;  /* 0x0000000f14a0723e */ /* 0x001fe200000010ff */
[----:B------:R-:W-:-:S04]  /*6a80*/  FADD.FTZ R15, R15, R14 ;  /* 0x0000000e0f0f7221 */ /* 0x000fc80000010000 */
[----:B------:R-:W-:Y:S02]  /*6a90*/  FADD.FTZ R20, R20, R15 ;  /* 0x0000000f14147221 */ /* 0x000fe40000010000 */
[----:B------:R-:W-:Y:S08]  /*6aa0*/  MUFU.EX2 R181, R181 ;  /* 0x000000b500b57308 */ /* 0x000ff00000000800 */
[----:B------:R-:W0:Y:S01]  /*6ab0*/  MUFU.EX2 R186, R186 ;  /* 0x000000ba00ba7308 */ /* 0x000e220000000800 */
[----:B--2---:R-:W-:Y:S01]  /*6ac0*/  F2FP.BF16.F32.PACK_AB R162, R170, R21 ;  /* 0x00000015aaa2723e */ /* 0x004fe200000010ff */
[----:B------:R-:W-:-:S04]  /*6ad0*/  FADD.FTZ R21, R21, R20 ;  /* 0x0000001415157221 */ /* 0x000fc80000010000 */
[----:B------:R-:W-:Y:S02]  /*6ae0*/  FADD.FTZ R170, R170, R21 ;  /* 0x00000015aaaa7221 */ /* 0x000fe40000010000 */
[----:B------:R-:W-:Y:S08]  /*6af0*/  MUFU.EX2 R183, R183 ;  /* 0x000000b700b77308 */ /* 0x000ff00000000800 */
        /* <DEDUP_REMOVED lines=8> */
[----:B------:R1:W-:Y:S01]  /*6b80*/  STSM.16.M88.4 [R188], R160 ;  /* 0x000000a0bc007844 */ /* 0x0003e20000000200 */
[----:B------:R-:W-:Y:S01]  /*6b90*/  FADD.FTZ R202, R202, R183 ;  /* 0x000000b7caca7221 */ /* 0x000fe20000010000 */
        /* <DEDUP_REMOVED lines=8> */
[----:B------:R-:W-:-:S06]  /*6c20*/  FADD.FTZ R171, R171, R172 ;  /* 0x000000acabab7221 */ /* 0x000fcc0000010000 */
[----:B------:R-:W2:Y:S08]  /*6c30*/  MUFU.EX2 R203, R203 ;  /* 0x000000cb00cb7308 */ /* 0x000eb00000000800 */
[----:B------:R-:W3:Y:S01]  /*6c40*/  MUFU.EX2 R206, R206 ;  /* 0x000000ce00ce7308 */ /* 0x000ee20000000800 */
[----:B0-----:R-:W-:Y:S01]  /*6c50*/  F2FP.BF16.F32.PACK_AB R165, R204, R187 ;  /* 0x000000bbcca5723e */ /* 0x001fe200000010ff */
[----:B------:R-:W-:-:S04]  /*6c60*/  FADD.FTZ R187, R187, R202 ;  /* 0x000000cabbbb7221 */ /* 0x000fc80000010000 */
[----:B------:R-:W-:-:S04]  /*6c70*/  FADD.FTZ R204, R204, R187 ;  /* 0x000000bbcccc7221 */ /* 0x000fc80000010000 */
[----:B--2---:R-:W-:Y:S01]  /*6c80*/  FADD.FTZ R5, R203, R204 ;  /* 0x000000cccb057221 */ /* 0x004fe20000010000 */
[----:B---3--:R-:W-:-:S03]  /*6c90*/  F2FP.BF16.F32.PACK_AB R167, R206, R203 ;  /* 0x000000cbcea7723e */ /* 0x008fc600000010ff */
[----:B------:R-:W-:Y:S02]  /*6ca0*/  FADD.FTZ R5, R206, R5 ;  /* 0x00000005ce057221 */ /* 0x000fe40000010000 */
[----:B------:R1:W-:Y:S01]  /*6cb0*/  STSM.16.M88.4 [R189], R164 ;  /* 0x000000a4bd007844 */ /* 0x0003e20000000200 */
[----:B------:R-:W-:-:S06]  /*6cc0*/  WARPGROUP.ARRIVE ;  /* 0x00000000000079c5 */ /* 0x000fcc0000000000 */
[----:B------:R-:W-:Y:S01]  /*6cd0*/  HGMMA.64x256x16.F32.BF16 R24, R152, gdesc[UR16].tnspB, RZ, !UPT, gsb0 ;  /* 0x43e0001098187df0 */ /* 0x000fe2000c0018ff */
[----:B------:R-:W-:Y:S01]  /*6ce0*/  UMOV UR18, UR10 ;  /* 0x0000000a00127c82 */ /* 0x000fe20008000000 */
[----:B------:R-:W-:Y:S01]  /*6cf0*/  UMOV UR19, 0x40000040 ;  /* 0x4000004000137882 */ /* 0x000fe20000000000 */
[----:B------:R-:W-:Y:S02]  /*6d00*/  UIADD3 UR10, UR8, 0x100, URZ ;  /* 0x00000100080a7890 */ /* 0x000fe4000fffe03f */
[----:B------:R-:W-:Y:S01]  /*6d10*/  UIADD3 UR8, UR8, 0x180, URZ ;  /* 0x0000018008087890 */ /* 0x000fe2000fffe03f */
[----:B------:R-:W-:Y:S02]  /*6d20*/  WARPGROUP.DEPBAR.LE gsb0, 0x0 ;  /* 0x00008000000079c5 */ /* 0x000fe40000010000 */
[----:B------:R-:W-:-:S15]  /*6d30*/  WARPGROUP.ARRIVE ;  /* 0x00000000000079c5 */ /* 0x000fde0000000000 */
[----:B------:R-:W-:-:S05]  /*6d40*/  NOP ;  /* 0x0000000000007918 */ /* 0x000fca0000000000 */
[----:B------:R-:W-:Y:S01]  /*6d50*/  HGMMA.64x256x16.F32.BF16 R24, R156, gdesc[UR16].tnspB, R24, gsb0 ;  /* 0x43e000109c187df0 */ /* 0x000fe20008001818 */
[----:B------:R-:W-:Y:S01]  /*6d60*/  UMOV UR18, UR10 ;  /* 0x0000000a00127c82 */ /* 0x000fe20008000000 */
[----:B------:R-:W-:Y:S01]  /*6d70*/  UMOV UR19, 0x40000040 ;  /* 0x4000004000137882 */ /* 0x000fe20000000000 */
[----:B------:R-:W-:Y:S02]  /*6d80*/  WARPGROUP.DEPBAR.LE gsb0, 0x0 ;  /* 0x00008000000079c5 */ /* 0x000fe40000010000 */
[----:B------:R-:W-:-:S15]  /*6d90*/  WARPGROUP.ARRIVE ;  /* 0x00000000000079c5 */ /* 0x000fde0000000000 */
[----:B------:R-:W-:-:S08]  /*6da0*/  NOP ;  /* 0x0000000000007918 */ /* 0x000fd00000000000 */
[----:B------:R-:W-:Y:S01]  /*6db0*/  HGMMA.64x256x16.F32.BF16 R24, R160, gdesc[UR16].tnspB, R24, gsb0 ;  /* 0x43e00010a0187df0 */ /* 0x000fe20008001818 */
[----:B------:R-:W-:Y:S01]  /*6dc0*/  UMOV UR18, UR8 ;  /* 0x0000000800127c82 */ /* 0x000fe20008000000 */
[----:B------:R-:W-:Y:S01]  /*6dd0*/  UMOV UR19, 0x40000040 ;  /* 0x4000004000137882 */ /* 0x000fe20000000000 */
[----:B------:R-:W-:-:S13]  /*6de0*/  R2UR UR8, R11 ;  /* 0x000000000b0872ca */ /* 0x000fda00000e0000 */
[----:B------:R-:W-:Y:S01]  /*6df0*/  UIADD3 UR6, UR8, UR6, URZ ;  /* 0x0000000608067290 */ /* 0x000fe2000fffe03f */
[----:B------:R-:W-:Y:S02]  /*6e00*/  WARPGROUP.DEPBAR.LE gsb0, 0x0 ;  /* 0x00008000000079c5 */ /* 0x000fe40000010000 */
[----:B------:R-:W-:-:S09]  /*6e10*/  WARPGROUP.ARRIVE ;  /* 0x00000000000079c5 */ /* 0x000fd20000000000 */
[----:B------:R-:W-:Y:S03]  /*6e20*/  HGMMA.64x256x16.F32.BF16 R24, R164, gdesc[UR16].tnspB, R24, gsb0 ;  /* 0x43e00010a4187df0 */ /* 0x000fe60008001818 */
[----:B------:R-:W-:Y:S02]  /*6e30*/  WARPGROUP.DEPBAR.LE gsb0, 0x0 ;  /* 0x00008000000079c5 */ /* 0x000fe40000010000 */
[----:B------:R0:W-:Y:S06]  /*6e40*/  MEMBAR.ALL.CTA ;  /* 0x0000000000007992 */ /* 0x0001ec0000008000 */
[----:B0-----:R-:W0:Y:S02]  /*6e50*/  FENCE.VIEW.ASYNC.S ;  /* 0x00000000000073c6 */ /* 0x001e240000000000 */
[----:B0-----:R-:W-:Y:S01]  /*6e60*/  NOP ;  /* 0x0000000000007918 */ /* 0x001fe20000000000 */
[----:B------:R-:W-:Y:S06]  /*6e70*/  BAR.ARV 0xe, 0x100 ;  /* 0x0384000000007b1d */ /* 0x000fec0000002000 */
[----:B------:R0:W-:Y:S02]  /*6e80*/  @!P1 SYNCS.ARRIVE.TRANS64.RED.A1T0 RZ, [R4+URZ], RZ ;  /* 0x000000ff04ff99a7 */ /* 0x0001e4000810043f */
[----:B0-----:R-:W-:Y:S01]  /*6e90*/  FADD.FTZ R4, R174, R171 ;  /* 0x000000abae047221 */ /* 0x001fe20000010000 */
[----:B-1----:R-:W-:Y:S06]  /*6ea0*/  @P2 BRA `(.L_x_5113) ;  /* 0x0000000000482947 */ /* 0x002fec0003800000 */
[C---:B------:R-:W-:Y:S01]  /*6eb0*/  ISETP.GT.AND P2, PT, R11.reuse, RZ, PT ;  /* 0x000000ff0b00720c */ /* 0x040fe20003f44270 */
[----:B------:R-:W-:-:S05]  /*6ec0*/  VIADD R9, R11, 0xffffffff ;  /* 0xffffffff0b097836 */ /* 0x000fca0000000000 */
[----:B------:R-:W-:-:S07]  /*6ed0*/  R2UR UR10, R9 ;  /* 0x00000000090a72ca */ /* 0x000fce00000e0000 */
[----:B------:R-:W-:Y:S08]  /*6ee0*/  @P2 BRA `(.L_x_5114) ;  /* 0x00000000001c2947 */ /* 0x000ff00003800000 */
[----:B------:R-:W-:Y:S02]  /*6ef0*/  UISETP.NE.AND UP1, UPT, UR7, 0x1, UPT ;  /* 0x000000010700788c */ /* 0x000fe4000bf25270 */
[----:B------:R-:W-:-:S09]  /*6f00*/  UIADD3 UR10, -UR8, URZ, URZ ;  /* 0x0000003f080a7290 */ /* 0x000fd2000fffe13f */
[----:B------:R-:W-:Y:S02]  /*6f10*/  @UP1 ULDC.64 UR18, c[0x0][0xae0] ;  /* 0x0002b80000121ab9 */ /* 0x000fe40000000a00 */
[----:B------:R-:W-:-:S04]  /*6f20*/  UIMAD.WIDE.U32 UR8, UR10, UR18, URZ ;  /* 0x000000120a0872a5 */ /* 0x000fc8000f8e003f */
[----:B------:R-:W-:-:S04]  /*6f30*/  @UP1 USHF.R.U32.HI UR10, URZ, UR19, UR9 ;  /* 0x000000133f0a1299 */ /* 0x000fc80008011609 */
[----:B------:R-:W-:Y:S01]  /*6f40*/  ULOP3.LUT UR10, URZ, UR10, URZ, 0x33, !UPT ;  /* 0x0000000a3f0a7292 */ /* 0x000fe2000f8e333f */
[----:B------:R-:W-:Y:S11]  /*6f50*/  BRA `(.L_x_5115) ;  /* 0x0000000000107947 */ /* 0x000ff60003800000 */
.L_x_5114:
[----:B------:R-:W-:-:S11]  /*6f60*/  UISETP.NE.AND UP1, UPT, UR7, 0x1, UPT ;  /* 0x000000010700788c */ /* 0x000fd6000bf25270 */
[----:B------:R-:W-:Y:S02]  /*6f70*/  @UP1 ULDC.64 UR18, c[0x0][0xae0] ;  /* 0x0002b80000121ab9 */ /* 0x000fe40000000a00 */
[----:B------:R-:W-:-:S04]  /*6f80*/  UIMAD.WIDE.U32 UR8, UR10, UR18, URZ ;  /* 0x000000120a0872a5 */ /* 0x000fc8000f8e003f */
[----:B------:R-:W-:-:S12]  /*6f90*/  @UP1 USHF.R.U32.HI UR10, URZ, UR19, UR9 ;  /* 0x000000133f0a1299 */ /* 0x000fd80008011609 */
.L_x_5115:
[----:B------:R-:W-:-:S04]  /*6fa0*/  UIMAD UR7, UR10, UR7, UR7 ;  /* 0x000000070a0772a4 */ /* 0x000fc8000f8e0207 */
[----:B------:R-:W-:-:S04]  /*6fb0*/  UISETP.LT.AND UP1, UPT, UR6, UR7, UPT ;  /* 0x000000070600728c */ /* 0x000fc8000bf21270 */
[----:B------:R-:W-:-:S12]  /*6fc0*/  USEL UR6, UR6, UR7, UP1 ;  /* 0x0000000706067287 */ /* 0x000fd80008800000 */
.L_x_5113:
[----:B------:R-:W-:Y:S01]  /*6fd0*/  R2UR UR14, R184 ;  /* 0x00000000b80e72ca */ /* 0x000fe200000e0000 */
[----:B------:R-:W-:-:S04]  /*6fe0*/  USHF.R.S32.HI UR7, URZ, 0x1f, UR6 ;  /* 0x0000001f3f077899 */ /* 0x000fc80008011406 */
[----:B------:R-:W-:-:S04]  /*6ff0*/  ULEA.HI UR7, UR7, UR6, URZ, 0x6 ;  /* 0x0000000607077291 */ /* 0x000fc8000f8f303f */
[----:B------:R-:W-:-:S04]  /*7000*/  USHF.R.S32.HI UR7, URZ, 0x6, UR7 ;  /* 0x000000063f077899 */ /* 0x000fc80008011407 */
[----:B------:R-:W-:-:S04]  /*7010*/  UISETP.LT.AND UP1, UPT, UR14, UR7, UPT ;  /* 0x000000070e00728c */ /* 0x000fc8000bf21270 */
[----:B------:R-:W-:-:S06]  /*7020*/  USEL UR14, UR14, UR7, !UP1 ;  /* 0x000000070e0e7287 */ /* 0x000fcc000c800000 */
[----:B------:R-:W-:-:S13]  /*7030*/  ISETP.GE.AND P2, PT, R6, UR14, PT ;  /* 0x0000000e06007c0c */ /* 0x000fda000bf46270 */
[----:B------:R-:W-:Y:S05]  /*7040*/  @!P2 BRA `(.L_x_5116) ;  /* 0x000000380014a947 */ /* 0x000fea0003800000 */
[----:B------:R-:W-:-:S05]  /*7050*/  IMAD.IADD R13, R3, 0x1, R10 ;  /* 0x00000001030d7824 */ /* 0x000fca00078e020a */
[----:B------:R-:W-:-:S04]  /*7060*/  IADD3 R11, R13, 0x8, RZ ;  /* 0x000000080d0b7810 */ /* 0x000fc80007ffe0ff */
[----:B------:R-:W-:-:S07]  /*7070*/  LOP3.LUT R9, RZ, R11, RZ, 0x33, !PT ;  /* 0x0000000bff097212 */ /* 0x000fce00078e33ff */
.L_x_5133:
[----:B------:R-:W-:-:S04]  /*7080*/  UIADD3 UR6, UR36, 0x1, URZ ;  /* 0x0000000124067890 */ /* 0x000fc8000fffe03f */
[----:B------:R-:W-:-:S04]  /*7090*/  UISETP.NE.AND UP1, UPT, UR6, 0x2, UPT ;  /* 0x000000020600788c */ /* 0x000fc8000bf25270 */
[----:B------:R-:W-:Y:S02]  /*70a0*/  USEL UR7, URZ, 0x1, UP1 ;  /* 0x000000013f077887 */ /* 0x000fe40008800000 */
[----:B------:R-:W-:-:S04]  /*70b0*/  USEL UR6, UR6, URZ, UP1 ;  /* 0x0000003f06067287 */ /* 0x000fc80008800000 */
[----:B------:R-:W-:Y:S01]  /*70c0*/  LOP3.LUT R2, R2, UR7, RZ, 0x3c, !PT ;  /* 0x0000000702027c12 */ /* 0x000fe2000f8e3cff */
[----:B0-----:R-:W-:Y:S07]  /*70d0*/  @!P0 BRA `(.L_x_5117) ;  /* 0x0000000000048947 */ /* 0x001fee0003800000 */
[----:B------:R-:W-:Y:S01]  /*70e0*/  BPT.TRAP 0x1 ;  /* 0x000000040000795c */ /* 0x000fe20000300000 */
.L_x_5117:
[----:B------:R-:W-:Y:S01]  /*70f0*/  ULEA UR7, UR6, UR37, 0x3 ;  /* 0x0000002506077291 */ /* 0x000fe2000f8e183f */
[----:B------:R-:W-:-:S08]  /*7100*/  SHF.L.U32 R10, R2, 0x1f, RZ ;  /* 0x0000001f020a7819 */ /* 0x000fd000000006ff */
[----:B------:R0:W1:Y:S01]  /*7110*/  SYNCS.PHASECHK.TRANS64.TRYWAIT P2, [UR7+0x38830], R10 ;  /* 0x0388300aff0075a7 */ /* 0x0000620008040147 */
[----:B------:R-:W-:Y:S05]  /*7120*/  @!P0 BRA `(.L_x_5118) ;  /* 0x0000000000048947 */ /* 0x000fea0003800000 */
[----:B------:R-:W-:Y:S01]  /*7130*/  BPT.TRAP 0x1 ;  /* 0x000000040000795c */ /* 0x000fe20000300000 */
.L_x_5118:
[----:B-1----:R-:W-:Y:S05]  /*7140*/  @P2 BRA `(.L_x_5119) ;  /* 0x0000000000082947 */ /* 0x002fea0003800000 */
[----:B------:R-:W1:Y:S02]  /*7150*/  SYNCS.PHASECHK.TRANS64.TRYWAIT P2, [UR7+0x38830], R10 ;  /* 0x0388300aff0075a7 */ /* 0x000e640008040147 */
[----:B-1----:R-:W-:Y:S05]  /*7160*/  @!P2 BRA `(.L_x_5120) ;  /* 0x0000012c002ca947 */ /* 0x002fea0003800000 */
.L_x_5119:
[----:B------:R-:W-:Y:S01]  /*7170*/  R2UR UR18, R0 ;  /* 0x00000000001272ca */ /* 0x000fe200000e0000 */
[----:B------:R-:W-:Y:S01]  /*7180*/  WARPGROUP.ARRIVE ;  /* 0x00000000000079c5 */ /* 0x000fe20000000000 */
[----:B------:R-:W-:Y:S01]  /*7190*/  UMOV UR8, UR32 ;  /* 0x0000002000087c82 */ /* 0x000fe20008000000 */
[----:B------:R-:W-:Y:S01]  /*71a0*/  UMOV UR9, UR33 ;  /* 0x0000002100097c82 */ /* 0x000fe20008000000 */
[----:B------:R-:W-:-:S09]  /*71b0*/  UMOV UR11, 0x40000040 ;  /* 0x40000040000b7882 */ /* 0x000fd20000000000 */
[----:B------:R-:W-:-:S07]  /*71c0*/  ULEA UR18, UR6, UR18, 0x9 ;  /* 0x0000001206127291 */ /* 0x000fce000f8e483f */
[----:B------:R-:W-:Y:S02]  /*71d0*/  UMOV UR10, UR18 ;  /* 0x00000012000a7c82 */ /* 0x000fe40008000000 */
        /* <DEDUP_REMOVED lines=23> */
[----:B------:R-:W-:Y:S05]  /*7350*/  @!P0 BRA `(.L_x_5121) ;  /* 0x0000000000048947 */ /* 0x000fea0003800000 */
[----:B------:R-:W-:Y:S01]  /*7360*/  BPT.TRAP 0x1 ;  /* 0x000000040000795c */ /* 0x000fe20000300000 */
.L_x_5121:
[----:B------:R2:W3:Y:S01]  /*7370*/  SYNCS.PHASECHK.TRANS64.TRYWAIT P2, [UR7+0x38850], R10 ;  /* 0x0388500aff0075a7 */ /* 0x0004e20008040147 */
[----:B------:R-:W-:Y:S05]  /*7380*/  @!P0 BRA `(.L_x_5122) ;  /* 0x0000000000048947 */ /* 0x000fea0003800000 */
[----:B------:R-:W-:Y:S01]  /*7390*/  BPT.TRAP 0x1 ;  /* 0x000000040000795c */ /* 0x000fe20000300000 */
.L_x_5122:
[----:B---3--:R-:W-:Y:S05]  /*73a0*/  @P2 BRA `(.L_x_5123) ;  /* 0x0000000000082947 */ /* 0x008fea0003800000 */
[----:B------:R-:W3:Y:S02]  /*73b0*/  SYNCS.PHASECHK.TRANS64.TRYWAIT P2, [UR7+0x38850], R10 ;  /* 0x0388500aff0075a7 */ /* 0x000ee40008040147 */
[----:B---3--:R-:W-:Y:S05]  /*73c0*/  @!P2 BRA `(.L_x_5124) ;  /* 0x0000012800aca947 */ /* 0x008fea0003800000 */
.L_x_5123:
[----:B------:R-:W-:Y:S01]  /*73d0*/  ULEA UR8, UR6, UR4, 0xc ;  /* 0x0000000406087291 */ /* 0x000fe2000f8e603f */
[----:B------:R-:W-:Y:S01]  /*73e0*/  WARPGROUP.ARRIVE ;  /* 0x00000000000079c5 */ /* 0x000fe20000000000 */
[----:B------:R-:W-:Y:S01]  /*73f0*/  UMOV UR27, 0x40000040 ;  /* 0x40000040001b7882 */ /* 0x000fe20000000000 */
[----:B------:R-:W-:-:S04]  /*7400*/  UIADD3 UR28, UR5, 0x2, URZ ;  /* 0x00000002051c7890 */ /* 0x000fc8000fffe03f */
[----:B------:R-:W3:Y:S01]  /*7410*/  S2R R12, SR_TID.X ;  /* 0x00000000000c7919 */ /* 0x000ee20000002100 */
[----:B------:R-:W-:Y:S01]  /*7420*/  UIADD3 UR30, UR8, 0x2, URZ ;  /* 0x00000002081e7890 */ /* 0x000fe2000fffe03f */
[----:B------:R-:W-:Y:S01]  /*7430*/  PLOP3.LUT P2, PT, PT, PT, UP0, 0x40, 0x0 ;  /* 0x000000000000781c */ /* 0x000fe20003f4e808 */
[----:B------:R-:W-:Y:S01]  /*7440*/  UMOV UR26, UR8 ;  /* 0x00000008001a7c82 */ /* 0x000fe20008000000 */
[----:B------:R-:W-:Y:S01]  /*7450*/  UMOV UR29, 0x40000040 ;  /* 0x40000040001d7882 */ /* 0x000fe20000000000 */
[----:B------:R-:W-:Y:S01]  /*7460*/  HGMMA.64x64x16.F32.BF16 R152, gdesc[UR24], R152, gsb0 ;  /* 0x00e00000189879f0 */ /* 0x000fe20008001898 */
[----:B------:R-:W-:Y:S01]  /*7470*/  UMOV UR31, 0x40000040 ;  /* 0x40000040001f7882 */ /* 0x000fe20000000000 */
[----:B------:R-:W-:Y:S02]  /*7480*/  UIADD3 UR19, UR5, 0x800, URZ ;  /* 0x0000080005137890 */ /* 0x000fe4000fffe03f */
[----:B------:R-:W-:Y:S01]  /*7490*/  UIADD3 UR18, UR8, 0x800, URZ ;  /* 0x0000080008127890 */ /* 0x000fe2000fffe03f */
[----:B------:R-:W-:Y:S01]  /*74a0*/  UMOV UR11, 0x4 ;  /* 0x00000004000b7882 */ /* 0x000fe20000000000 */
[----:B---3--:R-:W-:-:S05]  /*74b0*/  SHF.R.U32.HI R12, RZ, 0x7, R12 ;  /* 0x00000007ff0c7819 */ /* 0x008fca000001160c */
[----:B012---:R-:W0:Y:S02]  /*74c0*/  SHFL.IDX PT, R10, R12, RZ, 0x1f ;  /* 0x00001fff0c0a7589 */ /* 0x007e2400000e0000 */
[----:B0-----:R-:W-:Y:S01]  /*74d0*/  R2UR UR9, R10 ;  /* 0x000000000a0972ca */ /* 0x001fe200000e0000 */
[----:B------:R-:W-:Y:S01]  /*74e0*/  IMAD.U32 R10, RZ, RZ, UR7 ;  /* 0x00000007ff0a7e24 */ /* 0x000fe2000f8e00ff */
[----:B------:R-:W-:-:S03]  /*74f0*/  ULDC UR7, c[0x0][0xad8] ;  /* 0x0002b60000077ab9 */ /* 0x000fc60000000800 */
[----:B------:R-:W-:-:S05]  /*7500*/  @!P1 VIADD R14, R10, 0x38840 ;  /* 0x000388400a0e9836 */ /* 0x000fca0000000000 */
[----:B------:R-:W-:-:S03]  /*7510*/  @!P1 PRMT R14, RZ, 0x654, R14 ;  /* 0x00000654ff0e9816 */ /* 0x000fc6000000000e */
[----:B------:R-:W-:-:S04]  /*7520*/  UISETP.GT.AND UP1, UPT, UR9, 0x7f, UPT ;  /* 0x0000007f0900788c */ /* 0x000fc8000bf24270 */
[----:B------:R-:W-:Y:S02]  /*7530*/  USEL UR9, URZ, 0x2, !UP1 ;  /* 0x000000023f097887 */ /* 0x000fe4000c800000 */
[----:B------:R-:W-:Y:S01]  /*7540*/  USEL UR10, UR11, 0x2, UP1 ;  /* 0x000000020b0a7887 */ /* 0x000fe20008800000 */
[----:B------:R-:W-:Y:S02]  /*7550*/  WARPGROUP.DEPBAR.LE gsb0, 0x0 ;  /* 0x00008000000079c5 */ /* 0x000fe40000010000 */
[----:B------:R-:W-:Y:S01]  /*7560*/  WARPGROUP.ARRIVE ;  /* 0x00000000000079c5 */ /* 0x000fe20000000000 */
[----:B------:R-:W-:-:S05]  /*7570*/  USEL UR11, UR11, 0x6, !UP1 ;  /* 0x000000060b0b7887 */ /* 0x000fca000c800000 */
        /* <DEDUP_REMOVED lines=277> */
[----:B------:R-:W-:Y:S01]  /*86d0*/  IADD3 R15, R17, 0x1, -R180 ;  /* 0x00000001110f7810 */ /* 0x000fe20007ffe8b4 */
[----:B------:R-:W0:Y:S01]  /*86e0*/  MUFU.TANH R186, R186 ;  /* 0x000000ba00ba7308 */ /* 0x000e220000002400 */
[----:B------:R1:W-:Y:S02]  /*86f0*/  @!P1 SYNCS.ARRIVE.TRANS64.RED.A1T0 RZ, [R14+URZ], RZ ;  /* 0x000000ff0eff99a7 */ /* 0x0003e4000810043f */
[----:B------:R-:W-:-:S05]  /*8700*/  IADD3 R15, -R16, R15, -R18 ;  /* 0x0000000f100f7210 */ /* 0x000fca0007ffe912 */
[----:B------:R-:W2:Y:S01]  /*8710*/  MUFU.TANH R187, R187 ;  /* 0x000000bb00bb7308 */ /* 0x000ea20000002400 */
[C---:B------:R-:W-:Y:S02]  /*8720*/  VIADD R212, R15.reuse, UR15 ;  /* 0x0000000f0fd47c36 */ /* 0x040fe40008000000 */
[----:B------:R-:W-:Y:S01]  /*8730*/  VIADD R210, R15, UR7 ;  /* 0x000000070fd27c36 */ /* 0x000fe20008000000 */
[----:B------:R-:W-:Y:S02]  /*8740*/  ULDC UR7, c[0x0][0xadc] ;  /* 0x0002b70000077ab9 */ /* 0x000fe40000000800 */
[C---:B------:R-:W-:Y:S01]  /*8750*/  IADD3 R182, R3.reuse, R212, RZ ;  /* 0x000000d403b67210 */ /* 0x040fe20007ffe0ff */
[----:B------:R-:W-:Y:S01]  /*8760*/  IMAD.IADD R181, R3, 0x1, R210 ;  /* 0x0000000103b57824 */ /* 0x000fe200078e02d2 */
        /* <DEDUP_REMOVED lines=43> */
.L_x_5127:
[----:B------:R-:W-:Y:S02]  /*8a20*/  IMAD.U32 R166, RZ, RZ, UR7 ;  /* 0x00000007ffa67e24 */ /* 0x000fe4000f8e00ff */
[----:B------:R-:W-:-:S03]  /*8a30*/  IMAD.MOV.U32 R167, RZ, RZ, R13 ;  /* 0x000000ffffa77224 */ /* 0x000fc600078e000d */
[----:B------:R-:W-:-:S13]  /*8a40*/  ISETP.NE.AND P2, PT, R166, 0x1, PT ;  /* 0x00000001a600780c */ /* 0x000fda0003f45270 */
[----:B------:R-:W1:Y:S02]  /*8a50*/  @P2 LDC.64 R14, c[0x0][0xae0] ;  /* 0x0002b800ff0e2b82 */ /* 0x000e640000000a00 */
[----:B-1----:R-:W-:-:S05]  /*8a60*/  @P2 IMAD.HI.U32 R14, R13, R14, RZ ;  /* 0x0000000e0d0e2227 */ /* 0x002fca00078e00ff */
[----:B------:R-:W-:-:S07]  /*8a70*/  @P2 SHF.R.U32.HI R167, RZ, R15, R14 ;  /* 0x0000000fffa72219 */ /* 0x000fce000001160e */
.L_x_5128:
[----:B------:R-:W-:Y:S05]  /*8a80*/  BSYNC B0 ;  /* 0x0000000000007941 */ /* 0x000fea0003800000 */
.L_x_5126:
[----:B------:R-:W-:-:S04]  /*8a90*/  IMAD R15, R167, R166, -R180 ;  /* 0x000000a6a70f7224 */ /* 0x000fc800078e0ab4 */
[----:B------:R-:W-:-:S05]  /*8aa0*/  IMAD.IADD R15, R15, 0x1, -R16 ;  /* 0x000000010f0f7824 */ /* 0x000fca00078e0a10 */
[----:B------:R-:W-:Y:S02]  /*8ab0*/  VIADDMNMX R181, R15, R166, R181, PT ;  /* 0x000000a60fb57246 */ /* 0x000fe400038001b5 */
[----:B------:R-:W-:-:S07]  /*8ac0*/  VIMNMX R182, R182, R15, !PT ;  /* 0x0000000fb6b67248 */ /* 0x000fce0007fe0100 */
.L_x_5125:
[----:B------:R-:W-:-:S04]  /*8ad0*/  ISETP.GT.AND P2, PT, R6, -0x1, PT ;  /* 0xffffffff0600780c */ /* 0x000fc80003f44270 */
[C---:B------:R-:W-:Y:S02]  /*8ae0*/  ISETP.GT.AND P5, PT, R182.reuse, RZ, P2 ;  /* 0x000000ffb600720c */ /* 0x040fe400017a4270 */
[C---:B------:R-:W-:Y:S02]  /*8af0*/  ISETP.GT.AND P4, PT, R182.reuse, 0x1, P2 ;  /* 0x00000001b600780c */ /* 0x040fe40001784270 */
[----:B------:R-:W-:Y:S02]  /*8b00*/  ISETP.LT.OR P5, PT, R181, 0x1, P5 ;  /* 0x00000001b500780c */ /* 0x000fe40002fa1670 */
[----:B------:R-:W-:Y:S02]  /*8b10*/  ISETP.GT.AND P6, PT, R182, 0x8, P2 ;  /* 0x00000008b600780c */ /* 0x000fe400017c4270 */
[----:B0-----:R-:W-:Y:S02]  /*8b20*/  FSEL R186, R186, -INF , !P5 ;  /* 0xff800000baba7808 */ /* 0x001fe40006800000 */
[----:B------:R-:W-:-:S02]  /*8b30*/  ISETP.GT.AND P5, PT, R182, 0x10, P2 ;  /* 0x00000010b600780c */ /* 0x000fc400017a4270 */
[----:B------:R-:W-:Y:S02]  /*8b40*/  ISETP.GT.AND P3, PT, R182, 0x9, P2 ;  /* 0x00000009b600780c */ /* 0x000fe40001764270 */
[C---:B------:R-:W-:Y:S02]  /*8b50*/  ISETP.LT.OR P5, PT, R181.reuse, 0x11, P5 ;  /* 0x00000011b500780c */ /* 0x040fe40002fa1670 */
[C---:B------:R-:W-:Y:S02]  /*8b60*/  ISETP.LT.OR P4, PT, R181.reuse, 0x2, P4 ;  /* 0x00000002b500780c */ /* 0x040fe40002781670 */
[----:B------:R-:W-:Y:S02]  /*8b70*/  FSEL R166, R204, -INF , !P5 ;  /* 0xff800000cca67808 */ /* 0x000fe40006800000 */
        /* <DEDUP_REMOVED lines=10> */
[----:B------:R-:W-:Y:S02]  /*8c20*/  FSEL R172, R168, -INF , !P5 ;  /* 0xff800000a8ac7808 */ /* 0x000fe40006800000 */
[----:B------:R-:W-:Y:S02]  /*8c30*/  ISETP.GT.AND P5, PT, R182, 0x30, P2 ;  /* 0x00000030b600780c */ /* 0x000fe400017a4270 */
[C---:B------:R-:W-:Y:S02]  /*8c40*/  ISETP.LT.OR P4, PT, R181.reuse, 0x12, P4 ;  /* 0x00000012b500780c */ /* 0x040fe40002781670 */
        /* <DEDUP_REMOVED lines=10> */
[----:B------:R-:W-:Y:S02]  /*8cf0*/  PLOP3.LUT P5, PT, PT, PT, UP0, 0x40, 0x0 ;  /* 0x000000000000781c */ /* 0x000fe40003fae808 */
        /* <DEDUP_REMOVED lines=17> */
[----:B------:R-:W-:Y:S06]  /*8e10*/  @P5 BRA `(.L_x_5129) ;  /* 0x0000000000585947 */ /* 0x000fec0003800000 */
        /* <DEDUP_REMOVED lines=11> */
.L_x_5131:
[----:B------:R-:W-:Y:S02]  /*8ed0*/  IMAD.U32 R181, RZ, RZ, UR7 ;  /* 0x00000007ffb57e24 */ /* 0x000fe4000f8e00ff */
[----:B------:R-:W-:-:S03]  /*8ee0*/  IMAD.MOV.U32 R179, RZ, RZ, R11 ;  /* 0x000000ffffb37224 */ /* 0x000fc600078e000b */
[----:B------:R-:W-:-:S13]  /*8ef0*/  ISETP.NE.AND P3, PT, R181, 0x1, PT ;  /* 0x00000001b500780c */ /* 0x000fda0003f65270 */
[----:B------:R-:W0:Y:S02]  /*8f00*/  @P3 LDC.64 R14, c[0x0][0xae0] ;  /* 0x0002b800ff0e3b82 */ /* 0x000e240000000a00 */
[----:B0-----:R-:W-:-:S05]  /*8f10*/  @P3 IMAD.HI.U32 R14, R11, R14, RZ ;  /* 0x0000000e0b0e3227 */ /* 0x001fca00078e00ff */
[----:B------:R-:W-:-:S07]  /*8f20*/  @P3 SHF.R.U32.HI R179, RZ, R15, R14 ;  /* 0x0000000fffb33219 */ /* 0x000fce000001160e */
.L_x_5132:
[----:B------:R-:W-:Y:S05]  /*8f30*/  BSYNC B0 ;  /* 0x0000000000007941 */ /* 0x000fea0003800000 */
.L_x_5130:
[----:B------:R-:W-:-:S04]  /*8f40*/  IMAD R15, R179, R181, -R180 ;  /* 0x000000b5b30f7224 */ /* 0x000fc800078e0ab4 */
[----:B------:R-:W-:-:S05]  /*8f50*/  IMAD.IADD R15, R15, 0x1, -R16 ;  /* 0x000000010f0f7824 */ /* 0x000fca00078e0a10 */
[----:B------:R-:W-:Y:S02]  /*8f60*/  VIADDMNMX R168, R15, R181, R168, PT ;  /* 0x000000b50fa87246 */ /* 0x000fe400038001a8 */
[----:B------:R-:W-:-:S07]  /*8f70*/  VIMNMX R169, R169, R15, !PT ;  /* 0x0000000fa9a97248 */ /* 0x000fce0007fe0100 */
.L_x_5129:
[----:B------:R-:W-:Y:S01]  /*8f80*/  FMNMX.FTZ R14, R186, R7, !PT ;  /* 0x00000007ba0e7209 */ /* 0x000fe20007810000 */
[----:B------:R-:W-:Y:S01]  /*8f90*/  ULDC UR11, c[0x0][0xa80] ;  /* 0x0002a000000b7ab9 */ /* 0x000fe20000000800 */
[----:B------:R-:W-:Y:S01]  /*8fa0*/  ISETP.GT.AND P4, PT, R169, RZ, P2 ;  /* 0x000000ffa900720c */ /* 0x000fe20001784270 */
[----:B------:R-:W-:Y:S01]  /*8fb0*/  ULEA UR8, UR6, UR38, 0xc ;  /* 0x0000002606087291 */ /* 0x000fe2000f8e603f */
[----:B------:R-:W-:Y:S01]  /*8fc0*/  FMNMX.FTZ R15, R187, R14, !PT ;  /* 0x0000000ebb0f7209 */ /* 0x000fe20007810000 */
[----:B------:R-:W-:Y:S01]  /*8fd0*/  UMOV UR19, 0x40000040 ;  /* 0x4000004000137882 */ /* 0x000fe20000000000 */
[----:B------:R-:W-:Y:S01]  /*8fe0*/  ISETP.GT.AND P3, PT, R169, 0x1, P2 ;  /* 0x00000001a900780c */ /* 0x000fe20001764270 */
[----:B------:R-:W-:Y:S01]  /*8ff0*/  UIADD3 UR10, UR8, 0x80, URZ ;  /* 0x00000080080a7890 */ /* 0x000fe2000fffe03f */
[----:B------:R-:W-:Y:S01]  /*9000*/  FMNMX.FTZ R14, R202, R15, !PT ;  /* 0x0000000fca0e7209 */ /* 0x000fe20007810000 */
[----:B------:R-:W-:Y:S01]  /*9010*/  @!P1 VIADD R10, R10, 0x38860 ;  /* 0x000388600a0a9836 */ /* 0x000fe20000000000 */
[----:B------:R-:W-:Y:S01]  /*9020*/  ISETP.LT.OR P4, PT, R168, 0x1, P4 ;  /* 0x00000001a800780c */ /* 0x000fe20002781670 */
[----:B------:R-:W-:Y:S01]  /*9030*/  UMOV UR18, UR8 ;  /* 0x0000000800127c82 */ /* 0x000fe20008000000 */
[----:B------:R-:W-:-:S02]  /*9040*/  FMNMX.FTZ R15, R203, R14, !PT ;  /* 0x0000000ecb0f7209 */ /* 0x000fc40007810000 */
[----:B------:R-:W-:Y:S02]  /*9050*/  ISETP.GT.AND P5, PT, R169, 0x8, P2 ;  /* 0x00000008a900780c */ /* 0x000fe400017a4270 */
[----:B------:R-:W-:Y:S02]  /*9060*/  FMNMX.FTZ R14, R166, R15, !PT ;  /* 0x0000000fa60e7209 */ /* 0x000fe40007810000 */
[----:B------:R-:W-:Y:S02]  /*9070*/  ISETP.LT.OR P3, PT, R168, 0x2, P3 ;  /* 0x00000002a800780c */ /* 0x000fe40001f61670 */
[----:B------:R-:W-:Y:S02]  /*9080*/  FMNMX.FTZ R15, R167, R14, !PT ;  /* 0x0000000ea70f7209 */ /* 0x000fe40007810000 */
[----:B------:R-:W-:Y:S02]  /*9090*/  FSEL R181, R12, -INF , !P4 ;  /* 0xff8000000cb57808 */ /* 0x000fe40006000000 */
        /* <DEDUP_REMOVED lines=13> */
[----:B------:R-:W-:Y:S02]  /*9170*/  ISETP.LT.OR P3, PT, R168, 0x11, P3 ;  /* 0x00000011a800780c */ /* 0x000fe40001f61670 */
[----:B------:R-:W-:Y:S02]  /*9180*/  FMNMX.FTZ R15, R177, R14, !PT ;  /* 0x0000000eb10f7209 */ /* 0x000fe40007810000 */
[----:B------:R-:W-:Y:S02]  /*9190*/  ISETP.GT.AND P6, PT, R169, 0x18, P2 ;  /* 0x00000018a900780c */ /* 0x000fe400017c4270 */
[----:B------:R-:W-:Y:S02]  /*91a0*/  FMNMX.FTZ R14, R178, R15, !PT ;  /* 0x0000000fb20e7209 */ /* 0x000fe40007810000 */
[----:B------:R-:W-:Y:S02]  /*91b0*/  FSEL R153, R153, -INF , !P3 ;  /* 0xff80000099997808 */ /* 0x000fe40005800000 */
[----:B------:R-:W-:-:S02]  /*91c0*/  FMNMX.FTZ R15, R165, R14, !PT ;  /* 0x0000000ea50f7209 */ /* 0x000fc40007810000 */
[C---:B------:R-:W-:Y:S02]  /*91d0*/  ISETP.GT.AND P4, PT, R169.reuse, 0x19, P2 ;  /* 0x00000019a900780c */ /* 0x040fe40001784270 */
[C---:B------:R-:W-:Y:S01]  /*91e0*/  ISETP.LT.OR P6, PT, R168.reuse, 0x19, P6 ;  /* 0x00000019a800780c */ /* 0x040fe200037c1670 */
[----:B------:R-:W0:Y:S01]  /*91f0*/  SHFL.BFLY PT, R14, R15, 0x2, 0x1f ;  /* 0x0c401f000f0e7f89 */ /* 0x000e2200000e0000 */
[----:B------:R-:W-:Y:S02]  /*9200*/  ISETP.GT.AND P3, PT, R169, 0x20, P2 ;  /* 0x00000020a900780c */ /* 0x000fe40001764270 */
[----:B------:R-:W-:Y:S02]  /*9210*/  FSEL R155, R155, -INF , !P6 ;  /* 0xff8000009b9b7808 */ /* 0x000fe40007000000 */
[C---:B------:R-:W-:Y:S02]  /*9220*/  ISETP.LT.OR P4, PT, R168.reuse, 0x1a, P4 ;  /* 0x0000001aa800780c */ /* 0x040fe40002781670 */
[----:B------:R-:W-:-:S02]  /*9230*/  ISETP.LT.OR P3, PT, R168, 0x21, P3 ;  /* 0x00000021a800780c */ /* 0x000fc40001f61670 */
[----:B------:R-:W-:Y:S02]  /*9240*/  FSEL R156, R156, -INF , !P4 ;  /* 0xff8000009c9c7808 */ /* 0x000fe40006000000 */
[----:B------:R-:W-:Y:S02]  /*9250*/  ISETP.GT.AND P6, PT, R169, 0x28, P2 ;  /* 0x00000028a900780c */ /* 0x000fe400017c4270 */
[----:B------:R-:W-:Y:S02]  /*9260*/  FSEL R157, R157, -INF , !P3 ;  /* 0xff8000009d9d7808 */ /* 0x000fe40005800000 */
[----:B------:R-:W-:Y:S02]  /*9270*/  ISETP.GT.AND P3, PT, R169, 0x29, P2 ;  /* 0x00000029a900780c */ /* 0x000fe40001764270 */
[C---:B------:R-:W-:Y:S02]  /*9280*/  ISETP.LT.OR P6, PT, R168.reuse, 0x29, P6 ;  /* 0x00000029a800780c */ /* 0x040fe400037c1670 */
[----:B------:R-:W-:-:S02]  /*9290*/  ISETP.LT.OR P3, PT, R168, 0x2a, P3 ;  /* 0x0000002aa800780c */ /* 0x000fc40001f61670 */
[----:B------:R-:W-:Y:S02]  /*92a0*/  FSEL R159, R159, -INF , !P6 ;  /* 0xff8000009f9f7808 */ /* 0x000fe40007000000 */
[----:B------:R-:W-:Y:S02]  /*92b0*/  ISETP.GT.AND P6, PT, R169, 0x31, P2 ;  /* 0x00000031a900780c */ /* 0x000fe400017c4270 */
[----:B0-----:R-:W-:Y:S02]  /*92c0*/  FMNMX.FTZ R179, R15, R14, !PT ;  /* 0x0000000e0fb37209 */ /* 0x001fe40007810000 */
[----:B------:R-:W-:Y:S02]  /*92d0*/  FMNMX.FTZ R15, R181, R8, !PT ;  /* 0x00000008b50f7209 */ /* 0x000fe40007810000 */
[----:B------:R-:W-:Y:S01]  /*92e0*/  FSEL R160, R160, -INF , !P3 ;  /* 0xff800000a0a07808 */ /* 0x000fe20005800000 */
[----:B------:R-:W0:Y:S01]  /*92f0*/  SHFL.BFLY PT, R14, R179, 0x1, 0x1f ;  /* 0x0c201f00b30e7f89 */ /* 0x000e2200000e0000 */
[----:B------:R-:W-:-:S02]  /*9300*/  FMNMX.FTZ R12, R180, R15, !PT ;  /* 0x0000000fb40c7209 */ /* 0x000fc40007810000 */
[----:B------:R-:W-:Y:S02]  /*9310*/  ISETP.GT.AND P3, PT, R169, 0x38, P2 ;  /* 0x00000038a900780c */ /* 0x000fe40001764270 */
[C---:B------:R-:W-:Y:S02]  /*9320*/  ISETP.LT.OR P6, PT, R168.reuse, 0x32, P6 ;  /* 0x00000032a800780c */ /* 0x040fe400037c1670 */
[----:B------:R-:W-:Y:S02]  /*9330*/  ISETP.LT.OR P3, PT, R168, 0x39, P3 ;  /* 0x00000039a800780c */ /* 0x000fe40001f61670 */
[----:B------:R-:W-:Y:S02]  /*9340*/  FSEL R162, R162, -INF , !P6 ;  /* 0xff800000a2a27808 */ /* 0x000fe40007000000 */
[----:B------:R-:W-:Y:S02]  /*9350*/  FSEL R163, R163, -INF , !P3 ;  /* 0xff800000a3a37808 */ /* 0x000fe40005800000 */
[----:B------:R-:W-:-:S02]  /*9360*/  @!P1 PRMT R10, RZ, 0x654, R10 ;  /* 0x00000654ff0a9816 */ /* 0x000fc4000000000a */
[----:B0-----:R-:W-:Y:S02]  /*9370*/  FMNMX.FTZ R14, R179, R14, !PT ;  /* 0x0000000eb30e7209 */ /* 0x001fe40007810000 */
[----:B------:R-:W-:Y:S02]  /*9380*/  FSEL R179, R21, -INF , !P5 ;  /* 0xff80000015b37808 */ /* 0x000fe40006800000 */
[----:B------:R-:W-:Y:S01]  /*9390*/  ISETP.GT.AND P5, PT, R169, 0x11, P2 ;  /* 0x00000011a900780c */ /* 0x000fe200017a4270 */
[----:B------:R-:W-:Y:S01]  /*93a0*/  FMUL.FTZ R182, R14, UR11 ;  /* 0x0000000b0eb67c20 */ /* 0x000fe20008410000 */
[----:B------:R-:W-:Y:S02]  /*93b0*/  FMNMX.FTZ R15, R179, R12, !PT ;  /* 0x0000000cb30f7209 */ /* 0x000fe40007810000 */
[----:B------:R-:W-:Y:S02]  /*93c0*/  ISETP.LT.OR P5, PT, R168, 0x12, P5 ;  /* 0x00000012a800780c */ /* 0x000fe40002fa1670 */
[----:B------:R-:W-:-:S02]  /*93d0*/  FMNMX.FTZ R12, R152, R15, !PT ;  /* 0x0000000f980c7209 */ /* 0x000fc40007810000 */
[----:B------:R-:W-:Y:S02]  /*93e0*/  FSEL R154, R154, -INF , !P5 ;  /* 0xff8000009a9a7808 */ /* 0x000fe40006800000 */
[----:B------:R-:W-:Y:S02]  /*93f0*/  FMNMX.FTZ R15, R153, R12, !PT ;  /* 0x0000000c990f7209 */ /* 0x000fe40007810000 */
[----:B------:R-:W-:Y:S02]  /*9400*/  ISETP.GT.AND P5, PT, R169, 0x21, P2 ;  /* 0x00000021a900780c */ /* 0x000fe400017a4270 */
[----:B------:R-:W-:Y:S02]  /*9410*/  FMNMX.FTZ R12, R154, R15, !PT ;  /* 0x0000000f9a0c7209 */ /* 0x000fe40007810000 */
[----:B------:R-:W-:Y:S02]  /*9420*/  ISETP.LT.OR P5, PT, R168, 0x22, P5 ;  /* 0x00000022a800780c */ /* 0x000fe40002fa1670 */
[----:B------:R-:W-:-:S02]  /*9430*/  FMNMX.FTZ R15, R155, R12, !PT ;  /* 0x0000000c9b0f7209 */ /* 0x000fc40007810000 */
[----:B------:R-:W-:Y:S02]  /*9440*/  FSETP.NEU.FTZ.AND P4, PT, R14, -INF , PT ;  /* 0xff8000000e00780b */ /* 0x000fe40003f9d000 */
[----:B------:R-:W-:Y:S02]  /*9450*/  FMNMX.FTZ R12, R156, R15, !PT ;  /* 0x0000000f9c0c7209 */ /* 0x000fe40007810000 */
[----:B------:R-:W-:Y:S02]  /*9460*/  FSEL R158, R158, -INF , !P5 ;  /* 0xff8000009e9e7808 */ /* 0x000fe40006800000 */
[----:B------:R-:W-:Y:S02]  /*9470*/  FMNMX.FTZ R21, R157, R12, !PT ;  /* 0x0000000c9d157209 */ /* 0x000fe40007810000 */
[----:B------:R-:W-:Y:S02]  /*9480*/  FSEL R182, R182, RZ, P4 ;  /* 0x000000ffb6b67208 */ /* 0x000fe40002000000 */
[----:B------:R-:W-:-:S02]  /*9490*/  ISETP.GT.AND P5, PT, R169, 0x30, P2 ;  /* 0x00000030a900780c */ /* 0x000fc400017a4270 */
[----:B------:R-:W-:Y:S01]  /*94a0*/  FMNMX.FTZ R20, R158, R21, !PT ;  /* 0x000000159e147209 */ /* 0x000fe20007810000 */
[--C-:B------:R-:W-:Y:S01]  /*94b0*/  FFMA.FTZ R186, R186, UR11, -R182.reuse ;  /* 0x0000000bbaba7c23 */ /* 0x100fe200080108b6 */
[----:B------:R-:W-:Y:S01]  /*94c0*/  ISETP.LT.OR P5, PT, R168, 0x31, P5 ;  /* 0x00000031a800780c */ /* 0x000fe20002fa1670 */
[--C-:B------:R-:W-:Y:S01]  /*94d0*/  FFMA.FTZ R12, R187, UR11, -R182.reuse ;  /* 0x0000000bbb0c7c23 */ /* 0x100fe200080108b6 */
[----:B------:R-:W-:Y:S01]  /*94e0*/  FMNMX.FTZ R21, R159, R20, !PT ;  /* 0x000000149f157209 */ /* 0x000fe20007810000 */
[----:B------:R0:W-:Y:S01]  /*94f0*/  MUFU.EX2 R15, R186 ;  /* 0x000000ba000f7308 */ /* 0x0001e20000000800 */
[----:B------:R-:W-:Y:S01]  /*9500*/  FSEL R161, R161, -INF , !P5 ;  /* 0xff800000a1a17808 */ /* 0x000fe20006800000 */
[--C-:B------:R-:W-:Y:S01]  /*9510*/  FFMA.FTZ R20, R202, UR11, -R182.reuse ;  /* 0x0000000bca147c23 */ /* 0x100fe200080108b6 */
[----:B------:R-:W-:Y:S01]  /*9520*/  ISETP.GT.AND P2, PT, R169, 0x39, P2 ;  /* 0x00000039a900780c */ /* 0x000fe20001744270 */
[--C-:B------:R-:W-:Y:S01]  /*9530*/  FFMA.FTZ R203, R203, UR11, -R182.reuse ;  /* 0x0000000bcbcb7c23 */ /* 0x100fe200080108b6 */
[--C-:B------:R-:W-:Y:S01]  /*9540*/  FFMA.FTZ R170, R170, UR11, -R182.reuse ;  /* 0x0000000baaaa7c23 */ /* 0x100fe200080108b6 */
[--C-:B------:R-:W-:Y:S01]  /*9550*/  FFMA.FTZ R171, R171, UR11, -R182.reuse ;  /* 0x0000000babab7c23 */ /* 0x100fe200080108b6 */
[----:B------:R-:W-:Y:S01]  /*9560*/  ISETP.LT.OR P2, PT, R168, 0x3a, P2 ;  /* 0x0000003aa800780c */ /* 0x000fe20001741670 */
[--C-:B------:R-:W-:Y:S01]  /*9570*/  FFMA.FTZ R172, R172, UR11, -R182.reuse ;  /* 0x0000000bacac7c23 */ /* 0x100fe200080108b6 */
[----:B0-----:R-:W-:Y:S01]  /*9580*/  FMNMX.FTZ R186, R160, R21, !PT ;  /* 0x00000015a0ba7209 */ /* 0x001fe20007810000 */
        /* <DEDUP_REMOVED lines=10> */
[----:B------:R-:W-:Y:S01]  /*9630*/  FSEL R186, R14, RZ, P4 ;  /* 0x000000ff0eba7208 */ /* 0x000fe20002000000 */
[----:B------:R-:W-:Y:S01]  /*9640*/  MUFU.EX2 R21, R203 ;  /* 0x000000cb00157308 */ /* 0x000fe20000000800 */
[----:B------:R-:W-:Y:S01]  /*9650*/  FMNMX.FTZ R169, R163, R168, !PT ;  /* 0x000000a8a3a97209 */ /* 0x000fe20007810000 */
[----:B------:R-:W-:-:S02]  /*9660*/  FFMA.FTZ R168, R166, UR11, -R182 ;  /* 0x0000000ba6a87c23 */ /* 0x000fc400080108b6 */
[----:B------:R-:W-:Y:S01]  /*9670*/  FADD.FTZ R186, -R186, R7 ;  /* 0x00000007baba7221 */ /* 0x000fe20000010100 */
[----:B------:R-:W-:Y:S01]  /*9680*/  FMNMX.FTZ R166, R164, R169, !PT ;  /* 0x000000a9a4a67209 */ /* 0x000fe20007810000 */
[----:B------:R-:W-:Y:S02]  /*9690*/  FFMA.FTZ R169, R167, UR11, -R182 ;  /* 0x0000000ba7a97c23 */ /* 0x000fe400080108b6 */
[----:B------:R-:W-:Y:S01]  /*96a0*/  MUFU.EX2 R7, R165 ;  /* 0x000000a500077308 */ /* 0x000fe20000000800 */
[----:B------:R-:W-:Y:S01]  /*96b0*/  FMUL.FTZ R186, R186, UR11 ;  /* 0x0000000bbaba7c20 */ /* 0x000fe20008410000 */
[----:B------:R-:W0:Y:S06]  /*96c0*/  SHFL.BFLY PT, R167, R166, 0x2, 0x1f ;  /* 0x0c401f00a6a77f89 */ /* 0x000e2c00000e0000 */
[----:B------:R-:W1:Y:S08]  /*96d0*/  MUFU.EX2 R186, R186 ;  /* 0x000000ba00ba7308 */ /* 0x000e700000000800 */
[----:B------:R-:W2:Y:S08]  /*96e0*/  MUFU.EX2 R12, R12 ;  /* 0x0000000c000c7308 */ /* 0x000eb00000000800 */
[----:B------:R-:W-:Y:S01]  /*96f0*/  MUFU.EX2 R20, R20 ;  /* 0x0000001400147308 */ /* 0x000fe20000000800 */
[-C--:B-1----:R-:W-:Y:S01]  /*9700*/  FMUL.FTZ R24, R24, R186.reuse ;  /* 0x000000ba18187220 */ /* 0x082fe20000410000 */
[----:B0-----:R-:W-:Y:S01]  /*9710*/  FMNMX.FTZ R167, R166, R167, !PT ;  /* 0x000000a7a6a77209 */ /* 0x001fe20007810000 */
[-C--:B------:R-:W-:Y:S01]  /*9720*/  FMUL.FTZ R25, R25, R186.reuse ;  /* 0x000000ba19197220 */ /* 0x080fe20000410000 */
        /* <DEDUP_REMOVED lines=27> */
[----:B0-----:R-:W-:Y:S01]  /*98e0*/  FMNMX.FTZ R182, R167, R166, !PT ;  /* 0x000000a6a7b67209 */ /* 0x001fe20007810000 */
[----:B------:R-:W-:Y:S01]  /*98f0*/  IMAD.MOV R167, RZ, RZ, -R22 ;  /* 0x000000ffffa77224 */ /* 0x000fe200078e0a16 */
[----:B------:R-:W-:Y:S01]  /*9900*/  MUFU.EX2 R171, R171 ;  /* 0x000000ab00ab7308 */ /* 0x000fe20000000800 */
[-C--:B------:R-:W-:Y:S01]  /*9910*/  FMUL.FTZ R73, R73, R186.reuse ;  /* 0x000000ba49497220 */ /* 0x080fe20000410000 */
[C---:B------:R-:W-:Y:S01]  /*9920*/  FSETP.NEU.FTZ.AND P2, PT, R182.reuse, -INF , PT ;  /* 0xff800000b600780b */ /* 0x040fe20003f5d000 */
[----:B------:R-:W-:Y:S01]  /*9930*/  FMUL.FTZ R166, R182, UR11 ;  /* 0x0000000bb6a67c20 */ /* 0x000fe20008410000 */
[-C--:B------:R-:W-:Y:S01]  /*9940*/  FMUL.FTZ R76, R76, R186.reuse ;  /* 0x000000ba4c4c7220 */ /* 0x080fe20000410000 */
[-C--:B------:R-:W-:Y:S01]  /*9950*/  FMUL.FTZ R77, R77, R186.reuse ;  /* 0x000000ba4d4d7220 */ /* 0x080fe20000410000 */
[----:B------:R-:W-:Y:S01]  /*9960*/  FSEL R165, R182, RZ, P2 ;  /* 0x000000ffb6a57208 */ /* 0x000fe20001000000 */
[-C--:B------:R-:W-:Y:S01]  /*9970*/  FMUL.FTZ R80, R80, R186.reuse ;  /* 0x000000ba50507220 */ /* 0x080fe20000410000 */
[----:B------:R-:W-:Y:S01]  /*9980*/  FSEL R166, R166, RZ, P2 ;  /* 0x000000ffa6a67208 */ /* 0x000fe20001000000 */
[----:B------:R-:W-:Y:S01]  /*9990*/  MUFU.EX2 R172, R172 ;  /* 0x000000ac00ac7308 */ /* 0x000fe20000000800 */
[----:B------:R-:W-:Y:S01]  /*99a0*/  ISETP.NE.AND P2, PT, R16, R167, PT ;  /* 0x000000a71000720c */ /* 0x000fe20003f45270 */
[----:B------:R-:W-:Y:S01]  /*99b0*/  FADD.FTZ R165, -R165, R8 ;  /* 0x00000008a5a57221 */ /* 0x000fe20000010100 */
[----:B------:R-:W-:Y:S01]  /*99c0*/  FMUL.FTZ R81, R81, R186 ;  /* 0x000000ba51517220 */ /* 0x000fe20000410000 */
[--C-:B------:R-:W-:Y:S01]  /*99d0*/  FFMA.FTZ R167, R152, UR11, -R166.reuse ;  /* 0x0000000b98a77c23 */ /* 0x100fe200080108a6 */
[----:B------:R-:W-:Y:S01]  /*99e0*/  MOV R152, UR36 ;  /* 0x0000002400987c02 */ /* 0x000fe20008000f00 */
[----:B------:R-:W-:Y:S01]  /*99f0*/  FMUL.FTZ R165, R165, UR11 ;  /* 0x0000000ba5a57c20 */ /* 0x000fe20008410000 */
[--C-:B------:R-:W-:Y:S01]  /*9a00*/  FFMA.FTZ R202, R181, UR11, -R166.reuse ;  /* 0x0000000bb5ca7c23 */ /* 0x100fe200080108a6 */
[--C-:B------:R-:W-:Y:S01]  /*9a10*/  FFMA.FTZ R181, R180, UR11, -R166.reuse ;  /* 0x0000000bb4b57c23 */ /* 0x100fe200080108a6 */
[--C-:B------:R-:W-:Y:S01]  /*9a20*/  FFMA.FTZ R180, R153, UR11, -R166.reuse ;  /* 0x0000000b99b47c23 */ /* 0x100fe200080108a6 */
[----:B------:R-:W0:Y:S01]  /*9a30*/  MUFU.EX2 R183, R165 ;  /* 0x000000a500b77308 */ /* 0x000e220000000800 */
[--C-:B------:R-:W-:Y:S01]  /*9a40*/  FFMA.FTZ R179, R179, UR11, -R166.reuse ;  /* 0x0000000bb3b37c23 */ /* 0x100fe200080108a6 */
[--C-:B------:R-:W-:Y:S01]  /*9a50*/  FFMA.FTZ R187, R154, UR11, -R166.reuse ;  /* 0x0000000b9abb7c23 */ /* 0x100fe200080108a6 */
[----:B------:R-:W-:Y:S01]  /*9a60*/  FFMA.FTZ R203, R155, UR11, -R166 ;  /* 0x0000000b9bcb7c23 */ /* 0x000fe200080108a6 */
[----:B------:R-:W-:-:S02]  /*9a70*/  @!P2 IMAD R152, R152, 0x40, R19 ;  /* 0x000000409898a824 */ /* 0x000fc400078e0213 */
[--C-:B------:R-:W-:Y:S01]  /*9a80*/  FFMA.FTZ R204, R156, UR11, -R166.reuse ;  /* 0x0000000b9ccc7c23 */ /* 0x100fe200080108a6 */
[--C-:B------:R-:W-:Y:S01]  /*9a90*/  FFMA.FTZ R205, R157, UR11, -R166.reuse ;  /* 0x0000000b9dcd7c23 */ /* 0x100fe200080108a6 */
[--C-:B------:R-:W-:Y:S01]  /*9aa0*/  FFMA.FTZ R206, R158, UR11, -R166.reuse ;  /* 0x0000000b9ece7c23 */ /* 0x100fe200080108a6 */
[--C-:B------:R-:W-:Y:S01]  /*9ab0*/  FFMA.FTZ R207, R159, UR11, -R166.reuse ;  /* 0x0000000b9fcf7c23 */ /* 0x100fe200080108a6 */
[----:B------:R-:W-:Y:S01]  /*9ac0*/  @!P2 LEA R153, R152, UR37, 0x2 ;  /* 0x000000259899ac11 */ /* 0x000fe2000f8e10ff */
[--C-:B------:R-:W-:Y:S01]  /*9ad0*/  FFMA.FTZ R208, R160, UR11, -R166.reuse ;  /* 0x0000000ba0d07c23 */ /* 0x100fe200080108a6 */
[--C-:B------:R-:W-:Y:S01]  /*9ae0*/  FFMA.FTZ R209, R161, UR11, -R166.reuse ;  /* 0x0000000ba1d17c23 */ /* 0x100fe200080108a6 */
[--C-:B------:R-:W-:Y:S01]  /*9af0*/  FFMA.FTZ R210, R162, UR11, -R166.reuse ;  /* 0x0000000ba2d27c23 */ /* 0x100fe200080108a6 */
[--C-:B------:R-:W-:Y:S01]  /*9b00*/  FFMA.FTZ R211, R163, UR11, -R166.reuse ;  /* 0x0000000ba3d37c23 */ /* 0x100fe200080108a6 */
[----:B------:R-:W-:Y:S01]  /*9b10*/  FFMA.FTZ R212, R164, UR11, -R166 ;  /* 0x0000000ba4d47c23 */ /* 0x000fe200080108a6 */
[----:B------:R-:W-:Y:S01]  /*9b20*/  @!P2 STS [R153+0x38400], R186 ;  /* 0x038400ba9900a388 */ /* 0x000fe20000000800 */
[----:B------:R-:W-:Y:S01]  /*9b30*/  MUFU.EX2 R202, R202 ;  /* 0x000000ca00ca7308 */ /* 0x000fe20000000800 */
[----:B--2---:R-:W-:Y:S01]  /*9b40*/  F2FP.BF16.F32.PACK_AB R152, R12, R15 ;  /* 0x0000000f0c98723e */ /* 0x004fe200000010ff */
[----:B------:R-:W-:Y:S01]  /*9b50*/  FMUL.FTZ R84, R84, R186 ;  /* 0x000000ba54547220 */ /* 0x000fe20000410000 */
[----:B0-----:R0:W-:Y:S01]  /*9b60*/  @!P2 STS [R153+0x38420], R183 ;  /* 0x038420b79900a388 */ /* 0x0011e20000000800 */
[----:B------:R-:W-:Y:S01]  /*9b70*/  F2FP.BF16.F32.PACK_AB R154, R21, R20 ;  /* 0x00000014159a723e */ /* 0x000fe200000010ff */
[----:B------:R-:W-:Y:S01]  /*9b80*/  FMUL.FTZ R85, R85, R186 ;  /* 0x000000ba55557220 */ /* 0x000fe20000410000 */
[----:B------:R-:W-:Y:S01]  /*9b90*/  F2FP.BF16.F32.PACK_AB R156, R169, R168 ;  /* 0x000000a8a99c723e */ /* 0x000fe200000010ff */
[----:B------:R-:W-:Y:S01]  /*9ba0*/  FMUL.FTZ R88, R88, R186 ;  /* 0x000000ba58587220 */ /* 0x000fe20000410000 */
[----:B------:R-:W0:Y:S01]  /*9bb0*/  MUFU.EX2 R181, R181 ;  /* 0x000000b500b57308 */ /* 0x000e220000000800 */
[----:B------:R-:W-:Y:S01]  /*9bc0*/  F2FP.BF16.F32.PACK_AB R158, R171, R170 ;  /* 0x000000aaab9e723e */ /* 0x000fe200000010ff */
        /* <DEDUP_REMOVED lines=32> */
[----:B------:R-:W-:Y:S01]  /*9dd0*/  BAR.SYNC.DEFER_BLOCKING 0xf, 0x100 ;  /* 0x03c4000000007b1d */ /* 0x000fe20000010000 */
[-C--:B------:R-:W-:Y:S01]  /*9de0*/  FMUL.FTZ R141, R141, R186.reuse ;  /* 0x000000ba8d8d7220 */ /* 0x080fe20000410000 */
[-C--:B------:R-:W-:Y:S01]  /*9df0*/  FMUL.FTZ R144, R144, R186.reuse ;  /* 0x000000ba90907220 */ /* 0x080fe20000410000 */
[-C--:B------:R-:W-:Y:S01]  /*9e00*/  FMUL.FTZ R145, R145, R186.reuse ;  /* 0x000000ba91917220 */ /* 0x080fe20000410000 */
[-C--:B------:R-:W-:Y:S01]  /*9e10*/  FMUL.FTZ R148, R148, R186.reuse ;  /* 0x000000ba94947220 */ /* 0x080fe20000410000 */
[----:B------:R-:W-:Y:S01]  /*9e20*/  FMUL.FTZ R149, R149, R186 ;  /* 0x000000ba95957220 */ /* 0x000fe20000410000 */
        /* <DEDUP_REMOVED lines=79> */
[----:B------:R0:W-:Y:S01]  /*a320*/  STSM.16.M88.4 [R23+0x36400], R152 ;  /* 0x0364009817007844 */ /* 0x0001e20000000200 */
[----:B------:R-:W2:Y:S01]  /*a330*/  MUFU.EX2 R177, R177 ;  /* 0x000000b100b17308 */ /* 0x000ea20000000800 */
[----:B-1----:R-:W-:Y:S01]  /*a340*/  F2FP.BF16.F32.PACK_AB R163, R208, R207 ;  /* 0x000000cfd0a3723e */ /* 0x002fe200000010ff */
[----:B------:R-:W-:Y:S01]  /*a350*/  FFMA.FTZ R15, R186, R4, R15 ;  /* 0x00000004ba0f7223 */ /* 0x000fe2000001000f */
[----:B------:R0:W-:Y:S01]  /*a360*/  STSM.16.M88.4 [R190], R156 ;  /* 0x0000009cbe007844 */ /* 0x0001e20000000200 */
[----:B------:R-:W-:Y:S01]  /*a370*/  FFMA.FTZ R202, R183, R5, R202 ;  /* 0x00000005b7ca7223 */ /* 0x000fe200000100ca */
[----:B------:R-:W-:Y:S01]  /*a380*/  ISETP.GT.AND P2, PT, R6, UR14, PT ;  /* 0x0000000e06007c0c */ /* 0x000fe2000bf44270 */
[----:B------:R-:W-:Y:S01]  /*a390*/  FADD.FTZ R15, R12, R15 ;  /* 0x0000000f0c0f7221 */ /* 0x000fe20000010000 */
[----:B------:R0:W-:Y:S01]  /*a3a0*/  STSM.16.M88.4 [R188], R160 ;  /* 0x000000a0bc007844 */ /* 0x0001e20000000200 */
[----:B------:R-:W1:Y:S01]  /*a3b0*/  MUFU.EX2 R178, R178 ;  /* 0x000000b200b27308 */ /* 0x000e620000000800 */
[----:B------:R-:W-:Y:S01]  /*a3c0*/  FADD.FTZ R202, R181, R202 ;  /* 0x000000cab5ca7221 */ /* 0x000fe20000010000 */
[----:B------:R-:W-:Y:S01]  /*a3d0*/  FADD.FTZ R20, R20, R15 ;  /* 0x0000000f14147221 */ /* 0x000fe20000010000 */
[----:B------:R-:W-:Y:S01]  /*a3e0*/  UMOV UR36, UR6 ;  /* 0x0000000600247c82 */ /* 0x000fe20008000000 */
[----:B------:R-:W-:-:S02]  /*a3f0*/  VIADD R6, R6, 0xffffffff ;  /* 0xffffffff06067836 */ /* 0x000fc40000000000 */
[----:B------:R-:W-:Y:S01]  /*a400*/  FADD.FTZ R179, R179, R202 ;  /* 0x000000cab3b37221 */ /* 0x000fe20000010000 */
[----:B------:R-:W-:Y:S01]  /*a410*/  FADD.FTZ R21, R21, R20 ;  /* 0x0000001415157221 */ /* 0x000fe20000010000 */
[----:B------:R-:W-:Y:S01]  /*a420*/  MUFU.EX2 R209, R209 ;  /* 0x000000d100d17308 */ /* 0x000fe20000000800 */
[----:B--2---:R-:W-:Y:S01]  /*a430*/  F2FP.BF16.F32.PACK_AB R164, R177, R176 ;  /* 0x000000b0b1a4723e */ /* 0x004fe200000010ff */
[----:B------:R-:W-:Y:S01]  /*a440*/  FADD.FTZ R179, R8, R179 ;  /* 0x000000b308b37221 */ /* 0x000fe20000010000 */
[----:B------:R-:W-:Y:S01]  /*a450*/  FADD.FTZ R168, R168, R21 ;  /* 0x00000015a8a87221 */ /* 0x000fe20000010000 */
[----:B------:R-:W-:Y:S02]  /*a460*/  IMAD.MOV.U32 R8, RZ, RZ, R182 ;  /* 0x000000ffff087224 */ /* 0x000fe400078e00b6 */
[----:B------:R-:W-:Y:S01]  /*a470*/  FADD.FTZ R180, R180, R179 ;  /* 0x000000b3b4b47221 */ /* 0x000fe20000010000 */
[----:B------:R-:W-:Y:S01]  /*a480*/  FADD.FTZ R169, R169, R168 ;  /* 0x000000a8a9a97221 */ /* 0x000fe20000010000 */
[----:B------:R-:W2:Y:S01]  /*a490*/  MUFU.EX2 R210, R210 ;  /* 0x000000d200d27308 */ /* 0x000ea20000000800 */
[----:B-1----:R-:W-:Y:S01]  /*a4a0*/  F2FP.BF16.F32.PACK_AB R166, R7, R178 ;  /* 0x000000b207a6723e */ /* 0x002fe200000010ff */
        /* <DEDUP_REMOVED lines=9> */
[----:B------:R-:W1:Y:S01]  /*a540*/  MUFU.EX2 R212, R212 ;  /* 0x000000d400d47308 */ /* 0x000e620000000800 */
        /* <DEDUP_REMOVED lines=15> */
[----:B------:R-:W-:Y:S01]  /*a640*/  FADD.FTZ R4, R7, R4 ;  /* 0x0000000407047221 */ /* 0x000fe20000010000 */
[----:B------:R-:W-:-:S02]  /*a650*/  IMAD.MOV.U32 R7, RZ, RZ, R14 ;  /* 0x000000ffff077224 */ /* 0x000fc400078e000e */
[----:B------:R-:W-:Y:S01]  /*a660*/  FADD.FTZ R5, R212, R5 ;  /* 0x00000005d4057221 */ /* 0x000fe20000010000 */
[----:B------:R-:W-:Y:S01]  /*a670*/  HGMMA.64x256x16.F32.BF16 R24, R152, gdesc[UR16].tnspB, R24, gsb0 ;  /* 0x43e0001098187df0 */ /* 0x000fe20008001818 */
        /* <DEDUP_REMOVED lines=31> */
[----:B------:R-:W-:Y:S01]  /*a870*/  MOV R8, R182 ;  /* 0x000000b600087202 */ /* 0x000fe20000000f00 */
[----:B------:R-:W-:Y:S01]  /*a880*/  IMAD.MOV.U32 R7, RZ, RZ, R14 ;  /* 0x000000ffff077224 */ /* 0x000fe200078e000e */
[----:B------:R-:W-:-:S06]  /*a890*/  UMOV UR36, UR6 ;  /* 0x0000000600247c82 */ /* 0x000fcc0008000000 */
.L_x_5116:
[----:B------:R-:W1:Y:S01]  /*a8a0*/  LDC R13, c[0x0][0xadc] ;  /* 0x0002b700ff0d7b82 */ /* 0x000e620000000800 */
[----:B0-----:R-:W-:Y:S01]  /*a8b0*/  IADD3 R10, R17, 0x40, -R18 ;  /* 0x00000040110a7810 */ /* 0x001fe20007ffe812 */
[----:B------:R-:W-:-:S04]  /*a8c0*/  ULDC UR6, c[0x0][0xad4] ;  /* 0x0002b50000067ab9 */ /* 0x000fc80000000800 */
[----:B------:R-:W-:-:S04]  /*a8d0*/  IMAD R10, R185, 0x40, R10 ;  /* 0x00000040b90a7824 */ /* 0x000fc800078e020a */
[----:B------:R-:W-:Y:S01]  /*a8e0*/  VIADD R9, R10, -UR6 ;  /* 0x800000060a097c36 */ /* 0x000fe20008000000 */
[----:B-1----:R-:W-:-:S13]  /*a8f0*/  ISETP.GE.AND P6, PT, R13, 0x1, PT ;  /* 0x000000010d00780c */ /* 0x002fda0003fc6270 */
        /* <DEDUP_REMOVED lines=10> */
.L_x_5135:
[----:B------:R-:W-:-:S13]  /*a9a0*/  ISETP.NE.AND P2, PT, R13, 0x1, PT ;  /* 0x000000010d00780c */ /* 0x000fda0003f45270 */
[----:B------:R-:W0:Y:S02]  /*a9b0*/  @P2 LDC.64 R14, c[0x0][0xae0] ;  /* 0x0002b800ff0e2b82 */ /* 0x000e240000000a00 */
[----:B0-----:R-:W-:-:S05]  /*a9c0*/  @P2 IMAD.HI.U32 R12, R10, R14, RZ ;  /* 0x0000000e0a0c2227 */ /* 0x001fca00078e00ff */
[----:B------:R-:W-:-:S07]  /*a9d0*/  @P2 SHF.R.U32.HI R10, RZ, R15, R12 ;  /* 0x0000000fff0a2219 */ /* 0x000fce000001160c */
.L_x_5136:
[----:B------:R-:W-:-:S05]  /*a9e0*/  IMAD R10, R10, R13, RZ ;  /* 0x0000000d0a0a7224 */ /* 0x000fca00078e02ff */
[----:B------:R-:W-:-:S07]  /*a9f0*/  VIMNMX R9, R9, R10, !PT ;  /* 0x0000000a09097248 */ /* 0x000fce0007fe0100 */
.L_x_5134:
[----:B------:R-:W-:-:S05]  /*aa00*/  VIADD R9, R9, 0x3f ;  /* 0x0000003f09097836 */ /* 0x000fca0000000000 */
[----:B------:R-:W-:-:S04]  /*aa10*/  SHF.R.S32.HI R10, RZ, 0x1f, R9 ;  /* 0x0000001fff0a7819 */ /* 0x000fc80000011409 */
[----:B------:R-:W-:-:S04]  /*aa20*/  LEA.HI R10, R10, R9, RZ, 0x6 ;  /* 0x000000090a0a7211 */ /* 0x000fc800078f30ff */
[----:B------:R-:W-:-:S04]  /*aa30*/  SHF.R.S32.HI R9, RZ, 0x6, R10 ;  /* 0x00000006ff097819 */ /* 0x000fc8000001140a */
[----:B------:R-:W-:-:S04]  /*aa40*/  VIMNMX R9, R184, R9, !PT ;  /* 0x00000009b8097248 */ /* 0x000fc80007fe0100 */
[----:B------:R-:W-:-:S13]  /*aa50*/  ISETP.GE.AND P2, PT, R6, R9, PT ;  /* 0x000000090600720c */ /* 0x000fda0003f46270 */
[----:B------:R-:W-:Y:S05]  /*aa60*/  @!P2 BRA `(.L_x_5137) ;  /* 0x0000002c007ca947 */ /* 0x000fea0003800000 */
[----:B------:R-:W-:Y:S01]  /*aa70*/  IMAD.MOV.U32 R11, RZ, RZ, R8 ;  /* 0x000000ffff0b7224 */ /* 0x000fe200078e0008 */
[----:B------:R-:W-:Y:S01]  /*aa80*/  MOV R20, R7 ;  /* 0x0000000700147202 */ /* 0x000fe20000000f00 */
[----:B------:R-:W-:-:S06]  /*aa90*/  UMOV UR7, UR36 ;  /* 0x0000002400077c82 */ /* 0x000fcc0008000000 */
.L_x_5146:
[----:B------:R-:W-:Y:S01]  /*aaa0*/  UIADD3 UR14, UR7, 0x1, URZ ;  /* 0x00000001070e7890 */ /* 0x000fe2000fffe03f */
[----:B------:R-:W-:Y:S02]  /*aab0*/  IMAD.MOV.U32 R8, RZ, RZ, R6 ;  /* 0x000000ffff087224 */ /* 0x000fe400078e0006 */
[----:B------:R-:W-:Y:S01]  /*aac0*/  VIADD R6, R6, 0xffffffff ;  /* 0xffffffff06067836 */ /* 0x000fe20000000000 */
[----:B------:R-:W-:Y:S02]  /*aad0*/  UISETP.NE.AND UP0, UPT, UR14, 0x2, UPT ;  /* 0x000000020e00788c */ /* 0x000fe4000bf05270 */
[----:B------:R-:W-:Y:S02]  /*aae0*/  ISETP.GT.AND P2, PT, R8, R9, PT ;  /* 0x000000090800720c */ /* 0x000fe40003f44270 */
[----:B------:R-:W-:Y:S02]  /*aaf0*/  USEL UR14, UR14, URZ, UP0 ;  /* 0x0000003f0e0e7287 */ /* 0x000fe40008000000 */
[----:B------:R-:W-:-:S05]  /*ab00*/  USEL UR6, URZ, 0x1, UP0 ;  /* 0x000000013f067887 */ /* 0x000fca0008000000 */
[----:B------:R-:W-:Y:S01]  /*ab10*/  UMOV UR36, UR14 ;  /* 0x0000000e00247c82 */ /* 0x000fe20008000000 */
[----:B------:R-:W-:Y:S01]  /*ab20*/  LOP3.LUT R2, R2, UR6, RZ, 0x3c, !PT ;  /* 0x0000000602027c12 */ /* 0x000fe2000f8e3cff */
[----:B0-----:R-:W-:Y:S06]  /*ab30*/  @!P0 BRA `(.L_x_5138) ;  /* 0x0000000000048947 */ /* 0x001fec0003800000 */
[----:B------:R-:W-:Y:S01]  /*ab40*/  BPT.TRAP 0x1 ;  /* 0x000000040000795c */ /* 0x000fe20000300000 */
.L_x_5138:
[----:B------:R-:W-:Y:S01]  /*ab50*/  ULEA UR6, UR36, UR37, 0x3 ;  /* 0x0000002524067291 */ /* 0x000fe2000f8e183f */
[----:B------:R-:W-:-:S08]  /*ab60*/  SHF.L.U32 R7, R2, 0x1f, RZ ;  /* 0x0000001f02077819 */ /* 0x000fd000000006ff */
[----:B------:R0:W1:Y:S01]  /*ab70*/  SYNCS.PHASECHK.TRANS64.TRYWAIT P3, [UR6+0x38830], R7 ;  /* 0x03883007ff0075a7 */ /* 0x0000620008060146 */
[----:B------:R-:W-:Y:S05]  /*ab80*/  @!P0 BRA `(.L_x_5139) ;  /* 0x0000000000048947 */ /* 0x000fea0003800000 */
[----:B------:R-:W-:Y:S01]  /*ab90*/  BPT.TRAP 0x1 ;  /* 0x000000040000795c */ /* 0x000fe20000300000 */
.L_x_5139:
[----:B-1----:R-:W-:Y:S05]  /*aba0*/  @P3 BRA `(.L_x_5140) ;  /* 0x0000000000083947 */ /* 0x002fea0003800000 */
[----:B------:R-:W1:Y:S02]  /*abb0*/  SYNCS.PHASECHK.TRANS64.TRYWAIT P3, [UR6+0x38830], R7 ;  /* 0x03883007ff0075a7 */ /* 0x000e640008060146 */
[----:B-1----:R-:W-:Y:S05]  /*abc0*/  @!P3 BRA `(.L_x_5141) ;  /* 0x000000f000c4b947 */ /* 0x002fea0003800000 */
.L_x_5140:
        /* <DEDUP_REMOVED lines=32> */
.L_x_5142:
[----:B------:R2:W3:Y:S01]  /*add0*/  SYNCS.PHASECHK.TRANS64.TRYWAIT P3, [UR6+0x38850], R7 ;  /* 0x03885007ff0075a7 */ /* 0x0004e20008060146 */
[----:B------:R-:W-:Y:S05]  /*ade0*/  @!P0 BRA `(.L_x_5143) ;  /* 0x0000000000048947 */ /* 0x000fea0003800000 */
[----:B------:R-:W-:Y:S01]  /*adf0*/  BPT.TRAP 0x1 ;  /* 0x000000040000795c */ /* 0x000fe20000300000 */
.L_x_5143:
[----:B---3--:R-:W-:Y:S05]  /*ae00*/  @P3 BRA `(.L_x_5144) ;  /* 0x0000000000083947 */ /* 0x008fea0003800000 */
[----:B------:R-:W3:Y:S02]  /*ae10*/  SYNCS.PHASECHK.TRANS64.TRYWAIT P3, [UR6+0x38850], R7 ;  /* 0x03885007ff0075a7 */ /* 0x000ee40008060146 */
[----:B---3--:R-:W-:Y:S05]  /*ae20*/  @!P3 BRA `(.L_x_5145) ;  /* 0x000000f00044b947 */ /* 0x008fea0003800000 */
.L_x_5144:
[----:B------:R-:W-:Y:S01]  /*ae30*/  ULEA UR8, UR14, UR4, 0xc ;  /* 0x000000040e087291 */ /* 0x000fe2000f8e603f */
[----:B------:R-:W-:Y:S01]  /*ae40*/  WARPGROUP.ARRIVE ;  /* 0x00000000000079c5 */ /* 0x000fe20000000000 */
[----:B------:R-:W-:Y:S01]  /*ae50*/  UMOV UR27, 0x40000040 ;  /* 0x40000040001b7882 */ /* 0x000fe20000000000 */
[----:B------:R-:W-:-:S04]  /*ae60*/  UIADD3 UR28, UR5, 0x2, URZ ;  /* 0x00000002051c7890 */ /* 0x000fc8000fffe03f */
[----:B-1----:R-:W1:Y:S01]  /*ae70*/  S2R R8, SR_TID.X ;  /* 0x0000000000087919 */ /* 0x002e620000002100 */
[----:B------:R-:W-:Y:S02]  /*ae80*/  UIADD3 UR30, UR8, 0x2, URZ ;  /* 0x00000002081e7890 */ /* 0x000fe4000fffe03f */
[----:B------:R-:W-:Y:S01]  /*ae90*/  UMOV UR26, UR8 ;  /* 0x00000008001a7c82 */ /* 0x000fe20008000000 */
[----:B------:R-:W-:Y:S01]  /*aea0*/  UMOV UR29, 0x40000040 ;  /* 0x40000040001d7882 */ /* 0x000fe20000000000 */
[----:B------:R-:W-:Y:S01]  /*aeb0*/  HGMMA.64x64x16.F32.BF16 R152, gdesc[UR24], R152, gsb0 ;  /* 0x00e00000189879f0 */ /* 0x000fe20008001898 */
[----:B------:R-:W-:Y:S01]  /*aec0*/  UMOV UR31, 0x40000040 ;  /* 0x40000040001f7882 */ /* 0x000fe20000000000 */
[----:B------:R-:W-:Y:S02]  /*aed0*/  UIADD3 UR19, UR5, 0x800, URZ ;  /* 0x0000080005137890 */ /* 0x000fe4000fffe03f */
[----:B------:R-:W-:Y:S01]  /*aee0*/  UIADD3 UR18, UR8, 0x800, URZ ;  /* 0x0000080008127890 */ /* 0x000fe2000fffe03f */
[----:B------:R-:W-:Y:S01]  /*aef0*/  UMOV UR11, 0x4 ;  /* 0x00000004000b7882 */ /* 0x000fe20000000000 */
[----:B-1----:R-:W-:-:S05]  /*af00*/  SHF.R.U32.HI R8, RZ, 0x7, R8 ;  /* 0x00000007ff087819 */ /* 0x002fca0000011608 */
[----:B0-2---:R-:W0:Y:S02]  /*af10*/  SHFL.IDX PT, R7, R8, RZ, 0x1f ;  /* 0x00001fff08077589 */ /* 0x005e2400000e0000 */
[----:B0-----:R-:W-:-:S13]  /*af20*/  R2UR UR9, R7 ;  /* 0x00000000070972ca */ /* 0x001fda00000e0000 */
        /* <DEDUP_REMOVED lines=238> */
[----:B------:R-:W-:Y:S01]  /*be10*/  UIADD3 UR10, UR9, UR10, UR8 ;  /* 0x0000000a090a7290 */ /* 0x000fe2000fffe008 */
[----:B------:R-:W-:Y:S02]  /*be20*/  UMOV UR19, 0x40000040 ;  /* 0x4000004000137882 */ /* 0x000fe40000000000 */
[----:B------:R-:W-:-:S02]  /*be30*/  UMOV UR9, 0x40000040 ;  /* 0x4000004000097882 */ /* 0x000fc40000000000 */
        /* <DEDUP_REMOVED lines=65> */
[----:B0-----:R-:W-:Y:S01]  /*c250*/  FMNMX.FTZ R7, R185, R160, !PT ;  /* 0x000000a0b9077209 */ /* 0x001fe20007810000 */
[----:B------:R-:W-:Y:S01]  /*c260*/  FMUL.FTZ R160, R163, UR8 ;  /* 0x00000008a3a07c20 */ /* 0x000fe20008410000 */
[----:B------:R-:W-:Y:S01]  /*c270*/  FMUL.FTZ R163, R167, UR8 ;  /* 0x00000008a7a37c20 */ /* 0x000fe20008410000 */
[----:B------:R-:W-:-:S04]  /*c280*/  FMUL.FTZ R167, R171, UR8 ;  /* 0x00000008aba77c20 */ /* 0x000fc80008410000 */
[----:B------:R-:W0:Y:S01]  /*c290*/  MUFU.TANH R180, R180 ;  /* 0x000000b400b47308 */ /* 0x000e220000002400 */
[----:B-1----:R-:W-:-:S07]  /*c2a0*/  FMNMX.FTZ R162, R186, R7, !PT ;  /* 0x00000007baa27209 */ /* 0x002fce0007810000 */
[----:B------:R-:W1:Y:S01]  /*c2b0*/  MUFU.TANH R10, R10 ;  /* 0x0000000a000a7308 */ /* 0x000e620000002400 */
[----:B--2---:R-:W-:Y:S01]  /*c2c0*/  FMNMX.FTZ R7, R187, R162, !PT ;  /* 0x000000a2bb077209 */ /* 0x004fe20007810000 */
[----:B------:R-:W-:Y:S01]  /*c2d0*/  FMUL.FTZ R162, R166, UR8 ;  /* 0x00000008a6a27c20 */ /* 0x000fe20008410000 */
[----:B------:R-:W-:-:S05]  /*c2e0*/  FMUL.FTZ R166, R170, UR8 ;  /* 0x00000008aaa67c20 */ /* 0x000fca0008410000 */
[----:B------:R-:W2:Y:S01]  /*c2f0*/  MUFU.TANH R12, R12 ;  /* 0x0000000c000c7308 */ /* 0x000ea20000002400 */
[----:B0-----:R-:W-:-:S05]  /*c300*/  FMNMX.FTZ R7, R180, R7, !PT ;  /* 0x00000007b4077209 */ /* 0x001fca0007810000 */
[----:B------:R-:W0:Y:S02]  /*c310*/  SHFL.BFLY PT, R168, R7, 0x2, 0x1f ;  /* 0x0c401f0007a87f89 */ /* 0x000e2400000e0000 */
[----:B------:R-:W3:Y:S08]  /*c320*/  MUFU.TANH R13, R13 ;  /* 0x0000000d000d7308 */ /* 0x000ef00000002400 */
[----:B------:R-:W4:Y:S08]  /*c330*/  MUFU.TANH R14, R14 ;  /* 0x0000000e000e7308 */ /* 0x000f300000002400 */
[----:B------:R-:W5:Y:S01]  /*c340*/  MUFU.TANH R156, R156 ;  /* 0x0000009c009c7308 */ /* 0x000f620000002400 */
[----:B0-----:R-:W-:-:S02]  /*c350*/  FMNMX.FTZ R169, R7, R168, !PT ;  /* 0x000000a807a97209 */ /* 0x001fc40007810000 */
[----:B-1----:R-:W-:-:S05]  /*c360*/  FMNMX.FTZ R7, R10, R11, !PT ;  /* 0x0000000b0a077209 */ /* 0x002fca0007810000 */
[----:B------:R-:W0:Y:S01]  /*c370*/  MUFU.TANH R160, R160 ;  /* 0x000000a000a07308 */ /* 0x000e220000002400 */
[----:B------:R-:W1:Y:S01]  /*c380*/  SHFL.BFLY PT, R170, R169, 0x1, 0x1f ;  /* 0x0c201f00a9aa7f89 */ /* 0x000e6200000e0000 */
[----:B--2---:R-:W-:-:S04]  /*c390*/  FMNMX.FTZ R168, R12, R7, !PT ;  /* 0x000000070ca87209 */ /* 0x004fc80007810000 */
[----:B---3--:R-:W-:Y:S02]  /*c3a0*/  FMNMX.FTZ R7, R13, R168, !PT ;  /* 0x000000a80d077209 */ /* 0x008fe40007810000 */
[----:B------:R-:W2:Y:S02]  /*c3b0*/  MUFU.TANH R162, R162 ;  /* 0x000000a200a27308 */ /* 0x000ea40000002400 */
[----:B----4-:R-:W-:-:S04]  /*c3c0*/  FMNMX.FTZ R7, R14, R7, !PT ;  /* 0x000000070e077209 */ /* 0x010fc80007810000 */
[----:B-----5:R-:W-:Y:S02]  /*c3d0*/  FMNMX.FTZ R15, R156, R7, !PT ;  /* 0x000000079c0f7209 */ /* 0x020fe40007810000 */
[----:B------:R-:W3:Y:S02]  /*c3e0*/  MUFU.TANH R163, R163 ;  /* 0x000000a300a37308 */ /* 0x000ee40000002400 */
[----:B0-----:R-:W-:-:S06]  /*c3f0*/  FMNMX.FTZ R15, R160, R15, !PT ;  /* 0x0000000fa00f7209 */ /* 0x001fcc0007810000 */
[----:B------:R-:W0:Y:S01]  /*c400*/  MUFU.TANH R166, R166 ;  /* 0x000000a600a67308 */ /* 0x000e220000002400 */
[----:B-1----:R-:W-:-:S05]  /*c410*/  FMNMX.FTZ R7, R169, R170, !PT ;  /* 0x000000aaa9077209 */ /* 0x002fca0007810000 */
[C---:B------:R-:W-:Y:S02]  /*c420*/  FADD.FTZ R168, -R7.reuse, R20 ;  /* 0x0000001407a87221 */ /* 0x040fe40000010100 */
[----:B------:R-:W1:Y:S01]  /*c430*/  MUFU.TANH R167, R167 ;  /* 0x000000a700a77308 */ /* 0x000e620000002400 */
[----:B--2---:R-:W-:Y:S01]  /*c440*/  FMNMX.FTZ R20, R162, R15, !PT ;  /* 0x0000000fa2147209 */ /* 0x004fe20007810000 */
[----:B------:R-:W-:Y:S01]  /*c450*/  FMUL.FTZ R204, R7, UR11 ;  /* 0x0000000b07cc7c20 */ /* 0x000fe20008410000 */
[----:B------:R-:W-:Y:S02]  /*c460*/  FMUL.FTZ R15, R168, UR11 ;  /* 0x0000000ba80f7c20 */ /* 0x000fe40008410000 */
[----:B---3--:R-:W-:Y:S01]  /*c470*/  FMNMX.FTZ R169, R163, R20, !PT ;  /* 0x00000014a3a97209 */ /* 0x008fe20007810000 */
[--C-:B------:R-:W-:Y:S01]  /*c480*/  FFMA.FTZ R170, R21, UR11, -R204.reuse ;  /* 0x0000000b15aa7c23 */ /* 0x100fe200080108cc */
[--C-:B------:R-:W-:Y:S01]  /*c490*/  FFMA.FTZ R171, R8, UR11, -R204.reuse ;  /* 0x0000000b08ab7c23 */ /* 0x100fe200080108cc */
[----:B------:R-:W2:Y:S01]  /*c4a0*/  MUFU.TANH R181, R181 ;  /* 0x000000b500b57308 */ /* 0x000ea20000002400 */
        /* <DEDUP_REMOVED lines=8> */
[----:B-1----:R-:W-:Y:S01]  /*c530*/  FMNMX.FTZ R168, R167, R20, !PT ;  /* 0x00000014a7a87209 */ /* 0x002fe20007810000 */
[--C-:B------:R-:W-:Y:S01]  /*c540*/  FFMA.FTZ R185, R185, UR11, -R204.reuse ;  /* 0x0000000bb9b97c23 */ /* 0x100fe200080108cc */
[--C-:B------:R-:W-:Y:S01]  /*c550*/  FFMA.FTZ R186, R186, UR11, -R204.reuse ;  /* 0x0000000bbaba7c23 */ /* 0x100fe200080108cc */
[--C-:B------:R-:W-:Y:S01]  /*c560*/  FFMA.FTZ R187, R187, UR11, -R204.reuse ;  /* 0x0000000bbbbb7c23 */ /* 0x100fe200080108cc */
[----:B------:R-:W-:-:S03]  /*c570*/  FFMA.FTZ R180, R180, UR11, -R204 ;  /* 0x0000000bb4b47c23 */ /* 0x000fc600080108cc */
[----:B------:R-:W1:Y:S01]  /*c580*/  MUFU.TANH R178, R178 ;  /* 0x000000b200b27308 */ /* 0x000e620000002400 */
[----:B--2---:R-:W-:Y:S01]  /*c590*/  FMNMX.FTZ R21, R181, R168, !PT ;  /* 0x000000a8b5157209 */ /* 0x004fe20007810000 */
[----:B------:R-:W-:-:S06]  /*c5a0*/  FFMA.FTZ R168, R152, UR11, -R204 ;  /* 0x0000000b98a87c23 */ /* 0x000fcc00080108cc */
[----:B------:R-:W2:Y:S01]  /*c5b0*/  MUFU.TANH R179, R179 ;  /* 0x000000b300b37308 */ /* 0x000ea20000002400 */
[----:B0-----:R-:W-:-:S07]  /*c5c0*/  FMNMX.FTZ R169, R202, R21, !PT ;  /* 0x00000015caa97209 */ /* 0x001fce0007810000 */
[----:B------:R-:W0:Y:S01]  /*c5d0*/  MUFU.TANH R182, R182 ;  /* 0x000000b600b67308 */ /* 0x000e220000002400 */
[----:B-1----:R-:W-:-:S07]  /*c5e0*/  FMNMX.FTZ R8, R178, R169, !PT ;  /* 0x000000a9b2087209 */ /* 0x002fce0007810000 */
[----:B------:R-:W1:Y:S01]  /*c5f0*/  MUFU.TANH R183, R183 ;  /* 0x000000b700b77308 */ /* 0x000e620000002400 */
[----:B--2---:R-:W-:-:S07]  /*c600*/  FMNMX.FTZ R169, R179, R8, !PT ;  /* 0x00000008b3a97209 */ /* 0x004fce0007810000 */
[----:B------:R2:W-:Y:S01]  /*c610*/  MUFU.EX2 R20, R170 ;  /* 0x000000aa00147308 */ /* 0x0005e20000000800 */
[----:B0-----:R-:W-:Y:S01]  /*c620*/  FMNMX.FTZ R8, R182, R169, !PT ;  /* 0x000000a9b6087209 */ /* 0x001fe20007810000 */
[----:B------:R-:W-:-:S06]  /*c630*/  FFMA.FTZ R169, R153, UR11, -R204 ;  /* 0x0000000b99a97c23 */ /* 0x000fcc00080108cc */
[----:B------:R0:W-:Y:S01]  /*c640*/  MUFU.EX2 R21, R171 ;  /* 0x000000ab00157308 */ /* 0x0001e20000000800 */
[----:B-1----:R-:W-:Y:S01]  /*c650*/  FMNMX.FTZ R8, R183, R8, !PT ;  /* 0x00000008b7087209 */ /* 0x002fe20007810000 */
[--C-:B--2---:R-:W-:Y:S01]  /*c660*/  FFMA.FTZ R170, R154, UR11, -R204.reuse ;  /* 0x0000000b9aaa7c23 */ /* 0x104fe200080108cc */
[----:B------:R-:W-:Y:S01]  /*c670*/  IMAD.U32 R154, RZ, RZ, UR7 ;  /* 0x00000007ff9a7e24 */ /* 0x000fe2000f8e00ff */
[----:B------:R-:W-:Y:S02]  /*c680*/  UMOV UR7, 0x40000040 ;  /* 0x4000004000077882 */ /* 0x000fe40000000000 */
[----:B------:R-:W1:Y:S02]  /*c690*/  SHFL.BFLY PT, R153, R8, 0x2, 0x1f ;  /* 0x0c401f0008997f89 */ /* 0x000e6400000e0000 */
[----:B------:R-:W2:Y:S01]  /*c6a0*/  MUFU.EX2 R15, R15 ;  /* 0x0000000f000f7308 */ /* 0x000ea20000000800 */
[----:B0-----:R-:W-:-:S07]  /*c6b0*/  FFMA.FTZ R171, R155, UR11, -R204 ;  /* 0x0000000b9bab7c23 */ /* 0x001fce00080108cc */
[----:B------:R-:W-:Y:S08]  /*c6c0*/  MUFU.EX2 R168, R168 ;  /* 0x000000a800a87308 */ /* 0x000ff00000000800 */
[----:B------:R-:W0:Y:S01]  /*c6d0*/  MUFU.EX2 R169, R169 ;  /* 0x000000a900a97308 */ /* 0x000e220000000800 */
        /* <DEDUP_REMOVED lines=39> */
[----:B------:R-:W-:Y:S01]  /*c950*/  FADD.FTZ R11, -R8, R11 ;  /* 0x0000000b080b7221 */ /* 0x000fe20000010100 */
[----:B------:R-:W-:Y:S01]  /*c960*/  ISETP.NE.AND P3, PT, R16, R153, PT ;  /* 0x000000991000720c */ /* 0x000fe20003f65270 */
[----:B------:R-:W-:Y:S01]  /*c970*/  FMUL.FTZ R155, R8, UR11 ;  /* 0x0000000b089b7c20 */ /* 0x000fe20008410000 */
[----:B------:R-:W-:Y:S01]  /*c980*/  MUFU.EX2 R174, R174 ;  /* 0x000000ae00ae7308 */ /* 0x000fe20000000800 */
[----:B------:R-:W-:Y:S01]  /*c990*/  FMUL.FTZ R204, R11, UR11 ;  /* 0x0000000b0bcc7c20 */ /* 0x000fe20008410000 */
[----:B------:R-:W-:Y:S01]  /*c9a0*/  FMUL.FTZ R85, R85, R15 ;  /* 0x0000000f55557220 */ /* 0x000fe20000410000 */
[----:B------:R-:W-:Y:S01]  /*c9b0*/  FFMA.FTZ R209, R179, UR11, -R155 ;  /* 0x0000000bb3d17c23 */ /* 0x000fe2000801089b */
[----:B------:R-:W-:-:S02]  /*c9c0*/  IMAD.U32 R179, RZ, RZ, UR6 ;  /* 0x00000006ffb37e24 */ /* 0x000fc4000f8e00ff */
[--C-:B------:R-:W-:Y:S01]  /*c9d0*/  FFMA.FTZ R11, R10, UR11, -R155.reuse ;  /* 0x0000000b0a0b7c23 */ /* 0x100fe2000801089b */
[--C-:B------:R-:W-:Y:S01]  /*c9e0*/  FFMA.FTZ R10, R12, UR11, -R155.reuse ;  /* 0x0000000b0c0a7c23 */ /* 0x100fe2000801089b */
[--C-:B------:R-:W-:Y:S01]  /*c9f0*/  FFMA.FTZ R12, R13, UR11, -R155.reuse ;  /* 0x0000000b0d0c7c23 */ /* 0x100fe2000801089b */
[----:B------:R-:W1:Y:S01]  /*ca00*/  MUFU.EX2 R204, R204 ;  /* 0x000000cc00cc7308 */ /* 0x000e620000000800 */
[----:B------:R-:W-:Y:S01]  /*ca10*/  @!P1 IADD3 R152, R179, 0x38840, RZ ;  /* 0x00038840b3989810 */ /* 0x000fe20007ffe0ff */
[----:B------:R-:W-:Y:S01]  /*ca20*/  FFMA.FTZ R13, R14, UR11, -R155 ;  /* 0x0000000b0e0d7c23 */ /* 0x000fe2000801089b */
[----:B------:R-:W-:Y:S02]  /*ca30*/  @!P3 IMAD R153, R154, 0x40, R19 ;  /* 0x000000409a99b824 */ /* 0x000fe400078e0213 */
[--C-:B------:R-:W-:Y:S01]  /*ca40*/  FFMA.FTZ R14, R156, UR11, -R155.reuse ;  /* 0x0000000b9c0e7c23 */ /* 0x100fe2000801089b */
[----:B------:R-:W-:Y:S01]  /*ca50*/  @!P1 PRMT R152, RZ, 0x654, R152 ;  /* 0x00000654ff989816 */ /* 0x000fe20000000098 */
[--C-:B------:R-:W-:Y:S01]  /*ca60*/  FFMA.FTZ R203, R160, UR11, -R155.reuse ;  /* 0x0000000ba0cb7c23 */ /* 0x100fe2000801089b */
[--C-:B------:R-:W-:Y:S01]  /*ca70*/  FFMA.FTZ R205, R162, UR11, -R155.reuse ;  /* 0x0000000ba2cd7c23 */ /* 0x100fe2000801089b */
[----:B------:R-:W-:Y:S01]  /*ca80*/  @!P3 LEA R153, R153, UR37, 0x2 ;  /* 0x000000259999bc11 */ /* 0x000fe2000f8e10ff */
[--C-:B------:R-:W-:Y:S01]  /*ca90*/  FFMA.FTZ R206, R163, UR11, -R155.reuse ;  /* 0x0000000ba3ce7c23 */ /* 0x100fe2000801089b */
[--C-:B------:R-:W-:Y:S01]  /*caa0*/  FFMA.FTZ R207, R166, UR11, -R155.reuse ;  /* 0x0000000ba6cf7c23 */ /* 0x100fe2000801089b */
[--C-:B------:R-:W-:Y:S01]  /*cab0*/  FFMA.FTZ R208, R167, UR11, -R155.reuse ;  /* 0x0000000ba7d07c23 */ /* 0x100fe2000801089b */
[--C-:B------:R-:W-:Y:S01]  /*cac0*/  FFMA.FTZ R181, R181, UR11, -R155.reuse ;  /* 0x0000000bb5b57c23 */ /* 0x100fe2000801089b */
[--C-:B------:R-:W-:Y:S01]  /*cad0*/  FFMA.FTZ R202, R202, UR11, -R155.reuse ;  /* 0x0000000bcaca7c23 */ /* 0x100fe2000801089b */
[----:B------:R2:W-:Y:S01]  /*cae0*/  @!P1 SYNCS.ARRIVE.TRANS64.RED.A1T0 RZ, [R152+URZ], RZ ;  /* 0x000000ff98ff99a7 */ /* 0x0005e2000810043f */
[--C-:B------:R-:W-:Y:S01]  /*caf0*/  FFMA.FTZ R178, R178, UR11, -R155.reuse ;  /* 0x0000000bb2b27c23 */ /* 0x100fe2000801089b */
[--C-:B------:R-:W-:Y:S01]  /*cb00*/  FFMA.FTZ R182, R182, UR11, -R155.reuse ;  /* 0x0000000bb6b67c23 */ /* 0x100fe2000801089b */
[----:B------:R-:W-:Y:S01]  /*cb10*/  FFMA.FTZ R183, R183, UR11, -R155 ;  /* 0x0000000bb7b77c23 */ /* 0x000fe2000801089b */
[----:B------:R-:W-:Y:S01]  /*cb20*/  @!P3 STS [R153+0x38400], R15 ;  /* 0x0384000f9900b388 */ /* 0x000fe20000000800 */
[----:B------:R-:W-:Y:S01]  /*cb30*/  MUFU.EX2 R11, R11 ;  /* 0x0000000b000b7308 */ /* 0x000fe20000000800 */
[----:B0-----:R-:W-:Y:S01]  /*cb40*/  F2FP.BF16.F32.PACK_AB R154, R169, R168 ;  /* 0x000000a8a99a723e */ /* 0x001fe200000010ff */
[----:B-1----:R-:W-:Y:S01]  /*cb50*/  FMUL.FTZ R26, R26, R204 ;  /* 0x000000cc1a1a7220 */ /* 0x002fe20000410000 */
[----:B------:R0:W-:Y:S01]  /*cb60*/  @!P3 STS [R153+0x38420], R204 ;  /* 0x038420cc9900b388 */ /* 0x0001e20000000800 */
[----:B--2---:R-:W-:Y:S01]  /*cb70*/  F2FP.BF16.F32.PACK_AB R152, R21, R20 ;  /* 0x000000141598723e */ /* 0x004fe200000010ff */
        /* <DEDUP_REMOVED lines=35> */
[----:B------:R-:W0:Y:S01]  /*cdb0*/  MUFU.EX2 R203, R203 ;  /* 0x000000cb00cb7308 */ /* 0x000e220000000800 */
[----:B-1----:R-:W-:Y:S01]  /*cdc0*/  F2FP.BF16.F32.PACK_AB R155, R13, R12 ;  /* 0x0000000c0d9b723e */ /* 0x002fe200000010ff */
        /* <DEDUP_REMOVED lines=83> */
[----:B------:R0:W-:Y:S01]  /*d300*/  STSM.16.M88.4 [R23+0x36400], R152 ;  /* 0x0364009817007844 */ /* 0x0001e20000000200 */
[----:B------:R-:W-:Y:S01]  /*d310*/  ULEA UR6, UR14, UR38, 0xc ;  /* 0x000000260e067291 */ /* 0x000fe2000f8e603f */
[----:B------:R-:W-:Y:S01]  /*d320*/  FFMA.FTZ R4, R15, R4, R20 ;  /* 0x000000040f047223 */ /* 0x000fe20000010014 */
[----:B------:R-:W2:Y:S01]  /*d330*/  MUFU.EX2 R186, R186 ;  /* 0x000000ba00ba7308 */ /* 0x000ea20000000800 */
[----:B-1----:R-:W-:Y:S01]  /*d340*/  F2FP.BF16.F32.PACK_AB R163, R202, R181 ;  /* 0x000000b5caa3723e */ /* 0x002fe200000010ff */
[----:B------:R0:W-:Y:S01]  /*d350*/  STSM.16.M88.4 [R190], R156 ;  /* 0x0000009cbe007844 */ /* 0x0001e20000000200 */
[----:B------:R-:W-:Y:S01]  /*d360*/  UIADD3 UR8, UR6, 0x80, URZ ;  /* 0x0000008006087890 */ /* 0x000fe2000fffe03f */
[----:B------:R-:W-:Y:S01]  /*d370*/  FFMA.FTZ R5, R204, R5, R11 ;  /* 0x00000005cc057223 */ /* 0x000fe2000001000b */
[----:B------:R-:W-:Y:S01]  /*d380*/  FADD.FTZ R21, R21, R4 ;  /* 0x0000000415157221 */ /* 0x000fe20000010000 */
[----:B------:R0:W-:Y:S01]  /*d390*/  STSM.16.M88.4 [R188], R160 ;  /* 0x000000a0bc007844 */ /* 0x0001e20000000200 */
[----:B------:R-:W-:Y:S01]  /*d3a0*/  @!P1 VIADD R179, R179, 0x38860 ;  /* 0x00038860b3b39836 */ /* 0x000fe20000000000 */
[----:B------:R-:W-:Y:S01]  /*d3b0*/  MUFU.EX2 R187, R187 ;  /* 0x000000bb00bb7308 */ /* 0x000fe20000000800 */
[----:B------:R-:W-:Y:S01]  /*d3c0*/  FADD.FTZ R5, R10, R5 ;  /* 0x000000050a057221 */ /* 0x000fe20000010000 */
[----:B------:R-:W-:Y:S01]  /*d3d0*/  UMOV UR18, UR8 ;  /* 0x0000000800127c82 */ /* 0x000fe20008000000 */
[----:B------:R-:W-:Y:S01]  /*d3e0*/  UIADD3 UR8, UR6, 0x100, URZ ;  /* 0x0000010006087890 */ /* 0x000fe2000fffe03f */
[----:B------:R-:W-:Y:S01]  /*d3f0*/  FADD.FTZ R168, R168, R21 ;  /* 0x00000015a8a87221 */ /* 0x000fe20000010000 */
[----:B------:R-:W-:Y:S01]  /*d400*/  FADD.FTZ R12, R12, R5 ;  /* 0x000000050c0c7221 */ /* 0x000fe20000010000 */
[----:B------:R-:W-:Y:S01]  /*d410*/  @!P1 PRMT R179, RZ, 0x654, R179 ;  /* 0x00000654ffb39816 */ /* 0x000fe200000000b3 */
[----:B------:R-:W-:Y:S01]  /*d420*/  IMAD.MOV.U32 R11, RZ, RZ, R8 ;  /* 0x000000ffff0b7224 */ /* 0x000fe200078e0008 */
[----:B------:R-:W1:Y:S01]  /*d430*/  MUFU.EX2 R180, R180 ;  /* 0x000000b400b47308 */ /* 0x000e620000000800 */
[----:B--2---:R-:W-:Y:S01]  /*d440*/  F2FP.BF16.F32.PACK_AB R164, R186, R185 ;  /* 0x000000b9baa4723e */ /* 0x004fe200000010ff */
[----:B------:R-:W-:Y:S01]  /*d450*/  FADD.FTZ R169, R169, R168 ;  /* 0x000000a8a9a97221 */ /* 0x000fe20000010000 */
[----:B------:R-:W-:Y:S01]  /*d460*/  FADD.FTZ R13, R13, R12 ;  /* 0x0000000c0d0d7221 */ /* 0x000fe20000010000 */
[----:B------:R-:W-:-:S02]  /*d470*/  IMAD.MOV.U32 R20, RZ, RZ, R7 ;  /* 0x000000ffff147224 */ /* 0x000fc400078e0007 */
[----:B------:R-:W-:Y:S01]  /*d480*/  FADD.FTZ R170, R170, R169 ;  /* 0x000000a9aaaa7221 */ /* 0x000fe20000010000 */
[----:B------:R-:W-:Y:S01]  /*d490*/  FADD.FTZ R14, R14, R13 ;  /* 0x0000000d0e0e7221 */ /* 0x000fe20000010000 */
[----:B------:R-:W-:Y:S02]  /*d4a0*/  MUFU.EX2 R178, R178 ;  /* 0x000000b200b27308 */ /* 0x000fe40000000800 */
[----:B------:R-:W-:Y:S01]  /*d4b0*/  FADD.FTZ R171, R171, R170 ;  /* 0x000000aaabab7221 */ /* 0x000fe20000010000 */
[----:B------:R-:W-:-:S03]  /*d4c0*/  FADD.FTZ R14, R203, R14 ;  /* 0x0000000ecb0e7221 */ /* 0x000fc60000010000 */
        /* <DEDUP_REMOVED lines=22> */
[C---:B-1----:R-:W-:Y:S01]  /*d630*/  F2FP.BF16.F32.PACK_AB R167, R183.reuse, R182 ;  /* 0x000000b6b7a7723e */ /* 0x042fe200000010ff */
[----:B------:R-:W-:Y:S02]  /*d640*/  FADD.FTZ R182, R182, R209 ;  /* 0x000000d1b6b67221 */ /* 0x000fe40000010000 */
[----:B------:R-:W-:Y:S02]  /*d650*/  FADD.FTZ R4, R180, R187 ;  /* 0x000000bbb4047221 */ /* 0x000fe40000010000 */
[----:B------:R0:W-:Y:S01]  /*d660*/  STSM.16.M88.4 [R189], R164 ;  /* 0x000000a4bd007844 */ /* 0x0001e20000000200 */
[----:B------:R-:W-:Y:S01]  /*d670*/  WARPGROUP.ARRIVE ;  /* 0x00000000000079c5 */ /* 0x000fe20000000000 */
[----:B------:R-:W-:-:S05]  /*d680*/  FADD.FTZ R5, R183, R182 ;  /* 0x000000b6b7057221 */ /* 0x000fca0000010000 */
[----:B------:R-:W-:Y:S01]  /*d690*/  HGMMA.64x256x16.F32.BF16 R24, R152, gdesc[UR4].tnspB, R24, gsb0 ;  /* 0x43e0000498187df0 */ /* 0x000fe20008001818 */
        /* <DEDUP_REMOVED lines=28> */
.L_x_5137:
[----:B------:R-:W-:-:S13]  /*d860*/  ISETP.GE.AND P2, PT, R6, R184, PT ;  /* 0x000000b80600720c */ /* 0x000fda0003f46270 */
[----:B------:R-:W-:Y:S05]  /*d870*/  @!P2 BRA `(.L_x_5147) ;  /* 0x00000038000ca947 */ /* 0x000fea0003800000 */
[----:B------:R-:W-:Y:S01]  /*d880*/  IMAD.IADD R14, R17, 0x1, -R18 ;  /* 0x00000001110e7824 */ /* 0x000fe200078e0a12 */
[----:B------:R-:W-:Y:S01]  /*d890*/  MOV R12, R8 ;  /* 0x00000008000c7202 */ /* 0x000fe20000000f00 */
[----:B------:R-:W-:Y:S01]  /*d8a0*/  IMAD.MOV.U32 R10, RZ, RZ, R7 ;  /* 0x000000ffff0a7224 */ /* 0x000fe200078e0007 */
[----:B------:R-:W-:Y:S01]  /*d8b0*/  UMOV UR6, UR36 ;  /* 0x0000002400067c82 */ /* 0x000fe20008000000 */
[----:B------:R-:W-:Y:S01]  /*d8c0*/  IMAD.IADD R11, R3, 0x1, R14 ;  /* 0x00000001030b7824 */ /* 0x000fe200078e020e */
[----:B------:R-:W-:-:S04]  /*d8d0*/  IADD3 R13, R14, 0x8, R3 ;  /* 0x000000080e0d7810 */ /* 0x000fc80007ffe003 */
[----:B------:R-:W-:-:S07]  /*d8e0*/  LOP3.LUT R9, RZ, R13, RZ, 0x33, !PT ;  /* 0x0000000dff097212 */ /* 0x000fce00078e33ff */
.L_x_5164:
[----:B------:R-:W-:-:S04]  /*d8f0*/  UIADD3 UR14, UR6, 0x1, URZ ;  /* 0x00000001060e7890 */ /* 0x000fc8000fffe03f */
[----:B------:R-:W-:-:S04]  /*d900*/  UISETP.NE.AND UP0, UPT, UR14, 0x2, UPT ;  /* 0x000000020e00788c */ /* 0x000fc8000bf05270 */
[----:B------:R-:W-:Y:S02]  /*d910*/  USEL UR14, UR14, URZ, UP0 ;  /* 0x0000003f0e0e7287 */ /* 0x000fe40008000000 */
[----:B------:R-:W-:-:S05]  /*d920*/  USEL UR7, URZ, 0x1, UP0 ;  /* 0x000000013f077887 */ /* 0x000fca0008000000 */
[----:B------:R-:W-:Y:S01]  /*d930*/  UMOV UR36, UR14 ;  /* 0x0000000e00247c82 */ /* 0x000fe20008000000 */
[----:B------:R-:W-:Y:S01]  /*d940*/  LOP3.LUT R2, R2, UR7, RZ, 0x3c, !PT ;  /* 0x0000000702027c12 */ /* 0x000fe2000f8e3cff */
[----:B--2---:R-:W-:Y:S06]  /*d950*/  @!P0 BRA `(.L_x_5148) ;  /* 0x0000000000048947 */ /* 0x004fec0003800000 */
[----:B------:R-:W-:Y:S01]  /*d960*/  BPT.TRAP 0x1 ;  /* 0x000000040000795c */ /* 0x000fe20000300000 */
.L_x_5148:
[----:B------:R-:W-:Y:S01]  /*d970*/  ULEA UR7, UR36, UR37, 0x3 ;  /* 0x0000002524077291 */ /* 0x000fe2000f8e183f */
[----:B------:R-:W-:-:S08]  /*d980*/  SHF.L.U32 R7, R2, 0x1f, RZ ;  /* 0x0000001f02077819 */ /* 0x000fd000000006ff */
[----:B------:R1:W2:Y:S01]  /*d990*/  SYNCS.PHASECHK.TRANS64.TRYWAIT P2, [UR7+0x38830], R7 ;  /* 0x03883007ff0075a7 */ /* 0x0002a20008040147 */
[----:B------:R-:W-:Y:S05]  /*d9a0*/  @!P0 BRA `(.L_x_5149) ;  /* 0x0000000000048947 */ /* 0x000fea0003800000 */
[----:B------:R-:W-:Y:S01]  /*d9b0*/  BPT.TRAP 0x1 ;  /* 0x000000040000795c */ /* 0x000fe20000300000 */
.L_x_5149:
[----:B--2---:R-:W-:Y:S05]  /*d9c0*/  @P2 BRA `(.L_x_5150) ;  /* 0x0000000000082947 */ /* 0x004fea0003800000 */
[----:B------:R-:W2:Y:S02]  /*d9d0*/  SYNCS.PHASECHK.TRANS64.TRYWAIT P2, [UR7+0x38830], R7 ;  /* 0x03883007ff0075a7 */ /* 0x000ea40008040147 */
[----:B--2---:R-:W-:Y:S05]  /*d9e0*/  @!P2 BRA `(.L_x_5151) ;  /* 0x000000c4006ca947 */ /* 0x004fea0003800000 */
.L_x_5150:
[----:B------:R-:W-:Y:S01]  /*d9f0*/  R2UR UR18, R0 ;  /* 0x00000000001272ca */ /* 0x000fe200000e0000 */
[----:B0-----:R-:W-:Y:S01]  /*da00*/  WARPGROUP.ARRIVE ;  /* 0x00000000000079c5 */ /* 0x001fe20000000000 */
        /* <DEDUP_REMOVED lines=30> */
.L_x_5152:
[----:B------:R0:W3:Y:S01]  /*dbf0*/  SYNCS.PHASECHK.TRANS64.TRYWAIT P2, [UR7+0x38850], R7 ;  /* 0x03885007ff0075a7 */ /* 0x0000e20008040147 */
[----:B------:R-:W-:Y:S05]  /*dc00*/  @!P0 BRA `(.L_x_5153) ;  /* 0x0000000000048947 */ /* 0x000fea0003800000 */
[----:B------:R-:W-:Y:S01]  /*dc10*/  BPT.TRAP 0x1 ;  /* 0x000000040000795c */ /* 0x000fe20000300000 */
.L_x_5153:
[----:B---3--:R-:W-:Y:S05]  /*dc20*/  @P2 BRA `(.L_x_5154) ;  /* 0x0000000000082947 */ /* 0x008fea0003800000 */
[----:B------:R-:W3:Y:S02]  /*dc30*/  SYNCS.PHASECHK.TRANS64.TRYWAIT P2, [UR7+0x38850], R7 ;  /* 0x03885007ff0075a7 */ /* 0x000ee40008040147 */
[----:B---3--:R-:W-:Y:S05]  /*dc40*/  @!P2 BRA `(.L_x_5155) ;  /* 0x000000c000eca947 */ /* 0x008fea0003800000 */
.L_x_5154:
[----:B------:R-:W-:Y:S01]  /*dc50*/  ULEA UR8, UR14, UR4, 0xc ;  /* 0x000000040e087291 */ /* 0x000fe2000f8e603f */
[----:B------:R-:W-:Y:S01]  /*dc60*/  WARPGROUP.ARRIVE ;  /* 0x00000000000079c5 */ /* 0x000fe20000000000 */
[----:B------:R-:W-:Y:S01]  /*dc70*/  UMOV UR27, 0x40000040 ;  /* 0x40000040001b7882 */ /* 0x000fe20000000000 */
[----:B------:R-:W-:-:S04]  /*dc80*/  UIADD3 UR28, UR5, 0x2, URZ ;  /* 0x00000002051c7890 */ /* 0x000fc8000fffe03f */
[----:B--2---:R-:W2:Y:S01]  /*dc90*/  S2R R8, SR_TID.X ;  /* 0x0000000000087919 */ /* 0x004ea20000002100 */
[----:B------:R-:W-:Y:S01]  /*dca0*/  UIADD3 UR30, UR8, 0x2, URZ ;  /* 0x00000002081e7890 */ /* 0x000fe2000fffe03f */
[----:B------:R-:W-:Y:S01]  /*dcb0*/  IMAD.U32 R20, RZ, RZ, UR7 ;  /* 0x00000007ff147e24 */ /* 0x000fe2000f8e00ff */
[----:B------:R-:W-:Y:S01]  /*dcc0*/  UMOV UR26, UR8 ;  /* 0x00000008001a7c82 */ /* 0x000fe20008000000 */
[----:B------:R-:W-:Y:S01]  /*dcd0*/  UMOV UR29, 0x40000040 ;  /* 0x40000040001d7882 */ /* 0x000fe20000000000 */
[----:B------:R-:W-:Y:S01]  /*dce0*/  HGMMA.64x64x16.F32.BF16 R152, gdesc[UR24], R152, gsb0 ;  /* 0x00e00000189879f0 */ /* 0x000fe20008001898 */
[----:B------:R-:W-:Y:S01]  /*dcf0*/  UMOV UR31, 0x40000040 ;  /* 0x40000040001f7882 */ /* 0x000fe20000000000 */
[----:B------:R-:W-:Y:S01]  /*dd00*/  UIADD3 UR19, UR5, 0x800, URZ ;  /* 0x0000080005137890 */ /* 0x000fe2000fffe03f */
[----:B------:R-:W-:Y:S01]  /*dd10*/  @!P1 VIADD R14, R20, 0x38840 ;  /* 0x00038840140e9836 */ /* 0x000fe20000000000 */
[----:B------:R-:W-:Y:S01]  /*dd20*/  UIADD3 UR18, UR8, 0x800, URZ ;  /* 0x0000080008127890 */ /* 0x000fe2000fffe03f */
[----:B------:R-:W-:Y:S01]  /*dd30*/  UMOV UR11, 0x4 ;  /* 0x00000004000b7882 */ /* 0x000fe20000000000 */
[----:B------:R-:W-:-:S02]  /*dd40*/  ULDC UR7, c[0x0][0xad8] ;  /* 0x0002b60000077ab9 */ /* 0x000fc40000000800 */
[----:B------:R-:W-:Y:S02]  /*dd50*/  @!P1 PRMT R14, RZ, 0x654, R14 ;  /* 0x00000654ff0e9816 */ /* 0x000fe4000000000e */
[----:B--2---:R-:W-:-:S05]  /*dd60*/  SHF.R.U32.HI R8, RZ, 0x7, R8 ;  /* 0x00000007ff087819 */ /* 0x004fca0000011608 */
[----:B01----:R-:W0:Y:S02]  /*dd70*/  SHFL.IDX PT, R7, R8, RZ, 0x1f ;  /* 0x00001fff08077589 */ /* 0x003e2400000e0000 */
        /* <DEDUP_REMOVED lines=284> */
[----:B------:R-:W0:Y:S01]  /*ef40*/  MUFU.TANH R7, R7 ;  /* 0x0000000700077308 */ /* 0x000e220000002400 */
[----:B------:R1:W-:Y:S01]  /*ef50*/  @!P1 SYNCS.ARRIVE.TRANS64.RED.A1T0 RZ, [R14+URZ], RZ ;  /* 0x000000ff0eff99a7 */ /* 0x0003e2000810043f */
[----:B------:R-:W-:-:S04]  /*ef60*/  IADD3 R15, R17, 0x1, -R172 ;  /* 0x00000001110f7810 */ /* 0x000fc80007ffe8ac */
[----:B------:R-:W-:Y:S02]  /*ef70*/  IADD3 R15, -R16, R15, -R18 ;  /* 0x0000000f100f7210 */ /* 0x000fe40007ffe912 */
[----:B------:R-:W2:Y:S02]  /*ef80*/  MUFU.TANH R185, R185 ;  /* 0x000000b900b97308 */ /* 0x000ea40000002400 */
[C---:B------:R-:W-:Y:S01]  /*ef90*/  IADD3 R206, R15.reuse, UR15, RZ ;  /* 0x0000000f0fce7c10 */ /* 0x040fe2000fffe0ff */
[----:B------:R-:W-:Y:S01]  /*efa0*/  VIADD R182, R15, UR7 ;  /* 0x000000070fb67c36 */ /* 0x000fe20008000000 */
[----:B------:R-:W-:-:S04]  /*efb0*/  ULDC UR7, c[0x0][0xadc] ;  /* 0x0002b70000077ab9 */ /* 0x000fc80000000800 */
[----:B------:R-:W3:Y:S01]  /*efc0*/  MUFU.TANH R8, R8 ;  /* 0x0000000800087308 */ /* 0x000ee20000002400 */
[C---:B------:R-:W-:Y:S02]  /*efd0*/  IMAD.IADD R180, R3.reuse, 0x1, R206 ;  /* 0x0000000103b47824 */ /* 0x040fe400078e02ce */
[----:B------:R-:W-:-:S05]  /*efe0*/  IMAD.IADD R174, R3, 0x1, R182 ;  /* 0x0000000103ae7824 */ /* 0x000fca00078e02b6 */
        /* <DEDUP_REMOVED lines=42> */
.L_x_5158:
[----:B------:R-:W-:Y:S01]  /*f290*/  IMAD.U32 R175, RZ, RZ, UR7 ;  /* 0x00000007ffaf7e24 */ /* 0x000fe2000f8e00ff */
[----:B------:R-:W-:-:S04]  /*f2a0*/  MOV R173, R11 ;  /* 0x0000000b00ad7202 */ /* 0x000fc80000000f00 */
[----:B------:R-:W-:-:S13]  /*f2b0*/  ISETP.NE.AND P2, PT, R175, 0x1, PT ;  /* 0x00000001af00780c */ /* 0x000fda0003f45270 */
[----:B------:R-:W1:Y:S02]  /*f2c0*/  @P2 LDC.64 R14, c[0x0][0xae0] ;  /* 0x0002b800ff0e2b82 */ /* 0x000e640000000a00 */
[----:B-1----:R-:W-:-:S05]  /*f2d0*/  @P2 IMAD.HI.U32 R14, R11, R14, RZ ;  /* 0x0000000e0b0e2227 */ /* 0x002fca00078e00ff */
[----:B------:R-:W-:-:S07]  /*f2e0*/  @P2 SHF.R.U32.HI R173, RZ, R15, R14 ;  /* 0x0000000fffad2219 */ /* 0x000fce000001160e */
.L_x_5159:
[----:B------:R-:W-:Y:S05]  /*f2f0*/  BSYNC B0 ;  /* 0x0000000000007941 */ /* 0x000fea0003800000 */
.L_x_5157:
[----:B------:R-:W-:-:S04]  /*f300*/  IMAD R15, R173, R175, -R172 ;  /* 0x000000afad0f7224 */ /* 0x000fc800078e0aac */
[----:B------:R-:W-:-:S05]  /*f310*/  IMAD.IADD R15, R15, 0x1, -R16 ;  /* 0x000000010f0f7824 */ /* 0x000fca00078e0a10 */
[----:B------:R-:W-:Y:S02]  /*f320*/  VIADDMNMX R174, R15, R175, R174, PT ;  /* 0x000000af0fae7246 */ /* 0x000fe400038001ae */
[----:B------:R-:W-:-:S07]  /*f330*/  VIMNMX R180, R180, R15, !PT ;  /* 0x0000000fb4b47248 */ /* 0x000fce0007fe0100 */
.L_x_5156:
[----:B------:R-:W-:-:S04]  /*f340*/  ISETP.GT.AND P2, PT, R6, -0x1, PT ;  /* 0xffffffff0600780c */ /* 0x000fc80003f44270 */
[C---:B------:R-:W-:Y:S02]  /*f350*/  ISETP.GT.AND P3, PT, R180.reuse, RZ, P2 ;  /* 0x000000ffb400720c */ /* 0x040fe40001764270 */
[----:B------:R-:W-:Y:S02]  /*f360*/  ISETP.GT.AND P5, PT, R180, 0x1, P2 ;  /* 0x00000001b400780c */ /* 0x000fe400017a4270 */
[----:B------:R-:W-:Y:S02]  /*f370*/  ISETP.LT.OR P4, PT, R174, 0x1, P3 ;  /* 0x00000001ae00780c */ /* 0x000fe40001f81670 */
[C---:B------:R-:W-:Y:S02]  /*f380*/  ISETP.GT.AND P3, PT, R180.reuse, 0x8, P2 ;  /* 0x00000008b400780c */ /* 0x040fe40001764270 */
        /* <DEDUP_REMOVED lines=58> */
.L_x_5162:
[----:B------:R-:W-:Y:S02]  /*f730*/  IMAD.U32 R170, RZ, RZ, UR7 ;  /* 0x00000007ffaa7e24 */ /* 0x000fe4000f8e00ff */
[----:B------:R-:W-:-:S03]  /*f740*/  IMAD.MOV.U32 R7, RZ, RZ, R13 ;  /* 0x000000ffff077224 */ /* 0x000fc600078e000d */
[----:B------:R-:W-:-:S13]  /*f750*/  ISETP.NE.AND P3, PT, R170, 0x1, PT ;  /* 0x00000001aa00780c */ /* 0x000fda0003f65270 */
[----:B------:R-:W0:Y:S02]  /*f760*/  @P3 LDC.64 R14, c[0x0][0xae0] ;  /* 0x0002b800ff0e3b82 */ /* 0x000e240000000a00 */
[----:B0-----:R-:W-:-:S05]  /*f770*/  @P3 IMAD.HI.U32 R14, R13, R14, RZ ;  /* 0x0000000e0d0e3227 */ /* 0x001fca00078e00ff */
[----:B------:R-:W-:-:S07]  /*f780*/  @P3 SHF.R.U32.HI R7, RZ, R15, R14 ;  /* 0x0000000fff073219 */ /* 0x000fce000001160e */
.L_x_5163:
[----:B------:R-:W-:Y:S05]  /*f790*/  BSYNC B0 ;  /* 0x0000000000007941 */ /* 0x000fea0003800000 */
.L_x_5161:
[----:B------:R-:W-:-:S05]  /*f7a0*/  IMAD R7, R7, R170, -R172 ;  /* 0x000000aa07077224 */ /* 0x000fca00078e0aac */
[----:B------:R-:W-:-:S04]  /*f7b0*/  IADD3 R7, -R16, R7, RZ ;  /* 0x0000000710077210 */ /* 0x000fc80007ffe1ff */
[----:B------:R-:W-:Y:S02]  /*f7c0*/  VIADDMNMX R168, R7, R170, R168, PT ;  /* 0x000000aa07a87246 */ /* 0x000fe400038001a8 */
[----:B------:R-:W-:-:S07]  /*f7d0*/  VIMNMX R169, R169, R7, !PT ;  /* 0x00000007a9a97248 */ /* 0x000fce0007fe0100 */
.L_x_5160:
[----:B------:R-:W-:Y:S01]  /*f7e0*/  FMNMX.FTZ R14, R173, R10, !PT ;  /* 0x0000000aad0e7209 */ /* 0x000fe20007810000 */
[----:B------:R-:W-:Y:S01]  /*f7f0*/  ULDC UR11, c[0x0][0xa80] ;  /* 0x0002a000000b7ab9 */ /* 0x000fe20000000800 */
[----:B------:R-:W-:Y:S01]  /*f800*/  ISETP.GT.AND P3, PT, R169, 0x1, P2 ;  /* 0x00000001a900780c */ /* 0x000fe20001764270 */
[----:B------:R-:W-:Y:S01]  /*f810*/  UMOV UR7, 0x40000040 ;  /* 0x4000004000077882 */ /* 0x000fe20000000000 */
[----:B------:R-:W-:Y:S01]  /*f820*/  FMNMX.FTZ R7, R185, R14, !PT ;  /* 0x0000000eb9077209 */ /* 0x000fe20007810000 */
[----:B------:R-:W-:Y:S01]  /*f830*/  UMOV UR19, 0x40000040 ;  /* 0x4000004000137882 */ /* 0x000fe20000000000 */
[----:B------:R-:W-:Y:S01]  /*f840*/  ISETP.LT.OR P3, PT, R168, 0x2, P3 ;  /* 0x00000002a800780c */ /* 0x000fe20001f61670 */
[----:B------:R-:W-:Y:S01]  /*f850*/  @!P1 VIADD R20, R20, 0x38860 ;  /* 0x0003886014149836 */ /* 0x000fe20000000000 */
[----:B------:R-:W-:Y:S02]  /*f860*/  FMNMX.FTZ R14, R186, R7, !PT ;  /* 0x00000007ba0e7209 */ /* 0x000fe40007810000 */
[----:B------:R-:W-:-:S02]  /*f870*/  FSEL R181, R21, -INF , !P3 ;  /* 0xff80000015b57808 */ /* 0x000fc40005800000 */
[----:B------:R-:W-:Y:S02]  /*f880*/  FMNMX.FTZ R7, R187, R14, !PT ;  /* 0x0000000ebb077209 */ /* 0x000fe40007810000 */
[C---:B------:R-:W-:Y:S02]  /*f890*/  ISETP.GT.AND P3, PT, R169.reuse, RZ, P2 ;  /* 0x000000ffa900720c */ /* 0x040fe40001764270 */
[----:B------:R-:W-:Y:S02]  /*f8a0*/  FMNMX.FTZ R14, R202, R7, !PT ;  /* 0x00000007ca0e7209 */ /* 0x000fe40007810000 */
[----:B------:R-:W-:Y:S02]  /*f8b0*/  ISETP.GT.AND P5, PT, R169, 0x9, P2 ;  /* 0x00000009a900780c */ /* 0x000fe400017a4270 */
[----:B------:R-:W-:Y:S02]  /*f8c0*/  FMNMX.FTZ R7, R203, R14, !PT ;  /* 0x0000000ecb077209 */ /* 0x000fe40007810000 */
[----:B------:R-:W-:-:S02]  /*f8d0*/  ISETP.LT.OR P3, PT, R168, 0x1, P3 ;  /* 0x00000001a800780c */ /* 0x000fc40001f61670 */
[----:B------:R-:W-:Y:S02]  /*f8e0*/  FMNMX.FTZ R14, R204, R7, !PT ;  /* 0x00000007cc0e7209 */ /* 0x000fe40007810000 */
[----:B------:R-:W-:Y:S02]  /*f8f0*/  ISETP.GT.AND P4, PT, R169, 0x8, P2 ;  /* 0x00000008a900780c */ /* 0x000fe40001784270 */
[----:B------:R-:W-:Y:S02]  /*f900*/  FMNMX.FTZ R7, R205, R14, !PT ;  /* 0x0000000ecd077209 */ /* 0x000fe40007810000 */
[----:B------:R-:W-:Y:S02]  /*f910*/  ISETP.LT.OR P5, PT, R168, 0xa, P5 ;  /* 0x0000000aa800780c */ /* 0x000fe40002fa1670 */
[----:B------:R-:W-:Y:S02]  /*f920*/  FMNMX.FTZ R14, R166, R7, !PT ;  /* 0x00000007a60e7209 */ /* 0x000fe40007810000 */
[----:B------:R-:W-:-:S02]  /*f930*/  FSEL R183, R8, -INF , !P3 ;  /* 0xff80000008b77808 */ /* 0x000fc40005800000 */
[----:B------:R-:W-:Y:S02]  /*f940*/  FMNMX.FTZ R14, R167, R14, !PT ;  /* 0x0000000ea70e7209 */ /* 0x000fe40007810000 */
[----:B------:R-:W-:Y:S02]  /*f950*/  ISETP.LT.OR P4, PT, R168, 0x9, P4 ;  /* 0x00000009a800780c */ /* 0x000fe40002781670 */
[----:B------:R-:W-:Y:S02]  /*f960*/  FMNMX.FTZ R7, R175, R14, !PT ;  /* 0x0000000eaf077209 */ /* 0x000fe40007810000 */
[----:B------:R-:W-:Y:S02]  /*f970*/  FSEL R153, R153, -INF , !P5 ;  /* 0xff80000099997808 */ /* 0x000fe40006800000 */
[----:B------:R-:W-:Y:S02]  /*f980*/  FMNMX.FTZ R14, R176, R7, !PT ;  /* 0x00000007b00e7209 */ /* 0x000fe40007810000 */
[----:B------:R-:W-:-:S02]  /*f990*/  FMNMX.FTZ R8, R183, R12, !PT ;  /* 0x0000000cb7087209 */ /* 0x000fc40007810000 */
[----:B------:R-:W-:Y:S02]  /*f9a0*/  FMNMX.FTZ R7, R177, R14, !PT ;  /* 0x0000000eb1077209 */ /* 0x000fe40007810000 */
[----:B------:R-:W-:Y:S02]  /*f9b0*/  ISETP.GT.AND P5, PT, R169, 0x11, P2 ;  /* 0x00000011a900780c */ /* 0x000fe400017a4270 */
[----:B------:R-:W-:Y:S02]  /*f9c0*/  FMNMX.FTZ R14, R180, R7, !PT ;  /* 0x00000007b40e7209 */ /* 0x000fe40007810000 */
[----:B------:R-:W-:Y:S02]  /*f9d0*/  FSEL R152, R152, -INF , !P4 ;  /* 0xff80000098987808 */ /* 0x000fe40006000000 */
[----:B------:R-:W-:Y:S02]  /*f9e0*/  FMNMX.FTZ R7, R179, R14, !PT ;  /* 0x0000000eb3077209 */ /* 0x000fe40007810000 */
[----:B------:R-:W-:-:S02]  /*f9f0*/  ISETP.GT.AND P4, PT, R169, 0x10, P2 ;  /* 0x00000010a900780c */ /* 0x000fc40001784270 */
[----:B------:R-:W-:Y:S02]  /*fa00*/  FMNMX.FTZ R14, R178, R7, !PT ;  /* 0x00000007b20e7209 */ /* 0x000fe40007810000 */
[C---:B------:R-:W-:Y:S02]  /*fa10*/  ISETP.LT.OR P5, PT, R168.reuse, 0x12, P5 ;  /* 0x00000012a800780c */ /* 0x040fe40002fa1670 */
[----:B------:R-:W-:Y:S01]  /*fa20*/  ISETP.LT.OR P4, PT, R168, 0x11, P4 ;  /* 0x00000011a800780c */ /* 0x000fe20002781670 */
[----:B------:R-:W0:Y:S01]  /*fa30*/  SHFL.BFLY PT, R7, R14, 0x2, 0x1f ;  /* 0x0c401f000e077f89 */ /* 0x000e2200000e0000 */
[----:B------:R-:W-:Y:S02]  /*fa40*/  FSEL R155, R155, -INF , !P5 ;  /* 0xff8000009b9b7808 */ /* 0x000fe40006800000 */
[----:B------:R-:W-:Y:S02]  /*fa50*/  ISETP.GT.AND P5, PT, R169, 0x20, P2 ;  /* 0x00000020a900780c */ /* 0x000fe400017a4270 */
[----:B------:R-:W-:-:S02]  /*fa60*/  FSEL R154, R154, -INF , !P4 ;  /* 0xff8000009a9a7808 */ /* 0x000fc40006000000 */
[C---:B------:R-:W-:Y:S02]  /*fa70*/  ISETP.GT.AND P3, PT, R169.reuse, 0x18, P2 ;  /* 0x00000018a900780c */ /* 0x040fe40001764270 */
[C---:B------:R-:W-:Y:S02]  /*fa80*/  ISETP.LT.OR P5, PT, R168.reuse, 0x21, P5 ;  /* 0x00000021a800780c */ /* 0x040fe40002fa1670 */
[----:B------:R-:W-:Y:S02]  /*fa90*/  ISETP.GT.AND P4, PT, R169, 0x19, P2 ;  /* 0x00000019a900780c */ /* 0x000fe40001784270 */
[----:B------:R-:W-:Y:S02]  /*faa0*/  ISETP.LT.OR P3, PT, R168, 0x19, P3 ;  /* 0x00000019a800780c */ /* 0x000fe40001f61670 */
[----:B------:R-:W-:Y:S02]  /*fab0*/  FSEL R158, R158, -INF , !P5 ;  /* 0xff8000009e9e7808 */ /* 0x000fe40006800000 */
[----:B------:R-:W-:-:S02]  /*fac0*/  ISETP.LT.OR P4, PT, R168, 0x1a, P4 ;  /* 0x0000001aa800780c */ /* 0x000fc40002781670 */
[----:B------:R-:W-:Y:S02]  /*fad0*/  FSEL R156, R156, -INF , !P3 ;  /* 0xff8000009c9c7808 */ /* 0x000fe40005800000 */
[----:B------:R-:W-:Y:S02]  /*fae0*/  ISETP.GT.AND P3, PT, R169, 0x21, P2 ;  /* 0x00000021a900780c */ /* 0x000fe40001764270 */
[----:B------:R-:W-:Y:S02]  /*faf0*/  FSEL R157, R157, -INF , !P4 ;  /* 0xff8000009d9d7808 */ /* 0x000fe40006000000 */
[----:B0-----:R-:W-:Y:S02]  /*fb00*/  FMNMX.FTZ R15, R14, R7, !PT ;  /* 0x000000070e0f7209 */ /* 0x001fe40007810000 */
[----:B------:R-:W-:Y:S02]  /*fb10*/  ISETP.GT.AND P4, PT, R169, 0x28, P2 ;  /* 0x00000028a900780c */ /* 0x000fe40001784270 */
        /* <DEDUP_REMOVED lines=12> */
[C---:B------:R-:W-:Y:S02]  /*fbe0*/  ISETP.GT.AND P4, PT, R169.reuse, 0x38, P2 ;  /* 0x00000038a900780c */ /* 0x040fe40001784270 */
[----:B------:R-:W-:Y:S02]  /*fbf0*/  ISETP.GT.AND P2, PT, R169, 0x39, P2 ;  /* 0x00000039a900780c */ /* 0x000fe40001744270 */
[----:B0-----:R-:W-:-:S02]  /*fc00*/  FMNMX.FTZ R7, R15, R170, !PT ;  /* 0x000000aa0f077209 */ /* 0x001fc40007810000 */
[----:B------:R-:W-:Y:S02]  /*fc10*/  FMNMX.FTZ R15, R181, R8, !PT ;  /* 0x00000008b50f7209 */ /* 0x000fe40007810000 */
[C---:B------:R-:W-:Y:S01]  /*fc20*/  FSETP.NEU.FTZ.AND P5, PT, R7.reuse, -INF , PT ;  /* 0xff8000000700780b */ /* 0x040fe20003fbd000 */
[----:B------:R-:W-:Y:S01]  /*fc30*/  FMUL.FTZ R14, R7, UR11 ;  /* 0x0000000b070e7c20 */ /* 0x000fe20008410000 */
[----:B------:R-:W-:Y:S02]  /*fc40*/  FMNMX.FTZ R8, R152, R15, !PT ;  /* 0x0000000f98087209 */ /* 0x000fe40007810000 */
[C---:B------:R-:W-:Y:S02]  /*fc50*/  ISETP.LT.OR P3, PT, R168.reuse, 0x32, P3 ;  /* 0x00000032a800780c */ /* 0x040fe40001f61670 */
        /* <DEDUP_REMOVED lines=30> */
[----:B------:R-:W-:Y:S01]  /*fe40*/  FFMA.FTZ R186, R178, UR11, -R8 ;  /* 0x0000000bb2ba7c23 */ /* 0x000fe20008010808 */
[----:B------:R-:W-:Y:S01]  /*fe50*/  FSEL R167, R7, RZ, P5 ;  /* 0x000000ff07a77208 */ /* 0x000fe20002800000 */
[----:B------:R-:W-:Y:S01]  /*fe60*/  IMAD.MOV R187, RZ, RZ, -R22 ;  /* 0x000000ffffbb7224 */ /* 0x000fe200078e0a16 */
[----:B------:R-:W-:Y:S01]  /*fe70*/  FMNMX.FTZ R169, R163, R170, !PT ;  /* 0x000000aaa3a97209 */ /* 0x000fe20007810000 */
[----:B------:R-:W-:Y:S01]  /*fe80*/  MUFU.EX2 R15, R15 ;  /* 0x0000000f000f7308 */ /* 0x000fe20000000800 */
[----:B------:R-:W-:Y:S01]  /*fe90*/  @!P1 PRMT R20, RZ, 0x654, R20 ;  /* 0x00000654ff149816 */ /* 0x000fe20000000014 */
[----:B------:R-:W-:Y:S01]  /*fea0*/  FADD.FTZ R167, -R167, R10 ;  /* 0x0000000aa7a77221 */ /* 0x000fe20000010100 */
[----:B------:R-:W-:Y:S01]  /*feb0*/  FMNMX.FTZ R170, R164, R169, !PT ;  /* 0x000000a9a4aa7209 */ /* 0x000fe20007810000 */
[----:B------:R-:W-:-:S02]  /*fec0*/  FFMA.FTZ R169, R202, UR11, -R8 ;  /* 0x0000000bcaa97c23 */ /* 0x000fc40008010808 */
[----:B------:R-:W-:Y:S01]  /*fed0*/  FMUL.FTZ R167, R167, UR11 ;  /* 0x0000000ba7a77c20 */ /* 0x000fe20008410000 */
[----:B------:R-:W-:Y:S01]  /*fee0*/  FMNMX.FTZ R182, R165, R170, !PT ;  /* 0x000000aaa5b67209 */ /* 0x000fe20007810000 */
[----:B------:R-:W-:Y:S01]  /*fef0*/  FFMA.FTZ R170, R203, UR11, -R8 ;  /* 0x0000000bcbaa7c23 */ /* 0x000fe20008010808 */
[----:B------:R-:W-:Y:S03]  /*ff00*/  MUFU.EX2 R10, R186 ;  /* 0x000000ba000a7308 */ /* 0x000fe60000000800 */
[----:B0-----:R-:W0:Y:S05]  /*ff10*/  SHFL.BFLY PT, R185, R182, 0x2, 0x1f ;  /* 0x0c401f00b6b97f89 */ /* 0x001e2a00000e0000 */
[----:B------:R-:W1:Y:S08]  /*ff20*/  MUFU.EX2 R178, R167 ;  /* 0x000000a700b27308 */ /* 0x000e700000000800 */
[----:B------:R-:W-:Y:S08]  /*ff30*/  MUFU.EX2 R21, R21 ;  /* 0x0000001500157308 */ /* 0x000ff00000000800 */
[----:B------:R-:W-:Y:S01]  /*ff40*/  MUFU.EX2 R168, R168 ;  /* 0x000000a800a87308 */ /* 0x000fe20000000800 */
[-C--:B-1----:R-:W-:Y:S01]  /*ff50*/  FMUL.FTZ R24, R24, R178.reuse ;  /* 0x000000b218187220 */ /* 0x082fe20000410000 */
[-C--:B------:R-:W-:Y:S01]  /*ff60*/  FMUL.FTZ R25, R25, R178.reuse ;  /* 0x000000b219197220 */ /* 0x080fe20000410000 */
        /* <DEDUP_REMOVED lines=30> */
[----:B------:R-:W-:Y:S01]  /*10150*/  MUFU.EX2 R172, R172 ;  /* 0x000000ac00ac7308 */ /* 0x000fe20000000800 */
[-C--:B------:R-:W-:Y:S01]  /*10160*/  FMUL.FTZ R76, R76, R178.reuse ;  /* 0x000000b24c4c7220 */ /* 0x080fe20000410000 */
[-C--:B------:R-:W-:Y:S01]  /*10170*/  FMUL.FTZ R77, R77, R178.reuse ;  /* 0x000000b24d4d7220 */ /* 0x080fe20000410000 */
[C---:B------:R-:W-:Y:S01]  /*10180*/  FSETP.NEU.FTZ.AND P2, PT, R8.reuse, -INF , PT ;  /* 0xff8000000800780b */ /* 0x040fe20003f5d000 */
[----:B------:R-:W-:Y:S01]  /*10190*/  FMUL.FTZ R166, R8, UR11 ;  /* 0x0000000b08a67c20 */ /* 0x000fe20008410000 */
[-C--:B------:R-:W-:Y:S01]  /*101a0*/  FMUL.FTZ R80, R80, R178.reuse ;  /* 0x000000b250507220 */ /* 0x080fe20000410000 */
[-C--:B------:R-:W-:Y:S01]  /*101b0*/  FMUL.FTZ R81, R81, R178.reuse ;  /* 0x000000b251517220 */ /* 0x080fe20000410000 */
[----:B------:R-:W-:Y:S01]  /*101c0*/  FSEL R185, R8, RZ, P2 ;  /* 0x000000ff08b97208 */ /* 0x000fe20001000000 */
[----:B------:R-:W-:Y:S01]  /*101d0*/  MUFU.EX2 R173, R173 ;  /* 0x000000ad00ad7308 */ /* 0x000fe20000000800 */
[----:B------:R-:W-:Y:S01]  /*101e0*/  FSEL R166, R166, RZ, P2 ;  /* 0x000000ffa6a67208 */ /* 0x000fe20001000000 */
[-C--:B------:R-:W-:Y:S01]  /*101f0*/  FMUL.FTZ R84, R84, R178.reuse ;  /* 0x000000b254547220 */ /* 0x080fe20000410000 */
[----:B------:R-:W-:Y:S01]  /*10200*/  ISETP.NE.AND P2, PT, R16, R187, PT ;  /* 0x000000bb1000720c */ /* 0x000fe20003f45270 */
[----:B------:R-:W-:Y:S01]  /*10210*/  FADD.FTZ R185, -R185, R12 ;  /* 0x0000000cb9b97221 */ /* 0x000fe20000010100 */
[----:B------:R-:W-:Y:S01]  /*10220*/  FMUL.FTZ R85, R85, R178 ;  /* 0x000000b255557220 */ /* 0x000fe20000410000 */
[--C-:B------:R-:W-:Y:S01]  /*10230*/  FFMA.FTZ R182, R183, UR11, -R166.reuse ;  /* 0x0000000bb7b67c23 */ /* 0x100fe200080108a6 */
[----:B------:R-:W-:Y:S01]  /*10240*/  FFMA.FTZ R183, R152, UR11, -R166 ;  /* 0x0000000b98b77c23 */ /* 0x000fe200080108a6 */
[----:B------:R-:W-:Y:S01]  /*10250*/  FMUL.FTZ R185, R185, UR11 ;  /* 0x0000000bb9b97c20 */ /* 0x000fe20008410000 */
[----:B------:R-:W-:-:S02]  /*10260*/  IMAD.U32 R152, RZ, RZ, UR6 ;  /* 0x00000006ff987e24 */ /* 0x000fc4000f8e00ff */
[--C-:B------:R-:W-:Y:S01]  /*10270*/  FFMA.FTZ R187, R153, UR11, -R166.reuse ;  /* 0x0000000b99bb7c23 */ /* 0x100fe200080108a6 */
[--C-:B------:R-:W-:Y:S01]  /*10280*/  FFMA.FTZ R181, R181, UR11, -R166.reuse ;  /* 0x0000000bb5b57c23 */ /* 0x100fe200080108a6 */
[--C-:B------:R-:W-:Y:S01]  /*10290*/  FFMA.FTZ R186, R154, UR11, -R166.reuse ;  /* 0x0000000b9aba7c23 */ /* 0x100fe200080108a6 */
[--C-:B------:R-:W-:Y:S01]  /*102a0*/  FFMA.FTZ R203, R156, UR11, -R166.reuse ;  /* 0x0000000b9ccb7c23 */ /* 0x100fe200080108a6 */
[----:B------:R-:W0:Y:S01]  /*102b0*/  MUFU.EX2 R185, R185 ;  /* 0x000000b900b97308 */ /* 0x000e220000000800 */
[--C-:B------:R-:W-:Y:S01]  /*102c0*/  FFMA.FTZ R202, R157, UR11, -R166.reuse ;  /* 0x0000000b9dca7c23 */ /* 0x100fe200080108a6 */
[----:B------:R-:W-:Y:S02]  /*102d0*/  @!P2 IMAD R152, R152, 0x40, R19 ;  /* 0x000000409898a824 */ /* 0x000fe400078e0213 */
        /* <DEDUP_REMOVED lines=12> */
[----:B------:R-:W-:Y:S01]  /*103a0*/  F2FP.BF16.F32.PACK_AB R152, R14, R15 ;  /* 0x0000000f0e98723e */ /* 0x000fe200000010ff */
[-C--:B------:R-:W-:Y:S01]  /*103b0*/  FMUL.FTZ R88, R88, R178.reuse ;  /* 0x000000b258587220 */ /* 0x080fe20000410000 */
[----:B0-----:R0:W-:Y:S01]  /*103c0*/  @!P2 STS [R153+0x38420], R185 ;  /* 0x038420b99900a388 */ /* 0x0011e20000000800 */
[----:B------:R-:W-:Y:S01]  /*103d0*/  F2FP.BF16.F32.PACK_AB R154, R168, R21 ;  /* 0x00000015a89a723e */ /* 0x000fe200000010ff */
[-C--:B------:R-:W-:Y:S01]  /*103e0*/  FMUL.FTZ R89, R89, R178.reuse ;  /* 0x000000b259597220 */ /* 0x080fe20000410000 */
[----:B------:R-:W-:Y:S01]  /*103f0*/  F2FP.BF16.F32.PACK_AB R156, R170, R169 ;  /* 0x000000a9aa9c723e */ /* 0x000fe200000010ff */
[-C--:B------:R-:W-:Y:S01]  /*10400*/  FMUL.FTZ R92, R92, R178.reuse ;  /* 0x000000b25c5c7220 */ /* 0x080fe20000410000 */
        /* <DEDUP_REMOVED lines=32> */
[----:B------:R1:W0:Y:S01]  /*10610*/  MUFU.EX2 R187, R155 ;  /* 0x0000009b00bb7308 */ /* 0x0002220000000800 */
[-C--:B------:R-:W-:Y:S01]  /*10620*/  FMUL.FTZ R145, R145, R178.reuse ;  /* 0x000000b291917220 */ /* 0x080fe20000410000 */
[-C--:B------:R-:W-:Y:S01]  /*10630*/  FMUL.FTZ R148, R148, R178.reuse ;  /* 0x000000b294947220 */ /* 0x080fe20000410000 */
[----:B------:R-:W-:Y:S01]  /*10640*/  FMUL.FTZ R149, R149, R178 ;  /* 0x000000b295957220 */ /* 0x000fe20000410000 */
[-C--:B------:R-:W-:Y:S01]  /*10650*/  FMUL.FTZ R26, R26, R185.reuse ;  /* 0x000000b91a1a7220 */ /* 0x080fe20000410000 */
[-C--:B------:R-:W-:Y:S01]  /*10660*/  FMUL.FTZ R27, R27, R185.reuse ;  /* 0x000000b91b1b7220 */ /* 0x080fe20000410000 */
[-C--:B------:R-:W-:Y:S01]  /*10670*/  FMUL.FTZ R30, R30, R185.reuse ;  /* 0x000000b91e1e7220 */ /* 0x080fe20000410000 */
[----:B------:R-:W-:Y:S01]  /*10680*/  FMUL.FTZ R31, R31, R185 ;  /* 0x000000b91f1f7220 */ /* 0x000fe20000410000 */
[----:B------:R-:W-:Y:S01]  /*10690*/  MUFU.EX2 R203, R203 ;  /* 0x000000cb00cb7308 */ /* 0x000fe20000000800 */
[----:B-1----:R-:W-:Y:S01]  /*106a0*/  F2FP.BF16.F32.PACK_AB R155, R12, R183 ;  /* 0x000000b70c9b723e */ /* 0x002fe200000010ff */
[----:B------:R-:W-:Y:S01]  /*106b0*/  BAR.SYNC.DEFER_BLOCKING 0xf, 0x100 ;  /* 0x03c4000000007b1d */ /* 0x000fe20000010000 */
        /* <DEDUP_REMOVED lines=73> */
[----:B------:R-:W-:Y:S01]  /*10b50*/  FMUL.FTZ R151, R151, R185 ;  /* 0x000000b997977220 */ /* 0x000fe20000410000 */
[----:B------:R2:W-:Y:S01]  /*10b60*/  STSM.16.M88.4 [R23+0x36400], R152 ;  /* 0x0364009817007844 */ /* 0x0005e20000000200 */
[----:B------:R-:W-:Y:S01]  /*10b70*/  ULEA UR6, UR14, UR38, 0xc ;  /* 0x000000260e067291 */ /* 0x000fe2000f8e603f */
[----:B------:R-:W-:Y:S01]  /*10b80*/  FFMA.FTZ R15, R178, R4, R15 ;  /* 0x00000004b20f7223 */ /* 0x000fe2000001000f */
[----:B------:R-:W0:Y:S01]  /*10b90*/  MUFU.EX2 R180, R180 ;  /* 0x000000b400b47308 */ /* 0x000e220000000800 */
[----:B-1----:R-:W-:Y:S01]  /*10ba0*/  F2FP.BF16.F32.PACK_AB R163, R207, R206 ;  /* 0x000000cecfa3723e */ /* 0x002fe200000010ff */
[----:B------:R2:W-:Y:S01]  /*10bb0*/  STSM.16.M88.4 [R190], R156 ;  /* 0x0000009cbe007844 */ /* 0x0005e20000000200 */
[----:B------:R-:W-:Y:S01]  /*10bc0*/  UIADD3 UR8, UR6, 0x80, URZ ;  /* 0x0000008006087890 */ /* 0x000fe2000fffe03f */
[----:B------:R-:W-:Y:S01]  /*10bd0*/  FFMA.FTZ R182, R185, R5, R182 ;  /* 0x00000005b9b67223 */ /* 0x000fe200000100b6 */
[----:B------:R-:W-:Y:S01]  /*10be0*/  FADD.FTZ R14, R14, R15 ;  /* 0x0000000f0e0e7221 */ /* 0x000fe20000010000 */
[----:B------:R2:W-:Y:S01]  /*10bf0*/  STSM.16.M88.4 [R188], R160 ;  /* 0x000000a0bc007844 */ /* 0x0005e20000000200 */
[C---:B------:R-:W-:Y:S01]  /*10c00*/  ISETP.GT.AND P2, PT, R6.reuse, R184, PT ;  /* 0x000000b80600720c */ /* 0x040fe20003f44270 */
[----:B------:R-:W1:Y:S01]  /*10c10*/  MUFU.EX2 R179, R179 ;  /* 0x000000b300b37308 */ /* 0x000e620000000800 */
[----:B------:R-:W-:Y:S01]  /*10c20*/  FADD.FTZ R182, R181, R182 ;  /* 0x000000b6b5b67221 */ /* 0x000fe20000010000 */
[----:B------:R-:W-:Y:S01]  /*10c30*/  UMOV UR18, UR8 ;  /* 0x0000000800127c82 */ /* 0x000fe20008000000 */
[----:B------:R-:W-:Y:S01]  /*10c40*/  UIADD3 UR8, UR6, 0x100, URZ ;  /* 0x0000010006087890 */ /* 0x000fe2000fffe03f */
[----:B------:R-:W-:Y:S01]  /*10c50*/  FADD.FTZ R21, R21, R14 ;  /* 0x0000000e15157221 */ /* 0x000fe20000010000 */
[----:B------:R-:W-:Y:S01]  /*10c60*/  FADD.FTZ R183, R183, R182 ;  /* 0x000000b6b7b77221 */ /* 0x000fe20000010000 */
[----:B------:R-:W-:-:S02]  /*10c70*/  VIADD R6, R6, 0xffffffff ;  /* 0xffffffff06067836 */ /* 0x000fc40000000000 */
[----:B------:R-:W-:Y:S01]  /*10c80*/  MUFU.EX2 R208, R208 ;  /* 0x000000d000d07308 */ /* 0x000fe20000000800 */
[----:B0-----:R-:W-:Y:S01]  /*10c90*/  F2FP.BF16.F32.PACK_AB R164, R180, R177 ;  /* 0x000000b1b4a4723e */ /* 0x001fe200000010ff */
[----:B------:R-:W-:Y:S01]  /*10ca0*/  FADD.FTZ R168, R168, R21 ;  /* 0x00000015a8a87221 */ /* 0x000fe20000010000 */
[----:B------:R-:W-:Y:S01]  /*10cb0*/  FADD.FTZ R183, R12, R183 ;  /* 0x000000b70cb77221 */ /* 0x000fe20000010000 */
[----:B------:R-:W-:Y:S02]  /*10cc0*/  IMAD.MOV.U32 R12, RZ, RZ, R8 ;  /* 0x000000ffff0c7224 */ /* 0x000fe400078e0008 */
[----:B------:R-:W-:Y:S01]  /*10cd0*/  FADD.FTZ R169, R169, R168 ;  /* 0x000000a8a9a97221 */ /* 0x000fe20000010000 */
[----:B------:R-:W-:Y:S01]  /*10ce0*/  FADD.FTZ R186, R186, R183 ;  /* 0x000000b7baba7221 */ /* 0x000fe20000010000 */
[----:B------:R-:W0:Y:S01]  /*10cf0*/  MUFU.EX2 R209, R209 ;  /* 0x000000d100d17308 */ /* 0x000e220000000800 */
        /* <DEDUP_REMOVED lines=11> */
[----:B0-----:R-:W-:Y:S01]  /*10db0*/  F2FP.BF16.F32.PACK_AB R165, R209, R208 ;  /* 0x000000d0d1a5723e */ /* 0x001fe200000010ff */
        /* <DEDUP_REMOVED lines=17> */
[----:B------:R-:W-:Y:S01]  /*10ed0*/  UIADD3 UR6, UR6, 0x180, URZ ;  /* 0x0000018006067890 */ /* 0x000fe2000fffe03f */
[----:B------:R-:W-:Y:S01]  /*10ee0*/  FADD.FTZ R5, R211, R210 ;  /* 0x000000d2d3057221 */ /* 0x000fe20000010000 */
[----:B------:R-:W-:Y:S01]  /*10ef0*/  UMOV UR7, 0x40000040 ;  /* 0x4000004000077882 */ /* 0x000fe20000000000 */
[----:B------:R-:W-:Y:S01]  /*10f00*/  MOV R10, R7 ;  /* 0x00000007000a7202 */ /* 0x000fe20000000f00 */
[----:B------:R-:W-:Y:S02]  /*10f10*/  WARPGROUP.DEPBAR.LE gsb0, 0x0 ;  /* 0x00008000000079c5 */ /* 0x000fe40000010000 */
[----:B------:R-:W-:-:S15]  /*10f20*/  WARPGROUP.ARRIVE ;  /* 0x00000000000079c5 */ /* 0x000fde0000000000 */
[----:B------:R-:W-:-:S06]  /*10f30*/  NOP ;  /* 0x0000000000007918 */ /* 0x000fcc0000000000 */
        /* <DEDUP_REMOVED lines=23> */
.L_x_5147:
[----:B------:R-:W1:Y:S01]  /*110b0*/  SHFL.BFLY PT, R3, R4, 0x2, 0x1f ;  /* 0x0c401f0004037f89 */ /* 0x000e6200000e0000 */
[----:B------:R-:W-:Y:S02]  /*110c0*/  IMAD.MOV R13, RZ, RZ, -R22 ;  /* 0x000000ffff0d7224 */ /* 0x000fe400078e0a16 */
[----:B------:R-:W-:Y:S01]  /*110d0*/  IMAD.MOV.U32 R11, RZ, RZ, RZ ;  /* 0x000000ffff0b7224 */ /* 0x000fe200078e00ff */
[----:B------:R-:W3:Y:S01]  /*110e0*/  SHFL.BFLY PT, R6, R5, 0x2, 0x1f ;  /* 0x0c401f0005067f89 */ /* 0x000ee200000e0000 */
[----:B------:R-:W-:Y:S01]  /*110f0*/  VIADD R198, R198, 0x1 ;  /* 0x00000001c6c67836 */ /* 0x000fe20000000000 */
[----:B------:R-:W-:Y:S08]  /*11100*/  BAR.ARV 0x8, 0xa0 ;  /* 0x0202800000007b1d */ /* 0x000ff00000002000 */
[----:B------:R-:W-:Y:S01]  /*11110*/  BAR.SYNC.DEFER_BLOCKING 0xf, 0x100 ;  /* 0x03c4000000007b1d */ /* 0x000fe20000010000 */
[----:B------:R-:W-:Y:S01]  /*11120*/  ISETP.NE.AND P0, PT, R16, R13, PT ;  /* 0x0000000d1000720c */ /* 0x000fe20003f05270 */
[----:B-1----:R-:W-:Y:S01]  /*11130*/  FADD.FTZ R3, R3, R4 ;  /* 0x0000000403037221 */ /* 0x002fe20000010000 */
[----:B------:R-:W-:Y:S01]  /*11140*/  MOV R4, RZ ;  /* 0x000000ff00047202 */ /* 0x000fe20000000f00 */
[----:B---3--:R-:W-:-:S03]  /*11150*/  FADD.FTZ R6, R6, R5 ;  /* 0x0000000506067221 */ /* 0x008fc60000010000 */
[----:B------:R-:W1:Y:S04]  /*11160*/  SHFL.BFLY PT, R0, R3, 0x1, 0x1f ;  /* 0x0c201f0003007f89 */ /* 0x000e6800000e0000 */
[----:B------:R-:W3:Y:S01]  /*11170*/  SHFL.BFLY PT, R9, R6, 0x1, 0x1f ;  /* 0x0c201f0006097f89 */ /* 0x000ee200000e0000 */
[----:B-1----:R-:W-:Y:S01]  /*11180*/  FADD.FTZ R17, R3, R0 ;  /* 0x0000000003117221 */ /* 0x002fe20000010000 */
[----:B------:R-:W-:Y:S01]  /*11190*/  IMAD.U32 R0, RZ, RZ, UR36 ;  /* 0x00000024ff007e24 */ /* 0x000fe2000f8e00ff */
[----:B------:R-:W-:Y:S01]  /*111a0*/  UIADD3 UR36, UR36, 0x1, URZ ;  /* 0x0000000124247890 */ /* 0x000fe2000fffe03f */
[----:B------:R-:W-:Y:S02]  /*111b0*/  IMAD.MOV.U32 R3, RZ, RZ, -0x800000 ;  /* 0xff800000ff037424 */ /* 0x000fe400078e00ff */
[----:B---3--:R-:W-:Y:S01]  /*111c0*/  FADD.FTZ R18, R6, R9 ;  /* 0x0000000906127221 */ /* 0x008fe20000010000 */
[----:B------:R-:W-:Y:S01]  /*111d0*/  FSETP.NE.FTZ.AND P1, PT, R17, RZ, PT ;  /* 0x000000ff1100720b */ /* 0x000fe20003f35000 */
[----:B------:R-:W-:Y:S01]  /*111e0*/  @!P0 IMAD R0, R0, 0x40, R19 ;  /* 0x0000004000008824 */ /* 0x000fe200078e0213 */
[----:B------:R-:W-:Y:S01]  /*111f0*/  UISETP.NE.AND UP0, UPT, UR36, 0x2, UPT ;  /* 0x000000022400788c */ /* 0x000fe2000bf05270 */
[----:B------:R-:W-:Y:S01]  /*11200*/  IMAD.U32 R6, RZ, RZ, UR11 ;  /* 0x0000000bff067e24 */ /* 0x000fe2000f8e00ff */
[----:B------:R-:W-:-:S02]  /*11210*/  FSETP.NE.FTZ.AND P2, PT, R18, RZ, PT ;  /* 0x000000ff1200720b */ /* 0x000fc40003f55000 */
[----:B------:R-:W-:Y:S01]  /*11220*/  @!P0 LEA R5, R0, UR37, 0x2 ;  /* 0x0000002500058c11 */ /* 0x000fe2000f8e10ff */
[----:B------:R-:W-:Y:S01]  /*11230*/  USEL UR4, URZ, 0x1, UP0 ;  /* 0x000000013f047887 */ /* 0x000fe20008000000 */
[----:B------:R-:W-:Y:S01]  /*11240*/  IMAD.MOV.U32 R0, RZ, RZ, -0x800000 ;  /* 0xff800000ff007424 */ /* 0x000fe200078e00ff */
[----:B------:R-:W-:-:S04]  /*11250*/  USEL UR36, UR36, URZ, UP0 ;  /* 0x0000003f24247287 */ /* 0x000fc80008000000 */
[----:B------:R-:W1:Y:S01]  /*11260*/  @P1 MUFU.RCP R11, R17 ;  /* 0x00000011000b1308 */ /* 0x000e620000001000 */
[----:B------:R-:W-:Y:S01]  /*11270*/  @P1 FMUL.FTZ R6, R6, 0.69314718246459960938 ;  /* 0x3f31721806061820 */ /* 0x000fe20000410000 */
[----:B------:R-:W-:-:S06]  /*11280*/  LOP3.LUT R2, R2, UR4, RZ, 0x3c, !PT ;  /* 0x0000000402027c12 */ /* 0x000fcc000f8e3cff */
[----:B------:R-:W3:Y:S08]  /*11290*/  @P2 MUFU.RCP R4, R18 ;  /* 0x0000001200042308 */ /* 0x000ef00000001000 */
[----:B------:R-:W4:Y:S01]  /*112a0*/  @P1 MUFU.LG2 R17, R17 ;  /* 0x0000001100111308 */ /* 0x000f220000000c00 */
[----:B-1----:R-:W-:Y:S01]  /*112b0*/  @!P0 STS [R5+0x38400], R11 ;  /* 0x0384000b05008388 */ /* 0x002fe20000000800 */
[----:B------:R-:W-:Y:S01]  /*112c0*/  FMUL.FTZ R171, R24, R11 ;  /* 0x0000000b18ab7220 */ /* 0x000fe20000410000 */
[----:B------:R-:W-:-:S02]  /*112d0*/  IMAD.U32 R24, RZ, RZ, UR11 ;  /* 0x0000000bff187e24 */ /* 0x000fc4000f8e00ff */
[-C--:B------:R-:W-:Y:S01]  /*112e0*/  FMUL.FTZ R169, R25, R11.reuse ;  /* 0x0000000b19a97220 */ /* 0x080fe20000410000 */
[-C--:B------:R-:W-:Y:S01]  /*112f0*/  FMUL.FTZ R170, R28, R11.reuse ;  /* 0x0000000b1caa7220 */ /* 0x080fe20000410000 */
[-C--:B--2---:R-:W-:Y:S01]  /*11300*/  FMUL.FTZ R20, R29, R11.reuse ;  /* 0x0000000b1d147220 */ /* 0x084fe20000410000 */
[----:B------:R-:W-:Y:S01]  /*11310*/  @P2 FMUL.FTZ R24, R24, 0.69314718246459960938 ;  /* 0x3f31721818182820 */ /* 0x000fe20000410000 */
[----:B------:R-:W1:Y:S01]  /*11320*/  @P2 MUFU.LG2 R18, R18 ;  /* 0x0000001200122308 */ /* 0x000e620000000c00 */
[----:B---3--:R2:W-:Y:S01]  /*11330*/  @!P0 STS [R5+0x38420], R4 ;  /* 0x0384200405008388 */ /* 0x0085e20000000800 */
[-C--:B0-----:R-:W-:Y:S01]  /*11340*/  FMUL.FTZ R167, R32, R11.reuse ;  /* 0x0000000b20a77220 */ /* 0x081fe20000410000 */
        /* <DEDUP_REMOVED lines=129> */
.L_x_5085:
[----:B------:R-:W0:Y:S08]  /*11b60*/  S2UR UR4, SR_CgaCtaId ;  /* 0x00000000000479c3 */ /* 0x000e300000008800 */
[----:B------:R-:W-:Y:S06]  /*11b70*/  BAR.SYNC.DEFER_BLOCKING 0x5, 0x120 ;  /* 0x0144800000007b1d */ /* 0x000fec0000010000 */
[----:B------:R-:W-:Y:S01]  /*11b80*/  UMOV UR37, 0x400 ;  /* 0x0000040000257882 */ /* 0x000fe20000000000 */
[----:B------:R-:W-:Y:S01]  /*11b90*/  BSSY B0, `(.L_x_5165) ;  /* 0x000027a000007945 */ /* 0x000fe20003800000 */
[----:B0-----:R-:W-:-:S09]  /*11ba0*/  ULEA UR37, UR4, UR37, 0x18 ;  /* 0x0000002504257291 */ /* 0x001fd2000f8ec03f */
[----:B------:R-:W0:Y:S01]  /*11bb0*/  LDS.128 R184, [UR37+0x388d0] ;  /* 0x0388d025ffb87984 */ /* 0x000e220008000c00 */
[----:B------:R-:W-:Y:S06]  /*11bc0*/  BAR.ARV 0x4, 0x120 ;  /* 0x0104800000007b1d */ /* 0x000fec0000002000 */
[----:B------:R-:W-:Y:S05]  /*11bd0*/  @P0 BRA `(.L_x_5166) ;  /* 0x0000001c00340947 */ /* 0x000fea0003800000 */
[----:B------:R-:W1:Y:S08]  /*11be0*/  S2UR UR6, SR_SWINHI ;  /* 0x00000000000679c3 */ /* 0x000e700000002f00 */
[----:B------:R-:W-:Y:S01]  /*11bf0*/  BAR.SYNC.DEFER_BLOCKING 0x1, 0x100 ;  /* 0x0044000000007b1d */ /* 0x000fe20000010000 */
[----:B------:R-:W-:Y:S02]  /*11c00*/  F2FP.BF16.F32.PACK_AB R5, R27, R5 ;  /* 0x000000051b05723e */ /* 0x000fe400000010ff */
[----:B------:R-:W-:-:S02]  /*11c10*/  F2FP.BF16.F32.PACK_AB R9, R35, R9 ;  /* 0x000000092309723e */ /* 0x000fc400000010ff */
        /* <DEDUP_REMOVED lines=12> */
[----:B------:R-:W-:Y:S01]  /*11ce0*/  F2FP.BF16.F32.PACK_AB R65, R67, R66 ;  /* 0x000000424341723e */ /* 0x000fe200000010ff */
        /* <DEDUP_REMOVED lines=15> */
[----:B------:R-:W-:Y:S02]  /*11de0*/  LOP3.LUT R24, R4, R175, RZ, 0x3c, !PT ;  /* 0x000000af04187212 */ /* 0x000fe400078e3cff */
[C---:B------:R-:W-:Y:S02]  /*11df0*/  IADD3 R203, P5, R6.reuse, 0x2040, RZ ;  /* 0x0000204006cb7810 */ /* 0x040fe40007fbe0ff */
[----:B------:R-:W-:Y:S02]  /*11e00*/  LOP3.LUT R4, R183, 0x380, RZ, 0xc0, !PT ;  /* 0x00000380b7047812 */ /* 0x000fe400078ec0ff */
[C---:B------:R-:W-:Y:S01]  /*11e10*/  IADD3 R179, P4, R6.reuse, 0x60, RZ ;  /* 0x0000006006b37810 */ /* 0x040fe20007f9e0ff */
[----:B------:R-:W-:Y:S01]  /*11e20*/  IMAD.X R45, RZ, RZ, R7, P5 ;  /* 0x000000ffff2d7224 */ /* 0x000fe200028e0607 */
[----:B------:R-:W-:-:S02]  /*11e30*/  IADD3 R181, P3, R6, 0x2000, RZ ;  /* 0x0000200006b57810 */ /* 0x000fc40007f7e0ff */
[C---:B------:R-:W-:Y:S01]  /*11e40*/  IADD3 R205, P2, R6.reuse, 0x2060, RZ ;  /* 0x0000206006cd7810 */ /* 0x040fe20007f5e0ff */
[--C-:B------:R-:W-:Y:S01]  /*11e50*/  IMAD.X R33, RZ, RZ, R7.reuse, P4 ;  /* 0x000000ffff217224 */ /* 0x100fe200020e0607 */
[----:B------:R-:W-:Y:S01]  /*11e60*/  IADD3 R207, P1, R6, 0x4000, RZ ;  /* 0x0000400006cf7810 */ /* 0x000fe20007f3e0ff */
[--C-:B------:R-:W-:Y:S01]  /*11e70*/  IMAD.X R37, RZ, RZ, R7.reuse, P3 ;  /* 0x000000ffff257224 */ /* 0x100fe200018e0607 */
[----:B------:R-:W-:Y:S01]  /*11e80*/  SHF.R.U64 R21, R21, 0x3, RZ ;  /* 0x0000000315157819 */ /* 0x000fe200000012ff */
[--C-:B------:R-:W-:Y:S01]  /*11e90*/  IMAD.X R95, RZ, RZ, R7.reuse, P2 ;  /* 0x000000ffff5f7224 */ /* 0x100fe200010e0607 */
[----:B------:R-:W-:Y:S01]  /*11ea0*/  SHF.R.U64 R4, R4, 0x3, RZ ;  /* 0x0000000304047819 */ /* 0x000fe200000012ff */
[----:B------:R-:W-:Y:S01]  /*11eb0*/  IMAD.X R99, RZ, RZ, R7, P1 ;  /* 0x000000ffff637224 */ /* 0x000fe200008e0607 */
[----:B------:R-:W-:Y:S02]  /*11ec0*/  IADD3 R209, P0, R6, 0x4020, RZ ;  /* 0x0000402006d17810 */ /* 0x000fe40007f1e0ff */
[----:B------:R-:W-:-:S02]  /*11ed0*/  IADD3.X R41, RZ, R7, RZ, P6, !PT ;  /* 0x00000007ff297210 */ /* 0x000fc400037fe4ff */
[C---:B------:R-:W-:Y:S01]  /*11ee0*/  IADD3 R8, P5, R6.reuse, 0x6020, RZ ;  /* 0x0000602006087810 */ /* 0x040fe20007fbe0ff */
[--C-:B------:R-:W-:Y:S01]  /*11ef0*/  IMAD.X R103, RZ, RZ, R7.reuse, P0 ;  /* 0x000000ffff677224 */ /* 0x100fe200000e0607 */
[C---:B------:R-:W-:Y:S02]  /*11f00*/  IADD3 R211, P4, R6.reuse, 0x4040, RZ ;  /* 0x0000404006d37810 */ /* 0x040fe40007f9e0ff */
[C---:B------:R-:W-:Y:S01]  /*11f10*/  IADD3 R213, P3, R6.reuse, 0x4060, RZ ;  /* 0x0000406006d57810 */ /* 0x040fe20007f7e0ff */
[--C-:B------:R-:W-:Y:S01]  /*11f20*/  IMAD.X R119, RZ, RZ, R7.reuse, P5 ;  /* 0x000000ffff777224 */ /* 0x100fe200028e0607 */
[C---:B------:R-:W-:Y:S01]  /*11f30*/  IADD3 R215, P6, R6.reuse, 0x6000, RZ ;  /* 0x0000600006d77810 */ /* 0x040fe20007fde0ff */
[--C-:B------:R-:W-:Y:S01]  /*11f40*/  IMAD.X R107, RZ, RZ, R7.reuse, P4 ;  /* 0x000000ffff6b7224 */ /* 0x100fe200020e0607 */
[C---:B------:R-:W-:Y:S02]  /*11f50*/  IADD3 R17, P2, R6.reuse, 0x6040, RZ ;  /* 0x0000604006117810 */ /* 0x040fe40007f5e0ff */
[----:B------:R-:W-:Y:S01]  /*11f60*/  IADD3 R18, P1, R6, 0x6060, RZ ;  /* 0x0000606006127810 */ /* 0x000fe20007f3e0ff */
[--C-:B------:R-:W-:Y:S01]  /*11f70*/  IMAD.X R115, RZ, RZ, R7.reuse, P6 ;  /* 0x000000ffff737224 */ /* 0x100fe200030e0607 */
[----:B------:R-:W-:Y:S01]  /*11f80*/  LOP3.LUT R6, R21, R6, RZ, 0x3c, !PT ;  /* 0x0000000615067212 */ /* 0x000fe200078e3cff */
[--C-:B------:R-:W-:Y:S01]  /*11f90*/  IMAD.X R123, RZ, RZ, R7.reuse, P2 ;  /* 0x000000ffff7b7224 */ /* 0x100fe200010e0607 */
[----:B------:R-:W-:Y:S01]  /*11fa0*/  LOP3.LUT R40, R4, R183, RZ, 0x3c, !PT ;  /* 0x000000b704287212 */ /* 0x000fe200078e3cff */
[----:B------:R-:W-:Y:S01]  /*11fb0*/  IMAD.X R21, RZ, RZ, R7, P1 ;  /* 0x000000ffff157224 */ /* 0x000fe200008e0607 */
[----:B------:R-:W-:-:S02]  /*11fc0*/  LOP3.LUT R4, R209, 0x380, RZ, 0xc0, !PT ;  /* 0x00000380d1047812 */ /* 0x000fc400078ec0ff */
[----:B------:R-:W-:Y:S02]  /*11fd0*/  LOP3.LUT R27, R8, 0x380, RZ, 0xc0, !PT ;  /* 0x00000380081b7812 */ /* 0x000fe400078ec0ff */
[-C--:B------:R-:W-:Y:S02]  /*11fe0*/  IADD3.X R111, RZ, R7.reuse, RZ, P3, !PT ;  /* 0x00000007ff6f7210 */ /* 0x080fe40001ffe4ff */
[----:B------:R-:W-:Y:S02]  /*11ff0*/  LOP3.LUT R28, R177, 0x380, RZ, 0xc0, !PT ;  /* 0x00000380b11c7812 */ /* 0x000fe400078ec0ff */
[----:B------:R-:W-:Y:S02]  /*12000*/  MOV R168, R6 ;  /* 0x0000000600a87202 */ /* 0x000fe40000000f00 */
[----:B------:R-:W-:Y:S02]  /*12010*/  SHF.R.U64 R4, R4, 0x3, RZ ;  /* 0x0000000304047819 */ /* 0x000fe400000012ff */
[----:B------:R-:W-:-:S02]  /*12020*/  LOP3.LUT R7, R17, 0x380, RZ, 0xc0, !PT ;  /* 0x0000038011077812 */ /* 0x000fc400078ec0ff */
[----:B------:R-:W-:Y:S02]  /*12030*/  SHF.R.U64 R27, R27, 0x3, RZ ;  /* 0x000000031b1b7819 */ /* 0x000fe400000012ff */
[----:B------:R-:W-:Y:S02]  /*12040*/  SHF.R.U64 R28, R28, 0x3, RZ ;  /* 0x000000031c1c7819 */ /* 0x000fe400000012ff */
[----:B------:R-:W-:Y:S02]  /*12050*/  F2FP.BF16.F32.PACK_AB R6, R20, R170 ;  /* 0x000000aa1406723e */ /* 0x000fe400000010ff */
[----:B------:R-:W-:Y:S02]  /*12060*/  LOP3.LUT R102, R4, R209, RZ, 0x3c, !PT ;  /* 0x000000d104667212 */ /* 0x000fe400078e3cff */
[----:B------:R-:W-:Y:S02]  /*12070*/  SHF.R.U64 R20, R7, 0x3, RZ ;  /* 0x0000000307147819 */ /* 0x000fe400000012ff */
[----:B------:R-:W-:-:S02]  /*12080*/  F2FP.BF16.F32.PACK_AB R4, R169, R171 ;  /* 0x000000aba904723e */ /* 0x000fc400000010ff */
[----:B------:R-:W-:Y:S02]  /*12090*/  F2FP.BF16.F32.PACK_AB R7, R31, R30 ;  /* 0x0000001e1f07723e */ /* 0x000fe400000010ff */
[----:B------:R-:W-:Y:S02]  /*120a0*/  LOP3.LUT R118, R27, R8, RZ, 0x3c, !PT ;  /* 0x000000081b767212 */ /* 0x000fe400078e3cff */
[----:B------:R-:W-:Y:S01]  /*120b0*/  MOV R27, R24 ;  /* 0x00000018001b7202 */ /* 0x000fe20000000f00 */
[----:B------:R1:W-:Y:S01]  /*120c0*/  STSM.16.M88.4 [R168], R4 ;  /* 0x00000004a8007844 */ /* 0x0003e20000000200 */
[----:B------:R-:W-:Y:S02]  /*120d0*/  F2FP.BF16.F32.PACK_AB R8, R162, R167 ;  /* 0x000000a7a208723e */ /* 0x000fe400000010ff */
[----:B------:R-:W-:Y:S02]  /*120e0*/  LOP3.LUT R28, R28, R177, RZ, 0x3c, !PT ;  /* 0x000000b11c1c7212 */ /* 0x000fe400078e3cff */
[----:B------:R-:W-:Y:S01]  /*120f0*/  LOP3.LUT R32, R179, 0x380, RZ, 0xc0, !PT ;  /* 0x00000380b3207812 */ /* 0x000fe200078ec0ff */
[----:B------:R2:W-:Y:S01]  /*12100*/  STSM.16.M88.4 [R27], R8 ;  /* 0x000000081b007844 */ /* 0x0005e20000000200 */
[----:B------:R-:W-:-:S02]  /*12110*/  MOV R28, R28 ;  /* 0x0000001c001c7202 */ /* 0x000fc40000000f00 */
[----:B------:R-:W-:Y:S02]  /*12120*/  LOP3.LUT R36, R181, 0x380, RZ, 0xc0, !PT ;  /* 0x00000380b5247812 */ /* 0x000fe400078ec0ff */
[----:B------:R-:W-:Y:S02]  /*12130*/  LOP3.LUT R44, R203, 0x380, RZ, 0xc0, !PT ;  /* 0x00000380cb2c7812 */ /* 0x000fe400078ec0ff */
[----:B------:R-:W-:Y:S02]  /*12140*/  SHF.R.U64 R32, R32, 0x3, RZ ;  /* 0x0000000320207819 */ /* 0x000fe400000012ff */
[----:B------:R-:W-:Y:S02]  /*12150*/  LOP3.LUT R94, R205, 0x380, RZ, 0xc0, !PT ;  /* 0x00000380cd5e7812 */ /* 0x000fe400078ec0ff */
[----:B-1----:R-:W-:Y:S02]  /*12160*/  F2FP.BF16.F32.PACK_AB R4, R155, R160 ;  /* 0x000000a09b04723e */ /* 0x002fe400000010ff */
[----:B------:R-:W-:-:S02]  /*12170*/  F2FP.BF16.F32.PACK_AB R5, R43, R42 ;  /* 0x0000002a2b05723e */ /* 0x000fc400000010ff */
[----:B------:R-:W-:Y:S01]  /*12180*/  F2FP.BF16.F32.PACK_AB R6, R12, R157 ;  /* 0x0000009d0c06723e */ /* 0x000fe200000010ff */
[----:B--2---:R-:W1:Y:S01]  /*12190*/  LDC.64 R8, c[0x0][0xce0] ;  /* 0x00033800ff087b82 */ /* 0x004e620000000a00 */
[----:B------:R-:W-:Y:S02]  /*121a0*/  F2FP.BF16.F32.PACK_AB R7, R47, R46 ;  /* 0x0000002e2f07723e */ /* 0x000fe400000010ff */
[----:B------:R-:W-:Y:S02]  /*121b0*/  SHF.R.U64 R36, R36, 0x3, RZ ;  /* 0x0000000324247819 */ /* 0x000fe400000012ff */
[----:B------:R-:W-:Y:S01]  /*121c0*/  LOP3.LUT R98, R207, 0x380, RZ, 0xc0, !PT ;  /* 0x00000380cf627812 */ /* 0x000fe200078ec0ff */
[----:B------:R2:W-:Y:S01]  /*121d0*/  STSM.16.M88.4 [R28], R4 ;  /* 0x000000041c007844 */ /* 0x0005e20000000200 */
[----:B------:R-:W-:Y:S02]  /*121e0*/  LOP3.LUT R106, R211, 0x380, RZ, 0xc0, !PT ;  /* 0x00000380d36a7812 */ /* 0x000fe400078ec0ff */
[----:B------:R-:W-:-:S02]  /*121f0*/  SHF.R.U64 R44, R44, 0x3, RZ ;  /* 0x000000032c2c7819 */ /* 0x000fc400000012ff */
[----:B------:R-:W-:Y:S02]  /*12200*/  LOP3.LUT R114, R215, 0x380, RZ, 0xc0, !PT ;  /* 0x00000380d7727812 */ /* 0x000fe400078ec0ff */
[----:B------:R-:W-:Y:S02]  /*12210*/  LOP3.LUT R32, R32, R179, RZ, 0x3c, !PT ;  /* 0x000000b320207212 */ /* 0x000fe400078e3cff */
[----:B------:R-:W-:Y:S02]  /*12220*/  SHF.R.U64 R94, R94, 0x3, RZ ;  /* 0x000000035e5e7819 */ /* 0x000fe400000012ff */
[----:B------:R-:W-:Y:S02]  /*12230*/  LOP3.LUT R110, R213, 0x380, RZ, 0xc0, !PT ;  /* 0x00000380d56e7812 */ /* 0x000fe400078ec0ff */
[----:B------:R-:W-:Y:S02]  /*12240*/  LOP3.LUT R36, R36, R181, RZ, 0x3c, !PT ;  /* 0x000000b524247212 */ /* 0x000fe400078e3cff */
[----:B------:R-:W-:Y:S01]  /*12250*/  SHF.R.U64 R98, R98, 0x3, RZ ;  /* 0x0000000362627819 */ /* 0x000fe200000012ff */
[----:B--2---:R-:W2:Y:S01]  /*12260*/  LDC.64 R6, c[0x0][0xcd8] ;  /* 0x00033600ff067b82 */ /* 0x004ea20000000a00 */
[----:B------:R-:W-:-:S02]  /*12270*/  SHF.R.U64 R106, R106, 0x3, RZ ;  /* 0x000000036a6a7819 */ /* 0x000fc400000012ff */
[----:B-1----:R-:W-:Y:S02]  /*12280*/  ISETP.NE.U32.AND P6, PT, R8, RZ, PT ;  /* 0x000000ff0800720c */ /* 0x002fe40003fc5070 */
[----:B------:R-:W-:Y:S02]  /*12290*/  LOP3.LUT R169, R18, 0x380, RZ, 0xc0, !PT ;  /* 0x0000038012a97812 */ /* 0x000fe400078ec0ff */
[----:B------:R-:W-:Y:S01]  /*122a0*/  LOP3.LUT R44, R44, R203, RZ, 0x3c, !PT ;  /* 0x000000cb2c2c7212 */ /* 0x000fe200078e3cff */
[----:B------:R-:W1:Y:S01]  /*122b0*/  LDC.64 R4, c[0x0][0xcd8] ;  /* 0x00033600ff047b82 */ /* 0x000e620000000a00 */
[----:B------:R-:W-:Y:S02]  /*122c0*/  SHF.R.U64 R114, R114, 0x3, RZ ;  /* 0x0000000372727819 */ /* 0x000fe400000012ff */
[----:B------:R-:W-:Y:S02]  /*122d0*/  F2FP.BF16.F32.PACK_AB R12, R49, R14 ;  /* 0x0000000e310c723e */ /* 0x000fe400000010ff */
[----:B------:R-:W-:-:S02]  /*122e0*/  LOP3.LUT R94, R94, R205, RZ, 0x3c, !PT ;  /* 0x000000cd5e5e7212 */ /* 0x000fc400078e3cff */
[----:B------:R-:W-:Y:S02]  /*122f0*/  SHF.R.U64 R110, R110, 0x3, RZ ;  /* 0x000000036e6e7819 */ /* 0x000fe400000012ff */
[----:B------:R-:W-:Y:S02]  /*12300*/  MOV R32, R32 ;  /* 0x0000002000207202 */ /* 0x000fe40000000f00 */
[----:B------:R-:W-:Y:S02]  /*12310*/  F2FP.BF16.F32.PACK_AB R14, R53, R52 ;  /* 0x00000034350e723e */ /* 0x000fe400000010ff */
[----:B------:R-:W-:Y:S02]  /*12320*/  ISETP.NE.AND.EX P6, PT, R9, RZ, PT, P6 ;  /* 0x000000ff0900720c */ /* 0x000fe40003fc5360 */
[----:B------:R-:W-:Y:S01]  /*12330*/  LOP3.LUT R98, R98, R207, RZ, 0x3c, !PT ;  /* 0x000000cf62627212 */ /* 0x000fe200078e3cff */
[----:B------:R-:W-:Y:S01]  /*12340*/  STSM.16.M88.4 [R32], R12 ;  /* 0x0000000c20007844 */ /* 0x000fe20000000200 */
[----:B------:R-:W-:-:S02]  /*12350*/  MOV R36, R36 ;  /* 0x0000002400247202 */ /* 0x000fc40000000f00 */
[----:B--2---:R-:W-:Y:S02]  /*12360*/  ISETP.NE.U32.AND P0, PT, R6, RZ, PT ;  /* 0x000000ff0600720c */ /* 0x004fe40003f05070 */
[----:B------:R-:W-:Y:S01]  /*12370*/  LOP3.LUT R106, R106, R211, RZ, 0x3c, !PT ;  /* 0x000000d36a6a7212 */ /* 0x000fe200078e3cff */
[----:B------:R-:W-:Y:S01]  /*12380*/  STSM.16.M88.4 [R36], R56 ;  /* 0x0000003824007844 */ /* 0x000fe20000000200 */
[----:B------:R-:W-:Y:S02]  /*12390*/  SHF.R.U64 R169, R169, 0x3, RZ ;  /* 0x00000003a9a97819 */ /* 0x000fe400000012ff */
[----:B------:R-:W-:Y:S02]  /*123a0*/  MOV R40, R40 ;  /* 0x0000002800287202 */ /* 0x000fe40000000f00 */
[----:B------:R-:W-:Y:S02]  /*123b0*/  F2FP.BF16.F32.PACK_AB R80, R81, R80 ;  /* 0x000000505150723e */ /* 0x000fe400000010ff */
[----:B------:R-:W-:Y:S01]  /*123c0*/  LOP3.LUT R114, R114, R215, RZ, 0x3c, !PT ;  /* 0x000000d772727212 */ /* 0x000fe200078e3cff */
[----:B------:R-:W-:Y:S01]  /*123d0*/  STSM.16.M88.4 [R40], R64 ;  /* 0x0000004028007844 */ /* 0x000fe20000000200 */
[----:B------:R-:W-:-:S02]  /*123e0*/  MOV R44, R44 ;  /* 0x0000002c002c7202 */ /* 0x000fc40000000f00 */
[----:B------:R-:W-:Y:S02]  /*123f0*/  F2FP.BF16.F32.PACK_AB R74, R77, R76 ;  /* 0x0000004c4d4a723e */ /* 0x000fe400000010ff */
[----:B------:R-:W-:Y:S02]  /*12400*/  F2FP.BF16.F32.PACK_AB R75, R79, R78 ;  /* 0x0000004e4f4b723e */ /* 0x000fe400000010ff */
[----:B------:R-:W-:Y:S02]  /*12410*/  F2FP.BF16.F32.PACK_AB R81, R83, R82 ;  /* 0x000000525351723e */ /* 0x000fe400000010ff */
[----:B------:R-:W-:Y:S01]  /*12420*/  F2FP.BF16.F32.PACK_AB R88, R89, R88 ;  /* 0x000000585958723e */ /* 0x000fe200000010ff */
[----:B------:R-:W-:Y:S01]  /*12430*/  STSM.16.M88.4 [R44], R72 ;  /* 0x000000482c007844 */ /* 0x000fe20000000200 */
[----:B------:R-:W-:Y:S02]  /*12440*/  LOP3.LUT R110, R110, R213, RZ, 0x3c, !PT ;  /* 0x000000d56e6e7212 */ /* 0x000fe400078e3cff */
[----:B------:R-:W-:-:S02]  /*12450*/  LOP3.LUT R122, R20, R17, RZ, 0x3c, !PT ;  /* 0x00000011147a7212 */ /* 0x000fc400078e3cff */
[----:B------:R-:W-:Y:S02]  /*12460*/  MOV R94, R94 ;  /* 0x0000005e005e7202 */ /* 0x000fe40000000f00 */
        /* <DEDUP_REMOVED lines=8> */
[----:B------:R-:W-:Y:S01]  /*124f0*/  ISETP.NE.AND.EX P0, PT, R7, RZ, PT, P0 ;  /* 0x000000ff0700720c */ /* 0x000fe20003f05300 */
[----:B-1----:R-:W-:Y:S01]  /*12500*/  IMAD.WIDE R6, R196, 0x4, R4 ;  /* 0x00000004c4067825 */ /* 0x002fe200078e0204 */
[----:B------:R-:W-:Y:S01]  /*12510*/  LOP3.LUT R20, R169, R18, RZ, 0x3c, !PT ;  /* 0x00000012a9147212 */ /* 0x000fe200078e3cff */
[----:B------:R-:W-:Y:S01]  /*12520*/  STSM.16.M88.4 [R25], R88 ;  /* 0x0000005819007844 */ /* 0x000fe20000000200 */
[----:B------:R-:W-:Y:S02]  /*12530*/  MOV R102, R102 ;  /* 0x0000006600667202 */ /* 0x000fe40000000f00 */
[----:B------:R-:W-:-:S02]  /*12540*/  MOV R24, R106 ;  /* 0x0000006a00187202 */ /* 0x000fc40000000f00 */
[----:B------:R-:W-:Y:S02]  /*12550*/  F2FP.BF16.F32.PACK_AB R97, R48, R38 ;  /* 0x000000263061723e */ /* 0x000fe400000010ff */
        /* <DEDUP_REMOVED lines=8> */
[----:B------:R-:W-:Y:S02]  /*125e0*/  F2FP.BF16.F32.PACK_AB R112, R113, R112 ;  /* 0x000000707170723e */ /* 0x000fe400000010ff */
[----:B------:R-:W-:Y:S01]  /*125f0*/  LEA R5, R194, R191, 0x6 ;  /* 0x000000bfc2057211 */ /* 0x000fe200078e30ff */
[----:B------:R-:W-:Y:S01]  /*12600*/  STSM.16.M88.4 [R24], R104 ;  /* 0x0000006818007844 */ /* 0x000fe20000000200 */
[----:B------:R-:W-:Y:S02]  /*12610*/  MOV R110, R110 ;  /* 0x0000006e006e7202 */ /* 0x000fe40000000f00 */
[----:B------:R-:W-:-:S02]  /*12620*/  MOV R17, R122 ;  /* 0x0000007a00117202 */ /* 0x000fc40000000f00 */
[----:B------:R-:W-:Y:S02]  /*12630*/  F2FP.BF16.F32.PACK_AB R113, R159, R158 ;  /* 0x0000009e9f71723e */ /* 0x000fe400000010ff */
[----:B------:R-:W-:Y:S02]  /*12640*/  F2FP.BF16.F32.PACK_AB R114, R117, R116 ;  /* 0x000000747572723e */ /* 0x000fe400000010ff */
[----:B------:R-:W-:Y:S02]  /*12650*/  F2FP.BF16.F32.PACK_AB R115, R163, R161 ;  /* 0x000000a1a373723e */ /* 0x000fe400000010ff */
[----:B------:R-:W-:Y:S02]  /*12660*/  F2FP.BF16.F32.PACK_AB R120, R121, R120 ;  /* 0x000000787978723e */ /* 0x000fe400000010ff */
[----:B------:R-:W-:Y:S02]  /*12670*/  F2FP.BF16.F32.PACK_AB R128, R129, R128 ;  /* 0x000000808180723e */ /* 0x000fe400000010ff */
[----:B------:R-:W-:-:S02]  /*12680*/  F2FP.BF16.F32.PACK_AB R136, R137, R136 ;  /* 0x000000888988723e */ /* 0x000fc400000010ff */
[----:B------:R-:W-:Y:S02]  /*12690*/  MOV R118, R118 ;  /* 0x0000007600767202 */ /* 0x000fe40000000f00 */
[----:B------:R-:W-:Y:S01]  /*126a0*/  F2FP.BF16.F32.PACK_AB R144, R145, R144 ;  /* 0x000000909190723e */ /* 0x000fe200000010ff */
[----:B------:R-:W-:Y:S01]  /*126b0*/  IMAD.WIDE R172, R5, 0x2, R172 ;  /* 0x0000000205ac7825 */ /* 0x000fe200078e02ac */
[----:B------:R-:W-:Y:S01]  /*126c0*/  F2FP.BF16.F32.PACK_AB R121, R165, R164 ;  /* 0x000000a4a579723e */ /* 0x000fe200000010ff */
[----:B------:R-:W-:Y:S01]  /*126d0*/  STSM.16.M88.4 [R110], R112 ;  /* 0x000000706e007844 */ /* 0x000fe20000000200 */
[----:B------:R-:W-:Y:S01]  /*126e0*/  F2FP.BF16.F32.PACK_AB R122, R125, R124 ;  /* 0x0000007c7d7a723e */ /* 0x000fe200000010ff */
[----:B------:R-:W1:Y:S01]  /*126f0*/  @P6 LDC.64 R4, c[0x0][0xce0] ;  /* 0x00033800ff046b82 */ /* 0x000e620000000a00 */
[----:B------:R-:W-:Y:S02]  /*12700*/  F2FP.BF16.F32.PACK_AB R123, R127, R126 ;  /* 0x0000007e7f7b723e */ /* 0x000fe400000010ff */
[----:B------:R-:W-:-:S02]  /*12710*/  F2FP.BF16.F32.PACK_AB R129, R131, R130 ;  /* 0x000000828381723e */ /* 0x000fc400000010ff */
[----:B------:R-:W-:Y:S01]  /*12720*/  F2FP.BF16.F32.PACK_AB R130, R133, R132 ;  /* 0x000000848582723e */ /* 0x000fe200000010ff */
[----:B------:R2:W-:Y:S01]  /*12730*/  STSM.16.M88.4 [R18], R120 ;  /* 0x0000007812007844 */ /* 0x0005e20000000200 */
[----:B------:R-:W-:Y:S02]  /*12740*/  F2FP.BF16.F32.PACK_AB R131, R135, R134 ;  /* 0x000000868783723e */ /* 0x000fe400000010ff */
[----:B------:R-:W-:Y:S02]  /*12750*/  F2FP.BF16.F32.PACK_AB R137, R139, R138 ;  /* 0x0000008a8b89723e */ /* 0x000fe400000010ff */
[----:B------:R-:W-:Y:S01]  /*12760*/  F2FP.BF16.F32.PACK_AB R138, R141, R140 ;  /* 0x0000008c8d8a723e */ /* 0x000fe200000010ff */
[----:B------:R3:W-:Y:S01]  /*12770*/  STSM.16.M88.4 [R118], R128 ;  /* 0x0000008076007844 */ /* 0x0007e20000000200 */
[----:B------:R-:W-:Y:S02]  /*12780*/  F2FP.BF16.F32.PACK_AB R139, R143, R142 ;  /* 0x0000008e8f8b723e */ /* 0x000fe400000010ff */
[----:B------:R-:W-:-:S02]  /*12790*/  F2FP.BF16.F32.PACK_AB R145, R147, R146 ;  /* 0x000000929391723e */ /* 0x000fc400000010ff */
[----:B------:R-:W-:Y:S01]  /*127a0*/  MOV R20, R20 ;  /* 0x0000001400147202 */ /* 0x000fe20000000f00 */
[----:B------:R3:W-:Y:S01]  /*127b0*/  STSM.16.M88.4 [R17], R136 ;  /* 0x0000008811007844 */ /* 0x0007e20000000200 */
[----:B------:R-:W-:Y:S02]  /*127c0*/  F2FP.BF16.F32.PACK_AB R146, R149, R148 ;  /* 0x000000949592723e */ /* 0x000fe400000010ff */
[----:B------:R-:W-:Y:S01]  /*127d0*/  F2FP.BF16.F32.PACK_AB R147, R151, R150 ;  /* 0x000000969793723e */ /* 0x000fe200000010ff */
[----:B------:R-:W4:Y:S01]  /*127e0*/  LDC R76, c[0x0][0xb88] ;  /* 0x0002e200ff4c7b82 */ /* 0x000f220000000800 */
[C---:B------:R-:W-:Y:S01]  /*127f0*/  IADD3 R9, P1, R172.reuse, 0x1000, RZ ;  /* 0x00001000ac097810 */ /* 0x040fe20007f3e0ff */
[----:B--2---:R-:W-:Y:S02]  /*12800*/  IMAD.MOV.U32 R18, RZ, RZ, RZ ;  /* 0x000000ffff127224 */ /* 0x004fe400078e00ff */
[----:B------:R3:W-:Y:S04]  /*12810*/  STSM.16.M88.4 [R20], R144 ;  /* 0x0000009014007844 */ /* 0x0007e80000000200 */
[----:B------:R-:W-:Y:S01]  /*12820*/  BAR.SYNC.DEFER_BLOCKING 0x1, 0x100 ;  /* 0x0044000000007b1d */ /* 0x000fe20000010000 */
[----:B------:R-:W-:-:S02]  /*12830*/  IADD3 R13, P2, R172, 0x2000, RZ ;  /* 0x00002000ac0d7810 */ /* 0x000fc40007f5e0ff */
[C---:B------:R-:W-:Y:S02]  /*12840*/  IADD3 R25, P3, R172.reuse, 0x3000, RZ ;  /* 0x00003000ac197810 */ /* 0x040fe40007f7e0ff */
[----:B------:R-:W-:Y:S02]  /*12850*/  IADD3 R33, P4, R172, 0x4000, RZ ;  /* 0x00004000ac217810 */ /* 0x000fe40007f9e0ff */
        /* <DEDUP_REMOVED lines=16> */
[----:B------:R-:W-:Y:S01]  /*12960*/  IADD3 R29, P5, R172, 0x5000, RZ ;  /* 0x00005000ac1d7810 */ /* 0x000fe20007fbe0ff */
[----:B-1----:R-:W-:Y:S01]  /*12970*/  @P6 IMAD.WIDE R4, R196, 0x4, R4 ;  /* 0x00000004c4046825 */ /* 0x002fe200078e0204 */
[C---:B------:R-:W-:Y:S01]  /*12980*/  IADD3 R41, P1, R172.reuse, 0x6000, RZ ;  /* 0x00006000ac297810 */ /* 0x040fe20007f3e0ff */
[----:B------:R3:W5:Y:S01]  /*12990*/  @P0 LDG.E R18, desc[UR8][R6.64] ;  /* 0x0000000806120981 */ /* 0x000762000c1e1900 */
[----:B------:R-:W-:-:S02]  /*129a0*/  IADD3 R37, P2, R172, 0x7000, RZ ;  /* 0x00007000ac257810 */ /* 0x000fc40007f5e0ff */
[C---:B------:R-:W-:Y:S01]  /*129b0*/  IADD3 R53, P3, R172.reuse, 0x8000, RZ ;  /* 0x00008000ac357810 */ /* 0x040fe20007f7e0ff */
[----:B----4-:R3:W5:Y:S01]  /*129c0*/  @P6 LDG.E R76, desc[UR8][R4.64] ;  /* 0x00000008044c6981 */ /* 0x010762000c1e1900 */
[----:B------:R-:W-:Y:S02]  /*129d0*/  IADD3 R45, P4, R172, 0x9000, RZ ;  /* 0x00009000ac2d7810 */ /* 0x000fe40007f9e0ff */
[----:B------:R-:W-:Y:S02]  /*129e0*/  P2R R10, PR, RZ, 0x20 ;  /* 0x00000020ff0a7803 */ /* 0x000fe40000000000 */
[----:B------:R-:W-:Y:S02]  /*129f0*/  LOP3.LUT R28, R29, 0x380, RZ, 0xc0, !PT ;  /* 0x000003801d1c7812 */ /* 0x000fe400078ec0ff */
[----:B------:R-:W-:Y:S02]  /*12a00*/  LOP3.LUT R40, R41, 0x380, RZ, 0xc0, !PT ;  /* 0x0000038029287812 */ /* 0x000fe400078ec0ff */
[----:B------:R-:W-:-:S02]  /*12a10*/  LOP3.LUT R36, R37, 0x380, RZ, 0xc0, !PT ;  /* 0x0000038025247812 */ /* 0x000fc400078ec0ff */
[----:B------:R-:W-:Y:S02]  /*12a20*/  LOP3.LUT R52, R53, 0x380, RZ, 0xc0, !PT ;  /* 0x0000038035347812 */ /* 0x000fe400078ec0ff */
[----:B------:R-:W-:Y:S02]  /*12a30*/  LOP3.LUT R44, R45, 0x380, RZ, 0xc0, !PT ;  /* 0x000003802d2c7812 */ /* 0x000fe400078ec0ff */
[----:B------:R-:W-:Y:S02]  /*12a40*/  IADD3 R57, P5, R172, 0xa000, RZ ;  /* 0x0000a000ac397810 */ /* 0x000fe40007fbe0ff */
[----:B------:R-:W-:Y:S02]  /*12a50*/  SHF.R.U64 R28, R28, 0x3, RZ ;  /* 0x000000031c1c7819 */ /* 0x000fe400000012ff */
[----:B------:R-:W-:Y:S02]  /*12a60*/  SHF.R.U64 R40, R40, 0x3, RZ ;  /* 0x0000000328287819 */ /* 0x000fe400000012ff */
[----:B------:R-:W-:-:S02]  /*12a70*/  SHF.R.U64 R36, R36, 0x3, RZ ;  /* 0x0000000324247819 */ /* 0x000fc400000012ff */
[----:B------:R-:W-:Y:S02]  /*12a80*/  SHF.R.U64 R52, R52, 0x3, RZ ;  /* 0x0000000334347819 */ /* 0x000fe400000012ff */
[----:B------:R-:W-:Y:S02]  /*12a90*/  SHF.R.U64 R44, R44, 0x3, RZ ;  /* 0x000000032c2c7819 */ /* 0x000fe400000012ff */
[----:B------:R-:W-:Y:S02]  /*12aa0*/  LOP3.LUT R56, R57, 0x380, RZ, 0xc0, !PT ;  /* 0x0000038039387812 */ /* 0x000fe400078ec0ff */
[----:B------:R-:W-:Y:S02]  /*12ab0*/  LOP3.LUT R28, R28, R29, RZ, 0x3c, !PT ;  /* 0x0000001d1c1c7212 */ /* 0x000fe400078e3cff */
[----:B------:R-:W-:Y:S02]  /*12ac0*/  LOP3.LUT R40, R40, R41, RZ, 0x3c, !PT ;  /* 0x0000002928287212 */ /* 0x000fe400078e3cff */
[----:B------:R-:W-:-:S02]  /*12ad0*/  LOP3.LUT R36, R36, R37, RZ, 0x3c, !PT ;  /* 0x0000002524247212 */ /* 0x000fc400078e3cff */
[----:B------:R-:W-:Y:S02]  /*12ae0*/  LOP3.LUT R52, R52, R53, RZ, 0x3c, !PT ;  /* 0x0000003534347212 */ /* 0x000fe400078e3cff */
[----:B------:R-:W-:Y:S02]  /*12af0*/  LOP3.LUT R44, R44, R45, RZ, 0x3c, !PT ;  /* 0x0000002d2c2c7212 */ /* 0x000fe400078e3cff */
[----:B------:R-:W-:Y:S01]  /*12b00*/  SHF.R.U64 R56, R56, 0x3, RZ ;  /* 0x0000000338387819 */ /* 0x000fe200000012ff */
[----:B---3--:R-:W-:Y:S06]  /*12b10*/  @P6 BRA `(.L_x_5167) ;  /* 0x0000000000146947 */ /* 0x008fec0003800000 */
[----:B------:R-:W-:Y:S05]  /*12b20*/  @!P0 BRA `(.L_x_5167) ;  /* 0x0000000000108947 */ /* 0x000fea0003800000 */
[----:B------:R-:W-:Y:S02]  /*12b30*/  ULDC.64 UR4, c[0x0][0x208] ;  /* 0x0000820000047ab9 */ /* 0x000fe40000000a00 */
[----:B------:R-:W2:Y:S04]  /*12b40*/  LDG.E R5, desc[UR4][R6.64] ;  /* 0x0000000406057981 */ /* 0x000ea8000c1e1900 */
[----:B-----5:R-:W2:Y:S02]  /*12b50*/  LDG.E R76, desc[UR4][R6.64+0x4] ;  /* 0x00000404064c7981 */ /* 0x020ea4000c1e1900 */
[----:B--2---:R-:W-:-:S07]  /*12b60*/  IMAD.IADD R76, R76, 0x1, -R5 ;  /* 0x000000014c4c7824 */ /* 0x004fce00078e0a05 */
.L_x_5167:
[----:B------:R-:W1:Y:S01]  /*12b70*/  SHFL.IDX PT, R4, R199, RZ, 0x1f ;  /* 0x00001fffc7047589 */ /* 0x000e6200000e0000 */
        /* <DEDUP_REMOVED lines=18> */
[----:B-1----:R-:W-:Y:S02]  /*12ca0*/  ISETP.NE.AND P4, PT, R4, RZ, PT ;  /* 0x000000ff0400720c */ /* 0x002fe40003f85270 */
        /* <DEDUP_REMOVED lines=9> */
[----:B------:R-:W-:Y:S02]  /*12d40*/  LOP3.LUT R48, R48, R49, RZ, 0x3c, !PT ;  /* 0x0000003130307212 */ /* 0x000fe400078e3cff */
[----:B------:R-:W-:Y:S01]  /*12d50*/  LOP3.LUT R64, R64, R65, RZ, 0x3c, !PT ;  /* 0x0000004140407212 */ /* 0x000fe200078e3cff */
[--C-:B------:R-:W-:Y:S01]  /*12d60*/  IMAD.X R65, RZ, RZ, R173.reuse, P1 ;  /* 0x000000ffff417224 */ /* 0x100fe200008e06ad */
[----:B------:R-:W-:Y:S01]  /*12d70*/  LOP3.LUT R60, R60, R61, RZ, 0x3c, !PT ;  /* 0x0000003d3c3c7212 */ /* 0x000fe200078e3cff */
[--C-:B------:R-:W-:Y:S01]  /*12d80*/  IMAD.X R61, RZ, RZ, R173.reuse, P2 ;  /* 0x000000ffff3d7224 */ /* 0x100fe200010e06ad */
[----:B------:R-:W-:Y:S01]  /*12d90*/  LOP3.LUT R72, R72, R73, RZ, 0x3c, !PT ;  /* 0x0000004948487212 */ /* 0x000fe200078e3cff */
[----:B------:R-:W-:Y:S01]  /*12da0*/  IMAD.X R73, RZ, RZ, R173, P3 ;  /* 0x000000ffff497224 */ /* 0x000fe200018e06ad */
[----:B------:R-:W-:-:S02]  /*12db0*/  IADD3.X R49, RZ, R173, RZ, P6, !PT ;  /* 0x000000adff317210 */ /* 0x000fc400037fe4ff */
[----:B------:R-:W-:Y:S02]  /*12dc0*/  LOP3.LUT R172, R7, R172, RZ, 0x3c, !PT ;  /* 0x000000ac07ac7212 */ /* 0x000fe400078e3cff */
[----:B------:R-:W-:Y:S02]  /*12dd0*/  LOP3.LUT R68, R5, R6, RZ, 0x3c, !PT ;  /* 0x0000000605447212 */ /* 0x000fe400078e3cff */
[----:B------:R-:W-:Y:S02]  /*12de0*/  SHF.R.S32.HI R78, RZ, 0x1f, R193 ;  /* 0x0000001fff4e7819 */ /* 0x000fe400000114c1 */
[----:B------:R-:W-:Y:S02]  /*12df0*/  SEL R79, R196, RZ, !P0 ;  /* 0x000000ffc44f7207 */ /* 0x000fe40004000000 */
[----:B------:R-:W-:Y:S02]  /*12e00*/  SEL R80, R4, RZ, !P0 ;  /* 0x000000ff04507207 */ /* 0x000fe40004000000 */
[----:B-----5:R-:W-:Y:S01]  /*12e10*/  SHF.R.S32.HI R77, RZ, 0x1f, R18 ;  /* 0x0000001fff4d7819 */ /* 0x020fe20000011412 */
[----:B------:R-:W-:Y:S06]  /*12e20*/  @P4 BRA `(.L_x_5168) ;  /* 0x0000000000684947 */ /* 0x000fec0003800000 */
[----:B------:R-:W-:Y:S01]  /*12e30*/  ULDC.64 UR4, c[0x0][0xc70] ;  /* 0x00031c0000047ab9 */ /* 0x000fe20000000a00 */
[----:B------:R-:W-:Y:S01]  /*12e40*/  MOV R5, R77 ;  /* 0x0000004d00057202 */ /* 0x000fe20000000f00 */
[----:B------:R-:W-:Y:S01]  /*12e50*/  IMAD R6, R78, UR4, RZ ;  /* 0x000000044e067c24 */ /* 0x000fe2000f8e02ff */
[----:B------:R-:W-:Y:S01]  /*12e60*/  ULDC.64 UR6, c[0x0][0x208] ;  /* 0x0000820000067ab9 */ /* 0x000fe20000000a00 */
[----:B------:R-:W-:Y:S02]  /*12e70*/  IMAD.MOV.U32 R4, RZ, RZ, R18 ;  /* 0x000000ffff047224 */ /* 0x000fe400078e0012 */
[C---:B------:R-:W-:Y:S02]  /*12e80*/  IMAD R7, R193.reuse, UR5, R6 ;  /* 0x00000005c1077c24 */ /* 0x040fe4000f8e0206 */
[----:B------:R-:W-:Y:S01]  /*12e90*/  IMAD.WIDE.U32 R4, R193, UR4, R4 ;  /* 0x00000004c1047c25 */ /* 0x000fe2000f8e0004 */
[----:B------:R-:W-:-:S03]  /*12ea0*/  ULDC.64 UR4, c[0x0][0xc78] ;  /* 0x00031e0000047ab9 */ /* 0x000fc60000000a00 */
[----:B------:R-:W-:Y:S02]  /*12eb0*/  IMAD.IADD R5, R5, 0x1, R7 ;  /* 0x0000000105057824 */ /* 0x000fe400078e0207 */
[----:B------:R-:W-:Y:S02]  /*12ec0*/  IMAD.MOV R7, RZ, RZ, -R22 ;  /* 0x000000ffff077224 */ /* 0x000fe400078e0a16 */
[----:B------:R-:W-:Y:S02]  /*12ed0*/  IMAD R15, R197, 0x40, R19 ;  /* 0x00000040c50f7824 */ /* 0x000fe400078e0213 */
[----:B------:R-:W-:Y:S01]  /*12ee0*/  IMAD R6, R80, UR4, RZ ;  /* 0x0000000450067c24 */ /* 0x000fe2000f8e02ff */
[----:B------:R-:W-:Y:S01]  /*12ef0*/  ISETP.NE.AND P0, PT, R16, R7, PT ;  /* 0x000000071000720c */ /* 0x000fe20003f05270 */
[----:B------:R-:W-:Y:S01]  /*12f00*/  IMAD.WIDE.U32 R4, R79, UR4, R4 ;  /* 0x000000044f047c25 */ /* 0x000fe2000f8e0004 */
[----:B------:R-:W-:Y:S02]  /*12f10*/  SHF.R.S32.HI R11, RZ, 0x1f, R15 ;  /* 0x0000001fff0b7819 */ /* 0x000fe4000001140f */
[C---:B------:R-:W-:Y:S01]  /*12f20*/  ISETP.GE.OR P1, PT, R15.reuse, R76, P0 ;  /* 0x0000004c0f00720c */ /* 0x040fe20000726670 */
[----:B------:R-:W-:-:S02]  /*12f30*/  VIADD R7, R15, 0x8 ;  /* 0x000000080f077836 */ /* 0x000fc40000000000 */
[----:B------:R-:W-:Y:S01]  /*12f40*/  IMAD R10, R79, UR5, R6 ;  /* 0x000000054f0a7c24 */ /* 0x000fe2000f8e0206 */
[----:B------:R-:W-:Y:S01]  /*12f50*/  IADD3 R6, P2, R15, R4, RZ ;  /* 0x000000040f067210 */ /* 0x000fe20007f5e0ff */
[----:B------:R-:W-:Y:S01]  /*12f60*/  ULDC.64 UR4, c[0x0][0xc40] ;  /* 0x0003100000047ab9 */ /* 0x000fe20000000a00 */
[----:B------:R-:W-:Y:S02]  /*12f70*/  ISETP.GE.OR P0, PT, R7, R76, P0 ;  /* 0x0000004c0700720c */ /* 0x000fe40000706670 */
[----:B------:R-:W-:Y:S02]  /*12f80*/  IADD3.X R11, R11, R5, R10, P2, !PT ;  /* 0x000000050b0b7210 */ /* 0x000fe400017fe40a */
[----:B------:R-:W-:-:S04]  /*12f90*/  LEA R4, P2, R6, UR4, 0x2 ;  /* 0x0000000406047c11 */ /* 0x000fc8000f8410ff */
[----:B------:R-:W-:-:S05]  /*12fa0*/  LEA.HI.X R5, R6, UR5, R11, 0x2, P2 ;  /* 0x0000000506057c11 */ /* 0x000fca00090f140b */
[----:B------:R1:W-:Y:S04]  /*12fb0*/  @!P1 STG.E desc[UR6][R4.64], R3 ;  /* 0x0000000304009986 */ /* 0x0003e8000c101906 */
[----:B------:R1:W-:Y:S02]  /*12fc0*/  @!P0 STG.E desc[UR6][R4.64+0x20], R0 ;  /* 0x0000200004008986 */ /* 0x0003e4000c101906 */
.L_x_5168:
[----:B------:R-:W-:Y:S01]  /*12fd0*/  ULDC.64 UR4, c[0x0][0x208] ;  /* 0x0000820000047ab9 */ /* 0x000fe20000000a00 */
[C---:B-1----:R-:W-:Y:S01]  /*12fe0*/  VIADD R3, R191.reuse, 0x40 ;  /* 0x00000040bf037836 */ /* 0x042fe20000000000 */
[----:B------:R1:W5:Y:S01]  /*12ff0*/  LD.E.128 R4, desc[UR4][R172.64] ;  /* 0x00000004ac047980 */ /* 0x000362000c101d00 */
[C---:B------:R-:W-:Y:S01]  /*13000*/  VIADD R83, R191.reuse, 0xc0 ;  /* 0x000000c0bf537836 */ /* 0x040fe20000000000 */
[C---:B------:R-:W-:Y:S01]  /*13010*/  IADD3 R82, R191.reuse, 0x80, RZ ;  /* 0x00000080bf527810 */ /* 0x040fe20007ffe0ff */
[----:B------:R-:W-:Y:S01]  /*13020*/  ULDC.64 UR6, c[0x0][0xba0] ;  /* 0x0002e80000067ab9 */ /* 0x000fe20000000a00 */
[----:B------:R-:W5:Y:S04]  /*13030*/  LD.E.128 R8, desc[UR4][R8.64] ;  /* 0x0000000408087980 */ /* 0x000f68000c101d00 */
        /* <DEDUP_REMOVED lines=14> */
[----:B------:R-:W-:Y:S01]  /*13120*/  ULDC UR5, c[0x0][0xb8c] ;  /* 0x0002e30000057ab9 */ /* 0x000fe20000000800 */
[----:B------:R-:W-:Y:S01]  /*13130*/  VIADD R84, R191, 0x100 ;  /* 0x00000100bf547836 */ /* 0x000fe20000000000 */
[----:B------:R-:W-:Y:S01]  /*13140*/  ISETP.GE.AND P1, PT, R3, UR5, PT ;  /* 0x0000000503007c0c */ /* 0x000fe2000bf26270 */
[C---:B------:R-:W-:Y:S01]  /*13150*/  VIADD R86, R191.reuse, 0x140 ;  /* 0x00000140bf567836 */ /* 0x040fe20000000000 */
[C---:B------:R-:W-:Y:S01]  /*13160*/  ISETP.GE.AND P0, PT, R191.reuse, UR5, PT ;  /* 0x00000005bf007c0c */ /* 0x040fe2000bf06270 */
[----:B------:R-:W-:Y:S01]  /*13170*/  @!PT LDS RZ, [RZ] ;  /* 0x00000000fffff984 */ /* 0x000fe20000000800 */
[----:B------:R-:W-:Y:S01]  /*13180*/  @!PT LDS RZ, [RZ] ;  /* 0x00000000fffff984 */ /* 0x000fe20000000800 */
[----:B------:R-:W-:Y:S01]  /*13190*/  @!PT LDS RZ, [RZ] ;  /* 0x00000000fffff984 */ /* 0x000fe20000000800 */
[----:B------:R-:W-:Y:S01]  /*131a0*/  @!PT LDS RZ, [RZ] ;  /* 0x00000000fffff984 */ /* 0x000fe20000000800 */
[----:B------:R2:W-:Y:S06]  /*131b0*/  MEMBAR.ALL.CTA ;  /* 0x0000000000007992 */ /* 0x0005ec0000008000 */
[----:B--2---:R-:W2:Y:S01]  /*131c0*/  FENCE.VIEW.ASYNC.S ;  /* 0x00000000000073c6 */ /* 0x004ea20000000000 */
[----:B------:R-:W-:Y:S01]  /*131d0*/  SEL R17, RZ, 0xffffffff, P1 ;  /* 0xffffffffff117807 */ /* 0x000fe20000800000 */
[----:B------:R-:W-:Y:S01]  /*131e0*/  UIADD3 UR4, UR37, 0x38820, URZ ;  /* 0x0003882025047890 */ /* 0x000fe2000fffe03f */
[----:B------:R-:W-:Y:S01]  /*131f0*/  SEL R0, RZ, 0x1, P0 ;  /* 0x00000001ff007807 */ /* 0x000fe20000000000 */
[----:B------:R-:W-:Y:S01]  /*13200*/  VIADD R85, R191, 0x1c0 ;  /* 0x000001c0bf557836 */ /* 0x000fe20000000000 */
[----:B------:R-:W-:Y:S01]  /*13210*/  ISETP.GE.AND P0, PT, R82, UR5, PT ;  /* 0x0000000552007c0c */ /* 0x000fe2000bf06270 */
[----:B------:R-:W-:Y:S01]  /*13220*/  IMAD.SHL.U32 R17, R17, 0x2, RZ ;  /* 0x0000000211117824 */ /* 0x000fe200078e00ff */
[----:B------:R-:W-:Y:S01]  /*13230*/  ISETP.GE.AND P1, PT, R83, UR5, PT ;  /* 0x0000000553007c0c */ /* 0x000fe2000bf26270 */
[----:B------:R-:W-:Y:S01]  /*13240*/  UPRMT UR4, URZ, 0x654, UR4 ;  /* 0x000006543f047896 */ /* 0x000fe20008000004 */
[----:B------:R-:W-:Y:S01]  /*13250*/  SHF.R.S32.HI R21, RZ, 0x1f, R191 ;  /* 0x0000001fff157819 */ /* 0x000fe200000114bf */
[----:B------:R-:W-:Y:S01]  /*13260*/  BSSY B1, `(.L_x_5169) ;  /* 0x0000043000017945 */ /* 0x000fe20003800000 */
[----:B------:R-:W-:-:S02]  /*13270*/  LOP3.LUT R0, R17, 0x2, R0, 0xe2, !PT ;  /* 0x0000000211007812 */ /* 0x000fc400078ee200 */
[----:B------:R-:W-:Y:S02]  /*13280*/  SEL R17, RZ, 0x4, P0 ;  /* 0x00000004ff117807 */ /* 0x000fe40000000000 */
[----:B------:R-:W-:Y:S02]  /*13290*/  SEL R20, RZ, 0x8, P1 ;  /* 0x00000008ff147807 */ /* 0x000fe40000800000 */
[----:B------:R-:W-:Y:S02]  /*132a0*/  ISETP.GE.AND P0, PT, R84, UR5, PT ;  /* 0x0000000554007c0c */ /* 0x000fe4000bf06270 */
[----:B------:R-:W-:Y:S01]  /*132b0*/  LOP3.LUT R0, R20, R0, R17, 0xfe, !PT ;  /* 0x0000000014007212 */ /* 0x000fe200078efe11 */
[----:B------:R-:W-:Y:S01]  /*132c0*/  IMAD R17, R77, UR6, RZ ;  /* 0x000000064d117c24 */ /* 0x000fe2000f8e02ff */
[----:B------:R-:W-:Y:S01]  /*132d0*/  IADD3 R81, R191, 0x180, RZ ;  /* 0x00000180bf517810 */ /* 0x000fe20007ffe0ff */
[----:B------:R-:W-:Y:S01]  /*132e0*/  IMAD.MOV.U32 R20, RZ, RZ, R191 ;  /* 0x000000ffff147224 */ /* 0x000fe200078e00bf */
[----:B------:R-:W-:Y:S01]  /*132f0*/  ISETP.GE.AND P1, PT, R86, UR5, PT ;  /* 0x0000000556007c0c */ /* 0x000fe2000bf26270 */
[C---:B------:R-:W-:Y:S01]  /*13300*/  IMAD R77, R18.reuse, UR7, R17 ;  /* 0x00000007124d7c24 */ /* 0x040fe2000f8e0211 */
[----:B------:R-:W-:Y:S01]  /*13310*/  SEL R17, RZ, 0x10, P0 ;  /* 0x00000010ff117807 */ /* 0x000fe20000000000 */
[----:B------:R-:W-:Y:S01]  /*13320*/  IMAD.WIDE.U32 R20, R18, UR6, R20 ;  /* 0x0000000612147c25 */ /* 0x000fe2000f8e0014 */
[----:B------:R-:W-:Y:S01]  /*13330*/  ISETP.GE.AND P0, PT, R81, UR5, PT ;  /* 0x0000000551007c0c */ /* 0x000fe2000bf06270 */
[----:B------:R-:W-:Y:S01]  /*13340*/  ULDC.64 UR6, c[0x0][0xbe0] ;  /* 0x0002f80000067ab9 */ /* 0x000fe20000000a00 */
[----:B------:R-:W-:Y:S01]  /*13350*/  SEL R18, RZ, 0x20, P1 ;  /* 0x00000020ff127807 */ /* 0x000fe20000800000 */
[----:B------:R-:W-:Y:S01]  /*13360*/  IMAD R81, R197, -0x40, R76 ;  /* 0xffffffc0c5517824 */ /* 0x000fe200078e024c */
[----:B------:R-:W-:Y:S01]  /*13370*/  ISETP.GE.AND P1, PT, R85, UR5, PT ;  /* 0x0000000555007c0c */ /* 0x000fe2000bf26270 */
[----:B------:R-:W-:Y:S01]  /*13380*/  IMAD.IADD R21, R21, 0x1, R77 ;  /* 0x0000000115157824 */ /* 0x000fe200078e024d */
[----:B------:R-:W-:Y:S01]  /*13390*/  LOP3.LUT R17, R18, R0, R17, 0xfe, !PT ;  /* 0x0000000012117212 */ /* 0x000fe200078efe11 */
[----:B------:R-:W-:Y:S01]  /*133a0*/  IMAD R78, R78, UR6, RZ ;  /* 0x000000064e4e7c24 */ /* 0x000fe2000f8e02ff */
[C---:B------:R-:W-:Y:S01]  /*133b0*/  ISETP.GE.AND P2, PT, R194.reuse, R81, PT ;  /* 0x00000051c200720c */ /* 0x040fe20003f46270 */
[C---:B------:R-:W-:Y:S01]  /*133c0*/  IMAD.WIDE.U32 R20, R193.reuse, UR6, R20 ;  /* 0x00000006c1147c25 */ /* 0x040fe2000f8e0014 */
[----:B------:R-:W-:Y:S01]  /*133d0*/  SEL R0, RZ, 0x40, P0 ;  /* 0x00000040ff007807 */ /* 0x000fe20000000000 */
[----:B--2---:R-:W-:Y:S01]  /*133e0*/  SYNCS.ARRIVE.TRANS64.RED.A1T0 RZ, [UR4], RZ ;  /* 0x000000ffffff79a7 */ /* 0x004fe20008100404 */
[----:B------:R-:W-:Y:S01]  /*133f0*/  SHF.R.S32.HI R195, RZ, 0x1f, R194 ;  /* 0x0000001fffc37819 */ /* 0x000fe200000114c2 */
[----:B------:R-:W-:Y:S01]  /*13400*/  IMAD R77, R193, UR7, R78 ;  /* 0x00000007c14d7c24 */ /* 0x000fe2000f8e024e */
[----:B------:R-:W-:Y:S01]  /*13410*/  ULDC.64 UR6, c[0x0][0xbe8] ;  /* 0x0002fa0000067ab9 */ /* 0x000fe20000000a00 */
[----:B------:R-:W-:Y:S01]  /*13420*/  VIADD R18, R194, 0x20 ;  /* 0x00000020c2127836 */ /* 0x000fe20000000000 */
[----:B------:R-:W-:Y:S01]  /*13430*/  LOP3.LUT R0, R17, R0, RZ, 0xfc, !PT ;  /* 0x0000000011007212 */ /* 0x000fe200078efcff */
[----:B------:R-:W-:-:S02]  /*13440*/  IMAD R17, R80, UR6, RZ ;  /* 0x0000000650117c24 */ /* 0x000fc4000f8e02ff */
[----:B------:R-:W-:Y:S01]  /*13450*/  IMAD.IADD R21, R21, 0x1, R77 ;  /* 0x0000000115157824 */ /* 0x000fe200078e024d */
[----:B------:R-:W-:Y:S01]  /*13460*/  ISETP.GE.AND P0, PT, R18, R81, PT ;  /* 0x000000511200720c */ /* 0x000fe20003f06270 */
[C---:B------:R-:W-:Y:S01]  /*13470*/  IMAD R81, R79.reuse, UR7, R17 ;  /* 0x000000074f517c24 */ /* 0x040fe2000f8e0211 */
[----:B------:R-:W-:Y:S01]  /*13480*/  SEL R17, RZ, 0x80, P1 ;  /* 0x00000080ff117807 */ /* 0x000fe20000800000 */
[----:B------:R-:W-:-:S03]  /*13490*/  IMAD.WIDE.U32 R78, R79, UR6, R20 ;  /* 0x000000064f4e7c25 */ /* 0x000fc6000f8e0014 */
[----:B------:R-:W-:Y:S01]  /*134a0*/  LOP3.LUT R17, R0, R17, RZ, 0xfc, !PT ;  /* 0x0000001100117212 */ /* 0x000fe200078efcff */
[----:B------:R-:W-:-:S04]  /*134b0*/  IMAD.WIDE R76, R197, 0x40, R194 ;  /* 0x00000040c54c7825 */ /* 0x000fc800078e02c2 */
[----:B------:R-:W-:Y:S01]  /*134c0*/  IMAD.IADD R85, R79, 0x1, R81 ;  /* 0x000000014f557824 */ /* 0x000fe200078e0251 */
[----:B-1----:R-:W-:Y:S06]  /*134d0*/  @P2 BRA `(.L_x_5170) ;  /* 0x00000000006c2947 */ /* 0x002fec0003800000 */
[----:B------:R-:W-:Y:S01]  /*134e0*/  ULDC.64 UR6, c[0x0][0xbd8] ;  /* 0x0002f60000067ab9 */ /* 0x000fe20000000a00 */
[----:B------:R-:W-:Y:S01]  /*134f0*/  MOV R20, R78 ;  /* 0x0000004e00147202 */ /* 0x000fe20000000f00 */
[----:B------:R-:W-:Y:S01]  /*13500*/  IMAD R81, R77, UR6, RZ ;  /* 0x000000064d517c24 */ /* 0x000fe2000f8e02ff */
[----:B------:R-:W-:Y:S01]  /*13510*/  ISETP.GE.AND P2, PT, R191, UR5, PT ;  /* 0x00000005bf007c0c */ /* 0x000fe2000bf46270 */
[----:B------:R-:W-:Y:S01]  /*13520*/  IMAD.MOV.U32 R21, RZ, RZ, R85 ;  /* 0x000000ffff157224 */ /* 0x000fe200078e0055 */
[----:B------:R-:W-:Y:S01]  /*13530*/  ISETP.GE.AND P3, PT, R3, UR5, PT ;  /* 0x0000000503007c0c */ /* 0x000fe2000bf66270 */
[C---:B------:R-:W-:Y:S01]  /*13540*/  IMAD R81, R76.reuse, UR7, R81 ;  /* 0x000000074c517c24 */ /* 0x040fe2000f8e0251 */
[----:B------:R-:W-:Y:S01]  /*13550*/  ULDC.64 UR8, c[0x0][0x208] ;  /* 0x0000820000087ab9 */ /* 0x000fe20000000a00 */
[----:B------:R-:W-:Y:S01]  /*13560*/  IMAD.WIDE.U32 R20, R76, UR6, R20 ;  /* 0x000000064c147c25 */ /* 0x000fe2000f8e0014 */
[----:B------:R-:W-:Y:S01]  /*13570*/  ULDC.64 UR6, c[0x0][0xb80] ;  /* 0x0002e00000067ab9 */ /* 0x000fe20000000a00 */
[----:B------:R-:W-:-:S02]  /*13580*/  ISETP.GE.AND P4, PT, R86, UR5, PT ;  /* 0x0000000556007c0c */ /* 0x000fc4000bf86270 */
[----:B------:R-:W-:Y:S01]  /*13590*/  IMAD.IADD R21, R21, 0x1, R81 ;  /* 0x0000000115157824 */ /* 0x000fe200078e0251 */
[----:B------:R-:W-:Y:S02]  /*135a0*/  LEA R80, P1, R20, UR6, 0x1 ;  /* 0x0000000614507c11 */ /* 0x000fe4000f8208ff */
[----:B------:R-:W-:Y:S02]  /*135b0*/  LOP3.LUT P5, RZ, R0, 0x40, RZ, 0xc0, !PT ;  /* 0x0000004000ff7812 */ /* 0x000fe400078ac0ff */
[----:B------:R-:W-:Y:S02]  /*135c0*/  LEA.HI.X R81, R20, UR7, R21, 0x1, P1 ;  /* 0x0000000714517c11 */ /* 0x000fe400088f0c15 */
[----:B------:R-:W-:Y:S02]  /*135d0*/  ISETP.GE.AND P1, PT, R82, UR5, PT ;  /* 0x0000000552007c0c */ /* 0x000fe4000bf26270 */
[----:B------:R-:W-:Y:S01]  /*135e0*/  LOP3.LUT P6, RZ, R17, 0x80, RZ, 0xc0, !PT ;  /* 0x0000008011ff7812 */ /* 0x000fe200078cc0ff */
        /* <DEDUP_REMOVED lines=10> */
.L_x_5170:
[----:B------:R-:W-:Y:S05]  /*13690*/  BSYNC B1 ;  /* 0x0000000000017941 */ /* 0x000fea0003800000 */
.L_x_5169:
[----:B------:R-:W-:Y:S05]  /*136a0*/  @P0 BRA `(.L_x_5171) ;  /* 0x0000000c00200947 */ /* 0x000fea0003800000 */
[----:B-1---5:R-:W-:Y:S01]  /*136b0*/  IADD3 R7, P0, R76, 0x20, RZ ;  /* 0x000000204c077810 */ /* 0x022fe20007f1e0ff */
[----:B------:R-:W-:Y:S01]  /*136c0*/  ULDC.64 UR6, c[0x0][0xbd8] ;  /* 0x0002f60000067ab9 */ /* 0x000fe20000000a00 */
[----:B------:R-:W-:Y:S01]  /*136d0*/  IMAD.MOV.U32 R4, RZ, RZ, R78 ;  /* 0x000000ffff047224 */ /* 0x000fe200078e004e */
[----:B------:R-:W-:Y:S01]  /*136e0*/  ISETP.GE.AND P4, PT, R3, UR5, PT ;  /* 0x0000000503007c0c */ /* 0x000fe2000bf86270 */
[----:B------:R-:W-:Y:S01]  /*136f0*/  IMAD.MOV.U32 R5, RZ, RZ, R85 ;  /* 0x000000ffff057224 */ /* 0x000fe200078e0055 */
[----:B------:R-:W-:Y:S01]  /*13700*/  ULDC.64 UR8, c[0x0][0x208] ;  /* 0x0000820000087ab9 */ /* 0x000fe20000000a00 */
[----:B------:R-:W-:Y:S01]  /*13710*/  IMAD.X R76, RZ, RZ, R77, P0 ;  /* 0x000000ffff4c7224 */ /* 0x000fe200000e064d */
        /* <DEDUP_REMOVED lines=9> */
[----:B------:R-:W-:Y:S02]  /*137b0*/  LEA R6, P6, R4, UR6, 0x1 ;  /* 0x0000000604067c11 */ /* 0x000fe4000f8c08ff */
[----:B------:R-:W-:-:S04]  /*137c0*/  IADD3 R3, R5, R3, RZ ;  /* 0x0000000305037210 */ /* 0x000fc80007ffe0ff */
        /* <DEDUP_REMOVED lines=14> */
.L_x_5166:
[----:B------:R-:W1:Y:S01]  /*138b0*/  LDC.64 R6, c[0x0][0xcd8] ;  /* 0x00033600ff067b82 */ /* 0x000e620000000a00 */
[----:B------:R-:W-:Y:S01]  /*138c0*/  IMAD.MOV.U32 R3, RZ, RZ, RZ ;  /* 0x000000ffff037224 */ /* 0x000fe200078e00ff */
[----:B------:R-:W-:Y:S01]  /*138d0*/  ULDC UR6, c[0x0][0xb8c] ;  /* 0x0002e30000067ab9 */ /* 0x000fe20000000800 */
[----:B------:R-:W-:-:S05]  /*138e0*/  ULDC.64 UR4, c[0x0][0x208] ;  /* 0x0000820000047ab9 */ /* 0x000fca0000000a00 */
[----:B------:R-:W2:Y:S01]  /*138f0*/  LDC.64 R4, c[0x0][0xcd8] ;  /* 0x00033600ff047b82 */ /* 0x000ea20000000a00 */
[----:B-1----:R-:W-:-:S04]  /*13900*/  ISETP.NE.U32.AND P0, PT, R6, RZ, PT ;  /* 0x000000ff0600720c */ /* 0x002fc80003f05070 */
[----:B------:R-:W-:-:S03]  /*13910*/  ISETP.NE.AND.EX P0, PT, R7, RZ, PT, P0 ;  /* 0x000000ff0700720c */ /* 0x000fc60003f05300 */
[----:B------:R-:W1:Y:S08]  /*13920*/  LDC.64 R6, c[0x0][0xce0] ;  /* 0x00033800ff067b82 */ /* 0x000e700000000a00 */
[----:B------:R-:W3:Y:S01]  /*13930*/  LDC R0, c[0x0][0xb88] ;  /* 0x0002e200ff007b82 */ /* 0x000ee20000000800 */
[C---:B------:R-:W-:Y:S01]  /*13940*/  VIADD R13, R191.reuse, 0x40 ;  /* 0x00000040bf0d7836 */ /* 0x040fe20000000000 */
[----:B------:R-:W-:Y:S01]  /*13950*/  ISETP.GE.AND P2, PT, R191, UR6, PT ;  /* 0x00000006bf007c0c */ /* 0x000fe2000bf46270 */
[----:B--2---:R-:W-:Y:S01]  /*13960*/  IMAD.WIDE R4, R196, 0x4, R4 ;  /* 0x00000004c4047825 */ /* 0x004fe200078e0204 */
[----:B-1----:R-:W-:-:S04]  /*13970*/  ISETP.NE.U32.AND P1, PT, R6, RZ, PT ;  /* 0x000000ff0600720c */ /* 0x002fc80003f25070 */
[----:B------:R1:W5:Y:S01]  /*13980*/  @P0 LDG.E R3, desc[UR4][R4.64] ;  /* 0x0000000404030981 */ /* 0x000362000c1e1900 */
[----:B------:R-:W-:-:S13]  /*13990*/  ISETP.NE.AND.EX P1, PT, R7, RZ, PT, P1 ;  /* 0x000000ff0700720c */ /* 0x000fda0003f25310 */
[----:B------:R-:W2:Y:S01]  /*139a0*/  @P1 LDC.64 R6, c[0x0][0xce0] ;  /* 0x00033800ff061b82 */ /* 0x000ea20000000a00 */
[----:B------:R-:W-:-:S04]  /*139b0*/  ISETP.GE.AND P3, PT, R13, UR6, PT ;  /* 0x000000060d007c0c */ /* 0x000fc8000bf66270 */
[----:B------:R-:W-:Y:S02]  /*139c0*/  SEL R9, RZ, 0xffffffff, P3 ;  /* 0xffffffffff097807 */ /* 0x000fe40001800000 */
[----:B------:R-:W-:-:S03]  /*139d0*/  SEL R8, RZ, 0x1, P2 ;  /* 0x00000001ff087807 */ /* 0x000fc60001000000 */
[----:B------:R-:W-:-:S05]  /*139e0*/  IMAD.SHL.U32 R9, R9, 0x2, RZ ;  /* 0x0000000209097824 */ /* 0x000fca00078e00ff */
[----:B------:R-:W-:Y:S01]  /*139f0*/  LOP3.LUT R14, R9, 0x2, R8, 0xe2, !PT ;  /* 0x00000002090e7812 */ /* 0x000fe200078ee208 */
[----:B--2---:R-:W-:-:S05]  /*13a00*/  @P1 IMAD.WIDE R6, R196, 0x4, R6 ;  /* 0x00000004c4061825 */ /* 0x004fca00078e0206 */
[----:B---3--:R1:W5:Y:S01]  /*13a10*/  @P1 LDG.E R0, desc[UR4][R6.64] ;  /* 0x0000000406001981 */ /* 0x008362000c1e1900 */
[----:B------:R-:W-:Y:S05]  /*13a20*/  @P1 BRA `(.L_x_5172) ;  /* 0x0000000000141947 */ /* 0x000fea0003800000 */
[----:B------:R-:W-:Y:S05]  /*13a30*/  @!P0 BRA `(.L_x_5172) ;  /* 0x0000000000108947 */ /* 0x000fea0003800000 */
[----:B------:R-:W-:Y:S02]  /*13a40*/  ULDC.64 UR4, c[0x0][0x208] ;  /* 0x0000820000047ab9 */ /* 0x000fe40000000a00 */
[----:B-1----:R-:W2:Y:S04]  /*13a50*/  LDG.E R7, desc[UR4][R4.64] ;  /* 0x0000000404077981 */ /* 0x002ea8000c1e1900 */
[----:B-----5:R-:W2:Y:S02]  /*13a60*/  LDG.E R0, desc[UR4][R4.64+0x4] ;  /* 0x0000040404007981 */ /* 0x020ea4000c1e1900 */
[----:B--2---:R-:W-:-:S07]  /*13a70*/  IMAD.IADD R0, R0, 0x1, -R7 ;  /* 0x0000000100007824 */ /* 0x004fce00078e0a07 */
.L_x_5172:
[----:B------:R-:W-:Y:S01]  /*13a80*/  ISETP.GT.AND P1, PT, R201, 0x3f, PT ;  /* 0x0000003fc900780c */ /* 0x000fe20003f24270 */
[C---:B------:R-:W-:Y:S01]  /*13a90*/  VIADD R17, R191.reuse, 0x80 ;  /* 0x00000080bf117836 */ /* 0x040fe20000000000 */
[C---:B------:R-:W-:Y:S01]  /*13aa0*/  IADD3 R18, R191.reuse, 0xc0, RZ ;  /* 0x000000c0bf127810 */ /* 0x040fe20007ffe0ff */
[----:B------:R-:W-:Y:S01]  /*13ab0*/  BSSY B1, `(.L_x_5173) ;  /* 0x0000023000017945 */ /* 0x000fe20003800000 */
[----:B-1----:R-:W-:Y:S01]  /*13ac0*/  SHF.R.S32.HI R4, RZ, 0x1f, R196 ;  /* 0x0000001fff047819 */ /* 0x002fe200000114c4 */
[----:B------:R-:W-:Y:S01]  /*13ad0*/  VIADD R24, R191, 0x100 ;  /* 0x00000100bf187836 */ /* 0x000fe20000000000 */
[----:B------:R-:W-:Y:S01]  /*13ae0*/  ISETP.GE.AND P2, PT, R17, UR6, PT ;  /* 0x0000000611007c0c */ /* 0x000fe2000bf46270 */
[----:B------:R-:W-:Y:S01]  /*13af0*/  VIADD R25, R191, 0x140 ;  /* 0x00000140bf197836 */ /* 0x000fe20000000000 */
[----:B------:R-:W-:Y:S02]  /*13b00*/  ISETP.GE.AND P3, PT, R18, UR6, PT ;  /* 0x0000000612007c0c */ /* 0x000fe4000bf66270 */
[----:B------:R-:W-:-:S02]  /*13b10*/  SHF.R.S32.HI R9, RZ, 0x1f, R193 ;  /* 0x0000001fff097819 */ /* 0x000fc400000114c1 */
[----:B------:R-:W-:Y:S02]  /*13b20*/  SHF.R.S32.HI R12, RZ, 0x1f, R191 ;  /* 0x0000001fff0c7819 */ /* 0x000fe400000114bf */
[----:B------:R-:W-:Y:S02]  /*13b30*/  SEL R11, R196, RZ, !P0 ;  /* 0x000000ffc40b7207 */ /* 0x000fe40004000000 */
[----:B------:R-:W-:Y:S02]  /*13b40*/  SEL R10, R4, RZ, !P0 ;  /* 0x000000ff040a7207 */ /* 0x000fe40004000000 */
[----:B-----5:R-:W-:Y:S01]  /*13b50*/  SHF.R.S32.HI R8, RZ, 0x1f, R3 ;  /* 0x0000001fff087819 */ /* 0x020fe20000011403 */
[----:B------:R-:W-:Y:S06]  /*13b60*/  @P1 BRA `(.L_x_5174) ;  /* 0x00000000005c1947 */ /* 0x000fec0003800000 */
[----:B------:R-:W1:Y:S02]  /*13b70*/  S2R R5, SR_TID.X ;  /* 0x0000000000057919 */ /* 0x000e640000002100 */
[----:B-1----:R-:W-:-:S04]  /*13b80*/  IMAD R4, R197, 0x40, R5 ;  /* 0x00000040c5047824 */ /* 0x002fc800078e0205 */
        /* <DEDUP_REMOVED lines=15> */
[----:B------:R-:W-:-:S04]  /*13c80*/  ULDC.64 UR4, c[0x0][0xc40] ;  /* 0x0003100000047ab9 */ /* 0x000fc80000000a00 */
[----:B------:R-:W-:Y:S02]  /*13c90*/  IADD3 R5, R5, R7, RZ ;  /* 0x0000000705057210 */ /* 0x000fe40007ffe0ff */
[----:B------:R-:W-:-:S04]  /*13ca0*/  LEA R6, P0, R4, UR4, 0x2 ;  /* 0x0000000404067c11 */ /* 0x000fc8000f8010ff */
[----:B------:R-:W-:Y:S01]  /*13cb0*/  LEA.HI.X R7, R4, UR5, R5, 0x2, P0 ;  /* 0x0000000504077c11 */ /* 0x000fe200080f1405 */
[----:B------:R-:W-:-:S05]  /*13cc0*/  IMAD.MOV.U32 R5, RZ, RZ, -0x800000 ;  /* 0xff800000ff057424 */ /* 0x000fca00078e00ff */
[----:B------:R1:W-:Y:S03]  /*13cd0*/  STG.E desc[UR8][R6.64], R5 ;  /* 0x0000000506007986 */ /* 0x0003e6000c101908 */
.L_x_5174:
[----:B------:R-:W-:Y:S05]  /*13ce0*/  BSYNC B1 ;  /* 0x0000000000017941 */ /* 0x000fea0003800000 */
.L_x_5173:
[----:B------:R-:W-:Y:S01]  /*13cf0*/  ULDC.64 UR4, c[0x0][0xba0] ;  /* 0x0002e80000047ab9 */ /* 0x000fe20000000a00 */
[----:B------:R-:W-:Y:S01]  /*13d00*/  IMAD.MOV.U32 R4, RZ, RZ, R191 ;  /* 0x000000ffff047224 */ /* 0x000fe200078e00bf */
[----:B-1----:R-:W-:Y:S01]  /*13d10*/  SEL R7, RZ, 0x4, P2 ;  /* 0x00000004ff077807 */ /* 0x002fe20001000000 */
[----:B------:R-:W-:Y:S01]  /*13d20*/  IMAD.MOV.U32 R5, RZ, RZ, R12 ;  /* 0x000000ffff057224 */ /* 0x000fe200078e000c */
[----:B------:R-:W-:Y:S01]  /*13d30*/  ISETP.GE.AND P0, PT, R24, UR6, PT ;  /* 0x0000000618007c0c */ /* 0x000fe2000bf06270 */
[----:B------:R-:W-:Y:S01]  /*13d40*/  IMAD R6, R8, UR4, RZ ;  /* 0x0000000408067c24 */ /* 0x000fe2000f8e02ff */
[----:B------:R-:W-:Y:S01]  /*13d50*/  SEL R8, RZ, 0x8, P3 ;  /* 0x00000008ff087807 */ /* 0x000fe20001800000 */
[----:B------:R-:W-:Y:S01]  /*13d60*/  IMAD.WIDE.U32 R4, R3, UR4, R4 ;  /* 0x0000000403047c25 */ /* 0x000fe2000f8e0004 */
[----:B------:R-:W-:Y:S01]  /*13d70*/  ISETP.GE.AND P1, PT, R25, UR6, PT ;  /* 0x0000000619007c0c */ /* 0x000fe2000bf26270 */
[----:B------:R-:W-:Y:S01]  /*13d80*/  BSSY B1, `(.L_x_5175) ;  /* 0x000003c000017945 */ /* 0x000fe20003800000 */
[----:B------:R-:W-:Y:S01]  /*13d90*/  LOP3.LUT R7, R8, R14, R7, 0xfe, !PT ;  /* 0x0000000e08077212 */ /* 0x000fe200078efe07 */
[----:B------:R-:W-:Y:S01]  /*13da0*/  IMAD R3, R3, UR5, R6 ;  /* 0x0000000503037c24 */ /* 0x000fe2000f8e0206 */
[----:B------:R-:W-:Y:S01]  /*13db0*/  SEL R8, RZ, 0x10, P0 ;  /* 0x00000010ff087807 */ /* 0x000fe20000000000 */
[----:B------:R-:W-:Y:S01]  /*13dc0*/  VIADD R6, R191, 0x180 ;  /* 0x00000180bf067836 */ /* 0x000fe20000000000 */
[----:B------:R-:W-:Y:S01]  /*13dd0*/  SEL R12, RZ, 0x20, P1 ;  /* 0x00000020ff0c7807 */ /* 0x000fe20000800000 */
[----:B------:R-:W-:Y:S01]  /*13de0*/  ULDC.64 UR4, c[0x0][0xbe0] ;  /* 0x0002f80000047ab9 */ /* 0x000fe20000000a00 */
[----:B------:R-:W-:-:S02]  /*13df0*/  IMAD.IADD R5, R5, 0x1, R3 ;  /* 0x0000000105057824 */ /* 0x000fc400078e0203 */
[----:B------:R-:W-:Y:S01]  /*13e00*/  ISETP.GE.AND P0, PT, R6, UR6, PT ;  /* 0x0000000606007c0c */ /* 0x000fe2000bf06270 */
[----:B------:R-:W-:Y:S01]  /*13e10*/  IMAD R6, R9, UR4, RZ ;  /* 0x0000000409067c24 */ /* 0x000fe2000f8e02ff */
[----:B------:R-:W-:Y:S01]  /*13e20*/  LOP3.LUT R9, R12, R7, R8, 0xfe, !PT ;  /* 0x000000070c097212 */ /* 0x000fe200078efe08 */
[----:B------:R-:W-:Y:S01]  /*13e30*/  IMAD.WIDE.U32 R4, R193, UR4, R4 ;  /* 0x00000004c1047c25 */ /* 0x000fe2000f8e0004 */
[----:B------:R-:W-:-:S03]  /*13e40*/  IADD3 R7, R191, 0x1c0, RZ ;  /* 0x000001c0bf077810 */ /* 0x000fc60007ffe0ff */
[----:B------:R-:W-:Y:S01]  /*13e50*/  IMAD R3, R193, UR5, R6 ;  /* 0x00000005c1037c24 */ /* 0x000fe2000f8e0206 */
[----:B------:R-:W-:Y:S01]  /*13e60*/  ISETP.GE.AND P2, PT, R7, UR6, PT ;  /* 0x0000000607007c0c */ /* 0x000fe2000bf46270 */
[----:B------:R-:W-:Y:S01]  /*13e70*/  IMAD R7, R197, -0x40, R0 ;  /* 0xffffffc0c5077824 */ /* 0x000fe200078e0200 */
[----:B------:R-:W-:Y:S01]  /*13e80*/  SEL R6, RZ, 0x40, P0 ;  /* 0x00000040ff067807 */ /* 0x000fe20000000000 */
[C---:B------:R-:W-:Y:S01]  /*13e90*/  VIADD R0, R194.reuse, 0x20 ;  /* 0x00000020c2007836 */ /* 0x040fe20000000000 */
[----:B------:R-:W-:Y:S01]  /*13ea0*/  ULDC.64 UR4, c[0x0][0xbe8] ;  /* 0x0002fa0000047ab9 */ /* 0x000fe20000000a00 */
[----:B------:R-:W-:Y:S01]  /*13eb0*/  IMAD.IADD R5, R5, 0x1, R3 ;  /* 0x0000000105057824 */ /* 0x000fe200078e0203 */
[-C--:B------:R-:W-:Y:S01]  /*13ec0*/  ISETP.GE.AND P1, PT, R194, R7.reuse, PT ;  /* 0x00000007c200720c */ /* 0x080fe20003f26270 */
[----:B------:R-:W-:Y:S01]  /*13ed0*/  IMAD.MOV.U32 R8, RZ, RZ, R194 ;  /* 0x000000ffff087224 */ /* 0x000fe200078e00c2 */
[----:B------:R-:W-:Y:S01]  /*13ee0*/  ISETP.GE.AND P0, PT, R0, R7, PT ;  /* 0x000000070000720c */ /* 0x000fe20003f06270 */
[----:B------:R-:W-:Y:S01]  /*13ef0*/  IMAD R0, R10, UR4, RZ ;  /* 0x000000040a007c24 */ /* 0x000fe2000f8e02ff */
[----:B------:R-:W-:Y:S01]  /*13f00*/  LOP3.LUT R15, R9, R6, RZ, 0xfc, !PT ;  /* 0x00000006090f7212 */ /* 0x000fe200078efcff */
[----:B------:R-:W-:Y:S01]  /*13f10*/  IMAD.WIDE.U32 R6, R11, UR4, R4 ;  /* 0x000000040b067c25 */ /* 0x000fe2000f8e0004 */
[----:B------:R-:W-:-:S03]  /*13f20*/  SHF.R.S32.HI R9, RZ, 0x1f, R194 ;  /* 0x0000001fff097819 */ /* 0x000fc600000114c2 */
[----:B------:R-:W-:Y:S01]  /*13f30*/  IMAD R3, R11, UR5, R0 ;  /* 0x000000050b037c24 */ /* 0x000fe2000f8e0200 */
        /* <DEDUP_REMOVED lines=18> */
[----:B------:R-:W-:Y:S02]  /*14060*/  ISETP.GE.AND P3, PT, R24, UR6, PT ;  /* 0x0000000618007c0c */ /* 0x000fe4000bf66270 */
[----:B------:R-:W-:Y:S02]  /*14070*/  LEA.HI.X R21, R4, UR5, R3, 0x1, P1 ;  /* 0x0000000504157c11 */ /* 0x000fe400088f0c03 */
[----:B------:R-:W-:Y:S02]  /*14080*/  ISETP.GE.AND P1, PT, R17, UR6, PT ;  /* 0x0000000611007c0c */ /* 0x000fe4000bf26270 */
[----:B------:R-:W-:Y:S01]  /*14090*/  ISETP.GE.AND P2, PT, R25, UR6, PT ;  /* 0x0000000619007c0c */ /* 0x000fe2000bf46270 */
        /* <DEDUP_REMOVED lines=10> */
.L_x_5176:
[----:B------:R-:W-:Y:S05]  /*14140*/  BSYNC B1 ;  /* 0x0000000000017941 */ /* 0x000fea0003800000 */
.L_x_5175:
        /* <DEDUP_REMOVED lines=30> */
.L_x_5171:
[----:B------:R-:W-:Y:S05]  /*14330*/  BSYNC B0 ;  /* 0x0000000000007941 */ /* 0x000fea0003800000 */
.L_x_5165:
[----:B------:R-:W-:Y:S02]  /*14340*/  ULDC UR4, c[0x0][0xd14] ;  /* 0x0003450000047ab9 */ /* 0x000fe40000000800 */
[----:B0-----:R-:W-:-:S13]  /*14350*/  ISETP.GE.AND P0, PT, R187, UR4, PT ;  /* 0x00000004bb007c0c */ /* 0x001fda000bf06270 */
[----:B------:R-:W-:Y:S05]  /*14360*/  @!P0 BRA `(.L_x_5177) ;  /* 0xfffffec800f88947 */ /* 0x000fea000383ffff */
[----:B------:R-:W-:Y:S05]  /*14370*/  EXIT ;  /* 0x000000000000794d */ /* 0x000fea0003800000 */
.L_x_5073:
        /* <DEDUP_REMOVED lines=62> */
.L_x_5182:
        /* <DEDUP_REMOVED lines=16> */
.L_x_5181:
[----:B------:R-:W-:Y:S05]  /*14860*/  BSYNC B0 ;  /* 0x0000000000007941 */ /* 0x000fea0003800000 */
.L_x_5180:
        /* <DEDUP_REMOVED lines=25> */
.L_x_5178:
        /* <DEDUP_REMOVED lines=21> */
.L_x_5183:
        /* <DEDUP_REMOVED lines=25> */
[----:B------:R-:W-:Y:S02]  /*14ce0*/  VIADDMNMX R8, R3, UR4, R8, PT ;  /* 0x0000000403087c46 */ /* 0x000fe4000b800108 */
[----:B------:R-:W-:Y:S02]  /*14cf0*/  IADD3 R4, R5, R4, RZ ;  /* 0x0000000405047210 */ /* 0x000fe40007ffe0ff */
[----:B------:R-:W-:-:S04]  /*14d00*/  IABS R7, R8 ;  /* 0x0000000800077213 */ /* 0x000fc80000000000 */
[----:B------:R-:W1:Y:S08]  /*14d10*/  I2F.RP R10, R7 ;  /* 0x00000007000a7306 */ /* 0x000e700000209400 */
[----:B-1----:R-:W1:Y:S02]  /*14d20*/  MUFU.RCP R10, R10 ;  /* 0x0000000a000a7308 */ /* 0x002e640000001000 */
[----:B-1----:R-:W-:-:S06]  /*14d30*/  VIADD R2, R10, 0xffffffe ;  /* 0x0ffffffe0a027836 */ /* 0x002fcc0000000000 */
[----:B------:R1:W2:Y:S02]  /*14d40*/  F2I.FTZ.U32.TRUNC.NTZ R3, R2 ;  /* 0x0000000200037305 */ /* 0x0002a4000021f000 */
[----:B-1----:R-:W-:Y:S01]  /*14d50*/  MOV R2, RZ ;  /* 0x000000ff00027202 */ /* 0x002fe20000000f00 */
[----:B--2---:R-:W-:-:S04]  /*14d60*/  IMAD.MOV R6, RZ, RZ, -R3 ;  /* 0x000000ffff067224 */ /* 0x004fc800078e0a03 */
        /* <DEDUP_REMOVED lines=22> */
.L_x_5179:
[----:B------:R-:W-:Y:S02]  /*14ed0*/  IMAD.MOV.U32 R17, RZ, RZ, RZ ;  /* 0x000000ffff117224 */ /* 0x000fe400078e00ff */
[----:B------:R-:W-:Y:S02]  /*14ee0*/  IMAD.U32 R16, RZ, RZ, UR6 ;  /* 0x00000006ff107e24 */ /* 0x000fe4000f8e00ff */
[----:B------:R-:W-:-:S07]  /*14ef0*/  IMAD.MOV.U32 R18, RZ, RZ, RZ ;  /* 0x000000ffff127224 */ /* 0x000fce00078e00ff */
.L_x_5184:
[----:B------:R-:W1:Y:S01]  /*14f00*/  S2R R2, SR_TID.X ;  /* 0x0000000000027919 */ /* 0x000e620000002100 */
[----:B------:R-:W-:Y:S01]  /*14f10*/  UMOV UR4, URZ ;  /* 0x0000003f00047c82 */ /* 0x000fe20008000000 */
        /* <DEDUP_REMOVED lines=10> */
[----:B------:R1:W-:Y:S02]  /*14fc0*/  STL [R1+0x4], R0 ;  /* 0x0000040001007387 */ /* 0x0003e40000100800 */
[----:B-1----:R-:W-:-:S05]  /*14fd0*/  IMAD.U32 R0, RZ, RZ, UR4 ;  /* 0x00000004ff007e24 */ /* 0x002fca000f8e00ff */
[----:B------:R1:W-:Y:S01]  /*14fe0*/  STL [R1+0x1c], R0 ;  /* 0x00001c0001007387 */ /* 0x0003e20000100800 */
[----:B------:R-:W-:Y:S05]  /*14ff0*/  @P0 BRA `(.L_x_5185) ;  /* 0x00000048003c0947 */ /* 0x000fea0003800000 */
[----:B------:R-:W-:Y:S01]  /*15000*/  ULDC UR4, c[0x0][0xc] ;  /* 0x0000030000047ab9 */ /* 0x000fe20000000800 */
[----:B------:R-:W-:Y:S01]  /*15010*/  IMAD.MOV.U32 R2, RZ, RZ, 0x1 ;  /* 0x00000001ff027424 */ /* 0x000fe200078e00ff */
[----:B------:R-:W-:Y:S01]  /*15020*/  ULDC.64 UR54, c[0x0][0x198] ;  /* 0x0000660000367ab9 */ /* 0x000fe20000000a00 */
[----:B-1----:R-:W-:Y:S01]  /*15030*/  IMAD.U32 R0, RZ, RZ, UR4 ;  /* 0x00000004ff007e24 */ /* 0x002fe2000f8e00ff */
[----:B------:R-:W-:Y:S02]  /*15040*/  UMOV UR4, URZ ;  /* 0x0000003f00047c82 */ /* 0x000fe40008000000 */
[----:B------:R-:W-:Y:S04]  /*15050*/  STL [R1+0x4], R2 ;  /* 0x0000040201007387 */ /* 0x000fe80000100800 */
[----:B------:R-:W-:Y:S04]  /*15060*/  STL [R1], RZ ;  /* 0x000000ff01007387 */ /* 0x000fe80000100800 */
[----:B------:R1:W-:Y:S02]  /*15070*/  STL [R1+0x20], R0 ;  /* 0x0000200001007387 */ /* 0x0003e40000100800 */
[----:B-1----:R-:W-:-:S05]  /*15080*/  IMAD.U32 R0, RZ, RZ, UR4 ;  /* 0x00000004ff007e24 */ /* 0x002fca000f8e00ff */
[----:B------:R1:W-:Y:S02]  /*15090*/  STL [R1+0x1c], R0 ;  /* 0x00001c0001007387 */ /* 0x0003e40000100800 */
.L_x_5259:
[----:B------:R-:W-:Y:S05]  /*150a0*/  YIELD ;  /* 0x0000000000007946 */ /* 0x000fea0003800000 */
[----:B------:R-:W-:Y:S01]  /*150b0*/  ULDC.64 UR4, c[0x0][0xb20] ;  /* 0x0002c80000047ab9 */ /* 0x000fe20000000a00 */
[----:B-1----:R-:W-:Y:S01]  /*150c0*/  IMAD.MOV.U32 R0, RZ, RZ, RZ ;  /* 0x000000ffff007224 */ /* 0x002fe200078e00ff */
[----:B------:R-:W-:Y:S01]  /*150d0*/  ISETP.NE.U32.AND P0, PT, RZ, UR4, PT ;  /* 0x00000004ff007c0c */ /* 0x000fe2000bf05070 */
[----:B------:R-:W-:-:S03]  /*150e0*/  ULDC.64 UR6, c[0x0][0x208] ;  /* 0x0000820000067ab9 */ /* 0x000fc60000000a00 */
        /* <DEDUP_REMOVED lines=8> */
[----:B------:R-:W-:Y:S01]  /*15170*/  MOV R4, RZ ;  /* 0x000000ff00047202 */ /* 0x000fe20000000f00 */
[----:B-1----:R-:W1:Y:S02]  /*15180*/  LDC.64 R2, c[0x0][0xaf8] ;  /* 0x0002be00ff027b82 */ /* 0x002e640000000a00 */
[----:B-1----:R-:W-:-:S08]  /*15190*/  IMAD.WIDE R2, R19, 0x4, R2 ;  /* 0x0000000413027825 */ /* 0x002fd000078e0202 */
[----:B------:R-:W2:Y:S01]  /*151a0*/  @P2 LDG.E R4, desc[UR6][R2.64] ;  /* 0x0000000602042981 */ /* 0x000ea2000c1e1900 */
[----:B------:R-:W-:Y:S01]  /*151b0*/  ISETP.NE.U32.AND P1, PT, RZ, UR4, PT ;  /* 0x00000004ff007c0c */ /* 0x000fe2000bf25070 */
[----:B------:R-:W-:Y:S02]  /*151c0*/  ULDC UR4, c[0x0][0x288] ;  /* 0x0000a20000047ab9 */ /* 0x000fe40000000800 */
[----:B------:R-:W-:Y:S01]  /*151d0*/  IMAD.U32 R6, RZ, RZ, UR4 ;  /* 0x00000004ff067e24 */ /* 0x000fe2000f8e00ff */
[----:B------:R-:W-:Y:S01]  /*151e0*/  ISETP.NE.AND.EX P1, PT, RZ, UR5, PT, P1 ;  /* 0x00000005ff007c0c */ /* 0x000fe2000bf25310 */
[----:B------:R-:W-:Y:S02]  /*151f0*/  ULDC.64 UR4, c[0x0][0x3f8] ;  /* 0x0000fe0000047ab9 */ /* 0x000fe40000000a00 */
[----:B------:R-:W-:-:S03]  /*15200*/  UISETP.NE.U32.AND UP0, UPT, UR4, URZ, UPT ;  /* 0x0000003f0400728c */ /* 0x000fc6000bf05070 */
[----:B------:R-:W-:Y:S01]  /*15210*/  ULDC UR4, c[0x0][0x404] ;  /* 0x0001010000047ab9 */ /* 0x000fe20000000800 */
[----:B------:R-:W-:-:S03]  /*15220*/  UISETP.NE.AND.EX UP0, UPT, UR5, URZ, UPT, UP0 ;  /* 0x0000003f0500728c */ /* 0x000fc6000bf05300 */
[----:B------:R-:W-:Y:S01]  /*15230*/  ULDC UR5, c[0x0][0x2e0] ;  /* 0x0000b80000057ab9 */ /* 0x000fe20000000800 */
[----:B------:R-:W-:-:S04]  /*15240*/  USEL UR4, UR4, 0x1, UP0 ;  /* 0x0000000104047887 */ /* 0x000fc80008000000 */
[----:B------:R-:W-:Y:S01]  /*15250*/  UIMAD UR4, UR4, UR5, URZ ;  /* 0x00000005040472a4 */ /* 0x000fe2000f8e023f */
[----:B--2---:R1:W-:Y:S02]  /*15260*/  STL [R1+0x18], R4 ;  /* 0x0000180401007387 */ /* 0x0043e40000100800 */
[----:B-1----:R-:W1:Y:S02]  /*15270*/  @P1 LDC.64 R4, c[0x0][0xb10] ;  /* 0x0002c400ff041b82 */ /* 0x002e640000000a00 */
[----:B-1----:R-:W-:-:S05]  /*15280*/  @P1 IMAD.WIDE R4, R19, 0x4, R4 ;  /* 0x0000000413041825 */ /* 0x002fca00078e0204 */
[----:B------:R1:W5:Y:S01]  /*15290*/  @P1 LDG.E R6, desc[UR6][R4.64] ;  /* 0x0000000604061981 */ /* 0x000362000c1e1900 */
[----:B------:R-:W-:Y:S02]  /*152a0*/  ULDC.64 UR6, c[0x0][0xb00] ;  /* 0x0002c00000067ab9 */ /* 0x000fe40000000a00 */
[----:B------:R-:W-:-:S04]  /*152b0*/  ISETP.NE.U32.AND P0, PT, RZ, UR6, PT ;  /* 0x00000006ff007c0c */ /* 0x000fc8000bf05070 */
[----:B------:R-:W-:Y:S01]  /*152c0*/  ISETP.NE.AND.EX P0, PT, RZ, UR7, PT, P0 ;  /* 0x00000007ff007c0c */ /* 0x000fe2000bf05300 */
[----:B-1----:R-:W-:Y:S01]  /*152d0*/  IMAD.U32 R4, RZ, RZ, UR4 ;  /* 0x00000004ff047e24 */ /* 0x002fe2000f8e00ff */
[----:B------:R-:W-:Y:S11]  /*152e0*/  @P1 BRA `(.L_x_5186) ;  /* 0x0000000000141947 */ /* 0x000ff60003800000 */
[----:B------:R-:W-:Y:S05]  /*152f0*/  @!P2 BRA `(.L_x_5186) ;  /* 0x000000000010a947 */ /* 0x000fea0003800000 */
[----:B------:R-:W-:Y:S02]  /*15300*/  ULDC.64 UR4, c[0x0][0x208] ;  /* 0x0000820000047ab9 */ /* 0x000fe40000000a00 */
[----:B------:R-:W2:Y:S04]  /*15310*/  LDG.E R5, desc[UR4][R2.64] ;  /* 0x0000000402057981 */ /* 0x000ea8000c1e1900 */
[----:B-----5:R-:W2:Y:S02]  /*15320*/  LDG.E R6, desc[UR4][R2.64+0x4] ;  /* 0x0000040402067981 */ /* 0x020ea4000c1e1900 */
[----:B--2---:R-:W-:-:S07]  /*15330*/  IMAD.IADD R6, R6, 0x1, -R5 ;  /* 0x0000000106067824 */ /* 0x004fce00078e0a05 */
.L_x_5186:
        /* <DEDUP_REMOVED lines=16> */
.L_x_5187:
[----:B------:R-:W-:Y:S05]  /*15440*/  @!P0 BRA `(.L_x_5188) ;  /* 0x0000000000108947 */ /* 0x000fea0003800000 */
[----:B------:R-:W-:Y:S02]  /*15450*/  ULDC.64 UR4, c[0x0][0x208] ;  /* 0x0000820000047ab9 */ /* 0x000fe40000000a00 */
[----:B-1----:R-:W2:Y:S04]  /*15460*/  LDG.E R5, desc[UR4][R2.64] ;  /* 0x0000000402057981 */ /* 0x002ea8000c1e1900 */
[----:B------:R-:W2:Y:S02]  /*15470*/  LDG.E R4, desc[UR4][R2.64+0x4] ;  /* 0x0000040402047981 */ /* 0x000ea4000c1e1900 */
[----:B--2---:R-:W-:-:S07]  /*15480*/  IADD3 R4, -R5, R4, RZ ;  /* 0x0000000405047210 */ /* 0x004fce0007ffe1ff */
.L_x_5188:
        /* <DEDUP_REMOVED lines=9> */
[----:B------:R-:W-:-:S11]  /*15520*/  VIADD R8, R7, 0xffffffff ;  /* 0xffffffff07087836 */ /* 0x000fd60000000000 */
[----:B------:R-:W-:Y:S05]  /*15530*/  @P1 BRA `(.L_x_5191) ;  /* 0x00000000001c1947 */ /* 0x000fea0003800000 */
[----:B------:R-:W-:Y:S01]  /*15540*/  ISETP.NE.AND P1, PT, R3, 0x1, PT ;  /* 0x000000010300780c */ /* 0x000fe20003f25270 */
[----:B------:R-:W-:-:S12]  /*15550*/  IMAD.MOV R7, RZ, RZ, -R7 ;  /* 0x000000ffff077224 */ /* 0x000fd800078e0a07 */
[----:B-1----:R-:W1:Y:S02]  /*15560*/  @P1 LDC.64 R4, c[0x0][0xae0] ;  /* 0x0002b800ff041b82 */ /* 0x002e640000000a00 */
[----:B-1----:R-:W-:-:S05]  /*15570*/  @P1 IMAD.HI.U32 R4, R7, R4, RZ ;  /* 0x0000000407041227 */ /* 0x002fca00078e00ff */
[----:B------:R-:W-:-:S04]  /*15580*/  @P1 SHF.R.U32.HI R7, RZ, R5, R4 ;  /* 0x00000005ff071219 */ /* 0x000fc80000011604 */
[----:B------:R-:W-:Y:S01]  /*15590*/  LOP3.LUT R8, RZ, R7, RZ, 0x33, !PT ;  /* 0x00000007ff087212 */ /* 0x000fe200078e33ff */
[----:B------:R-:W-:Y:S06]  /*155a0*/  BRA `(.L_x_5192) ;  /* 0x0000000000107947 */ /* 0x000fec0003800000 */
.L_x_5191:
[----:B------:R-:W-:-:S13]  /*155b0*/  ISETP.NE.AND P1, PT, R3, 0x1, PT ;  /* 0x000000010300780c */ /* 0x000fda0003f25270 */
[----:B-1----:R-:W1:Y:S02]  /*155c0*/  @P1 LDC.64 R4, c[0x0][0xae0] ;  /* 0x0002b800ff041b82 */ /* 0x002e640000000a00 */
[----:B-1----:R-:W-:-:S05]  /*155d0*/  @P1 IMAD.HI.U32 R4, R8, R4, RZ ;  /* 0x0000000408041227 */ /* 0x002fca00078e00ff */
[----:B------:R-:W-:-:S07]  /*155e0*/  @P1 SHF.R.U32.HI R8, RZ, R5, R4 ;  /* 0x00000005ff081219 */ /* 0x000fce0000011604 */
.L_x_5192:
[----:B------:R-:W-:Y:S05]  /*155f0*/  BSYNC B0 ;  /* 0x0000000000007941 */ /* 0x000fea0003800000 */
.L_x_5190:
[----:B------:R-:W-:-:S05]  /*15600*/  IMAD R5, R8, R3, R3 ;  /* 0x0000000308057224 */ /* 0x000fca00078e0203 */
[----:B------:R-:W-:-:S07]  /*15610*/  VIMNMX R2, R2, R5, PT ;  /* 0x0000000502027248 */ /* 0x000fce0003fe0100 */
.L_x_5189:
[----:B------:R-:W-:Y:S01]  /*15620*/  VIADD R2, R2, 0x3f ;  /* 0x0000003f02027836 */ /* 0x000fe20000000000 */
[C---:B------:R-:W-:Y:S01]  /*15630*/  IADD3 R4, R0.reuse, 0x3f, RZ ;  /* 0x0000003f00047810 */ /* 0x040fe20007ffe0ff */
[----:B------:R-:W-:Y:S01]  /*15640*/  IMAD R7, R17, 0x40, -R6 ;  /* 0x0000004011077824 */ /* 0x000fe200078e0a06 */
[----:B------:R-:W-:Y:S02]  /*15650*/  ULDC UR4, c[0x0][0xad4] ;  /* 0x0002b50000047ab9 */ /* 0x000fe40000000800 */
[----:B-1----:R-:W-:Y:S01]  /*15660*/  SHF.R.S32.HI R5, RZ, 0x1f, R2 ;  /* 0x0000001fff057819 */ /* 0x002fe20000011402 */
[----:B------:R-:W-:-:S03]  /*15670*/  IMAD.IADD R7, R0, 0x1, R7 ;  /* 0x0000000100077824 */ /* 0x000fc600078e0207 */
[----:B------:R-:W-:Y:S01]  /*15680*/  LEA.HI R2, R5, R2, RZ, 0x6 ;  /* 0x0000000205027211 */ /* 0x000fe200078f30ff */
[----:B------:R-:W-:Y:S01]  /*15690*/  VIADD R0, R7, -UR4 ;  /* 0x8000000407007c36 */ /* 0x000fe20008000000 */
[----:B------:R-:W-:Y:S02]  /*156a0*/  SHF.R.S32.HI R5, RZ, 0x1f, R4 ;  /* 0x0000001fff057819 */ /* 0x000fe40000011404 */
[----:B------:R-:W-:Y:S02]  /*156b0*/  SHF.R.S32.HI R2, RZ, 0x6, R2 ;  /* 0x00000006ff027819 */ /* 0x000fe40000011402 */
[----:B------:R-:W-:-:S04]  /*156c0*/  LEA.HI R5, R5, R4, RZ, 0x6 ;  /* 0x0000000405057211 */ /* 0x000fc800078f30ff */
[----:B------:R-:W-:-:S04]  /*156d0*/  SHF.R.S32.HI R5, RZ, 0x6, R5 ;  /* 0x00000006ff057819 */ /* 0x000fc80000011405 */
[----:B------:R-:W-:-:S05]  /*156e0*/  VIMNMX R8, R5, R2, PT ;  /* 0x0000000205087248 */ /* 0x000fca0003fe0100 */
[----:B------:R1:W-:Y:S01]  /*156f0*/  STL [R1+0x14], R8 ;  /* 0x0000140801007387 */ /* 0x0003e20000100800 */
[----:B------:R-:W-:Y:S05]  /*15700*/  @!P0 BRA `(.L_x_5193) ;  /* 0x0000000000488947 */ /* 0x000fea0003800000 */
[----:B------:R-:W-:Y:S01]  /*15710*/  IMAD.MOV.U32 R2, RZ, RZ, R7 ;  /* 0x000000ffff027224 */ /* 0x000fe200078e0007 */
[----:B------:R-:W-:Y:S04]  /*15720*/  BSSY B0, `(.L_x_5194) ;  /* 0x000000e000007945 */ /* 0x000fe80003800000 */
        /* <DEDUP_REMOVED lines=9> */
.L_x_5195:
[----:B------:R-:W-:-:S13]  /*157c0*/  ISETP.NE.AND P0, PT, R3, 0x1, PT ;  /* 0x000000010300780c */ /* 0x000fda0003f05270 */
[----:B------:R-:W2:Y:S02]  /*157d0*/  @P0 LDC.64 R4, c[0x0][0xae0] ;  /* 0x0002b800ff040b82 */ /* 0x000ea40000000a00 */
[----:B--2---:R-:W-:-:S05]  /*157e0*/  @P0 IMAD.HI.U32 R4, R2, R4, RZ ;  /* 0x0000000402040227 */ /* 0x004fca00078e00ff */
[----:B------:R-:W-:-:S07]  /*157f0*/  @P0 SHF.R.U32.HI R2, RZ, R5, R4 ;  /* 0x00000005ff020219 */ /* 0x000fce0000011604 */
.L_x_5196:
[----:B------:R-:W-:Y:S05]  /*15800*/  BSYNC B0 ;  /* 0x0000000000007941 */ /* 0x000fea0003800000 */
.L_x_5194:
[----:B------:R-:W-:-:S05]  /*15810*/  IMAD R3, R2, R3, RZ ;  /* 0x0000000302037224 */ /* 0x000fca00078e02ff */
[----:B------:R-:W-:-:S07]  /*15820*/  VIMNMX R0, R0, R3, !PT ;  /* 0x0000000300007248 */ /* 0x000fce0007fe0100 */
.L_x_5193:
        /* <DEDUP_REMOVED lines=12> */
[----:B------:R-:W2:Y:S01]  /*158f0*/  LDL R2, [R1+0x20] ;  /* 0x0000200001027983 */ /* 0x000ea20000100800 */
        /* <DEDUP_REMOVED lines=13> */
[----:B---3--:R-:W-:Y:S01]  /*159d0*/  IADD3 R16, R0, UR5, R7 ;  /* 0x0000000500107c10 */ /* 0x008fe2000fffe007 */
[----:B------:R-:W-:Y:S06]  /*159e0*/  BRA `(.L_x_5199) ;  /* 0x0000003000ac7947 */ /* 0x000fec0003800000 */
.L_x_5198:
        /* <DEDUP_REMOVED lines=11> */
[----:B------:R-:W-:Y:S01]  /*15aa0*/  MOV R4, UR6 ;  /* 0x0000000600047c02 */ /* 0x000fe20008000f00 */
[----:B------:R-:W-:Y:S01]  /*15ab0*/  IMAD.U32 R5, RZ, RZ, UR7 ;  /* 0x00000007ff057e24 */ /* 0x000fe2000f8e00ff */
[----:B------:R-:W2:Y:S01]  /*15ac0*/  LDC.64 R2, c[0x4][R2] ;  /* 0x0100000002027b82 */ /* 0x000ea20000000a00 */
[----:B------:R-:W-:Y:S01]  /*15ad0*/  IMAD.U32 R6, RZ, RZ, UR8 ;  /* 0x00000008ff067e24 */ /* 0x000fe2000f8e00ff */
[----:B-1----:R-:W-:Y:S01]  /*15ae0*/  MOV R8, 0x70 ;  /* 0x0000007000087802 */ /* 0x002fe20000000f00 */
[----:B------:R-:W-:Y:S02]  /*15af0*/  IMAD.U32 R7, RZ, RZ, UR9 ;  /* 0x00000009ff077e24 */ /* 0x000fe4000f8e00ff */
[----:B------:R-:W-:-:S02]  /*15b00*/  IMAD.U32 R10, RZ, RZ, UR4 ;  /* 0x00000004ff0a7e24 */ /* 0x000fc4000f8e00ff */
[----:B------:R-:W-:Y:S02]  /*15b10*/  IMAD.U32 R11, RZ, RZ, UR5 ;  /* 0x00000005ff0b7e24 */ /* 0x000fe4000f8e00ff */
[----:B------:R-:W-:Y:S02]  /*15b20*/  IMAD.MOV.U32 R12, RZ, RZ, 0x1 ;  /* 0x00000001ff0c7424 */ /* 0x000fe400078e00ff */
[----:B0-----:R-:W-:-:S07]  /*15b30*/  IMAD.MOV.U32 R13, RZ, RZ, RZ ;  /* 0x000000ffff0d7224 */ /* 0x001fce00078e00ff */
[----:B------:R-:W-:-:S07]  /*15b40*/  LEPC R20, `(.L_x_5200) ;  /* 0x000000001014794e */ /* 0x000fce0000000000 */
[----:B--2---:R-:W-:Y:S05]  /*15b50*/  CALL.ABS.NOINC R2 ;  /* 0x0000000002007343 */ /* 0x004fea0003c00000 */
.L_x_5200:
        /* <DEDUP_REMOVED lines=9> */
[----:B------:R-:W-:Y:S01]  /*15bf0*/  IMAD.U32 R4, RZ, RZ, UR6 ;  /* 0x00000006ff047e24 */ /* 0x000fe2000f8e00ff */
[----:B------:R-:W-:Y:S01]  /*15c00*/  MOV R6, UR8 ;  /* 0x0000000800067c02 */ /* 0x000fe20008000f00 */
[----:B------:R-:W-:Y:S01]  /*15c10*/  IMAD.U32 R5, RZ, RZ, UR7 ;  /* 0x00000007ff057e24 */ /* 0x000fe2000f8e00ff */
[----:B0-----:R-:W-:Y:S01]  /*15c20*/  MOV R13, RZ ;  /* 0x000000ff000d7202 */ /* 0x001fe20000000f00 */
[----:B------:R-:W-:Y:S02]  /*15c30*/  IMAD.U32 R7, RZ, RZ, UR9 ;  /* 0x00000009ff077e24 */ /* 0x000fe4000f8e00ff */
[----:B------:R-:W-:-:S02]  /*15c40*/  IMAD.U32 R10, RZ, RZ, UR4 ;  /* 0x00000004ff0a7e24 */ /* 0x000fc4000f8e00ff */
[----:B------:R-:W-:Y:S02]  /*15c50*/  IMAD.U32 R11, RZ, RZ, UR5 ;  /* 0x00000005ff0b7e24 */ /* 0x000fe4000f8e00ff */
[----:B-1----:R-:W-:Y:S02]  /*15c60*/  IMAD.MOV.U32 R8, RZ, RZ, 0x70 ;  /* 0x00000070ff087424 */ /* 0x002fe400078e00ff */
[----:B--2---:R-:W-:-:S07]  /*15c70*/  IMAD.MOV.U32 R12, RZ, RZ, 0x1 ;  /* 0x00000001ff0c7424 */ /* 0x004fce00078e00ff */
[----:B------:R-:W-:-:S07]  /*15c80*/  LEPC R20, `(.L_x_5202) ;  /* 0x000000001014794e */ /* 0x000fce0000000000 */
[----:B---3--:R-:W-:Y:S05]  /*15c90*/  CALL.ABS.NOINC R2 ;  /* 0x0000000002007343 */ /* 0x008fea0003c00000 */
.L_x_5202:
        /* <DEDUP_REMOVED lines=16> */
.L_x_5201:
[----:B------:R-:W2:Y:S01]  /*15da0*/  LDL.LU R7, [R1+0x18] ;  /* 0x0000180001077983 */ /* 0x000ea20000300800 */
[----:B------:R-:W3:Y:S01]  /*15db0*/  LDC R0, c[0x0][0x428] ;  /* 0x00010a00ff007b82 */ /* 0x000ee20000000800 */
[----:B------:R-:W-:Y:S01]  /*15dc0*/  ULDC.64 UR4, c[0x0][0xaf0] ;  /* 0x0002bc0000047ab9 */ /* 0x000fe20000000a00 */
[----:B------:R-:W-:Y:S01]  /*15dd0*/  IMAD.MOV.U32 R4, RZ, RZ, R19 ;  /* 0x000000ffff047224 */ /* 0x000fe200078e0013 */
[----:B------:R-:W4:Y:S01]  /*15de0*/  S2R R6, SR_TID.X ;  /* 0x0000000000067919 */ /* 0x000f220000002100 */
[----:B------:R-:W-:Y:S01]  /*15df0*/  ULDC.64 UR6, c[0x0][0x208] ;  /* 0x0000820000067ab9 */ /* 0x000fe20000000a00 */
[----:B---3--:R-:W-:Y:S01]  /*15e00*/  ISETP.NE.AND P0, PT, R0, 0x1, PT ;  /* 0x000000010000780c */ /* 0x008fe20003f05270 */
[----:B------:R-:W-:Y:S01]  /*15e10*/  IMAD.MOV.U32 R0, RZ, RZ, R18 ;  /* 0x000000ffff007224 */ /* 0x000fe200078e0012 */
[----:B----4-:R-:W-:-:S11]  /*15e20*/  LOP3.LUT R6, R6, 0x1f, RZ, 0xc0, !PT ;  /* 0x0000001f06067812 */ /* 0x010fd600078ec0ff */
[----:B------:R-:W3:Y:S08]  /*15e30*/  @P0 LDC R3, c[0x0][0x42c] ;  /* 0x00010b00ff030b82 */ /* 0x000ef00000000800 */
[----:B------:R-:W4:Y:S01]  /*15e40*/  @P0 LDC R5, c[0x0][0x430] ;  /* 0x00010c00ff050b82 */ /* 0x000f220000000800 */
[----:B---3--:R-:W-:-:S05]  /*15e50*/  @P0 IMAD.HI.U32 R2, R18, R3, RZ ;  /* 0x0000000312020227 */ /* 0x008fca00078e00ff */
[----:B----4-:R-:W-:Y:S02]  /*15e60*/  @P0 SHF.R.U32.HI R0, RZ, R5, R2 ;  /* 0x00000005ff000219 */ /* 0x010fe40000011602 */
[----:B------:R-:W-:-:S04]  /*15e70*/  ISETP.NE.U32.AND P0, PT, RZ, UR4, PT ;  /* 0x00000004ff007c0c */ /* 0x000fc8000bf05070 */
[----:B------:R-:W-:Y:S01]  /*15e80*/  ISETP.NE.AND.EX P0, PT, RZ, UR5, PT, P0 ;  /* 0x00000005ff007c0c */ /* 0x000fe2000bf05300 */
[----:B------:R-:W-:-:S12]  /*15e90*/  ULDC.64 UR4, c[0x0][0xaf8] ;  /* 0x0002be0000047ab9 */ /* 0x000fd80000000a00 */
[----:B------:R-:W3:Y:S01]  /*15ea0*/  @P0 LDC.64 R2, c[0x0][0xaf0] ;  /* 0x0002bc00ff020b82 */ /* 0x000ee20000000a00 */
[----:B------:R-:W-:-:S04]  /*15eb0*/  ISETP.NE.AND P6, PT, R6, RZ, PT ;  /* 0x000000ff0600720c */ /* 0x000fc80003fc5270 */
[----:B------:R-:W-:-:S09]  /*15ec0*/  PLOP3.LUT P1, PT, P6, PT, PT, 0x8, 0x0 ;  /* 0x000000000000781c */ /* 0x000fd2000372e170 */
[----:B------:R-:W-:Y:S01]  /*15ed0*/  VOTEU.ALL UP1, P6 ;  /* 0x00000000003f7886 */ /* 0x000fe20003020000 */
[----:B---3--:R-:W-:-:S05]  /*15ee0*/  @P0 IMAD.WIDE R2, R19, 0x4, R2 ;  /* 0x0000000413020825 */ /* 0x008fca00078e0202 */
[----:B------:R3:W5:Y:S01]  /*15ef0*/  @P0 LDG.E R4, desc[UR6][R2.64] ;  /* 0x0000000602040981 */ /* 0x000762000c1e1900 */
[----:B------:R-:W-:Y:S01]  /*15f00*/  ISETP.NE.U32.AND P0, PT, RZ, UR4, PT ;  /* 0x00000004ff007c0c */ /* 0x000fe2000bf05070 */
[----:B------:R-:W-:-:S03]  /*15f10*/  @!UP1 UIADD3 UR8, UP0, UR54, 0x270, URZ ;  /* 0x0000027036089890 */ /* 0x000fc6000ff1e03f */
[----:B------:R-:W-:Y:S01]  /*15f20*/  ISETP.NE.AND.EX P0, PT, RZ, UR5, PT, P0 ;  /* 0x00000005ff007c0c */ /* 0x000fe2000bf05300 */
[----:B------:R-:W-:-:S03]  /*15f30*/  @!UP1 UIADD3.X UR9, URZ, UR55, URZ, UP0, !UPT ;  /* 0x000000373f099290 */ /* 0x000fc600087fe43f */
[----:B------:R-:W-:Y:S01]  /*15f40*/  SEL R6, R19, RZ, !P0 ;  /* 0x000000ff13067207 */ /* 0x000fe20004000000 */
[----:B------:R-:W-:Y:S01]  /*15f50*/  VOTEU.ALL UP0, P6 ;  /* 0x00000000003f7886 */ /* 0x000fe20003000000 */
[----:B--23--:R-:W-:-:S07]  /*15f60*/  LEA R17, R17, R7, 0x6 ;  /* 0x0000000711117211 */ /* 0x00cfce00078e30ff */
.L_x_5203:
        /* <DEDUP_REMOVED lines=10> */
[----:B------:R-:W1:Y:S01]  /*16010*/  LDL R5, [R1+0x14] ;  /* 0x0000140001057983 */ /* 0x000e620000100800 */
[----:B------:R-:W2:Y:S01]  /*16020*/  LDC.64 R2, c[0x0][0x3f8] ;  /* 0x0000fe00ff027b82 */ /* 0x000ea20000000a00 */
[----:B------:R-:W-:Y:S02]  /*16030*/  ULDC.64 UR4, c[0x0][0xb00] ;  /* 0x0002c00000047ab9 */ /* 0x000fe40000000a00 */
[----:B--2---:R-:W-:Y:S01]  /*16040*/  LOP3.LUT P0, RZ, R2, UR4, RZ, 0xfc, !PT ;  /* 0x0000000402ff7c12 */ /* 0x004fe2000f80fcff */
[----:B------:R-:W-:-:S03]  /*16050*/  UMOV UR4, 0xffffffff ;  /* 0xffffffff00047882 */ /* 0x000fc60000000000 */
[----:B------:R-:W-:-:S04]  /*16060*/  LOP3.LUT P0, RZ, R3, UR5, RZ, 0xfc, P0 ;  /* 0x0000000503ff7c12 */ /* 0x000fc8000800fcff */
[----:B-----5:R-:W-:Y:S01]  /*16070*/  SEL R7, R4, RZ, !P0 ;  /* 0x000000ff04077207 */ /* 0x020fe20004000000 */
[----:B-1----:R-:W-:Y:S01]  /*16080*/  VIADD R8, R5, 0xffffffff ;  /* 0xffffffff05087836 */ /* 0x002fe20000000000 */
[----:B------:R-:W-:Y:S07]  /*16090*/  BRA.DIV UR4, `(.L_x_5204) ;  /* 0x0000003e04f07947 */ /* 0x000fee000b800000 */
.L_x_5275:
[----:B------:R-:W-:Y:S01]  /*160a0*/  UMOV UR4, 0xffffffff ;  /* 0xffffffff00047882 */ /* 0x000fe20000000000 */
[----:B------:R-:W-:Y:S02]  /*160b0*/  SHF.R.S32.HI R5, RZ, 0x1f, R4 ;  /* 0x0000001fff057819 */ /* 0x000fe40000011404 */
[----:B------:R-:W-:Y:S05]  /*160c0*/  BRA.DIV UR4, `(.L_x_5205) ;  /* 0x0000004204187947 */ /* 0x000fea000b800000 */
[----:B------:R-:W-:-:S13]  /*160d0*/  ELECT P6, URZ, PT ;  /* 0x00000000003f782f */ /* 0x000fda00038c0000 */
.L_x_5278:
        /* <DEDUP_REMOVED lines=23> */
.L_x_5207:
[----:B------:R-:W2:Y:S01]  /*16250*/  LDL R9, [R1] ;  /* 0x0000000001097983 */ /* 0x000ea20000100800 */
[----:B------:R-:W-:-:S03]  /*16260*/  MOV R11, 0x400 ;  /* 0x00000400000b7802 */ /* 0x000fc60000000f00 */
[----:B------:R-:W3:Y:S01]  /*16270*/  LDL R10, [R1+0x4] ;  /* 0x00000400010a7983 */ /* 0x000ee20000100800 */
[----:B-1----:R-:W1:Y:S02]  /*16280*/  S2R R12, SR_CgaCtaId ;  /* 0x00000000000c7919 */ /* 0x002e640000008800 */
[----:B-1----:R-:W-:-:S04]  /*16290*/  LEA R11, R12, R11, 0x18 ;  /* 0x0000000b0c0b7211 */ /* 0x002fc800078ec0ff */
[----:B--2---:R-:W-:Y:S02]  /*162a0*/  LEA R9, R9, R11, 0x3 ;  /* 0x0000000b09097211 */ /* 0x004fe400078e18ff */
[----:B---3--:R-:W-:-:S04]  /*162b0*/  SHF.L.U32 R10, R10, 0x1f, RZ ;  /* 0x0000001f0a0a7819 */ /* 0x008fc800000006ff */
[----:B------:R-:W1:Y:S02]  /*162c0*/  SYNCS.PHASECHK.TRANS64.TRYWAIT P0, [R9+URZ+0x38840], R10 ;  /* 0x0388400a090075a7 */ /* 0x000e64000800017f */
[----:B-1----:R-:W-:Y:S05]  /*162d0*/  @!P0 BRA `(.L_x_5208) ;  /* 0x0000003c00b48947 */ /* 0x002fea0003800000 */
.L_x_5279:
        /* <DEDUP_REMOVED lines=11> */
.L_x_5209:
        /* <DEDUP_REMOVED lines=22> */
.L_x_5206:
[----:B------:R-:W1:Y:S01]  /*164f0*/  S2R R12, SR_CgaCtaId ;  /* 0x00000000000c7919 */ /* 0x000e620000008800 */
[----:B------:R-:W-:Y:S05]  /*16500*/  WARPSYNC.ALL ;  /* 0x0000000000007948 */ /* 0x000fea0003800000 */
[----:B------:R-:W-:Y:S01]  /*16510*/  BAR.SYNC.DEFER_BLOCKING 0x8, 0xa0 ;  /* 0x0202800000007b1d */ /* 0x000fe20000010000 */
[----:B------:R-:W-:Y:S02]  /*16520*/  ELECT P0, URZ, PT ;  /* 0x00000000003f782f */ /* 0x000fe40003800000 */
[----:B------:R-:W-:-:S03]  /*16530*/  MOV R11, 0x400 ;  /* 0x00000400000b7802 */ /* 0x000fc60000000f00 */
[----:B------:R-:W-:Y:S01]  /*16540*/  BSSY B0, `(.L_x_5210) ;  /* 0x000004c000007945 */ /* 0x000fe20003800000 */
[----:B-1----:R-:W-:-:S07]  /*16550*/  LEA R11, R12, R11, 0x18 ;  /* 0x0000000b0c0b7211 */ /* 0x002fce00078ec0ff */
        /* <DEDUP_REMOVED lines=20> */
[----:B-1----:R-:W-:Y:S01]  /*166a0*/  IMAD.MOV.U32 R6, RZ, RZ, 0x10000 ;  /* 0x00010000ff067424 */ /* 0x002fe200078e00ff */
        /* <DEDUP_REMOVED lines=24> */
[----:B--2---:R-:W-:Y:S01]  /*16830*/  MOV R6, UR47 ;  /* 0x0000002f00067c02 */ /* 0x004fe20008000f00 */
        /* <DEDUP_REMOVED lines=20> */
[----:B-1----:R-:W-:Y:S01]  /*16980*/  R2UR UR42, R10 ;  /* 0x000000000a2a72ca */ /* 0x002fe200000e0000 */
[----:B------:R-:W-:-:S02]  /*16990*/  UIADD3 UR40, UR16, 0x2e400, URZ ;  /* 0x0002e40010287890 */ /* 0x000fc4000fffe03f */
[----:B------:R-:W-:-:S10]  /*169a0*/  UIADD3 UR16, UR16, 0x34400, URZ ;  /* 0x0003440010107890 */ /* 0x000fd4000fffe03f */
[----:B------:R2:W-:Y:S01]  /*169b0*/  UTMALDG.4D [UR40], [UR4], desc[UR6] ;  /* 0x00000628040075b4 */ /* 0x0005e20008019000 */
[----:B------:R2:W-:Y:S01]  /*169c0*/  UTMALDG.4D [UR32], [UR4], desc[UR6] ;  /* 0x00000620040075b4 */ /* 0x0005e20008019000 */
[----:B------:R2:W-:Y:S01]  /*169d0*/  UTMALDG.4D [UR24], [UR4], desc[UR6] ;  /* 0x00000618040075b4 */ /* 0x0005e20008019000 */
[----:B------:R2:W-:Y:S02]  /*169e0*/  UTMALDG.4D [UR16], [UR4], desc[UR6] ;  /* 0x00000610040075b4 */ /* 0x0005e40008019000 */
[----:B--2---:R-:W-:Y:S01]  /*169f0*/  NOP ;  /* 0x0000000000007918 */ /* 0x004fe20000000000 */
.L_x_5211:
[----:B------:R-:W-:Y:S05]  /*16a00*/  BSYNC B0 ;  /* 0x0000000000007941 */ /* 0x000fea0003800000 */
.L_x_5210:
[----:B------:R-:W2:Y:S02]  /*16a10*/  LDL.LU R6, [R1+0x1c] ;  /* 0x00001c0001067983 */ /* 0x000ea40000300800 */
[----:B--2---:R-:W-:-:S13]  /*16a20*/  R2UR UR5, R6 ;  /* 0x00000000060572ca */ /* 0x004fda00000e0000 */
[----:B------:R-:W-:-:S04]  /*16a30*/  UIADD3 UR5, UR5, 0x1, URZ ;  /* 0x0000000105057890 */ /* 0x000fc8000fffe03f */
[----:B------:R-:W-:Y:S02]  /*16a40*/  ULEA.HI UR4, UR5, UR5, URZ, 0x1 ;  /* 0x0000000505047291 */ /* 0x000fe4000f8f083f */
[----:B------:R-:W-:Y:S02]  /*16a50*/  IMAD.U32 R6, RZ, RZ, UR5 ;  /* 0x00000005ff067e24 */ /* 0x000fe4000f8e00ff */
[----:B------:R-:W-:-:S03]  /*16a60*/  ULOP3.LUT UR4, UR4, 0xfffffffe, URZ, 0xc0, !UPT ;  /* 0xfffffffe04047892 */ /* 0x000fc6000f8ec03f */
[----:B------:R1:W-:Y:S01]  /*16a70*/  STL [R1+0x1c], R6 ;  /* 0x00001c0601007387 */ /* 0x0003e20000100800 */
[----:B------:R-:W-:-:S06]  /*16a80*/  UIADD3 UR4, UR5, -UR4, URZ ;  /* 0x8000000405047290 */ /* 0x000fcc000fffe03f */
[----:B-1----:R-:W-:-:S04]  /*16a90*/  MOV R6, UR4 ;  /* 0x0000000400067c02 */ /* 0x002fc80008000f00 */
[----:B------:R-:W-:-:S04]  /*16aa0*/  SHF.L.U32 R6, R6, 0x1f, RZ ;  /* 0x0000001f06067819 */ /* 0x000fc800000006ff */
[----:B------:R-:W1:Y:S02]  /*16ab0*/  SYNCS.PHASECHK.TRANS64.TRYWAIT P0, [R11+URZ+0x38820], R6 ;  /* 0x038820060b0075a7 */ /* 0x000e64000800017f */
[----:B-1----:R-:W-:Y:S05]  /*16ac0*/  @!P0 BRA `(.L_x_5212) ;  /* 0x0000003400cc8947 */ /* 0x002fea0003800000 */
.L_x_5280:
[----:B------:R-:W-:Y:S01]  /*16ad0*/  ULDC.64 UR38, c[0x0][0x3f8] ;  /* 0x0000fe0000267ab9 */ /* 0x000fe20000000a00 */
[----:B------:R-:W-:Y:S01]  /*16ae0*/  ULDC.64 UR46, c[0x0][0x408] ;  /* 0x00010200002e7ab9 */ /* 0x000fe20000000a00 */
        /* <DEDUP_REMOVED lines=11> */
.L_x_5281:
        /* <DEDUP_REMOVED lines=11> */
.L_x_5216:
        /* <DEDUP_REMOVED lines=43> */
[----:B------:R-:W-:-:S02]  /*16f00*/  UMOV UR10, UR21 ;  /* 0x00000015000a7c82 */ /* 0x000fc40008000000 */
[----:B------:R1:W-:Y:S01]  /*16f10*/  UTMALDG.4D [UR8], [UR4], desc[UR6] ;  /* 0x00000608040075b4 */ /* 0x0003e20008019000 */
        /* <DEDUP_REMOVED lines=12> */
.L_x_5214:
[----:B------:R-:W-:Y:S05]  /*16fe0*/  BSYNC B0 ;  /* 0x0000000000007941 */ /* 0x000fea0003800000 */
.L_x_5213:
[----:B-1----:R-:W2:Y:S04]  /*16ff0*/  LDL R9, [R1+0x14] ;  /* 0x0000140001097983 */ /* 0x002ea80000100800 */
[----:B------:R-:W3:Y:S01]  /*17000*/  LDL R6, [R1+0xc] ;  /* 0x00000c0001067983 */ /* 0x000ee20000100800 */
[----:B------:R-:W-:Y:S01]  /*17010*/  BSSY B0, `(.L_x_5217) ;  /* 0x00001aa000007945 */ /* 0x000fe20003800000 */
[----:B--2---:R-:W-:-:S05]  /*17020*/  VIADD R8, R9, 0xfffffffe ;  /* 0xfffffffe09087836 */ /* 0x004fca0000000000 */
[----:B---3--:R-:W-:-:S13]  /*17030*/  ISETP.GE.AND P0, PT, R8, R6, PT ;  /* 0x000000060800720c */ /* 0x008fda0003f06270 */
[----:B------:R-:W-:Y:S05]  /*17040*/  @!P0 BRA `(.L_x_5218) ;  /* 0x0000001800988947 */ /* 0x000fea0003800000 */
[----:B------:R-:W-:Y:S01]  /*17050*/  LOP3.LUT R10, RZ, R6, RZ, 0x33, !PT ;  /* 0x00000006ff0a7212 */ /* 0x000fe200078e33ff */
[----:B------:R-:W-:Y:S01]  /*17060*/  IMAD.MOV R6, RZ, RZ, -R9 ;  /* 0x000000ffff067224 */ /* 0x000fe200078e0a09 */
[----:B------:R-:W-:Y:S04]  /*17070*/  BSSY B1, `(.L_x_5219) ;  /* 0x0000090000017945 */ /* 0x000fe80003800000 */
[----:B------:R-:W-:-:S04]  /*17080*/  VIADDMNMX R10, R6, 0x1, R10, !PT ;  /* 0x00000001060a7846 */ /* 0x000fc8000780010a */
[----:B------:R-:W-:-:S04]  /*17090*/  IADD3 R6, R9, R10, RZ ;  /* 0x0000000a09067210 */ /* 0x000fc80007ffe0ff */
        /* <DEDUP_REMOVED lines=32> */
[----:B------:R-:W-:Y:S01]  /*172a0*/  LEA.HI.X R3, R6, R3, R11, 0x2, P0 ;  /* 0x0000000306037211 */ /* 0x000fe200000f140b */
[----:B------:R-:W-:-:S04]  /*172b0*/  IMAD.MOV R6, RZ, RZ, -R9 ;  /* 0x000000ffff067224 */ /* 0x000fc800078e0a09 */
[----:B------:R1:W5:Y:S01]  /*172c0*/  LDG.E R7, desc[UR6][R2.64] ;  /* 0x0000000602077981 */ /* 0x000362000c1e1900 */
[----:B------:R-:W-:-:S07]  /*172d0*/  IMAD R8, R12, R6, R8 ;  /* 0x000000060c087224 */ /* 0x000fce00078e0208 */
.L_x_5223:
[----:B-1----:R-:W1:Y:S01]  /*172e0*/  S2R R3, SR_CgaCtaId ;  /* 0x0000000000037919 */ /* 0x002e620000008800 */
[----:B------:R-:W-:-:S04]  /*172f0*/  MOV R2, 0x400 ;  /* 0x0000040000027802 */ /* 0x000fc80000000f00 */
[----:B-1----:R-:W-:Y:S02]  /*17300*/  LEA R2, R3, R2, 0x18 ;  /* 0x0000000203027211 */ /* 0x002fe400078ec0ff */
[----:B------:R-:W-:Y:S02]  /*17310*/  SHF.L.U32 R3, R13, 0x1f, RZ ;  /* 0x0000001f0d037819 */ /* 0x000fe400000006ff */
[----:B------:R-:W-:-:S04]  /*17320*/  LEA R2, R14, R2, 0x3 ;  /* 0x000000020e027211 */ /* 0x000fc800078e18ff */
[----:B------:R-:W1:Y:S02]  /*17330*/  SYNCS.PHASECHK.TRANS64.TRYWAIT P0, [R2+URZ+0x38840], R3 ;  /* 0x03884003020075a7 */ /* 0x000e64000800017f */
[----:B-1----:R-:W-:Y:S05]  /*17340*/  @!P0 BRA `(.L_x_5224) ;  /* 0x0000002c00e08947 */ /* 0x002fea0003800000 */
.L_x_5282:
        /* <DEDUP_REMOVED lines=11> */
.L_x_5225:
        /* <DEDUP_REMOVED lines=22> */
.L_x_5283:
        /* <DEDUP_REMOVED lines=8> */
.L_x_5227:
        /* <DEDUP_REMOVED lines=54> */
.L_x_5222:
[----:B------:R-:W-:Y:S05]  /*17940*/  BSYNC B2 ;  /* 0x0000000000027941 */ /* 0x000fea0003800000 */
.L_x_5221:
[----:B------:R-:W2:Y:S02]  /*17950*/  LDL R2, [R1+0x14] ;  /* 0x0000140001027983 */ /* 0x000ea40000100800 */
[----:B--2---:R-:W-:-:S07]  /*17960*/  IADD3 R8, R2, -0x3, RZ ;  /* 0xfffffffd02087810 */ /* 0x004fce0007ffe0ff */
.L_x_5220:
[----:B------:R-:W-:Y:S05]  /*17970*/  BSYNC B1 ;  /* 0x0000000000017941 */ /* 0x000fea0003800000 */
.L_x_5219:
[----:B------:R-:W2:Y:S01]  /*17980*/  LDL.LU R2, [R1+0x14] ;  /* 0x0000140001027983 */ /* 0x000ea20000300800 */
[----:B------:R-:W-:Y:S01]  /*17990*/  VIADD R10, R10, 0xfffffffe ;  /* 0xfffffffe0a0a7836 */ /* 0x000fe20000000000 */
[----:B--2---:R-:W-:-:S04]  /*179a0*/  LOP3.LUT R3, RZ, R2, RZ, 0x33, !PT ;  /* 0x00000002ff037212 */ /* 0x004fc800078e33ff */
[----:B------:R-:W-:-:S13]  /*179b0*/  ISETP.NE.AND P0, PT, R10, R3, PT ;  /* 0x000000030a00720c */ /* 0x000fda0003f05270 */
[----:B------:R-:W-:Y:S05]  /*179c0*/  @!P0 BRA `(.L_x_5218) ;  /* 0x0000001000388947 */ /* 0x000fea0003800000 */
.L_x_5242:
        /* <DEDUP_REMOVED lines=26> */
[----:B------:R-:W-:-:S05]  /*17b70*/  IMAD.WIDE.U32 R2, R4, UR46, R2 ;  /* 0x0000002e04027c25 */ /* 0x000fca000f8e0002 */
[----:B------:R-:W-:Y:S02]  /*17b80*/  IADD3 R3, R6, R3, RZ ;  /* 0x0000000306037210 */ /* 0x000fe40007ffe0ff */
[----:B------:R-:W-:-:S04]  /*17b90*/  LEA R6, P0, R2, UR38, 0x2 ;  /* 0x0000002602067c11 */ /* 0x000fc8000f8010ff */
[----:B------:R-:W-:-:S06]  /*17ba0*/  LEA.HI.X R7, R2, UR39, R3, 0x2, P0 ;  /* 0x0000002702077c11 */ /* 0x000fcc00080f1403 */
[----:B------:R1:W5:Y:S03]  /*17bb0*/  LDG.E R7, desc[UR4][R6.64] ;  /* 0x0000000406077981 */ /* 0x000366000c1e1900 */
.L_x_5230:
[----:B------:R-:W2:Y:S01]  /*17bc0*/  S2R R3, SR_CgaCtaId ;  /* 0x0000000000037919 */ /* 0x000ea20000008800 */
[----:B------:R-:W-:-:S04]  /*17bd0*/  MOV R2, 0x400 ;  /* 0x0000040000027802 */ /* 0x000fc80000000f00 */
[----:B--2---:R-:W-:Y:S02]  /*17be0*/  LEA R2, R3, R2, 0x18 ;  /* 0x0000000203027211 */ /* 0x004fe400078ec0ff */
[----:B------:R-:W-:-:S03]  /*17bf0*/  SHF.L.U32 R3, R10, 0x1f, RZ ;  /* 0x0000001f0a037819 */ /* 0x000fc600000006ff */
[----:B------:R-:W-:-:S04]  /*17c00*/  IMAD R2, R9, 0x8, R2 ;  /* 0x0000000809027824 */ /* 0x000fc800078e0202 */
[----:B------:R-:W2:Y:S02]  /*17c10*/  SYNCS.PHASECHK.TRANS64.TRYWAIT P0, [R2+URZ+0x38840], R3 ;  /* 0x03884003020075a7 */ /* 0x000ea4000800017f */
[----:B--2---:R-:W-:Y:S05]  /*17c20*/  @!P0 BRA `(.L_x_5231) ;  /* 0x0000002400d08947 */ /* 0x004fea0003800000 */
.L_x_5284:
        /* <DEDUP_REMOVED lines=11> */
.L_x_5232:
[----:B------:R-:W3:Y:S01]  /*17ce0*/  LDL R12, [R1+0x8] ;  /* 0x00000800010c7983 */ /* 0x000ee20000100800 */
[----:B-1----:R-:W-:Y:S01]  /*17cf0*/  MOV R6, 0x400 ;  /* 0x0000040000067802 */ /* 0x002fe20000000f00 */
        /* <DEDUP_REMOVED lines=19> */
.L_x_5285:
        /* <DEDUP_REMOVED lines=8> */
.L_x_5234:
        /* <DEDUP_REMOVED lines=17> */
[----:B-1----:R-:W-:-:S04]  /*17fc0*/  LEA R3, R11, R3, 0x18 ;  /* 0x000000030b037211 */ /* 0x002fc800078ec0ff */
[----:B------:R-:W-:-:S04]  /*17fd0*/  LEA R2, R9, R3, 0x10 ;  /* 0x0000000309027211 */ /* 0x000fc800078e80ff */
        /* <DEDUP_REMOVED lines=34> */
.L_x_5229:
[----:B------:R-:W-:Y:S05]  /*18200*/  BSYNC B1 ;  /* 0x0000000000017941 */ /* 0x000fea0003800000 */
.L_x_5228:
[----:B------:R-:W-:Y:S01]  /*18210*/  VIADD R9, R9, 0x1 ;  /* 0x0000000109097836 */ /* 0x000fe20000000000 */
[----:B------:R-:W-:Y:S04]  /*18220*/  BSSY B1, `(.L_x_5235) ;  /* 0x0000084000017945 */ /* 0x000fe80003800000 */
        /* <DEDUP_REMOVED lines=8> */
[----:B------:R-:W-:Y:S01]  /*182b0*/  ISETP.NE.U32.AND P0, PT, RZ, UR38, PT ;  /* 0x00000026ff007c0c */ /* 0x000fe2000bf05070 */
[----:B------:R-:W-:-:S03]  /*182c0*/  IMAD.MOV.U32 R10, RZ, RZ, R9 ;  /* 0x000000ffff0a7224 */ /* 0x000fc600078e0009 */
        /* <DEDUP_REMOVED lines=19> */
.L_x_5237:
[----:B------:R-:W3:Y:S01]  /*18400*/  S2R R3, SR_CgaCtaId ;  /* 0x0000000000037919 */ /* 0x000ee20000008800 */
[----:B------:R-:W-:-:S04]  /*18410*/  MOV R2, 0x400 ;  /* 0x0000040000027802 */ /* 0x000fc80000000f00 */
[----:B---3--:R-:W-:Y:S02]  /*18420*/  LEA R2, R3, R2, 0x18 ;  /* 0x0000000203027211 */ /* 0x008fe400078ec0ff */
[----:B------:R-:W-:-:S03]  /*18430*/  SHF.L.U32 R3, R11, 0x1f, RZ ;  /* 0x0000001f0b037819 */ /* 0x000fc600000006ff */
[----:B------:R-:W-:-:S04]  /*18440*/  IMAD R2, R12, 0x8, R2 ;  /* 0x000000080c027824 */ /* 0x000fc800078e0202 */
[----:B------:R-:W3:Y:S02]  /*18450*/  SYNCS.PHASECHK.TRANS64.TRYWAIT P0, [R2+URZ+0x38840], R3 ;  /* 0x03884003020075a7 */ /* 0x000ee4000800017f */
[----:B---3--:R-:W-:Y:S05]  /*18460*/  @!P0 BRA `(.L_x_5238) ;  /* 0x0000001c00e88947 */ /* 0x008fea0003800000 */
.L_x_5286:
        /* <DEDUP_REMOVED lines=11> */
.L_x_5239:
[----:B--2---:R-:W2:Y:S01]  /*18520*/  LDL R6, [R1] ;  /* 0x0000000001067983 */ /* 0x004ea20000100800 */
        /* <DEDUP_REMOVED lines=21> */
.L_x_5287:
[----:B------:R-:W-:Y:S05]  /*18680*/  @P0 BRA `(.L_x_5241) ;  /* 0x00000000001c0947 */ /* 0x000fea0003800000 */
[----:B------:R-:W1:Y:S01]  /*18690*/  S2R R10, SR_TID.X ;  /* 0x00000000000a7919 */ /* 0x000e620000002100 */
[----:B0--3--:R-:W-:-:S04]  /*186a0*/  IMAD.MOV.U32 R3, RZ, RZ, 0x10000 ;  /* 0x00010000ff037424 */ /* 0x009fc800078e00ff */
[----:B------:R2:W-:Y:S01]  /*186b0*/  SYNCS.ARRIVE.TRANS64 RZ, [R2+URZ+0x38850], R3 ;  /* 0x0388500302ff79a7 */ /* 0x0005e2000800003f */
[----:B-1----:R-:W-:-:S04]  /*186c0*/  LOP3.LUT R10, R10, 0x1f, RZ, 0xc0, !PT ;  /* 0x0000001f0a0a7812 */ /* 0x002fc800078ec0ff */
[----:B------:R-:W-:-:S13]  /*186d0*/  ISETP.NE.AND P1, PT, R10, RZ, PT ;  /* 0x000000ff0a00720c */ /* 0x000fda0003f25270 */
[----:B--2---:R-:W-:Y:S05]  /*186e0*/  @!P1 BRA `(.L_x_5241) ;  /* 0x0000000000049947 */ /* 0x004fea0003800000 */
[----:B------:R-:W-:Y:S01]  /*186f0*/  BPT.TRAP 0x1 ;  /* 0x000000040000795c */ /* 0x000fe20000300000 */
.L_x_5241:
        /* <DEDUP_REMOVED lines=54> */
.L_x_5236:
[----:B------:R-:W-:Y:S05]  /*18a60*/  BSYNC B1 ;  /* 0x0000000000017941 */ /* 0x000fea0003800000 */
.L_x_5235:
[----:B------:R-:W2:Y:S01]  /*18a70*/  LDL R2, [R1+0xc] ;  /* 0x00000c0001027983 */ /* 0x000ea20000100800 */
[----:B------:R-:W-:Y:S01]  /*18a80*/  VIADD R8, R8, 0xfffffffe ;  /* 0xfffffffe08087836 */ /* 0x000fe20000000000 */
[----:B--2---:R-:W-:-:S13]  /*18a90*/  ISETP.GT.AND P0, PT, R9, R2, PT ;  /* 0x000000020900720c */ /* 0x004fda0003f04270 */
[----:B------:R-:W-:Y:S05]  /*18aa0*/  @P0 BRA `(.L_x_5242) ;  /* 0xffffffec00c80947 */ /* 0x000fea000383ffff */
.L_x_5218:
[----:B------:R-:W-:Y:S05]  /*18ab0*/  BSYNC B0 ;  /* 0x0000000000007941 */ /* 0x000fea0003800000 */
.L_x_5217:
        /* <DEDUP_REMOVED lines=26> */
.L_x_5244:
[----:B------:R-:W-:Y:S05]  /*18c60*/  BSYNC B0 ;  /* 0x0000000000007941 */ /* 0x000fea0003800000 */
.L_x_5243:
[----:B--2---:R-:W2:Y:S02]  /*18c70*/  LDL.LU R2, [R1+0x4] ;  /* 0x0000040001027983 */ /* 0x004ea40000300800 */
[----:B--2---:R-:W-:-:S05]  /*18c80*/  LOP3.LUT R2, R2, R0, RZ, 0x3c, !PT ;  /* 0x0000000002027212 */ /* 0x004fca00078e3cff */
[----:B------:R2:W-:Y:S02]  /*18c90*/  STL [R1+0x4], R2 ;  /* 0x0000040201007387 */ /* 0x0005e40000100800 */
.L_x_5199:
[----:B------:R-:W-:Y:S05]  /*18ca0*/  BSYNC B6 ;  /* 0x0000000000067941 */ /* 0x000fea0003800000 */
.L_x_5197:
[----:B------:R-:W-:-:S03]  /*18cb0*/  UMOV UR4, 0xffffffff ;  /* 0xffffffff00047882 */ /* 0x000fc60000000000 */
[----:B------:R-:W-:Y:S05]  /*18cc0*/  BRA.DIV UR4, `(.L_x_5245) ;  /* 0x0000001604f87947 */ /* 0x000fea000b800000 */
[----:B------:R3:W4:Y:S04]  /*18cd0*/  SHFL.IDX PT, R4, R16, RZ, 0x1f ;  /* 0x00001fff10047589 */ /* 0x00072800000e0000 */
[----:B------:R-:W0:Y:S02]  /*18ce0*/  SHFL.IDX PT, R16, R16, 0x1, 0x1f ;  /* 0x00201f0010107f89 */ /* 0x000e2400000e0000 */
.L_x_5291:
[----:B------:R-:W1:Y:S01]  /*18cf0*/  S2R R0, SR_TID.X ;  /* 0x0000000000007919 */ /* 0x000e620000002100 */
        /* <DEDUP_REMOVED lines=9> */
[----:B--2---:R-:W1:Y:S01]  /*18d90*/  LDC.64 R2, c[0x0][0xd58] ;  /* 0x00035600ff027b82 */ /* 0x004e620000000a00 */
[----:B------:R-:W-:Y:S01]  /*18da0*/  ULDC.64 UR4, c[0x0][0x208] ;  /* 0x0000820000047ab9 */ /* 0x000fe20000000a00 */
[----:B-1----:R-:W-:-:S06]  /*18db0*/  IMAD.WIDE R2, R5, 0x4, R2 ;  /* 0x0000000405027825 */ /* 0x002fcc00078e0202 */
[----:B------:R1:W5:Y:S02]  /*18dc0*/  LDG.E R3, desc[UR4][R2.64] ;  /* 0x0000000402037981 */ /* 0x000364000c1e1900 */
.L_x_5247:
[----:B------:R-:W-:Y:S05]  /*18dd0*/  BSYNC B0 ;  /* 0x0000000000007941 */ /* 0x000fea0003800000 */
.L_x_5246:
[----:B------:R-:W-:-:S03]  /*18de0*/  UMOV UR4, 0xffffffff ;  /* 0xffffffff00047882 */ /* 0x000fc60000000000 */
[----:B------:R-:W-:Y:S05]  /*18df0*/  BRA.DIV UR4, `(.L_x_5248) ;  /* 0x0000001604f87947 */ /* 0x000fea000b800000 */
        /* <DEDUP_REMOVED lines=17> */
[----:B------:R-:W1:Y:S02]  /*18f10*/  SHFL.UP PT, R14, R7, 0x10, RZ ;  /* 0x06000000070e7989 */ /* 0x000e6400000e00ff */
[----:B-12---:R-:W-:-:S05]  /*18f20*/  SEL R2, R14, RZ, P0 ;  /* 0x000000ff0e027207 */ /* 0x006fca0000000000 */
[----:B------:R-:W-:-:S05]  /*18f30*/  IMAD.IADD R2, R7, 0x1, R2 ;  /* 0x0000000107027824 */ /* 0x000fca00078e0202 */
[----:B------:R0:W1:Y:S02]  /*18f40*/  SHFL.IDX PT, R14, R2, 0x1f, 0x1f ;  /* 0x03e01f00020e7f89 */ /* 0x00006400000e0000 */
.L_x_5299:
[----:B------:R-:W-:Y:S02]  /*18f50*/  ULDC UR4, c[0x0][0xd10] ;  /* 0x0003440000047ab9 */ /* 0x000fe40000000800 */
[----:B------:R-:W-:-:S04]  /*18f60*/  IMAD.U32 R5, RZ, RZ, UR4 ;  /* 0x00000004ff057e24 */ /* 0x000fc8000f8e00ff */
[----:B-1----:R-:W-:-:S05]  /*18f70*/  IMAD R7, R14, R5, RZ ;  /* 0x000000050e077224 */ /* 0x002fca00078e02ff */
[----:B---3--:R-:W-:-:S04]  /*18f80*/  IADD3 R16, R16, R7, RZ ;  /* 0x0000000710107210 */ /* 0x008fc80007ffe0ff */
[----:B----4-:R-:W-:-:S13]  /*18f90*/  ISETP.GT.AND P0, PT, R16, R4, PT ;  /* 0x000000041000720c */ /* 0x010fda0003f04270 */
[----:B------:R-:W-:Y:S05]  /*18fa0*/  @P0 BRA `(.L_x_5249) ;  /* 0x0000000000b80947 */ /* 0x000fea0003800000 */
[----:B------:R-:W1:Y:S02]  /*18fb0*/  LDC R0, c[0x0][0xd14] ;  /* 0x00034500ff007b82 */ /* 0x000e640000000800 */
.L_x_5254:
        /* <DEDUP_REMOVED lines=15> */
.L_x_5252:
[----:B------:R-:W-:Y:S05]  /*190b0*/  BSYNC B0 ;  /* 0x0000000000007941 */ /* 0x000fea0003800000 */
.L_x_5251:
        /* <DEDUP_REMOVED lines=23> */
.L_x_5307:
[----:B------:R-:W-:Y:S02]  /*19230*/  ULDC UR4, c[0x0][0xd10] ;  /* 0x0003440000047ab9 */ /* 0x000fe40000000800 */
[----:B------:R-:W-:-:S04]  /*19240*/  IMAD.U32 R5, RZ, RZ, UR4 ;  /* 0x00000004ff057e24 */ /* 0x000fc8000f8e00ff */
[----:B-1----:R-:W-:-:S04]  /*19250*/  IMAD R7, R14, R5, RZ ;  /* 0x000000050e077224 */ /* 0x002fc800078e02ff */
[----:B------:R-:W-:-:S05]  /*19260*/  IMAD.IADD R16, R7, 0x1, R16 ;  /* 0x0000000107107824 */ /* 0x000fca00078e0210 */
[----:B------:R-:W-:-:S13]  /*19270*/  ISETP.GT.AND P0, PT, R16, R4, PT ;  /* 0x000000041000720c */ /* 0x000fda0003f04270 */
[----:B------:R-:W-:Y:S05]  /*19280*/  @!P0 BRA `(.L_x_5254) ;  /* 0xfffffffc004c8947 */ /* 0x000fea000383ffff */
.L_x_5249:
        /* <DEDUP_REMOVED lines=8> */
.L_x_5311:
[----:B------:R-:W-:Y:S02]  /*19310*/  ISETP.NE.AND P0, PT, R6, RZ, PT ;  /* 0x000000ff0600720c */ /* 0x000fe40003f05270 */
[----:B------:R-:W-:-:S11]  /*19320*/  MOV R8, RZ ;  /* 0x000000ff00087202 */ /* 0x000fd60000000f00 */
[----:B------:R-:W-:Y:S05]  /*19330*/  @!P0 BRA `(.L_x_5256) ;  /* 0x0000000000108947 */ /* 0x000fea0003800000 */
[----:B------:R-:W-:Y:S01]  /*19340*/  UMOV UR4, 0xffffffff ;  /* 0xffffffff00047882 */ /* 0x000fe20000000000 */
[----:B------:R-:W-:Y:S02]  /*19350*/  VIADD R12, R7, 0xffffffff ;  /* 0xffffffff070c7836 */ /* 0x000fe40000000000 */
[----:B------:R-:W-:Y:S05]  /*19360*/  BRA.DIV UR4, `(.L_x_5257) ;  /* 0x0000001a04847947 */ /* 0x000fea000b800000 */
[----:B------:R3:W4:Y:S02]  /*19370*/  SHFL.IDX PT, R8, R2, R12, 0x1f ;  /* 0x00001f0c02087589 */ /* 0x00072400000e0000 */
.L_x_5256:
[----:B01-3--:R-:W0:Y:S01]  /*19380*/  LDC.64 R2, c[0x0][0xd68] ;  /* 0x00035a00ff027b82 */ /* 0x00be220000000a00 */
[----:B------:R-:W-:Y:S01]  /*19390*/  IMAD.IADD R19, R7, 0x1, R19 ;  /* 0x0000000107137824 */ /* 0x000fe200078e0213 */
[----:B------:R-:W-:-:S03]  /*193a0*/  ULDC.64 UR4, c[0x0][0x208] ;  /* 0x0000820000047ab9 */ /* 0x000fc60000000a00 */
[----:B0-----:R-:W-:-:S05]  /*193b0*/  IMAD.WIDE R2, R19, 0x4, R2 ;  /* 0x0000000413027825 */ /* 0x001fca00078e0202 */
[----:B------:R0:W2:Y:S01]  /*193c0*/  LDG.E R10, desc[UR4][R2.64] ;  /* 0x00000004020a7981 */ /* 0x0000a2000c1e1900 */
[----:B----4-:R-:W-:Y:S02]  /*193d0*/  IMAD R16, R8, R5, R16 ;  /* 0x0000000508107224 */ /* 0x010fe400078e0210 */
[----:B0-----:R-:W-:Y:S02]  /*193e0*/  IMAD.MOV.U32 R2, RZ, RZ, RZ ;  /* 0x000000ffff027224 */ /* 0x001fe400078e00ff */
[----:B--2---:R-:W-:-:S05]  /*193f0*/  IMAD R6, R17, R10, RZ ;  /* 0x0000000a11067224 */ /* 0x004fca00078e02ff */
        /* <DEDUP_REMOVED lines=22> */
[----:B------:R-:W-:Y:S02]  /*19560*/  @!P0 IADD3 R7, -R7, RZ, RZ ;  /* 0x000000ff07078210 */ /* 0x000fe40007ffe1ff */
[----:B------:R-:W-:-:S13]  /*19570*/  ISETP.NE.AND P0, PT, R6, RZ, PT ;  /* 0x000000ff0600720c */ /* 0x000fda0003f05270 */
[----:B------:R-:W-:-:S05]  /*19580*/  @!P0 LOP3.LUT R7, RZ, R6, RZ, 0x33, !PT ;  /* 0x00000006ff078212 */ /* 0x000fca00078e33ff */
[----:B------:R-:W-:Y:S02]  /*19590*/  IMAD R4, R10, R7, RZ ;  /* 0x000000070a047224 */ /* 0x000fe400078e02ff */
[----:B------:R-:W-:Y:S02]  /*195a0*/  IMAD.MOV R7, RZ, RZ, -R7 ;  /* 0x000000ffff077224 */ /* 0x000fe400078e0a07 */
[----:B------:R-:W-:Y:S02]  /*195b0*/  IMAD.MOV R2, RZ, RZ, -R4 ;  /* 0x000000ffff027224 */ /* 0x000fe400078e0a04 */
[----:B------:R-:W-:-:S03]  /*195c0*/  IMAD R6, R6, R7, R9 ;  /* 0x0000000706067224 */ /* 0x000fc600078e0209 */
[----:B------:R-:W-:Y:S01]  /*195d0*/  VIADDMNMX R5, R2, R5, R10, PT ;  /* 0x0000000502057246 */ /* 0x000fe2000380010a */
[----:B------:R-:W-:Y:S02]  /*195e0*/  IMAD.MOV.U32 R2, RZ, RZ, RZ ;  /* 0x000000ffff027224 */ /* 0x000fe400078e00ff */
[----:B------:R-:W-:Y:S01]  /*195f0*/  IMAD.IADD R4, R6, 0x1, R4 ;  /* 0x0000000106047824 */ /* 0x000fe200078e0204 */
        /* <DEDUP_REMOVED lines=10> */
[----:B------:R-:W-:Y:S01]  /*196a0*/  IMAD.HI.U32 R3, R3, R2, RZ ;  /* 0x0000000203037227 */ /* 0x000fe200078e00ff */
[----:B------:R-:W-:-:S05]  /*196b0*/  IADD3 R7, RZ, -R7, RZ ;  /* 0x80000007ff077210 */ /* 0x000fca0007ffe0ff */
        /* <DEDUP_REMOVED lines=16> */
.L_x_5250:
[----:B------:R-:W-:Y:S01]  /*197c0*/  UMOV UR4, URZ ;  /* 0x0000003f00047c82 */ /* 0x000fe20008000000 */
[----:B------:R-:W-:Y:S01]  /*197d0*/  UMOV UR5, URZ ;  /* 0x0000003f00057c82 */ /* 0x000fe20008000000 */
[----:B------:R-:W-:Y:S01]  /*197e0*/  ULDC UR6, c[0x0][0xd14] ;  /* 0x0003450000067ab9 */ /* 0x000fe20000000800 */
[----:B------:R-:W-:Y:S02]  /*197f0*/  IMAD.MOV.U32 R16, RZ, RZ, R4 ;  /* 0x000000ffff107224 */ /* 0x000fe400078e0004 */
[----:B------:R-:W-:Y:S02]  /*19800*/  IMAD.U32 R17, RZ, RZ, UR4 ;  /* 0x00000004ff117e24 */ /* 0x000fe4000f8e00ff */
[----:B------:R-:W-:Y:S02]  /*19810*/  IMAD.U32 R18, RZ, RZ, UR5 ;  /* 0x00000005ff127e24 */ /* 0x000fe4000f8e00ff */
[----:B------:R-:W-:-:S07]  /*19820*/  IMAD.U32 R19, RZ, RZ, UR6 ;  /* 0x00000006ff137e24 */ /* 0x000fce000f8e00ff */
.L_x_5258:
        /* <DEDUP_REMOVED lines=12> */
.L_x_5185:
[----:B-1----:R-:W3:Y:S01]  /*198f0*/  LDL R0, [R1+0x1c] ;  /* 0x00001c0001007983 */ /* 0x002ee20000100800 */
[----:B------:R-:W1:Y:S01]  /*19900*/  S2R R3, SR_CgaCtaId ;  /* 0x0000000000037919 */ /* 0x000e620000008800 */
[----:B---3--:R-:W-:Y:S02]  /*19910*/  R2UR UR4, R0 ;  /* 0x00000000000472ca */ /* 0x008fe400000e0000 */
[----:B------:R-:W-:-:S04]  /*19920*/  MOV R0, 0x400 ;  /* 0x0000040000007802 */ /* 0x000fc80000000f00 */
[----:B-1----:R-:W-:-:S07]  /*19930*/  LEA R0, R3, R0, 0x18 ;  /* 0x0000000003007211 */ /* 0x002fce00078ec0ff */
[----:B------:R-:W-:-:S04]  /*19940*/  UIADD3 UR4, UR4, 0x1, URZ ;  /* 0x0000000104047890 */ /* 0x000fc8000fffe03f */
[----:B------:R-:W-:-:S04]  /*19950*/  ULEA.HI UR5, UR4, UR4, URZ, 0x1 ;  /* 0x0000000404057291 */ /* 0x000fc8000f8f083f */
[----:B------:R-:W-:-:S04]  /*19960*/  ULOP3.LUT UR5, UR5, 0xfffffffe, URZ, 0xc0, !UPT ;  /* 0xfffffffe05057892 */ /* 0x000fc8000f8ec03f */
[----:B------:R-:W-:-:S06]  /*19970*/  UIADD3 UR5, UR4, -UR5, URZ ;  /* 0x8000000504057290 */ /* 0x000fcc000fffe03f */
[----:B------:R-:W-:-:S04]  /*19980*/  MOV R3, UR5 ;  /* 0x0000000500037c02 */ /* 0x000fc80008000f00 */
[----:B------:R-:W-:-:S04]  /*19990*/  SHF.L.U32 R3, R3, 0x1f, RZ ;  /* 0x0000001f03037819 */ /* 0x000fc800000006ff */
[----:B------:R-:W1:Y:S02]  /*199a0*/  SYNCS.PHASECHK.TRANS64.TRYWAIT P0, [R0+URZ+0x38820], R3 ;  /* 0x03882003000075a7 */ /* 0x000e64000800017f */
[----:B-1----:R-:W-:Y:S05]  /*199b0*/  @!P0 BRA `(.L_x_5260) ;  /* 0x0000001400188947 */ /* 0x002fea0003800000 */
.L_x_5314:
[----:B------:R-:W-:-:S03]  /*199c0*/  UMOV UR4, 0xffffffff ;  /* 0xffffffff00047882 */ /* 0x000fc60000000000 */
[----:B------:R-:W-:Y:S05]  /*199d0*/  BRA.DIV UR4, `(.L_x_5261) ;  /* 0x0000001604247947 */ /* 0x000fea000b800000 */
[----:B--2---:R-:W2:Y:S02]  /*199e0*/  S2R R2, SR_TID.X ;  /* 0x0000000000027919 */ /* 0x004ea40000002100 */
[----:B--2---:R-:W-:-:S04]  /*199f0*/  SHF.R.U32.HI R2, RZ, 0x5, R2 ;  /* 0x00000005ff027819 */ /* 0x004fc80000011602 */
[----:B------:R-:W-:-:S05]  /*19a00*/  LOP3.LUT R2, R2, 0x3, RZ, 0xc0, !PT ;  /* 0x0000000302027812 */ /* 0x000fca00078ec0ff */
[----:B------:R2:W3:Y:S02]  /*19a10*/  SHFL.IDX PT, R14, R2, RZ, 0x1f ;  /* 0x00001fff020e7589 */ /* 0x0004e400000e0000 */
.L_x_5317:
[----:B---3--:R-:W-:Y:S01]  /*19a20*/  ISETP.NE.AND P0, PT, R14, RZ, PT ;  /* 0x000000ff0e00720c */ /* 0x008fe20003f05270 */
[----:B------:R-:W-:-:S12]  /*19a30*/  BSSY B0, `(.L_x_5262) ;  /* 0x0000027000007945 */ /* 0x000fd80003800000 */
[----:B------:R-:W-:Y:S05]  /*19a40*/  @P0 BRA `(.L_x_5263) ;  /* 0x0000000000940947 */ /* 0x000fea0003800000 */
[----:B------:R-:W-:-:S03]  /*19a50*/  UMOV UR4, 0xffffffff ;  /* 0xffffffff00047882 */ /* 0x000fc60000000000 */
[----:B------:R-:W-:Y:S05]  /*19a60*/  BRA.DIV UR4, `(.L_x_5264) ;  /* 0x0000001604347947 */ /* 0x000fea000b800000 */
[----:B------:R-:W-:-:S13]  /*19a70*/  ELECT P6, URZ, PT ;  /* 0x00000000003f782f */ /* 0x000fda00038c0000 */
.L_x_5320:
[----:B------:R-:W-:Y:S05]  /*19a80*/  @!P6 BRA `(.L_x_5263) ;  /* 0x000000000084e947 */ /* 0x000fea0003800000 */
[----:B--2---:R-:W2:Y:S02]  /*19a90*/  LDL.LU R2, [R1+0x24] ;  /* 0x0000240001027983 */ /* 0x004ea40000300800 */
[----:B--2---:R-:W-:-:S04]  /*19aa0*/  LOP3.LUT R2, R2, 0x2, RZ, 0xfc, !PT ;  /* 0x0000000202027812 */ /* 0x004fc800078efcff */
[----:B------:R-:W-:-:S13]  /*19ab0*/  ISETP.NE.AND P2, PT, R2, 0x3, PT ;  /* 0x000000030200780c */ /* 0x000fda0003f45270 */
[----:B------:R-:W-:Y:S05]  /*19ac0*/  @!P2 BRA `(.L_x_5265) ;  /* 0x000000000004a947 */ /* 0x000fea0003800000 */
[----:B------:R-:W-:Y:S01]  /*19ad0*/  BPT.TRAP 0x1 ;  /* 0x000000040000795c */ /* 0x000fe20000300000 */
.L_x_5265:
        /* <DEDUP_REMOVED lines=14> */
.L_x_5321:
[----:B------:R-:W2:Y:S02]  /*19bc0*/  SYNCS.PHASECHK.TRANS64.TRYWAIT P0, [R7+URZ], R2 ;  /* 0x00000002070075a7 */ /* 0x000ea4000800017f */
[----:B--2---:R-:W-:Y:S05]  /*19bd0*/  @!P0 BRA `(.L_x_5267) ;  /* 0x00000014000c8947 */ /* 0x004fea0003800000 */
.L_x_5322:
[----:B------:R-:W-:Y:S05]  /*19be0*/  @!P2 BRA `(.L_x_5268) ;  /* 0x000000000004a947 */ /* 0x000fea0003800000 */
[----:B------:R-:W-:Y:S01]  /*19bf0*/  BPT.TRAP 0x1 ;  /* 0x000000040000795c */ /* 0x000fe20000300000 */
.L_x_5268:
[----:B------:R-:W3:Y:S01]  /*19c00*/  LDL.LU R4, [R1] ;  /* 0x0000000001047983 */ /* 0x000ee20000300800 */
[----:B------:R-:W-:-:S05]  /*19c10*/  VIADD R0, R0, 0x38860 ;  /* 0x0003886000007836 */ /* 0x000fca0000000000 */
[----:B---3--:R-:W-:-:S04]  /*19c20*/  LEA R4, R4, R0, 0x3 ;  /* 0x0000000004047211 */ /* 0x008fc800078e18ff */
[----:B------:R-:W3:Y:S02]  /*19c30*/  SYNCS.PHASECHK.TRANS64.TRYWAIT P0, [R4+URZ], R5 ;  /* 0x00000005040075a7 */ /* 0x000ee4000800017f */
[----:B---3--:R-:W-:Y:S05]  /*19c40*/  @!P0 BRA `(.L_x_5269) ;  /* 0x0000001400048947 */ /* 0x008fea0003800000 */
.L_x_5323:
[----:B------:R-:W-:-:S07]  /*19c50*/  IMAD R3, R3, 0x8, R0 ;  /* 0x0000000803037824 */ /* 0x000fce00078e0200 */
.L_x_5270:
[----:B----4-:R4:W0:Y:S02]  /*19c60*/  SYNCS.PHASECHK.TRANS64.TRYWAIT P0, [R3+URZ], R2 ;  /* 0x00000002030075a7 */ /* 0x010824000800017f */
[----:B0-----:R-:W-:Y:S05]  /*19c70*/  @!P0 NANOSLEEP.SYNCS 0x989680 ;  /* 0x009896800000895d */ /* 0x001fea0003900000 */
[----:B------:R-:W0:Y:S02]  /*19c80*/  @!P0 SYNCS.PHASECHK.TRANS64 P0, [R3+URZ], R2 ;  /* 0x00000002030085a7 */ /* 0x000e24000800007f */
[----:B0-----:R-:W-:Y:S05]  /*19c90*/  @!P0 BRA `(.L_x_5270) ;  /* 0xfffffffc00f08947 */ /* 0x001fea000383ffff */
.L_x_5263:
[----:B------:R-:W-:Y:S05]  /*19ca0*/  BSYNC B0 ;  /* 0x0000000000007941 */ /* 0x000fea0003800000 */
.L_x_5262:
[----:B------:R-:W-:Y:S05]  /*19cb0*/  EXIT ;  /* 0x000000000000794d */ /* 0x000fea0003800000 */
.L_x_5095:
[----:B0-----:R-:W-:-:S04]  /*19cc0*/  IMAD.U32 R0, RZ, RZ, UR37 ;  /* 0x00000025ff007e24 */ /* 0x001fc8000f8e00ff */
[----:B------:R0:W1:Y:S03]  /*19cd0*/  SYNCS.PHASECHK.TRANS64.TRYWAIT P1, [R0+URZ+0x38800], R3 ;  /* 0x03880003000075a7 */ /* 0x000066000802017f */
[----:B-1----:R-:W-:Y:S05]  /*19ce0*/  @!P1 NANOSLEEP.SYNCS 0x989680 ;  /* 0x009896800000995d */ /* 0x002fea0003900000 */
[----:B------:R-:W1:Y:S02]  /*19cf0*/  @!P1 SYNCS.PHASECHK.TRANS64 P1, [R0+URZ+0x38800], R3 ;  /* 0x03880003000095a7 */ /* 0x000e64000802007f */
[----:B-1----:R-:W-:Y:S05]  /*19d00*/  @!P1 BRA `(.L_x_5095) ;  /* 0xfffffffc00ec9947 */ /* 0x002fea000383ffff */
[----:B------:R-:W-:Y:S05]  /*19d10*/  BRA `(.L_x_5271) ;  /* 0xfffffe9c00b87947 */ /* 0x000fea000383ffff */
.L_x_5099:
[----:B--2---:R2:W3:Y:S02]  /*19d20*/  SYNCS.PHASECHK.TRANS64.TRYWAIT P1, [R4+URZ+0x38830], R5 ;  /* 0x03883005040075a7 */ /* 0x0044e4000802017f */
[----:B---3--:R-:W-:Y:S05]  /*19d30*/  @!P1 NANOSLEEP.SYNCS 0x989680 ;  /* 0x009896800000995d */ /* 0x008fea0003900000 */
[----:B------:R-:W3:Y:S02]  /*19d40*/  @!P1 SYNCS.PHASECHK.TRANS64 P1, [R4+URZ+0x38830], R5 ;  /* 0x03883005040095a7 */ /* 0x000ee4000802007f */
[----:B---3--:R-:W-:Y:S05]  /*19d50*/  @!P1 BRA `(.L_x_5099) ;  /* 0xfffffffc00f09947 */ /* 0x008fea000383ffff */
[----:B------:R-:W-:Y:S05]  /*19d60*/  BRA `(.L_x_5098) ;  /* 0xfffffe9c00d07947 */ /* 0x000fea000383ffff */
.L_x_5100:
[----:B0-----:R-:W-:-:S04]  /*19d70*/  IMAD.U32 R6, RZ, RZ, UR37 ;  /* 0x00000025ff067e24 */ /* 0x001fc8000f8e00ff */
[----:B------:R0:W3:Y:S03]  /*19d80*/  SYNCS.PHASECHK.TRANS64.TRYWAIT P1, [R6+URZ+0x38810], R3 ;  /* 0x03881003060075a7 */ /* 0x0000e6000802017f */
[----:B---3--:R-:W-:Y:S05]  /*19d90*/  @!P1 NANOSLEEP.SYNCS 0x989680 ;  /* 0x009896800000995d */ /* 0x008fea0003900000 */
[----:B------:R-:W3:Y:S02]  /*19da0*/  @!P1 SYNCS.PHASECHK.TRANS64 P1, [R6+URZ+0x38810], R3 ;  /* 0x03881003060095a7 */ /* 0x000ee4000802007f */
[----:B---3--:R-:W-:Y:S05]  /*19db0*/  @!P1 BRA `(.L_x_5100) ;  /* 0xfffffffc00ec9947 */ /* 0x008fea000383ffff */
[----:B------:R-:W-:Y:S05]  /*19dc0*/  BRA `(.L_x_5272) ;  /* 0xfffffea000587947 */ /* 0x000fea000383ffff */
.L_x_5104:
[----:B----4-:R4:W0:Y:S02]  /*19dd0*/  SYNCS.PHASECHK.TRANS64.TRYWAIT P1, [R4+URZ+0x38850], R5 ;  /* 0x03885005040075a7 */ /* 0x010824000802017f */
[----:B0-----:R-:W-:Y:S05]  /*19de0*/  @!P1 NANOSLEEP.SYNCS 0x989680 ;  /* 0x009896800000995d */ /* 0x001fea0003900000 */
[----:B------:R-:W0:Y:S02]  /*19df0*/  @!P1 SYNCS.PHASECHK.TRANS64 P1, [R4+URZ+0x38850], R5 ;  /* 0x03885005040095a7 */ /* 0x000e24000802007f */
[----:B0-----:R-:W-:Y:S05]  /*19e00*/  @!P1 BRA `(.L_x_5104) ;  /* 0xfffffffc00f09947 */ /* 0x001fea000383ffff */
[----:B------:R-:W-:Y:S05]  /*19e10*/  BRA `(.L_x_5103) ;  /* 0xfffffea000647947 */ /* 0x000fea000383ffff */
.L_x_5120:
[----:B-1----:R-:W-:-:S04]  /*19e20*/  IMAD.U32 R15, RZ, RZ, UR7 ;  /* 0x00000007ff0f7e24 */ /* 0x002fc8000f8e00ff */
[----:B------:R1:W2:Y:S03]  /*19e30*/  SYNCS.PHASECHK.TRANS64.TRYWAIT P2, [R15+URZ+0x38830], R10 ;  /* 0x0388300a0f0075a7 */ /* 0x0002a6000804017f */
[----:B--2---:R-:W-:Y:S05]  /*19e40*/  @!P2 NANOSLEEP.SYNCS 0x989680 ;  /* 0x009896800000a95d */ /* 0x004fea0003900000 */
[----:B------:R-:W2:Y:S02]  /*19e50*/  @!P2 SYNCS.PHASECHK.TRANS64 P2, [R15+URZ+0x38830], R10 ;  /* 0x0388300a0f00a5a7 */ /* 0x000ea4000804007f */
[----:B--2---:R-:W-:Y:S05]  /*19e60*/  @!P2 BRA `(.L_x_5120) ;  /* 0xfffffffc00eca947 */ /* 0x004fea000383ffff */
[----:B------:R-:W-:Y:S05]  /*19e70*/  BRA `(.L_x_5119) ;  /* 0xfffffed000bc7947 */ /* 0x000fea000383ffff */
.L_x_5124:
[----:B-1----:R-:W-:-:S04]  /*19e80*/  IMAD.U32 R15, RZ, RZ, UR7 ;  /* 0x00000007ff0f7e24 */ /* 0x002fc8000f8e00ff */
[----:B------:R1:W3:Y:S03]  /*19e90*/  SYNCS.PHASECHK.TRANS64.TRYWAIT P2, [R15+URZ+0x38850], R10 ;  /* 0x0388500a0f0075a7 */ /* 0x0002e6000804017f */
[----:B---3--:R-:W-:Y:S05]  /*19ea0*/  @!P2 NANOSLEEP.SYNCS 0x989680 ;  /* 0x009896800000a95d */ /* 0x008fea0003900000 */
[----:B------:R-:W3:Y:S02]  /*19eb0*/  @!P2 SYNCS.PHASECHK.TRANS64 P2, [R15+URZ+0x38850], R10 ;  /* 0x0388500a0f00a5a7 */ /* 0x000ee4000804007f */
[----:B---3--:R-:W-:Y:S05]  /*19ec0*/  @!P2 BRA `(.L_x_5124) ;  /* 0xfffffffc00eca947 */ /* 0x008fea000383ffff */
[----:B------:R-:W-:Y:S05]  /*19ed0*/  BRA `(.L_x_5123) ;  /* 0xfffffed4003c7947 */ /* 0x000fea000383ffff */
.L_x_5141:
[----:B-1----:R-:W-:-:S04]  /*19ee0*/  MOV R8, UR6 ;  /* 0x0000000600087c02 */ /* 0x002fc80008000f00 */
[----:B------:R1:W2:Y:S03]  /*19ef0*/  SYNCS.PHASECHK.TRANS64.TRYWAIT P3, [R8+URZ+0x38830], R7 ;  /* 0x03883007080075a7 */ /* 0x0002a6000806017f */
[----:B--2---:R-:W-:Y:S05]  /*19f00*/  @!P3 NANOSLEEP.SYNCS 0x989680 ;  /* 0x009896800000b95d */ /* 0x004fea0003900000 */
[----:B------:R-:W2:Y:S02]  /*19f10*/  @!P3 SYNCS.PHASECHK.TRANS64 P3, [R8+URZ+0x38830], R7 ;  /* 0x038830070800b5a7 */ /* 0x000ea4000806007f */
[----:B--2---:R-:W-:Y:S05]  /*19f20*/  @!P3 BRA `(.L_x_5141) ;  /* 0xfffffffc00ecb947 */ /* 0x004fea000383ffff */
[----:B------:R-:W-:Y:S05]  /*19f30*/  BRA `(.L_x_5140) ;  /* 0xffffff0c00247947 */ /* 0x000fea000383ffff */
.L_x_5145:
[----:B-1----:R-:W-:-:S04]  /*19f40*/  IMAD.U32 R8, RZ, RZ, UR6 ;  /* 0x00000006ff087e24 */ /* 0x002fc8000f8e00ff */
[----:B------:R1:W3:Y:S03]  /*19f50*/  SYNCS.PHASECHK.TRANS64.TRYWAIT P3, [R8+URZ+0x38850], R7 ;  /* 0x03885007080075a7 */ /* 0x0002e6000806017f */
[----:B---3--:R-:W-:Y:S05]  /*19f60*/  @!P3 NANOSLEEP.SYNCS 0x989680 ;  /* 0x009896800000b95d */ /* 0x008fea0003900000 */
[----:B------:R-:W3:Y:S02]  /*19f70*/  @!P3 SYNCS.PHASECHK.TRANS64 P3, [R8+URZ+0x38850], R7 ;  /* 0x038850070800b5a7 */ /* 0x000ee4000806007f */
[----:B---3--:R-:W-:Y:S05]  /*19f80*/  @!P3 BRA `(.L_x_5145) ;  /* 0xfffffffc00ecb947 */ /* 0x008fea000383ffff */
[----:B------:R-:W-:Y:S05]  /*19f90*/  BRA `(.L_x_5144) ;  /* 0xffffff0c00a47947 */ /* 0x000fea000383ffff */
.L_x_5151:
[----:B--2---:R-:W-:-:S04]  /*19fa0*/  IMAD.U32 R8, RZ, RZ, UR7 ;  /* 0x00000007ff087e24 */ /* 0x004fc8000f8e00ff */
[----:B------:R2:W3:Y:S03]  /*19fb0*/  SYNCS.PHASECHK.TRANS64.TRYWAIT P2, [R8+URZ+0x38830], R7 ;  /* 0x03883007080075a7 */ /* 0x0004e6000804017f */
[----:B---3--:R-:W-:Y:S05]  /*19fc0*/  @!P2 NANOSLEEP.SYNCS 0x989680 ;  /* 0x009896800000a95d */ /* 0x008fea0003900000 */
[----:B------:R-:W3:Y:S02]  /*19fd0*/  @!P2 SYNCS.PHASECHK.TRANS64 P2, [R8+URZ+0x38830], R7 ;  /* 0x038830070800a5a7 */ /* 0x000ee4000804007f */
[----:B---3--:R-:W-:Y:S05]  /*19fe0*/  @!P2 BRA `(.L_x_5151) ;  /* 0xfffffffc00eca947 */ /* 0x008fea000383ffff */
[----:B------:R-:W-:Y:S05]  /*19ff0*/  BRA `(.L_x_5150) ;  /* 0xffffff38007c7947 */ /* 0x000fea000383ffff */
.L_x_5155:
[----:B--2---:R-:W-:-:S04]  /*1a000*/  IMAD.U32 R8, RZ, RZ, UR7 ;  /* 0x00000007ff087e24 */ /* 0x004fc8000f8e00ff */
[----:B------:R2:W3:Y:S03]  /*1a010*/  SYNCS.PHASECHK.TRANS64.TRYWAIT P2, [R8+URZ+0x38850], R7 ;  /* 0x03885007080075a7 */ /* 0x0004e6000804017f */
[----:B---3--:R-:W-:Y:S05]  /*1a020*/  @!P2 NANOSLEEP.SYNCS 0x989680 ;  /* 0x009896800000a95d */ /* 0x008fea0003900000 */
[----:B------:R-:W3:Y:S02]  /*1a030*/  @!P2 SYNCS.PHASECHK.TRANS64 P2, [R8+URZ+0x38850], R7 ;  /* 0x038850070800a5a7 */ /* 0x000ee4000804007f */
[----:B---3--:R-:W-:Y:S05]  /*1a040*/  @!P2 BRA `(.L_x_5155) ;  /* 0xfffffffc00eca947 */ /* 0x008fea000383ffff */
[----:B------:R-:W-:Y:S05]  /*1a050*/  BRA `(.L_x_5154) ;  /* 0xffffff3800fc7947 */ /* 0x000fea000383ffff */
.L_x_5204:
[----:B------:R-:W1:Y:S01]  /*1a060*/  S2R R5, SR_TID.X ;  /* 0x0000000000057919 */ /* 0x000e620000002100 */
[----:B------:R-:W-:Y:S01]  /*1a070*/  BSSY B0, `(.L_x_5273) ;  /* 0x000000a000007945 */ /* 0x000fe20003800000 */
[----:B------:R-:W-:Y:S01]  /*1a080*/  IMAD.MOV.U32 R12, RZ, RZ, RZ ;  /* 0x000000ffff0c7224 */ /* 0x000fe200078e00ff */
[----:B------:R-:W-:Y:S01]  /*1a090*/  MOV R11, 0x1f ;  /* 0x0000001f000b7802 */ /* 0x000fe20000000f00 */
[----:B------:R-:W-:Y:S01]  /*1a0a0*/  IMAD.MOV.U32 R15, RZ, RZ, -0x1 ;  /* 0xffffffffff0f7424 */ /* 0x000fe200078e00ff */
[----:B-1----:R-:W-:-:S04]  /*1a0b0*/  SHF.R.U32.HI R5, RZ, 0x5, R5 ;  /* 0x00000005ff057819 */ /* 0x002fc80000011605 */
[----:B------:R-:W-:-:S05]  /*1a0c0*/  LOP3.LUT R5, R5, 0x3, RZ, 0xc0, !PT ;  /* 0x0000000305057812 */ /* 0x000fca00078ec0ff */
[----:B0-----:R-:W-:-:S07]  /*1a0d0*/  IMAD.MOV.U32 R13, RZ, RZ, R5 ;  /* 0x000000ffff0d7224 */ /* 0x001fce00078e0005 */
[----:B------:R-:W-:Y:S05]  /*1a0e0*/  WARPSYNC.COLLECTIVE R15, `(.L_x_5274) ;  /* 0x000000000f087348 */ /* 0x000fea0003c00000 */
[----:B------:R0:W1:Y:S02]  /*1a0f0*/  SHFL.IDX P6, R14, R13, R12, R11 ;  /* 0x0000000c0d0e7389 */ /* 0x00006400000c000b */
[----:B01----:R-:W-:Y:S01]  /*1a100*/  ENDCOLLECTIVE ;  /* 0x000000000000791b */ /* 0x003fe20003800000 */
.L_x_5274:
[----:B------:R-:W-:Y:S05]  /*1a110*/  BSYNC B0 ;  /* 0x0000000000007941 */ /* 0x000fea0003800000 */
.L_x_5273:
[----:B------:R-:W-:Y:S05]  /*1a120*/  BRA `(.L_x_5275) ;  /* 0xffffffbc00dc7947 */ /* 0x000fea000383ffff */
.L_x_5205:
[----:B------:R-:W-:Y:S01]  /*1a130*/  BSSY B0, `(.L_x_5276) ;  /* 0x0000006000007945 */ /* 0x000fe20003800000 */
[----:B------:R-:W-:-:S07]  /*1a140*/  IMAD.MOV.U32 R15, RZ, RZ, -0x1 ;  /* 0xffffffffff0f7424 */ /* 0x000fce00078e00ff */
[----:B0-----:R-:W-:Y:S05]  /*1a150*/  WARPSYNC.COLLECTIVE R15, `(.L_x_5277) ;  /* 0x000000000f0c7348 */ /* 0x001fea0003c00000 */
[----:B------:R-:W-:Y:S02]  /*1a160*/  ELECT P6, UR62, PT ;  /* 0x00000000003e782f */ /* 0x000fe400038c0000 */
[----:B------:R-:W-:Y:S01]  /*1a170*/  MOV R14, UR62 ;  /* 0x0000003e000e7c02 */ /* 0x000fe20008000f00 */
[----:B0-----:R-:W-:Y:S10]  /*1a180*/  ENDCOLLECTIVE ;  /* 0x000000000000791b */ /* 0x001ff40003800000 */
.L_x_5277:
[----:B------:R-:W-:Y:S05]  /*1a190*/  BSYNC B0 ;  /* 0x0000000000007941 */ /* 0x000fea0003800000 */
.L_x_5276:
[----:B------:R-:W-:Y:S05]  /*1a1a0*/  BRA `(.L_x_5278) ;  /* 0xffffffbc00cc7947 */ /* 0x000fea000383ffff */
.L_x_5208:
[----:B-1----:R1:W2:Y:S02]  /*1a1b0*/  SYNCS.PHASECHK.TRANS64.TRYWAIT P0, [R9+URZ+0x38840], R10 ;  /* 0x0388400a090075a7 */ /* 0x0022a4000800017f */
[----:B--2---:R-:W-:Y:S05]  /*1a1c0*/  @!P0 NANOSLEEP.SYNCS 0x989680 ;  /* 0x009896800000895d */ /* 0x004fea0003900000 */
[----:B------:R-:W2:Y:S02]  /*1a1d0*/  @!P0 SYNCS.PHASECHK.TRANS64 P0, [R9+URZ+0x38840], R10 ;  /* 0x0388400a090085a7 */ /* 0x000ea4000800007f */
[----:B--2---:R-:W-:Y:S05]  /*1a1e0*/  @!P0 BRA `(.L_x_5208) ;  /* 0xfffffffc00f08947 */ /* 0x004fea000383ffff */
[----:B------:R-:W-:Y:S05]  /*1a1f0*/  BRA `(.L_x_5279) ;  /* 0xffffffc000387947 */ /* 0x000fea000383ffff */
.L_x_5212:
        /* <DEDUP_REMOVED lines=8> */
.L_x_5215:
[----:B-1----:R1:W2:Y:S02]  /*1a280*/  SYNCS.PHASECHK.TRANS64.TRYWAIT P0, [R6+URZ+0x38860], R9 ;  /* 0x03886009060075a7 */ /* 0x0022a4000800017f */
[----:B--2---:R-:W-:Y:S05]  /*1a290*/  @!P0 NANOSLEEP.SYNCS 0x989680 ;  /* 0x009896800000895d */ /* 0x004fea0003900000 */
[----:B------:R-:W2:Y:S02]  /*1a2a0*/  @!P0 SYNCS.PHASECHK.TRANS64 P0, [R6+URZ+0x38860], R9 ;  /* 0x03886009060085a7 */ /* 0x000ea4000800007f */
[----:B--2---:R-:W-:Y:S05]  /*1a2b0*/  @!P0 BRA `(.L_x_5215) ;  /* 0xfffffffc00f08947 */ /* 0x004fea000383ffff */
[----:B------:R-:W-:Y:S05]  /*1a2c0*/  BRA `(.L_x_5281) ;  /* 0xffffffc800347947 */ /* 0x000fea000383ffff */
.L_x_5224:
[----:B-1----:R1:W2:Y:S02]  /*1a2d0*/  SYNCS.PHASECHK.TRANS64.TRYWAIT P0, [R2+URZ+0x38840], R3 ;  /* 0x03884003020075a7 */ /* 0x0022a4000800017f */
[----:B--2---:R-:W-:Y:S05]  /*1a2e0*/  @!P0 NANOSLEEP.SYNCS 0x989680 ;  /* 0x009896800000895d */ /* 0x004fea0003900000 */
[----:B------:R-:W2:Y:S02]  /*1a2f0*/  @!P0 SYNCS.PHASECHK.TRANS64 P0, [R2+URZ+0x38840], R3 ;  /* 0x03884003020085a7 */ /* 0x000ea4000800007f */
[----:B--2---:R-:W-:Y:S05]  /*1a300*/  @!P0 BRA `(.L_x_5224) ;  /* 0xfffffffc00f08947 */ /* 0x004fea000383ffff */
[----:B------:R-:W-:Y:S05]  /*1a310*/  BRA `(.L_x_5282) ;  /* 0xffffffd0000c7947 */ /* 0x000fea000383ffff */
.L_x_5226:
[----:B--2---:R2:W3:Y:S02]  /*1a320*/  SYNCS.PHASECHK.TRANS64.TRYWAIT P0, [R2+URZ+0x38860], R3 ;  /* 0x03886003020075a7 */ /* 0x0044e4000800017f */
[----:B---3--:R-:W-:Y:S05]  /*1a330*/  @!P0 NANOSLEEP.SYNCS 0x989680 ;  /* 0x009896800000895d */ /* 0x008fea0003900000 */
[----:B------:R-:W3:Y:S02]  /*1a340*/  @!P0 SYNCS.PHASECHK.TRANS64 P0, [R2+URZ+0x38860], R3 ;  /* 0x03886003020085a7 */ /* 0x000ee4000800007f */
[----:B---3--:R-:W-:Y:S05]  /*1a350*/  @!P0 BRA `(.L_x_5226) ;  /* 0xfffffffc00f08947 */ /* 0x008fea000383ffff */
[----:B------:R-:W-:Y:S05]  /*1a360*/  BRA `(.L_x_5283) ;  /* 0xffffffd0007c7947 */ /* 0x000fea000383ffff */
.L_x_5231:
[----:B--2---:R2:W3:Y:S02]  /*1a370*/  SYNCS.PHASECHK.TRANS64.TRYWAIT P0, [R2+URZ+0x38840], R3 ;  /* 0x03884003020075a7 */ /* 0x0044e4000800017f */
[----:B---3--:R-:W-:Y:S05]  /*1a380*/  @!P0 NANOSLEEP.SYNCS 0x989680 ;  /* 0x009896800000895d */ /* 0x008fea0003900000 */
[----:B------:R-:W3:Y:S02]  /*1a390*/  @!P0 SYNCS.PHASECHK.TRANS64 P0, [R2+URZ+0x38840], R3 ;  /* 0x03884003020085a7 */ /* 0x000ee4000800007f */
[----:B---3--:R-:W-:Y:S05]  /*1a3a0*/  @!P0 BRA `(.L_x_5231) ;  /* 0xfffffffc00f08947 */ /* 0x008fea000383ffff */
[----:B------:R-:W-:Y:S05]  /*1a3b0*/  BRA `(.L_x_5284) ;  /* 0xffffffd8001c7947 */ /* 0x000fea000383ffff */
.L_x_5233:
[----:B0-----:R0:W1:Y:S02]  /*1a3c0*/  SYNCS.PHASECHK.TRANS64.TRYWAIT P1, [R2+URZ+0x38860], R3 ;  /* 0x03886003020075a7 */ /* 0x001064000802017f */
[----:B-1----:R-:W-:Y:S05]  /*1a3d0*/  @!P1 NANOSLEEP.SYNCS 0x989680 ;  /* 0x009896800000995d */ /* 0x002fea0003900000 */
[----:B------:R-:W1:Y:S02]  /*1a3e0*/  @!P1 SYNCS.PHASECHK.TRANS64 P1, [R2+URZ+0x38860], R3 ;  /* 0x03886003020095a7 */ /* 0x000e64000802007f */
[----:B-1----:R-:W-:Y:S05]  /*1a3f0*/  @!P1 BRA `(.L_x_5233) ;  /* 0xfffffffc00f09947 */ /* 0x002fea000383ffff */
[----:B------:R-:W-:Y:S05]  /*1a400*/  BRA `(.L_x_5285) ;  /* 0xffffffd800887947 */ /* 0x000fea000383ffff */
.L_x_5238:
[----:B---3--:R3:W4:Y:S02]  /*1a410*/  SYNCS.PHASECHK.TRANS64.TRYWAIT P0, [R2+URZ+0x38840], R3 ;  /* 0x03884003020075a7 */ /* 0x008724000800017f */
[----:B----4-:R-:W-:Y:S05]  /*1a420*/  @!P0 NANOSLEEP.SYNCS 0x989680 ;  /* 0x009896800000895d */ /* 0x010fea0003900000 */
[----:B------:R-:W4:Y:S02]  /*1a430*/  @!P0 SYNCS.PHASECHK.TRANS64 P0, [R2+URZ+0x38840], R3 ;  /* 0x03884003020085a7 */ /* 0x000f24000800007f */
[----:B----4-:R-:W-:Y:S05]  /*1a440*/  @!P0 BRA `(.L_x_5238) ;  /* 0xfffffffc00f08947 */ /* 0x010fea000383ffff */
[----:B------:R-:W-:Y:S05]  /*1a450*/  BRA `(.L_x_5286) ;  /* 0xffffffe000047947 */ /* 0x000fea000383ffff */
.L_x_5240:
[----:B0-----:R0:W1:Y:S02]  /*1a460*/  SYNCS.PHASECHK.TRANS64.TRYWAIT P1, [R2+URZ+0x38860], R3 ;  /* 0x03886003020075a7 */ /* 0x001064000802017f */
[----:B-1----:R-:W-:Y:S05]  /*1a470*/  @!P1 NANOSLEEP.SYNCS 0x989680 ;  /* 0x009896800000995d */ /* 0x002fea0003900000 */
[----:B------:R-:W1:Y:S02]  /*1a480*/  @!P1 SYNCS.PHASECHK.TRANS64 P1, [R2+URZ+0x38860], R3 ;  /* 0x03886003020095a7 */ /* 0x000e64000802007f */
[----:B-1----:R-:W-:Y:S05]  /*1a490*/  @!P1 BRA `(.L_x_5240) ;  /* 0xfffffffc00f09947 */ /* 0x002fea000383ffff */
[----:B------:R-:W-:Y:S05]  /*1a4a0*/  BRA `(.L_x_5287) ;  /* 0xffffffe000747947 */ /* 0x000fea000383ffff */
.L_x_5245:
[----:B------:R-:W-:Y:S01]  /*1a4b0*/  BSSY B0, `(.L_x_5288) ;  /* 0x0000008000007945 */ /* 0x000fe20003800000 */
[----:B0-----:R-:W-:Y:S01]  /*1a4c0*/  IMAD.MOV.U32 R13, RZ, RZ, R16 ;  /* 0x000000ffff0d7224 */ /* 0x001fe200078e0010 */
[----:B------:R-:W-:Y:S01]  /*1a4d0*/  MOV R15, 0xffffffff ;  /* 0xffffffff000f7802 */ /* 0x000fe20000000f00 */
[----:B-1----:R-:W-:Y:S02]  /*1a4e0*/  IMAD.MOV.U32 R12, RZ, RZ, RZ ;  /* 0x000000ffff0c7224 */ /* 0x002fe400078e00ff */
[----:B------:R-:W-:-:S07]  /*1a4f0*/  IMAD.MOV.U32 R11, RZ, RZ, 0x1f ;  /* 0x0000001fff0b7424 */ /* 0x000fce00078e00ff */
[----:B--2---:R-:W-:Y:S05]  /*1a500*/  WARPSYNC.COLLECTIVE R15, `(.L_x_5289) ;  /* 0x000000000f087348 */ /* 0x004fea0003c00000 */
[----:B------:R0:W1:Y:S02]  /*1a510*/  SHFL.IDX P6, R14, R13, R12, R11 ;  /* 0x0000000c0d0e7389 */ /* 0x00006400000c000b */
[----:B012---:R-:W-:Y:S01]  /*1a520*/  ENDCOLLECTIVE ;  /* 0x000000000000791b */ /* 0x007fe20003800000 */
.L_x_5289:
[----:B------:R-:W-:Y:S05]  /*1a530*/  BSYNC B0 ;  /* 0x0000000000007941 */ /* 0x000fea0003800000 */
.L_x_5288:
        /* <DEDUP_REMOVED lines=8> */
.L_x_5290:
[----:B------:R-:W-:Y:S01]  /*1a5c0*/  MOV R16, R14 ;  /* 0x0000000e00107202 */ /* 0x000fe20000000f00 */
[----:B------:R-:W-:Y:S06]  /*1a5d0*/  BRA `(.L_x_5291) ;  /* 0xffffffe400c47947 */ /* 0x000fec000383ffff */
.L_x_5248:
        /* <DEDUP_REMOVED lines=8> */
.L_x_5293:
[----:B------:R-:W-:Y:S05]  /*1a660*/  BSYNC B0 ;  /* 0x0000000000007941 */ /* 0x000fea0003800000 */
.L_x_5292:
        /* <DEDUP_REMOVED lines=10> */
.L_x_5294:
        /* <DEDUP_REMOVED lines=8> */
.L_x_5295:
        /* <DEDUP_REMOVED lines=8> */
.L_x_5296:
        /* <DEDUP_REMOVED lines=8> */
.L_x_5297:
        /* <DEDUP_REMOVED lines=8> */
.L_x_5298:
[----:B------:R-:W-:Y:S05]  /*1a910*/  BRA `(.L_x_5299) ;  /* 0xffffffe4008c7947 */ /* 0x000fea000383ffff */
.L_x_5253:
        /* <DEDUP_REMOVED lines=8> */
.L_x_5301:
[----:B------:R-:W-:Y:S05]  /*1a9a0*/  BSYNC B0 ;  /* 0x0000000000007941 */ /* 0x000fea0003800000 */
.L_x_5300:
        /* <DEDUP_REMOVED lines=10> */
.L_x_5302:
        /* <DEDUP_REMOVED lines=8> */
.L_x_5303:
        /* <DEDUP_REMOVED lines=8> */
.L_x_5304:
        /* <DEDUP_REMOVED lines=8> */
.L_x_5305:
[----:B------:R-:W-:Y:S01]  /*1abd0*/  IMAD.MOV.U32 R12, RZ, RZ, 0x1f ;  /* 0x0000001fff0c7424 */ /* 0x000fe200078e00ff */
[----:B------:R-:W-:Y:S02]  /*1abe0*/  MOV R11, 0x1f ;  /* 0x0000001f000b7802 */ /* 0x000fe40000000f00 */
[----:B------:R-:W-:-:S05]  /*1abf0*/  SEL R5, R14, RZ, P0 ;  /* 0x000000ff0e057207 */ /* 0x000fca0000000000 */
[----:B------:R-:W-:-:S04]  /*1ac00*/  IMAD.IADD R2, R6, 0x1, R5 ;  /* 0x0000000106027824 */ /* 0x000fc800078e0205 */
[----:B------:R-:W-:-:S07]  /*1ac10*/  IMAD.MOV.U32 R13, RZ, RZ, R2 ;  /* 0x000000ffff0d7224 */ /* 0x000fce00078e0002 */
[----:B------:R-:W-:Y:S05]  /*1ac20*/  WARPSYNC.COLLECTIVE R15, `(.L_x_5306) ;  /* 0x000000000f087348 */ /* 0x000fea0003c00000 */
[----:B------:R0:W1:Y:S02]  /*1ac30*/  SHFL.IDX P6, R14, R13, R12, R11 ;  /* 0x0000000c0d0e7389 */ /* 0x00006400000c000b */
[----:B01----:R-:W-:Y:S01]  /*1ac40*/  ENDCOLLECTIVE ;  /* 0x000000000000791b */ /* 0x003fe20003800000 */
.L_x_5306:
[----:B------:R-:W-:Y:S05]  /*1ac50*/  BRA `(.L_x_5307) ;  /* 0xffffffe400747947 */ /* 0x000fea000383ffff */
.L_x_5255:
[----:B------:R-:W-:Y:S01]  /*1ac60*/  BSSY B0, `(.L_x_5308) ;  /* 0x0000006000007945 */ /* 0x000fe20003800000 */
[----:B------:R-:W-:Y:S01]  /*1ac70*/  PLOP3.LUT P6, PT, P6, PT, PT, 0x8, 0x0 ;  /* 0x000000000000781c */ /* 0x000fe200037ce170 */
[----:B------:R-:W-:-:S12]  /*1ac80*/  IMAD.MOV.U32 R15, RZ, RZ, -0x1 ;  /* 0xffffffffff0f7424 */ /* 0x000fd800078e00ff */
[----:B0-----:R-:W-:Y:S05]  /*1ac90*/  WARPSYNC.COLLECTIVE R15, `(.L_x_5309) ;  /* 0x000000000f087348 */ /* 0x001fea0003c00000 */
[----:B------:R-:W-:Y:S01]  /*1aca0*/  VOTE.ANY R14, PT, P6 ;  /* 0x00000000000e7806 */ /* 0x000fe200030e0100 */
[----:B0-----:R-:W-:Y:S06]  /*1acb0*/  ENDCOLLECTIVE ;  /* 0x000000000000791b */ /* 0x001fec0003800000 */
.L_x_5309:
[----:B------:R-:W-:Y:S05]  /*1acc0*/  BSYNC B0 ;  /* 0x0000000000007941 */ /* 0x000fea0003800000 */
.L_x_5308:
[----:B------:R-:W-:Y:S01]  /*1acd0*/  IMAD.MOV.U32 R6, RZ, RZ, R14 ;  /* 0x000000ffff067224 */ /* 0x000fe200078e000e */
[----:B------:R-:W-:Y:S01]  /*1ace0*/  MOV R15, 0xffffffff ;  /* 0xffffffff000f7802 */ /* 0x000fe20000000f00 */
[----:B------:R-:W-:Y:S02]  /*1acf0*/  IMAD.MOV.U32 R13, RZ, RZ, R3 ;  /* 0x000000ffff0d7224 */ /* 0x000fe400078e0003 */
[----:B------:R-:W0:Y:S01]  /*1ad00*/  POPC R7, R6 ;  /* 0x0000000600077309 */ /* 0x000e220000000000 */
[----:B------:R-:W-:Y:S02]  /*1ad10*/  IMAD.MOV.U32 R11, RZ, RZ, 0x1f ;  /* 0x0000001fff0b7424 */ /* 0x000fe400078e00ff */
[----:B0-----:R-:W-:-:S07]  /*1ad20*/  IMAD.MOV.U32 R12, RZ, RZ, R7 ;  /* 0x000000ffff0c7224 */ /* 0x001fce00078e0007 */
[----:B------:R-:W-:Y:S05]  /*1ad30*/  WARPSYNC.COLLECTIVE R15, `(.L_x_5310) ;  /* 0x000000000f087348 */ /* 0x000fea0003c00000 */
[----:B------:R0:W1:Y:S02]  /*1ad40*/  SHFL.IDX P6, R14, R13, R12, R11 ;  /* 0x0000000c0d0e7389 */ /* 0x00006400000c000b */
[----:B01----:R-:W-:Y:S01]  /*1ad50*/  ENDCOLLECTIVE ;  /* 0x000000000000791b */ /* 0x003fe20003800000 */
.L_x_5310:
[----:B------:R-:W-:Y:S01]  /*1ad60*/  IMAD.MOV.U32 R17, RZ, RZ, R14 ;  /* 0x000000ffff117224 */ /* 0x000fe200078e000e */
[----:B------:R-:W-:Y:S06]  /*1ad70*/  BRA `(.L_x_5311) ;  /* 0xffffffe400647947 */ /* 0x000fec000383ffff */
.L_x_5257:
[----:B------:R-:W-:Y:S01]  /*1ad80*/  BSSY B0, `(.L_x_5312) ;  /* 0x0000007000007945 */ /* 0x000fe20003800000 */
[----:B------:R-:W-:Y:S02]  /*1ad90*/  IMAD.MOV.U32 R13, RZ, RZ, R2 ;  /* 0x000000ffff0d7224 */ /* 0x000fe400078e0002 */
[----:B------:R-:W-:Y:S02]  /*1ada0*/  IMAD.MOV.U32 R11, RZ, RZ, 0x1f ;  /* 0x0000001fff0b7424 */ /* 0x000fe400078e00ff */
[----:B------:R-:W-:-:S07]  /*1adb0*/  IMAD.MOV.U32 R15, RZ, RZ, -0x1 ;  /* 0xffffffffff0f7424 */ /* 0x000fce00078e00ff */
[----:B012---:R-:W-:Y:S05]  /*1adc0*/  WARPSYNC.COLLECTIVE R15, `(.L_x_5313) ;  /* 0x000000000f087348 */ /* 0x007fea0003c00000 */
[----:B------:R3:W4:Y:S02]  /*1add0*/  SHFL.IDX P6, R14, R13, R12, R11 ;  /* 0x0000000c0d0e7389 */ /* 0x00072400000c000b */
[----:B01234-:R-:W-:Y:S01]  /*1ade0*/  ENDCOLLECTIVE ;  /* 0x000000000000791b */ /* 0x01ffe20003800000 */
.L_x_5313:
[----:B------:R-:W-:Y:S05]  /*1adf0*/  BSYNC B0 ;  /* 0x0000000000007941 */ /* 0x000fea0003800000 */
.L_x_5312:
[----:B------:R-:W-:Y:S01]  /*1ae00*/  IMAD.MOV.U32 R8, RZ, RZ, R14 ;  /* 0x000000ffff087224 */ /* 0x000fe200078e000e */
[----:B------:R-:W-:Y:S06]  /*1ae10*/  BRA `(.L_x_5256) ;  /* 0xffffffe400587947 */ /* 0x000fec000383ffff */
.L_x_5260:
[----:B-1----:R1:W3:Y:S02]  /*1ae20*/  SYNCS.PHASECHK.TRANS64.TRYWAIT P0, [R0+URZ+0x38820], R3 ;  /* 0x03882003000075a7 */ /* 0x0022e4000800017f */
[----:B---3--:R-:W-:Y:S05]  /*1ae30*/  @!P0 NANOSLEEP.SYNCS 0x989680 ;  /* 0x009896800000895d */ /* 0x008fea0003900000 */
[----:B------:R-:W3:Y:S02]  /*1ae40*/  @!P0 SYNCS.PHASECHK.TRANS64 P0, [R0+URZ+0x38820], R3 ;  /* 0x03882003000085a7 */ /* 0x000ee4000800007f */
[----:B---3--:R-:W-:Y:S05]  /*1ae50*/  @!P0 BRA `(.L_x_5260) ;  /* 0xfffffffc00f08947 */ /* 0x008fea000383ffff */
[----:B------:R-:W-:Y:S05]  /*1ae60*/  BRA `(.L_x_5314) ;  /* 0xffffffe800d47947 */ /* 0x000fea000383ffff */
.L_x_5261:
[----:B--2---:R-:W2:Y:S01]  /*1ae70*/  S2R R2, SR_TID.X ;  /* 0x0000000000027919 */ /* 0x004ea20000002100 */
[----:B------:R-:W-:Y:S01]  /*1ae80*/  BSSY B0, `(.L_x_5315) ;  /* 0x000000a000007945 */ /* 0x000fe20003800000 */
[----:B------:R-:W-:Y:S02]  /*1ae90*/  IMAD.MOV.U32 R12, RZ, RZ, RZ ;  /* 0x000000ffff0c7224 */ /* 0x000fe400078e00ff */
[----:B------:R-:W-:Y:S02]  /*1aea0*/  IMAD.MOV.U32 R11, RZ, RZ, 0x1f ;  /* 0x0000001fff0b7424 */ /* 0x000fe400078e00ff */
[----:B------:R-:W-:Y:S01]  /*1aeb0*/  IMAD.MOV.U32 R15, RZ, RZ, -0x1 ;  /* 0xffffffffff0f7424 */ /* 0x000fe200078e00ff */
[----:B--2---:R-:W-:-:S04]  /*1aec0*/  SHF.R.U32.HI R2, RZ, 0x5, R2 ;  /* 0x00000005ff027819 */ /* 0x004fc80000011602 */
[----:B------:R-:W-:-:S04]  /*1aed0*/  LOP3.LUT R2, R2, 0x3, RZ, 0xc0, !PT ;  /* 0x0000000302027812 */ /* 0x000fc800078ec0ff */
[----:B0-----:R-:W-:-:S07]  /*1aee0*/  MOV R13, R2 ;  /* 0x00000002000d7202 */ /* 0x001fce0000000f00 */
[----:B-1----:R-:W-:Y:S05]  /*1aef0*/  WARPSYNC.COLLECTIVE R15, `(.L_x_5316) ;  /* 0x000000000f087348 */ /* 0x002fea0003c00000 */
[----:B------:R0:W2:Y:S02]  /*1af00*/  SHFL.IDX P6, R14, R13, R12, R11 ;  /* 0x0000000c0d0e7389 */ /* 0x0000a400000c000b */
[----:B012---:R-:W-:Y:S01]  /*1af10*/  ENDCOLLECTIVE ;  /* 0x000000000000791b */ /* 0x007fe20003800000 */
.L_x_5316:
[----:B------:R-:W-:Y:S05]  /*1af20*/  BSYNC B0 ;  /* 0x0000000000007941 */ /* 0x000fea0003800000 */
.L_x_5315:
[----:B------:R-:W-:Y:S05]  /*1af30*/  BRA `(.L_x_5317) ;  /* 0xffffffe800b87947 */ /* 0x000fea000383ffff */
.L_x_5264:
[----:B------:R-:W-:Y:S01]  /*1af40*/  BSSY B1, `(.L_x_5318) ;  /* 0x0000006000017945 */ /* 0x000fe20003800000 */
[----:B------:R-:W-:-:S07]  /*1af50*/  IMAD.MOV.U32 R15, RZ, RZ, -0x1 ;  /* 0xffffffffff0f7424 */ /* 0x000fce00078e00ff */
[----:B012---:R-:W-:Y:S05]  /*1af60*/  WARPSYNC.COLLECTIVE R15, `(.L_x_5319) ;  /* 0x000000000f0c7348 */ /* 0x007fea0003c00000 */
[----:B------:R-:W-:Y:S02]  /*1af70*/  ELECT P6, UR62, PT ;  /* 0x00000000003e782f */ /* 0x000fe400038c0000 */
[----:B------:R-:W-:Y:S01]  /*1af80*/  MOV R14, UR62 ;  /* 0x0000003e000e7c02 */ /* 0x000fe20008000f00 */
[----:B012---:R-:W-:Y:S10]  /*1af90*/  ENDCOLLECTIVE ;  /* 0x000000000000791b */ /* 0x007ff40003800000 */
.L_x_5319:
[----:B------:R-:W-:Y:S05]  /*1afa0*/  BSYNC B1 ;  /* 0x0000000000017941 */ /* 0x000fea0003800000 */
.L_x_5318:
[----:B------:R-:W-:Y:S05]  /*1afb0*/  BRA `(.L_x_5320) ;  /* 0xffffffe800b07947 */ /* 0x000fea000383ffff */
.L_x_5266:
[----:B-1----:R1:W2:Y:S02]  /*1afc0*/  SYNCS.PHASECHK.TRANS64.TRYWAIT P0, [R6+URZ], R5 ;  /* 0x00000005060075a7 */ /* 0x0022a4000800017f */
[----:B--2---:R-:W-:Y:S05]  /*1afd0*/  @!P0 NANOSLEEP.SYNCS 0x989680 ;  /* 0x009896800000895d */ /* 0x004fea0003900000 */
[----:B------:R-:W2:Y:S02]  /*1afe0*/  @!P0 SYNCS.PHASECHK.TRANS64 P0, [R6+URZ], R5 ;  /* 0x00000005060085a7 */ /* 0x000ea4000800007f */
[----:B--2---:R-:W-:Y:S05]  /*1aff0*/  @!P0 BRA `(.L_x_5266) ;  /* 0xfffffffc00f08947 */ /* 0x004fea000383ffff */
[----:B------:R-:W-:Y:S05]  /*1b000*/  BRA `(.L_x_5321) ;  /* 0xffffffe800ec7947 */ /* 0x000fea000383ffff */
.L_x_5267:
[----:B--2---:R2:W3:Y:S02]  /*1b010*/  SYNCS.PHASECHK.TRANS64.TRYWAIT P0, [R7+URZ], R2 ;  /* 0x00000002070075a7 */ /* 0x0044e4000800017f */
[----:B---3--:R-:W-:Y:S05]  /*1b020*/  @!P0 NANOSLEEP.SYNCS 0x989680 ;  /* 0x009896800000895d */ /* 0x008fea0003900000 */
[----:B------:R-:W3:Y:S02]  /*1b030*/  @!P0 SYNCS.PHASECHK.TRANS64 P0, [R7+URZ], R2 ;  /* 0x00000002070085a7 */ /* 0x000ee4000800007f */
[----:B---3--:R-:W-:Y:S05]  /*1b040*/  @!P0 BRA `(.L_x_5267) ;  /* 0xfffffffc00f08947 */ /* 0x008fea000383ffff */
[----:B------:R-:W-:Y:S05]  /*1b050*/  BRA `(.L_x_5322) ;  /* 0xffffffe800e07947 */ /* 0x000fea000383ffff */
.L_x_5269:
[----:B---3--:R3:W4:Y:S02]  /*1b060*/  SYNCS.PHASECHK.TRANS64.TRYWAIT P0, [R4+URZ], R5 ;  /* 0x00000005040075a7 */ /* 0x008724000800017f */
[----:B----4-:R-:W-:Y:S05]  /*1b070*/  @!P0 NANOSLEEP.SYNCS 0x989680 ;  /* 0x009896800000895d */ /* 0x010fea0003900000 */
[----:B------:R-:W4:Y:S02]  /*1b080*/  @!P0 SYNCS.PHASECHK.TRANS64 P0, [R4+URZ], R5 ;  /* 0x00000005040085a7 */ /* 0x000f24000800007f */
[----:B----4-:R-:W-:Y:S05]  /*1b090*/  @!P0 BRA `(.L_x_5269) ;  /* 0xfffffffc00f08947 */ /* 0x010fea000383ffff */
[----:B------:R-:W-:Y:S05]  /*1b0a0*/  BRA `(.L_x_5323) ;  /* 0xffffffe800e87947 */ /* 0x000fea000383ffff */
.L_x_5324:
        /* <DEDUP_REMOVED lines=13> */
.L_x_11951:


//--------------------- .text._ZN7cutlass13device_kernelIN5flash11enable_sm90INS1_16FlashAttnFwdSm90INS1_25CollectiveMainloopFwdSm90ILi2EN4cute5tupleIJNS5_1CILi1EEES8_S8_EEENS6_IJNS7_ILi64EEESA_SA_EEELi512ENS_10bfloat16_tEfNS_4arch4Sm90ELb0ELb1ELb1ELb1ELb0ELb1ELb1ELb0ELb0ELb0ELb0ELb0EEENS1_21CollectiveEpilogueFwdINS6_IJSA_NS7_ILi512EEESA_EEES9_SC_SE_Li256ELb1ELb0ELb0ELb0EEENS1_36VarlenDynamicPersistentTileSchedulerILi64ELi64ELi256ELi32ELb0ELb0ELb1ELb1ELb0ELb1EEEEEEEEEvNT_6ParamsE --------------------------
	.section	.text._ZN7cutlass13device_kernelIN5flash11enable_sm90INS1_16FlashAttnFwdSm90INS1_25CollectiveMainloopFwdSm90ILi2EN4cute5tupleIJNS5_1CILi1EEES8_S8_EEENS6_IJNS7_ILi64EEESA_SA_EEELi512ENS_10bfloat16_tEfNS_4arch4Sm90ELb0ELb1ELb1ELb1ELb0ELb1ELb1ELb0ELb0ELb0ELb0ELb0EEENS1_21CollectiveEpilogueFwdINS6_IJSA_NS7_ILi512EEESA_EEES9_SC_SE_Li256ELb1ELb0ELb0ELb0EEENS1_36VarlenDynamicPersistentTileSchedulerILi64ELi64ELi256ELi32ELb0ELb0ELb1ELb1ELb0ELb1EEEEEEEEEvNT_6ParamsE,"ax",@progbits
	.align	128
.text._ZN7cutlass13device_kernelIN5flash11enable_sm90INS1_16FlashAttnFwdSm90INS1_25CollectiveMainloopFwdSm90ILi2EN4cute5tupleIJNS5_1CILi1EEES8_S8_EEENS6_IJNS7_ILi64EEESA_SA_EEELi512ENS_10bfloat16_tEfNS_4arch4Sm90ELb0ELb1ELb1ELb1ELb0ELb1ELb1ELb0ELb0ELb0ELb0ELb0EEENS1_21CollectiveEpilogueFwdINS6_IJSA_NS7_ILi512EEESA_EEES9_SC_SE_Li256ELb1ELb0ELb0ELb0EEENS1_36VarlenDynamicPersistentTileSchedulerILi64ELi64ELi256ELi32ELb0ELb0ELb1ELb1ELb0ELb1EEEEEEEEEvNT_6ParamsE:
        .type           _ZN7cutlass13device_kernelIN5flash11enable_sm90INS1_16FlashAttnFwdSm90INS1_25CollectiveMainloopFwdSm90ILi2EN4cute5tupleIJNS5_1CILi1EEES8_S8_EEENS6_IJNS7_ILi64EEESA_SA_EEELi512ENS_10bfloat16_tEfNS_4arch4Sm90ELb0ELb1ELb1ELb1ELb0ELb1ELb1ELb0ELb0ELb0ELb0ELb0EEENS1_21CollectiveEpilogueFwdINS6_IJSA_NS7_ILi512EEESA_EEES9_SC_SE_Li256ELb1ELb0ELb0ELb0EEENS1_36VarlenDynamicPersistentTileSchedulerILi64ELi64ELi256ELi32ELb0ELb0ELb1ELb1ELb0ELb1EEEEEEEEEvNT_6ParamsE,@function
        .size           _ZN7cutlass13device_kernelIN5flash11enable_sm90INS1_16FlashAttnFwdSm90INS1_25CollectiveMainloopFwdSm90ILi2EN4cute5tupleIJNS5_1CILi1EEES8_S8_EEENS6_IJNS7_ILi64EEESA_SA_EEELi512ENS_10bfloat16_tEfNS_4arch4Sm90ELb0ELb1ELb1ELb1ELb0ELb1ELb1ELb0ELb0ELb0ELb0ELb0EEENS1_21CollectiveEpilogueFwdINS6_IJSA_NS7_ILi512EEESA_EEES9_SC_SE_Li256ELb1ELb0ELb0ELb0EEENS1_36VarlenDynamicPersistentTileSchedulerILi64ELi64ELi256ELi32ELb0ELb0ELb1ELb1ELb0ELb1EEEEEEEEEvNT_6ParamsE,(.L_x_11952 - _ZN7cutlass13device_kernelIN5flash11enable_sm90INS1_16FlashAttnFwdSm90INS1_25CollectiveMainloopFwdSm90ILi2EN4cute5tupleIJNS5_1CILi1EEES8_S8_EEENS6_IJNS7_ILi64EEESA_SA_EEELi512ENS_10bfloat16_tEfNS_4arch4Sm90ELb0ELb1ELb1ELb1ELb0ELb1ELb1ELb0ELb0ELb0ELb0ELb0EEENS1_21CollectiveEpilogueFwdINS6_IJSA_NS7_ILi512EEESA_EEES9_SC_SE_Li256ELb1ELb0ELb0ELb0EEENS1_36VarlenDynamicPersistentTileSchedulerILi64ELi64ELi256ELi32ELb0ELb0ELb1ELb1ELb0ELb1EEEEEEEEEvNT_6ParamsE)
        .other          _ZN7cutlass13device_kernelIN5flash11enable_sm90INS1_16FlashAttnFwdSm90INS1_25CollectiveMainloopFwdSm90ILi2EN4cute5tupleIJNS5_1CILi1EEES8_S8_EEENS6_IJNS7_ILi64EEESA_SA_EEELi512ENS_10bfloat16_tEfNS_4arch4Sm90ELb0ELb1ELb1ELb1ELb0ELb1ELb1ELb0ELb0ELb0ELb0ELb0EEENS1_21CollectiveEpilogueFwdINS6_IJSA_NS7_ILi512EEESA_EEES9_SC_SE_Li256ELb1ELb0ELb0ELb0EEENS1_36VarlenDynamicPersistentTileSchedulerILi64ELi64ELi256ELi32ELb0ELb0ELb1ELb1ELb0ELb1EEEEEEEEEvNT_6ParamsE,@"STO_CUDA_ENTRY STV_DEFAULT"
_ZN7cutlass13device_kernelIN5flash11enable_sm90INS1_16FlashAttnFwdSm90INS1_25CollectiveMainloopFwdSm90ILi2EN4cute5tupleIJNS5_1CILi1EEES8_S8_EEENS6_IJNS7_ILi64EEESA_SA_EEELi512ENS_10bfloat16_tEfNS_4arch4Sm90ELb0ELb1ELb1ELb1ELb0ELb1ELb1ELb0ELb0ELb0ELb0ELb0EEENS1_21CollectiveEpilogueFwdINS6_IJSA_NS7_ILi512EEESA_EEES9_SC_SE_Li256ELb1ELb0ELb0ELb0EEENS1_36VarlenDynamicPersistentTileSchedulerILi64ELi64ELi256ELi32ELb0ELb0ELb1ELb1ELb0ELb1EEEEEEEEEvNT_6ParamsE:
[----:B------:R-:W0:Y:S02]  /*0000*/  LDC R1, c[0x0][0x28] ;  /* 0x00000a00ff017b82 */ /* 0x000e240000000800 */
[----:B0-----:R-:W-:Y:S01]  /*0010*/  VIADD R1, R1, 0xffffffc8 ;  /* 0xffffffc801017836 */ /* 0x001fe20000000000 */
[----:B------:R-:W0:Y:S01]  /*0020*/  S2R R3, SR_TID.X ;  /* 0x0000000000037919 */ /* 0x000e220000002100 */
[----:B------:R-:W-:Y:S01]  /*0030*/  ELECT P0, URZ, PT ;  /* 0x00000000003f782f */ /* 0x000fe20003800000 */
[----:B------:R-:W-:Y:S01]  /*0040*/  BSSY B0, `(.L_x_5325) ;  /* 0x000001a000007945 */ /* 0x000fe20003800000 */
[--C-:B0-----:R-:W-:Y:S02]  /*0050*/  SHF.R.U32.HI R0, RZ, 0x5, R3.reuse ;  /* 0x00000005ff007819 */ /* 0x101fe40000011603 */
[----:B------:R-:W-:-:S03]  /*0060*/  SHF.R.U32.HI R4, RZ, 0x7, R3 ;  /* 0x00000007ff047819 */ /* 0x000fc60000011603 */
        /* <DEDUP_REMOVED lines=23> */
.L_x_5326:
[----:B------:R-:W-:Y:S05]  /*01e0*/  BSYNC B0 ;  /* 0x0000000000007941 */ /* 0x000fea0003800000 */
.L_x_5325:
[----:B------:R-:W0:Y:S01]  /*01f0*/  SHFL.IDX PT, R4, R4, RZ, 0x1f ;  /* 0x00001fff04047589 */ /* 0x000e2200000e0000 */
[----:B------:R-:W-:Y:S01]  /*0200*/  VOTEU.ANY UP0, P0 ;  /* 0x00000000003f7886 */ /* 0x000fe20000000100 */
[----:B------:R-:W-:Y:S01]  /*0210*/  UMOV UR4, 0x1 ;  /* 0x0000000100047882 */ /* 0x000fe20000000000 */
[----:B------:R-:W-:Y:S01]  /*0220*/  UMOV UR7, 0x100 ;  /* 0x0000010000077882 */ /* 0x000fe20000000000 */
[----:B------:R-:W1:Y:S01]  /*0230*/  SHFL.IDX PT, R2, R0, RZ, 0x1f ;  /* 0x00001fff00027589 */ /* 0x000e6200000e0000 */
[----:B------:R-:W-:Y:S01]  /*0240*/  VOTEU.ANY UP1, P0 ;  /* 0x00000000003f7886 */ /* 0x000fe20000020100 */
[----:B------:R-:W2:Y:S01]  /*0250*/  @UP0 S2UR UR8, SR_CgaCtaId ;  /* 0x00000000000809c3 */ /* 0x000ea20000008800 */
[----:B------:R-:W-:Y:S01]  /*0260*/  @UP0 UMOV UR6, 0x400 ;  /* 0x0000040000060882 */ /* 0x000fe20000000000 */
[----:B------:R-:W-:-:S04]  /*0270*/  @UP0 UIADD3 UR4, -UR4, 0x100000, URZ ;  /* 0x0010000004040890 */ /* 0x000fc8000fffe13f */
[----:B------:R-:W-:Y:S02]  /*0280*/  @UP0 USHF.L.U32 UR5, UR4, 0xb, URZ ;  /* 0x0000000b04050899 */ /* 0x000fe4000800063f */
[----:B------:R-:W-:Y:S01]  /*0290*/  @UP0 USHF.L.U32 UR4, UR4, 0x1, URZ ;  /* 0x0000000104040899 */ /* 0x000fe2000800063f */
[----:B------:R-:W-:Y:S01]  /*02a0*/  VOTEU.ANY UP2, P0 ;  /* 0x00000000003f7886 */ /* 0x000fe20000040100 */
[----:B------:R-:W-:Y:S01]  /*02b0*/  VOTEU.ANY UP3, P0 ;  /* 0x00000000003f7886 */ /* 0x000fe20000060100 */
[----:B0-----:R-:W-:Y:S02]  /*02c0*/  R2UR UR9, R4 ;  /* 0x00000000040972ca */ /* 0x001fe400000e0000 */
[----:B-1----:R-:W-:Y:S01]  /*02d0*/  ISETP.NE.AND P1, PT, R2, RZ, PT ;  /* 0x000000ff0200720c */ /* 0x002fe20003f25270 */
[----:B--2---:R-:W-:Y:S02]  /*02e0*/  @UP0 ULEA UR8, UR8, UR6, 0x18 ;  /* 0x0000000608080291 */ /* 0x004fe4000f8ec03f */
[----:B------:R-:W-:-:S04]  /*02f0*/  @UP0 UIADD3 UR6, -UR7, 0x100000, URZ ;  /* 0x0010000007060890 */ /* 0x000fc8000fffe13f */
[----:B------:R-:W-:Y:S02]  /*0300*/  @UP0 USHF.L.U32 UR7, UR6, 0xb, URZ ;  /* 0x0000000b06070899 */ /* 0x000fe4000800063f */
[----:B------:R-:W-:Y:S02]  /*0310*/  @UP0 USHF.L.U32 UR6, UR6, 0x1, URZ ;  /* 0x0000000106060899 */ /* 0x000fe4000800063f */
[----:B------:R-:W-:Y:S01]  /*0320*/  IMAD.U32 R4, RZ, RZ, UR9 ;  /* 0x00000009ff047e24 */ /* 0x000fe2000f8e00ff */
[----:B------:R-:W-:-:S04]  /*0330*/  UISETP.NE.AND UP0, UPT, UR9, URZ, UPT ;  /* 0x0000003f0900728c */ /* 0x000fc8000bf05270 */
[----:B------:R0:W-:Y:S04]  /*0340*/  STL [R1+0x2c], R4 ;  /* 0x00002c0401007387 */ /* 0x0001e80000100800 */
[----:B------:R-:W1:Y:S02]  /*0350*/  FENCE.VIEW.ASYNC.S ;  /* 0x00000000000073c6 */ /* 0x000e640000000000 */
[----:B-1----:R0:W1:Y:S01]  /*0360*/  @UP1 SYNCS.EXCH.64 URZ, [UR8+0x38800], UR4 ;  /* 0x03880004083f15b2 */ /* 0x0020620008000100 */
[----:B------:R0:W2:Y:S01]  /*0370*/  @UP2 SYNCS.EXCH.64 URZ, [UR8+0x38810], UR4 ;  /* 0x03881004083f25b2 */ /* 0x0000a20008000100 */
[----:B------:R0:W3:Y:S01]  /*0380*/  @UP3 SYNCS.EXCH.64 URZ, [UR8+0x38820], UR6 ;  /* 0x03882006083f35b2 */ /* 0x0000e20008000100 */
        /* <DEDUP_REMOVED lines=14> */
[----:B----4-:R-:W-:Y:S01]  /*0470*/  NOP ;  /* 0x0000000000007918 */ /* 0x010fe20000000000 */
.L_x_5327:
[----:B------:R-:W4:Y:S01]  /*0480*/  SHFL.IDX PT, R2, R0, RZ, 0x1f ;  /* 0x00001fff00027589 */ /* 0x000f2200000e0000 */
[----:B------:R-:W-:Y:S01]  /*0490*/  NOP ;  /* 0x0000000000007918 */ /* 0x000fe20000000000 */
[----:B----4-:R-:W-:-:S13]  /*04a0*/  ISETP.NE.AND P0, PT, R2, RZ, PT ;  /* 0x000000ff0200720c */ /* 0x010fda0003f05270 */
        /* <DEDUP_REMOVED lines=18> */
[----:B----4-:R-:W-:Y:S01]  /*05d0*/  NOP ;  /* 0x0000000000007918 */ /* 0x010fe20000000000 */
.L_x_5328:
[----:B------:R-:W4:Y:S01]  /*05e0*/  SHFL.IDX PT, R2, R0, RZ, 0x1f ;  /* 0x00001fff00027589 */ /* 0x000f2200000e0000 */
[----:B------:R-:W-:Y:S01]  /*05f0*/  NOP ;  /* 0x0000000000007918 */ /* 0x000fe20000000000 */
[----:B----4-:R-:W-:-:S13]  /*0600*/  ISETP.NE.AND P0, PT, R2, RZ, PT ;  /* 0x000000ff0200720c */ /* 0x010fda0003f05270 */
        /* <DEDUP_REMOVED lines=15> */
.L_x_5329:
        /* <DEDUP_REMOVED lines=22> */
.L_x_5330:
        /* <DEDUP_REMOVED lines=22> */
.L_x_5331:
        /* <DEDUP_REMOVED lines=8> */
[----:B-123--:R-:W-:Y:S06]  /*0a40*/  BAR.SYNC.DEFER_BLOCKING 0x0 ;  /* 0x0000000000007b1d */ /* 0x00efec0000010000 */
[----:B------:R-:W-:Y:S05]  /*0a50*/  @!P0 BRA `(.L_x_5333) ;  /* 0x000001c000888947 */ /* 0x000fea0003800000 */
.L_x_5334:
[----:B------:R-:W-:-:S08]  /*0a60*/  NOP ;  /* 0x0000000000007918 */ /* 0x000fd00000000000 */
[----:B------:R-:W1:Y:S02]  /*0a70*/  USETMAXREG.TRY_ALLOC.CTAPOOL UP0, 0xf0 ;  /* 0x000000f0000079c8 */ /* 0x000e640008000600 */
[----:B-1----:R-:W-:-:S13]  /*0a80*/  PLOP3.LUT P0, PT, PT, PT, UP0, 0x80, 0x0 ;  /* 0x000000000000781c */ /* 0x002fda0003f0f008 */
[----:B------:R-:W-:Y:S05]  /*0a90*/  @!P0 BRA `(.L_x_5334) ;  /* 0xfffffffc00f08947 */ /* 0x000fea000383ffff */
[----:B------:R-:W-:Y:S01]  /*0aa0*/  SHF.R.U32.HI R0, RZ, 0x7, R3 ;  /* 0x00000007ff007819 */ /* 0x000fe20000011603 */
[----:B------:R-:W1:Y:S01]  /*0ab0*/  S2UR UR5, SR_CgaCtaId ;  /* 0x00000000000579c3 */ /* 0x000e620000008800 */
[----:B------:R-:W-:Y:S02]  /*0ac0*/  UMOV UR4, 0x400 ;  /* 0x0000040000047882 */ /* 0x000fe40000000000 */
[----:B------:R-:W-:-:S13]  /*0ad0*/  ISETP.NE.AND P0, PT, R0, 0x1, PT ;  /* 0x000000010000780c */ /* 0x000fda0003f05270 */
[----:B------:R-:W-:Y:S06]  /*0ae0*/  @!P0 BAR.ARV 0x8, 0xa0 ;  /* 0x0202800000008b1d */ /* 0x000fec0000002000 */
[----:B------:R-:W-:Y:S01]  /*0af0*/  ISETP.GE.U32.AND P0, PT, R3, 0x100, PT ;  /* 0x000001000300780c */ /* 0x000fe20003f06070 */
[----:B-1----:R-:W-:-:S06]  /*0b00*/  ULEA UR4, UR5, UR4, 0x18 ;  /* 0x0000000405047291 */ /* 0x002fcc000f8ec03f */
[----:B------:R-:W-:Y:S01]  /*0b10*/  IMAD.U32 R18, RZ, RZ, UR4 ;  /* 0x00000004ff127e24 */ /* 0x000fe2000f8e00ff */
[----:B------:R-:W-:-:S05]  /*0b20*/  ULDC UR4, c[0x0][0xd14] ;  /* 0x0003450000047ab9 */ /* 0x000fca0000000800 */
[----:B------:R-:W-:Y:S08]  /*0b30*/  @P0 BAR.ARV 0xf, 0x100 ;  /* 0x03c4000000000b1d */ /* 0x000ff00000002000 */
[----:B------:R-:W-:Y:S06]  /*0b40*/  BAR.SYNC.DEFER_BLOCKING 0x5, 0x120 ;  /* 0x0144800000007b1d */ /* 0x000fec0000010000 */
[----:B------:R-:W1:Y:S02]  /*0b50*/  LDS.128 R188, [R18+0x388d0] ;  /* 0x0388d00012bc7984 */ /* 0x000e640000000c00 */
[----:B------:R-:W-:Y:S06]  /*0b60*/  BAR.ARV 0x4, 0x120 ;  /* 0x0104800000007b1d */ /* 0x000fec0000002000 */
[----:B-1----:R-:W-:-:S13]  /*0b70*/  ISETP.GE.AND P0, PT, R191, UR4, PT ;  /* 0x00000004bf007c0c */ /* 0x002fda000bf06270 */
[----:B------:R-:W-:Y:S05]  /*0b80*/  @P0 BRA `(.L_x_5335) ;  /* 0x0000022c00b40947 */ /* 0x000fea0003800000 */
[----:B------:R-:W2:Y:S01]  /*0b90*/  LDL R0, [R1+0x30] ;  /* 0x0000300001007983 */ /* 0x000ea20000100800 */
[----:B------:R-:W-:Y:S01]  /*0ba0*/  VIADD R233, R3, 0xffffff80 ;  /* 0xffffff8003e97836 */ /* 0x000fe20000000000 */
[----:B------:R-:W-:Y:S01]  /*0bb0*/  MOV R19, RZ ;  /* 0x000000ff00137202 */ /* 0x000fe20000000f00 */
[----:B------:R-:W-:Y:S02]  /*0bc0*/  IMAD.MOV.U32 R208, RZ, RZ, 0x20 ;  /* 0x00000020ffd07424 */ /* 0x000fe400078e00ff */
[----:B------:R-:W-:Y:S02]  /*0bd0*/  IMAD.MOV.U32 R186, RZ, RZ, RZ ;  /* 0x000000ffffba7224 */ /* 0x000fe400078e00ff */
[----:B------:R-:W-:Y:S02]  /*0be0*/  IMAD.MOV.U32 R192, RZ, RZ, RZ ;  /* 0x000000ffffc07224 */ /* 0x000fe400078e00ff */
[----:B------:R-:W-:Y:S02]  /*0bf0*/  IMAD.MOV.U32 R22, RZ, RZ, RZ ;  /* 0x000000ffff167224 */ /* 0x000fe400078e00ff */
[----:B------:R-:W-:Y:S01]  /*0c00*/  IMAD.MOV.U32 R218, RZ, RZ, RZ ;  /* 0x000000ffffda7224 */ /* 0x000fe200078e00ff */
[----:B--2---:R-:W-:-:S02]  /*0c10*/  R2UR UR4, R0 ;  /* 0x00000000000472ca */ /* 0x004fc400000e0000 */
[----:B------:R-:W-:-:S04]  /*0c20*/  SHF.R.S32.HI R0, RZ, 0x1f, R233 ;  /* 0x0000001fff007819 */ /* 0x000fc800000114e9 */
[CC--:B------:R-:W-:Y:S02]  /*0c30*/  LEA.HI R3, R0.reuse, R233.reuse, RZ, 0x4 ;  /* 0x000000e900037211 */ /* 0x0c0fe400078f20ff */
[CC--:B0-----:R-:W-:Y:S02]  /*0c40*/  LEA.HI R2, R0.reuse, R233.reuse, RZ, 0x7 ;  /* 0x000000e900027211 */ /* 0x0c1fe400078f38ff */
[----:B------:R-:W-:Y:S02]  /*0c50*/  LOP3.LUT R4, R3, 0xfffffff0, RZ, 0xc0, !PT ;  /* 0xfffffff003047812 */ /* 0x000fe400078ec0ff */
[----:B------:R-:W-:Y:S01]  /*0c60*/  LEA.HI R5, R0, R233, RZ, 0x5 ;  /* 0x000000e900057211 */ /* 0x000fe200078f28ff */
[----:B------:R-:W-:Y:S01]  /*0c70*/  ULOP3.LUT UR36, UR4, 0x1, URZ, 0xfc, !UPT ;  /* 0x0000000104247892 */ /* 0x000fe2000f8efc3f */
[----:B------:R-:W-:Y:S01]  /*0c80*/  LOP3.LUT R6, R2, 0xffffff80, RZ, 0xc0, !PT ;  /* 0xffffff8002067812 */ /* 0x000fe200078ec0ff */
[----:B------:R-:W-:Y:S01]  /*0c90*/  IMAD.IADD R4, R233, 0x1, -R4 ;  /* 0x00000001e9047824 */ /* 0x000fe200078e0a04 */
[----:B------:R-:W-:-:S02]  /*0ca0*/  SHF.R.S32.HI R213, RZ, 0x5, R5 ;  /* 0x00000005ffd57819 */ /* 0x000fc40000011405 */
[----:B------:R-:W-:Y:S01]  /*0cb0*/  SHF.R.S32.HI R8, RZ, 0x1f, R5 ;  /* 0x0000001fff087819 */ /* 0x000fe20000011405 */
[----:B------:R-:W-:Y:S01]  /*0cc0*/  IMAD.IADD R7, R233, 0x1, -R6 ;  /* 0x00000001e9077824 */ /* 0x000fe200078e0a06 */
[----:B------:R-:W-:Y:S02]  /*0cd0*/  SHF.R.S32.HI R5, RZ, 0x1f, R4 ;  /* 0x0000001fff057819 */ /* 0x000fe40000011404 */
[----:B------:R-:W-:Y:S02]  /*0ce0*/  SHF.R.S32.HI R6, RZ, 0x4, R3 ;  /* 0x00000004ff067819 */ /* 0x000fe40000011403 */
[----:B------:R-:W-:Y:S02]  /*0cf0*/  LEA.HI R11, R5, R4, RZ, 0x3 ;  /* 0x00000004050b7211 */ /* 0x000fe400078f18ff */
[----:B------:R-:W-:Y:S02]  /*0d00*/  LEA.HI R3, R3, R6, RZ, 0x1 ;  /* 0x0000000603037211 */ /* 0x000fe400078f08ff */
[----:B------:R-:W-:-:S02]  /*0d10*/  LEA.HI R8, R8, R213, RZ, 0x2 ;  /* 0x000000d508087211 */ /* 0x000fc400078f10ff */
[C---:B------:R-:W-:Y:S01]  /*0d20*/  LOP3.LUT R13, R11.reuse, 0xfffffff8, RZ, 0xc0, !PT ;  /* 0xfffffff80b0d7812 */ /* 0x040fe200078ec0ff */
[----:B------:R-:W-:Y:S01]  /*0d30*/  IMAD.SHL.U32 R11, R11, 0x40, RZ ;  /* 0x000000400b0b7824 */ /* 0x000fe200078e00ff */
[----:B------:R-:W-:Y:S02]  /*0d40*/  SHF.R.S32.HI R221, RZ, 0x7, R2 ;  /* 0x00000007ffdd7819 */ /* 0x000fe40000011402 */
[----:B------:R-:W-:Y:S01]  /*0d50*/  LOP3.LUT R3, R3, 0x1ffffffe, RZ, 0xc0, !PT ;  /* 0x1ffffffe03037812 */ /* 0x000fe200078ec0ff */
[----:B------:R-:W-:Y:S01]  /*0d60*/  IMAD.IADD R13, R4, 0x1, -R13 ;  /* 0x00000001040d7824 */ /* 0x000fe200078e0a0d */
[----:B------:R-:W-:Y:S01]  /*0d70*/  LOP3.LUT R8, R8, 0x3ffffc, RZ, 0xc0, !PT ;  /* 0x003ffffc08087812 */ /* 0x000fe200078ec0ff */
[----:B------:R-:W-:Y:S01]  /*0d80*/  IMAD R15, R221, 0x100, R4 ;  /* 0x00000100dd0f7824 */ /* 0x000fe200078e0204 */
[----:B------:R-:W-:Y:S01]  /*0d90*/  SHF.R.S32.HI R10, RZ, 0x1f, R7 ;  /* 0x0000001fff0a7819 */ /* 0x000fe20000011407 */
[----:B------:R-:W-:Y:S01]  /*0da0*/  IMAD.IADD R3, R6, 0x1, -R3 ;  /* 0x0000000106037824 */ /* 0x000fe200078e0a03 */
[----:B------:R-:W-:Y:S01]  /*0db0*/  R2P PR, R13, 0x6 ;  /* 0x000000060d007804 */ /* 0x000fe20000000000 */
[----:B------:R-:W-:Y:S01]  /*0dc0*/  IMAD.IADD R8, R213, 0x1, -R8 ;  /* 0x00000001d5087824 */ /* 0x000fe200078e0a08 */
[----:B------:R-:W-:Y:S01]  /*0dd0*/  LEA.HI R5, R10, R7, RZ, 0x2 ;  /* 0x000000070a057211 */ /* 0x000fe200078f10ff */
[----:B------:R-:W-:Y:S01]  /*0de0*/  IMAD.SHL.U32 R4, R13, 0x40, RZ ;  /* 0x000000400d047824 */ /* 0x000fe200078e00ff */
[----:B------:R-:W-:Y:S01]  /*0df0*/  LEA.HI R2, R2, R221, RZ, 0x1 ;  /* 0x000000dd02027211 */ /* 0x000fe200078f08ff */
[----:B------:R-:W-:Y:S01]  /*0e00*/  IMAD R8, R8, 0x10, R15 ;  /* 0x0000001008087824 */ /* 0x000fe200078e020f */
[----:B------:R-:W-:Y:S01]  /*0e10*/  SHF.R.S32.HI R9, RZ, 0x2, R5 ;  /* 0x00000002ff097819 */ /* 0x000fe20000011405 */
[----:B------:R-:W-:Y:S01]  /*0e20*/  IMAD.SHL.U32 R3, R3, 0x8, RZ ;  /* 0x0000000803037824 */ /* 0x000fe200078e00ff */
[----:B------:R-:W-:-:S02]  /*0e30*/  LOP3.LUT R4, R4, 0x1c0, RZ, 0xc0, !PT ;  /* 0x000001c004047812 */ /* 0x000fc400078ec0ff */
[----:B------:R-:W-:Y:S01]  /*0e40*/  SHF.R.S32.HI R12, RZ, 0x1f, R5 ;  /* 0x0000001fff0c7819 */ /* 0x000fe20000011405 */
[--C-:B------:R-:W-:Y:S01]  /*0e50*/  IMAD.U32 R232, R8, 0x40, R3.reuse ;  /* 0x0000004008e87824 */ /* 0x100fe200078e0003 */
[----:B------:R-:W-:Y:S02]  /*0e60*/  LOP3.LUT R3, R4, 0x8, R3, 0xf8, !PT ;  /* 0x0000000804037812 */ /* 0x000fe400078ef803 */
[----:B------:R-:W-:Y:S02]  /*0e70*/  SHF.R.U32.HI R6, RZ, 0x3, R4 ;  /* 0x00000003ff067819 */ /* 0x000fe40000011604 */
[----:B------:R-:W-:Y:S02]  /*0e80*/  LOP3.LUT R4, R11, 0x7ffffe00, RZ, 0xc0, !PT ;  /* 0x7ffffe000b047812 */ /* 0x000fe400078ec0ff */
[----:B------:R-:W-:Y:S02]  /*0e90*/  LOP3.LUT R3, R3, R6, RZ, 0x3c, !PT ;  /* 0x0000000603037212 */ /* 0x000fe400078e3cff */
[----:B------:R-:W-:Y:S01]  /*0ea0*/  LOP3.LUT R8, R5, 0x7ffffffc, RZ, 0xc0, !PT ;  /* 0x7ffffffc05087812 */ /* 0x000fe200078ec0ff */
[----:B------:R-:W-:Y:S01]  /*0eb0*/  IMAD R4, R213, 0x400, R4 ;  /* 0x00000400d5047824 */ /* 0x000fe200078e0204 */
[----:B------:R-:W-:-:S02]  /*0ec0*/  LEA.HI R12, R12, R9, RZ, 0x3 ;  /* 0x000000090c0c7211 */ /* 0x000fc400078f18ff */
[----:B------:R-:W-:Y:S01]  /*0ed0*/  LEA.HI R10, R10, R7, RZ, 0x5 ;  /* 0x000000070a0a7211 */ /* 0x000fe200078f28ff */
[----:B------:R-:W-:Y:S01]  /*0ee0*/  IMAD.IADD R3, R4, 0x1, R3 ;  /* 0x0000000104037824 */ /* 0x000fe200078e0203 */
[CC--:B------:R-:W-:Y:S01]  /*0ef0*/  LEA.HI R4, R0.reuse, R233.reuse, RZ, 0x3 ;  /* 0x000000e900047211 */ /* 0x0c0fe200078f18ff */
[----:B------:R-:W-:Y:S01]  /*0f00*/  IMAD.IADD R8, R7, 0x1, -R8 ;  /* 0x0000000107087824 */ /* 0x000fe200078e0a08 */
[----:B------:R-:W-:Y:S01]  /*0f10*/  LEA.HI R0, R0, R233, RZ, 0x2 ;  /* 0x000000e900007211 */ /* 0x000fe200078f10ff */
[----:B------:R-:W-:Y:S01]  /*0f20*/  IMAD R196, R3, 0x2, R18 ;  /* 0x0000000203c47824 */ /* 0x000fe200078e0212 */
[----:B------:R-:W-:Y:S01]  /*0f30*/  SHF.R.S32.HI R214, RZ, 0x3, R4 ;  /* 0x00000003ffd67819 */ /* 0x000fe20000011404 */
[----:B------:R-:W-:Y:S01]  /*0f40*/  IMAD.SHL.U32 R185, R8, 0x2, RZ ;  /* 0x0000000208b97824 */ /* 0x000fe200078e00ff */
[--C-:B------:R-:W-:Y:S01]  /*0f50*/  SHF.R.S32.HI R187, RZ, 0x2, R0.reuse ;  /* 0x00000002ffbb7819 */ /* 0x100fe20000011400 */
[----:B------:R-:W-:Y:S01]  /*0f60*/  VIADD R209, R196, 0x36400 ;  /* 0x00036400c4d17836 */ /* 0x000fe20000000000 */
[----:B------:R-:W-:Y:S01]  /*0f70*/  LOP3.LUT R220, R0, 0xfffffffc, RZ, 0xc0, !PT ;  /* 0xfffffffc00dc7812 */ /* 0x000fe200078ec0ff */
[----:B------:R-:W-:Y:S01]  /*0f80*/  VIADD R197, R196, 0x36440 ;  /* 0x00036440c4c57836 */ /* 0x000fe20000000000 */
[----:B------:R-:W-:Y:S01]  /*0f90*/  SHF.R.S32.HI R0, RZ, 0x1f, R0 ;  /* 0x0000001fff007819 */ /* 0x000fe20000011400 */
[----:B------:R-:W-:Y:S01]  /*0fa0*/  VIADD R234, R187, 0x20 ;  /* 0x00000020bbea7836 */ /* 0x000fe20000000000 */
[----:B------:R-:W-:Y:S01]  /*0fb0*/  LOP3.LUT R12, R12, 0xfffffff8, RZ, 0xc0, !PT ;  /* 0xfffffff80c0c7812 */ /* 0x000fe200078ec0ff */
[----:B------:R-:W-:Y:S01]  /*0fc0*/  IMAD.IADD R220, R233, 0x1, -R220 ;  /* 0x00000001e9dc7824 */ /* 0x000fe200078e0adc */
[----:B------:R-:W-:Y:S01]  /*0fd0*/  LEA.HI R0, R0, R187, RZ, 0x3 ;  /* 0x000000bb00007211 */ /* 0x000fe200078f18ff */
[----:B------:R-:W-:Y:S01]  /*0fe0*/  IMAD.SHL.U32 R230, R234, 0x40, RZ ;  /* 0x00000040eae67824 */ /* 0x000fe200078e00ff */
[----:B------:R-:W-:Y:S01]  /*0ff0*/  SHF.R.S32.HI R5, RZ, 0x1f, R234 ;  /* 0x0000001fff057819 */ /* 0x000fe200000114ea */
[----:B------:R-:W-:Y:S01]  /*1000*/  IMAD.SHL.U32 R16, R220, 0x8, RZ ;  /* 0x00000008dc107824 */ /* 0x000fe200078e00ff */
[----:B------:R-:W-:Y:S01]  /*1010*/  LOP3.LUT R0, R0, 0xfffffff8, RZ, 0xc0, !PT ;  /* 0xfffffff800007812 */ /* 0x000fe200078ec0ff */
[----:B------:R-:W-:Y:S01]  /*1020*/  IMAD.IADD R193, R9, 0x1, -R12 ;  /* 0x0000000109c17824 */ /* 0x000fe200078e0a0c */
[----:B------:R-:W-:Y:S01]  /*1030*/  LEA.HI R5, R5, R234, RZ, 0x3 ;  /* 0x000000ea05057211 */ /* 0x000fe200078f18ff */
[----:B------:R-:W-:Y:S01]  /*1040*/  @P2 VIADD R197, R209, 0xffffffc0 ;  /* 0xffffffc0d1c52836 */ /* 0x000fe20000000000 */
[----:B------:R-:W-:Y:S01]  /*1050*/  LOP3.LUT R230, R230, 0x1c0, RZ, 0xc0, !PT ;  /* 0x000001c0e6e67812 */ /* 0x000fe200078ec0ff */
[----:B------:R-:W-:Y:S01]  /*1060*/  IMAD.IADD R194, R187, 0x1, -R0 ;  /* 0x00000001bbc27824 */ /* 0x000fe200078e0a00 */
[----:B------:R-:W-:Y:S01]  /*1070*/  LOP3.LUT R4, R4, 0x1ffffff8, RZ, 0xc0, !PT ;  /* 0x1ffffff804047812 */ /* 0x000fe200078ec0ff */
[----:B------:R-:W-:Y:S01]  /*1080*/  IMAD.SHL.U32 R5, R5, 0x40, RZ ;  /* 0x0000004005057824 */ /* 0x000fe200078e00ff */
[----:B------:R-:W-:-:S02]  /*1090*/  LOP3.LUT R2, R2, 0xfffffe, RZ, 0xc0, !PT ;  /* 0x00fffffe02027812 */ /* 0x000fc400078ec0ff */
[----:B------:R-:W-:Y:S01]  /*10a0*/  LOP3.LUT R0, R230, 0x38, R16, 0xf8, !PT ;  /* 0x00000038e6007812 */ /* 0x000fe200078ef810 */
[----:B------:R-:W-:Y:S01]  /*10b0*/  IMAD.IADD R4, R233, 0x1, -R4 ;  /* 0x00000001e9047824 */ /* 0x000fe200078e0a04 */
[----:B------:R-:W-:Y:S01]  /*10c0*/  SHF.R.U32.HI R235, RZ, 0x3, R230 ;  /* 0x00000003ffeb7819 */ /* 0x000fe200000116e6 */
[----:B------:R-:W-:Y:S01]  /*10d0*/  IMAD.IADD R2, R221, 0x1, -R2 ;  /* 0x00000001dd027824 */ /* 0x000fe200078e0a02 */
[----:B------:R-:W-:Y:S01]  /*10e0*/  LOP3.LUT R231, R5, 0xfffffe00, RZ, 0xc0, !PT ;  /* 0xfffffe0005e77812 */ /* 0x000fe200078ec0ff */
[----:B------:R-:W-:Y:S01]  /*10f0*/  IMAD.SHL.U32 R211, R4, 0x8, RZ ;  /* 0x0000000804d37824 */ /* 0x000fe200078e00ff */
[----:B------:R-:W-:Y:S01]  /*1100*/  SEL R208, R208, 0xffffffe0, !P1 ;  /* 0xffffffe0d0d07807 */ /* 0x000fe20004800000 */
[----:B------:R-:W-:Y:S01]  /*1110*/  IMAD.SHL.U32 R195, R2, 0x100, RZ ;  /* 0x0000010002c37824 */ /* 0x000fe200078e00ff */
[----:B------:R-:W-:Y:S02]  /*1120*/  SHF.R.S32.HI R10, RZ, 0x5, R10 ;  /* 0x00000005ff0a7819 */ /* 0x000fe4000001140a */
[----:B------:R-:W-:Y:S01]  /*1130*/  LOP3.LUT R227, R231, R0, R235, 0xf6, !PT ;  /* 0x00000000e7e37212 */ /* 0x000fe200078ef6eb */
[----:B------:R-:W-:Y:S01]  /*1140*/  IMAD.IADD R209, R209, 0x1, R208 ;  /* 0x00000001d1d17824 */ /* 0x000fe200078e02d0 */
[----:B------:R-:W-:Y:S01]  /*1150*/  SHF.R.S32.HI R226, RZ, 0x1f, R187 ;  /* 0x0000001fffe27819 */ /* 0x000fe200000114bb */
[----:B------:R-:W-:Y:S01]  /*1160*/  IMAD R193, R10, 0x10, R193 ;  /* 0x000000100ac17824 */ /* 0x000fe200078e02c1 */
[----:B------:R-:W-:Y:S01]  /*1170*/  SHF.R.S32.HI R17, RZ, 0x1f, R16 ;  /* 0x0000001fff117819 */ /* 0x000fe20000011410 */
[----:B------:R-:W-:-:S02]  /*1180*/  IMAD R227, R227, 0x2, R18 ;  /* 0x00000002e3e37824 */ /* 0x000fc400078e0212 */
[----:B------:R-:W-:-:S07]  /*1190*/  IMAD.IADD R208, R208, 0x1, R197 ;  /* 0x00000001d0d07824 */ /* 0x000fce00078e02c5 */
.L_x_5545:
[----:B------:R-:W-:Y:S01]  /*11a0*/  ULDC.64 UR4, c[0x0][0xb20] ;  /* 0x0002c80000047ab9 */ /* 0x000fe20000000a00 */
[----:B0-23-5:R-:W0:Y:S01]  /*11b0*/  LDC.64 R4, c[0x0][0xb00] ;  /* 0x0002c000ff047b82 */ /* 0x02de220000000a00 */
        /* <DEDUP_REMOVED lines=12> */
[----:B0-----:R-:W-:-:S06]  /*1280*/  IMAD.WIDE R8, R191, 0x4, R4 ;  /* 0x00000004bf087825 */ /* 0x001fcc00078e0204 */
[----:B------:R-:W0:Y:S01]  /*1290*/  @P1 LDC.64 R6, c[0x0][0xb10] ;  /* 0x0002c400ff061b82 */ /* 0x000e220000000a00 */
[----:B------:R-:W-:Y:S02]  /*12a0*/  ULDC UR4, c[0x0][0x288] ;  /* 0x0000a20000047ab9 */ /* 0x000fe40000000800 */
[----:B------:R-:W-:Y:S01]  /*12b0*/  IMAD.U32 R184, RZ, RZ, UR4 ;  /* 0x00000004ffb87e24 */ /* 0x000fe2000f8e00ff */
        /* <DEDUP_REMOVED lines=27> */
[----:B--2---:R-:W-:-:S07]  /*1470*/  IADD3 R184, -R184, R5, RZ ;  /* 0x00000005b8b87210 */ /* 0x004fce0007ffe1ff */
.L_x_5336:
[----:B------:R-:W-:Y:S02]  /*1480*/  IMAD.U32 R32, RZ, RZ, UR5 ;  /* 0x00000005ff207e24 */ /* 0x000fe4000f8e00ff */
[----:B------:R-:W-:Y:S01]  /*1490*/  IMAD.U32 R24, RZ, RZ, UR4 ;  /* 0x00000004ff187e24 */ /* 0x000fe2000f8e00ff */
[----:B------:R-:W-:Y:S06]  /*14a0*/  @!P2 BRA `(.L_x_5337) ;  /* 0x000000000010a947 */ /* 0x000fec0003800000 */
[----:B------:R-:W0:Y:S02]  /*14b0*/  LDC.64 R2, c[0x0][0xb18] ;  /* 0x0002c600ff027b82 */ /* 0x000e240000000a00 */
[----:B0-----:R-:W-:-:S05]  /*14c0*/  IMAD.WIDE R2, R191, 0x4, R2 ;  /* 0x00000004bf027825 */ /* 0x001fca00078e0202 */
[----:B------:R0:W5:Y:S01]  /*14d0*/  LDG.E R24, desc[UR54][R2.64] ;  /* 0x0000003602187981 */ /* 0x000162000c1e1900 */
[----:B------:R-:W-:Y:S05]  /*14e0*/  BRA `(.L_x_5338) ;  /* 0x0000000000107947 */ /* 0x000fea0003800000 */
.L_x_5337:
[----:B------:R-:W-:Y:S05]  /*14f0*/  @!P3 BRA `(.L_x_5338) ;  /* 0x00000000000cb947 */ /* 0x000fea0003800000 */
[----:B------:R-:W2:Y:S04]  /*1500*/  LDG.E R3, desc[UR54][R8.64] ;  /* 0x0000003608037981 */ /* 0x000ea8000c1e1900 */
[----:B------:R-:W2:Y:S02]  /*1510*/  LDG.E R24, desc[UR54][R8.64+0x4] ;  /* 0x0000043608187981 */ /* 0x000ea4000c1e1900 */
[----:B--2---:R-:W-:-:S07]  /*1520*/  IMAD.IADD R24, R24, 0x1, -R3 ;  /* 0x0000000118187824 */ /* 0x004fce00078e0a03 */
.L_x_5338:
        /* <DEDUP_REMOVED lines=13> */
[----:B--2---:R-:W-:-:S04]  /*1600*/  @P1 IMAD.WIDE R4, R191, 0x4, R4 ;  /* 0x00000004bf041825 */ /* 0x004fc800078e0204 */
[----:B------:R-:W-:Y:S01]  /*1610*/  IMAD.IADD R11, R24, 0x1, -R11 ;  /* 0x00000001180b7824 */ /* 0x000fe200078e0a0b */
[----:B------:R0:W5:Y:S01]  /*1620*/  @P1 LDG.E R33, desc[UR54][R4.64] ;  /* 0x0000003604211981 */ /* 0x000162000c1e1900 */
[----:B-1----:R-:W-:Y:S02]  /*1630*/  ISETP.GE.AND P1, PT, R9, 0x1, PT ;  /* 0x000000010900780c */ /* 0x002fe40003f26270 */
[----:B------:R-:W-:Y:S01]  /*1640*/  LEA R47, R189, 0x40, 0x6 ;  /* 0x00000040bd2f7811 */ /* 0x000fe200078e30ff */
[----:B---3--:R-:W-:-:S04]  /*1650*/  @P0 IMAD.IADD R32, R7, 0x1, -R0 ;  /* 0x0000000107200824 */ /* 0x008fc800078e0a00 */
[----:B------:R-:W-:-:S04]  /*1660*/  IMAD.IADD R23, R11, 0x1, R32 ;  /* 0x000000010b177824 */ /* 0x000fc800078e0220 */
[C---:B------:R-:W-:Y:S01]  /*1670*/  VIADD R0, R23.reuse, 0x3f ;  /* 0x0000003f17007836 */ /* 0x040fe20000000000 */
[----:B------:R-:W-:-:S04]  /*1680*/  IADD3 R47, R23, R47, -R184 ;  /* 0x0000002f172f7210 */ /* 0x000fc80007ffe8b8 */
        /* <DEDUP_REMOVED lines=16> */
.L_x_5341:
[----:B------:R-:W-:-:S13]  /*1790*/  ISETP.NE.AND P0, PT, R9, 0x1, PT ;  /* 0x000000010900780c */ /* 0x000fda0003f05270 */
[----:B------:R-:W0:Y:S02]  /*17a0*/  @P0 LDC.64 R4, c[0x0][0xae0] ;  /* 0x0002b800ff040b82 */ /* 0x000e240000000a00 */
[----:B0-----:R-:W-:-:S05]  /*17b0*/  @P0 IMAD.HI.U32 R4, R2, R4, RZ ;  /* 0x0000000402040227 */ /* 0x001fca00078e00ff */
[----:B------:R-:W-:-:S07]  /*17c0*/  @P0 SHF.R.U32.HI R2, RZ, R5, R4 ;  /* 0x00000005ff020219 */ /* 0x000fce0000011604 */
.L_x_5342:
[----:B------:R-:W-:Y:S05]  /*17d0*/  BSYNC B0 ;  /* 0x0000000000007941 */ /* 0x000fea0003800000 */
.L_x_5340:
[----:B------:R-:W-:-:S05]  /*17e0*/  IMAD R3, R2, R9, R9 ;  /* 0x0000000902037224 */ /* 0x000fca00078e0209 */
[----:B------:R-:W-:-:S07]  /*17f0*/  VIMNMX R0, R0, R3, PT ;  /* 0x0000000300007248 */ /* 0x000fce0003fe0100 */
.L_x_5339:
        /* <DEDUP_REMOVED lines=15> */
.L_x_5345:
[----:B------:R-:W-:Y:S01]  /*18f0*/  ISETP.NE.AND P0, PT, R9, 0x1, PT ;  /* 0x000000010900780c */ /* 0x000fe20003f05270 */
[----:B------:R-:W-:-:S12]  /*1900*/  IMAD.MOV.U32 R4, RZ, RZ, R45 ;  /* 0x000000ffff047224 */ /* 0x000fd800078e002d */
[----:B------:R-:W0:Y:S02]  /*1910*/  @P0 LDC.64 R6, c[0x0][0xae0] ;  /* 0x0002b800ff060b82 */ /* 0x000e240000000a00 */
[----:B0-----:R-:W-:-:S05]  /*1920*/  @P0 IMAD.HI.U32 R6, R45, R6, RZ ;  /* 0x000000062d060227 */ /* 0x001fca00078e00ff */
[----:B------:R-:W-:-:S07]  /*1930*/  @P0 SHF.R.U32.HI R4, RZ, R7, R6 ;  /* 0x00000007ff040219 */ /* 0x000fce0000011606 */
.L_x_5346:
[----:B------:R-:W-:Y:S05]  /*1940*/  BSYNC B0 ;  /* 0x0000000000007941 */ /* 0x000fea0003800000 */
.L_x_5344:
[----:B------:R-:W-:-:S05]  /*1950*/  IMAD R3, R4, R9, RZ ;  /* 0x0000000904037224 */ /* 0x000fca00078e02ff */
[----:B------:R-:W-:-:S07]  /*1960*/  VIMNMX R2, R2, R3, !PT ;  /* 0x0000000302027248 */ /* 0x000fce0007fe0100 */
.L_x_5343:
        /* <DEDUP_REMOVED lines=9> */
[--C-:B------:R-:W-:Y:S02]  /*1a00*/  IMAD R5, R5, 0x40, -R11.reuse ;  /* 0x0000004005057824 */ /* 0x100fe400078e0a0b */
[----:B------:R-:W-:-:S03]  /*1a10*/  IMAD R3, R0, 0x40, -R11 ;  /* 0x0000004000037824 */ /* 0x000fc600078e0a0b */
        /* <DEDUP_REMOVED lines=32> */
.L_x_5349:
[----:B------:R-:W-:Y:S05]  /*1c20*/  BSYNC B6 ;  /* 0x0000000000067941 */ /* 0x000fea0003800000 */
.L_x_5348:
        /* <DEDUP_REMOVED lines=20> */
.L_x_5351:
[----:B------:R-:W-:Y:S05]  /*1d70*/  BSYNC B6 ;  /* 0x0000000000067941 */ /* 0x000fea0003800000 */
.L_x_5350:
[----:B------:R-:W-:Y:S01]  /*1d80*/  ULDC.64 UR4, c[0x0][0xaf0] ;  /* 0x0002bc0000047ab9 */ /* 0x000fe20000000a00 */
[----:B------:R-:W0:Y:S01]  /*1d90*/  LDC R0, c[0x0][0x428] ;  /* 0x00010a00ff007b82 */ /* 0x000e220000000800 */
[----:B------:R-:W-:-:S07]  /*1da0*/  ISETP.NE.U32.AND P0, PT, RZ, UR4, PT ;  /* 0x00000004ff007c0c */ /* 0x000fce000bf05070 */
[----:B------:R-:W1:Y:S01]  /*1db0*/  LDC.64 R52, c[0x0][0x2f0] ;  /* 0x0000bc00ff347b82 */ /* 0x000e620000000a00 */
[----:B------:R-:W-:Y:S01]  /*1dc0*/  ISETP.NE.AND.EX P0, PT, RZ, UR5, PT, P0 ;  /* 0x00000005ff007c0c */ /* 0x000fe2000bf05300 */
[----:B------:R-:W-:Y:S01]  /*1dd0*/  IMAD.IADD R10, R25, 0x1, R24 ;  /* 0x00000001190a7824 */ /* 0x000fe200078e0218 */
[----:B------:R-:W-:Y:S01]  /*1de0*/  ULDC.64 UR8, c[0x0][0xb00] ;  /* 0x0002c00000087ab9 */ /* 0x000fe20000000a00 */
[----:B------:R-:W2:Y:S01]  /*1df0*/  S2R R20, SR_TID.X ;  /* 0x0000000000147919 */ /* 0x000ea20000002100 */
[----:B------:R-:W-:Y:S01]  /*1e00*/  ULDC.64 UR4, c[0x0][0x2f8] ;  /* 0x0000be0000047ab9 */ /* 0x000fe20000000a00 */
[----:B------:R-:W-:Y:S02]  /*1e10*/  ULDC.64 UR6, c[0x0][0x320] ;  /* 0x0000c80000067ab9 */ /* 0x000fe40000000a00 */
[----:B------:R-:W3:Y:S08]  /*1e20*/  LDC.64 R26, c[0x0][0x3e8] ;  /* 0x0000fa00ff1a7b82 */ /* 0x000ef00000000a00 */
[----:B------:R-:W4:Y:S08]  /*1e30*/  @P0 LDC.64 R2, c[0x0][0xaf0] ;  /* 0x0002bc00ff020b82 */ /* 0x000f300000000a00 */
[----:B------:R-:W2:Y:S08]  /*1e40*/  LDC R25, c[0x0][0x3d4] ;  /* 0x0000f500ff197b82 */ /* 0x000eb00000000800 */
[----:B------:R-:W3:Y:S01]  /*1e50*/  LDC.64 R54, c[0x0][0x3d8] ;  /* 0x0000f600ff367b82 */ /* 0x000ee20000000a00 */
[----:B----4-:R-:W-:-:S07]  /*1e60*/  @P0 IMAD.WIDE R2, R191, 0x4, R2 ;  /* 0x00000004bf020825 */ /* 0x010fce00078e0202 */
[----:B------:R-:W4:Y:S01]  /*1e70*/  LDC R59, c[0x0][0x3d4] ;  /* 0x0000f500ff3b7b82 */ /* 0x000f220000000800 */
[----:B------:R3:W4:Y:S01]  /*1e80*/  @P0 LDG.E R191, desc[UR54][R2.64] ;  /* 0x0000003602bf0981 */ /* 0x000722000c1e1900 */
[----:B0-----:R-:W-:Y:S01]  /*1e90*/  ISETP.NE.AND P0, PT, R0, 0x1, PT ;  /* 0x000000010000780c */ /* 0x001fe20003f05270 */
[----:B------:R-:W-:Y:S01]  /*1ea0*/  IMAD.SHL.U32 R40, R220, 0x4, RZ ;  /* 0x00000004dc287824 */ /* 0x000fe200078e00ff */
[----:B------:R-:W-:-:S04]  /*1eb0*/  SHF.R.S32.HI R13, RZ, 0x1f, R10 ;  /* 0x0000001fff0d7819 */ /* 0x000fc8000001140a */
[----:B------:R-:W0:Y:S01]  /*1ec0*/  LDC R61, c[0x0][0x2e4] ;  /* 0x0000b900ff3d7b82 */ /* 0x000e220000000800 */
[----:B--2---:R-:W-:Y:S01]  /*1ed0*/  ISETP.GE.AND P1, PT, R16, R25, PT ;  /* 0x000000191000720c */ /* 0x004fe20003f26270 */
[----:B------:R-:W-:Y:S01]  /*1ee0*/  IMAD.SHL.U32 R57, R194, 0x40, RZ ;  /* 0x00000040c2397824 */ /* 0x000fe200078e00ff */
[----:B------:R-:W-:Y:S01]  /*1ef0*/  SHF.R.S32.HI R41, RZ, 0x1f, R40 ;  /* 0x0000001fff297819 */ /* 0x000fe20000011428 */
[-C--:B-1----:R-:W-:Y:S01]  /*1f00*/  IMAD R4, R13, R52.reuse, RZ ;  /* 0x000000340d047224 */ /* 0x082fe200078e02ff */
[----:B------:R-:W-:Y:S01]  /*1f10*/  SEL R11, R25, RZ, P1 ;  /* 0x000000ff190b7207 */ /* 0x000fe20000800000 */
[----:B---3--:R-:W-:Y:S01]  /*1f20*/  IMAD.WIDE.U32 R2, R10, R52, RZ ;  /* 0x000000340a027225 */ /* 0x008fe200078e00ff */
[----:B------:R-:W-:Y:S02]  /*1f30*/  SHF.R.U32.HI R20, RZ, 0x7, R20 ;  /* 0x00000007ff147819 */ /* 0x000fe40000011614 */
[----:B------:R-:W-:Y:S01]  /*1f40*/  LOP3.LUT R57, R57, 0x1c0, RZ, 0xc0, !PT ;  /* 0x000001c039397812 */ /* 0x000fe200078ec0ff */
[----:B------:R-:W1:Y:S01]  /*1f50*/  @P0 LDC R5, c[0x0][0x42c] ;  /* 0x00010b00ff050b82 */ /* 0x000e620000000800 */
[----:B------:R-:W-:Y:S01]  /*1f60*/  IMAD.IADD R11, R16, 0x1, R11 ;  /* 0x00000001100b7824 */ /* 0x000fe200078e020b */
[----:B------:R-:W-:Y:S01]  /*1f70*/  SHF.L.U64.HI R51, R52, 0x6, R53 ;  /* 0x0000000634337819 */ /* 0x000fe20000010235 */
[----:B------:R-:W-:Y:S01]  /*1f80*/  VIADD R58, R20, 0x8 ;  /* 0x00000008143a7836 */ /* 0x000fe20000000000 */
[----:B------:R-:W-:Y:S01]  /*1f90*/  SHF.R.U32.HI R60, RZ, 0x3, R57 ;  /* 0x00000003ff3c7819 */ /* 0x000fe20000011639 */
[----:B------:R-:W-:Y:S01]  /*1fa0*/  VIADD R80, R16, 0x20 ;  /* 0x0000002010507836 */ /* 0x000fe20000000000 */
[----:B------:R-:W-:Y:S01]  /*1fb0*/  SHF.R.S32.HI R50, RZ, 0x1f, R11 ;  /* 0x0000001fff327819 */ /* 0x000fe2000001140b */
[----:B------:R-:W-:Y:S01]  /*1fc0*/  IMAD.SHL.U32 R56, R26, 0x40, RZ ;  /* 0x000000401a387824 */ /* 0x000fe200078e00ff */
[----:B------:R-:W2:Y:S01]  /*1fd0*/  @P0 LDC R7, c[0x0][0x430] ;  /* 0x00010c00ff070b82 */ /* 0x000ea20000000800 */
[----:B------:R-:W-:Y:S01]  /*1fe0*/  P2R R72, PR, RZ, 0x2 ;  /* 0x00000002ff487803 */ /* 0x000fe20000000000 */
[----:B------:R-:W-:Y:S01]  /*1ff0*/  IMAD.SHL.U32 R62, R25, 0x2, RZ ;  /* 0x00000002193e7824 */ /* 0x000fe200078e00ff */
[----:B------:R-:W-:-:S04]  /*2000*/  LEA.HI R50, R50, R11, RZ, 0x3 ;  /* 0x0000000b32327211 */ /* 0x000fc800078f18ff */
[----:B------:R-:W-:-:S04]  /*2010*/  LOP3.LUT R67, R50, 0xfffffff8, RZ, 0xc0, !PT ;  /* 0xfffffff832437812 */ /* 0x000fc800078ec0ff */
[----:B------:R-:W-:Y:S01]  /*2020*/  SHF.R.S32.HI R71, RZ, 0x1f, R67 ;  /* 0x0000001fff477819 */ /* 0x000fe20000011443 */
[----:B-1----:R-:W-:-:S04]  /*2030*/  @P0 IMAD.HI.U32 R0, R190, R5, RZ ;  /* 0x00000005be000227 */ /* 0x002fc800078e00ff */
[----:B------:R-:W-:Y:S01]  /*2040*/  IMAD R5, R10, R53, R4 ;  /* 0x000000350a057224 */ /* 0x000fe200078e0204 */
[----:B--2---:R-:W-:-:S03]  /*2050*/  @P0 SHF.R.U32.HI R190, RZ, R7, R0 ;  /* 0x00000007ffbe0219 */ /* 0x004fc60000011600 */
[----:B------:R-:W-:Y:S01]  /*2060*/  IMAD.IADD R3, R3, 0x1, R5 ;  /* 0x0000000103037824 */ /* 0x000fe200078e0205 */
[----:B------:R-:W-:Y:S02]  /*2070*/  ISETP.NE.U32.AND P0, PT, RZ, UR8, PT ;  /* 0x00000008ff007c0c */ /* 0x000fe4000bf05070 */
[----:B------:R-:W-:Y:S01]  /*2080*/  SHF.R.S32.HI R0, RZ, 0x1f, R190 ;  /* 0x0000001fff007819 */ /* 0x000fe200000114be */
[----:B------:R-:W-:Y:S01]  /*2090*/  IMAD.WIDE.U32 R2, R190, UR4, R2 ;  /* 0x00000004be027c25 */ /* 0x000fe2000f8e0002 */
[----:B------:R-:W-:-:S03]  /*20a0*/  ISETP.NE.AND.EX P0, PT, RZ, UR9, PT, P0 ;  /* 0x00000009ff007c0c */ /* 0x000fc6000bf05300 */
[C---:B------:R-:W-:Y:S02]  /*20b0*/  IMAD R5, R0.reuse, UR4, RZ ;  /* 0x0000000400057c24 */ /* 0x040fe4000f8e02ff */
[----:B------:R-:W-:Y:S02]  /*20c0*/  IMAD R9, R0, UR6, RZ ;  /* 0x0000000600097c24 */ /* 0x000fe4000f8e02ff */
[C---:B------:R-:W-:Y:S01]  /*20d0*/  IMAD R7, R190.reuse, UR5, R5 ;  /* 0x00000005be077c24 */ /* 0x040fe2000f8e0205 */
[----:B------:R-:W-:Y:S01]  /*20e0*/  ULDC.64 UR4, c[0x0][0x300] ;  /* 0x0000c00000047ab9 */ /* 0x000fe20000000a00 */
[C---:B------:R-:W-:Y:S02]  /*20f0*/  IMAD R9, R190.reuse, UR7, R9 ;  /* 0x00000007be097c24 */ /* 0x040fe4000f8e0209 */
[----:B------:R-:W-:Y:S02]  /*2100*/  IMAD.IADD R3, R3, 0x1, R7 ;  /* 0x0000000103037824 */ /* 0x000fe400078e0207 */
[----:B------:R-:W-:-:S04]  /*2110*/  IMAD.WIDE.U32 R4, R190, UR6, R16 ;  /* 0x00000006be047c25 */ /* 0x000fc8000f8e0010 */
[----:B------:R-:W-:Y:S01]  /*2120*/  IMAD.IADD R5, R5, 0x1, R9 ;  /* 0x0000000105057824 */ /* 0x000fe200078e0209 */
[----:B----4-:R-:W-:Y:S02]  /*2130*/  SHF.R.S32.HI R0, RZ, 0x1f, R191 ;  /* 0x0000001fff007819 */ /* 0x010fe400000114bf */
[----:B------:R-:W-:Y:S02]  /*2140*/  SEL R39, R191, RZ, !P0 ;  /* 0x000000ffbf277207 */ /* 0x000fe40004000000 */
[----:B------:R-:W-:-:S03]  /*2150*/  SEL R0, R0, RZ, !P0 ;  /* 0x000000ff00007207 */ /* 0x000fc60004000000 */
[----:B------:R-:W-:-:S04]  /*2160*/  IMAD.WIDE.U32 R42, R39, UR4, R2 ;  /* 0x00000004272a7c25 */ /* 0x000fc8000f8e0002 */
[----:B------:R-:W-:Y:S02]  /*2170*/  IMAD R6, R0, UR4, RZ ;  /* 0x0000000400067c24 */ /* 0x000fe4000f8e02ff */
[----:B------:R-:W-:-:S04]  /*2180*/  IMAD.WIDE.U32 R2, R187, R52, R16 ;  /* 0x00000034bb027225 */ /* 0x000fc800078e0010 */
[----:B------:R-:W-:Y:S01]  /*2190*/  IMAD R7, R39, UR5, R6 ;  /* 0x0000000527077c24 */ /* 0x000fe2000f8e0206 */
[----:B------:R-:W-:Y:S01]  /*21a0*/  ULDC.64 UR4, c[0x0][0x328] ;  /* 0x0000ca0000047ab9 */ /* 0x000fe20000000a00 */
[----:B------:R-:W-:Y:S01]  /*21b0*/  IMAD R6, R226, R52, RZ ;  /* 0x00000034e2067224 */ /* 0x000fe200078e02ff */
[----:B------:R-:W-:Y:S01]  /*21c0*/  IADD3 R46, P0, R42, R2, RZ ;  /* 0x000000022a2e7210 */ /* 0x000fe20007f1e0ff */
[----:B------:R-:W-:Y:S01]  /*21d0*/  IMAD R8, R0, UR4, RZ ;  /* 0x0000000400087c24 */ /* 0x000fe2000f8e02ff */
[----:B------:R-:W-:Y:S01]  /*21e0*/  SHF.L.U32 R52, R52, 0x6, RZ ;  /* 0x0000000634347819 */ /* 0x000fe200000006ff */
[----:B------:R-:W-:Y:S01]  /*21f0*/  IMAD R9, R187, R53, R6 ;  /* 0x00000035bb097224 */ /* 0x000fe200078e0206 */
[----:B------:R-:W-:Y:S01]  /*2200*/  SHF.L.U64.HI R53, R54, 0x6, R55 ;  /* 0x0000000636357819 */ /* 0x000fe20000010237 */
[----:B------:R-:W-:Y:S02]  /*2210*/  IMAD R73, R39, UR5, R8 ;  /* 0x0000000527497c24 */ /* 0x000fe4000f8e0208 */
[----:B------:R-:W-:-:S02]  /*2220*/  IMAD.IADD R0, R43, 0x1, R7 ;  /* 0x000000012b007824 */ /* 0x000fc400078e0207 */
[----:B------:R-:W-:Y:S01]  /*2230*/  IMAD.WIDE.U32 R38, R39, UR4, R4 ;  /* 0x0000000427267c25 */ /* 0x000fe2000f8e0004 */
[----:B------:R-:W-:Y:S02]  /*2240*/  ULDC UR4, c[0x0][0x2e4] ;  /* 0x0000b90000047ab9 */ /* 0x000fe40000000800 */
[----:B------:R-:W-:Y:S01]  /*2250*/  IADD3.X R48, R0, R3, R9, P0, !PT ;  /* 0x0000000300307210 */ /* 0x000fe200007fe409 */
[----:B------:R-:W-:Y:S01]  /*2260*/  IMAD R4, R226, R26, RZ ;  /* 0x0000001ae2047224 */ /* 0x000fe200078e02ff */
[----:B------:R-:W-:Y:S01]  /*2270*/  ISETP.GE.AND P4, PT, R16, UR4, PT ;  /* 0x0000000410007c0c */ /* 0x000fe2000bf86270 */
[----:B------:R-:W-:Y:S01]  /*2280*/  IMAD R2, R226, R54, RZ ;  /* 0x00000036e2027224 */ /* 0x000fe200078e02ff */
[----:B------:R-:W-:Y:S01]  /*2290*/  ISETP.GE.AND P3, PT, R80, UR4, PT ;  /* 0x0000000450007c0c */ /* 0x000fe2000bf66270 */
[C---:B------:R-:W-:Y:S02]  /*22a0*/  IMAD R21, R187.reuse, R27, R4 ;  /* 0x0000001bbb157224 */ /* 0x040fe400078e0204 */
[----:B------:R-:W-:-:S02]  /*22b0*/  IMAD R15, R187, R55, R2 ;  /* 0x00000037bb0f7224 */ /* 0x000fc400078e0202 */
[----:B------:R-:W-:-:S04]  /*22c0*/  IMAD.WIDE.U32 R8, R187, R26, R16 ;  /* 0x0000001abb087225 */ /* 0x000fc800078e0010 */
[----:B------:R-:W-:-:S04]  /*22d0*/  IMAD.WIDE.U32 R4, R187, R26, R40 ;  /* 0x0000001abb047225 */ /* 0x000fc800078e0028 */
[----:B------:R-:W-:-:S04]  /*22e0*/  IMAD.WIDE.U32 R6, R187, R54, R16 ;  /* 0x00000036bb067225 */ /* 0x000fc800078e0010 */
[----:B------:R-:W-:-:S04]  /*22f0*/  IMAD.WIDE.U32 R2, R187, R54, R40 ;  /* 0x00000036bb027225 */ /* 0x000fc800078e0028 */
[----:B------:R-:W-:Y:S02]  /*2300*/  IMAD.IADD R9, R21, 0x1, R9 ;  /* 0x0000000115097824 */ /* 0x000fe400078e0209 */
[----:B------:R-:W-:Y:S02]  /*2310*/  IMAD.IADD R5, R5, 0x1, R21 ;  /* 0x0000000105057824 */ /* 0x000fe400078e0215 */
[----:B------:R-:W-:Y:S01]  /*2320*/  IMAD.IADD R7, R15, 0x1, R7 ;  /* 0x000000010f077824 */ /* 0x000fe200078e0207 */
[----:B------:R-:W1:Y:S01]  /*2330*/  LDC.64 R20, c[0x0][0x2d8] ;  /* 0x0000b600ff147b82 */ /* 0x000e620000000a00 */
[----:B------:R-:W-:Y:S01]  /*2340*/  IMAD.IADD R3, R3, 0x1, R15 ;  /* 0x0000000103037824 */ /* 0x000fe200078e020f */
[----:B-----5:R-:W-:Y:S01]  /*2350*/  SHF.R.S32.HI R15, RZ, 0x1f, R33 ;  /* 0x0000001fff0f7819 */ /* 0x020fe20000011421 */
[----:B------:R-:W-:Y:S01]  /*2360*/  IMAD.WIDE.U32 R28, R33, R26, R4 ;  /* 0x0000001a211c7225 */ /* 0x000fe200078e0004 */
[----:B------:R-:W-:-:S03]  /*2370*/  LOP3.LUT R5, R57, 0x38, R50, 0xf8, !PT ;  /* 0x0000003839057812 */ /* 0x000fc600078ef832 */
[----:B------:R-:W-:Y:S01]  /*2380*/  IMAD R12, R15, R54, RZ ;  /* 0x000000360f0c7224 */ /* 0x000fe200078e02ff */
[----:B------:R-:W-:Y:S01]  /*2390*/  LOP3.LUT R68, R5, R60, RZ, 0x3c, !PT ;  /* 0x0000003c05447212 */ /* 0x000fe200078e3cff */
[----:B------:R-:W-:Y:S01]  /*23a0*/  IMAD.WIDE.U32 R34, R33, R54, R2 ;  /* 0x0000003621227225 */ /* 0x000fe200078e0002 */
[----:B------:R-:W-:Y:S02]  /*23b0*/  LOP3.LUT R3, R57, 0x18, R16, 0xf8, !PT ;  /* 0x0000001839037812 */ /* 0x000fe400078ef810 */
[----:B------:R-:W-:Y:S01]  /*23c0*/  IADD3 R2, P0, R187, R10, RZ ;  /* 0x0000000abb027210 */ /* 0x000fe20007f1e0ff */
[----:B------:R-:W-:Y:S01]  /*23d0*/  IMAD R11, R33, R55, R12 ;  /* 0x00000037210b7224 */ /* 0x000fe200078e020c */
[----:B------:R-:W-:Y:S01]  /*23e0*/  LOP3.LUT R4, R3, R60, RZ, 0x3c, !PT ;  /* 0x0000003c03047212 */ /* 0x000fe200078e3cff */
[-C--:B------:R-:W-:Y:S01]  /*23f0*/  IMAD R12, R15, R26.reuse, RZ ;  /* 0x0000001a0f0c7224 */ /* 0x080fe200078e02ff */
[----:B------:R-:W-:Y:S01]  /*2400*/  SHF.L.U64.HI R55, R26, 0x6, R27 ;  /* 0x000000061a377819 */ /* 0x000fe2000001021b */
[----:B------:R-:W-:-:S04]  /*2410*/  IMAD.WIDE.U32 R30, R33, R26, R8 ;  /* 0x0000001a211e7225 */ /* 0x000fc800078e0008 */
[C---:B------:R-:W-:Y:S02]  /*2420*/  IMAD R69, R33.reuse, R27, R12 ;  /* 0x0000001b21457224 */ /* 0x040fe400078e020c */
[----:B------:R-:W-:-:S04]  /*2430*/  IMAD.WIDE.U32 R36, R33, R54, R6 ;  /* 0x0000003621247225 */ /* 0x000fc800078e0006 */
[----:B------:R-:W-:Y:S02]  /*2440*/  IMAD.IADD R65, R69, 0x1, R31 ;  /* 0x0000000145417824 */ /* 0x000fe400078e021f */
[----:B------:R-:W-:Y:S02]  /*2450*/  IMAD.SHL.U32 R54, R54, 0x40, RZ ;  /* 0x0000004036367824 */ /* 0x000fe400078e00ff */
[----:B------:R-:W-:Y:S02]  /*2460*/  IMAD.X R3, R226, 0x1, R13, P0 ;  /* 0x00000001e2037824 */ /* 0x000fe400000e060d */
[----:B------:R-:W-:Y:S02]  /*2470*/  IMAD R63, R213, 0x200, R4 ;  /* 0x00000200d53f7824 */ /* 0x000fe400078e0204 */
[----:B------:R-:W-:Y:S02]  /*2480*/  IMAD.IADD R64, R11, 0x1, R37 ;  /* 0x000000010b407824 */ /* 0x000fe400078e0225 */
[----:B------:R-:W-:-:S02]  /*2490*/  IMAD.IADD R66, R35, 0x1, R11 ;  /* 0x0000000123427824 */ /* 0x000fc400078e020b */
[----:B------:R-:W-:Y:S02]  /*24a0*/  IMAD.IADD R69, R29, 0x1, R69 ;  /* 0x000000011d457824 */ /* 0x000fe400078e0245 */
[----:B------:R-:W-:Y:S02]  /*24b0*/  IMAD R68, R213, 0x200, R68 ;  /* 0x00000200d5447824 */ /* 0x000fe400078e0244 */
[----:B0-----:R-:W-:-:S07]  /*24c0*/  IMAD.IADD R73, R39, 0x1, R73 ;  /* 0x0000000127497824 */ /* 0x001fce00078e0249 */
.L_x_5381:
[----:B------:R-:W-:Y:S01]  /*24d0*/  VIADD R49, R49, 0xffffffff ;  /* 0xffffffff31317836 */ /* 0x000fe20000000000 */
[----:B------:R-:W-:Y:S05]  /*24e0*/  YIELD ;  /* 0x0000000000007946 */ /* 0x000fea0003800000 */
[----:B----4-:R-:W-:Y:S01]  /*24f0*/  SHF.R.S32.HI R75, RZ, 0x1f, R49 ;  /* 0x0000001fff4b7819 */ /* 0x010fe20000011431 */
[-C--:B------:R-:W-:Y:S01]  /*2500*/  IMAD R5, R51, R49.reuse, RZ ;  /* 0x0000003133057224 */ /* 0x080fe200078e02ff */
[----:B------:R-:W-:Y:S01]  /*2510*/  BSSY B0, `(.L_x_5352) ;  /* 0x0000194000007945 */ /* 0x000fe20003800000 */
[----:B------:R-:W-:Y:S01]  /*2520*/  IMAD.WIDE.U32 R24, R52, R49, RZ ;  /* 0x0000003134187225 */ /* 0x000fe200078e00ff */
[----:B------:R-:W-:-:S03]  /*2530*/  ISETP.GT.AND P2, PT, R49, R44, PT ;  /* 0x0000002c3100720c */ /* 0x000fc60003f44270 */
[----:B------:R-:W-:Y:S01]  /*2540*/  IMAD R5, R75, R52, R5 ;  /* 0x000000344b057224 */ /* 0x000fe200078e0205 */
[----:B-1----:R-:W-:Y:S01]  /*2550*/  IADD3 R4, P0, R46, R24, RZ ;  /* 0x000000182e047210 */ /* 0x002fe20007f1e0ff */
[----:B---3--:R-:W-:Y:S02]  /*2560*/  IMAD.SHL.U32 R14, R186, 0x1000, RZ ;  /* 0x00001000ba0e7824 */ /* 0x008fe400078e00ff */
[----:B------:R-:W-:Y:S01]  /*2570*/  IMAD.IADD R77, R25, 0x1, R5 ;  /* 0x00000001194d7824 */ /* 0x000fe200078e0205 */
[----:B-1----:R-:W-:Y:S01]  /*2580*/  LEA R12, P1, R4, R20, 0x1 ;  /* 0x00000014040c7211 */ /* 0x002fe200078208ff */
[----:B------:R-:W-:Y:S02]  /*2590*/  IMAD.IADD R5, R63, 0x1, R14 ;  /* 0x000000013f057824 */ /* 0x000fe400078e020e */
[----:B------:R-:W-:Y:S01]  /*25a0*/  IMAD.X R6, R77, 0x1, R48, P0 ;  /* 0x000000014d067824 */ /* 0x000fe200000e0630 */
[----:B------:R-:W-:Y:S01]  /*25b0*/  ISETP.GE.AND P0, PT, R59, 0x1, PT ;  /* 0x000000013b00780c */ /* 0x000fe20003f06270 */
[----:B------:R-:W-:-:S03]  /*25c0*/  IMAD R15, R5, 0x2, R18 ;  /* 0x00000002050f7824 */ /* 0x000fc600078e0212 */
[----:B------:R-:W-:-:S09]  /*25d0*/  LEA.HI.X R13, R4, R21, R6, 0x1, P1 ;  /* 0x00000015040d7211 */ /* 0x000fd200008f0c06 */
[----:B------:R-:W-:Y:S05]  /*25e0*/  @!P0 BRA `(.L_x_5353) ;  /* 0x0000001400b48947 */ /* 0x000fea0003800000 */
        /* <DEDUP_REMOVED lines=39> */
.L_x_5356:
[----:B------:R-:W-:Y:S05]  /*2860*/  BSYNC B1 ;  /* 0x0000000000017941 */ /* 0x000fea0003800000 */
.L_x_5355:
        /* <DEDUP_REMOVED lines=20> */
.L_x_5357:
[----:B------:R-:W-:Y:S01]  /*29b0*/  IMAD R70, R186, 0x8, R18 ;  /* 0x00000008ba467824 */ /* 0x000fe200078e0212 */
[----:B------:R-:W-:Y:S01]  /*29c0*/  SHF.L.U32 R75, R192, 0x1f, RZ ;  /* 0x0000001fc04b7819 */ /* 0x000fe200000006ff */
[----:B------:R-:W-:Y:S03]  /*29d0*/  BSSY B1, `(.L_x_5358) ;  /* 0x0000003000017945 */ /* 0x000fe60003800000 */
[----:B------:R-:W0:Y:S02]  /*29e0*/  SYNCS.PHASECHK.TRANS64.TRYWAIT P5, [R70+URZ+0x38890], R75 ;  /* 0x0388904b460075a7 */ /* 0x000e2400080a017f */
[----:B0-----:R-:W-:Y:S05]  /*29f0*/  @!P5 BRA `(.L_x_5359) ;  /* 0x000002100020d947 */ /* 0x001fea0003800000 */
.L_x_5663:
[----:B------:R-:W-:Y:S05]  /*2a00*/  BSYNC B1 ;  /* 0x0000000000017941 */ /* 0x000fea0003800000 */
.L_x_5358:
[----:B------:R-:W-:Y:S05]  /*2a10*/  @P1 BRA `(.L_x_5360) ;  /* 0x00000014000c1947 */ /* 0x000fea0003800000 */
[----:B------:R-:W-:Y:S04]  /*2a20*/  BSSY B1, `(.L_x_5361) ;  /* 0x0000036000017945 */ /* 0x000fe80003800000 */
[----:B------:R-:W-:Y:S05]  /*2a30*/  @P4 BRA `(.L_x_5362) ;  /* 0x0000000000d04947 */ /* 0x000fea0003800000 */
[----:B------:R1:W2:Y:S01]  /*2a40*/  LDS.128 R4, [R15+0x22400] ;  /* 0x022400000f047984 */ /* 0x0002a20000000c00 */
[----:B------:R-:W-:Y:S01]  /*2a50*/  ISETP.GE.AND P5, PT, R40, R59, PT ;  /* 0x0000003b2800720c */ /* 0x000fe20003fa6270 */
[----:B------:R-:W-:-:S12]  /*2a60*/  BSSY B2, `(.L_x_5363) ;  /* 0x0000030000027945 */ /* 0x000fd80003800000 */
[----:B-1----:R-:W-:Y:S05]  /*2a70*/  @P5 BRA `(.L_x_5364) ;  /* 0x0000000000b85947 */ /* 0x002fea0003800000 */
[----:B------:R-:W-:Y:S01]  /*2a80*/  SHF.R.U32.HI R81, RZ, 0x10, R25 ;  /* 0x00000010ff517819 */ /* 0x000fe20000011619 */
[----:B--2---:R-:W-:Y:S01]  /*2a90*/  IMAD.U32 R15, R6, 0x10000, RZ ;  /* 0x00010000060f7824 */ /* 0x004fe200078e00ff */
[----:B------:R-:W-:Y:S02]  /*2aa0*/  SHF.R.U32.HI R76, RZ, 0x10, R27 ;  /* 0x00000010ff4c7819 */ /* 0x000fe4000001161b */
[----:B------:R-:W-:Y:S01]  /*2ab0*/  SHF.R.U64 R78, R24, 0x10, R25 ;  /* 0x00000010184e7819 */ /* 0x000fe20000001219 */
[----:B------:R-:W-:Y:S01]  /*2ac0*/  IMAD.U32 R25, R7, 0x10000, RZ ;  /* 0x0001000007197824 */ /* 0x000fe200078e00ff */
[----:B------:R-:W-:Y:S02]  /*2ad0*/  PRMT R81, R77, 0x5410, R81 ;  /* 0x000054104d517816 */ /* 0x000fe40000000051 */
[----:B------:R-:W-:Y:S02]  /*2ae0*/  SHF.R.U64 R74, R26, 0x10, R27 ;  /* 0x000000101a4a7819 */ /* 0x000fe4000000121b */
        /* <DEDUP_REMOVED lines=8> */
[CC--:B------:R-:W-:Y:S01]  /*2b70*/  FMUL.FTZ R86, R24.reuse, R82.reuse ;  /* 0x0000005218567220 */ /* 0x0c0fe20000410000 */
        /* <DEDUP_REMOVED lines=14> */
[----:B------:R-:W-:Y:S01]  /*2c60*/  FMUL.FTZ R26, R26, R76 ;  /* 0x0000004c1a1a7220 */ /* 0x000fe20000410000 */
        /* <DEDUP_REMOVED lines=15> */
.L_x_5364:
[----:B------:R-:W-:Y:S05]  /*2d60*/  BSYNC B2 ;  /* 0x0000000000027941 */ /* 0x000fea0003800000 */
.L_x_5363:
[----:B--2---:R1:W-:Y:S02]  /*2d70*/  STG.E.128 desc[UR54][R12.64], R4 ;  /* 0x000000040c007986 */ /* 0x0043e4000c101d36 */
.L_x_5362:
[----:B------:R-:W-:Y:S05]  /*2d80*/  BSYNC B1 ;  /* 0x0000000000017941 */ /* 0x000fea0003800000 */
.L_x_5361:
[----:B------:R-:W-:Y:S05]  /*2d90*/  @P3 BRA `(.L_x_5360) ;  /* 0x00000010002c3947 */ /* 0x000fea0003800000 */
[----:B-1----:R-:W-:Y:S01]  /*2da0*/  IMAD.MOV.U32 R5, RZ, RZ, 0x20 ;  /* 0x00000020ff057424 */ /* 0x002fe200078e00ff */
[----:B------:R-:W-:Y:S01]  /*2db0*/  LOP3.LUT P5, RZ, R194, 0x4, RZ, 0xc0, !PT ;  /* 0x00000004c2ff7812 */ /* 0x000fe200078ac0ff */
[----:B------:R-:W-:Y:S03]  /*2dc0*/  BSSY B1, `(.L_x_5365) ;  /* 0x0000036000017945 */ /* 0x000fe60003800000 */
[----:B------:R-:W-:-:S04]  /*2dd0*/  SEL R5, R5, 0xffffffe0, !P5 ;  /* 0xffffffe005057807 */ /* 0x000fc80006800000 */
[----:B------:R-:W-:Y:S01]  /*2de0*/  IADD3 R5, R5, R63, R14 ;  /* 0x0000003f05057210 */ /* 0x000fe20007ffe00e */
[----:B------:R-:W-:-:S04]  /*2df0*/  VIADD R14, R40, 0x10 ;  /* 0x00000010280e7836 */ /* 0x000fc80000000000 */
[----:B------:R-:W-:Y:S01]  /*2e00*/  IMAD R4, R5, 0x2, R18 ;  /* 0x0000000205047824 */ /* 0x000fe200078e0212 */
[----:B------:R-:W-:-:S05]  /*2e10*/  ISETP.GE.AND P5, PT, R14, R59, PT ;  /* 0x0000003b0e00720c */ /* 0x000fca0003fa6270 */
[----:B------:R-:W1:Y:S08]  /*2e20*/  LDS.128 R4, [R4+0x22400] ;  /* 0x0224000004047984 */ /* 0x000e700000000c00 */
        /* <DEDUP_REMOVED lines=47> */
.L_x_5366:
[----:B------:R-:W-:Y:S05]  /*3120*/  BSYNC B1 ;  /* 0x0000000000017941 */ /* 0x000fea0003800000 */
.L_x_5365:
[----:B-1----:R2:W-:Y:S01]  /*3130*/  STG.E.128 desc[UR54][R12.64+0x40], R4 ;  /* 0x000040040c007986 */ /* 0x0025e2000c101d36 */
[----:B------:R-:W-:Y:S05]  /*3140*/  BRA `(.L_x_5360) ;  /* 0x0000000c00407947 */ /* 0x000fea0003800000 */
.L_x_5354:
        /* <DEDUP_REMOVED lines=28> */
[----:B--2---:R-:W-:Y:S02]  /*3310*/  IMAD.MOV.U32 R15, RZ, RZ, R4 ;  /* 0x000000ffff0f7224 */ /* 0x004fe400078e0004 */
[----:B------:R-:W-:Y:S02]  /*3320*/  IMAD.MOV.U32 R70, RZ, RZ, R5 ;  /* 0x000000ffff467224 */ /* 0x000fe400078e0005 */
[----:B------:R-:W-:Y:S02]  /*3330*/  IMAD.MOV.U32 R74, RZ, RZ, R6 ;  /* 0x000000ffff4a7224 */ /* 0x000fe400078e0006 */
[----:B------:R-:W-:Y:S01]  /*3340*/  IMAD.MOV.U32 R75, RZ, RZ, R7 ;  /* 0x000000ffff4b7224 */ /* 0x000fe200078e0007 */
[----:B------:R-:W-:Y:S01]  /*3350*/  PRMT R88, R15, 0x5410, R70 ;  /* 0x000054100f587816 */ /* 0x000fe20000000046 */
[----:B---3--:R-:W-:Y:S01]  /*3360*/  IMAD.MOV.U32 R12, RZ, RZ, R8 ;  /* 0x000000ffff0c7224 */ /* 0x008fe200078e0008 */
[----:B------:R-:W-:Y:S01]  /*3370*/  PRMT R92, R74, 0x7610, R92 ;  /* 0x000076104a5c7816 */ /* 0x000fe2000000005c */
[----:B------:R-:W-:Y:S01]  /*3380*/  IMAD.MOV.U32 R13, RZ, RZ, R9 ;  /* 0x000000ffff0d7224 */ /* 0x000fe200078e0009 */
[----:B------:R-:W-:Y:S01]  /*3390*/  PRMT R93, R75, 0x7610, R93 ;  /* 0x000076104b5d7816 */ /* 0x000fe2000000005d */
[----:B------:R-:W-:-:S02]  /*33a0*/  IMAD.MOV.U32 R15, RZ, RZ, R10 ;  /* 0x000000ffff0f7224 */ /* 0x000fc400078e000a */
[----:B------:R-:W-:Y:S01]  /*33b0*/  IMAD.MOV.U32 R26, RZ, RZ, R11 ;  /* 0x000000ffff1a7224 */ /* 0x000fe200078e000b */
[----:B------:R-:W-:-:S04]  /*33c0*/  PRMT R84, R13, 0x5410, R12 ;  /* 0x000054100d547816 */ /* 0x000fc8000000000c */
[----:B------:R-:W-:Y:S01]  /*33d0*/  PRMT R91, R15, 0x5410, R26 ;  /* 0x000054100f5b7816 */ /* 0x000fe2000000001a */
[----:B------:R-:W-:Y:S06]  /*33e0*/  @!P0 BRA `(.L_x_5367) ;  /* 0x0000000000048947 */ /* 0x000fec0003800000 */
[----:B------:R-:W-:Y:S01]  /*33f0*/  BPT.TRAP 0x1 ;  /* 0x000000040000795c */ /* 0x000fe20000300000 */
.L_x_5367:
[----:B------:R-:W-:Y:S01]  /*3400*/  IMAD R70, R186, 0x8, R18 ;  /* 0x00000008ba467824 */ /* 0x000fe200078e0212 */
[----:B------:R-:W-:Y:S01]  /*3410*/  SHF.L.U32 R75, R192, 0x1f, RZ ;  /* 0x0000001fc04b7819 */ /* 0x000fe200000006ff */
[----:B------:R-:W-:Y:S03]  /*3420*/  BSSY B1, `(.L_x_5368) ;  /* 0x0000003000017945 */ /* 0x000fe60003800000 */
[----:B------:R-:W0:Y:S02]  /*3430*/  SYNCS.PHASECHK.TRANS64.TRYWAIT P5, [R70+URZ+0x38890], R75 ;  /* 0x0388904b460075a7 */ /* 0x000e2400080a017f */
[----:B0-----:R-:W-:Y:S05]  /*3440*/  @!P5 BRA `(.L_x_5369) ;  /* 0x0000020400a0d947 */ /* 0x001fea0003800000 */
.L_x_5664:
[----:B------:R-:W-:Y:S05]  /*3450*/  BSYNC B1 ;  /* 0x0000000000017941 */ /* 0x000fea0003800000 */
.L_x_5368:
        /* <DEDUP_REMOVED lines=26> */
[----:B------:R-:W-:-:S03]  /*3600*/  IMAD R13, R13, 0x2, R18 ;  /* 0x000000020d0d7824 */ /* 0x000fc600078e0212 */
[----:B------:R-:W-:-:S05]  /*3610*/  IADD3 R15, R14, R15, RZ ;  /* 0x0000000f0e0f7210 */ /* 0x000fca0007ffe0ff */
[----:B------:R-:W-:Y:S02]  /*3620*/  IMAD R24, R15, 0x2, R18 ;  /* 0x000000020f187824 */ /* 0x000fe400078e0212 */
        /* <DEDUP_REMOVED lines=94> */
.L_x_5371:
[----:B------:R-:W-:Y:S05]  /*3c10*/  BSYNC B1 ;  /* 0x0000000000017941 */ /* 0x000fea0003800000 */
.L_x_5370:
        /* <DEDUP_REMOVED lines=10> */
.L_x_5353:
[----:B------:R-:W-:-:S06]  /*3cc0*/  UISETP.NE.AND UP0, UPT, UR36, 0x3, UPT ;  /* 0x000000032400788c */ /* 0x000fcc000bf05270 */
[----:B------:R-:W-:-:S13]  /*3cd0*/  PLOP3.LUT P0, PT, PT, PT, UP0, 0x80, 0x0 ;  /* 0x000000000000781c */ /* 0x000fda0003f0f008 */
[----:B------:R-:W-:Y:S05]  /*3ce0*/  @!P0 BRA `(.L_x_5372) ;  /* 0x0000000000048947 */ /* 0x000fea0003800000 */
[----:B------:R-:W-:Y:S01]  /*3cf0*/  BPT.TRAP 0x1 ;  /* 0x000000040000795c */ /* 0x000fe20000300000 */
.L_x_5372:
        /* <DEDUP_REMOVED lines=8> */
.L_x_5665:
[----:B------:R-:W-:Y:S05]  /*3d80*/  BSYNC B1 ;  /* 0x0000000000017941 */ /* 0x000fea0003800000 */
.L_x_5373:
[----:B------:R-:W-:Y:S05]  /*3d90*/  @P1 BRA `(.L_x_5360) ;  /* 0x00000000002c1947 */ /* 0x000fea0003800000 */
[----:B------:R-:W-:Y:S01]  /*3da0*/  @!P3 LOP3.LUT P5, RZ, R194, 0x4, RZ, 0xc0, !PT ;  /* 0x00000004c2ffb812 */ /* 0x000fe200078ac0ff */
[----:B------:R-:W-:Y:S01]  /*3db0*/  @!P3 VIADD R4, R63, 0x20 ;  /* 0x000000203f04b836 */ /* 0x000fe20000000000 */
[----:B------:R-:W-:Y:S02]  /*3dc0*/  PLOP3.LUT P6, PT, PT, PT, PT, 0x8, 0x0 ;  /* 0x000000000000781c */ /* 0x000fe40003fce170 */
[----:B------:R-:W-:-:S13]  /*3dd0*/  @!P3 PLOP3.LUT P6, PT, P5, PT, PT, 0x80, 0x0 ;  /* 0x000000000000b81c */ /* 0x000fda0002fcf070 */
[----:B------:R-:W-:-:S04]  /*3de0*/  @P6 VIADD R4, R63, 0xffffffe0 ;  /* 0xffffffe03f046836 */ /* 0x000fc80000000000 */
[----:B------:R-:W-:-:S05]  /*3df0*/  @!P3 IMAD.IADD R5, R14, 0x1, R4 ;  /* 0x000000010e05b824 */ /* 0x000fca00078e0204 */
[----:B------:R-:W-:Y:S02]  /*3e00*/  @!P3 LEA R8, R5, R18, 0x1 ;  /* 0x000000120508b211 */ /* 0x000fe400078e08ff */
[----:B------:R-:W1:Y:S04]  /*3e10*/  @!P4 LDS.128 R4, [R15+0x22400] ;  /* 0x022400000f04c984 */ /* 0x000e680000000c00 */
[----:B------:R-:W2:Y:S04]  /*3e20*/  @!P3 LDS.128 R8, [R8+0x22400] ;  /* 0x022400000808b984 */ /* 0x000ea80000000c00 */
[----:B-1----:R1:W-:Y:S04]  /*3e30*/  @!P4 STG.E.128 desc[UR54][R12.64], R4 ;  /* 0x000000040c00c986 */ /* 0x0023e8000c101d36 */
[----:B--2---:R1:W-:Y:S02]  /*3e40*/  @!P3 STG.E.128 desc[UR54][R12.64+0x40], R8 ;  /* 0x000040080c00b986 */ /* 0x0043e4000c101d36 */
.L_x_5360:
[----:B------:R-:W-:Y:S05]  /*3e50*/  BSYNC B0 ;  /* 0x0000000000007941 */ /* 0x000fea0003800000 */
.L_x_5352:
        /* <DEDUP_REMOVED lines=17> */
.L_x_5376:
[----:B------:R-:W-:Y:S05]  /*3f70*/  BSYNC B0 ;  /* 0x0000000000007941 */ /* 0x000fea0003800000 */
.L_x_5375:
[----:B------:R-:W2:Y:S01]  /*3f80*/  SYNCS.PHASECHK.TRANS64.TRYWAIT P0, [R70+URZ+0x388b0], R75 ;  /* 0x0388b04b460075a7 */ /* 0x000ea2000800017f */
[----:B------:R-:W-:Y:S04]  /*3f90*/  BSSY B0, `(.L_x_5377) ;  /* 0x0000002000007945 */ /* 0x000fe80003800000 */
[----:B--2---:R-:W-:Y:S05]  /*3fa0*/  @!P0 BRA `(.L_x_5378) ;  /* 0x000001f800f08947 */ /* 0x004fea0003800000 */
.L_x_5666:
[----:B------:R-:W-:Y:S05]  /*3fb0*/  BSYNC B0 ;  /* 0x0000000000007941 */ /* 0x000fea0003800000 */
.L_x_5377:
        /* <DEDUP_REMOVED lines=17> */
[----:B0-2---:R-:W-:Y:S01]  /*40d0*/  LEA.HI.X R75, R6, UR5, R5, 0x1, P1 ;  /* 0x00000005064b7c11 */ /* 0x005fe200088f0c05 */
        /* <DEDUP_REMOVED lines=64> */
.L_x_5380:
[----:B------:R-:W-:Y:S05]  /*44e0*/  BSYNC B0 ;  /* 0x0000000000007941 */ /* 0x000fea0003800000 */
.L_x_5379:
        /* <DEDUP_REMOVED lines=12> */
[----:B------:R-:W-:Y:S02]  /*45b0*/  SEL R5, RZ, 0x1, P1 ;  /* 0x00000001ff057807 */ /* 0x000fe40000800000 */
[----:B------:R-:W-:Y:S02]  /*45c0*/  SEL R186, R186, RZ, P1 ;  /* 0x000000ffbaba7207 */ /* 0x000fe40000800000 */
[----:B------:R-:W-:Y:S01]  /*45d0*/  LOP3.LUT R192, R192, R5, RZ, 0x3c, !PT ;  /* 0x00000005c0c07212 */ /* 0x000fe200078e3cff */
[----:B------:R1:W-:Y:S01]  /*45e0*/  @!P5 SYNCS.ARRIVE.TRANS64.RED.A1T0 RZ, [R70+URZ], RZ ;  /* 0x000000ff46ffd9a7 */ /* 0x0003e2000810043f */
[----:B------:R-:W-:Y:S05]  /*45f0*/  @P2 BRA `(.L_x_5381) ;  /* 0xffffffdc00b42947 */ /* 0x000fea000383ffff */
.L_x_5347:
[----:B------:R-:W-:Y:S04]  /*4600*/  BSSY B0, `(.L_x_5382) ;  /* 0x0000004000007945 */ /* 0x000fe80003800000 */
[----:B------:R-:W-:Y:S05]  /*4610*/  @P0 BRA `(.L_x_5383) ;  /* 0x0000000000080947 */ /* 0x000fea0003800000 */
[----:B------:R-:W0:Y:S02]  /*4620*/  FENCE.VIEW.ASYNC.G ;  /* 0x00000000000073c6 */ /* 0x000e240000000100 */
[----:B0-----:R-:W-:Y:S06]  /*4630*/  BAR.ARV 0xc, 0x120 ;  /* 0x0304800000007b1d */ /* 0x001fec0000002000 */
.L_x_5383:
[----:B------:R-:W-:Y:S05]  /*4640*/  BSYNC B0 ;  /* 0x0000000000007941 */ /* 0x000fea0003800000 */
.L_x_5382:
[----:B------:R-:W2:Y:S01]  /*4650*/  LDL R0, [R1+0x2c] ;  /* 0x00002c0001007983 */ /* 0x000ea20000100800 */
[----:B------:R-:W-:Y:S01]  /*4660*/  BSSY B7, `(.L_x_5384) ;  /* 0x00015ec000077945 */ /* 0x000fe20003800000 */
[----:B--2---:R-:W-:-:S13]  /*4670*/  R2UR UR4, R0 ;  /* 0x00000000000472ca */ /* 0x004fda00000e0000 */
[----:B------:R-:W-:-:S03]  /*4680*/  UISETP.NE.AND UP0, UPT, UR4, 0x1, UPT ;  /* 0x000000010400788c */ /* 0x000fc6000bf05270 */
[----:B------:R-:W-:Y:S02]  /*4690*/  ULDC UR4, c[0x0][0xad8] ;  /* 0x0002b60000047ab9 */ /* 0x000fe40000000800 */
[----:B------:R-:W-:Y:S02]  /*46a0*/  IADD3 R0, R47, UR4, RZ ;  /* 0x000000042f007c10 */ /* 0x000fe4000fffe0ff */
[----:B------:R-:W-:-:S13]  /*46b0*/  PLOP3.LUT P0, PT, PT, PT, UP0, 0x80, 0x0 ;  /* 0x000000000000781c */ /* 0x000fda0003f0f008 */
[----:B------:R-:W-:Y:S05]  /*46c0*/  @!P0 BRA `(.L_x_5385) ;  /* 0x0000002000188947 */ /* 0x000fea0003800000 */
[----:B-1----:R-:W0:Y:S02]  /*46d0*/  LDC R4, c[0x0][0xadc] ;  /* 0x0002b700ff047b82 */ /* 0x002e240000000800 */
        /* <DEDUP_REMOVED lines=13> */
.L_x_5388:
[----:B------:R-:W-:-:S13]  /*47b0*/  ISETP.NE.AND P1, PT, R4, 0x1, PT ;  /* 0x000000010400780c */ /* 0x000fda0003f25270 */
[----:B------:R-:W0:Y:S02]  /*47c0*/  @P1 LDC.64 R6, c[0x0][0xae0] ;  /* 0x0002b800ff061b82 */ /* 0x000e240000000a00 */
[----:B0-----:R-:W-:-:S05]  /*47d0*/  @P1 IMAD.HI.U32 R2, R3, R6, RZ ;  /* 0x0000000603021227 */ /* 0x001fca00078e00ff */
[----:B------:R-:W-:-:S07]  /*47e0*/  @P1 SHF.R.U32.HI R3, RZ, R7, R2 ;  /* 0x00000007ff031219 */ /* 0x000fce0000011602 */
.L_x_5389:
[----:B------:R-:W-:Y:S05]  /*47f0*/  BSYNC B0 ;  /* 0x0000000000007941 */ /* 0x000fea0003800000 */
.L_x_5387:
[----:B------:R-:W-:-:S05]  /*4800*/  IMAD R3, R3, R4, R4 ;  /* 0x0000000403037224 */ /* 0x000fca00078e0204 */
[----:B------:R-:W-:-:S07]  /*4810*/  VIMNMX R0, R0, R3, PT ;  /* 0x0000000300007248 */ /* 0x000fce0003fe0100 */
.L_x_5386:
[----:B------:R-:W-:Y:S01]  /*4820*/  VIADD R0, R0, 0x3f ;  /* 0x0000003f00007836 */ /* 0x000fe20000000000 */
[----:B------:R-:W-:Y:S02]  /*4830*/  ULDC UR4, c[0x0][0xad4] ;  /* 0x0002b50000047ab9 */ /* 0x000fe40000000800 */
[----:B------:R-:W-:Y:S02]  /*4840*/  VIADD R2, R45, -UR4 ;  /* 0x800000042d027c36 */ /* 0x000fe40008000000 */
[----:B------:R-:W-:-:S04]  /*4850*/  SHF.R.S32.HI R3, RZ, 0x1f, R0 ;  /* 0x0000001fff037819 */ /* 0x000fc80000011400 */
[----:B------:R-:W-:-:S04]  /*4860*/  LEA.HI R3, R3, R0, RZ, 0x6 ;  /* 0x0000000003037211 */ /* 0x000fc800078f30ff */
[----:B------:R-:W-:-:S04]  /*4870*/  SHF.R.S32.HI R20, RZ, 0x6, R3 ;  /* 0x00000006ff147819 */ /* 0x000fc80000011403 */
        /* <DEDUP_REMOVED lines=12> */
.L_x_5392:
[----:B------:R-:W-:-:S13]  /*4940*/  ISETP.NE.AND P0, PT, R4, 0x1, PT ;  /* 0x000000010400780c */ /* 0x000fda0003f05270 */
[----:B------:R-:W0:Y:S02]  /*4950*/  @P0 LDC.64 R6, c[0x0][0xae0] ;  /* 0x0002b800ff060b82 */ /* 0x000e240000000a00 */
[----:B0-----:R-:W-:-:S05]  /*4960*/  @P0 IMAD.HI.U32 R6, R45, R6, RZ ;  /* 0x000000062d060227 */ /* 0x001fca00078e00ff */
[----:B------:R-:W-:-:S07]  /*4970*/  @P0 SHF.R.U32.HI R45, RZ, R7, R6 ;  /* 0x00000007ff2d0219 */ /* 0x000fce0000011606 */
.L_x_5393:
[----:B------:R-:W-:Y:S05]  /*4980*/  BSYNC B0 ;  /* 0x0000000000007941 */ /* 0x000fea0003800000 */
.L_x_5391:
[----:B------:R-:W-:-:S05]  /*4990*/  IMAD R45, R45, R4, RZ ;  /* 0x000000042d2d7224 */ /* 0x000fca00078e02ff */
[----:B------:R-:W-:-:S07]  /*49a0*/  VIMNMX R2, R2, R45, !PT ;  /* 0x0000002d02027248 */ /* 0x000fce0007fe0100 */
.L_x_5390:
[----:B------:R-:W-:Y:S01]  /*49b0*/  SHF.R.S32.HI R3, RZ, 0x1f, R2 ;  /* 0x0000001fff037819 */ /* 0x000fe20000011402 */
[----:B------:R-:W-:Y:S01]  /*49c0*/  IMAD.MOV.U32 R0, RZ, RZ, RZ ;  /* 0x000000ffff007224 */ /* 0x000fe200078e00ff */
[----:B------:R-:W-:Y:S02]  /*49d0*/  PLOP3.LUT P0, PT, PT, PT, PT, 0x80, 0x0 ;  /* 0x000000000000781c */ /* 0x000fe40003f0f070 */
[----:B------:R-:W-:Y:S02]  /*49e0*/  CS2R R150, SRZ ;  /* 0x0000000000967805 */ /* 0x000fe4000001ff00 */
[----:B------:R-:W-:Y:S02]  /*49f0*/  LEA.HI R4, R3, R2, RZ, 0x6 ;  /* 0x0000000203047211 */ /* 0x000fe400078f30ff */
[----:B------:R-:W-:Y:S02]  /*4a00*/  CS2R R2, SRZ ;  /* 0x0000000000027805 */ /* 0x000fe4000001ff00 */
        /* <DEDUP_REMOVED lines=44> */
[----:B----4-:R-:W-:Y:S02]  /*4cd0*/  CS2R R74, SRZ ;  /* 0x00000000004a7805 */ /* 0x010fe4000001ff00 */
        /* <DEDUP_REMOVED lines=24> */
[----:B------:R-:W-:Y:S01]  /*4e60*/  IMAD.MOV.U32 R7, RZ, RZ, 0x40000040 ;  /* 0x40000040ff077424 */ /* 0x000fe200078e00ff */
[----:B------:R-:W-:Y:S01]  /*4e70*/  BSSY B0, `(.L_x_5395) ;  /* 0x00000fc000007945 */ /* 0x000fe20003800000 */
[----:B------:R-:W-:Y:S01]  /*4e80*/  IMAD.MOV.U32 R13, RZ, RZ, 0x40000040 ;  /* 0x40000040ff0d7424 */ /* 0x000fe200078e00ff */
[----:B------:R-:W-:Y:S01]  /*4e90*/  BAR.SYNC.DEFER_BLOCKING 0xe, 0x100 ;  /* 0x0384000000007b1d */ /* 0x000fe20000010000 */
[----:B------:R-:W-:Y:S01]  /*4ea0*/  IMAD.MOV.U32 R9, RZ, RZ, 0x40000040 ;  /* 0x40000040ff097424 */ /* 0x000fe200078e00ff */
[----:B------:R-:W-:Y:S01]  /*4eb0*/  R2UR UR7, R7 ;  /* 0x00000000070772ca */ /* 0x000fe200000e0000 */
[----:B------:R-:W-:Y:S01]  /*4ec0*/  IMAD.MOV.U32 R11, RZ, RZ, 0x40000040 ;  /* 0x40000040ff0b7424 */ /* 0x000fe200078e00ff */
[----:B------:R-:W-:Y:S01]  /*4ed0*/  MOV R7, 0x40000040 ;  /* 0x4000004000077802 */ /* 0x000fe20000000f00 */
[----:B------:R-:W-:Y:S02]  /*4ee0*/  IMAD.MOV.U32 R15, RZ, RZ, 0x40000040 ;  /* 0x40000040ff0f7424 */ /* 0x000fe400078e00ff */
[----:B------:R-:W-:Y:S01]  /*4ef0*/  VIADD R5, R20, 0xfffffffe ;  /* 0xfffffffe14057836 */ /* 0x000fe20000000000 */
[----:B------:R-:W1:Y:S04]  /*4f00*/  S2R R21, SR_TID.X ;  /* 0x0000000000157919 */ /* 0x000e680000002100 */
[----:B------:R-:W-:-:S02]  /*4f10*/  ISETP.GE.AND P0, PT, R5, R4, PT ;  /* 0x000000040500720c */ /* 0x000fc40003f06270 */
[----:B0-----:R-:W-:-:S04]  /*4f20*/  LEA.HI R2, R0, R0, RZ, 0x1 ;  /* 0x0000000000027211 */ /* 0x001fc800078f08ff */
[----:B------:R-:W-:Y:S01]  /*4f30*/  LOP3.LUT R3, R2, 0x1fffe, RZ, 0xc0, !PT ;  /* 0x0001fffe02037812 */ /* 0x000fe200078ec0ff */
[----:B-----5:R-:W-:-:S04]  /*4f40*/  WARPGROUP.ARRIVE ;  /* 0x00000000000079c5 */ /* 0x020fc80000000000 */
[----:B------:R-:W-:Y:S02]  /*4f50*/  IMAD.IADD R3, R0, 0x1, -R3 ;  /* 0x0000000100037824 */ /* 0x000fe400078e0a03 */
[----:B------:R-:W-:Y:S02]  /*4f60*/  VIADD R0, R18, 0x36400 ;  /* 0x0003640012007836 */ /* 0x000fe40000000000 */
[----:B------:R-:W-:-:S03]  /*4f70*/  IMAD R3, R3, 0x8000, R18 ;  /* 0x0000800003037824 */ /* 0x000fc600078e0212 */
[----:B------:R-:W-:Y:S01]  /*4f80*/  SHF.R.U32.HI R0, RZ, 0x4, R0 ;  /* 0x00000004ff007819 */ /* 0x000fe20000011600 */
[----:B------:R-:W-:-:S03]  /*4f90*/  VIADD R3, R3, 0x400 ;  /* 0x0000040003037836 */ /* 0x000fc60000000000 */
[----:B------:R-:W-:Y:S02]  /*4fa0*/  LOP3.LUT R0, R0, 0x3fff, RZ, 0xc0, !PT ;  /* 0x00003fff00007812 */ /* 0x000fe400078ec0ff */
[----:B------:R-:W-:Y:S02]  /*4fb0*/  SHF.R.U32.HI R3, RZ, 0x4, R3 ;  /* 0x00000004ff037819 */ /* 0x000fe40000011603 */
[----:B------:R-:W-:Y:S02]  /*4fc0*/  LOP3.LUT R2, R0, 0x10000, RZ, 0xfc, !PT ;  /* 0x0001000000027812 */ /* 0x000fe400078efcff */
[----:B------:R-:W-:Y:S02]  /*4fd0*/  LOP3.LUT R3, R3, 0x3fff, RZ, 0xc0, !PT ;  /* 0x00003fff03037812 */ /* 0x000fe400078ec0ff */
[C---:B------:R-:W-:Y:S01]  /*4fe0*/  R2UR UR4, R2.reuse ;  /* 0x00000000020472ca */ /* 0x040fe200000e0000 */
[C---:B------:R-:W-:Y:S01]  /*4ff0*/  VIADD R12, R2.reuse, 0x2 ;  /* 0x00000002020c7836 */ /* 0x040fe20000000000 */
[----:B------:R-:W-:Y:S01]  /*5000*/  LOP3.LUT R152, R3, 0x2000000, RZ, 0xfc, !PT ;  /* 0x0200000003987812 */ /* 0x000fe200078efcff */
[----:B------:R-:W-:Y:S01]  /*5010*/  IMAD.MOV.U32 R3, RZ, RZ, 0x40000040 ;  /* 0x40000040ff037424 */ /* 0x000fe200078e00ff */
[----:B-1----:R-:W-:Y:S01]  /*5020*/  LOP3.LUT R21, R21, 0x7f, RZ, 0xc0, !PT ;  /* 0x0000007f15157812 */ /* 0x002fe200078ec0ff */
[----:B------:R-:W-:-:S02]  /*5030*/  VIADD R10, R2, 0x4 ;  /* 0x00000004020a7836 */ /* 0x000fc40000000000 */
[----:B------:R-:W-:Y:S01]  /*5040*/  IMAD R6, R19, 0x1000, R152 ;  /* 0x0000100013067824 */ /* 0x000fe200078e0298 */
[----:B------:R-:W-:Y:S01]  /*5050*/  R2UR UR5, R3 ;  /* 0x00000000030572ca */ /* 0x000fe200000e0000 */
[----:B------:R-:W-:Y:S01]  /*5060*/  VIADD R14, R2, 0x6 ;  /* 0x00000006020e7836 */ /* 0x000fe20000000000 */
[----:B------:R-:W-:Y:S01]  /*5070*/  ISETP.NE.AND P2, PT, R21, RZ, PT ;  /* 0x000000ff1500720c */ /* 0x000fe20003f45270 */
[C---:B------:R-:W-:Y:S01]  /*5080*/  VIADD R8, R6.reuse, 0x80 ;  /* 0x0000008006087836 */ /* 0x040fe20000000000 */
[----:B------:R-:W-:-:S11]  /*5090*/  R2UR UR6, R6 ;  /* 0x00000000060672ca */ /* 0x000fd600000e0000 */
[----:B------:R-:W-:Y:S02]  /*50a0*/  @!P2 IMAD R0, R19, 0x8, R18 ;  /* 0x000000081300a824 */ /* 0x000fe400078e0212 */
[----:B------:R-:W-:Y:S01]  /*50b0*/  HGMMA.64x256x16.F32.BF16 R24, gdesc[UR4].tnspB, RZ, !UPT, gsb0 ;  /* 0x43e00000041879f0 */ /* 0x000fe2000c0018ff */
[----:B------:R-:W-:Y:S01]  /*50c0*/  R2UR UR4, R12 ;  /* 0x000000000c0472ca */ /* 0x000fe200000e0000 */
[----:B------:R-:W-:Y:S01]  /*50d0*/  @!P2 VIADD R0, R0, 0x38860 ;  /* 0x000388600000a836 */ /* 0x000fe20000000000 */
        /* <DEDUP_REMOVED lines=30> */
.L_x_5397:
[----:B------:R-:W-:Y:S01]  /*52c0*/  BAR.SYNC.DEFER_BLOCKING 0xe, 0x100 ;  /* 0x0384000000007b1d */ /* 0x000fe20000010000 */
[C---:B------:R-:W-:Y:S01]  /*52d0*/  IMAD R7, R19.reuse, 0x40, R193 ;  /* 0x0000004013077824 */ /* 0x040fe200078e02c1 */
[----:B------:R-:W-:Y:S01]  /*52e0*/  R2UR UR4, R2 ;  /* 0x00000000020472ca */ /* 0x000fe200000e0000 */
[----:B------:R-:W-:Y:S01]  /*52f0*/  VIADD R19, R19, 0x1 ;  /* 0x0000000113137836 */ /* 0x000fe20000000000 */
[----:B------:R-:W-:Y:S01]  /*5300*/  R2UR UR5, R3 ;  /* 0x00000000030572ca */ /* 0x000fe200000e0000 */
[----:B01----:R-:W-:Y:S01]  /*5310*/  IMAD R0, R7, 0x4, R18 ;  /* 0x0000000407007824 */ /* 0x003fe200078e0212 */
[----:B------:R-:W-:Y:S01]  /*5320*/  ISETP.GT.AND P1, PT, R5, R4, PT ;  /* 0x000000040500720c */ /* 0x000fe20003f24270 */
[----:B------:R-:W-:Y:S01]  /*5330*/  IMAD.MOV.U32 R7, RZ, RZ, 0x40000040 ;  /* 0x40000040ff077424 */ /* 0x000fe200078e00ff */
[----:B------:R-:W-:Y:S01]  /*5340*/  ISETP.NE.AND P0, PT, R19, 0x2, PT ;  /* 0x000000021300780c */ /* 0x000fe20003f05270 */
[----:B------:R-:W-:-:S03]  /*5350*/  VIADD R5, R5, 0xffffffff ;  /* 0xffffffff05057836 */ /* 0x000fc60000000000 */
[----:B------:R-:W-:Y:S02]  /*5360*/  SEL R19, R19, RZ, P0 ;  /* 0x000000ff13137207 */ /* 0x000fe40000000000 */
[----:B------:R-:W-:Y:S01]  /*5370*/  R2UR UR7, R7 ;  /* 0x00000000070772ca */ /* 0x000fe200000e0000 */
[----:B------:R-:W-:Y:S02]  /*5380*/  IMAD.MOV.U32 R7, RZ, RZ, 0x40000040 ;  /* 0x40000040ff077424 */ /* 0x000fe400078e00ff */
[----:B------:R-:W-:-:S05]  /*5390*/  IMAD R6, R19, 0x1000, R152 ;  /* 0x0000100013067824 */ /* 0x000fca00078e0298 */
[----:B------:R-:W-:Y:S01]  /*53a0*/  R2UR UR6, R6 ;  /* 0x00000000060672ca */ /* 0x000fe200000e0000 */
[----:B------:R-:W0:Y:S04]  /*53b0*/  LDS R8, [R0+0x38400] ;  /* 0x0384000000087984 */ /* 0x000e280000000800 */
[----:B------:R1:W2:Y:S02]  /*53c0*/  LDS R9, [R0+0x38420] ;  /* 0x0384200000097984 */ /* 0x0002a40000000800 */
[----:B-1----:R-:W-:-:S04]  /*53d0*/  @!P2 IMAD R0, R19, 0x8, R18 ;  /* 0x000000081300a824 */ /* 0x002fc800078e0212 */
        /* <DEDUP_REMOVED lines=130> */
[----:B------:R-:W-:-:S02]  /*5c00*/  VIADD R8, R6, 0x80 ;  /* 0x0000008006087836 */ /* 0x000fc40000000000 */
[----:B------:R-:W-:-:S03]  /*5c10*/  IMAD.MOV.U32 R9, RZ, RZ, 0x40000040 ;  /* 0x40000040ff097424 */ /* 0x000fc600078e00ff */
[----:B------:R-:W-:-:S06]  /*5c20*/  WARPGROUP.ARRIVE ;  /* 0x00000000000079c5 */ /* 0x000fcc0000000000 */
        /* <DEDUP_REMOVED lines=22> */
[----:B------:R-:W-:Y:S02]  /*5d90*/  R2UR UR7, R7 ;  /* 0x00000000070772ca */ /* 0x000fe400000e0000 */
[----:B------:R-:W-:-:S04]  /*5da0*/  SEL R7, RZ, 0x1, P0 ;  /* 0x00000001ff077807 */ /* 0x000fc80000000000 */
[----:B------:R-:W-:Y:S01]  /*5db0*/  LOP3.LUT R22, R22, R7, RZ, 0x3c, !PT ;  /* 0x0000000716167212 */ /* 0x000fe200078e3cff */
[----:B------:R-:W-:Y:S02]  /*5dc0*/  WARPGROUP.DEPBAR.LE gsb0, 0x0 ;  /* 0x00008000000079c5 */ /* 0x000fe40000010000 */
[----:B------:R-:W-:-:S12]  /*5dd0*/  WARPGROUP.ARRIVE ;  /* 0x00000000000079c5 */ /* 0x000fd80000000000 */
[----:B------:R-:W-:Y:S03]  /*5de0*/  HGMMA.64x256x16.F32.BF16 R24, gdesc[UR4].tnspB, R24, gsb0 ;  /* 0x43e00000041879f0 */ /* 0x000fe60008001818 */
[----:B------:R-:W-:Y:S02]  /*5df0*/  WARPGROUP.DEPBAR.LE gsb0, 0x0 ;  /* 0x00008000000079c5 */ /* 0x000fe40000010000 */
[----:B------:R-:W-:Y:S06]  /*5e00*/  BAR.ARV 0xf, 0x100 ;  /* 0x03c4000000007b1d */ /* 0x000fec0000002000 */
[----:B------:R1:W-:Y:S01]  /*5e10*/  @!P2 SYNCS.ARRIVE.TRANS64.RED.A1T0 RZ, [R0+URZ], RZ ;  /* 0x000000ff00ffa9a7 */ /* 0x0003e2000810043f */
[----:B------:R-:W-:Y:S05]  /*5e20*/  @P1 BRA `(.L_x_5397) ;  /* 0xfffffff400241947 */ /* 0x000fea000383ffff */
.L_x_5396:
[----:B------:R-:W-:Y:S05]  /*5e30*/  BSYNC B0 ;  /* 0x0000000000007941 */ /* 0x000fea0003800000 */
.L_x_5395:
        /* <DEDUP_REMOVED lines=10> */
[----:B01----:R-:W0:Y:S01]  /*5ee0*/  LDS R0, [R3+0x38420] ;  /* 0x0384200003007984 */ /* 0x003e220000000800 */
[-C--:B--2---:R-:W-:Y:S01]  /*5ef0*/  FMUL.FTZ R173, R25, R2.reuse ;  /* 0x0000000219ad7220 */ /* 0x084fe20000410000 */
        /* <DEDUP_REMOVED lines=131> */
.L_x_5385:
        /* <DEDUP_REMOVED lines=14> */
.L_x_5400:
[----:B------:R-:W-:-:S13]  /*6810*/  ISETP.NE.AND P1, PT, R4, 0x1, PT ;  /* 0x000000010400780c */ /* 0x000fda0003f25270 */
[----:B------:R-:W0:Y:S02]  /*6820*/  @P1 LDC.64 R6, c[0x0][0xae0] ;  /* 0x0002b800ff061b82 */ /* 0x000e240000000a00 */
[----:B0-----:R-:W-:-:S05]  /*6830*/  @P1 IMAD.HI.U32 R2, R3, R6, RZ ;  /* 0x0000000603021227 */ /* 0x001fca00078e00ff */
[----:B------:R-:W-:-:S07]  /*6840*/  @P1 SHF.R.U32.HI R3, RZ, R7, R2 ;  /* 0x00000007ff031219 */ /* 0x000fce0000011602 */
.L_x_5401:
[----:B------:R-:W-:Y:S05]  /*6850*/  BSYNC B0 ;  /* 0x0000000000007941 */ /* 0x000fea0003800000 */
.L_x_5399:
[----:B------:R-:W-:-:S05]  /*6860*/  IMAD R3, R3, R4, R4 ;  /* 0x0000000403037224 */ /* 0x000fca00078e0204 */
[----:B------:R-:W-:-:S07]  /*6870*/  VIMNMX R0, R0, R3, PT ;  /* 0x0000000300007248 */ /* 0x000fce0003fe0100 */
.L_x_5398:
[----:B------:R-:W-:Y:S01]  /*6880*/  IADD3 R0, R0, 0x3f, RZ ;  /* 0x0000003f00007810 */ /* 0x000fe20007ffe0ff */
[----:B------:R-:W-:Y:S02]  /*6890*/  ULDC UR4, c[0x0][0xad4] ;  /* 0x0002b50000047ab9 */ /* 0x000fe40000000800 */
[----:B------:R-:W-:Y:S01]  /*68a0*/  VIADD R2, R45, -UR4 ;  /* 0x800000042d027c36 */ /* 0x000fe20008000000 */
        /* <DEDUP_REMOVED lines=15> */
.L_x_5404:
[----:B------:R-:W-:-:S13]  /*69a0*/  ISETP.NE.AND P0, PT, R4, 0x1, PT ;  /* 0x000000010400780c */ /* 0x000fda0003f05270 */
[----:B------:R-:W0:Y:S02]  /*69b0*/  @P0 LDC.64 R6, c[0x0][0xae0] ;  /* 0x0002b800ff060b82 */ /* 0x000e240000000a00 */
[----:B0-----:R-:W-:-:S05]  /*69c0*/  @P0 IMAD.HI.U32 R6, R45, R6, RZ ;  /* 0x000000062d060227 */ /* 0x001fca00078e00ff */
[----:B------:R-:W-:-:S07]  /*69d0*/  @P0 SHF.R.U32.HI R45, RZ, R7, R6 ;  /* 0x00000007ff2d0219 */ /* 0x000fce0000011606 */
.L_x_5405:
[----:B------:R-:W-:Y:S05]  /*69e0*/  BSYNC B0 ;  /* 0x0000000000007941 */ /* 0x000fea0003800000 */
.L_x_5403:
[----:B------:R-:W-:-:S05]  /*69f0*/  IMAD R45, R45, R4, RZ ;  /* 0x000000042d2d7224 */ /* 0x000fca00078e02ff */
[----:B------:R-:W-:-:S07]  /*6a00*/  VIMNMX R2, R2, R45, !PT ;  /* 0x0000002d02027248 */ /* 0x000fce0007fe0100 */
.L_x_5402:
        /* <DEDUP_REMOVED lines=103> */
.L_x_5407:
[----:B------:R-:W-:Y:S05]  /*7080*/  BSYNC B6 ;  /* 0x0000000000067941 */ /* 0x000fea0003800000 */
.L_x_5406:
        /* <DEDUP_REMOVED lines=12> */
.L_x_5411:
[----:B-1----:R1:W2:Y:S02]  /*7150*/  SYNCS.PHASECHK.TRANS64.TRYWAIT P0, [R18+URZ+0x38800], R3 ;  /* 0x03880003120075a7 */ /* 0x0022a4000800017f */
[----:B--2---:R-:W-:Y:S05]  /*7160*/  @!P0 NANOSLEEP.SYNCS 0x989680 ;  /* 0x009896800000895d */ /* 0x004fea0003900000 */
[----:B------:R-:W2:Y:S02]  /*7170*/  @!P0 SYNCS.PHASECHK.TRANS64 P0, [R18+URZ+0x38800], R3 ;  /* 0x03880003120085a7 */ /* 0x000ea4000800007f */
[----:B--2---:R-:W-:Y:S05]  /*7180*/  @!P0 BRA `(.L_x_5411) ;  /* 0xfffffffc00f08947 */ /* 0x004fea000383ffff */
.L_x_5410:
[----:B------:R-:W-:Y:S05]  /*7190*/  BSYNC B0 ;  /* 0x0000000000007941 */ /* 0x000fea0003800000 */
.L_x_5409:
[----:B------:R-:W-:Y:S05]  /*71a0*/  BRA `(.L_x_5412) ;  /* 0x0000002c00ec7947 */ /* 0x000fea0003800000 */
.L_x_5408:
[----:B------:R-:W0:Y:S01]  /*71b0*/  LDC.64 R38, c[0x0][0x3e8] ;  /* 0x0000fa00ff267b82 */ /* 0x000e220000000a00 */
[----:B------:R-:W-:Y:S01]  /*71c0*/  VIADD R0, R18, 0x20400 ;  /* 0x0002040012007836 */ /* 0x000fe20000000000 */
[----:B-----5:R-:W-:Y:S01]  /*71d0*/  SHF.R.S32.HI R5, RZ, 0x1f, R33 ;  /* 0x0000001fff057819 */ /* 0x020fe20000011421 */
[----:B------:R-:W-:Y:S01]  /*71e0*/  IMAD.SHL.U32 R24, R220, 0x4, RZ ;  /* 0x00000004dc187824 */ /* 0x000fe200078e00ff */
[----:B------:R-:W-:Y:S01]  /*71f0*/  BSSY B6, `(.L_x_5413) ;  /* 0x0000033000067945 */ /* 0x000fe20003800000 */
[----:B------:R-:W-:Y:S01]  /*7200*/  IMAD.MOV.U32 R2, RZ, RZ, R16 ;  /* 0x000000ffff027224 */ /* 0x000fe200078e0010 */
[----:B------:R-:W-:Y:S01]  /*7210*/  LOP3.LUT P0, RZ, R0, 0x3ff, RZ, 0xc0, !PT ;  /* 0x000003ff00ff7812 */ /* 0x000fe2000780c0ff */
[----:B------:R-:W-:Y:S01]  /*7220*/  IMAD.MOV.U32 R3, RZ, RZ, R17 ;  /* 0x000000ffff037224 */ /* 0x000fe200078e0011 */
[----:B------:R-:W1:Y:S01]  /*7230*/  LDC.64 R10, c[0x0][0x3d8] ;  /* 0x0000f600ff0a7b82 */ /* 0x000e620000000a00 */
[----:B------:R-:W-:Y:S01]  /*7240*/  SHF.R.S32.HI R25, RZ, 0x1f, R24 ;  /* 0x0000001fff197819 */ /* 0x000fe20000011418 */
[-C--:B0-----:R-:W-:Y:S01]  /*7250*/  IMAD R4, R5, R38.reuse, RZ ;  /* 0x0000002605047224 */ /* 0x081fe200078e02ff */
[----:B------:R-:W-:Y:S01]  /*7260*/  SHF.L.U64.HI R44, R38, 0x5, R39 ;  /* 0x00000005262c7819 */ /* 0x000fe20000010227 */
[----:B------:R-:W-:-:S04]  /*7270*/  IMAD.WIDE.U32 R8, R187, R38, R2 ;  /* 0x00000026bb087225 */ /* 0x000fc800078e0002 */
[----:B------:R-:W-:Y:S02]  /*7280*/  IMAD R49, R33, R39, R4 ;  /* 0x0000002721317224 */ /* 0x000fe400078e0204 */
[-C--:B-1----:R-:W-:Y:S01]  /*7290*/  IMAD R0, R5, R10.reuse, RZ ;  /* 0x0000000a05007224 */ /* 0x082fe200078e02ff */
[C---:B------:R-:W-:Y:S01]  /*72a0*/  SHF.L.U64.HI R46, R10.reuse, 0x5, R11 ;  /* 0x000000050a2e7819 */ /* 0x040fe2000001020b */
[----:B------:R-:W-:Y:S01]  /*72b0*/  IMAD.WIDE.U32 R6, R187, R10, R2 ;  /* 0x0000000abb067225 */ /* 0x000fe200078e0002 */
[----:B------:R-:W-:-:S03]  /*72c0*/  SHF.L.U32 R45, R10, 0x5, RZ ;  /* 0x000000050a2d7819 */ /* 0x000fc600000006ff */
[-C--:B------:R-:W-:Y:S02]  /*72d0*/  IMAD R12, R226, R10.reuse, RZ ;  /* 0x0000000ae20c7224 */ /* 0x080fe400078e02ff */
[----:B------:R-:W-:-:S04]  /*72e0*/  IMAD.WIDE.U32 R42, R33, R10, RZ ;  /* 0x0000000a212a7225 */ /* 0x000fc800078e00ff */
[----:B------:R-:W-:Y:S01]  /*72f0*/  IMAD R14, R226, R38, RZ ;  /* 0x00000026e20e7224 */ /* 0x000fe200078e02ff */
[----:B------:R-:W-:Y:S01]  /*7300*/  IADD3 R26, P3, R6, R42, RZ ;  /* 0x0000002a061a7210 */ /* 0x000fe20007f7e0ff */
[C---:B------:R-:W-:Y:S02]  /*7310*/  IMAD R47, R33.reuse, R11, R0 ;  /* 0x0000000b212f7224 */ /* 0x040fe400078e0200 */
[----:B------:R-:W-:-:S04]  /*7320*/  IMAD.WIDE.U32 R40, R33, R38, RZ ;  /* 0x0000002621287225 */ /* 0x000fc800078e00ff */
[----:B------:R-:W-:Y:S01]  /*7330*/  IMAD.WIDE.U32 R2, R187, R10, R24 ;  /* 0x0000000abb027225 */ /* 0x000fe200078e0018 */
[----:B------:R-:W-:-:S03]  /*7340*/  IADD3 R29, P4, R8, R40, RZ ;  /* 0x00000028081d7210 */ /* 0x000fc60007f9e0ff */
[----:B------:R-:W-:Y:S01]  /*7350*/  IMAD.WIDE.U32 R4, R187, R38, R24 ;  /* 0x00000026bb047225 */ /* 0x000fe200078e0018 */
[----:B------:R-:W-:-:S03]  /*7360*/  IADD3 R48, P1, R2, R42, RZ ;  /* 0x0000002a02307210 */ /* 0x000fc60007f3e0ff */
[C---:B------:R-:W-:Y:S01]  /*7370*/  IMAD R12, R187.reuse, R11, R12 ;  /* 0x0000000bbb0c7224 */ /* 0x040fe200078e020c */
[----:B------:R-:W-:Y:S01]  /*7380*/  IADD3 R53, P2, R4, R40, RZ ;  /* 0x0000002804357210 */ /* 0x000fe20007f5e0ff */
[----:B------:R-:W-:Y:S02]  /*7390*/  IMAD R14, R187, R39, R14 ;  /* 0x00000027bb0e7224 */ /* 0x000fe400078e020e */
[----:B------:R-:W-:Y:S02]  /*73a0*/  IMAD.IADD R47, R47, 0x1, R43 ;  /* 0x000000012f2f7824 */ /* 0x000fe400078e022b */
[----:B------:R-:W-:Y:S02]  /*73b0*/  IMAD.IADD R49, R49, 0x1, R41 ;  /* 0x0000000131317824 */ /* 0x000fe400078e0229 */
[----:B------:R-:W-:Y:S01]  /*73c0*/  IMAD.SHL.U32 R38, R38, 0x20, RZ ;  /* 0x0000002026267824 */ /* 0x000fe200078e00ff */
[C---:B------:R-:W-:Y:S02]  /*73d0*/  IADD3.X R27, R47.reuse, R12, R7, P3, !PT ;  /* 0x0000000c2f1b7210 */ /* 0x040fe40001ffe407 */
[----:B------:R-:W-:-:S02]  /*73e0*/  IADD3.X R51, R47, R3, R12, P1, !PT ;  /* 0x000000032f337210 */ /* 0x000fc40000ffe40c */
        /* <DEDUP_REMOVED lines=19> */
.L_x_5414:
[----:B------:R-:W-:Y:S05]  /*7520*/  BSYNC B6 ;  /* 0x0000000000067941 */ /* 0x000fea0003800000 */
.L_x_5413:
[----:B------:R-:W0:Y:S01]  /*7530*/  LDC.64 R4, c[0x0][0x3d8] ;  /* 0x0000f600ff047b82 */ /* 0x000e220000000a00 */
[----:B------:R-:W-:Y:S01]  /*7540*/  SHF.R.S32.HI R7, RZ, 0x1f, R189 ;  /* 0x0000001fff077819 */ /* 0x000fe200000114bd */
[----:B------:R-:W-:Y:S01]  /*7550*/  ULDC.U8 UR4, c[0x0][0x3f0] ;  /* 0x0000fc0000047ab9 */ /* 0x000fe20000000000 */
[----:B------:R-:W-:Y:S01]  /*7560*/  BSSY B0, `(.L_x_5415) ;  /* 0x00002b7000007945 */ /* 0x000fe20003800000 */
[----:B------:R-:W-:-:S04]  /*7570*/  ISETP.NE.AND P0, PT, RZ, UR4, PT ;  /* 0x00000004ff007c0c */ /* 0x000fc8000bf05270 */
[----:B------:R-:W1:Y:S01]  /*7580*/  LDC.64 R2, c[0x0][0x3e8] ;  /* 0x0000fa00ff027b82 */ /* 0x000e620000000a00 */
[----:B0-----:R-:W-:-:S04]  /*7590*/  IMAD R0, R7, R4, RZ ;  /* 0x0000000407007224 */ /* 0x001fc800078e02ff */
[C---:B------:R-:W-:Y:S02]  /*75a0*/  IMAD R11, R189.reuse, R5, R0 ;  /* 0x00000005bd0b7224 */ /* 0x040fe400078e0200 */
[----:B------:R-:W-:Y:S02]  /*75b0*/  IMAD R0, R189, -0x40, R184 ;  /* 0xffffffc0bd007824 */ /* 0x000fe400078e02b8 */
[----:B-1----:R-:W-:Y:S02]  /*75c0*/  IMAD R10, R7, R2, RZ ;  /* 0x00000002070a7224 */ /* 0x002fe400078e02ff */
[----:B------:R-:W-:Y:S01]  /*75d0*/  IMAD.WIDE.U32 R6, R189, R4, RZ ;  /* 0x00000004bd067225 */ /* 0x000fe200078e00ff */
[----:B------:R-:W-:-:S03]  /*75e0*/  VIMNMX R58, R0, 0x40, PT ;  /* 0x00000040003a7848 */ /* 0x000fc60003fe0100 */
[----:B------:R-:W-:-:S04]  /*75f0*/  IMAD.WIDE.U32 R8, R189, R2, RZ ;  /* 0x00000002bd087225 */ /* 0x000fc800078e00ff */
[----:B------:R-:W-:Y:S02]  /*7600*/  IMAD R13, R189, R3, R10 ;  /* 0x00000003bd0d7224 */ /* 0x000fe400078e020a */
[----:B------:R-:W-:Y:S02]  /*7610*/  IMAD.IADD R11, R7, 0x1, R11 ;  /* 0x00000001070b7824 */ /* 0x000fe400078e020b */
[----:B------:R-:W-:Y:S02]  /*7620*/  IMAD.IADD R7, R9, 0x1, R13 ;  /* 0x0000000109077824 */ /* 0x000fe400078e020d */
[C---:B------:R-:W-:Y:S01]  /*7630*/  IMAD.SHL.U32 R57, R6.reuse, 0x40, RZ ;  /* 0x0000004006397824 */ /* 0x040fe200078e00ff */
[----:B------:R-:W-:Y:S01]  /*7640*/  SHF.L.U64.HI R50, R6, 0x6, R11 ;  /* 0x0000000606327819 */ /* 0x000fe2000001020b */
[C---:B------:R-:W-:Y:S01]  /*7650*/  IMAD.SHL.U32 R54, R8.reuse, 0x40, RZ ;  /* 0x0000004008367824 */ /* 0x040fe200078e00ff */
[----:B------:R-:W-:Y:S01]  /*7660*/  SHF.L.U64.HI R52, R8, 0x6, R7 ;  /* 0x0000000608347819 */ /* 0x000fe20000010207 */
[----:B------:R-:W-:Y:S06]  /*7670*/  @!P0 BRA `(.L_x_5416) ;  /* 0x0000001400888947 */ /* 0x000fec0003800000 */
[----:B------:R-:W0:Y:S01]  /*7680*/  LDC R0, c[0x0][0x428] ;  /* 0x00010a00ff007b82 */ /* 0x000e220000000800 */
[----:B------:R-:W-:Y:S01]  /*7690*/  IMAD R7, R189, 0x40, R187 ;  /* 0x00000040bd077824 */ /* 0x000fe200078e02bb */
[-C--:B------:R-:W-:Y:S01]  /*76a0*/  ISETP.GE.AND P0, PT, R187, R58.reuse, PT ;  /* 0x0000003abb00720c */ /* 0x080fe20003f06270 */
[----:B------:R-:W-:Y:S01]  /*76b0*/  BSSY B1, `(.L_x_5417) ;  /* 0x000002c000017945 */ /* 0x000fe20003800000 */
[----:B------:R-:W-:Y:S01]  /*76c0*/  ISETP.GE.AND P1, PT, R234, R58, PT ;  /* 0x0000003aea00720c */ /* 0x000fe20003f26270 */
[----:B------:R-:W-:Y:S01]  /*76d0*/  IMAD R39, R220, 0x20, R7 ;  /* 0x00000020dc277824 */ /* 0x000fe200078e0207 */
        /* <DEDUP_REMOVED lines=11> */
[----:B0-----:R-:W-:-:S13]  /*7790*/  ISETP.NE.AND P2, PT, R0, 0x1, PT ;  /* 0x000000010000780c */ /* 0x001fda0003f45270 */
        /* <DEDUP_REMOVED lines=13> */
[----:B------:R-:W-:Y:S01]  /*7870*/  IMAD.X R30, R50, 0x1, R51, P4 ;  /* 0x00000001321e7824 */ /* 0x000fe200020e0633 */
[----:B------:R-:W-:Y:S01]  /*7880*/  ISETP.GE.AND P3, PT, R24, UR4, PT ;  /* 0x0000000418007c0c */ /* 0x000fe2000bf66270 */
[----:B------:R-:W-:Y:S01]  /*7890*/  ULDC.64 UR8, c[0x0][0x3e0] ;  /* 0x0000f80000087ab9 */ /* 0x000fe20000000a00 */
[----:B------:R-:W-:Y:S01]  /*78a0*/  LEA R12, P4, R13, UR6, 0x1 ;  /* 0x000000060d0c7c11 */ /* 0x000fe2000f8808ff */
[----:B------:R-:W-:Y:S01]  /*78b0*/  IMAD.X R15, R52, 0x1, R55, P5 ;  /* 0x00000001340f7824 */ /* 0x000fe200028e0637 */
[----:B------:R-:W-:-:S02]  /*78c0*/  LEA R14, P5, R0, UR8, 0x1 ;  /* 0x00000008000e7c11 */ /* 0x000fc4000f8a08ff */
[----:B------:R-:W-:Y:S02]  /*78d0*/  CS2R R36, SRZ ;  /* 0x0000000000247805 */ /* 0x000fe4000001ff00 */
[----:B------:R-:W-:Y:S02]  /*78e0*/  LEA.HI.X R13, R13, UR7, R30, 0x1, P4 ;  /* 0x000000070d0d7c11 */ /* 0x000fe4000a0f0c1e */
[----:B------:R-:W-:Y:S02]  /*78f0*/  CS2R R32, SRZ ;  /* 0x0000000000207805 */ /* 0x000fe4000001ff00 */
[----:B------:R-:W-:Y:S02]  /*7900*/  CS2R R34, SRZ ;  /* 0x0000000000227805 */ /* 0x000fe4000001ff00 */
[----:B------:R-:W-:Y:S02]  /*7910*/  CS2R R30, SRZ ;  /* 0x00000000001e7805 */ /* 0x000fe4000001ff00 */
[----:B------:R-:W-:Y:S01]  /*7920*/  LEA.HI.X R15, R0, UR9, R15, 0x1, P5 ;  /* 0x00000009000f7c11 */ /* 0x000fe2000a8f0c0f */
[----:B------:R0:W5:Y:S04]  /*7930*/  @!P3 LDG.E.64 R36, desc[UR54][R12.64] ;  /* 0x000000360c24b981 */ /* 0x000168000c1e1b00 */
[----:B------:R0:W5:Y:S04]  /*7940*/  @!P2 LDG.E.64 R32, desc[UR54][R12.64+0x20] ;  /* 0x000020360c20a981 */ /* 0x000168000c1e1b00 */
[----:B------:R0:W5:Y:S04]  /*7950*/  @!P3 LDG.E.64 R34, desc[UR54][R14.64] ;  /* 0x000000360e22b981 */ /* 0x000168000c1e1b00 */
[----:B------:R0:W5:Y:S02]  /*7960*/  @!P2 LDG.E.64 R30, desc[UR54][R14.64+0x20] ;  /* 0x000020360e1ea981 */ /* 0x000164000c1e1b00 */
.L_x_5418:
[----:B------:R-:W-:Y:S05]  /*7970*/  BSYNC B1 ;  /* 0x0000000000017941 */ /* 0x000fea0003800000 */
.L_x_5417:
        /* <DEDUP_REMOVED lines=24> */
.L_x_5420:
[----:B------:R-:W-:Y:S05]  /*7b00*/  BSYNC B1 ;  /* 0x0000000000017941 */ /* 0x000fea0003800000 */
.L_x_5419:
[----:B------:R-:W-:Y:S01]  /*7b10*/  IMAD.WIDE.U32 R6, R39, R4, R6 ;  /* 0x0000000427067225 */ /* 0x000fe200078e0006 */
[----:B------:R-:W-:Y:S01]  /*7b20*/  LEA.HI R0, R218, R218, RZ, 0x1 ;  /* 0x000000dada007211 */ /* 0x000fe200078f08ff */
[----:B------:R-:W-:Y:S01]  /*7b30*/  ULDC.64 UR4, c[0x0][0x3c8] ;  /* 0x0000f20000047ab9 */ /* 0x000fe20000000a00 */
[----:B------:R-:W-:Y:S01]  /*7b40*/  ULDC.64 UR6, c[0x0][0x3e0] ;  /* 0x0000f80000067ab9 */ /* 0x000fe20000000a00 */
[----:B01----:R-:W-:Y:S01]  /*7b50*/  IMAD.SHL.U32 R12, R194, 0x40, RZ ;  /* 0x00000040c20c7824 */ /* 0x003fe200078e00ff */
[----:B------:R-:W-:Y:S01]  /*7b60*/  LOP3.LUT R13, R0, 0xfffffffe, RZ, 0xc0, !PT ;  /* 0xfffffffe000d7812 */ /* 0x000fe200078ec0ff */
[----:B------:R-:W-:Y:S02]  /*7b70*/  IMAD R4, R41, R4, RZ ;  /* 0x0000000429047224 */ /* 0x000fe400078e02ff */
[----:B------:R-:W-:Y:S01]  /*7b80*/  IMAD.WIDE.U32 R10, R39, R2, R10 ;  /* 0x00000002270a7225 */ /* 0x000fe200078e000a */
[----:B------:R-:W-:-:S03]  /*7b90*/  LOP3.LUT R15, R12, 0x1c0, RZ, 0xc0, !PT ;  /* 0x000001c00c0f7812 */ /* 0x000fc600078ec0ff */
[----:B------:R-:W-:Y:S01]  /*7ba0*/  IMAD R2, R41, R2, RZ ;  /* 0x0000000229027224 */ /* 0x000fe200078e02ff */
[----:B------:R-:W-:Y:S01]  /*7bb0*/  LEA R0, P3, R10, UR6, 0x1 ;  /* 0x000000060a007c11 */ /* 0x000fe2000f8608ff */
[C---:B------:R-:W-:Y:S02]  /*7bc0*/  IMAD R5, R39.reuse, R5, R4 ;  /* 0x0000000527057224 */ /* 0x040fe400078e0204 */
[----:B------:R-:W-:Y:S01]  /*7bd0*/  IMAD R39, R39, R3, R2 ;  /* 0x0000000327277224 */ /* 0x000fe200078e0202 */
[----:B------:R-:W-:Y:S01]  /*7be0*/  LOP3.LUT R2, R15, 0x18, R16, 0xf8, !PT ;  /* 0x000000180f027812 */ /* 0x000fe200078ef810 */
[----:B------:R-:W-:Y:S01]  /*7bf0*/  IMAD.IADD R56, R218, 0x1, -R13 ;  /* 0x00000001da387824 */ /* 0x000fe200078e0a0d */
[----:B------:R-:W-:Y:S01]  /*7c00*/  IADD3 R7, R7, R5, RZ ;  /* 0x0000000507077210 */ /* 0x000fe20007ffe0ff */
[----:B------:R-:W-:Y:S01]  /*7c10*/  IMAD.IADD R5, R11, 0x1, R39 ;  /* 0x000000010b057824 */ /* 0x000fe200078e0227 */
[----:B------:R-:W-:Y:S02]  /*7c20*/  SHF.R.U32.HI R15, RZ, 0x3, R15 ;  /* 0x00000003ff0f7819 */ /* 0x000fe4000001160f */
[----:B------:R-:W-:Y:S01]  /*7c30*/  LEA R3, P2, R6, UR4, 0x1 ;  /* 0x0000000406037c11 */ /* 0x000fe2000f8408ff */
[----:B------:R-:W-:Y:S01]  /*7c40*/  UMOV UR4, 0xffffffff ;  /* 0xffffffff00047882 */ /* 0x000fe20000000000 */
[----:B------:R-:W-:-:S02]  /*7c50*/  LOP3.LUT R38, R2, R15, RZ, 0x3c, !PT ;  /* 0x0000000f02267212 */ /* 0x000fc400078e3cff */
[----:B------:R-:W-:Y:S02]  /*7c60*/  LEA.HI.X R4, R6, UR5, R7, 0x1, P2 ;  /* 0x0000000506047c11 */ /* 0x000fe400090f0c07 */
[----:B------:R-:W-:Y:S02]  /*7c70*/  LEA.HI.X R2, R10, UR7, R5, 0x1, P3 ;  /* 0x000000070a027c11 */ /* 0x000fe400098f0c05 */
[----:B------:R-:W-:Y:S01]  /*7c80*/  SHF.L.U32 R5, R56, 0x1f, RZ ;  /* 0x0000001f38057819 */ /* 0x000fe200000006ff */
[----:B------:R-:W-:Y:S06]  /*7c90*/  BRA.DIV UR4, `(.L_x_5421) ;  /* 0x000001be04c87947 */ /* 0x000fec000b800000 */
.L_x_5669:
[----:B------:R-:W-:-:S03]  /*7ca0*/  UMOV UR4, 0xffffffff ;  /* 0xffffffff00047882 */ /* 0x000fc60000000000 */
[----:B------:R-:W-:Y:S05]  /*7cb0*/  BRA.DIV UR4, `(.L_x_5422) ;  /* 0x000001be04e87947 */ /* 0x000fea000b800000 */
.L_x_5672:
[----:B------:R-:W-:-:S03]  /*7cc0*/  UMOV UR4, 0xffffffff ;  /* 0xffffffff00047882 */ /* 0x000fc60000000000 */
[----:B------:R-:W-:Y:S05]  /*7cd0*/  BRA.DIV UR4, `(.L_x_5423) ;  /* 0x000001c204087947 */ /* 0x000fea000b800000 */
.L_x_5675:
[----:B------:R-:W-:-:S03]  /*7ce0*/  UMOV UR4, 0xffffffff ;  /* 0xffffffff00047882 */ /* 0x000fc60000000000 */
[----:B------:R-:W-:Y:S05]  /*7cf0*/  BRA.DIV UR4, `(.L_x_5424) ;  /* 0x000001c204287947 */ /* 0x000fea000b800000 */
.L_x_5678:
[----:B------:R-:W-:-:S03]  /*7d00*/  UMOV UR4, 0xffffffff ;  /* 0xffffffff00047882 */ /* 0x000fc60000000000 */
[----:B------:R-:W-:Y:S05]  /*7d10*/  BRA.DIV UR4, `(.L_x_5425) ;  /* 0x000001c204487947 */ /* 0x000fea000b800000 */
.L_x_5681:
[----:B------:R-:W-:-:S03]  /*7d20*/  UMOV UR4, 0xffffffff ;  /* 0xffffffff00047882 */ /* 0x000fc60000000000 */
[----:B------:R-:W-:Y:S05]  /*7d30*/  BRA.DIV UR4, `(.L_x_5426) ;  /* 0x000001c204687947 */ /* 0x000fea000b800000 */
.L_x_5684:
[----:B------:R-:W-:-:S03]  /*7d40*/  UMOV UR4, 0xffffffff ;  /* 0xffffffff00047882 */ /* 0x000fc60000000000 */
[----:B------:R-:W-:Y:S05]  /*7d50*/  BRA.DIV UR4, `(.L_x_5427) ;  /* 0x000001c204887947 */ /* 0x000fea000b800000 */
.L_x_5687:
[----:B------:R-:W-:-:S03]  /*7d60*/  UMOV UR4, 0xffffffff ;  /* 0xffffffff00047882 */ /* 0x000fc60000000000 */
[----:B------:R-:W-:Y:S05]  /*7d70*/  BRA.DIV UR4, `(.L_x_5428) ;  /* 0x000001c204a87947 */ /* 0x000fea000b800000 */
.L_x_5690:
[----:B------:R-:W0:Y:S01]  /*7d80*/  SYNCS.PHASECHK.TRANS64.TRYWAIT P2, [R18+URZ+0x38800], R5 ;  /* 0x03880005120075a7 */ /* 0x000e22000804017f */
[----:B-----5:R-:W-:Y:S01]  /*7d90*/  IMAD.MOV.U32 R3, RZ, RZ, R36 ;  /* 0x000000ffff037224 */ /* 0x020fe200078e0024 */
[----:B------:R-:W-:Y:S01]  /*7da0*/  LOP3.LUT P3, RZ, R194, 0x4, RZ, 0xc0, !PT ;  /* 0x00000004c2ff7812 */ /* 0x000fe2000786c0ff */
[----:B------:R-:W-:Y:S01]  /*7db0*/  IMAD.MOV.U32 R4, RZ, RZ, R37 ;  /* 0x000000ffff047224 */ /* 0x000fe200078e0025 */
[----:B------:R-:W-:Y:S01]  /*7dc0*/  BSSY B1, `(.L_x_5429) ;  /* 0x000001e000017945 */ /* 0x000fe20003800000 */
[----:B------:R-:W-:Y:S02]  /*7dd0*/  IMAD.MOV.U32 R0, RZ, RZ, R32 ;  /* 0x000000ffff007224 */ /* 0x000fe400078e0020 */
[----:B------:R-:W-:Y:S01]  /*7de0*/  IMAD.MOV.U32 R2, RZ, RZ, R33 ;  /* 0x000000ffff027224 */ /* 0x000fe200078e0021 */
[----:B------:R-:W-:Y:S01]  /*7df0*/  PRMT R10, R3, 0x5410, R4 ;  /* 0x00005410030a7816 */ /* 0x000fe20000000004 */
[----:B------:R-:W-:Y:S02]  /*7e00*/  IMAD R3, R213, 0x200, R38 ;  /* 0x00000200d5037824 */ /* 0x000fe400078e0226 */
[----:B------:R-:W-:Y:S01]  /*7e10*/  IMAD.MOV.U32 R4, RZ, RZ, R31 ;  /* 0x000000ffff047224 */ /* 0x000fe200078e001f */
[----:B------:R-:W-:Y:S01]  /*7e20*/  PRMT R40, R0, 0x5410, R2 ;  /* 0x0000541000287816 */ /* 0x000fe20000000002 */
[----:B------:R-:W-:-:S02]  /*7e30*/  IMAD.MOV.U32 R0, RZ, RZ, R30 ;  /* 0x000000ffff007224 */ /* 0x000fc400078e001e */
[----:B------:R-:W-:Y:S02]  /*7e40*/  IMAD.MOV.U32 R6, RZ, RZ, R34 ;  /* 0x000000ffff067224 */ /* 0x000fe400078e0022 */
[----:B------:R-:W-:Y:S01]  /*7e50*/  IMAD R2, R3, 0x2, R18 ;  /* 0x0000000203027824 */ /* 0x000fe200078e0212 */
[----:B------:R-:W-:Y:S01]  /*7e60*/  PRMT R38, R4, 0x5410, R0 ;  /* 0x0000541004267816 */ /* 0x000fe20000000000 */
[----:B------:R-:W-:Y:S01]  /*7e70*/  IMAD.MOV.U32 R4, RZ, RZ, R35 ;  /* 0x000000ffff047224 */ /* 0x000fe200078e0023 */
[----:B------:R-:W-:Y:S01]  /*7e80*/  PRMT R11, R11, 0x5410, R6 ;  /* 0x000054100b0b7816 */ /* 0x000fe20000000006 */
[----:B------:R-:W-:Y:S02]  /*7e90*/  VIADD R3, R2, 0x20400 ;  /* 0x0002040002037836 */ /* 0x000fe40000000000 */
[----:B------:R-:W-:Y:S01]  /*7ea0*/  IMAD.MOV.U32 R6, RZ, RZ, R8 ;  /* 0x000000ffff067224 */ /* 0x000fe200078e0008 */
[----:B------:R-:W-:Y:S01]  /*7eb0*/  PRMT R11, R4, 0x7610, R11 ;  /* 0x00007610040b7816 */ /* 0x000fe2000000000b */
[----:B------:R-:W-:-:S02]  /*7ec0*/  IMAD.MOV.U32 R7, RZ, RZ, R9 ;  /* 0x000000ffff077224 */ /* 0x000fc400078e0009 */
[----:B------:R-:W-:Y:S02]  /*7ed0*/  VIADD R0, R2, 0x20440 ;  /* 0x0002044002007836 */ /* 0x000fe40000000000 */
[----:B------:R-:W-:Y:S01]  /*7ee0*/  @P3 VIADD R0, R3, 0xffffffc0 ;  /* 0xffffffc003003836 */ /* 0x000fe20000000000 */
[----:B------:R-:W-:Y:S01]  /*7ef0*/  PRMT R41, R7, 0x5410, R6 ;  /* 0x0000541007297816 */ /* 0x000fe20000000006 */
[----:B------:R-:W-:Y:S02]  /*7f00*/  IMAD.MOV.U32 R3, RZ, RZ, R26 ;  /* 0x000000ffff037224 */ /* 0x000fe400078e001a */
        /* <DEDUP_REMOVED lines=8> */
[----:B0-----:R-:W-:Y:S06]  /*7f90*/  @!P2 BRA `(.L_x_5430) ;  /* 0x000001c00048a947 */ /* 0x001fec0003800000 */
.L_x_5691:
[----:B------:R-:W-:Y:S05]  /*7fa0*/  BSYNC B1 ;  /* 0x0000000000017941 */ /* 0x000fea0003800000 */
.L_x_5429:
        /* <DEDUP_REMOVED lines=11> */
[--C-:B------:R-:W-:Y:S02]  /*8060*/  SHF.R.U64 R34, R34, 0x10, R35.reuse ;  /* 0x0000001022227819 */ /* 0x100fe40000001223 */
[----:B------:R-:W-:Y:S02]  /*8070*/  SHF.R.U32.HI R35, RZ, 0x10, R35 ;  /* 0x00000010ff237819 */ /* 0x000fe40000011623 */
[----:B------:R-:W-:Y:S02]  /*8080*/  SHF.R.U32.HI R14, RZ, 0x10, R37 ;  /* 0x00000010ff0e7819 */ /* 0x000fe40000011625 */
[C---:B------:R-:W-:Y:S02]  /*8090*/  PRMT R35, R11.reuse, 0x5410, R35 ;  /* 0x000054100b237816 */ /* 0x040fe40000000023 */
[----:B------:R-:W-:Y:S02]  /*80a0*/  PRMT R14, R10, 0x5432, R14 ;  /* 0x000054320a0e7816 */ /* 0x000fe4000000000e */
[----:B------:R-:W-:-:S02]  /*80b0*/  PRMT R34, R11, 0x5432, R34 ;  /* 0x000054320b227816 */ /* 0x000fc40000000022 */
[----:B------:R-:W-:Y:S01]  /*80c0*/  SHF.R.U64 R13, R36, 0x10, R37 ;  /* 0x00000010240d7819 */ /* 0x000fe20000001225 */
[C---:B------:R-:W-:Y:S01]  /*80d0*/  IMAD.U32 R36, R35.reuse, 0x10000, RZ ;  /* 0x0001000023247824 */ /* 0x040fe200078e00ff */
[----:B------:R-:W-:Y:S01]  /*80e0*/  LOP3.LUT R35, R35, 0xffff0000, RZ, 0xc0, !PT ;  /* 0xffff000023237812 */ /* 0x000fe200078ec0ff */
[----:B------:R-:W-:Y:S01]  /*80f0*/  IMAD.U32 R15, R14, 0x10000, RZ ;  /* 0x000100000e0f7824 */ /* 0x000fe200078e00ff */
[----:B------:R-:W-:Y:S02]  /*8100*/  PRMT R13, R10, 0x5410, R13 ;  /* 0x000054100a0d7816 */ /* 0x000fe4000000000d */
[----:B------:R-:W-:Y:S02]  /*8110*/  LOP3.LUT R14, R14, 0xffff0000, RZ, 0xc0, !PT ;  /* 0xffff00000e0e7812 */ /* 0x000fe400078ec0ff */
[C---:B0-----:R-:W-:Y:S01]  /*8120*/  LOP3.LUT R11, R6.reuse, 0xffff0000, RZ, 0xc0, !PT ;  /* 0xffff0000060b7812 */ /* 0x041fe200078ec0ff */
[----:B------:R-:W-:Y:S01]  /*8130*/  IMAD.U32 R10, R6, 0x10000, RZ ;  /* 0x00010000060a7824 */ /* 0x000fe200078e00ff */
[C---:B------:R-:W-:Y:S01]  /*8140*/  SHF.L.U32 R12, R7.reuse, 0x10, RZ ;  /* 0x00000010070c7819 */ /* 0x040fe200000006ff */
[C---:B------:R-:W-:Y:S01]  /*8150*/  IMAD.U32 R3, R4.reuse, 0x10000, RZ ;  /* 0x0001000004037824 */ /* 0x040fe200078e00ff */
[----:B------:R-:W-:Y:S01]  /*8160*/  LOP3.LUT R7, R7, 0xffff0000, RZ, 0xc0, !PT ;  /* 0xffff000007077812 */ /* 0x000fe200078ec0ff */
[CC--:B------:R-:W-:Y:S01]  /*8170*/  FMUL.FTZ R37, R11.reuse, R36.reuse ;  /* 0x000000240b257220 */ /* 0x0c0fe20000410000 */
[----:B------:R-:W-:Y:S01]  /*8180*/  FMUL.FTZ R11, R11, R15 ;  /* 0x0000000f0b0b7220 */ /* 0x000fe20000410000 */
[----:B------:R-:W-:Y:S01]  /*8190*/  IMAD.U32 R6, R5, 0x10000, RZ ;  /* 0x0001000005067824 */ /* 0x000fe200078e00ff */
[----:B------:R-:W-:Y:S01]  /*81a0*/  LOP3.LUT R4, R4, 0xffff0000, RZ, 0xc0, !PT ;  /* 0xffff000004047812 */ /* 0x000fe200078ec0ff */
[C---:B------:R-:W-:Y:S01]  /*81b0*/  FMUL.FTZ R39, R7.reuse, R35 ;  /* 0x0000002307277220 */ /* 0x040fe20000410000 */
[C---:B------:R-:W-:Y:S01]  /*81c0*/  FFMA.FTZ R36, R10.reuse, R36, R11 ;  /* 0x000000240a247223 */ /* 0x040fe2000001000b */
[----:B------:R-:W-:Y:S01]  /*81d0*/  FFMA.FTZ R37, R10, R15, -R37 ;  /* 0x0000000f0a257223 */ /* 0x000fe20000010825 */
[-C--:B------:R-:W-:Y:S01]  /*81e0*/  FMUL.FTZ R11, R7, R14.reuse ;  /* 0x0000000e070b7220 */ /* 0x080fe20000410000 */
[C---:B------:R-:W-:Y:S01]  /*81f0*/  IMAD.U32 R10, R34.reuse, 0x10000, RZ ;  /* 0x00010000220a7824 */ /* 0x040fe200078e00ff */
[----:B------:R-:W-:Y:S01]  /*8200*/  LOP3.LUT R5, R5, 0xffff0000, RZ, 0xc0, !PT ;  /* 0xffff000005057812 */ /* 0x000fe200078ec0ff */
[C---:B------:R-:W-:Y:S01]  /*8210*/  IMAD.U32 R7, R13.reuse, 0x10000, RZ ;  /* 0x000100000d077824 */ /* 0x040fe200078e00ff */
[----:B------:R-:W-:Y:S01]  /*8220*/  LOP3.LUT R34, R34, 0xffff0000, RZ, 0xc0, !PT ;  /* 0xffff000022227812 */ /* 0x000fe200078ec0ff */
[C---:B------:R-:W-:Y:S01]  /*8230*/  FFMA.FTZ R39, R12.reuse, R14, -R39 ;  /* 0x0000000e0c277223 */ /* 0x040fe20000010827 */
        /* <DEDUP_REMOVED lines=15> */
.L_x_5434:
[----:B------:R-:W-:Y:S05]  /*8330*/  BSYNC B2 ;  /* 0x0000000000027941 */ /* 0x000fea0003800000 */
.L_x_5433:
[----:B------:R-:W-:Y:S05]  /*8340*/  @P2 BRA `(.L_x_5432) ;  /* 0x0000000000b82947 */ /* 0x000fea0003800000 */
[----:B01----:R-:W0:Y:S01]  /*8350*/  LDS.128 R4, [R0] ;  /* 0x0000000000047984 */ /* 0x003e220000000c00 */
[--C-:B------:R-:W-:Y:S02]  /*8360*/  SHF.R.U64 R30, R30, 0x10, R31.reuse ;  /* 0x000000101e1e7819 */ /* 0x100fe4000000121f */
        /* <DEDUP_REMOVED lines=9> */
[----:B------:R-:W-:Y:S02]  /*8400*/  PRMT R13, R40, 0x5410, R13 ;  /* 0x00005410280d7816 */ /* 0x000fe4000000000d */
[----:B------:R-:W-:Y:S02]  /*8410*/  PRMT R30, R38, 0x5432, R30 ;  /* 0x00005432261e7816 */ /* 0x000fe4000000001e */
[C---:B0-----:R-:W-:Y:S01]  /*8420*/  LOP3.LUT R11, R6.reuse, 0xffff0000, RZ, 0xc0, !PT ;  /* 0xffff0000060b7812 */ /* 0x041fe200078ec0ff */
[C---:B------:R-:W-:Y:S01]  /*8430*/  IMAD.U32 R12, R7.reuse, 0x10000, RZ ;  /* 0x00010000070c7824 */ /* 0x040fe200078e00ff */
[----:B------:R-:W-:Y:S01]  /*8440*/  LOP3.LUT R7, R7, 0xffff0000, RZ, 0xc0, !PT ;  /* 0xffff000007077812 */ /* 0x000fe200078ec0ff */
[----:B------:R-:W-:Y:S02]  /*8450*/  IMAD.U32 R10, R6, 0x10000, RZ ;  /* 0x00010000060a7824 */ /* 0x000fe400078e00ff */
        /* <DEDUP_REMOVED lines=29> */
.L_x_5432:
[----:B------:R-:W-:Y:S05]  /*8630*/  BSYNC B1 ;  /* 0x0000000000017941 */ /* 0x000fea0003800000 */
.L_x_5431:
[----:B------:R-:W-:Y:S05]  /*8640*/  @P1 BRA `(.L_x_5435) ;  /* 0x0000001800a01947 */ /* 0x000fea0003800000 */
[----:B------:R-:W3:Y:S01]  /*8650*/  LDC R3, c[0x0][0x3d4] ;  /* 0x0000f500ff037b82 */ /* 0x000ee20000000800 */
[C---:B-12---:R-:W-:Y:S01]  /*8660*/  VIADD R4, R24.reuse, 0x10 ;  /* 0x0000001018047836 */ /* 0x046fe20000000000 */
[----:B------:R-:W-:Y:S01]  /*8670*/  BSSY B1, `(.L_x_5436) ;  /* 0x0000032000017945 */ /* 0x000fe20003800000 */
[----:B---3--:R-:W-:-:S03]  /*8680*/  ISETP.GE.AND P0, PT, R24, R3, PT ;  /* 0x000000031800720c */ /* 0x008fc60003f06270 */
[----:B------:R-:W-:-:S10]  /*8690*/  ISETP.GE.AND P1, PT, R4, R3, PT ;  /* 0x000000030400720c */ /* 0x000fd40003f26270 */
[----:B------:R-:W-:Y:S05]  /*86a0*/  @P0 BRA `(.L_x_5437) ;  /* 0x0000000000b80947 */ /* 0x000fea0003800000 */
[----:B0-----:R-:W0:Y:S01]  /*86b0*/  LDS.128 R4, [R2+0x21400] ;  /* 0x0214000002047984 */ /* 0x001e220000000c00 */
[----:B------:R-:W-:Y:S02]  /*86c0*/  SHF.R.U32.HI R25, RZ, 0x10, R29 ;  /* 0x00000010ff197819 */ /* 0x000fe4000001161d */
[----:B------:R-:W-:Y:S02]  /*86d0*/  SHF.R.U32.HI R14, RZ, 0x10, R27 ;  /* 0x00000010ff0e7819 */ /* 0x000fe4000001161b */
[----:B------:R-:W-:Y:S02]  /*86e0*/  PRMT R25, R43, 0x5410, R25 ;  /* 0x000054102b197816 */ /* 0x000fe40000000019 */
[----:B------:R-:W-:Y:S02]  /*86f0*/  PRMT R14, R42, 0x5432, R14 ;  /* 0x000054322a0e7816 */ /* 0x000fe4000000000e */
[----:B------:R-:W-:Y:S01]  /*8700*/  SHF.R.U64 R13, R26, 0x10, R27 ;  /* 0x000000101a0d7819 */ /* 0x000fe2000000121b */
[C---:B------:R-:W-:Y:S01]  /*8710*/  IMAD.U32 R26, R25.reuse, 0x10000, RZ ;  /* 0x00010000191a7824 */ /* 0x040fe200078e00ff */
[----:B------:R-:W-:Y:S01]  /*8720*/  SHF.R.U64 R24, R28, 0x10, R29 ;  /* 0x000000101c187819 */ /* 0x000fe2000000121d */
[----:B------:R-:W-:Y:S01]  /*8730*/  IMAD.U32 R15, R14, 0x10000, RZ ;  /* 0x000100000e0f7824 */ /* 0x000fe200078e00ff */
[----:B------:R-:W-:-:S02]  /*8740*/  LOP3.LUT R25, R25, 0xffff0000, RZ, 0xc0, !PT ;  /* 0xffff000019197812 */ /* 0x000fc400078ec0ff */
[----:B------:R-:W-:Y:S02]  /*8750*/  PRMT R24, R45, 0x5432, R24 ;  /* 0x000054322d187816 */ /* 0x000fe40000000018 */
        /* <DEDUP_REMOVED lines=34> */
[----:B------:R1:W-:Y:S02]  /*8980*/  STS.128 [R2+0x21400], R24 ;  /* 0x0214001802007388 */ /* 0x0003e40000000c00 */
.L_x_5437:
[----:B------:R-:W-:Y:S05]  /*8990*/  BSYNC B1 ;  /* 0x0000000000017941 */ /* 0x000fea0003800000 */
.L_x_5436:
[----:B------:R-:W-:Y:S05]  /*89a0*/  @P1 BRA `(.L_x_5435) ;  /* 0x0000001400c81947 */ /* 0x000fea0003800000 */
[----:B0-----:R-:W0:Y:S01]  /*89b0*/  LDS.128 R4, [R0+0x1000] ;  /* 0x0010000000047984 */ /* 0x001e220000000c00 */
[----:B------:R-:W-:Y:S02]  /*89c0*/  SHF.R.U32.HI R12, RZ, 0x10, R21 ;  /* 0x00000010ff0c7819 */ /* 0x000fe40000011615 */
[----:B------:R-:W-:Y:S02]  /*89d0*/  SHF.R.U32.HI R11, RZ, 0x10, R9 ;  /* 0x00000010ff0b7819 */ /* 0x000fe40000011609 */
[----:B------:R-:W-:Y:S02]  /*89e0*/  PRMT R12, R44, 0x5432, R12 ;  /* 0x000054322c0c7816 */ /* 0x000fe4000000000c */
[----:B------:R-:W-:Y:S02]  /*89f0*/  PRMT R11, R41, 0x5410, R11 ;  /* 0x00005410290b7816 */ /* 0x000fe4000000000b */
[----:B------:R-:W-:Y:S01]  /*8a00*/  SHF.R.U64 R10, R8, 0x10, R9 ;  /* 0x00000010080a7819 */ /* 0x000fe20000001209 */
[----:B------:R-:W-:Y:S01]  /*8a10*/  IMAD.U32 R15, R12, 0x10000, RZ ;  /* 0x000100000c0f7824 */ /* 0x000fe200078e00ff */
[----:B------:R-:W-:Y:S01]  /*8a20*/  SHF.R.U64 R14, R20, 0x10, R21 ;  /* 0x00000010140e7819 */ /* 0x000fe20000001215 */
[----:B------:R-:W-:Y:S01]  /*8a30*/  IMAD.U32 R13, R11, 0x10000, RZ ;  /* 0x000100000b0d7824 */ /* 0x000fe200078e00ff */
[----:B------:R-:W-:-:S02]  /*8a40*/  LOP3.LUT R20, R12, 0xffff0000, RZ, 0xc0, !PT ;  /* 0xffff00000c147812 */ /* 0x000fc400078ec0ff */
[----:B------:R-:W-:Y:S02]  /*8a50*/  LOP3.LUT R12, R11, 0xffff0000, RZ, 0xc0, !PT ;  /* 0xffff00000b0c7812 */ /* 0x000fe400078ec0ff */
[----:B------:R-:W-:Y:S02]  /*8a60*/  PRMT R14, R43, 0x5432, R14 ;  /* 0x000054322b0e7816 */ /* 0x000fe4000000000e */
[----:B------:R-:W-:Y:S01]  /*8a70*/  PRMT R10, R41, 0x5432, R10 ;  /* 0x00005432290a7816 */ /* 0x000fe2000000000a */
[C---:B0-----:R-:W-:Y:S01]  /*8a80*/  IMAD.U32 R8, R6.reuse, 0x10000, RZ ;  /* 0x0001000006087824 */ /* 0x041fe200078e00ff */
[----:B------:R-:W-:Y:S01]  /*8a90*/  LOP3.LUT R6, R6, 0xffff0000, RZ, 0xc0, !PT ;  /* 0xffff000006067812 */ /* 0x000fe200078ec0ff */
[C---:B------:R-:W-:Y:S01]  /*8aa0*/  IMAD.U32 R9, R7.reuse, 0x10000, RZ ;  /* 0x0001000007097824 */ /* 0x040fe200078e00ff */
[----:B------:R-:W-:Y:S02]  /*8ab0*/  LOP3.LUT R7, R7, 0xffff0000, RZ, 0xc0, !PT ;  /* 0xffff000007077812 */ /* 0x000fe400078ec0ff */
[----:B-1----:R-:W-:Y:S01]  /*8ac0*/  SHF.L.U32 R2, R4, 0x10, RZ ;  /* 0x0000001004027819 */ /* 0x002fe200000006ff */
[C---:B------:R-:W-:Y:S01]  /*8ad0*/  FMUL.FTZ R11, R6.reuse, R15 ;  /* 0x0000000f060b7220 */ /* 0x040fe20000410000 */
[-C--:B------:R-:W-:Y:S01]  /*8ae0*/  FMUL.FTZ R6, R6, R13.reuse ;  /* 0x0000000d06067220 */ /* 0x080fe20000410000 */
[----:B------:R-:W-:Y:S01]  /*8af0*/  LOP3.LUT R3, R4, 0xffff0000, RZ, 0xc0, !PT ;  /* 0xffff000004037812 */ /* 0x000fe200078ec0ff */
[C---:B------:R-:W-:Y:S01]  /*8b00*/  FMUL.FTZ R26, R7.reuse, R20 ;  /* 0x00000014071a7220 */ /* 0x040fe20000410000 */
        /* <DEDUP_REMOVED lines=10> */
[----:B------:R-:W-:Y:S01]  /*8bb0*/  FFMA.FTZ R13, R9, R20, R8 ;  /* 0x00000014090d7223 */ /* 0x000fe20000010008 */
[CC--:B------:R-:W-:Y:S01]  /*8bc0*/  FMUL.FTZ R9, R3.reuse, R7.reuse ;  /* 0x0000000703097220 */ /* 0x0c0fe20000410000 */
        /* <DEDUP_REMOVED lines=13> */
.L_x_5416:
[----:B------:R-:W0:Y:S01]  /*8ca0*/  LDC R21, c[0x0][0x3d4] ;  /* 0x0000f500ff157b82 */ /* 0x000e220000000800 */
[-C--:B------:R-:W-:Y:S01]  /*8cb0*/  ISETP.GE.AND P0, PT, R234, R58.reuse, PT ;  /* 0x0000003aea00720c */ /* 0x080fe20003f06270 */
[----:B------:R-:W-:Y:S01]  /*8cc0*/  ULDC.64 UR4, c[0x0][0x3c8] ;  /* 0x0000f20000047ab9 */ /* 0x000fe20000000a00 */
[----:B------:R-:W-:Y:S02]  /*8cd0*/  ISETP.GE.AND P1, PT, R187, R58, PT ;  /* 0x0000003abb00720c */ /* 0x000fe40003f26270 */
[----:B------:R-:W-:Y:S02]  /*8ce0*/  CS2R R32, SRZ ;  /* 0x0000000000207805 */ /* 0x000fe4000001ff00 */
[----:B------:R-:W-:Y:S01]  /*8cf0*/  CS2R R34, SRZ ;  /* 0x0000000000227805 */ /* 0x000fe2000001ff00 */
[----:B------:R-:W-:Y:S01]  /*8d00*/  ULDC.64 UR6, c[0x0][0x3e0] ;  /* 0x0000f80000067ab9 */ /* 0x000fe20000000a00 */
[CC--:B0-----:R-:W-:Y:S02]  /*8d10*/  ISETP.GE.OR P0, PT, R16.reuse, R21.reuse, P0 ;  /* 0x000000151000720c */ /* 0x0c1fe40000706670 */
[----:B------:R-:W-:-:S11]  /*8d20*/  ISETP.GE.OR P1, PT, R16, R21, P1 ;  /* 0x000000151000720c */ /* 0x000fd60000f26670 */
[----:B------:R-:W0:Y:S01]  /*8d30*/  @!P0 LDC.64 R36, c[0x0][0x3e0] ;  /* 0x0000f800ff248b82 */ /* 0x000e220000000a00 */
[----:B------:R-:W-:Y:S02]  /*8d40*/  @!P0 IADD3 R0, P2, P3, R29, R38, R54 ;  /* 0x000000261d008210 */ /* 0x000fe40007b5e036 */
[----:B------:R-:W-:Y:S02]  /*8d50*/  @!P1 IADD3 R7, P4, R57, R26, RZ ;  /* 0x0000001a39079210 */ /* 0x000fe40007f9e0ff */
[----:B------:R-:W-:Y:S02]  /*8d60*/  @!P0 IADD3.X R13, R31, R44, R52, P2, P3 ;  /* 0x0000002c1f0d8210 */ /* 0x000fe400017e6434 */
[----:B------:R-:W-:Y:S01]  /*8d70*/  @!P0 IADD3 R11, P5, P6, R26, R45, R57 ;  /* 0x0000002d1a0b8210 */ /* 0x000fe20007ebe039 */
[----:B------:R-:W1:Y:S01]  /*8d80*/  @!P0 LDC.64 R24, c[0x0][0x3c8] ;  /* 0x0000f200ff188b82 */ /* 0x000e620000000a00 */
[----:B------:R-:W-:Y:S01]  /*8d90*/  @!P1 IMAD.X R8, R50, 0x1, R27, P4 ;  /* 0x0000000132089824 */ /* 0x000fe200020e061b */
[----:B------:R-:W-:-:S02]  /*8da0*/  @!P1 LEA R6, P4, R7, UR4, 0x1 ;  /* 0x0000000407069c11 */ /* 0x000fc4000f8808ff */
[----:B------:R-:W-:Y:S02]  /*8db0*/  @!P0 IADD3.X R14, R27, R46, R50, P5, P6 ;  /* 0x0000002e1b0e8210 */ /* 0x000fe40002fec432 */
[----:B------:R-:W-:Y:S02]  /*8dc0*/  @!P1 LEA.HI.X R7, R7, UR5, R8, 0x1, P4 ;  /* 0x0000000507079c11 */ /* 0x000fe4000a0f0c08 */
[----:B------:R-:W-:Y:S02]  /*8dd0*/  @!P1 IADD3 R9, P5, R54, R29, RZ ;  /* 0x0000001d36099210 */ /* 0x000fe40007fbe0ff */
[----:B0-----:R-:W-:-:S03]  /*8de0*/  @!P0 LEA R12, P4, R0, R36, 0x1 ;  /* 0x00000024000c8211 */ /* 0x001fc600078808ff */
[----:B------:R-:W-:Y:S01]  /*8df0*/  @!P1 IMAD.X R20, R52, 0x1, R31, P5 ;  /* 0x0000000134149824 */ /* 0x000fe200028e061f */
[----:B------:R-:W-:Y:S02]  /*8e00*/  CS2R R28, SRZ ;  /* 0x00000000001c7805 */ /* 0x000fe4000001ff00 */
[----:B------:R-:W-:Y:S02]  /*8e10*/  CS2R R26, SRZ ;  /* 0x00000000001a7805 */ /* 0x000fe4000001ff00 */
[----:B------:R-:W-:Y:S01]  /*8e20*/  @!P0 LEA.HI.X R13, R0, R37, R13, 0x1, P4 ;  /* 0x00000025000d8211 */ /* 0x000fe200020f0c0d */
[----:B------:R0:W5:Y:S01]  /*8e30*/  @!P1 LDG.E.128 R32, desc[UR54][R6.64] ;  /* 0x0000003606209981 */ /* 0x000162000c1e1d00 */
[----:B------:R-:W2:Y:S01]  /*8e40*/  LDC R0, c[0x0][0x428] ;  /* 0x00010a00ff007b82 */ /* 0x000ea20000000800 */
[----:B-1----:R-:W-:Y:S02]  /*8e50*/  @!P0 LEA R10, P3, R11, R24, 0x1 ;  /* 0x000000180b0a8211 */ /* 0x002fe400078608ff */
[----:B------:R-:W-:Y:S01]  /*8e60*/  CS2R R30, SRZ ;  /* 0x00000000001e7805 */ /* 0x000fe2000001ff00 */
[----:B------:R-:W-:Y:S01]  /*8e70*/  IMAD R15, R189, 0x40, R187 ;  /* 0x00000040bd0f7824 */ /* 0x000fe200078e02bb */
[----:B------:R-:W-:-:S02]  /*8e80*/  @!P1 LEA R8, P2, R9, UR6, 0x1 ;  /* 0x0000000609089c11 */ /* 0x000fc4000f8408ff */
[----:B------:R-:W-:Y:S02]  /*8e90*/  @!P0 LEA.HI.X R11, R11, R25, R14, 0x1, P3 ;  /* 0x000000190b0b8211 */ /* 0x000fe400018f0c0e */
[----:B------:R-:W-:Y:S01]  /*8ea0*/  CS2R R24, SRZ ;  /* 0x0000000000187805 */ /* 0x000fe2000001ff00 */
[----:B------:R-:W-:Y:S01]  /*8eb0*/  IMAD R15, R220, 0x20, R15 ;  /* 0x00000020dc0f7824 */ /* 0x000fe200078e020f */
[----:B------:R-:W-:Y:S02]  /*8ec0*/  CS2R R38, SRZ ;  /* 0x0000000000267805 */ /* 0x000fe4000001ff00 */
[----:B------:R-:W-:Y:S01]  /*8ed0*/  CS2R R36, SRZ ;  /* 0x0000000000247805 */ /* 0x000fe2000001ff00 */
[----:B------:R-:W5:Y:S01]  /*8ee0*/  @!P0 LDG.E.128 R28, desc[UR54][R10.64] ;  /* 0x000000360a1c8981 */ /* 0x000f62000c1e1d00 */
[----:B------:R-:W-:-:S03]  /*8ef0*/  @!P1 LEA.HI.X R9, R9, UR7, R20, 0x1, P2 ;  /* 0x0000000709099c11 */ /* 0x000fc600090f0c14 */
[----:B------:R-:W5:Y:S01]  /*8f00*/  @!P0 LDG.E.128 R24, desc[UR54][R12.64] ;  /* 0x000000360c188981 */ /* 0x000f62000c1e1d00 */
[----:B0-----:R-:W-:-:S03]  /*8f10*/  IMAD.MOV.U32 R6, RZ, RZ, R42 ;  /* 0x000000ffff067224 */ /* 0x001fc600078e002a */
[----:B------:R0:W5:Y:S01]  /*8f20*/  @!P1 LDG.E.128 R36, desc[UR54][R8.64] ;  /* 0x0000003608249981 */ /* 0x000162000c1e1d00 */
[----:B--2---:R-:W-:-:S13]  /*8f30*/  ISETP.NE.AND P0, PT, R0, 0x1, PT ;  /* 0x000000010000780c */ /* 0x004fda0003f05270 */
[----:B------:R-:W1:Y:S08]  /*8f40*/  @P0 LDC R0, c[0x0][0x42c] ;  /* 0x00010b00ff000b82 */ /* 0x000e700000000800 */
[----:B------:R-:W2:Y:S01]  /*8f50*/  @P0 LDC R7, c[0x0][0x430] ;  /* 0x00010c00ff070b82 */ /* 0x000ea20000000800 */
[----:B0-----:R-:W-:Y:S02]  /*8f60*/  IMAD.MOV.U32 R8, RZ, RZ, R40 ;  /* 0x000000ffff087224 */ /* 0x001fe400078e0028 */
[----:B-1----:R-:W-:-:S05]  /*8f70*/  @P0 IMAD.HI.U32 R0, R15, R0, RZ ;  /* 0x000000000f000227 */ /* 0x002fca00078e00ff */
[----:B--2---:R-:W-:-:S04]  /*8f80*/  @P0 SHF.R.U32.HI R15, RZ, R7, R0 ;  /* 0x00000007ff0f0219 */ /* 0x004fc80000011600 */
[----:B------:R-:W-:Y:S01]  /*8f90*/  SHF.R.S32.HI R41, RZ, 0x1f, R15 ;  /* 0x0000001fff297819 */ /* 0x000fe2000001140f */
[----:B------:R-:W-:Y:S02]  /*8fa0*/  IMAD.MOV.U32 R7, RZ, RZ, R47 ;  /* 0x000000ffff077224 */ /* 0x000fe400078e002f */
[----:B------:R-:W-:Y:S02]  /*8fb0*/  IMAD.MOV.U32 R9, RZ, RZ, R49 ;  /* 0x000000ffff097224 */ /* 0x000fe400078e0031 */
[C---:B------:R-:W-:Y:S02]  /*8fc0*/  IMAD R0, R41.reuse, R4, RZ ;  /* 0x0000000429007224 */ /* 0x040fe400078e02ff */
[----:B------:R-:W-:Y:S02]  /*8fd0*/  IMAD R10, R41, R2, RZ ;  /* 0x00000002290a7224 */ /* 0x000fe400078e02ff */
[----:B------:R-:W-:-:S04]  /*8fe0*/  IMAD.WIDE.U32 R6, R15, R4, R6 ;  /* 0x000000040f067225 */ /* 0x000fc800078e0006 */
[----:B------:R-:W-:-:S04]  /*8ff0*/  IMAD.WIDE.U32 R8, R15, R2, R8 ;  /* 0x000000020f087225 */ /* 0x000fc800078e0008 */
[C---:B------:R-:W-:Y:S02]  /*9000*/  IMAD R5, R15.reuse, R5, R0 ;  /* 0x000000050f057224 */ /* 0x040fe400078e0200 */
[----:B------:R-:W-:Y:S02]  /*9010*/  IMAD R15, R15, R3, R10 ;  /* 0x000000030f0f7224 */ /* 0x000fe400078e020a */
[----:B------:R-:W-:Y:S01]  /*9020*/  IMAD.IADD R7, R7, 0x1, R5 ;  /* 0x0000000107077824 */ /* 0x000fe200078e0205 */
[----:B------:R-:W-:Y:S01]  /*9030*/  LEA R3, P0, R6, UR4, 0x1 ;  /* 0x0000000406037c11 */ /* 0x000fe2000f8008ff */
[----:B------:R-:W-:Y:S01]  /*9040*/  IMAD.IADD R5, R9, 0x1, R15 ;  /* 0x0000000109057824 */ /* 0x000fe200078e020f */
[----:B------:R-:W-:Y:S01]  /*9050*/  LEA R0, P1, R8, UR6, 0x1 ;  /* 0x0000000608007c11 */ /* 0x000fe2000f8208ff */
[----:B------:R-:W-:Y:S01]  /*9060*/  UMOV UR4, 0xffffffff ;  /* 0xffffffff00047882 */ /* 0x000fe20000000000 */
[----:B------:R-:W-:Y:S02]  /*9070*/  LEA.HI.X R4, R6, UR5, R7, 0x1, P0 ;  /* 0x0000000506047c11 */ /* 0x000fe400080f0c07 */
[----:B------:R-:W-:-:S02]  /*9080*/  LEA.HI.X R2, R8, UR7, R5, 0x1, P1 ;  /* 0x0000000708027c11 */ /* 0x000fc400088f0c05 */
[----:B------:R-:W-:Y:S01]  /*9090*/  LEA.HI R5, R218, R218, RZ, 0x1 ;  /* 0x000000dada057211 */ /* 0x000fe200078f08ff */
[----:B------:R-:W-:Y:S06]  /*90a0*/  BRA.DIV UR4, `(.L_x_5438) ;  /* 0x000001b204187947 */ /* 0x000fec000b800000 */
.L_x_5694:
[----:B------:R-:W-:-:S03]  /*90b0*/  UMOV UR4, 0xffffffff ;  /* 0xffffffff00047882 */ /* 0x000fc60000000000 */
[----:B------:R-:W-:Y:S05]  /*90c0*/  BRA.DIV UR4, `(.L_x_5439) ;  /* 0x000001b204387947 */ /* 0x000fea000b800000 */
.L_x_5697:
[----:B------:R-:W-:-:S03]  /*90d0*/  UMOV UR4, 0xffffffff ;  /* 0xffffffff00047882 */ /* 0x000fc60000000000 */
[----:B------:R-:W-:Y:S05]  /*90e0*/  BRA.DIV UR4, `(.L_x_5440) ;  /* 0x000001b204587947 */ /* 0x000fea000b800000 */
.L_x_5700:
[----:B------:R-:W-:-:S03]  /*90f0*/  UMOV UR4, 0xffffffff ;  /* 0xffffffff00047882 */ /* 0x000fc60000000000 */
[----:B------:R-:W-:Y:S05]  /*9100*/  BRA.DIV UR4, `(.L_x_5441) ;  /* 0x000001b204787947 */ /* 0x000fea000b800000 */
.L_x_5703:
[----:B------:R-:W-:-:S03]  /*9110*/  UMOV UR4, 0xffffffff ;  /* 0xffffffff00047882 */ /* 0x000fc60000000000 */
[----:B------:R-:W-:Y:S05]  /*9120*/  BRA.DIV UR4, `(.L_x_5442) ;  /* 0x000001b204987947 */ /* 0x000fea000b800000 */
.L_x_5706:
[----:B------:R-:W-:Y:S01]  /*9130*/  UMOV UR4, 0xffffffff ;  /* 0xffffffff00047882 */ /* 0x000fe20000000000 */
[----:B------:R-:W-:Y:S02]  /*9140*/  LOP3.LUT R5, R5, 0xfffffffe, RZ, 0xc0, !PT ;  /* 0xfffffffe05057812 */ /* 0x000fe400078ec0ff */
[----:B------:R-:W-:Y:S05]  /*9150*/  BRA.DIV UR4, `(.L_x_5443) ;  /* 0x000001b204b47947 */ /* 0x000fea000b800000 */
.L_x_5709:
[----:B------:R-:W-:Y:S01]  /*9160*/  UMOV UR4, 0xffffffff ;  /* 0xffffffff00047882 */ /* 0x000fe20000000000 */
[----:B------:R-:W-:Y:S02]  /*9170*/  IMAD.IADD R56, R218, 0x1, -R5 ;  /* 0x00000001da387824 */ /* 0x000fe400078e0a05 */
[----:B------:R-:W-:Y:S05]  /*9180*/  BRA.DIV UR4, `(.L_x_5444) ;  /* 0x000001b204d07947 */ /* 0x000fea000b800000 */
.L_x_5712:
[----:B------:R-:W-:Y:S01]  /*9190*/  UMOV UR4, 0xffffffff ;  /* 0xffffffff00047882 */ /* 0x000fe20000000000 */
[----:B------:R-:W-:Y:S02]  /*91a0*/  SHF.L.U32 R3, R56, 0x1f, RZ ;  /* 0x0000001f38037819 */ /* 0x000fe400000006ff */
[----:B------:R-:W-:Y:S05]  /*91b0*/  BRA.DIV UR4, `(.L_x_5445) ;  /* 0x000001b204ec7947 */ /* 0x000fea000b800000 */
.L_x_5715:
[----:B------:R-:W0:Y:S01]  /*91c0*/  SYNCS.PHASECHK.TRANS64.TRYWAIT P1, [R18+URZ+0x38800], R3 ;  /* 0x03880003120075a7 */ /* 0x000e22000802017f */
[----:B-----5:R-:W-:Y:S01]  /*91d0*/  IMAD.MOV.U32 R0, RZ, RZ, R32 ;  /* 0x000000ffff007224 */ /* 0x020fe200078e0020 */
[----:B------:R-:W-:Y:S01]  /*91e0*/  ISETP.GE.AND P0, PT, R16, R21, PT ;  /* 0x000000151000720c */ /* 0x000fe20003f06270 */
[----:B------:R-:W-:Y:S01]  /*91f0*/  IMAD.MOV.U32 R2, RZ, RZ, R33 ;  /* 0x000000ffff027224 */ /* 0x000fe200078e0021 */
[----:B------:R-:W-:Y:S01]  /*9200*/  BSSY B1, `(.L_x_5446) ;  /* 0x000001e000017945 */ /* 0x000fe20003800000 */
[----:B------:R-:W-:Y:S01]  /*9210*/  IMAD.MOV.U32 R4, RZ, RZ, R34 ;  /* 0x000000ffff047224 */ /* 0x000fe200078e0022 */
[----:B------:R-:W-:Y:S01]  /*9220*/  PRMT R20, R20, 0x5410, R0 ;  /* 0x0000541014147816 */ /* 0x000fe20000000000 */
[----:B------:R-:W-:Y:S01]  /*9230*/  IMAD.MOV.U32 R0, RZ, RZ, R38 ;  /* 0x000000ffff007224 */ /* 0x000fe200078e0026 */
[----:B------:R-:W-:Y:S01]  /*9240*/  PRMT R14, R2, 0x7610, R14 ;  /* 0x00007610020e7816 */ /* 0x000fe2000000000e */
[----:B------:R-:W-:Y:S01]  /*9250*/  IMAD.MOV.U32 R2, RZ, RZ, R39 ;  /* 0x000000ffff027224 */ /* 0x000fe200078e0027 */
[----:B------:R-:W-:Y:S01]  /*9260*/  PRMT R43, R43, 0x5410, R4 ;  /* 0x000054102b2b7816 */ /* 0x000fe20000000004 */
[----:B------:R-:W-:Y:S01]  /*9270*/  IMAD.MOV.U32 R5, RZ, RZ, R35 ;  /* 0x000000ffff057224 */ /* 0x000fe200078e0023 */
[-C--:B------:R-:W-:Y:S01]  /*9280*/  ISETP.GE.OR P2, PT, R187, R58.reuse, P0 ;  /* 0x0000003abb00720c */ /* 0x080fe20000746670 */
[----:B------:R-:W-:Y:S01]  /*9290*/  IMAD.MOV.U32 R4, RZ, RZ, R28 ;  /* 0x000000ffff047224 */ /* 0x000fe200078e001c */
[----:B------:R-:W-:Y:S01]  /*92a0*/  PRMT R13, R2, 0x5410, R0 ;  /* 0x00005410020d7816 */ /* 0x000fe20000000000 */
[----:B------:R-:W-:Y:S01]  /*92b0*/  IMAD.MOV.U32 R0, RZ, RZ, R36 ;  /* 0x000000ffff007224 */ /* 0x000fe200078e0024 */
[----:B------:R-:W-:Y:S01]  /*92c0*/  PRMT R15, R5, 0x7610, R15 ;  /* 0x00007610050f7816 */ /* 0x000fe2000000000f */
[----:B------:R-:W-:Y:S01]  /*92d0*/  IMAD.MOV.U32 R2, RZ, RZ, R37 ;  /* 0x000000ffff027224 */ /* 0x000fe200078e0025 */
[----:B------:R-:W-:Y:S01]  /*92e0*/  MOV R5, R29 ;  /* 0x0000001d00057202 */ /* 0x000fe20000000f00 */
        /* <DEDUP_REMOVED lines=9> */
[----:B------:R-:W-:Y:S01]  /*9380*/  ISETP.GE.OR P0, PT, R234, R58, P0 ;  /* 0x0000003aea00720c */ /* 0x000fe20000706670 */
[----:B------:R-:W-:Y:S01]  /*9390*/  IMAD.MOV.U32 R53, RZ, RZ, R27 ;  /* 0x000000ffff357224 */ /* 0x000fe200078e001b */
[----:B------:R-:W-:-:S02]  /*93a0*/  PRMT R50, R50, 0x5410, R4 ;  /* 0x0000541032327816 */ /* 0x000fc40000000004 */
[----:B------:R-:W-:Y:S02]  /*93b0*/  PRMT R51, R51, 0x5410, R5 ;  /* 0x0000541033337816 */ /* 0x000fe40000000005 */
[----:B------:R-:W-:Y:S01]  /*93c0*/  PRMT R46, R0, 0x5410, R2 ;  /* 0x00005410002e7816 */ /* 0x000fe20000000002 */
[----:B0-----:R-:W-:Y:S06]  /*93d0*/  @!P1 BRA `(.L_x_5447) ;  /* 0x000001b0008c9947 */ /* 0x001fec0003800000 */
.L_x_5716:
[----:B------:R-:W-:Y:S05]  /*93e0*/  BSYNC B1 ;  /* 0x0000000000017941 */ /* 0x000fea0003800000 */
.L_x_5446:
[----:B------:R-:W-:Y:S04]  /*93f0*/  BSSY B1, `(.L_x_5448) ;  /* 0x000006a000017945 */ /* 0x000fe80003800000 */
[----:B------:R-:W-:Y:S05]  /*9400*/  @P2 BRA `(.L_x_5449) ;  /* 0x0000000400a02947 */ /* 0x000fea0003800000 */
[----:B------:R-:W-:Y:S01]  /*9410*/  IMAD.SHL.U32 R0, R194, 0x40, RZ ;  /* 0x00000040c2007824 */ /* 0x000fe200078e00ff */
[----:B------:R-:W-:Y:S01]  /*9420*/  SHF.R.U64 R32, R32, 0x10, R33 ;  /* 0x0000001020207819 */ /* 0x000fe20000001221 */
[----:B------:R-:W-:Y:S01]  /*9430*/  IMAD.IADD R2, R16, 0x1, R21 ;  /* 0x0000000110027824 */ /* 0x000fe200078e0215 */
[--C-:B------:R-:W-:Y:S02]  /*9440*/  SHF.R.U64 R40, R38, 0x10, R39.reuse ;  /* 0x0000001026287819 */ /* 0x100fe40000001227 */
[----:B0-----:R-:W-:Y:S02]  /*9450*/  LOP3.LUT R3, R0, 0x1c0, RZ, 0xc0, !PT ;  /* 0x000001c000037812 */ /* 0x001fe400078ec0ff */
[----:B------:R-:W-:Y:S02]  /*9460*/  SHF.R.U32.HI R41, RZ, 0x10, R39 ;  /* 0x00000010ff297819 */ /* 0x000fe40000011627 */
[----:B------:R-:W-:Y:S02]  /*9470*/  LOP3.LUT R0, R3, 0x38, R16, 0xf8, !PT ;  /* 0x0000003803007812 */ /* 0x000fe400078ef810 */
[----:B------:R-:W-:-:S02]  /*9480*/  SHF.R.U32.HI R5, RZ, 0x3, R3 ;  /* 0x00000003ff057819 */ /* 0x000fc40000011603 */
[----:B------:R-:W-:Y:S02]  /*9490*/  LOP3.LUT R2, R3, 0x38, R2, 0xf8, !PT ;  /* 0x0000003803027812 */ /* 0x000fe400078ef802 */
[-C--:B------:R-:W-:Y:S02]  /*94a0*/  LOP3.LUT R0, R0, R5.reuse, RZ, 0x3c, !PT ;  /* 0x0000000500007212 */ /* 0x080fe400078e3cff */
[----:B------:R-:W-:Y:S02]  /*94b0*/  LOP3.LUT R2, R2, R5, RZ, 0x3c, !PT ;  /* 0x0000000502027212 */ /* 0x000fe400078e3cff */
[----:B------:R-:W-:Y:S01]  /*94c0*/  SHF.R.U32.HI R33, RZ, 0x10, R33 ;  /* 0x00000010ff217819 */ /* 0x000fe20000011621 */
[----:B------:R-:W-:Y:S01]  /*94d0*/  IMAD R3, R213, 0x200, R0 ;  /* 0x00000200d5037824 */ /* 0x000fe200078e0200 */
[----:B------:R-:W-:Y:S02]  /*94e0*/  SHF.R.U32.HI R0, RZ, 0x10, R37 ;  /* 0x00000010ff007819 */ /* 0x000fe40000011625 */
[----:B------:R-:W-:Y:S01]  /*94f0*/  PRMT R32, R20, 0x5432, R32 ;  /* 0x0000543214207816 */ /* 0x000fe20000000020 */
[----:B------:R-:W-:Y:S01]  /*9500*/  IMAD R42, R3, 0x2, R18 ;  /* 0x00000002032a7824 */ /* 0x000fe200078e0212 */
[----:B------:R-:W-:Y:S01]  /*9510*/  SHF.R.U64 R12, R34, 0x10, R35 ;  /* 0x00000010220c7819 */ /* 0x000fe20000001223 */
[----:B------:R-:W-:Y:S01]  /*9520*/  IMAD R3, R213, 0x200, R2 ;  /* 0x00000200d5037824 */ /* 0x000fe200078e0202 */
[----:B------:R-:W-:-:S02]  /*9530*/  SHF.R.U64 R2, R36, 0x10, R37 ;  /* 0x0000001024027819 */ /* 0x000fc40000001225 */
[----:B------:R-:W0:Y:S01]  /*9540*/  LDS.128 R8, [R42+0x20400] ;  /* 0x020400002a087984 */ /* 0x000e220000000c00 */
[----:B------:R-:W-:Y:S01]  /*9550*/  IMAD R44, R3, 0x2, R18 ;  /* 0x00000002032c7824 */ /* 0x000fe200078e0212 */
[C---:B------:R-:W-:Y:S02]  /*9560*/  PRMT R37, R14.reuse, 0x5432, R2 ;  /* 0x000054320e257816 */ /* 0x040fe40000000002 */
[C---:B------:R-:W-:Y:S02]  /*9570*/  PRMT R40, R13.reuse, 0x5432, R40 ;  /* 0x000054320d287816 */ /* 0x040fe40000000028 */
[----:B------:R-:W1:Y:S01]  /*9580*/  LDS.128 R4, [R44+0x20400] ;  /* 0x020400002c047984 */ /* 0x000e620000000c00 */
[----:B------:R-:W-:Y:S01]  /*9590*/  PRMT R41, R13, 0x5410, R41 ;  /* 0x000054100d297816 */ /* 0x000fe20000000029 */
[----:B------:R-:W-:Y:S01]  /*95a0*/  IMAD.U32 R38, R37, 0x10000, RZ ;  /* 0x0001000025267824 */ /* 0x000fe200078e00ff */
[----:B------:R-:W-:Y:S01]  /*95b0*/  PRMT R34, R14, 0x5410, R33 ;  /* 0x000054100e227816 */ /* 0x000fe20000000021 */
[----:B------:R-:W-:Y:S01]  /*95c0*/  IMAD.U32 R33, R32, 0x10000, RZ ;  /* 0x0001000020217824 */ /* 0x000fe200078e00ff */
[----:B------:R-:W-:-:S02]  /*95d0*/  SHF.R.U32.HI R3, RZ, 0x10, R35 ;  /* 0x00000010ff037819 */ /* 0x000fc40000011623 */
[----:B------:R-:W-:Y:S02]  /*95e0*/  PRMT R35, R43, 0x5432, R12 ;  /* 0x000054322b237816 */ /* 0x000fe4000000000c */
[----:B------:R-:W-:Y:S02]  /*95f0*/  PRMT R39, R15, 0x5432, R0 ;  /* 0x000054320f277816 */ /* 0x000fe40000000000 */
[----:B------:R-:W-:Y:S02]  /*9600*/  LOP3.LUT R37, R37, 0xffff0000, RZ, 0xc0, !PT ;  /* 0xffff000025257812 */ /* 0x000fe400078ec0ff */
[----:B------:R-:W-:Y:S01]  /*9610*/  PRMT R36, R15, 0x5410, R3 ;  /* 0x000054100f247816 */ /* 0x000fe20000000003 */
[C---:B0-----:R-:W-:Y:S01]  /*9620*/  IMAD.U32 R0, R8.reuse, 0x10000, RZ ;  /* 0x0001000008007824 */ /* 0x041fe200078e00ff */
        /* <DEDUP_REMOVED lines=11> */
[----:B------:R-:W-:Y:S01]  /*96e0*/  LOP3.LUT R13, R32, 0xffff0000, RZ, 0xc0, !PT ;  /* 0xffff0000200d7812 */ /* 0x000fe200078ec0ff */
[----:B------:R-:W-:-:S02]  /*96f0*/  IMAD.U32 R32, R39, 0x10000, RZ ;  /* 0x0001000027207824 */ /* 0x000fc400078e00ff */
[----:B------:R-:W-:Y:S01]  /*9700*/  FFMA.FTZ R43, R0, R33, -R43 ;  /* 0x00000021002b7223 */ /* 0x000fe2000001082b */
[----:B------:R-:W-:Y:S01]  /*9710*/  FMUL.FTZ R33, R4, R37 ;  /* 0x0000002504217220 */ /* 0x000fe20000410000 */
[----:B------:R-:W-:Y:S01]  /*9720*/  FFMA.FTZ R45, R0, R38, R45 ;  /* 0x00000026002d7223 */ /* 0x000fe2000001002d */
[----:B------:R-:W-:Y:S02]  /*9730*/  IMAD.U32 R0, R34, 0x10000, RZ ;  /* 0x0001000022007824 */ /* 0x000fe400078e00ff */
[-C--:B------:R-:W-:Y:S01]  /*9740*/  FMUL.FTZ R47, R4, R13.reuse ;  /* 0x0000000d042f7220 */ /* 0x080fe20000410000 */
[----:B------:R-:W-:Y:S01]  /*9750*/  FFMA.FTZ R4, R2, R13, -R33 ;  /* 0x0000000d02047223 */ /* 0x000fe20000010821 */
[C---:B------:R-:W-:Y:S01]  /*9760*/  FMUL.FTZ R38, R14.reuse, R32 ;  /* 0x000000200e267220 */ /* 0x040fe20000410000 */
[----:B------:R-:W-:Y:S01]  /*9770*/  LOP3.LUT R39, R39, 0xffff0000, RZ, 0xc0, !PT ;  /* 0xffff000027277812 */ /* 0x000fe200078ec0ff */
[-C--:B------:R-:W-:Y:S01]  /*9780*/  FMUL.FTZ R13, R14, R0.reuse ;  /* 0x000000000e0d7220 */ /* 0x080fe20000410000 */
[----:B------:R-:W-:Y:S01]  /*9790*/  LOP3.LUT R34, R34, 0xffff0000, RZ, 0xc0, !PT ;  /* 0xffff000022227812 */ /* 0x000fe200078ec0ff */
[----:B------:R-:W-:Y:S01]  /*97a0*/  FFMA.FTZ R14, R2, R37, R47 ;  /* 0x00000025020e7223 */ /* 0x000fe2000001002f */
[C---:B------:R-:W-:Y:S01]  /*97b0*/  FFMA.FTZ R38, R3.reuse, R0, -R38 ;  /* 0x0000000003267223 */ /* 0x040fe20000010826 */
[----:B------:R-:W-:Y:S01]  /*97c0*/  FFMA.FTZ R13, R3, R32, R13 ;  /* 0x00000020030d7223 */ /* 0x000fe2000001000d */
[----:B------:R-:W-:Y:S01]  /*97d0*/  FMUL.FTZ R3, R5, R39 ;  /* 0x0000002705037220 */ /* 0x000fe20000410000 */
        /* <DEDUP_REMOVED lines=9> */
[----:B------:R-:W-:Y:S01]  /*9870*/  FFMA.FTZ R32, R8, R39, R37 ;  /* 0x0000002708207223 */ /* 0x000fe20000010025 */
[----:B------:R-:W-:-:S02]  /*9880*/  IMAD.U32 R12, R11, 0x10000, RZ ;  /* 0x000100000b0c7824 */ /* 0x000fc400078e00ff */
[----:B------:R-:W-:Y:S01]  /*9890*/  FMUL.FTZ R37, R20, R5 ;  /* 0x0000000514257220 */ /* 0x000fe20000410000 */
[----:B------:R-:W-:Y:S02]  /*98a0*/  IMAD.U32 R3, R36, 0x10000, RZ ;  /* 0x0001000024037824 */ /* 0x000fe400078e00ff */
[C---:B------:R-:W-:Y:S01]  /*98b0*/  FFMA.FTZ R34, R9.reuse, R0, -R34 ;  /* 0x0000000009227223 */ /* 0x040fe20000010822 */
[----:B------:R-:W-:Y:S01]  /*98c0*/  FFMA.FTZ R15, R9, R2, R15 ;  /* 0x00000002090f7223 */ /* 0x000fe2000001000f */
[----:B------:R-:W-:Y:S01]  /*98d0*/  LOP3.LUT R6, R6, 0xffff0000, RZ, 0xc0, !PT ;  /* 0xffff000006067812 */ /* 0x000fe200078ec0ff */
[-C--:B------:R-:W-:Y:S01]  /*98e0*/  FMUL.FTZ R9, R20, R3.reuse ;  /* 0x0000000314097220 */ /* 0x080fe20000410000 */
[----:B------:R-:W-:Y:S01]  /*98f0*/  FFMA.FTZ R37, R12, R3, -R37 ;  /* 0x000000030c257223 */ /* 0x000fe20000010825 */
[----:B------:R-:W-:Y:S02]  /*9900*/  LOP3.LUT R7, R7, 0xffff0000, RZ, 0xc0, !PT ;  /* 0xffff000007077812 */ /* 0x000fe400078ec0ff */
        /* <DEDUP_REMOVED lines=8> */
[-C--:B------:R-:W-:Y:S01]  /*9990*/  FMUL.FTZ R6, R6, R35.reuse ;  /* 0x0000002306067220 */ /* 0x080fe20000410000 */
[----:B------:R-:W-:Y:S01]  /*99a0*/  FFMA.FTZ R35, R10, R35, -R5 ;  /* 0x000000230a237223 */ /* 0x000fe20000010805 */
[-C--:B------:R-:W-:Y:S01]  /*99b0*/  FMUL.FTZ R7, R7, R36.reuse ;  /* 0x0000002407077220 */ /* 0x080fe20000410000 */
[----:B------:R-:W-:Y:S01]  /*99c0*/  F2FP.BF16.F32.PACK_AB R4, R4, R43 ;  /* 0x0000002b0404723e */ /* 0x000fe200000010ff */
        /* <DEDUP_REMOVED lines=8> */
[----:B------:R1:W-:Y:S01]  /*9a50*/  STS.128 [R42+0x20400], R4 ;  /* 0x020400042a007388 */ /* 0x0003e20000000c00 */
[----:B------:R-:W-:Y:S02]  /*9a60*/  F2FP.BF16.F32.PACK_AB R10, R10, R15 ;  /* 0x0000000f0a0a723e */ /* 0x000fe400000010ff */
[----:B------:R-:W-:-:S05]  /*9a70*/  F2FP.BF16.F32.PACK_AB R11, R11, R12 ;  /* 0x0000000c0b0b723e */ /* 0x000fca00000010ff */
[----:B------:R1:W-:Y:S02]  /*9a80*/  STS.128 [R44+0x20400], R8 ;  /* 0x020400082c007388 */ /* 0x0003e40000000c00 */
.L_x_5449:
[----:B------:R-:W-:Y:S05]  /*9a90*/  BSYNC B1 ;  /* 0x0000000000017941 */ /* 0x000fea0003800000 */
.L_x_5448:
[----:B------:R-:W-:Y:S01]  /*9aa0*/  PRMT R13, R52, 0x5410, R53 ;  /* 0x00005410340d7816 */ /* 0x000fe20000000035 */
[----:B------:R-:W-:Y:S06]  /*9ab0*/  @P0 BRA `(.L_x_5435) ;  /* 0x0000000400840947 */ /* 0x000fec0003800000 */
[----:B------:R-:W-:Y:S01]  /*9ac0*/  IMAD.IADD R21, R16, 0x1, R21 ;  /* 0x0000000110157824 */ /* 0x000fe200078e0215 */
[----:B-1----:R-:W1:Y:S01]  /*9ad0*/  LDS.128 R8, [R227+0x20400] ;  /* 0x02040000e3087984 */ /* 0x002e620000000c00 */
[--C-:B------:R-:W-:Y:S02]  /*9ae0*/  SHF.R.U64 R12, R28, 0x10, R29.reuse ;  /* 0x000000101c0c7819 */ /* 0x100fe4000000121d */
[----:B------:R-:W-:Y:S02]  /*9af0*/  SHF.R.U32.HI R2, RZ, 0x10, R29 ;  /* 0x00000010ff027819 */ /* 0x000fe4000001161d */
[----:B------:R-:W-:Y:S02]  /*9b00*/  LOP3.LUT R0, R230, 0x38, R21, 0xf8, !PT ;  /* 0x00000038e6007812 */ /* 0x000fe400078ef815 */
[----:B------:R-:W-:Y:S02]  /*9b10*/  SHF.R.U64 R29, R24, 0x10, R25 ;  /* 0x00000010181d7819 */ /* 0x000fe40000001219 */
[----:B------:R-:W-:-:S02]  /*9b20*/  LOP3.LUT R0, R0, R235, RZ, 0x3c, !PT ;  /* 0x000000eb00007212 */ /* 0x000fc400078e3cff */
[----:B------:R-:W-:Y:S02]  /*9b30*/  PRMT R29, R46, 0x5410, R29 ;  /* 0x000054102e1d7816 */ /* 0x000fe4000000001d */
[----:B------:R-:W-:Y:S01]  /*9b40*/  PRMT R24, R48, 0x5432, R12 ;  /* 0x0000543230187816 */ /* 0x000fe2000000000c */
[----:B0-----:R-:W-:Y:S01]  /*9b50*/  IMAD.IADD R3, R231, 0x1, R0 ;  /* 0x00000001e7037824 */ /* 0x001fe200078e0200 */
[----:B------:R-:W-:Y:S02]  /*9b60*/  SHF.R.U64 R0, R30, 0x10, R31 ;  /* 0x000000101e007819 */ /* 0x000fe4000000121f */
[----:B------:R-:W-:Y:S01]  /*9b70*/  SHF.R.U32.HI R30, RZ, 0x10, R25 ;  /* 0x00000010ff1e7819 */ /* 0x000fe20000011619 */
[----:B------:R-:W-:Y:S01]  /*9b80*/  IMAD R3, R3, 0x2, R18 ;  /* 0x0000000203037824 */ /* 0x000fe200078e0212 */
[----:B------:R-:W-:Y:S01]  /*9b90*/  SHF.R.U32.HI R28, RZ, 0x10, R31 ;  /* 0x00000010ff1c7819 */ /* 0x000fe2000001161f */
[----:B------:R-:W-:Y:S01]  /*9ba0*/  IMAD.U32 R31, R29, 0x10000, RZ ;  /* 0x000100001d1f7824 */ /* 0x000fe200078e00ff */
[----:B------:R-:W-:Y:S01]  /*9bb0*/  PRMT R30, R46, 0x5432, R30 ;  /* 0x000054322e1e7816 */ /* 0x000fe2000000001e */
[----:B------:R-:W-:Y:S01]  /*9bc0*/  IMAD.U32 R25, R24, 0x10000, RZ ;  /* 0x0001000018197824 */ /* 0x000fe200078e00ff */
[----:B------:R-:W0:Y:S01]  /*9bd0*/  LDS.128 R4, [R3+0x20400] ;  /* 0x0204000003047984 */ /* 0x000e220000000c00 */
[----:B------:R-:W-:-:S02]  /*9be0*/  SHF.R.U64 R33, R26, 0x10, R27 ;  /* 0x000000101a217819 */ /* 0x000fc4000000121b */
[----:B------:R-:W-:Y:S01]  /*9bf0*/  SHF.R.U32.HI R34, RZ, 0x10, R27 ;  /* 0x00000010ff227819 */ /* 0x000fe2000001161b */
[----:B------:R-:W-:Y:S01]  /*9c00*/  IMAD.U32 R32, R30, 0x10000, RZ ;  /* 0x000100001e207824 */ /* 0x000fe200078e00ff */
[----:B------:R-:W-:Y:S02]  /*9c10*/  PRMT R26, R49, 0x5432, R2 ;  /* 0x00005432311a7816 */ /* 0x000fe40000000002 */
[----:B------:R-:W-:Y:S02]  /*9c20*/  PRMT R27, R50, 0x5432, R0 ;  /* 0x00005432321b7816 */ /* 0x000fe40000000000 */
[----:B------:R-:W-:Y:S02]  /*9c30*/  PRMT R34, R13, 0x5432, R34 ;  /* 0x000054320d227816 */ /* 0x000fe40000000022 */
[----:B------:R-:W-:Y:S02]  /*9c40*/  PRMT R28, R51, 0x5432, R28 ;  /* 0x00005432331c7816 */ /* 0x000fe4000000001c */
[----:B------:R-:W-:Y:S01]  /*9c50*/  PRMT R33, R13, 0x5410, R33 ;  /* 0x000054100d217816 */ /* 0x000fe20000000021 */
[----:B------:R-:W-:Y:S01]  /*9c60*/  IMAD.U32 R36, R34, 0x10000, RZ ;  /* 0x0001000022247824 */ /* 0x000fe200078e00ff */
[----:B------:R-:W-:Y:S01]  /*9c70*/  LOP3.LUT R29, R29, 0xffff0000, RZ, 0xc0, !PT ;  /* 0xffff00001d1d7812 */ /* 0x000fe200078ec0ff */
[C---:B-1----:R-:W-:Y:S01]  /*9c80*/  IMAD.U32 R0, R8.reuse, 0x10000, RZ ;  /* 0x0001000008007824 */ /* 0x042fe200078e00ff */
[----:B------:R-:W-:Y:S01]  /*9c90*/  LOP3.LUT R2, R8, 0xffff0000, RZ, 0xc0, !PT ;  /* 0xffff000008027812 */ /* 0x000fe200078ec0ff */
[----:B------:R-:W-:Y:S01]  /*9ca0*/  IMAD.U32 R12, R9, 0x10000, RZ ;  /* 0x00010000090c7824 */ /* 0x000fe200078e00ff */
[----:B------:R-:W-:Y:S01]  /*9cb0*/  LOP3.LUT R30, R30, 0xffff0000, RZ, 0xc0, !PT ;  /* 0xffff00001e1e7812 */ /* 0x000fe200078ec0ff */
[----:B------:R-:W-:Y:S01]  /*9cc0*/  IMAD.U32 R13, R11, 0x10000, RZ ;  /* 0x000100000b0d7824 */ /* 0x000fe200078e00ff */
[----:B------:R-:W-:Y:S01]  /*9cd0*/  LOP3.LUT R8, R9, 0xffff0000, RZ, 0xc0, !PT ;  /* 0xffff000009087812 */ /* 0x000fe200078ec0ff */
[----:B------:R-:W-:Y:S01]  /*9ce0*/  IMAD.U32 R9, R10, 0x10000, RZ ;  /* 0x000100000a097824 */ /* 0x000fe200078e00ff */
[----:B------:R-:W-:-:S02]  /*9cf0*/  LOP3.LUT R34, R34, 0xffff0000, RZ, 0xc0, !PT ;  /* 0xffff000022227812 */ /* 0x000fc400078ec0ff */
[----:B------:R-:W-:Y:S02]  /*9d00*/  LOP3.LUT R10, R10, 0xffff0000, RZ, 0xc0, !PT ;  /* 0xffff00000a0a7812 */ /* 0x000fe400078ec0ff */
[----:B------:R-:W-:Y:S01]  /*9d10*/  LOP3.LUT R11, R11, 0xffff0000, RZ, 0xc0, !PT ;  /* 0xffff00000b0b7812 */ /* 0x000fe200078ec0ff */
[C---:B0-----:R-:W-:Y:S01]  /*9d20*/  IMAD.U32 R14, R4.reuse, 0x10000, RZ ;  /* 0x00010000040e7824 */ /* 0x041fe200078e00ff */
[----:B------:R-:W-:Y:S01]  /*9d30*/  LOP3.LUT R4, R4, 0xffff0000, RZ, 0xc0, !PT ;  /* 0xffff000004047812 */ /* 0x000fe200078ec0ff */
[C---:B------:R-:W-:Y:S01]  /*9d40*/  IMAD.U32 R15, R5.reuse, 0x10000, RZ ;  /* 0x00010000050f7824 */ /* 0x040fe200078e00ff */
[----:B------:R-:W-:Y:S01]  /*9d50*/  LOP3.LUT R5, R5, 0xffff0000, RZ, 0xc0, !PT ;  /* 0xffff000005057812 */ /* 0x000fe200078ec0ff */
[C---:B------:R-:W-:Y:S01]  /*9d60*/  FMUL.FTZ R35, R14.reuse, R31 ;  /* 0x0000001f0e237220 */ /* 0x040fe20000410000 */
[-C--:B------:R-:W-:Y:S01]  /*9d70*/  FMUL.FTZ R37, R14, R25.reuse ;  /* 0x000000190e257220 */ /* 0x080fe20000410000 */
[C---:B------:R-:W-:Y:S01]  /*9d80*/  IMAD.U32 R14, R26.reuse, 0x10000, RZ ;  /* 0x000100001a0e7824 */ /* 0x040fe200078e00ff */
[----:B------:R-:W-:Y:S01]  /*9d90*/  LOP3.LUT R26, R26, 0xffff0000, RZ, 0xc0, !PT ;  /* 0xffff00001a1a7812 */ /* 0x000fe200078ec0ff */
[----:B------:R-:W-:Y:S01]  /*9da0*/  FFMA.FTZ R35, R0, R25, -R35 ;  /* 0x0000001900237223 */ /* 0x000fe20000010823 */
[----:B------:R-:W-:Y:S01]  /*9db0*/  FMUL.FTZ R25, R15, R32 ;  /* 0x000000200f197220 */ /* 0x000fe20000410000 */
[----:B------:R-:W-:-:S02]  /*9dc0*/  IMAD.U32 R21, R7, 0x10000, RZ ;  /* 0x0001000007157824 */ /* 0x000fc400078e00ff */
[----:B------:R-:W-:Y:S01]  /*9dd0*/  FFMA.FTZ R37, R0, R31, R37 ;  /* 0x0000001f00257223 */ /* 0x000fe20000010025 */
[----:B------:R-:W-:Y:S02]  /*9de0*/  IMAD.U32 R0, R28, 0x10000, RZ ;  /* 0x000100001c007824 */ /* 0x000fe400078e00ff */
[-C--:B------:R-:W-:Y:S01]  /*9df0*/  FMUL.FTZ R15, R15, R14.reuse ;  /* 0x0000000e0f0f7220 */ /* 0x080fe20000410000 */
[C---:B------:R-:W-:Y:S01]  /*9e00*/  FFMA.FTZ R25, R12.reuse, R14, -R25 ;  /* 0x0000000e0c197223 */ /* 0x040fe20000010819 */
[C---:B------:R-:W-:Y:S01]  /*9e10*/  FMUL.FTZ R14, R21.reuse, R36 ;  /* 0x00000024150e7220 */ /* 0x040fe20000410000 */
[----:B------:R-:W-:Y:S01]  /*9e20*/  FMUL.FTZ R21, R21, R0 ;  /* 0x0000000015157220 */ /* 0x000fe20000410000 */
[----:B------:R-:W-:Y:S01]  /*9e30*/  FFMA.FTZ R32, R12, R32, R15 ;  /* 0x000000200c207223 */ /* 0x000fe2000001000f */
[----:B------:R-:W-:Y:S01]  /*9e40*/  LOP3.LUT R15, R24, 0xffff0000, RZ, 0xc0, !PT ;  /* 0xffff0000180f7812 */ /* 0x000fe200078ec0ff */
[C---:B------:R-:W-:Y:S01]  /*9e50*/  FFMA.FTZ R31, R13.reuse, R0, -R14 ;  /* 0x000000000d1f7223 */ /* 0x040fe2000001080e */
[----:B------:R-:W-:Y:S01]  /*9e60*/  FFMA.FTZ R36, R13, R36, R21 ;  /* 0x000000240d247223 */ /* 0x000fe20000010015 */
[----:B------:R-:W-:Y:S01]  /*9e70*/  FMUL.FTZ R13, R4, R29 ;  /* 0x0000001d040d7220 */ /* 0x000fe20000410000 */
[----:B------:R-:W-:-:S02]  /*9e80*/  IMAD.U32 R20, R6, 0x10000, RZ ;  /* 0x0001000006147824 */ /* 0x000fc400078e00ff */
[-C--:B------:R-:W-:Y:S01]  /*9e90*/  FMUL.FTZ R21, R4, R15.reuse ;  /* 0x0000000f04157220 */ /* 0x080fe20000410000 */
[----:B------:R-:W-:Y:S02]  /*9ea0*/  IMAD.U32 R4, R33, 0x10000, RZ ;  /* 0x0001000021047824 */ /* 0x000fe400078e00ff */
[----:B------:R-:W-:Y:S01]  /*9eb0*/  FFMA.FTZ R12, R2, R15, -R13 ;  /* 0x0000000f020c7223 */ /* 0x000fe2000001080d */
[----:B------:R-:W-:Y:S01]  /*9ec0*/  FMUL.FTZ R13, R5, R30 ;  /* 0x0000001e050d7220 */ /* 0x000fe20000410000 */
[----:B------:R-:W-:Y:S01]  /*9ed0*/  LOP3.LUT R6, R6, 0xffff0000, RZ, 0xc0, !PT ;  /* 0xffff000006067812 */ /* 0x000fe200078ec0ff */
[----:B------:R-:W-:Y:S01]  /*9ee0*/  IMAD.U32 R0, R27, 0x10000, RZ ;  /* 0x000100001b007824 */ /* 0x000fe200078e00ff */
[----:B------:R-:W-:Y:S01]  /*9ef0*/  LOP3.LUT R7, R7, 0xffff0000, RZ, 0xc0, !PT ;  /* 0xffff000007077812 */ /* 0x000fe200078ec0ff */
[----:B------:R-:W-:Y:S01]  /*9f00*/  FMUL.FTZ R5, R5, R26 ;  /* 0x0000001a05057220 */ /* 0x000fe20000410000 */
[----:B------:R-:W-:Y:S01]  /*9f10*/  FMUL.FTZ R14, R20, R4 ;  /* 0x00000004140e7220 */ /* 0x000fe20000410000 */
[----:B------:R-:W-:Y:S01]  /*9f20*/  LOP3.LUT R33, R33, 0xffff0000, RZ, 0xc0, !PT ;  /* 0xffff000021217812 */ /* 0x000fe200078ec0ff */
[C---:B------:R-:W-:Y:S01]  /*9f30*/  FFMA.FTZ R26, R8.reuse, R26, -R13 ;  /* 0x0000001a081a7223 */ /* 0x040fe2000001080d */
[----:B------:R-:W-:Y:S01]  /*9f40*/  LOP3.LUT R27, R27, 0xffff0000, RZ, 0xc0, !PT ;  /* 0xffff00001b1b7812 */ /* 0x000fe200078ec0ff */
[----:B------:R-:W-:Y:S01]  /*9f50*/  FFMA.FTZ R13, R8, R30, R5 ;  /* 0x0000001e080d7223 */ /* 0x000fe20000010005 */
[----:B------:R-:W-:Y:S01]  /*9f60*/  LOP3.LUT R28, R28, 0xffff0000, RZ, 0xc0, !PT ;  /* 0xffff00001c1c7812 */ /* 0x000fe200078ec0ff */
[-C--:B------:R-:W-:Y:S01]  /*9f70*/  FMUL.FTZ R20, R20, R0.reuse ;  /* 0x0000000014147220 */ /* 0x080fe20000410000 */
[----:B------:R-:W-:Y:S01]  /*9f80*/  FFMA.FTZ R14, R9, R0, -R14 ;  /* 0x00000000090e7223 */ /* 0x000fe2000001080e */
[C---:B------:R-:W-:Y:S01]  /*9f90*/  FMUL.FTZ R5, R6.reuse, R33 ;  /* 0x0000002106057220 */ /* 0x040fe20000410000 */
[C---:B------:R-:W-:Y:S01]  /*9fa0*/  FMUL.FTZ R0, R7.reuse, R34 ;  /* 0x0000002207007220 */ /* 0x040fe20000410000 */
[-C--:B------:R-:W-:Y:S01]  /*9fb0*/  FMUL.FTZ R6, R6, R27.reuse ;  /* 0x0000001b06067220 */ /* 0x080fe20000410000 */
[-C--:B------:R-:W-:Y:S01]  /*9fc0*/  FMUL.FTZ R7, R7, R28.reuse ;  /* 0x0000001c07077220 */ /* 0x080fe20000410000 */
        /* <DEDUP_REMOVED lines=16> */
.L_x_5435:
[----:B------:R-:W-:Y:S05]  /*a0d0*/  BSYNC B0 ;  /* 0x0000000000007941 */ /* 0x000fea0003800000 */
.L_x_5415:
        /* <DEDUP_REMOVED lines=8> */
.L_x_5412:
[----:B--23--:R-:W-:-:S05]  /*a160*/  IMAD.U32 R0, RZ, RZ, UR36 ;  /* 0x00000024ff007e24 */ /* 0x00cfca000f8e00ff */
[----:B------:R-:W-:-:S13]  /*a170*/  ISETP.NE.AND P0, PT, R0, 0x3, PT ;  /* 0x000000030000780c */ /* 0x000fda0003f05270 */
[----:B------:R-:W-:Y:S05]  /*a180*/  @!P0 BRA `(.L_x_5450) ;  /* 0x0000000000048947 */ /* 0x000fea0003800000 */
[----:B------:R-:W-:Y:S01]  /*a190*/  BPT.TRAP 0x1 ;  /* 0x000000040000795c */ /* 0x000fe20000300000 */
.L_x_5450:
[----:B------:R-:W-:Y:S01]  /*a1a0*/  IMAD R14, R19, 0x8, R18 ;  /* 0x00000008130e7824 */ /* 0x000fe200078e0212 */
[----:B-1--4-:R-:W-:-:S04]  /*a1b0*/  SHF.L.U32 R7, R22, 0x1f, RZ ;  /* 0x0000001f16077819 */ /* 0x012fc800000006ff */
[----:B------:R1:W2:Y:S01]  /*a1c0*/  SYNCS.PHASECHK.TRANS64.TRYWAIT P1, [R14+URZ+0x38830], R7 ;  /* 0x038830070e0075a7 */ /* 0x0002a2000802017f */
[----:B------:R-:W-:Y:S05]  /*a1d0*/  @!P0 BRA `(.L_x_5451) ;  /* 0x0000000000048947 */ /* 0x000fea0003800000 */
[----:B------:R-:W-:Y:S01]  /*a1e0*/  BPT.TRAP 0x1 ;  /* 0x000000040000795c */ /* 0x000fe20000300000 */
.L_x_5451:
[C---:B------:R-:W-:Y:S02]  /*a1f0*/  VIADD R0, R18.reuse, 0x22400 ;  /* 0x0002240012007836 */ /* 0x040fe40000000000 */
[----:B------:R-:W-:-:S03]  /*a200*/  VIADD R2, R18, 0x20400 ;  /* 0x0002040012027836 */ /* 0x000fc60000000000 */
[----:B------:R-:W-:Y:S02]  /*a210*/  SHF.R.U32.HI R0, RZ, 0x4, R0 ;  /* 0x00000004ff007819 */ /* 0x000fe40000011600 */
[----:B------:R-:W-:Y:S02]  /*a220*/  SHF.R.U32.HI R2, RZ, 0x4, R2 ;  /* 0x00000004ff027819 */ /* 0x000fe40000011602 */
[----:B------:R-:W-:Y:S02]  /*a230*/  LOP3.LUT R0, R0, 0x3fff, RZ, 0xc0, !PT ;  /* 0x00003fff00007812 */ /* 0x000fe400078ec0ff */
[----:B------:R-:W-:Y:S02]  /*a240*/  LOP3.LUT R2, R2, 0x3fff, RZ, 0xc0, !PT ;  /* 0x00003fff02027812 */ /* 0x000fe400078ec0ff */
[----:B------:R-:W-:Y:S01]  /*a250*/  LOP3.LUT R15, R0, 0x10000, RZ, 0xfc, !PT ;  /* 0x00010000000f7812 */ /* 0x000fe200078efcff */
[----:B--2---:R-:W-:Y:S06]  /*a260*/  @P1 BRA `(.L_x_5452) ;  /* 0x0000000000081947 */ /* 0x004fec0003800000 */
[----:B------:R-:W2:Y:S02]  /*a270*/  SYNCS.PHASECHK.TRANS64.TRYWAIT P1, [R14+URZ+0x38830], R7 ;  /* 0x038830070e0075a7 */ /* 0x000ea4000802017f */
[----:B--2---:R-:W-:Y:S05]  /*a280*/  @!P1 BRA `(.L_x_5453) ;  /* 0x000001a000f49947 */ /* 0x004fea0003800000 */
.L_x_5452:
[----:B------:R-:W-:Y:S01]  /*a290*/  LOP3.LUT R4, R2, 0x10000, RZ, 0xfc, !PT ;  /* 0x0001000002047812 */ /* 0x000fe200078efcff */
[----:B0-----:R-:W-:Y:S01]  /*a2a0*/  IMAD.MOV.U32 R5, RZ, RZ, 0x40000040 ;  /* 0x40000040ff057424 */ /* 0x001fe200078e00ff */
[----:B------:R-:W-:Y:S01]  /*a2b0*/  LEA R2, R19, R15, 0x9 ;  /* 0x0000000f13027211 */ /* 0x000fe200078e48ff */
[----:B------:R-:W-:Y:S01]  /*a2c0*/  IMAD.MOV.U32 R3, RZ, RZ, 0x40000040 ;  /* 0x40000040ff037424 */ /* 0x000fe200078e00ff */
[----:B------:R-:W-:Y:S05]  /*a2d0*/  WARPSYNC.ALL ;  /* 0x0000000000007948 */ /* 0x000fea0003800000 */
[C---:B------:R-:W-:Y:S01]  /*a2e0*/  R2UR UR4, R4.reuse ;  /* 0x00000000040472ca */ /* 0x040fe200000e0000 */
[----:B-----5:R-:W-:Y:S01]  /*a2f0*/  WARPGROUP.ARRIVE ;  /* 0x00000000000079c5 */ /* 0x020fe20000000000 */
[----:B------:R-:W-:Y:S01]  /*a300*/  R2UR UR5, R5 ;  /* 0x00000000050572ca */ /* 0x000fe200000e0000 */
[----:B------:R-:W-:Y:S01]  /*a310*/  VIADD R12, R4, 0x2 ;  /* 0x00000002040c7836 */ /* 0x000fe20000000000 */
[C---:B------:R-:W-:Y:S01]  /*a320*/  R2UR UR6, R2.reuse ;  /* 0x00000000020672ca */ /* 0x040fe200000e0000 */
[----:B------:R-:W-:Y:S01]  /*a330*/  VIADD R8, R2, 0x2 ;  /* 0x0000000202087836 */ /* 0x000fe20000000000 */
[----:B------:R-:W-:Y:S01]  /*a340*/  R2UR UR7, R3 ;  /* 0x00000000030772ca */ /* 0x000fe200000e0000 */
[----:B------:R-:W-:Y:S01]  /*a350*/  IMAD.MOV.U32 R13, RZ, RZ, 0x40000040 ;  /* 0x40000040ff0d7424 */ /* 0x000fe200078e00ff */
[----:B------:R-:W-:Y:S01]  /*a360*/  BSSY B0, `(.L_x_5454) ;  /* 0x0000024000007945 */ /* 0x000fe20003800000 */
[----:B------:R-:W-:-:S02]  /*a370*/  IMAD.MOV.U32 R9, RZ, RZ, 0x40000040 ;  /* 0x40000040ff097424 */ /* 0x000fc400078e00ff */
[----:B------:R-:W-:Y:S02]  /*a380*/  VIADD R10, R4, 0x4 ;  /* 0x00000004040a7836 */ /* 0x000fe40000000000 */
[----:B------:R-:W-:Y:S02]  /*a390*/  IMAD.MOV.U32 R11, RZ, RZ, 0x40000040 ;  /* 0x40000040ff0b7424 */ /* 0x000fe400078e00ff */
        /* <DEDUP_REMOVED lines=22> */
[----:B------:R-:W-:Y:S02]  /*a500*/  R2UR UR5, R9 ;  /* 0x00000000090572ca */ /* 0x000fe400000e0000 */
[----:B------:R-:W-:Y:S02]  /*a510*/  R2UR UR6, R2 ;  /* 0x00000000020672ca */ /* 0x000fe400000e0000 */
[----:B------:R-:W-:Y:S02]  /*a520*/  R2UR UR7, R3 ;  /* 0x00000000030772ca */ /* 0x000fe400000e0000 */
[----:B------:R-:W-:Y:S01]  /*a530*/  SHF.L.U32 R3, R56, 0x1f, RZ ;  /* 0x0000001f38037819 */ /* 0x000fe200000006ff */
[----:B------:R-:W-:-:S02]  /*a540*/  WARPGROUP.DEPBAR.LE gsb0, 0x0 ;  /* 0x00008000000079c5 */ /* 0x000fc40000010000 */
[----:B------:R-:W-:-:S08]  /*a550*/  WARPGROUP.ARRIVE ;  /* 0x00000000000079c5 */ /* 0x000fd00000000000 */
[----:B------:R-:W-:Y:S03]  /*a560*/  HGMMA.64x64x16.F32.BF16 R24, gdesc[UR4], R24, gsb0 ;  /* 0x00e00000041879f0 */ /* 0x000fe60008001818 */
[----:B------:R-:W-:Y:S02]  /*a570*/  WARPGROUP.DEPBAR.LE gsb0, 0x0 ;  /* 0x00008000000079c5 */ /* 0x000fe40000010000 */
[----:B------:R-:W0:Y:S02]  /*a580*/  SYNCS.PHASECHK.TRANS64.TRYWAIT P1, [R18+URZ+0x38810], R3 ;  /* 0x03881003120075a7 */ /* 0x000e24000802017f */
[----:B0-----:R-:W-:Y:S05]  /*a590*/  @!P1 BRA `(.L_x_5455) ;  /* 0x000001a000449947 */ /* 0x001fea0003800000 */
.L_x_5717:
[----:B------:R-:W-:Y:S05]  /*a5a0*/  BSYNC B0 ;  /* 0x0000000000007941 */ /* 0x000fea0003800000 */
.L_x_5454:
[----:B------:R-:W-:Y:S05]  /*a5b0*/  @!P0 BRA `(.L_x_5456) ;  /* 0x0000000000048947 */ /* 0x000fea0003800000 */
[----:B------:R-:W-:Y:S01]  /*a5c0*/  BPT.TRAP 0x1 ;  /* 0x000000040000795c */ /* 0x000fe20000300000 */
.L_x_5456:
[----:B------:R3:W4:Y:S01]  /*a5d0*/  SYNCS.PHASECHK.TRANS64.TRYWAIT P2, [R14+URZ+0x38850], R7 ;  /* 0x038850070e0075a7 */ /* 0x000722000804017f */
[----:B------:R-:W-:Y:S05]  /*a5e0*/  @!P0 BRA `(.L_x_5457) ;  /* 0x0000000000048947 */ /* 0x000fea0003800000 */
[----:B------:R-:W-:Y:S01]  /*a5f0*/  BPT.TRAP 0x1 ;  /* 0x000000040000795c */ /* 0x000fe20000300000 */
.L_x_5457:
[----:B------:R-:W5:Y:S02]  /*a600*/  S2R R0, SR_TID.X ;  /* 0x0000000000007919 */ /* 0x000f640000002100 */
[----:B-----5:R-:W-:-:S04]  /*a610*/  LOP3.LUT R0, R0, 0x7f, RZ, 0xc0, !PT ;  /* 0x0000007f00007812 */ /* 0x020fc800078ec0ff */
[----:B------:R-:W-:Y:S01]  /*a620*/  ISETP.NE.AND P1, PT, R0, RZ, PT ;  /* 0x000000ff0000720c */ /* 0x000fe20003f25270 */
[----:B------:R-:W-:-:S05]  /*a630*/  VIADD R0, R18, 0x400 ;  /* 0x0000040012007836 */ /* 0x000fca0000000000 */
[----:B------:R-:W-:Y:S01]  /*a640*/  SHF.R.U32.HI R0, RZ, 0x4, R0 ;  /* 0x00000004ff007819 */ /* 0x000fe20000011600 */
[----:B----4-:R-:W-:Y:S06]  /*a650*/  @P2 BRA `(.L_x_5458) ;  /* 0x0000000000082947 */ /* 0x010fec0003800000 */
[----:B------:R-:W4:Y:S02]  /*a660*/  SYNCS.PHASECHK.TRANS64.TRYWAIT P2, [R14+URZ+0x38850], R7 ;  /* 0x038850070e0075a7 */ /* 0x000f24000804017f */
[----:B----4-:R-:W-:Y:S05]  /*a670*/  @!P2 BRA `(.L_x_5459) ;  /* 0x000001a00020a947 */ /* 0x010fea0003800000 */
.L_x_5458:
[----:B------:R-:W-:Y:S01]  /*a680*/  LOP3.LUT R0, R0, 0x3fff, RZ, 0xc0, !PT ;  /* 0x00003fff00007812 */ /* 0x000fe200078ec0ff */
[----:B------:R-:W-:Y:S05]  /*a690*/  WARPSYNC.ALL ;  /* 0x0000000000007948 */ /* 0x000fea0003800000 */
[----:B------:R-:W-:Y:S01]  /*a6a0*/  LOP3.LUT R20, R0, 0x10000, RZ, 0xfc, !PT ;  /* 0x0001000000147812 */ /* 0x000fe200078efcff */
[----:B------:R-:W-:Y:S01]  /*a6b0*/  VIADD R0, R18, 0x26400 ;  /* 0x0002640012007836 */ /* 0x000fe20000000000 */
[----:B------:R-:W-:-:S03]  /*a6c0*/  WARPGROUP.ARRIVE ;  /* 0x00000000000079c5 */ /* 0x000fc60000000000 */
[----:B------:R-:W-:-:S03]  /*a6d0*/  IMAD R6, R19, 0x1000, R20 ;  /* 0x0000100013067824 */ /* 0x000fc600078e0214 */
[----:B------:R-:W5:Y:S01]  /*a6e0*/  S2R R21, SR_TID.X ;  /* 0x0000000000157919 */ /* 0x000f620000002100 */
[----:B-1234-:R-:W-:Y:S01]  /*a6f0*/  IMAD.MOV.U32 R7, RZ, RZ, 0x40000040 ;  /* 0x40000040ff077424 */ /* 0x01efe200078e00ff */
[----:B------:R-:W-:Y:S01]  /*a700*/  SHF.R.U32.HI R0, RZ, 0x4, R0 ;  /* 0x00000004ff007819 */ /* 0x000fe20000011600 */
[----:B0-----:R-:W-:Y:S01]  /*a710*/  IMAD.MOV.U32 R3, RZ, RZ, 0x40000040 ;  /* 0x40000040ff037424 */ /* 0x001fe200078e00ff */
[C---:B------:R-:W-:Y:S01]  /*a720*/  R2UR UR6, R6.reuse ;  /* 0x00000000060672ca */ /* 0x040fe200000e0000 */
[----:B------:R-:W-:Y:S01]  /*a730*/  VIADD R56, R6, 0x2 ;  /* 0x0000000206387836 */ /* 0x000fe20000000000 */
[----:B------:R-:W-:Y:S01]  /*a740*/  LOP3.LUT R0, R0, 0x3fff, RZ, 0xc0, !PT ;  /* 0x00003fff00007812 */ /* 0x000fe200078ec0ff */
[----:B------:R-:W-:Y:S01]  /*a750*/  IMAD.MOV.U32 R57, RZ, RZ, 0x40000040 ;  /* 0x40000040ff397424 */ /* 0x000fe200078e00ff */
[----:B------:R-:W-:Y:S01]  /*a760*/  R2UR UR7, R7 ;  /* 0x00000000070772ca */ /* 0x000fe200000e0000 */
[----:B------:R-:W-:Y:S01]  /*a770*/  IMAD.MOV.U32 R59, RZ, RZ, 0x40000040 ;  /* 0x40000040ff3b7424 */ /* 0x000fe200078e00ff */
[----:B------:R-:W-:Y:S01]  /*a780*/  LOP3.LUT R2, R0, 0x10000, RZ, 0xfc, !PT ;  /* 0x0001000000027812 */ /* 0x000fe200078efcff */
[----:B------:R-:W-:Y:S01]  /*a790*/  IMAD.MOV.U32 R62, RZ, RZ, 0x4 ;  /* 0x00000004ff3e7424 */ /* 0x000fe200078e00ff */
[----:B------:R-:W-:Y:S01]  /*a7a0*/  R2UR UR5, R3 ;  /* 0x00000000030572ca */ /* 0x000fe200000e0000 */
[----:B------:R-:W-:Y:S01]  /*a7b0*/  IMAD.MOV.U32 R67, RZ, RZ, 0x40000040 ;  /* 0x40000040ff437424 */ /* 0x000fe200078e00ff */
[C---:B------:R-:W-:Y:S01]  /*a7c0*/  R2UR UR4, R2.reuse ;  /* 0x00000000020472ca */ /* 0x040fe200000e0000 */
[C---:B------:R-:W-:Y:S01]  /*a7d0*/  VIADD R58, R2.reuse, 0x2 ;  /* 0x00000002023a7836 */ /* 0x040fe20000000000 */
[----:B------:R-:W-:Y:S01]  /*a7e0*/  MOV R65, 0x40000040 ;  /* 0x4000004000417802 */ /* 0x000fe20000000f00 */
[----:B------:R-:W-:Y:S01]  /*a7f0*/  VIADD R7, R2, 0x800 ;  /* 0x0000080002077836 */ /* 0x000fe20000000000 */
[----:B------:R-:W-:-:S02]  /*a800*/  ULDC.64 UR46, c[0x0][0xad0] ;  /* 0x0002b400002e7ab9 */ /* 0x000fc40000000a00 */
[----:B------:R-:W-:-:S07]  /*a810*/  ULOP3.LUT UR47, URZ, UR47, URZ, 0x33, !UPT ;  /* 0x0000002f3f2f7292 */ /* 0x000fce000f8e333f */
        /* <DEDUP_REMOVED lines=8> */
[----:B------:R-:W-:Y:S02]  /*a8a0*/  MOV R57, 0x40000040 ;  /* 0x4000004000397802 */ /* 0x000fe40000000f00 */
[----:B-----5:R-:W-:-:S05]  /*a8b0*/  SHF.R.U32.HI R21, RZ, 0x7, R21 ;  /* 0x00000007ff157819 */ /* 0x020fca0000011615 */
[----:B------:R0:W1:Y:S02]  /*a8c0*/  SHFL.IDX PT, R0, R21, RZ, 0x1f ;  /* 0x00001fff15007589 */ /* 0x00006400000e0000 */
[----:B0-----:R-:W-:Y:S01]  /*a8d0*/  VIADD R21, R6, 0x800 ;  /* 0x0000080006157836 */ /* 0x001fe20000000000 */
        /* <DEDUP_REMOVED lines=179> */
[----:B------:R-:W-:Y:S02]  /*b410*/  IMAD.MOV.U32 R57, RZ, RZ, 0x40000040 ;  /* 0x40000040ff397424 */ /* 0x000fe400078e00ff */
[----:B------:R-:W-:-:S02]  /*b420*/  IMAD.MOV.U32 R7, RZ, RZ, 0x28 ;  /* 0x00000028ff077424 */ /* 0x000fc400078e00ff */
[----:B------:R-:W-:-:S03]  /*b430*/  IMAD.MOV.U32 R21, RZ, RZ, 0xa00 ;  /* 0x00000a00ff157424 */ /* 0x000fc600078e00ff */
[----:B------:R-:W-:Y:S02]  /*b440*/  SEL R7, R7, 0x26, P2 ;  /* 0x0000002607077807 */ /* 0x000fe40001000000 */
[----:B------:R-:W-:Y:S02]  /*b450*/  SEL R21, R21, 0x980, P2 ;  /* 0x0000098015157807 */ /* 0x000fe40001000000 */
[----:B------:R-:W-:Y:S02]  /*b460*/  LOP3.LUT R7, R7, 0x6, RZ, 0xc0, !PT ;  /* 0x0000000607077812 */ /* 0x000fe400078ec0ff */
[----:B------:R-:W-:Y:S01]  /*b470*/  LOP3.LUT R21, R21, 0xa00, RZ, 0xc0, !PT ;  /* 0x00000a0015157812 */ /* 0x000fe200078ec0ff */
        /* <DEDUP_REMOVED lines=9> */
[CC--:B------:R-:W-:Y:S02]  /*b510*/  IADD3 R58, R7.reuse, R21.reuse, R2 ;  /* 0x00000015073a7210 */ /* 0x0c0fe40007ffe002 */
[----:B------:R-:W-:Y:S01]  /*b520*/  IADD3 R56, R7, R21, R6 ;  /* 0x0000001507387210 */ /* 0x000fe20007ffe006 */
        /* <DEDUP_REMOVED lines=11> */
[----:B------:R-:W-:Y:S01]  /*b5e0*/  VIADD R59, R6, 0xa00 ;  /* 0x00000a00063b7836 */ /* 0x000fe20000000000 */
[----:B------:R-:W-:Y:S02]  /*b5f0*/  R2UR UR6, R56 ;  /* 0x00000000380672ca */ /* 0x000fe400000e0000 */
[----:B------:R-:W-:Y:S01]  /*b600*/  R2UR UR7, R57 ;  /* 0x00000000390772ca */ /* 0x000fe200000e0000 */
[----:B------:R-:W-:Y:S02]  /*b610*/  VIADD R57, R2, 0xa00 ;  /* 0x00000a0002397836 */ /* 0x000fe40000000000 */
[----:B------:R-:W-:-:S02]  /*b620*/  IMAD.IADD R66, R0, 0x1, R59 ;  /* 0x0000000100427824 */ /* 0x000fc400078e023b */
[----:B------:R-:W-:Y:S02]  /*b630*/  IMAD.IADD R64, R0, 0x1, R57 ;  /* 0x0000000100407824 */ /* 0x000fe400078e0239 */
[C---:B------:R-:W-:Y:S02]  /*b640*/  IMAD.IADD R58, R62.reuse, 0x1, R59 ;  /* 0x000000013e3a7824 */ /* 0x040fe400078e023b */
[----:B------:R-:W-:Y:S01]  /*b650*/  IMAD.IADD R56, R62, 0x1, R57 ;  /* 0x000000013e387824 */ /* 0x000fe200078e0239 */
        /* <DEDUP_REMOVED lines=11> */
[----:B------:R-:W-:-:S02]  /*b710*/  IMAD.MOV.U32 R59, RZ, RZ, 0x40000040 ;  /* 0x40000040ff3b7424 */ /* 0x000fc400078e00ff */
[----:B------:R-:W-:Y:S01]  /*b720*/  IMAD.MOV.U32 R57, RZ, RZ, 0x40000040 ;  /* 0x40000040ff397424 */ /* 0x000fe200078e00ff */
        /* <DEDUP_REMOVED lines=50> */
[----:B------:R-:W-:Y:S01]  /*ba50*/  MOV R57, 0x40000040 ;  /* 0x4000004000397802 */ /* 0x000fe20000000f00 */
[----:B------:R-:W-:Y:S01]  /*ba60*/  IMAD.MOV.U32 R59, RZ, RZ, 0x40000040 ;  /* 0x40000040ff3b7424 */ /* 0x000fe200078e00ff */
        /* <DEDUP_REMOVED lines=19> */
[----:B------:R-:W-:-:S02]  /*bba0*/  VIADD R7, R2, 0xe00 ;  /* 0x00000e0002077836 */ /* 0x000fc40000000000 */
[----:B------:R-:W-:-:S05]  /*bbb0*/  IMAD.MOV.U32 R21, RZ, RZ, 0x1000 ;  /* 0x00001000ff157424 */ /* 0x000fca00078e00ff */
[----:B------:R-:W-:-:S04]  /*bbc0*/  SEL R21, R21, 0xf80, P2 ;  /* 0x00000f8015157807 */ /* 0x000fc80001000000 */
[----:B------:R-:W-:Y:S01]  /*bbd0*/  LOP3.LUT R21, R21, 0x1e00, RZ, 0xc0, !PT ;  /* 0x00001e0015157812 */ /* 0x000fe200078ec0ff */
[----:B------:R-:W-:Y:S02]  /*bbe0*/  WARPGROUP.DEPBAR.LE gsb0, 0x0 ;  /* 0x00008000000079c5 */ /* 0x000fe40000010000 */
[----:B------:R-:W-:-:S06]  /*bbf0*/  WARPGROUP.ARRIVE ;  /* 0x00000000000079c5 */ /* 0x000fcc0000000000 */
[----:B------:R-:W-:Y:S01]  /*bc00*/  HGMMA.64x64x16.F32.BF16 R24, gdesc[UR4], R24, gsb0 ;  /* 0x00e00000041879f0 */ /* 0x000fe20008001818 */
[----:B------:R-:W-:Y:S02]  /*bc10*/  R2UR UR4, R58 ;  /* 0x000000003a0472ca */ /* 0x000fe400000e0000 */
[----:B------:R-:W-:Y:S01]  /*bc20*/  R2UR UR5, R59 ;  /* 0x000000003b0572ca */ /* 0x000fe200000e0000 */
[----:B------:R-:W-:Y:S01]  /*bc30*/  VIADD R59, R6, 0xe00 ;  /* 0x00000e00063b7836 */ /* 0x000fe20000000000 */
[----:B------:R-:W-:Y:S01]  /*bc40*/  R2UR UR6, R56 ;  /* 0x00000000380672ca */ /* 0x000fe200000e0000 */
[C---:B------:R-:W-:Y:S01]  /*bc50*/  IMAD.IADD R56, R0.reuse, 0x1, R7 ;  /* 0x0000000100387824 */ /* 0x040fe200078e0207 */
[----:B------:R-:W-:Y:S01]  /*bc60*/  R2UR UR7, R57 ;  /* 0x00000000390772ca */ /* 0x000fe200000e0000 */
[----:B------:R-:W-:Y:S02]  /*bc70*/  IMAD.IADD R64, R0, 0x1, R59 ;  /* 0x0000000100407824 */ /* 0x000fe400078e023b */
[----:B------:R-:W-:-:S02]  /*bc80*/  IMAD.MOV.U32 R57, RZ, RZ, 0x40000040 ;  /* 0x40000040ff397424 */ /* 0x000fc400078e00ff */
[----:B------:R-:W-:Y:S02]  /*bc90*/  IMAD.IADD R58, R62, 0x1, R59 ;  /* 0x000000013e3a7824 */ /* 0x000fe400078e023b */
[----:B------:R-:W-:-:S05]  /*bca0*/  IMAD.MOV.U32 R0, RZ, RZ, 0x40 ;  /* 0x00000040ff007424 */ /* 0x000fca00078e00ff */
[----:B------:R-:W-:Y:S01]  /*bcb0*/  SEL R0, R0, 0x3e, P2 ;  /* 0x0000003e00007807 */ /* 0x000fe20001000000 */
        /* <DEDUP_REMOVED lines=11> */
[----:B------:R-:W-:Y:S01]  /*bd70*/  IMAD.MOV.U32 R59, RZ, RZ, 0x40000040 ;  /* 0x40000040ff3b7424 */ /* 0x000fe200078e00ff */
[----:B------:R-:W-:-:S02]  /*bd80*/  WARPGROUP.DEPBAR.LE gsb0, 0x0 ;  /* 0x00008000000079c5 */ /* 0x000fc40000010000 */
[----:B------:R-:W-:-:S07]  /*bd90*/  WARPGROUP.ARRIVE ;  /* 0x00000000000079c5 */ /* 0x000fce0000000000 */
[----:B------:R-:W-:Y:S01]  /*bda0*/  HGMMA.64x64x16.F32.BF16 R24, gdesc[UR4], R24, gsb0 ;  /* 0x00e00000041879f0 */ /* 0x000fe20008001818 */
[----:B------:R-:W-:Y:S02]  /*bdb0*/  R2UR UR6, R64 ;  /* 0x00000000400672ca */ /* 0x000fe400000e0000 */
[----:B------:R-:W-:Y:S02]  /*bdc0*/  R2UR UR7, R65 ;  /* 0x00000000410772ca */ /* 0x000fe400000e0000 */
[----:B------:R-:W-:Y:S01]  /*bdd0*/  R2UR UR4, R56 ;  /* 0x00000000380472ca */ /* 0x000fe200000e0000 */
[----:B------:R-:W-:Y:S01]  /*bde0*/  IMAD.IADD R56, R62, 0x1, R7 ;  /* 0x000000013e387824 */ /* 0x000fe200078e0207 */
[----:B------:R-:W-:Y:S01]  /*bdf0*/  R2UR UR5, R57 ;  /* 0x00000000390572ca */ /* 0x000fe200000e0000 */
[----:B------:R-:W-:Y:S01]  /*be00*/  IMAD.MOV.U32 R57, RZ, RZ, 0x40000040 ;  /* 0x40000040ff397424 */ /* 0x000fe200078e00ff */
[----:B------:R-:W-:Y:S01]  /*be10*/  LOP3.LUT R7, R0, 0x6, RZ, 0xc0, !PT ;  /* 0x0000000600077812 */ /* 0x000fe200078ec0ff */
[----:B------:R-:W-:-:S03]  /*be20*/  @!P1 VIADD R0, R14, 0x38840 ;  /* 0x000388400e009836 */ /* 0x000fc60000000000 */
[----:B------:R-:W-:Y:S02]  /*be30*/  IADD3 R6, R7, R21, R6 ;  /* 0x0000001507067210 */ /* 0x000fe40007ffe006 */
[----:B------:R-:W-:Y:S01]  /*be40*/  @!P1 PRMT R0, RZ, 0x654, R0 ;  /* 0x00000654ff009816 */ /* 0x000fe20000000000 */
        /* <DEDUP_REMOVED lines=8> */
[----:B------:R-:W-:Y:S01]  /*bed0*/  IADD3 R56, R7, R21, R2 ;  /* 0x0000001507387210 */ /* 0x000fe20007ffe002 */
[----:B------:R-:W-:Y:S01]  /*bee0*/  IMAD.MOV.U32 R7, RZ, RZ, 0x40000040 ;  /* 0x40000040ff077424 */ /* 0x000fe200078e00ff */
[----:B------:R-:W-:-:S04]  /*bef0*/  LEA R58, R169, 0xffffffc0, 0x6 ;  /* 0xffffffc0a93a7811 */ /* 0x000fc800078e30ff */
[----:B------:R-:W-:Y:S01]  /*bf00*/  IADD3 R59, -R185, R23, -R58 ;  /* 0x00000017b93b7210 */ /* 0x000fe20007ffe93a */
[----:B------:R-:W-:Y:S02]  /*bf10*/  WARPGROUP.DEPBAR.LE gsb0, 0x0 ;  /* 0x00008000000079c5 */ /* 0x000fe40000010000 */
[----:B------:R-:W-:-:S06]  /*bf20*/  WARPGROUP.ARRIVE ;  /* 0x00000000000079c5 */ /* 0x000fcc0000000000 */
[----:B------:R-:W-:Y:S01]  /*bf30*/  HGMMA.64x64x16.F32.BF16 R24, gdesc[UR4], R24, gsb0 ;  /* 0x00e00000041879f0 */ /* 0x000fe20008001818 */
[----:B------:R-:W-:Y:S02]  /*bf40*/  R2UR UR4, R56 ;  /* 0x00000000380472ca */ /* 0x000fe400000e0000 */
[----:B------:R-:W-:Y:S02]  /*bf50*/  R2UR UR5, R57 ;  /* 0x00000000390572ca */ /* 0x000fe400000e0000 */
[----:B------:R-:W-:Y:S01]  /*bf60*/  R2UR UR6, R6 ;  /* 0x00000000060672ca */ /* 0x000fe200000e0000 */
[----:B------:R-:W-:Y:S01]  /*bf70*/  IMAD.MOV.U32 R6, RZ, RZ, -0x40 ;  /* 0xffffffc0ff067424 */ /* 0x000fe200078e00ff */
[----:B------:R-:W-:-:S03]  /*bf80*/  R2UR UR7, R7 ;  /* 0x00000000070772ca */ /* 0x000fc600000e0000 */
[----:B------:R-:W-:-:S04]  /*bf90*/  IMAD R6, R169, R6, 0x41 ;  /* 0x00000041a9067424 */ /* 0x000fc800078e0206 */
[----:B------:R-:W-:Y:S01]  /*bfa0*/  VIADD R62, R6, 0xffffffff ;  /* 0xffffffff063e7836 */ /* 0x000fe20000000000 */
[----:B------:R-:W-:Y:S02]  /*bfb0*/  WARPGROUP.DEPBAR.LE gsb0, 0x0 ;  /* 0x00008000000079c5 */ /* 0x000fe40000010000 */
[----:B------:R-:W-:-:S06]  /*bfc0*/  WARPGROUP.ARRIVE ;  /* 0x00000000000079c5 */ /* 0x000fcc0000000000 */
[----:B------:R-:W-:Y:S01]  /*bfd0*/  HGMMA.64x64x16.F32.BF16 R24, gdesc[UR4], R24, gsb0 ;  /* 0x00e00000041879f0 */ /* 0x000fe20008001818 */
[----:B------:R-:W-:Y:S02]  /*bfe0*/  ULDC.64 UR4, c[0x0][0xad8] ;  /* 0x0002b60000047ab9 */ /* 0x000fe40000000a00 */
[----:B------:R-:W-:-:S06]  /*bff0*/  UISETP.GE.AND UP0, UPT, UR5, 0x1, UPT ;  /* 0x000000010500788c */ /* 0x000fcc000bf06270 */
[----:B------:R-:W-:Y:S01]  /*c000*/  PLOP3.LUT P2, PT, PT, PT, UP0, 0x40, 0x0 ;  /* 0x000000000000781c */ /* 0x000fe20003f4e808 */
        /* <DEDUP_REMOVED lines=35> */
[----:B------:R-:W-:Y:S01]  /*c240*/  UP2UR UR46, UPR, URZ, 0x1 ;  /* 0x000000013f2e7883 */ /* 0x000fe20008000000 */
[----:B0-----:R-:W-:-:S06]  /*c250*/  IADD3 R0, -R184, R6, R23 ;  /* 0x00000006b8007210 */ /* 0x001fcc0007ffe117 */
[----:B------:R0:W2:Y:S01]  /*c260*/  MUFU.TANH R56, R24 ;  /* 0x0000001800387308 */ /* 0x0000a20000002400 */
[----:B------:R-:W-:Y:S01]  /*c270*/  IMAD.IADD R7, R0, 0x1, -R185 ;  /* 0x0000000100077824 */ /* 0x000fe200078e0ab9 */
[----:B------:R-:W-:-:S06]  /*c280*/  LEA R0, R189, R193, 0x6 ;  /* 0x000000c1bd007211 */ /* 0x000fcc00078e30ff */
[----:B------:R-:W3:Y:S01]  /*c290*/  MUFU.TANH R26, R26 ;  /* 0x0000001a001a7308 */ /* 0x000ee20000002400 */
        /* <DEDUP_REMOVED lines=42> */
[----:B0-----:R-:W-:-:S05]  /*c540*/  @P2 IMAD.HI.U32 R24, R21, UR6, RZ ;  /* 0x0000000615182c27 */ /* 0x001fca000f8e00ff */
[----:B------:R-:W-:-:S04]  /*c550*/  @P2 SHF.R.U32.HI R21, RZ, UR7, R24 ;  /* 0x00000007ff152c19 */ /* 0x000fc80008011618 */
[----:B------:R-:W-:Y:S01]  /*c560*/  LOP3.LUT R21, RZ, R21, RZ, 0x33, !PT ;  /* 0x00000015ff157212 */ /* 0x000fe200078e33ff */
[----:B------:R-:W-:Y:S06]  /*c570*/  BRA `(.L_x_5463) ;  /* 0x0000000000147947 */ /* 0x000fec0003800000 */
.L_x_5462:
[----:B------:R-:W-:-:S06]  /*c580*/  UISETP.NE.AND UP0, UPT, UR5, 0x1, UPT ;  /* 0x000000010500788c */ /* 0x000fcc000bf05270 */
[----:B------:R-:W-:-:S05]  /*c590*/  PLOP3.LUT P2, PT, PT, PT, UP0, 0x80, 0x0 ;  /* 0x000000000000781c */ /* 0x000fca0003f4f008 */
[----:B------:R-:W-:-:S08]  /*c5a0*/  @UP0 ULDC.64 UR6, c[0x0][0xae0] ;  /* 0x0002b80000060ab9 */ /* 0x000fd00000000a00 */
[----:B0-----:R-:W-:-:S05]  /*c5b0*/  @P2 IMAD.HI.U32 R24, R21, UR6, RZ ;  /* 0x0000000615182c27 */ /* 0x001fca000f8e00ff */
[----:B------:R-:W-:-:S07]  /*c5c0*/  @P2 SHF.R.U32.HI R21, RZ, UR7, R24 ;  /* 0x00000007ff152c19 */ /* 0x000fce0008011618 */
.L_x_5463:
[----:B------:R-:W-:Y:S05]  /*c5d0*/  BSYNC B0 ;  /* 0x0000000000007941 */ /* 0x000fea0003800000 */
.L_x_5461:
[----:B------:R-:W-:-:S04]  /*c5e0*/  IMAD R24, R21, UR5, -R58 ;  /* 0x0000000515187c24 */ /* 0x000fc8000f8e0a3a */
[----:B------:R-:W-:-:S05]  /*c5f0*/  IMAD.IADD R24, R24, 0x1, -R185 ;  /* 0x0000000118187824 */ /* 0x000fca00078e0ab9 */
[----:B------:R-:W-:Y:S02]  /*c600*/  VIMNMX R7, R7, R24, !PT ;  /* 0x0000001807077248 */ /* 0x000fe40007fe0100 */
[----:B------:R-:W-:-:S07]  /*c610*/  VIADDMNMX R6, R24, UR5, R6, PT ;  /* 0x0000000518067c46 */ /* 0x000fce000b800106 */
.L_x_5460:
[C---:B------:R-:W-:Y:S01]  /*c620*/  ISETP.GE.AND P2, PT, R62.reuse, 0x2, PT ;  /* 0x000000023e00780c */ /* 0x040fe20003f46270 */
[----:B------:R-:W-:Y:S01]  /*c630*/  UISETP.NE.AND UP0, UPT, UR46, URZ, UPT ;  /* 0x0000003f2e00728c */ /* 0x000fe2000bf05270 */
[C---:B------:R-:W-:Y:S02]  /*c640*/  ISETP.GE.AND P6, PT, R62.reuse, 0xa, PT ;  /* 0x0000000a3e00780c */ /* 0x040fe40003fc6270 */
[----:B------:R-:W-:Y:S02]  /*c650*/  ISETP.GT.AND P4, PT, R7, 0x1, !P2 ;  /* 0x000000010700780c */ /* 0x000fe40005784270 */
[----:B------:R-:W-:Y:S02]  /*c660*/  ISETP.GE.AND P3, PT, R62, 0x9, PT ;  /* 0x000000093e00780c */ /* 0x000fe40003f66270 */
[----:B------:R-:W-:Y:S02]  /*c670*/  ISETP.LT.OR P4, PT, R6, 0x2, P4 ;  /* 0x000000020600780c */ /* 0x000fe40002781670 */
[----:B0-----:R-:W-:-:S02]  /*c680*/  P2R R55, PR, RZ, 0x40 ;  /* 0x00000040ff377803 */ /* 0x001fc40000000000 */
[----:B------:R-:W-:Y:S02]  /*c690*/  FSEL R172, R25, -INF , !P4 ;  /* 0xff80000019ac7808 */ /* 0x000fe40006000000 */
[C---:B------:R-:W-:Y:S02]  /*c6a0*/  ISETP.GT.AND P4, PT, R7.reuse, 0x9, !P6 ;  /* 0x000000090700780c */ /* 0x040fe40007784270 */
[----:B------:R-:W-:Y:S02]  /*c6b0*/  ISETP.GT.AND P5, PT, R7, 0x8, !P3 ;  /* 0x000000080700780c */ /* 0x000fe40005fa4270 */
[----:B------:R-:W-:Y:S02]  /*c6c0*/  ISETP.LT.OR P4, PT, R6, 0xa, P4 ;  /* 0x0000000a0600780c */ /* 0x000fe40002781670 */
[----:B------:R-:W-:Y:S02]  /*c6d0*/  ISETP.GE.AND P6, PT, R62, 0x11, PT ;  /* 0x000000113e00780c */ /* 0x000fe40003fc6270 */
[----:B------:R-:W-:-:S02]  /*c6e0*/  FSEL R174, R29, -INF , !P4 ;  /* 0xff8000001dae7808 */ /* 0x000fc40006000000 */
[----:B------:R-:W-:Y:S02]  /*c6f0*/  ISETP.LT.OR P5, PT, R6, 0x9, P5 ;  /* 0x000000090600780c */ /* 0x000fe40002fa1670 */
        /* <DEDUP_REMOVED lines=82> */
.L_x_5466:
[----:B------:R-:W-:-:S06]  /*cc20*/  UISETP.NE.AND UP0, UPT, UR5, 0x1, UPT ;  /* 0x000000010500788c */ /* 0x000fcc000bf05270 */
[----:B------:R-:W-:-:S05]  /*cc30*/  PLOP3.LUT P6, PT, PT, PT, UP0, 0x80, 0x0 ;  /* 0x000000000000781c */ /* 0x000fca0003fcf008 */
[----:B------:R-:W-:-:S08]  /*cc40*/  @UP0 ULDC.64 UR6, c[0x0][0xae0] ;  /* 0x0002b80000060ab9 */ /* 0x000fd00000000a00 */
[----:B------:R-:W-:Y:S01]  /*cc50*/  @P6 IMAD.HI.U32 R24, R21, UR6, RZ ;  /* 0x0000000615186c27 */ /* 0x000fe2000f8e00ff */
[----:B------:R-:W-:-:S13]  /*cc60*/  PLOP3.LUT P6, PT, PT, PT, UP0, 0x80, 0x0 ;  /* 0x000000000000781c */ /* 0x000fda0003fcf008 */
[----:B------:R-:W-:-:S07]  /*cc70*/  @P6 SHF.R.U32.HI R21, RZ, UR7, R24 ;  /* 0x00000007ff156c19 */ /* 0x000fce0008011618 */
.L_x_5467:
[----:B------:R-:W-:Y:S05]  /*cc80*/  BSYNC B0 ;  /* 0x0000000000007941 */ /* 0x000fea0003800000 */
.L_x_5465:
[----:B------:R-:W-:-:S04]  /*cc90*/  IMAD R24, R21, UR5, -R58 ;  /* 0x0000000515187c24 */ /* 0x000fc8000f8e0a3a */
[----:B------:R-:W-:-:S05]  /*cca0*/  IMAD.IADD R24, R24, 0x1, -R185 ;  /* 0x0000000118187824 */ /* 0x000fca00078e0ab9 */
[----:B------:R-:W-:Y:S02]  /*ccb0*/  VIMNMX R7, R7, R24, !PT ;  /* 0x0000001807077248 */ /* 0x000fe40007fe0100 */
[----:B------:R-:W-:-:S07]  /*ccc0*/  VIADDMNMX R6, R24, UR5, R6, PT ;  /* 0x0000000518067c46 */ /* 0x000fce000b800106 */
.L_x_5464:
[C---:B------:R-:W-:Y:S01]  /*ccd0*/  ISETP.GT.AND P2, PT, R7.reuse, 0x1, !P2 ;  /* 0x000000010700780c */ /* 0x040fe20005744270 */
[----:B------:R-:W-:Y:S01]  /*cce0*/  ULDC UR6, c[0x0][0xa80] ;  /* 0x0002a00000067ab9 */ /* 0x000fe20000000800 */
[----:B------:R-:W-:Y:S01]  /*ccf0*/  ISETP.GT.AND P3, PT, R7, 0x8, !P3 ;  /* 0x000000080700780c */ /* 0x000fe20005f64270 */
[----:B------:R-:W-:Y:S01]  /*cd00*/  IMAD.U32 R168, RZ, RZ, UR6 ;  /* 0x00000006ffa87e24 */ /* 0x000fe2000f8e00ff */
[C---:B------:R-:W-:Y:S01]  /*cd10*/  ISETP.LT.OR P2, PT, R6.reuse, 0x2, P2 ;  /* 0x000000020600780c */ /* 0x040fe20001741670 */
[----:B------:R-:W-:Y:S01]  /*cd20*/  UISETP.NE.AND UP0, UPT, UR46, URZ, UPT ;  /* 0x0000003f2e00728c */ /* 0x000fe2000bf05270 */
[----:B------:R-:W-:Y:S01]  /*cd30*/  BAR.SYNC.DEFER_BLOCKING 0xf, 0x100 ;  /* 0x03c4000000007b1d */ /* 0x000fe20000010000 */
[----:B------:R-:W-:Y:S01]  /*cd40*/  ISETP.LT.OR P3, PT, R6, 0x9, P3 ;  /* 0x000000090600780c */ /* 0x000fe20001f61670 */
[----:B------:R-:W-:Y:S01]  /*cd50*/  @!P1 VIADD R14, R14, 0x38860 ;  /* 0x000388600e0e9836 */ /* 0x000fe20000000000 */
[----:B------:R-:W-:Y:S02]  /*cd60*/  FSEL R24, R27, -INF , !P2 ;  /* 0xff8000001b187808 */ /* 0x000fe40005000000 */
[----:B------:R-:W-:-:S02]  /*cd70*/  ISETP.NE.AND P2, PT, R55, RZ, PT ;  /* 0x000000ff3700720c */ /* 0x000fc40003f45270 */
[----:B------:R-:W-:Y:S02]  /*cd80*/  FSEL R27, R30, -INF , !P3 ;  /* 0xff8000001e1b7808 */ /* 0x000fe40005800000 */
[----:B------:R-:W-:Y:S02]  /*cd90*/  ISETP.GT.AND P2, PT, R7, 0x9, !P2 ;  /* 0x000000090700780c */ /* 0x000fe40005744270 */
[----:B------:R-:W-:Y:S02]  /*cda0*/  ISETP.NE.AND P3, PT, R29, RZ, PT ;  /* 0x000000ff1d00720c */ /* 0x000fe40003f65270 */
        /* <DEDUP_REMOVED lines=37> */
[----:B------:R-:W0:Y:S01]  /*d000*/  SHFL.BFLY PT, R21, R28, 0x2, 0x1f ;  /* 0x0c401f001c157f89 */ /* 0x000e2200000e0000 */
        /* <DEDUP_REMOVED lines=8> */
[----:B------:R-:W-:Y:S02]  /*d090*/  ISETP.GT.AND P2, PT, R7, 0x28, !P3 ;  /* 0x000000280700780c */ /* 0x000fe40005f44270 */
[----:B------:R-:W-:Y:S02]  /*d0a0*/  ISETP.NE.AND P3, PT, R45, RZ, PT ;  /* 0x000000ff2d00720c */ /* 0x000fe40003f65270 */
[----:B------:R-:W-:Y:S02]  /*d0b0*/  ISETP.LT.OR P2, PT, R6, 0x29, P2 ;  /* 0x000000290600780c */ /* 0x000fe40001741670 */
[C---:B------:R-:W-:Y:S02]  /*d0c0*/  ISETP.GT.AND P3, PT, R7.reuse, 0x30, !P3 ;  /* 0x000000300700780c */ /* 0x040fe40005f64270 */
[----:B------:R-:W-:Y:S02]  /*d0d0*/  FSEL R43, R46, -INF , !P2 ;  /* 0xff8000002e2b7808 */ /* 0x000fe40005000000 */
[----:B------:R-:W-:-:S02]  /*d0e0*/  ISETP.GT.AND P2, PT, R7, RZ, !P6 ;  /* 0x000000ff0700720c */ /* 0x000fc40007744270 */
[----:B0-----:R-:W-:Y:S02]  /*d0f0*/  FMNMX.FTZ R30, R28, R21, !PT ;  /* 0x000000151c1e7209 */ /* 0x001fe40007810000 */
[----:B------:R-:W-:Y:S02]  /*d100*/  ISETP.LT.OR P2, PT, R6, 0x1, P2 ;  /* 0x000000010600780c */ /* 0x000fe40001741670 */
[----:B------:R-:W-:Y:S01]  /*d110*/  ISETP.NE.AND P6, PT, R49, RZ, PT ;  /* 0x000000ff3100720c */ /* 0x000fe20003fc5270 */
[----:B------:R-:W0:Y:S01]  /*d120*/  SHFL.BFLY PT, R21, R30, 0x1, 0x1f ;  /* 0x0c201f001e157f89 */ /* 0x000e2200000e0000 */
        /* <DEDUP_REMOVED lines=9> */
[C---:B------:R-:W-:Y:S02]  /*d1c0*/  ISETP.LT.OR P3, PT, R6.reuse, 0x31, P3 ;  /* 0x000000310600780c */ /* 0x040fe40001f61670 */
[----:B------:R-:W-:Y:S02]  /*d1d0*/  FMNMX.FTZ R26, R33, R26, !PT ;  /* 0x0000001a211a7209 */ /* 0x000fe40007810000 */
[----:B------:R-:W-:Y:S02]  /*d1e0*/  ISETP.LT.OR P5, PT, R6, 0x39, P5 ;  /* 0x000000390600780c */ /* 0x000fe40002fa1670 */
[----:B------:R-:W-:Y:S02]  /*d1f0*/  FMNMX.FTZ R26, R35, R26, !PT ;  /* 0x0000001a231a7209 */ /* 0x000fe40007810000 */
[----:B0-----:R-:W-:Y:S02]  /*d200*/  FMNMX.FTZ R21, R30, R21, !PT ;  /* 0x000000151e157209 */ /* 0x001fe40007810000 */
[----:B------:R-:W-:-:S02]  /*d210*/  FMNMX.FTZ R26, R37, R26, !PT ;  /* 0x0000001a251a7209 */ /* 0x000fc40007810000 */
[C---:B------:R-:W-:Y:S01]  /*d220*/  FSETP.NEU.FTZ.AND P2, PT, R21.reuse, -INF , PT ;  /* 0xff8000001500780b */ /* 0x040fe20003f5d000 */
[----:B------:R-:W-:Y:S01]  /*d230*/  FMUL.FTZ R28, R21, R168 ;  /* 0x000000a8151c7220 */ /* 0x000fe20000410000 */
[----:B------:R-:W-:Y:S02]  /*d240*/  FMNMX.FTZ R26, R39, R26, !PT ;  /* 0x0000001a271a7209 */ /* 0x000fe40007810000 */
[----:B------:R-:W-:Y:S02]  /*d250*/  FSEL R47, R51, -INF , !P4 ;  /* 0xff800000332f7808 */ /* 0x000fe40006000000 */
[----:B------:R-:W-:Y:S02]  /*d260*/  FMNMX.FTZ R26, R41, R26, !PT ;  /* 0x0000001a291a7209 */ /* 0x000fe40007810000 */
[----:B------:R-:W-:Y:S02]  /*d270*/  FSEL R55, R28, RZ, P2 ;  /* 0x000000ff1c377208 */ /* 0x000fe40001000000 */
[----:B------:R-:W-:-:S02]  /*d280*/  FMNMX.FTZ R26, R43, R26, !PT ;  /* 0x0000001a2b1a7209 */ /* 0x000fc40007810000 */
[----:B------:R-:W-:Y:S01]  /*d290*/  ISETP.GT.AND P2, PT, R7, 0x39, !P6 ;  /* 0x000000390700780c */ /* 0x000fe20007744270 */
[-CC-:B------:R-:W-:Y:S01]  /*d2a0*/  FFMA.FTZ R171, R56, R168.reuse, -R55.reuse ;  /* 0x000000a838ab7223 */ /* 0x180fe20000010837 */
[----:B------:R-:W-:Y:S01]  /*d2b0*/  FSEL R7, R50, -INF , !P3 ;  /* 0xff80000032077808 */ /* 0x000fe20005800000 */
[--C-:B------:R-:W-:Y:S01]  /*d2c0*/  FFMA.FTZ R172, R172, R168, -R55.reuse ;  /* 0x000000a8acac7223 */ /* 0x100fe20000010837 */
[----:B------:R-:W-:Y:S01]  /*d2d0*/  FMNMX.FTZ R26, R45, R26, !PT ;  /* 0x0000001a2d1a7209 */ /* 0x000fe20007810000 */
[-CC-:B------:R-:W-:Y:S01]  /*d2e0*/  FFMA.FTZ R173, R64, R168.reuse, -R55.reuse ;  /* 0x000000a840ad7223 */ /* 0x180fe20000010837 */
        /* <DEDUP_REMOVED lines=20> */
[----:B------:R-:W-:Y:S01]  /*d430*/  FFMA.FTZ R199, R62, R168, -R55 ;  /* 0x000000a83ec77223 */ /* 0x000fe20000010837 */
[----:B------:R-:W-:Y:S01]  /*d440*/  MUFU.EX2 R171, R171 ;  /* 0x000000ab00ab7308 */ /* 0x000fe20000000800 */
[----:B------:R-:W-:-:S07]  /*d450*/  @!P1 PRMT R14, RZ, 0x654, R14 ;  /* 0x00000654ff0e9816 */ /* 0x000fce000000000e */
[----:B------:R-:W1:Y:S08]  /*d460*/  MUFU.EX2 R172, R172 ;  /* 0x000000ac00ac7308 */ /* 0x000e700000000800 */
[----:B------:R-:W-:Y:S01]  /*d470*/  MUFU.EX2 R173, R173 ;  /* 0x000000ad00ad7308 */ /* 0x000fe20000000800 */
[----:B0-----:R-:W-:-:S07]  /*d480*/  FMNMX.FTZ R53, R26, R53, !PT ;  /* 0x000000351a357209 */ /* 0x001fce0007810000 */
[----:B------:R-:W0:Y:S01]  /*d490*/  MUFU.EX2 R174, R174 ;  /* 0x000000ae00ae7308 */ /* 0x000e220000000800 */
[----:B-1----:R-:W-:Y:S01]  /*d4a0*/  F2FP.BF16.F32.PACK_AB R164, R172, R171 ;  /* 0x000000abaca4723e */ /* 0x002fe200000010ff */
[----:B------:R-:W-:Y:S01]  /*d4b0*/  FADD.FTZ R172, R171, R172 ;  /* 0x000000acabac7221 */ /* 0x000fe20000010000 */
[----:B------:R-:W1:Y:S05]  /*d4c0*/  SHFL.BFLY PT, R190, R53, 0x1, 0x1f ;  /* 0x0c201f0035be7f89 */ /* 0x000e6a00000e0000 */
[----:B------:R-:W-:Y:S08]  /*d4d0*/  MUFU.EX2 R175, R175 ;  /* 0x000000af00af7308 */ /* 0x000ff00000000800 */
[----:B------:R-:W2:Y:S01]  /*d4e0*/  MUFU.EX2 R176, R176 ;  /* 0x000000b000b07308 */ /* 0x000ea20000000800 */
[----:B0-----:R-:W-:Y:S01]  /*d4f0*/  F2FP.BF16.F32.PACK_AB R166, R174, R173 ;  /* 0x000000adaea6723e */ /* 0x001fe200000010ff */
[----:B------:R-:W-:-:S04]  /*d500*/  FADD.FTZ R173, R173, R172 ;  /* 0x000000acadad7221 */ /* 0x000fc80000010000 */
[----:B------:R-:W-:Y:S02]  /*d510*/  FADD.FTZ R174, R174, R173 ;  /* 0x000000adaeae7221 */ /* 0x000fe40000010000 */
[----:B------:R-:W-:Y:S01]  /*d520*/  MUFU.EX2 R177, R177 ;  /* 0x000000b100b17308 */ /* 0x000fe20000000800 */
[----:B-1----:R-:W-:-:S04]  /*d530*/  FMNMX.FTZ R190, R53, R190, !PT ;  /* 0x000000be35be7209 */ /* 0x002fc80007810000 */
[C---:B------:R-:W-:Y:S01]  /*d540*/  FSETP.NEU.FTZ.AND P2, PT, R190.reuse, -INF , PT ;  /* 0xff800000be00780b */ /* 0x040fe20003f5d000 */
[-C--:B------:R-:W-:Y:S02]  /*d550*/  FMUL.FTZ R6, R190, R168.reuse ;  /* 0x000000a8be067220 */ /* 0x080fe40000410000 */
[----:B------:R-:W0:Y:S01]  /*d560*/  MUFU.EX2 R178, R178 ;  /* 0x000000b200b27308 */ /* 0x000e220000000800 */
[----:B--2---:R-:W-:Y:S01]  /*d570*/  F2FP.BF16.F32.PACK_AB R160, R176, R175 ;  /* 0x000000afb0a0723e */ /* 0x004fe200000010ff */
[----:B------:R-:W-:Y:S01]  /*d580*/  FADD.FTZ R175, R175, R174 ;  /* 0x000000aeafaf7221 */ /* 0x000fe20000010000 */
[----:B------:R-:W-:Y:S01]  /*d590*/  FSEL R26, R6, RZ, P2 ;  /* 0x000000ff061a7208 */ /* 0x000fe20001000000 */
[----:B------:R-:W-:Y:S02]  /*d5a0*/  IMAD R6, R19, 0x1000, R188 ;  /* 0x0000100013067824 */ /* 0x000fe400078e02bc */
[----:B------:R-:W-:Y:S01]  /*d5b0*/  FADD.FTZ R176, R176, R175 ;  /* 0x000000afb0b07221 */ /* 0x000fe20000010000 */
[----:B------:R-:W-:Y:S01]  /*d5c0*/  PLOP3.LUT P2, PT, PT, PT, UP0, 0x40, 0x0 ;  /* 0x000000000000781c */ /* 0x000fe20003f4e808 */
        /* <DEDUP_REMOVED lines=18> */
[----:B------:R-:W-:Y:S01]  /*d6f0*/  IMAD.MOV.U32 R7, RZ, RZ, 0x40000040 ;  /* 0x40000040ff077424 */ /* 0x000fe200078e00ff */
[----:B0-----:R-:W-:Y:S01]  /*d700*/  F2FP.BF16.F32.PACK_AB R162, R178, R177 ;  /* 0x000000b1b2a2723e */ /* 0x001fe200000010ff */
[----:B------:R-:W-:Y:S01]  /*d710*/  FADD.FTZ R177, R177, R176 ;  /* 0x000000b0b1b17221 */ /* 0x000fe20000010000 */
[----:B------:R-:W-:-:S02]  /*d720*/  R2UR UR6, R6 ;  /* 0x00000000060672ca */ /* 0x000fc400000e0000 */
[----:B------:R-:W-:Y:S01]  /*d730*/  R2UR UR7, R7 ;  /* 0x00000000070772ca */ /* 0x000fe200000e0000 */
[----:B------:R-:W-:Y:S01]  /*d740*/  IMAD.MOV.U32 R7, RZ, RZ, 0x40000040 ;  /* 0x40000040ff077424 */ /* 0x000fe200078e00ff */
[----:B------:R-:W0:Y:S01]  /*d750*/  MUFU.EX2 R201, R201 ;  /* 0x000000c900c97308 */ /* 0x000e220000000800 */
[----:B------:R-:W-:-:S07]  /*d760*/  FADD.FTZ R178, R178, R177 ;  /* 0x000000b1b2b27221 */ /* 0x000fce0000010000 */
        /* <DEDUP_REMOVED lines=21> */
[----:B------:R-:W3:Y:S01]  /*d8c0*/  MUFU.EX2 R182, R182 ;  /* 0x000000b600b67308 */ /* 0x000ee20000000800 */
[----:B0-----:R-:W-:Y:S01]  /*d8d0*/  F2FP.BF16.F32.PACK_AB R156, R180, R179 ;  /* 0x000000b3b49c723e */ /* 0x001fe200000010ff */
[----:B------:R-:W-:-:S04]  /*d8e0*/  FADD.FTZ R179, R179, R178 ;  /* 0x000000b2b3b37221 */ /* 0x000fc80000010000 */
[----:B------:R-:W-:Y:S02]  /*d8f0*/  FADD.FTZ R180, R180, R179 ;  /* 0x000000b3b4b47221 */ /* 0x000fe40000010000 */
[----:B------:R-:W0:Y:S08]  /*d900*/  MUFU.EX2 R210, R210 ;  /* 0x000000d200d27308 */ /* 0x000e300000000800 */
[----:B------:R-:W4:Y:S01]  /*d910*/  MUFU.EX2 R222, R222 ;  /* 0x000000de00de7308 */ /* 0x000f220000000800 */
[----:B---3--:R-:W-:Y:S01]  /*d920*/  F2FP.BF16.F32.PACK_AB R158, R182, R181 ;  /* 0x000000b5b69e723e */ /* 0x008fe200000010ff */
[----:B------:R-:W-:-:S04]  /*d930*/  FADD.FTZ R181, R181, R180 ;  /* 0x000000b4b5b57221 */ /* 0x000fc80000010000 */
[----:B------:R-:W-:Y:S02]  /*d940*/  FADD.FTZ R182, R182, R181 ;  /* 0x000000b5b6b67221 */ /* 0x000fe40000010000 */
[----:B------:R-:W-:Y:S01]  /*d950*/  MUFU.EX2 R223, R223 ;  /* 0x000000df00df7308 */ /* 0x000fe20000000800 */
[----:B0-----:R-:W-:-:S07]  /*d960*/  FADD.FTZ R207, R210, R207 ;  /* 0x000000cfd2cf7221 */ /* 0x001fce0000010000 */
[----:B------:R-:W0:Y:S01]  /*d970*/  MUFU.EX2 R224, R224 ;  /* 0x000000e000e07308 */ /* 0x000e220000000800 */
[C---:B----4-:R-:W-:Y:S01]  /*d980*/  F2FP.BF16.F32.PACK_AB R157, R222.reuse, R210 ;  /* 0x000000d2de9d723e */ /* 0x050fe200000010ff */
[----:B------:R-:W-:-:S06]  /*d990*/  FADD.FTZ R222, R222, R207 ;  /* 0x000000cfdede7221 */ /* 0x000fcc0000010000 */
[----:B------:R-:W3:Y:S08]  /*d9a0*/  MUFU.EX2 R183, R183 ;  /* 0x000000b700b77308 */ /* 0x000ef00000000800 */
[----:B------:R-:W4:Y:S01]  /*d9b0*/  MUFU.EX2 R191, R191 ;  /* 0x000000bf00bf7308 */ /* 0x000f220000000800 */
[----:B0-----:R-:W-:Y:S01]  /*d9c0*/  F2FP.BF16.F32.PACK_AB R159, R224, R223 ;  /* 0x000000dfe09f723e */ /* 0x001fe200000010ff */
[----:B------:R-:W-:-:S04]  /*d9d0*/  FADD.FTZ R223, R223, R222 ;  /* 0x000000dedfdf7221 */ /* 0x000fc80000010000 */
[----:B------:R-:W-:Y:S01]  /*d9e0*/  STSM.16.M88.4 [R197], R156 ;  /* 0x0000009cc5007844 */ /* 0x000fe20000000200 */
[----:B------:R-:W-:Y:S01]  /*d9f0*/  FADD.FTZ R224, R224, R223 ;  /* 0x000000dfe0e07221 */ /* 0x000fe20000010000 */
[----:B------:R-:W-:Y:S01]  /*da00*/  MUFU.EX2 R198, R198 ;  /* 0x000000c600c67308 */ /* 0x000fe20000000800 */
[----:B---3--:R-:W-:-:S07]  /*da10*/  FADD.FTZ R182, R183, R182 ;  /* 0x000000b6b7b67221 */ /* 0x008fce0000010000 */
[----:B------:R-:W0:Y:S01]  /*da20*/  MUFU.EX2 R199, R199 ;  /* 0x000000c700c77308 */ /* 0x000e220000000800 */
[C---:B----4-:R-:W-:Y:S01]  /*da30*/  F2FP.BF16.F32.PACK_AB R152, R191.reuse, R183 ;  /* 0x000000b7bf98723e */ /* 0x050fe200000010ff */
[----:B------:R-:W-:-:S06]  /*da40*/  FADD.FTZ R191, R191, R182 ;  /* 0x000000b6bfbf7221 */ /* 0x000fcc0000010000 */
[----:B------:R-:W-:Y:S08]  /*da50*/  MUFU.EX2 R225, R225 ;  /* 0x000000e100e17308 */ /* 0x000ff00000000800 */
[----:B------:R-:W3:Y:S01]  /*da60*/  MUFU.EX2 R228, R228 ;  /* 0x000000e400e47308 */ /* 0x000ee20000000800 */
[----:B0-----:R-:W-:-:S07]  /*da70*/  F2FP.BF16.F32.PACK_AB R154, R199, R198 ;  /* 0x000000c6c79a723e */ /* 0x001fce00000010ff */
[----:B------:R-:W-:Y:S08]  /*da80*/  MUFU.EX2 R229, R229 ;  /* 0x000000e500e57308 */ /* 0x000ff00000000800 */
[----:B------:R-:W0:Y:S01]  /*da90*/  MUFU.EX2 R170, R170 ;  /* 0x000000aa00aa7308 */ /* 0x000e220000000800 */
[----:B---3--:R-:W-:Y:S01]  /*daa0*/  F2FP.BF16.F32.PACK_AB R153, R228, R225 ;  /* 0x000000e1e499723e */ /* 0x008fe200000010ff */
[----:B------:R-:W-:-:S04]  /*dab0*/  FADD.FTZ R225, R225, R224 ;  /* 0x000000e0e1e17221 */ /* 0x000fc80000010000 */
[----:B------:R-:W-:Y:S01]  /*dac0*/  FADD.FTZ R228, R228, R225 ;  /* 0x000000e1e4e47221 */ /* 0x000fe20000010000 */
[----:B0-----:R-:W-:-:S05]  /*dad0*/  F2FP.BF16.F32.PACK_AB R155, R170, R229 ;  /* 0x000000e5aa9b723e */ /* 0x001fca00000010ff */
[----:B------:R0:W-:Y:S01]  /*dae0*/  STSM.16.M88.4 [R208], R152 ;  /* 0x00000098d0007844 */ /* 0x0001e20000000200 */
[----:B------:R-:W-:-:S06]  /*daf0*/  WARPGROUP.ARRIVE ;  /* 0x00000000000079c5 */ /* 0x000fcc0000000000 */
[----:B------:R-:W-:Y:S03]  /*db00*/  HGMMA.64x256x16.F32.BF16 R24, R164, gdesc[UR4].tnspB, RZ, !UPT, gsb0 ;  /* 0x43e00004a4187df0 */ /* 0x000fe6000c0018ff */
[----:B------:R-:W-:Y:S02]  /*db10*/  WARPGROUP.DEPBAR.LE gsb0, 0x0 ;  /* 0x00008000000079c5 */ /* 0x000fe40000010000 */
[----:B-1----:R-:W-:Y:S01]  /*db20*/  VIADD R164, R6, 0x80 ;  /* 0x0000008006a47836 */ /* 0x002fe20000000000 */
[----:B------:R-:W-:Y:S01]  /*db30*/  WARPGROUP.ARRIVE ;  /* 0x00000000000079c5 */ /* 0x000fe20000000000 */
[----:B------:R-:W-:-:S03]  /*db40*/  IMAD.MOV.U32 R165, RZ, RZ, 0x40000040 ;  /* 0x40000040ffa57424 */ /* 0x000fc600078e00ff */
[----:B------:R-:W-:Y:S02]  /*db50*/  R2UR UR6, R164 ;  /* 0x00000000a40672ca */ /* 0x000fe400000e0000 */
[----:B------:R-:W-:-:S15]  /*db60*/  R2UR UR7, R165 ;  /* 0x00000000a50772ca */ /* 0x000fde00000e0000 */
[----:B------:R-:W-:-:S01]  /*db70*/  NOP ;  /* 0x0000000000007918 */ /* 0x000fc20000000000 */
[----:B------:R-:W-:Y:S03]  /*db80*/  HGMMA.64x256x16.F32.BF16 R24, R160, gdesc[UR4].tnspB, R24, gsb0 ;  /* 0x43e00004a0187df0 */ /* 0x000fe60008001818 */
[----:B------:R-:W-:Y:S02]  /*db90*/  WARPGROUP.DEPBAR.LE gsb0, 0x0 ;  /* 0x00008000000079c5 */ /* 0x000fe40000010000 */
[C---:B--2---:R-:W-:Y:S01]  /*dba0*/  VIADD R160, R6.reuse, 0x100 ;  /* 0x0000010006a07836 */ /* 0x044fe20000000000 */
[----:B------:R-:W-:Y:S01]  /*dbb0*/  WARPGROUP.ARRIVE ;  /* 0x00000000000079c5 */ /* 0x000fe20000000000 */
[----:B------:R-:W-:Y:S02]  /*dbc0*/  IMAD.MOV.U32 R161, RZ, RZ, 0x40000040 ;  /* 0x40000040ffa17424 */ /* 0x000fe400078e00ff */
[----:B------:R-:W-:Y:S01]  /*dbd0*/  VIADD R6, R6, 0x180 ;  /* 0x0000018006067836 */ /* 0x000fe20000000000 */
[----:B------:R-:W-:-:S02]  /*dbe0*/  R2UR UR6, R160 ;  /* 0x00000000a00672ca */ /* 0x000fc400000e0000 */
[----:B------:R-:W-:-:S15]  /*dbf0*/  R2UR UR7, R161 ;  /* 0x00000000a10772ca */ /* 0x000fde00000e0000 */
[----:B------:R-:W-:-:S01]  /*dc00*/  NOP ;  /* 0x0000000000007918 */ /* 0x000fc20000000000 */
[----:B------:R-:W-:Y:S01]  /*dc10*/  HGMMA.64x256x16.F32.BF16 R24, R156, gdesc[UR4].tnspB, R24, gsb0 ;  /* 0x43e000049c187df0 */ /* 0x000fe20008001818 */
[----:B------:R-:W-:Y:S01]  /*dc20*/  R2UR UR6, R6 ;  /* 0x00000000060672ca */ /* 0x000fe200000e0000 */
[----:B------:R-:W-:Y:S01]  /*dc30*/  FADD.FTZ R6, R198, R191 ;  /* 0x000000bfc6067221 */ /* 0x000fe20000010000 */
[----:B------:R-:W-:Y:S01]  /*dc40*/  R2UR UR7, R7 ;  /* 0x00000000070772ca */ /* 0x000fe200000e0000 */
[----:B------:R-:W-:Y:S02]  /*dc50*/  FADD.FTZ R7, R229, R228 ;  /* 0x000000e4e5077221 */ /* 0x000fe40000010000 */
[----:B------:R-:W-:Y:S02]  /*dc60*/  FADD.FTZ R6, R199, R6 ;  /* 0x00000006c7067221 */ /* 0x000fe40000010000 */
[----:B------:R-:W-:Y:S01]  /*dc70*/  FADD.FTZ R7, R170, R7 ;  /* 0x00000007aa077221 */ /* 0x000fe20000010000 */
[----:B------:R-:W-:Y:S02]  /*dc80*/  WARPGROUP.DEPBAR.LE gsb0, 0x0 ;  /* 0x00008000000079c5 */ /* 0x000fe40000010000 */
[----:B------:R-:W-:-:S15]  /*dc90*/  WARPGROUP.ARRIVE ;  /* 0x00000000000079c5 */ /* 0x000fde0000000000 */
[----:B------:R-:W-:-:S02]  /*dca0*/  NOP ;  /* 0x0000000000007918 */ /* 0x000fc40000000000 */
[----:B------:R-:W-:Y:S03]  /*dcb0*/  HGMMA.64x256x16.F32.BF16 R24, R152, gdesc[UR4].tnspB, R24, gsb0 ;  /* 0x43e0000498187df0 */ /* 0x000fe60008001818 */
[----:B------:R-:W-:Y:S02]  /*dcc0*/  WARPGROUP.DEPBAR.LE gsb0, 0x0 ;  /* 0x00008000000079c5 */ /* 0x000fe40000010000 */
[----:B------:R1:W-:Y:S06]  /*dcd0*/  MEMBAR.ALL.CTA ;  /* 0x0000000000007992 */ /* 0x0003ec0000008000 */
[----:B-1----:R-:W1:Y:S02]  /*dce0*/  FENCE.VIEW.ASYNC.S ;  /* 0x00000000000073c6 */ /* 0x002e640000000000 */
[----:B-1----:R-:W-:Y:S01]  /*dcf0*/  NOP ;  /* 0x0000000000007918 */ /* 0x002fe20000000000 */
[----:B------:R-:W-:Y:S06]  /*dd00*/  BAR.ARV 0xe, 0x100 ;  /* 0x0384000000007b1d */ /* 0x000fec0000002000 */
[----:B------:R1:W-:Y:S02]  /*dd10*/  @!P1 SYNCS.ARRIVE.TRANS64.RED.A1T0 RZ, [R14+URZ], RZ ;  /* 0x000000ff0eff99a7 */ /* 0x0003e4000810043f */
[----:B-1----:R-:W-:-:S04]  /*dd20*/  IMAD.IADD R14, R23, 0x1, -R184 ;  /* 0x00000001170e7824 */ /* 0x002fc800078e0ab8 */
[----:B0-----:R-:W-:Y:S02]  /*dd30*/  IMAD R154, R189, 0x40, R14 ;  /* 0x00000040bd9a7824 */ /* 0x001fe400078e020e */
[----:B------:R-:W-:Y:S02]  /*dd40*/  VIADD R14, R169, 0xfffffffe ;  /* 0xfffffffea90e7836 */ /* 0x000fe40000000000 */
[----:B------:R-:W-:Y:S01]  /*dd50*/  VIADD R152, R154, UR4 ;  /* 0x000000049a987c36 */ /* 0x000fe20008000000 */
        /* <DEDUP_REMOVED lines=13> */
.L_x_5470:
[----:B------:R-:W-:-:S06]  /*de30*/  UISETP.NE.AND UP0, UPT, UR5, 0x1, UPT ;  /* 0x000000010500788c */ /* 0x000fcc000bf05270 */
[----:B------:R-:W-:-:S05]  /*de40*/  PLOP3.LUT P2, PT, PT, PT, UP0, 0x80, 0x0 ;  /* 0x000000000000781c */ /* 0x000fca0003f4f008 */
[----:B------:R-:W-:-:S08]  /*de50*/  @UP0 ULDC.64 UR6, c[0x0][0xae0] ;  /* 0x0002b80000060ab9 */ /* 0x000fd00000000a00 */
[----:B------:R-:W-:-:S05]  /*de60*/  @P2 IMAD.HI.U32 R154, R153, UR6, RZ ;  /* 0x00000006999a2c27 */ /* 0x000fca000f8e00ff */
[----:B------:R-:W-:-:S07]  /*de70*/  @P2 SHF.R.U32.HI R153, RZ, UR7, R154 ;  /* 0x00000007ff992c19 */ /* 0x000fce000801169a */
.L_x_5471:
[----:B------:R-:W-:Y:S05]  /*de80*/  BSYNC B0 ;  /* 0x0000000000007941 */ /* 0x000fea0003800000 */
.L_x_5469:
[----:B------:R-:W-:-:S04]  /*de90*/  IMAD.U32 R154, RZ, RZ, UR5 ;  /* 0x00000005ff9a7e24 */ /* 0x000fc8000f8e00ff */
[----:B------:R-:W-:-:S05]  /*dea0*/  IMAD R153, R153, R154, UR5 ;  /* 0x0000000599997e24 */ /* 0x000fca000f8e029a */
[----:B------:R-:W-:-:S07]  /*deb0*/  VIMNMX R152, R152, R153, PT ;  /* 0x0000009998987248 */ /* 0x000fce0003fe0100 */
.L_x_5468:
[----:B------:R-:W-:Y:S01]  /*dec0*/  SHF.R.S32.HI R153, RZ, 0x1f, R152 ;  /* 0x0000001fff997819 */ /* 0x000fe20000011498 */
[----:B------:R-:W-:Y:S01]  /*ded0*/  ULDC UR38, c[0x0][0xadc] ;  /* 0x0002b70000267ab9 */ /* 0x000fe20000000800 */
[----:B------:R-:W-:Y:S01]  /*dee0*/  ULDC UR41, c[0x0][0xadc] ;  /* 0x0002b70000297ab9 */ /* 0x000fe20000000800 */
[----:B------:R-:W-:Y:S01]  /*def0*/  ULDC UR37, c[0x0][0xa80] ;  /* 0x0002a00000257ab9 */ /* 0x000fe20000000800 */
[----:B------:R-:W-:Y:S01]  /*df00*/  LEA.HI R153, R153, R152, RZ, 0x6 ;  /* 0x0000009899997211 */ /* 0x000fe200078f30ff */
[----:B------:R-:W-:Y:S01]  /*df10*/  ULDC UR40, c[0x0][0xa80] ;  /* 0x0002a00000287ab9 */ /* 0x000fe20000000800 */
[----:B------:R-:W-:Y:S01]  /*df20*/  ULDC UR39, c[0x0][0xa80] ;  /* 0x0002a00000277ab9 */ /* 0x000fe20000000800 */
[----:B------:R-:W-:Y:S01]  /*df30*/  ULDC UR45, c[0x0][0xad0] ;  /* 0x0002b400002d7ab9 */ /* 0x000fe20000000800 */
[----:B------:R-:W-:Y:S01]  /*df40*/  SHF.R.S32.HI R153, RZ, 0x6, R153 ;  /* 0x00000006ff997819 */ /* 0x000fe20000011499 */
[----:B------:R-:W-:Y:S01]  /*df50*/  ULDC UR44, c[0x0][0xad0] ;  /* 0x0002b400002c7ab9 */ /* 0x000fe20000000800 */
[----:B------:R-:W-:Y:S01]  /*df60*/  ULDC UR43, c[0x0][0xad0] ;  /* 0x0002b400002b7ab9 */ /* 0x000fe20000000800 */
[----:B------:R-:W-:Y:S01]  /*df70*/  ULDC UR42, c[0x0][0xad8] ;  /* 0x0002b600002a7ab9 */ /* 0x000fe20000000800 */
[----:B------:R-:W-:Y:S01]  /*df80*/  VIMNMX R210, R212, R153, !PT ;  /* 0x00000099d4d27248 */ /* 0x000fe20007fe0100 */
[----:B------:R-:W-:Y:S01]  /*df90*/  ULDC UR48, c[0x0][0xad8] ;  /* 0x0002b60000307ab9 */ /* 0x000fe20000000800 */
[----:B------:R-:W-:Y:S02]  /*dfa0*/  BSSY B1, `(.L_x_5472) ;  /* 0x0000414000017945 */ /* 0x000fe40003800000 */
[----:B------:R-:W-:-:S13]  /*dfb0*/  ISETP.GE.AND P2, PT, R14, R210, PT ;  /* 0x000000d20e00720c */ /* 0x000fda0003f46270 */
[----:B------:R-:W-:Y:S05]  /*dfc0*/  @!P2 BRA `(.L_x_5473) ;  /* 0x000000400044a947 */ /* 0x000fea0003800000 */
[----:B------:R-:W-:Y:S01]  /*dfd0*/  IADD3 R191, R0, R23, -R184 ;  /* 0x0000001700bf7210 */ /* 0x000fe20007ffe8b8 */
[----:B------:R-:W-:Y:S03]  /*dfe0*/  BSSY B0, `(.L_x_5474) ;  /* 0x000040b000007945 */ /* 0x000fe60003800000 */
[----:B------:R-:W-:-:S07]  /*dff0*/  IADD3 R191, R191, 0x8, RZ ;  /* 0x00000008bfbf7810 */ /* 0x000fce0007ffe0ff */
.L_x_5493:
[----:B------:R-:W-:-:S05]  /*e000*/  VIADD R198, R19, 0x1 ;  /* 0x0000000113c67836 */ /* 0x000fca0000000000 */
[----:B------:R-:W-:-:S04]  /*e010*/  ISETP.NE.AND P2, PT, R198, 0x2, PT ;  /* 0x00000002c600780c */ /* 0x000fc80003f45270 */
[----:B------:R-:W-:Y:S02]  /*e020*/  SEL R153, RZ, 0x1, P2 ;  /* 0x00000001ff997807 */ /* 0x000fe40001000000 */
[----:B------:R-:W-:Y:S02]  /*e030*/  SEL R198, R198, RZ, P2 ;  /* 0x000000ffc6c67207 */ /* 0x000fe40001000000 */
[----:B------:R-:W-:Y:S01]  /*e040*/  LOP3.LUT R22, R22, R153, RZ, 0x3c, !PT ;  /* 0x0000009916167212 */ /* 0x000fe200078e3cff */
[----:B0-----:R-:W-:Y:S06]  /*e050*/  @!P0 BRA `(.L_x_5475) ;  /* 0x0000000000048947 */ /* 0x001fec0003800000 */
[----:B------:R-:W-:Y:S01]  /*e060*/  BPT.TRAP 0x1 ;  /* 0x000000040000795c */ /* 0x000fe20000300000 */
.L_x_5475:
[----:B------:R-:W-:Y:S01]  /*e070*/  IMAD R199, R198, 0x8, R18 ;  /* 0x00000008c6c77824 */ /* 0x000fe200078e0212 */
[----:B------:R-:W-:-:S04]  /*e080*/  SHF.L.U32 R204, R22, 0x1f, RZ ;  /* 0x0000001f16cc7819 */ /* 0x000fc800000006ff */
[----:B------:R0:W1:Y:S01]  /*e090*/  SYNCS.PHASECHK.TRANS64.TRYWAIT P2, [R199+URZ+0x38830], R204 ;  /* 0x038830ccc70075a7 */ /* 0x000062000804017f */
[----:B------:R-:W-:Y:S05]  /*e0a0*/  @!P0 BRA `(.L_x_5476) ;  /* 0x0000000000048947 */ /* 0x000fea0003800000 */
[----:B------:R-:W-:Y:S01]  /*e0b0*/  BPT.TRAP 0x1 ;  /* 0x000000040000795c */ /* 0x000fe20000300000 */
.L_x_5476:
[----:B------:R-:W-:Y:S01]  /*e0c0*/  BSSY B2, `(.L_x_5477) ;  /* 0x0000006000027945 */ /* 0x000fe20003800000 */
[----:B------:R-:W-:Y:S02]  /*e0d0*/  IMAD R200, R198, 0x200, R15 ;  /* 0x00000200c6c87824 */ /* 0x000fe400078e020f */
[----:B------:R-:W-:Y:S01]  /*e0e0*/  IMAD.MOV.U32 R201, RZ, RZ, 0x40000040 ;  /* 0x40000040ffc97424 */ /* 0x000fe200078e00ff */
[----:B-1----:R-:W-:Y:S06]  /*e0f0*/  @P2 BRA `(.L_x_5478) ;  /* 0x0000000000082947 */ /* 0x002fec0003800000 */
[----:B------:R-:W1:Y:S02]  /*e100*/  SYNCS.PHASECHK.TRANS64.TRYWAIT P2, [R199+URZ+0x38830], R204 ;  /* 0x038830ccc70075a7 */ /* 0x000e64000804017f */
[----:B-1----:R-:W-:Y:S05]  /*e110*/  @!P2 BRA `(.L_x_5479) ;  /* 0x00000164008ca947 */ /* 0x002fea0003800000 */
.L_x_5478:
[----:B------:R-:W-:Y:S05]  /*e120*/  BSYNC B2 ;  /* 0x0000000000027941 */ /* 0x000fea0003800000 */
.L_x_5477:
        /* <DEDUP_REMOVED lines=36> */
.L_x_5480:
[----:B------:R2:W3:Y:S01]  /*e370*/  SYNCS.PHASECHK.TRANS64.TRYWAIT P2, [R199+URZ+0x38850], R204 ;  /* 0x038850ccc70075a7 */ /* 0x0004e2000804017f */
[----:B------:R-:W-:Y:S05]  /*e380*/  @!P0 BRA `(.L_x_5481) ;  /* 0x0000000000048947 */ /* 0x000fea0003800000 */
[----:B------:R-:W-:Y:S01]  /*e390*/  BPT.TRAP 0x1 ;  /* 0x000000040000795c */ /* 0x000fe20000300000 */
.L_x_5481:
[----:B------:R-:W-:Y:S04]  /*e3a0*/  BSSY B2, `(.L_x_5482) ;  /* 0x0000004000027945 */ /* 0x000fe80003800000 */
[----:B---3--:R-:W-:Y:S05]  /*e3b0*/  @P2 BRA `(.L_x_5483) ;  /* 0x0000000000082947 */ /* 0x008fea0003800000 */
[----:B------:R-:W3:Y:S02]  /*e3c0*/  SYNCS.PHASECHK.TRANS64.TRYWAIT P2, [R199+URZ+0x38850], R204 ;  /* 0x038850ccc70075a7 */ /* 0x000ee4000804017f */
[----:B---3--:R-:W-:Y:S05]  /*e3d0*/  @!P2 BRA `(.L_x_5484) ;  /* 0x0000016000f0a947 */ /* 0x008fea0003800000 */
.L_x_5483:
[----:B------:R-:W-:Y:S05]  /*e3e0*/  BSYNC B2 ;  /* 0x0000000000027941 */ /* 0x000fea0003800000 */
.L_x_5482:
[----:B------:R-:W-:Y:S01]  /*e3f0*/  IMAD R202, R198, 0x1000, R20 ;  /* 0x00001000c6ca7824 */ /* 0x000fe200078e0214 */
[----:B------:R-:W-:Y:S01]  /*e400*/  R2UR UR4, R2 ;  /* 0x00000000020472ca */ /* 0x000fe200000e0000 */
[----:B------:R-:W-:Y:S01]  /*e410*/  IMAD.MOV.U32 R203, RZ, RZ, 0x40000040 ;  /* 0x40000040ffcb7424 */ /* 0x000fe200078e00ff */
[----:B------:R-:W-:Y:S01]  /*e420*/  R2UR UR5, R3 ;  /* 0x00000000030572ca */ /* 0x000fe200000e0000 */
[----:B------:R-:W-:Y:S01]  /*e430*/  WARPGROUP.ARRIVE ;  /* 0x00000000000079c5 */ /* 0x000fe20000000000 */
[----:B------:R-:W-:Y:S01]  /*e440*/  R2UR UR6, R202 ;  /* 0x00000000ca0672ca */ /* 0x000fe200000e0000 */
[C---:B------:R-:W-:Y:S01]  /*e450*/  VIADD R200, R2.reuse, 0x2 ;  /* 0x0000000202c87836 */ /* 0x040fe20000000000 */
[----:B------:R-:W-:Y:S01]  /*e460*/  R2UR UR7, R203 ;  /* 0x00000000cb0772ca */ /* 0x000fe200000e0000 */
[----:B------:R-:W-:Y:S02]  /*e470*/  IMAD.MOV.U32 R201, RZ, RZ, 0x40000040 ;  /* 0x40000040ffc97424 */ /* 0x000fe400078e00ff */
[----:B------:R-:W4:Y:S01]  /*e480*/  S2R R206, SR_TID.X ;  /* 0x0000000000ce7919 */ /* 0x000f220000002100 */
[----:B------:R-:W-:Y:S01]  /*e490*/  IMAD.MOV.U32 R205, RZ, RZ, 0x40000040 ;  /* 0x40000040ffcd7424 */ /* 0x000fe200078e00ff */
[----:B------:R-:W-:Y:S01]  /*e4a0*/  UISETP.NE.AND UP0, UPT, UR46, URZ, UPT ;  /* 0x0000003f2e00728c */ /* 0x000fe2000bf05270 */
[----:B------:R-:W-:-:S07]  /*e4b0*/  VIADD R207, R2, 0x800 ;  /* 0x0000080002cf7836 */ /* 0x000fce0000000000 */
        /* <DEDUP_REMOVED lines=9> */
[----:B----4-:R-:W-:Y:S01]  /*e550*/  SHF.R.U32.HI R206, RZ, 0x7, R206 ;  /* 0x00000007ffce7819 */ /* 0x010fe200000116ce */
[----:B------:R-:W-:Y:S02]  /*e560*/  WARPGROUP.DEPBAR.LE gsb0, 0x0 ;  /* 0x00008000000079c5 */ /* 0x000fe40000010000 */
[----:B------:R-:W-:-:S08]  /*e570*/  WARPGROUP.ARRIVE ;  /* 0x00000000000079c5 */ /* 0x000fd00000000000 */
        /* <DEDUP_REMOVED lines=18> */
[----:B------:R-:W-:Y:S02]  /*e6a0*/  R2UR UR7, R201 ;  /* 0x00000000c90772ca */ /* 0x000fe400000e0000 */
[----:B------:R-:W-:Y:S01]  /*e6b0*/  MOV R201, 0x40000040 ;  /* 0x4000004000c97802 */ /* 0x000fe20000000f00 */
        /* <DEDUP_REMOVED lines=72> */
[----:B------:R-:W-:Y:S02]  /*eb40*/  MOV R201, 0x40000040 ;  /* 0x4000004000c97802 */ /* 0x000fe40000000f00 */
[----:B------:R-:W-:Y:S01]  /*eb50*/  R2UR UR6, R200 ;  /* 0x00000000c80672ca */ /* 0x000fe200000e0000 */
[----:B------:R-:W-:Y:S01]  /*eb60*/  VIADD R200, R2, 0x406 ;  /* 0x0000040602c87836 */ /* 0x000fe20000000000 */
[----:B------:R-:W-:Y:S01]  /*eb70*/  R2UR UR7, R201 ;  /* 0x00000000c90772ca */ /* 0x000fe200000e0000 */
[----:B------:R-:W-:Y:S01]  /*eb80*/  IMAD.MOV.U32 R201, RZ, RZ, 0x40000040 ;  /* 0x40000040ffc97424 */ /* 0x000fe200078e00ff */
[----:B------:R-:W-:-:S02]  /*eb90*/  WARPGROUP.DEPBAR.LE gsb0, 0x0 ;  /* 0x00008000000079c5 */ /* 0x000fc40000010000 */
        /* <DEDUP_REMOVED lines=50> */
[----:B------:R-:W-:Y:S02]  /*eec0*/  R2UR UR6, R200 ;  /* 0x00000000c80672ca */ /* 0x000fe400000e0000 */
[----:B------:R-:W-:Y:S01]  /*eed0*/  R2UR UR7, R201 ;  /* 0x00000000c90772ca */ /* 0x000fe200000e0000 */
[----:B------:R4:W5:Y:S01]  /*eee0*/  SHFL.IDX PT, R200, R206, RZ, 0x1f ;  /* 0x00001fffcec87589 */ /* 0x00096200000e0000 */
[----:B------:R-:W-:Y:S02]  /*eef0*/  IMAD.MOV.U32 R201, RZ, RZ, 0x4 ;  /* 0x00000004ffc97424 */ /* 0x000fe400078e00ff */
[----:B----4-:R-:W-:Y:S01]  /*ef00*/  VIADD R206, R202, 0x800 ;  /* 0x00000800cace7836 */ /* 0x010fe20000000000 */
[----:B-----5:R-:W-:-:S04]  /*ef10*/  ISETP.GT.AND P2, PT, R200, 0x7f, PT ;  /* 0x0000007fc800780c */ /* 0x020fc80003f44270 */
[----:B------:R-:W-:Y:S02]  /*ef20*/  SEL R200, RZ, 0x2, !P2 ;  /* 0x00000002ffc87807 */ /* 0x000fe40005000000 */
[C---:B------:R-:W-:Y:S02]  /*ef30*/  SEL R203, R201.reuse, 0x2, P2 ;  /* 0x00000002c9cb7807 */ /* 0x040fe40001000000 */
[----:B------:R-:W-:Y:S01]  /*ef40*/  SEL R201, R201, 0x6, !P2 ;  /* 0x00000006c9c97807 */ /* 0x000fe20005000000 */
[----:B0123--:R-:W-:Y:S01]  /*ef50*/  IMAD.IADD R204, R200, 0x1, R206 ;  /* 0x00000001c8cc7824 */ /* 0x00ffe200078e02ce */
[----:B------:R-:W-:Y:S02]  /*ef60*/  WARPGROUP.DEPBAR.LE gsb0, 0x0 ;  /* 0x00008000000079c5 */ /* 0x000fe40000010000 */
[----:B------:R-:W-:-:S06]  /*ef70*/  WARPGROUP.ARRIVE ;  /* 0x00000000000079c5 */ /* 0x000fcc0000000000 */
        /* <DEDUP_REMOVED lines=28> */
[----:B------:R-:W-:Y:S01]  /*f140*/  IMAD.MOV.U32 R204, RZ, RZ, 0x28 ;  /* 0x00000028ffcc7424 */ /* 0x000fe200078e00ff */
[----:B------:R-:W-:Y:S01]  /*f150*/  R2UR UR7, R205 ;  /* 0x00000000cd0772ca */ /* 0x000fe200000e0000 */
[----:B------:R-:W-:-:S03]  /*f160*/  IMAD.MOV.U32 R205, RZ, RZ, 0xa00 ;  /* 0x00000a00ffcd7424 */ /* 0x000fc600078e00ff */
[----:B------:R-:W-:Y:S02]  /*f170*/  SEL R204, R204, 0x26, P2 ;  /* 0x00000026cccc7807 */ /* 0x000fe40001000000 */
[----:B------:R-:W-:Y:S02]  /*f180*/  SEL R205, R205, 0x980, P2 ;  /* 0x00000980cdcd7807 */ /* 0x000fe40001000000 */
[----:B------:R-:W-:Y:S02]  /*f190*/  LOP3.LUT R207, R204, 0x6, RZ, 0xc0, !PT ;  /* 0x00000006cccf7812 */ /* 0x000fe400078ec0ff */
[----:B------:R-:W-:-:S04]  /*f1a0*/  LOP3.LUT R205, R205, 0xa00, RZ, 0xc0, !PT ;  /* 0x00000a00cdcd7812 */ /* 0x000fc800078ec0ff */
[CC--:B------:R-:W-:Y:S02]  /*f1b0*/  IADD3 R204, R207.reuse, R205.reuse, R2 ;  /* 0x000000cdcfcc7210 */ /* 0x0c0fe40007ffe002 */
[----:B------:R-:W-:Y:S01]  /*f1c0*/  IADD3 R206, R207, R205, R202 ;  /* 0x000000cdcfce7210 */ /* 0x000fe20007ffe0ca */
[----:B------:R-:W-:Y:S02]  /*f1d0*/  IMAD.MOV.U32 R205, RZ, RZ, 0x40000040 ;  /* 0x40000040ffcd7424 */ /* 0x000fe400078e00ff */
        /* <DEDUP_REMOVED lines=8> */
[----:B------:R-:W-:Y:S01]  /*f260*/  VIADD R206, R2, 0xa00 ;  /* 0x00000a0002ce7836 */ /* 0x000fe20000000000 */
[----:B------:R-:W-:Y:S01]  /*f270*/  R2UR UR7, R207 ;  /* 0x00000000cf0772ca */ /* 0x000fe200000e0000 */
[----:B------:R-:W-:Y:S02]  /*f280*/  VIADD R207, R202, 0xa00 ;  /* 0x00000a00cacf7836 */ /* 0x000fe40000000000 */
[----:B------:R-:W-:Y:S01]  /*f290*/  IMAD.IADD R204, R206, 0x1, R200 ;  /* 0x00000001cecc7824 */ /* 0x000fe200078e02c8 */
[----:B------:R-:W-:-:S02]  /*f2a0*/  WARPGROUP.DEPBAR.LE gsb0, 0x0 ;  /* 0x00008000000079c5 */ /* 0x000fc40000010000 */
[----:B------:R-:W-:-:S07]  /*f2b0*/  WARPGROUP.ARRIVE ;  /* 0x00000000000079c5 */ /* 0x000fce0000000000 */
        /* <DEDUP_REMOVED lines=95> */
[----:B------:R-:W-:Y:S02]  /*f8b0*/  R2UR UR5, R205 ;  /* 0x00000000cd0572ca */ /* 0x000fe400000e0000 */
[----:B------:R-:W-:Y:S01]  /*f8c0*/  R2UR UR6, R206 ;  /* 0x00000000ce0672ca */ /* 0x000fe200000e0000 */
[----:B------:R-:W-:Y:S01]  /*f8d0*/  VIADD R206, R202, 0xe00 ;  /* 0x00000e00cace7836 */ /* 0x000fe20000000000 */
[----:B------:R-:W-:Y:S01]  /*f8e0*/  R2UR UR7, R207 ;  /* 0x00000000cf0772ca */ /* 0x000fe200000e0000 */
[----:B------:R-:W-:Y:S01]  /*f8f0*/  VIADD R207, R2, 0xe00 ;  /* 0x00000e0002cf7836 */ /* 0x000fe20000000000 */
[----:B------:R-:W-:Y:S01]  /*f900*/  MOV R205, 0x40000040 ;  /* 0x4000004000cd7802 */ /* 0x000fe20000000f00 */
[----:B------:R-:W-:Y:S01]  /*f910*/  IMAD.IADD R204, R200, 0x1, R206 ;  /* 0x00000001c8cc7824 */ /* 0x000fe200078e02ce */
[----:B------:R-:W-:-:S02]  /*f920*/  WARPGROUP.DEPBAR.LE gsb0, 0x0 ;  /* 0x00008000000079c5 */ /* 0x000fc40000010000 */
[----:B------:R-:W-:-:S07]  /*f930*/  WARPGROUP.ARRIVE ;  /* 0x00000000000079c5 */ /* 0x000fce0000000000 */
[----:B------:R-:W-:Y:S01]  /*f940*/  HGMMA.64x64x16.F32.BF16 R152, gdesc[UR4], R152, gsb0 ;  /* 0x00e00000049879f0 */ /* 0x000fe20008001898 */
[----:B------:R-:W-:Y:S01]  /*f950*/  R2UR UR6, R204 ;  /* 0x00000000cc0672ca */ /* 0x000fe200000e0000 */
[----:B------:R-:W-:Y:S01]  /*f960*/  IMAD.IADD R204, R207, 0x1, R200 ;  /* 0x00000001cfcc7824 */ /* 0x000fe200078e02c8 */
[----:B------:R-:W-:Y:S01]  /*f970*/  R2UR UR7, R205 ;  /* 0x00000000cd0772ca */ /* 0x000fe200000e0000 */
[----:B------:R-:W-:Y:S02]  /*f980*/  IMAD.MOV.U32 R205, RZ, RZ, 0x40000040 ;  /* 0x40000040ffcd7424 */ /* 0x000fe400078e00ff */
[C---:B------:R-:W-:Y:S01]  /*f990*/  IMAD.IADD R200, R207.reuse, 0x1, R201 ;  /* 0x00000001cfc87824 */ /* 0x040fe200078e02c9 */
        /* <DEDUP_REMOVED lines=15> */
[----:B------:R-:W-:Y:S01]  /*fa90*/  IMAD.MOV.U32 R205, RZ, RZ, 0x40000040 ;  /* 0x40000040ffcd7424 */ /* 0x000fe200078e00ff */
[----:B------:R-:W-:Y:S02]  /*faa0*/  WARPGROUP.DEPBAR.LE gsb0, 0x0 ;  /* 0x00008000000079c5 */ /* 0x000fe40000010000 */
[----:B------:R-:W-:-:S07]  /*fab0*/  WARPGROUP.ARRIVE ;  /* 0x00000000000079c5 */ /* 0x000fce0000000000 */
        /* <DEDUP_REMOVED lines=10> */
[----:B------:R-:W-:Y:S02]  /*fb60*/  LOP3.LUT R201, R201, 0x1e00, RZ, 0xc0, !PT ;  /* 0x00001e00c9c97812 */ /* 0x000fe400078ec0ff */
[----:B------:R-:W-:Y:S02]  /*fb70*/  PLOP3.LUT P2, PT, PT, PT, UP0, 0x40, 0x0 ;  /* 0x000000000000781c */ /* 0x000fe40003f4e808 */
[CC--:B------:R-:W-:Y:S02]  /*fb80*/  IADD3 R200, R203.reuse, R201.reuse, R2 ;  /* 0x000000c9cbc87210 */ /* 0x0c0fe40007ffe002 */
[----:B------:R-:W-:Y:S01]  /*fb90*/  IADD3 R202, R203, R201, R202 ;  /* 0x000000c9cbca7210 */ /* 0x000fe20007ffe0ca */
[----:B------:R-:W-:Y:S02]  /*fba0*/  IMAD.MOV.U32 R201, RZ, RZ, 0x40000040 ;  /* 0x40000040ffc97424 */ /* 0x000fe400078e00ff */
[----:B------:R-:W-:Y:S01]  /*fbb0*/  IMAD.MOV.U32 R203, RZ, RZ, 0x40000040 ;  /* 0x40000040ffcb7424 */ /* 0x000fe200078e00ff */
        /* <DEDUP_REMOVED lines=47> */
[----:B------:R-:W1:Y:S01]  /*feb0*/  MUFU.TANH R200, R200 ;  /* 0x000000c800c87308 */ /* 0x000e620000002400 */
[----:B0-----:R-:W-:-:S07]  /*fec0*/  IADD3 R154, R23, 0x1, -R178 ;  /* 0x00000001179a7810 */ /* 0x001fce0007ffe8b2 */
[----:B------:R-:W0:Y:S01]  /*fed0*/  MUFU.TANH R201, R201 ;  /* 0x000000c900c97308 */ /* 0x000e220000002400 */
[----:B------:R-:W-:-:S07]  /*fee0*/  IADD3 R154, -R185, R154, -R184 ;  /* 0x0000009ab99a7210 */ /* 0x000fce0007ffe9b8 */
[----:B------:R-:W2:Y:S01]  /*fef0*/  MUFU.TANH R152, R152 ;  /* 0x0000009800987308 */ /* 0x000ea20000002400 */
[C---:B------:R-:W-:Y:S02]  /*ff00*/  VIADD R206, R154.reuse, UR48 ;  /* 0x000000309ace7c36 */ /* 0x040fe40008000000 */
[----:B------:R-:W-:Y:S02]  /*ff10*/  VIADD R183, R154, UR47 ;  /* 0x0000002f9ab77c36 */ /* 0x000fe40008000000 */
[C---:B------:R-:W-:Y:S02]  /*ff20*/  IMAD.IADD R182, R0.reuse, 0x1, R206 ;  /* 0x0000000100b67824 */ /* 0x040fe400078e02ce */
        /* <DEDUP_REMOVED lines=43> */
.L_x_5487:
[----:B------:R-:W-:-:S05]  /*101e0*/  IMAD.U32 R207, RZ, RZ, UR41 ;  /* 0x00000029ffcf7e24 */ /* 0x000fca000f8e00ff */
[----:B------:R-:W-:-:S13]  /*101f0*/  ISETP.NE.AND P2, PT, R207, 0x1, PT ;  /* 0x00000001cf00780c */ /* 0x000fda0003f45270 */
[----:B------:R-:W1:Y:S02]  /*10200*/  @P2 LDC.64 R154, c[0x0][0xae0] ;  /* 0x0002b800ff9a2b82 */ /* 0x000e640000000a00 */
[----:B-1----:R-:W-:-:S04]  /*10210*/  @P2 IMAD.HI.U32 R222, R223, R154, RZ ;  /* 0x0000009adfde2227 */ /* 0x002fc800078e00ff */
[----:B------:R-:W-:Y:S01]  /*10220*/  IMAD.MOV.U32 R154, RZ, RZ, R223 ;  /* 0x000000ffff9a7224 */ /* 0x000fe200078e00df */
[----:B------:R-:W-:-:S07]  /*10230*/  @P2 SHF.R.U32.HI R154, RZ, R155, R222 ;  /* 0x0000009bff9a2219 */ /* 0x000fce00000116de */
.L_x_5488:
[----:B------:R-:W-:Y:S05]  /*10240*/  BSYNC B2 ;  /* 0x0000000000027941 */ /* 0x000fea0003800000 */
.L_x_5486:
[----:B------:R-:W-:-:S04]  /*10250*/  IMAD R154, R154, R207, -R178 ;  /* 0x000000cf9a9a7224 */ /* 0x000fc800078e0ab2 */
[----:B------:R-:W-:-:S05]  /*10260*/  IMAD.IADD R154, R154, 0x1, -R185 ;  /* 0x000000019a9a7824 */ /* 0x000fca00078e0ab9 */
[----:B------:R-:W-:Y:S02]  /*10270*/  VIADDMNMX R182, R154, R207, R182, PT ;  /* 0x000000cf9ab67246 */ /* 0x000fe400038001b6 */
[----:B------:R-:W-:-:S07]  /*10280*/  VIMNMX R181, R181, R154, !PT ;  /* 0x0000009ab5b57248 */ /* 0x000fce0007fe0100 */
.L_x_5485:
[----:B------:R-:W-:Y:S01]  /*10290*/  ISETP.GT.AND P2, PT, R14, -0x1, PT ;  /* 0xffffffff0e00780c */ /* 0x000fe20003f44270 */
[----:B------:R-:W-:Y:S01]  /*102a0*/  UISETP.NE.AND UP0, UPT, UR46, URZ, UPT ;  /* 0x0000003f2e00728c */ /* 0x000fe2000bf05270 */
[----:B------:R-:W-:Y:S02]  /*102b0*/  IADD3 R206, R206, 0x8, R0 ;  /* 0x00000008cece7810 */ /* 0x000fe40007ffe000 */
[C---:B------:R-:W-:Y:S02]  /*102c0*/  ISETP.GT.AND P5, PT, R181.reuse, RZ, P2 ;  /* 0x000000ffb500720c */ /* 0x040fe400017a4270 */
[C---:B------:R-:W-:Y:S02]  /*102d0*/  ISETP.GT.AND P4, PT, R181.reuse, 0x1, P2 ;  /* 0x00000001b500780c */ /* 0x040fe40001784270 */
[----:B------:R-:W-:Y:S02]  /*102e0*/  ISETP.LT.OR P5, PT, R182, 0x1, P5 ;  /* 0x00000001b600780c */ /* 0x000fe40002fa1670 */
[----:B------:R-:W-:-:S02]  /*102f0*/  ISETP.GT.AND P6, PT, R181, 0x8, P2 ;  /* 0x00000008b500780c */ /* 0x000fc400017c4270 */
[----:B------:R-:W-:Y:S02]  /*10300*/  FSEL R200, R200, -INF , !P5 ;  /* 0xff800000c8c87808 */ /* 0x000fe40006800000 */
[C---:B------:R-:W-:Y:S02]  /*10310*/  ISETP.GT.AND P5, PT, R181.reuse, 0x10, P2 ;  /* 0x00000010b500780c */ /* 0x040fe400017a4270 */
[----:B------:R-:W-:Y:S02]  /*10320*/  ISETP.GT.AND P3, PT, R181, 0x9, P2 ;  /* 0x00000009b500780c */ /* 0x000fe40001764270 */
[C---:B------:R-:W-:Y:S02]  /*10330*/  ISETP.LT.OR P5, PT, R182.reuse, 0x11, P5 ;  /* 0x00000011b600780c */ /* 0x040fe40002fa1670 */
[----:B------:R-:W-:Y:S02]  /*10340*/  ISETP.LT.OR P4, PT, R182, 0x2, P4 ;  /* 0x00000002b600780c */ /* 0x000fe40002781670 */
[----:B0-----:R-:W-:-:S02]  /*10350*/  FSEL R204, R204, -INF , !P5 ;  /* 0xff800000cccc7808 */ /* 0x001fc40006800000 */
[----:B------:R-:W-:Y:S02]  /*10360*/  ISETP.GT.AND P5, PT, R181, 0x20, P2 ;  /* 0x00000020b500780c */ /* 0x000fe400017a4270 */
[C---:B------:R-:W-:Y:S02]  /*10370*/  ISETP.LT.OR P6, PT, R182.reuse, 0x9, P6 ;  /* 0x00000009b600780c */ /* 0x040fe400037c1670 */
[C---:B------:R-:W-:Y:S02]  /*10380*/  ISETP.LT.OR P3, PT, R182.reuse, 0xa, P3 ;  /* 0x0000000ab600780c */ /* 0x040fe40001f61670 */
[----:B------:R-:W-:Y:S02]  /*10390*/  ISETP.LT.OR P5, PT, R182, 0x21, P5 ;  /* 0x00000021b600780c */ /* 0x000fe40002fa1670 */
[----:B------:R-:W-:Y:S02]  /*103a0*/  FSEL R201, R201, -INF , !P4 ;  /* 0xff800000c9c97808 */ /* 0x000fe40006000000 */
[----:B------:R-:W-:-:S02]  /*103b0*/  FSEL R202, R202, -INF , !P6 ;  /* 0xff800000caca7808 */ /* 0x000fc40007000000 */
[----:B------:R-:W-:Y:S02]  /*103c0*/  FSEL R203, R203, -INF , !P3 ;  /* 0xff800000cbcb7808 */ /* 0x000fe40005800000 */
[C---:B------:R-:W-:Y:S02]  /*103d0*/  ISETP.GT.AND P4, PT, R181.reuse, 0x11, P2 ;  /* 0x00000011b500780c */ /* 0x040fe40001784270 */
[C---:B------:R-:W-:Y:S02]  /*103e0*/  ISETP.GT.AND P6, PT, R181.reuse, 0x18, P2 ;  /* 0x00000018b500780c */ /* 0x040fe400017c4270 */
[C---:B------:R-:W-:Y:S02]  /*103f0*/  ISETP.GT.AND P3, PT, R181.reuse, 0x19, P2 ;  /* 0x00000019b500780c */ /* 0x040fe40001764270 */
[----:B------:R-:W-:Y:S02]  /*10400*/  FSEL R207, R168, -INF , !P5 ;  /* 0xff800000a8cf7808 */ /* 0x000fe40006800000 */
[----:B------:R-:W-:-:S02]  /*10410*/  ISETP.GT.AND P5, PT, R181, 0x30, P2 ;  /* 0x00000030b500780c */ /* 0x000fc400017a4270 */
[C---:B------:R-:W-:Y:S02]  /*10420*/  ISETP.LT.OR P4, PT, R182.reuse, 0x12, P4 ;  /* 0x00000012b600780c */ /* 0x040fe40002781670 */
        /* <DEDUP_REMOVED lines=8> */
[----:B------:R-:W-:Y:S02]  /*104b0*/  ISETP.GT.AND P3, PT, R181, 0x29, P2 ;  /* 0x00000029b500780c */ /* 0x000fe40001764270 */
[----:B------:R-:W-:Y:S02]  /*104c0*/  FSEL R176, R176, -INF , !P5 ;  /* 0xff800000b0b07808 */ /* 0x000fe40006800000 */
[----:B------:R-:W-:-:S02]  /*104d0*/  PLOP3.LUT P5, PT, PT, PT, UP0, 0x40, 0x0 ;  /* 0x000000000000781c */ /* 0x000fc40003fae808 */
        /* <DEDUP_REMOVED lines=20> */
[----:B------:R-:W-:Y:S02]  /*10620*/  MOV R171, UR41 ;  /* 0x0000002900ab7c02 */ /* 0x000fe40008000f00 */
[----:B------:R-:W-:Y:S02]  /*10630*/  IADD3 R168, R0, R23, -R184 ;  /* 0x0000001700a87210 */ /* 0x000fe40007ffe8b8 */
[----:B------:R-:W-:-:S03]  /*10640*/  ISETP.NE.AND P3, PT, R171, 0x1, PT ;  /* 0x00000001ab00780c */ /* 0x000fc60003f65270 */
[----:B------:R-:W-:-:S05]  /*10650*/  VIADD R168, R168, 0x8 ;  /* 0x00000008a8a87836 */ /* 0x000fca0000000000 */
[----:B------:R-:W-:-:S05]  /*10660*/  LOP3.LUT R181, RZ, R168, RZ, 0x33, !PT ;  /* 0x000000a8ffb57212 */ /* 0x000fca00078e33ff */
[----:B------:R-:W0:Y:S02]  /*10670*/  @P3 LDC.64 R154, c[0x0][0xae0] ;  /* 0x0002b800ff9a3b82 */ /* 0x000e240000000a00 */
[----:B0-----:R-:W-:-:S05]  /*10680*/  @P3 IMAD.HI.U32 R154, R181, R154, RZ ;  /* 0x0000009ab59a3227 */ /* 0x001fca00078e00ff */
[----:B------:R-:W-:-:S04]  /*10690*/  @P3 SHF.R.U32.HI R181, RZ, R155, R154 ;  /* 0x0000009bffb53219 */ /* 0x000fc8000001169a */
[----:B------:R-:W-:Y:S01]  /*106a0*/  LOP3.LUT R154, RZ, R181, RZ, 0x33, !PT ;  /* 0x000000b5ff9a7212 */ /* 0x000fe200078e33ff */
[----:B------:R-:W-:Y:S06]  /*106b0*/  BRA `(.L_x_5492) ;  /* 0x0000000000187947 */ /* 0x000fec0003800000 */
.L_x_5491:
[----:B------:R-:W-:-:S05]  /*106c0*/  IMAD.U32 R171, RZ, RZ, UR41 ;  /* 0x00000029ffab7e24 */ /* 0x000fca000f8e00ff */
[----:B------:R-:W-:-:S13]  /*106d0*/  ISETP.NE.AND P3, PT, R171, 0x1, PT ;  /* 0x00000001ab00780c */ /* 0x000fda0003f65270 */
[----:B------:R-:W0:Y:S02]  /*106e0*/  @P3 LDC.64 R154, c[0x0][0xae0] ;  /* 0x0002b800ff9a3b82 */ /* 0x000e240000000a00 */
[----:B0-----:R-:W-:-:S04]  /*106f0*/  @P3 IMAD.HI.U32 R168, R191, R154, RZ ;  /* 0x0000009abfa83227 */ /* 0x001fc800078e00ff */
[----:B------:R-:W-:Y:S01]  /*10700*/  IMAD.MOV.U32 R154, RZ, RZ, R191 ;  /* 0x000000ffff9a7224 */ /* 0x000fe200078e00bf */
[----:B------:R-:W-:-:S07]  /*10710*/  @P3 SHF.R.U32.HI R154, RZ, R155, R168 ;  /* 0x0000009bff9a3219 */ /* 0x000fce00000116a8 */
.L_x_5492:
[----:B------:R-:W-:Y:S05]  /*10720*/  BSYNC B2 ;  /* 0x0000000000027941 */ /* 0x000fea0003800000 */
.L_x_5490:
[----:B------:R-:W-:-:S04]  /*10730*/  IMAD R178, R154, R171, -R178 ;  /* 0x000000ab9ab27224 */ /* 0x000fc800078e0ab2 */
[----:B------:R-:W-:-:S05]  /*10740*/  IMAD.IADD R178, R178, 0x1, -R185 ;  /* 0x00000001b2b27824 */ /* 0x000fca00078e0ab9 */
[----:B------:R-:W-:Y:S02]  /*10750*/  VIADDMNMX R206, R178, R171, R206, PT ;  /* 0x000000abb2ce7246 */ /* 0x000fe400038001ce */
[----:B------:R-:W-:-:S07]  /*10760*/  VIMNMX R183, R183, R178, !PT ;  /* 0x000000b2b7b77248 */ /* 0x000fce0007fe0100 */
.L_x_5489:
[----:B------:R-:W-:Y:S01]  /*10770*/  FMNMX.FTZ R154, R200, R21, !PT ;  /* 0x00000015c89a7209 */ /* 0x000fe20007810000 */
[----:B------:R-:W-:Y:S01]  /*10780*/  IMAD.MOV.U32 R171, RZ, RZ, 0x40000040 ;  /* 0x40000040ffab7424 */ /* 0x000fe200078e00ff */
[----:B------:R-:W-:Y:S01]  /*10790*/  ISETP.GT.AND P4, PT, R183, 0x9, P2 ;  /* 0x00000009b700780c */ /* 0x000fe20001784270 */
[----:B------:R-:W-:Y:S01]  /*107a0*/  IMAD R170, R198, 0x1000, R188 ;  /* 0x00001000c6aa7824 */ /* 0x000fe200078e02bc */
[----:B------:R-:W-:Y:S01]  /*107b0*/  FMNMX.FTZ R155, R201, R154, !PT ;  /* 0x0000009ac99b7209 */ /* 0x000fe20007810000 */
[----:B------:R-:W-:Y:S01]  /*107c0*/  @!P1 VIADD R199, R199, 0x38860 ;  /* 0x00038860c7c79836 */ /* 0x000fe20000000000 */
        /* <DEDUP_REMOVED lines=8> */
[----:B------:R-:W-:-:S02]  /*10850*/  R2UR UR7, R171 ;  /* 0x00000000ab0772ca */ /* 0x000fc400000e0000 */
[----:B------:R-:W-:Y:S02]  /*10860*/  FMNMX.FTZ R154, R163, R154, !PT ;  /* 0x0000009aa39a7209 */ /* 0x000fe40007810000 */
[----:B------:R-:W-:Y:S02]  /*10870*/  FSEL R161, R161, -INF , !P4 ;  /* 0xff800000a1a17808 */ /* 0x000fe40006000000 */
[----:B------:R-:W-:Y:S02]  /*10880*/  FMNMX.FTZ R154, R165, R154, !PT ;  /* 0x0000009aa59a7209 */ /* 0x000fe40007810000 */
[----:B------:R-:W-:Y:S02]  /*10890*/  ISETP.GT.AND P4, PT, R183, RZ, P2 ;  /* 0x000000ffb700720c */ /* 0x000fe40001784270 */
[----:B------:R-:W-:Y:S02]  /*108a0*/  FMNMX.FTZ R154, R207, R154, !PT ;  /* 0x0000009acf9a7209 */ /* 0x000fe40007810000 */
[----:B------:R-:W-:-:S02]  /*108b0*/  ISETP.GT.AND P3, PT, R183, 0x1, P2 ;  /* 0x00000001b700780c */ /* 0x000fc40001764270 */
[----:B------:R-:W-:Y:S02]  /*108c0*/  FMNMX.FTZ R155, R169, R154, !PT ;  /* 0x0000009aa99b7209 */ /* 0x000fe40007810000 */
[----:B------:R-:W-:Y:S02]  /*108d0*/  ISETP.LT.OR P4, PT, R206, 0x1, P4 ;  /* 0x00000001ce00780c */ /* 0x000fe40002781670 */
[----:B------:R-:W-:Y:S02]  /*108e0*/  FMNMX.FTZ R154, R222, R155, !PT ;  /* 0x0000009bde9a7209 */ /* 0x000fe40007810000 */
[----:B------:R-:W-:Y:S02]  /*108f0*/  ISETP.GT.AND P6, PT, R183, 0x8, P2 ;  /* 0x00000008b700780c */ /* 0x000fe400017c4270 */
        /* <DEDUP_REMOVED lines=9> */
[----:B------:R-:W-:Y:S02]  /*10990*/  FMNMX.FTZ R168, R152, R190, !PT ;  /* 0x000000be98a87209 */ /* 0x000fe40007810000 */
[C---:B------:R-:W-:Y:S01]  /*109a0*/  ISETP.GT.AND P5, PT, R183.reuse, 0x10, P2 ;  /* 0x00000010b700780c */ /* 0x040fe200017a4270 */
[----:B------:R-:W0:Y:S01]  /*109b0*/  SHFL.BFLY PT, R154, R155, 0x2, 0x1f ;  /* 0x0c401f009b9a7f89 */ /* 0x000e2200000e0000 */
[----:B------:R-:W-:Y:S02]  /*109c0*/  FSEL R156, R156, -INF , !P6 ;  /* 0xff8000009c9c7808 */ /* 0x000fe40007000000 */
[----:B------:R-:W-:Y:S02]  /*109d0*/  ISETP.GT.AND P3, PT, R183, 0x11, P2 ;  /* 0x00000011b700780c */ /* 0x000fe40001764270 */
[----:B------:R-:W-:-:S02]  /*109e0*/  ISETP.LT.OR P5, PT, R206, 0x11, P5 ;  /* 0x00000011ce00780c */ /* 0x000fc40002fa1670 */
[C---:B------:R-:W-:Y:S02]  /*109f0*/  ISETP.GT.AND P6, PT, R183.reuse, 0x18, P2 ;  /* 0x00000018b700780c */ /* 0x040fe400017c4270 */
[----:B------:R-:W-:Y:S02]  /*10a00*/  ISETP.LT.OR P3, PT, R206, 0x12, P3 ;  /* 0x00000012ce00780c */ /* 0x000fe40001f61670 */
[----:B------:R-:W-:Y:S02]  /*10a10*/  FSEL R158, R158, -INF , !P5 ;  /* 0xff8000009e9e7808 */ /* 0x000fe40006800000 */
[----:B------:R-:W-:Y:S02]  /*10a20*/  ISETP.GT.AND P5, PT, R183, 0x20, P2 ;  /* 0x00000020b700780c */ /* 0x000fe400017a4270 */
[----:B------:R-:W-:Y:S02]  /*10a30*/  ISETP.LT.OR P6, PT, R206, 0x19, P6 ;  /* 0x00000019ce00780c */ /* 0x000fe400037c1670 */
[----:B------:R-:W-:-:S02]  /*10a40*/  FSEL R159, R159, -INF , !P3 ;  /* 0xff8000009f9f7808 */ /* 0x000fc40005800000 */
[----:B------:R-:W-:Y:S02]  /*10a50*/  ISETP.LT.OR P5, PT, R206, 0x21, P5 ;  /* 0x00000021ce00780c */ /* 0x000fe40002fa1670 */
[----:B------:R-:W-:Y:S02]  /*10a60*/  FSEL R160, R160, -INF , !P6 ;  /* 0xff800000a0a07808 */ /* 0x000fe40007000000 */
[----:B------:R-:W-:Y:S02]  /*10a70*/  FSEL R162, R162, -INF , !P5 ;  /* 0xff800000a2a27808 */ /* 0x000fe40006800000 */
[----:B0-----:R-:W-:Y:S02]  /*10a80*/  FMNMX.FTZ R171, R155, R154, !PT ;  /* 0x0000009a9bab7209 */ /* 0x001fe40007810000 */
[----:B------:R-:W-:Y:S02]  /*10a90*/  FMNMX.FTZ R155, R153, R168, !PT ;  /* 0x000000a8999b7209 */ /* 0x000fe40007810000 */
[----:B------:R-:W-:Y:S01]  /*10aa0*/  ISETP.GT.AND P5, PT, R183, 0x29, P2 ;  /* 0x00000029b700780c */ /* 0x000fe200017a4270 */
[----:B------:R-:W0:Y:S01]  /*10ab0*/  SHFL.BFLY PT, R154, R171, 0x1, 0x1f ;  /* 0x0c201f00ab9a7f89 */ /* 0x000e2200000e0000 */
[----:B------:R-:W-:-:S02]  /*10ac0*/  FMNMX.FTZ R168, R156, R155, !PT ;  /* 0x0000009b9ca87209 */ /* 0x000fc40007810000 */
[----:B------:R-:W-:Y:S02]  /*10ad0*/  ISETP.GT.AND P3, PT, R183, 0x21, P2 ;  /* 0x00000021b700780c */ /* 0x000fe40001764270 */
[----:B------:R-:W-:Y:S01]  /*10ae0*/  FMNMX.FTZ R155, R157, R168, !PT ;  /* 0x000000a89d9b7209 */ /* 0x000fe20007810000 */
[----:B------:R-:W-:Y:S01]  /*10af0*/  IMAD.U32 R168, RZ, RZ, UR40 ;  /* 0x00000028ffa87e24 */ /* 0x000fe2000f8e00ff */
[C---:B------:R-:W-:Y:S02]  /*10b00*/  ISETP.LT.OR P5, PT, R206.reuse, 0x2a, P5 ;  /* 0x0000002ace00780c */ /* 0x040fe40002fa1670 */
[----:B------:R-:W-:Y:S02]  /*10b10*/  ISETP.GT.AND P6, PT, R183, 0x28, P2 ;  /* 0x00000028b700780c */ /* 0x000fe400017c4270 */
[----:B------:R-:W-:Y:S02]  /*10b20*/  ISETP.LT.OR P3, PT, R206, 0x22, P3 ;  /* 0x00000022ce00780c */ /* 0x000fe40001f61670 */
[----:B------:R-:W-:-:S02]  /*10b30*/  FSEL R166, R166, -INF , !P5 ;  /* 0xff800000a6a67808 */ /* 0x000fc40006800000 */
[----:B------:R-:W-:Y:S02]  /*10b40*/  ISETP.LT.OR P6, PT, R206, 0x29, P6 ;  /* 0x00000029ce00780c */ /* 0x000fe400037c1670 */
[----:B------:R-:W-:Y:S02]  /*10b50*/  FSEL R164, R164, -INF , !P3 ;  /* 0xff800000a4a47808 */ /* 0x000fe40005800000 */
[----:B------:R-:W-:Y:S02]  /*10b60*/  ISETP.GT.AND P3, PT, R183, 0x30, P2 ;  /* 0x00000030b700780c */ /* 0x000fe40001764270 */
[----:B------:R-:W-:Y:S02]  /*10b70*/  FSEL R167, R167, -INF , !P6 ;  /* 0xff800000a7a77808 */ /* 0x000fe40007000000 */
[----:B------:R-:W-:Y:S02]  /*10b80*/  ISETP.GT.AND P4, PT, R183, 0x31, P2 ;  /* 0x00000031b700780c */ /* 0x000fe40001784270 */
[----:B0-----:R-:W-:-:S02]  /*10b90*/  FMNMX.FTZ R171, R171, R154, !PT ;  /* 0x0000009aabab7209 */ /* 0x001fc40007810000 */
[----:B------:R-:W-:Y:S02]  /*10ba0*/  FMNMX.FTZ R154, R158, R155, !PT ;  /* 0x0000009b9e9a7209 */ /* 0x000fe40007810000 */
[C---:B------:R-:W-:Y:S01]  /*10bb0*/  FSETP.NEU.FTZ.AND P5, PT, R171.reuse, -INF , PT ;  /* 0xff800000ab00780b */ /* 0x040fe20003fbd000 */
[----:B------:R-:W-:Y:S01]  /*10bc0*/  FMUL.FTZ R178, R171, R168 ;  /* 0x000000a8abb27220 */ /* 0x000fe20000410000 */
[----:B------:R-:W-:Y:S02]  /*10bd0*/  FMNMX.FTZ R155, R159, R154, !PT ;  /* 0x0000009a9f9b7209 */ /* 0x000fe40007810000 */
[----:B------:R-:W-:Y:S02]  /*10be0*/  ISETP.LT.OR P3, PT, R206, 0x31, P3 ;  /* 0x00000031ce00780c */ /* 0x000fe40001f61670 */
[----:B------:R-:W-:Y:S02]  /*10bf0*/  FMNMX.FTZ R154, R160, R155, !PT ;  /* 0x0000009ba09a7209 */ /* 0x000fe40007810000 */
[----:B------:R-:W-:-:S02]  /*10c00*/  FSEL R155, R178, RZ, P5 ;  /* 0x000000ffb29b7208 */ /* 0x000fc40002800000 */
[----:B------:R-:W-:Y:S02]  /*10c10*/  FMNMX.FTZ R181, R161, R154, !PT ;  /* 0x0000009aa1b57209 */ /* 0x000fe40007810000 */
[----:B------:R-:W-:Y:S01]  /*10c20*/  ISETP.GT.AND P6, PT, R183, 0x38, P2 ;  /* 0x00000038b700780c */ /* 0x000fe200017c4270 */
[-CC-:B------:R-:W-:Y:S01]  /*10c30*/  FFMA.FTZ R154, R200, R168.reuse, -R155.reuse ;  /* 0x000000a8c89a7223 */ /* 0x180fe2000001089b */
[----:B------:R-:W-:Y:S01]  /*10c40*/  FMNMX.FTZ R181, R162, R181, !PT ;  /* 0x000000b5a2b57209 */ /* 0x000fe20007810000 */
[-CC-:B------:R-:W-:Y:S01]  /*10c50*/  FFMA.FTZ R182, R201, R168.reuse, -R155.reuse ;  /* 0x000000a8c9b67223 */ /* 0x180fe2000001089b */
[----:B------:R-:W-:Y:S01]  /*10c60*/  ISETP.GT.AND P2, PT, R183, 0x39, P2 ;  /* 0x00000039b700780c */ /* 0x000fe20001744270 */
[-CC-:B------:R-:W-:Y:S01]  /*10c70*/  FFMA.FTZ R201, R202, R168.reuse, -R155.reuse ;  /* 0x000000a8cac97223 */ /* 0x180fe2000001089b */
[----:B------:R-:W-:Y:S01]  /*10c80*/  FMNMX.FTZ R178, R164, R181, !PT ;  /* 0x000000b5a4b27209 */ /* 0x000fe20007810000 */
[-CC-:B------:R-:W-:Y:S01]  /*10c90*/  FFMA.FTZ R169, R169, R168.reuse, -R155.reuse ;  /* 0x000000a8a9a97223 */ /* 0x180fe2000001089b */
[----:B------:R-:W-:Y:S01]  /*10ca0*/  ISETP.LT.OR P4, PT, R206, 0x32, P4 ;  /* 0x00000032ce00780c */ /* 0x000fe20002781670 */
[--C-:B------:R-:W-:Y:S01]  /*10cb0*/  FFMA.FTZ R176, R176, R168, -R155.reuse ;  /* 0x000000a8b0b07223 */ /* 0x100fe2000001089b */
[----:B------:R-:W-:Y:S01]  /*10cc0*/  FMNMX.FTZ R181, R167, R178, !PT ;  /* 0x000000b2a7b57209 */ /* 0x000fe20007810000 */
[----:B------:R-:W-:Y:S01]  /*10cd0*/  FFMA.FTZ R177, R177, R168, -R155 ;  /* 0x000000a8b1b17223 */ /* 0x000fe2000001089b */
[----:B------:R-:W-:Y:S01]  /*10ce0*/  FSEL R183, R172, -INF , !P3 ;  /* 0xff800000acb77808 */ /* 0x000fe20005800000 */
[----:B------:R-:W-:Y:S01]  /*10cf0*/  MUFU.EX2 R154, R154 ;  /* 0x0000009a009a7308 */ /* 0x000fe20000000800 */
[----:B------:R-:W-:-:S02]  /*10d00*/  FMNMX.FTZ R172, R166, R181, !PT ;  /* 0x000000b5a6ac7209 */ /* 0x000fc40007810000 */
[----:B------:R-:W-:Y:S02]  /*10d10*/  FSEL R200, R173, -INF , !P4 ;  /* 0xff800000adc87808 */ /* 0x000fe40006000000 */
[C---:B------:R-:W-:Y:S02]  /*10d20*/  ISETP.LT.OR P6, PT, R206.reuse, 0x39, P6 ;  /* 0x00000039ce00780c */ /* 0x040fe400037c1670 */
[----:B------:R-:W-:Y:S01]  /*10d30*/  FMNMX.FTZ R173, R183, R172, !PT ;  /* 0x000000acb7ad7209 */ /* 0x000fe20007810000 */
[-CC-:B------:R-:W-:Y:S01]  /*10d40*/  FFMA.FTZ R172, R205, R168.reuse, -R155.reuse ;  /* 0x000000a8cdac7223 */ /* 0x180fe2000001089b */
[----:B------:R-:W-:Y:S01]  /*10d50*/  ISETP.LT.OR P2, PT, R206, 0x3a, P2 ;  /* 0x0000003ace00780c */ /* 0x000fe20001741670 */
[-CC-:B------:R-:W-:Y:S01]  /*10d60*/  FFMA.FTZ R206, R203, R168.reuse, -R155.reuse ;  /* 0x000000a8cbce7223 */ /* 0x180fe2000001089b */
[----:B------:R-:W-:Y:S01]  /*10d70*/  FSEL R202, R174, -INF , !P6 ;  /* 0xff800000aeca7808 */ /* 0x000fe20007000000 */
[-CC-:B------:R-:W-:Y:S01]  /*10d80*/  FFMA.FTZ R203, R204, R168.reuse, -R155.reuse ;  /* 0x000000a8cccb7223 */ /* 0x180fe2000001089b */
[----:B------:R-:W-:Y:S01]  /*10d90*/  FMNMX.FTZ R173, R200, R173, !PT ;  /* 0x000000adc8ad7209 */ /* 0x000fe20007810000 */
[-CC-:B------:R-:W-:Y:S01]  /*10da0*/  FFMA.FTZ R174, R165, R168.reuse, -R155.reuse ;  /* 0x000000a8a5ae7223 */ /* 0x180fe2000001089b */
[----:B------:R-:W-:Y:S01]  /*10db0*/  FSEL R224, R175, -INF , !P2 ;  /* 0xff800000afe07808 */ /* 0x000fe20005000000 */
[-CC-:B------:R-:W-:Y:S01]  /*10dc0*/  FFMA.FTZ R165, R179, R168.reuse, -R155.reuse ;  /* 0x000000a8b3a57223 */ /* 0x180fe2000001089b */
[----:B------:R-:W-:Y:S01]  /*10dd0*/  FMNMX.FTZ R173, R202, R173, !PT ;  /* 0x000000adcaad7209 */ /* 0x000fe20007810000 */
[-CC-:B------:R-:W-:Y:S01]  /*10de0*/  FFMA.FTZ R175, R207, R168.reuse, -R155.reuse ;  /* 0x000000a8cfaf7223 */ /* 0x180fe2000001089b */
[-CC-:B------:R-:W-:Y:S01]  /*10df0*/  FFMA.FTZ R205, R180, R168.reuse, -R155.reuse ;  /* 0x000000a8b4cd7223 */ /* 0x180fe2000001089b */
[----:B------:R-:W-:Y:S01]  /*10e00*/  MUFU.EX2 R182, R182 ;  /* 0x000000b600b67308 */ /* 0x000fe20000000800 */
[----:B------:R-:W-:Y:S01]  /*10e10*/  FMNMX.FTZ R178, R224, R173, !PT ;  /* 0x000000ade0b27209 */ /* 0x000fe20007810000 */
[----:B------:R-:W-:Y:S01]  /*10e20*/  FFMA.FTZ R173, R163, R168, -R155 ;  /* 0x000000a8a3ad7223 */ /* 0x000fe2000001089b */
[----:B------:R-:W-:-:S02]  /*10e30*/  R2UR UR6, R170 ;  /* 0x00000000aa0672ca */ /* 0x000fc400000e0000 */
[----:B------:R-:W-:Y:S01]  /*10e40*/  @!P1 PRMT R199, RZ, 0x654, R199 ;  /* 0x00000654ffc79816 */ /* 0x000fe200000000c7 */
[----:B------:R-:W0:Y:S02]  /*10e50*/  SHFL.BFLY PT, R181, R178, 0x2, 0x1f ;  /* 0x0c401f00b2b57f89 */ /* 0x000e2400000e0000 */
[----:B------:R1:W-:Y:S08]  /*10e60*/  MUFU.EX2 R180, R165 ;  /* 0x000000a500b47308 */ /* 0x0003f00000000800 */
[----:B------:R-:W-:Y:S08]  /*10e70*/  MUFU.EX2 R201, R201 ;  /* 0x000000c900c97308 */ /* 0x000ff00000000800 */
[----:B------:R-:W-:Y:S01]  /*10e80*/  MUFU.EX2 R206, R206 ;  /* 0x000000ce00ce7308 */ /* 0x000fe20000000800 */
[----:B0-----:R-:W-:Y:S01]  /*10e90*/  FMNMX.FTZ R163, R178, R181, !PT ;  /* 0x000000b5b2a37209 */ /* 0x001fe20007810000 */
[-CC-:B------:R-:W-:Y:S01]  /*10ea0*/  FFMA.FTZ R178, R222, R168.reuse, -R155.reuse ;  /* 0x000000a8deb27223 */ /* 0x180fe2000001089b */
[----:B------:R-:W-:Y:S01]  /*10eb0*/  FFMA.FTZ R181, R223, R168, -R155 ;  /* 0x000000a8dfb57223 */ /* 0x000fe2000001089b */
[----:B------:R-:W-:-:S04]  /*10ec0*/  IMAD.MOV R222, RZ, RZ, -R195 ;  /* 0x000000ffffde7224 */ /* 0x000fc800078e0ac3 */
[----:B------:R-:W-:Y:S01]  /*10ed0*/  MUFU.EX2 R203, R203 ;  /* 0x000000cb00cb7308 */ /* 0x000fe20000000800 */
[----:B------:R-:W0:Y:S01]  /*10ee0*/  SHFL.BFLY PT, R204, R163, 0x1, 0x1f ;  /* 0x0c201f00a3cc7f89 */ /* 0x000e2200000e0000 */
[----:B------:R-:W-:-:S06]  /*10ef0*/  ISETP.NE.AND P2, PT, R185, R222, PT ;  /* 0x000000deb900720c */ /* 0x000fcc0003f45270 */
[----:B------:R-:W-:Y:S08]  /*10f00*/  MUFU.EX2 R172, R172 ;  /* 0x000000ac00ac7308 */ /* 0x000ff00000000800 */
[----:B------:R-:W-:Y:S01]  /*10f10*/  MUFU.EX2 R173, R173 ;  /* 0x000000ad00ad7308 */ /* 0x000fe20000000800 */
[----:B------:R-:W-:-:S04]  /*10f20*/  @!P2 IMAD R19, R19, 0x40, R193 ;  /* 0x000000401313a824 */ /* 0x000fc800078e02c1 */
[----:B------:R-:W-:-:S03]  /*10f30*/  @!P2 IMAD R19, R19, 0x4, R18 ;  /* 0x000000041313a824 */ /* 0x000fc600078e0212 */
[----:B------:R-:W-:Y:S01]  /*10f40*/  MUFU.EX2 R174, R174 ;  /* 0x000000ae00ae7308 */ /* 0x000fe20000000800 */
[----:B0-----:R-:W-:Y:S02]  /*10f50*/  FMNMX.FTZ R179, R163, R204, !PT ;  /* 0x000000cca3b37209 */ /* 0x001fe40007810000 */
[----:B------:R-:W-:Y:S02]  /*10f60*/  FSEL R204, R171, RZ, P5 ;  /* 0x000000ffabcc7208 */ /* 0x000fe40002800000 */
[----:B------:R-:W-:-:S03]  /*10f70*/  FSETP.NEU.FTZ.AND P3, PT, R179, -INF , PT ;  /* 0xff800000b300780b */ /* 0x000fc60003f7d000 */
[----:B------:R-:W-:Y:S01]  /*10f80*/  FADD.FTZ R155, -R204, R21 ;  /* 0x00000015cc9b7221 */ /* 0x000fe20000010100 */
[C---:B------:R-:W-:Y:S01]  /*10f90*/  FSEL R163, R179.reuse, RZ, P3 ;  /* 0x000000ffb3a37208 */ /* 0x040fe20001800000 */
[-C--:B------:R-:W-:Y:S01]  /*10fa0*/  FMUL.FTZ R204, R179, R168.reuse ;  /* 0x000000a8b3cc7220 */ /* 0x080fe20000410000 */
[----:B------:R0:W-:Y:S01]  /*10fb0*/  MUFU.EX2 R21, R205 ;  /* 0x000000cd00157308 */ /* 0x0001e20000000800 */
[----:B------:R-:W-:Y:S02]  /*10fc0*/  FMUL.FTZ R155, R155, R168 ;  /* 0x000000a89b9b7220 */ /* 0x000fe40000410000 */
[----:B-1----:R-:W-:Y:S01]  /*10fd0*/  FADD.FTZ R165, -R163, R190 ;  /* 0x000000bea3a57221 */ /* 0x002fe20000010100 */
[----:B------:R-:W-:-:S03]  /*10fe0*/  FSEL R204, R204, RZ, P3 ;  /* 0x000000ffcccc7208 */ /* 0x000fc60001800000 */
[-C--:B------:R-:W-:Y:S01]  /*10ff0*/  FMUL.FTZ R165, R165, R168.reuse ;  /* 0x000000a8a5a57220 */ /* 0x080fe20000410000 */
[----:B------:R-:W1:Y:S01]  /*11000*/  MUFU.EX2 R155, R155 ;  /* 0x0000009b009b7308 */ /* 0x000e620000000800 */
[-CC-:B------:R-:W-:Y:S01]  /*11010*/  FFMA.FTZ R223, R157, R168.reuse, -R204.reuse ;  /* 0x000000a89ddf7223 */ /* 0x180fe200000108cc */
[-CC-:B------:R-:W-:Y:S01]  /*11020*/  FFMA.FTZ R157, R183, R168.reuse, -R204.reuse ;  /* 0x000000a8b79d7223 */ /* 0x180fe200000108cc */
[-CC-:B------:R-:W-:Y:S01]  /*11030*/  FFMA.FTZ R207, R152, R168.reuse, -R204.reuse ;  /* 0x000000a898cf7223 */ /* 0x180fe200000108cc */
[-CC-:B------:R-:W-:Y:S01]  /*11040*/  FFMA.FTZ R153, R153, R168.reuse, -R204.reuse ;  /* 0x000000a899997223 */ /* 0x180fe200000108cc */
[-CC-:B------:R-:W-:Y:S01]  /*11050*/  FFMA.FTZ R152, R156, R168.reuse, -R204.reuse ;  /* 0x000000a89c987223 */ /* 0x180fe200000108cc */
[-CC-:B------:R-:W-:Y:S01]  /*11060*/  FFMA.FTZ R190, R160, R168.reuse, -R204.reuse ;  /* 0x000000a8a0be7223 */ /* 0x180fe200000108cc */
[-CC-:B0-----:R-:W-:Y:S01]  /*11070*/  FFMA.FTZ R205, R166, R168.reuse, -R204.reuse ;  /* 0x000000a8a6cd7223 */ /* 0x181fe200000108cc */
[----:B------:R-:W0:Y:S01]  /*11080*/  MUFU.EX2 R165, R165 ;  /* 0x000000a500a57308 */ /* 0x000e220000000800 */
[-CC-:B------:R-:W-:Y:S01]  /*11090*/  FFMA.FTZ R222, R158, R168.reuse, -R204.reuse ;  /* 0x000000a89ede7223 */ /* 0x180fe200000108cc */
[-CC-:B------:R-:W-:Y:S01]  /*110a0*/  FFMA.FTZ R159, R159, R168.reuse, -R204.reuse ;  /* 0x000000a89f9f7223 */ /* 0x180fe200000108cc */
[-CC-:B------:R-:W-:Y:S01]  /*110b0*/  FFMA.FTZ R161, R161, R168.reuse, -R204.reuse ;  /* 0x000000a8a1a17223 */ /* 0x180fe200000108cc */
[-CC-:B------:R-:W-:Y:S01]  /*110c0*/  FFMA.FTZ R224, R224, R168.reuse, -R204.reuse ;  /* 0x000000a8e0e07223 */ /* 0x180fe200000108cc */
[-CC-:B------:R-:W-:Y:S01]  /*110d0*/  FFMA.FTZ R162, R162, R168.reuse, -R204.reuse ;  /* 0x000000a8a2a27223 */ /* 0x180fe200000108cc */
[-CC-:B------:R-:W-:Y:S01]  /*110e0*/  FFMA.FTZ R164, R164, R168.reuse, -R204.reuse ;  /* 0x000000a8a4a47223 */ /* 0x180fe200000108cc */
[----:B------:R-:W-:Y:S01]  /*110f0*/  FFMA.FTZ R167, R167, R168, -R204 ;  /* 0x000000a8a7a77223 */ /* 0x000fe200000108cc */
[----:B------:R2:W3:Y:S01]  /*11100*/  MUFU.EX2 R163, R207 ;  /* 0x000000cf00a37308 */ /* 0x0004e20000000800 */
[----:B-1----:R-:W-:Y:S01]  /*11110*/  FFMA.FTZ R183, R155, R6, R154 ;  /* 0x000000069bb77223 */ /* 0x002fe2000001009a */
[----:B------:R-:W-:Y:S01]  /*11120*/  @!P2 STS [R19+0x38400], R155 ;  /* 0x0384009b1300a388 */ /* 0x000fe20000000800 */
[-C--:B------:R-:W-:Y:S01]  /*11130*/  FFMA.FTZ R156, R202, R168.reuse, -R204 ;  /* 0x000000a8ca9c7223 */ /* 0x080fe200000108cc */
[-C--:B------:R-:W-:Y:S01]  /*11140*/  FMUL.FTZ R24, R24, R155.reuse ;  /* 0x0000009b18187220 */ /* 0x080fe20000410000 */
[----:B------:R-:W-:Y:S01]  /*11150*/  FADD.FTZ R6, R182, R183 ;  /* 0x000000b7b6067221 */ /* 0x000fe20000010000 */
[-C--:B------:R-:W-:Y:S01]  /*11160*/  FMUL.FTZ R25, R25, R155.reuse ;  /* 0x0000009b19197220 */ /* 0x080fe20000410000 */
[-C--:B------:R-:W-:Y:S01]  /*11170*/  FMUL.FTZ R28, R28, R155.reuse ;  /* 0x0000009b1c1c7220 */ /* 0x080fe20000410000 */
[----:B------:R-:W1:Y:S01]  /*11180*/  MUFU.EX2 R153, R153 ;  /* 0x0000009900997308 */ /* 0x000e620000000800 */
[----:B------:R-:W-:Y:S01]  /*11190*/  FADD.FTZ R183, R201, R6 ;  /* 0x00000006c9b77221 */ /* 0x000fe20000010000 */
[----:B--2---:R-:W-:Y:S01]  /*111a0*/  FFMA.FTZ R207, R200, R168, -R204 ;  /* 0x000000a8c8cf7223 */ /* 0x004fe200000108cc */
[----:B0-----:R0:W-:Y:S01]  /*111b0*/  @!P2 STS [R19+0x38420], R165 ;  /* 0x038420a51300a388 */ /* 0x0011e20000000800 */
[-C--:B------:R-:W-:Y:S01]  /*111c0*/  FMUL.FTZ R29, R29, R155.reuse ;  /* 0x0000009b1d1d7220 */ /* 0x080fe20000410000 */
[-C--:B------:R-:W-:Y:S01]  /*111d0*/  FMUL.FTZ R32, R32, R155.reuse ;  /* 0x0000009b20207220 */ /* 0x080fe20000410000 */
[-C--:B------:R-:W-:Y:S01]  /*111e0*/  FMUL.FTZ R33, R33, R155.reuse ;  /* 0x0000009b21217220 */ /* 0x080fe20000410000 */
[----:B------:R-:W-:Y:S01]  /*111f0*/  FMUL.FTZ R36, R36, R155 ;  /* 0x0000009b24247220 */ /* 0x000fe20000410000 */
[----:B------:R2:W-:Y:S01]  /*11200*/  MUFU.EX2 R158, R152 ;  /* 0x00000098009e7308 */ /* 0x0005e20000000800 */
[----:B---3--:R-:W-:Y:S01]  /*11210*/  FFMA.FTZ R6, R165, R7, R163 ;  /* 0x00000007a5067223 */ /* 0x008fe200000100a3 */
[-C--:B------:R-:W-:Y:S01]  /*11220*/  FMUL.FTZ R37, R37, R155.reuse ;  /* 0x0000009b25257220 */ /* 0x080fe20000410000 */
[-C--:B------:R-:W-:Y:S01]  /*11230*/  FMUL.FTZ R40, R40, R155.reuse ;  /* 0x0000009b28287220 */ /* 0x080fe20000410000 */
[-C--:B------:R-:W-:Y:S01]  /*11240*/  FMUL.FTZ R41, R41, R155.reuse ;  /* 0x0000009b29297220 */ /* 0x080fe20000410000 */
[-C--:B------:R-:W-:Y:S01]  /*11250*/  FMUL.FTZ R44, R44, R155.reuse ;  /* 0x0000009b2c2c7220 */ /* 0x080fe20000410000 */
[-C--:B------:R-:W-:Y:S01]  /*11260*/  FMUL.FTZ R45, R45, R155.reuse ;  /* 0x0000009b2d2d7220 */ /* 0x080fe20000410000 */
[----:B------:R-:W-:Y:S01]  /*11270*/  FMUL.FTZ R48, R48, R155 ;  /* 0x0000009b30307220 */ /* 0x000fe20000410000 */
[----:B0-----:R0:W3:Y:S01]  /*11280*/  MUFU.EX2 R19, R223 ;  /* 0x000000df00137308 */ /* 0x0010e20000000800 */
[----:B--2---:R-:W-:Y:S01]  /*11290*/  F2FP.BF16.F32.PACK_AB R152, R182, R154 ;  /* 0x0000009ab698723e */ /* 0x004fe200000010ff */
[----:B-1----:R-:W-:Y:S01]  /*112a0*/  FADD.FTZ R7, R153, R6 ;  /* 0x0000000699077221 */ /* 0x002fe20000010000 */
[----:B------:R-:W-:Y:S01]  /*112b0*/  F2FP.BF16.F32.PACK_AB R154, R206, R201 ;  /* 0x000000c9ce9a723e */ /* 0x000fe200000010ff */
[-C--:B------:R-:W-:Y:S01]  /*112c0*/  FMUL.FTZ R49, R49, R155.reuse ;  /* 0x0000009b31317220 */ /* 0x080fe20000410000 */
[-C--:B------:R-:W-:Y:S01]  /*112d0*/  FMUL.FTZ R52, R52, R155.reuse ;  /* 0x0000009b34347220 */ /* 0x080fe20000410000 */
        /* <DEDUP_REMOVED lines=57> */
[----:B------:R-:W-:Y:S01]  /*11670*/  FADD.FTZ R223, R203, R223 ;  /* 0x000000dfcbdf7221 */ /* 0x000fe20000010000 */
[----:B------:R-:W2:Y:S01]  /*11680*/  MUFU.EX2 R181, R181 ;  /* 0x000000b500b57308 */ /* 0x000ea20000000800 */
[----:B------:R-:W-:Y:S01]  /*11690*/  F2FP.BF16.F32.PACK_AB R153, R153, R163 ;  /* 0x000000a39999723e */ /* 0x000fe200000010ff */
[-C--:B------:R-:W-:Y:S01]  /*116a0*/  FMUL.FTZ R26, R26, R165.reuse ;  /* 0x000000a51a1a7220 */ /* 0x080fe20000410000 */
[----:B---3--:R-:W-:Y:S01]  /*116b0*/  F2FP.BF16.F32.PACK_AB R155, R19, R158 ;  /* 0x0000009e139b723e */ /* 0x008fe200000010ff */
[----:B------:R-:W-:Y:S01]  /*116c0*/  BAR.SYNC.DEFER_BLOCKING 0xf, 0x100 ;  /* 0x03c4000000007b1d */ /* 0x000fe20000010000 */
[----:B0-----:R-:W-:Y:S01]  /*116d0*/  F2FP.BF16.F32.PACK_AB R159, R200, R190 ;  /* 0x000000bec89f723e */ /* 0x001fe200000010ff */
        /* <DEDUP_REMOVED lines=61> */
[----:B-----5:R-:W-:Y:S01]  /*11ab0*/  F2FP.BF16.F32.PACK_AB R157, R183, R182 ;  /* 0x000000b6b79d723e */ /* 0x020fe200000010ff */
        /* <DEDUP_REMOVED lines=10> */
[----:B------:R-:W-:Y:S01]  /*11b60*/  FMUL.FTZ R151, R151, R165 ;  /* 0x000000a597977220 */ /* 0x000fe20000410000 */
[----:B-1----:R-:W-:Y:S01]  /*11b70*/  F2FP.BF16.F32.PACK_AB R160, R169, R175 ;  /* 0x000000afa9a0723e */ /* 0x002fe200000010ff */
[----:B------:R1:W-:Y:S01]  /*11b80*/  STSM.16.M88.4 [R196+0x36400], R152 ;  /* 0x03640098c4007844 */ /* 0x0003e20000000200 */
[----:B--2---:R-:W-:Y:S01]  /*11b90*/  F2FP.BF16.F32.PACK_AB R162, R181, R178 ;  /* 0x000000b2b5a2723e */ /* 0x004fe200000010ff */
[----:B------:R-:W2:Y:S01]  /*11ba0*/  MUFU.EX2 R224, R224 ;  /* 0x000000e000e07308 */ /* 0x000ea20000000800 */
[----:B-----5:R-:W-:Y:S01]  /*11bb0*/  F2FP.BF16.F32.PACK_AB R156, R172, R203 ;  /* 0x000000cbac9c723e */ /* 0x020fe200000010ff */
[----:B------:R-:W-:Y:S01]  /*11bc0*/  FADD.FTZ R203, R158, R7 ;  /* 0x000000079ecb7221 */ /* 0x000fe20000010000 */
[----:B------:R-:W-:Y:S01]  /*11bd0*/  F2FP.BF16.F32.PACK_AB R158, R174, R173 ;  /* 0x000000adae9e723e */ /* 0x000fe200000010ff */
[----:B------:R-:W-:Y:S01]  /*11be0*/  VIADD R6, R170, 0x80 ;  /* 0x00000080aa067836 */ /* 0x000fe20000000000 */
[----:B0-----:R-:W-:Y:S01]  /*11bf0*/  F2FP.BF16.F32.PACK_AB R161, R202, R201 ;  /* 0x000000c9caa1723e */ /* 0x001fe200000010ff */
[----:B------:R-:W-:Y:S01]  /*11c00*/  IMAD.MOV.U32 R7, RZ, RZ, 0x40000040 ;  /* 0x40000040ff077424 */ /* 0x000fe200078e00ff */
[----:B---3--:R-:W-:Y:S01]  /*11c10*/  F2FP.BF16.F32.PACK_AB R163, R205, R204 ;  /* 0x000000cccda3723e */ /* 0x008fe200000010ff */
[----:B------:R0:W-:Y:S01]  /*11c20*/  STSM.16.M88.4 [R209], R156 ;  /* 0x0000009cd1007844 */ /* 0x0001e20000000200 */
[----:B----4-:R-:W-:Y:S01]  /*11c30*/  F2FP.BF16.F32.PACK_AB R164, R177, R176 ;  /* 0x000000b0b1a4723e */ /* 0x010fe200000010ff */
[----:B------:R-:W-:Y:S01]  /*11c40*/  FADD.FTZ R203, R19, R203 ;  /* 0x000000cb13cb7221 */ /* 0x000fe20000010000 */
[----:B------:R-:W-:Y:S01]  /*11c50*/  F2FP.BF16.F32.PACK_AB R166, R21, R180 ;  /* 0x000000b415a6723e */ /* 0x000fe200000010ff */
[----:B------:R0:W-:Y:S01]  /*11c60*/  STSM.16.M88.4 [R197], R160 ;  /* 0x000000a0c5007844 */ /* 0x0001e20000000200 */
[----:B------:R-:W-:Y:S01]  /*11c70*/  F2FP.BF16.F32.PACK_AB R165, R207, R206 ;  /* 0x000000cecfa5723e */ /* 0x000fe200000010ff */
[----:B------:R-:W-:Y:S01]  /*11c80*/  FADD.FTZ R182, R182, R203 ;  /* 0x000000cbb6b67221 */ /* 0x000fe20000010000 */
[----:B------:R-:W-:Y:S01]  /*11c90*/  FADD.FTZ R172, R172, R223 ;  /* 0x000000dfacac7221 */ /* 0x000fe20000010000 */
[----:B------:R-:W-:Y:S01]  /*11ca0*/  ISETP.GT.AND P2, PT, R14, R210, PT ;  /* 0x000000d20e00720c */ /* 0x000fe20003f44270 */
[----:B------:R-:W-:Y:S01]  /*11cb0*/  IMAD.MOV.U32 R19, RZ, RZ, R198 ;  /* 0x000000ffff137224 */ /* 0x000fe200078e00c6 */
[----:B--2---:R-:W-:Y:S01]  /*11cc0*/  F2FP.BF16.F32.PACK_AB R167, R224, R222 ;  /* 0x000000dee0a7723e */ /* 0x004fe200000010ff */
[----:B------:R-:W-:Y:S01]  /*11cd0*/  FADD.FTZ R183, R183, R182 ;  /* 0x000000b6b7b77221 */ /* 0x000fe20000010000 */
[----:B------:R-:W-:-:S03]  /*11ce0*/  FADD.FTZ R173, R173, R172 ;  /* 0x000000acadad7221 */ /* 0x000fc60000010000 */
[----:B------:R0:W-:Y:S01]  /*11cf0*/  STSM.16.M88.4 [R208], R164 ;  /* 0x000000a4d0007844 */ /* 0x0001e20000000200 */
[----:B------:R-:W-:Y:S01]  /*11d00*/  WARPGROUP.ARRIVE ;  /* 0x00000000000079c5 */ /* 0x000fe20000000000 */
[----:B------:R-:W-:Y:S01]  /*11d10*/  FADD.FTZ R183, R190, R183 ;  /* 0x000000b7beb77221 */ /* 0x000fe20000010000 */
[----:B------:R-:W-:Y:S01]  /*11d20*/  FADD.FTZ R174, R174, R173 ;  /* 0x000000adaeae7221 */ /* 0x000fe20000010000 */
[----:B------:R-:W-:Y:S02]  /*11d30*/  IMAD.MOV.U32 R190, RZ, RZ, R179 ;  /* 0x000000ffffbe7224 */ /* 0x000fe400078e00b3 */
[----:B------:R-:W-:Y:S01]  /*11d40*/  FADD.FTZ R200, R200, R183 ;  /* 0x000000b7c8c87221 */ /* 0x000fe20000010000 */
[----:B------:R-:W-:Y:S01]  /*11d50*/  HGMMA.64x256x16.F32.BF16 R24, R152, gdesc[UR4].tnspB, R24, gsb0 ;  /* 0x43e0000498187df0 */ /* 0x000fe20008001818 */
[----:B------:R-:W-:Y:S01]  /*11d60*/  R2UR UR6, R6 ;  /* 0x00000000060672ca */ /* 0x000fe200000e0000 */
[----:B------:R-:W-:Y:S01]  /*11d70*/  VIADD R6, R170, 0x100 ;  /* 0x00000100aa067836 */ /* 0x000fe20000000000 */
[----:B------:R-:W-:Y:S01]  /*11d80*/  R2UR UR7, R7 ;  /* 0x00000000070772ca */ /* 0x000fe200000e0000 */
[----:B------:R-:W-:-:S02]  /*11d90*/  IMAD.MOV.U32 R7, RZ, RZ, 0x40000040 ;  /* 0x40000040ff077424 */ /* 0x000fc400078e00ff */
        /* <DEDUP_REMOVED lines=11> */
[----:B------:R-:W-:-:S04]  /*11e50*/  FADD.FTZ R207, R207, R206 ;  /* 0x000000cecfcf7221 */ /* 0x000fc80000010000 */
[----:B------:R-:W-:Y:S01]  /*11e60*/  FADD.FTZ R207, R222, R207 ;  /* 0x000000cfdecf7221 */ /* 0x000fe20000010000 */
[----:B------:R-:W-:Y:S02]  /*11e70*/  WARPGROUP.DEPBAR.LE gsb0, 0x0 ;  /* 0x00008000000079c5 */ /* 0x000fe40000010000 */
[----:B------:R-:W-:Y:S01]  /*11e80*/  WARPGROUP.ARRIVE ;  /* 0x00000000000079c5 */ /* 0x000fe20000000000 */
[----:B-1----:R-:W-:-:S04]  /*11e90*/  VIADD R152, R14, 0xffffffff ;  /* 0xffffffff0e987836 */ /* 0x002fc80000000000 */
[----:B------:R-:W-:Y:S01]  /*11ea0*/  IMAD.MOV.U32 R14, RZ, RZ, R152 ;  /* 0x000000ffff0e7224 */ /* 0x000fe200078e0098 */
        /* <DEDUP_REMOVED lines=12> */
[----:B------:R-:W-:Y:S02]  /*11f70*/  FADD.FTZ R7, R224, R207 ;  /* 0x000000cfe0077221 */ /* 0x000fe40000010000 */
[----:B------:R-:W-:Y:S01]  /*11f80*/  FADD.FTZ R6, R21, R6 ;  /* 0x0000000615067221 */ /* 0x000fe20000010000 */
[----:B------:R-:W-:Y:S01]  /*11f90*/  IMAD.MOV.U32 R21, RZ, RZ, R171 ;  /* 0x000000ffff157224 */ /* 0x000fe200078e00ab */
        /* <DEDUP_REMOVED lines=15> */
[----:B------:R-:W-:Y:S05]  /*12090*/  BSYNC B0 ;  /* 0x0000000000007941 */ /* 0x000fea0003800000 */
.L_x_5474:
[----:B------:R-:W-:Y:S01]  /*120a0*/  IMAD.MOV.U32 R190, RZ, RZ, R179 ;  /* 0x000000ffffbe7224 */ /* 0x000fe200078e00b3 */
[----:B------:R-:W-:Y:S01]  /*120b0*/  MOV R14, R152 ;  /* 0x00000098000e7202 */ /* 0x000fe20000000f00 */
[----:B------:R-:W-:Y:S02]  /*120c0*/  IMAD.MOV.U32 R21, RZ, RZ, R171 ;  /* 0x000000ffff157224 */ /* 0x000fe400078e00ab */
[----:B------:R-:W-:-:S07]  /*120d0*/  IMAD.MOV.U32 R19, RZ, RZ, R198 ;  /* 0x000000ffff137224 */ /* 0x000fce00078e00c6 */
.L_x_5473:
[----:B------:R-:W-:Y:S05]  /*120e0*/  BSYNC B1 ;  /* 0x0000000000017941 */ /* 0x000fea0003800000 */
.L_x_5472:
[----:B0-----:R-:W0:Y:S01]  /*120f0*/  LDC R156, c[0x0][0xadc] ;  /* 0x0002b700ff9c7b82 */ /* 0x001e220000000800 */
[----:B------:R-:W-:Y:S01]  /*12100*/  IADD3 R152, R23, 0x40, -R184 ;  /* 0x0000004017987810 */ /* 0x000fe20007ffe8b8 */
[----:B------:R-:W-:-:S04]  /*12110*/  ULDC UR4, c[0x0][0xad4] ;  /* 0x0002b50000047ab9 */ /* 0x000fc80000000800 */
[----:B------:R-:W-:-:S04]  /*12120*/  IMAD R152, R189, 0x40, R152 ;  /* 0x00000040bd987824 */ /* 0x000fc800078e0298 */
[----:B------:R-:W-:Y:S01]  /*12130*/  VIADD R154, R152, -UR4 ;  /* 0x80000004989a7c36 */ /* 0x000fe20008000000 */
[----:B0-----:R-:W-:-:S13]  /*12140*/  ISETP.GE.AND P6, PT, R156, 0x1, PT ;  /* 0x000000019c00780c */ /* 0x001fda0003fc6270 */
[----:B------:R-:W-:Y:S05]  /*12150*/  @!P6 BRA `(.L_x_5494) ;  /* 0x000000000048e947 */ /* 0x000fea0003800000 */
[----:B------:R-:W-:Y:S01]  /*12160*/  IMAD.MOV.U32 R155, RZ, RZ, R152 ;  /* 0x000000ffff9b7224 */ /* 0x000fe200078e0098 */
[----:B------:R-:W-:Y:S04]  /*12170*/  BSSY B0, `(.L_x_5495) ;  /* 0x000000e000007945 */ /* 0x000fe80003800000 */
        /* <DEDUP_REMOVED lines=9> */
.L_x_5496:
[----:B------:R-:W-:-:S13]  /*12210*/  ISETP.NE.AND P2, PT, R156, 0x1, PT ;  /* 0x000000019c00780c */ /* 0x000fda0003f45270 */
[----:B------:R-:W0:Y:S02]  /*12220*/  @P2 LDC.64 R152, c[0x0][0xae0] ;  /* 0x0002b800ff982b82 */ /* 0x000e240000000a00 */
[----:B0-----:R-:W-:-:S05]  /*12230*/  @P2 IMAD.HI.U32 R152, R155, R152, RZ ;  /* 0x000000989b982227 */ /* 0x001fca00078e00ff */
[----:B------:R-:W-:-:S07]  /*12240*/  @P2 SHF.R.U32.HI R155, RZ, R153, R152 ;  /* 0x00000099ff9b2219 */ /* 0x000fce0000011698 */
.L_x_5497:
[----:B------:R-:W-:Y:S05]  /*12250*/  BSYNC B0 ;  /* 0x0000000000007941 */ /* 0x000fea0003800000 */
.L_x_5495:
[----:B------:R-:W-:-:S05]  /*12260*/  IMAD R155, R155, R156, RZ ;  /* 0x0000009c9b9b7224 */ /* 0x000fca00078e02ff */
[----:B------:R-:W-:-:S07]  /*12270*/  VIMNMX R154, R154, R155, !PT ;  /* 0x0000009b9a9a7248 */ /* 0x000fce0007fe0100 */
.L_x_5494:
        /* <DEDUP_REMOVED lines=13> */
.L_x_5511:
[----:B------:R-:W-:Y:S01]  /*12350*/  VIADD R19, R201, 0x1 ;  /* 0x00000001c9137836 */ /* 0x000fe20000000000 */
[C---:B------:R-:W-:Y:S01]  /*12360*/  ISETP.GT.AND P2, PT, R189.reuse, R210, PT ;  /* 0x000000d2bd00720c */ /* 0x040fe20003f44270 */
[----:B------:R-:W-:-:S03]  /*12370*/  VIADD R189, R189, 0xffffffff ;  /* 0xffffffffbdbd7836 */ /* 0x000fc60000000000 */
[----:B------:R-:W-:-:S04]  /*12380*/  ISETP.NE.AND P3, PT, R19, 0x2, PT ;  /* 0x000000021300780c */ /* 0x000fc80003f65270 */
[----:B------:R-:W-:Y:S02]  /*12390*/  SEL R21, RZ, 0x1, P3 ;  /* 0x00000001ff157807 */ /* 0x000fe40001800000 */
[----:B------:R-:W-:Y:S02]  /*123a0*/  SEL R19, R19, RZ, P3 ;  /* 0x000000ff13137207 */ /* 0x000fe40001800000 */
[----:B------:R-:W-:Y:S01]  /*123b0*/  LOP3.LUT R22, R22, R21, RZ, 0x3c, !PT ;  /* 0x0000001516167212 */ /* 0x000fe200078e3cff */
[----:B-1----:R-:W-:Y:S06]  /*123c0*/  @!P0 BRA `(.L_x_5501) ;  /* 0x0000000000048947 */ /* 0x002fec0003800000 */
[----:B------:R-:W-:Y:S01]  /*123d0*/  BPT.TRAP 0x1 ;  /* 0x000000040000795c */ /* 0x000fe20000300000 */
.L_x_5501:
[----:B------:R-:W-:Y:S01]  /*123e0*/  IMAD R14, R19, 0x8, R18 ;  /* 0x00000008130e7824 */ /* 0x000fe200078e0212 */
[----:B------:R-:W-:-:S04]  /*123f0*/  SHF.L.U32 R21, R22, 0x1f, RZ ;  /* 0x0000001f16157819 */ /* 0x000fc800000006ff */
[----:B------:R0:W1:Y:S01]  /*12400*/  SYNCS.PHASECHK.TRANS64.TRYWAIT P3, [R14+URZ+0x38830], R21 ;  /* 0x038830150e0075a7 */ /* 0x000062000806017f */
[----:B------:R-:W-:Y:S05]  /*12410*/  @!P0 BRA `(.L_x_5502) ;  /* 0x0000000000048947 */ /* 0x000fea0003800000 */
[----:B------:R-:W-:Y:S01]  /*12420*/  BPT.TRAP 0x1 ;  /* 0x000000040000795c */ /* 0x000fe20000300000 */
.L_x_5502:
[----:B------:R-:W-:Y:S01]  /*12430*/  BSSY B2, `(.L_x_5503) ;  /* 0x0000006000027945 */ /* 0x000fe20003800000 */
[----:B------:R-:W-:Y:S02]  /*12440*/  IMAD R198, R19, 0x200, R15 ;  /* 0x0000020013c67824 */ /* 0x000fe400078e020f */
[----:B------:R-:W-:Y:S01]  /*12450*/  IMAD.MOV.U32 R199, RZ, RZ, 0x40000040 ;  /* 0x40000040ffc77424 */ /* 0x000fe200078e00ff */
[----:B-1----:R-:W-:Y:S06]  /*12460*/  @P3 BRA `(.L_x_5504) ;  /* 0x0000000000083947 */ /* 0x002fec0003800000 */
[----:B------:R-:W1:Y:S02]  /*12470*/  SYNCS.PHASECHK.TRANS64.TRYWAIT P3, [R14+URZ+0x38830], R21 ;  /* 0x038830150e0075a7 */ /* 0x000e64000806017f */
[----:B-1----:R-:W-:Y:S05]  /*12480*/  @!P3 BRA `(.L_x_5505) ;  /* 0x0000012000d8b947 */ /* 0x002fea0003800000 */
.L_x_5504:
[----:B------:R-:W-:Y:S05]  /*12490*/  BSYNC B2 ;  /* 0x0000000000027941 */ /* 0x000fea0003800000 */
.L_x_5503:
        /* <DEDUP_REMOVED lines=36> */
.L_x_5506:
[----:B------:R2:W3:Y:S01]  /*126e0*/  SYNCS.PHASECHK.TRANS64.TRYWAIT P3, [R14+URZ+0x38850], R21 ;  /* 0x038850150e0075a7 */ /* 0x0004e2000806017f */
[----:B------:R-:W-:Y:S05]  /*126f0*/  @!P0 BRA `(.L_x_5507) ;  /* 0x0000000000048947 */ /* 0x000fea0003800000 */
[----:B------:R-:W-:Y:S01]  /*12700*/  BPT.TRAP 0x1 ;  /* 0x000000040000795c */ /* 0x000fe20000300000 */
.L_x_5507:
[----:B------:R-:W-:Y:S04]  /*12710*/  BSSY B2, `(.L_x_5508) ;  /* 0x0000004000027945 */ /* 0x000fe80003800000 */
[----:B---3--:R-:W-:Y:S05]  /*12720*/  @P3 BRA `(.L_x_5509) ;  /* 0x0000000000083947 */ /* 0x008fea0003800000 */
[----:B------:R-:W3:Y:S02]  /*12730*/  SYNCS.PHASECHK.TRANS64.TRYWAIT P3, [R14+URZ+0x38850], R21 ;  /* 0x038850150e0075a7 */ /* 0x000ee4000806017f */
[----:B---3--:R-:W-:Y:S05]  /*12740*/  @!P3 BRA `(.L_x_5510) ;  /* 0x00000120003cb947 */ /* 0x008fea0003800000 */
.L_x_5509:
[----:B------:R-:W-:Y:S05]  /*12750*/  BSYNC B2 ;  /* 0x0000000000027941 */ /* 0x000fea0003800000 */
.L_x_5508:
[----:B------:R-:W-:Y:S01]  /*12760*/  IMAD R202, R19, 0x1000, R20 ;  /* 0x0000100013ca7824 */ /* 0x000fe200078e0214 */
[----:B------:R-:W-:Y:S01]  /*12770*/  R2UR UR4, R2 ;  /* 0x00000000020472ca */ /* 0x000fe200000e0000 */
[----:B------:R-:W-:Y:S01]  /*12780*/  IMAD.MOV.U32 R203, RZ, RZ, 0x40000040 ;  /* 0x40000040ffcb7424 */ /* 0x000fe200078e00ff */
[----:B------:R-:W-:Y:S01]  /*12790*/  R2UR UR5, R3 ;  /* 0x00000000030572ca */ /* 0x000fe200000e0000 */
[----:B------:R-:W-:Y:S01]  /*127a0*/  WARPGROUP.ARRIVE ;  /* 0x00000000000079c5 */ /* 0x000fe20000000000 */
[----:B------:R-:W-:Y:S01]  /*127b0*/  R2UR UR6, R202 ;  /* 0x00000000ca0672ca */ /* 0x000fe200000e0000 */
[----:B------:R-:W-:Y:S01]  /*127c0*/  VIADD R198, R2, 0x2 ;  /* 0x0000000202c67836 */ /* 0x000fe20000000000 */
[----:B------:R-:W-:Y:S01]  /*127d0*/  R2UR UR7, R203 ;  /* 0x00000000cb0772ca */ /* 0x000fe200000e0000 */
[----:B------:R-:W-:Y:S02]  /*127e0*/  IMAD.MOV.U32 R199, RZ, RZ, 0x40000040 ;  /* 0x40000040ffc77424 */ /* 0x000fe400078e00ff */
[----:B------:R-:W4:Y:S01]  /*127f0*/  S2R R190, SR_TID.X ;  /* 0x0000000000be7919 */ /* 0x000f220000002100 */
[----:B------:R-:W-:-:S02]  /*12800*/  VIADD R203, R202, 0x800 ;  /* 0x00000800cacb7836 */ /* 0x000fc40000000000 */
[----:B------:R-:W-:Y:S02]  /*12810*/  VIADD R206, R2, 0x800 ;  /* 0x0000080002ce7836 */ /* 0x000fe40000000000 */
[----:B------:R-:W-:Y:S02]  /*12820*/  IMAD.MOV.U32 R205, RZ, RZ, 0x40000040 ;  /* 0x40000040ffcd7424 */ /* 0x000fe400078e00ff */
[----:B------:R-:W-:-:S03]  /*12830*/  IMAD.MOV.U32 R207, RZ, RZ, 0x40000040 ;  /* 0x40000040ffcf7424 */ /* 0x000fc600078e00ff */
[----:B------:R-:W-:Y:S01]  /*12840*/  HGMMA.64x64x16.F32.BF16 R152, gdesc[UR4], R152, gsb0 ;  /* 0x00e00000049879f0 */ /* 0x000fe20008001898 */
[----:B------:R-:W-:Y:S01]  /*12850*/  R2UR UR4, R198 ;  /* 0x00000000c60472ca */ /* 0x000fe200000e0000 */
[----:B------:R-:W-:Y:S01]  /*12860*/  VIADD R198, R202, 0x2 ;  /* 0x00000002cac67836 */ /* 0x000fe20000000000 */
[----:B------:R-:W-:Y:S01]  /*12870*/  R2UR UR5, R199 ;  /* 0x00000000c70572ca */ /* 0x000fe200000e0000 */
[----:B------:R-:W-:-:S03]  /*12880*/  IMAD.MOV.U32 R199, RZ, RZ, 0x40000040 ;  /* 0x40000040ffc77424 */ /* 0x000fc600078e00ff */
[----:B------:R-:W-:Y:S02]  /*12890*/  R2UR UR6, R198 ;  /* 0x00000000c60672ca */ /* 0x000fe400000e0000 */
[----:B------:R-:W-:Y:S01]  /*128a0*/  R2UR UR7, R199 ;  /* 0x00000000c70772ca */ /* 0x000fe200000e0000 */
[----:B------:R-:W-:Y:S01]  /*128b0*/  IMAD.MOV.U32 R199, RZ, RZ, 0x40000040 ;  /* 0x40000040ffc77424 */ /* 0x000fe200078e00ff */
[----:B------:R-:W-:Y:S02]  /*128c0*/  IADD3 R198, R2, 0x4, RZ ;  /* 0x0000000402c67810 */ /* 0x000fe40007ffe0ff */
[----:B----4-:R-:W-:-:S05]  /*128d0*/  SHF.R.U32.HI R190, RZ, 0x7, R190 ;  /* 0x00000007ffbe7819 */ /* 0x010fca00000116be */
[----:B0123--:R0:W1:Y:S02]  /*128e0*/  SHFL.IDX PT, R21, R190, RZ, 0x1f ;  /* 0x00001fffbe157589 */ /* 0x00f06400000e0000 */
[----:B0-----:R-:W-:Y:S01]  /*128f0*/  IMAD.MOV.U32 R190, RZ, RZ, 0x4 ;  /* 0x00000004ffbe7424 */ /* 0x001fe200078e00ff */
[----:B-1----:R-:W-:-:S04]  /*12900*/  ISETP.GT.AND P3, PT, R21, 0x7f, PT ;  /* 0x0000007f1500780c */ /* 0x002fc80003f64270 */
[----:B------:R-:W-:Y:S01]  /*12910*/  SEL R21, RZ, 0x2, !P3 ;  /* 0x00000002ff157807 */ /* 0x000fe20005800000 */
[----:B------:R-:W-:Y:S02]  /*12920*/  WARPGROUP.DEPBAR.LE gsb0, 0x0 ;  /* 0x00008000000079c5 */ /* 0x000fe40000010000 */
[----:B------:R-:W-:-:S06]  /*12930*/  WARPGROUP.ARRIVE ;  /* 0x00000000000079c5 */ /* 0x000fcc0000000000 */
        /* <DEDUP_REMOVED lines=70> */
[----:B------:R-:W-:Y:S02]  /*12da0*/  IADD3 R198, R202, 0x400, RZ ;  /* 0x00000400cac67810 */ /* 0x000fe40007ffe0ff */
[----:B------:R-:W-:Y:S01]  /*12db0*/  R2UR UR7, R199 ;  /* 0x00000000c70772ca */ /* 0x000fe200000e0000 */
[----:B------:R-:W-:Y:S01]  /*12dc0*/  IMAD.MOV.U32 R199, RZ, RZ, 0x40000040 ;  /* 0x40000040ffc77424 */ /* 0x000fe200078e00ff */
[----:B------:R-:W-:Y:S01]  /*12dd0*/  R2UR UR6, R198 ;  /* 0x00000000c60672ca */ /* 0x000fe200000e0000 */
[----:B------:R-:W-:Y:S01]  /*12de0*/  VIADD R198, R2, 0x402 ;  /* 0x0000040202c67836 */ /* 0x000fe20000000000 */
        /* <DEDUP_REMOVED lines=65> */
[----:B------:R-:W-:Y:S01]  /*13200*/  IADD3 R198, R2, 0x606, RZ ;  /* 0x0000060602c67810 */ /* 0x000fe20007ffe0ff */
        /* <DEDUP_REMOVED lines=18> */
[----:B------:R-:W-:Y:S02]  /*13330*/  R2UR UR4, R198 ;  /* 0x00000000c60472ca */ /* 0x000fe400000e0000 */
[----:B------:R-:W-:Y:S01]  /*13340*/  R2UR UR5, R199 ;  /* 0x00000000c70572ca */ /* 0x000fe200000e0000 */
[----:B------:R-:W-:Y:S01]  /*13350*/  IMAD.MOV.U32 R199, RZ, RZ, 0x28 ;  /* 0x00000028ffc77424 */ /* 0x000fe200078e00ff */
[C---:B------:R-:W-:Y:S02]  /*13360*/  SEL R198, R190.reuse, 0x2, P3 ;  /* 0x00000002bec67807 */ /* 0x040fe40001800000 */
[----:B------:R-:W-:Y:S02]  /*13370*/  SEL R190, R190, 0x6, !P3 ;  /* 0x00000006bebe7807 */ /* 0x000fe40005800000 */
[----:B------:R-:W-:Y:S01]  /*13380*/  SEL R199, R199, 0x26, P3 ;  /* 0x00000026c7c77807 */ /* 0x000fe20001800000 */
[----:B------:R-:W-:-:S03]  /*13390*/  IMAD.IADD R204, R203, 0x1, R198 ;  /* 0x00000001cbcc7824 */ /* 0x000fc600078e02c6 */
[----:B------:R-:W-:Y:S01]  /*133a0*/  LOP3.LUT R199, R199, 0x6, RZ, 0xc0, !PT ;  /* 0x00000006c7c77812 */ /* 0x000fe200078ec0ff */
        /* <DEDUP_REMOVED lines=17> */
[----:B------:R-:W-:Y:S02]  /*134c0*/  IMAD.MOV.U32 R205, RZ, RZ, 0x40000040 ;  /* 0x40000040ffcd7424 */ /* 0x000fe400078e00ff */
[----:B------:R-:W-:Y:S01]  /*134d0*/  IMAD.MOV.U32 R203, RZ, RZ, 0xa00 ;  /* 0x00000a00ffcb7424 */ /* 0x000fe200078e00ff */
[----:B------:R-:W-:Y:S02]  /*134e0*/  R2UR UR6, R204 ;  /* 0x00000000cc0672ca */ /* 0x000fe400000e0000 */
[----:B------:R-:W-:Y:S01]  /*134f0*/  R2UR UR7, R205 ;  /* 0x00000000cd0772ca */ /* 0x000fe200000e0000 */
[----:B------:R-:W-:Y:S01]  /*13500*/  IMAD.MOV.U32 R205, RZ, RZ, 0x40000040 ;  /* 0x40000040ffcd7424 */ /* 0x000fe200078e00ff */
[----:B------:R-:W-:-:S04]  /*13510*/  SEL R203, R203, 0x980, P3 ;  /* 0x00000980cbcb7807 */ /* 0x000fc80001800000 */
[----:B------:R-:W-:-:S04]  /*13520*/  LOP3.LUT R203, R203, 0xa00, RZ, 0xc0, !PT ;  /* 0x00000a00cbcb7812 */ /* 0x000fc800078ec0ff */
[CC--:B------:R-:W-:Y:S02]  /*13530*/  IADD3 R204, R199.reuse, R203.reuse, R2 ;  /* 0x000000cbc7cc7210 */ /* 0x0c0fe40007ffe002 */
[----:B------:R-:W-:Y:S01]  /*13540*/  IADD3 R206, R199, R203, R202 ;  /* 0x000000cbc7ce7210 */ /* 0x000fe20007ffe0ca */
[----:B------:R-:W-:Y:S01]  /*13550*/  VIADD R199, R2, 0xa00 ;  /* 0x00000a0002c77836 */ /* 0x000fe20000000000 */
[----:B------:R-:W-:Y:S01]  /*13560*/  IADD3 R203, R202, 0xa00, RZ ;  /* 0x00000a00cacb7810 */ /* 0x000fe20007ffe0ff */
        /* <DEDUP_REMOVED lines=50> */
[----:B------:R-:W-:Y:S02]  /*13890*/  VIADD R199, R2, 0xc00 ;  /* 0x00000c0002c77836 */ /* 0x000fe40000000000 */
        /* <DEDUP_REMOVED lines=33> */
[----:B------:R-:W-:-:S04]  /*13ab0*/  MOV R205, 0x40000040 ;  /* 0x4000004000cd7802 */ /* 0x000fc80000000f00 */
        /* <DEDUP_REMOVED lines=18> */
[----:B------:R-:W-:Y:S01]  /*13be0*/  IMAD.MOV.U32 R199, RZ, RZ, 0x40000040 ;  /* 0x40000040ffc77424 */ /* 0x000fe200078e00ff */
        /* <DEDUP_REMOVED lines=13> */
[----:B------:R-:W-:Y:S01]  /*13cc0*/  R2UR UR6, R204 ;  /* 0x00000000cc0672ca */ /* 0x000fe200000e0000 */
[----:B------:R-:W-:Y:S01]  /*13cd0*/  IMAD.IADD R204, R206, 0x1, R21 ;  /* 0x00000001cecc7824 */ /* 0x000fe200078e0215 */
[----:B------:R-:W-:Y:S01]  /*13ce0*/  R2UR UR7, R205 ;  /* 0x00000000cd0772ca */ /* 0x000fe200000e0000 */
[----:B------:R-:W-:Y:S02]  /*13cf0*/  IMAD.MOV.U32 R205, RZ, RZ, 0x40000040 ;  /* 0x40000040ffcd7424 */ /* 0x000fe400078e00ff */
[----:B------:R-:W-:Y:S01]  /*13d00*/  IMAD.MOV.U32 R21, RZ, RZ, 0x40 ;  /* 0x00000040ff157424 */ /* 0x000fe200078e00ff */
[----:B------:R-:W-:Y:S01]  /*13d10*/  R2UR UR4, R204 ;  /* 0x00000000cc0472ca */ /* 0x000fe200000e0000 */
[----:B------:R-:W-:Y:S01]  /*13d20*/  IMAD.IADD R204, R206, 0x1, R198 ;  /* 0x00000001cecc7824 */ /* 0x000fe200078e02c6 */
[----:B------:R-:W-:Y:S01]  /*13d30*/  R2UR UR5, R205 ;  /* 0x00000000cd0572ca */ /* 0x000fe200000e0000 */
[----:B------:R-:W-:Y:S01]  /*13d40*/  IMAD.MOV.U32 R205, RZ, RZ, 0x40000040 ;  /* 0x40000040ffcd7424 */ /* 0x000fe200078e00ff */
        /* <DEDUP_REMOVED lines=16> */
[----:B------:R-:W-:-:S04]  /*13e50*/  SEL R190, R190, 0xf80, P3 ;  /* 0x00000f80bebe7807 */ /* 0x000fc80001800000 */
[----:B------:R-:W-:-:S04]  /*13e60*/  LOP3.LUT R190, R190, 0x1e00, RZ, 0xc0, !PT ;  /* 0x00001e00bebe7812 */ /* 0x000fc800078ec0ff */
[----:B------:R-:W-:Y:S01]  /*13e70*/  IADD3 R202, R21, R190, R202 ;  /* 0x000000be15ca7210 */ /* 0x000fe20007ffe0ca */
[----:B------:R-:W-:Y:S02]  /*13e80*/  WARPGROUP.DEPBAR.LE gsb0, 0x0 ;  /* 0x00008000000079c5 */ /* 0x000fe40000010000 */
[----:B------:R-:W-:-:S06]  /*13e90*/  WARPGROUP.ARRIVE ;  /* 0x00000000000079c5 */ /* 0x000fcc0000000000 */
[----:B------:R-:W-:Y:S01]  /*13ea0*/  HGMMA.64x64x16.F32.BF16 R152, gdesc[UR4], R152, gsb0 ;  /* 0x00e00000049879f0 */ /* 0x000fe20008001898 */
[----:B------:R-:W-:Y:S02]  /*13eb0*/  R2UR UR4, R198 ;  /* 0x00000000c60472ca */ /* 0x000fe400000e0000 */
[----:B------:R-:W-:Y:S01]  /*13ec0*/  R2UR UR5, R199 ;  /* 0x00000000c70572ca */ /* 0x000fe200000e0000 */
[----:B------:R-:W-:Y:S01]  /*13ed0*/  IMAD.MOV.U32 R199, RZ, RZ, 0x40000040 ;  /* 0x40000040ffc77424 */ /* 0x000fe200078e00ff */
[----:B------:R-:W-:Y:S02]  /*13ee0*/  R2UR UR6, R204 ;  /* 0x00000000cc0672ca */ /* 0x000fe400000e0000 */
[----:B------:R-:W-:Y:S02]  /*13ef0*/  R2UR UR7, R205 ;  /* 0x00000000cd0772ca */ /* 0x000fe400000e0000 */
[----:B------:R-:W-:Y:S01]  /*13f00*/  IADD3 R198, R21, R190, R2 ;  /* 0x000000be15c67210 */ /* 0x000fe20007ffe002 */
[----:B------:R-:W-:-:S02]  /*13f10*/  WARPGROUP.DEPBAR.LE gsb0, 0x0 ;  /* 0x00008000000079c5 */ /* 0x000fc40000010000 */
[----:B------:R-:W-:-:S08]  /*13f20*/  WARPGROUP.ARRIVE ;  /* 0x00000000000079c5 */ /* 0x000fd00000000000 */
[----:B------:R-:W-:Y:S01]  /*13f30*/  HGMMA.64x64x16.F32.BF16 R152, gdesc[UR4], R152, gsb0 ;  /* 0x00e00000049879f0 */ /* 0x000fe20008001898 */
[----:B------:R-:W-:Y:S01]  /*13f40*/  R2UR UR4, R198 ;  /* 0x00000000c60472ca */ /* 0x000fe200000e0000 */
[----:B------:R-:W-:Y:S01]  /*13f50*/  IMAD R198, R19, 0x1000, R188 ;  /* 0x0000100013c67824 */ /* 0x000fe200078e02bc */
[----:B------:R-:W-:Y:S02]  /*13f60*/  R2UR UR5, R199 ;  /* 0x00000000c70572ca */ /* 0x000fe400000e0000 */
[----:B------:R-:W-:Y:S02]  /*13f70*/  R2UR UR6, R202 ;  /* 0x00000000ca0672ca */ /* 0x000fe400000e0000 */
[----:B------:R-:W-:Y:S02]  /*13f80*/  R2UR UR7, R203 ;  /* 0x00000000cb0772ca */ /* 0x000fe400000e0000 */
[----:B------:R-:W-:Y:S01]  /*13f90*/  MOV R199, 0x40000040 ;  /* 0x4000004000c77802 */ /* 0x000fe20000000f00 */
[----:B------:R-:W-:-:S02]  /*13fa0*/  WARPGROUP.DEPBAR.LE gsb0, 0x0 ;  /* 0x00008000000079c5 */ /* 0x000fc40000010000 */
[----:B------:R-:W-:-:S08]  /*13fb0*/  WARPGROUP.ARRIVE ;  /* 0x00000000000079c5 */ /* 0x000fd00000000000 */
[----:B------:R-:W-:Y:S01]  /*13fc0*/  HGMMA.64x64x16.F32.BF16 R152, gdesc[UR4], R152, gsb0 ;  /* 0x00e00000049879f0 */ /* 0x000fe20008001898 */
[----:B------:R-:W-:Y:S02]  /*13fd0*/  R2UR UR7, R199 ;  /* 0x00000000c70772ca */ /* 0x000fe400000e0000 */
[----:B------:R-:W-:Y:S01]  /*13fe0*/  R2UR UR6, R198 ;  /* 0x00000000c60672ca */ /* 0x000fe200000e0000 */
        /* <DEDUP_REMOVED lines=68> */
[----:B------:R-:W3:Y:S01]  /*14430*/  MUFU.TANH R156, R156 ;  /* 0x0000009c009c7308 */ /* 0x000ee20000002400 */
[----:B-1----:R-:W-:-:S07]  /*14440*/  FMNMX.FTZ R171, R153, R200, !PT ;  /* 0x000000c899ab7209 */ /* 0x002fce0007810000 */
[----:B------:R-:W1:Y:S01]  /*14450*/  MUFU.TANH R158, R158 ;  /* 0x0000009e009e7308 */ /* 0x000e620000002400 */
[----:B--2---:R-:W-:-:S07]  /*14460*/  FMNMX.FTZ R171, R154, R171, !PT ;  /* 0x000000ab9aab7209 */ /* 0x004fce0007810000 */
[----:B------:R-:W2:Y:S01]  /*14470*/  MUFU.TANH R162, R162 ;  /* 0x000000a200a27308 */ /* 0x000ea20000002400 */
[----:B---3--:R-:W-:Y:S02]  /*14480*/  FMNMX.FTZ R171, R156, R171, !PT ;  /* 0x000000ab9cab7209 */ /* 0x008fe40007810000 */
[----:B0-----:R-:W-:-:S05]  /*14490*/  FMNMX.FTZ R21, R168, R21, !PT ;  /* 0x00000015a8157209 */ /* 0x001fca0007810000 */
[----:B------:R-:W0:Y:S01]  /*144a0*/  MUFU.TANH R163, R163 ;  /* 0x000000a300a37308 */ /* 0x000e220000002400 */
[----:B-1----:R-:W-:Y:S01]  /*144b0*/  FMNMX.FTZ R171, R158, R171, !PT ;  /* 0x000000ab9eab7209 */ /* 0x002fe20007810000 */
[----:B------:R-:W1:Y:S06]  /*144c0*/  SHFL.BFLY PT, R168, R21, 0x1, 0x1f ;  /* 0x0c201f0015a87f89 */ /* 0x000e6c00000e0000 */
[----:B------:R-:W3:Y:S08]  /*144d0*/  MUFU.TANH R166, R166 ;  /* 0x000000a600a67308 */ /* 0x000ef00000002400 */
[----:B------:R-:W4:Y:S08]  /*144e0*/  MUFU.TANH R167, R167 ;  /* 0x000000a700a77308 */ /* 0x000f300000002400 */
[----:B------:R-:W5:Y:S01]  /*144f0*/  MUFU.TANH R181, R181 ;  /* 0x000000b500b57308 */ /* 0x000f620000002400 */
[----:B-1----:R-:W-:-:S02]  /*14500*/  FMNMX.FTZ R21, R21, R168, !PT ;  /* 0x000000a815157209 */ /* 0x002fc40007810000 */
[----:B--2---:R-:W-:-:S05]  /*14510*/  FMNMX.FTZ R168, R162, R171, !PT ;  /* 0x000000aba2a87209 */ /* 0x004fca0007810000 */
[----:B------:R-:W1:Y:S01]  /*14520*/  MUFU.TANH R202, R202 ;  /* 0x000000ca00ca7308 */ /* 0x000e620000002400 */
[----:B0-----:R-:W-:Y:S01]  /*14530*/  FMNMX.FTZ R171, R163, R168, !PT ;  /* 0x000000a8a3ab7209 */ /* 0x001fe20007810000 */
[----:B------:R-:W-:Y:S02]  /*14540*/  IMAD.U32 R168, RZ, RZ, UR39 ;  /* 0x00000027ffa87e24 */ /* 0x000fe4000f8e00ff */
[C---:B------:R-:W-:Y:S01]  /*14550*/  FADD.FTZ R175, -R21.reuse, R191 ;  /* 0x000000bf15af7221 */ /* 0x040fe20000010100 */
[----:B---3--:R-:W-:Y:S01]  /*14560*/  FMNMX.FTZ R170, R166, R171, !PT ;  /* 0x000000aba6aa7209 */ /* 0x008fe20007810000 */
[-C--:B------:R-:W-:Y:S02]  /*14570*/  FMUL.FTZ R191, R21, R168.reuse ;  /* 0x000000a815bf7220 */ /* 0x080fe40000410000 */
[----:B------:R-:W-:Y:S01]  /*14580*/  FMUL.FTZ R175, R175, R168 ;  /* 0x000000a8afaf7220 */ /* 0x000fe20000410000 */
[----:B------:R-:W0:Y:S01]  /*14590*/  MUFU.TANH R203, R203 ;  /* 0x000000cb00cb7308 */ /* 0x000e220000002400 */
[----:B----4-:R-:W-:Y:S01]  /*145a0*/  FMNMX.FTZ R170, R167, R170, !PT ;  /* 0x000000aaa7aa7209 */ /* 0x010fe20007810000 */
[-CC-:B------:R-:W-:Y:S01]  /*145b0*/  FFMA.FTZ R223, R190, R168.reuse, -R191.reuse ;  /* 0x000000a8bedf7223 */ /* 0x180fe200000108bf */
[-CC-:B------:R-:W-:Y:S01]  /*145c0*/  FFMA.FTZ R174, R161, R168.reuse, -R191.reuse ;  /* 0x000000a8a1ae7223 */ /* 0x180fe200000108bf */
[--C-:B------:R-:W-:Y:S01]  /*145d0*/  FFMA.FTZ R152, R152, R168, -R191.reuse ;  /* 0x000000a898987223 */ /* 0x100fe200000108bf */
[----:B-----5:R-:W-:Y:S01]  /*145e0*/  FMNMX.FTZ R171, R181, R170, !PT ;  /* 0x000000aab5ab7209 */ /* 0x020fe20007810000 */
[-CC-:B------:R-:W-:Y:S01]  /*145f0*/  FFMA.FTZ R155, R155, R168.reuse, -R191.reuse ;  /* 0x000000a89b9b7223 */ /* 0x180fe200000108bf */
[-CC-:B------:R-:W-:Y:S01]  /*14600*/  FFMA.FTZ R157, R157, R168.reuse, -R191.reuse ;  /* 0x000000a89d9d7223 */ /* 0x180fe200000108bf */
[----:B------:R-:W2:Y:S01]  /*14610*/  MUFU.TANH R204, R204 ;  /* 0x000000cc00cc7308 */ /* 0x000ea20000002400 */
[----:B-1----:R-:W-:Y:S01]  /*14620*/  FMNMX.FTZ R170, R202, R171, !PT ;  /* 0x000000abcaaa7209 */ /* 0x002fe20007810000 */
[-CC-:B------:R-:W-:Y:S01]  /*14630*/  FFMA.FTZ R178, R165, R168.reuse, -R191.reuse ;  /* 0x000000a8a5b27223 */ /* 0x180fe200000108bf */
[-CC-:B------:R-:W-:Y:S01]  /*14640*/  FFMA.FTZ R169, R169, R168.reuse, -R191.reuse ;  /* 0x000000a8a9a97223 */ /* 0x180fe200000108bf */
[-CC-:B------:R-:W-:Y:S01]  /*14650*/  FFMA.FTZ R172, R172, R168.reuse, -R191.reuse ;  /* 0x000000a8acac7223 */ /* 0x180fe200000108bf */
[-CC-:B------:R-:W-:Y:S01]  /*14660*/  FFMA.FTZ R173, R173, R168.reuse, -R191.reuse ;  /* 0x000000a8adad7223 */ /* 0x180fe200000108bf */
[-CC-:B------:R-:W-:Y:S01]  /*14670*/  FFMA.FTZ R176, R176, R168.reuse, -R191.reuse ;  /* 0x000000a8b0b07223 */ /* 0x180fe200000108bf */
[--C-:B------:R-:W-:Y:S01]  /*14680*/  FFMA.FTZ R177, R177, R168, -R191.reuse ;  /* 0x000000a8b1b17223 */ /* 0x100fe200000108bf */
[----:B------:R-:W1:Y:S01]  /*14690*/  MUFU.TANH R205, R205 ;  /* 0x000000cd00cd7308 */ /* 0x000e620000002400 */
[----:B0-----:R-:W-:Y:S01]  /*146a0*/  FMNMX.FTZ R171, R203, R170, !PT ;  /* 0x000000aacbab7209 */ /* 0x001fe20007810000 */
[----:B------:R-:W-:-:S06]  /*146b0*/  FFMA.FTZ R180, R180, R168, -R191 ;  /* 0x000000a8b4b47223 */ /* 0x000fcc00000108bf */
[----:B------:R-:W0:Y:S01]  /*146c0*/  MUFU.TANH R206, R206 ;  /* 0x000000ce00ce7308 */ /* 0x000e220000002400 */
[----:B--2---:R-:W-:-:S07]  /*146d0*/  FMNMX.FTZ R170, R204, R171, !PT ;  /* 0x000000abccaa7209 */ /* 0x004fce0007810000 */
[----:B------:R-:W2:Y:S01]  /*146e0*/  MUFU.TANH R207, R207 ;  /* 0x000000cf00cf7308 */ /* 0x000ea20000002400 */
[----:B-1----:R-:W-:-:S07]  /*146f0*/  FMNMX.FTZ R171, R205, R170, !PT ;  /* 0x000000aacdab7209 */ /* 0x002fce0007810000 */
[----:B------:R-:W1:Y:S01]  /*14700*/  MUFU.TANH R183, R183 ;  /* 0x000000b700b77308 */ /* 0x000e620000002400 */
[----:B0-----:R-:W-:Y:S01]  /*14710*/  FMNMX.FTZ R170, R206, R171, !PT ;  /* 0x000000abceaa7209 */ /* 0x001fe20007810000 */
[----:B------:R-:W-:-:S06]  /*14720*/  FFMA.FTZ R171, R160, R168, -R191 ;  /* 0x000000a8a0ab7223 */ /* 0x000fcc00000108bf */
[----:B------:R0:W3:Y:S01]  /*14730*/  MUFU.EX2 R182, R175 ;  /* 0x000000af00b67308 */ /* 0x0000e20000000800 */
[----:B--2---:R-:W-:-:S07]  /*14740*/  FMNMX.FTZ R170, R207, R170, !PT ;  /* 0x000000aacfaa7209 */ /* 0x004fce0007810000 */
[----:B------:R-:W2:Y:S01]  /*14750*/  MUFU.EX2 R152, R152 ;  /* 0x0000009800987308 */ /* 0x000ea20000000800 */
[----:B-1----:R-:W-:Y:S01]  /*14760*/  FMNMX.FTZ R179, R183, R170, !PT ;  /* 0x000000aab7b37209 */ /* 0x002fe20007810000 */
[-CC-:B------:R-:W-:Y:S01]  /*14770*/  FFMA.FTZ R170, R159, R168.reuse, -R191.reuse ;  /* 0x000000a89faa7223 */ /* 0x180fe200000108bf */
[----:B0-----:R-:W-:-:S03]  /*14780*/  FFMA.FTZ R175, R164, R168, -R191 ;  /* 0x000000a8a4af7223 */ /* 0x001fc600000108bf */
        /* <DEDUP_REMOVED lines=8> */
[----:B------:R-:W-:Y:S01]  /*14810*/  FMUL.FTZ R36, R36, R182 ;  /* 0x000000b624247220 */ /* 0x000fe20000410000 */
[----:B------:R-:W-:Y:S01]  /*14820*/  MUFU.EX2 R155, R155 ;  /* 0x0000009b009b7308 */ /* 0x000fe20000000800 */
[----:B--2---:R-:W-:Y:S01]  /*14830*/  FFMA.FTZ R6, R182, R6, R152 ;  /* 0x00000006b6067223 */ /* 0x004fe20000010098 */
        /* <DEDUP_REMOVED lines=13> */
[----:B------:R-:W-:Y:S01]  /*14910*/  FFMA.FTZ R179, R199, R168, -R191 ;  /* 0x000000a8c7b37223 */ /* 0x000fe200000108bf */
[----:B------:R-:W-:Y:S01]  /*14920*/  MUFU.EX2 R170, R170 ;  /* 0x000000aa00aa7308 */ /* 0x000fe20000000800 */
[-C--:B------:R-:W-:Y:S01]  /*14930*/  FMUL.FTZ R60, R60, R182.reuse ;  /* 0x000000b63c3c7220 */ /* 0x080fe20000410000 */
        /* <DEDUP_REMOVED lines=29> */
[----:B------:R-:W-:Y:S01]  /*14b10*/  FMUL.FTZ R109, R109, R182 ;  /* 0x000000b66d6d7220 */ /* 0x000fe20000410000 */
[C---:B------:R-:W-:Y:S01]  /*14b20*/  FMUL.FTZ R161, R190.reuse, R168 ;  /* 0x000000a8bea17220 */ /* 0x040fe20000410000 */
[----:B------:R-:W-:Y:S01]  /*14b30*/  FADD.FTZ R159, -R190, R200 ;  /* 0x000000c8be9f7221 */ /* 0x000fe20000010100 */
[----:B------:R-:W-:Y:S01]  /*14b40*/  MUFU.EX2 R178, R178 ;  /* 0x000000b200b27308 */ /* 0x000fe20000000800 */
[----:B------:R-:W-:Y:S01]  /*14b50*/  FMUL.FTZ R112, R112, R182 ;  /* 0x000000b670707220 */ /* 0x000fe20000410000 */
[----:B------:R-:W-:Y:S01]  /*14b60*/  FFMA.FTZ R160, R154, R168, -R161 ;  /* 0x000000a89aa07223 */ /* 0x000fe200000108a1 */
[----:B------:R-:W-:-:S02]  /*14b70*/  IMAD.MOV R154, RZ, RZ, -R195 ;  /* 0x000000ffff9a7224 */ /* 0x000fc400078e0ac3 */
[-C--:B------:R-:W-:Y:S01]  /*14b80*/  FMUL.FTZ R159, R159, R168.reuse ;  /* 0x000000a89f9f7220 */ /* 0x080fe20000410000 */
[-CC-:B------:R-:W-:Y:S01]  /*14b90*/  FFMA.FTZ R153, R153, R168.reuse, -R161.reuse ;  /* 0x000000a899997223 */ /* 0x180fe200000108a1 */
[-CC-:B------:R-:W-:Y:S01]  /*14ba0*/  FFMA.FTZ R222, R163, R168.reuse, -R161.reuse ;  /* 0x000000a8a3de7223 */ /* 0x180fe200000108a1 */
[--C-:B------:R-:W-:Y:S01]  /*14bb0*/  FFMA.FTZ R156, R156, R168, -R161.reuse ;  /* 0x000000a89c9c7223 */ /* 0x100fe200000108a1 */
[----:B------:R-:W-:Y:S01]  /*14bc0*/  ISETP.NE.AND P3, PT, R185, R154, PT ;  /* 0x0000009ab900720c */ /* 0x000fe20003f65270 */
[----:B------:R-:W-:Y:S01]  /*14bd0*/  @!P1 VIADD R154, R14, 0x38840 ;  /* 0x000388400e9a9836 */ /* 0x000fe20000000000 */
[----:B------:R-:W0:Y:S01]  /*14be0*/  MUFU.EX2 R159, R159 ;  /* 0x0000009f009f7308 */ /* 0x000e220000000800 */
[-CC-:B------:R-:W-:Y:S01]  /*14bf0*/  FFMA.FTZ R191, R158, R168.reuse, -R161.reuse ;  /* 0x000000a89ebf7223 */ /* 0x180fe200000108a1 */
[-CC-:B------:R-:W-:Y:S01]  /*14c00*/  FFMA.FTZ R200, R162, R168.reuse, -R161.reuse ;  /* 0x000000a8a2c87223 */ /* 0x180fe200000108a1 */
[-CC-:B------:R-:W-:Y:S01]  /*14c10*/  FFMA.FTZ R224, R166, R168.reuse, -R161.reuse ;  /* 0x000000a8a6e07223 */ /* 0x180fe200000108a1 */
[----:B------:R-:W-:Y:S01]  /*14c20*/  @!P1 PRMT R154, RZ, 0x654, R154 ;  /* 0x00000654ff9a9816 */ /* 0x000fe2000000009a */
[-CC-:B------:R-:W-:Y:S01]  /*14c30*/  FFMA.FTZ R225, R167, R168.reuse, -R161.reuse ;  /* 0x000000a8a7e17223 */ /* 0x180fe200000108a1 */
[-CC-:B------:R-:W-:Y:S01]  /*14c40*/  FFMA.FTZ R181, R181, R168.reuse, -R161.reuse ;  /* 0x000000a8b5b57223 */ /* 0x180fe200000108a1 */
[-CC-:B------:R-:W-:Y:S01]  /*14c50*/  FFMA.FTZ R202, R202, R168.reuse, -R161.reuse ;  /* 0x000000a8caca7223 */ /* 0x180fe200000108a1 */
[----:B------:R-:W1:Y:S01]  /*14c60*/  MUFU.EX2 R153, R153 ;  /* 0x0000009900997308 */ /* 0x000e620000000800 */
[----:B------:R2:W-:Y:S01]  /*14c70*/  @!P1 SYNCS.ARRIVE.TRANS64.RED.A1T0 RZ, [R154+URZ], RZ ;  /* 0x000000ff9aff99a7 */ /* 0x0005e2000810043f */
[----:B------:R-:W-:Y:S01]  /*14c80*/  FFMA.FTZ R158, R204, R168, -R161 ;  /* 0x000000a8cc9e7223 */ /* 0x000fe200000108a1 */
[----:B------:R-:W-:-:S02]  /*14c90*/  @!P3 IMAD R163, R201, 0x40, R193 ;  /* 0x00000040c9a3b824 */ /* 0x000fc400078e02c1 */
[--C-:B------:R-:W-:Y:S01]  /*14ca0*/  FFMA.FTZ R207, R207, R168, -R161.reuse ;  /* 0x000000a8cfcf7223 */ /* 0x100fe200000108a1 */
[-C--:B------:R-:W-:Y:S01]  /*14cb0*/  FMUL.FTZ R113, R113, R182.reuse ;  /* 0x000000b671717220 */ /* 0x080fe20000410000 */
[----:B------:R-:W-:Y:S01]  /*14cc0*/  FMUL.FTZ R116, R116, R182 ;  /* 0x000000b674747220 */ /* 0x000fe20000410000 */
[----:B------:R-:W-:Y:S01]  /*14cd0*/  @!P3 IMAD R163, R163, 0x4, R18 ;  /* 0x00000004a3a3b824 */ /* 0x000fe200078e0212 */
[----:B------:R-:W3:Y:S01]  /*14ce0*/  MUFU.EX2 R160, R160 ;  /* 0x000000a000a07308 */ /* 0x000ee20000000800 */
[-CC-:B--2---:R-:W-:Y:S01]  /*14cf0*/  FFMA.FTZ R154, R203, R168.reuse, -R161.reuse ;  /* 0x000000a8cb9a7223 */ /* 0x184fe200000108a1 */
[-CC-:B------:R-:W-:Y:S01]  /*14d00*/  FFMA.FTZ R203, R205, R168.reuse, -R161.reuse ;  /* 0x000000a8cdcb7223 */ /* 0x180fe200000108a1 */
[-CC-:B------:R-:W-:Y:S01]  /*14d10*/  FFMA.FTZ R205, R206, R168.reuse, -R161.reuse ;  /* 0x000000a8cecd7223 */ /* 0x180fe200000108a1 */
[----:B------:R-:W-:Y:S01]  /*14d20*/  FFMA.FTZ R206, R183, R168, -R161 ;  /* 0x000000a8b7ce7223 */ /* 0x000fe200000108a1 */
[----:B------:R-:W-:Y:S01]  /*14d30*/  @!P3 STS [R163+0x38400], R182 ;  /* 0x038400b6a300b388 */ /* 0x000fe20000000800 */
[-C--:B------:R-:W-:Y:S01]  /*14d40*/  FMUL.FTZ R117, R117, R182.reuse ;  /* 0x000000b675757220 */ /* 0x080fe20000410000 */
[-C--:B------:R-:W-:Y:S01]  /*14d50*/  FMUL.FTZ R120, R120, R182.reuse ;  /* 0x000000b678787220 */ /* 0x080fe20000410000 */
[----:B------:R-:W-:Y:S01]  /*14d60*/  MUFU.EX2 R156, R156 ;  /* 0x0000009c009c7308 */ /* 0x000fe20000000800 */
[----:B0-----:R0:W-:Y:S01]  /*14d70*/  @!P3 STS [R163+0x38420], R159 ;  /* 0x0384209fa300b388 */ /* 0x0011e20000000800 */
        /* <DEDUP_REMOVED lines=17> */
[----:B------:R-:W-:Y:S01]  /*14e90*/  FADD.FTZ R6, R223, R6 ;  /* 0x00000006df067221 */ /* 0x000fe20000010000 */
[----:B-1----:R-:W-:Y:S01]  /*14ea0*/  FFMA.FTZ R7, R159, R7, R153 ;  /* 0x000000079f077223 */ /* 0x002fe20000010099 */
[----:B------:R-:W-:Y:S01]  /*14eb0*/  F2FP.BF16.F32.PACK_AB R152, R223, R152 ;  /* 0x00000098df98723e */ /* 0x000fe200000010ff */
[----:B------:R-:W-:Y:S01]  /*14ec0*/  FMUL.FTZ R26, R26, R159 ;  /* 0x0000009f1a1a7220 */ /* 0x000fe20000410000 */
[----:B------:R-:W-:Y:S01]  /*14ed0*/  FADD.FTZ R6, R155, R6 ;  /* 0x000000069b067221 */ /* 0x000fe20000010000 */
[----:B------:R-:W1:Y:S01]  /*14ee0*/  MUFU.EX2 R222, R222 ;  /* 0x000000de00de7308 */ /* 0x000e620000000800 */
[C---:B---3--:R-:W-:Y:S01]  /*14ef0*/  FADD.FTZ R7, R160.reuse, R7 ;  /* 0x00000007a0077221 */ /* 0x048fe20000010000 */
[----:B------:R-:W-:Y:S01]  /*14f00*/  F2FP.BF16.F32.PACK_AB R153, R160, R153 ;  /* 0x00000099a099723e */ /* 0x000fe200000010ff */
[----:B------:R-:W-:Y:S01]  /*14f10*/  FADD.FTZ R204, R157, R6 ;  /* 0x000000069dcc7221 */ /* 0x000fe20000010000 */
        /* <DEDUP_REMOVED lines=68> */
[----:B------:R0:W4:Y:S01]  /*15360*/  MUFU.EX2 R183, R158 ;  /* 0x0000009e00b77308 */ /* 0x0001220000000800 */
[----:B-----5:R-:W-:Y:S01]  /*15370*/  F2FP.BF16.F32.PACK_AB R154, R157, R155 ;  /* 0x0000009b9d9a723e */ /* 0x020fe200000010ff */
[-C--:B------:R-:W-:Y:S01]  /*15380*/  FMUL.FTZ R147, R147, R159.reuse ;  /* 0x0000009f93937220 */ /* 0x080fe20000410000 */
[-C--:B------:R-:W-:Y:S01]  /*15390*/  FMUL.FTZ R150, R150, R159.reuse ;  /* 0x0000009f96967220 */ /* 0x080fe20000410000 */
[----:B------:R-:W-:Y:S01]  /*153a0*/  FMUL.FTZ R151, R151, R159 ;  /* 0x0000009f97977220 */ /* 0x000fe20000410000 */
[----:B--2---:R-:W-:Y:S01]  /*153b0*/  F2FP.BF16.F32.PACK_AB R155, R191, R156 ;  /* 0x0000009cbf9b723e */ /* 0x004fe200000010ff */
[----:B------:R-:W-:Y:S01]  /*153c0*/  BAR.SYNC.DEFER_BLOCKING 0xf, 0x100 ;  /* 0x03c4000000007b1d */ /* 0x000fe20000010000 */
[----:B-1----:R-:W-:Y:S01]  /*153d0*/  F2FP.BF16.F32.PACK_AB R157, R222, R200 ;  /* 0x000000c8de9d723e */ /* 0x002fe200000010ff */
[----:B------:R-:W-:Y:S01]  /*153e0*/  VIADD R6, R198, 0x80 ;  /* 0x00000080c6067836 */ /* 0x000fe20000000000 */
[----:B0-----:R-:W-:Y:S01]  /*153f0*/  F2FP.BF16.F32.PACK_AB R158, R175, R174 ;  /* 0x000000aeaf9e723e */ /* 0x001fe200000010ff */
[----:B------:R-:W-:Y:S01]  /*15400*/  IMAD.MOV.U32 R199, RZ, RZ, 0x40000040 ;  /* 0x40000040ffc77424 */ /* 0x000fe200078e00ff */
[----:B------:R-:W-:Y:S01]  /*15410*/  F2FP.BF16.F32.PACK_AB R159, R225, R224 ;  /* 0x000000e0e19f723e */ /* 0x000fe200000010ff */
[----:B------:R-:W-:Y:S01]  /*15420*/  MUFU.EX2 R176, R176 ;  /* 0x000000b000b07308 */ /* 0x000fe20000000800 */
[----:B---3--:R-:W-:Y:S01]  /*15430*/  F2FP.BF16.F32.PACK_AB R160, R169, R178 ;  /* 0x000000b2a9a0723e */ /* 0x008fe200000010ff */
[----:B------:R-:W-:Y:S01]  /*15440*/  FADD.FTZ R204, R170, R204 ;  /* 0x000000ccaacc7221 */ /* 0x000fe20000010000 */
[----:B----4-:R-:W-:Y:S01]  /*15450*/  F2FP.BF16.F32.PACK_AB R161, R202, R181 ;  /* 0x000000b5caa1723e */ /* 0x010fe200000010ff */
[----:B------:R-:W-:Y:S01]  /*15460*/  @!P1 VIADD R14, R14, 0x38860 ;  /* 0x000388600e0e9836 */ /* 0x000fe20000000000 */
[----:B------:R-:W-:-:S02]  /*15470*/  F2FP.BF16.F32.PACK_AB R162, R173, R172 ;  /* 0x000000acada2723e */ /* 0x000fc400000010ff */
[----:B------:R-:W-:Y:S01]  /*15480*/  F2FP.BF16.F32.PACK_AB R163, R183, R201 ;  /* 0x000000c9b7a3723e */ /* 0x000fe200000010ff */
[----:B------:R-:W0:Y:S01]  /*15490*/  MUFU.EX2 R179, R179 ;  /* 0x000000b300b37308 */ /* 0x000e220000000800 */
[----:B------:R-:W-:-:S07]  /*154a0*/  @!P1 PRMT R14, RZ, 0x654, R14 ;  /* 0x00000654ff0e9816 */ /* 0x000fce000000000e */
[----:B------:R-:W-:Y:S01]  /*154b0*/  MUFU.EX2 R177, R177 ;  /* 0x000000b100b17308 */ /* 0x000fe20000000800 */
[----:B------:R1:W-:Y:S07]  /*154c0*/  STSM.16.M88.4 [R196+0x36400], R152 ;  /* 0x03640098c4007844 */ /* 0x0003ee0000000200 */
[----:B------:R-:W2:Y:S01]  /*154d0*/  MUFU.EX2 R180, R180 ;  /* 0x000000b400b47308 */ /* 0x000ea20000000800 */
[----:B0-----:R-:W-:-:S07]  /*154e0*/  F2FP.BF16.F32.PACK_AB R164, R179, R176 ;  /* 0x000000b0b3a4723e */ /* 0x001fce00000010ff */
[----:B------:R-:W-:Y:S08]  /*154f0*/  MUFU.EX2 R203, R203 ;  /* 0x000000cb00cb7308 */ /* 0x000ff00000000800 */
[----:B------:R-:W0:Y:S01]  /*15500*/  MUFU.EX2 R205, R205 ;  /* 0x000000cd00cd7308 */ /* 0x000e220000000800 */
[----:B--2---:R-:W-:-:S07]  /*15510*/  F2FP.BF16.F32.PACK_AB R166, R180, R177 ;  /* 0x000000b1b4a6723e */ /* 0x004fce00000010ff */
[----:B------:R2:W-:Y:S08]  /*15520*/  MUFU.EX2 R182, R207 ;  /* 0x000000cf00b67308 */ /* 0x0005f00000000800 */
[----:B------:R-:W3:Y:S01]  /*15530*/  MUFU.EX2 R206, R206 ;  /* 0x000000ce00ce7308 */ /* 0x000ee20000000800 */
[----:B--2---:R-:W-:Y:S01]  /*15540*/  FADD.FTZ R207, R156, R7 ;  /* 0x000000079ccf7221 */ /* 0x004fe20000010000 */
[----:B------:R-:W-:Y:S01]  /*15550*/  F2FP.BF16.F32.PACK_AB R156, R171, R170 ;  /* 0x000000aaab9c723e */ /* 0x000fe200000010ff */
[----:B------:R-:W-:Y:S01]  /*15560*/  IMAD.MOV.U32 R7, RZ, RZ, 0x40000040 ;  /* 0x40000040ff077424 */ /* 0x000fe200078e00ff */
[----:B0-----:R-:W-:Y:S01]  /*15570*/  F2FP.BF16.F32.PACK_AB R165, R205, R203 ;  /* 0x000000cbcda5723e */ /* 0x001fe200000010ff */
[----:B------:R-:W-:Y:S01]  /*15580*/  FADD.FTZ R207, R191, R207 ;  /* 0x000000cfbfcf7221 */ /* 0x000fe20000010000 */
[----:B------:R-:W-:Y:S01]  /*15590*/  FADD.FTZ R171, R171, R204 ;  /* 0x000000ccabab7221 */ /* 0x000fe20000010000 */
[----:B------:R1:W-:Y:S01]  /*155a0*/  STSM.16.M88.4 [R209], R156 ;  /* 0x0000009cd1007844 */ /* 0x0003e20000000200 */
[----:B------:R-:W-:-:S02]  /*155b0*/  IMAD.MOV.U32 R191, RZ, RZ, R21 ;  /* 0x000000ffffbf7224 */ /* 0x000fc400078e0015 */
[----:B------:R-:W-:Y:S01]  /*155c0*/  FADD.FTZ R207, R200, R207 ;  /* 0x000000cfc8cf7221 */ /* 0x000fe20000010000 */
[----:B------:R-:W-:Y:S01]  /*155d0*/  FADD.FTZ R174, R174, R171 ;  /* 0x000000abaeae7221 */ /* 0x000fe20000010000 */
[----:B------:R1:W-:Y:S01]  /*155e0*/  STSM.16.M88.4 [R197], R160 ;  /* 0x000000a0c5007844 */ /* 0x0003e20000000200 */
[----:B------:R-:W-:Y:S02]  /*155f0*/  IMAD.MOV.U32 R200, RZ, RZ, R190 ;  /* 0x000000ffffc87224 */ /* 0x000fe400078e00be */
[----:B------:R-:W-:Y:S01]  /*15600*/  FADD.FTZ R207, R222, R207 ;  /* 0x000000cfdecf7221 */ /* 0x000fe20000010000 */
[----:B------:R-:W-:Y:S01]  /*15610*/  FADD.FTZ R175, R175, R174 ;  /* 0x000000aeafaf7221 */ /* 0x000fe20000010000 */
[----:B---3--:R-:W-:Y:S02]  /*15620*/  F2FP.BF16.F32.PACK_AB R167, R206, R182 ;  /* 0x000000b6cea7723e */ /* 0x008fe400000010ff */
[----:B------:R-:W-:Y:S01]  /*15630*/  FADD.FTZ R224, R224, R207 ;  /* 0x000000cfe0e07221 */ /* 0x000fe20000010000 */
[----:B------:R-:W-:-:S02]  /*15640*/  FADD.FTZ R178, R178, R175 ;  /* 0x000000afb2b27221 */ /* 0x000fc40000010000 */
[----:B------:R1:W-:Y:S01]  /*15650*/  STSM.16.M88.4 [R208], R164 ;  /* 0x000000a4d0007844 */ /* 0x0003e20000000200 */
[----:B------:R-:W-:Y:S01]  /*15660*/  WARPGROUP.ARRIVE ;  /* 0x00000000000079c5 */ /* 0x000fe20000000000 */
[----:B------:R-:W-:Y:S01]  /*15670*/  FADD.FTZ R224, R225, R224 ;  /* 0x000000e0e1e07221 */ /* 0x000fe20000010000 */
[----:B------:R-:W-:-:S03]  /*15680*/  FADD.FTZ R169, R169, R178 ;  /* 0x000000b2a9a97221 */ /* 0x000fc60000010000 */
[----:B------:R-:W-:Y:S01]  /*15690*/  FADD.FTZ R181, R181, R224 ;  /* 0x000000e0b5b57221 */ /* 0x000fe20000010000 */
[----:B------:R-:W-:Y:S01]  /*156a0*/  HGMMA.64x256x16.F32.BF16 R24, R152, gdesc[UR4].tnspB, R24, gsb0 ;  /* 0x43e0000498187df0 */ /* 0x000fe20008001818 */
[----:B------:R-:W-:Y:S01]  /*156b0*/  R2UR UR6, R6 ;  /* 0x00000000060672ca */ /* 0x000fe200000e0000 */
[----:B------:R-:W-:Y:S01]  /*156c0*/  VIADD R6, R198, 0x100 ;  /* 0x00000100c6067836 */ /* 0x000fe20000000000 */
[----:B------:R-:W-:Y:S01]  /*156d0*/  R2UR UR7, R7 ;  /* 0x00000000070772ca */ /* 0x000fe200000e0000 */
[----:B------:R-:W-:Y:S02]  /*156e0*/  IMAD.MOV.U32 R7, RZ, RZ, 0x40000040 ;  /* 0x40000040ff077424 */ /* 0x000fe400078e00ff */
[----:B------:R-:W-:Y:S01]  /*156f0*/  FADD.FTZ R202, R202, R181 ;  /* 0x000000b5caca7221 */ /* 0x000fe20000010000 */
[----:B------:R-:W-:Y:S02]  /*15700*/  VIADD R198, R198, 0x180 ;  /* 0x00000180c6c67836 */ /* 0x000fe40000000000 */
[----:B------:R-:W-:Y:S01]  /*15710*/  FADD.FTZ R172, R172, R169 ;  /* 0x000000a9acac7221 */ /* 0x000fe20000010000 */
[----:B------:R-:W-:Y:S01]  /*15720*/  FADD.FTZ R202, R201, R202 ;  /* 0x000000cac9ca7221 */ /* 0x000fe20000010000 */
[----:B------:R-:W-:-:S02]  /*15730*/  IMAD.MOV.U32 R201, RZ, RZ, R19 ;  /* 0x000000ffffc97224 */ /* 0x000fc400078e0013 */
        /* <DEDUP_REMOVED lines=8> */
[----:B------:R-:W-:Y:S02]  /*157c0*/  WARPGROUP.DEPBAR.LE gsb0, 0x0 ;  /* 0x00008000000079c5 */ /* 0x000fe40000010000 */
[----:B------:R-:W-:-:S06]  /*157d0*/  WARPGROUP.ARRIVE ;  /* 0x00000000000079c5 */ /* 0x000fcc0000000000 */
[----:B------:R-:W-:Y:S01]  /*157e0*/  HGMMA.64x256x16.F32.BF16 R24, R156, gdesc[UR4].tnspB, R24, gsb0 ;  /* 0x43e000049c187df0 */ /* 0x000fe20008001818 */
[----:B------:R-:W-:Y:S01]  /*157f0*/  R2UR UR6, R6 ;  /* 0x00000000060672ca */ /* 0x000fe200000e0000 */
[----:B------:R-:W-:Y:S01]  /*15800*/  FADD.FTZ R6, R180, R177 ;  /* 0x000000b1b4067221 */ /* 0x000fe20000010000 */
[----:B------:R-:W-:Y:S01]  /*15810*/  R2UR UR7, R7 ;  /* 0x00000000070772ca */ /* 0x000fe200000e0000 */
[----:B------:R-:W-:Y:S01]  /*15820*/  FADD.FTZ R7, R206, R205 ;  /* 0x000000cdce077221 */ /* 0x000fe20000010000 */
[----:B------:R-:W-:Y:S02]  /*15830*/  WARPGROUP.DEPBAR.LE gsb0, 0x0 ;  /* 0x00008000000079c5 */ /* 0x000fe40000010000 */
[----:B------:R-:W-:-:S15]  /*15840*/  WARPGROUP.ARRIVE ;  /* 0x00000000000079c5 */ /* 0x000fde0000000000 */
[----:B------:R-:W-:-:S06]  /*15850*/  NOP ;  /* 0x0000000000007918 */ /* 0x000fcc0000000000 */
        /* <DEDUP_REMOVED lines=19> */
.L_x_5500:
[----:B-1----:R-:W-:-:S07]  /*15990*/  IMAD.MOV.U32 R14, RZ, RZ, R189 ;  /* 0x000000ffff0e7224 */ /* 0x002fce00078e00bd */
.L_x_5499:
[----:B------:R-:W-:Y:S05]  /*159a0*/  BSYNC B1 ;  /* 0x0000000000017941 */ /* 0x000fea0003800000 */
.L_x_5498:
        /* <DEDUP_REMOVED lines=8> */
.L_x_5532:
[----:B------:R-:W-:-:S05]  /*15a30*/  VIADD R19, R200, 0x1 ;  /* 0x00000001c8137836 */ /* 0x000fca0000000000 */
[----:B------:R-:W-:-:S04]  /*15a40*/  ISETP.NE.AND P2, PT, R19, 0x2, PT ;  /* 0x000000021300780c */ /* 0x000fc80003f45270 */
[----:B------:R-:W-:Y:S02]  /*15a50*/  SEL R21, RZ, 0x1, P2 ;  /* 0x00000001ff157807 */ /* 0x000fe40001000000 */
[----:B------:R-:W-:Y:S02]  /*15a60*/  SEL R19, R19, RZ, P2 ;  /* 0x000000ff13137207 */ /* 0x000fe40001000000 */
[----:B------:R-:W-:Y:S01]  /*15a70*/  LOP3.LUT R22, R22, R21, RZ, 0x3c, !PT ;  /* 0x0000001516167212 */ /* 0x000fe200078e3cff */
[----:B----4-:R-:W-:Y:S06]  /*15a80*/  @!P0 BRA `(.L_x_5514) ;  /* 0x0000000000048947 */ /* 0x010fec0003800000 */
[----:B------:R-:W-:Y:S01]  /*15a90*/  BPT.TRAP 0x1 ;  /* 0x000000040000795c */ /* 0x000fe20000300000 */
.L_x_5514:
[----:B------:R-:W-:Y:S01]  /*15aa0*/  IMAD R191, R19, 0x8, R18 ;  /* 0x0000000813bf7824 */ /* 0x000fe200078e0212 */
[----:B------:R-:W-:-:S04]  /*15ab0*/  SHF.L.U32 R190, R22, 0x1f, RZ ;  /* 0x0000001f16be7819 */ /* 0x000fc800000006ff */
[----:B------:R0:W1:Y:S01]  /*15ac0*/  SYNCS.PHASECHK.TRANS64.TRYWAIT P2, [R191+URZ+0x38830], R190 ;  /* 0x038830bebf0075a7 */ /* 0x000062000804017f */
[----:B------:R-:W-:Y:S05]  /*15ad0*/  @!P0 BRA `(.L_x_5515) ;  /* 0x0000000000048947 */ /* 0x000fea0003800000 */
[----:B------:R-:W-:Y:S01]  /*15ae0*/  BPT.TRAP 0x1 ;  /* 0x000000040000795c */ /* 0x000fe20000300000 */
.L_x_5515:
[----:B------:R-:W-:Y:S01]  /*15af0*/  BSSY B1, `(.L_x_5516) ;  /* 0x0000006000017945 */ /* 0x000fe20003800000 */
[----:B------:R-:W-:Y:S02]  /*15b00*/  IMAD R202, R19, 0x200, R15 ;  /* 0x0000020013ca7824 */ /* 0x000fe400078e020f */
[----:B------:R-:W-:Y:S01]  /*15b10*/  IMAD.MOV.U32 R203, RZ, RZ, 0x40000040 ;  /* 0x40000040ffcb7424 */ /* 0x000fe200078e00ff */
[----:B-1----:R-:W-:Y:S06]  /*15b20*/  @P2 BRA `(.L_x_5517) ;  /* 0x0000000000082947 */ /* 0x002fec0003800000 */
[----:B------:R-:W1:Y:S02]  /*15b30*/  SYNCS.PHASECHK.TRANS64.TRYWAIT P2, [R191+URZ+0x38830], R190 ;  /* 0x038830bebf0075a7 */ /* 0x000e64000804017f */
[----:B-1----:R-:W-:Y:S05]  /*15b40*/  @!P2 BRA `(.L_x_5518) ;  /* 0x000000ec0050a947 */ /* 0x002fea0003800000 */
.L_x_5517:
[----:B------:R-:W-:Y:S05]  /*15b50*/  BSYNC B1 ;  /* 0x0000000000017941 */ /* 0x000fea0003800000 */
.L_x_5516:
[----:B------:R-:W-:Y:S01]  /*15b60*/  R2UR UR6, R202 ;  /* 0x00000000ca0672ca */ /* 0x000fe200000e0000 */
[----:B------:R-:W-:Y:S01]  /*15b70*/  WARPGROUP.ARRIVE ;  /* 0x00000000000079c5 */ /* 0x000fe20000000000 */
[----:B------:R-:W-:Y:S01]  /*15b80*/  R2UR UR7, R203 ;  /* 0x00000000cb0772ca */ /* 0x000fe200000e0000 */
[----:B------:R-:W-:Y:S01]  /*15b90*/  IMAD.MOV.U32 R205, RZ, RZ, 0x40000040 ;  /* 0x40000040ffcd7424 */ /* 0x000fe200078e00ff */
[----:B------:R-:W-:Y:S01]  /*15ba0*/  R2UR UR4, R4 ;  /* 0x00000000040472ca */ /* 0x000fe200000e0000 */
[----:B------:R-:W-:Y:S01]  /*15bb0*/  IMAD.MOV.U32 R203, RZ, RZ, 0x40000040 ;  /* 0x40000040ffcb7424 */ /* 0x000fe200078e00ff */
[----:B------:R-:W-:Y:S02]  /*15bc0*/  R2UR UR5, R5 ;  /* 0x00000000050572ca */ /* 0x000fe400000e0000 */
[----:B------:R-:W-:-:S11]  /*15bd0*/  IADD3 R204, R202, 0x2, RZ ;  /* 0x00000002cacc7810 */ /* 0x000fd60007ffe0ff */
        /* <DEDUP_REMOVED lines=28> */
.L_x_5519:
[----:B------:R2:W3:Y:S01]  /*15da0*/  SYNCS.PHASECHK.TRANS64.TRYWAIT P2, [R191+URZ+0x38850], R190 ;  /* 0x038850bebf0075a7 */ /* 0x0004e2000804017f */
[----:B------:R-:W-:Y:S05]  /*15db0*/  @!P0 BRA `(.L_x_5520) ;  /* 0x0000000000048947 */ /* 0x000fea0003800000 */
[----:B------:R-:W-:Y:S01]  /*15dc0*/  BPT.TRAP 0x1 ;  /* 0x000000040000795c */ /* 0x000fe20000300000 */
.L_x_5520:
[----:B------:R-:W-:Y:S04]  /*15dd0*/  BSSY B1, `(.L_x_5521) ;  /* 0x0000004000017945 */ /* 0x000fe80003800000 */
[----:B---3--:R-:W-:Y:S05]  /*15de0*/  @P2 BRA `(.L_x_5522) ;  /* 0x0000000000082947 */ /* 0x008fea0003800000 */
[----:B------:R-:W3:Y:S02]  /*15df0*/  SYNCS.PHASECHK.TRANS64.TRYWAIT P2, [R191+URZ+0x38850], R190 ;  /* 0x038850bebf0075a7 */ /* 0x000ee4000804017f */
[----:B---3--:R-:W-:Y:S05]  /*15e00*/  @!P2 BRA `(.L_x_5523) ;  /* 0x000000e800b4a947 */ /* 0x008fea0003800000 */
.L_x_5522:
[----:B------:R-:W-:Y:S05]  /*15e10*/  BSYNC B1 ;  /* 0x0000000000017941 */ /* 0x000fea0003800000 */
.L_x_5521:
        /* <DEDUP_REMOVED lines=11> */
[C---:B------:R-:W-:Y:S02]  /*15ed0*/  VIADD R206, R2.reuse, 0x800 ;  /* 0x0000080002ce7836 */ /* 0x040fe40000000000 */
[----:B0123--:R-:W-:Y:S02]  /*15ee0*/  IMAD.MOV.U32 R190, RZ, RZ, 0x4 ;  /* 0x00000004ffbe7424 */ /* 0x00ffe400078e00ff */
[----:B------:R-:W-:Y:S02]  /*15ef0*/  IMAD.MOV.U32 R207, RZ, RZ, 0x40000040 ;  /* 0x40000040ffcf7424 */ /* 0x000fe400078e00ff */
[----:B------:R-:W-:Y:S01]  /*15f00*/  VIADD R210, R2, 0xe00 ;  /* 0x00000e0002d27836 */ /* 0x000fe20000000000 */
        /* <DEDUP_REMOVED lines=9> */
[----:B----4-:R-:W-:-:S06]  /*15fa0*/  SHF.R.U32.HI R21, RZ, 0x7, R21 ;  /* 0x00000007ff157819 */ /* 0x010fcc0000011615 */
[----:B------:R-:W0:Y:S02]  /*15fb0*/  SHFL.IDX PT, R21, R21, RZ, 0x1f ;  /* 0x00001fff15157589 */ /* 0x000e2400000e0000 */
[----:B0-----:R-:W-:-:S04]  /*15fc0*/  ISETP.GT.AND P2, PT, R21, 0x7f, PT ;  /* 0x0000007f1500780c */ /* 0x001fc80003f44270 */
        /* <DEDUP_REMOVED lines=167> */
[----:B------:R-:W-:Y:S01]  /*16a40*/  IADD3 R204, R203, R201, RZ ;  /* 0x000000c9cbcc7210 */ /* 0x000fe20007ffe0ff */
[----:B------:R-:W-:Y:S02]  /*16a50*/  WARPGROUP.DEPBAR.LE gsb0, 0x0 ;  /* 0x00008000000079c5 */ /* 0x000fe40000010000 */
        /* <DEDUP_REMOVED lines=21> */
[----:B------:R-:W-:Y:S01]  /*16bb0*/  IMAD.MOV.U32 R205, RZ, RZ, 0x40000040 ;  /* 0x40000040ffcd7424 */ /* 0x000fe200078e00ff */
[----:B------:R-:W-:-:S02]  /*16bc0*/  SEL R203, R203, 0x26, P2 ;  /* 0x00000026cbcb7807 */ /* 0x000fc40001000000 */
        /* <DEDUP_REMOVED lines=118> */
[----:B------:R-:W-:Y:S01]  /*17330*/  IMAD.MOV.U32 R207, RZ, RZ, 0x40000040 ;  /* 0x40000040ffcf7424 */ /* 0x000fe200078e00ff */
        /* <DEDUP_REMOVED lines=14> */
[----:B------:R-:W-:-:S04]  /*17420*/  SEL R21, R21, 0x3e, P2 ;  /* 0x0000003e15157807 */ /* 0x000fc80001000000 */
[----:B------:R-:W-:Y:S01]  /*17430*/  LOP3.LUT R21, R21, 0x6, RZ, 0xc0, !PT ;  /* 0x0000000615157812 */ /* 0x000fe200078ec0ff */
[----:B------:R-:W-:Y:S02]  /*17440*/  WARPGROUP.DEPBAR.LE gsb0, 0x0 ;  /* 0x00008000000079c5 */ /* 0x000fe40000010000 */
[----:B------:R-:W-:-:S06]  /*17450*/  WARPGROUP.ARRIVE ;  /* 0x00000000000079c5 */ /* 0x000fcc0000000000 */
[----:B------:R-:W-:Y:S01]  /*17460*/  HGMMA.64x64x16.F32.BF16 R152, gdesc[UR4], R152, gsb0 ;  /* 0x00e00000049879f0 */ /* 0x000fe20008001898 */
[----:B------:R-:W-:Y:S01]  /*17470*/  R2UR UR4, R204 ;  /* 0x00000000cc0472ca */ /* 0x000fe200000e0000 */
[--C-:B------:R-:W-:Y:S01]  /*17480*/  IMAD.IADD R204, R201, 0x1, R206.reuse ;  /* 0x00000001c9cc7824 */ /* 0x100fe200078e02ce */
[----:B------:R-:W-:Y:S01]  /*17490*/  R2UR UR5, R205 ;  /* 0x00000000cd0572ca */ /* 0x000fe200000e0000 */
[----:B------:R-:W-:Y:S02]  /*174a0*/  IMAD.MOV.U32 R205, RZ, RZ, 0x40000040 ;  /* 0x40000040ffcd7424 */ /* 0x000fe400078e00ff */
[----:B------:R-:W-:Y:S01]  /*174b0*/  IMAD.IADD R206, R190, 0x1, R206 ;  /* 0x00000001bece7824 */ /* 0x000fe200078e02ce */
[----:B------:R-:W-:Y:S01]  /*174c0*/  R2UR UR6, R204 ;  /* 0x00000000cc0672ca */ /* 0x000fe200000e0000 */
[----:B------:R-:W-:Y:S01]  /*174d0*/  IMAD.IADD R204, R210, 0x1, R190 ;  /* 0x00000001d2cc7824 */ /* 0x000fe200078e02be */
[----:B------:R-:W-:Y:S01]  /*174e0*/  R2UR UR7, R205 ;  /* 0x00000000cd0772ca */ /* 0x000fe200000e0000 */
[----:B------:R-:W-:-:S02]  /*174f0*/  IMAD.MOV.U32 R205, RZ, RZ, 0x40000040 ;  /* 0x40000040ffcd7424 */ /* 0x000fc400078e00ff */
[----:B------:R-:W-:-:S05]  /*17500*/  IMAD.MOV.U32 R190, RZ, RZ, 0x1000 ;  /* 0x00001000ffbe7424 */ /* 0x000fca00078e00ff */
        /* <DEDUP_REMOVED lines=106> */
[----:B-1----:R-:W-:-:S04]  /*17bb0*/  @P2 IMAD.HI.U32 R206, R223, R154, RZ ;  /* 0x0000009adfce2227 */ /* 0x002fc800078e00ff */
[----:B------:R-:W-:Y:S01]  /*17bc0*/  IMAD.MOV.U32 R154, RZ, RZ, R223 ;  /* 0x000000ffff9a7224 */ /* 0x000fe200078e00df */
[----:B------:R-:W-:-:S04]  /*17bd0*/  @P2 SHF.R.U32.HI R154, RZ, R155, R206 ;  /* 0x0000009bff9a2219 */ /* 0x000fc800000116ce */
[----:B------:R-:W-:Y:S01]  /*17be0*/  LOP3.LUT R154, RZ, R154, RZ, 0x33, !PT ;  /* 0x0000009aff9a7212 */ /* 0x000fe200078e33ff */
[----:B------:R-:W-:Y:S06]  /*17bf0*/  BRA `(.L_x_5527) ;  /* 0x0000000000187947 */ /* 0x000fec0003800000 */
.L_x_5526:
[----:B------:R-:W-:-:S05]  /*17c00*/  IMAD.U32 R207, RZ, RZ, UR38 ;  /* 0x00000026ffcf7e24 */ /* 0x000fca000f8e00ff */
[----:B------:R-:W-:-:S13]  /*17c10*/  ISETP.NE.AND P2, PT, R207, 0x1, PT ;  /* 0x00000001cf00780c */ /* 0x000fda0003f45270 */
[----:B------:R-:W1:Y:S02]  /*17c20*/  @P2 LDC.64 R154, c[0x0][0xae0] ;  /* 0x0002b800ff9a2b82 */ /* 0x000e640000000a00 */
[----:B-1----:R-:W-:Y:S01]  /*17c30*/  @P2 IMAD.HI.U32 R206, R223, R154, RZ ;  /* 0x0000009adfce2227 */ /* 0x002fe200078e00ff */
[----:B------:R-:W-:-:S04]  /*17c40*/  MOV R154, R223 ;  /* 0x000000df009a7202 */ /* 0x000fc80000000f00 */
[----:B------:R-:W-:-:S07]  /*17c50*/  @P2 SHF.R.U32.HI R154, RZ, R155, R206 ;  /* 0x0000009bff9a2219 */ /* 0x000fce00000116ce */
.L_x_5527:
[----:B------:R-:W-:Y:S05]  /*17c60*/  BSYNC B1 ;  /* 0x0000000000017941 */ /* 0x000fea0003800000 */
.L_x_5525:
[----:B------:R-:W-:-:S04]  /*17c70*/  IMAD R154, R154, R207, -R178 ;  /* 0x000000cf9a9a7224 */ /* 0x000fc800078e0ab2 */
[----:B------:R-:W-:-:S05]  /*17c80*/  IMAD.IADD R154, R154, 0x1, -R185 ;  /* 0x000000019a9a7824 */ /* 0x000fca00078e0ab9 */
[----:B------:R-:W-:Y:S02]  /*17c90*/  VIADDMNMX R182, R154, R207, R182, PT ;  /* 0x000000cf9ab67246 */ /* 0x000fe400038001b6 */
[----:B------:R-:W-:-:S07]  /*17ca0*/  VIMNMX R181, R181, R154, !PT ;  /* 0x0000009ab5b57248 */ /* 0x000fce0007fe0100 */
.L_x_5524:
[----:B------:R-:W-:Y:S02]  /*17cb0*/  ISETP.GT.AND P2, PT, R14, -0x1, PT ;  /* 0xffffffff0e00780c */ /* 0x000fe40003f44270 */
[----:B------:R-:W-:Y:S02]  /*17cc0*/  IADD3 R205, R205, 0x8, R0 ;  /* 0x00000008cdcd7810 */ /* 0x000fe40007ffe000 */
        /* <DEDUP_REMOVED lines=9> */
[----:B0-----:R-:W-:-:S02]  /*17d60*/  FSEL R190, R190, -INF , !P5 ;  /* 0xff800000bebe7808 */ /* 0x001fc40006800000 */
        /* <DEDUP_REMOVED lines=53> */
.L_x_5530:
[----:B------:R-:W-:Y:S02]  /*180c0*/  IMAD.U32 R170, RZ, RZ, UR38 ;  /* 0x00000026ffaa7e24 */ /* 0x000fe4000f8e00ff */
[----:B------:R-:W-:-:S03]  /*180d0*/  IMAD.MOV.U32 R171, RZ, RZ, R189 ;  /* 0x000000ffffab7224 */ /* 0x000fc600078e00bd */
[----:B------:R-:W-:-:S13]  /*180e0*/  ISETP.NE.AND P3, PT, R170, 0x1, PT ;  /* 0x00000001aa00780c */ /* 0x000fda0003f65270 */
[----:B------:R-:W0:Y:S02]  /*180f0*/  @P3 LDC.64 R154, c[0x0][0xae0] ;  /* 0x0002b800ff9a3b82 */ /* 0x000e240000000a00 */
[----:B0-----:R-:W-:-:S05]  /*18100*/  @P3 IMAD.HI.U32 R154, R189, R154, RZ ;  /* 0x0000009abd9a3227 */ /* 0x001fca00078e00ff */
[----:B------:R-:W-:-:S07]  /*18110*/  @P3 SHF.R.U32.HI R171, RZ, R155, R154 ;  /* 0x0000009bffab3219 */ /* 0x000fce000001169a */
.L_x_5531:
[----:B------:R-:W-:Y:S05]  /*18120*/  BSYNC B1 ;  /* 0x0000000000017941 */ /* 0x000fea0003800000 */
.L_x_5529:
[----:B------:R-:W-:-:S04]  /*18130*/  IMAD R178, R171, R170, -R178 ;  /* 0x000000aaabb27224 */ /* 0x000fc800078e0ab2 */
[----:B------:R-:W-:-:S05]  /*18140*/  IMAD.IADD R178, R178, 0x1, -R185 ;  /* 0x00000001b2b27824 */ /* 0x000fca00078e0ab9 */
[----:B------:R-:W-:Y:S02]  /*18150*/  VIADDMNMX R205, R178, R170, R205, PT ;  /* 0x000000aab2cd7246 */ /* 0x000fe400038001cd */
[----:B------:R-:W-:-:S07]  /*18160*/  VIMNMX R183, R183, R178, !PT ;  /* 0x000000b2b7b77248 */ /* 0x000fce0007fe0100 */
.L_x_5528:
[----:B------:R-:W-:Y:S01]  /*18170*/  FMNMX.FTZ R155, R152, R199, !PT ;  /* 0x000000c7989b7209 */ /* 0x000fe20007810000 */
[----:B------:R-:W-:Y:S01]  /*18180*/  IMAD.MOV.U32 R171, RZ, RZ, 0x40000040 ;  /* 0x40000040ffab7424 */ /* 0x000fe200078e00ff */
[----:B------:R-:W-:Y:S01]  /*18190*/  ISETP.GT.AND P5, PT, R183, 0x9, P2 ;  /* 0x00000009b700780c */ /* 0x000fe200017a4270 */
[----:B------:R-:W-:Y:S01]  /*181a0*/  IMAD R170, R19, 0x1000, R188 ;  /* 0x0000100013aa7824 */ /* 0x000fe200078e02bc */
[----:B------:R-:W-:Y:S01]  /*181b0*/  FMNMX.FTZ R154, R190, R155, !PT ;  /* 0x0000009bbe9a7209 */ /* 0x000fe20007810000 */
[----:B------:R-:W-:Y:S01]  /*181c0*/  @!P1 VIADD R191, R191, 0x38860 ;  /* 0x00038860bfbf9836 */ /* 0x000fe20000000000 */
[----:B------:R-:W-:Y:S02]  /*181d0*/  ISETP.GT.AND P3, PT, R183, 0x1, P2 ;  /* 0x00000001b700780c */ /* 0x000fe40001764270 */
[----:B------:R-:W-:Y:S02]  /*181e0*/  FMNMX.FTZ R155, R201, R154, !PT ;  /* 0x0000009ac99b7209 */ /* 0x000fe40007810000 */
[----:B------:R-:W-:-:S02]  /*181f0*/  ISETP.LT.OR P5, PT, R205, 0xa, P5 ;  /* 0x0000000acd00780c */ /* 0x000fc40002fa1670 */
[----:B------:R-:W-:Y:S02]  /*18200*/  FMNMX.FTZ R154, R202, R155, !PT ;  /* 0x0000009bca9a7209 */ /* 0x000fe40007810000 */
[----:B------:R-:W-:Y:S02]  /*18210*/  ISETP.LT.OR P3, PT, R205, 0x2, P3 ;  /* 0x00000002cd00780c */ /* 0x000fe40001f61670 */
[----:B------:R-:W-:Y:S02]  /*18220*/  FMNMX.FTZ R155, R203, R154, !PT ;  /* 0x0000009acb9b7209 */ /* 0x000fe40007810000 */
[----:B------:R-:W-:Y:S02]  /*18230*/  R2UR UR7, R171 ;  /* 0x00000000ab0772ca */ /* 0x000fe400000e0000 */
[----:B------:R-:W-:Y:S02]  /*18240*/  FMNMX.FTZ R154, R204, R155, !PT ;  /* 0x0000009bcc9a7209 */ /* 0x000fe40007810000 */
[----:B------:R-:W-:-:S02]  /*18250*/  FSEL R157, R157, -INF , !P5 ;  /* 0xff8000009d9d7808 */ /* 0x000fc40006800000 */
        /* <DEDUP_REMOVED lines=8> */
[----:B------:R-:W-:Y:S02]  /*182e0*/  FMNMX.FTZ R154, R206, R155, !PT ;  /* 0x0000009bce9a7209 */ /* 0x000fe40007810000 */
[----:B------:R-:W-:Y:S02]  /*182f0*/  ISETP.LT.OR P3, PT, R205, 0x11, P3 ;  /* 0x00000011cd00780c */ /* 0x000fe40001f61670 */
        /* <DEDUP_REMOVED lines=13> */
[----:B------:R-:W-:Y:S02]  /*183d0*/  ISETP.GT.AND P5, PT, R183, RZ, P2 ;  /* 0x000000ffb700720c */ /* 0x000fe400017a4270 */
[----:B------:R-:W-:-:S02]  /*183e0*/  FSEL R161, R161, -INF , !P3 ;  /* 0xff800000a1a17808 */ /* 0x000fc40005800000 */
[----:B------:R-:W-:Y:S02]  /*183f0*/  ISETP.GT.AND P3, PT, R183, 0x28, P2 ;  /* 0x00000028b700780c */ /* 0x000fe40001764270 */
[C---:B------:R-:W-:Y:S02]  /*18400*/  ISETP.LT.OR P5, PT, R205.reuse, 0x1, P5 ;  /* 0x00000001cd00780c */ /* 0x040fe40002fa1670 */
[----:B------:R-:W-:Y:S02]  /*18410*/  ISETP.LT.OR P3, PT, R205, 0x29, P3 ;  /* 0x00000029cd00780c */ /* 0x000fe40001f61670 */
[C---:B------:R-:W-:Y:S02]  /*18420*/  ISETP.GT.AND P4, PT, R183.reuse, 0x8, P2 ;  /* 0x00000008b700780c */ /* 0x040fe40001784270 */
[----:B------:R-:W-:Y:S02]  /*18430*/  FSEL R166, R166, -INF , !P3 ;  /* 0xff800000a6a67808 */ /* 0x000fe40005800000 */
[----:B------:R-:W-:-:S02]  /*18440*/  ISETP.GT.AND P3, PT, R183, 0x30, P2 ;  /* 0x00000030b700780c */ /* 0x000fc40001764270 */
[C---:B------:R-:W-:Y:S02]  /*18450*/  ISETP.LT.OR P4, PT, R205.reuse, 0x9, P4 ;  /* 0x00000009cd00780c */ /* 0x040fe40002781670 */
[----:B------:R-:W-:Y:S02]  /*18460*/  ISETP.LT.OR P3, PT, R205, 0x31, P3 ;  /* 0x00000031cd00780c */ /* 0x000fe40001f61670 */
[----:B------:R-:W-:Y:S02]  /*18470*/  FSEL R156, R156, -INF , !P4 ;  /* 0xff8000009c9c7808 */ /* 0x000fe40006000000 */
[----:B0-----:R-:W-:Y:S02]  /*18480*/  FMNMX.FTZ R171, R155, R154, !PT ;  /* 0x0000009a9bab7209 */ /* 0x001fe40007810000 */
[----:B------:R-:W-:Y:S02]  /*18490*/  FSEL R155, R21, -INF , !P5 ;  /* 0xff800000159b7808 */ /* 0x000fe40006800000 */
[----:B------:R-:W-:Y:S01]  /*184a0*/  FSEL R182, R172, -INF , !P3 ;  /* 0xff800000acb67808 */ /* 0x000fe20005800000 */
[----:B------:R-:W0:Y:S01]  /*184b0*/  SHFL.BFLY PT, R178, R171, 0x1, 0x1f ;  /* 0x0c201f00abb27f89 */ /* 0x000e2200000e0000 */
[----:B------:R-:W-:-:S02]  /*184c0*/  ISETP.GT.AND P4, PT, R183, 0x11, P2 ;  /* 0x00000011b700780c */ /* 0x000fc40001784270 */
[----:B------:R-:W-:Y:S02]  /*184d0*/  ISETP.GT.AND P5, PT, R183, 0x38, P2 ;  /* 0x00000038b700780c */ /* 0x000fe400017a4270 */
[C---:B------:R-:W-:Y:S02]  /*184e0*/  ISETP.LT.OR P4, PT, R205.reuse, 0x12, P4 ;  /* 0x00000012cd00780c */ /* 0x040fe40002781670 */
[----:B------:R-:W-:Y:S02]  /*184f0*/  ISETP.LT.OR P5, PT, R205, 0x39, P5 ;  /* 0x00000039cd00780c */ /* 0x000fe40002fa1670 */
[----:B------:R-:W-:Y:S02]  /*18500*/  FSEL R159, R159, -INF , !P4 ;  /* 0xff8000009f9f7808 */ /* 0x000fe40006000000 */
[----:B------:R-:W-:Y:S02]  /*18510*/  ISETP.GT.AND P4, PT, R183, 0x20, P2 ;  /* 0x00000020b700780c */ /* 0x000fe40001784270 */
[----:B------:R-:W-:-:S02]  /*18520*/  R2UR UR6, R170 ;  /* 0x00000000aa0672ca */ /* 0x000fc400000e0000 */
[----:B------:R-:W-:Y:S02]  /*18530*/  ISETP.LT.OR P4, PT, R205, 0x21, P4 ;  /* 0x00000021cd00780c */ /* 0x000fe40002781670 */
[----:B------:R-:W-:Y:S02]  /*18540*/  @!P1 PRMT R191, RZ, 0x654, R191 ;  /* 0x00000654ffbf9816 */ /* 0x000fe400000000bf */
[----:B------:R-:W-:Y:S02]  /*18550*/  FSEL R162, R162, -INF , !P4 ;  /* 0xff800000a2a27808 */ /* 0x000fe40006000000 */
[----:B------:R-:W-:Y:S02]  /*18560*/  ISETP.GT.AND P4, PT, R183, 0x29, P2 ;  /* 0x00000029b700780c */ /* 0x000fe40001784270 */
[----:B0-----:R-:W-:Y:S02]  /*18570*/  FMNMX.FTZ R21, R171, R178, !PT ;  /* 0x000000b2ab157209 */ /* 0x001fe40007810000 */
[----:B------:R-:W-:-:S02]  /*18580*/  FMNMX.FTZ R178, R155, R198, !PT ;  /* 0x000000c69bb27209 */ /* 0x000fc40007810000 */
[----:B------:R-:W-:Y:S02]  /*18590*/  ISETP.LT.OR P4, PT, R205, 0x2a, P4 ;  /* 0x0000002acd00780c */ /* 0x000fe40002781670 */
[----:B------:R-:W-:Y:S02]  /*185a0*/  FMNMX.FTZ R171, R153, R178, !PT ;  /* 0x000000b299ab7209 */ /* 0x000fe40007810000 */
[----:B------:R-:W-:Y:S01]  /*185b0*/  FSEL R154, R168, -INF , !P4 ;  /* 0xff800000a89a7808 */ /* 0x000fe20006000000 */
[----:B------:R-:W-:Y:S01]  /*185c0*/  IMAD.U32 R168, RZ, RZ, UR37 ;  /* 0x00000025ffa87e24 */ /* 0x000fe2000f8e00ff */
[----:B------:R-:W-:Y:S02]  /*185d0*/  FMNMX.FTZ R172, R156, R171, !PT ;  /* 0x000000ab9cac7209 */ /* 0x000fe40007810000 */
[----:B------:R-:W-:Y:S02]  /*185e0*/  ISETP.GT.AND P4, PT, R183, 0x31, P2 ;  /* 0x00000031b700780c */ /* 0x000fe40001784270 */
[----:B------:R-:W-:-:S02]  /*185f0*/  FMNMX.FTZ R171, R157, R172, !PT ;  /* 0x000000ac9dab7209 */ /* 0x000fc40007810000 */
[----:B------:R-:W-:Y:S02]  /*18600*/  ISETP.GT.AND P2, PT, R183, 0x39, P2 ;  /* 0x00000039b700780c */ /* 0x000fe40001744270 */
[----:B------:R-:W-:Y:S02]  /*18610*/  FMNMX.FTZ R172, R158, R171, !PT ;  /* 0x000000ab9eac7209 */ /* 0x000fe40007810000 */
[----:B------:R-:W-:Y:S02]  /*18620*/  ISETP.LT.OR P4, PT, R205, 0x32, P4 ;  /* 0x00000032cd00780c */ /* 0x000fe40002781670 */
[----:B------:R-:W-:Y:S02]  /*18630*/  FMNMX.FTZ R171, R159, R172, !PT ;  /* 0x000000ac9fab7209 */ /* 0x000fe40007810000 */
[----:B------:R-:W-:Y:S01]  /*18640*/  ISETP.LT.OR P2, PT, R205, 0x3a, P2 ;  /* 0x0000003acd00780c */ /* 0x000fe20001741670 */
[----:B------:R-:W-:Y:S01]  /*18650*/  FMUL.FTZ R205, R21, R168 ;  /* 0x000000a815cd7220 */ /* 0x000fe20000410000 */
[----:B------:R-:W-:-:S02]  /*18660*/  FMNMX.FTZ R172, R160, R171, !PT ;  /* 0x000000aba0ac7209 */ /* 0x000fc40007810000 */
[----:B------:R-:W-:Y:S02]  /*18670*/  FSETP.NEU.FTZ.AND P3, PT, R21, -INF , PT ;  /* 0xff8000001500780b */ /* 0x000fe40003f7d000 */
[----:B------:R-:W-:Y:S02]  /*18680*/  FMNMX.FTZ R171, R161, R172, !PT ;  /* 0x000000aca1ab7209 */ /* 0x000fe40007810000 */
[----:B------:R-:W-:Y:S02]  /*18690*/  FSEL R205, R205, RZ, P3 ;  /* 0x000000ffcdcd7208 */ /* 0x000fe40001800000 */
[----:B------:R-:W-:Y:S02]  /*186a0*/  FMNMX.FTZ R171, R162, R171, !PT ;  /* 0x000000aba2ab7209 */ /* 0x000fe40007810000 */
        /* <DEDUP_REMOVED lines=13> */
[-CC-:B------:R-:W-:Y:S01]  /*18780*/  FFMA.FTZ R175, R167, R168.reuse, -R205.reuse ;  /* 0x000000a8a7af7223 */ /* 0x180fe200000108cd */
[----:B------:R-:W-:Y:S01]  /*18790*/  FMNMX.FTZ R173, R182, R171, !PT ;  /* 0x000000abb6ad7209 */ /* 0x000fe20007810000 */
[-CC-:B------:R-:W-:Y:S01]  /*187a0*/  FFMA.FTZ R169, R169, R168.reuse, -R205.reuse ;  /* 0x000000a8a9a97223 */ /* 0x180fe200000108cd */
[----:B------:R0:W-:Y:S01]  /*187b0*/  MUFU.EX2 R171, R178 ;  /* 0x000000b200ab7308 */ /* 0x0001e20000000800 */
[-CC-:B------:R-:W-:Y:S01]  /*187c0*/  FFMA.FTZ R207, R207, R168.reuse, -R205.reuse ;  /* 0x000000a8cfcf7223 */ /* 0x180fe200000108cd */
[----:B------:R-:W-:Y:S01]  /*187d0*/  FMNMX.FTZ R172, R210, R173, !PT ;  /* 0x000000add2ac7209 */ /* 0x000fe20007810000 */
[-CC-:B------:R-:W-:Y:S01]  /*187e0*/  FFMA.FTZ R173, R163, R168.reuse, -R205.reuse ;  /* 0x000000a8a3ad7223 */ /* 0x180fe200000108cd */
[-CC-:B------:R-:W-:Y:S01]  /*187f0*/  FFMA.FTZ R176, R176, R168.reuse, -R205.reuse ;  /* 0x000000a8b0b07223 */ /* 0x180fe200000108cd */
[--C-:B------:R-:W-:Y:S01]  /*18800*/  FFMA.FTZ R177, R177, R168, -R205.reuse ;  /* 0x000000a8b1b17223 */ /* 0x100fe200000108cd */
[----:B------:R-:W-:Y:S01]  /*18810*/  FMNMX.FTZ R181, R203, R172, !PT ;  /* 0x000000accbb57209 */ /* 0x000fe20007810000 */
[-CC-:B------:R-:W-:Y:S01]  /*18820*/  FFMA.FTZ R179, R179, R168.reuse, -R205.reuse ;  /* 0x000000a8b3b37223 */ /* 0x180fe200000108cd */
[----:B------:R1:W-:Y:S01]  /*18830*/  MUFU.EX2 R172, R204 ;  /* 0x000000cc00ac7308 */ /* 0x0003e20000000800 */
[-CC-:B0-----:R-:W-:Y:S01]  /*18840*/  FFMA.FTZ R178, R206, R168.reuse, -R205.reuse ;  /* 0x000000a8ceb27223 */ /* 0x181fe200000108cd */
[----:B------:R-:W-:Y:S01]  /*18850*/  FMNMX.FTZ R181, R222, R181, !PT ;  /* 0x000000b5deb57209 */ /* 0x000fe20007810000 */
[----:B------:R-:W-:Y:S01]  /*18860*/  FFMA.FTZ R205, R180, R168, -R205 ;  /* 0x000000a8b4cd7223 */ /* 0x000fe200000108cd */
[----:B------:R-:W-:-:S03]  /*18870*/  FSEL R180, R21, RZ, P3 ;  /* 0x000000ff15b47208 */ /* 0x000fc60001800000 */
[----:B------:R-:W0:Y:S01]  /*18880*/  SHFL.BFLY PT, R190, R181, 0x2, 0x1f ;  /* 0x0c401f00b5be7f89 */ /* 0x000e2200000e0000 */
[----:B------:R-:W-:Y:S01]  /*18890*/  MUFU.EX2 R152, R152 ;  /* 0x0000009800987308 */ /* 0x000fe20000000800 */
[----:B------:R-:W-:Y:S01]  /*188a0*/  FADD.FTZ R165, -R180, R199 ;  /* 0x000000c7b4a57221 */ /* 0x000fe20000010100 */
[----:B-1----:R-:W-:-:S05]  /*188b0*/  IMAD.MOV R204, RZ, RZ, -R195 ;  /* 0x000000ffffcc7224 */ /* 0x002fca00078e0ac3 */
[----:B------:R-:W-:Y:S01]  /*188c0*/  ISETP.NE.AND P3, PT, R185, R204, PT ;  /* 0x000000ccb900720c */ /* 0x000fe20003f65270 */
[----:B------:R-:W-:Y:S08]  /*188d0*/  MUFU.EX2 R183, R183 ;  /* 0x000000b700b77308 */ /* 0x000ff00000000800 */
[----:B------:R-:W-:Y:S04]  /*188e0*/  MUFU.EX2 R201, R201 ;  /* 0x000000c900c97308 */ /* 0x000fe80000000800 */
[----:B------:R-:W-:Y:S01]  /*188f0*/  @!P3 IMAD R199, R200, 0x40, R193 ;  /* 0x00000040c8c7b824 */ /* 0x000fe200078e02c1 */
[----:B0-----:R-:W-:-:S03]  /*18900*/  FMNMX.FTZ R163, R181, R190, !PT ;  /* 0x000000beb5a37209 */ /* 0x001fc60007810000 */
[----:B------:R-:W-:Y:S01]  /*18910*/  MUFU.EX2 R202, R202 ;  /* 0x000000ca00ca7308 */ /* 0x000fe20000000800 */
[----:B------:R-:W-:Y:S01]  /*18920*/  @!P3 IMAD R199, R199, 0x4, R18 ;  /* 0x00000004c7c7b824 */ /* 0x000fe200078e0212 */
[----:B------:R-:W0:Y:S06]  /*18930*/  SHFL.BFLY PT, R190, R163, 0x1, 0x1f ;  /* 0x0c201f00a3be7f89 */ /* 0x000e2c00000e0000 */
[----:B------:R-:W-:Y:S08]  /*18940*/  MUFU.EX2 R181, R207 ;  /* 0x000000cf00b57308 */ /* 0x000ff00000000800 */
[----:B------:R1:W-:Y:S08]  /*18950*/  MUFU.EX2 R180, R205 ;  /* 0x000000cd00b47308 */ /* 0x0003f00000000800 */
[----:B------:R-:W-:Y:S01]  /*18960*/  MUFU.EX2 R173, R173 ;  /* 0x000000ad00ad7308 */ /* 0x000fe20000000800 */
[----:B0-----:R-:W-:Y:S01]  /*18970*/  FMNMX.FTZ R190, R163, R190, !PT ;  /* 0x000000bea3be7209 */ /* 0x001fe20007810000 */
[----:B------:R-:W-:-:S03]  /*18980*/  FMUL.FTZ R163, R165, R168 ;  /* 0x000000a8a5a37220 */ /* 0x000fc60000410000 */
[C---:B------:R-:W-:Y:S01]  /*18990*/  FSETP.NEU.FTZ.AND P2, PT, R190.reuse, -INF , PT ;  /* 0xff800000be00780b */ /* 0x040fe20003f5d000 */
[C---:B------:R-:W-:Y:S02]  /*189a0*/  FMUL.FTZ R167, R190.reuse, R168 ;  /* 0x000000a8bea77220 */ /* 0x040fe40000410000 */
[----:B------:R-:W-:Y:S01]  /*189b0*/  MUFU.EX2 R174, R174 ;  /* 0x000000ae00ae7308 */ /* 0x000fe20000000800 */
[----:B------:R-:W-:Y:S02]  /*189c0*/  FSEL R165, R190, RZ, P2 ;  /* 0x000000ffbea57208 */ /* 0x000fe40001000000 */
[----:B------:R-:W-:Y:S02]  /*189d0*/  FSEL R167, R167, RZ, P2 ;  /* 0x000000ffa7a77208 */ /* 0x000fe40001000000 */
[----:B------:R-:W-:Y:S01]  /*189e0*/  ISETP.GT.AND P2, PT, R14, R212, PT ;  /* 0x000000d40e00720c */ /* 0x000fe20003f44270 */
[----:B------:R-:W-:Y:S02]  /*189f0*/  FADD.FTZ R165, -R165, R198 ;  /* 0x000000c6a5a57221 */ /* 0x000fe40000010100 */
[----:B------:R-:W0:Y:S01]  /*18a00*/  MUFU.EX2 R163, R163 ;  /* 0x000000a300a37308 */ /* 0x000e220000000800 */
[-CC-:B------:R-:W-:Y:S01]  /*18a10*/  FFMA.FTZ R155, R155, R168.reuse, -R167.reuse ;  /* 0x000000a89b9b7223 */ /* 0x180fe200000108a7 */
[-CC-:B------:R-:W-:Y:S01]  /*18a20*/  FFMA.FTZ R153, R153, R168.reuse, -R167.reuse ;  /* 0x000000a899997223 */ /* 0x180fe200000108a7 */
[-C--:B------:R-:W-:Y:S01]  /*18a30*/  FMUL.FTZ R165, R165, R168.reuse ;  /* 0x000000a8a5a57220 */ /* 0x080fe20000410000 */
        /* <DEDUP_REMOVED lines=9> */
[-CC-:B-1----:R-:W-:Y:S01]  /*18ad0*/  FFMA.FTZ R205, R166, R168.reuse, -R167.reuse ;  /* 0x000000a8a6cd7223 */ /* 0x182fe200000108a7 */
[-CC-:B------:R-:W-:Y:S01]  /*18ae0*/  FFMA.FTZ R206, R154, R168.reuse, -R167.reuse ;  /* 0x000000a89ace7223 */ /* 0x180fe200000108a7 */
[--C-:B------:R-:W-:Y:S01]  /*18af0*/  FFMA.FTZ R207, R182, R168, -R167.reuse ;  /* 0x000000a8b6cf7223 */ /* 0x100fe200000108a7 */
[----:B------:R-:W1:Y:S01]  /*18b00*/  MUFU.EX2 R165, R165 ;  /* 0x000000a500a57308 */ /* 0x000e620000000800 */
[----:B0-----:R-:W-:Y:S01]  /*18b10*/  FFMA.FTZ R6, R163, R6, R152 ;  /* 0x00000006a3067223 */ /* 0x001fe20000010098 */
[-CC-:B------:R-:W-:Y:S01]  /*18b20*/  FFMA.FTZ R210, R210, R168.reuse, -R167.reuse ;  /* 0x000000a8d2d27223 */ /* 0x180fe200000108a7 */
[-CC-:B------:R-:W-:Y:S01]  /*18b30*/  FFMA.FTZ R156, R203, R168.reuse, -R167.reuse ;  /* 0x000000a8cb9c7223 */ /* 0x180fe200000108a7 */
[----:B------:R-:W-:Y:S01]  /*18b40*/  FFMA.FTZ R224, R222, R168, -R167 ;  /* 0x000000a8dee07223 */ /* 0x000fe200000108a7 */
[C---:B------:R-:W-:Y:S01]  /*18b50*/  FADD.FTZ R6, R183.reuse, R6 ;  /* 0x00000006b7067221 */ /* 0x040fe20000010000 */
[----:B------:R-:W-:Y:S01]  /*18b60*/  @!P3 STS [R199+0x38400], R163 ;  /* 0x038400a3c700b388 */ /* 0x000fe20000000800 */
[----:B------:R-:W-:Y:S01]  /*18b70*/  F2FP.BF16.F32.PACK_AB R152, R183, R152 ;  /* 0x00000098b798723e */ /* 0x000fe200000010ff */
[----:B------:R-:W0:Y:S01]  /*18b80*/  MUFU.EX2 R153, R153 ;  /* 0x0000009900997308 */ /* 0x000e220000000800 */
[----:B------:R-:W-:Y:S01]  /*18b90*/  FADD.FTZ R167, R201, R6 ;  /* 0x00000006c9a77221 */ /* 0x000fe20000010000 */
[----:B------:R-:W-:Y:S01]  /*18ba0*/  F2FP.BF16.F32.PACK_AB R154, R202, R201 ;  /* 0x000000c9ca9a723e */ /* 0x000fe200000010ff */
[-C--:B------:R-:W-:Y:S01]  /*18bb0*/  FMUL.FTZ R24, R24, R163.reuse ;  /* 0x000000a318187220 */ /* 0x080fe20000410000 */
[-C--:B------:R-:W-:Y:S01]  /*18bc0*/  FMUL.FTZ R25, R25, R163.reuse ;  /* 0x000000a319197220 */ /* 0x080fe20000410000 */
[----:B------:R-:W-:Y:S01]  /*18bd0*/  FADD.FTZ R200, R202, R167 ;  /* 0x000000a7cac87221 */ /* 0x000fe20000010000 */
[-C--:B------:R-:W-:Y:S01]  /*18be0*/  FMUL.FTZ R28, R28, R163.reuse ;  /* 0x000000a31c1c7220 */ /* 0x080fe20000410000 */
[----:B------:R-:W-:Y:S01]  /*18bf0*/  FMUL.FTZ R29, R29, R163 ;  /* 0x000000a31d1d7220 */ /* 0x000fe20000410000 */
[----:B------:R-:W-:Y:S01]  /*18c00*/  MUFU.EX2 R198, R198 ;  /* 0x000000c600c67308 */ /* 0x000fe20000000800 */
[----:B-1----:R1:W-:Y:S01]  /*18c10*/  @!P3 STS [R199+0x38420], R165 ;  /* 0x038420a5c700b388 */ /* 0x0023e20000000800 */
[----:B------:R-:W-:Y:S01]  /*18c20*/  FFMA.FTZ R6, R165, R7, R155 ;  /* 0x00000007a5067223 */ /* 0x000fe2000001009b */
        /* <DEDUP_REMOVED lines=13> */
[----:B-1----:R0:W-:Y:S01]  /*18d00*/  MUFU.EX2 R199, R158 ;  /* 0x0000009e00c77308 */ /* 0x0021e20000000800 */
        /* <DEDUP_REMOVED lines=59> */
[----:B0-----:R-:W-:Y:S01]  /*190c0*/  F2FP.BF16.F32.PACK_AB R158, R174, R173 ;  /* 0x000000adae9e723e */ /* 0x001fe200000010ff */
[----:B------:R-:W-:Y:S01]  /*190d0*/  FMUL.FTZ R26, R26, R165 ;  /* 0x000000a51a1a7220 */ /* 0x000fe20000410000 */
[----:B-1----:R-:W-:Y:S01]  /*190e0*/  F2FP.BF16.F32.PACK_AB R157, R183, R199 ;  /* 0x000000c7b79d723e */ /* 0x002fe200000010ff */
[----:B------:R-:W-:Y:S01]  /*190f0*/  FMUL.FTZ R27, R27, R165 ;  /* 0x000000a51b1b7220 */ /* 0x000fe20000410000 */
[----:B------:R-:W0:Y:S01]  /*19100*/  MUFU.EX2 R204, R204 ;  /* 0x000000cc00cc7308 */ /* 0x000e220000000800 */
        /* <DEDUP_REMOVED lines=72> */
[----:B---3--:R-:W-:Y:S01]  /*19590*/  F2FP.BF16.F32.PACK_AB R156, R172, R171 ;  /* 0x000000abac9c723e */ /* 0x008fe200000010ff */
[----:B------:R3:W-:Y:S01]  /*195a0*/  STSM.16.M88.4 [R196+0x36400], R152 ;  /* 0x03640098c4007844 */ /* 0x0007e20000000200 */
[----:B------:R-:W-:Y:S01]  /*195b0*/  F2FP.BF16.F32.PACK_AB R160, R169, R175 ;  /* 0x000000afa9a0723e */ /* 0x000fe200000010ff */
[----:B------:R-:W-:Y:S01]  /*195c0*/  VIADD R6, R170, 0x80 ;  /* 0x00000080aa067836 */ /* 0x000fe20000000000 */
[----:B----4-:R-:W-:Y:S01]  /*195d0*/  F2FP.BF16.F32.PACK_AB R162, R181, R178 ;  /* 0x000000b2b5a2723e */ /* 0x010fe200000010ff */
[----:B------:R4:W-:Y:S01]  /*195e0*/  STSM.16.M88.4 [R209], R156 ;  /* 0x0000009cd1007844 */ /* 0x0009e20000000200 */
[----:B0-----:R-:W-:Y:S01]  /*195f0*/  F2FP.BF16.F32.PACK_AB R161, R204, R203 ;  /* 0x000000cbcca1723e */ /* 0x001fe200000010ff */
[----:B------:R-:W-:Y:S01]  /*19600*/  IMAD.MOV.U32 R7, RZ, RZ, 0x40000040 ;  /* 0x40000040ff077424 */ /* 0x000fe200078e00ff */
[----:B-1----:R-:W-:Y:S01]  /*19610*/  F2FP.BF16.F32.PACK_AB R163, R206, R205 ;  /* 0x000000cdcea3723e */ /* 0x002fe200000010ff */
[----:B------:R-:W-:Y:S01]  /*19620*/  FADD.FTZ R223, R198, R223 ;  /* 0x000000dfc6df7221 */ /* 0x000fe20000010000 */
[----:B--2---:R-:W-:Y:S01]  /*19630*/  F2FP.BF16.F32.PACK_AB R164, R177, R176 ;  /* 0x000000b0b1a4723e */ /* 0x004fe200000010ff */
[----:B------:R-:W-:Y:S01]  /*19640*/  FADD.FTZ R171, R171, R200 ;  /* 0x000000c8abab7221 */ /* 0x000fe20000010000 */
[----:B-----5:R-:W-:Y:S01]  /*19650*/  F2FP.BF16.F32.PACK_AB R166, R180, R179 ;  /* 0x000000b3b4a6723e */ /* 0x020fe200000010ff */
[----:B------:R4:W-:Y:S01]  /*19660*/  STSM.16.M88.4 [R197], R160 ;  /* 0x000000a0c5007844 */ /* 0x0009e20000000200 */
[----:B------:R-:W-:Y:S01]  /*19670*/  F2FP.BF16.F32.PACK_AB R165, R210, R207 ;  /* 0x000000cfd2a5723e */ /* 0x000fe200000010ff */
[----:B------:R-:W-:Y:S01]  /*19680*/  FADD.FTZ R182, R182, R223 ;  /* 0x000000dfb6b67221 */ /* 0x000fe20000010000 */
[----:B------:R-:W-:Y:S01]  /*19690*/  F2FP.BF16.F32.PACK_AB R167, R224, R222 ;  /* 0x000000dee0a7723e */ /* 0x000fe200000010ff */
[----:B------:R-:W-:Y:S01]  /*196a0*/  FADD.FTZ R172, R172, R171 ;  /* 0x000000abacac7221 */ /* 0x000fe20000010000 */
[----:B------:R-:W-:-:S02]  /*196b0*/  IMAD.MOV.U32 R200, RZ, RZ, R19 ;  /* 0x000000ffffc87224 */ /* 0x000fc400078e0013 */
[----:B------:R-:W-:Y:S01]  /*196c0*/  FADD.FTZ R182, R199, R182 ;  /* 0x000000b6c7b67221 */ /* 0x000fe20000010000 */
[----:B------:R-:W-:Y:S01]  /*196d0*/  IMAD.MOV.U32 R199, RZ, RZ, R21 ;  /* 0x000000ffffc77224 */ /* 0x000fe200078e0015 */
        /* <DEDUP_REMOVED lines=28> */
[----:B------:R-:W-:Y:S01]  /*198a0*/  WARPGROUP.ARRIVE ;  /* 0x00000000000079c5 */ /* 0x000fe20000000000 */
[----:B---3--:R-:W-:-:S04]  /*198b0*/  VIADD R152, R14, 0xffffffff ;  /* 0xffffffff0e987836 */ /* 0x008fc80000000000 */
        /* <DEDUP_REMOVED lines=29> */
.L_x_5513:
[----:B------:R-:W-:Y:S05]  /*19a90*/  BSYNC B0 ;  /* 0x0000000000007941 */ /* 0x000fea0003800000 */
.L_x_5512:
[----:B------:R-:W0:Y:S01]  /*19aa0*/  SHFL.BFLY PT, R3, R6, 0x2, 0x1f ;  /* 0x0c401f0006037f89 */ /* 0x000e2200000e0000 */
[----:B------:R-:W-:Y:S02]  /*19ab0*/  IMAD.MOV.U32 R4, RZ, RZ, RZ ;  /* 0x000000ffff047224 */ /* 0x000fe400078e00ff */
[----:B------:R-:W-:Y:S01]  /*19ac0*/  VIADD R20, R19, 0x1 ;  /* 0x0000000113147836 */ /* 0x000fe20000000000 */
[----:B------:R-:W1:Y:S01]  /*19ad0*/  SHFL.BFLY PT, R0, R7, 0x2, 0x1f ;  /* 0x0c401f0007007f89 */ /* 0x000e6200000e0000 */
[----:B------:R-:W-:Y:S01]  /*19ae0*/  VIADD R218, R218, 0x1 ;  /* 0x00000001dada7836 */ /* 0x000fe20000000000 */
[----:B------:R-:W-:Y:S08]  /*19af0*/  BAR.ARV 0x8, 0xa0 ;  /* 0x0202800000007b1d */ /* 0x000ff00000002000 */
[----:B------:R-:W-:Y:S01]  /*19b00*/  BAR.SYNC.DEFER_BLOCKING 0xf, 0x100 ;  /* 0x03c4000000007b1d */ /* 0x000fe20000010000 */
[----:B------:R-:W-:Y:S01]  /*19b10*/  ISETP.NE.AND P1, PT, R20, 0x2, PT ;  /* 0x000000021400780c */ /* 0x000fe20003f25270 */
[----:B0-----:R-:W-:Y:S01]  /*19b20*/  FADD.FTZ R2, R3, R6 ;  /* 0x0000000603027221 */ /* 0x001fe20000010000 */
[----:B-1----:R-:W-:-:S04]  /*19b30*/  FADD.FTZ R5, R0, R7 ;  /* 0x0000000700057221 */ /* 0x002fc80000010000 */
[----:B------:R-:W0:Y:S04]  /*19b40*/  SHFL.BFLY PT, R3, R2, 0x1, 0x1f ;  /* 0x0c201f0002037f89 */ /* 0x000e2800000e0000 */
[----:B------:R-:W1:Y:S01]  /*19b50*/  SHFL.BFLY PT, R0, R5, 0x1, 0x1f ;  /* 0x0c201f0005007f89 */ /* 0x000e6200000e0000 */
[----:B0-----:R-:W-:Y:S01]  /*19b60*/  FADD.FTZ R9, R2, R3 ;  /* 0x0000000302097221 */ /* 0x001fe20000010000 */
[----:B------:R-:W-:Y:S02]  /*19b70*/  IMAD.MOV.U32 R2, RZ, RZ, -0x800000 ;  /* 0xff800000ff027424 */ /* 0x000fe400078e00ff */
[----:B-1----:R-:W-:Y:S02]  /*19b80*/  FADD.FTZ R3, R5, R0 ;  /* 0x0000000005037221 */ /* 0x002fe40000010000 */
[----:B------:R-:W-:-:S02]  /*19b90*/  FSETP.NE.FTZ.AND P2, PT, R9, RZ, PT ;  /* 0x000000ff0900720b */ /* 0x000fc40003f55000 */
[----:B------:R-:W-:Y:S02]  /*19ba0*/  IADD3 R0, -R195, RZ, RZ ;  /* 0x000000ffc3007210 */ /* 0x000fe40007ffe1ff */
[----:B------:R-:W-:Y:S02]  /*19bb0*/  FSETP.NE.FTZ.AND P3, PT, R3, RZ, PT ;  /* 0x000000ff0300720b */ /* 0x000fe40003f75000 */
[----:B------:R-:W-:Y:S01]  /*19bc0*/  ISETP.NE.AND P0, PT, R185, R0, PT ;  /* 0x00000000b900720c */ /* 0x000fe20003f05270 */
[----:B------:R-:W-:Y:S01]  /*19bd0*/  IMAD.MOV.U32 R0, RZ, RZ, RZ ;  /* 0x000000ffff007224 */ /* 0x000fe200078e00ff */
[----:B------:R-:W-:-:S04]  /*19be0*/  SEL R5, RZ, 0x1, P1 ;  /* 0x00000001ff057807 */ /* 0x000fc80000800000 */
[----:B------:R-:W-:Y:S01]  /*19bf0*/  LOP3.LUT R22, R22, R5, RZ, 0x3c, !PT ;  /* 0x0000000516167212 */ /* 0x000fe200078e3cff */
[----:B------:R-:W0:Y:S06]  /*19c00*/  @P2 MUFU.RCP R0, R9 ;  /* 0x0000000900002308 */ /* 0x000e2c0000001000 */
[----:B------:R-:W-:Y:S02]  /*19c10*/  @!P0 IMAD R19, R19, 0x40, R193 ;  /* 0x0000004013138824 */ /* 0x000fe400078e02c1 */
[----:B------:R-:W1:Y:S02]  /*19c20*/  @P3 MUFU.RCP R4, R3 ;  /* 0x0000000300043308 */ /* 0x000e640000001000 */
[----:B------:R-:W-:-:S06]  /*19c30*/  @!P0 IMAD R19, R19, 0x4, R18 ;  /* 0x0000000413138824 */ /* 0x000fcc00078e0212 */
[----:B------:R-:W2:Y:S01]  /*19c40*/  @P2 MUFU.LG2 R18, R9 ;  /* 0x0000000900122308 */ /* 0x000ea20000000c00 */
[----:B0-----:R-:W-:Y:S01]  /*19c50*/  @!P0 STS [R19+0x38400], R0 ;  /* 0x0384000013008388 */ /* 0x001fe20000000800 */
[-C--:B------:R-:W-:Y:S01]  /*19c60*/  FMUL.FTZ R175, R24, R0.reuse ;  /* 0x0000000018af7220 */ /* 0x080fe20000410000 */
        /* <DEDUP_REMOVED lines=8> */
[-C--:B----4-:R-:W-:Y:S01]  /*19cf0*/  FMUL.FTZ R166, R37, R0.reuse ;  /* 0x0000000025a67220 */ /* 0x090fe20000410000 */
[-C--:B------:R-:W-:Y:S01]  /*19d00*/  FMUL.FTZ R167, R40, R0.reuse ;  /* 0x0000000028a77220 */ /* 0x080fe20000410000 */
[-C--:B------:R-:W-:Y:S01]  /*19d10*/  FMUL.FTZ R8, R41, R0.reuse ;  /* 0x0000000029087220 */ /* 0x080fe20000410000 */
[-C--:B------:R-:W-:Y:S01]  /*19d20*/  FMUL.FTZ R165, R44, R0.reuse ;  /* 0x000000002ca57220 */ /* 0x080fe20000410000 */
[-C--:B------:R-:W-:Y:S01]  /*19d30*/  FMUL.FTZ R10, R45, R0.reuse ;  /* 0x000000002d0a7220 */ /* 0x080fe20000410000 */
[-C--:B------:R-:W-:Y:S01]  /*19d40*/  FMUL.FTZ R164, R48, R0.reuse ;  /* 0x0000000030a47220 */ /* 0x080fe20000410000 */
[----:B--2---:R-:W-:Y:S01]  /*19d50*/  @P2 FMUL.FTZ R18, R18, 0.69314718246459960938 ;  /* 0x3f31721812122820 */ /* 0x004fe20000410000 */
[-C--:B------:R-:W-:Y:S01]  /*19d60*/  FMUL.FTZ R12, R49, R0.reuse ;  /* 0x00000000310c7220 */ /* 0x080fe20000410000 */
[C---:B-1----:R-:W-:Y:S01]  /*19d70*/  @P2 FMUL.FTZ R19, R168.reuse, 0.69314718246459960938 ;  /* 0x3f317218a8132820 */ /* 0x042fe20000410000 */
[----:B------:R-:W-:Y:S01]  /*19d80*/  @P3 FMUL.FTZ R168, R168, 0.69314718246459960938 ;  /* 0x3f317218a8a83820 */ /* 0x000fe20000410000 */
        /* <DEDUP_REMOVED lines=121> */
.L_x_5394:
[----:B------:R-:W-:Y:S05]  /*1a520*/  BSYNC B7 ;  /* 0x0000000000077941 */ /* 0x000fea0003800000 */
.L_x_5384:
        /* <DEDUP_REMOVED lines=38> */
[----:B------:R-:W-:Y:S01]  /*1a790*/  IADD3 R177, P0, R126, 0x40, RZ ;  /* 0x000000407eb17810 */ /* 0x000fe20007f1e0ff */
[--C-:B------:R-:W-:Y:S01]  /*1a7a0*/  IMAD.X R53, RZ, RZ, R127.reuse, P6 ;  /* 0x000000ffff357224 */ /* 0x100fe200030e067f */
[----:B------:R-:W-:Y:S02]  /*1a7b0*/  SHF.R.U64 R36, R36, 0x3, RZ ;  /* 0x0000000324247819 */ /* 0x000fe400000012ff */
[----:B------:R-:W-:Y:S01]  /*1a7c0*/  IADD3 R181, P3, R126, 0x2000, RZ ;  /* 0x000020007eb57810 */ /* 0x000fe20007f7e0ff */
[--C-:B------:R-:W-:Y:S01]  /*1a7d0*/  IMAD.X R41, RZ, RZ, R127.reuse, P0 ;  /* 0x000000ffff297224 */ /* 0x100fe200000e067f */
[----:B------:R-:W-:Y:S02]  /*1a7e0*/  LOP3.LUT R36, R36, R169, RZ, 0x3c, !PT ;  /* 0x000000a924247212 */ /* 0x000fe400078e3cff */
[----:B------:R-:W-:Y:S01]  /*1a7f0*/  LOP3.LUT R169, R52, 0x380, RZ, 0xc0, !PT ;  /* 0x0000038034a97812 */ /* 0x000fe200078ec0ff */
[----:B------:R-:W-:Y:S01]  /*1a800*/  IMAD.X R49, RZ, RZ, R127, P3 ;  /* 0x000000ffff317224 */ /* 0x000fe200018e067f */
[----:B------:R-:W-:-:S02]  /*1a810*/  IADD3 R4, P0, R126, 0x4020, RZ ;  /* 0x000040207e047810 */ /* 0x000fc40007f1e0ff */
[----:B------:R-:W-:Y:S02]  /*1a820*/  SHF.R.U64 R169, R169, 0x3, RZ ;  /* 0x00000003a9a97819 */ /* 0x000fe400000012ff */
[C---:B-----5:R-:W-:Y:S01]  /*1a830*/  LOP3.LUT R33, R126.reuse, 0x380, RZ, 0xc0, !PT ;  /* 0x000003807e217812 */ /* 0x060fe200078ec0ff */
[--C-:B------:R-:W-:Y:S01]  /*1a840*/  IMAD.X R103, RZ, RZ, R127.reuse, P0 ;  /* 0x000000ffff677224 */ /* 0x100fe200000e067f */
[C---:B------:R-:W-:Y:S02]  /*1a850*/  IADD3 R179, P4, R126.reuse, 0x60, RZ ;  /* 0x000000607eb37810 */ /* 0x040fe40007f9e0ff */
[C---:B------:R-:W-:Y:S02]  /*1a860*/  IADD3 R56, P5, R126.reuse, 0x2040, RZ ;  /* 0x000020407e387810 */ /* 0x040fe40007fbe0ff */
[C---:B------:R-:W-:Y:S01]  /*1a870*/  IADD3 R60, P2, R126.reuse, 0x2060, RZ ;  /* 0x000020607e3c7810 */ /* 0x040fe20007f5e0ff */
[--C-:B------:R-:W-:Y:S01]  /*1a880*/  IMAD.X R45, RZ, RZ, R127.reuse, P4 ;  /* 0x000000ffff2d7224 */ /* 0x100fe200020e067f */
[----:B------:R-:W-:Y:S01]  /*1a890*/  IADD3 R98, P1, R126, 0x4000, RZ ;  /* 0x000040007e627810 */ /* 0x000fe20007f3e0ff */
[--C-:B------:R-:W-:Y:S01]  /*1a8a0*/  IMAD.X R57, RZ, RZ, R127.reuse, P5 ;  /* 0x000000ffff397224 */ /* 0x100fe200028e067f */
[----:B------:R-:W-:Y:S01]  /*1a8b0*/  LOP3.LUT R48, R181, 0x380, RZ, 0xc0, !PT ;  /* 0x00000380b5307812 */ /* 0x000fe200078ec0ff */
[--C-:B------:R-:W-:Y:S01]  /*1a8c0*/  IMAD.X R61, RZ, RZ, R127.reuse, P2 ;  /* 0x000000ffff3d7224 */ /* 0x100fe200010e067f */
[----:B------:R-:W-:Y:S01]  /*1a8d0*/  LOP3.LUT R52, R169, R52, RZ, 0x3c, !PT ;  /* 0x00000034a9347212 */ /* 0x000fe200078e3cff */
[----:B------:R-:W-:Y:S01]  /*1a8e0*/  IMAD.X R99, RZ, RZ, R127, P1 ;  /* 0x000000ffff637224 */ /* 0x000fe200008e067f */
[----:B------:R-:W-:-:S02]  /*1a8f0*/  LOP3.LUT R169, R4, 0x380, RZ, 0xc0, !PT ;  /* 0x0000038004a97812 */ /* 0x000fc400078ec0ff */
[----:B------:R-:W-:Y:S02]  /*1a900*/  SHF.R.U64 R33, R33, 0x3, RZ ;  /* 0x0000000321217819 */ /* 0x000fe400000012ff */
[----:B------:R-:W-:Y:S02]  /*1a910*/  SHF.R.U64 R48, R48, 0x3, RZ ;  /* 0x0000000330307819 */ /* 0x000fe400000012ff */
        /* <DEDUP_REMOVED lines=11> */
[--C-:B------:R-:W-:Y:S01]  /*1a9d0*/  IMAD.X R123, RZ, RZ, R127.reuse, P2 ;  /* 0x000000ffff7b7224 */ /* 0x100fe200010e067f */
[----:B------:R-:W-:Y:S01]  /*1a9e0*/  LOP3.LUT R126, R33, R126, RZ, 0x3c, !PT ;  /* 0x0000007e217e7212 */ /* 0x000fe200078e3cff */
[----:B------:R-:W-:Y:S01]  /*1a9f0*/  IMAD.X R33, RZ, RZ, R127, P1 ;  /* 0x000000ffff217224 */ /* 0x000fe200008e067f */
[----:B------:R-:W-:-:S02]  /*1aa00*/  LOP3.LUT R48, R48, R181, RZ, 0x3c, !PT ;  /* 0x000000b530307212 */ /* 0x000fc400078e3cff */
[----:B------:R-:W-:Y:S02]  /*1aa10*/  LOP3.LUT R181, R98, 0x380, RZ, 0xc0, !PT ;  /* 0x0000038062b57812 */ /* 0x000fe400078ec0ff */
[----:B------:R-:W-:Y:S02]  /*1aa20*/  LOP3.LUT R102, R169, R4, RZ, 0x3c, !PT ;  /* 0x00000004a9667212 */ /* 0x000fe400078e3cff */
[----:B------:R-:W-:Y:S02]  /*1aa30*/  LOP3.LUT R40, R177, 0x380, RZ, 0xc0, !PT ;  /* 0x00000380b1287812 */ /* 0x000fe400078ec0ff */
[----:B------:R-:W-:Y:S02]  /*1aa40*/  MOV R127, R126 ;  /* 0x0000007e007f7202 */ /* 0x000fe40000000f00 */
[----:B------:R-:W-:Y:S01]  /*1aa50*/  F2FP.BF16.F32.PACK_AB R4, R173, R175 ;  /* 0x000000afad04723e */ /* 0x000fe200000010ff */
[----:B------:R-:W-:Y:S01]  /*1aa60*/  BAR.SYNC.DEFER_BLOCKING 0x1, 0x100 ;  /* 0x0044000000007b1d */ /* 0x000fe20000010000 */
[----:B------:R-:W-:-:S02]  /*1aa70*/  SHF.R.U64 R181, R181, 0x3, RZ ;  /* 0x00000003b5b57819 */ /* 0x000fc400000012ff */
[----:B------:R-:W-:Y:S02]  /*1aa80*/  LOP3.LUT R44, R179, 0x380, RZ, 0xc0, !PT ;  /* 0x00000380b32c7812 */ /* 0x000fe400078ec0ff */
[----:B------:R-:W-:Y:S02]  /*1aa90*/  SHF.R.U64 R40, R40, 0x3, RZ ;  /* 0x0000000328287819 */ /* 0x000fe400000012ff */
[----:B------:R-:W-:Y:S02]  /*1aaa0*/  LOP3.LUT R98, R181, R98, RZ, 0x3c, !PT ;  /* 0x00000062b5627212 */ /* 0x000fe400078e3cff */
[----:B------:R-:W-:Y:S02]  /*1aab0*/  SHF.R.U64 R44, R44, 0x3, RZ ;  /* 0x000000032c2c7819 */ /* 0x000fe400000012ff */
[----:B------:R-:W-:Y:S02]  /*1aac0*/  LOP3.LUT R181, R32, 0x380, RZ, 0xc0, !PT ;  /* 0x0000038020b57812 */ /* 0x000fe400078ec0ff */
[----:B------:R-:W-:-:S02]  /*1aad0*/  MOV R126, R36 ;  /* 0x00000024007e7202 */ /* 0x000fc40000000f00 */
[----:B------:R-:W-:Y:S02]  /*1aae0*/  LOP3.LUT R40, R40, R177, RZ, 0x3c, !PT ;  /* 0x000000b128287212 */ /* 0x000fe400078e3cff */
[----:B------:R-:W-:Y:S02]  /*1aaf0*/  LOP3.LUT R177, R56, 0x380, RZ, 0xc0, !PT ;  /* 0x0000038038b17812 */ /* 0x000fe400078ec0ff */
[----:B------:R-:W-:Y:S02]  /*1ab00*/  LOP3.LUT R44, R44, R179, RZ, 0x3c, !PT ;  /* 0x000000b32c2c7212 */ /* 0x000fe400078e3cff */
[----:B------:R-:W-:Y:S02]  /*1ab10*/  SHF.R.U64 R181, R181, 0x3, RZ ;  /* 0x00000003b5b57819 */ /* 0x000fe400000012ff */
[----:B------:R-:W-:Y:S01]  /*1ab20*/  LOP3.LUT R179, R60, 0x380, RZ, 0xc0, !PT ;  /* 0x000003803cb37812 */ /* 0x000fe200078ec0ff */
[----:B------:R2:W-:Y:S01]  /*1ab30*/  STSM.16.M88.4 [R127], R4 ;  /* 0x000000047f007844 */ /* 0x0005e20000000200 */
[----:B------:R-:W-:-:S02]  /*1ab40*/  SHF.R.U64 R177, R177, 0x3, RZ ;  /* 0x00000003b1b17819 */ /* 0x000fc400000012ff */
[----:B------:R-:W-:Y:S02]  /*1ab50*/  ISETP.NE.U32.AND P0, PT, RZ, UR4, PT ;  /* 0x00000004ff007c0c */ /* 0x000fe4000bf05070 */
[----:B------:R-:W-:Y:S02]  /*1ab60*/  LOP3.LUT R114, R181, R32, RZ, 0x3c, !PT ;  /* 0x00000020b5727212 */ /* 0x000fe400078e3cff */
[----:B------:R-:W-:Y:S02]  /*1ab70*/  SHF.R.U64 R179, R179, 0x3, RZ ;  /* 0x00000003b3b37819 */ /* 0x000fe400000012ff */
[----:B------:R-:W-:Y:S02]  /*1ab80*/  LOP3.LUT R32, R23, 0x380, RZ, 0xc0, !PT ;  /* 0x0000038017207812 */ /* 0x000fe400078ec0ff */
[----:B------:R-:W-:Y:S02]  /*1ab90*/  LOP3.LUT R27, R30, 0x380, RZ, 0xc0, !PT ;  /* 0x000003801e1b7812 */ /* 0x000fe400078ec0ff */
[----:B------:R-:W-:-:S02]  /*1aba0*/  LOP3.LUT R169, R26, 0x380, RZ, 0xc0, !PT ;  /* 0x000003801aa97812 */ /* 0x000fc400078ec0ff */
[----:B------:R-:W-:Y:S02]  /*1abb0*/  LOP3.LUT R56, R177, R56, RZ, 0x3c, !PT ;  /* 0x00000038b1387212 */ /* 0x000fe400078e3cff */
[----:B--2---:R-:W-:Y:S02]  /*1abc0*/  F2FP.BF16.F32.PACK_AB R4, R170, R172 ;  /* 0x000000acaa04723e */ /* 0x004fe400000010ff */
[----:B------:R-:W-:Y:S02]  /*1abd0*/  F2FP.BF16.F32.PACK_AB R5, R35, R34 ;  /* 0x000000222305723e */ /* 0x000fe400000010ff */
[----:B------:R-:W-:Y:S02]  /*1abe0*/  F2FP.BF16.F32.PACK_AB R6, R166, R171 ;  /* 0x000000aba606723e */ /* 0x000fe400000010ff */
[----:B------:R-:W-:Y:S02]  /*1abf0*/  F2FP.BF16.F32.PACK_AB R7, R39, R38 ;  /* 0x000000262707723e */ /* 0x000fe400000010ff */
[----:B------:R-:W-:Y:S01]  /*1ac00*/  ISETP.NE.AND.EX P0, PT, RZ, UR5, PT, P0 ;  /* 0x00000005ff007c0c */ /* 0x000fe2000bf05300 */
[----:B------:R-:W-:Y:S01]  /*1ac10*/  ULDC.64 UR4, c[0x0][0xce0] ;  /* 0x0003380000047ab9 */ /* 0x000fe20000000a00 */
[----:B------:R-:W-:Y:S01]  /*1ac20*/  LOP3.LUT R177, R106, 0x380, RZ, 0xc0, !PT ;  /* 0x000003806ab17812 */ /* 0x000fe200078ec0ff */
[----:B------:R2:W-:Y:S01]  /*1ac30*/  STSM.16.M88.4 [R126], R4 ;  /* 0x000000047e007844 */ /* 0x0005e20000000200 */
[----:B------:R-:W-:-:S02]  /*1ac40*/  LOP3.LUT R60, R179, R60, RZ, 0x3c, !PT ;  /* 0x0000003cb33c7212 */ /* 0x000fc400078e3cff */
[----:B------:R-:W-:Y:S02]  /*1ac50*/  SHF.R.U64 R32, R32, 0x3, RZ ;  /* 0x0000000320207819 */ /* 0x000fe400000012ff */
[----:B------:R-:W-:Y:S02]  /*1ac60*/  LOP3.LUT R179, R110, 0x380, RZ, 0xc0, !PT ;  /* 0x000003806eb37812 */ /* 0x000fe400078ec0ff */
[----:B------:R-:W-:Y:S02]  /*1ac70*/  SHF.R.U64 R27, R27, 0x3, RZ ;  /* 0x000000031b1b7819 */ /* 0x000fe400000012ff */
[----:B------:R-:W-:Y:S02]  /*1ac80*/  SHF.R.U64 R169, R169, 0x3, RZ ;  /* 0x00000003a9a97819 */ /* 0x000fe400000012ff */
[----:B------:R-:W-:Y:S02]  /*1ac90*/  ISETP.NE.U32.AND P6, PT, RZ, UR4, PT ;  /* 0x00000004ff007c0c */ /* 0x000fe4000bfc5070 */
[----:B------:R-:W-:-:S02]  /*1aca0*/  SHF.R.U64 R177, R177, 0x3, RZ ;  /* 0x00000003b1b17819 */ /* 0x000fc400000012ff */
[----:B------:R-:W-:Y:S01]  /*1acb0*/  LOP3.LUT R118, R32, R23, RZ, 0x3c, !PT ;  /* 0x0000001720767212 */ /* 0x000fe200078e3cff */
[----:B--2---:R-:W2:Y:S01]  /*1acc0*/  LDC.64 R4, c[0x0][0xcd8] ;  /* 0x00033600ff047b82 */ /* 0x004ea20000000a00 */
[----:B------:R-:W-:Y:S02]  /*1acd0*/  MOV R41, R40 ;  /* 0x0000002800297202 */ /* 0x000fe40000000f00 */
[----:B------:R-:W-:Y:S02]  /*1ace0*/  SHF.R.U64 R179, R179, 0x3, RZ ;  /* 0x00000003b3b37819 */ /* 0x000fe400000012ff */
[----:B------:R-:W-:Y:S01]  /*1acf0*/  LOP3.LUT R122, R27, R30, RZ, 0x3c, !PT ;  /* 0x0000001e1b7a7212 */ /* 0x000fe200078e3cff */
[----:B------:R3:W-:Y:S01]  /*1ad00*/  STSM.16.M88.4 [R41], R8 ;  /* 0x0000000829007844 */ /* 0x0007e20000000200 */
[----:B------:R-:W-:Y:S02]  /*1ad10*/  LOP3.LUT R32, R169, R26, RZ, 0x3c, !PT ;  /* 0x0000001aa9207212 */ /* 0x000fe400078e3cff */
[----:B------:R-:W-:-:S02]  /*1ad20*/  MOV R44, R44 ;  /* 0x0000002c002c7202 */ /* 0x000fc40000000f00 */
[----:B------:R-:W-:Y:S02]  /*1ad30*/  ISETP.NE.AND.EX P6, PT, RZ, UR5, PT, P6 ;  /* 0x00000005ff007c0c */ /* 0x000fe4000bfc5360 */
[----:B------:R-:W-:Y:S01]  /*1ad40*/  MOV R48, R48 ;  /* 0x0000003000307202 */ /* 0x000fe20000000f00 */
[----:B------:R4:W-:Y:S01]  /*1ad50*/  STSM.16.M88.4 [R44], R12 ;  /* 0x0000000c2c007844 */ /* 0x0009e20000000200 */
[----:B------:R-:W-:Y:S02]  /*1ad60*/  F2FP.BF16.F32.PACK_AB R26, R28, R157 ;  /* 0x0000009d1c1a723e */ /* 0x000fe400000010ff */
[----:B------:R-:W-:Y:S02]  /*1ad70*/  F2FP.BF16.F32.PACK_AB R27, R63, R62 ;  /* 0x0000003e3f1b723e */ /* 0x000fe400000010ff */
[----:B------:R-:W-:Y:S02]  /*1ad80*/  LOP3.LUT R106, R177, R106, RZ, 0x3c, !PT ;  /* 0x0000006ab16a7212 */ /* 0x000fe400078e3cff */
[----:B------:R-:W-:Y:S01]  /*1ad90*/  MOV R52, R52 ;  /* 0x0000003400347202 */ /* 0x000fe20000000f00 */
[----:B------:R0:W-:Y:S01]  /*1ada0*/  STSM.16.M88.4 [R48], R24 ;  /* 0x0000001830007844 */ /* 0x0001e20000000200 */
[----:B------:R-:W-:Y:S01]  /*1adb0*/  F2FP.BF16.F32.PACK_AB R28, R65, R154 ;  /* 0x0000009a411c723e */ /* 0x000fe200000010ff */
[----:B--2---:R-:W-:Y:S01]  /*1adc0*/  IMAD.WIDE R6, R217, 0x4, R4 ;  /* 0x00000004d9067825 */ /* 0x004fe200078e0204 */
[----:B------:R-:W-:Y:S01]  /*1add0*/  F2FP.BF16.F32.PACK_AB R30, R69, R68 ;  /* 0x00000044451e723e */ /* 0x000fe200000010ff */
[----:B------:R-:W2:Y:S01]  /*1ade0*/  @P6 LDC.64 R4, c[0x0][0xce0] ;  /* 0x00033800ff046b82 */ /* 0x000ea20000000a00 */
[----:B------:R-:W-:-:S02]  /*1adf0*/  MOV R56, R56 ;  /* 0x0000003800387202 */ /* 0x000fc40000000f00 */
[----:B------:R-:W-:Y:S01]  /*1ae00*/  F2FP.BF16.F32.PACK_AB R81, R83, R82 ;  /* 0x000000525351723e */ /* 0x000fe200000010ff */
[----:B------:R1:W-:Y:S01]  /*1ae10*/  STSM.16.M88.4 [R52], R28 ;  /* 0x0000001c34007844 */ /* 0x0003e20000000200 */
[----:B------:R-:W-:Y:S02]  /*1ae20*/  F2FP.BF16.F32.PACK_AB R88, R89, R88 ;  /* 0x000000585958723e */ /* 0x000fe400000010ff */
[----:B------:R-:W-:Y:S01]  /*1ae30*/  LOP3.LUT R110, R179, R110, RZ, 0x3c, !PT ;  /* 0x0000006eb36e7212 */ /* 0x000fe200078e3cff */
[----:B------:R-:W-:Y:S01]  /*1ae40*/  STSM.16.M88.4 [R56], R72 ;  /* 0x0000004838007844 */ /* 0x000fe20000000200 */
[----:B------:R-:W-:Y:S02]  /*1ae50*/  MOV R60, R60 ;  /* 0x0000003c003c7202 */ /* 0x000fe40000000f00 */
[----:B------:R-:W-:Y:S02]  /*1ae60*/  F2FP.BF16.F32.PACK_AB R82, R85, R84 ;  /* 0x000000545552723e */ /* 0x000fe400000010ff */
[----:B------:R-:W-:-:S02]  /*1ae70*/  F2FP.BF16.F32.PACK_AB R83, R87, R86 ;  /* 0x000000565753723e */ /* 0x000fc400000010ff */
[----:B------:R-:W-:Y:S02]  /*1ae80*/  F2FP.BF16.F32.PACK_AB R89, R91, R90 ;  /* 0x0000005a5b59723e */ /* 0x000fe400000010ff */
[----:B------:R-:W-:Y:S01]  /*1ae90*/  MOV R40, R98 ;  /* 0x0000006200287202 */ /* 0x000fe20000000f00 */
[----:B------:R-:W-:Y:S01]  /*1aea0*/  STSM.16.M88.4 [R60], R80 ;  /* 0x000000503c007844 */ /* 0x000fe20000000200 */
[----:B------:R-:W-:Y:S02]  /*1aeb0*/  F2FP.BF16.F32.PACK_AB R90, R93, R92 ;  /* 0x0000005c5d5a723e */ /* 0x000fe400000010ff */
[----:B------:R-:W-:Y:S02]  /*1aec0*/  F2FP.BF16.F32.PACK_AB R91, R95, R94 ;  /* 0x0000005e5f5b723e */ /* 0x000fe400000010ff */
[----:B------:R-:W-:Y:S02]  /*1aed0*/  F2FP.BF16.F32.PACK_AB R96, R97, R96 ;  /* 0x000000606160723e */ /* 0x000fe400000010ff */
[----:B------:R-:W-:Y:S01]  /*1aee0*/  MOV R102, R102 ;  /* 0x0000006600667202 */ /* 0x000fe20000000f00 */
[----:B------:R-:W-:Y:S01]  /*1aef0*/  STSM.16.M88.4 [R40], R88 ;  /* 0x0000005828007844 */ /* 0x000fe20000000200 */
        /* <DEDUP_REMOVED lines=13> */
[----:B------:R-:W-:Y:S02]  /*1afd0*/  MOV R23, R122 ;  /* 0x0000007a00177202 */ /* 0x000fe40000000f00 */
        /* <DEDUP_REMOVED lines=21> */
[----:B------:R-:W-:Y:S01]  /*1b130*/  MOV R32, R32 ;  /* 0x0000002000207202 */ /* 0x000fe20000000f00 */
[----:B------:R-:W-:Y:S01]  /*1b140*/  STSM.16.M88.4 [R23], R136 ;  /* 0x0000008817007844 */ /* 0x000fe20000000200 */
[----:B------:R-:W-:-:S02]  /*1b150*/  F2FP.BF16.F32.PACK_AB R146, R149, R148 ;  /* 0x000000949592723e */ /* 0x000fc400000010ff */
[----:B------:R-:W-:Y:S02]  /*1b160*/  F2FP.BF16.F32.PACK_AB R147, R151, R150 ;  /* 0x000000969793723e */ /* 0x000fe400000010ff */
[----:B------:R-:W-:-:S03]  /*1b170*/  MOV R76, RZ ;  /* 0x000000ff004c7202 */ /* 0x000fc60000000f00 */
[----:B------:R1:W-:Y:S01]  /*1b180*/  STSM.16.M88.4 [R32], R144 ;  /* 0x0000009020007844 */ /* 0x0003e20000000200 */
[----:B------:R-:W-:Y:S01]  /*1b190*/  BAR.SYNC.DEFER_BLOCKING 0x1, 0x100 ;  /* 0x0044000000007b1d */ /* 0x000fe20000010000 */
[----:B--2---:R-:W-:-:S05]  /*1b1a0*/  @P6 IMAD.WIDE R4, R217, 0x4, R4 ;  /* 0x00000004d9046825 */ /* 0x004fca00078e0204 */
[----:B------:R-:W-:Y:S02]  /*1b1b0*/  ULDC UR4, c[0x0][0xb88] ;  /* 0x0002e20000047ab9 */ /* 0x000fe40000000800 */
[----:B------:R-:W-:Y:S01]  /*1b1c0*/  IMAD.U32 R78, RZ, RZ, UR4 ;  /* 0x00000004ff4e7e24 */ /* 0x000fe2000f8e00ff */
[----:B------:R2:W5:Y:S01]  /*1b1d0*/  @P0 LDG.E R76, desc[UR54][R6.64] ;  /* 0x00000036064c0981 */ /* 0x000562000c1e1900 */
[----:B------:R-:W-:-:S04]  /*1b1e0*/  IMAD R3, R214, 0x40, R211 ;  /* 0x00000040d6037824 */ /* 0x000fc800078e02d3 */
[----:B------:R2:W5:Y:S01]  /*1b1f0*/  @P6 LDG.E R78, desc[UR54][R4.64] ;  /* 0x00000036044e6981 */ /* 0x000562000c1e1900 */
[----:B------:R-:W-:-:S03]  /*1b200*/  IMAD.WIDE R20, R3, 0x2, R20 ;  /* 0x0000000203147825 */ /* 0x000fc600078e0214 */
[C---:B---3--:R-:W-:Y:S02]  /*1b210*/  IADD3 R9, P1, R20.reuse, 0x1000, RZ ;  /* 0x0000100014097810 */ /* 0x048fe40007f3e0ff */
[C---:B----4-:R-:W-:Y:S02]  /*1b220*/  IADD3 R13, P2, R20.reuse, 0x2000, RZ ;  /* 0x00002000140d7810 */ /* 0x050fe40007f5e0ff */
[C---:B0-----:R-:W-:Y:S02]  /*1b230*/  IADD3 R25, P3, R20.reuse, 0x3000, RZ ;  /* 0x0000300014197810 */ /* 0x041fe40007f7e0ff */
[----:B-1----:R-:W-:Y:S02]  /*1b240*/  IADD3 R29, P4, R20, 0x4000, RZ ;  /* 0x00004000141d7810 */ /* 0x002fe40007f9e0ff */
        /* <DEDUP_REMOVED lines=16> */
[C---:B------:R-:W-:Y:S02]  /*1b350*/  IADD3 R33, P5, R20.reuse, 0x5000, RZ ;  /* 0x0000500014217810 */ /* 0x040fe40007fbe0ff */
[----:B------:R-:W-:-:S02]  /*1b360*/  IADD3 R37, P1, R20, 0x6000, RZ ;  /* 0x0000600014257810 */ /* 0x000fc40007f3e0ff */
[C---:B------:R-:W-:Y:S02]  /*1b370*/  IADD3 R41, P2, R20.reuse, 0x7000, RZ ;  /* 0x0000700014297810 */ /* 0x040fe40007f5e0ff */
[C---:B------:R-:W-:Y:S02]  /*1b380*/  IADD3 R45, P3, R20.reuse, 0x8000, RZ ;  /* 0x00008000142d7810 */ /* 0x040fe40007f7e0ff */
[----:B------:R-:W-:Y:S02]  /*1b390*/  IADD3 R49, P4, R20, 0x9000, RZ ;  /* 0x0000900014317810 */ /* 0x000fe40007f9e0ff */
[----:B------:R-:W-:Y:S02]  /*1b3a0*/  P2R R10, PR, RZ, 0x20 ;  /* 0x00000020ff0a7803 */ /* 0x000fe40000000000 */
[----:B------:R-:W-:Y:S02]  /*1b3b0*/  LOP3.LUT R32, R33, 0x380, RZ, 0xc0, !PT ;  /* 0x0000038021207812 */ /* 0x000fe400078ec0ff */
[----:B------:R-:W-:-:S02]  /*1b3c0*/  LOP3.LUT R36, R37, 0x380, RZ, 0xc0, !PT ;  /* 0x0000038025247812 */ /* 0x000fc400078ec0ff */
[----:B------:R-:W-:Y:S02]  /*1b3d0*/  LOP3.LUT R40, R41, 0x380, RZ, 0xc0, !PT ;  /* 0x0000038029287812 */ /* 0x000fe400078ec0ff */
[----:B------:R-:W-:Y:S02]  /*1b3e0*/  LOP3.LUT R44, R45, 0x380, RZ, 0xc0, !PT ;  /* 0x000003802d2c7812 */ /* 0x000fe400078ec0ff */
[----:B------:R-:W-:Y:S02]  /*1b3f0*/  LOP3.LUT R48, R49, 0x380, RZ, 0xc0, !PT ;  /* 0x0000038031307812 */ /* 0x000fe400078ec0ff */
[----:B------:R-:W-:Y:S02]  /*1b400*/  IADD3 R53, P5, R20, 0xa000, RZ ;  /* 0x0000a00014357810 */ /* 0x000fe40007fbe0ff */
[----:B------:R-:W-:Y:S02]  /*1b410*/  SHF.R.U64 R32, R32, 0x3, RZ ;  /* 0x0000000320207819 */ /* 0x000fe400000012ff */
[----:B------:R-:W-:-:S02]  /*1b420*/  SHF.R.U64 R36, R36, 0x3, RZ ;  /* 0x0000000324247819 */ /* 0x000fc400000012ff */
[----:B------:R-:W-:Y:S02]  /*1b430*/  LOP3.LUT R52, R53, 0x380, RZ, 0xc0, !PT ;  /* 0x0000038035347812 */ /* 0x000fe400078ec0ff */
[----:B------:R-:W-:Y:S02]  /*1b440*/  SHF.R.U64 R40, R40, 0x3, RZ ;  /* 0x0000000328287819 */ /* 0x000fe400000012ff */
[----:B------:R-:W-:Y:S02]  /*1b450*/  SHF.R.U64 R44, R44, 0x3, RZ ;  /* 0x000000032c2c7819 */ /* 0x000fe400000012ff */
[----:B------:R-:W-:Y:S02]  /*1b460*/  SHF.R.U64 R48, R48, 0x3, RZ ;  /* 0x0000000330307819 */ /* 0x000fe400000012ff */
[----:B------:R-:W-:Y:S02]  /*1b470*/  LOP3.LUT R32, R32, R33, RZ, 0x3c, !PT ;  /* 0x0000002120207212 */ /* 0x000fe400078e3cff */
[----:B------:R-:W-:-:S02]  /*1b480*/  LOP3.LUT R36, R36, R37, RZ, 0x3c, !PT ;  /* 0x0000002524247212 */ /* 0x000fc400078e3cff */
[----:B------:R-:W-:Y:S02]  /*1b490*/  LOP3.LUT R40, R40, R41, RZ, 0x3c, !PT ;  /* 0x0000002928287212 */ /* 0x000fe400078e3cff */
[----:B------:R-:W-:Y:S02]  /*1b4a0*/  LOP3.LUT R44, R44, R45, RZ, 0x3c, !PT ;  /* 0x0000002d2c2c7212 */ /* 0x000fe400078e3cff */
[----:B------:R-:W-:Y:S02]  /*1b4b0*/  LOP3.LUT R48, R48, R49, RZ, 0x3c, !PT ;  /* 0x0000003130307212 */ /* 0x000fe400078e3cff */
[----:B------:R-:W-:Y:S01]  /*1b4c0*/  SHF.R.U64 R52, R52, 0x3, RZ ;  /* 0x0000000334347819 */ /* 0x000fe200000012ff */
[----:B--2---:R-:W-:Y:S06]  /*1b4d0*/  @P6 BRA `(.L_x_5535) ;  /* 0x0000000000106947 */ /* 0x004fec0003800000 */
[----:B------:R-:W-:Y:S05]  /*1b4e0*/  @!P0 BRA `(.L_x_5535) ;  /* 0x00000000000c8947 */ /* 0x000fea0003800000 */
[----:B------:R-:W2:Y:S04]  /*1b4f0*/  LDG.E R3, desc[UR54][R6.64] ;  /* 0x0000003606037981 */ /* 0x000ea8000c1e1900 */
[----:B-----5:R-:W2:Y:S02]  /*1b500*/  LDG.E R78, desc[UR54][R6.64+0x4] ;  /* 0x00000436064e7981 */ /* 0x020ea4000c1e1900 */
[----:B--2---:R-:W-:-:S07]  /*1b510*/  IMAD.IADD R78, R78, 0x1, -R3 ;  /* 0x000000014e4e7824 */ /* 0x004fce00078e0a03 */
.L_x_5535:
[----:B------:R-:W0:Y:S01]  /*1b520*/  SHFL.IDX PT, R4, R221, RZ, 0x1f ;  /* 0x00001fffdd047589 */ /* 0x000e2200000e0000 */
[----:B------:R-:W-:Y:S01]  /*1b530*/  ISETP.NE.AND P6, PT, R10, RZ, PT ;  /* 0x000000ff0a00720c */ /* 0x000fe20003fc5270 */
[--C-:B------:R-:W-:Y:S01]  /*1b540*/  IMAD.X R49, RZ, RZ, R21.reuse, P4 ;  /* 0x000000ffff317224 */ /* 0x100fe200020e0615 */
[----:B------:R-:W-:Y:S01]  /*1b550*/  LOP3.LUT R52, R52, R53, RZ, 0x3c, !PT ;  /* 0x0000003534347212 */ /* 0x000fe200078e3cff */
        /* <DEDUP_REMOVED lines=9> */
[----:B------:R-:W-:-:S02]  /*1b5f0*/  LOP3.LUT R3, R20, 0x380, RZ, 0xc0, !PT ;  /* 0x0000038014037812 */ /* 0x000fc400078ec0ff */
[----:B------:R-:W-:Y:S02]  /*1b600*/  IADD3 R5, P5, R20, 0xf000, RZ ;  /* 0x0000f00014057810 */ /* 0x000fe40007fbe0ff */
[----:B------:R-:W-:Y:S02]  /*1b610*/  LOP3.LUT R56, R57, 0x380, RZ, 0xc0, !PT ;  /* 0x0000038039387812 */ /* 0x000fe400078ec0ff */
[----:B------:R-:W-:Y:S01]  /*1b620*/  LOP3.LUT R60, R61, 0x380, RZ, 0xc0, !PT ;  /* 0x000003803d3c7812 */ /* 0x000fe200078ec0ff */
[----:B------:R-:W-:Y:S01]  /*1b630*/  IMAD.X R73, RZ, RZ, R21, P5 ;  /* 0x000000ffff497224 */ /* 0x000fe200028e0615 */
[----:B------:R-:W-:Y:S02]  /*1b640*/  LOP3.LUT R64, R65, 0x380, RZ, 0xc0, !PT ;  /* 0x0000038041407812 */ /* 0x000fe400078ec0ff */
[----:B------:R-:W-:Y:S02]  /*1b650*/  LOP3.LUT R68, R69, 0x380, RZ, 0xc0, !PT ;  /* 0x0000038045447812 */ /* 0x000fe400078ec0ff */
[----:B0-----:R-:W-:-:S02]  /*1b660*/  ISETP.NE.AND P4, PT, R4, RZ, PT ;  /* 0x000000ff0400720c */ /* 0x001fc40003f85270 */
[----:B------:R-:W-:Y:S02]  /*1b670*/  SHF.R.U64 R3, R3, 0x3, RZ ;  /* 0x0000000303037819 */ /* 0x000fe400000012ff */
[----:B------:R-:W-:Y:S02]  /*1b680*/  LOP3.LUT R4, R5, 0x380, RZ, 0xc0, !PT ;  /* 0x0000038005047812 */ /* 0x000fe400078ec0ff */
[----:B------:R-:W-:Y:S02]  /*1b690*/  SHF.R.U64 R56, R56, 0x3, RZ ;  /* 0x0000000338387819 */ /* 0x000fe400000012ff */
[----:B------:R-:W-:Y:S02]  /*1b6a0*/  SHF.R.U64 R60, R60, 0x3, RZ ;  /* 0x000000033c3c7819 */ /* 0x000fe400000012ff */
[----:B------:R-:W-:Y:S02]  /*1b6b0*/  SHF.R.U64 R64, R64, 0x3, RZ ;  /* 0x0000000340407819 */ /* 0x000fe400000012ff */
[----:B------:R-:W-:-:S02]  /*1b6c0*/  SHF.R.U64 R68, R68, 0x3, RZ ;  /* 0x0000000344447819 */ /* 0x000fc400000012ff */
[----:B------:R-:W-:Y:S02]  /*1b6d0*/  LOP3.LUT R20, R3, R20, RZ, 0x3c, !PT ;  /* 0x0000001403147212 */ /* 0x000fe400078e3cff */
        /* <DEDUP_REMOVED lines=11> */
[----:B------:R-:W-:Y:S02]  /*1b790*/  SHF.R.S32.HI R23, RZ, 0x1f, R216 ;  /* 0x0000001fff177819 */ /* 0x000fe400000114d8 */
[----:B------:R-:W-:Y:S02]  /*1b7a0*/  SEL R85, R217, RZ, !P0 ;  /* 0x000000ffd9557207 */ /* 0x000fe40004000000 */
[----:B------:R-:W-:Y:S02]  /*1b7b0*/  SEL R79, R3, RZ, !P0 ;  /* 0x000000ff034f7207 */ /* 0x000fe40004000000 */
[----:B-----5:R-:W-:Y:S01]  /*1b7c0*/  SHF.R.S32.HI R77, RZ, 0x1f, R76 ;  /* 0x0000001fff4d7819 */ /* 0x020fe2000001144c */
[----:B------:R-:W-:Y:S06]  /*1b7d0*/  @P4 BRA `(.L_x_5536) ;  /* 0x00000000005c4947 */ /* 0x000fec0003800000 */
[----:B------:R-:W-:Y:S01]  /*1b7e0*/  ULDC.64 UR4, c[0x0][0xc70] ;  /* 0x00031c0000047ab9 */ /* 0x000fe20000000a00 */
[----:B------:R-:W-:Y:S02]  /*1b7f0*/  IMAD.MOV R6, RZ, RZ, -R195 ;  /* 0x000000ffff067224 */ /* 0x000fe400078e0ac3 */
[----:B------:R-:W-:Y:S02]  /*1b800*/  IMAD R3, R23, UR4, RZ ;  /* 0x0000000417037c24 */ /* 0x000fe4000f8e02ff */
[----:B------:R-:W-:Y:S01]  /*1b810*/  IMAD.WIDE.U32 R4, R216, UR4, R76 ;  /* 0x00000004d8047c25 */ /* 0x000fe2000f8e004c */
[----:B------:R-:W-:-:S03]  /*1b820*/  ISETP.NE.AND P0, PT, R185, R6, PT ;  /* 0x00000006b900720c */ /* 0x000fc60003f05270 */
[----:B------:R-:W-:Y:S01]  /*1b830*/  IMAD R3, R216, UR5, R3 ;  /* 0x00000005d8037c24 */ /* 0x000fe2000f8e0203 */
[----:B------:R-:W-:Y:S01]  /*1b840*/  ULDC.64 UR4, c[0x0][0xc78] ;  /* 0x00031e0000047ab9 */ /* 0x000fe20000000a00 */
[----:B------:R-:W-:Y:S02]  /*1b850*/  IMAD R11, R219, 0x40, R193 ;  /* 0x00000040db0b7824 */ /* 0x000fe400078e02c1 */
[----:B------:R-:W-:Y:S02]  /*1b860*/  IMAD.IADD R5, R5, 0x1, R3 ;  /* 0x0000000105057824 */ /* 0x000fe400078e0203 */
[----:B------:R-:W-:Y:S01]  /*1b870*/  IMAD R3, R79, UR4, RZ ;  /* 0x000000044f037c24 */ /* 0x000fe2000f8e02ff */
[----:B------:R-:W-:Y:S01]  /*1b880*/  SHF.R.S32.HI R7, RZ, 0x1f, R11 ;  /* 0x0000001fff077819 */ /* 0x000fe2000001140b */
[----:B------:R-:W-:Y:S01]  /*1b890*/  IMAD.WIDE.U32 R4, R85, UR4, R4 ;  /* 0x0000000455047c25 */ /* 0x000fe2000f8e0004 */
[----:B------:R-:W-:-:S03]  /*1b8a0*/  ISETP.GE.OR P1, PT, R11, R78, P0 ;  /* 0x0000004e0b00720c */ /* 0x000fc60000726670 */
[----:B------:R-:W-:Y:S01]  /*1b8b0*/  IMAD R10, R85, UR5, R3 ;  /* 0x00000005550a7c24 */ /* 0x000fe2000f8e0203 */
[C---:B------:R-:W-:Y:S01]  /*1b8c0*/  IADD3 R6, P2, R11.reuse, R4, RZ ;  /* 0x000000040b067210 */ /* 0x040fe20007f5e0ff */
[----:B------:R-:W-:Y:S01]  /*1b8d0*/  VIADD R3, R11, 0x8 ;  /* 0x000000080b037836 */ /* 0x000fe20000000000 */
[----:B------:R-:W-:Y:S02]  /*1b8e0*/  ULDC.64 UR4, c[0x0][0xc40] ;  /* 0x0003100000047ab9 */ /* 0x000fe40000000a00 */
[----:B------:R-:W-:Y:S02]  /*1b8f0*/  IADD3.X R7, R7, R5, R10, P2, !PT ;  /* 0x0000000507077210 */ /* 0x000fe400017fe40a */
[----:B------:R-:W-:Y:S02]  /*1b900*/  ISETP.GE.OR P0, PT, R3, R78, P0 ;  /* 0x0000004e0300720c */ /* 0x000fe40000706670 */
[----:B------:R-:W-:-:S04]  /*1b910*/  LEA R4, P2, R6, UR4, 0x2 ;  /* 0x0000000406047c11 */ /* 0x000fc8000f8410ff */
[----:B------:R-:W-:-:S05]  /*1b920*/  LEA.HI.X R5, R6, UR5, R7, 0x2, P2 ;  /* 0x0000000506057c11 */ /* 0x000fca00090f1407 */
[----:B------:R0:W-:Y:S04]  /*1b930*/  @!P1 STG.E desc[UR54][R4.64], R2 ;  /* 0x0000000204009986 */ /* 0x0001e8000c101936 */
[----:B------:R0:W-:Y:S02]  /*1b940*/  @!P0 STG.E desc[UR54][R4.64+0x20], R0 ;  /* 0x0000200004008986 */ /* 0x0001e4000c101936 */
.L_x_5536:
[----:B------:R-:W1:Y:S01]  /*1b950*/  LDC R86, c[0x0][0xb8c] ;  /* 0x0002e300ff567b82 */ /* 0x000e620000000800 */
[----:B------:R-:W-:Y:S01]  /*1b960*/  ULDC.64 UR4, c[0x0][0xba0] ;  /* 0x0002e80000047ab9 */ /* 0x000fe20000000a00 */
[----:B0-----:R0:W5:Y:S01]  /*1b970*/  LD.E.128 R4, desc[UR54][R20.64] ;  /* 0x0000003614047980 */ /* 0x001162000c101d00 */
[--C-:B------:R-:W-:Y:S01]  /*1b980*/  SHF.R.S32.HI R3, RZ, 0x1f, R211.reuse ;  /* 0x0000001fff037819 */ /* 0x100fe200000114d3 */
[----:B------:R-:W-:Y:S02]  /*1b990*/  IMAD.MOV.U32 R2, RZ, RZ, R211 ;  /* 0x000000ffff027224 */ /* 0x000fe400078e00d3 */
[----:B------:R-:W5:Y:S02]  /*1b9a0*/  LD.E.128 R8, desc[UR54][R8.64] ;  /* 0x0000003608087980 */ /* 0x000f64000c101d00 */
[----:B------:R-:W-:Y:S02]  /*1b9b0*/  IMAD.WIDE.U32 R2, R76, UR4, R2 ;  /* 0x000000044c027c25 */ /* 0x000fe4000f8e0002 */
[----:B------:R-:W5:Y:S02]  /*1b9c0*/  LD.E.128 R12, desc[UR54][R12.64] ;  /* 0x000000360c0c7980 */ /* 0x000f64000c101d00 */
[----:B0-----:R-:W-:-:S02]  /*1b9d0*/  IMAD R21, R77, UR4, RZ ;  /* 0x000000044d157c24 */ /* 0x001fc4000f8e02ff */
[----:B------:R-:W5:Y:S02]  /*1b9e0*/  LD.E.128 R24, desc[UR54][R24.64] ;  /* 0x0000003618187980 */ /* 0x000f64000c101d00 */
[----:B------:R-:W-:Y:S01]  /*1b9f0*/  IMAD R21, R76, UR5, R21 ;  /* 0x000000054c157c24 */ /* 0x000fe2000f8e0215 */
[----:B------:R-:W-:Y:S01]  /*1ba00*/  ULDC.64 UR4, c[0x0][0xbe0] ;  /* 0x0002f80000047ab9 */ /* 0x000fe20000000a00 */
[----:B------:R-:W5:Y:S02]  /*1ba10*/  LD.E.128 R28, desc[UR54][R28.64] ;  /* 0x000000361c1c7980 */ /* 0x000f64000c101d00 */
[----:B------:R-:W-:Y:S02]  /*1ba20*/  IMAD.IADD R3, R3, 0x1, R21 ;  /* 0x0000000103037824 */ /* 0x000fe400078e0215 */
[----:B------:R-:W-:Y:S01]  /*1ba30*/  IMAD R21, R23, UR4, RZ ;  /* 0x0000000417157c24 */ /* 0x000fe2000f8e02ff */
[----:B------:R-:W-:Y:S01]  /*1ba40*/  IADD3 R23, R211, 0x40, RZ ;  /* 0x00000040d3177810 */ /* 0x000fe20007ffe0ff */
[----:B------:R-:W5:Y:S03]  /*1ba50*/  LD.E.128 R32, desc[UR54][R32.64] ;  /* 0x0000003620207980 */ /* 0x000f66000c101d00 */
[----:B-1----:R-:W-:Y:S01]  /*1ba60*/  ISETP.GE.AND P3, PT, R23, R86, PT ;  /* 0x000000561700720c */ /* 0x002fe20003f66270 */
[----:B------:R-:W5:Y:S01]  /*1ba70*/  LD.E.128 R36, desc[UR54][R36.64] ;  /* 0x0000003624247980 */ /* 0x000f62000c101d00 */
[----:B------:R-:W-:-:S02]  /*1ba80*/  IMAD R77, R219, -0x40, R78 ;  /* 0xffffffc0db4d7824 */ /* 0x000fc400078e024e */
[----:B------:R-:W-:Y:S01]  /*1ba90*/  VIADD R0, R214, 0x20 ;  /* 0x00000020d6007836 */ /* 0x000fe20000000000 */
[----:B------:R-:W5:Y:S01]  /*1baa0*/  LD.E.128 R40, desc[UR54][R40.64] ;  /* 0x0000003628287980 */ /* 0x000f62000c101d00 */
[C---:B------:R-:W-:Y:S01]  /*1bab0*/  IMAD R21, R216.reuse, UR5, R21 ;  /* 0x00000005d8157c24 */ /* 0x040fe2000f8e0215 */
[----:B------:R-:W-:Y:S01]  /*1bac0*/  SEL R20, RZ, 0xffffffff, P3 ;  /* 0xffffffffff147807 */ /* 0x000fe20001800000 */
[----:B------:R-:W-:Y:S01]  /*1bad0*/  IMAD.WIDE.U32 R2, R216, UR4, R2 ;  /* 0x00000004d8027c25 */ /* 0x000fe2000f8e0002 */
[----:B------:R-:W5:Y:S01]  /*1bae0*/  LD.E.128 R44, desc[UR54][R44.64] ;  /* 0x000000362c2c7980 */ /* 0x000f62000c101d00 */
[C---:B------:R-:W-:Y:S01]  /*1baf0*/  ISETP.GE.AND P2, PT, R211.reuse, R86, PT ;  /* 0x00000056d300720c */ /* 0x040fe20003f46270 */
[----:B------:R-:W-:Y:S02]  /*1bb00*/  ULDC.64 UR4, c[0x0][0xbe8] ;  /* 0x0002fa0000047ab9 */ /* 0x000fe40000000a00 */
        /* <DEDUP_REMOVED lines=78> */
.L_x_5538:
[----:B------:R-:W-:Y:S05]  /*1bff0*/  BSYNC B1 ;  /* 0x0000000000017941 */ /* 0x000fea0003800000 */
.L_x_5537:
        /* <DEDUP_REMOVED lines=31> */
.L_x_5534:
[----:B------:R-:W-:Y:S01]  /*1c1f0*/  ULDC.64 UR4, c[0x0][0xcd8] ;  /* 0x0003360000047ab9 */ /* 0x000fe20000000a00 */
[----:B------:R-:W2:Y:S01]  /*1c200*/  LDC.64 R2, c[0x0][0xcd8] ;  /* 0x00033600ff027b82 */ /* 0x000ea20000000a00 */
[----:B------:R-:W-:Y:S01]  /*1c210*/  ISETP.NE.U32.AND P0, PT, RZ, UR4, PT ;  /* 0x00000004ff007c0c */ /* 0x000fe2000bf05070 */
[----:B------:R-:W-:-:S03]  /*1c220*/  IMAD.MOV.U32 R7, RZ, RZ, RZ ;  /* 0x000000ffff077224 */ /* 0x000fc600078e00ff */
[----:B------:R-:W-:Y:S01]  /*1c230*/  ISETP.NE.AND.EX P0, PT, RZ, UR5, PT, P0 ;  /* 0x00000005ff007c0c */ /* 0x000fe2000bf05300 */
[----:B------:R-:W-:Y:S02]  /*1c240*/  ULDC.64 UR4, c[0x0][0xce0] ;  /* 0x0003380000047ab9 */ /* 0x000fe40000000a00 */
[----:B------:R-:W-:Y:S01]  /*1c250*/  ISETP.NE.U32.AND P1, PT, RZ, UR4, PT ;  /* 0x00000004ff007c0c */ /* 0x000fe2000bf25070 */
[----:B------:R-:W3:Y:S03]  /*1c260*/  LDC R12, c[0x0][0xb8c] ;  /* 0x0002e300ff0c7b82 */ /* 0x000ee60000000800 */
[----:B------:R-:W-:Y:S01]  /*1c270*/  ISETP.NE.AND.EX P1, PT, RZ, UR5, PT, P1 ;  /* 0x00000005ff007c0c */ /* 0x000fe2000bf25310 */
[----:B--2---:R-:W-:-:S12]  /*1c280*/  IMAD.WIDE R2, R217, 0x4, R2 ;  /* 0x00000004d9027825 */ /* 0x004fd800078e0202 */
[----:B------:R-:W2:Y:S01]  /*1c290*/  @P1 LDC.64 R4, c[0x0][0xce0] ;  /* 0x00033800ff041b82 */ /* 0x000ea20000000a00 */
[----:B------:R-:W-:Y:S02]  /*1c2a0*/  ULDC UR4, c[0x0][0xb88] ;  /* 0x0002e20000047ab9 */ /* 0x000fe40000000800 */
[----:B------:R-:W-:Y:S01]  /*1c2b0*/  IMAD.U32 R0, RZ, RZ, UR4 ;  /* 0x00000004ff007e24 */ /* 0x000fe2000f8e00ff */
[----:B------:R4:W5:Y:S01]  /*1c2c0*/  @P0 LDG.E R7, desc[UR54][R2.64] ;  /* 0x0000003602070981 */ /* 0x000962000c1e1900 */
[----:B--2---:R-:W-:-:S05]  /*1c2d0*/  @P1 IMAD.WIDE R4, R217, 0x4, R4 ;  /* 0x00000004d9041825 */ /* 0x004fca00078e0204 */
[----:B------:R4:W5:Y:S01]  /*1c2e0*/  @P1 LDG.E R0, desc[UR54][R4.64] ;  /* 0x0000003604001981 */ /* 0x000962000c1e1900 */
[----:B------:R-:W-:Y:S01]  /*1c2f0*/  ISETP.GT.AND P2, PT, R233, 0x3f, PT ;  /* 0x0000003fe900780c */ /* 0x000fe20003f44270 */
[----:B---3--:R-:W-:-:S12]  /*1c300*/  @P1 BRA `(.L_x_5540) ;  /* 0x0000000000101947 */ /* 0x008fd80003800000 */
[----:B------:R-:W-:Y:S05]  /*1c310*/  @!P0 BRA `(.L_x_5540) ;  /* 0x00000000000c8947 */ /* 0x000fea0003800000 */
[----:B----4-:R-:W2:Y:S04]  /*1c320*/  LDG.E R5, desc[UR54][R2.64] ;  /* 0x0000003602057981 */ /* 0x010ea8000c1e1900 */
[----:B-----5:R-:W2:Y:S02]  /*1c330*/  LDG.E R0, desc[UR54][R2.64+0x4] ;  /* 0x0000043602007981 */ /* 0x020ea4000c1e1900 */
[----:B--2---:R-:W-:-:S07]  /*1c340*/  IMAD.IADD R0, R0, 0x1, -R5 ;  /* 0x0000000100007824 */ /* 0x004fce00078e0a05 */
.L_x_5540:
        /* <DEDUP_REMOVED lines=8> */
[----:B------:R-:W2:Y:S02]  /*1c3d0*/  S2R R2, SR_TID.X ;  /* 0x0000000000027919 */ /* 0x000ea40000002100 */
        /* <DEDUP_REMOVED lines=21> */
.L_x_5542:
[----:B------:R-:W-:Y:S05]  /*1c530*/  BSYNC B1 ;  /* 0x0000000000017941 */ /* 0x000fea0003800000 */
.L_x_5541:
[----:B------:R-:W-:Y:S01]  /*1c540*/  ULDC.64 UR4, c[0x0][0xba0] ;  /* 0x0002e80000047ab9 */ /* 0x000fe20000000a00 */
[----:B------:R-:W-:Y:S01]  /*1c550*/  IMAD.MOV.U32 R2, RZ, RZ, R211 ;  /* 0x000000ffff027224 */ /* 0x000fe200078e00d3 */
[----:B------:R-:W-:Y:S01]  /*1c560*/  ISETP.GE.AND P2, PT, R211, R12, PT ;  /* 0x0000000cd300720c */ /* 0x000fe20003f46270 */
[----:B--2---:R-:W-:Y:S01]  /*1c570*/  IMAD.MOV.U32 R3, RZ, RZ, R10 ;  /* 0x000000ffff037224 */ /* 0x004fe200078e000a */
[----:B------:R-:W-:Y:S01]  /*1c580*/  BSSY B1, `(.L_x_5543) ;  /* 0x000004d000017945 */ /* 0x000fe20003800000 */
[----:B------:R-:W-:Y:S02]  /*1c590*/  IMAD R4, R6, UR4, RZ ;  /* 0x0000000406047c24 */ /* 0x000fe4000f8e02ff */
[----:B------:R-:W-:-:S04]  /*1c5a0*/  IMAD.WIDE.U32 R2, R7, UR4, R2 ;  /* 0x0000000407027c25 */ /* 0x000fc8000f8e0002 */
[----:B------:R-:W-:Y:S02]  /*1c5b0*/  VIADD R13, R211, 0x40 ;  /* 0x00000040d30d7836 */ /* 0x000fe40000000000 */
[----:B------:R-:W-:Y:S01]  /*1c5c0*/  IMAD R7, R7, UR5, R4 ;  /* 0x0000000507077c24 */ /* 0x000fe2000f8e0204 */
[----:B------:R-:W-:Y:S01]  /*1c5d0*/  ULDC.64 UR4, c[0x0][0xbe0] ;  /* 0x0002f80000047ab9 */ /* 0x000fe20000000a00 */
[----:B------:R-:W-:Y:S01]  /*1c5e0*/  VIADD R15, R211, 0x80 ;  /* 0x00000080d30f7836 */ /* 0x000fe20000000000 */
[----:B------:R-:W-:Y:S01]  /*1c5f0*/  ISETP.GE.AND P0, PT, R13, R12, PT ;  /* 0x0000000c0d00720c */ /* 0x000fe20003f06270 */
[----:B------:R-:W-:Y:S02]  /*1c600*/  IMAD R5, R8, UR4, RZ ;  /* 0x0000000408057c24 */ /* 0x000fe4000f8e02ff */
[----:B------:R-:W-:Y:S01]  /*1c610*/  IMAD.IADD R3, R3, 0x1, R7 ;  /* 0x0000000103037824 */ /* 0x000fe200078e0207 */
[----:B------:R-:W-:Y:S01]  /*1c620*/  SEL R4, RZ, 0xffffffff, P0 ;  /* 0xffffffffff047807 */ /* 0x000fe20000000000 */
[----:B------:R-:W-:-:S02]  /*1c630*/  IMAD R7, R219, -0x40, R0 ;  /* 0xffffffc0db077824 */ /* 0x000fc400078e0200 */
[C---:B------:R-:W-:Y:S02]  /*1c640*/  IMAD R5, R216.reuse, UR5, R5 ;  /* 0x00000005d8057c24 */ /* 0x040fe4000f8e0205 */
[----:B------:R-:W-:Y:S01]  /*1c650*/  IMAD.WIDE.U32 R2, R216, UR4, R2 ;  /* 0x00000004d8027c25 */ /* 0x000fe2000f8e0002 */
[CC--:B------:R-:W-:Y:S01]  /*1c660*/  ISETP.GE.AND P1, PT, R214.reuse, R7.reuse, PT ;  /* 0x00000007d600720c */ /* 0x0c0fe20003f26270 */
[----:B------:R-:W-:Y:S02]  /*1c670*/  ULDC.64 UR4, c[0x0][0xbe8] ;  /* 0x0002fa0000047ab9 */ /* 0x000fe40000000a00 */
[----:B------:R-:W-:Y:S02]  /*1c680*/  VIADD R0, R214, 0x20 ;  /* 0x00000020d6007836 */ /* 0x000fe40000000000 */
[----:B------:R-:W-:Y:S02]  /*1c690*/  VIADD R21, R211, 0xc0 ;  /* 0x000000c0d3157836 */ /* 0x000fe40000000000 */
[----:B------:R-:W-:Y:S01]  /*1c6a0*/  IMAD.IADD R3, R3, 0x1, R5 ;  /* 0x0000000103037824 */ /* 0x000fe200078e0205 */
[----:B------:R-:W-:Y:S01]  /*1c6b0*/  ISETP.GE.AND P0, PT, R0, R7, PT ;  /* 0x000000070000720c */ /* 0x000fe20003f06270 */
[----:B------:R-:W-:Y:S01]  /*1c6c0*/  IMAD.SHL.U32 R5, R4, 0x2, RZ ;  /* 0x0000000204057824 */ /* 0x000fe200078e00ff */
[----:B------:R-:W-:Y:S01]  /*1c6d0*/  SEL R0, RZ, 0x1, P2 ;  /* 0x00000001ff007807 */ /* 0x000fe20001000000 */
[----:B------:R-:W-:Y:S01]  /*1c6e0*/  VIADD R23, R211, 0x100 ;  /* 0x00000100d3177836 */ /* 0x000fe20000000000 */
[-C--:B------:R-:W-:Y:S01]  /*1c6f0*/  ISETP.GE.AND P2, PT, R15, R12.reuse, PT ;  /* 0x0000000c0f00720c */ /* 0x080fe20003f46270 */
[----:B------:R-:W-:Y:S01]  /*1c700*/  VIADD R25, R211, 0x140 ;  /* 0x00000140d3197836 */ /* 0x000fe20000000000 */
[----:B------:R-:W-:Y:S01]  /*1c710*/  ISETP.GE.AND P3, PT, R21, R12, PT ;  /* 0x0000000c1500720c */ /* 0x000fe20003f66270 */
[----:B------:R-:W-:Y:S01]  /*1c720*/  VIADD R7, R211, 0x180 ;  /* 0x00000180d3077836 */ /* 0x000fe20000000000 */
[----:B------:R-:W-:-:S02]  /*1c730*/  LOP3.LUT R0, R5, 0x2, R0, 0xe2, !PT ;  /* 0x0000000205007812 */ /* 0x000fc400078ee200 */
[----:B------:R-:W-:Y:S02]  /*1c740*/  SEL R5, RZ, 0x4, P2 ;  /* 0x00000004ff057807 */ /* 0x000fe40001000000 */
[----:B------:R-:W-:Y:S02]  /*1c750*/  SEL R4, RZ, 0x8, P3 ;  /* 0x00000008ff047807 */ /* 0x000fe40001800000 */
[-C--:B------:R-:W-:Y:S02]  /*1c760*/  ISETP.GE.AND P2, PT, R23, R12.reuse, PT ;  /* 0x0000000c1700720c */ /* 0x080fe40003f46270 */
[----:B------:R-:W-:Y:S02]  /*1c770*/  ISETP.GE.AND P3, PT, R25, R12, PT ;  /* 0x0000000c1900720c */ /* 0x000fe40003f66270 */
[----:B------:R-:W-:Y:S01]  /*1c780*/  LOP3.LUT R4, R4, R0, R5, 0xfe, !PT ;  /* 0x0000000004047212 */ /* 0x000fe200078efe05 */
[----:B------:R-:W-:Y:S01]  /*1c790*/  IMAD R0, R9, UR4, RZ ;  /* 0x0000000409007c24 */ /* 0x000fe2000f8e02ff */
[----:B------:R-:W-:Y:S01]  /*1c7a0*/  ISETP.GE.AND P4, PT, R7, R12, PT ;  /* 0x0000000c0700720c */ /* 0x000fe20003f86270 */
[----:B------:R-:W-:Y:S01]  /*1c7b0*/  VIADD R7, R211, 0x1c0 ;  /* 0x000001c0d3077836 */ /* 0x000fe20000000000 */
[----:B------:R-:W-:Y:S01]  /*1c7c0*/  SEL R5, RZ, 0x10, P2 ;  /* 0x00000010ff057807 */ /* 0x000fe20001000000 */
[----:B------:R-:W-:Y:S01]  /*1c7d0*/  IMAD R9, R11, UR5, R0 ;  /* 0x000000050b097c24 */ /* 0x000fe2000f8e0200 */
[----:B------:R-:W-:-:S02]  /*1c7e0*/  SEL R6, RZ, 0x20, P3 ;  /* 0x00000020ff067807 */ /* 0x000fc40001800000 */
[----:B------:R-:W-:Y:S02]  /*1c7f0*/  ISETP.GE.AND P2, PT, R7, R12, PT ;  /* 0x0000000c0700720c */ /* 0x000fe40003f46270 */
[----:B------:R-:W-:Y:S01]  /*1c800*/  LOP3.LUT R27, R6, R4, R5, 0xfe, !PT ;  /* 0x00000004061b7212 */ /* 0x000fe200078efe05 */
[----:B------:R-:W-:Y:S01]  /*1c810*/  IMAD.WIDE.U32 R4, R11, UR4, R2 ;  /* 0x000000040b047c25 */ /* 0x000fe2000f8e0002 */
[----:B------:R-:W-:Y:S02]  /*1c820*/  SEL R6, RZ, 0x40, P4 ;  /* 0x00000040ff067807 */ /* 0x000fe40002000000 */
[--C-:B------:R-:W-:Y:S01]  /*1c830*/  SHF.R.S32.HI R7, RZ, 0x1f, R214.reuse ;  /* 0x0000001fff077819 */ /* 0x100fe200000114d6 */
[----:B------:R-:W-:Y:S01]  /*1c840*/  IMAD.IADD R11, R5, 0x1, R9 ;  /* 0x00000001050b7824 */ /* 0x000fe200078e0209 */
[----:B------:R-:W-:Y:S01]  /*1c850*/  LOP3.LUT R27, R27, R6, RZ, 0xfc, !PT ;  /* 0x000000061b1b7212 */ /* 0x000fe200078efcff */
[----:B------:R-:W-:Y:S01]  /*1c860*/  IMAD.MOV.U32 R6, RZ, RZ, R214 ;  /* 0x000000ffff067224 */ /* 0x000fe200078e00d6 */
[----:B------:R-:W-:-:S03]  /*1c870*/  SEL R0, RZ, 0x80, P2 ;  /* 0x00000080ff007807 */ /* 0x000fc60001000000 */
        /* <DEDUP_REMOVED lines=29> */
.L_x_5544:
[----:B------:R-:W-:Y:S05]  /*1ca50*/  BSYNC B1 ;  /* 0x0000000000017941 */ /* 0x000fea0003800000 */
.L_x_5543:
        /* <DEDUP_REMOVED lines=29> */
.L_x_5539:
[----:B------:R-:W-:Y:S05]  /*1cc30*/  BSYNC B0 ;  /* 0x0000000000007941 */ /* 0x000fea0003800000 */
.L_x_5533:
[----:B------:R-:W-:Y:S02]  /*1cc40*/  ULDC UR4, c[0x0][0xd14] ;  /* 0x0003450000047ab9 */ /* 0x000fe40000000800 */
[----:B-1----:R-:W-:-:S13]  /*1cc50*/  ISETP.GE.AND P0, PT, R191, UR4, PT ;  /* 0x00000004bf007c0c */ /* 0x002fda000bf06270 */
[----:B------:R-:W-:Y:S05]  /*1cc60*/  @!P0 BRA `(.L_x_5545) ;  /* 0xfffffe44004c8947 */ /* 0x000fea000383ffff */
[----:B------:R-:W-:Y:S05]  /*1cc70*/  BRA `(.L_x_5335) ;  /* 0x0000006c00787947 */ /* 0x000fea0003800000 */
.L_x_5333:
[----:B------:R-:W-:-:S08]  /*1cc80*/  NOP ;  /* 0x0000000000007918 */ /* 0x000fd00000000000 */
[----:B0-----:R-:W0:-:S00]  /*1cc90*/  USETMAXREG.DEALLOC.CTAPOOL 0x18 ;  /* 0x00000018000079c8 */ /* 0x001e0000080e0500 */
        /* <DEDUP_REMOVED lines=58> */
.L_x_5550:
        /* <DEDUP_REMOVED lines=16> */
.L_x_5549:
[----:B------:R-:W-:Y:S05]  /*1d140*/  BSYNC B0 ;  /* 0x0000000000007941 */ /* 0x000fea0003800000 */
.L_x_5548:
        /* <DEDUP_REMOVED lines=26> */
.L_x_5546:
        /* <DEDUP_REMOVED lines=18> */
[----:B0-----:R-:W-:-:S05]  /*1d410*/  IADD3 R13, R4, -0x1, RZ ;  /* 0xffffffff040d7810 */ /* 0x001fca0007ffe0ff */
[----:B------:R2:W3:Y:S02]  /*1d420*/  SHFL.IDX PT, R16, R6, R13, 0x1f ;  /* 0x00001f0d06107589 */ /* 0x0004e400000e0000 */
.L_x_5551:
[----:B-1----:R-:W-:Y:S02]  /*1d430*/  IMAD.MOV R2, RZ, RZ, -R3 ;  /* 0x000000ffff027224 */ /* 0x002fe400078e0a03 */
        /* <DEDUP_REMOVED lines=26> */
[----:B------:R-:W-:-:S04]  /*1d5e0*/  IABS R5, R10 ;  /* 0x0000000a00057213 */ /* 0x000fc80000000000 */
[----:B--2---:R-:W1:Y:S08]  /*1d5f0*/  I2F.RP R6, R5 ;  /* 0x0000000500067306 */ /* 0x004e700000209400 */
[----:B-1----:R-:W1:Y:S02]  /*1d600*/  MUFU.RCP R6, R6 ;  /* 0x0000000600067308 */ /* 0x002e640000001000 */
[----:B-1----:R-:W-:Y:S01]  /*1d610*/  VIADD R3, R6, 0xffffffe ;  /* 0x0ffffffe06037836 */ /* 0x002fe20000000000 */
[----:B------:R-:W-:-:S05]  /*1d620*/  IABS R6, R10 ;  /* 0x0000000a00067213 */ /* 0x000fca0000000000 */
[----:B------:R-:W1:Y:S01]  /*1d630*/  F2I.FTZ.U32.TRUNC.NTZ R3, R3 ;  /* 0x0000000300037305 */ /* 0x000e62000021f000 */
[----:B------:R-:W-:Y:S02]  /*1d640*/  IMAD.MOV R6, RZ, RZ, -R6 ;  /* 0x000000ffff067224 */ /* 0x000fe400078e0a06 */
        /* <DEDUP_REMOVED lines=23> */
.L_x_5547:
[----:B------:R-:W-:Y:S02]  /*1d7c0*/  IMAD.MOV.U32 R17, RZ, RZ, RZ ;  /* 0x000000ffff117224 */ /* 0x000fe400078e00ff */
[----:B------:R-:W-:Y:S02]  /*1d7d0*/  IMAD.U32 R16, RZ, RZ, UR6 ;  /* 0x00000006ff107e24 */ /* 0x000fe4000f8e00ff */
[----:B------:R-:W-:-:S07]  /*1d7e0*/  IMAD.MOV.U32 R18, RZ, RZ, RZ ;  /* 0x000000ffff127224 */ /* 0x000fce00078e00ff */
.L_x_5552:
        /* <DEDUP_REMOVED lines=16> */
[----:B-1----:R-:W-:Y:S01]  /*1d8f0*/  IMAD.MOV.U32 R0, RZ, RZ, 0x1 ;  /* 0x00000001ff007424 */ /* 0x002fe200078e00ff */
[----:B------:R-:W-:Y:S01]  /*1d900*/  ULDC UR4, c[0x0][0xc] ;  /* 0x0000030000047ab9 */ /* 0x000fe20000000800 */
[----:B------:R-:W-:Y:S01]  /*1d910*/  STL [R1+0x4], RZ ;  /* 0x000004ff01007387 */ /* 0x000fe20000100800 */
[----:B------:R-:W-:-:S03]  /*1d920*/  IMAD.MOV.U32 R2, RZ, RZ, 0x1 ;  /* 0x00000001ff027424 */ /* 0x000fc600078e00ff */
[----:B------:R1:W-:Y:S04]  /*1d930*/  STL [R1+0xc], R0 ;  /* 0x00000c0001007387 */ /* 0x0003e80000100800 */
[----:B------:R-:W-:Y:S01]  /*1d940*/  STL [R1], RZ ;  /* 0x000000ff01007387 */ /* 0x000fe20000100800 */
[----:B-1----:R-:W-:Y:S01]  /*1d950*/  IMAD.U32 R0, RZ, RZ, UR4 ;  /* 0x00000004ff007e24 */ /* 0x002fe2000f8e00ff */
[----:B------:R-:W-:-:S04]  /*1d960*/  UMOV UR4, URZ ;  /* 0x0000003f00047c82 */ /* 0x000fc80008000000 */
[----:B------:R1:W-:Y:S04]  /*1d970*/  STL [R1+0x28], R0 ;  /* 0x0000280001007387 */ /* 0x0003e80000100800 */
[----:B------:R2:W-:Y:S01]  /*1d980*/  STL [R1+0x8], R2 ;  /* 0x0000080201007387 */ /* 0x0005e20000100800 */
[----:B-1----:R-:W-:-:S05]  /*1d990*/  IMAD.U32 R0, RZ, RZ, UR4 ;  /* 0x00000004ff007e24 */ /* 0x002fca000f8e00ff */
[----:B------:R2:W-:Y:S02]  /*1d9a0*/  STL [R1+0x24], R0 ;  /* 0x0000240001007387 */ /* 0x0005e40000100800 */
.L_x_5653:
[----:B------:R-:W-:Y:S05]  /*1d9b0*/  YIELD ;  /* 0x0000000000007946 */ /* 0x000fea0003800000 */
[----:B------:R-:W-:Y:S01]  /*1d9c0*/  ULDC.64 UR4, c[0x0][0xb20] ;  /* 0x0002c80000047ab9 */ /* 0x000fe20000000a00 */
[----:B------:R-:W-:Y:S01]  /*1d9d0*/  IMAD.MOV.U32 R6, RZ, RZ, RZ ;  /* 0x000000ffff067224 */ /* 0x000fe200078e00ff */
[----:B------:R-:W-:Y:S01]  /*1d9e0*/  ISETP.NE.U32.AND P0, PT, RZ, UR4, PT ;  /* 0x00000004ff007c0c */ /* 0x000fe2000bf05070 */
[----:B--2---:R-:W-:Y:S01]  /*1d9f0*/  IMAD.MOV.U32 R0, RZ, RZ, RZ ;  /* 0x000000ffff007224 */ /* 0x004fe200078e00ff */
[----:B------:R-:W-:Y:S01]  /*1da00*/  ULDC.64 UR8, c[0x0][0xb00] ;  /* 0x0002c00000087ab9 */ /* 0x000fe20000000a00 */
[----:B------:R-:W-:Y:S01]  /*1da10*/  ULDC.64 UR10, c[0x0][0xb08] ;  /* 0x0002c200000a7ab9 */ /* 0x000fe20000000a00 */
[----:B------:R-:W-:Y:S01]  /*1da20*/  ISETP.NE.AND.EX P0, PT, RZ, UR5, PT, P0 ;  /* 0x00000005ff007c0c */ /* 0x000fe2000bf05300 */
[----:B------:R-:W-:-:S12]  /*1da30*/  ULDC.64 UR4, c[0x0][0xaf8] ;  /* 0x0002be0000047ab9 */ /* 0x000fd80000000a00 */
[----:B-1-3--:R-:W1:Y:S01]  /*1da40*/  @P0 LDC.64 R2, c[0x0][0xb20] ;  /* 0x0002c800ff020b82 */ /* 0x00ae620000000a00 */
        /* <DEDUP_REMOVED lines=32> */
[----:B-----5:R-:W2:Y:S04]  /*1dc50*/  LDG.E R0, desc[UR54][R2.64] ;  /* 0x0000003602007981 */ /* 0x020ea8000c1e1900 */
[----:B------:R-:W2:Y:S02]  /*1dc60*/  LDG.E R5, desc[UR54][R2.64+0x4] ;  /* 0x0000043602057981 */ /* 0x000ea4000c1e1900 */
[----:B--2---:R-:W-:-:S07]  /*1dc70*/  IMAD.IADD R0, R5, 0x1, -R0 ;  /* 0x0000000105007824 */ /* 0x004fce00078e0a00 */
.L_x_5554:
        /* <DEDUP_REMOVED lines=18> */
.L_x_5555:
[----:B------:R-:W-:Y:S05]  /*1dda0*/  @!P3 BRA `(.L_x_5556) ;  /* 0x00000000000cb947 */ /* 0x000fea0003800000 */
[----:B------:R-:W2:Y:S04]  /*1ddb0*/  LDG.E R7, desc[UR54][R4.64] ;  /* 0x0000003604077981 */ /* 0x000ea8000c1e1900 */
[----:B------:R-:W2:Y:S02]  /*1ddc0*/  LDG.E R4, desc[UR54][R4.64+0x4] ;  /* 0x0000043604047981 */ /* 0x000ea4000c1e1900 */
[----:B--2---:R-:W-:-:S07]  /*1ddd0*/  IMAD.IADD R7, R4, 0x1, -R7 ;  /* 0x0000000104077824 */ /* 0x004fce00078e0a07 */
.L_x_5556:
[----:B--2---:R-:W2:Y:S04]  /*1dde0*/  @P1 LDG.E R4, desc[UR54][R2.64] ;  /* 0x0000003602041981 */ /* 0x004ea8000c1e1900 */
[----:B-1----:R-:W2:Y:S01]  /*1ddf0*/  @P1 LDG.E R2, desc[UR54][R2.64+0x4] ;  /* 0x0000043602021981 */ /* 0x002ea2000c1e1900 */
[----:B-----5:R-:W-:Y:S02]  /*1de00*/  IMAD.IADD R5, R7, 0x1, -R6 ;  /* 0x0000000107057824 */ /* 0x020fe400078e0a06 */
[----:B--2---:R-:W-:Y:S01]  /*1de10*/  @P1 IMAD.IADD R9, R2, 0x1, -R4 ;  /* 0x0000000102091824 */ /* 0x004fe200078e0a04 */
[----:B------:R-:W-:-:S03]  /*1de20*/  LEA R4, R17, 0x40, 0x6 ;  /* 0x0000004011047811 */ /* 0x000fc600078e30ff */
[----:B------:R-:W-:-:S04]  /*1de30*/  IMAD.IADD R8, R5, 0x1, R9 ;  /* 0x0000000105087824 */ /* 0x000fc800078e0209 */
[C---:B------:R-:W-:Y:S01]  /*1de40*/  VIADD R20, R8.reuse, 0x3f ;  /* 0x0000003f08147836 */ /* 0x040fe20000000000 */
[----:B------:R-:W-:-:S04]  /*1de50*/  IADD3 R4, R8, R4, -R0 ;  /* 0x0000000408047210 */ /* 0x000fc80007ffe800 */
[----:B------:R-:W-:-:S04]  /*1de60*/  SHF.R.S32.HI R2, RZ, 0x1f, R20 ;  /* 0x0000001fff027819 */ /* 0x000fc80000011414 */
[----:B------:R-:W-:Y:S02]  /*1de70*/  LEA.HI R20, R2, R20, RZ, 0x6 ;  /* 0x0000001402147211 */ /* 0x000fe400078f30ff */
[----:B------:R-:W1:Y:S02]  /*1de80*/  LDC.64 R2, c[0x0][0xad8] ;  /* 0x0002b600ff027b82 */ /* 0x000e640000000a00 */
[----:B------:R-:W-:Y:S02]  /*1de90*/  SHF.R.S32.HI R20, RZ, 0x6, R20 ;  /* 0x00000006ff147819 */ /* 0x000fe40000011414 */
[----:B-1----:R-:W-:Y:S01]  /*1dea0*/  ISETP.GE.AND P2, PT, R3, 0x1, PT ;  /* 0x000000010300780c */ /* 0x002fe20003f46270 */
        /* <DEDUP_REMOVED lines=13> */
.L_x_5559:
[----:B------:R-:W-:-:S13]  /*1df80*/  ISETP.NE.AND P0, PT, R3, 0x1, PT ;  /* 0x000000010300780c */ /* 0x000fda0003f05270 */
[----:B------:R-:W1:Y:S02]  /*1df90*/  @P0 LDC.64 R6, c[0x0][0xae0] ;  /* 0x0002b800ff060b82 */ /* 0x000e640000000a00 */
[----:B-1----:R-:W-:-:S05]  /*1dfa0*/  @P0 IMAD.HI.U32 R6, R11, R6, RZ ;  /* 0x000000060b060227 */ /* 0x002fca00078e00ff */
[----:B------:R-:W-:-:S07]  /*1dfb0*/  @P0 SHF.R.U32.HI R11, RZ, R7, R6 ;  /* 0x00000007ff0b0219 */ /* 0x000fce0000011606 */
.L_x_5560:
[----:B------:R-:W-:Y:S05]  /*1dfc0*/  BSYNC B0 ;  /* 0x0000000000007941 */ /* 0x000fea0003800000 */
.L_x_5558:
[----:B------:R-:W-:-:S05]  /*1dfd0*/  IMAD R11, R11, R3, R3 ;  /* 0x000000030b0b7224 */ /* 0x000fca00078e0203 */
[----:B------:R-:W-:-:S07]  /*1dfe0*/  VIMNMX R2, R2, R11, PT ;  /* 0x0000000b02027248 */ /* 0x000fce0003fe0100 */
.L_x_5557:
[----:B------:R-:W-:Y:S01]  /*1dff0*/  IMAD R0, R17, 0x40, -R0 ;  /* 0x0000004011007824 */ /* 0x000fe200078e0a00 */
[----:B------:R-:W-:-:S03]  /*1e000*/  ULDC UR4, c[0x0][0xad4] ;  /* 0x0002b50000047ab9 */ /* 0x000fc60000000800 */
[----:B------:R-:W-:-:S05]  /*1e010*/  IMAD.IADD R0, R8, 0x1, R0 ;  /* 0x0000000108007824 */ /* 0x000fca00078e0200 */
[----:B------:R-:W-:Y:S01]  /*1e020*/  IADD3 R8, R0, -UR4, RZ ;  /* 0x8000000400087c10 */ /* 0x000fe2000fffe0ff */
        /* <DEDUP_REMOVED lines=11> */
.L_x_5563:
[----:B------:R-:W-:Y:S01]  /*1e0e0*/  ISETP.NE.AND P0, PT, R3, 0x1, PT ;  /* 0x000000010300780c */ /* 0x000fe20003f05270 */
[----:B------:R-:W-:-:S12]  /*1e0f0*/  IMAD.MOV.U32 R11, RZ, RZ, R0 ;  /* 0x000000ffff0b7224 */ /* 0x000fd800078e0000 */
[----:B------:R-:W1:Y:S02]  /*1e100*/  @P0 LDC.64 R6, c[0x0][0xae0] ;  /* 0x0002b800ff060b82 */ /* 0x000e640000000a00 */
[----:B-1----:R-:W-:-:S05]  /*1e110*/  @P0 IMAD.HI.U32 R6, R0, R6, RZ ;  /* 0x0000000600060227 */ /* 0x002fca00078e00ff */
[----:B------:R-:W-:-:S07]  /*1e120*/  @P0 SHF.R.U32.HI R11, RZ, R7, R6 ;  /* 0x00000007ff0b0219 */ /* 0x000fce0000011606 */
.L_x_5564:
[----:B------:R-:W-:Y:S05]  /*1e130*/  BSYNC B0 ;  /* 0x0000000000007941 */ /* 0x000fea0003800000 */
.L_x_5562:
[----:B------:R-:W-:-:S05]  /*1e140*/  IMAD R3, R11, R3, RZ ;  /* 0x000000030b037224 */ /* 0x000fca00078e02ff */
[----:B------:R-:W-:-:S07]  /*1e150*/  VIMNMX R8, R8, R3, !PT ;  /* 0x0000000308087248 */ /* 0x000fce0007fe0100 */
.L_x_5561:
        /* <DEDUP_REMOVED lines=17> */
[----:B------:R-:W-:-:S05]  /*1e270*/  @P0 VIADD R3, R3, 0x3f ;  /* 0x0000003f03030836 */ /* 0x000fca0000000000 */
        /* <DEDUP_REMOVED lines=16> */
.L_x_5720:
[----:B------:R-:W-:-:S03]  /*1e380*/  UMOV UR4, 0xffffffff ;  /* 0xffffffff00047882 */ /* 0x000fc60000000000 */
[----:B------:R-:W-:Y:S05]  /*1e390*/  BRA.DIV UR4, `(.L_x_5568) ;  /* 0x0000006604987947 */ /* 0x000fea000b800000 */
[----:B------:R-:W-:-:S13]  /*1e3a0*/  ELECT P6, URZ, PT ;  /* 0x00000000003f782f */ /* 0x000fda00038c0000 */
.L_x_5723:
[----:B------:R-:W2:Y:S01]  /*1e3b0*/  LDL R7, [R1+0x24] ;  /* 0x0000240001077983 */ /* 0x000ea20000100800 */
[----:B------:R-:W-:Y:S02]  /*1e3c0*/  MOV R8, 0x400 ;  /* 0x0000040000087802 */ /* 0x000fe40000000f00 */
[----:B--2---:R-:W-:Y:S02]  /*1e3d0*/  R2UR UR4, R7 ;  /* 0x00000000070472ca */ /* 0x004fe400000e0000 */
[----:B------:R-:W1:Y:S11]  /*1e3e0*/  S2R R7, SR_CgaCtaId ;  /* 0x0000000000077919 */ /* 0x000e760000008800 */
[----:B------:R-:W-:-:S04]  /*1e3f0*/  UIADD3 UR4, UR4, 0x1, URZ ;  /* 0x0000000104047890 */ /* 0x000fc8000fffe03f */
        /* <DEDUP_REMOVED lines=8> */
.L_x_5724:
        /* <DEDUP_REMOVED lines=8> */
.L_x_5725:
        /* <DEDUP_REMOVED lines=11> */
.L_x_5573:
[----:B--2---:R-:W2:Y:S01]  /*1e5b0*/  LDL R11, [R1+0x4] ;  /* 0x00000400010b7983 */ /* 0x004ea20000100800 */
        /* <DEDUP_REMOVED lines=19> */
.L_x_5726:
        /* <DEDUP_REMOVED lines=8> */
.L_x_5575:
[----:B-12---:R-:W2:Y:S01]  /*1e770*/  LDL R9, [R1+0x4] ;  /* 0x0000040001097983 */ /* 0x006ea20000100800 */
        /* <DEDUP_REMOVED lines=51> */
.L_x_5571:
[----:B------:R-:W-:Y:S05]  /*1eab0*/  BSYNC B1 ;  /* 0x0000000000017941 */ /* 0x000fea0003800000 */
.L_x_5570:
        /* <DEDUP_REMOVED lines=16> */
.L_x_5582:
        /* <DEDUP_REMOVED lines=9> */
.L_x_5727:
        /* <DEDUP_REMOVED lines=11> */
.L_x_5579:
[----:B--2---:R-:W2:Y:S01]  /*1ed00*/  LDL R11, [R1+0x4] ;  /* 0x00000400010b7983 */ /* 0x004ea20000100800 */
        /* <DEDUP_REMOVED lines=15> */
[----:B------:R-:W3:Y:S02]  /*1ee00*/  SYNCS.PHASECHK.TRANS64.TRYWAIT P1, [R9+URZ+0x388c0], R10 ;  /* 0x0388c00a090075a7 */ /* 0x000ee4000802017f */
[----:B--23--:R-:W-:Y:S05]  /*1ee10*/  @!P1 BRA `(.L_x_5580) ;  /* 0x0000005c00689947 */ /* 0x00cfea0003800000 */
.L_x_5728:
        /* <DEDUP_REMOVED lines=8> */
.L_x_5581:
        /* <DEDUP_REMOVED lines=52> */
.L_x_5577:
[----:B------:R-:W-:Y:S05]  /*1f1e0*/  BSYNC B1 ;  /* 0x0000000000017941 */ /* 0x000fea0003800000 */
.L_x_5576:
        /* <DEDUP_REMOVED lines=13> */
.L_x_5566:
[----:B------:R-:W-:Y:S05]  /*1f2c0*/  BSYNC B0 ;  /* 0x0000000000007941 */ /* 0x000fea0003800000 */
.L_x_5565:
        /* <DEDUP_REMOVED lines=17> */
.L_x_5585:
[----:B------:R-:W-:-:S13]  /*1f3e0*/  ISETP.NE.AND P1, PT, R3, 0x1, PT ;  /* 0x000000010300780c */ /* 0x000fda0003f25270 */
[----:B------:R-:W2:Y:S02]  /*1f3f0*/  @P1 LDC.64 R4, c[0x0][0xae0] ;  /* 0x0002b800ff041b82 */ /* 0x000ea40000000a00 */
[----:B--2---:R-:W-:-:S05]  /*1f400*/  @P1 IMAD.HI.U32 R4, R6, R4, RZ ;  /* 0x0000000406041227 */ /* 0x004fca00078e00ff */
[----:B------:R-:W-:-:S07]  /*1f410*/  @P1 SHF.R.U32.HI R6, RZ, R5, R4 ;  /* 0x00000005ff061219 */ /* 0x000fce0000011604 */
.L_x_5586:
[----:B------:R-:W-:Y:S05]  /*1f420*/  BSYNC B0 ;  /* 0x0000000000007941 */ /* 0x000fea0003800000 */
.L_x_5584:
[----:B------:R-:W-:-:S05]  /*1f430*/  IMAD R6, R6, R3, R3 ;  /* 0x0000000306067224 */ /* 0x000fca00078e0203 */
[----:B------:R-:W-:-:S07]  /*1f440*/  VIMNMX R2, R2, R6, PT ;  /* 0x0000000602027248 */ /* 0x000fce0003fe0100 */
.L_x_5583:
        /* <DEDUP_REMOVED lines=19> */
.L_x_5589:
[----:B------:R-:W-:-:S13]  /*1f580*/  ISETP.NE.AND P0, PT, R3, 0x1, PT ;  /* 0x000000010300780c */ /* 0x000fda0003f05270 */
[----:B------:R-:W3:Y:S02]  /*1f590*/  @P0 LDC.64 R4, c[0x0][0xae0] ;  /* 0x0002b800ff040b82 */ /* 0x000ee40000000a00 */
[----:B---3--:R-:W-:-:S05]  /*1f5a0*/  @P0 IMAD.HI.U32 R4, R0, R4, RZ ;  /* 0x0000000400040227 */ /* 0x008fca00078e00ff */
[----:B------:R-:W-:-:S07]  /*1f5b0*/  @P0 SHF.R.U32.HI R0, RZ, R5, R4 ;  /* 0x00000005ff000219 */ /* 0x000fce0000011604 */
.L_x_5590:
[----:B------:R-:W-:Y:S05]  /*1f5c0*/  BSYNC B0 ;  /* 0x0000000000007941 */ /* 0x000fea0003800000 */
.L_x_5588:
[----:B------:R-:W-:-:S05]  /*1f5d0*/  IMAD R3, R0, R3, RZ ;  /* 0x0000000300037224 */ /* 0x000fca00078e02ff */
[----:B------:R-:W-:-:S07]  /*1f5e0*/  VIMNMX R2, R2, R3, !PT ;  /* 0x0000000302027248 */ /* 0x000fce0007fe0100 */
.L_x_5587:
        /* <DEDUP_REMOVED lines=12> */
[----:B------:R-:W3:Y:S01]  /*1f6b0*/  LDL R0, [R1+0x28] ;  /* 0x0000280001007983 */ /* 0x000ee20000100800 */
[----:B------:R-:W-:Y:S01]  /*1f6c0*/  VOTEU.ANY UR4, UPT, PT ;  /* 0x0000000000047886 */ /* 0x000fe200038e0100 */
[----:B------:R-:W4:Y:S01]  /*1f6d0*/  LDC.64 R2, c[0x0][0xd38] ;  /* 0x00034e00ff027b82 */ /* 0x000f220000000a00 */
[----:B------:R-:W-:Y:S01]  /*1f6e0*/  POPC R5, UR4 ;  /* 0x0000000400057d09 */ /* 0x000fe20008000000 */
[----:B------:R-:W5:Y:S01]  /*1f6f0*/  S2R R7, SR_LANEID ;  /* 0x0000000000077919 */ /* 0x000f620000000000 */
[----:B---3--:R-:W-:-:S06]  /*1f700*/  R2UR UR5, R0 ;  /* 0x00000000000572ca */ /* 0x008fcc00000e0000 */
[----:B------:R-:W5:Y:S02]  /*1f710*/  FLO.U32 R0, UR4 ;  /* 0x0000000400007d00 */ /* 0x000f6400080e0000 */
[----:B-----5:R-:W-:-:S13]  /*1f720*/  ISETP.EQ.U32.AND P0, PT, R0, R7, PT ;  /* 0x000000070000720c */ /* 0x020fda0003f02070 */
[----:B----4-:R-:W3:Y:S01]  /*1f730*/  @P0 ATOMG.E.ADD.STRONG.GPU PT, R3, desc[UR54][R2.64], R5 ;  /* 0x00000005020309a8 */ /* 0x010ee200081ee1f6 */
[----:B------:R-:W4:Y:S02]  /*1f740*/  S2R R4, SR_LTMASK ;  /* 0x0000000000047919 */ /* 0x000f240000003900 */
[----:B----4-:R-:W-:-:S04]  /*1f750*/  LOP3.LUT R4, R4, UR4, RZ, 0xc0, !PT ;  /* 0x0000000404047c12 */ /* 0x010fc8000f8ec0ff */
[----:B------:R-:W4:Y:S01]  /*1f760*/  POPC R7, R4 ;  /* 0x0000000400077309 */ /* 0x000f220000000000 */
[----:B---3--:R-:W4:Y:S02]  /*1f770*/  SHFL.IDX PT, R0, R3, R0, 0x1f ;  /* 0x00001f0003007589 */ /* 0x008f2400000e0000 */
[----:B----4-:R-:W-:Y:S01]  /*1f780*/  IADD3 R16, R0, UR5, R7 ;  /* 0x0000000500107c10 */ /* 0x010fe2000fffe007 */
[----:B------:R-:W-:Y:S06]  /*1f790*/  BRA `(.L_x_5593) ;  /* 0x0000003000b87947 */ /* 0x000fec0003800000 */
.L_x_5592:
        /* <DEDUP_REMOVED lines=23> */
.L_x_5594:
        /* <DEDUP_REMOVED lines=9> */
[----:B------:R-:W-:Y:S01]  /*1f9a0*/  IMAD.U32 R4, RZ, RZ, UR6 ;  /* 0x00000006ff047e24 */ /* 0x000fe2000f8e00ff */
[----:B-1----:R-:W-:Y:S01]  /*1f9b0*/  MOV R11, UR5 ;  /* 0x00000005000b7c02 */ /* 0x002fe20008000f00 */
[----:B------:R-:W-:Y:S02]  /*1f9c0*/  IMAD.U32 R5, RZ, RZ, UR7 ;  /* 0x00000007ff057e24 */ /* 0x000fe4000f8e00ff */
[----:B--2---:R-:W-:Y:S02]  /*1f9d0*/  IMAD.U32 R6, RZ, RZ, UR8 ;  /* 0x00000008ff067e24 */ /* 0x004fe4000f8e00ff */
[----:B------:R-:W-:-:S02]  /*1f9e0*/  IMAD.U32 R7, RZ, RZ, UR9 ;  /* 0x00000009ff077e24 */ /* 0x000fc4000f8e00ff */
[----:B------:R-:W-:Y:S02]  /*1f9f0*/  IMAD.U32 R10, RZ, RZ, UR4 ;  /* 0x00000004ff0a7e24 */ /* 0x000fe4000f8e00ff */
[----:B------:R-:W-:Y:S02]  /*1fa00*/  IMAD.MOV.U32 R8, RZ, RZ, 0x70 ;  /* 0x00000070ff087424 */ /* 0x000fe400078e00ff */
[----:B------:R-:W-:Y:S02]  /*1fa10*/  IMAD.MOV.U32 R12, RZ, RZ, 0x1 ;  /* 0x00000001ff0c7424 */ /* 0x000fe400078e00ff */
[----:B0--3--:R-:W-:-:S07]  /*1fa20*/  IMAD.MOV.U32 R13, RZ, RZ, RZ ;  /* 0x000000ffff0d7224 */ /* 0x009fce00078e00ff */
[----:B------:R-:W-:-:S07]  /*1fa30*/  LEPC R20, `(.L_x_5596) ;  /* 0x000000001014794e */ /* 0x000fce0000000000 */
[----:B----4-:R-:W-:Y:S05]  /*1fa40*/  CALL.ABS.NOINC R2 ;  /* 0x0000000002007343 */ /* 0x010fea0003c00000 */
.L_x_5596:
        /* <DEDUP_REMOVED lines=16> */
.L_x_5595:
[----:B--2---:R-:W2:Y:S01]  /*1fb50*/  LDL.LU R6, [R1+0x20] ;  /* 0x0000200001067983 */ /* 0x004ea20000300800 */
[----:B------:R-:W3:Y:S01]  /*1fb60*/  LDC R0, c[0x0][0x428] ;  /* 0x00010a00ff007b82 */ /* 0x000ee20000000800 */
[----:B------:R-:W-:Y:S01]  /*1fb70*/  ULDC.64 UR4, c[0x0][0xaf0] ;  /* 0x0002bc0000047ab9 */ /* 0x000fe20000000a00 */
[----:B------:R-:W-:Y:S01]  /*1fb80*/  IMAD.MOV.U32 R4, RZ, RZ, R19 ;  /* 0x000000ffff047224 */ /* 0x000fe200078e0013 */
[----:B---3--:R-:W-:Y:S01]  /*1fb90*/  ISETP.NE.AND P0, PT, R0, 0x1, PT ;  /* 0x000000010000780c */ /* 0x008fe20003f05270 */
[----:B------:R-:W3:Y:S01]  /*1fba0*/  S2R R5, SR_TID.X ;  /* 0x0000000000057919 */ /* 0x000ee20000002100 */
[----:B------:R-:W-:-:S11]  /*1fbb0*/  IMAD.MOV.U32 R0, RZ, RZ, R18 ;  /* 0x000000ffff007224 */ /* 0x000fd600078e0012 */
[----:B------:R-:W4:Y:S08]  /*1fbc0*/  @P0 LDC R3, c[0x0][0x42c] ;  /* 0x00010b00ff030b82 */ /* 0x000f300000000800 */
[----:B------:R-:W0:Y:S01]  /*1fbd0*/  @P0 LDC R2, c[0x0][0x430] ;  /* 0x00010c00ff020b82 */ /* 0x000e220000000800 */
[----:B----4-:R-:W-:-:S05]  /*1fbe0*/  @P0 IMAD.HI.U32 R3, R18, R3, RZ ;  /* 0x0000000312030227 */ /* 0x010fca00078e00ff */
[----:B0-----:R-:W-:Y:S02]  /*1fbf0*/  @P0 SHF.R.U32.HI R0, RZ, R2, R3 ;  /* 0x00000002ff000219 */ /* 0x001fe40000011603 */
[----:B------:R-:W-:-:S04]  /*1fc00*/  ISETP.NE.U32.AND P0, PT, RZ, UR4, PT ;  /* 0x00000004ff007c0c */ /* 0x000fc8000bf05070 */
[----:B------:R-:W-:Y:S01]  /*1fc10*/  ISETP.NE.AND.EX P0, PT, RZ, UR5, PT, P0 ;  /* 0x00000005ff007c0c */ /* 0x000fe2000bf05300 */
[----:B------:R-:W-:-:S12]  /*1fc20*/  ULDC.64 UR4, c[0x0][0xaf8] ;  /* 0x0002be0000047ab9 */ /* 0x000fd80000000a00 */
[----:B------:R-:W0:Y:S01]  /*1fc30*/  @P0 LDC.64 R2, c[0x0][0xaf0] ;  /* 0x0002bc00ff020b82 */ /* 0x000e220000000a00 */
[----:B---3--:R-:W-:-:S04]  /*1fc40*/  LOP3.LUT R5, R5, 0x1f, RZ, 0xc0, !PT ;  /* 0x0000001f05057812 */ /* 0x008fc800078ec0ff */
[----:B------:R-:W-:Y:S01]  /*1fc50*/  ISETP.NE.AND P6, PT, R5, RZ, PT ;  /* 0x000000ff0500720c */ /* 0x000fe20003fc5270 */
[----:B------:R-:W-:-:S03]  /*1fc60*/  ULDC.64 UR6, c[0x0][0x198] ;  /* 0x0000660000067ab9 */ /* 0x000fc60000000a00 */
[----:B------:R-:W-:-:S09]  /*1fc70*/  PLOP3.LUT P1, PT, P6, PT, PT, 0x8, 0x0 ;  /* 0x000000000000781c */ /* 0x000fd2000372e170 */
[----:B------:R-:W-:Y:S01]  /*1fc80*/  VOTEU.ALL UP1, P6 ;  /* 0x00000000003f7886 */ /* 0x000fe20003020000 */
[----:B0-----:R-:W-:-:S05]  /*1fc90*/  @P0 IMAD.WIDE R2, R19, 0x4, R2 ;  /* 0x0000000413020825 */ /* 0x001fca00078e0202 */
[----:B------:R0:W5:Y:S01]  /*1fca0*/  @P0 LDG.E R4, desc[UR54][R2.64] ;  /* 0x0000003602040981 */ /* 0x000162000c1e1900 */
[----:B------:R-:W-:Y:S01]  /*1fcb0*/  ISETP.NE.U32.AND P0, PT, RZ, UR4, PT ;  /* 0x00000004ff007c0c */ /* 0x000fe2000bf05070 */
[----:B------:R-:W-:-:S03]  /*1fcc0*/  @!UP1 UIADD3 UR8, UP0, UR6, 0x270, URZ ;  /* 0x0000027006089890 */ /* 0x000fc6000ff1e03f */
[----:B------:R-:W-:Y:S01]  /*1fcd0*/  ISETP.NE.AND.EX P0, PT, RZ, UR5, PT, P0 ;  /* 0x00000005ff007c0c */ /* 0x000fe2000bf05300 */
[----:B------:R-:W-:-:S03]  /*1fce0*/  @!UP1 UIADD3.X UR9, URZ, UR7, URZ, UP0, !UPT ;  /* 0x000000073f099290 */ /* 0x000fc600087fe43f */
[----:B------:R-:W-:Y:S01]  /*1fcf0*/  VOTEU.ALL UP0, P6 ;  /* 0x00000000003f7886 */ /* 0x000fe20003000000 */
[----:B0-----:R-:W-:Y:S01]  /*1fd00*/  SEL R2, R19, RZ, !P0 ;  /* 0x000000ff13027207 */ /* 0x001fe20004000000 */
[----:B--2---:R-:W-:-:S07]  /*1fd10*/  IMAD R17, R17, 0x40, R6 ;  /* 0x0000004011117824 */ /* 0x004fce00078e0206 */
.L_x_5597:
        /* <DEDUP_REMOVED lines=10> */
[----:B------:R-:W2:Y:S01]  /*1fdc0*/  LDL R3, [R1+0x1c] ;  /* 0x00001c0001037983 */ /* 0x000ea20000100800 */
[----:B------:R-:W0:Y:S01]  /*1fdd0*/  LDC.64 R20, c[0x0][0x3f8] ;  /* 0x0000fe00ff147b82 */ /* 0x000e220000000a00 */
[----:B------:R-:W-:Y:S02]  /*1fde0*/  ULDC.64 UR4, c[0x0][0xb00] ;  /* 0x0002c00000047ab9 */ /* 0x000fe40000000a00 */
[----:B0-----:R-:W-:Y:S01]  /*1fdf0*/  LOP3.LUT P0, RZ, R20, UR4, RZ, 0xfc, !PT ;  /* 0x0000000414ff7c12 */ /* 0x001fe2000f80fcff */
[----:B------:R-:W-:-:S03]  /*1fe00*/  UMOV UR4, 0xffffffff ;  /* 0xffffffff00047882 */ /* 0x000fc60000000000 */
[----:B------:R-:W-:-:S04]  /*1fe10*/  LOP3.LUT P0, RZ, R21, UR5, RZ, 0xfc, P0 ;  /* 0x0000000515ff7c12 */ /* 0x000fc8000800fcff */
[----:B-----5:R-:W-:Y:S01]  /*1fe20*/  SEL R6, R4, RZ, !P0 ;  /* 0x000000ff04067207 */ /* 0x020fe20004000000 */
[----:B--2---:R-:W-:Y:S01]  /*1fe30*/  VIADD R3, R3, 0xffffffff ;  /* 0xffffffff03037836 */ /* 0x004fe20000000000 */
[----:B------:R-:W-:Y:S07]  /*1fe40*/  BRA.DIV UR4, `(.L_x_5598) ;  /* 0x0000004e04707947 */ /* 0x000fee000b800000 */
.L_x_5731:
[----:B------:R-:W-:Y:S01]  /*1fe50*/  UMOV UR4, 0xffffffff ;  /* 0xffffffff00047882 */ /* 0x000fe20000000000 */
[----:B------:R-:W-:Y:S02]  /*1fe60*/  SHF.R.S32.HI R8, RZ, 0x1f, R4 ;  /* 0x0000001fff087819 */ /* 0x000fe40000011404 */
[----:B------:R-:W-:Y:S05]  /*1fe70*/  BRA.DIV UR4, `(.L_x_5599) ;  /* 0x0000004e04987947 */ /* 0x000fea000b800000 */
[----:B------:R-:W-:-:S13]  /*1fe80*/  ELECT P6, URZ, PT ;  /* 0x00000000003f782f */ /* 0x000fda00038c0000 */
.L_x_5734:
        /* <DEDUP_REMOVED lines=22> */
.L_x_5601:
        /* <DEDUP_REMOVED lines=9> */
.L_x_5735:
        /* <DEDUP_REMOVED lines=11> */
.L_x_5603:
[----:B------:R-:W2:Y:S04]  /*20130*/  LDL R9, [R1] ;  /* 0x0000000001097983 */ /* 0x000ea80000100800 */
[----:B0-----:R-:W3:Y:S01]  /*20140*/  LDL R7, [R1+0x10] ;  /* 0x0000100001077983 */ /* 0x001ee20000100800 */
[----:B------:R-:W-:Y:S01]  /*20150*/  MOV R10, 0x400 ;  /* 0x00000400000a7802 */ /* 0x000fe20000000f00 */
[----:B------:R-:W-:Y:S01]  /*20160*/  ULDC.64 UR14, c[0x0][0x198] ;  /* 0x00006600000e7ab9 */ /* 0x000fe20000000a00 */
[----:B------:R-:W-:Y:S01]  /*20170*/  R2UR UR9, R5 ;  /* 0x00000000050972ca */ /* 0x000fe200000e0000 */
[----:B------:R-:W0:Y:S01]  /*20180*/  S2R R11, SR_CgaCtaId ;  /* 0x00000000000b7919 */ /* 0x000e220000008800 */
[----:B------:R-:W-:Y:S01]  /*20190*/  R2UR UR11, R3 ;  /* 0x00000000030b72ca */ /* 0x000fe200000e0000 */
[----:B------:R-:W-:Y:S01]  /*201a0*/  UIADD3 UR6, UP0, UR14, 0x370, URZ ;  /* 0x000003700e067890 */ /* 0x000fe2000ff1e03f */
[----:B------:R-:W-:Y:S01]  /*201b0*/  R2UR UR12, R0 ;  /* 0x00000000000c72ca */ /* 0x000fe200000e0000 */
[----:B------:R-:W-:Y:S01]  /*201c0*/  UMOV UR5, 0x14f00000 ;  /* 0x14f0000000057882 */ /* 0x000fe20000000000 */
[----:B-----5:R-:W-:Y:S01]  /*201d0*/  R2UR UR13, R6 ;  /* 0x00000000060d72ca */ /* 0x020fe200000e0000 */
[----:B------:R-:W-:Y:S01]  /*201e0*/  UIADD3.X UR7, URZ, UR15, URZ, UP0, !UPT ;  /* 0x0000000f3f077290 */ /* 0x000fe200087fe43f */
[----:B------:R-:W-:-:S05]  /*201f0*/  UMOV UR10, URZ ;  /* 0x0000003f000a7c82 */ /* 0x000fca0008000000 */
[----:B------:R-:W-:Y:S01]  /*20200*/  UIADD3 UR9, UR9, 0x38830, URZ ;  /* 0x0003883009097890 */ /* 0x000fe2000fffe03f */
[----:B0-----:R-:W-:-:S05]  /*20210*/  LEA R10, R11, R10, 0x18 ;  /* 0x0000000a0b0a7211 */ /* 0x001fca00078ec0ff */
        /* <DEDUP_REMOVED lines=8> */
.L_x_5600:
[----:B------:R-:W0:Y:S01]  /*202a0*/  S2R R10, SR_CgaCtaId ;  /* 0x00000000000a7919 */ /* 0x000e220000008800 */
[----:B------:R-:W-:Y:S05]  /*202b0*/  WARPSYNC.ALL ;  /* 0x0000000000007948 */ /* 0x000fea0003800000 */
[----:B------:R-:W-:Y:S01]  /*202c0*/  BAR.SYNC.DEFER_BLOCKING 0x8, 0xa0 ;  /* 0x0202800000007b1d */ /* 0x000fe20000010000 */
[----:B------:R-:W-:Y:S02]  /*202d0*/  ELECT P0, URZ, PT ;  /* 0x00000000003f782f */ /* 0x000fe40003800000 */
[----:B-1----:R-:W-:-:S03]  /*202e0*/  MOV R9, 0x400 ;  /* 0x0000040000097802 */ /* 0x002fc60000000f00 */
        /* <DEDUP_REMOVED lines=19> */
[----:B------:R-:W-:Y:S01]  /*20420*/  R2UR UR54, R5 ;  /* 0x00000000053672ca */ /* 0x000fe200000e0000 */
[----:B------:R-:W-:-:S02]  /*20430*/  UIADD3.X UR5, URZ, UR21, URZ, UP0, !UPT ;  /* 0x000000153f057290 */ /* 0x000fc400087fe43f */
[----:B------:R-:W-:Y:S01]  /*20440*/  UIADD3 UR48, UR16, 0x28400, URZ ;  /* 0x0002840010307890 */ /* 0x000fe2000fffe03f */
[----:B------:R-:W-:Y:S01]  /*20450*/  UMOV UR50, 0xc0 ;  /* 0x000000c000327882 */ /* 0x000fe20000000000 */
[----:B------:R-:W-:Y:S01]  /*20460*/  UMOV UR51, UR11 ;  /* 0x0000000b00337c82 */ /* 0x000fe20008000000 */
[----:B------:R-:W-:Y:S02]  /*20470*/  MOV R7, UR50 ;  /* 0x0000003200077c02 */ /* 0x000fe40008000f00 */
[----:B------:R1:W-:Y:S01]  /*20480*/  UTMALDG.4D [UR8], [UR14], desc[UR6] ;  /* 0x000006080e0075b4 */ /* 0x0003e20008019000 */
[----:B0-----:R-:W-:Y:S01]  /*20490*/  MOV R2, 0x10000 ;  /* 0x0001000000027802 */ /* 0x001fe20000000f00 */
[----:B------:R-:W-:Y:S01]  /*204a0*/  UMOV UR50, 0x40 ;  /* 0x0000004000327882 */ /* 0x000fe20000000000 */
[----:B------:R-:W-:Y:S01]  /*204b0*/  UMOV UR52, UR12 ;  /* 0x0000000c00347c82 */ /* 0x000fe20008000000 */
[----:B------:R-:W-:Y:S01]  /*204c0*/  UMOV UR53, UR13 ;  /* 0x0000000d00357c82 */ /* 0x000fe20008000000 */
[----:B------:R-:W-:Y:S01]  /*204d0*/  UIADD3 UR56, UR16, 0x2a400, URZ ;  /* 0x0002a40010387890 */ /* 0x000fe2000fffe03f */
[----:B------:R0:W-:Y:S01]  /*204e0*/  SYNCS.ARRIVE.TRANS64 RZ, [R9+URZ+0x38810], R2 ;  /* 0x0388100209ff79a7 */ /* 0x0001e2000800003f */
[----:B------:R-:W-:-:S02]  /*204f0*/  UIADD3 UR40, UR16, 0x2e400, URZ ;  /* 0x0002e40010287890 */ /* 0x000fc4000fffe03f */
        /* <DEDUP_REMOVED lines=15> */
[----:B-1----:R-:W-:Y:S01]  /*205f0*/  UIADD3 UR8, UR16, 0x26400, URZ ;  /* 0x0002640010087890 */ /* 0x002fe2000fffe03f */
[----:B0-----:R-:W-:Y:S01]  /*20600*/  MOV R2, UR55 ;  /* 0x0000003700027c02 */ /* 0x001fe20008000f00 */
[----:B------:R-:W-:Y:S01]  /*20610*/  UIADD3 UR9, UR16, 0x38810, URZ ;  /* 0x0003881010097890 */ /* 0x000fe2000fffe03f */
[----:B------:R-:W-:Y:S01]  /*20620*/  UMOV UR27, UR11 ;  /* 0x0000000b001b7c82 */ /* 0x000fe20008000000 */
[----:B------:R-:W-:Y:S01]  /*20630*/  UMOV UR28, UR12 ;  /* 0x0000000c001c7c82 */ /* 0x000fe20008000000 */
[----:B------:R-:W-:Y:S01]  /*20640*/  UMOV UR29, UR13 ;  /* 0x0000000d001d7c82 */ /* 0x000fe20008000000 */
[----:B------:R-:W-:Y:S01]  /*20650*/  UMOV UR18, 0x1c0 ;  /* 0x000001c000127882 */ /* 0x000fe20000000000 */
        /* <DEDUP_REMOVED lines=22> */
.L_x_5605:
[----:B------:R-:W-:Y:S05]  /*207c0*/  BSYNC B0 ;  /* 0x0000000000007941 */ /* 0x000fea0003800000 */
.L_x_5604:
        /* <DEDUP_REMOVED lines=8> */
[----:B0-----:R-:W-:-:S05]  /*20850*/  IMAD.U32 R2, RZ, RZ, UR4 ;  /* 0x00000004ff027e24 */ /* 0x001fca000f8e00ff */
[----:B------:R-:W-:-:S04]  /*20860*/  SHF.L.U32 R2, R2, 0x1f, RZ ;  /* 0x0000001f02027819 */ /* 0x000fc800000006ff */
[----:B------:R-:W0:Y:S02]  /*20870*/  SYNCS.PHASECHK.TRANS64.TRYWAIT P0, [R9+URZ+0x38820], R2 ;  /* 0x03882002090075a7 */ /* 0x000e24000800017f */
[----:B0-----:R-:W-:Y:S05]  /*20880*/  @!P0 BRA `(.L_x_5606) ;  /* 0x0000004400488947 */ /* 0x001fea0003800000 */
.L_x_5736:
        /* <DEDUP_REMOVED lines=13> */
.L_x_5737:
        /* <DEDUP_REMOVED lines=11> */
.L_x_5610:
        /* <DEDUP_REMOVED lines=9> */
[----:B------:R-:W-:Y:S01]  /*20aa0*/  UMOV UR10, URZ ;  /* 0x0000003f000a7c82 */ /* 0x000fe20008000000 */
        /* <DEDUP_REMOVED lines=9> */
[----:B0-----:R-:W-:-:S05]  /*20b40*/  LEA R9, R10, R9, 0x18 ;  /* 0x000000090a097211 */ /* 0x001fca00078ec0ff */
        /* <DEDUP_REMOVED lines=38> */
.L_x_5608:
[----:B------:R-:W-:Y:S05]  /*20db0*/  BSYNC B0 ;  /* 0x0000000000007941 */ /* 0x000fea0003800000 */
.L_x_5607:
        /* <DEDUP_REMOVED lines=45> */
.L_x_5617:
[----:B------:R-:W2:Y:S01]  /*21090*/  S2R R3, SR_CgaCtaId ;  /* 0x0000000000037919 */ /* 0x000ea20000008800 */
[----:B------:R-:W-:-:S04]  /*210a0*/  MOV R2, 0x400 ;  /* 0x0000040000027802 */ /* 0x000fc80000000f00 */
[----:B--2---:R-:W-:Y:S02]  /*210b0*/  LEA R2, R3, R2, 0x18 ;  /* 0x0000000203027211 */ /* 0x004fe400078ec0ff */
[----:B------:R-:W-:-:S03]  /*210c0*/  SHF.L.U32 R3, R12, 0x1f, RZ ;  /* 0x0000001f0c037819 */ /* 0x000fc600000006ff */
[----:B------:R-:W-:-:S04]  /*210d0*/  IMAD R2, R13, 0x8, R2 ;  /* 0x000000080d027824 */ /* 0x000fc800078e0202 */
[----:B------:R-:W2:Y:S02]  /*210e0*/  SYNCS.PHASECHK.TRANS64.TRYWAIT P0, [R2+URZ+0x38840], R3 ;  /* 0x03884003020075a7 */ /* 0x000ea4000800017f */
[----:B--2---:R-:W-:Y:S05]  /*210f0*/  @!P0 BRA `(.L_x_5618) ;  /* 0x0000003c00608947 */ /* 0x004fea0003800000 */
.L_x_5738:
        /* <DEDUP_REMOVED lines=11> */
.L_x_5619:
[----:B---3--:R-:W3:Y:S01]  /*211b0*/  LDL R7, [R1] ;  /* 0x0000000001077983 */ /* 0x008ee20000100800 */
[----:B------:R-:W-:-:S03]  /*211c0*/  MOV R11, 0x400 ;  /* 0x00000400000b7802 */ /* 0x000fc60000000f00 */
[----:B------:R-:W4:Y:S01]  /*211d0*/  LDL R10, [R1+0x10] ;  /* 0x00001000010a7983 */ /* 0x000f220000100800 */
[----:B0-----:R-:W0:Y:S01]  /*211e0*/  S2R R12, SR_CgaCtaId ;  /* 0x00000000000c7919 */ /* 0x001e220000008800 */
[----:B------:R-:W-:Y:S01]  /*211f0*/  R2UR UR9, R2 ;  /* 0x00000000020972ca */ /* 0x000fe200000e0000 */
[----:B------:R-:W-:Y:S01]  /*21200*/  ULDC.64 UR6, c[0x0][0x198] ;  /* 0x0000660000067ab9 */ /* 0x000fe20000000a00 */
[----:B------:R-:W-:Y:S01]  /*21210*/  R2UR UR12, R0 ;  /* 0x00000000000c72ca */ /* 0x000fe200000e0000 */
[----:B------:R-:W-:Y:S01]  /*21220*/  UIADD3 UR4, UP0, UR6, 0x370, URZ ;  /* 0x0000037006047890 */ /* 0x000fe2000ff1e03f */
[----:B-----5:R-:W-:-:S03]  /*21230*/  R2UR UR13, R6 ;  /* 0x00000000060d72ca */ /* 0x020fc600000e0000 */
[----:B------:R-:W-:Y:S01]  /*21240*/  UIADD3.X UR5, URZ, UR7, URZ, UP0, !UPT ;  /* 0x000000073f057290 */ /* 0x000fe200087fe43f */
[----:B0-----:R-:W-:-:S05]  /*21250*/  LEA R11, R12, R11, 0x18 ;  /* 0x0000000b0c0b7211 */ /* 0x001fca00078ec0ff */
        /* <DEDUP_REMOVED lines=12> */
.L_x_5739:
        /* <DEDUP_REMOVED lines=8> */
.L_x_5621:
[----:B0-2---:R-:W2:Y:S01]  /*213a0*/  LDL R3, [R1] ;  /* 0x0000000001037983 */ /* 0x005ea20000100800 */
        /* <DEDUP_REMOVED lines=18> */
[----:B0-----:R-:W-:-:S05]  /*214d0*/  LEA R7, R10, R7, 0x18 ;  /* 0x000000070a077211 */ /* 0x001fca00078ec0ff */
        /* <DEDUP_REMOVED lines=35> */
.L_x_5616:
[----:B------:R-:W-:Y:S05]  /*21710*/  BSYNC B2 ;  /* 0x0000000000027941 */ /* 0x000fea0003800000 */
.L_x_5615:
[----:B------:R-:W2:Y:S02]  /*21720*/  LDL R2, [R1+0x1c] ;  /* 0x00001c0001027983 */ /* 0x000ea40000100800 */
[----:B--2---:R-:W-:-:S07]  /*21730*/  VIADD R5, R2, 0xfffffffd ;  /* 0xfffffffd02057836 */ /* 0x004fce0000000000 */
.L_x_5614:
[----:B------:R-:W-:Y:S05]  /*21740*/  BSYNC B1 ;  /* 0x0000000000017941 */ /* 0x000fea0003800000 */
.L_x_5613:
[----:B------:R-:W2:Y:S01]  /*21750*/  LDL.LU R2, [R1+0x1c] ;  /* 0x00001c0001027983 */ /* 0x000ea20000300800 */
[----:B------:R-:W-:Y:S01]  /*21760*/  VIADD R9, R9, 0xfffffffe ;  /* 0xfffffffe09097836 */ /* 0x000fe20000000000 */
[----:B--2---:R-:W-:-:S04]  /*21770*/  LOP3.LUT R2, RZ, R2, RZ, 0x33, !PT ;  /* 0x00000002ff027212 */ /* 0x004fc800078e33ff */
[----:B------:R-:W-:-:S13]  /*21780*/  ISETP.NE.AND P0, PT, R9, R2, PT ;  /* 0x000000020900720c */ /* 0x000fda0003f05270 */
[----:B------:R-:W-:Y:S05]  /*21790*/  @!P0 BRA `(.L_x_5612) ;  /* 0x0000001000408947 */ /* 0x000fea0003800000 */
.L_x_5636:
        /* <DEDUP_REMOVED lines=10> */
[----:B------:R-:W-:Y:S01]  /*21840*/  ISETP.NE.U32.AND P0, PT, RZ, UR38, PT ;  /* 0x00000026ff007c0c */ /* 0x000fe2000bf05070 */
[----:B------:R-:W-:-:S03]  /*21850*/  IMAD.MOV.U32 R11, RZ, RZ, R5 ;  /* 0x000000ffff0b7224 */ /* 0x000fc600078e0005 */
[----:B------:R-:W-:-:S13]  /*21860*/  ISETP.NE.AND.EX P0, PT, RZ, UR39, PT, P0 ;  /* 0x00000027ff007c0c */ /* 0x000fda000bf05300 */
[----:B------:R-:W-:Y:S05]  /*21870*/  @!P0 BRA `(.L_x_5624) ;  /* 0x0000000000408947 */ /* 0x000fea0003800000 */
[----:B------:R-:W2:Y:S02]  /*21880*/  LDC R11, c[0x0][0x41c] ;  /* 0x00010700ff0b7b82 */ /* 0x000ea40000000800 */
        /* <DEDUP_REMOVED lines=13> */
[----:B------:R-:W-:-:S05]  /*21960*/  LEA.HI.X R7, R2, UR39, R3, 0x2, P0 ;  /* 0x0000002702077c11 */ /* 0x000fca00080f1403 */
[----:B------:R2:W5:Y:S04]  /*21970*/  LDG.E R6, desc[UR54][R6.64] ;  /* 0x0000003606067981 */ /* 0x000568000c1e1900 */
.L_x_5624:
[----:B------:R-:W3:Y:S01]  /*21980*/  S2R R3, SR_CgaCtaId ;  /* 0x0000000000037919 */ /* 0x000ee20000008800 */
[----:B------:R-:W-:-:S04]  /*21990*/  MOV R2, 0x400 ;  /* 0x0000040000027802 */ /* 0x000fc80000000f00 */
[----:B---3--:R-:W-:Y:S02]  /*219a0*/  LEA R2, R3, R2, 0x18 ;  /* 0x0000000203027211 */ /* 0x008fe400078ec0ff */
[----:B------:R-:W-:-:S03]  /*219b0*/  SHF.L.U32 R3, R10, 0x1f, RZ ;  /* 0x0000001f0a037819 */ /* 0x000fc600000006ff */
[----:B------:R-:W-:-:S04]  /*219c0*/  IMAD R2, R9, 0x8, R2 ;  /* 0x0000000809027824 */ /* 0x000fc800078e0202 */
[----:B------:R-:W3:Y:S02]  /*219d0*/  SYNCS.PHASECHK.TRANS64.TRYWAIT P0, [R2+URZ+0x38840], R3 ;  /* 0x03884003020075a7 */ /* 0x000ee4000800017f */
[----:B---3--:R-:W-:Y:S05]  /*219e0*/  @!P0 BRA `(.L_x_5625) ;  /* 0x00000034004c8947 */ /* 0x008fea0003800000 */
.L_x_5740:
        /* <DEDUP_REMOVED lines=11> */
.L_x_5626:
[----:B0-----:R-:W4:Y:S01]  /*21aa0*/  LDL R12, [R1+0x10] ;  /* 0x00001000010c7983 */ /* 0x001f220000100800 */
[----:B--2---:R-:W-:Y:S01]  /*21ab0*/  MOV R7, 0x400 ;  /* 0x0000040000077802 */ /* 0x004fe20000000f00 */
[----:B------:R-:W0:Y:S01]  /*21ac0*/  S2R R13, SR_CgaCtaId ;  /* 0x00000000000d7919 */ /* 0x000e220000008800 */
[----:B------:R-:W-:Y:S01]  /*21ad0*/  R2UR UR9, R2 ;  /* 0x00000000020972ca */ /* 0x000fe200000e0000 */
[----:B------:R-:W-:Y:S01]  /*21ae0*/  ULDC.64 UR6, c[0x0][0x198] ;  /* 0x0000660000067ab9 */ /* 0x000fe20000000a00 */
[----:B------:R-:W-:Y:S01]  /*21af0*/  R2UR UR12, R0 ;  /* 0x00000000000c72ca */ /* 0x000fe200000e0000 */
[----:B------:R-:W-:Y:S01]  /*21b00*/  UIADD3 UR4, UP0, UR6, 0x370, URZ ;  /* 0x0000037006047890 */ /* 0x000fe2000ff1e03f */
[----:B-----5:R-:W-:-:S03]  /*21b10*/  R2UR UR13, R6 ;  /* 0x00000000060d72ca */ /* 0x020fc600000e0000 */
        /* <DEDUP_REMOVED lines=14> */
.L_x_5741:
        /* <DEDUP_REMOVED lines=8> */
.L_x_5628:
[----:B------:R-:W2:Y:S01]  /*21c80*/  S2R R11, SR_CgaCtaId ;  /* 0x00000000000b7919 */ /* 0x000ea20000008800 */
[----:B0--3--:R-:W-:Y:S01]  /*21c90*/  MOV R3, 0x400 ;  /* 0x0000040000037802 */ /* 0x009fe20000000f00 */
        /* <DEDUP_REMOVED lines=52> */
.L_x_5623:
[----:B------:R-:W-:Y:S05]  /*21fe0*/  BSYNC B1 ;  /* 0x0000000000017941 */ /* 0x000fea0003800000 */
.L_x_5622:
[----:B------:R-:W-:Y:S01]  /*21ff0*/  VIADD R9, R9, 0x1 ;  /* 0x0000000109097836 */ /* 0x000fe20000000000 */
[----:B------:R-:W-:Y:S04]  /*22000*/  BSSY B1, `(.L_x_5629) ;  /* 0x0000085000017945 */ /* 0x000fe80003800000 */
[----:B------:R-:W-:-:S04]  /*22010*/  ISETP.NE.AND P0, PT, R9, 0x2, PT ;  /* 0x000000020900780c */ /* 0x000fc80003f05270 */
[----:B------:R-:W-:Y:S02]  /*22020*/  SEL R2, RZ, 0x1, P0 ;  /* 0x00000001ff027807 */ /* 0x000fe40000000000 */
[----:B0-----:R-:W-:Y:S01]  /*22030*/  SEL R12, R9, RZ, P0 ;  /* 0x000000ff090c7207 */ /* 0x001fe20000000000 */
        /* <DEDUP_REMOVED lines=25> */
.L_x_5631:
[----:B------:R-:W3:Y:S01]  /*221d0*/  S2R R3, SR_CgaCtaId ;  /* 0x0000000000037919 */ /* 0x000ee20000008800 */
[----:B------:R-:W-:-:S04]  /*221e0*/  MOV R2, 0x400 ;  /* 0x0000040000027802 */ /* 0x000fc80000000f00 */
[----:B---3--:R-:W-:Y:S02]  /*221f0*/  LEA R2, R3, R2, 0x18 ;  /* 0x0000000203027211 */ /* 0x008fe400078ec0ff */
[----:B------:R-:W-:-:S03]  /*22200*/  SHF.L.U32 R3, R11, 0x1f, RZ ;  /* 0x0000001f0b037819 */ /* 0x000fc600000006ff */
[----:B------:R-:W-:-:S04]  /*22210*/  IMAD R2, R12, 0x8, R2 ;  /* 0x000000080c027824 */ /* 0x000fc800078e0202 */
[----:B------:R-:W3:Y:S02]  /*22220*/  SYNCS.PHASECHK.TRANS64.TRYWAIT P0, [R2+URZ+0x38840], R3 ;  /* 0x03884003020075a7 */ /* 0x000ee4000800017f */
[----:B---3--:R-:W-:Y:S05]  /*22230*/  @!P0 BRA `(.L_x_5632) ;  /* 0x0000002c00608947 */ /* 0x008fea0003800000 */
.L_x_5742:
        /* <DEDUP_REMOVED lines=11> */
.L_x_5633:
[----:B--2---:R-:W2:Y:S01]  /*222f0*/  LDL R7, [R1] ;  /* 0x0000000001077983 */ /* 0x004ea20000100800 */
[----:B0-----:R-:W-:-:S03]  /*22300*/  MOV R12, 0x400 ;  /* 0x00000400000c7802 */ /* 0x001fc60000000f00 */
[----:B------:R-:W4:Y:S01]  /*22310*/  LDL R11, [R1+0x10] ;  /* 0x00001000010b7983 */ /* 0x000f220000100800 */
        /* <DEDUP_REMOVED lines=19> */
[----:B0-2---:R-:W-:Y:S05]  /*22450*/  @!P1 BRA `(.L_x_5634) ;  /* 0x0000002800ec9947 */ /* 0x005fea0003800000 */
.L_x_5743:
        /* <DEDUP_REMOVED lines=8> */
.L_x_5635:
[----:B0--3--:R-:W2:Y:S01]  /*224e0*/  LDL R3, [R1] ;  /* 0x0000000001037983 */ /* 0x009ea20000100800 */
        /* <DEDUP_REMOVED lines=54> */
.L_x_5630:
[----:B------:R-:W-:Y:S05]  /*22850*/  BSYNC B1 ;  /* 0x0000000000017941 */ /* 0x000fea0003800000 */
.L_x_5629:
[----:B------:R-:W2:Y:S01]  /*22860*/  LDL R2, [R1+0x14] ;  /* 0x0000140001027983 */ /* 0x000ea20000100800 */
[----:B------:R-:W-:Y:S01]  /*22870*/  VIADD R5, R5, 0xfffffffe ;  /* 0xfffffffe05057836 */ /* 0x000fe20000000000 */
[----:B--2---:R-:W-:-:S13]  /*22880*/  ISETP.GT.AND P0, PT, R9, R2, PT ;  /* 0x000000020900720c */ /* 0x004fda0003f04270 */
[----:B------:R-:W-:Y:S05]  /*22890*/  @P0 BRA `(.L_x_5636) ;  /* 0xffffffec00c00947 */ /* 0x000fea000383ffff */
.L_x_5612:
[----:B------:R-:W-:Y:S05]  /*228a0*/  BSYNC B0 ;  /* 0x0000000000007941 */ /* 0x000fea0003800000 */
.L_x_5611:
        /* <DEDUP_REMOVED lines=25> */
.L_x_5638:
[----:B------:R-:W-:Y:S05]  /*22a40*/  BSYNC B0 ;  /* 0x0000000000007941 */ /* 0x000fea0003800000 */
.L_x_5637:
[----:B--2---:R-:W2:Y:S02]  /*22a50*/  LDL.LU R2, [R1+0x8] ;  /* 0x0000080001027983 */ /* 0x004ea40000300800 */
[----:B--2---:R-:W-:-:S05]  /*22a60*/  LOP3.LUT R2, R2, R0, RZ, 0x3c, !PT ;  /* 0x0000000002027212 */ /* 0x004fca00078e3cff */
[----:B------:R3:W-:Y:S02]  /*22a70*/  STL [R1+0x8], R2 ;  /* 0x0000080201007387 */ /* 0x0007e40000100800 */
.L_x_5593:
[----:B------:R-:W-:Y:S05]  /*22a80*/  BSYNC B6 ;  /* 0x0000000000067941 */ /* 0x000fea0003800000 */
.L_x_5591:
[----:B------:R-:W-:-:S03]  /*22a90*/  UMOV UR4, 0xffffffff ;  /* 0xffffffff00047882 */ /* 0x000fc60000000000 */
[----:B------:R-:W-:Y:S05]  /*22aa0*/  BRA.DIV UR4, `(.L_x_5639) ;  /* 0x00000026046c7947 */ /* 0x000fea000b800000 */
[----:B------:R4:W0:Y:S04]  /*22ab0*/  SHFL.IDX PT, R4, R16, RZ, 0x1f ;  /* 0x00001fff10047589 */ /* 0x00082800000e0000 */
[----:B------:R-:W0:Y:S02]  /*22ac0*/  SHFL.IDX PT, R16, R16, 0x1, 0x1f ;  /* 0x00201f0010107f89 */ /* 0x000e2400000e0000 */
.L_x_5747:
        /* <DEDUP_REMOVED lines=10> */
[----:B---3--:R-:W3:Y:S02]  /*22b70*/  LDC.64 R2, c[0x0][0xd58] ;  /* 0x00035600ff027b82 */ /* 0x008ee40000000a00 */
[----:B---3--:R-:W-:-:S05]  /*22b80*/  IMAD.WIDE R2, R5, 0x4, R2 ;  /* 0x0000000405027825 */ /* 0x008fca00078e0202 */
[----:B------:R3:W5:Y:S02]  /*22b90*/  LDG.E R17, desc[UR54][R2.64] ;  /* 0x0000003602117981 */ /* 0x000764000c1e1900 */
.L_x_5641:
[----:B------:R-:W-:Y:S05]  /*22ba0*/  BSYNC B0 ;  /* 0x0000000000007941 */ /* 0x000fea0003800000 */
.L_x_5640:
        /* <DEDUP_REMOVED lines=11> */
[----:B---3--:R-:W-:-:S05]  /*22c60*/  IADD3 R3, R13, R14, RZ ;  /* 0x0000000e0d037210 */ /* 0x008fca0007ffe0ff */
        /* <DEDUP_REMOVED lines=10> */
[----:B------:R0:W2:Y:S02]  /*22d10*/  SHFL.IDX PT, R14, R2, 0x1f, 0x1f ;  /* 0x03e01f00020e7f89 */ /* 0x0000a400000e0000 */
.L_x_5755:
[----:B------:R-:W-:Y:S02]  /*22d20*/  ULDC UR4, c[0x0][0xd10] ;  /* 0x0003440000047ab9 */ /* 0x000fe40000000800 */
[----:B------:R-:W-:-:S04]  /*22d30*/  IMAD.U32 R5, RZ, RZ, UR4 ;  /* 0x00000004ff057e24 */ /* 0x000fc8000f8e00ff */
[----:B--2---:R-:W-:-:S04]  /*22d40*/  IMAD R3, R14, R5, RZ ;  /* 0x000000050e037224 */ /* 0x004fc800078e02ff */
[----:B----4-:R-:W-:-:S05]  /*22d50*/  IMAD.IADD R16, R16, 0x1, R3 ;  /* 0x0000000110107824 */ /* 0x010fca00078e0203 */
[----:B------:R-:W-:-:S13]  /*22d60*/  ISETP.GT.AND P0, PT, R16, R4, PT ;  /* 0x000000041000720c */ /* 0x000fda0003f04270 */
[----:B------:R-:W-:Y:S05]  /*22d70*/  @P0 BRA `(.L_x_5643) ;  /* 0x0000000000b40947 */ /* 0x000fea0003800000 */
[----:B------:R-:W2:Y:S02]  /*22d80*/  LDC R0, c[0x0][0xd14] ;  /* 0x00034500ff007b82 */ /* 0x000ea40000000800 */
.L_x_5648:
        /* <DEDUP_REMOVED lines=14> */
.L_x_5646:
[----:B------:R-:W-:Y:S05]  /*22e70*/  BSYNC B0 ;  /* 0x0000000000007941 */ /* 0x000fea0003800000 */
.L_x_5645:
[----:B------:R-:W-:-:S03]  /*22e80*/  UMOV UR4, 0xffffffff ;  /* 0xffffffff00047882 */ /* 0x000fc60000000000 */
[----:B------:R-:W-:Y:S05]  /*22e90*/  BRA.DIV UR4, `(.L_x_5647) ;  /* 0x00000026048c7947 */ /* 0x000fea000b800000 */
[----:B-----5:R-:W0:Y:S01]  /*22ea0*/  SHFL.UP PT, R14, R17, 0x1, RZ ;  /* 0x04200000110e7989 */ /* 0x020e2200000e00ff */
[C---:B------:R-:W-:Y:S02]  /*22eb0*/  ISETP.NE.AND P0, PT, R6.reuse, RZ, PT ;  /* 0x000000ff0600720c */ /* 0x040fe40003f05270 */
[----:B------:R-:W-:Y:S02]  /*22ec0*/  ISETP.GE.U32.AND P1, PT, R6, 0x2, PT ;  /* 0x000000020600780c */ /* 0x000fe40003f26070 */
[----:B0-2---:R-:W-:Y:S02]  /*22ed0*/  SEL R2, R14, RZ, P0 ;  /* 0x000000ff0e027207 */ /* 0x005fe40000000000 */
        /* <DEDUP_REMOVED lines=17> */
.L_x_5763:
[----:B------:R-:W-:Y:S02]  /*22ff0*/  ULDC UR4, c[0x0][0xd10] ;  /* 0x0003440000047ab9 */ /* 0x000fe40000000800 */
[----:B------:R-:W-:-:S04]  /*23000*/  IMAD.U32 R5, RZ, RZ, UR4 ;  /* 0x00000004ff057e24 */ /* 0x000fc8000f8e00ff */
[----:B--2---:R-:W-:-:S04]  /*23010*/  IMAD R3, R14, R5, RZ ;  /* 0x000000050e037224 */ /* 0x004fc800078e02ff */
[----:B------:R-:W-:-:S05]  /*23020*/  IMAD.IADD R16, R3, 0x1, R16 ;  /* 0x0000000103107824 */ /* 0x000fca00078e0210 */
[----:B------:R-:W-:-:S13]  /*23030*/  ISETP.GT.AND P0, PT, R16, R4, PT ;  /* 0x000000041000720c */ /* 0x000fda0003f04270 */
[----:B------:R-:W-:Y:S05]  /*23040*/  @!P0 BRA `(.L_x_5648) ;  /* 0xfffffffc00508947 */ /* 0x000fea000383ffff */
.L_x_5643:
        /* <DEDUP_REMOVED lines=8> */
.L_x_5767:
[----:B------:R-:W-:Y:S01]  /*230d0*/  ISETP.NE.AND P0, PT, R3, RZ, PT ;  /* 0x000000ff0300720c */ /* 0x000fe20003f05270 */
[----:B------:R-:W-:-:S12]  /*230e0*/  IMAD.MOV.U32 R7, RZ, RZ, RZ ;  /* 0x000000ffff077224 */ /* 0x000fd800078e00ff */
[----:B------:R-:W-:Y:S05]  /*230f0*/  @!P0 BRA `(.L_x_5650) ;  /* 0x0000000000108947 */ /* 0x000fea0003800000 */
[----:B------:R-:W-:Y:S01]  /*23100*/  UMOV UR4, 0xffffffff ;  /* 0xffffffff00047882 */ /* 0x000fe20000000000 */
[----:B------:R-:W-:Y:S02]  /*23110*/  VIADD R12, R6, 0xffffffff ;  /* 0xffffffff060c7836 */ /* 0x000fe40000000000 */
[----:B------:R-:W-:Y:S05]  /*23120*/  BRA.DIV UR4, `(.L_x_5651) ;  /* 0x0000002a04047947 */ /* 0x000fea000b800000 */
[----:B------:R4:W0:Y:S02]  /*23130*/  SHFL.IDX PT, R7, R2, R12, 0x1f ;  /* 0x00001f0c02077589 */ /* 0x00082400000e0000 */
.L_x_5650:
[----:B0---4-:R-:W0:Y:S01]  /*23140*/  LDC.64 R2, c[0x0][0xd68] ;  /* 0x00035a00ff027b82 */ /* 0x011e220000000a00 */
[----:B------:R-:W-:-:S04]  /*23150*/  IMAD.IADD R19, R6, 0x1, R19 ;  /* 0x0000000106137824 */ /* 0x000fc800078e0213 */
[----:B0-----:R-:W-:-:S05]  /*23160*/  IMAD.WIDE R2, R19, 0x4, R2 ;  /* 0x0000000413027825 */ /* 0x001fca00078e0202 */
[----:B-1----:R-:W2:Y:S01]  /*23170*/  LDG.E R9, desc[UR54][R2.64] ;  /* 0x0000003602097981 */ /* 0x002ea2000c1e1900 */
[----:B------:R-:W-:Y:S02]  /*23180*/  IMAD R16, R7, R5, R16 ;  /* 0x0000000507107224 */ /* 0x000fe400078e0210 */
[----:B--23--:R-:W-:-:S05]  /*23190*/  IMAD R6, R17, R9, RZ ;  /* 0x0000000911067224 */ /* 0x00cfca00078e02ff */
        /* <DEDUP_REMOVED lines=16> */
[----:B------:R-:W-:Y:S01]  /*232a0*/  @!P0 IADD3 R3, R3, -R8, RZ ;  /* 0x8000000803038210 */ /* 0x000fe20007ffe0ff */
        /* <DEDUP_REMOVED lines=44> */
.L_x_5644:
[----:B------:R-:W-:Y:S01]  /*23570*/  UMOV UR4, URZ ;  /* 0x0000003f00047c82 */ /* 0x000fe20008000000 */
[----:B------:R-:W-:Y:S01]  /*23580*/  UMOV UR5, URZ ;  /* 0x0000003f00057c82 */ /* 0x000fe20008000000 */
[----:B------:R-:W-:Y:S01]  /*23590*/  ULDC UR6, c[0x0][0xd14] ;  /* 0x0003450000067ab9 */ /* 0x000fe20000000800 */
[----:B------:R-:W-:Y:S02]  /*235a0*/  IMAD.MOV.U32 R16, RZ, RZ, R4 ;  /* 0x000000ffff107224 */ /* 0x000fe400078e0004 */
[----:B------:R-:W-:Y:S02]  /*235b0*/  IMAD.U32 R17, RZ, RZ, UR4 ;  /* 0x00000004ff117e24 */ /* 0x000fe4000f8e00ff */
[----:B------:R-:W-:Y:S02]  /*235c0*/  IMAD.U32 R18, RZ, RZ, UR5 ;  /* 0x00000005ff127e24 */ /* 0x000fe4000f8e00ff */
[----:B------:R-:W-:-:S07]  /*235d0*/  IMAD.U32 R19, RZ, RZ, UR6 ;  /* 0x00000006ff137e24 */ /* 0x000fce000f8e00ff */
.L_x_5652:
        /* <DEDUP_REMOVED lines=12> */
.L_x_5553:
[----:B-1----:R-:W2:Y:S01]  /*236a0*/  LDL R0, [R1+0x24] ;  /* 0x0000240001007983 */ /* 0x002ea20000100800 */
[----:B------:R-:W1:Y:S01]  /*236b0*/  S2R R3, SR_CgaCtaId ;  /* 0x0000000000037919 */ /* 0x000e620000008800 */
[----:B--2---:R-:W-:Y:S02]  /*236c0*/  R2UR UR4, R0 ;  /* 0x00000000000472ca */ /* 0x004fe400000e0000 */
[----:B------:R-:W-:-:S04]  /*236d0*/  MOV R0, 0x400 ;  /* 0x0000040000007802 */ /* 0x000fc80000000f00 */
[----:B-1----:R-:W-:-:S07]  /*236e0*/  LEA R0, R3, R0, 0x18 ;  /* 0x0000000003007211 */ /* 0x002fce00078ec0ff */
[----:B------:R-:W-:-:S04]  /*236f0*/  UIADD3 UR4, UR4, 0x1, URZ ;  /* 0x0000000104047890 */ /* 0x000fc8000fffe03f */
[----:B------:R-:W-:-:S04]  /*23700*/  ULEA.HI UR5, UR4, UR4, URZ, 0x1 ;  /* 0x0000000404057291 */ /* 0x000fc8000f8f083f */
[----:B------:R-:W-:-:S04]  /*23710*/  ULOP3.LUT UR5, UR5, 0xfffffffe, URZ, 0xc0, !UPT ;  /* 0xfffffffe05057892 */ /* 0x000fc8000f8ec03f */
[----:B------:R-:W-:-:S06]  /*23720*/  UIADD3 UR5, UR4, -UR5, URZ ;  /* 0x8000000504057290 */ /* 0x000fcc000fffe03f */
[----:B------:R-:W-:-:S05]  /*23730*/  IMAD.U32 R3, RZ, RZ, UR5 ;  /* 0x00000005ff037e24 */ /* 0x000fca000f8e00ff */
[----:B------:R-:W-:-:S04]  /*23740*/  SHF.L.U32 R3, R3, 0x1f, RZ ;  /* 0x0000001f03037819 */ /* 0x000fc800000006ff */
[----:B------:R-:W1:Y:S02]  /*23750*/  SYNCS.PHASECHK.TRANS64.TRYWAIT P0, [R0+URZ+0x38820], R3 ;  /* 0x03882003000075a7 */ /* 0x000e64000800017f */
[----:B-1----:R-:W-:Y:S05]  /*23760*/  @!P0 BRA `(.L_x_5654) ;  /* 0x00000020009c8947 */ /* 0x002fea0003800000 */
.L_x_5770:
[----:B------:R-:W-:-:S03]  /*23770*/  UMOV UR4, 0xffffffff ;  /* 0xffffffff00047882 */ /* 0x000fc60000000000 */
[----:B------:R-:W-:Y:S05]  /*23780*/  BRA.DIV UR4, `(.L_x_5655) ;  /* 0x0000002204a87947 */ /* 0x000fea000b800000 */
[----:B---3--:R-:W2:Y:S02]  /*23790*/  S2R R2, SR_TID.X ;  /* 0x0000000000027919 */ /* 0x008ea40000002100 */
[----:B--2---:R-:W-:-:S04]  /*237a0*/  SHF.R.U32.HI R2, RZ, 0x5, R2 ;  /* 0x00000005ff027819 */ /* 0x004fc80000011602 */
[----:B------:R-:W-:-:S05]  /*237b0*/  LOP3.LUT R2, R2, 0x3, RZ, 0xc0, !PT ;  /* 0x0000000302027812 */ /* 0x000fca00078ec0ff */
[----:B------:R2:W3:Y:S02]  /*237c0*/  SHFL.IDX PT, R14, R2, RZ, 0x1f ;  /* 0x00001fff020e7589 */ /* 0x0004e400000e0000 */
.L_x_5773:
[----:B---3--:R-:W-:-:S13]  /*237d0*/  ISETP.NE.AND P0, PT, R14, RZ, PT ;  /* 0x000000ff0e00720c */ /* 0x008fda0003f05270 */
[----:B------:R-:W-:Y:S05]  /*237e0*/  @P0 BRA `(.L_x_5335) ;  /* 0x00000000009c0947 */ /* 0x000fea0003800000 */
[----:B------:R-:W-:-:S03]  /*237f0*/  UMOV UR4, 0xffffffff ;  /* 0xffffffff00047882 */ /* 0x000fc60000000000 */
[----:B------:R-:W-:Y:S05]  /*23800*/  BRA.DIV UR4, `(.L_x_5656) ;  /* 0x0000002204bc7947 */ /* 0x000fea000b800000 */
[----:B------:R-:W-:-:S13]  /*23810*/  ELECT P6, URZ, PT ;  /* 0x00000000003f782f */ /* 0x000fda00038c0000 */
.L_x_5776:
        /* <DEDUP_REMOVED lines=8> */
.L_x_5657:
[----:B-1----:R-:W2:Y:S04]  /*238a0*/  LDL R3, [R1] ;  /* 0x0000000001037983 */ /* 0x002ea80000100800 */
[----:B------:R-:W3:Y:S01]  /*238b0*/  LDL.LU R7, [R1+0x8] ;  /* 0x0000080001077983 */ /* 0x000ee20000300800 */
[----:B------:R-:W-:-:S05]  /*238c0*/  VIADD R2, R0, 0x38840 ;  /* 0x0003884000027836 */ /* 0x000fca0000000000 */
[C---:B--2---:R-:W-:Y:S01]  /*238d0*/  LEA R6, R3.reuse, R2, 0x3 ;  /* 0x0000000203067211 */ /* 0x044fe200078e18ff */
        /* <DEDUP_REMOVED lines=10> */
.L_x_5777:
[----:B------:R-:W2:Y:S02]  /*23980*/  SYNCS.PHASECHK.TRANS64.TRYWAIT P0, [R7+URZ], R2 ;  /* 0x00000002070075a7 */ /* 0x000ea4000800017f */
[----:B--2---:R-:W-:Y:S05]  /*23990*/  @!P0 BRA `(.L_x_5659) ;  /* 0x00000020008c8947 */ /* 0x004fea0003800000 */
.L_x_5778:
[----:B------:R-:W-:Y:S05]  /*239a0*/  @!P2 BRA `(.L_x_5660) ;  /* 0x000000000004a947 */ /* 0x000fea0003800000 */
[----:B------:R-:W-:Y:S01]  /*239b0*/  BPT.TRAP 0x1 ;  /* 0x000000040000795c */ /* 0x000fe20000300000 */
.L_x_5660:
[----:B------:R-:W3:Y:S01]  /*239c0*/  LDL.LU R4, [R1] ;  /* 0x0000000001047983 */ /* 0x000ee20000300800 */
[----:B------:R-:W-:-:S04]  /*239d0*/  VIADD R0, R0, 0x38860 ;  /* 0x0003886000007836 */ /* 0x000fc80000000000 */
[----:B---3--:R-:W-:-:S04]  /*239e0*/  IMAD R4, R4, 0x8, R0 ;  /* 0x0000000804047824 */ /* 0x008fc800078e0200 */
[----:B------:R-:W3:Y:S02]  /*239f0*/  SYNCS.PHASECHK.TRANS64.TRYWAIT P0, [R4+URZ], R5 ;  /* 0x00000005040075a7 */ /* 0x000ee4000800017f */
[----:B---3--:R-:W-:Y:S05]  /*23a00*/  @!P0 BRA `(.L_x_5661) ;  /* 0x0000002000848947 */ /* 0x008fea0003800000 */
.L_x_5779:
[----:B------:R-:W-:-:S07]  /*23a10*/  IMAD R3, R3, 0x8, R0 ;  /* 0x0000000803037824 */ /* 0x000fce00078e0200 */
.L_x_5662:
[----:B----4-:R4:W0:Y:S02]  /*23a20*/  SYNCS.PHASECHK.TRANS64.TRYWAIT P0, [R3+URZ], R2 ;  /* 0x00000002030075a7 */ /* 0x010824000800017f */
[----:B0-----:R-:W-:Y:S05]  /*23a30*/  @!P0 NANOSLEEP.SYNCS 0x989680 ;  /* 0x009896800000895d */ /* 0x001fea0003900000 */
[----:B------:R-:W0:Y:S02]  /*23a40*/  @!P0 SYNCS.PHASECHK.TRANS64 P0, [R3+URZ], R2 ;  /* 0x00000002030085a7 */ /* 0x000e24000800007f */
[----:B0-----:R-:W-:Y:S05]  /*23a50*/  @!P0 BRA `(.L_x_5662) ;  /* 0xfffffffc00f08947 */ /* 0x001fea000383ffff */
.L_x_5335:
[----:B------:R-:W-:Y:S05]  /*23a60*/  BSYNC B8 ;  /* 0x0000000000087941 */ /* 0x000fea0003800000 */
.L_x_5332:
[----:B------:R-:W-:Y:S05]  /*23a70*/  EXIT ;  /* 0x000000000000794d */ /* 0x000fea0003800000 */
.L_x_5359:
[----:B0-----:R0:W1:Y:S02]  /*23a80*/  SYNCS.PHASECHK.TRANS64.TRYWAIT P5, [R70+URZ+0x38890], R75 ;  /* 0x0388904b460075a7 */ /* 0x00106400080a017f */
[----:B-1----:R-:W-:Y:S05]  /*23a90*/  @!P5 NANOSLEEP.SYNCS 0x989680 ;  /* 0x009896800000d95d */ /* 0x002fea0003900000 */
[----:B------:R-:W1:Y:S02]  /*23aa0*/  @!P5 SYNCS.PHASECHK.TRANS64 P5, [R70+URZ+0x38890], R75 ;  /* 0x0388904b4600d5a7 */ /* 0x000e6400080a007f */
[----:B-1----:R-:W-:Y:S05]  /*23ab0*/  @!P5 BRA `(.L_x_5359) ;  /* 0xfffffffc00f0d947 */ /* 0x002fea000383ffff */
[----:B------:R-:W-:Y:S05]  /*23ac0*/  BRA `(.L_x_5663) ;  /* 0xfffffdec00cc7947 */ /* 0x000fea000383ffff */
.L_x_5369:
[----:B0-----:R0:W1:Y:S02]  /*23ad0*/  SYNCS.PHASECHK.TRANS64.TRYWAIT P5, [R70+URZ+0x38890], R75 ;  /* 0x0388904b460075a7 */ /* 0x00106400080a017f */
[----:B-1----:R-:W-:Y:S05]  /*23ae0*/  @!P5 NANOSLEEP.SYNCS 0x989680 ;  /* 0x009896800000d95d */ /* 0x002fea0003900000 */
[----:B------:R-:W1:Y:S02]  /*23af0*/  @!P5 SYNCS.PHASECHK.TRANS64 P5, [R70+URZ+0x38890], R75 ;  /* 0x0388904b4600d5a7 */ /* 0x000e6400080a007f */
[----:B-1----:R-:W-:Y:S05]  /*23b00*/  @!P5 BRA `(.L_x_5369) ;  /* 0xfffffffc00f0d947 */ /* 0x002fea000383ffff */
[----:B------:R-:W-:Y:S05]  /*23b10*/  BRA `(.L_x_5664) ;  /* 0xfffffdf8004c7947 */ /* 0x000fea000383ffff */
.L_x_5374:
[----:B0-----:R0:W1:Y:S02]  /*23b20*/  SYNCS.PHASECHK.TRANS64.TRYWAIT P5, [R70+URZ+0x38890], R75 ;  /* 0x0388904b460075a7 */ /* 0x00106400080a017f */
[----:B-1----:R-:W-:Y:S05]  /*23b30*/  @!P5 NANOSLEEP.SYNCS 0x989680 ;  /* 0x009896800000d95d */ /* 0x002fea0003900000 */
[----:B------:R-:W1:Y:S02]  /*23b40*/  @!P5 SYNCS.PHASECHK.TRANS64 P5, [R70+URZ+0x38890], R75 ;  /* 0x0388904b4600d5a7 */ /* 0x000e6400080a007f */
[----:B-1----:R-:W-:Y:S05]  /*23b50*/  @!P5 BRA `(.L_x_5374) ;  /* 0xfffffffc00f0d947 */ /* 0x002fea000383ffff */
[----:B------:R-:W-:Y:S05]  /*23b60*/  BRA `(.L_x_5665) ;  /* 0xfffffe0000847947 */ /* 0x000fea000383ffff */
.L_x_5378:
[----:B--2---:R2:W4:Y:S02]  /*23b70*/  SYNCS.PHASECHK.TRANS64.TRYWAIT P0, [R70+URZ+0x388b0], R75 ;  /* 0x0388b04b460075a7 */ /* 0x004524000800017f */
[----:B----4-:R-:W-:Y:S05]  /*23b80*/  @!P0 NANOSLEEP.SYNCS 0x989680 ;  /* 0x009896800000895d */ /* 0x010fea0003900000 */
[----:B------:R-:W4:Y:S02]  /*23b90*/  @!P0 SYNCS.PHASECHK.TRANS64 P0, [R70+URZ+0x388b0], R75 ;  /* 0x0388b04b460085a7 */ /* 0x000f24000800007f */
[----:B----4-:R-:W-:Y:S05]  /*23ba0*/  @!P0 BRA `(.L_x_5378) ;  /* 0xfffffffc00f08947 */ /* 0x010fea000383ffff */
[----:B------:R-:W-:Y:S05]  /*23bb0*/  BRA `(.L_x_5666) ;  /* 0xfffffe0000fc7947 */ /* 0x000fea000383ffff */
.L_x_5421:
        /* <DEDUP_REMOVED lines=8> */
.L_x_5668:
[----:B------:R-:W-:Y:S05]  /*23c40*/  BSYNC B1 ;  /* 0x0000000000017941 */ /* 0x000fea0003800000 */
.L_x_5667:
[----:B------:R-:W-:Y:S05]  /*23c50*/  BRA `(.L_x_5669) ;  /* 0xfffffe4000107947 */ /* 0x000fea000383ffff */
.L_x_5422:
        /* <DEDUP_REMOVED lines=8> */
.L_x_5671:
[----:B------:R-:W-:Y:S05]  /*23ce0*/  BSYNC B1 ;  /* 0x0000000000017941 */ /* 0x000fea0003800000 */
.L_x_5670:
[----:B------:R-:W-:Y:S05]  /*23cf0*/  BRA `(.L_x_5672) ;  /* 0xfffffe3c00f07947 */ /* 0x000fea000383ffff */
.L_x_5423:
        /* <DEDUP_REMOVED lines=8> */
.L_x_5674:
[----:B------:R-:W-:Y:S05]  /*23d80*/  BSYNC B1 ;  /* 0x0000000000017941 */ /* 0x000fea0003800000 */
.L_x_5673:
[----:B------:R-:W-:Y:S05]  /*23d90*/  BRA `(.L_x_5675) ;  /* 0xfffffe3c00d07947 */ /* 0x000fea000383ffff */
.L_x_5424:
        /* <DEDUP_REMOVED lines=8> */
.L_x_5677:
[----:B------:R-:W-:Y:S05]  /*23e20*/  BSYNC B1 ;  /* 0x0000000000017941 */ /* 0x000fea0003800000 */
.L_x_5676:
[----:B------:R-:W-:Y:S05]  /*23e30*/  BRA `(.L_x_5678) ;  /* 0xfffffe3c00b07947 */ /* 0x000fea000383ffff */
.L_x_5425:
        /* <DEDUP_REMOVED lines=8> */
.L_x_5680:
[----:B------:R-:W-:Y:S05]  /*23ec0*/  BSYNC B1 ;  /* 0x0000000000017941 */ /* 0x000fea0003800000 */
.L_x_5679:
[----:B------:R-:W-:Y:S05]  /*23ed0*/  BRA `(.L_x_5681) ;  /* 0xfffffe3c00907947 */ /* 0x000fea000383ffff */
.L_x_5426:
        /* <DEDUP_REMOVED lines=8> */
.L_x_5683:
[----:B------:R-:W-:Y:S05]  /*23f60*/  BSYNC B1 ;  /* 0x0000000000017941 */ /* 0x000fea0003800000 */
.L_x_5682:
[----:B------:R-:W-:Y:S05]  /*23f70*/  BRA `(.L_x_5684) ;  /* 0xfffffe3c00707947 */ /* 0x000fea000383ffff */
.L_x_5427:
        /* <DEDUP_REMOVED lines=8> */
.L_x_5686:
[----:B------:R-:W-:Y:S05]  /*24000*/  BSYNC B1 ;  /* 0x0000000000017941 */ /* 0x000fea0003800000 */
.L_x_5685:
[----:B------:R-:W-:Y:S05]  /*24010*/  BRA `(.L_x_5687) ;  /* 0xfffffe3c00507947 */ /* 0x000fea000383ffff */
.L_x_5428:
        /* <DEDUP_REMOVED lines=8> */
.L_x_5689:
[----:B------:R-:W-:Y:S05]  /*240a0*/  BSYNC B1 ;  /* 0x0000000000017941 */ /* 0x000fea0003800000 */
.L_x_5688:
[----:B------:R-:W-:Y:S05]  /*240b0*/  BRA `(.L_x_5690) ;  /* 0xfffffe3c00307947 */ /* 0x000fea000383ffff */
.L_x_5430:
[----:B0-----:R0:W1:Y:S02]  /*240c0*/  SYNCS.PHASECHK.TRANS64.TRYWAIT P2, [R18+URZ+0x38800], R5 ;  /* 0x03880005120075a7 */ /* 0x001064000804017f */
[----:B-1----:R-:W-:Y:S05]  /*240d0*/  @!P2 NANOSLEEP.SYNCS 0x989680 ;  /* 0x009896800000a95d */ /* 0x002fea0003900000 */
[----:B------:R-:W1:Y:S02]  /*240e0*/  @!P2 SYNCS.PHASECHK.TRANS64 P2, [R18+URZ+0x38800], R5 ;  /* 0x038800051200a5a7 */ /* 0x000e64000804007f */
[----:B-1----:R-:W-:Y:S05]  /*240f0*/  @!P2 BRA `(.L_x_5430) ;  /* 0xfffffffc00f0a947 */ /* 0x002fea000383ffff */
[----:B------:R-:W-:Y:S05]  /*24100*/  BRA `(.L_x_5691) ;  /* 0xfffffe3c00a47947 */ /* 0x000fea000383ffff */
.L_x_5438:
        /* <DEDUP_REMOVED lines=8> */
.L_x_5693:
[----:B------:R-:W-:Y:S05]  /*24190*/  BSYNC B1 ;  /* 0x0000000000017941 */ /* 0x000fea0003800000 */
.L_x_5692:
[----:B------:R-:W-:Y:S05]  /*241a0*/  BRA `(.L_x_5694) ;  /* 0xfffffe4c00c07947 */ /* 0x000fea000383ffff */
.L_x_5439:
        /* <DEDUP_REMOVED lines=8> */
.L_x_5696:
[----:B------:R-:W-:Y:S05]  /*24230*/  BSYNC B1 ;  /* 0x0000000000017941 */ /* 0x000fea0003800000 */
.L_x_5695:
[----:B------:R-:W-:Y:S05]  /*24240*/  BRA `(.L_x_5697) ;  /* 0xfffffe4c00a07947 */ /* 0x000fea000383ffff */
.L_x_5440:
        /* <DEDUP_REMOVED lines=8> */
.L_x_5699:
[----:B------:R-:W-:Y:S05]  /*242d0*/  BSYNC B1 ;  /* 0x0000000000017941 */ /* 0x000fea0003800000 */
.L_x_5698:
[----:B------:R-:W-:Y:S05]  /*242e0*/  BRA `(.L_x_5700) ;  /* 0xfffffe4c00807947 */ /* 0x000fea000383ffff */
.L_x_5441:
[----:B------:R-:W-:Y:S01]  /*242f0*/  BSSY B1, `(.L_x_5701) ;  /* 0x0000008000017945 */ /* 0x000fe20003800000 */
[----:B------:R-:W-:Y:S01]  /*24300*/  MOV R13, R0 ;  /* 0x00000000000d7202 */ /* 0x000fe20000000f00 */
[----:B------:R-:W-:Y:S02]  /*24310*/  IMAD.MOV.U32 R12, RZ, RZ, RZ ;  /* 0x000000ffff0c7224 */ /* 0x000fe400078e00ff */
[----:B------:R-:W-:Y:S02]  /*24320*/  IMAD.MOV.U32 R11, RZ, RZ, 0x1c1f ;  /* 0x00001c1fff0b7424 */ /* 0x000fe400078e00ff */
[----:B------:R-:W-:-:S07]  /*24330*/  IMAD.MOV.U32 R15, RZ, RZ, -0x1 ;  /* 0xffffffffff0f7424 */ /* 0x000fce00078e00ff */
[----:B-----5:R-:W-:Y:S05]  /*24340*/  WARPSYNC.COLLECTIVE R15, `(.L_x_5702) ;  /* 0x000000000f087348 */ /* 0x020fea0003c00000 */
[----:B------:R0:W1:Y:S02]  /*24350*/  SHFL.IDX P6, R14, R13, R12, R11 ;  /* 0x0000000c0d0e7389 */ /* 0x00006400000c000b */
[----:B01---5:R-:W-:Y:S01]  /*24360*/  ENDCOLLECTIVE ;  /* 0x000000000000791b */ /* 0x023fe20003800000 */
.L_x_5702:
[----:B------:R-:W-:Y:S05]  /*24370*/  BSYNC B1 ;  /* 0x0000000000017941 */ /* 0x000fea0003800000 */
.L_x_5701:
[----:B------:R-:W-:Y:S05]  /*24380*/  BRA `(.L_x_5703) ;  /* 0xfffffe4c00607947 */ /* 0x000fea000383ffff */
.L_x_5442:
        /* <DEDUP_REMOVED lines=8> */
.L_x_5705:
[----:B------:R-:W-:Y:S05]  /*24410*/  BSYNC B1 ;  /* 0x0000000000017941 */ /* 0x000fea0003800000 */
.L_x_5704:
[----:B------:R-:W-:Y:S05]  /*24420*/  BRA `(.L_x_5706) ;  /* 0xfffffe4c00407947 */ /* 0x000fea000383ffff */
.L_x_5443:
        /* <DEDUP_REMOVED lines=8> */
.L_x_5708:
[----:B------:R-:W-:Y:S05]  /*244b0*/  BSYNC B1 ;  /* 0x0000000000017941 */ /* 0x000fea0003800000 */
.L_x_5707:
[----:B------:R-:W-:Y:S05]  /*244c0*/  BRA `(.L_x_5709) ;  /* 0xfffffe4c00247947 */ /* 0x000fea000383ffff */
.L_x_5444:
        /* <DEDUP_REMOVED lines=8> */
.L_x_5711:
[----:B------:R-:W-:Y:S05]  /*24550*/  BSYNC B1 ;  /* 0x0000000000017941 */ /* 0x000fea0003800000 */
.L_x_5710:
[----:B------:R-:W-:Y:S05]  /*24560*/  BRA `(.L_x_5712) ;  /* 0xfffffe4c00087947 */ /* 0x000fea000383ffff */
.L_x_5445:
        /* <DEDUP_REMOVED lines=8> */
.L_x_5714:
[----:B------:R-:W-:Y:S05]  /*245f0*/  BSYNC B1 ;  /* 0x0000000000017941 */ /* 0x000fea0003800000 */
.L_x_5713:
[----:B------:R-:W-:Y:S05]  /*24600*/  BRA `(.L_x_5715) ;  /* 0xfffffe4800ec7947 */ /* 0x000fea000383ffff */
.L_x_5447:
[----:B0-----:R0:W1:Y:S02]  /*24610*/  SYNCS.PHASECHK.TRANS64.TRYWAIT P1, [R18+URZ+0x38800], R3 ;  /* 0x03880003120075a7 */ /* 0x001064000802017f */
[----:B-1----:R-:W-:Y:S05]  /*24620*/  @!P1 NANOSLEEP.SYNCS 0x989680 ;  /* 0x009896800000995d */ /* 0x002fea0003900000 */
[----:B------:R-:W1:Y:S02]  /*24630*/  @!P1 SYNCS.PHASECHK.TRANS64 P1, [R18+URZ+0x38800], R3 ;  /* 0x03880003120095a7 */ /* 0x000e64000802007f */
[----:B-1----:R-:W-:Y:S05]  /*24640*/  @!P1 BRA `(.L_x_5447) ;  /* 0xfffffffc00f09947 */ /* 0x002fea000383ffff */
[----:B------:R-:W-:Y:S05]  /*24650*/  BRA `(.L_x_5716) ;  /* 0xfffffe4c00607947 */ /* 0x000fea000383ffff */
.L_x_5453:
[----:B--2---:R2:W3:Y:S02]  /*24660*/  SYNCS.PHASECHK.TRANS64.TRYWAIT P1, [R14+URZ+0x38830], R7 ;  /* 0x038830070e0075a7 */ /* 0x0044e4000802017f */
[----:B---3--:R-:W-:Y:S05]  /*24670*/  @!P1 NANOSLEEP.SYNCS 0x989680 ;  /* 0x009896800000995d */ /* 0x008fea0003900000 */
[----:B------:R-:W3:Y:S02]  /*24680*/  @!P1 SYNCS.PHASECHK.TRANS64 P1, [R14+URZ+0x38830], R7 ;  /* 0x038830070e0095a7 */ /* 0x000ee4000802007f */
[----:B---3--:R-:W-:Y:S05]  /*24690*/  @!P1 BRA `(.L_x_5453) ;  /* 0xfffffffc00f09947 */ /* 0x008fea000383ffff */
[----:B------:R-:W-:Y:S05]  /*246a0*/  BRA `(.L_x_5452) ;  /* 0xfffffe5800f87947 */ /* 0x000fea000383ffff */
.L_x_5455:
[----:B0-----:R0:W3:Y:S02]  /*246b0*/  SYNCS.PHASECHK.TRANS64.TRYWAIT P1, [R18+URZ+0x38810], R3 ;  /* 0x03881003120075a7 */ /* 0x0010e4000802017f */
[----:B---3--:R-:W-:Y:S05]  /*246c0*/  @!P1 NANOSLEEP.SYNCS 0x989680 ;  /* 0x009896800000995d */ /* 0x008fea0003900000 */
[----:B------:R-:W3:Y:S02]  /*246d0*/  @!P1 SYNCS.PHASECHK.TRANS64 P1, [R18+URZ+0x38810], R3 ;  /* 0x03881003120095a7 */ /* 0x000ee4000802007f */
[----:B---3--:R-:W-:Y:S05]  /*246e0*/  @!P1 BRA `(.L_x_5455) ;  /* 0xfffffffc00f09947 */ /* 0x008fea000383ffff */
[----:B------:R-:W-:Y:S05]  /*246f0*/  BRA `(.L_x_5717) ;  /* 0xfffffe5c00a87947 */ /* 0x000fea000383ffff */
.L_x_5459:
[----:B----4-:R4:W0:Y:S02]  /*24700*/  SYNCS.PHASECHK.TRANS64.TRYWAIT P2, [R14+URZ+0x38850], R7 ;  /* 0x038850070e0075a7 */ /* 0x010824000804017f */
[----:B0-----:R-:W-:Y:S05]  /*24710*/  @!P2 NANOSLEEP.SYNCS 0x989680 ;  /* 0x009896800000a95d */ /* 0x001fea0003900000 */
[----:B------:R-:W0:Y:S02]  /*24720*/  @!P2 SYNCS.PHASECHK.TRANS64 P2, [R14+URZ+0x38850], R7 ;  /* 0x038850070e00a5a7 */ /* 0x000e24000804007f */
[----:B0-----:R-:W-:Y:S05]  /*24730*/  @!P2 BRA `(.L_x_5459) ;  /* 0xfffffffc00f0a947 */ /* 0x001fea000383ffff */
[----:B------:R-:W-:Y:S05]  /*24740*/  BRA `(.L_x_5458) ;  /* 0xfffffe5c00cc7947 */ /* 0x000fea000383ffff */
.L_x_5479:
[----:B-1----:R1:W2:Y:S02]  /*24750*/  SYNCS.PHASECHK.TRANS64.TRYWAIT P2, [R199+URZ+0x38830], R204 ;  /* 0x038830ccc70075a7 */ /* 0x0022a4000804017f */
[----:B--2---:R-:W-:Y:S05]  /*24760*/  @!P2 NANOSLEEP.SYNCS 0x989680 ;  /* 0x009896800000a95d */ /* 0x004fea0003900000 */
[----:B------:R-:W2:Y:S02]  /*24770*/  @!P2 SYNCS.PHASECHK.TRANS64 P2, [R199+URZ+0x38830], R204 ;  /* 0x038830ccc700a5a7 */ /* 0x000ea4000804007f */
[----:B--2---:R-:W-:Y:S05]  /*24780*/  @!P2 BRA `(.L_x_5479) ;  /* 0xfffffffc00f0a947 */ /* 0x004fea000383ffff */
[----:B------:R-:W-:Y:S05]  /*24790*/  BRA `(.L_x_5478) ;  /* 0xfffffe9800607947 */ /* 0x000fea000383ffff */
.L_x_5484:
[----:B---3--:R3:W4:Y:S02]  /*247a0*/  SYNCS.PHASECHK.TRANS64.TRYWAIT P2, [R199+URZ+0x38850], R204 ;  /* 0x038850ccc70075a7 */ /* 0x008724000804017f */
[----:B----4-:R-:W-:Y:S05]  /*247b0*/  @!P2 NANOSLEEP.SYNCS 0x989680 ;  /* 0x009896800000a95d */ /* 0x010fea0003900000 */
[----:B------:R-:W4:Y:S02]  /*247c0*/  @!P2 SYNCS.PHASECHK.TRANS64 P2, [R199+URZ+0x38850], R204 ;  /* 0x038850ccc700a5a7 */ /* 0x000f24000804007f */
[----:B----4-:R-:W-:Y:S05]  /*247d0*/  @!P2 BRA `(.L_x_5484) ;  /* 0xfffffffc00f0a947 */ /* 0x010fea000383ffff */
[----:B------:R-:W-:Y:S05]  /*247e0*/  BRA `(.L_x_5483) ;  /* 0xfffffe9800fc7947 */ /* 0x000fea000383ffff */
.L_x_5505:
[----:B-1----:R1:W2:Y:S02]  /*247f0*/  SYNCS.PHASECHK.TRANS64.TRYWAIT P3, [R14+URZ+0x38830], R21 ;  /* 0x038830150e0075a7 */ /* 0x0022a4000806017f */
[----:B--2---:R-:W-:Y:S05]  /*24800*/  @!P3 NANOSLEEP.SYNCS 0x989680 ;  /* 0x009896800000b95d */ /* 0x004fea0003900000 */
[----:B------:R-:W2:Y:S02]  /*24810*/  @!P3 SYNCS.PHASECHK.TRANS64 P3, [R14+URZ+0x38830], R21 ;  /* 0x038830150e00b5a7 */ /* 0x000ea4000806007f */
[----:B--2---:R-:W-:Y:S05]  /*24820*/  @!P3 BRA `(.L_x_5505) ;  /* 0xfffffffc00f0b947 */ /* 0x004fea000383ffff */
[----:B------:R-:W-:Y:S05]  /*24830*/  BRA `(.L_x_5504) ;  /* 0xfffffedc00147947 */ /* 0x000fea000383ffff */
.L_x_5510:
[----:B---3--:R3:W4:Y:S02]  /*24840*/  SYNCS.PHASECHK.TRANS64.TRYWAIT P3, [R14+URZ+0x38850], R21 ;  /* 0x038850150e0075a7 */ /* 0x008724000806017f */
[----:B----4-:R-:W-:Y:S05]  /*24850*/  @!P3 NANOSLEEP.SYNCS 0x989680 ;  /* 0x009896800000b95d */ /* 0x010fea0003900000 */
[----:B------:R-:W4:Y:S02]  /*24860*/  @!P3 SYNCS.PHASECHK.TRANS64 P3, [R14+URZ+0x38850], R21 ;  /* 0x038850150e00b5a7 */ /* 0x000f24000806007f */
[----:B----4-:R-:W-:Y:S05]  /*24870*/  @!P3 BRA `(.L_x_5510) ;  /* 0xfffffffc00f0b947 */ /* 0x010fea000383ffff */
[----:B------:R-:W-:Y:S05]  /*24880*/  BRA `(.L_x_5509) ;  /* 0xfffffedc00b07947 */ /* 0x000fea000383ffff */
.L_x_5518:
[----:B-1----:R1:W2:Y:S02]  /*24890*/  SYNCS.PHASECHK.TRANS64.TRYWAIT P2, [R191+URZ+0x38830], R190 ;  /* 0x038830bebf0075a7 */ /* 0x0022a4000804017f */
[----:B--2---:R-:W-:Y:S05]  /*248a0*/  @!P2 NANOSLEEP.SYNCS 0x989680 ;  /* 0x009896800000a95d */ /* 0x004fea0003900000 */
[----:B------:R-:W2:Y:S02]  /*248b0*/  @!P2 SYNCS.PHASECHK.TRANS64 P2, [R191+URZ+0x38830], R190 ;  /* 0x038830bebf00a5a7 */ /* 0x000ea4000804007f */
[----:B--2---:R-:W-:Y:S05]  /*248c0*/  @!P2 BRA `(.L_x_5518) ;  /* 0xfffffffc00f0a947 */ /* 0x004fea000383ffff */
[----:B------:R-:W-:Y:S05]  /*248d0*/  BRA `(.L_x_5517) ;  /* 0xffffff10009c7947 */ /* 0x000fea000383ffff */
.L_x_5523:
[----:B---3--:R3:W4:Y:S02]  /*248e0*/  SYNCS.PHASECHK.TRANS64.TRYWAIT P2, [R191+URZ+0x38850], R190 ;  /* 0x038850bebf0075a7 */ /* 0x008724000804017f */
[----:B----4-:R-:W-:Y:S05]  /*248f0*/  @!P2 NANOSLEEP.SYNCS 0x989680 ;  /* 0x009896800000a95d */ /* 0x010fea0003900000 */
[----:B------:R-:W4:Y:S02]  /*24900*/  @!P2 SYNCS.PHASECHK.TRANS64 P2, [R191+URZ+0x38850], R190 ;  /* 0x038850bebf00a5a7 */ /* 0x000f24000804007f */
[----:B----4-:R-:W-:Y:S05]  /*24910*/  @!P2 BRA `(.L_x_5523) ;  /* 0xfffffffc00f0a947 */ /* 0x010fea000383ffff */
[----:B------:R-:W-:Y:S05]  /*24920*/  BRA `(.L_x_5522) ;  /* 0xffffff1400387947 */ /* 0x000fea000383ffff */
.L_x_5567:
        /* <DEDUP_REMOVED lines=11> */
.L_x_5719:
[----:B------:R-:W-:Y:S05]  /*249e0*/  BSYNC B1 ;  /* 0x0000000000017941 */ /* 0x000fea0003800000 */
.L_x_5718:
[----:B------:R-:W-:Y:S05]  /*249f0*/  BRA `(.L_x_5720) ;  /* 0xffffff9800607947 */ /* 0x000fea000383ffff */
.L_x_5568:
[----:B------:R-:W-:Y:S01]  /*24a00*/  BSSY B1, `(.L_x_5721) ;  /* 0x0000006000017945 */ /* 0x000fe20003800000 */
[----:B------:R-:W-:-:S07]  /*24a10*/  IMAD.MOV.U32 R15, RZ, RZ, -0x1 ;  /* 0xffffffffff0f7424 */ /* 0x000fce00078e00ff */
[----:B0-----:R-:W-:Y:S05]  /*24a20*/  WARPSYNC.COLLECTIVE R15, `(.L_x_5722) ;  /* 0x000000000f0c7348 */ /* 0x001fea0003c00000 */
[----:B------:R-:W-:Y:S02]  /*24a30*/  ELECT P6, UR62, PT ;  /* 0x00000000003e782f */ /* 0x000fe400038c0000 */
[----:B------:R-:W-:Y:S01]  /*24a40*/  MOV R14, UR62 ;  /* 0x0000003e000e7c02 */ /* 0x000fe20008000f00 */
[----:B0-----:R-:W-:Y:S10]  /*24a50*/  ENDCOLLECTIVE ;  /* 0x000000000000791b */ /* 0x001ff40003800000 */
.L_x_5722:
[----:B------:R-:W-:Y:S05]  /*24a60*/  BSYNC B1 ;  /* 0x0000000000017941 */ /* 0x000fea0003800000 */
.L_x_5721:
[----:B------:R-:W-:Y:S05]  /*24a70*/  BRA `(.L_x_5723) ;  /* 0xffffff98004c7947 */ /* 0x000fea000383ffff */
.L_x_5569:
[----:B-1----:R1:W2:Y:S02]  /*24a80*/  SYNCS.PHASECHK.TRANS64.TRYWAIT P0, [R7+URZ+0x38820], R8 ;  /* 0x03882008070075a7 */ /* 0x0022a4000800017f */
[----:B--2---:R-:W-:Y:S05]  /*24a90*/  @!P0 NANOSLEEP.SYNCS 0x989680 ;  /* 0x009896800000895d */ /* 0x004fea0003900000 */
[----:B------:R-:W2:Y:S02]  /*24aa0*/  @!P0 SYNCS.PHASECHK.TRANS64 P0, [R7+URZ+0x38820], R8 ;  /* 0x03882008070085a7 */ /* 0x000ea4000800007f */
[----:B--2---:R-:W-:Y:S05]  /*24ab0*/  @!P0 BRA `(.L_x_5569) ;  /* 0xfffffffc00f08947 */ /* 0x004fea000383ffff */
[----:B------:R-:W-:Y:S05]  /*24ac0*/  BRA `(.L_x_5724) ;  /* 0xffffff98006c7947 */ /* 0x000fea000383ffff */
.L_x_5572:
[----:B-1----:R1:W2:Y:S02]  /*24ad0*/  SYNCS.PHASECHK.TRANS64.TRYWAIT P0, [R8+URZ+0x388a0], R9 ;  /* 0x0388a009080075a7 */ /* 0x0022a4000800017f */
[----:B--2---:R-:W-:Y:S05]  /*24ae0*/  @!P0 NANOSLEEP.SYNCS 0x989680 ;  /* 0x009896800000895d */ /* 0x004fea0003900000 */
[----:B------:R-:W2:Y:S02]  /*24af0*/  @!P0 SYNCS.PHASECHK.TRANS64 P0, [R8+URZ+0x388a0], R9 ;  /* 0x0388a009080085a7 */ /* 0x000ea4000800007f */
[----:B--2---:R-:W-:Y:S05]  /*24b00*/  @!P0 BRA `(.L_x_5572) ;  /* 0xfffffffc00f08947 */ /* 0x004fea000383ffff */
[----:B------:R-:W-:Y:S05]  /*24b10*/  BRA `(.L_x_5725) ;  /* 0xffffff9800787947 */ /* 0x000fea000383ffff */
.L_x_5574:
[----:B--2---:R2:W3:Y:S02]  /*24b20*/  SYNCS.PHASECHK.TRANS64.TRYWAIT P0, [R8+URZ+0x388c0], R9 ;  /* 0x0388c009080075a7 */ /* 0x0044e4000800017f */
[----:B---3--:R-:W-:Y:S05]  /*24b30*/  @!P0 NANOSLEEP.SYNCS 0x989680 ;  /* 0x009896800000895d */ /* 0x008fea0003900000 */
[----:B------:R-:W3:Y:S02]  /*24b40*/  @!P0 SYNCS.PHASECHK.TRANS64 P0, [R8+URZ+0x388c0], R9 ;  /* 0x0388c009080085a7 */ /* 0x000ee4000800007f */
[----:B---3--:R-:W-:Y:S05]  /*24b50*/  @!P0 BRA `(.L_x_5574) ;  /* 0xfffffffc00f08947 */ /* 0x008fea000383ffff */
[----:B------:R-:W-:Y:S05]  /*24b60*/  BRA `(.L_x_5726) ;  /* 0xffffff9800e07947 */ /* 0x000fea000383ffff */
.L_x_5578:
[----:B-1----:R1:W2:Y:S02]  /*24b70*/  SYNCS.PHASECHK.TRANS64.TRYWAIT P0, [R9+URZ+0x388a0], R10 ;  /* 0x0388a00a090075a7 */ /* 0x0022a4000800017f */
[----:B--2---:R-:W-:Y:S05]  /*24b80*/  @!P0 NANOSLEEP.SYNCS 0x989680 ;  /* 0x009896800000895d */ /* 0x004fea0003900000 */
[----:B------:R-:W2:Y:S02]  /*24b90*/  @!P0 SYNCS.PHASECHK.TRANS64 P0, [R9+URZ+0x388a0], R10 ;  /* 0x0388a00a090085a7 */ /* 0x000ea4000800007f */
[----:B--2---:R-:W-:Y:S05]  /*24ba0*/  @!P0 BRA `(.L_x_5578) ;  /* 0xfffffffc00f08947 */ /* 0x004fea000383ffff */
[----:B------:R-:W-:Y:S05]  /*24bb0*/  BRA `(.L_x_5727) ;  /* 0xffffffa000247947 */ /* 0x000fea000383ffff */
.L_x_5580:
[----:B--2---:R2:W3:Y:S02]  /*24bc0*/  SYNCS.PHASECHK.TRANS64.TRYWAIT P1, [R9+URZ+0x388c0], R10 ;  /* 0x0388c00a090075a7 */ /* 0x0044e4000802017f */
[----:B---3--:R-:W-:Y:S05]  /*24bd0*/  @!P1 NANOSLEEP.SYNCS 0x989680 ;  /* 0x009896800000995d */ /* 0x008fea0003900000 */
[----:B------:R-:W3:Y:S02]  /*24be0*/  @!P1 SYNCS.PHASECHK.TRANS64 P1, [R9+URZ+0x388c0], R10 ;  /* 0x0388c00a090095a7 */ /* 0x000ee4000802007f */
[----:B---3--:R-:W-:Y:S05]  /*24bf0*/  @!P1 BRA `(.L_x_5580) ;  /* 0xfffffffc00f09947 */ /* 0x008fea000383ffff */
[----:B------:R-:W-:Y:S05]  /*24c00*/  BRA `(.L_x_5728) ;  /* 0xffffffa000847947 */ /* 0x000fea000383ffff */
.L_x_5598:
[----:B------:R-:W0:Y:S01]  /*24c10*/  S2R R5, SR_TID.X ;  /* 0x0000000000057919 */ /* 0x000e220000002100 */
[----:B------:R-:W-:Y:S01]  /*24c20*/  BSSY B0, `(.L_x_5729) ;  /* 0x000000a000007945 */ /* 0x000fe20003800000 */
[----:B------:R-:W-:Y:S02]  /*24c30*/  IMAD.MOV.U32 R12, RZ, RZ, RZ ;  /* 0x000000ffff0c7224 */ /* 0x000fe400078e00ff */
[----:B-1----:R-:W-:Y:S02]  /*24c40*/  IMAD.MOV.U32 R11, RZ, RZ, 0x1f ;  /* 0x0000001fff0b7424 */ /* 0x002fe400078e00ff */
[----:B------:R-:W-:Y:S01]  /*24c50*/  IMAD.MOV.U32 R15, RZ, RZ, -0x1 ;  /* 0xffffffffff0f7424 */ /* 0x000fe200078e00ff */
[----:B0-----:R-:W-:-:S04]  /*24c60*/  SHF.R.U32.HI R5, RZ, 0x5, R5 ;  /* 0x00000005ff057819 */ /* 0x001fc80000011605 */
[----:B------:R-:W-:-:S04]  /*24c70*/  LOP3.LUT R5, R5, 0x3, RZ, 0xc0, !PT ;  /* 0x0000000305057812 */ /* 0x000fc800078ec0ff */
[----:B------:R-:W-:-:S07]  /*24c80*/  MOV R13, R5 ;  /* 0x00000005000d7202 */ /* 0x000fce0000000f00 */
[----:B------:R-:W-:Y:S05]  /*24c90*/  WARPSYNC.COLLECTIVE R15, `(.L_x_5730) ;  /* 0x000000000f087348 */ /* 0x000fea0003c00000 */
[----:B------:R0:W1:Y:S02]  /*24ca0*/  SHFL.IDX P6, R14, R13, R12, R11 ;  /* 0x0000000c0d0e7389 */ /* 0x00006400000c000b */
[----:B01----:R-:W-:Y:S01]  /*24cb0*/  ENDCOLLECTIVE ;  /* 0x000000000000791b */ /* 0x003fe20003800000 */
.L_x_5730:
[----:B------:R-:W-:Y:S05]  /*24cc0*/  BSYNC B0 ;  /* 0x0000000000007941 */ /* 0x000fea0003800000 */
.L_x_5729:
[----:B------:R-:W-:Y:S05]  /*24cd0*/  BRA `(.L_x_5731) ;  /* 0xffffffb0005c7947 */ /* 0x000fea000383ffff */
.L_x_5599:
[----:B------:R-:W-:Y:S01]  /*24ce0*/  BSSY B0, `(.L_x_5732) ;  /* 0x0000006000007945 */ /* 0x000fe20003800000 */
[----:B------:R-:W-:-:S07]  /*24cf0*/  IMAD.MOV.U32 R15, RZ, RZ, -0x1 ;  /* 0xffffffffff0f7424 */ /* 0x000fce00078e00ff */
[----:B-1----:R-:W-:Y:S05]  /*24d00*/  WARPSYNC.COLLECTIVE R15, `(.L_x_5733) ;  /* 0x000000000f0c7348 */ /* 0x002fea0003c00000 */
[----:B------:R-:W-:Y:S02]  /*24d10*/  ELECT P6, UR62, PT ;  /* 0x00000000003e782f */ /* 0x000fe400038c0000 */
[----:B------:R-:W-:Y:S01]  /*24d20*/  MOV R14, UR62 ;  /* 0x0000003e000e7c02 */ /* 0x000fe20008000f00 */
[----:B-1----:R-:W-:Y:S10]  /*24d30*/  ENDCOLLECTIVE ;  /* 0x000000000000791b */ /* 0x002ff40003800000 */
.L_x_5733:
[----:B------:R-:W-:Y:S05]  /*24d40*/  BSYNC B0 ;  /* 0x0000000000007941 */ /* 0x000fea0003800000 */
.L_x_5732:
[----:B------:R-:W-:Y:S05]  /*24d50*/  BRA `(.L_x_5734) ;  /* 0xffffffb0004c7947 */ /* 0x000fea000383ffff */
.L_x_5602:
[----:B0-----:R0:W1:Y:S02]  /*24d60*/  SYNCS.PHASECHK.TRANS64.TRYWAIT P0, [R5+URZ+0x38840], R7 ;  /* 0x03884007050075a7 */ /* 0x001064000800017f */
[----:B-1----:R-:W-:Y:S05]  /*24d70*/  @!P0 NANOSLEEP.SYNCS 0x989680 ;  /* 0x009896800000895d */ /* 0x002fea0003900000 */
[----:B------:R-:W1:Y:S02]  /*24d80*/  @!P0 SYNCS.PHASECHK.TRANS64 P0, [R5+URZ+0x38840], R7 ;  /* 0x03884007050085a7 */ /* 0x000e64000800007f */
[----:B-1----:R-:W-:Y:S05]  /*24d90*/  @!P0 BRA `(.L_x_5602) ;  /* 0xfffffffc00f08947 */ /* 0x002fea000383ffff */
[----:B------:R-:W-:Y:S05]  /*24da0*/  BRA `(.L_x_5735) ;  /* 0xffffffb000b47947 */ /* 0x000fea000383ffff */
.L_x_5606:
        /* <DEDUP_REMOVED lines=8> */
.L_x_5609:
[----:B0-----:R0:W1:Y:S02]  /*24e30*/  SYNCS.PHASECHK.TRANS64.TRYWAIT P0, [R2+URZ+0x38860], R5 ;  /* 0x03886005020075a7 */ /* 0x001064000800017f */
[----:B-1----:R-:W-:Y:S05]  /*24e40*/  @!P0 NANOSLEEP.SYNCS 0x989680 ;  /* 0x009896800000895d */ /* 0x002fea0003900000 */
[----:B------:R-:W1:Y:S02]  /*24e50*/  @!P0 SYNCS.PHASECHK.TRANS64 P0, [R2+URZ+0x38860], R5 ;  /* 0x03886005020085a7 */ /* 0x000e64000800007f */
[----:B-1----:R-:W-:Y:S05]  /*24e60*/  @!P0 BRA `(.L_x_5609) ;  /* 0xfffffffc00f08947 */ /* 0x002fea000383ffff */
[----:B------:R-:W-:Y:S05]  /*24e70*/  BRA `(.L_x_5737) ;  /* 0xffffffb800b87947 */ /* 0x000fea000383ffff */
.L_x_5618:
[----:B--2---:R2:W3:Y:S02]  /*24e80*/  SYNCS.PHASECHK.TRANS64.TRYWAIT P0, [R2+URZ+0x38840], R3 ;  /* 0x03884003020075a7 */ /* 0x0044e4000800017f */
[----:B---3--:R-:W-:Y:S05]  /*24e90*/  @!P0 NANOSLEEP.SYNCS 0x989680 ;  /* 0x009896800000895d */ /* 0x008fea0003900000 */
[----:B------:R-:W3:Y:S02]  /*24ea0*/  @!P0 SYNCS.PHASECHK.TRANS64 P0, [R2+URZ+0x38840], R3 ;  /* 0x03884003020085a7 */ /* 0x000ee4000800007f */
[----:B---3--:R-:W-:Y:S05]  /*24eb0*/  @!P0 BRA `(.L_x_5618) ;  /* 0xfffffffc00f08947 */ /* 0x008fea000383ffff */
[----:B------:R-:W-:Y:S05]  /*24ec0*/  BRA `(.L_x_5738) ;  /* 0xffffffc0008c7947 */ /* 0x000fea000383ffff */
.L_x_5620:
[----:B0-----:R0:W3:Y:S02]  /*24ed0*/  SYNCS.PHASECHK.TRANS64.TRYWAIT P0, [R2+URZ+0x38860], R3 ;  /* 0x03886003020075a7 */ /* 0x0010e4000800017f */
[----:B---3--:R-:W-:Y:S05]  /*24ee0*/  @!P0 NANOSLEEP.SYNCS 0x989680 ;  /* 0x009896800000895d */ /* 0x008fea0003900000 */
[----:B------:R-:W3:Y:S02]  /*24ef0*/  @!P0 SYNCS.PHASECHK.TRANS64 P0, [R2+URZ+0x38860], R3 ;  /* 0x03886003020085a7 */ /* 0x000ee4000800007f */
[----:B---3--:R-:W-:Y:S05]  /*24f00*/  @!P0 BRA `(.L_x_5620) ;  /* 0xfffffffc00f08947 */ /* 0x008fea000383ffff */
[----:B------:R-:W-:Y:S05]  /*24f10*/  BRA `(.L_x_5739) ;  /* 0xffffffc400007947 */ /* 0x000fea000383ffff */
.L_x_5625:
[----:B---3--:R3:W4:Y:S02]  /*24f20*/  SYNCS.PHASECHK.TRANS64.TRYWAIT P0, [R2+URZ+0x38840], R3 ;  /* 0x03884003020075a7 */ /* 0x008724000800017f */
[----:B----4-:R-:W-:Y:S05]  /*24f30*/  @!P0 NANOSLEEP.SYNCS 0x989680 ;  /* 0x009896800000895d */ /* 0x010fea0003900000 */
[----:B------:R-:W4:Y:S02]  /*24f40*/  @!P0 SYNCS.PHASECHK.TRANS64 P0, [R2+URZ+0x38840], R3 ;  /* 0x03884003020085a7 */ /* 0x000f24000800007f */
[----:B----4-:R-:W-:Y:S05]  /*24f50*/  @!P0 BRA `(.L_x_5625) ;  /* 0xfffffffc00f08947 */ /* 0x010fea000383ffff */
[----:B------:R-:W-:Y:S05]  /*24f60*/  BRA `(.L_x_5740) ;  /* 0xffffffc800a07947 */ /* 0x000fea000383ffff */
.L_x_5627:
[----:B0-----:R0:W2:Y:S02]  /*24f70*/  SYNCS.PHASECHK.TRANS64.TRYWAIT P1, [R2+URZ+0x38860], R3 ;  /* 0x03886003020075a7 */ /* 0x0010a4000802017f */
[----:B--2---:R-:W-:Y:S05]  /*24f80*/  @!P1 NANOSLEEP.SYNCS 0x989680 ;  /* 0x009896800000995d */ /* 0x004fea0003900000 */
[----:B------:R-:W2:Y:S02]  /*24f90*/  @!P1 SYNCS.PHASECHK.TRANS64 P1, [R2+URZ+0x38860], R3 ;  /* 0x03886003020095a7 */ /* 0x000ea4000802007f */
[----:B--2---:R-:W-:Y:S05]  /*24fa0*/  @!P1 BRA `(.L_x_5627) ;  /* 0xfffffffc00f09947 */ /* 0x004fea000383ffff */
[----:B------:R-:W-:Y:S05]  /*24fb0*/  BRA `(.L_x_5741) ;  /* 0xffffffcc00107947 */ /* 0x000fea000383ffff */
.L_x_5632:
[----:B---3--:R3:W4:Y:S02]  /*24fc0*/  SYNCS.PHASECHK.TRANS64.TRYWAIT P0, [R2+URZ+0x38840], R3 ;  /* 0x03884003020075a7 */ /* 0x008724000800017f */
[----:B----4-:R-:W-:Y:S05]  /*24fd0*/  @!P0 NANOSLEEP.SYNCS 0x989680 ;  /* 0x009896800000895d */ /* 0x010fea0003900000 */
[----:B------:R-:W4:Y:S02]  /*24fe0*/  @!P0 SYNCS.PHASECHK.TRANS64 P0, [R2+URZ+0x38840], R3 ;  /* 0x03884003020085a7 */ /* 0x000f24000800007f */
[----:B----4-:R-:W-:Y:S05]  /*24ff0*/  @!P0 BRA `(.L_x_5632) ;  /* 0xfffffffc00f08947 */ /* 0x010fea000383ffff */
[----:B------:R-:W-:Y:S05]  /*25000*/  BRA `(.L_x_5742) ;  /* 0xffffffd0008c7947 */ /* 0x000fea000383ffff */
.L_x_5634:
[----:B0-----:R0:W2:Y:S02]  /*25010*/  SYNCS.PHASECHK.TRANS64.TRYWAIT P1, [R2+URZ+0x38860], R3 ;  /* 0x03886003020075a7 */ /* 0x0010a4000802017f */
[----:B--2---:R-:W-:Y:S05]  /*25020*/  @!P1 NANOSLEEP.SYNCS 0x989680 ;  /* 0x009896800000995d */ /* 0x004fea0003900000 */
[----:B------:R-:W2:Y:S02]  /*25030*/  @!P1 SYNCS.PHASECHK.TRANS64 P1, [R2+URZ+0x38860], R3 ;  /* 0x03886003020095a7 */ /* 0x000ea4000802007f */
[----:B--2---:R-:W-:Y:S05]  /*25040*/  @!P1 BRA `(.L_x_5634) ;  /* 0xfffffffc00f09947 */ /* 0x004fea000383ffff */
[----:B------:R-:W-:Y:S05]  /*25050*/  BRA `(.L_x_5743) ;  /* 0xffffffd400007947 */ /* 0x000fea000383ffff */
.L_x_5639:
[----:B------:R-:W-:Y:S01]  /*25060*/  BSSY B0, `(.L_x_5744) ;  /* 0x0000008000007945 */ /* 0x000fe20003800000 */
[----:B0-----:R-:W-:Y:S02]  /*25070*/  IMAD.MOV.U32 R13, RZ, RZ, R16 ;  /* 0x000000ffff0d7224 */ /* 0x001fe400078e0010 */
[----:B------:R-:W-:Y:S02]  /*25080*/  IMAD.MOV.U32 R12, RZ, RZ, RZ ;  /* 0x000000ffff0c7224 */ /* 0x000fe400078e00ff */
[----:B-1----:R-:W-:Y:S02]  /*25090*/  IMAD.MOV.U32 R11, RZ, RZ, 0x1f ;  /* 0x0000001fff0b7424 */ /* 0x002fe400078e00ff */
[----:B------:R-:W-:-:S07]  /*250a0*/  IMAD.MOV.U32 R15, RZ, RZ, -0x1 ;  /* 0xffffffffff0f7424 */ /* 0x000fce00078e00ff */
[----:B--23--:R-:W-:Y:S05]  /*250b0*/  WARPSYNC.COLLECTIVE R15, `(.L_x_5745) ;  /* 0x000000000f087348 */ /* 0x00cfea0003c00000 */
[----:B------:R0:W1:Y:S02]  /*250c0*/  SHFL.IDX P6, R14, R13, R12, R11 ;  /* 0x0000000c0d0e7389 */ /* 0x00006400000c000b */
[----:B0123--:R-:W-:Y:S01]  /*250d0*/  ENDCOLLECTIVE ;  /* 0x000000000000791b */ /* 0x00ffe20003800000 */
.L_x_5745:
[----:B------:R-:W-:Y:S05]  /*250e0*/  BSYNC B0 ;  /* 0x0000000000007941 */ /* 0x000fea0003800000 */
.L_x_5744:
        /* <DEDUP_REMOVED lines=8> */
.L_x_5746:
[----:B------:R-:W-:Y:S01]  /*25170*/  IMAD.MOV.U32 R16, RZ, RZ, R14 ;  /* 0x000000ffff107224 */ /* 0x000fe200078e000e */
[----:B------:R-:W-:Y:S06]  /*25180*/  BRA `(.L_x_5747) ;  /* 0xffffffd800507947 */ /* 0x000fec000383ffff */
.L_x_5642:
        /* <DEDUP_REMOVED lines=8> */
.L_x_5749:
[----:B------:R-:W-:Y:S05]  /*25210*/  BSYNC B0 ;  /* 0x0000000000007941 */ /* 0x000fea0003800000 */
.L_x_5748:
        /* <DEDUP_REMOVED lines=10> */
.L_x_5750:
        /* <DEDUP_REMOVED lines=8> */
.L_x_5751:
        /* <DEDUP_REMOVED lines=8> */
.L_x_5752:
        /* <DEDUP_REMOVED lines=8> */
.L_x_5753:
        /* <DEDUP_REMOVED lines=8> */
.L_x_5754:
[----:B------:R-:W-:Y:S05]  /*254c0*/  BRA `(.L_x_5755) ;  /* 0xffffffd800147947 */ /* 0x000fea000383ffff */
.L_x_5647:
        /* <DEDUP_REMOVED lines=8> */
.L_x_5757:
[----:B------:R-:W-:Y:S05]  /*25550*/  BSYNC B0 ;  /* 0x0000000000007941 */ /* 0x000fea0003800000 */
.L_x_5756:
        /* <DEDUP_REMOVED lines=11> */
.L_x_5758:
        /* <DEDUP_REMOVED lines=8> */
.L_x_5759:
        /* <DEDUP_REMOVED lines=8> */
.L_x_5760:
        /* <DEDUP_REMOVED lines=8> */
.L_x_5761:
        /* <DEDUP_REMOVED lines=8> */
.L_x_5762:
[----:B------:R-:W-:Y:S05]  /*25810*/  BRA `(.L_x_5763) ;  /* 0xffffffd400f47947 */ /* 0x000fea000383ffff */
.L_x_5649:
[----:B------:R-:W-:Y:S01]  /*25820*/  BSSY B0, `(.L_x_5764) ;  /* 0x0000006000007945 */ /* 0x000fe20003800000 */
[----:B------:R-:W-:Y:S01]  /*25830*/  PLOP3.LUT P6, PT, P6, PT, PT, 0x8, 0x0 ;  /* 0x000000000000781c */ /* 0x000fe200037ce170 */
[----:B------:R-:W-:-:S12]  /*25840*/  IMAD.MOV.U32 R15, RZ, RZ, -0x1 ;  /* 0xffffffffff0f7424 */ /* 0x000fd800078e00ff */
[----:B01----:R-:W-:Y:S05]  /*25850*/  WARPSYNC.COLLECTIVE R15, `(.L_x_5765) ;  /* 0x000000000f087348 */ /* 0x003fea0003c00000 */
[----:B------:R-:W-:Y:S01]  /*25860*/  VOTE.ANY R14, PT, P6 ;  /* 0x00000000000e7806 */ /* 0x000fe200030e0100 */
[----:B01----:R-:W-:Y:S06]  /*25870*/  ENDCOLLECTIVE ;  /* 0x000000000000791b */ /* 0x003fec0003800000 */
.L_x_5765:
[----:B------:R-:W-:Y:S05]  /*25880*/  BSYNC B0 ;  /* 0x0000000000007941 */ /* 0x000fea0003800000 */
.L_x_5764:
        /* <DEDUP_REMOVED lines=9> */
.L_x_5766:
[----:B------:R-:W-:Y:S01]  /*25920*/  IMAD.MOV.U32 R17, RZ, RZ, R14 ;  /* 0x000000ffff117224 */ /* 0x000fe200078e000e */
[----:B------:R-:W-:Y:S06]  /*25930*/  BRA `(.L_x_5767) ;  /* 0xffffffd400e47947 */ /* 0x000fec000383ffff */
.L_x_5651:
[----:B------:R-:W-:Y:S01]  /*25940*/  BSSY B0, `(.L_x_5768) ;  /* 0x0000007000007945 */ /* 0x000fe20003800000 */
[----:B------:R-:W-:Y:S02]  /*25950*/  IMAD.MOV.U32 R13, RZ, RZ, R2 ;  /* 0x000000ffff0d7224 */ /* 0x000fe400078e0002 */
[----:B-1----:R-:W-:Y:S02]  /*25960*/  IMAD.MOV.U32 R11, RZ, RZ, 0x1f ;  /* 0x0000001fff0b7424 */ /* 0x002fe400078e00ff */
[----:B------:R-:W-:-:S07]  /*25970*/  IMAD.MOV.U32 R15, RZ, RZ, -0x1 ;  /* 0xffffffffff0f7424 */ /* 0x000fce00078e00ff */
[----:B0-23--:R-:W-:Y:S05]  /*25980*/  WARPSYNC.COLLECTIVE R15, `(.L_x_5769) ;  /* 0x000000000f087348 */ /* 0x00dfea0003c00000 */
[----:B------:R1:W4:Y:S02]  /*25990*/  SHFL.IDX P6, R14, R13, R12, R11 ;  /* 0x0000000c0d0e7389 */ /* 0x00032400000c000b */
[----:B01234-:R-:W-:Y:S01]  /*259a0*/  ENDCOLLECTIVE ;  /* 0x000000000000791b */ /* 0x01ffe20003800000 */
.L_x_5769:
[----:B------:R-:W-:Y:S05]  /*259b0*/  BSYNC B0 ;  /* 0x0000000000007941 */ /* 0x000fea0003800000 */
.L_x_5768:
[----:B------:R-:W-:Y:S01]  /*259c0*/  IMAD.MOV.U32 R7, RZ, RZ, R14 ;  /* 0x000000ffff077224 */ /* 0x000fe200078e000e */
[----:B------:R-:W-:Y:S06]  /*259d0*/  BRA `(.L_x_5650) ;  /* 0xffffffd400d87947 */ /* 0x000fec000383ffff */
.L_x_5654:
[----:B-1----:R1:W2:Y:S02]  /*259e0*/  SYNCS.PHASECHK.TRANS64.TRYWAIT P0, [R0+URZ+0x38820], R3 ;  /* 0x03882003000075a7 */ /* 0x0022a4000800017f */
[----:B--2---:R-:W-:Y:S05]  /*259f0*/  @!P0 NANOSLEEP.SYNCS 0x989680 ;  /* 0x009896800000895d */ /* 0x004fea0003900000 */
[----:B------:R-:W2:Y:S02]  /*25a00*/  @!P0 SYNCS.PHASECHK.TRANS64 P0, [R0+URZ+0x38820], R3 ;  /* 0x03882003000085a7 */ /* 0x000ea4000800007f */
[----:B--2---:R-:W-:Y:S05]  /*25a10*/  @!P0 BRA `(.L_x_5654) ;  /* 0xfffffffc00f08947 */ /* 0x004fea000383ffff */
[----:B------:R-:W-:Y:S05]  /*25a20*/  BRA `(.L_x_5770) ;  /* 0xffffffdc00507947 */ /* 0x000fea000383ffff */
.L_x_5655:
[----:B---3--:R-:W2:Y:S01]  /*25a30*/  S2R R2, SR_TID.X ;  /* 0x0000000000027919 */ /* 0x008ea20000002100 */
        /* <DEDUP_REMOVED lines=10> */
.L_x_5772:
[----:B------:R-:W-:Y:S05]  /*25ae0*/  BSYNC B0 ;  /* 0x0000000000007941 */ /* 0x000fea0003800000 */
.L_x_5771:
[----:B------:R-:W-:Y:S05]  /*25af0*/  BRA `(.L_x_5773) ;  /* 0xffffffdc00347947 */ /* 0x000fea000383ffff */
.L_x_5656:
[----:B------:R-:W-:Y:S01]  /*25b00*/  BSSY B0, `(.L_x_5774) ;  /* 0x0000006000007945 */ /* 0x000fe20003800000 */
[----:B------:R-:W-:-:S07]  /*25b10*/  IMAD.MOV.U32 R15, RZ, RZ, -0x1 ;  /* 0xffffffffff0f7424 */ /* 0x000fce00078e00ff */
[----:B012---:R-:W-:Y:S05]  /*25b20*/  WARPSYNC.COLLECTIVE R15, `(.L_x_5775) ;  /* 0x000000000f0c7348 */ /* 0x007fea0003c00000 */
[----:B------:R-:W-:Y:S02]  /*25b30*/  ELECT P6, UR62, PT ;  /* 0x00000000003e782f */ /* 0x000fe400038c0000 */
[----:B------:R-:W-:Y:S01]  /*25b40*/  MOV R14, UR62 ;  /* 0x0000003e000e7c02 */ /* 0x000fe20008000f00 */
[----:B012---:R-:W-:Y:S10]  /*25b50*/  ENDCOLLECTIVE ;  /* 0x000000000000791b */ /* 0x007ff40003800000 */
.L_x_5775:
[----:B------:R-:W-:Y:S05]  /*25b60*/  BSYNC B0 ;  /* 0x0000000000007941 */ /* 0x000fea0003800000 */
.L_x_5774:
[----:B------:R-:W-:Y:S05]  /*25b70*/  BRA `(.L_x_5776) ;  /* 0xffffffdc00287947 */ /* 0x000fea000383ffff */
.L_x_5658:
[----:B-1----:R1:W2:Y:S02]  /*25b80*/  SYNCS.PHASECHK.TRANS64.TRYWAIT P0, [R6+URZ], R5 ;  /* 0x00000005060075a7 */ /* 0x0022a4000800017f */
[----:B--2---:R-:W-:Y:S05]  /*25b90*/  @!P0 NANOSLEEP.SYNCS 0x989680 ;  /* 0x009896800000895d */ /* 0x004fea0003900000 */
[----:B------:R-:W2:Y:S02]  /*25ba0*/  @!P0 SYNCS.PHASECHK.TRANS64 P0, [R6+URZ], R5 ;  /* 0x00000005060085a7 */ /* 0x000ea4000800007f */
[----:B--2---:R-:W-:Y:S05]  /*25bb0*/  @!P0 BRA `(.L_x_5658) ;  /* 0xfffffffc00f08947 */ /* 0x004fea000383ffff */
[----:B------:R-:W-:Y:S05]  /*25bc0*/  BRA `(.L_x_5777) ;  /* 0xffffffdc006c7947 */ /* 0x000fea000383ffff */
.L_x_5659:
[----:B--2---:R2:W3:Y:S02]  /*25bd0*/  SYNCS.PHASECHK.TRANS64.TRYWAIT P0, [R7+URZ], R2 ;  /* 0x00000002070075a7 */ /* 0x0044e4000800017f */
[----:B---3--:R-:W-:Y:S05]  /*25be0*/  @!P0 NANOSLEEP.SYNCS 0x989680 ;  /* 0x009896800000895d */ /* 0x008fea0003900000 */
[----:B------:R-:W3:Y:S02]  /*25bf0*/  @!P0 SYNCS.PHASECHK.TRANS64 P0, [R7+URZ], R2 ;  /* 0x00000002070085a7 */ /* 0x000ee4000800007f */
[----:B---3--:R-:W-:Y:S05]  /*25c00*/  @!P0 BRA `(.L_x_5659) ;  /* 0xfffffffc00f08947 */ /* 0x008fea000383ffff */
[----:B------:R-:W-:Y:S05]  /*25c10*/  BRA `(.L_x_5778) ;  /* 0xffffffdc00607947 */ /* 0x000fea000383ffff */
.L_x_5661:
[----:B---3--:R3:W4:Y:S02]  /*25c20*/  SYNCS.PHASECHK.TRANS64.TRYWAIT P0, [R4+URZ], R5 ;  /* 0x00000005040075a7 */ /* 0x008724000800017f */
[----:B----4-:R-:W-:Y:S05]  /*25c30*/  @!P0 NANOSLEEP.SYNCS 0x989680 ;  /* 0x009896800000895d */ /* 0x010fea0003900000 */
[----:B------:R-:W4:Y:S02]  /*25c40*/  @!P0 SYNCS.PHASECHK.TRANS64 P0, [R4+URZ], R5 ;  /* 0x00000005040085a7 */ /* 0x000f24000800007f */
[----:B----4-:R-:W-:Y:S05]  /*25c50*/  @!P0 BRA `(.L_x_5661) ;  /* 0xfffffffc00f08947 */ /* 0x010fea000383ffff */
[----:B------:R-:W-:Y:S05]  /*25c60*/  BRA `(.L_x_5779) ;  /* 0xffffffdc00687947 */ /* 0x000fea000383ffff */
.L_x_5780:
        /* <DEDUP_REMOVED lines=9> */
.L_x_11952:


//--------------------- .text._ZN7cutlass13device_kernelIN5flash11enable_sm90INS1_16FlashAttnFwdSm90INS1_25CollectiveMainloopFwdSm90ILi2EN4cute5tupleIJNS5_1CILi1EEES8_S8_EEENS6_IJNS7_ILi64EEESA_SA_EEELi512ENS_10bfloat16_tEfNS_4arch4Sm90ELb1ELb0ELb1ELb0ELb0ELb0ELb0ELb0ELb0ELb0ELb0ELb0EEENS1_21CollectiveEpilogueFwdINS6_IJSA_NS7_ILi512EEESA_EEES9_SC_SE_Li256ELb0ELb0ELb0ELb0EEENS1_30DynamicPersistentTileSchedulerILi256ELi32ELb0ELb0ELb1EEEEEEEEEvNT_6ParamsE --------------------------
	.section	.text._ZN7cutlass13device_kernelIN5flash11enable_sm90INS1_16FlashAttnFwdSm90INS1_25CollectiveMainloopFwdSm90ILi2EN4cute5tupleIJNS5_1CILi1EEES8_S8_EEENS6_IJNS7_ILi64EEESA_SA_EEELi512ENS_10bfloat16_tEfNS_4arch4Sm90ELb1ELb0ELb1ELb0ELb0ELb0ELb0ELb0ELb0ELb0ELb0ELb0EEENS1_21CollectiveEpilogueFwdINS6_IJSA_NS7_ILi512EEESA_EEES9_SC_SE_Li256ELb0ELb0ELb0ELb0EEENS1_30DynamicPersistentTileSchedulerILi256ELi32ELb0ELb0ELb1EEEEEEEEEvNT_6ParamsE,"ax",@progbits
	.align	128
.text._ZN7cutlass13device_kernelIN5flash11enable_sm90INS1_16FlashAttnFwdSm90INS1_25CollectiveMainloopFwdSm90ILi2EN4cute5tupleIJNS5_1CILi1EEES8_S8_EEENS6_IJNS7_ILi64EEESA_SA_EEELi512ENS_10bfloat16_tEfNS_4arch4Sm90ELb1ELb0ELb1ELb0ELb0ELb0ELb0ELb0ELb0ELb0ELb0ELb0EEENS1_21CollectiveEpilogueFwdINS6_IJSA_NS7_ILi512EEESA_EEES9_SC_SE_Li256ELb0ELb0ELb0ELb0EEENS1_30DynamicPersistentTileSchedulerILi256ELi32ELb0ELb0ELb1EEEEEEEEEvNT_6ParamsE:
        .type           _ZN7cutlass13device_kernelIN5flash11enable_sm90INS1_16FlashAttnFwdSm90INS1_25CollectiveMainloopFwdSm90ILi2EN4cute5tupleIJNS5_1CILi1EEES8_S8_EEENS6_IJNS7_ILi64EEESA_SA_EEELi512ENS_10bfloat16_tEfNS_4arch4Sm90ELb1ELb0ELb1ELb0ELb0ELb0ELb0ELb0ELb0ELb0ELb0ELb0EEENS1_21CollectiveEpilogueFwdINS6_IJSA_NS7_ILi512EEESA_EEES9_SC_SE_Li256ELb0ELb0ELb0ELb0EEENS1_30DynamicPersistentTileSchedulerILi256ELi32ELb0ELb0ELb1EEEEEEEEEvNT_6ParamsE,@function
        .size           _ZN7cutlass13device_kernelIN5flash11enable_sm90INS1_16FlashAttnFwdSm90INS1_25CollectiveMainloopFwdSm90ILi2EN4cute5tupleIJNS5_1CILi1EEES8_S8_EEENS6_IJNS7_ILi64EEESA_SA_EEELi512ENS_10bfloat16_tEfNS_4arch4Sm90ELb1ELb0ELb1ELb0ELb0ELb0ELb0ELb0ELb0ELb0ELb0ELb0EEENS1_21CollectiveEpilogueFwdINS6_IJSA_NS7_ILi512EEESA_EEES9_SC_SE_Li256ELb0ELb0ELb0ELb0EEENS1_30DynamicPersistentTileSchedulerILi256ELi32ELb0ELb0ELb1EEEEEEEEEvNT_6ParamsE,(.L_x_11953 - _ZN7cutlass13device_kernelIN5flash11enable_sm90INS1_16FlashAttnFwdSm90INS1_25CollectiveMainloopFwdSm90ILi2EN4cute5tupleIJNS5_1CILi1EEES8_S8_EEENS6_IJNS7_ILi64EEESA_SA_EEELi512ENS_10bfloat16_tEfNS_4arch4Sm90ELb1ELb0ELb1ELb0ELb0ELb0ELb0ELb0ELb0ELb0ELb0ELb0EEENS1_21CollectiveEpilogueFwdINS6_IJSA_NS7_ILi512EEESA_EEES9_SC_SE_Li256ELb0ELb0ELb0ELb0EEENS1_30DynamicPersistentTileSchedulerILi256ELi32ELb0ELb0ELb1EEEEEEEEEvNT_6ParamsE)
        .other          _ZN7cutlass13device_kernelIN5flash11enable_sm90INS1_16FlashAttnFwdSm90INS1_25CollectiveMainloopFwdSm90ILi2EN4cute5tupleIJNS5_1CILi1EEES8_S8_EEENS6_IJNS7_ILi64EEESA_SA_EEELi512ENS_10bfloat16_tEfNS_4arch4Sm90ELb1ELb0ELb1ELb0ELb0ELb0ELb0ELb0ELb0ELb0ELb0ELb0EEENS1_21CollectiveEpilogueFwdINS6_IJSA_NS7_ILi512EEESA_EEES9_SC_SE_Li256ELb0ELb0ELb0ELb0EEENS1_30DynamicPersistentTileSchedulerILi256ELi32ELb0ELb0ELb1EEEEEEEEEvNT_6ParamsE,@"STO_CUDA_ENTRY STV_DEFAULT"
_ZN7cutlass13device_kernelIN5flash11enable_sm90INS1_16FlashAttnFwdSm90INS1_25CollectiveMainloopFwdSm90ILi2EN4cute5tupleIJNS5_1CILi1EEES8_S8_EEENS6_IJNS7_ILi64EEESA_SA_EEELi512ENS_10bfloat16_tEfNS_4arch4Sm90ELb1ELb0ELb1ELb0ELb0ELb0ELb0ELb0ELb0ELb0ELb0ELb0EEENS1_21CollectiveEpilogueFwdINS6_IJSA_NS7_ILi512EEESA_EEES9_SC_SE_Li256ELb0ELb0ELb0ELb0EEENS1_30DynamicPersistentTileSchedulerILi256ELi32ELb0ELb0ELb1EEEEEEEEEvNT_6ParamsE:
        /* <DEDUP_REMOVED lines=23> */
.L_x_5782:
[----:B------:R-:W-:Y:S05]  /*0170*/  BSYNC B0 ;  /* 0x0000000000007941 */ /* 0x000fea0003800000 */
.L_x_5781:
        /* <DEDUP_REMOVED lines=33> */
.L_x_5783:
        /* <DEDUP_REMOVED lines=22> */
.L_x_5784:
        /* <DEDUP_REMOVED lines=18> */
.L_x_5785:
        /* <DEDUP_REMOVED lines=22> */
.L_x_5786:
        /* <DEDUP_REMOVED lines=22> */
.L_x_5787:
[----:B------:R-:W-:Y:S01]  /*08d0*/  PLOP3.LUT P0, PT, PT, PT, UP0, 0x80, 0x0 ;  /* 0x000000000000781c */ /* 0x000fe20003f0f008 */
[----:B------:R-:W-:Y:S01]  /*08e0*/  UMOV UR36, 0x1 ;  /* 0x0000000100247882 */ /* 0x000fe20000000000 */
[----:B------:R-:W-:Y:S01]  /*08f0*/  NOP ;  /* 0x0000000000007918 */ /* 0x000fe20000000000 */
[----:B------:R-:W-:Y:S01]  /*0900*/  USEL UR36, UR36, 0x2, !UP0 ;  /* 0x0000000224247887 */ /* 0x000fe2000c000000 */
[----:B------:R-:W-:Y:S01]  /*0910*/  ULDC.64 UR50, c[0x0][0x208] ;  /* 0x0000820000327ab9 */ /* 0x000fe20000000a00 */
[----:B-123--:R-:W-:Y:S08]  /*0920*/  BAR.SYNC.DEFER_BLOCKING 0x0 ;  /* 0x0000000000007b1d */ /* 0x00eff00000010000 */
[----:B------:R-:W-:Y:S05]  /*0930*/  @!P0 BRA `(.L_x_5788) ;  /* 0x000000a400f88947 */ /* 0x000fea0003800000 */
.L_x_5789:
[----:B------:R-:W-:-:S08]  /*0940*/  NOP ;  /* 0x0000000000007918 */ /* 0x000fd00000000000 */
[----:B------:R-:W1:Y:S02]  /*0950*/  USETMAXREG.TRY_ALLOC.CTAPOOL UP0, 0xf0 ;  /* 0x000000f0000079c8 */ /* 0x000e640008000600 */
[----:B-1----:R-:W-:-:S13]  /*0960*/  PLOP3.LUT P0, PT, PT, PT, UP0, 0x80, 0x0 ;  /* 0x000000000000781c */ /* 0x002fda0003f0f008 */
[----:B------:R-:W-:Y:S05]  /*0970*/  @!P0 BRA `(.L_x_5789) ;  /* 0xfffffffc00f08947 */ /* 0x000fea000383ffff */
[----:B------:R-:W1:Y:S01]  /*0980*/  S2R R2, SR_TID.X ;  /* 0x0000000000027919 */ /* 0x000e620000002100 */
[----:B------:R-:W2:Y:S08]  /*0990*/  S2UR UR4, SR_CTAID.X ;  /* 0x00000000000479c3 */ /* 0x000eb00000002500 */
[----:B------:R-:W-:Y:S06]  /*09a0*/  BAR.ARV 0x4, 0x120 ;  /* 0x0104800000007b1d */ /* 0x000fec0000002000 */
[----:B-1----:R-:W-:-:S04]  /*09b0*/  LOP3.LUT R0, R2, 0xffffff80, RZ, 0xc0, !PT ;  /* 0xffffff8002007812 */ /* 0x002fc800078ec0ff */
[----:B------:R-:W-:Y:S02]  /*09c0*/  ISETP.NE.AND P0, PT, R0, 0x80, PT ;  /* 0x000000800000780c */ /* 0x000fe40003f05270 */
[----:B------:R-:W2:Y:S11]  /*09d0*/  LDC R0, c[0x0][0xda8] ;  /* 0x00036a00ff007b82 */ /* 0x000eb60000000800 */
[----:B------:R-:W-:Y:S06]  /*09e0*/  @!P0 BAR.ARV 0x8, 0xa0 ;  /* 0x0202800000008b1d */ /* 0x000fec0000002000 */
[----:B------:R-:W-:-:S13]  /*09f0*/  ISETP.GE.U32.AND P0, PT, R2, 0x100, PT ;  /* 0x000001000200780c */ /* 0x000fda0003f06070 */
[----:B------:R-:W-:Y:S06]  /*0a00*/  @P0 BAR.ARV 0xf, 0x100 ;  /* 0x03c4000000000b1d */ /* 0x000fec0000002000 */
[----:B--2---:R-:W-:-:S13]  /*0a10*/  ISETP.LE.AND P0, PT, R0, UR4, PT ;  /* 0x0000000400007c0c */ /* 0x004fda000bf03270 */
        /* <DEDUP_REMOVED lines=13> */
[----:B------:R-:W-:Y:S02]  /*0af0*/  LOP3.LUT R6, R4, 0xfffffff0, RZ, 0xc0, !PT ;  /* 0xfffffff004067812 */ /* 0x000fe400078ec0ff */
[----:B------:R-:W-:Y:S02]  /*0b00*/  LEA.HI R3, R0, R191, RZ, 0x7 ;  /* 0x000000bf00037211 */ /* 0x000fe400078f38ff */
[--C-:B------:R-:W-:Y:S02]  /*0b10*/  SHF.R.S32.HI R189, RZ, 0x5, R2.reuse ;  /* 0x00000005ffbd7819 */ /* 0x100fe40000011402 */
[----:B------:R-:W-:Y:S02]  /*0b20*/  SHF.R.S32.HI R8, RZ, 0x1f, R2 ;  /* 0x0000001fff087819 */ /* 0x000fe40000011402 */
[----:B------:R-:W-:Y:S02]  /*0b30*/  IADD3 R9, R191, -R6, RZ ;  /* 0x80000006bf097210 */ /* 0x000fe40007ffe0ff */
[----:B------:R-:W-:-:S02]  /*0b40*/  LOP3.LUT R2, R3, 0xffffff80, RZ, 0xc0, !PT ;  /* 0xffffff8003027812 */ /* 0x000fc400078ec0ff */
[----:B------:R-:W-:Y:S01]  /*0b50*/  LEA.HI R8, R8, R189, RZ, 0x2 ;  /* 0x000000bd08087211 */ /* 0x000fe200078f10ff */
[----:B-1----:R-:W-:Y:S01]  /*0b60*/  ULEA UR48, UR5, UR48, 0x18 ;  /* 0x0000003005307291 */ /* 0x002fe2000f8ec03f */
[----:B------:R-:W-:Y:S02]  /*0b70*/  SHF.R.S32.HI R6, RZ, 0x1f, R9 ;  /* 0x0000001fff067819 */ /* 0x000fe40000011409 */
[----:B------:R-:W-:Y:S02]  /*0b80*/  SHF.R.S32.HI R11, RZ, 0x4, R4 ;  /* 0x00000004ff0b7819 */ /* 0x000fe40000011404 */
[----:B------:R-:W-:Y:S02]  /*0b90*/  IADD3 R2, R191, -R2, RZ ;  /* 0x80000002bf027210 */ /* 0x000fe40007ffe0ff */
[----:B------:R-:W-:Y:S02]  /*0ba0*/  LOP3.LUT R10, R8, 0x3ffffc, RZ, 0xc0, !PT ;  /* 0x003ffffc080a7812 */ /* 0x000fe400078ec0ff */
[----:B------:R-:W-:-:S02]  /*0bb0*/  LEA.HI R8, R6, R9, RZ, 0x3 ;  /* 0x0000000906087211 */ /* 0x000fc400078f18ff */
[----:B------:R-:W-:Y:S02]  /*0bc0*/  LEA.HI R4, R4, R11, RZ, 0x1 ;  /* 0x0000000b04047211 */ /* 0x000fe400078f08ff */
[----:B------:R-:W-:Y:S02]  /*0bd0*/  SHF.R.S32.HI R5, RZ, 0x1f, R2 ;  /* 0x0000001fff057819 */ /* 0x000fe40000011402 */
[----:B------:R-:W-:Y:S02]  /*0be0*/  IADD3 R13, R189, -R10, RZ ;  /* 0x8000000abd0d7210 */ /* 0x000fe40007ffe0ff */
[----:B------:R-:W-:Y:S02]  /*0bf0*/  LOP3.LUT R10, R8, 0xfffffff8, RZ, 0xc0, !PT ;  /* 0xfffffff8080a7812 */ /* 0x000fe400078ec0ff */
[----:B------:R-:W-:Y:S02]  /*0c00*/  SHF.R.S32.HI R188, RZ, 0x7, R3 ;  /* 0x00000007ffbc7819 */ /* 0x000fe40000011403 */
[----:B------:R-:W-:Y:S01]  /*0c10*/  LOP3.LUT R12, R4, 0x1ffffffe, RZ, 0xc0, !PT ;  /* 0x1ffffffe040c7812 */ /* 0x000fe200078ec0ff */
[----:B------:R-:W-:Y:S01]  /*0c20*/  IMAD.IADD R10, R9, 0x1, -R10 ;  /* 0x00000001090a7824 */ /* 0x000fe200078e0a0a */
[----:B------:R-:W-:Y:S01]  /*0c30*/  LEA.HI R4, R5, R2, RZ, 0x2 ;  /* 0x0000000205047211 */ /* 0x000fe200078f10ff */
[----:B------:R-:W-:Y:S01]  /*0c40*/  IMAD R14, R188, 0x100, R9 ;  /* 0x00000100bc0e7824 */ /* 0x000fe200078e0209 */
[----:B------:R-:W-:-:S02]  /*0c50*/  IADD3 R12, R11, -R12, RZ ;  /* 0x8000000c0b0c7210 */ /* 0x000fc40007ffe0ff */
[----:B------:R-:W-:Y:S02]  /*0c60*/  LOP3.LUT R9, R4, 0x7ffffffc, RZ, 0xc0, !PT ;  /* 0x7ffffffc04097812 */ /* 0x000fe400078ec0ff */
[--C-:B------:R-:W-:Y:S02]  /*0c70*/  SHF.R.S32.HI R6, RZ, 0x2, R4.reuse ;  /* 0x00000002ff067819 */ /* 0x100fe40000011404 */
[----:B------:R-:W-:Y:S02]  /*0c80*/  SHF.R.S32.HI R7, RZ, 0x1f, R4 ;  /* 0x0000001fff077819 */ /* 0x000fe40000011404 */
[----:B------:R-:W-:Y:S02]  /*0c90*/  SHF.L.U32 R4, R10, 0x6, RZ ;  /* 0x000000060a047819 */ /* 0x000fe400000006ff */
[----:B------:R-:W-:Y:S01]  /*0ca0*/  IADD3 R16, R2, -R9, RZ ;  /* 0x8000000902107210 */ /* 0x000fe20007ffe0ff */
[----:B------:R-:W-:Y:S01]  /*0cb0*/  IMAD.SHL.U32 R9, R12, 0x8, RZ ;  /* 0x000000080c097824 */ /* 0x000fe200078e00ff */
[----:B------:R-:W-:-:S02]  /*0cc0*/  LEA R14, R13, R14, 0x4 ;  /* 0x0000000e0d0e7211 */ /* 0x000fc400078e20ff */
[----:B------:R-:W-:Y:S02]  /*0cd0*/  SHF.L.U32 R8, R8, 0x6, RZ ;  /* 0x0000000608087819 */ /* 0x000fe400000006ff */
[----:B------:R-:W-:Y:S02]  /*0ce0*/  LOP3.LUT R4, R4, 0x1c0, RZ, 0xc0, !PT ;  /* 0x000001c004047812 */ /* 0x000fe400078ec0ff */
[----:B------:R-:W-:Y:S02]  /*0cf0*/  LEA R190, R14, R9, 0x6 ;  /* 0x000000090ebe7211 */ /* 0x000fe400078e30ff */
[----:B------:R-:W-:Y:S02]  /*0d00*/  LOP3.LUT R8, R8, 0x7ffffe00, RZ, 0xc0, !PT ;  /* 0x7ffffe0008087812 */ /* 0x000fe400078ec0ff */
[----:B------:R-:W-:Y:S02]  /*0d10*/  LOP3.LUT R9, R4, 0x8, R9, 0xf8, !PT ;  /* 0x0000000804097812 */ /* 0x000fe400078ef809 */
[----:B------:R-:W-:Y:S01]  /*0d20*/  SHF.R.U32.HI R4, RZ, 0x3, R4 ;  /* 0x00000003ff047819 */ /* 0x000fe20000011604 */
[----:B------:R-:W-:Y:S01]  /*0d30*/  IMAD R8, R189, 0x400, R8 ;  /* 0x00000400bd087824 */ /* 0x000fe200078e0208 */
[----:B------:R-:W-:-:S02]  /*0d40*/  R2P PR, R10, 0x6 ;  /* 0x000000060a007804 */ /* 0x000fc40000000000 */
[----:B------:R-:W-:Y:S02]  /*0d50*/  LOP3.LUT R9, R9, R4, RZ, 0x3c, !PT ;  /* 0x0000000409097212 */ /* 0x000fe400078e3cff */
[----:B------:R-:W-:Y:S02]  /*0d60*/  LEA.HI R7, R7, R6, RZ, 0x3 ;  /* 0x0000000607077211 */ /* 0x000fe400078f18ff */
[----:B------:R-:W-:Y:S02]  /*0d70*/  IADD3 R8, R8, R9, RZ ;  /* 0x0000000908087210 */ /* 0x000fe40007ffe0ff */
[----:B------:R-:W-:Y:S02]  /*0d80*/  LEA.HI R0, R0, R191, RZ, 0x3 ;  /* 0x000000bf00007211 */ /* 0x000fe400078f18ff */
[----:B------:R-:W-:Y:S02]  /*0d90*/  LEA R18, R8, UR48, 0x1 ;  /* 0x0000003008127c11 */ /* 0x000fe4000f8e08ff */
[----:B------:R-:W-:-:S02]  /*0da0*/  LEA.HI R3, R3, R188, RZ, 0x1 ;  /* 0x000000bc03037211 */ /* 0x000fc400078f08ff */
[----:B------:R-:W-:Y:S01]  /*0db0*/  LOP3.LUT R7, R7, 0xfffffff8, RZ, 0xc0, !PT ;  /* 0xfffffff807077812 */ /* 0x000fe200078ec0ff */
[----:B------:R-:W-:Y:S01]  /*0dc0*/  VIADD R23, R18, 0x26800 ;  /* 0x0002680012177836 */ /* 0x000fe20000000000 */
[----:B------:R-:W-:Y:S02]  /*0dd0*/  LEA.HI R5, R5, R2, RZ, 0x5 ;  /* 0x0000000205057211 */ /* 0x000fe400078f28ff */
[----:B------:R-:W-:Y:S02]  /*0de0*/  LOP3.LUT R4, R0, 0x1ffffff8, RZ, 0xc0, !PT ;  /* 0x1ffffff800047812 */ /* 0x000fe400078ec0ff */
[----:B------:R-:W-:Y:S02]  /*0df0*/  LOP3.LUT R3, R3, 0xfffffe, RZ, 0xc0, !PT ;  /* 0x00fffffe03037812 */ /* 0x000fe400078ec0ff */
[----:B------:R-:W-:Y:S01]  /*0e00*/  IADD3 R19, R18, 0x26840, RZ ;  /* 0x0002684012137810 */ /* 0x000fe20007ffe0ff */
[----:B------:R-:W-:Y:S01]  /*0e10*/  @P2 VIADD R19, R23, 0xffffffc0 ;  /* 0xffffffc017132836 */ /* 0x000fe20000000000 */
[----:B------:R-:W-:-:S02]  /*0e20*/  SEL R22, R22, 0xffffffe0, !P1 ;  /* 0xffffffe016167807 */ /* 0x000fc40004800000 */
[----:B------:R-:W-:Y:S02]  /*0e30*/  IADD3 R7, R6, -R7, RZ ;  /* 0x8000000706077210 */ /* 0x000fe40007ffe0ff */
[----:B------:R-:W-:Y:S02]  /*0e40*/  SHF.R.S32.HI R2, RZ, 0x5, R5 ;  /* 0x00000005ff027819 */ /* 0x000fe40000011405 */
[----:B------:R-:W-:Y:S02]  /*0e50*/  IADD3 R4, R191, -R4, RZ ;  /* 0x80000004bf047210 */ /* 0x000fe40007ffe0ff */
[----:B------:R-:W-:Y:S02]  /*0e60*/  IADD3 R3, R188, -R3, RZ ;  /* 0x80000003bc037210 */ /* 0x000fe40007ffe0ff */
[----:B------:R-:W-:Y:S01]  /*0e70*/  IADD3 R23, R23, R22, RZ ;  /* 0x0000001617177210 */ /* 0x000fe20007ffe0ff */
[----:B------:R-:W-:Y:S01]  /*0e80*/  IMAD.IADD R22, R22, 0x1, R19 ;  /* 0x0000000116167824 */ /* 0x000fe200078e0213 */
[----:B------:R-:W-:-:S02]  /*0e90*/  LEA R2, R2, R7, 0x4 ;  /* 0x0000000702027211 */ /* 0x000fc400078e20ff */
[----:B------:R-:W-:Y:S02]  /*0ea0*/  SHF.R.S32.HI R186, RZ, 0x3, R0 ;  /* 0x00000003ffba7819 */ /* 0x000fe40000011400 */
[----:B------:R-:W-:Y:S02]  /*0eb0*/  SHF.L.U32 R184, R4, 0x3, RZ ;  /* 0x0000000304b87819 */ /* 0x000fe400000006ff */
[----:B------:R-:W-:Y:S02]  /*0ec0*/  SHF.L.U32 R17, R3, 0x8, RZ ;  /* 0x0000000803117819 */ /* 0x000fe400000006ff */
[----:B------:R-:W-:-:S07]  /*0ed0*/  SHF.L.U32 R16, R16, 0x1, RZ ;  /* 0x0000000110107819 */ /* 0x000fce00000006ff */
.L_x_5842:
        /* <DEDUP_REMOVED lines=20> */
.L_x_5790:
[----:B------:R-:W-:Y:S01]  /*1020*/  ULDC UR6, c[0x0][0xdc4] ;  /* 0x0003710000067ab9 */ /* 0x000fe20000000800 */
[----:B------:R-:W-:Y:S01]  /*1030*/  UMOV UR40, UR7 ;  /* 0x0000000700287c82 */ /* 0x000fe20008000000 */
[----:B------:R-:W-:-:S11]  /*1040*/  UISETP.NE.AND UP0, UPT, UR6, 0x1, UPT ;  /* 0x000000010600788c */ /* 0x000fd6000bf05270 */
[----:B------:R-:W-:Y:S02]  /*1050*/  @UP0 ULDC.64 UR10, c[0x0][0xdc8] ;  /* 0x00037200000a0ab9 */ /* 0x000fe40000000a00 */
[----:B------:R-:W-:-:S04]  /*1060*/  UIMAD.WIDE.U32 UR4, UR7, UR10, URZ ;  /* 0x0000000a070472a5 */ /* 0x000fc8000f8e003f */
[----:B------:R-:W-:-:S04]  /*1070*/  @UP0 USHF.R.U32.HI UR40, URZ, UR11, UR5 ;  /* 0x0000000b3f280299 */ /* 0x000fc80008011605 */
[----:B------:R-:W-:-:S12]  /*1080*/  UIMAD UR4, UR40, UR6, URZ ;  /* 0x00000006280472a4 */ /* 0x000fd8000f8e023f */
.L_x_5791:
[----:B------:R-:W-:Y:S01]  /*1090*/  ULOP3.LUT UR5, URZ, UR40, URZ, 0x33, !UPT ;  /* 0x000000283f057292 */ /* 0x000fe2000f8e333f */
[----:B------:R-:W-:Y:S01]  /*10a0*/  CS2R R154, SRZ ;  /* 0x00000000009a7805 */ /* 0x000fe2000001ff00 */
[----:B------:R-:W-:Y:S01]  /*10b0*/  ULDC.64 UR10, c[0x0][0x3f8] ;  /* 0x0000fe00000a7ab9 */ /* 0x000fe20000000a00 */
[----:B------:R-:W-:Y:S01]  /*10c0*/  ULDC UR6, c[0x0][0xdac] ;  /* 0x00036b0000067ab9 */ /* 0x000fe20000000800 */
[----:B------:R-:W-:Y:S01]  /*10d0*/  UISETP.NE.U32.AND UP0, UPT, UR10, URZ, UPT ;  /* 0x0000003f0a00728c */ /* 0x000fe2000bf05070 */
[----:B------:R-:W-:Y:S01]  /*10e0*/  CS2R R156, SRZ ;  /* 0x00000000009c7805 */ /* 0x000fe2000001ff00 */
[----:B------:R-:W-:Y:S01]  /*10f0*/  UIADD3 UR5, UR5, UR6, URZ ;  /* 0x0000000605057290 */ /* 0x000fe2000fffe03f */
[----:B------:R-:W-:Y:S01]  /*1100*/  CS2R R150, SRZ ;  /* 0x0000000000967805 */ /* 0x000fe2000001ff00 */
[----:B------:R-:W-:Y:S01]  /*1110*/  UISETP.NE.AND.EX UP0, UPT, UR11, URZ, UPT, UP0 ;  /* 0x0000003f0b00728c */ /* 0x000fe2000bf05300 */
[----:B------:R-:W-:Y:S01]  /*1120*/  CS2R R148, SRZ ;  /* 0x0000000000947805 */ /* 0x000fe2000001ff00 */
[----:B------:R-:W-:Y:S01]  /*1130*/  USHF.L.U32 UR42, UR5, 0x6, URZ ;  /* 0x00000006052a7899 */ /* 0x000fe2000800063f */
[----:B------:R-:W-:Y:S01]  /*1140*/  CS2R R146, SRZ ;  /* 0x0000000000927805 */ /* 0x000fe2000001ff00 */
[----:B------:R-:W-:Y:S01]  /*1150*/  UIADD3 UR4, UR7, -UR4, URZ ;  /* 0x8000000407047290 */ /* 0x000fe2000fffe03f */
[----:B------:R-:W-:Y:S01]  /*1160*/  CS2R R144, SRZ ;  /* 0x0000000000907805 */ /* 0x000fe2000001ff00 */
[----:B------:R-:W-:Y:S01]  /*1170*/  ULDC UR43, c[0x0][0xdb8] ;  /* 0x00036e00002b7ab9 */ /* 0x000fe20000000800 */
[----:B------:R-:W-:Y:S01]  /*1180*/  ULDC UR49, c[0x0][0x404] ;  /* 0x0001010000317ab9 */ /* 0x000fe20000000800 */
[----:B------:R-:W-:Y:S01]  /*1190*/  ULDC UR7, c[0x0][0x288] ;  /* 0x0000a20000077ab9 */ /* 0x000fe20000000800 */
[----:B------:R-:W-:Y:S01]  /*11a0*/  UISETP.NE.AND UP1, UPT, UR43, 0x1, UPT ;  /* 0x000000012b00788c */ /* 0x000fe2000bf25270 */
        /* <DEDUP_REMOVED lines=13> */
[----:B------:R-:W-:Y:S01]  /*1280*/  UISETP.NE.AND UP2, UPT, UR46, 0x1, UPT ;  /* 0x000000012e00788c */ /* 0x000fe2000bf45270 */
[----:B------:R-:W-:Y:S01]  /*1290*/  CS2R R130, SRZ ;  /* 0x0000000000827805 */ /* 0x000fe2000001ff00 */
[----:B------:R-:W-:Y:S01]  /*12a0*/  USHF.R.S32.HI UR7, URZ, 0x1f, UR6 ;  /* 0x0000001f3f077899 */ /* 0x000fe20008011406 */
[----:B------:R-:W-:Y:S01]  /*12b0*/  CS2R R128, SRZ ;  /* 0x0000000000807805 */ /* 0x000fe2000001ff00 */
[----:B------:R-:W-:Y:S01]  /*12c0*/  USHF.R.S32.HI UR9, URZ, 0x1f, UR8 ;  /* 0x0000001f3f097899 */ /* 0x000fe20008011408 */
[----:B------:R-:W-:Y:S01]  /*12d0*/  CS2R R126, SRZ ;  /* 0x00000000007e7805 */ /* 0x000fe2000001ff00 */
[----:B------:R-:W-:Y:S01]  /*12e0*/  @UP1 ULDC UR4, c[0x0][0xdbc] ;  /* 0x00036f0000041ab9 */ /* 0x000fe20000000800 */
[----:B------:R-:W-:Y:S01]  /*12f0*/  ULEA.HI UR7, UR7, UR6, URZ, 0x6 ;  /* 0x0000000607077291 */ /* 0x000fe2000f8f303f */
[----:B------:R-:W-:Y:S01]  /*1300*/  PLOP3.LUT P0, PT, PT, PT, UP2, 0x80, 0x0 ;  /* 0x000000000000781c */ /* 0x000fe20003f0f028 */
[----:B------:R-:W-:Y:S01]  /*1310*/  UIMAD.WIDE.U32 UR4, UR10, UR4, URZ ;  /* 0x000000040a0472a5 */ /* 0x000fe2000f8e003f */
[----:B------:R-:W-:Y:S01]  /*1320*/  CS2R R124, SRZ ;  /* 0x00000000007c7805 */ /* 0x000fe2000001ff00 */
[----:B------:R-:W-:Y:S01]  /*1330*/  ULEA.HI UR9, UR9, UR8, URZ, 0x6 ;  /* 0x0000000809097291 */ /* 0x000fe2000f8f303f */
[----:B------:R-:W-:Y:S01]  /*1340*/  CS2R R122, SRZ ;  /* 0x00000000007a7805 */ /* 0x000fe2000001ff00 */
[----:B------:R-:W-:Y:S01]  /*1350*/  @UP1 ULDC UR11, c[0x0][0xdc0] ;  /* 0x00037000000b1ab9 */ /* 0x000fe20000000800 */
[----:B------:R-:W-:Y:S01]  /*1360*/  UMOV UR44, UR10 ;  /* 0x0000000a002c7c82 */ /* 0x000fe20008000000 */
[----:B------:R-:W-:Y:S01]  /*1370*/  @UP1 USHF.R.U32.HI UR44, URZ, UR11, UR5 ;  /* 0x0000000b3f2c1299 */ /* 0x000fe20008011605 */
[----:B------:R-:W-:Y:S01]  /*1380*/  CS2R R120, SRZ ;  /* 0x0000000000787805 */ /* 0x000fe2000001ff00 */
[----:B------:R-:W-:Y:S01]  /*1390*/  USHF.R.S32.HI UR7, URZ, 0x6, UR7 ;  /* 0x000000063f077899 */ /* 0x000fe20008011407 */
[----:B------:R-:W-:Y:S01]  /*13a0*/  CS2R R118, SRZ ;  /* 0x0000000000767805 */ /* 0x000fe2000001ff00 */
[----:B------:R-:W-:Y:S01]  /*13b0*/  USHF.R.S32.HI UR9, URZ, 0x6, UR9 ;  /* 0x000000063f097899 */ /* 0x000fe20008011409 */
[----:B------:R-:W-:Y:S01]  /*13c0*/  CS2R R116, SRZ ;  /* 0x0000000000747805 */ /* 0x000fe2000001ff00 */
[----:B------:R-:W-:Y:S01]  /*13d0*/  UIADD3 UR4, -UR44, URZ, URZ ;  /* 0x0000003f2c047290 */ /* 0x000fe2000fffe13f */
[----:B------:R-:W-:Y:S01]  /*13e0*/  CS2R R170, SRZ ;  /* 0x0000000000aa7805 */ /* 0x000fe2000001ff00 */
[----:B------:R-:W-:Y:S01]  /*13f0*/  UISETP.LT.AND UP0, UPT, UR7, UR9, UPT ;  /* 0x000000090700728c */ /* 0x000fe2000bf01270 */
[----:B------:R-:W-:Y:S01]  /*1400*/  CS2R R112, SRZ ;  /* 0x0000000000707805 */ /* 0x000fe2000001ff00 */
[----:B------:R-:W-:Y:S01]  /*1410*/  UIMAD UR43, UR43, UR4, UR10 ;  /* 0x000000042b2b72a4 */ /* 0x000fe2000f8e020a */
[----:B------:R-:W-:Y:S01]  /*1420*/  CS2R R168, SRZ ;  /* 0x0000000000a87805 */ /* 0x000fe2000001ff00 */
[----:B------:R-:W-:Y:S01]  /*1430*/  USEL UR45, UR7, UR9, UP0 ;  /* 0x00000009072d7287 */ /* 0x000fe20008000000 */
        /* <DEDUP_REMOVED lines=42> */
[----:B------:R-:W-:Y:S06]  /*16e0*/  @!P0 BRA `(.L_x_5792) ;  /* 0x00000018005c8947 */ /* 0x000fec0003800000 */
[----:B------:R-:W-:Y:S01]  /*16f0*/  UISETP.GE.AND UP0, UPT, UR45, 0x1, UPT ;  /* 0x000000012d00788c */ /* 0x000fe2000bf06270 */
[----:B------:R-:W-:-:S05]  /*1700*/  PLOP3.LUT P0, PT, PT, PT, PT, 0x80, 0x0 ;  /* 0x000000000000781c */ /* 0x000fca0003f0f070 */
[----:B------:R-:W-:-:S13]  /*1710*/  PLOP3.LUT P1, PT, PT, PT, UP0, 0x80, 0x0 ;  /* 0x000000000000781c */ /* 0x000fda0003f2f008 */
[----:B------:R-:W-:Y:S05]  /*1720*/  @!P1 BRA `(.L_x_5793) ;  /* 0x0000007c00d89947 */ /* 0x000fea0003800000 */
        /* <DEDUP_REMOVED lines=14> */
.L_x_5794:
[----:B------:R-:W-:Y:S01]  /*1810*/  ULEA UR16, UR39, UR48, 0x3 ;  /* 0x0000003027107291 */ /* 0x000fe2000f8e183f */
[----:B------:R-:W-:-:S04]  /*1820*/  MOV R0, UR38 ;  /* 0x0000002600007c02 */ /* 0x000fc80008000f00 */
[----:B------:R-:W-:-:S04]  /*1830*/  SHF.L.U32 R0, R0, 0x1f, RZ ;  /* 0x0000001f00007819 */ /* 0x000fc800000006ff */
[----:B------:R-:W1:Y:S02]  /*1840*/  SYNCS.PHASECHK.TRANS64.TRYWAIT P0, [UR16+0x28c50], R0 ;  /* 0x028c5000ff0075a7 */ /* 0x000e640008000150 */
[----:B-1----:R-:W-:Y:S05]  /*1850*/  @!P0 BRA `(.L_x_5795) ;  /* 0x000000c8007c8947 */ /* 0x002fea0003800000 */
.L_x_5901:
        /* <DEDUP_REMOVED lines=48> */
[----:B------:R-:W-:-:S07]  /*1b60*/  IMAD.U32 R0, RZ, RZ, UR45 ;  /* 0x0000002dff007e24 */ /* 0x000fce000f8e00ff */
.L_x_5801:
[----:B------:R-:W-:Y:S01]  /*1b70*/  BAR.SYNC.DEFER_BLOCKING 0xe, 0x100 ;  /* 0x0384000000007b1d */ /* 0x000fe20000010000 */
[----:B-1----:R-:W-:Y:S01]  /*1b80*/  MOV R3, UR39 ;  /* 0x0000002700037c02 */ /* 0x002fe20008000f00 */
[----:B------:R-:W-:Y:S01]  /*1b90*/  UISETP.NE.AND UP1, UPT, UR47, 0x3, UPT ;  /* 0x000000032f00788c */ /* 0x000fe2000bf25270 */
[C---:B------:R-:W-:Y:S01]  /*1ba0*/  ISETP.GT.AND P1, PT, R0.reuse, RZ, PT ;  /* 0x000000ff0000720c */ /* 0x040fe20003f24270 */
[----:B------:R-:W-:Y:S01]  /*1bb0*/  UIADD3 UR39, UR39, 0x1, URZ ;  /* 0x0000000127277890 */ /* 0x000fe2000fffe03f */
[----:B------:R-:W-:Y:S02]  /*1bc0*/  LEA R3, R3, R2, 0x6 ;  /* 0x0000000203037211 */ /* 0x000fe400078e30ff */
[----:B------:R-:W-:Y:S01]  /*1bd0*/  IADD3 R0, R0, -0x1, RZ ;  /* 0xffffffff00007810 */ /* 0x000fe20007ffe0ff */
[----:B------:R-:W-:Y:S01]  /*1be0*/  UISETP.NE.AND UP0, UPT, UR39, 0x2, UPT ;  /* 0x000000022700788c */ /* 0x000fe2000bf05270 */
[----:B------:R-:W-:Y:S02]  /*1bf0*/  LEA R3, R3, UR48, 0x2 ;  /* 0x0000003003037c11 */ /* 0x000fe4000f8e10ff */
[----:B------:R-:W-:Y:S01]  /*1c00*/  PLOP3.LUT P2, PT, PT, PT, UP1, 0x80, 0x0 ;  /* 0x000000000000781c */ /* 0x000fe20003f4f018 */
        /* <DEDUP_REMOVED lines=135> */
.L_x_5797:
[----:B------:R-:W-:Y:S01]  /*2480*/  ULEA UR6, UR39, UR48, 0x3 ;  /* 0x0000003027067291 */ /* 0x000fe2000f8e183f */
[----:B------:R-:W-:-:S05]  /*2490*/  IMAD.U32 R3, RZ, RZ, UR38 ;  /* 0x00000026ff037e24 */ /* 0x000fca000f8e00ff */
[----:B------:R-:W-:-:S04]  /*24a0*/  SHF.L.U32 R3, R3, 0x1f, RZ ;  /* 0x0000001f03037819 */ /* 0x000fc800000006ff */
[----:B------:R1:W2:Y:S01]  /*24b0*/  SYNCS.PHASECHK.TRANS64.TRYWAIT P0, [UR6+0x28c50], R3 ;  /* 0x028c5003ff0075a7 */ /* 0x0002a20008000146 */
[----:B------:R-:W-:Y:S05]  /*24c0*/  @!P2 BRA `(.L_x_5798) ;  /* 0x000000000004a947 */ /* 0x000fea0003800000 */
[----:B------:R-:W-:Y:S01]  /*24d0*/  BPT.TRAP 0x1 ;  /* 0x000000040000795c */ /* 0x000fe20000300000 */
.L_x_5798:
[----:B--2---:R-:W-:Y:S05]  /*24e0*/  @P0 BRA `(.L_x_5799) ;  /* 0x0000000000080947 */ /* 0x004fea0003800000 */
[----:B------:R-:W2:Y:S02]  /*24f0*/  SYNCS.PHASECHK.TRANS64.TRYWAIT P0, [UR6+0x28c50], R3 ;  /* 0x028c5003ff0075a7 */ /* 0x000ea40008000146 */
[----:B--2---:R-:W-:Y:S05]  /*2500*/  @!P0 BRA `(.L_x_5800) ;  /* 0x000000bc00688947 */ /* 0x004fea0003800000 */
.L_x_5799:
        /* <DEDUP_REMOVED lines=19> */
[----:B------:R-:W-:-:S04]  /*2640*/  @!P0 LEA R3, R3, UR48, 0x3 ;  /* 0x0000003003038c11 */ /* 0x000fc8000f8e18ff */
        /* <DEDUP_REMOVED lines=17> */
.L_x_5796:
[----:B------:R-:W-:Y:S01]  /*2760*/  BAR.SYNC.DEFER_BLOCKING 0xe, 0x100 ;  /* 0x0384000000007b1d */ /* 0x000fe20000010000 */
[----:B-1----:R-:W-:Y:S01]  /*2770*/  MOV R3, UR39 ;  /* 0x0000002700037c02 */ /* 0x002fe20008000f00 */
[----:B------:R-:W-:Y:S01]  /*2780*/  UIADD3 UR39, UR39, 0x1, URZ ;  /* 0x0000000127277890 */ /* 0x000fe2000fffe03f */
[----:B------:R-:W-:Y:S02]  /*2790*/  PLOP3.LUT P0, PT, PT, PT, PT, 0x8, 0x0 ;  /* 0x000000000000781c */ /* 0x000fe40003f0e170 */
[----:B------:R-:W-:Y:S01]  /*27a0*/  MOV R156, RZ ;  /* 0x000000ff009c7202 */ /* 0x000fe20000000f00 */
[----:B------:R-:W-:Y:S01]  /*27b0*/  IMAD R0, R3, 0x40, R2 ;  /* 0x0000004003007824 */ /* 0x000fe200078e0202 */
[----:B------:R-:W-:Y:S01]  /*27c0*/  UISETP.NE.AND UP0, UPT, UR39, 0x2, UPT ;  /* 0x000000022700788c */ /* 0x000fe2000bf05270 */
[----:B------:R-:W-:-:S03]  /*27d0*/  MOV R155, RZ ;  /* 0x000000ff009b7202 */ /* 0x000fc60000000f00 */
        /* <DEDUP_REMOVED lines=136> */
.L_x_5792:
[----:B------:R-:W-:Y:S01]  /*3060*/  UISETP.GE.AND UP0, UPT, UR45, 0x1, UPT ;  /* 0x000000012d00788c */ /* 0x000fe2000bf06270 */
[----:B------:R-:W-:-:S05]  /*3070*/  PLOP3.LUT P0, PT, PT, PT, PT, 0x80, 0x0 ;  /* 0x000000000000781c */ /* 0x000fca0003f0f070 */
[----:B------:R-:W-:-:S13]  /*3080*/  PLOP3.LUT P1, PT, PT, PT, UP0, 0x80, 0x0 ;  /* 0x000000000000781c */ /* 0x000fda0003f2f008 */
[----:B------:R-:W-:Y:S05]  /*3090*/  @!P1 BRA `(.L_x_5793) ;  /* 0x00000064007c9947 */ /* 0x000fea0003800000 */
        /* <DEDUP_REMOVED lines=18> */
[----:B------:R1:W2:Y:S01]  /*31c0*/  LDC.64 R14, c[0x4][R0] ;  /* 0x01000000000e7b82 */ /* 0x0002a20000000a00 */
[----:B------:R-:W-:Y:S01]  /*31d0*/  IMAD.U32 R5, RZ, RZ, UR5 ;  /* 0x00000005ff057e24 */ /* 0x000fe2000f8e00ff */
        /* <DEDUP_REMOVED lines=10> */
.L_x_5802:
        /* <DEDUP_REMOVED lines=9> */
.L_x_5902:
[----:B------:R-:W-:Y:S05]  /*3310*/  @!P0 BRA `(.L_x_5804) ;  /* 0x0000000000048947 */ /* 0x000fea0003800000 */
[----:B------:R-:W-:Y:S01]  /*3320*/  BPT.TRAP 0x1 ;  /* 0x000000040000795c */ /* 0x000fe20000300000 */
.L_x_5804:
[----:B------:R-:W-:Y:S02]  /*3330*/  MOV R7, UR39 ;  /* 0x0000002700077c02 */ /* 0x000fe40008000f00 */
[----:B------:R-:W-:Y:S02]  /*3340*/  MOV R8, UR38 ;  /* 0x0000002600087c02 */ /* 0x000fe40008000f00 */
[----:B------:R-:W-:Y:S02]  /*3350*/  LEA R7, R7, UR48, 0x3 ;  /* 0x0000003007077c11 */ /* 0x000fe4000f8e18ff */
[----:B------:R-:W-:-:S04]  /*3360*/  SHF.L.U32 R8, R8, 0x1f, RZ ;  /* 0x0000001f08087819 */ /* 0x000fc800000006ff */
[----:B------:R2:W3:Y:S01]  /*3370*/  SYNCS.PHASECHK.TRANS64.TRYWAIT P1, [R7+URZ+0x28c30], R8 ;  /* 0x028c3008070075a7 */ /* 0x0004e2000802017f */
[----:B------:R-:W-:Y:S05]  /*3380*/  @!P0 BRA `(.L_x_5805) ;  /* 0x0000000000048947 */ /* 0x000fea0003800000 */
[----:B------:R-:W-:Y:S01]  /*3390*/  BPT.TRAP 0x1 ;  /* 0x000000040000795c */ /* 0x000fe20000300000 */
.L_x_5805:
[----:B---3--:R-:W-:Y:S05]  /*33a0*/  @P1 BRA `(.L_x_5806) ;  /* 0x0000000000081947 */ /* 0x008fea0003800000 */
[----:B------:R-:W3:Y:S02]  /*33b0*/  SYNCS.PHASECHK.TRANS64.TRYWAIT P1, [R7+URZ+0x28c30], R8 ;  /* 0x028c3008070075a7 */ /* 0x000ee4000802017f */
[----:B---3--:R-:W-:Y:S05]  /*33c0*/  @!P1 BRA `(.L_x_5807) ;  /* 0x000000ac00e89947 */ /* 0x008fea0003800000 */
.L_x_5806:
[----:B-1----:R-:W1:Y:S01]  /*33d0*/  S2R R0, SR_TID.X ;  /* 0x0000000000007919 */ /* 0x002e620000002100 */
[----:B------:R-:W-:-:S04]  /*33e0*/  UIADD3 UR4, UR48, 0x22400, URZ ;  /* 0x0002240030047890 */ /* 0x000fc8000fffe03f */
[----:B------:R-:W-:-:S04]  /*33f0*/  USHF.R.U32.HI UR4, URZ, 0x4, UR4 ;  /* 0x000000043f047899 */ /* 0x000fc80008011604 */
[----:B------:R-:W-:Y:S01]  /*3400*/  ULOP3.LUT UR4, UR4, 0x3fff, URZ, 0xc0, !UPT ;  /* 0x00003fff04047892 */ /* 0x000fe2000f8ec03f */
[----:B-1----:R-:W-:-:S05]  /*3410*/  LOP3.LUT R3, R0, 0x7f, RZ, 0xc0, !PT ;  /* 0x0000007f00037812 */ /* 0x002fca00078ec0ff */
        /* <DEDUP_REMOVED lines=10> */
[----:B------:R-:W-:Y:S01]  /*34c0*/  IADD3 R5, R2, UR42, RZ ;  /* 0x0000002a02057c10 */ /* 0x000fe2000fffe0ff */
[----:B------:R-:W-:Y:S01]  /*34d0*/  UMOV UR7, 0x40000040 ;  /* 0x4000004000077882 */ /* 0x000fe20000000000 */
[----:B------:R-:W-:Y:S01]  /*34e0*/  UMOV UR5, 0x40000040 ;  /* 0x4000004000057882 */ /* 0x000fe20000000000 */
        /* <DEDUP_REMOVED lines=16> */
[----:B------:R-:W-:Y:S01]  /*35f0*/  HGMMA.64x64x16.F32.BF16 R24, gdesc[UR4], R24, gsb0 ;  /* 0x00e00000041879f0 */ /* 0x000fe20008001818 */
[----:B------:R-:W-:Y:S02]  /*3600*/  UMOV UR6, 0xffffffc0 ;  /* 0xffffffc000067882 */ /* 0x000fe40000000000 */
[----:B------:R-:W-:-:S04]  /*3610*/  UIMAD UR6, UR45, UR6, 0x40 ;  /* 0x000000402d0674a4 */ /* 0x000fc8000f8e0206 */
[----:B------:R-:W-:Y:S01]  /*3620*/  UIADD3 UR7, UR6, 0x1, URZ ;  /* 0x0000000106077890 */ /* 0x000fe2000fffe03f */
[----:B------:R-:W-:Y:S02]  /*3630*/  WARPGROUP.DEPBAR.LE gsb0, 0x0 ;  /* 0x00008000000079c5 */ /* 0x000fe40000010000 */
[----:B------:R-:W-:-:S06]  /*3640*/  WARPGROUP.ARRIVE ;  /* 0x00000000000079c5 */ /* 0x000fcc0000000000 */
[----:B------:R-:W-:Y:S01]  /*3650*/  HGMMA.64x64x16.F32.BF16 R24, gdesc[UR8], R24, gsb0 ;  /* 0x00e00000081879f0 */ /* 0x000fe20008001818 */
[----:B------:R-:W-:Y:S02]  /*3660*/  ULDC UR10, c[0x0][0x9d8] ;  /* 0x00027600000a7ab9 */ /* 0x000fe40000000800 */
[----:B------:R-:W-:Y:S02]  /*3670*/  WARPGROUP.DEPBAR.LE gsb0, 0x0 ;  /* 0x00008000000079c5 */ /* 0x000fe40000010000 */
[----:B------:R-:W-:-:S06]  /*3680*/  WARPGROUP.ARRIVE ;  /* 0x00000000000079c5 */ /* 0x000fcc0000000000 */
[----:B------:R-:W-:Y:S01]  /*3690*/  HGMMA.64x64x16.F32.BF16 R24, gdesc[UR12], R24, gsb0 ;  /* 0x00e000000c1879f0 */ /* 0x000fe20008001818 */
[----:B------:R-:W-:Y:S01]  /*36a0*/  ULDC UR14, c[0x0][0x2e0] ;  /* 0x0000b800000e7ab9 */ /* 0x000fe20000000800 */
[----:B------:R-:W-:Y:S01]  /*36b0*/  ULDC UR15, c[0x0][0x288] ;  /* 0x0000a200000f7ab9 */ /* 0x000fe20000000800 */
[----:B------:R-:W-:Y:S01]  /*36c0*/  UIMAD UR7, UR49, UR14, UR7 ;  /* 0x0000000e310772a4 */ /* 0x000fe2000f8e0207 */
[----:B------:R-:W-:Y:S01]  /*36d0*/  MOV R3, UR15 ;  /* 0x0000000f00037c02 */ /* 0x000fe20008000f00 */
[----:B------:R-:W-:-:S04]  /*36e0*/  UIMAD UR6, UR49, UR14, UR6 ;  /* 0x0000000e310672a4 */ /* 0x000fc8000f8e0206 */
[----:B------:R-:W-:Y:S02]  /*36f0*/  IADD3 R4, -R3, UR7, -R16 ;  /* 0x0000000703047c10 */ /* 0x000fe4000fffe910 */
[----:B------:R-:W-:Y:S02]  /*3700*/  IADD3 R3, -R16, UR6, RZ ;  /* 0x0000000610037c10 */ /* 0x000fe4000fffe1ff */
[----:B------:R-:W-:Y:S02]  /*3710*/  IADD3 R6, R4, 0x8, R5 ;  /* 0x0000000804067810 */ /* 0x000fe40007ffe005 */
[----:B------:R-:W-:Y:S02]  /*3720*/  VIADDMNMX R4, R5, R4, R3, PT ;  /* 0x0000000405047246 */ /* 0x000fe40003800103 */
[----:B------:R-:W-:Y:S02]  /*3730*/  VIMNMX R6, R3, R6, PT ;  /* 0x0000000603067248 */ /* 0x000fe40003fe0100 */
[----:B------:R-:W-:-:S02]  /*3740*/  ISETP.GT.AND P5, PT, R4, 0x28, PT ;  /* 0x000000280400780c */ /* 0x000fc40003fa4270 */
[C---:B------:R-:W-:Y:S02]  /*3750*/  ISETP.GT.AND P2, PT, R6.reuse, RZ, PT ;  /* 0x000000ff0600720c */ /* 0x040fe40003f44270 */
[C---:B------:R-:W-:Y:S02]  /*3760*/  ISETP.GT.AND P3, PT, R6.reuse, 0x1, PT ;  /* 0x000000010600780c */ /* 0x040fe40003f64270 */
[----:B------:R-:W-:Y:S01]  /*3770*/  ISETP.GT.AND P4, PT, R6, 0x8, PT ;  /* 0x000000080600780c */ /* 0x000fe20003f84270 */
        /* <DEDUP_REMOVED lines=32> */
[----:B----4-:R-:W-:Y:S01]  /*3980*/  FSEL R27, R27, -INF , P3 ;  /* 0xff8000001b1b7808 */ /* 0x010fe20001800000 */
[----:B------:R-:W-:Y:S01]  /*3990*/  FMUL.FTZ R41, R41, UR10 ;  /* 0x0000000a29297c20 */ /* 0x000fe20008410000 */
[----:B------:R-:W-:Y:S01]  /*39a0*/  ISETP.GT.AND P3, PT, R6, 0x10, PT ;  /* 0x000000100600780c */ /* 0x000fe20003f64270 */
[----:B------:R-:W-:Y:S01]  /*39b0*/  FMUL.FTZ R44, R44, UR10 ;  /* 0x0000000a2c2c7c20 */ /* 0x000fe20008410000 */
[----:B------:R-:W-:Y:S01]  /*39c0*/  FMNMX.FTZ R9, R26, R27, !PT ;  /* 0x0000001b1a097209 */ /* 0x000fe20007810000 */
[----:B------:R-:W-:Y:S01]  /*39d0*/  FMUL.FTZ R45, R45, UR10 ;  /* 0x0000000a2d2d7c20 */ /* 0x000fe20008410000 */
[----:B------:R-:W-:Y:S01]  /*39e0*/  FMUL.FTZ R48, R48, UR10 ;  /* 0x0000000a30307c20 */ /* 0x000fe20008410000 */
[----:B------:R-:W4:Y:S01]  /*39f0*/  MUFU.TANH R34, R34 ;  /* 0x0000002200227308 */ /* 0x000f220000002400 */
[----:B-----5:R-:W-:Y:S01]  /*3a00*/  FSEL R30, R30, -INF , P4 ;  /* 0xff8000001e1e7808 */ /* 0x020fe20002000000 */
[----:B------:R-:W-:Y:S01]  /*3a10*/  FMUL.FTZ R49, R49, UR10 ;  /* 0x0000000a31317c20 */ /* 0x000fe20008410000 */
[----:B------:R-:W-:Y:S01]  /*3a20*/  ISETP.GT.AND P4, PT, R4, 0x8, PT ;  /* 0x000000080400780c */ /* 0x000fe20003f84270 */
[----:B------:R-:W-:Y:S01]  /*3a30*/  FMUL.FTZ R52, R52, UR10 ;  /* 0x0000000a34347c20 */ /* 0x000fe20008410000 */
[----:B------:R-:W-:Y:S01]  /*3a40*/  FMNMX.FTZ R10, R30, R9, !PT ;  /* 0x000000091e0a7209 */ /* 0x000fe20007810000 */
[----:B------:R-:W-:Y:S01]  /*3a50*/  FMUL.FTZ R53, R53, UR10 ;  /* 0x0000000a35357c20 */ /* 0x000fe20008410000 */
[----:B------:R-:W-:Y:S01]  /*3a60*/  ULDC UR10, c[0x0][0x988] ;  /* 0x00026200000a7ab9 */ /* 0x000fe20000000800 */
[----:B------:R-:W5:Y:S01]  /*3a70*/  MUFU.TANH R35, R35 ;  /* 0x0000002300237308 */ /* 0x000f620000002400 */
[----:B-1----:R-:W-:-:S02]  /*3a80*/  FSEL R31, R31, -INF , P2 ;  /* 0xff8000001f1f7808 */ /* 0x002fc40001000000 */
[----:B------:R-:W-:Y:S02]  /*3a90*/  ISETP.GT.AND P2, PT, R6, 0x11, PT ;  /* 0x000000110600780c */ /* 0x000fe40003f44270 */
[----:B------:R-:W-:-:S03]  /*3aa0*/  FMNMX.FTZ R9, R31, R10, !PT ;  /* 0x0000000a1f097209 */ /* 0x000fc60007810000 */
[----:B------:R-:W1:Y:S01]  /*3ab0*/  MUFU.TANH R38, R38 ;  /* 0x0000002600267308 */ /* 0x000e620000002400 */
[----:B----4-:R-:W-:Y:S02]  /*3ac0*/  FSEL R34, R34, -INF , P3 ;  /* 0xff80000022227808 */ /* 0x010fe40001800000 */
[----:B------:R-:W-:Y:S02]  /*3ad0*/  ISETP.GT.AND P3, PT, R6, 0x18, PT ;  /* 0x000000180600780c */ /* 0x000fe40003f64270 */
[----:B------:R-:W-:-:S03]  /*3ae0*/  FMNMX.FTZ R10, R34, R9, !PT ;  /* 0x00000009220a7209 */ /* 0x000fc60007810000 */
[----:B------:R-:W4:Y:S01]  /*3af0*/  MUFU.TANH R39, R39 ;  /* 0x0000002700277308 */ /* 0x000f220000002400 */
[----:B-----5:R-:W-:Y:S02]  /*3b00*/  FSEL R35, R35, -INF , P2 ;  /* 0xff80000023237808 */ /* 0x020fe40001000000 */
[----:B------:R-:W-:Y:S02]  /*3b10*/  ISETP.GT.AND P2, PT, R6, 0x19, PT ;  /* 0x000000190600780c */ /* 0x000fe40003f44270 */
[----:B------:R-:W-:-:S03]  /*3b20*/  FMNMX.FTZ R9, R35, R10, !PT ;  /* 0x0000000a23097209 */ /* 0x000fc60007810000 */
[----:B------:R-:W5:Y:S01]  /*3b30*/  MUFU.TANH R42, R42 ;  /* 0x0000002a002a7308 */ /* 0x000f620000002400 */
[----:B-1----:R-:W-:Y:S02]  /*3b40*/  FSEL R38, R38, -INF , P3 ;  /* 0xff80000026267808 */ /* 0x002fe40001800000 */
        /* <DEDUP_REMOVED lines=36> */
[----:B------:R-:W-:Y:S02]  /*3d90*/  ISETP.GT.AND P2, PT, R4, RZ, PT ;  /* 0x000000ff0400720c */ /* 0x000fe40003f44270 */
[----:B------:R-:W-:-:S03]  /*3da0*/  FMNMX.FTZ R6, R55, R6, !PT ;  /* 0x0000000637067209 */ /* 0x000fc60007810000 */
[----:B------:R-:W1:Y:S01]  /*3db0*/  MUFU.TANH R28, R28 ;  /* 0x0000001c001c7308 */ /* 0x000e620000002400 */
[----:B----4-:R-:W-:Y:S01]  /*3dc0*/  FSEL R24, R24, -INF , P2 ;  /* 0xff80000018187808 */ /* 0x010fe20001000000 */
[----:B------:R-:W4:Y:S01]  /*3dd0*/  SHFL.BFLY PT, R9, R6, 0x2, 0x1f ;  /* 0x0c401f0006097f89 */ /* 0x000f2200000e0000 */
[----:B------:R-:W-:-:S05]  /*3de0*/  ISETP.GT.AND P2, PT, R4, 0x9, PT ;  /* 0x000000090400780c */ /* 0x000fca0003f44270 */
[----:B------:R-:W2:Y:S01]  /*3df0*/  MUFU.TANH R29, R29 ;  /* 0x0000001d001d7308 */ /* 0x000ea20000002400 */
[----:B-----5:R-:W-:Y:S02]  /*3e00*/  FSEL R25, R25, -INF , P3 ;  /* 0xff80000019197808 */ /* 0x020fe40001800000 */
[----:B------:R-:W-:Y:S02]  /*3e10*/  ISETP.GT.AND P3, PT, R4, 0x10, PT ;  /* 0x000000100400780c */ /* 0x000fe40003f64270 */
[----:B------:R-:W-:-:S03]  /*3e20*/  FMNMX.FTZ R5, R24, R25, !PT ;  /* 0x0000001918057209 */ /* 0x000fc60007810000 */
[----:B------:R-:W5:Y:S01]  /*3e30*/  MUFU.TANH R32, R32 ;  /* 0x0000002000207308 */ /* 0x000f620000002400 */
[----:B-1----:R-:W-:Y:S02]  /*3e40*/  FSEL R28, R28, -INF , P4 ;  /* 0xff8000001c1c7808 */ /* 0x002fe40002000000 */
[----:B------:R-:W-:-:S05]  /*3e50*/  ISETP.GT.AND P4, PT, R4, 0x19, PT ;  /* 0x000000190400780c */ /* 0x000fca0003f84270 */
[----:B------:R-:W1:Y:S01]  /*3e60*/  MUFU.TANH R33, R33 ;  /* 0x0000002100217308 */ /* 0x000e620000002400 */
[----:B--2---:R-:W-:Y:S02]  /*3e70*/  FSEL R29, R29, -INF , P2 ;  /* 0xff8000001d1d7808 */ /* 0x004fe40001000000 */
[----:B----4-:R-:W-:Y:S02]  /*3e80*/  FMNMX.FTZ R9, R6, R9, !PT ;  /* 0x0000000906097209 */ /* 0x010fe40007810000 */
[----:B------:R-:W-:-:S03]  /*3e90*/  ISETP.GT.AND P2, PT, R4, 0x11, PT ;  /* 0x000000110400780c */ /* 0x000fc60003f44270 */
[----:B------:R-:W2:Y:S01]  /*3ea0*/  SHFL.BFLY PT, R6, R9, 0x1, 0x1f ;  /* 0x0c201f0009067f89 */ /* 0x000ea200000e0000 */
[----:B------:R-:W4:Y:S01]  /*3eb0*/  MUFU.TANH R36, R36 ;  /* 0x0000002400247308 */ /* 0x000f220000002400 */
[----:B-----5:R-:W-:Y:S02]  /*3ec0*/  FSEL R32, R32, -INF , P3 ;  /* 0xff80000020207808 */ /* 0x020fe40001800000 */
[----:B------:R-:W-:-:S05]  /*3ed0*/  ISETP.GT.AND P3, PT, R4, 0x18, PT ;  /* 0x000000180400780c */ /* 0x000fca0003f64270 */
[----:B------:R-:W5:Y:S01]  /*3ee0*/  MUFU.TANH R37, R37 ;  /* 0x0000002500257308 */ /* 0x000f620000002400 */
[----:B-1----:R-:W-:Y:S02]  /*3ef0*/  FSEL R33, R33, -INF , P2 ;  /* 0xff80000021217808 */ /* 0x002fe40001000000 */
[----:B------:R-:W-:-:S05]  /*3f00*/  ISETP.GT.AND P2, PT, R4, 0x20, PT ;  /* 0x000000200400780c */ /* 0x000fca0003f44270 */
[----:B------:R-:W1:Y:S01]  /*3f10*/  MUFU.TANH R40, R40 ;  /* 0x0000002800287308 */ /* 0x000e620000002400 */
[----:B----4-:R-:W-:Y:S02]  /*3f20*/  FSEL R36, R36, -INF , P3 ;  /* 0xff80000024247808 */ /* 0x010fe40001800000 */
[----:B------:R-:W-:Y:S02]  /*3f30*/  ISETP.GT.AND P3, PT, R4, 0x21, PT ;  /* 0x000000210400780c */ /* 0x000fe40003f64270 */
[----:B--2---:R-:W-:-:S03]  /*3f40*/  FMNMX.FTZ R3, R9, R6, !PT ;  /* 0x0000000609037209 */ /* 0x004fc60007810000 */
[----:B------:R-:W2:Y:S01]  /*3f50*/  MUFU.TANH R41, R41 ;  /* 0x0000002900297308 */ /* 0x000ea20000002400 */
[----:B------:R-:W-:Y:S02]  /*3f60*/  FMNMX.FTZ R6, R28, R5, !PT ;  /* 0x000000051c067209 */ /* 0x000fe40007810000 */
[----:B-----5:R-:W-:Y:S01]  /*3f70*/  FSEL R37, R37, -INF , P4 ;  /* 0xff80000025257808 */ /* 0x020fe20002000000 */
[----:B------:R-:W-:Y:S01]  /*3f80*/  FMUL.FTZ R9, R3, UR10 ;  /* 0x0000000a03097c20 */ /* 0x000fe20008410000 */
[----:B------:R-:W-:Y:S02]  /*3f90*/  FMNMX.FTZ R5, R29, R6, !PT ;  /* 0x000000061d057209 */ /* 0x000fe40007810000 */
[----:B------:R-:W-:Y:S01]  /*3fa0*/  ISETP.GT.AND P4, PT, R4, 0x29, PT ;  /* 0x000000290400780c */ /* 0x000fe20003f84270 */
[----:B------:R-:W4:Y:S01]  /*3fb0*/  MUFU.TANH R44, R44 ;  /* 0x0000002c002c7308 */ /* 0x000f220000002400 */
[----:B------:R-:W-:Y:S02]  /*3fc0*/  FMNMX.FTZ R6, R32, R5, !PT ;  /* 0x0000000520067209 */ /* 0x000fe40007810000 */
[----:B-1----:R-:W-:-:S02]  /*3fd0*/  FSEL R40, R40, -INF , P2 ;  /* 0xff80000028287808 */ /* 0x002fc40001000000 */
[----:B------:R-:W-:Y:S02]  /*3fe0*/  FMNMX.FTZ R5, R33, R6, !PT ;  /* 0x0000000621057209 */ /* 0x000fe40007810000 */
[----:B------:R-:W-:Y:S01]  /*3ff0*/  ISETP.GT.AND P2, PT, R4, 0x30, PT ;  /* 0x000000300400780c */ /* 0x000fe20003f44270 */
[----:B------:R-:W1:Y:S01]  /*4000*/  MUFU.TANH R45, R45 ;  /* 0x0000002d002d7308 */ /* 0x000e620000002400 */
[----:B------:R-:W-:Y:S02]  /*4010*/  FMNMX.FTZ R6, R36, R5, !PT ;  /* 0x0000000524067209 */ /* 0x000fe40007810000 */
[----:B--2---:R-:W-:Y:S02]  /*4020*/  FSEL R41, R41, -INF , P3 ;  /* 0xff80000029297808 */ /* 0x004fe40001800000 */
[----:B------:R-:W-:Y:S02]  /*4030*/  FMNMX.FTZ R5, R37, R6, !PT ;  /* 0x0000000625057209 */ /* 0x000fe40007810000 */
[----:B------:R-:W-:Y:S01]  /*4040*/  FSETP.NEU.FTZ.AND P3, PT, R3, -INF , PT ;  /* 0xff8000000300780b */ /* 0x000fe20003f7d000 */
[----:B------:R-:W2:Y:S01]  /*4050*/  MUFU.TANH R48, R48 ;  /* 0x0000003000307308 */ /* 0x000ea20000002400 */
[----:B------:R-:W-:-:S02]  /*4060*/  FMNMX.FTZ R6, R40, R5, !PT ;  /* 0x0000000528067209 */ /* 0x000fc40007810000 */
[----:B----4-:R-:W-:Y:S02]  /*4070*/  FSEL R44, R44, -INF , P5 ;  /* 0xff8000002c2c7808 */ /* 0x010fe40002800000 */
[----:B------:R-:W-:Y:S02]  /*4080*/  FMNMX.FTZ R5, R41, R6, !PT ;  /* 0x0000000629057209 */ /* 0x000fe40007810000 */
[----:B------:R-:W-:Y:S01]  /*4090*/  FSEL R9, R9, RZ, P3 ;  /* 0x000000ff09097208 */ /* 0x000fe20001800000 */
[----:B------:R-:W4:Y:S01]  /*40a0*/  MUFU.TANH R49, R49 ;  /* 0x0000003100317308 */ /* 0x000f220000002400 */
[----:B-1----:R-:W-:Y:S02]  /*40b0*/  FSEL R45, R45, -INF , P4 ;  /* 0xff8000002d2d7808 */ /* 0x002fe40002000000 */
[----:B------:R-:W-:Y:S01]  /*40c0*/  FMNMX.FTZ R6, R44, R5, !PT ;  /* 0x000000052c067209 */ /* 0x000fe20007810000 */
[--C-:B------:R-:W-:Y:S01]  /*40d0*/  FFMA.FTZ R26, R26, UR10, -R9.reuse ;  /* 0x0000000a1a1a7c23 */ /* 0x100fe20008010809 */
[----:B------:R-:W-:Y:S01]  /*40e0*/  ISETP.GT.AND P3, PT, R4, 0x31, PT ;  /* 0x000000310400780c */ /* 0x000fe20003f64270 */
[--C-:B------:R-:W-:Y:S01]  /*40f0*/  FFMA.FTZ R27, R27, UR10, -R9.reuse ;  /* 0x0000000a1b1b7c23 */ /* 0x100fe20008010809 */
[----:B------:R-:W-:Y:S01]  /*4100*/  FMNMX.FTZ R5, R45, R6, !PT ;  /* 0x000000062d057209 */ /* 0x000fe20007810000 */
[----:B------:R-:W1:Y:S01]  /*4110*/  MUFU.TANH R52, R52 ;  /* 0x0000003400347308 */ /* 0x000e620000002400 */
[----:B--2---:R-:W-:Y:S01]  /*4120*/  FSEL R48, R48, -INF , P2 ;  /* 0xff80000030307808 */ /* 0x004fe20001000000 */
[--C-:B------:R-:W-:Y:S01]  /*4130*/  FFMA.FTZ R30, R30, UR10, -R9.reuse ;  /* 0x0000000a1e1e7c23 */ /* 0x100fe20008010809 */
[----:B------:R-:W-:Y:S01]  /*4140*/  ISETP.GT.AND P2, PT, R4, 0x38, PT ;  /* 0x000000380400780c */ /* 0x000fe20003f44270 */
[--C-:B------:R-:W-:Y:S01]  /*4150*/  FFMA.FTZ R31, R31, UR10, -R9.reuse ;  /* 0x0000000a1f1f7c23 */ /* 0x100fe20008010809 */
[----:B------:R-:W-:Y:S01]  /*4160*/  FMNMX.FTZ R6, R48, R5, !PT ;  /* 0x0000000530067209 */ /* 0x000fe20007810000 */
[--C-:B------:R-:W-:Y:S01]  /*4170*/  FFMA.FTZ R34, R34, UR10, -R9.reuse ;  /* 0x0000000a22227c23 */ /* 0x100fe20008010809 */
[--C-:B------:R-:W-:Y:S01]  /*4180*/  FFMA.FTZ R35, R35, UR10, -R9.reuse ;  /* 0x0000000a23237c23 */ /* 0x100fe20008010809 */
[----:B------:R-:W2:Y:S01]  /*4190*/  MUFU.TANH R53, R53 ;  /* 0x0000003500357308 */ /* 0x000ea20000002400 */
[----:B----4-:R-:W-:Y:S01]  /*41a0*/  FSEL R49, R49, -INF , P3 ;  /* 0xff80000031317808 */ /* 0x010fe20001800000 */
[--C-:B------:R-:W-:Y:S01]  /*41b0*/  FFMA.FTZ R38, R38, UR10, -R9.reuse ;  /* 0x0000000a26267c23 */ /* 0x100fe20008010809 */
[----:B------:R-:W-:Y:S01]  /*41c0*/  ISETP.GT.AND P3, PT, R4, 0x39, PT ;  /* 0x000000390400780c */ /* 0x000fe20003f64270 */
[--C-:B------:R-:W-:Y:S01]  /*41d0*/  FFMA.FTZ R39, R39, UR10, -R9.reuse ;  /* 0x0000000a27277c23 */ /* 0x100fe20008010809 */
[----:B------:R-:W-:Y:S01]  /*41e0*/  FMNMX.FTZ R5, R49, R6, !PT ;  /* 0x0000000631057209 */ /* 0x000fe20007810000 */
[--C-:B------:R-:W-:Y:S01]  /*41f0*/  FFMA.FTZ R42, R42, UR10, -R9.reuse ;  /* 0x0000000a2a2a7c23 */ /* 0x100fe20008010809 */
[--C-:B------:R-:W-:Y:S01]  /*4200*/  FFMA.FTZ R43, R43, UR10, -R9.reuse ;  /* 0x0000000a2b2b7c23 */ /* 0x100fe20008010809 */
[----:B------:R-:W-:Y:S01]  /*4210*/  MUFU.EX2 R26, R26 ;  /* 0x0000001a001a7308 */ /* 0x000fe20000000800 */
[----:B-1----:R-:W-:Y:S01]  /*4220*/  FSEL R52, R52, -INF , P2 ;  /* 0xff80000034347808 */ /* 0x002fe20001000000 */
[--C-:B------:R-:W-:Y:S01]  /*4230*/  FFMA.FTZ R46, R46, UR10, -R9.reuse ;  /* 0x0000000a2e2e7c23 */ /* 0x100fe20008010809 */
[--C-:B------:R-:W-:Y:S01]  /*4240*/  FFMA.FTZ R47, R47, UR10, -R9.reuse ;  /* 0x0000000a2f2f7c23 */ /* 0x100fe20008010809 */
[--C-:B------:R-:W-:Y:S01]  /*4250*/  FFMA.FTZ R50, R50, UR10, -R9.reuse ;  /* 0x0000000a32327c23 */ /* 0x100fe20008010809 */
[----:B------:R-:W-:Y:S01]  /*4260*/  FMNMX.FTZ R4, R52, R5, !PT ;  /* 0x0000000534047209 */ /* 0x000fe20007810000 */
[--C-:B------:R-:W-:Y:S01]  /*4270*/  FFMA.FTZ R51, R51, UR10, -R9.reuse ;  /* 0x0000000a33337c23 */ /* 0x100fe20008010809 */
[--C-:B------:R-:W-:Y:S01]  /*4280*/  FFMA.FTZ R54, R54, UR10, -R9.reuse ;  /* 0x0000000a36367c23 */ /* 0x100fe20008010809 */
[----:B------:R-:W1:Y:S01]  /*4290*/  MUFU.EX2 R27, R27 ;  /* 0x0000001b001b7308 */ /* 0x000e620000000800 */
[----:B--2---:R-:W-:Y:S01]  /*42a0*/  FSEL R53, R53, -INF , P3 ;  /* 0xff80000035357808 */ /* 0x004fe20001800000 */
[----:B------:R-:W-:-:S03]  /*42b0*/  FFMA.FTZ R9, R55, UR10, -R9 ;  /* 0x0000000a37097c23 */ /* 0x000fc60008010809 */
[----:B------:R-:W-:-:S03]  /*42c0*/  FMNMX.FTZ R4, R53, R4, !PT ;  /* 0x0000000435047209 */ /* 0x000fc60007810000 */
[----:B------:R-:W-:Y:S02]  /*42d0*/  MUFU.EX2 R30, R30 ;  /* 0x0000001e001e7308 */ /* 0x000fe40000000800 */
[----:B------:R-:W2:Y:S06]  /*42e0*/  SHFL.BFLY PT, R5, R4, 0x2, 0x1f ;  /* 0x0c401f0004057f89 */ /* 0x000eac00000e0000 */
[----:B------:R-:W4:Y:S01]  /*42f0*/  MUFU.EX2 R31, R31 ;  /* 0x0000001f001f7308 */ /* 0x000f220000000800 */
[----:B-1----:R-:W-:-:S07]  /*4300*/  F2FP.BF16.F32.PACK_AB R153, R27, R26 ;  /* 0x0000001a1b99723e */ /* 0x002fce00000010ff */
[----:B------:R-:W-:Y:S08]  /*4310*/  MUFU.EX2 R34, R34 ;  /* 0x0000002200227308 */ /* 0x000ff00000000800 */
[----:B------:R-:W1:Y:S01]  /*4320*/  MUFU.EX2 R35, R35 ;  /* 0x0000002300237308 */ /* 0x000e620000000800 */
[----:B----4-:R-:W-:Y:S02]  /*4330*/  F2FP.BF16.F32.PACK_AB R155, R31, R30 ;  /* 0x0000001e1f9b723e */ /* 0x010fe400000010ff */
[----:B--2---:R-:W-:-:S05]  /*4340*/  FMNMX.FTZ R5, R4, R5, !PT ;  /* 0x0000000504057209 */ /* 0x004fca0007810000 */
[----:B------:R-:W2:Y:S01]  /*4350*/  SHFL.BFLY PT, R4, R5, 0x1, 0x1f ;  /* 0x0c201f0005047f89 */ /* 0x000ea200000e0000 */
[----:B------:R-:W-:Y:S08]  /*4360*/  MUFU.EX2 R38, R38 ;  /* 0x0000002600267308 */ /* 0x000ff00000000800 */
[----:B------:R-:W4:Y:S01]  /*4370*/  MUFU.EX2 R39, R39 ;  /* 0x0000002700277308 */ /* 0x000f220000000800 */
[----:B-1----:R-:W-:-:S07]  /*4380*/  F2FP.BF16.F32.PACK_AB R157, R35, R34 ;  /* 0x00000022239d723e */ /* 0x002fce00000010ff */
[----:B------:R-:W-:Y:S01]  /*4390*/  MUFU.EX2 R42, R42 ;  /* 0x0000002a002a7308 */ /* 0x000fe20000000800 */
[----:B--2---:R-:W-:-:S07]  /*43a0*/  FMNMX.FTZ R4, R5, R4, !PT ;  /* 0x0000000405047209 */ /* 0x004fce0007810000 */
[----:B------:R-:W1:Y:S01]  /*43b0*/  MUFU.EX2 R43, R43 ;  /* 0x0000002b002b7308 */ /* 0x000e620000000800 */
[----:B----4-:R-:W-:Y:S02]  /*43c0*/  F2FP.BF16.F32.PACK_AB R159, R39, R38 ;  /* 0x00000026279f723e */ /* 0x010fe400000010ff */
[C---:B------:R-:W-:Y:S01]  /*43d0*/  FSETP.NEU.FTZ.AND P2, PT, R4.reuse, -INF , PT ;  /* 0xff8000000400780b */ /* 0x040fe20003f5d000 */
[----:B------:R-:W-:-:S04]  /*43e0*/  FMUL.FTZ R5, R4, UR10 ;  /* 0x0000000a04057c20 */ /* 0x000fc80008410000 */
[----:B------:R-:W-:Y:S01]  /*43f0*/  MUFU.EX2 R46, R46 ;  /* 0x0000002e002e7308 */ /* 0x000fe20000000800 */
[----:B------:R-:W-:Y:S01]  /*4400*/  FSEL R6, R5, RZ, P2 ;  /* 0x000000ff05067208 */ /* 0x000fe20001000000 */
[----:B------:R-:W-:-:S04]  /*4410*/  FADD.FTZ R5, R26, R27 ;  /* 0x0000001b1a057221 */ /* 0x000fc80000010000 */
        /* <DEDUP_REMOVED lines=8> */
[----:B------:R-:W-:Y:S01]  /*44a0*/  FADD.FTZ R10, R30, R5 ;  /* 0x000000051e0a7221 */ /* 0x000fe20000010000 */
[----:B------:R-:W-:Y:S01]  /*44b0*/  @!P1 IADD3 R5, R7, 0x28c40, RZ ;  /* 0x00028c4007059810 */ /* 0x000fe20007ffe0ff */
[--C-:B------:R-:W-:Y:S01]  /*44c0*/  FFMA.FTZ R37, R37, UR10, -R6.reuse ;  /* 0x0000000a25257c23 */ /* 0x100fe20008010806 */
[----:B------:R-:W-:Y:S01]  /*44d0*/  FFMA.FTZ R40, R40, UR10, -R6 ;  /* 0x0000000a28287c23 */ /* 0x000fe20008010806 */
[----:B------:R-:W-:Y:S01]  /*44e0*/  FADD.FTZ R13, R31, R10 ;  /* 0x0000000a1f0d7221 */ /* 0x000fe20000010000 */
[----:B------:R-:W-:Y:S01]  /*44f0*/  @!P1 PRMT R5, RZ, 0x654, R5 ;  /* 0x00000654ff059816 */ /* 0x000fe20000000005 */
[----:B------:R-:W2:Y:S01]  /*4500*/  MUFU.EX2 R25, R25 ;  /* 0x0000001900197308 */ /* 0x000ea20000000800 */
[--C-:B------:R-:W-:Y:S01]  /*4510*/  FFMA.FTZ R41, R41, UR10, -R6.reuse ;  /* 0x0000000a29297c23 */ /* 0x100fe20008010806 */
[----:B------:R-:W-:Y:S01]  /*4520*/  FADD.FTZ R12, R34, R13 ;  /* 0x0000000d220c7221 */ /* 0x000fe20000010000 */
[----:B------:R4:W-:Y:S01]  /*4530*/  @!P1 SYNCS.ARRIVE.TRANS64.RED.A1T0 RZ, [R5+URZ], RZ ;  /* 0x000000ff05ff99a7 */ /* 0x0009e2000810043f */
[--C-:B------:R-:W-:Y:S01]  /*4540*/  FFMA.FTZ R44, R44, UR10, -R6.reuse ;  /* 0x0000000a2c2c7c23 */ /* 0x100fe20008010806 */
[--C-:B------:R-:W-:Y:S01]  /*4550*/  FFMA.FTZ R45, R45, UR10, -R6.reuse ;  /* 0x0000000a2d2d7c23 */ /* 0x100fe20008010806 */
[--C-:B------:R-:W-:Y:S01]  /*4560*/  FFMA.FTZ R48, R48, UR10, -R6.reuse ;  /* 0x0000000a30307c23 */ /* 0x100fe20008010806 */
[--C-:B------:R-:W-:Y:S01]  /*4570*/  FFMA.FTZ R49, R49, UR10, -R6.reuse ;  /* 0x0000000a31317c23 */ /* 0x100fe20008010806 */
[----:B------:R-:W5:Y:S01]  /*4580*/  MUFU.EX2 R28, R28 ;  /* 0x0000001c001c7308 */ /* 0x000f620000000800 */
[--C-:B------:R-:W-:Y:S01]  /*4590*/  FFMA.FTZ R52, R52, UR10, -R6.reuse ;  /* 0x0000000a34347c23 */ /* 0x100fe20008010806 */
[----:B------:R-:W-:Y:S01]  /*45a0*/  FFMA.FTZ R6, R53, UR10, -R6 ;  /* 0x0000000a35067c23 */ /* 0x000fe20008010806 */
[----:B-1----:R-:W-:-:S05]  /*45b0*/  F2FP.BF16.F32.PACK_AB R161, R43, R42 ;  /* 0x0000002a2ba1723e */ /* 0x002fca00000010ff */
        /* <DEDUP_REMOVED lines=15> */
[----:B------:R-:W-:Y:S01]  /*46b0*/  FADD.FTZ R13, R43, R12 ;  /* 0x0000000c2b0d7221 */ /* 0x000fe20000010000 */
[----:B--2---:R-:W-:-:S06]  /*46c0*/  FADD.FTZ R5, R33, R10 ;  /* 0x0000000a21057221 */ /* 0x004fcc0000010000 */
        /* <DEDUP_REMOVED lines=9> */
[----:B------:R-:W-:Y:S01]  /*4760*/  MUFU.EX2 R44, R44 ;  /* 0x0000002c002c7308 */ /* 0x000fe20000000800 */
[----:B----4-:R-:W-:-:S07]  /*4770*/  FADD.FTZ R10, R40, R11 ;  /* 0x0000000b280a7221 */ /* 0x010fce0000010000 */
[----:B------:R-:W2:Y:S01]  /*4780*/  MUFU.EX2 R47, R47 ;  /* 0x0000002f002f7308 */ /* 0x000ea20000000800 */
[C---:B-----5:R-:W-:Y:S01]  /*4790*/  FADD.FTZ R11, R41.reuse, R10 ;  /* 0x0000000a290b7221 */ /* 0x060fe20000010000 */
[----:B------:R-:W-:Y:S01]  /*47a0*/  FADD.FTZ R10, R46, R13 ;  /* 0x0000000d2e0a7221 */ /* 0x000fe20000010000 */
[----:B------:R-:W-:-:S05]  /*47b0*/  F2FP.BF16.F32.PACK_AB R160, R41, R40 ;  /* 0x0000002829a0723e */ /* 0x000fca00000010ff */
        /* <DEDUP_REMOVED lines=12> */
[----:B------:R-:W-:Y:S08]  /*4880*/  MUFU.EX2 R54, R54 ;  /* 0x0000003600367308 */ /* 0x000ff00000000800 */
[----:B------:R-:W2:Y:S01]  /*4890*/  MUFU.EX2 R9, R9 ;  /* 0x0000000900097308 */ /* 0x000ea20000000800 */
[----:B----4-:R-:W-:-:S07]  /*48a0*/  F2FP.BF16.F32.PACK_AB R164, R49, R48 ;  /* 0x0000003031a4723e */ /* 0x010fce00000010ff */
[----:B------:R-:W-:Y:S08]  /*48b0*/  MUFU.EX2 R52, R52 ;  /* 0x0000003400347308 */ /* 0x000ff00000000800 */
[----:B------:R4:W5:Y:S01]  /*48c0*/  MUFU.EX2 R5, R6 ;  /* 0x0000000600057308 */ /* 0x0009620000000800 */
[----:B--2---:R-:W-:Y:S01]  /*48d0*/  F2FP.BF16.F32.PACK_AB R167, R9, R54 ;  /* 0x0000003609a7723e */ /* 0x004fe200000010ff */
[----:B----4-:R-:W-:-:S04]  /*48e0*/  FADD.FTZ R6, R44, R11 ;  /* 0x0000000b2c067221 */ /* 0x010fc80000010000 */
[----:B------:R-:W-:Y:S01]  /*48f0*/  FADD.FTZ R45, R45, R6 ;  /* 0x000000062d2d7221 */ /* 0x000fe20000010000 */
[----:B------:R-:W-:-:S03]  /*4900*/  FADD.FTZ R6, R54, R51 ;  /* 0x0000003336067221 */ /* 0x000fc60000010000 */
[----:B------:R-:W-:Y:S01]  /*4910*/  FADD.FTZ R48, R48, R45 ;  /* 0x0000002d30307221 */ /* 0x000fe20000010000 */
[----:B-----5:R-:W-:Y:S01]  /*4920*/  F2FP.BF16.F32.PACK_AB R166, R5, R52 ;  /* 0x0000003405a6723e */ /* 0x020fe200000010ff */
[----:B------:R-:W-:Y:S02]  /*4930*/  FADD.FTZ R6, R9, R6 ;  /* 0x0000000609067221 */ /* 0x000fe40000010000 */
[----:B------:R-:W-:Y:S02]  /*4940*/  FADD.FTZ R49, R49, R48 ;  /* 0x0000003031317221 */ /* 0x000fe40000010000 */
[----:B------:R1:W-:Y:S02]  /*4950*/  STSM.16.M88.4 [R22], R164 ;  /* 0x000000a416007844 */ /* 0x0003e40000000200 */
[----:B------:R-:W-:-:S04]  /*4960*/  FADD.FTZ R52, R52, R49 ;  /* 0x0000003134347221 */ /* 0x000fc80000010000 */
[----:B------:R-:W-:Y:S01]  /*4970*/  FADD.FTZ R5, R5, R52 ;  /* 0x0000003405057221 */ /* 0x000fe20000010000 */
[----:B------:R-:W-:Y:S06]  /*4980*/  @!P0 BRA `(.L_x_5808) ;  /* 0x0000000000048947 */ /* 0x000fec0003800000 */
[----:B------:R-:W-:Y:S01]  /*4990*/  BPT.TRAP 0x1 ;  /* 0x000000040000795c */ /* 0x000fe20000300000 */
.L_x_5808:
[----:B------:R2:W4:Y:S01]  /*49a0*/  SYNCS.PHASECHK.TRANS64.TRYWAIT P2, [R7+URZ+0x28c50], R8 ;  /* 0x028c5008070075a7 */ /* 0x000522000804017f */
[----:B------:R-:W-:Y:S05]  /*49b0*/  @!P0 BRA `(.L_x_5809) ;  /* 0x0000000000048947 */ /* 0x000fea0003800000 */
[----:B------:R-:W-:Y:S01]  /*49c0*/  BPT.TRAP 0x1 ;  /* 0x000000040000795c */ /* 0x000fe20000300000 */
.L_x_5809:
[----:B----4-:R-:W-:Y:S05]  /*49d0*/  @P2 BRA `(.L_x_5810) ;  /* 0x0000000000082947 */ /* 0x010fea0003800000 */
[----:B------:R-:W4:Y:S02]  /*49e0*/  SYNCS.PHASECHK.TRANS64.TRYWAIT P2, [R7+URZ+0x28c50], R8 ;  /* 0x028c5008070075a7 */ /* 0x000f24000804017f */
[----:B----4-:R-:W-:Y:S05]  /*49f0*/  @!P2 BRA `(.L_x_5811) ;  /* 0x000000980070a947 */ /* 0x010fea0003800000 */
.L_x_5810:
[----:B------:R-:W-:Y:S01]  /*4a00*/  ULEA UR11, UR39, UR41, 0xc ;  /* 0x00000029270b7291 */ /* 0x000fe2000f8e603f */
[----:B------:R-:W-:Y:S01]  /*4a10*/  WARPGROUP.ARRIVE ;  /* 0x00000000000079c5 */ /* 0x000fe20000000000 */
[----:B------:R-:W-:Y:S01]  /*4a20*/  UMOV UR7, 0x40000040 ;  /* 0x4000004000077882 */ /* 0x000fe20000000000 */
[----:B------:R-:W-:Y:S01]  /*4a30*/  UIMAD UR49, UR49, UR14, -UR15 ;  /* 0x0000000e313172a4 */ /* 0x000fe2000f8e0a0f */
[----:B--234-:R-:W-:Y:S01]  /*4a40*/  @!P1 IADD3 R7, R7, 0x28c60, RZ ;  /* 0x00028c6007079810 */ /* 0x01cfe20007ffe0ff */
[----:B------:R-:W-:Y:S02]  /*4a50*/  UIADD3 UR22, UR45, -0x2, URZ ;  /* 0xfffffffe2d167890 */ /* 0x000fe4000fffe03f */
[----:B------:R-:W-:Y:S01]  /*4a60*/  UMOV UR6, UR11 ;  /* 0x0000000b00067c82 */ /* 0x000fe20008000000 */
[----:B------:R-:W-:Y:S01]  /*4a70*/  UIADD3 UR49, UR42, UR49, URZ ;  /* 0x000000312a317290 */ /* 0x000fe2000fffe03f */
[----:B------:R-:W-:Y:S01]  /*4a80*/  HGMMA.64x256x16.F32.BF16 R24, R152, gdesc[UR4].tnspB, RZ, !UPT, gsb0 ;  /* 0x43e0000498187df0 */ /* 0x000fe2000c0018ff */
[----:B------:R-:W-:Y:S01]  /*4a90*/  UIADD3 UR6, UR11, 0x80, URZ ;  /* 0x000000800b067890 */ /* 0x000fe2000fffe03f */
[----:B------:R-:W-:Y:S01]  /*4aa0*/  @!P1 PRMT R7, RZ, 0x654, R7 ;  /* 0x00000654ff079816 */ /* 0x000fe20000000007 */
        /* <DEDUP_REMOVED lines=17> */
[----:B------:R-:W-:-:S04]  /*4bc0*/  USHF.R.S32.HI UR6, URZ, 0x1f, UR49 ;  /* 0x0000001f3f067899 */ /* 0x000fc80008011431 */
[----:B------:R-:W-:-:S04]  /*4bd0*/  ULEA.HI UR6, UR6, UR49, URZ, 0x6 ;  /* 0x0000003106067291 */ /* 0x000fc8000f8f303f */
[----:B------:R-:W-:-:S04]  /*4be0*/  USHF.R.S32.HI UR6, URZ, 0x6, UR6 ;  /* 0x000000063f067899 */ /* 0x000fc80008011406 */
[----:B------:R-:W-:-:S04]  /*4bf0*/  UISETP.LT.AND UP0, UPT, URZ, UR6, UPT ;  /* 0x000000063f00728c */ /* 0x000fc8000bf01270 */
[----:B------:R-:W-:-:S04]  /*4c00*/  USEL UR23, URZ, UR6, !UP0 ;  /* 0x000000063f177287 */ /* 0x000fc8000c000000 */
[----:B------:R-:W-:-:S06]  /*4c10*/  UISETP.GE.AND UP0, UPT, UR22, UR23, UPT ;  /* 0x000000171600728c */ /* 0x000fcc000bf06270 */
[----:B------:R-:W-:Y:S01]  /*4c20*/  PLOP3.LUT P2, PT, PT, PT, UP0, 0x80, 0x0 ;  /* 0x000000000000781c */ /* 0x000fe20003f4f008 */
        /* <DEDUP_REMOVED lines=11> */
[----:B------:R-:W-:Y:S01]  /*4ce0*/  IMAD.MOV.U32 R8, RZ, RZ, R3 ;  /* 0x000000ffff087224 */ /* 0x000fe200078e0003 */
[----:B------:R-:W-:Y:S01]  /*4cf0*/  MOV R9, R4 ;  /* 0x0000000400097202 */ /* 0x000fe20000000f00 */
[----:B------:R-:W-:Y:S01]  /*4d00*/  UMOV UR29, UR39 ;  /* 0x00000027001d7c82 */ /* 0x000fe20008000000 */
[----:B------:R-:W-:Y:S01]  /*4d10*/  ULDC UR25, c[0x0][0x2e0] ;  /* 0x0000b80000197ab9 */ /* 0x000fe20000000800 */
[----:B------:R-:W-:Y:S01]  /*4d20*/  ULDC UR26, c[0x0][0x288] ;  /* 0x0000a200001a7ab9 */ /* 0x000fe20000000800 */
[----:B------:R-:W-:Y:S01]  /*4d30*/  ULDC UR27, c[0x0][0x404] ;  /* 0x00010100001b7ab9 */ /* 0x000fe20000000800 */
[----:B------:R-:W-:Y:S01]  /*4d40*/  ULDC UR28, c[0x0][0x9d8] ;  /* 0x00027600001c7ab9 */ /* 0x000fe20000000800 */
[----:B------:R-:W-:Y:S01]  /*4d50*/  ULDC UR24, c[0x0][0x988] ;  /* 0x0002620000187ab9 */ /* 0x000fe20000000800 */
[----:B------:R-:W-:-:S05]  /*4d60*/  ULDC.64 UR20, c[0x0][0x3f8] ;  /* 0x0000fe0000147ab9 */ /* 0x000fca0000000a00 */
.L_x_5821:
[----:B------:R-:W-:-:S04]  /*4d70*/  UIADD3 UR39, UR29, 0x1, URZ ;  /* 0x000000011d277890 */ /* 0x000fc8000fffe03f */
[----:B------:R-:W-:-:S04]  /*4d80*/  UISETP.NE.AND UP0, UPT, UR39, 0x2, UPT ;  /* 0x000000022700788c */ /* 0x000fc8000bf05270 */
[----:B------:R-:W-:Y:S02]  /*4d90*/  USEL UR6, URZ, 0x1, UP0 ;  /* 0x000000013f067887 */ /* 0x000fe40008000000 */
[----:B------:R-:W-:Y:S02]  /*4da0*/  USEL UR39, UR39, URZ, UP0 ;  /* 0x0000003f27277287 */ /* 0x000fe40008000000 */
[----:B------:R-:W-:Y:S01]  /*4db0*/  ULOP3.LUT UR38, UR38, UR6, URZ, 0x3c, !UPT ;  /* 0x0000000626267292 */ /* 0x000fe2000f8e3c3f */
[----:B---3--:R-:W-:Y:S11]  /*4dc0*/  @!P0 BRA `(.L_x_5813) ;  /* 0x0000000000048947 */ /* 0x008ff60003800000 */
[----:B------:R-:W-:Y:S01]  /*4dd0*/  BPT.TRAP 0x1 ;  /* 0x000000040000795c */ /* 0x000fe20000300000 */
.L_x_5813:
[----:B------:R-:W-:Y:S01]  /*4de0*/  ULEA UR30, UR39, UR48, 0x3 ;  /* 0x00000030271e7291 */ /* 0x000fe2000f8e183f */
[----:B--2---:R-:W-:-:S04]  /*4df0*/  MOV R7, UR38 ;  /* 0x0000002600077c02 */ /* 0x004fc80008000f00 */
[----:B------:R-:W-:-:S04]  /*4e00*/  SHF.L.U32 R7, R7, 0x1f, RZ ;  /* 0x0000001f07077819 */ /* 0x000fc800000006ff */
[----:B------:R2:W3:Y:S01]  /*4e10*/  SYNCS.PHASECHK.TRANS64.TRYWAIT P2, [UR30+0x28c30], R7 ;  /* 0x028c3007ff0075a7 */ /* 0x0004e2000804015e */
[----:B------:R-:W-:Y:S05]  /*4e20*/  @!P0 BRA `(.L_x_5814) ;  /* 0x0000000000048947 */ /* 0x000fea0003800000 */
[----:B------:R-:W-:Y:S01]  /*4e30*/  BPT.TRAP 0x1 ;  /* 0x000000040000795c */ /* 0x000fe20000300000 */
.L_x_5814:
[----:B---3--:R-:W-:Y:S05]  /*4e40*/  @P2 BRA `(.L_x_5815) ;  /* 0x0000000000082947 */ /* 0x008fea0003800000 */
[----:B------:R-:W3:Y:S02]  /*4e50*/  SYNCS.PHASECHK.TRANS64.TRYWAIT P2, [UR30+0x28c30], R7 ;  /* 0x028c3007ff0075a7 */ /* 0x000ee4000804015e */
[----:B---3--:R-:W-:Y:S05]  /*4e60*/  @!P2 BRA `(.L_x_5816) ;  /* 0x000000940068a947 */ /* 0x008fea0003800000 */
.L_x_5815:
[----:B------:R-:W-:Y:S01]  /*4e70*/  R2UR UR18, R0 ;  /* 0x00000000001272ca */ /* 0x000fe200000e0000 */
[----:B-1----:R-:W-:Y:S01]  /*4e80*/  WARPGROUP.ARRIVE ;  /* 0x00000000000079c5 */ /* 0x002fe20000000000 */
[----:B------:R-:W-:Y:S01]  /*4e90*/  UMOV UR19, 0x40000040 ;  /* 0x4000004000137882 */ /* 0x000fe20000000000 */
[----:B------:R-:W-:Y:S01]  /*4ea0*/  UMOV UR7, 0x40000040 ;  /* 0x4000004000077882 */ /* 0x000fe20000000000 */
[----:B------:R-:W-:Y:S01]  /*4eb0*/  UMOV UR11, 0x40000040 ;  /* 0x40000040000b7882 */ /* 0x000fe20000000000 */
[----:B------:R-:W-:Y:S01]  /*4ec0*/  UMOV UR15, 0x40000040 ;  /* 0x40000040000f7882 */ /* 0x000fe20000000000 */
[----:B------:R-:W-:-:S04]  /*4ed0*/  UISETP.NE.U32.AND UP0, UPT, UR20, URZ, UPT ;  /* 0x0000003f1400728c */ /* 0x000fc8000bf05070 */
[----:B------:R-:W-:-:S03]  /*4ee0*/  UISETP.NE.AND.EX UP0, UPT, UR21, URZ, UPT, UP0 ;  /* 0x0000003f1500728c */ /* 0x000fc6000bf05300 */
[----:B------:R-:W-:-:S04]  /*4ef0*/  ULEA UR18, UR39, UR18, 0x9 ;  /* 0x0000001227127291 */ /* 0x000fc8000f8e483f */
[----:B------:R-:W-:Y:S02]  /*4f00*/  UIADD3 UR6, UR18, 0x2, URZ ;  /* 0x0000000212067890 */ /* 0x000fe4000fffe03f */
[----:B------:R-:W-:Y:S02]  /*4f10*/  UIADD3 UR10, UR18, 0x4, URZ ;  /* 0x00000004120a7890 */ /* 0x000fe4000fffe03f */
[----:B------:R-:W-:Y:S02]  /*4f20*/  UIADD3 UR14, UR18, 0x6, URZ ;  /* 0x00000006120e7890 */ /* 0x000fe4000fffe03f */
[----:B------:R-:W-:Y:S03]  /*4f30*/  HGMMA.64x64x16.F32.BF16 R152, gdesc[UR16], RZ, !UPT, gsb0 ;  /* 0x00e00000109879f0 */ /* 0x000fe6000c0018ff */
[----:B------:R-:W-:Y:S02]  /*4f40*/  WARPGROUP.DEPBAR.LE gsb0, 0x0 ;  /* 0x00008000000079c5 */ /* 0x000fe40000010000 */
[----:B------:R-:W-:-:S06]  /*4f50*/  WARPGROUP.ARRIVE ;  /* 0x00000000000079c5 */ /* 0x000fcc0000000000 */
[----:B------:R-:W-:Y:S01]  /*4f60*/  HGMMA.64x64x16.F32.BF16 R152, gdesc[UR4], R152, gsb0 ;  /* 0x00e00000049879f0 */ /* 0x000fe20008001898 */
[----:B------:R-:W-:Y:S01]  /*4f70*/  UMOV UR6, 0xffffffc0 ;  /* 0xffffffc000067882 */ /* 0x000fe20000000000 */
[----:B------:R-:W-:Y:S02]  /*4f80*/  USEL UR7, UR27, 0x1, UP0 ;  /* 0x000000011b077887 */ /* 0x000fe40008000000 */
[----:B------:R-:W-:-:S04]  /*4f90*/  UIMAD UR6, UR22, UR6, 0x1 ;  /* 0x00000001160674a4 */ /* 0x000fc8000f8e0206 */
[----:B------:R-:W-:-:S04]  /*4fa0*/  UIADD3 UR6, UR42, UR6, URZ ;  /* 0x000000062a067290 */ /* 0x000fc8000fffe03f */
[----:B------:R-:W-:Y:S01]  /*4fb0*/  UIMAD UR6, UR7, UR25, UR6 ;  /* 0x00000019070672a4 */ /* 0x000fe2000f8e0206 */
        /* <DEDUP_REMOVED lines=20> */
[----:B------:R4:W5:Y:S01]  /*5100*/  MUFU.TANH R10, R153 ;  /* 0x00000099000a7308 */ /* 0x0009620000002400 */
        /* <DEDUP_REMOVED lines=8> */
[----:B----4-:R-:W-:Y:S01]  /*5190*/  MOV R153, UR26 ;  /* 0x0000001a00997c02 */ /* 0x010fe20008000f00 */
[----:B------:R-:W-:Y:S01]  /*51a0*/  FMUL.FTZ R162, R162, UR28 ;  /* 0x0000001ca2a27c20 */ /* 0x000fe20008410000 */
[----:B------:R-:W-:Y:S01]  /*51b0*/  FMUL.FTZ R163, R163, UR28 ;  /* 0x0000001ca3a37c20 */ /* 0x000fe20008410000 */
[----:B------:R-:W-:Y:S01]  /*51c0*/  FMUL.FTZ R166, R166, UR28 ;  /* 0x0000001ca6a67c20 */ /* 0x000fe20008410000 */
[----:B------:R-:W-:Y:S01]  /*51d0*/  IADD3 R153, -R153, UR6, -R16 ;  /* 0x0000000699997c10 */ /* 0x000fe2000fffe910 */
[----:B------:R-:W-:Y:S01]  /*51e0*/  FMUL.FTZ R167, R167, UR28 ;  /* 0x0000001ca7a77c20 */ /* 0x000fe20008410000 */
[----:B------:R-:W-:Y:S01]  /*51f0*/  FMUL.FTZ R170, R170, UR28 ;  /* 0x0000001caaaa7c20 */ /* 0x000fe20008410000 */
[----:B------:R4:W2:Y:S01]  /*5200*/  MUFU.TANH R11, R157 ;  /* 0x0000009d000b7308 */ /* 0x0008a20000002400 */
[----:B---3--:R-:W-:Y:S01]  /*5210*/  IADD3 R4, R2, R153, RZ ;  /* 0x0000009902047210 */ /* 0x008fe20007ffe0ff */
[----:B------:R-:W-:Y:S01]  /*5220*/  FMUL.FTZ R171, R171, UR28 ;  /* 0x0000001cabab7c20 */ /* 0x000fe20008410000 */
[----:B------:R-:W-:Y:S01]  /*5230*/  FMUL.FTZ R174, R174, UR28 ;  /* 0x0000001caeae7c20 */ /* 0x000fe20008410000 */
[----:B------:R-:W-:Y:S01]  /*5240*/  FMUL.FTZ R175, R175, UR28 ;  /* 0x0000001cafaf7c20 */ /* 0x000fe20008410000 */
[----:B------:R-:W-:Y:S01]  /*5250*/  ISETP.GT.AND P2, PT, R4, RZ, PT ;  /* 0x000000ff0400720c */ /* 0x000fe20003f44270 */
[----:B------:R-:W-:Y:S01]  /*5260*/  FMUL.FTZ R178, R178, UR28 ;  /* 0x0000001cb2b27c20 */ /* 0x000fe20008410000 */
[----:B------:R-:W-:Y:S01]  /*5270*/  ISETP.GT.AND P3, PT, R4, 0x1, PT ;  /* 0x000000010400780c */ /* 0x000fe20003f64270 */
[----:B------:R3:W3:Y:S01]  /*5280*/  MUFU.TANH R13, R160 ;  /* 0x000000a0000d7308 */ /* 0x0006e20000002400 */
[----:B-1----:R-:W-:Y:S01]  /*5290*/  FSEL R12, R12, -INF , P2 ;  /* 0xff8000000c0c7808 */ /* 0x002fe20001000000 */
[----:B------:R-:W-:Y:S01]  /*52a0*/  FMUL.FTZ R179, R179, UR28 ;  /* 0x0000001cb3b37c20 */ /* 0x000fe20008410000 */
[----:B------:R-:W-:Y:S01]  /*52b0*/  ISETP.GT.AND P2, PT, R4, 0x8, PT ;  /* 0x000000080400780c */ /* 0x000fe20003f44270 */
[----:B------:R-:W-:Y:S01]  /*52c0*/  FMUL.FTZ R182, R182, UR28 ;  /* 0x0000001cb6b67c20 */ /* 0x000fe20008410000 */
[----:B-----5:R-:W-:Y:S01]  /*52d0*/  FSEL R10, R10, -INF , P3 ;  /* 0xff8000000a0a7808 */ /* 0x020fe20001800000 */
[----:B------:R-:W-:Y:S01]  /*52e0*/  FMUL.FTZ R183, R183, UR28 ;  /* 0x0000001cb7b77c20 */ /* 0x000fe20008410000 */
[----:B----4-:R-:W-:Y:S01]  /*52f0*/  FMNMX.FTZ R157, R12, R9, !PT ;  /* 0x000000090c9d7209 */ /* 0x010fe20007810000 */
[----:B------:R1:W4:Y:S01]  /*5300*/  MUFU.TANH R14, R161 ;  /* 0x000000a1000e7308 */ /* 0x0003220000002400 */
[----:B------:R-:W-:-:S02]  /*5310*/  ISETP.GT.AND P3, PT, R4, 0x9, PT ;  /* 0x000000090400780c */ /* 0x000fc40003f64270 */
[----:B--2---:R-:W-:Y:S02]  /*5320*/  FSEL R3, R3, -INF , P2 ;  /* 0xff80000003037808 */ /* 0x004fe40001000000 */
[----:B---3--:R-:W-:Y:S02]  /*5330*/  FMNMX.FTZ R160, R10, R157, !PT ;  /* 0x0000009d0aa07209 */ /* 0x008fe40007810000 */
[----:B------:R-:W-:Y:S01]  /*5340*/  ISETP.GT.AND P2, PT, R4, 0x10, PT ;  /* 0x000000100400780c */ /* 0x000fe20003f44270 */
[----:B------:R-:W2:Y:S01]  /*5350*/  MUFU.TANH R15, R164 ;  /* 0x000000a4000f7308 */ /* 0x000ea20000002400 */
[----:B------:R-:W-:Y:S01]  /*5360*/  FSEL R11, R11, -INF , P3 ;  /* 0xff8000000b0b7808 */ /* 0x000fe20001800000 */
[----:B-1----:R-:W-:Y:S01]  /*5370*/  FMUL.FTZ R161, R154, UR28 ;  /* 0x0000001c9aa17c20 */ /* 0x002fe20008410000 */
[----:B------:R-:W-:Y:S02]  /*5380*/  FMNMX.FTZ R160, R3, R160, !PT ;  /* 0x000000a003a07209 */ /* 0x000fe40007810000 */
[----:B------:R-:W-:-:S02]  /*5390*/  ISETP.GT.AND P3, PT, R4, 0x11, PT ;  /* 0x000000110400780c */ /* 0x000fc40003f64270 */
[----:B------:R-:W-:Y:S01]  /*53a0*/  FSEL R13, R13, -INF , P2 ;  /* 0xff8000000d0d7808 */ /* 0x000fe20001000000 */
[----:B------:R-:W1:Y:S01]  /*53b0*/  MUFU.TANH R20, R165 ;  /* 0x000000a500147308 */ /* 0x000e620000002400 */
[----:B------:R-:W-:Y:S02]  /*53c0*/  FMNMX.FTZ R160, R11, R160, !PT ;  /* 0x000000a00ba07209 */ /* 0x000fe40007810000 */
[----:B------:R-:W-:Y:S02]  /*53d0*/  ISETP.GT.AND P2, PT, R4, 0x18, PT ;  /* 0x000000180400780c */ /* 0x000fe40003f44270 */
[----:B----4-:R-:W-:Y:S02]  /*53e0*/  FSEL R14, R14, -INF , P3 ;  /* 0xff8000000e0e7808 */ /* 0x010fe40001800000 */
[----:B------:R-:W-:Y:S01]  /*53f0*/  FMNMX.FTZ R157, R13, R160, !PT ;  /* 0x000000a00d9d7209 */ /* 0x000fe20007810000 */
[----:B------:R-:W3:Y:S01]  /*5400*/  MUFU.TANH R21, R168 ;  /* 0x000000a800157308 */ /* 0x000ee20000002400 */
[----:B------:R-:W-:-:S02]  /*5410*/  ISETP.GT.AND P3, PT, R4, 0x19, PT ;  /* 0x000000190400780c */ /* 0x000fc40003f64270 */
[----:B--2---:R-:W-:Y:S02]  /*5420*/  FSEL R15, R15, -INF , P2 ;  /* 0xff8000000f0f7808 */ /* 0x004fe40001000000 */
[----:B------:R-:W-:Y:S02]  /*5430*/  FMNMX.FTZ R164, R14, R157, !PT ;  /* 0x0000009d0ea47209 */ /* 0x000fe40007810000 */
[----:B------:R-:W-:Y:S01]  /*5440*/  ISETP.GT.AND P2, PT, R4, 0x20, PT ;  /* 0x000000200400780c */ /* 0x000fe20003f44270 */
[----:B------:R-:W2:Y:S01]  /*5450*/  MUFU.TANH R152, R169 ;  /* 0x000000a900987308 */ /* 0x000ea20000002400 */
        /* <DEDUP_REMOVED lines=9> */
[----:B--2---:R-:W-:Y:S02]  /*54f0*/  FSEL R152, R152, -INF , P3 ;  /* 0xff80000098987808 */ /* 0x004fe40001800000 */
[----:B------:R-:W-:Y:S02]  /*5500*/  ISETP.GT.AND P3, PT, R4, 0x29, PT ;  /* 0x000000290400780c */ /* 0x000fe40003f64270 */
[----:B------:R-:W-:-:S03]  /*5510*/  FMNMX.FTZ R164, R152, R157, !PT ;  /* 0x0000009d98a47209 */ /* 0x000fc60007810000 */
[----:B------:R-:W2:Y:S01]  /*5520*/  MUFU.TANH R176, R176 ;  /* 0x000000b000b07308 */ /* 0x000ea20000002400 */
[----:B-1----:R-:W-:Y:S02]  /*5530*/  FSEL R153, R153, -INF , P2 ;  /* 0xff80000099997808 */ /* 0x002fe40001000000 */
[----:B------:R-:W-:Y:S02]  /*5540*/  ISETP.GT.AND P2, PT, R4, 0x30, PT ;  /* 0x000000300400780c */ /* 0x000fe40003f44270 */
[----:B------:R-:W-:Y:S01]  /*5550*/  FMNMX.FTZ R165, R153, R164, !PT ;  /* 0x000000a499a57209 */ /* 0x000fe20007810000 */
[----:B------:R-:W-:Y:S02]  /*5560*/  FMUL.FTZ R164, R155, UR28 ;  /* 0x0000001c9ba47c20 */ /* 0x000fe40008410000 */
[----:B------:R-:W1:Y:S01]  /*5570*/  MUFU.TANH R160, R177 ;  /* 0x000000b100a07308 */ /* 0x000e620000002400 */
[----:B---3--:R-:W-:Y:S02]  /*5580*/  FSEL R156, R156, -INF , P3 ;  /* 0xff8000009c9c7808 */ /* 0x008fe40001800000 */
[----:B------:R-:W-:-:S02]  /*5590*/  ISETP.GT.AND P3, PT, R4, 0x31, PT ;  /* 0x000000310400780c */ /* 0x000fc40003f64270 */
[----:B------:R-:W-:-:S03]  /*55a0*/  FMNMX.FTZ R165, R156, R165, !PT ;  /* 0x000000a59ca57209 */ /* 0x000fc60007810000 */
[----:B------:R-:W3:Y:S01]  /*55b0*/  MUFU.TANH R180, R180 ;  /* 0x000000b400b47308 */ /* 0x000ee20000002400 */
[----:B--2---:R-:W-:Y:S01]  /*55c0*/  FSEL R154, R176, -INF , P2 ;  /* 0xff800000b09a7808 */ /* 0x004fe20001000000 */
[C---:B------:R-:W-:Y:S01]  /*55d0*/  VIADD R176, R4.reuse, 0x8 ;  /* 0x0000000804b07836 */ /* 0x040fe20000000000 */
[----:B------:R-:W-:Y:S02]  /*55e0*/  ISETP.GT.AND P2, PT, R4, 0x38, PT ;  /* 0x000000380400780c */ /* 0x000fe40003f44270 */
[----:B------:R-:W-:Y:S02]  /*55f0*/  FMNMX.FTZ R165, R154, R165, !PT ;  /* 0x000000a59aa57209 */ /* 0x000fe40007810000 */
[----:B------:R-:W-:Y:S01]  /*5600*/  ISETP.GT.AND P4, PT, R176, 0x20, PT ;  /* 0x00000020b000780c */ /* 0x000fe20003f84270 */
[----:B------:R-:W2:Y:S01]  /*5610*/  MUFU.TANH R157, R181 ;  /* 0x000000b5009d7308 */ /* 0x000ea20000002400 */
[----:B-1----:R-:W-:Y:S02]  /*5620*/  FSEL R160, R160, -INF , P3 ;  /* 0xff800000a0a07808 */ /* 0x002fe40001800000 */
[----:B------:R-:W-:-:S02]  /*5630*/  ISETP.GT.AND P3, PT, R4, 0x39, PT ;  /* 0x000000390400780c */ /* 0x000fc40003f64270 */
[----:B------:R-:W-:Y:S02]  /*5640*/  FMNMX.FTZ R168, R160, R165, !PT ;  /* 0x000000a5a0a87209 */ /* 0x000fe40007810000 */
[----:B------:R-:W-:Y:S01]  /*5650*/  ISETP.GT.AND P5, PT, R176, 0x21, PT ;  /* 0x00000021b000780c */ /* 0x000fe20003fa4270 */
[----:B------:R-:W1:Y:S01]  /*5660*/  MUFU.TANH R161, R161 ;  /* 0x000000a100a17308 */ /* 0x000e620000002400 */
[----:B---3--:R-:W-:Y:S02]  /*5670*/  FSEL R155, R180, -INF , P2 ;  /* 0xff800000b49b7808 */ /* 0x008fe40001000000 */
[----:B------:R-:W-:Y:S02]  /*5680*/  ISETP.GT.AND P2, PT, R176, RZ, PT ;  /* 0x000000ffb000720c */ /* 0x000fe40003f44270 */
[----:B------:R-:W-:-:S03]  /*5690*/  FMNMX.FTZ R168, R155, R168, !PT ;  /* 0x000000a89ba87209 */ /* 0x000fc60007810000 */
[----:B------:R-:W3:Y:S01]  /*56a0*/  MUFU.TANH R164, R164 ;  /* 0x000000a400a47308 */ /* 0x000ee20000002400 */
[----:B--2---:R-:W-:Y:S02]  /*56b0*/  FSEL R157, R157, -INF , P3 ;  /* 0xff8000009d9d7808 */ /* 0x004fe40001800000 */
[----:B------:R-:W-:Y:S02]  /*56c0*/  ISETP.GT.AND P3, PT, R176, 0x1, PT ;  /* 0x00000001b000780c */ /* 0x000fe40003f64270 */
[----:B------:R-:W-:-:S03]  /*56d0*/  FMNMX.FTZ R172, R157, R168, !PT ;  /* 0x000000a89dac7209 */ /* 0x000fc60007810000 */
[----:B------:R-:W2:Y:S02]  /*56e0*/  MUFU.TANH R158, R158 ;  /* 0x0000009e009e7308 */ /* 0x000ea40000002400 */
[----:B------:R-:W4:Y:S06]  /*56f0*/  SHFL.BFLY PT, R173, R172, 0x2, 0x1f ;  /* 0x0c401f00acad7f89 */ /* 0x000f2c00000e0000 */
[----:B------:R1:W5:Y:S08]  /*5700*/  MUFU.TANH R165, R159 ;  /* 0x0000009f00a57308 */ /* 0x0003700000002400 */
[----:B------:R2:W5:Y:S01]  /*5710*/  MUFU.TANH R168, R162 ;  /* 0x000000a200a87308 */ /* 0x0005620000002400 */
[----:B-1----:R-:W-:-:S02]  /*5720*/  FSEL R159, R161, -INF , P2 ;  /* 0xff800000a19f7808 */ /* 0x002fc40001000000 */
[----:B------:R-:W-:Y:S02]  /*5730*/  ISETP.GT.AND P2, PT, R176, 0x8, PT ;  /* 0x00000008b000780c */ /* 0x000fe40003f44270 */
[----:B---3--:R-:W-:Y:S02]  /*5740*/  FSEL R161, R164, -INF , P3 ;  /* 0xff800000a4a17808 */ /* 0x008fe40001800000 */
[----:B------:R-:W-:Y:S01]  /*5750*/  ISETP.GT.AND P3, PT, R176, 0x9, PT ;  /* 0x00000009b000780c */ /* 0x000fe20003f64270 */
[----:B------:R1:W3:Y:S01]  /*5760*/  MUFU.TANH R169, R163 ;  /* 0x000000a300a97308 */ /* 0x0002e20000002400 */
[----:B--2---:R-:W-:Y:S02]  /*5770*/  FMNMX.FTZ R162, R159, R8, !PT ;  /* 0x000000089fa27209 */ /* 0x004fe40007810000 */
[----:B----4-:R-:W-:Y:S02]  /*5780*/  FMNMX.FTZ R177, R172, R173, !PT ;  /* 0x000000adacb17209 */ /* 0x010fe40007810000 */
[----:B------:R-:W-:-:S02]  /*5790*/  FSEL R158, R158, -INF , P2 ;  /* 0xff8000009e9e7808 */ /* 0x000fc40001000000 */
[----:B------:R-:W-:Y:S01]  /*57a0*/  ISETP.GT.AND P2, PT, R176, 0x10, PT ;  /* 0x00000010b000780c */ /* 0x000fe20003f44270 */
[----:B------:R-:W2:Y:S01]  /*57b0*/  MUFU.TANH R166, R166 ;  /* 0x000000a600a67308 */ /* 0x000ea20000002400 */
[----:B-1----:R-:W-:Y:S01]  /*57c0*/  FMNMX.FTZ R163, R161, R162, !PT ;  /* 0x000000a2a1a37209 */ /* 0x002fe20007810000 */
[----:B------:R-:W1:Y:S01]  /*57d0*/  SHFL.BFLY PT, R180, R177, 0x1, 0x1f ;  /* 0x0c201f00b1b47f89 */ /* 0x000e6200000e0000 */
[----:B-----5:R-:W-:Y:S02]  /*57e0*/  FSEL R162, R165, -INF , P3 ;  /* 0xff800000a5a27808 */ /* 0x020fe40001800000 */
[----:B------:R-:W-:Y:S02]  /*57f0*/  FMNMX.FTZ R165, R158, R163, !PT ;  /* 0x000000a39ea57209 */ /* 0x000fe40007810000 */
[----:B------:R-:W-:Y:S01]  /*5800*/  ISETP.GT.AND P3, PT, R176, 0x11, PT ;  /* 0x00000011b000780c */ /* 0x000fe20003f64270 */
[----:B------:R-:W4:Y:S01]  /*5810*/  MUFU.TANH R167, R167 ;  /* 0x000000a700a77308 */ /* 0x000f220000002400 */
[----:B------:R-:W-:-:S02]  /*5820*/  FSEL R163, R168, -INF , P2 ;  /* 0xff800000a8a37808 */ /* 0x000fc40001000000 */
[----:B------:R-:W-:Y:S02]  /*5830*/  FMNMX.FTZ R164, R162, R165, !PT ;  /* 0x000000a5a2a47209 */ /* 0x000fe40007810000 */
[----:B------:R-:W-:Y:S02]  /*5840*/  ISETP.GT.AND P2, PT, R176, 0x18, PT ;  /* 0x00000018b000780c */ /* 0x000fe40003f44270 */
[----:B------:R-:W-:Y:S01]  /*5850*/  FMNMX.FTZ R165, R163, R164, !PT ;  /* 0x000000a4a3a57209 */ /* 0x000fe20007810000 */
[----:B------:R3:W5:Y:S08]  /*5860*/  MUFU.TANH R172, R170 ;  /* 0x000000aa00ac7308 */ /* 0x0007700000002400 */
[----:B------:R4:W1:Y:S01]  /*5870*/  MUFU.TANH R173, R171 ;  /* 0x000000ab00ad7308 */ /* 0x0008620000002400 */
[----:B---3--:R-:W-:-:S02]  /*5880*/  FSEL R170, R169, -INF , P3 ;  /* 0xff800000a9aa7808 */ /* 0x008fc40001800000 */
[----:B------:R-:W-:Y:S02]  /*5890*/  ISETP.GT.AND P3, PT, R176, 0x19, PT ;  /* 0x00000019b000780c */ /* 0x000fe40003f64270 */
[----:B--2---:R-:W-:Y:S02]  /*58a0*/  FSEL R169, R166, -INF , P2 ;  /* 0xff800000a6a97808 */ /* 0x004fe40001000000 */
[----:B------:R-:W-:Y:S01]  /*58b0*/  FMNMX.FTZ R164, R170, R165, !PT ;  /* 0x000000a5aaa47209 */ /* 0x000fe20007810000 */
[----:B------:R-:W2:Y:S01]  /*58c0*/  MUFU.TANH R174, R174 ;  /* 0x000000ae00ae7308 */ /* 0x000ea20000002400 */
[----:B----4-:R-:W-:Y:S02]  /*58d0*/  FSEL R171, R167, -INF , P3 ;  /* 0xff800000a7ab7808 */ /* 0x010fe40001800000 */
[----:B------:R-:W-:Y:S02]  /*58e0*/  FMNMX.FTZ R166, R169, R164, !PT ;  /* 0x000000a4a9a67209 */ /* 0x000fe40007810000 */
[----:B-----5:R-:W-:-:S02]  /*58f0*/  FSEL R164, R172, -INF , P4 ;  /* 0xff800000aca47808 */ /* 0x020fc40002000000 */
[----:B------:R-:W-:Y:S01]  /*5900*/  FMNMX.FTZ R165, R171, R166, !PT ;  /* 0x000000a6aba57209 */ /* 0x000fe20007810000 */
[----:B------:R-:W3:Y:S01]  /*5910*/  MUFU.TANH R175, R175 ;  /* 0x000000af00af7308 */ /* 0x000ee20000002400 */
[----:B-1----:R-:W-:Y:S02]  /*5920*/  FMNMX.FTZ R4, R177, R180, !PT ;  /* 0x000000b4b1047209 */ /* 0x002fe40007810000 */
[----:B------:R-:W-:Y:S02]  /*5930*/  ISETP.GT.AND P3, PT, R176, 0x28, PT ;  /* 0x00000028b000780c */ /* 0x000fe40003f64270 */
[----:B------:R-:W-:Y:S01]  /*5940*/  FSEL R166, R173, -INF , P5 ;  /* 0xff800000ada67808 */ /* 0x000fe20002800000 */
[----:B------:R-:W-:Y:S01]  /*5950*/  FMUL.FTZ R173, R4, UR10 ;  /* 0x0000000a04ad7c20 */ /* 0x000fe20008410000 */
[----:B------:R-:W-:Y:S01]  /*5960*/  FMNMX.FTZ R167, R164, R165, !PT ;  /* 0x000000a5a4a77209 */ /* 0x000fe20007810000 */
[----:B------:R-:W1:Y:S01]  /*5970*/  MUFU.TANH R168, R178 ;  /* 0x000000b200a87308 */ /* 0x000e620000002400 */
[----:B------:R-:W-:-:S02]  /*5980*/  ISETP.GT.AND P2, PT, R176, 0x29, PT ;  /* 0x00000029b000780c */ /* 0x000fc40003f44270 */
[----:B--2---:R-:W-:Y:S02]  /*5990*/  FSEL R165, R174, -INF , P3 ;  /* 0xff800000aea57808 */ /* 0x004fe40001800000 */
[----:B------:R-:W-:Y:S02]  /*59a0*/  FMNMX.FTZ R172, R166, R167, !PT ;  /* 0x000000a7a6ac7209 */ /* 0x000fe40007810000 */
[----:B------:R-:W-:Y:S01]  /*59b0*/  FSETP.NEU.FTZ.AND P5, PT, R4, -INF , PT ;  /* 0xff8000000400780b */ /* 0x000fe20003fbd000 */
[----:B------:R-:W2:Y:S01]  /*59c0*/  MUFU.TANH R179, R179 ;  /* 0x000000b300b37308 */ /* 0x000ea20000002400 */
[----:B------:R-:W-:Y:S02]  /*59d0*/  ISETP.GT.AND P4, PT, R176, 0x30, PT ;  /* 0x00000030b000780c */ /* 0x000fe40003f84270 */
[----:B---3--:R-:W-:Y:S02]  /*59e0*/  FSEL R167, R175, -INF , P2 ;  /* 0xff800000afa77808 */ /* 0x008fe40001000000 */
[----:B------:R-:W-:-:S02]  /*59f0*/  FMNMX.FTZ R172, R165, R172, !PT ;  /* 0x000000aca5ac7209 */ /* 0x000fc40007810000 */
[----:B------:R-:W-:Y:S01]  /*5a00*/  FSEL R192, R173, RZ, P5 ;  /* 0x000000ffadc07208 */ /* 0x000fe20002800000 */
[----:B------:R-:W3:Y:S01]  /*5a10*/  MUFU.TANH R182, R182 ;  /* 0x000000b600b67308 */ /* 0x000ee20000002400 */
[----:B------:R-:W-:Y:S02]  /*5a20*/  ISETP.GT.AND P2, PT, R176, 0x31, PT ;  /* 0x00000031b000780c */ /* 0x000fe40003f44270 */
[----:B-1----:R-:W-:Y:S01]  /*5a30*/  FSEL R168, R168, -INF , P4 ;  /* 0xff800000a8a87808 */ /* 0x002fe20002000000 */
[--C-:B------:R-:W-:Y:S01]  /*5a40*/  FFMA.FTZ R178, R12, UR10, -R192.reuse ;  /* 0x0000000a0cb27c23 */ /* 0x100fe200080108c0 */
[----:B------:R-:W-:Y:S01]  /*5a50*/  FMNMX.FTZ R173, R167, R172, !PT ;  /* 0x000000aca7ad7209 */ /* 0x000fe20007810000 */
[--C-:B------:R-:W-:Y:S01]  /*5a60*/  FFMA.FTZ R160, R160, UR10, -R192.reuse ;  /* 0x0000000aa0a07c23 */ /* 0x100fe200080108c0 */
[----:B------:R-:W-:Y:S01]  /*5a70*/  ISETP.GT.AND P3, PT, R176, 0x38, PT ;  /* 0x00000038b000780c */ /* 0x000fe20003f64270 */
[----:B------:R-:W1:Y:S01]  /*5a80*/  MUFU.TANH R183, R183 ;  /* 0x000000b700b77308 */ /* 0x000e620000002400 */
[----:B--2---:R-:W-:Y:S01]  /*5a90*/  FSEL R12, R179, -INF , P2 ;  /* 0xff800000b30c7808 */ /* 0x004fe20001000000 */
[--C-:B------:R-:W-:Y:S01]  /*5aa0*/  FFMA.FTZ R179, R10, UR10, -R192.reuse ;  /* 0x0000000a0ab37c23 */ /* 0x100fe200080108c0 */
[----:B------:R-:W-:Y:S01]  /*5ab0*/  FMNMX.FTZ R175, R168, R173, !PT ;  /* 0x000000ada8af7209 */ /* 0x000fe20007810000 */
[--C-:B------:R-:W-:Y:S01]  /*5ac0*/  FFMA.FTZ R181, R155, UR10, -R192.reuse ;  /* 0x0000000a9bb57c23 */ /* 0x100fe200080108c0 */
[----:B------:R-:W-:Y:S01]  /*5ad0*/  ISETP.GT.AND P2, PT, R176, 0x39, PT ;  /* 0x00000039b000780c */ /* 0x000fe20003f44270 */
[--C-:B------:R-:W-:Y:S01]  /*5ae0*/  FFMA.FTZ R14, R14, UR10, -R192.reuse ;  /* 0x0000000a0e0e7c23 */ /* 0x100fe200080108c0 */
[----:B------:R-:W-:Y:S01]  /*5af0*/  FMNMX.FTZ R174, R12, R175, !PT ;  /* 0x000000af0cae7209 */ /* 0x000fe20007810000 */
[----:B------:R2:W-:Y:S01]  /*5b00*/  MUFU.EX2 R172, R178 ;  /* 0x000000b200ac7308 */ /* 0x0005e20000000800 */
[----:B---3--:R-:W-:Y:S01]  /*5b10*/  FSEL R173, R182, -INF , P3 ;  /* 0xff800000b6ad7808 */ /* 0x008fe20001800000 */
[--C-:B------:R-:W-:Y:S01]  /*5b20*/  FFMA.FTZ R182, R157, UR10, -R192.reuse ;  /* 0x0000000a9db67c23 */ /* 0x100fe200080108c0 */
[----:B------:R-:W-:-:S02]  /*5b30*/  FFMA.FTZ R20, R20, UR10, -R192 ;  /* 0x0000000a14147c23 */ /* 0x000fc400080108c0 */
[----:B------:R-:W-:Y:S01]  /*5b40*/  FMNMX.FTZ R177, R173, R174, !PT ;  /* 0x000000aeadb17209 */ /* 0x000fe20007810000 */
[--C-:B------:R-:W-:Y:S02]  /*5b50*/  FFMA.FTZ R174, R3, UR10, -R192.reuse ;  /* 0x0000000a03ae7c23 */ /* 0x100fe400080108c0 */
[----:B------:R3:W-:Y:S01]  /*5b60*/  MUFU.EX2 R175, R179 ;  /* 0x000000b300af7308 */ /* 0x0007e20000000800 */
[----:B-1----:R-:W-:Y:S01]  /*5b70*/  FSEL R10, R183, -INF , P2 ;  /* 0xff800000b70a7808 */ /* 0x002fe20001000000 */
[----:B--2---:R-:W-:-:S03]  /*5b80*/  FFMA.FTZ R178, R156, UR10, -R192 ;  /* 0x0000000a9cb27c23 */ /* 0x004fc600080108c0 */
[----:B------:R-:W-:Y:S01]  /*5b90*/  FMNMX.FTZ R3, R10, R177, !PT ;  /* 0x000000b10a037209 */ /* 0x000fe20007810000 */
[--C-:B------:R-:W-:Y:S01]  /*5ba0*/  FFMA.FTZ R177, R11, UR10, -R192.reuse ;  /* 0x0000000a0bb17c23 */ /* 0x100fe200080108c0 */
[--C-:B------:R-:W-:Y:S01]  /*5bb0*/  FFMA.FTZ R11, R13, UR10, -R192.reuse ;  /* 0x0000000a0d0b7c23 */ /* 0x100fe200080108c0 */
[--C-:B------:R-:W-:Y:S01]  /*5bc0*/  FFMA.FTZ R13, R15, UR10, -R192.reuse ;  /* 0x0000000a0f0d7c23 */ /* 0x100fe200080108c0 */
[--C-:B---3--:R-:W-:Y:S01]  /*5bd0*/  FFMA.FTZ R179, R154, UR10, -R192.reuse ;  /* 0x0000000a9ab37c23 */ /* 0x108fe200080108c0 */
[----:B------:R-:W1:Y:S01]  /*5be0*/  SHFL.BFLY PT, R176, R3, 0x2, 0x1f ;  /* 0x0c401f0003b07f89 */ /* 0x000e6200000e0000 */
[----:B------:R-:W-:Y:S01]  /*5bf0*/  FSEL R154, R4, RZ, P5 ;  /* 0x000000ff049a7208 */ /* 0x000fe20002800000 */
[--C-:B------:R-:W-:Y:S01]  /*5c00*/  FFMA.FTZ R15, R21, UR10, -R192.reuse ;  /* 0x0000000a150f7c23 */ /* 0x100fe200080108c0 */
[----:B------:R-:W-:Y:S01]  /*5c10*/  FFMA.FTZ R21, R153, UR10, -R192 ;  /* 0x0000000a99157c23 */ /* 0x000fe200080108c0 */
[----:B------:R-:W-:Y:S02]  /*5c20*/  MUFU.EX2 R174, R174 ;  /* 0x000000ae00ae7308 */ /* 0x000fe40000000800 */
[----:B------:R-:W-:-:S04]  /*5c30*/  FADD.FTZ R154, -R154, R9 ;  /* 0x000000099a9a7221 */ /* 0x000fc80000010100 */
[----:B------:R-:W-:Y:S02]  /*5c40*/  FMUL.FTZ R9, R154, UR10 ;  /* 0x0000000a9a097c20 */ /* 0x000fe40008410000 */
[----:B------:R-:W-:Y:S08]  /*5c50*/  MUFU.EX2 R177, R177 ;  /* 0x000000b100b17308 */ /* 0x000ff00000000800 */
[----:B------:R-:W2:Y:S01]  /*5c60*/  MUFU.EX2 R9, R9 ;  /* 0x0000000900097308 */ /* 0x000ea20000000800 */
[----:B-1----:R-:W-:Y:S01]  /*5c70*/  FMNMX.FTZ R180, R3, R176, !PT ;  /* 0x000000b003b47209 */ /* 0x002fe20007810000 */
[----:B------:R-:W-:-:S06]  /*5c80*/  FFMA.FTZ R176, R152, UR10, -R192 ;  /* 0x0000000a98b07c23 */ /* 0x000fcc00080108c0 */
[----:B------:R-:W-:Y:S01]  /*5c90*/  MUFU.EX2 R11, R11 ;  /* 0x0000000b000b7308 */ /* 0x000fe20000000800 */
[----:B------:R-:W1:Y:S07]  /*5ca0*/  SHFL.BFLY PT, R3, R180, 0x1, 0x1f ;  /* 0x0c201f00b4037f89 */ /* 0x000e6e00000e0000 */
[----:B------:R-:W-:Y:S01]  /*5cb0*/  MUFU.EX2 R14, R14 ;  /* 0x0000000e000e7308 */ /* 0x000fe20000000800 */
[-C--:B--2---:R-:W-:Y:S01]  /*5cc0*/  FMUL.FTZ R24, R24, R9.reuse ;  /* 0x0000000918187220 */ /* 0x084fe20000410000 */
        /* <DEDUP_REMOVED lines=15> */
[----:B-1----:R-:W-:Y:S01]  /*5dc0*/  FMNMX.FTZ R3, R180, R3, !PT ;  /* 0x00000003b4037209 */ /* 0x002fe20007810000 */
[-C--:B------:R-:W-:Y:S01]  /*5dd0*/  FMUL.FTZ R52, R52, R9.reuse ;  /* 0x0000000934347220 */ /* 0x080fe20000410000 */
[-C--:B------:R-:W-:Y:S01]  /*5de0*/  FMUL.FTZ R53, R53, R9.reuse ;  /* 0x0000000935357220 */ /* 0x080fe20000410000 */
[-C--:B------:R-:W-:Y:S01]  /*5df0*/  FMUL.FTZ R56, R56, R9.reuse ;  /* 0x0000000938387220 */ /* 0x080fe20000410000 */
[C---:B------:R-:W-:Y:S01]  /*5e00*/  FSETP.NEU.FTZ.AND P2, PT, R3.reuse, -INF , PT ;  /* 0xff8000000300780b */ /* 0x040fe20003f5d000 */
[----:B------:R-:W-:Y:S01]  /*5e10*/  FMUL.FTZ R152, R3, UR10 ;  /* 0x0000000a03987c20 */ /* 0x000fe20008410000 */
[-C--:B------:R-:W-:Y:S01]  /*5e20*/  FMUL.FTZ R57, R57, R9.reuse ;  /* 0x0000000939397220 */ /* 0x080fe20000410000 */
[----:B------:R1:W-:Y:S01]  /*5e30*/  MUFU.EX2 R180, R160 ;  /* 0x000000a000b47308 */ /* 0x0003e20000000800 */
[-C--:B------:R-:W-:Y:S01]  /*5e40*/  FMUL.FTZ R60, R60, R9.reuse ;  /* 0x000000093c3c7220 */ /* 0x080fe20000410000 */
[-C--:B------:R-:W-:Y:S01]  /*5e50*/  FMUL.FTZ R61, R61, R9.reuse ;  /* 0x000000093d3d7220 */ /* 0x080fe20000410000 */
[----:B------:R-:W-:Y:S01]  /*5e60*/  FSEL R152, R152, RZ, P2 ;  /* 0x000000ff98987208 */ /* 0x000fe20001000000 */
[-C--:B------:R-:W-:Y:S01]  /*5e70*/  FMUL.FTZ R64, R64, R9.reuse ;  /* 0x0000000940407220 */ /* 0x080fe20000410000 */
[-C--:B------:R-:W-:Y:S01]  /*5e80*/  FMUL.FTZ R65, R65, R9.reuse ;  /* 0x0000000941417220 */ /* 0x080fe20000410000 */
[-C--:B------:R-:W-:Y:S01]  /*5e90*/  FMUL.FTZ R68, R68, R9.reuse ;  /* 0x0000000944447220 */ /* 0x080fe20000410000 */
[----:B------:R-:W-:Y:S01]  /*5ea0*/  FMUL.FTZ R69, R69, R9 ;  /* 0x0000000945457220 */ /* 0x000fe20000410000 */
[--C-:B------:R-:W-:Y:S01]  /*5eb0*/  FFMA.FTZ R156, R161, UR10, -R152.reuse ;  /* 0x0000000aa19c7c23 */ /* 0x100fe20008010898 */
[----:B------:R-:W-:Y:S01]  /*5ec0*/  FSEL R161, R3, RZ, P2 ;  /* 0x000000ff03a17208 */ /* 0x000fe20001000000 */
[--C-:B------:R-:W-:Y:S01]  /*5ed0*/  FFMA.FTZ R153, R159, UR10, -R152.reuse ;  /* 0x0000000a9f997c23 */ /* 0x100fe20008010898 */
[--C-:B------:R-:W-:Y:S01]  /*5ee0*/  FFMA.FTZ R155, R158, UR10, -R152.reuse ;  /* 0x0000000a9e9b7c23 */ /* 0x100fe20008010898 */
[----:B-1----:R-:W-:Y:S01]  /*5ef0*/  FFMA.FTZ R160, R170, UR10, -R152 ;  /* 0x0000000aaaa07c23 */ /* 0x002fe20008010898 */
[----:B------:R-:W-:Y:S01]  /*5f00*/  MOV R170, UR30 ;  /* 0x0000001e00aa7c02 */ /* 0x000fe20008000f00 */
[----:B------:R-:W-:Y:S01]  /*5f10*/  FADD.FTZ R161, -R161, R8 ;  /* 0x00000008a1a17221 */ /* 0x000fe20000010100 */
[----:B------:R-:W-:Y:S01]  /*5f20*/  MUFU.EX2 R156, R156 ;  /* 0x0000009c009c7308 */ /* 0x000fe20000000800 */
[--C-:B------:R-:W-:Y:S01]  /*5f30*/  FFMA.FTZ R158, R162, UR10, -R152.reuse ;  /* 0x0000000aa29e7c23 */ /* 0x100fe20008010898 */
[----:B------:R-:W-:Y:S01]  /*5f40*/  @!P1 IADD3 R154, R170, 0x28c40, RZ ;  /* 0x00028c40aa9a9810 */ /* 0x000fe20007ffe0ff */
[----:B------:R-:W-:Y:S01]  /*5f50*/  FMUL.FTZ R8, R161, UR10 ;  /* 0x0000000aa1087c20 */ /* 0x000fe20008410000 */
[--C-:B------:R-:W-:Y:S01]  /*5f60*/  FFMA.FTZ R157, R163, UR10, -R152.reuse ;  /* 0x0000000aa39d7c23 */ /* 0x100fe20008010898 */
[----:B------:R-:W-:Y:S01]  /*5f70*/  IADD3 R163, -R17, RZ, RZ ;  /* 0x000000ff11a37210 */ /* 0x000fe20007ffe1ff */
[----:B------:R-:W-:Y:S01]  /*5f80*/  FFMA.FTZ R159, R169, UR10, -R152 ;  /* 0x0000000aa99f7c23 */ /* 0x000fe20008010898 */
[----:B------:R-:W-:Y:S01]  /*5f90*/  @!P1 PRMT R154, RZ, 0x654, R154 ;  /* 0x00000654ff9a9816 */ /* 0x000fe2000000009a */
[----:B------:R-:W-:Y:S01]  /*5fa0*/  MUFU.EX2 R153, R153 ;  /* 0x0000009900997308 */ /* 0x000fe20000000800 */
[----:B------:R-:W-:Y:S01]  /*5fb0*/  ISETP.NE.AND P2, PT, R16, R163, PT ;  /* 0x000000a31000720c */ /* 0x000fe20003f45270 */
[--C-:B------:R-:W-:Y:S01]  /*5fc0*/  FFMA.FTZ R162, R171, UR10, -R152.reuse ;  /* 0x0000000aaba27c23 */ /* 0x100fe20008010898 */
[----:B------:R1:W-:Y:S01]  /*5fd0*/  @!P1 SYNCS.ARRIVE.TRANS64.RED.A1T0 RZ, [R154+URZ], RZ ;  /* 0x000000ff9aff99a7 */ /* 0x0003e2000810043f */
[--C-:B------:R-:W-:Y:S01]  /*5fe0*/  FFMA.FTZ R161, R164, UR10, -R152.reuse ;  /* 0x0000000aa4a17c23 */ /* 0x100fe20008010898 */
[----:B------:R-:W-:Y:S01]  /*5ff0*/  MOV R163, UR29 ;  /* 0x0000001d00a37c02 */ /* 0x000fe20008000f00 */
[--C-:B------:R-:W-:Y:S01]  /*6000*/  FFMA.FTZ R164, R166, UR10, -R152.reuse ;  /* 0x0000000aa6a47c23 */ /* 0x100fe20008010898 */
[--C-:B------:R-:W-:Y:S01]  /*6010*/  FFMA.FTZ R165, R165, UR10, -R152.reuse ;  /* 0x0000000aa5a57c23 */ /* 0x100fe20008010898 */
[----:B------:R-:W2:Y:S01]  /*6020*/  MUFU.EX2 R8, R8 ;  /* 0x0000000800087308 */ /* 0x000ea20000000800 */
[--C-:B------:R-:W-:Y:S01]  /*6030*/  FFMA.FTZ R167, R167, UR10, -R152.reuse ;  /* 0x0000000aa7a77c23 */ /* 0x100fe20008010898 */
[----:B------:R-:W-:Y:S01]  /*6040*/  FFMA.FTZ R168, R168, UR10, -R152 ;  /* 0x0000000aa8a87c23 */ /* 0x000fe20008010898 */
[----:B-1----:R-:W-:Y:S01]  /*6050*/  FFMA.FTZ R154, R9, R5, R172 ;  /* 0x00000005099a7223 */ /* 0x002fe200000100ac */
[--C-:B------:R-:W-:Y:S01]  /*6060*/  FFMA.FTZ R12, R12, UR10, -R152.reuse ;  /* 0x0000000a0c0c7c23 */ /* 0x100fe20008010898 */
[----:B------:R-:W-:Y:S01]  /*6070*/  FFMA.FTZ R173, R173, UR10, -R152 ;  /* 0x0000000aadad7c23 */ /* 0x000fe20008010898 */
[----:B------:R-:W-:-:S02]  /*6080*/  @!P2 IMAD R5, R163, 0x40, R2 ;  /* 0x00000040a305a824 */ /* 0x000fc400078e0202 */
[----:B------:R-:W-:Y:S01]  /*6090*/  FADD.FTZ R171, R175, R154 ;  /* 0x0000009aafab7221 */ /* 0x000fe20000010000 */
[----:B------:R-:W1:Y:S01]  /*60a0*/  MUFU.EX2 R155, R155 ;  /* 0x0000009b009b7308 */ /* 0x000e620000000800 */
[----:B------:R-:W-:Y:S01]  /*60b0*/  FFMA.FTZ R10, R10, UR10, -R152 ;  /* 0x0000000a0a0a7c23 */ /* 0x000fe20008010898 */
[-C--:B------:R-:W-:Y:S01]  /*60c0*/  FMUL.FTZ R72, R72, R9.reuse ;  /* 0x0000000948487220 */ /* 0x080fe20000410000 */
[----:B------:R-:W-:Y:S01]  /*60d0*/  FADD.FTZ R154, R174, R171 ;  /* 0x000000abae9a7221 */ /* 0x000fe20000010000 */
[----:B------:R-:W-:Y:S01]  /*60e0*/  @!P2 LEA R5, R5, UR48, 0x2 ;  /* 0x000000300505ac11 */ /* 0x000fe2000f8e10ff */
[-C--:B------:R-:W-:Y:S01]  /*60f0*/  FMUL.FTZ R73, R73, R9.reuse ;  /* 0x0000000949497220 */ /* 0x080fe20000410000 */
[----:B------:R-:W-:Y:S01]  /*6100*/  FMUL.FTZ R76, R76, R9 ;  /* 0x000000094c4c7220 */ /* 0x000fe20000410000 */
[----:B------:R-:W-:Y:S01]  /*6110*/  FADD.FTZ R154, R177, R154 ;  /* 0x0000009ab19a7221 */ /* 0x000fe20000010000 */
[----:B------:R-:W3:Y:S01]  /*6120*/  MUFU.EX2 R158, R158 ;  /* 0x0000009e009e7308 */ /* 0x000ee20000000800 */
[----:B--2---:R-:W-:Y:S01]  /*6130*/  FFMA.FTZ R169, R8, R6, R153 ;  /* 0x0000000608a97223 */ /* 0x004fe20000010099 */
[----:B------:R-:W-:Y:S01]  /*6140*/  @!P2 STS [R5+0x28800], R9 ;  /* 0x028800090500a388 */ /* 0x000fe20000000800 */
[C---:B------:R-:W-:Y:S01]  /*6150*/  F2FP.BF16.F32.PACK_AB R153, R156.reuse, R153 ;  /* 0x000000999c99723e */ /* 0x040fe200000010ff */
[----:B------:R-:W-:Y:S01]  /*6160*/  FMUL.FTZ R77, R77, R9 ;  /* 0x000000094d4d7220 */ /* 0x000fe20000410000 */
[----:B------:R-:W-:Y:S01]  /*6170*/  FADD.FTZ R6, R156, R169 ;  /* 0x000000a99c067221 */ /* 0x000fe20000010000 */
[----:B------:R2:W-:Y:S01]  /*6180*/  @!P2 STS [R5+0x28820], R8 ;  /* 0x028820080500a388 */ /* 0x0005e20000000800 */
[----:B------:R-:W-:Y:S01]  /*6190*/  F2FP.BF16.F32.PACK_AB R156, R14, R11 ;  /* 0x0000000b0e9c723e */ /* 0x000fe200000010ff */
        /* <DEDUP_REMOVED lines=57> */
[----:B-1----:R-:W-:Y:S01]  /*6530*/  FADD.FTZ R165, R11, R154 ;  /* 0x0000009a0ba57221 */ /* 0x002fe20000010000 */
[----:B------:R-:W-:Y:S01]  /*6540*/  FADD.FTZ R154, R160, R169 ;  /* 0x000000a9a09a7221 */ /* 0x000fe20000010000 */
[-C--:B------:R-:W-:Y:S01]  /*6550*/  FMUL.FTZ R42, R42, R8.reuse ;  /* 0x000000082a2a7220 */ /* 0x080fe20000410000 */
[----:B------:R-:W-:Y:S01]  /*6560*/  FMUL.FTZ R43, R43, R8 ;  /* 0x000000082b2b7220 */ /* 0x000fe20000410000 */
[----:B------:R-:W-:Y:S01]  /*6570*/  FADD.FTZ R152, R14, R165 ;  /* 0x000000a50e987221 */ /* 0x000fe20000010000 */
[----:B---3--:R-:W-:Y:S01]  /*6580*/  FADD.FTZ R169, R159, R154 ;  /* 0x0000009a9fa97221 */ /* 0x008fe20000010000 */
[----:B------:R-:W-:Y:S01]  /*6590*/  F2FP.BF16.F32.PACK_AB R154, R177, R174 ;  /* 0x000000aeb19a723e */ /* 0x000fe200000010ff */
[----:B------:R-:W1:Y:S01]  /*65a0*/  MUFU.EX2 R176, R176 ;  /* 0x000000b000b07308 */ /* 0x000e620000000800 */
[----:B----4-:R-:W-:Y:S01]  /*65b0*/  F2FP.BF16.F32.PACK_AB R159, R162, R159 ;  /* 0x0000009fa29f723e */ /* 0x010fe200000010ff */
        /* <DEDUP_REMOVED lines=17> */
[----:B------:R-:W-:Y:S01]  /*66d0*/  FADD.FTZ R172, R162, R169 ;  /* 0x000000a9a2ac7221 */ /* 0x000fe20000010000 */
[----:B------:R-:W-:Y:S01]  /*66e0*/  BAR.SYNC.DEFER_BLOCKING 0xf, 0x100 ;  /* 0x03c4000000007b1d */ /* 0x000fe20000010000 */
[----:B------:R-:W-:Y:S01]  /*66f0*/  FADD.FTZ R166, R20, R167 ;  /* 0x000000a714a67221 */ /* 0x000fe20000010000 */
[----:B-1----:R-:W-:Y:S01]  /*6700*/  F2FP.BF16.F32.PACK_AB R160, R176, R15 ;  /* 0x0000000fb0a0723e */ /* 0x002fe200000010ff */
[----:B------:R-:W-:Y:S01]  /*6710*/  FADD.FTZ R169, R161, R172 ;  /* 0x000000aca1a97221 */ /* 0x000fe20000010000 */
[C---:B------:R-:W-:Y:S01]  /*6720*/  F2FP.BF16.F32.PACK_AB R161, R164.reuse, R161 ;  /* 0x000000a1a4a1723e */ /* 0x040fe200000010ff */
[----:B------:R-:W-:Y:S01]  /*6730*/  FADD.FTZ R167, R15, R166 ;  /* 0x000000a60fa77221 */ /* 0x000fe20000010000 */
[----:B------:R-:W1:Y:S01]  /*6740*/  MUFU.EX2 R165, R168 ;  /* 0x000000a800a57308 */ /* 0x000e620000000800 */
[----:B------:R-:W-:Y:S01]  /*6750*/  FADD.FTZ R166, R164, R169 ;  /* 0x000000a9a4a67221 */ /* 0x000fe20000010000 */
[-C--:B------:R-:W-:Y:S01]  /*6760*/  FMUL.FTZ R71, R71, R8.reuse ;  /* 0x0000000847477220 */ /* 0x080fe20000410000 */
[----:B------:R-:W-:Y:S01]  /*6770*/  FADD.FTZ R158, R176, R167 ;  /* 0x000000a7b09e7221 */ /* 0x000fe20000010000 */
[-C--:B------:R-:W-:Y:S01]  /*6780*/  FMUL.FTZ R74, R74, R8.reuse ;  /* 0x000000084a4a7220 */ /* 0x080fe20000410000 */
[----:B------:R-:W-:Y:S01]  /*6790*/  FADD.FTZ R11, R163, R166 ;  /* 0x000000a6a30b7221 */ /* 0x000fe20000010000 */
[----:B----4-:R-:W-:Y:S01]  /*67a0*/  F2FP.BF16.F32.PACK_AB R163, R6, R163 ;  /* 0x000000a306a3723e */ /* 0x010fe200000010ff */
[----:B--2---:R-:W-:Y:S01]  /*67b0*/  FADD.FTZ R5, R21, R158 ;  /* 0x0000009e15057221 */ /* 0x004fe20000010000 */
[----:B------:R-:W2:Y:S01]  /*67c0*/  MUFU.EX2 R178, R178 ;  /* 0x000000b200b27308 */ /* 0x000ea20000000800 */
[----:B------:R-:W-:Y:S01]  /*67d0*/  F2FP.BF16.F32.PACK_AB R158, R20, R13 ;  /* 0x0000000d149e723e */ /* 0x000fe200000010ff */
[----:B------:R-:W-:Y:S01]  /*67e0*/  FADD.FTZ R20, R6, R11 ;  /* 0x0000000b06147221 */ /* 0x000fe20000010000 */
[-C--:B------:R-:W-:Y:S01]  /*67f0*/  FMUL.FTZ R75, R75, R8.reuse ;  /* 0x000000084b4b7220 */ /* 0x080fe20000410000 */
[-C--:B------:R-:W-:Y:S01]  /*6800*/  FMUL.FTZ R78, R78, R8.reuse ;  /* 0x000000084e4e7220 */ /* 0x080fe20000410000 */
        /* <DEDUP_REMOVED lines=9> */
[----:B------:R1:W-:Y:S01]  /*68a0*/  STSM.16.M88.4 [R23], R156 ;  /* 0x0000009c17007844 */ /* 0x0003e20000000200 */
[-C--:B------:R-:W-:Y:S01]  /*68b0*/  FMUL.FTZ R91, R91, R8.reuse ;  /* 0x000000085b5b7220 */ /* 0x080fe20000410000 */
[----:B------:R-:W4:Y:S01]  /*68c0*/  MUFU.EX2 R179, R179 ;  /* 0x000000b300b37308 */ /* 0x000f220000000800 */
        /* <DEDUP_REMOVED lines=17> */
[----:B------:R-:W-:Y:S01]  /*69e0*/  F2FP.BF16.F32.PACK_AB R164, R180, R179 ;  /* 0x000000b3b4a4723e */ /* 0x000fe200000010ff */
[-C--:B------:R-:W-:Y:S01]  /*69f0*/  FMUL.FTZ R111, R111, R8.reuse ;  /* 0x000000086f6f7220 */ /* 0x080fe20000410000 */
[-C--:B------:R-:W-:Y:S01]  /*6a00*/  FMUL.FTZ R114, R114, R8.reuse ;  /* 0x0000000872727220 */ /* 0x080fe20000410000 */
[----:B------:R-:W-:Y:S01]  /*6a10*/  FADD.FTZ R14, R180, R5 ;  /* 0x00000005b40e7221 */ /* 0x000fe20000010000 */
        /* <DEDUP_REMOVED lines=18> */
[-C--:B------:R-:W-:Y:S01]  /*6b40*/  FMUL.FTZ R143, R143, R8.reuse ;  /* 0x000000088f8f7220 */ /* 0x080fe20000410000 */
[C---:B----4-:R-:W-:Y:S01]  /*6b50*/  F2FP.BF16.F32.PACK_AB R166, R182.reuse, R181 ;  /* 0x000000b5b6a6723e */ /* 0x050fe200000010ff */
[----:B------:R-:W-:Y:S01]  /*6b60*/  FADD.FTZ R5, R182, R5 ;  /* 0x00000005b6057221 */ /* 0x000fe20000010000 */
[-C--:B------:R-:W-:Y:S01]  /*6b70*/  FMUL.FTZ R146, R146, R8.reuse ;  /* 0x0000000892927220 */ /* 0x080fe20000410000 */
[-C--:B------:R-:W-:Y:S01]  /*6b80*/  FMUL.FTZ R147, R147, R8.reuse ;  /* 0x0000000893937220 */ /* 0x080fe20000410000 */
[-C--:B------:R-:W-:Y:S01]  /*6b90*/  FMUL.FTZ R150, R150, R8.reuse ;  /* 0x0000000896967220 */ /* 0x080fe20000410000 */
[----:B------:R-:W-:Y:S01]  /*6ba0*/  FMUL.FTZ R151, R151, R8 ;  /* 0x0000000897977220 */ /* 0x000fe20000410000 */
[C---:B--2---:R-:W-:Y:S01]  /*6bb0*/  F2FP.BF16.F32.PACK_AB R167, R10.reuse, R167 ;  /* 0x000000a70aa7723e */ /* 0x044fe200000010ff */
[----:B------:R-:W-:-:S04]  /*6bc0*/  FADD.FTZ R6, R10, R11 ;  /* 0x0000000b0a067221 */ /* 0x000fc80000010000 */
[----:B------:R1:W-:Y:S01]  /*6bd0*/  STSM.16.M88.4 [R22], R164 ;  /* 0x000000a416007844 */ /* 0x0003e20000000200 */
[----:B------:R-:W-:Y:S05]  /*6be0*/  @!P0 BRA `(.L_x_5817) ;  /* 0x0000000000048947 */ /* 0x000fea0003800000 */
[----:B------:R-:W-:Y:S01]  /*6bf0*/  BPT.TRAP 0x1 ;  /* 0x000000040000795c */ /* 0x000fe20000300000 */
.L_x_5817:
[----:B------:R2:W3:Y:S01]  /*6c00*/  SYNCS.PHASECHK.TRANS64.TRYWAIT P2, [UR30+0x28c50], R7 ;  /* 0x028c5007ff0075a7 */ /* 0x0004e2000804015e */
[----:B------:R-:W-:Y:S05]  /*6c10*/  @!P0 BRA `(.L_x_5818) ;  /* 0x0000000000048947 */ /* 0x000fea0003800000 */
[----:B------:R-:W-:Y:S01]  /*6c20*/  BPT.TRAP 0x1 ;  /* 0x000000040000795c */ /* 0x000fe20000300000 */
.L_x_5818:
[----:B---3--:R-:W-:Y:S05]  /*6c30*/  @P2 BRA `(.L_x_5819) ;  /* 0x0000000000082947 */ /* 0x008fea0003800000 */
[----:B------:R-:W3:Y:S02]  /*6c40*/  SYNCS.PHASECHK.TRANS64.TRYWAIT P2, [UR30+0x28c50], R7 ;  /* 0x028c5007ff0075a7 */ /* 0x000ee4000804015e */
[----:B---3--:R-:W-:Y:S05]  /*6c50*/  @!P2 BRA `(.L_x_5820) ;  /* 0x000000780004a947 */ /* 0x008fea0003800000 */
.L_x_5819:
[----:B------:R-:W-:Y:S01]  /*6c60*/  ULEA UR11, UR39, UR41, 0xc ;  /* 0x00000029270b7291 */ /* 0x000fe2000f8e603f */
[----:B------:R-:W-:Y:S01]  /*6c70*/  WARPGROUP.ARRIVE ;  /* 0x00000000000079c5 */ /* 0x000fe20000000000 */
[----:B------:R-:W-:Y:S01]  /*6c80*/  UMOV UR7, 0x40000040 ;  /* 0x4000004000077882 */ /* 0x000fe20000000000 */
[----:B------:R-:W-:Y:S01]  /*6c90*/  UISETP.GT.AND UP0, UPT, UR22, UR23, UPT ;  /* 0x000000171600728c */ /* 0x000fe2000bf04270 */
[----:B---3--:R-:W-:Y:S01]  /*6ca0*/  @!P1 IADD3 R170, R170, 0x28c60, RZ ;  /* 0x00028c60aaaa9810 */ /* 0x008fe20007ffe0ff */
[----:B------:R-:W-:Y:S01]  /*6cb0*/  UIADD3 UR22, UR22, -0x1, URZ ;  /* 0xffffffff16167890 */ /* 0x000fe2000fffe03f */
[----:B------:R-:W-:Y:S01]  /*6cc0*/  MOV R8, R3 ;  /* 0x0000000300087202 */ /* 0x000fe20000000f00 */
[----:B------:R-:W-:Y:S01]  /*6cd0*/  UMOV UR6, UR11 ;  /* 0x0000000b00067c82 */ /* 0x000fe20008000000 */
[----:B------:R-:W-:Y:S01]  /*6ce0*/  @!P1 PRMT R170, RZ, 0x654, R170 ;  /* 0x00000654ffaa9816 */ /* 0x000fe200000000aa */
[----:B------:R-:W-:Y:S01]  /*6cf0*/  HGMMA.64x256x16.F32.BF16 R24, R152, gdesc[UR4].tnspB, R24, gsb0 ;  /* 0x43e0000498187df0 */ /* 0x000fe20008001818 */
[----:B------:R-:W-:Y:S01]  /*6d00*/  UIADD3 UR6, UR11, 0x80, URZ ;  /* 0x000000800b067890 */ /* 0x000fe2000fffe03f */
[----:B------:R-:W-:Y:S01]  /*6d10*/  PLOP3.LUT P2, PT, PT, PT, UP0, 0x80, 0x0 ;  /* 0x000000000000781c */ /* 0x000fe20003f4f008 */
[----:B------:R-:W-:Y:S01]  /*6d20*/  UMOV UR7, 0x40000040 ;  /* 0x4000004000077882 */ /* 0x000fe20000000000 */
[----:B------:R-:W-:Y:S01]  /*6d30*/  UMOV UR29, UR39 ;  /* 0x00000027001d7c82 */ /* 0x000fe20008000000 */
[----:B------:R-:W-:Y:S01]  /*6d40*/  MOV R9, R4 ;  /* 0x0000000400097202 */ /* 0x000fe20000000f00 */
[----:B------:R-:W-:-:S02]  /*6d50*/  WARPGROUP.DEPBAR.LE gsb0, 0x0 ;  /* 0x00008000000079c5 */ /* 0x000fc40000010000 */
[----:B------:R-:W-:-:S15]  /*6d60*/  WARPGROUP.ARRIVE ;  /* 0x00000000000079c5 */ /* 0x000fde0000000000 */
[----:B------:R-:W-:-:S05]  /*6d70*/  NOP ;  /* 0x0000000000007918 */ /* 0x000fca0000000000 */
        /* <DEDUP_REMOVED lines=24> */
.L_x_5812:
[----:B------:R-:W-:-:S13]  /*6f00*/  ISETP.LE.AND P2, PT, RZ, UR22, PT ;  /* 0x00000016ff007c0c */ /* 0x000fda000bf43270 */
[----:B------:R-:W-:Y:S05]  /*6f10*/  @!P2 BRA `(.L_x_5822) ;  /* 0x0000001c0030a947 */ /* 0x000fea0003800000 */
[----:B------:R-:W-:Y:S01]  /*6f20*/  MOV R8, R3 ;  /* 0x0000000300087202 */ /* 0x000fe20000000f00 */
[----:B------:R-:W-:Y:S01]  /*6f30*/  IMAD.MOV.U32 R13, RZ, RZ, R4 ;  /* 0x000000ffff0d7224 */ /* 0x000fe200078e0004 */
[----:B------:R-:W-:Y:S01]  /*6f40*/  UMOV UR21, UR39 ;  /* 0x0000002700157c82 */ /* 0x000fe20008000000 */
[----:B------:R-:W-:Y:S01]  /*6f50*/  ULDC UR23, c[0x0][0x9d8] ;  /* 0x0002760000177ab9 */ /* 0x000fe20000000800 */
[----:B------:R-:W-:-:S05]  /*6f60*/  ULDC UR20, c[0x0][0x988] ;  /* 0x0002620000147ab9 */ /* 0x000fca0000000800 */
.L_x_5831:
[----:B------:R-:W-:-:S04]  /*6f70*/  UIADD3 UR39, UR21, 0x1, URZ ;  /* 0x0000000115277890 */ /* 0x000fc8000fffe03f */
[----:B------:R-:W-:-:S04]  /*6f80*/  UISETP.NE.AND UP0, UPT, UR39, 0x2, UPT ;  /* 0x000000022700788c */ /* 0x000fc8000bf05270 */
[----:B------:R-:W-:Y:S02]  /*6f90*/  USEL UR6, URZ, 0x1, UP0 ;  /* 0x000000013f067887 */ /* 0x000fe40008000000 */
[----:B------:R-:W-:Y:S02]  /*6fa0*/  USEL UR39, UR39, URZ, UP0 ;  /* 0x0000003f27277287 */ /* 0x000fe40008000000 */
[----:B------:R-:W-:Y:S01]  /*6fb0*/  ULOP3.LUT UR38, UR38, UR6, URZ, 0x3c, !UPT ;  /* 0x0000000626267292 */ /* 0x000fe2000f8e3c3f */
[----:B-1-34-:R-:W-:Y:S11]  /*6fc0*/  @!P0 BRA `(.L_x_5823) ;  /* 0x0000000000048947 */ /* 0x01aff60003800000 */
[----:B------:R-:W-:Y:S01]  /*6fd0*/  BPT.TRAP 0x1 ;  /* 0x000000040000795c */ /* 0x000fe20000300000 */
.L_x_5823:
[----:B------:R-:W-:Y:S01]  /*6fe0*/  ULEA UR24, UR39, UR48, 0x3 ;  /* 0x0000003027187291 */ /* 0x000fe2000f8e183f */
[----:B--2---:R-:W-:-:S04]  /*6ff0*/  MOV R7, UR38 ;  /* 0x0000002600077c02 */ /* 0x004fc80008000f00 */
[----:B------:R-:W-:-:S04]  /*7000*/  SHF.L.U32 R7, R7, 0x1f, RZ ;  /* 0x0000001f07077819 */ /* 0x000fc800000006ff */
[----:B------:R2:W4:Y:S01]  /*7010*/  SYNCS.PHASECHK.TRANS64.TRYWAIT P2, [UR24+0x28c30], R7 ;  /* 0x028c3007ff0075a7 */ /* 0x0005220008040158 */
[----:B------:R-:W-:Y:S05]  /*7020*/  @!P0 BRA `(.L_x_5824) ;  /* 0x0000000000048947 */ /* 0x000fea0003800000 */
[----:B------:R-:W-:Y:S01]  /*7030*/  BPT.TRAP 0x1 ;  /* 0x000000040000795c */ /* 0x000fe20000300000 */
.L_x_5824:
[----:B----4-:R-:W-:Y:S05]  /*7040*/  @P2 BRA `(.L_x_5825) ;  /* 0x0000000000082947 */ /* 0x010fea0003800000 */
[----:B------:R-:W4:Y:S02]  /*7050*/  SYNCS.PHASECHK.TRANS64.TRYWAIT P2, [UR24+0x28c30], R7 ;  /* 0x028c3007ff0075a7 */ /* 0x000f240008040158 */
[----:B----4-:R-:W-:Y:S05]  /*7060*/  @!P2 BRA `(.L_x_5826) ;  /* 0x000000740014a947 */ /* 0x010fea0003800000 */
.L_x_5825:
[----:B------:R-:W-:Y:S01]  /*7070*/  R2UR UR18, R0 ;  /* 0x00000000001272ca */ /* 0x000fe200000e0000 */
[----:B-1-3--:R-:W-:Y:S01]  /*7080*/  WARPGROUP.ARRIVE ;  /* 0x00000000000079c5 */ /* 0x00afe20000000000 */
        /* <DEDUP_REMOVED lines=46> */
[----:B------:R-:W-:-:S04]  /*7370*/  FMUL.FTZ R171, R179, UR23 ;  /* 0x00000017b3ab7c20 */ /* 0x000fc80008410000 */
        /* <DEDUP_REMOVED lines=19> */
[----:B------:R-:W-:Y:S01]  /*74b0*/  FMUL.FTZ R162, R163, UR23 ;  /* 0x00000017a3a27c20 */ /* 0x000fe20008410000 */
[----:B------:R-:W-:Y:S01]  /*74c0*/  FMUL.FTZ R163, R166, UR23 ;  /* 0x00000017a6a37c20 */ /* 0x000fe20008410000 */
[----:B------:R-:W-:Y:S01]  /*74d0*/  FMUL.FTZ R166, R167, UR23 ;  /* 0x00000017a7a67c20 */ /* 0x000fe20008410000 */
[----:B------:R-:W-:Y:S01]  /*74e0*/  FMUL.FTZ R167, R170, UR23 ;  /* 0x00000017aaa77c20 */ /* 0x000fe20008410000 */
[----:B------:R-:W-:Y:S01]  /*74f0*/  FMUL.FTZ R170, R178, UR23 ;  /* 0x00000017b2aa7c20 */ /* 0x000fe20008410000 */
        /* <DEDUP_REMOVED lines=10> */
[----:B------:R-:W-:Y:S01]  /*75a0*/  FMUL.FTZ R169, R174, UR23 ;  /* 0x00000017aea97c20 */ /* 0x000fe20008410000 */
[----:B------:R-:W-:-:S05]  /*75b0*/  FMUL.FTZ R174, R183, UR23 ;  /* 0x00000017b7ae7c20 */ /* 0x000fca0008410000 */
[----:B------:R-:W3:Y:S01]  /*75c0*/  MUFU.TANH R10, R10 ;  /* 0x0000000a000a7308 */ /* 0x000ee20000002400 */
[----:B----4-:R-:W-:-:S05]  /*75d0*/  FMNMX.FTZ R4, R165, R4, !PT ;  /* 0x00000004a5047209 */ /* 0x010fca0007810000 */
[----:B------:R-:W4:Y:S02]  /*75e0*/  SHFL.BFLY PT, R173, R4, 0x2, 0x1f ;  /* 0x0c401f0004ad7f89 */ /* 0x000f2400000e0000 */
[----:B------:R-:W5:Y:S08]  /*75f0*/  MUFU.TANH R11, R11 ;  /* 0x0000000b000b7308 */ /* 0x000f700000002400 */
[----:B------:R-:W2:Y:S08]  /*7600*/  MUFU.TANH R12, R12 ;  /* 0x0000000c000c7308 */ /* 0x000eb00000002400 */
[----:B------:R-:W2:Y:S01]  /*7610*/  MUFU.TANH R161, R161 ;  /* 0x000000a100a17308 */ /* 0x000ea20000002400 */
[----:B----4-:R-:W-:-:S02]  /*7620*/  FMNMX.FTZ R176, R4, R173, !PT ;  /* 0x000000ad04b07209 */ /* 0x010fc40007810000 */
[----:B-1----:R-:W-:-:S05]  /*7630*/  FMNMX.FTZ R173, R9, R8, !PT ;  /* 0x0000000809ad7209 */ /* 0x002fca0007810000 */
[----:B------:R-:W1:Y:S01]  /*7640*/  MUFU.TANH R162, R162 ;  /* 0x000000a200a27308 */ /* 0x000e620000002400 */
[----:B------:R-:W4:Y:S01]  /*7650*/  SHFL.BFLY PT, R177, R176, 0x1, 0x1f ;  /* 0x0c201f00b0b17f89 */ /* 0x000f2200000e0000 */
[----:B---3--:R-:W-:Y:S01]  /*7660*/  FMNMX.FTZ R4, R10, R173, !PT ;  /* 0x000000ad0a047209 */ /* 0x008fe20007810000 */
[----:B------:R-:W-:-:S03]  /*7670*/  FMUL.FTZ R173, R182, UR23 ;  /* 0x00000017b6ad7c20 */ /* 0x000fc60008410000 */
[----:B-----5:R-:W-:Y:S02]  /*7680*/  FMNMX.FTZ R175, R11, R4, !PT ;  /* 0x000000040baf7209 */ /* 0x020fe40007810000 */
[----:B------:R-:W3:Y:S02]  /*7690*/  MUFU.TANH R163, R163 ;  /* 0x000000a300a37308 */ /* 0x000ee40000002400 */
[----:B--2---:R-:W-:-:S04]  /*76a0*/  FMNMX.FTZ R4, R12, R175, !PT ;  /* 0x000000af0c047209 */ /* 0x004fc80007810000 */
[----:B------:R-:W-:Y:S02]  /*76b0*/  FMNMX.FTZ R175, R161, R4, !PT ;  /* 0x00000004a1af7209 */ /* 0x000fe40007810000 */
[----:B------:R-:W2:Y:S08]  /*76c0*/  MUFU.TANH R166, R166 ;  /* 0x000000a600a67308 */ /* 0x000eb00000002400 */
[----:B------:R-:W5:Y:S01]  /*76d0*/  MUFU.TANH R167, R167 ;  /* 0x000000a700a77308 */ /* 0x000f620000002400 */
[----:B----4-:R-:W-:-:S02]  /*76e0*/  FMNMX.FTZ R4, R176, R177, !PT ;  /* 0x000000b1b0047209 */ /* 0x010fc40007810000 */
[----:B-1----:R-:W-:-:S03]  /*76f0*/  FMNMX.FTZ R176, R162, R175, !PT ;  /* 0x000000afa2b07209 */ /* 0x002fc60007810000 */
[C---:B------:R-:W-:Y:S02]  /*7700*/  FADD.FTZ R175, -R4.reuse, R13 ;  /* 0x0000000d04af7221 */ /* 0x040fe40000010100 */
[----:B------:R-:W1:Y:S01]  /*7710*/  MUFU.TANH R168, R168 ;  /* 0x000000a800a87308 */ /* 0x000e620000002400 */
[----:B---3--:R-:W-:Y:S01]  /*7720*/  FMNMX.FTZ R13, R163, R176, !PT ;  /* 0x000000b0a30d7209 */ /* 0x008fe20007810000 */
[----:B------:R-:W-:Y:S01]  /*7730*/  FMUL.FTZ R179, R4, UR10 ;  /* 0x0000000a04b37c20 */ /* 0x000fe20008410000 */
[----:B------:R-:W-:Y:S02]  /*7740*/  FMUL.FTZ R176, R175, UR10 ;  /* 0x0000000aafb07c20 */ /* 0x000fe40008410000 */
[----:B--2---:R-:W-:Y:S01]  /*7750*/  FMNMX.FTZ R178, R166, R13, !PT ;  /* 0x0000000da6b27209 */ /* 0x004fe20007810000 */
[--C-:B------:R-:W-:Y:S01]  /*7760*/  FFMA.FTZ R177, R14, UR10, -R179.reuse ;  /* 0x0000000a0eb17c23 */ /* 0x100fe200080108b3 */
[--C-:B------:R-:W-:Y:S01]  /*7770*/  FFMA.FTZ R15, R15, UR10, -R179.reuse ;  /* 0x0000000a0f0f7c23 */ /* 0x100fe200080108b3 */
[----:B------:R-:W2:Y:S01]  /*7780*/  MUFU.TANH R169, R169 ;  /* 0x000000a900a97308 */ /* 0x000ea20000002400 */
[----:B-----5:R-:W-:Y:S01]  /*7790*/  FMNMX.FTZ R13, R167, R178, !PT ;  /* 0x000000b2a70d7209 */ /* 0x020fe20007810000 */
        /* <DEDUP_REMOVED lines=16> */
[----:B---3--:R-:W-:-:S07]  /*78a0*/  FMNMX.FTZ R175, R172, R175, !PT ;  /* 0x000000afacaf7209 */ /* 0x008fce0007810000 */
[----:B------:R-:W3:Y:S01]  /*78b0*/  MUFU.TANH R173, R173 ;  /* 0x000000ad00ad7308 */ /* 0x000ee20000002400 */
[----:B-1----:R-:W-:-:S07]  /*78c0*/  FMNMX.FTZ R178, R170, R175, !PT ;  /* 0x000000afaab27209 */ /* 0x002fce0007810000 */
[----:B------:R-:W1:Y:S01]  /*78d0*/  MUFU.TANH R174, R174 ;  /* 0x000000ae00ae7308 */ /* 0x000e620000002400 */
[----:B--2---:R-:W-:-:S07]  /*78e0*/  FMNMX.FTZ R178, R171, R178, !PT ;  /* 0x000000b2abb27209 */ /* 0x004fce0007810000 */
[----:B------:R-:W2:Y:S01]  /*78f0*/  MUFU.EX2 R176, R176 ;  /* 0x000000b000b07308 */ /* 0x000ea20000000800 */
[----:B---3--:R-:W-:Y:S01]  /*7900*/  FMNMX.FTZ R3, R173, R178, !PT ;  /* 0x000000b2ad037209 */ /* 0x008fe20007810000 */
[----:B------:R-:W-:-:S06]  /*7910*/  FFMA.FTZ R178, R152, UR10, -R179 ;  /* 0x0000000a98b27c23 */ /* 0x000fcc00080108b3 */
[----:B------:R3:W4:Y:S01]  /*7920*/  MUFU.EX2 R13, R177 ;  /* 0x000000b1000d7308 */ /* 0x0007220000000800 */
[----:B-1----:R-:W-:-:S05]  /*7930*/  FMNMX.FTZ R3, R174, R3, !PT ;  /* 0x00000003ae037209 */ /* 0x002fca0007810000 */
[----:B------:R-:W1:Y:S02]  /*7940*/  SHFL.BFLY PT, R182, R3, 0x2, 0x1f ;  /* 0x0c401f0003b67f89 */ /* 0x000e6400000e0000 */
[----:B------:R-:W-:Y:S01]  /*7950*/  MUFU.EX2 R14, R14 ;  /* 0x0000000e000e7308 */ /* 0x000fe20000000800 */
[----:B---3--:R-:W-:Y:S01]  /*7960*/  FFMA.FTZ R177, R164, UR10, -R179 ;  /* 0x0000000aa4b17c23 */ /* 0x008fe200080108b3 */
[-C--:B--2---:R-:W-:Y:S01]  /*7970*/  FMUL.FTZ R24, R24, R176.reuse ;  /* 0x000000b018187220 */ /* 0x084fe20000410000 */
[-C--:B------:R-:W-:Y:S01]  /*7980*/  FMUL.FTZ R25, R25, R176.reuse ;  /* 0x000000b019197220 */ /* 0x080fe20000410000 */
[-C--:B------:R-:W-:Y:S01]  /*7990*/  FMUL.FTZ R28, R28, R176.reuse ;  /* 0x000000b01c1c7220 */ /* 0x080fe20000410000 */
[-C--:B------:R-:W-:Y:S01]  /*79a0*/  FMUL.FTZ R29, R29, R176.reuse ;  /* 0x000000b01d1d7220 */ /* 0x080fe20000410000 */
[-C--:B------:R-:W-:Y:S01]  /*79b0*/  FMUL.FTZ R32, R32, R176.reuse ;  /* 0x000000b020207220 */ /* 0x080fe20000410000 */
[-C--:B------:R-:W-:Y:S01]  /*79c0*/  FMUL.FTZ R33, R33, R176.reuse ;  /* 0x000000b021217220 */ /* 0x080fe20000410000 */
[----:B------:R-:W-:Y:S01]  /*79d0*/  MUFU.EX2 R15, R15 ;  /* 0x0000000f000f7308 */ /* 0x000fe20000000800 */
[----:B----4-:R-:W-:Y:S01]  /*79e0*/  FFMA.FTZ R5, R176, R5, R13 ;  /* 0x00000005b0057223 */ /* 0x010fe2000001000d */
        /* <DEDUP_REMOVED lines=12> */
[----:B-1----:R-:W-:Y:S01]  /*7ab0*/  FMNMX.FTZ R152, R3, R182, !PT ;  /* 0x000000b603987209 */ /* 0x002fe20007810000 */
[----:B------:R-:W-:Y:S01]  /*7ac0*/  FFMA.FTZ R182, R156, UR10, -R179 ;  /* 0x0000000a9cb67c23 */ /* 0x000fe200080108b3 */
[----:B------:R-:W-:Y:S01]  /*7ad0*/  MUFU.EX2 R21, R21 ;  /* 0x0000001500157308 */ /* 0x000fe20000000800 */
[----:B------:R-:W-:Y:S01]  /*7ae0*/  IADD3 R179, -R17, RZ, RZ ;  /* 0x000000ff11b37210 */ /* 0x000fe20007ffe1ff */
[-C--:B------:R-:W-:Y:S01]  /*7af0*/  FMUL.FTZ R57, R57, R176.reuse ;  /* 0x000000b039397220 */ /* 0x080fe20000410000 */
[----:B------:R-:W1:Y:S01]  /*7b00*/  SHFL.BFLY PT, R3, R152, 0x1, 0x1f ;  /* 0x0c201f0098037f89 */ /* 0x000e6200000e0000 */
[-C--:B------:R-:W-:Y:S01]  /*7b10*/  FMUL.FTZ R60, R60, R176.reuse ;  /* 0x000000b03c3c7220 */ /* 0x080fe20000410000 */
[----:B------:R-:W-:Y:S01]  /*7b20*/  ISETP.NE.AND P2, PT, R16, R179, PT ;  /* 0x000000b31000720c */ /* 0x000fe20003f45270 */
[-C--:B------:R-:W-:Y:S01]  /*7b30*/  FMUL.FTZ R61, R61, R176.reuse ;  /* 0x000000b03d3d7220 */ /* 0x080fe20000410000 */
[----:B------:R-:W-:Y:S01]  /*7b40*/  MOV R179, UR21 ;  /* 0x0000001500b37c02 */ /* 0x000fe20008000f00 */
        /* <DEDUP_REMOVED lines=10> */
[----:B------:R-:W-:Y:S01]  /*7bf0*/  @!P2 LEA R154, R179, R2, 0x6 ;  /* 0x00000002b39aa211 */ /* 0x000fe200078e30ff */
[-C--:B------:R-:W-:Y:S01]  /*7c00*/  FMUL.FTZ R80, R80, R176.reuse ;  /* 0x000000b050507220 */ /* 0x080fe20000410000 */
[-C--:B------:R-:W-:Y:S01]  /*7c10*/  FMUL.FTZ R81, R81, R176.reuse ;  /* 0x000000b051517220 */ /* 0x080fe20000410000 */
[-C--:B------:R-:W-:Y:S01]  /*7c20*/  FMUL.FTZ R84, R84, R176.reuse ;  /* 0x000000b054547220 */ /* 0x080fe20000410000 */
[----:B------:R-:W-:Y:S01]  /*7c30*/  @!P2 LEA R154, R154, UR48, 0x2 ;  /* 0x000000309a9aac11 */ /* 0x000fe2000f8e10ff */
[-C--:B------:R-:W-:Y:S01]  /*7c40*/  FMUL.FTZ R85, R85, R176.reuse ;  /* 0x000000b055557220 */ /* 0x080fe20000410000 */
[----:B------:R-:W2:Y:S01]  /*7c50*/  MUFU.EX2 R180, R180 ;  /* 0x000000b400b47308 */ /* 0x000ea20000000800 */
        /* <DEDUP_REMOVED lines=11> */
[--C-:B------:R-:W-:Y:S01]  /*7d10*/  FFMA.FTZ R196, R9, UR10, -R156.reuse ;  /* 0x0000000a09c47c23 */ /* 0x100fe2000801089c */
[----:B------:R-:W-:Y:S01]  /*7d20*/  FMUL.FTZ R152, R152, UR10 ;  /* 0x0000000a98987c20 */ /* 0x000fe20008410000 */
[--C-:B------:R-:W-:Y:S01]  /*7d30*/  FFMA.FTZ R200, R168, UR10, -R156.reuse ;  /* 0x0000000aa8c87c23 */ /* 0x100fe2000801089c */
[----:B------:R-:W-:Y:S01]  /*7d40*/  MOV R168, UR24 ;  /* 0x0000001800a87c02 */ /* 0x000fe20008000f00 */
[--C-:B------:R-:W-:Y:S01]  /*7d50*/  FFMA.FTZ R9, R10, UR10, -R156.reuse ;  /* 0x0000000a0a097c23 */ /* 0x100fe2000801089c */
[--C-:B------:R-:W-:Y:S01]  /*7d60*/  FFMA.FTZ R10, R11, UR10, -R156.reuse ;  /* 0x0000000a0b0a7c23 */ /* 0x100fe2000801089c */
[----:B------:R1:W3:Y:S01]  /*7d70*/  MUFU.EX2 R175, R152 ;  /* 0x0000009800af7308 */ /* 0x0002e20000000800 */
[--C-:B------:R-:W-:Y:S01]  /*7d80*/  FFMA.FTZ R11, R12, UR10, -R156.reuse ;  /* 0x0000000a0c0b7c23 */ /* 0x100fe2000801089c */
[--C-:B------:R-:W-:Y:S01]  /*7d90*/  FFMA.FTZ R12, R161, UR10, -R156.reuse ;  /* 0x0000000aa10c7c23 */ /* 0x100fe2000801089c */
[--C-:B------:R-:W-:Y:S01]  /*7da0*/  FFMA.FTZ R161, R162, UR10, -R156.reuse ;  /* 0x0000000aa2a17c23 */ /* 0x100fe2000801089c */
[--C-:B------:R-:W-:Y:S01]  /*7db0*/  FFMA.FTZ R163, R163, UR10, -R156.reuse ;  /* 0x0000000aa3a37c23 */ /* 0x100fe2000801089c */
[--C-:B------:R-:W-:Y:S01]  /*7dc0*/  FFMA.FTZ R198, R166, UR10, -R156.reuse ;  /* 0x0000000aa6c67c23 */ /* 0x100fe2000801089c */
[--C-:B------:R-:W-:Y:S01]  /*7dd0*/  FFMA.FTZ R171, R171, UR10, -R156.reuse ;  /* 0x0000000aabab7c23 */ /* 0x100fe2000801089c */
[----:B------:R-:W-:Y:S01]  /*7de0*/  FFMA.FTZ R172, R172, UR10, -R156 ;  /* 0x0000000aacac7c23 */ /* 0x000fe2000801089c */
[----:B------:R-:W4:Y:S01]  /*7df0*/  MUFU.EX2 R196, R196 ;  /* 0x000000c400c47308 */ /* 0x000f220000000800 */
[----:B-1----:R-:W-:-:S02]  /*7e00*/  @!P1 VIADD R152, R168, 0x28c40 ;  /* 0x00028c40a8989836 */ /* 0x002fc40000000000 */
[--C-:B------:R-:W-:Y:S01]  /*7e10*/  FFMA.FTZ R173, R173, UR10, -R156.reuse ;  /* 0x0000000aadad7c23 */ /* 0x100fe2000801089c */
[----:B------:R-:W-:Y:S01]  /*7e20*/  FFMA.FTZ R174, R174, UR10, -R156 ;  /* 0x0000000aaeae7c23 */ /* 0x000fe2000801089c */
[----:B--2---:R-:W-:Y:S01]  /*7e30*/  F2FP.BF16.F32.PACK_AB R158, R180, R153 ;  /* 0x00000099b49e723e */ /* 0x004fe200000010ff */
[-C--:B------:R-:W-:Y:S01]  /*7e40*/  FMUL.FTZ R101, R101, R176.reuse ;  /* 0x000000b065657220 */ /* 0x080fe20000410000 */
[----:B------:R-:W-:Y:S01]  /*7e50*/  @!P1 PRMT R152, RZ, 0x654, R152 ;  /* 0x00000654ff989816 */ /* 0x000fe20000000098 */
[-C--:B------:R-:W-:Y:S01]  /*7e60*/  FMUL.FTZ R104, R104, R176.reuse ;  /* 0x000000b068687220 */ /* 0x080fe20000410000 */
[----:B------:R-:W1:Y:S01]  /*7e70*/  MUFU.EX2 R9, R9 ;  /* 0x0000000900097308 */ /* 0x000e620000000800 */
[-C--:B------:R-:W-:Y:S01]  /*7e80*/  FMUL.FTZ R105, R105, R176.reuse ;  /* 0x000000b069697220 */ /* 0x080fe20000410000 */
[----:B------:R2:W-:Y:S01]  /*7e90*/  @!P1 SYNCS.ARRIVE.TRANS64.RED.A1T0 RZ, [R152+URZ], RZ ;  /* 0x000000ff98ff99a7 */ /* 0x0005e2000810043f */
[----:B------:R-:W-:Y:S01]  /*7ea0*/  @!P2 STS [R154+0x28800], R176 ;  /* 0x028800b09a00a388 */ /* 0x000fe20000000800 */
[-C--:B------:R-:W-:Y:S01]  /*7eb0*/  FMUL.FTZ R108, R108, R176.reuse ;  /* 0x000000b06c6c7220 */ /* 0x080fe20000410000 */
[-C--:B------:R-:W-:Y:S01]  /*7ec0*/  FMUL.FTZ R109, R109, R176.reuse ;  /* 0x000000b06d6d7220 */ /* 0x080fe20000410000 */
[----:B------:R-:W-:Y:S01]  /*7ed0*/  FMUL.FTZ R112, R112, R176 ;  /* 0x000000b070707220 */ /* 0x000fe20000410000 */
[----:B---3--:R3:W-:Y:S01]  /*7ee0*/  @!P2 STS [R154+0x28820], R175 ;  /* 0x028820af9a00a388 */ /* 0x0087e20000000800 */
[----:B------:R-:W5:Y:S01]  /*7ef0*/  MUFU.EX2 R10, R10 ;  /* 0x0000000a000a7308 */ /* 0x000f620000000800 */
[----:B----4-:R-:W-:Y:S01]  /*7f00*/  FFMA.FTZ R6, R175, R6, R196 ;  /* 0x00000006af067223 */ /* 0x010fe200000100c4 */
[----:B--2---:R-:W-:Y:S01]  /*7f10*/  FADD.FTZ R152, R14, R5 ;  /* 0x000000050e987221 */ /* 0x004fe20000010000 */
[-C--:B------:R-:W-:Y:S01]  /*7f20*/  FMUL.FTZ R113, R113, R176.reuse ;  /* 0x000000b071717220 */ /* 0x080fe20000410000 */
[-C--:B------:R-:W-:Y:S01]  /*7f30*/  FMUL.FTZ R116, R116, R176.reuse ;  /* 0x000000b074747220 */ /* 0x080fe20000410000 */
[-C--:B------:R-:W-:Y:S01]  /*7f40*/  FMUL.FTZ R117, R117, R176.reuse ;  /* 0x000000b075757220 */ /* 0x080fe20000410000 */
[----:B------:R-:W-:Y:S01]  /*7f50*/  FADD.FTZ R5, R15, R152 ;  /* 0x000000980f057221 */ /* 0x000fe20000010000 */
[-C--:B------:R-:W-:Y:S01]  /*7f60*/  FMUL.FTZ R120, R120, R176.reuse ;  /* 0x000000b078787220 */ /* 0x080fe20000410000 */
[----:B------:R-:W2:Y:S01]  /*7f70*/  MUFU.EX2 R11, R11 ;  /* 0x0000000b000b7308 */ /* 0x000ea20000000800 */
[C---:B---3--:R-:W-:Y:S01]  /*7f80*/  F2FP.BF16.F32.PACK_AB R154, R20.reuse, R15 ;  /* 0x0000000f149a723e */ /* 0x048fe200000010ff */
[----:B------:R-:W-:Y:S01]  /*7f90*/  FADD.FTZ R152, R20, R5 ;  /* 0x0000000514987221 */ /* 0x000fe20000010000 */
[----:B-1----:R-:W-:Y:S01]  /*7fa0*/  FADD.FTZ R5, R9, R6 ;  /* 0x0000000609057221 */ /* 0x002fe20000010000 */
[-C--:B------:R-:W-:Y:S01]  /*7fb0*/  FMUL.FTZ R121, R121, R176.reuse ;  /* 0x000000b079797220 */ /* 0x080fe20000410000 */
[-C--:B------:R-:W-:Y:S01]  /*7fc0*/  FMUL.FTZ R124, R124, R176.reuse ;  /* 0x000000b07c7c7220 */ /* 0x080fe20000410000 */
[-C--:B------:R-:W-:Y:S01]  /*7fd0*/  FMUL.FTZ R125, R125, R176.reuse ;  /* 0x000000b07d7d7220 */ /* 0x080fe20000410000 */
[-C--:B------:R-:W-:Y:S01]  /*7fe0*/  FMUL.FTZ R128, R128, R176.reuse ;  /* 0x000000b080807220 */ /* 0x080fe20000410000 */
[----:B------:R-:W1:Y:S01]  /*7ff0*/  MUFU.EX2 R12, R12 ;  /* 0x0000000c000c7308 */ /* 0x000e620000000800 */
        /* <DEDUP_REMOVED lines=9> */
[-C--:B------:R-:W-:Y:S01]  /*8090*/  FMUL.FTZ R141, R141, R176.reuse ;  /* 0x000000b08d8d7220 */ /* 0x080fe20000410000 */
[-C--:B------:R-:W-:Y:S01]  /*80a0*/  FMUL.FTZ R144, R144, R176.reuse ;  /* 0x000000b090907220 */ /* 0x080fe20000410000 */
[-C--:B------:R-:W-:Y:S01]  /*80b0*/  FMUL.FTZ R145, R145, R176.reuse ;  /* 0x000000b091917220 */ /* 0x080fe20000410000 */
[-C--:B------:R-:W-:Y:S01]  /*80c0*/  FMUL.FTZ R148, R148, R176.reuse ;  /* 0x000000b094947220 */ /* 0x080fe20000410000 */
[----:B------:R-:W-:Y:S01]  /*80d0*/  FMUL.FTZ R149, R149, R176 ;  /* 0x000000b095957220 */ /* 0x000fe20000410000 */
[-C--:B------:R-:W-:Y:S01]  /*80e0*/  FMUL.FTZ R26, R26, R175.reuse ;  /* 0x000000af1a1a7220 */ /* 0x080fe20000410000 */
[----:B------:R2:W-:Y:S01]  /*80f0*/  MUFU.EX2 R8, R165 ;  /* 0x000000a500087308 */ /* 0x0005e20000000800 */
        /* <DEDUP_REMOVED lines=8> */
[--C-:B--2---:R-:W-:Y:S01]  /*8180*/  FFMA.FTZ R165, R167, UR10, -R156.reuse ;  /* 0x0000000aa7a57c23 */ /* 0x104fe2000801089c */
[--C-:B------:R-:W-:Y:S01]  /*8190*/  FFMA.FTZ R167, R169, UR10, -R156.reuse ;  /* 0x0000000aa9a77c23 */ /* 0x100fe2000801089c */
[----:B------:R-:W-:Y:S01]  /*81a0*/  FFMA.FTZ R169, R170, UR10, -R156 ;  /* 0x0000000aaaa97c23 */ /* 0x000fe2000801089c */
[----:B---3--:R-:W-:Y:S01]  /*81b0*/  FADD.FTZ R6, R161, R6 ;  /* 0x00000006a1067221 */ /* 0x008fe20000010000 */
[----:B------:R-:W-:Y:S01]  /*81c0*/  F2FP.BF16.F32.PACK_AB R156, R178, R21 ;  /* 0x00000015b29c723e */ /* 0x000fe200000010ff */
        /* <DEDUP_REMOVED lines=12> */
[----:B-1----:R-:W-:Y:S01]  /*8290*/  FADD.FTZ R5, R163, R6 ;  /* 0x00000006a3057221 */ /* 0x002fe20000010000 */
[-C--:B------:R-:W-:Y:S01]  /*82a0*/  FMUL.FTZ R58, R58, R175.reuse ;  /* 0x000000af3a3a7220 */ /* 0x080fe20000410000 */
[-C--:B------:R-:W-:Y:S01]  /*82b0*/  FMUL.FTZ R59, R59, R175.reuse ;  /* 0x000000af3b3b7220 */ /* 0x080fe20000410000 */
[----:B------:R-:W-:Y:S01]  /*82c0*/  FADD.FTZ R152, R178, R171 ;  /* 0x000000abb2987221 */ /* 0x000fe20000010000 */
[-C--:B------:R-:W-:Y:S01]  /*82d0*/  FMUL.FTZ R62, R62, R175.reuse ;  /* 0x000000af3e3e7220 */ /* 0x080fe20000410000 */
[-C--:B------:R-:W-:Y:S01]  /*82e0*/  FMUL.FTZ R63, R63, R175.reuse ;  /* 0x000000af3f3f7220 */ /* 0x080fe20000410000 */
[----:B------:R-:W1:Y:S01]  /*82f0*/  MUFU.EX2 R182, R182 ;  /* 0x000000b600b67308 */ /* 0x000e620000000800 */
[----:B------:R-:W-:Y:S01]  /*8300*/  FADD.FTZ R171, R153, R152 ;  /* 0x0000009899ab7221 */ /* 0x000fe20000010000 */
[----:B------:R-:W-:Y:S01]  /*8310*/  F2FP.BF16.F32.PACK_AB R153, R9, R196 ;  /* 0x000000c40999723e */ /* 0x000fe200000010ff */
[-C--:B------:R-:W-:Y:S01]  /*8320*/  FMUL.FTZ R66, R66, R175.reuse ;  /* 0x000000af42427220 */ /* 0x080fe20000410000 */
[-C--:B------:R-:W-:Y:S01]  /*8330*/  FMUL.FTZ R67, R67, R175.reuse ;  /* 0x000000af43437220 */ /* 0x080fe20000410000 */
[----:B------:R-:W-:Y:S01]  /*8340*/  FADD.FTZ R152, R180, R171 ;  /* 0x000000abb4987221 */ /* 0x000fe20000010000 */
[-C--:B------:R-:W-:Y:S01]  /*8350*/  FMUL.FTZ R70, R70, R175.reuse ;  /* 0x000000af46467220 */ /* 0x080fe20000410000 */
[-C--:B------:R-:W-:Y:S01]  /*8360*/  FMUL.FTZ R71, R71, R175.reuse ;  /* 0x000000af47477220 */ /* 0x080fe20000410000 */
[----:B------:R-:W2:Y:S01]  /*8370*/  MUFU.EX2 R165, R165 ;  /* 0x000000a500a57308 */ /* 0x000ea20000000800 */
[----:B------:R-:W-:Y:S01]  /*8380*/  FADD.FTZ R171, R155, R152 ;  /* 0x000000989bab7221 */ /* 0x000fe20000010000 */
[----:B---3--:R-:W-:Y:S01]  /*8390*/  FADD.FTZ R6, R198, R5 ;  /* 0x00000005c6067221 */ /* 0x008fe20000010000 */
        /* <DEDUP_REMOVED lines=42> */
[----:B------:R-:W-:Y:S01]  /*8640*/  F2FP.BF16.F32.PACK_AB R157, R161, R12 ;  /* 0x0000000ca19d723e */ /* 0x000fe200000010ff */
[----:B------:R-:W-:Y:S01]  /*8650*/  FMUL.FTZ R127, R127, R175 ;  /* 0x000000af7f7f7220 */ /* 0x000fe20000410000 */
[----:B------:R-:W-:Y:S01]  /*8660*/  F2FP.BF16.F32.PACK_AB R161, R200, R165 ;  /* 0x000000a5c8a1723e */ /* 0x000fe200000010ff */
[-C--:B------:R-:W-:Y:S01]  /*8670*/  FMUL.FTZ R130, R130, R175.reuse ;  /* 0x000000af82827220 */ /* 0x080fe20000410000 */
[----:B------:R-:W2:Y:S01]  /*8680*/  MUFU.EX2 R172, R172 ;  /* 0x000000ac00ac7308 */ /* 0x000ea20000000800 */
[----:B---3--:R-:W-:Y:S01]  /*8690*/  FADD.FTZ R5, R167, R6 ;  /* 0x00000006a7057221 */ /* 0x008fe20000010000 */
[----:B------:R3:W-:Y:S01]  /*86a0*/  STSM.16.M88.4 [R18+0x26800], R152 ;  /* 0x0268009812007844 */ /* 0x0007e20000000200 */
        /* <DEDUP_REMOVED lines=14> */
[----:B--2---:R-:W-:-:S07]  /*8790*/  FADD.FTZ R6, R172, R5 ;  /* 0x00000005ac067221 */ /* 0x004fce0000010000 */
[----:B------:R-:W2:Y:S01]  /*87a0*/  MUFU.EX2 R177, R177 ;  /* 0x000000b100b17308 */ /* 0x000ea20000000800 */
[C---:B----4-:R-:W-:Y:S01]  /*87b0*/  FADD.FTZ R14, R194.reuse, R13 ;  /* 0x0000000dc20e7221 */ /* 0x050fe20000010000 */
[----:B------:R-:W-:Y:S02]  /*87c0*/  F2FP.BF16.F32.PACK_AB R164, R194, R159 ;  /* 0x0000009fc2a4723e */ /* 0x000fe400000010ff */
[----:B------:R-:W-:Y:S02]  /*87d0*/  F2FP.BF16.F32.PACK_AB R159, R198, R163 ;  /* 0x000000a3c69f723e */ /* 0x000fe400000010ff */
[----:B------:R-:W-:Y:S02]  /*87e0*/  F2FP.BF16.F32.PACK_AB R163, R172, R167 ;  /* 0x000000a7aca3723e */ /* 0x000fe400000010ff */
[----:B------:R-:W4:Y:S01]  /*87f0*/  MUFU.EX2 R173, R173 ;  /* 0x000000ad00ad7308 */ /* 0x000f220000000800 */
[----:B-1----:R-:W-:Y:S01]  /*8800*/  FADD.FTZ R13, R169, R6 ;  /* 0x00000006a90d7221 */ /* 0x002fe20000010000 */
[C---:B------:R-:W-:Y:S01]  /*8810*/  F2FP.BF16.F32.PACK_AB R165, R170.reuse, R169 ;  /* 0x000000a9aaa5723e */ /* 0x040fe200000010ff */
[----:B------:R3:W-:Y:S02]  /*8820*/  STSM.16.M88.4 [R23], R156 ;  /* 0x0000009c17007844 */ /* 0x0007e40000000200 */
[----:B------:R-:W-:-:S02]  /*8830*/  FADD.FTZ R6, R170, R13 ;  /* 0x0000000daa067221 */ /* 0x000fc40000010000 */
[----:B------:R3:W-:Y:S01]  /*8840*/  STSM.16.M88.4 [R19], R160 ;  /* 0x000000a013007844 */ /* 0x0007e20000000200 */
[----:B------:R-:W1:Y:S01]  /*8850*/  MUFU.EX2 R174, R174 ;  /* 0x000000ae00ae7308 */ /* 0x000e620000000800 */
[----:B--2---:R-:W-:Y:S01]  /*8860*/  F2FP.BF16.F32.PACK_AB R166, R8, R177 ;  /* 0x000000b108a6723e */ /* 0x004fe200000010ff */
[----:B------:R-:W-:-:S04]  /*8870*/  FADD.FTZ R5, R177, R14 ;  /* 0x0000000eb1057221 */ /* 0x000fc80000010000 */
[----:B------:R-:W-:Y:S01]  /*8880*/  FADD.FTZ R5, R8, R5 ;  /* 0x0000000508057221 */ /* 0x000fe20000010000 */
[----:B----4-:R-:W-:Y:S01]  /*8890*/  FADD.FTZ R9, R173, R6 ;  /* 0x00000006ad097221 */ /* 0x010fe20000010000 */
[----:B-1----:R-:W-:-:S03]  /*88a0*/  F2FP.BF16.F32.PACK_AB R167, R174, R173 ;  /* 0x000000adaea7723e */ /* 0x002fc600000010ff */
[----:B------:R-:W-:Y:S02]  /*88b0*/  FADD.FTZ R6, R174, R9 ;  /* 0x00000009ae067221 */ /* 0x000fe40000010000 */
[----:B------:R3:W-:Y:S01]  /*88c0*/  STSM.16.M88.4 [R22], R164 ;  /* 0x000000a416007844 */ /* 0x0007e20000000200 */
[----:B------:R-:W-:Y:S05]  /*88d0*/  @!P0 BRA `(.L_x_5827) ;  /* 0x0000000000048947 */ /* 0x000fea0003800000 */
[----:B------:R-:W-:Y:S01]  /*88e0*/  BPT.TRAP 0x1 ;  /* 0x000000040000795c */ /* 0x000fe20000300000 */
.L_x_5827:
[----:B------:R1:W2:Y:S01]  /*88f0*/  SYNCS.PHASECHK.TRANS64.TRYWAIT P2, [UR24+0x28c50], R7 ;  /* 0x028c5007ff0075a7 */ /* 0x0002a20008040158 */
[----:B------:R-:W-:Y:S05]  /*8900*/  @!P0 BRA `(.L_x_5828) ;  /* 0x0000000000048947 */ /* 0x000fea0003800000 */
[----:B------:R-:W-:Y:S01]  /*8910*/  BPT.TRAP 0x1 ;  /* 0x000000040000795c */ /* 0x000fe20000300000 */
.L_x_5828:
[----:B--2---:R-:W-:Y:S05]  /*8920*/  @P2 BRA `(.L_x_5829) ;  /* 0x0000000000082947 */ /* 0x004fea0003800000 */
[----:B------:R-:W2:Y:S02]  /*8930*/  SYNCS.PHASECHK.TRANS64.TRYWAIT P2, [UR24+0x28c50], R7 ;  /* 0x028c5007ff0075a7 */ /* 0x000ea40008040158 */
[----:B--2---:R-:W-:Y:S05]  /*8940*/  @!P2 BRA `(.L_x_5830) ;  /* 0x0000005800f4a947 */ /* 0x004fea0003800000 */
.L_x_5829:
[----:B------:R-:W-:Y:S01]  /*8950*/  ULEA UR11, UR39, UR41, 0xc ;  /* 0x00000029270b7291 */ /* 0x000fe2000f8e603f */
[----:B------:R-:W-:Y:S01]  /*8960*/  WARPGROUP.ARRIVE ;  /* 0x00000000000079c5 */ /* 0x000fe20000000000 */
[----:B------:R-:W-:Y:S01]  /*8970*/  UMOV UR7, 0x40000040 ;  /* 0x4000004000077882 */ /* 0x000fe20000000000 */
[----:B------:R-:W-:Y:S01]  /*8980*/  ISETP.LT.AND P2, PT, RZ, UR22, PT ;  /* 0x00000016ff007c0c */ /* 0x000fe2000bf41270 */
[----:B------:R-:W-:Y:S01]  /*8990*/  UIADD3 UR22, UR22, -0x1, URZ ;  /* 0xffffffff16167890 */ /* 0x000fe2000fffe03f */
[----:B--2---:R-:W-:Y:S01]  /*89a0*/  @!P1 IADD3 R168, R168, 0x28c60, RZ ;  /* 0x00028c60a8a89810 */ /* 0x004fe20007ffe0ff */
[----:B------:R-:W-:Y:S01]  /*89b0*/  UMOV UR21, UR39 ;  /* 0x0000002700157c82 */ /* 0x000fe20008000000 */
[----:B------:R-:W-:Y:S01]  /*89c0*/  UMOV UR6, UR11 ;  /* 0x0000000b00067c82 */ /* 0x000fe20008000000 */
[----:B------:R-:W-:Y:S01]  /*89d0*/  MOV R8, R3 ;  /* 0x0000000300087202 */ /* 0x000fe20000000f00 */
[----:B------:R-:W-:Y:S01]  /*89e0*/  HGMMA.64x256x16.F32.BF16 R24, R152, gdesc[UR4].tnspB, R24, gsb0 ;  /* 0x43e0000498187df0 */ /* 0x000fe20008001818 */
[----:B------:R-:W-:Y:S01]  /*89f0*/  UIADD3 UR6, UR11, 0x80, URZ ;  /* 0x000000800b067890 */ /* 0x000fe2000fffe03f */
[----:B------:R-:W-:Y:S01]  /*8a00*/  @!P1 PRMT R168, RZ, 0x654, R168 ;  /* 0x00000654ffa89816 */ /* 0x000fe200000000a8 */
[----:B------:R-:W-:Y:S01]  /*8a10*/  UMOV UR7, 0x40000040 ;  /* 0x4000004000077882 */ /* 0x000fe20000000000 */
[----:B------:R-:W-:Y:S01]  /*8a20*/  MOV R13, R4 ;  /* 0x00000004000d7202 */ /* 0x000fe20000000f00 */
        /* <DEDUP_REMOVED lines=27> */
.L_x_5822:
[----:B------:R-:W5:Y:S01]  /*8be0*/  SHFL.BFLY PT, R0, R5, 0x2, 0x1f ;  /* 0x0c401f0005007f89 */ /* 0x000f6200000e0000 */
[----:B------:R-:W-:Y:S01]  /*8bf0*/  MOV R11, UR10 ;  /* 0x0000000a000b7c02 */ /* 0x000fe20008000f00 */
[----:B------:R-:W-:Y:S01]  /*8c00*/  UIADD3 UR37, UR37, 0x1, URZ ;  /* 0x0000000125257890 */ /* 0x000fe2000fffe03f */
[----:B-1-3--:R-:W-:Y:S01]  /*8c10*/  MOV R156, 0xff800000 ;  /* 0xff800000009c7802 */ /* 0x00afe20000000f00 */
[----:B------:R-:W1:Y:S01]  /*8c20*/  SHFL.BFLY PT, R9, R6, 0x2, 0x1f ;  /* 0x0c401f0006097f89 */ /* 0x000e6200000e0000 */
[----:B------:R-:W-:Y:S01]  /*8c30*/  MOV R155, 0xff800000 ;  /* 0xff800000009b7802 */ /* 0x000fe20000000f00 */
[----:B------:R-:W-:Y:S08]  /*8c40*/  BAR.ARV 0x8, 0xa0 ;  /* 0x0202800000007b1d */ /* 0x000ff00000002000 */
[----:B------:R-:W-:Y:S01]  /*8c50*/  BAR.SYNC.DEFER_BLOCKING 0xf, 0x100 ;  /* 0x03c4000000007b1d */ /* 0x000fe20000010000 */
[----:B-----5:R-:W-:Y:S01]  /*8c60*/  FADD.FTZ R0, R0, R5 ;  /* 0x0000000500007221 */ /* 0x020fe20000010000 */
[----:B------:R-:W-:Y:S01]  /*8c70*/  MOV R5, UR39 ;  /* 0x0000002700057c02 */ /* 0x000fe20008000f00 */
[----:B------:R-:W-:Y:S01]  /*8c80*/  UIADD3 UR39, UR39, 0x1, URZ ;  /* 0x0000000127277890 */ /* 0x000fe2000fffe03f */
[----:B-1----:R-:W-:-:S02]  /*8c90*/  FADD.FTZ R9, R9, R6 ;  /* 0x0000000609097221 */ /* 0x002fc40000010000 */
[----:B--2---:R-:W1:Y:S01]  /*8ca0*/  SHFL.BFLY PT, R7, R0, 0x1, 0x1f ;  /* 0x0c201f0000077f89 */ /* 0x004e6200000e0000 */
[----:B------:R-:W-:-:S03]  /*8cb0*/  UISETP.NE.AND UP0, UPT, UR39, 0x2, UPT ;  /* 0x000000022700788c */ /* 0x000fc6000bf05270 */
[----:B------:R-:W2:Y:S01]  /*8cc0*/  SHFL.BFLY PT, R8, R9, 0x1, 0x1f ;  /* 0x0c201f0009087f89 */ /* 0x000ea200000e0000 */
[----:B------:R-:W-:Y:S02]  /*8cd0*/  USEL UR4, URZ, 0x1, UP0 ;  /* 0x000000013f047887 */ /* 0x000fe40008000000 */
[----:B------:R-:W-:Y:S02]  /*8ce0*/  USEL UR39, UR39, URZ, UP0 ;  /* 0x0000003f27277287 */ /* 0x000fe40008000000 */
[----:B------:R-:W-:Y:S01]  /*8cf0*/  ULOP3.LUT UR38, UR38, UR4, URZ, 0x3c, !UPT ;  /* 0x0000000426267292 */ /* 0x000fe2000f8e3c3f */
[----:B-1----:R-:W-:Y:S01]  /*8d00*/  FADD.FTZ R10, R0, R7 ;  /* 0x00000007000a7221 */ /* 0x002fe20000010000 */
[----:B------:R-:W-:Y:S01]  /*8d10*/  IMAD.MOV R7, RZ, RZ, -R17 ;  /* 0x000000ffff077224 */ /* 0x000fe200078e0a11 */
[----:B------:R-:W-:Y:S01]  /*8d20*/  MOV R0, RZ ;  /* 0x000000ff00007202 */ /* 0x000fe20000000f00 */
[----:B--2---:R-:W-:Y:S02]  /*8d30*/  FADD.FTZ R8, R9, R8 ;  /* 0x0000000809087221 */ /* 0x004fe40000010000 */
[----:B------:R-:W-:Y:S01]  /*8d40*/  FSETP.NE.FTZ.AND P1, PT, R10, RZ, PT ;  /* 0x000000ff0a00720b */ /* 0x000fe20003f35000 */
[----:B------:R-:W-:Y:S01]  /*8d50*/  IMAD.U32 R9, RZ, RZ, UR10 ;  /* 0x0000000aff097e24 */ /* 0x000fe2000f8e00ff */
[----:B------:R-:W-:-:S02]  /*8d60*/  ISETP.NE.AND P0, PT, R16, R7, PT ;  /* 0x000000071000720c */ /* 0x000fc40003f05270 */
[----:B------:R-:W-:Y:S02]  /*8d70*/  FSETP.NE.FTZ.AND P2, PT, R8, RZ, PT ;  /* 0x000000ff0800720b */ /* 0x000fe40003f55000 */
[----:B------:R-:W-:-:S07]  /*8d80*/  MOV R7, RZ ;  /* 0x000000ff00077202 */ /* 0x000fce0000000f00 */
[----:B------:R-:W1:Y:S02]  /*8d90*/  @P1 MUFU.RCP R7, R10 ;  /* 0x0000000a00071308 */ /* 0x000e640000001000 */
[----:B------:R-:W-:-:S04]  /*8da0*/  @!P0 LEA R5, R5, R2, 0x6 ;  /* 0x0000000205058211 */ /* 0x000fc800078e30ff */
[----:B------:R-:W-:Y:S02]  /*8db0*/  @!P0 LEA R5, R5, UR48, 0x2 ;  /* 0x0000003005058c11 */ /* 0x000fe4000f8e10ff */
[----:B------:R-:W-:Y:S08]  /*8dc0*/  @P2 MUFU.RCP R0, R8 ;  /* 0x0000000800002308 */ /* 0x000ff00000001000 */
[----:B------:R-:W2:Y:S01]  /*8dd0*/  @P1 MUFU.LG2 R6, R10 ;  /* 0x0000000a00061308 */ /* 0x000ea20000000c00 */
        /* <DEDUP_REMOVED lines=65> */
[----:B--2---:R-:W-:Y:S01]  /*91f0*/  @P1 FMUL.FTZ R6, R6, 0.69314718246459960938 ;  /* 0x3f31721806061820 */ /* 0x004fe20000410000 */
[-C--:B------:R-:W-:Y:S01]  /*9200*/  FMUL.FTZ R26, R26, R0.reuse ;  /* 0x000000001a1a7220 */ /* 0x080fe20000410000 */
[-C--:B------:R-:W-:Y:S01]  /*9210*/  FMUL.FTZ R27, R27, R0.reuse ;  /* 0x000000001b1b7220 */ /* 0x080fe20000410000 */
[----:B------:R2:W-:Y:S01]  /*9220*/  @!P0 STS [R5+0x28820], R0 ;  /* 0x0288200005008388 */ /* 0x0005e20000000800 */
[----:B------:R-:W-:Y:S01]  /*9230*/  PLOP3.LUT P0, PT, PT, PT, PT, 0x8, 0x0 ;  /* 0x000000000000781c */ /* 0x000fe20003f0e170 */
[-C--:B------:R-:W-:Y:S01]  /*9240*/  FMUL.FTZ R30, R30, R0.reuse ;  /* 0x000000001e1e7220 */ /* 0x080fe20000410000 */
[-C--:B------:R-:W-:Y:S01]  /*9250*/  FMUL.FTZ R31, R31, R0.reuse ;  /* 0x000000001f1f7220 */ /* 0x080fe20000410000 */
[-C--:B------:R-:W-:Y:S01]  /*9260*/  FMUL.FTZ R34, R34, R0.reuse ;  /* 0x0000000022227220 */ /* 0x080fe20000410000 */
[-C--:B------:R-:W-:Y:S01]  /*9270*/  FMUL.FTZ R35, R35, R0.reuse ;  /* 0x0000000023237220 */ /* 0x080fe20000410000 */
[----:B-1----:R-:W1:Y:S01]  /*9280*/  @P2 MUFU.LG2 R7, R8 ;  /* 0x0000000800072308 */ /* 0x002e620000000c00 */
[-C--:B------:R-:W-:Y:S01]  /*9290*/  FMUL.FTZ R38, R38, R0.reuse ;  /* 0x0000000026267220 */ /* 0x080fe20000410000 */
[-C--:B------:R-:W-:Y:S01]  /*92a0*/  FMUL.FTZ R39, R39, R0.reuse ;  /* 0x0000000027277220 */ /* 0x080fe20000410000 */
[-C--:B------:R-:W-:Y:S01]  /*92b0*/  FMUL.FTZ R42, R42, R0.reuse ;  /* 0x000000002a2a7220 */ /* 0x080fe20000410000 */
[----:B--2---:R-:W-:Y:S01]  /*92c0*/  @P1 FMUL.FTZ R5, R9, 0.69314718246459960938 ;  /* 0x3f31721809051820 */ /* 0x004fe20000410000 */
[----:B------:R-:W-:Y:S01]  /*92d0*/  @P2 FMUL.FTZ R9, R11, 0.69314718246459960938 ;  /* 0x3f3172180b092820 */ /* 0x000fe20000410000 */
        /* <DEDUP_REMOVED lines=59> */
.L_x_5793:
        /* <DEDUP_REMOVED lines=34> */
[----:B------:R-:W-:-:S02]  /*98b0*/  IADD3 R175, P4, R114, 0x60, RZ ;  /* 0x0000006072af7810 */ /* 0x000fc40007f9e0ff */
[C---:B------:R-:W-:Y:S02]  /*98c0*/  LOP3.LUT R3, R114.reuse, 0x380, RZ, 0xc0, !PT ;  /* 0x0000038072037812 */ /* 0x040fe400078ec0ff */
[C---:B------:R-:W-:Y:S02]  /*98d0*/  IADD3 R179, P6, R114.reuse, 0x2020, RZ ;  /* 0x0000202072b37810 */ /* 0x040fe40007fde0ff */
[-C--:B------:R-:W-:Y:S02]  /*98e0*/  IADD3.X R5, RZ, R115.reuse, RZ, P2, !PT ;  /* 0x00000073ff057210 */ /* 0x080fe400017fe4ff */
[-C--:B------:R-:W-:Y:S01]  /*98f0*/  IADD3.X R7, RZ, R115.reuse, RZ, P3, !PT ;  /* 0x00000073ff077210 */ /* 0x080fe20001ffe4ff */
[----:B------:R-:W-:Y:S01]  /*9900*/  IMAD.X R13, RZ, RZ, R115, P6 ;  /* 0x000000ffff0d7224 */ /* 0x000fe200030e0673 */
[----:B------:R-:W-:Y:S02]  /*9910*/  IADD3.X R9, RZ, R115, RZ, P4, !PT ;  /* 0x00000073ff097210 */ /* 0x000fe400027fe4ff */
        /* <DEDUP_REMOVED lines=13> */
[C---:B------:R-:W-:Y:S01]  /*99f0*/  IADD3 R197, P1, R114.reuse, 0x6000, RZ ;  /* 0x0000600072c57810 */ /* 0x040fe20007f3e0ff */
[--C-:B------:R-:W-:Y:S01]  /*9a00*/  IMAD.X R91, RZ, RZ, R115.reuse, P5 ;  /* 0x000000ffff5b7224 */ /* 0x100fe200028e0673 */
[C---:B------:R-:W-:Y:S02]  /*9a10*/  IADD3 R199, P2, R114.reuse, 0x6020, RZ ;  /* 0x0000602072c77810 */ /* 0x040fe40007f5e0ff */
[C---:B------:R-:W-:Y:S02]  /*9a20*/  IADD3 R106, P3, R114.reuse, 0x6040, RZ ;  /* 0x00006040726a7810 */ /* 0x040fe40007f7e0ff */
[----:B------:R-:W-:Y:S02]  /*9a30*/  IADD3 R201, P4, R114, 0x6060, RZ ;  /* 0x0000606072c97810 */ /* 0x000fe40007f9e0ff */
[----:B------:R-:W-:Y:S02]  /*9a40*/  LOP3.LUT R114, R3, R114, RZ, 0x3c, !PT ;  /* 0x0000007203727212 */ /* 0x000fe400078e3cff */
[----:B------:R-:W-:Y:S01]  /*9a50*/  LOP3.LUT R3, R6, 0x380, RZ, 0xc0, !PT ;  /* 0x0000038006037812 */ /* 0x000fe200078ec0ff */
[----:B------:R-:W-:Y:S01]  /*9a60*/  IMAD.X R111, RZ, RZ, R115, P4 ;  /* 0x000000ffff6f7224 */ /* 0x000fe200020e0673 */
[----:B------:R-:W-:-:S02]  /*9a70*/  LOP3.LUT R0, R173, 0x380, RZ, 0xc0, !PT ;  /* 0x00000380ad007812 */ /* 0x000fc400078ec0ff */
[----:B------:R-:W-:Y:S02]  /*9a80*/  SHF.R.U64 R3, R3, 0x3, RZ ;  /* 0x0000000303037819 */ /* 0x000fe400000012ff */
[----:B------:R-:W-:Y:S02]  /*9a90*/  SHF.R.U64 R0, R0, 0x3, RZ ;  /* 0x0000000300007819 */ /* 0x000fe400000012ff */
[----:B------:R-:W-:Y:S02]  /*9aa0*/  LOP3.LUT R6, R3, R6, RZ, 0x3c, !PT ;  /* 0x0000000603067212 */ /* 0x000fe400078e3cff */
[----:B------:R-:W-:Y:S02]  /*9ab0*/  LOP3.LUT R3, R14, 0x380, RZ, 0xc0, !PT ;  /* 0x000003800e037812 */ /* 0x000fe400078ec0ff */
[----:B------:R-:W-:Y:S02]  /*9ac0*/  LOP3.LUT R4, R0, R173, RZ, 0x3c, !PT ;  /* 0x000000ad00047212 */ /* 0x000fe400078e3cff */
[----:B------:R-:W-:-:S02]  /*9ad0*/  LOP3.LUT R0, R179, 0x380, RZ, 0xc0, !PT ;  /* 0x00000380b3007812 */ /* 0x000fc400078ec0ff */
[----:B------:R-:W-:Y:S02]  /*9ae0*/  SHF.R.U64 R3, R3, 0x3, RZ ;  /* 0x0000000303037819 */ /* 0x000fe400000012ff */
[----:B------:R-:W-:Y:S02]  /*9af0*/  SHF.R.U64 R0, R0, 0x3, RZ ;  /* 0x0000000300007819 */ /* 0x000fe400000012ff */
[----:B------:R-:W-:Y:S02]  /*9b00*/  LOP3.LUT R14, R3, R14, RZ, 0x3c, !PT ;  /* 0x0000000e030e7212 */ /* 0x000fe400078e3cff */
[----:B------:R-:W-:Y:S02]  /*9b10*/  LOP3.LUT R3, R90, 0x380, RZ, 0xc0, !PT ;  /* 0x000003805a037812 */ /* 0x000fe400078ec0ff */
[----:B------:R-:W-:Y:S02]  /*9b20*/  LOP3.LUT R12, R0, R179, RZ, 0x3c, !PT ;  /* 0x000000b3000c7212 */ /* 0x000fe400078e3cff */
[----:B------:R-:W-:-:S02]  /*9b30*/  LOP3.LUT R8, R175, 0x380, RZ, 0xc0, !PT ;  /* 0x00000380af087812 */ /* 0x000fc400078ec0ff */
[----:B------:R-:W-:Y:S02]  /*9b40*/  LOP3.LUT R0, R193, 0x380, RZ, 0xc0, !PT ;  /* 0x00000380c1007812 */ /* 0x000fe400078ec0ff */
[----:B------:R-:W-:Y:S02]  /*9b50*/  LOP3.LUT R10, R177, 0x380, RZ, 0xc0, !PT ;  /* 0x00000380b10a7812 */ /* 0x000fe400078ec0ff */
[----:B------:R-:W-:Y:S02]  /*9b60*/  SHF.R.U64 R3, R3, 0x3, RZ ;  /* 0x0000000303037819 */ /* 0x000fe400000012ff */
[----:B------:R-:W-:Y:S02]  /*9b70*/  LOP3.LUT R27, R201, 0x380, RZ, 0xc0, !PT ;  /* 0x00000380c91b7812 */ /* 0x000fe400078ec0ff */
[----:B------:R-:W-:Y:S02]  /*9b80*/  LOP3.LUT R82, R183, 0x380, RZ, 0xc0, !PT ;  /* 0x00000380b7527812 */ /* 0x000fe400078ec0ff */
[----:B------:R-:W-:-:S02]  /*9b90*/  SHF.R.U64 R8, R8, 0x3, RZ ;  /* 0x0000000308087819 */ /* 0x000fc400000012ff */
[----:B------:R-:W-:Y:S02]  /*9ba0*/  LOP3.LUT R20, R181, 0x380, RZ, 0xc0, !PT ;  /* 0x00000380b5147812 */ /* 0x000fe400078ec0ff */
[----:B------:R-:W-:Y:S02]  /*9bb0*/  SHF.R.U64 R0, R0, 0x3, RZ ;  /* 0x0000000300007819 */ /* 0x000fe400000012ff */
[----:B------:R-:W-:Y:S02]  /*9bc0*/  SHF.R.U64 R10, R10, 0x3, RZ ;  /* 0x000000030a0a7819 */ /* 0x000fe400000012ff */
[----:B------:R-:W-:Y:S02]  /*9bd0*/  LOP3.LUT R98, R197, 0x380, RZ, 0xc0, !PT ;  /* 0x00000380c5627812 */ /* 0x000fe400078ec0ff */
[----:B------:R-:W-:Y:S02]  /*9be0*/  LOP3.LUT R90, R3, R90, RZ, 0x3c, !PT ;  /* 0x0000005a035a7212 */ /* 0x000fe400078e3cff */
[----:B------:R-:W-:-:S02]  /*9bf0*/  SHF.R.U64 R28, R27, 0x3, RZ ;  /* 0x000000031b1c7819 */ /* 0x000fc400000012ff */
[----:B------:R-:W-:Y:S02]  /*9c00*/  LOP3.LUT R3, R106, 0x380, RZ, 0xc0, !PT ;  /* 0x000003806a037812 */ /* 0x000fe400078ec0ff */
[----:B------:R-:W-:Y:S02]  /*9c10*/  SHF.R.U64 R82, R82, 0x3, RZ ;  /* 0x0000000352527819 */ /* 0x000fe400000012ff */
[----:B------:R-:W-:Y:S02]  /*9c20*/  LOP3.LUT R8, R8, R175, RZ, 0x3c, !PT ;  /* 0x000000af08087212 */ /* 0x000fe400078e3cff */
[----:B------:R-:W-:Y:S02]  /*9c30*/  SHF.R.U64 R20, R20, 0x3, RZ ;  /* 0x0000000314147819 */ /* 0x000fe400000012ff */
[----:B------:R-:W-:Y:S02]  /*9c40*/  LOP3.LUT R94, R195, 0x380, RZ, 0xc0, !PT ;  /* 0x00000380c35e7812 */ /* 0x000fe400078ec0ff */
[----:B------:R-:W-:-:S02]  /*9c50*/  LOP3.LUT R86, R0, R193, RZ, 0x3c, !PT ;  /* 0x000000c100567212 */ /* 0x000fc400078e3cff */
[----:B------:R-:W-:Y:S02]  /*9c60*/  LOP3.LUT R10, R10, R177, RZ, 0x3c, !PT ;  /* 0x000000b10a0a7212 */ /* 0x000fe400078e3cff */
[----:B------:R-:W-:Y:S02]  /*9c70*/  SHF.R.U64 R98, R98, 0x3, RZ ;  /* 0x0000000362627819 */ /* 0x000fe400000012ff */
[----:B------:R-:W-:Y:S02]  /*9c80*/  MOV R114, R114 ;  /* 0x0000007200727202 */ /* 0x000fe40000000f00 */
[----:B------:R-:W-:Y:S02]  /*9c90*/  LOP3.LUT R0, R199, 0x380, RZ, 0xc0, !PT ;  /* 0x00000380c7007812 */ /* 0x000fe400078ec0ff */
[----:B------:R-:W-:Y:S02]  /*9ca0*/  F2FP.BF16.F32.PACK_AB R27, R31, R30 ;  /* 0x0000001e1f1b723e */ /* 0x000fe400000010ff */
[----:B------:R-:W-:-:S02]  /*9cb0*/  LOP3.LUT R110, R28, R201, RZ, 0x3c, !PT ;  /* 0x000000c91c6e7212 */ /* 0x000fc400078e3cff */
[----:B------:R-:W-:Y:S01]  /*9cc0*/  SHF.R.U64 R3, R3, 0x3, RZ ;  /* 0x0000000303037819 */ /* 0x000fe200000012ff */
[----:B------:R1:W-:Y:S01]  /*9cd0*/  STSM.16.M88.4 [R114], R24 ;  /* 0x0000001872007844 */ /* 0x0003e20000000200 */
[----:B------:R-:W-:Y:S02]  /*9ce0*/  MOV R28, R4 ;  /* 0x00000004001c7202 */ /* 0x000fe40000000f00 */
[----:B------:R-:W-:Y:S02]  /*9cf0*/  LOP3.LUT R82, R82, R183, RZ, 0x3c, !PT ;  /* 0x000000b752527212 */ /* 0x000fe400078e3cff */
[----:B------:R-:W-:Y:S01]  /*9d00*/  MOV R6, R6 ;  /* 0x0000000600067202 */ /* 0x000fe20000000f00 */
[----:B------:R2:W-:Y:S01]  /*9d10*/  STSM.16.M88.4 [R28], R32 ;  /* 0x000000201c007844 */ /* 0x0005e20000000200 */
[----:B------:R-:W-:Y:S02]  /*9d20*/  LOP3.LUT R20, R20, R181, RZ, 0x3c, !PT ;  /* 0x000000b514147212 */ /* 0x000fe400078e3cff */
[----:B------:R-:W-:Y:S01]  /*9d30*/  SHF.R.U64 R94, R94, 0x3, RZ ;  /* 0x000000035e5e7819 */ /* 0x000fe200000012ff */
[----:B------:R2:W-:Y:S01]  /*9d40*/  STSM.16.M88.4 [R6], R40 ;  /* 0x0000002806007844 */ /* 0x0005e20000000200 */
[----:B------:R-:W-:-:S02]  /*9d50*/  MOV R8, R8 ;  /* 0x0000000800087202 */ /* 0x000fc40000000f00 */
[----:B------:R-:W-:Y:S02]  /*9d60*/  F2FP.BF16.F32.PACK_AB R51, R55, R54 ;  /* 0x000000363733723e */ /* 0x000fe400000010ff */
[----:B------:R-:W-:Y:S02]  /*9d70*/  F2FP.BF16.F32.PACK_AB R57, R59, R58 ;  /* 0x0000003a3b39723e */ /* 0x000fe400000010ff */
[----:B------:R-:W-:Y:S01]  /*9d80*/  F2FP.BF16.F32.PACK_AB R64, R65, R64 ;  /* 0x000000404140723e */ /* 0x000fe200000010ff */
[----:B------:R2:W-:Y:S01]  /*9d90*/  STSM.16.M88.4 [R8], R48 ;  /* 0x0000003008007844 */ /* 0x0005e20000000200 */
[----:B------:R-:W-:Y:S02]  /*9da0*/  IADD3.X R99, RZ, R115, RZ, P1, !PT ;  /* 0x00000073ff637210 */ /* 0x000fe40000ffe4ff */
[----:B------:R-:W-:Y:S02]  /*9db0*/  LOP3.LUT R98, R98, R197, RZ, 0x3c, !PT ;  /* 0x000000c562627212 */ /* 0x000fe400078e3cff */
[----:B------:R-:W-:-:S02]  /*9dc0*/  SHF.R.U64 R0, R0, 0x3, RZ ;  /* 0x0000000300007819 */ /* 0x000fc400000012ff */
[----:B------:R-:W-:Y:S02]  /*9dd0*/  MOV R10, R10 ;  /* 0x0000000a000a7202 */ /* 0x000fe40000000f00 */
[----:B------:R-:W-:Y:S02]  /*9de0*/  F2FP.BF16.F32.PACK_AB R58, R61, R60 ;  /* 0x0000003c3d3a723e */ /* 0x000fe400000010ff */
[----:B------:R-:W-:Y:S02]  /*9df0*/  F2FP.BF16.F32.PACK_AB R59, R63, R62 ;  /* 0x0000003e3f3b723e */ /* 0x000fe400000010ff */
[----:B------:R-:W-:Y:S02]  /*9e00*/  F2FP.BF16.F32.PACK_AB R65, R67, R66 ;  /* 0x000000424341723e */ /* 0x000fe400000010ff */
[----:B------:R-:W-:Y:S01]  /*9e10*/  F2FP.BF16.F32.PACK_AB R72, R73, R72 ;  /* 0x000000484948723e */ /* 0x000fe200000010ff */
[----:B------:R2:W-:Y:S01]  /*9e20*/  STSM.16.M88.4 [R10], R56 ;  /* 0x000000380a007844 */ /* 0x0005e20000000200 */
[----:B------:R-:W-:-:S02]  /*9e30*/  IADD3.X R107, RZ, R115, RZ, P3, !PT ;  /* 0x00000073ff6b7210 */ /* 0x000fc40001ffe4ff */
[----:B------:R-:W-:Y:S02]  /*9e40*/  LOP3.LUT R106, R3, R106, RZ, 0x3c, !PT ;  /* 0x0000006a036a7212 */ /* 0x000fe400078e3cff */
[----:B------:R-:W-:Y:S02]  /*9e50*/  MOV R12, R12 ;  /* 0x0000000c000c7202 */ /* 0x000fe40000000f00 */
        /* <DEDUP_REMOVED lines=9> */
[----:B------:R-:W-:Y:S01]  /*9ef0*/  IADD3.X R95, RZ, R115, RZ, P6, !PT ;  /* 0x00000073ff5f7210 */ /* 0x000fe200037fe4ff */
[----:B------:R2:W-:Y:S01]  /*9f00*/  STSM.16.M88.4 [R14], R72 ;  /* 0x000000480e007844 */ /* 0x0005e20000000200 */
[----:B------:R-:W-:Y:S02]  /*9f10*/  LOP3.LUT R94, R94, R195, RZ, 0x3c, !PT ;  /* 0x000000c35e5e7212 */ /* 0x000fe400078e3cff */
[----:B------:R-:W-:-:S02]  /*9f20*/  MOV R20, R20 ;  /* 0x0000001400147202 */ /* 0x000fc40000000f00 */
[----:B------:R-:W-:Y:S02]  /*9f30*/  MOV R4, R90 ;  /* 0x0000005a00047202 */ /* 0x000fe40000000f00 */
        /* <DEDUP_REMOVED lines=11> */
[----:B------:R-:W-:Y:S01]  /*9ff0*/  IADD3.X R103, RZ, R115, RZ, P2, !PT ;  /* 0x00000073ff677210 */ /* 0x000fe200017fe4ff */
[----:B------:R2:W-:Y:S01]  /*a000*/  STSM.16.M88.4 [R5], R88 ;  /* 0x0000005805007844 */ /* 0x0005e20000000200 */
[----:B------:R-:W-:-:S02]  /*a010*/  MOV R86, R86 ;  /* 0x0000005600567202 */ /* 0x000fc40000000f00 */
[----:B------:R-:W-:Y:S02]  /*a020*/  MOV R0, R106 ;  /* 0x0000006a00007202 */ /* 0x000fe40000000f00 */
        /* <DEDUP_REMOVED lines=45> */
[----:B--2---:R-:W1:Y:S01]  /*a300*/  LDC.64 R6, c[0x0][0xb78] ;  /* 0x0002de00ff067b82 */ /* 0x004e620000000a00 */
[----:B------:R-:W-:Y:S01]  /*a310*/  USHF.R.S32.HI UR5, URZ, 0x1f, UR43 ;  /* 0x0000001f3f057899 */ /* 0x000fe2000801142b */
[----:B------:R-:W-:Y:S01]  /*a320*/  IADD3 R3, -R17, RZ, RZ ;  /* 0x000000ff11037210 */ /* 0x000fe20007ffe1ff */
[----:B------:R-:W-:Y:S01]  /*a330*/  ULDC.64 UR8, c[0x0][0xb70] ;  /* 0x0002dc0000087ab9 */ /* 0x000fe20000000a00 */
[----:B------:R-:W-:Y:S01]  /*a340*/  VIADD R9, R2, UR42 ;  /* 0x0000002a02097c36 */ /* 0x000fe20008000000 */
[----:B------:R-:W-:Y:S01]  /*a350*/  UIMAD UR5, UR5, UR8, URZ ;  /* 0x00000008050572a4 */ /* 0x000fe2000f8e023f */
[----:B------:R-:W-:Y:S01]  /*a360*/  ISETP.NE.AND P0, PT, R16, R3, PT ;  /* 0x000000031000720c */ /* 0x000fe20003f05270 */
[----:B------:R-:W-:Y:S02]  /*a370*/  UIMAD.WIDE.U32 UR6, UR43, UR8, URZ ;  /* 0x000000082b0672a5 */ /* 0x000fe4000f8e003f */
[----:B------:R-:W-:Y:S01]  /*a380*/  UIMAD UR5, UR43, UR9, UR5 ;  /* 0x000000092b0572a4 */ /* 0x000fe2000f8e0205 */
[----:B------:R-:W-:Y:S01]  /*a390*/  SHF.R.S32.HI R3, RZ, 0x1f, R9 ;  /* 0x0000001fff037819 */ /* 0x000fe20000011409 */
[----:B------:R-:W-:-:S02]  /*a3a0*/  USHF.R.S32.HI UR8, URZ, 0x1f, UR44 ;  /* 0x0000001f3f087899 */ /* 0x000fc4000801142c */
[----:B------:R-:W-:Y:S02]  /*a3b0*/  UIADD3 UR5, UR7, UR5, URZ ;  /* 0x0000000507057290 */ /* 0x000fe4000fffe03f */
[----:B------:R-:W-:Y:S02]  /*a3c0*/  MOV R5, UR7 ;  /* 0x0000000700057c02 */ /* 0x000fe40008000f00 */
[----:B------:R-:W-:Y:S01]  /*a3d0*/  MOV R4, UR6 ;  /* 0x0000000600047c02 */ /* 0x000fe20008000f00 */
[----:B------:R-:W-:Y:S01]  /*a3e0*/  ULDC.64 UR6, c[0x0][0xb40] ;  /* 0x0002d00000067ab9 */ /* 0x000fe20000000a00 */
[----:B------:R-:W-:Y:S01]  /*a3f0*/  MOV R5, UR5 ;  /* 0x0000000500057c02 */ /* 0x000fe20008000f00 */
[----:B------:R-:W-:Y:S02]  /*a400*/  ULDC UR5, c[0x0][0xa88] ;  /* 0x0002a20000057ab9 */ /* 0x000fe40000000800 */
[----:B------:R-:W-:Y:S01]  /*a410*/  ISETP.GE.OR P1, PT, R9, UR5, P0 ;  /* 0x0000000509007c0c */ /* 0x000fe20008726670 */
[----:B-1----:R-:W-:-:S02]  /*a420*/  IMAD R0, R6, UR8, RZ ;  /* 0x0000000806007c24 */ /* 0x002fc4000f8e02ff */
[----:B------:R-:W-:-:S04]  /*a430*/  IMAD.WIDE.U32 R4, R6, UR44, R4 ;  /* 0x0000002c06047c25 */ /* 0x000fc8000f8e0004 */
[----:B------:R-:W-:Y:S01]  /*a440*/  IMAD R6, R7, UR44, R0 ;  /* 0x0000002c07067c24 */ /* 0x000fe2000f8e0200 */
[C---:B------:R-:W-:Y:S02]  /*a450*/  IADD3 R7, R9.reuse, 0x8, RZ ;  /* 0x0000000809077810 */ /* 0x040fe40007ffe0ff */
[----:B------:R-:W-:Y:S02]  /*a460*/  IADD3 R0, P2, R9, R4, RZ ;  /* 0x0000000409007210 */ /* 0x000fe40007f5e0ff */
[----:B------:R-:W-:Y:S02]  /*a470*/  ISETP.GE.OR P0, PT, R7, UR5, P0 ;  /* 0x0000000507007c0c */ /* 0x000fe40008706670 */
[----:B------:R-:W-:Y:S02]  /*a480*/  IADD3.X R3, R3, R5, R6, P2, !PT ;  /* 0x0000000503037210 */ /* 0x000fe400017fe406 */
[----:B------:R-:W-:-:S04]  /*a490*/  LEA R4, P2, R0, UR6, 0x2 ;  /* 0x0000000600047c11 */ /* 0x000fc8000f8410ff */
[----:B------:R-:W-:-:S05]  /*a4a0*/  LEA.HI.X R5, R0, UR7, R3, 0x2, P2 ;  /* 0x0000000700057c11 */ /* 0x000fca00090f1403 */
[----:B------:R1:W-:Y:S04]  /*a4b0*/  @!P1 STG.E desc[UR50][R4.64], R156 ;  /* 0x0000009c04009986 */ /* 0x0003e8000c101932 */
[----:B------:R1:W-:Y:S02]  /*a4c0*/  @!P0 STG.E desc[UR50][R4.64+0x20], R155 ;  /* 0x0000209b04008986 */ /* 0x0003e4000c101932 */
.L_x_5833:
        /* <DEDUP_REMOVED lines=53> */
.L_x_5836:
[----:B------:R-:W-:Y:S05]  /*a820*/  BSYNC B0 ;  /* 0x0000000000007941 */ /* 0x000fea0003800000 */
.L_x_5835:
[----:B------:R-:W-:Y:S05]  /*a830*/  BRA `(.L_x_5834) ;  /* 0x0000000800287947 */ /* 0x000fea0003800000 */
.L_x_5832:
        /* <DEDUP_REMOVED lines=8> */
[----:B------:R-:W-:Y:S01]  /*a8c0*/  MOV R4, UR42 ;  /* 0x0000002a00047c02 */ /* 0x000fe20008000f00 */
[----:B------:R-:W-:-:S03]  /*a8d0*/  ULDC UR6, c[0x0][0xa88] ;  /* 0x0002a20000067ab9 */ /* 0x000fc60000000800 */
        /* <DEDUP_REMOVED lines=19> */
.L_x_5838:
[----:B------:R-:W-:Y:S05]  /*aa10*/  BSYNC B0 ;  /* 0x0000000000007941 */ /* 0x000fea0003800000 */
.L_x_5837:
[----:B------:R-:W-:Y:S01]  /*aa20*/  ULDC.64 UR6, c[0x0][0xa88] ;  /* 0x0002a20000067ab9 */ /* 0x000fe20000000a00 */
[----:B-12---:R-:W-:Y:S01]  /*aa30*/  IMAD R6, R8, UR5, RZ ;  /* 0x0000000508067c24 */ /* 0x006fe2000f8e02ff */
[----:B------:R-:W-:Y:S01]  /*aa40*/  ISETP.GE.AND P1, PT, R12, UR7, PT ;  /* 0x000000070c007c0c */ /* 0x000fe2000bf26270 */
[----:B------:R-:W1:Y:S01]  /*aa50*/  LDC.64 R10, c[0x0][0xae8] ;  /* 0x0002ba00ff0a7b82 */ /* 0x000e620000000a00 */
[C---:B------:R-:W-:Y:S01]  /*aa60*/  ISETP.GE.AND P0, PT, R184.reuse, UR7, PT ;  /* 0x00000007b8007c0c */ /* 0x040fe2000bf06270 */
[----:B------:R-:W-:Y:S01]  /*aa70*/  IMAD R7, R9, UR43, R6 ;  /* 0x0000002b09077c24 */ /* 0x000fe2000f8e0206 */
[----:B------:R-:W-:Y:S01]  /*aa80*/  SEL R3, RZ, 0xffffffff, P1 ;  /* 0xffffffffff037807 */ /* 0x000fe20000800000 */
[C---:B------:R-:W-:Y:S01]  /*aa90*/  VIADD R14, R184.reuse, 0x80 ;  /* 0x00000080b80e7836 */ /* 0x040fe20000000000 */
[----:B------:R-:W-:Y:S01]  /*aaa0*/  IADD3 R15, R184, 0xc0, RZ ;  /* 0x000000c0b80f7810 */ /* 0x000fe20007ffe0ff */
[----:B------:R-:W-:Y:S01]  /*aab0*/  UIADD3 UR42, -UR42, UR6, URZ ;  /* 0x000000062a2a7290 */ /* 0x000fe2000fffe13f */
[----:B------:R-:W-:Y:S01]  /*aac0*/  SEL R0, RZ, 0x1, P0 ;  /* 0x00000001ff007807 */ /* 0x000fe20000000000 */
[----:B------:R-:W2:Y:S01]  /*aad0*/  LDC R9, c[0x0][0xdac] ;  /* 0x00036b00ff097b82 */ /* 0x000ea20000000800 */
[----:B------:R-:W-:Y:S01]  /*aae0*/  SHF.L.U32 R3, R3, 0x1, RZ ;  /* 0x0000000103037819 */ /* 0x000fe200000006ff */
[----:B------:R-:W-:Y:S01]  /*aaf0*/  ULOP3.LUT UR40, URZ, UR40, URZ, 0x33, !UPT ;  /* 0x000000283f287292 */ /* 0x000fe2000f8e333f */
[----:B------:R-:W-:Y:S01]  /*ab00*/  ISETP.GE.AND P0, PT, R14, UR7, PT ;  /* 0x000000070e007c0c */ /* 0x000fe2000bf06270 */
[----:B------:R-:W-:Y:S01]  /*ab10*/  BSSY B0, `(.L_x_5839) ;  /* 0x000003d000007945 */ /* 0x000fe20003800000 */
[----:B------:R-:W-:-:S02]  /*ab20*/  ISETP.GE.AND P2, PT, R15, UR7, PT ;  /* 0x000000070f007c0c */ /* 0x000fc4000bf46270 */
[C---:B------:R-:W-:Y:S02]  /*ab30*/  IADD3 R21, R184.reuse, 0x140, RZ ;  /* 0x00000140b8157810 */ /* 0x040fe40007ffe0ff */
[----:B------:R-:W-:Y:S02]  /*ab40*/  LOP3.LUT R0, R3, 0x2, R0, 0xe2, !PT ;  /* 0x0000000203007812 */ /* 0x000fe400078ee200 */
[C---:B------:R-:W-:Y:S02]  /*ab50*/  IADD3 R20, R184.reuse, 0x100, RZ ;  /* 0x00000100b8147810 */ /* 0x040fe40007ffe0ff */
[----:B------:R-:W-:Y:S02]  /*ab60*/  SHF.R.S32.HI R185, RZ, 0x1f, R184 ;  /* 0x0000001fffb97819 */ /* 0x000fe400000114b8 */
[C---:B------:R-:W-:Y:S02]  /*ab70*/  IADD3 R4, R184.reuse, 0x180, RZ ;  /* 0x00000180b8047810 */ /* 0x040fe40007ffe0ff */
[----:B------:R-:W-:-:S02]  /*ab80*/  IADD3 R5, R184, 0x1c0, RZ ;  /* 0x000001c0b8057810 */ /* 0x000fc40007ffe0ff */
[----:B------:R-:W-:Y:S02]  /*ab90*/  SEL R3, RZ, 0x4, P0 ;  /* 0x00000004ff037807 */ /* 0x000fe40000000000 */
[----:B------:R-:W-:Y:S02]  /*aba0*/  SEL R6, RZ, 0x8, P2 ;  /* 0x00000008ff067807 */ /* 0x000fe40001000000 */
[----:B------:R-:W-:Y:S02]  /*abb0*/  ISETP.GE.AND P2, PT, R21, UR7, PT ;  /* 0x0000000715007c0c */ /* 0x000fe4000bf46270 */
[----:B------:R-:W-:Y:S02]  /*abc0*/  ISETP.GE.AND P0, PT, R20, UR7, PT ;  /* 0x0000000714007c0c */ /* 0x000fe4000bf06270 */
[----:B------:R-:W-:Y:S02]  /*abd0*/  ISETP.GE.AND P3, PT, R4, UR7, PT ;  /* 0x0000000704007c0c */ /* 0x000fe4000bf66270 */
[----:B------:R-:W-:Y:S01]  /*abe0*/  ISETP.GE.AND P1, PT, R5, UR7, PT ;  /* 0x0000000705007c0c */ /* 0x000fe2000bf26270 */
[----:B------:R-:W-:Y:S01]  /*abf0*/  IMAD.WIDE.U32 R4, R8, UR43, R184 ;  /* 0x0000002b08047c25 */ /* 0x000fe2000f8e00b8 */
[----:B------:R-:W-:-:S02]  /*ac00*/  LOP3.LUT R0, R6, R0, R3, 0xfe, !PT ;  /* 0x0000000006007212 */ /* 0x000fc400078efe03 */
[----:B------:R-:W-:Y:S01]  /*ac10*/  SEL R6, RZ, 0x20, P2 ;  /* 0x00000020ff067807 */ /* 0x000fe20001000000 */
[----:B------:R-:W-:Y:S01]  /*ac20*/  IMAD.IADD R5, R5, 0x1, R7 ;  /* 0x0000000105057824 */ /* 0x000fe200078e0207 */
[C---:B------:R-:W-:Y:S02]  /*ac30*/  IADD3 R8, R186.reuse, 0x20, RZ ;  /* 0x00000020ba087810 */ /* 0x040fe40007ffe0ff */
[----:B------:R-:W-:Y:S02]  /*ac40*/  ISETP.GE.AND P2, PT, R186, UR42, PT ;  /* 0x0000002aba007c0c */ /* 0x000fe4000bf46270 */
[----:B------:R-:W-:Y:S02]  /*ac50*/  SEL R3, RZ, 0x10, P0 ;  /* 0x00000010ff037807 */ /* 0x000fe40000000000 */
[----:B------:R-:W-:Y:S01]  /*ac60*/  ISETP.GE.AND P0, PT, R8, UR42, PT ;  /* 0x0000002a08007c0c */ /* 0x000fe2000bf06270 */
[----:B-1----:R-:W-:Y:S01]  /*ac70*/  IMAD R8, R10, UR8, RZ ;  /* 0x000000080a087c24 */ /* 0x002fe2000f8e02ff */
[----:B------:R-:W-:-:S02]  /*ac80*/  LOP3.LUT R3, R6, R0, R3, 0xfe, !PT ;  /* 0x0000000006037212 */ /* 0x000fc400078efe03 */
[----:B------:R-:W-:Y:S01]  /*ac90*/  SEL R0, RZ, 0x40, P3 ;  /* 0x00000040ff007807 */ /* 0x000fe20001800000 */
[----:B------:R-:W-:Y:S01]  /*aca0*/  IMAD R11, R11, UR44, R8 ;  /* 0x0000002c0b0b7c24 */ /* 0x000fe2000f8e0208 */
[----:B--2---:R-:W-:Y:S01]  /*acb0*/  IADD3 R7, R9, UR40, RZ ;  /* 0x0000002809077c10 */ /* 0x004fe2000fffe0ff */
[----:B------:R-:W-:Y:S01]  /*acc0*/  IMAD.WIDE.U32 R8, R10, UR44, R4 ;  /* 0x0000002c0a087c25 */ /* 0x000fe2000f8e0004 */
[--C-:B------:R-:W-:Y:S02]  /*acd0*/  SHF.R.S32.HI R187, RZ, 0x1f, R186.reuse ;  /* 0x0000001fffbb7819 */ /* 0x100fe400000114ba */
[----:B------:R-:W-:Y:S02]  /*ace0*/  LOP3.LUT R3, R3, R0, RZ, 0xfc, !PT ;  /* 0x0000000003037212 */ /* 0x000fe400078efcff */
[----:B------:R-:W-:Y:S01]  /*acf0*/  SEL R0, RZ, 0x80, P1 ;  /* 0x00000080ff007807 */ /* 0x000fe20000800000 */
[----:B------:R-:W-:Y:S01]  /*ad00*/  IMAD.WIDE R6, R7, 0x40, R186 ;  /* 0x0000004007067825 */ /* 0x000fe200078e02ba */
[----:B------:R-:W-:-:S02]  /*ad10*/  IADD3 R13, R9, R11, RZ ;  /* 0x0000000b090d7210 */ /* 0x000fc40007ffe0ff */
[----:B------:R-:W-:Y:S01]  /*ad20*/  LOP3.LUT R0, R3, R0, RZ, 0xfc, !PT ;  /* 0x0000000003007212 */ /* 0x000fe200078efcff */
[----:B------:R-:W-:Y:S06]  /*ad30*/  @P2 BRA `(.L_x_5840) ;  /* 0x0000000000682947 */ /* 0x000fec0003800000 */
[----:B------:R-:W-:Y:S01]  /*ad40*/  ULDC.64 UR8, c[0x0][0xad8] ;  /* 0x0002b60000087ab9 */ /* 0x000fe20000000a00 */
[----:B------:R-:W-:Y:S01]  /*ad50*/  MOV R4, R8 ;  /* 0x0000000800047202 */ /* 0x000fe20000000f00 */
[----:B------:R-:W-:Y:S01]  /*ad60*/  IMAD R11, R7, UR8, RZ ;  /* 0x00000008070b7c24 */ /* 0x000fe2000f8e02ff */
[----:B------:R-:W-:Y:S02]  /*ad70*/  MOV R5, R13 ;  /* 0x0000000d00057202 */ /* 0x000fe40000000f00 */
[----:B------:R-:W-:Y:S01]  /*ad80*/  ISETP.GE.AND P6, PT, R184, UR7, PT ;  /* 0x00000007b8007c0c */ /* 0x000fe2000bfc6270 */
[----:B------:R-:W-:Y:S01]  /*ad90*/  IMAD R11, R6, UR9, R11 ;  /* 0x00000009060b7c24 */ /* 0x000fe2000f8e020b */
[----:B------:R-:W-:Y:S01]  /*ada0*/  ISETP.GE.AND P1, PT, R12, UR7, PT ;  /* 0x000000070c007c0c */ /* 0x000fe2000bf26270 */
        /* <DEDUP_REMOVED lines=19> */
.L_x_5840:
[----:B------:R-:W-:Y:S05]  /*aee0*/  BSYNC B0 ;  /* 0x0000000000007941 */ /* 0x000fea0003800000 */
.L_x_5839:
[----:B------:R-:W-:Y:S04]  /*aef0*/  BSSY B0, `(.L_x_5834) ;  /* 0x000001e000007945 */ /* 0x000fe80003800000 */
[----:B------:R-:W-:Y:S05]  /*af00*/  @P0 BRA `(.L_x_5841) ;  /* 0x0000000000700947 */ /* 0x000fea0003800000 */
[----:B------:R-:W-:Y:S01]  /*af10*/  IADD3 R9, P0, R6, 0x20, RZ ;  /* 0x0000002006097810 */ /* 0x000fe20007f1e0ff */
[----:B------:R-:W-:Y:S01]  /*af20*/  ULDC.64 UR8, c[0x0][0xad8] ;  /* 0x0002b60000087ab9 */ /* 0x000fe20000000a00 */
[----:B------:R-:W-:Y:S02]  /*af30*/  MOV R4, R8 ;  /* 0x0000000800047202 */ /* 0x000fe40000000f00 */
[----:B------:R-:W-:Y:S02]  /*af40*/  IADD3.X R6, RZ, R7, RZ, P0, !PT ;  /* 0x00000007ff067210 */ /* 0x000fe400007fe4ff */
[----:B------:R-:W-:Y:S02]  /*af50*/  MOV R5, R13 ;  /* 0x0000000d00057202 */ /* 0x000fe40000000f00 */
[----:B------:R-:W-:Y:S01]  /*af60*/  ISETP.GE.AND P0, PT, R12, UR7, PT ;  /* 0x000000070c007c0c */ /* 0x000fe2000bf06270 */
[----:B------:R-:W-:Y:S01]  /*af70*/  IMAD R6, R6, UR8, RZ ;  /* 0x0000000806067c24 */ /* 0x000fe2000f8e02ff */
[----:B------:R-:W-:Y:S01]  /*af80*/  ISETP.GE.AND P1, PT, R14, UR7, PT ;  /* 0x000000070e007c0c */ /* 0x000fe2000bf26270 */
[----:B------:R-:W-:Y:S01]  /*af90*/  IMAD.WIDE.U32 R4, R9, UR8, R4 ;  /* 0x0000000809047c25 */ /* 0x000fe2000f8e0004 */
[----:B------:R-:W-:-:S02]  /*afa0*/  ISETP.GE.AND P2, PT, R15, UR7, PT ;  /* 0x000000070f007c0c */ /* 0x000fc4000bf46270 */
[----:B------:R-:W-:Y:S01]  /*afb0*/  ISETP.GE.AND P6, PT, R20, UR7, PT ;  /* 0x0000000714007c0c */ /* 0x000fe2000bfc6270 */
[----:B------:R-:W-:Y:S01]  /*afc0*/  IMAD R9, R9, UR9, R6 ;  /* 0x0000000909097c24 */ /* 0x000fe2000f8e0206 */
[----:B------:R-:W-:Y:S01]  /*afd0*/  ULDC.64 UR8, c[0x0][0xa80] ;  /* 0x0002a00000087ab9 */ /* 0x000fe20000000a00 */
[----:B------:R-:W-:Y:S02]  /*afe0*/  ISETP.GE.AND P5, PT, R21, UR7, PT ;  /* 0x0000000715007c0c */ /* 0x000fe4000bfa6270 */
[C---:B------:R-:W-:Y:S02]  /*aff0*/  LEA R6, P3, R4.reuse, UR8, 0x1 ;  /* 0x0000000804067c11 */ /* 0x040fe4000f8608ff */
[----:B------:R-:W-:Y:S02]  /*b000*/  IADD3 R5, R5, R9, RZ ;  /* 0x0000000905057210 */ /* 0x000fe40007ffe0ff */
[----:B------:R-:W-:Y:S02]  /*b010*/  LOP3.LUT P4, RZ, R3, 0x40, RZ, 0xc0, !PT ;  /* 0x0000004003ff7812 */ /* 0x000fe4000788c0ff */
[----:B------:R-:W-:-:S02]  /*b020*/  LEA.HI.X R7, R4, UR9, R5, 0x1, P3 ;  /* 0x0000000904077c11 */ /* 0x000fc400098f0c05 */
        /* <DEDUP_REMOVED lines=10> */
.L_x_5841:
[----:B------:R-:W-:Y:S05]  /*b0d0*/  BSYNC B0 ;  /* 0x0000000000007941 */ /* 0x000fea0003800000 */
.L_x_5834:
[----:B------:R-:W3:Y:S02]  /*b0e0*/  LDC R0, c[0x0][0xda8] ;  /* 0x00036a00ff007b82 */ /* 0x000ee40000000800 */
[----:B---3--:R-:W-:-:S13]  /*b0f0*/  ISETP.LE.AND P0, PT, R0, UR4, PT ;  /* 0x0000000400007c0c */ /* 0x008fda000bf03270 */
[----:B------:R-:W-:Y:S05]  /*b100*/  @!P0 BRA `(.L_x_5842) ;  /* 0xffffff5c00748947 */ /* 0x000fea000383ffff */
[----:B------:R-:W-:Y:S05]  /*b110*/  EXIT ;  /* 0x000000000000794d */ /* 0x000fea0003800000 */
.L_x_5788:
        /* <DEDUP_REMOVED lines=8> */
[----:B------:R-:W-:Y:S01]  /*b1a0*/  IMAD.MOV.U32 R17, RZ, RZ, 0x1 ;  /* 0x00000001ff117424 */ /* 0x000fe200078e00ff */
[----:B------:R-:W-:-:S05]  /*b1b0*/  MOV R16, RZ ;  /* 0x000000ff00107202 */ /* 0x000fca0000000f00 */
[----:B------:R-:W1:Y:S02]  /*b1c0*/  LDC R0, c[0x0][0xda8] ;  /* 0x00036a00ff007b82 */ /* 0x000e640000000800 */
[----:B-1----:R-:W-:-:S13]  /*b1d0*/  ISETP.LE.AND P0, PT, R0, UR4, PT ;  /* 0x0000000400007c0c */ /* 0x002fda000bf03270 */
[----:B------:R-:W-:Y:S05]  /*b1e0*/  @P0 BRA `(.L_x_5843) ;  /* 0x0000002c00480947 */ /* 0x000fea0003800000 */
[----:B------:R-:W1:Y:S01]  /*b1f0*/  S2R R2, SR_TID.X ;  /* 0x0000000000027919 */ /* 0x000e620000002100 */
[----:B------:R-:W-:Y:S01]  /*b200*/  MOV R18, UR4 ;  /* 0x0000000400127c02 */ /* 0x000fe20008000f00 */
[----:B------:R-:W-:Y:S01]  /*b210*/  ULDC UR39, c[0x0][0xc] ;  /* 0x0000030000277ab9 */ /* 0x000fe20000000800 */
[----:B------:R-:W-:Y:S01]  /*b220*/  MOV R16, RZ ;  /* 0x000000ff00107202 */ /* 0x000fe20000000f00 */
[----:B------:R-:W-:Y:S01]  /*b230*/  ULDC.64 UR46, c[0x0][0x198] ;  /* 0x00006600002e7ab9 */ /* 0x000fe20000000a00 */
[----:B------:R-:W-:Y:S01]  /*b240*/  MOV R17, 0x1 ;  /* 0x0000000100117802 */ /* 0x000fe20000000f00 */
[----:B------:R-:W-:Y:S01]  /*b250*/  UMOV UR44, URZ ;  /* 0x0000003f002c7c82 */ /* 0x000fe20008000000 */
[----:B-1----:R-:W-:-:S07]  /*b260*/  LOP3.LUT R19, R2, 0x1f, RZ, 0xc0, !PT ;  /* 0x0000001f02137812 */ /* 0x002fce00078ec0ff */
.L_x_5891:
        /* <DEDUP_REMOVED lines=21> */
.L_x_5844:
[----:B------:R-:W-:Y:S01]  /*b3c0*/  ULDC UR11, c[0x0][0xdc4] ;  /* 0x00037100000b7ab9 */ /* 0x000fe20000000800 */
[----:B------:R-:W-:Y:S01]  /*b3d0*/  UMOV UR9, UR10 ;  /* 0x0000000a00097c82 */ /* 0x000fe20008000000 */
[----:B------:R-:W-:-:S11]  /*b3e0*/  UISETP.NE.AND UP0, UPT, UR11, 0x1, UPT ;  /* 0x000000010b00788c */ /* 0x000fd6000bf05270 */
[----:B------:R-:W-:Y:S02]  /*b3f0*/  @UP0 ULDC.64 UR12, c[0x0][0xdc8] ;  /* 0x00037200000c0ab9 */ /* 0x000fe40000000a00 */
[----:B------:R-:W-:-:S04]  /*b400*/  UIMAD.WIDE.U32 UR6, UR10, UR12, URZ ;  /* 0x0000000c0a0672a5 */ /* 0x000fc8000f8e003f */
[----:B------:R-:W-:-:S04]  /*b410*/  @UP0 USHF.R.U32.HI UR9, URZ, UR13, UR7 ;  /* 0x0000000d3f090299 */ /* 0x000fc80008011607 */
[----:B------:R-:W-:-:S12]  /*b420*/  UIMAD UR6, UR9, UR11, URZ ;  /* 0x0000000b090672a4 */ /* 0x000fd8000f8e023f */
.L_x_5845:
        /* <DEDUP_REMOVED lines=53> */
.L_x_5847:
        /* <DEDUP_REMOVED lines=23> */
.L_x_5849:
        /* <DEDUP_REMOVED lines=12> */
[----:B------:R-:W-:Y:S02]  /*b9b0*/  MOV R6, UR8 ;  /* 0x0000000800067c02 */ /* 0x000fe40008000f00 */
[----:B------:R-:W-:-:S02]  /*b9c0*/  MOV R7, UR9 ;  /* 0x0000000900077c02 */ /* 0x000fc40008000f00 */
[----:B------:R-:W-:Y:S02]  /*b9d0*/  MOV R10, UR4 ;  /* 0x00000004000a7c02 */ /* 0x000fe40008000f00 */
[----:B------:R-:W-:Y:S02]  /*b9e0*/  MOV R8, 0x70 ;  /* 0x0000007000087802 */ /* 0x000fe40000000f00 */
[----:B------:R-:W-:Y:S02]  /*b9f0*/  MOV R12, 0x1 ;  /* 0x00000001000c7802 */ /* 0x000fe40000000f00 */
[----:B-1----:R-:W-:-:S07]  /*ba00*/  MOV R13, RZ ;  /* 0x000000ff000d7202 */ /* 0x002fce0000000f00 */
[----:B------:R-:W-:-:S07]  /*ba10*/  LEPC R20, `(.L_x_5851) ;  /* 0x000000001014794e */ /* 0x000fce0000000000 */
[----:B--2---:R-:W-:Y:S05]  /*ba20*/  CALL.ABS.NOINC R2 ;  /* 0x0000000002007343 */ /* 0x004fea0003c00000 */
.L_x_5851:
[----:B------:R-:W-:Y:S01]  /*ba30*/  MOV R2, 0x0 ;  /* 0x0000000000027802 */ /* 0x000fe20000000f00 */
[----:B------:R-:W-:Y:S01]  /*ba40*/  ULDC.64 UR6, c[0x4][0x108] ;  /* 0x0100420000067ab9 */ /* 0x000fe20000000a00 */
[----:B------:R-:W-:Y:S01]  /*ba50*/  ULDC.64 UR8, c[0x4][0x110] ;  /* 0x0100440000087ab9 */ /* 0x000fe20000000a00 */
[----:B------:R-:W-:Y:S01]  /*ba60*/  ULDC.64 UR4, c[0x4][0x48] ;  /* 0x0100120000047ab9 */ /* 0x000fe20000000a00 */
[----:B------:R-:W-:Y:S01]  /*ba70*/  MOV R4, UR6 ;  /* 0x0000000600047c02 */ /* 0x000fe20008000f00 */
[----:B------:R-:W-:Y:S01]  /*ba80*/  IMAD.U32 R5, RZ, RZ, UR7 ;  /* 0x00000007ff057e24 */ /* 0x000fe2000f8e00ff */
[----:B------:R-:W1:Y:S01]  /*ba90*/  LDC.64 R2, c[0x4][R2] ;  /* 0x0100000002027b82 */ /* 0x000e620000000a00 */
[----:B------:R-:W-:Y:S01]  /*baa0*/  MOV R6, UR8 ;  /* 0x0000000800067c02 */ /* 0x000fe20008000f00 */
[----:B------:R-:W-:Y:S01]  /*bab0*/  IMAD.MOV.U32 R8, RZ, RZ, 0x70 ;  /* 0x00000070ff087424 */ /* 0x000fe200078e00ff */
[----:B------:R-:W-:Y:S02]  /*bac0*/  MOV R7, UR9 ;  /* 0x0000000900077c02 */ /* 0x000fe40008000f00 */
[----:B------:R-:W-:-:S02]  /*bad0*/  MOV R10, UR4 ;  /* 0x00000004000a7c02 */ /* 0x000fc40008000f00 */
[----:B------:R-:W-:Y:S02]  /*bae0*/  MOV R11, UR5 ;  /* 0x00000005000b7c02 */ /* 0x000fe40008000f00 */
[----:B------:R-:W-:Y:S02]  /*baf0*/  MOV R12, 0x1 ;  /* 0x00000001000c7802 */ /* 0x000fe40000000f00 */
[----:B------:R-:W-:-:S07]  /*bb00*/  MOV R13, RZ ;  /* 0x000000ff000d7202 */ /* 0x000fce0000000f00 */
[----:B------:R-:W-:-:S07]  /*bb10*/  LEPC R20, `(.L_x_5850) ;  /* 0x000000001014794e */ /* 0x000fce0000000000 */
[----:B-1----:R-:W-:Y:S05]  /*bb20*/  CALL.ABS.NOINC R2 ;  /* 0x0000000002007343 */ /* 0x002fea0003c00000 */
.L_x_5850:
[----:B------:R-:W-:Y:S01]  /*bb30*/  ULDC.64 UR4, c[0x0][0x9f8] ;  /* 0x00027e0000047ab9 */ /* 0x000fe20000000a00 */
[----:B------:R-:W-:Y:S01]  /*bb40*/  MOV R5, UR43 ;  /* 0x0000002b00057c02 */ /* 0x000fe20008000f00 */
[----:B------:R-:W1:Y:S01]  /*bb50*/  LDC R0, c[0x0][0x428] ;  /* 0x00010a00ff007b82 */ /* 0x000e620000000800 */
[----:B------:R-:W-:Y:S02]  /*bb60*/  ISETP.NE.U32.AND P0, PT, RZ, UR4, PT ;  /* 0x00000004ff007c0c */ /* 0x000fe4000bf05070 */
        /* <DEDUP_REMOVED lines=10> */
[----:B------:R-:W-:Y:S01]  /*bc10*/  MOV R10, UR38 ;  /* 0x00000026000a7c02 */ /* 0x000fe20008000f00 */
[----:B--2---:R-:W1:Y:S03]  /*bc20*/  LDC.64 R2, c[0x0][0x3f8] ;  /* 0x0000fe00ff027b82 */ /* 0x004e660000000a00 */
[----:B------:R-:W-:-:S06]  /*bc30*/  IADD3 R10, R10, -0x1, RZ ;  /* 0xffffffff0a0a7810 */ /* 0x000fcc0007ffe0ff */
        /* <DEDUP_REMOVED lines=12> */
.L_x_5904:
[----:B------:R-:W-:Y:S01]  /*bd00*/  UMOV UR4, 0xffffffff ;  /* 0xffffffff00047882 */ /* 0x000fe20000000000 */
[----:B------:R-:W-:Y:S02]  /*bd10*/  SHF.R.S32.HI R7, RZ, 0x1f, R6 ;  /* 0x0000001fff077819 */ /* 0x000fe40000011406 */
[----:B------:R-:W-:Y:S05]  /*bd20*/  BRA.DIV UR4, `(.L_x_5853) ;  /* 0x0000002a043c7947 */ /* 0x000fea000b800000 */
[----:B------:R-:W-:-:S13]  /*bd30*/  ELECT P6, URZ, PT ;  /* 0x00000000003f782f */ /* 0x000fda00038c0000 */
.L_x_5907:
[----:B------:R-:W-:Y:S05]  /*bd40*/  @!P6 BRA `(.L_x_5854) ;  /* 0x0000000000c4e947 */ /* 0x000fea0003800000 */
[----:B------:R-:W-:Y:S01]  /*bd50*/  MOV R4, R6 ;  /* 0x0000000600047202 */ /* 0x000fe20000000f00 */
        /* <DEDUP_REMOVED lines=17> */
[----:B------:R-:W-:-:S05]  /*be70*/  IADD3 R5, -R11, RZ, RZ ;  /* 0x000000ff0b057210 */ /* 0x000fca0007ffe1ff */
[----:B------:R-:W-:-:S07]  /*be80*/  IMAD R10, R12, R5, R10 ;  /* 0x000000050c0a7224 */ /* 0x000fce00078e020a */
.L_x_5855:
[----:B------:R-:W2:Y:S01]  /*be90*/  S2R R5, SR_TID.X ;  /* 0x0000000000057919 */ /* 0x000ea20000002100 */
[----:B-1----:R-:W-:Y:S02]  /*bea0*/  LEA R8, R16, UR37, 0x3 ;  /* 0x0000002510087c11 */ /* 0x002fe4000f8e18ff */
[----:B--2---:R-:W-:Y:S02]  /*beb0*/  LOP3.LUT R9, R5, 0x7f, RZ, 0xc0, !PT ;  /* 0x0000007f05097812 */ /* 0x004fe400078ec0ff */
[----:B------:R-:W-:Y:S02]  /*bec0*/  SHF.L.U32 R5, R17, 0x1f, RZ ;  /* 0x0000001f11057819 */ /* 0x000fe400000006ff */
[----:B------:R-:W-:Y:S02]  /*bed0*/  ISETP.NE.AND P3, PT, R9, RZ, PT ;  /* 0x000000ff0900720c */ /* 0x000fe40003f65270 */
[----:B------:R-:W1:Y:S02]  /*bee0*/  SYNCS.PHASECHK.TRANS64.TRYWAIT P2, [R8+URZ+0x28c40], R5 ;  /* 0x028c4005080075a7 */ /* 0x000e64000804017f */
[----:B-1----:R-:W-:Y:S09]  /*bef0*/  @!P2 BRA `(.L_x_5856) ;  /* 0x0000002400e8a947 */ /* 0x002ff20003800000 */
.L_x_5908:
[----:B------:R-:W-:Y:S05]  /*bf00*/  @P3 BRA `(.L_x_5857) ;  /* 0x0000000000143947 */ /* 0x000fea0003800000 */
[----:B------:R-:W-:Y:S02]  /*bf10*/  ISETP.NE.AND P2, PT, R19, RZ, PT ;  /* 0x000000ff1300720c */ /* 0x000fe40003f45270 */
[----:B-1----:R-:W-:-:S04]  /*bf20*/  MOV R5, 0x2000 ;  /* 0x0000200000057802 */ /* 0x002fc80000000f00 */
[----:B------:R2:W-:Y:S07]  /*bf30*/  SYNCS.ARRIVE.TRANS64 RZ, [R8+URZ+0x28c30], R5 ;  /* 0x028c300508ff79a7 */ /* 0x0005ee000800003f */
[----:B------:R-:W-:Y:S05]  /*bf40*/  @!P2 BRA `(.L_x_5857) ;  /* 0x000000000004a947 */ /* 0x000fea0003800000 */
[----:B------:R-:W-:Y:S01]  /*bf50*/  BPT.TRAP 0x1 ;  /* 0x000000040000795c */ /* 0x000fe20000300000 */
.L_x_5857:
        /* <DEDUP_REMOVED lines=16> */
.L_x_5854:
        /* <DEDUP_REMOVED lines=9> */
[----:B-12---:R-:W-:Y:S01]  /*c0f0*/  @P2 MOV R5, 0x2000 ;  /* 0x0000200000052802 */ /* 0x006fe20000000f00 */
        /* <DEDUP_REMOVED lines=8> */
[----:B-1----:R-:W-:Y:S01]  /*c180*/  IMAD.U32 R5, RZ, RZ, UR4 ;  /* 0x00000004ff057e24 */ /* 0x002fe2000f8e00ff */
[----:B------:R-:W-:-:S02]  /*c190*/  UMOV UR4, 0x0 ;  /* 0x0000000000047882 */ /* 0x000fc40000000000 */
[----:B------:R1:W-:Y:S02]  /*c1a0*/  UTMALDG.4D [UR8], [UR6], desc[UR4] ;  /* 0x00000408060075b4 */ /* 0x0003e40008019000 */
[----:B------:R-:W-:-:S04]  /*c1b0*/  SHF.L.U32 R5, R5, 0x1f, RZ ;  /* 0x0000001f05057819 */ /* 0x000fc800000006ff */
[----:B------:R-:W2:Y:S02]  /*c1c0*/  SYNCS.PHASECHK.TRANS64.TRYWAIT P2, [UR37+0x28c20], R5 ;  /* 0x028c2005ff0075a7 */ /* 0x000ea40008040165 */
[----:B-12---:R-:W-:Y:S05]  /*c1d0*/  @!P2 BRA `(.L_x_5858) ;  /* 0x000000240044a947 */ /* 0x006fea0003800000 */
.L_x_5909:
[----:B------:R-:W-:Y:S01]  /*c1e0*/  ULDC.64 UR4, c[0x0][0x408] ;  /* 0x0001020000047ab9 */ /* 0x000fe20000000a00 */
[----:B------:R-:W-:Y:S04]  /*c1f0*/  BSSY B0, `(.L_x_5859) ;  /* 0x0000042000007945 */ /* 0x000fe80003800000 */
[----:B------:R-:W-:Y:S05]  /*c200*/  @!P6 BRA `(.L_x_5860) ;  /* 0x000000040000e947 */ /* 0x000fea0003800000 */
[----:B-1----:R-:W1:Y:S01]  /*c210*/  S2R R8, SR_TID.X ;  /* 0x0000000000087919 */ /* 0x002e620000002100 */
[----:B------:R-:W-:Y:S02]  /*c220*/  SHF.L.U32 R5, R17, 0x1f, RZ ;  /* 0x0000001f11057819 */ /* 0x000fe400000006ff */
[----:B-1----:R-:W-:Y:S02]  /*c230*/  LOP3.LUT R9, R8, 0x7f, RZ, 0xc0, !PT ;  /* 0x0000007f08097812 */ /* 0x002fe400078ec0ff */
[----:B------:R-:W-:Y:S02]  /*c240*/  LEA R8, R16, UR37, 0x3 ;  /* 0x0000002510087c11 */ /* 0x000fe4000f8e18ff */
[----:B------:R-:W-:Y:S02]  /*c250*/  ISETP.NE.AND P3, PT, R9, RZ, PT ;  /* 0x000000ff0900720c */ /* 0x000fe40003f65270 */
[----:B------:R-:W1:Y:S02]  /*c260*/  SYNCS.PHASECHK.TRANS64.TRYWAIT P2, [R8+URZ+0x28c60], R5 ;  /* 0x028c6005080075a7 */ /* 0x000e64000804017f */
[----:B-1----:R-:W-:Y:S09]  /*c270*/  @!P2 BRA `(.L_x_5861) ;  /* 0x000000240034a947 */ /* 0x002ff20003800000 */
.L_x_5910:
[----:B------:R-:W-:Y:S05]  /*c280*/  @P3 BRA `(.L_x_5862) ;  /* 0x0000000000143947 */ /* 0x000fea0003800000 */
[----:B------:R-:W-:Y:S02]  /*c290*/  ISETP.NE.AND P2, PT, R19, RZ, PT ;  /* 0x000000ff1300720c */ /* 0x000fe40003f45270 */
[----:B-1----:R-:W-:-:S04]  /*c2a0*/  MOV R5, 0x10000 ;  /* 0x0001000000057802 */ /* 0x002fc80000000f00 */
[----:B------:R2:W-:Y:S07]  /*c2b0*/  SYNCS.ARRIVE.TRANS64 RZ, [R8+URZ+0x28c50], R5 ;  /* 0x028c500508ff79a7 */ /* 0x0005ee000800003f */
[----:B------:R-:W-:Y:S05]  /*c2c0*/  @!P2 BRA `(.L_x_5862) ;  /* 0x000000000004a947 */ /* 0x000fea0003800000 */
[----:B------:R-:W-:Y:S01]  /*c2d0*/  BPT.TRAP 0x1 ;  /* 0x000000040000795c */ /* 0x000fe20000300000 */
.L_x_5862:
        /* <DEDUP_REMOVED lines=51> */
.L_x_5860:
[----:B------:R-:W-:Y:S05]  /*c610*/  BSYNC B0 ;  /* 0x0000000000007941 */ /* 0x000fea0003800000 */
.L_x_5859:
[----:B------:R-:W-:-:S06]  /*c620*/  UISETP.GE.AND UP0, UPT, UR38, 0x2, UPT ;  /* 0x000000022600788c */ /* 0x000fcc000bf06270 */
[----:B------:R-:W-:-:S13]  /*c630*/  PLOP3.LUT P2, PT, PT, PT, UP0, 0x80, 0x0 ;  /* 0x000000000000781c */ /* 0x000fda0003f4f008 */
[----:B------:R-:W-:Y:S05]  /*c640*/  @!P2 BRA `(.L_x_5863) ;  /* 0x00000014009ca947 */ /* 0x000fea0003800000 */
[----:B------:R-:W-:Y:S02]  /*c650*/  ULOP3.LUT UR6, UR38, 0x1, URZ, 0xc0, !UPT ;  /* 0x0000000126067892 */ /* 0x000fe4000f8ec03f */
[----:B------:R-:W-:Y:S02]  /*c660*/  MOV R9, UR38 ;  /* 0x0000002600097c02 */ /* 0x000fe40008000f00 */
[----:B------:R-:W-:Y:S02]  /*c670*/  UISETP.NE.U32.AND UP0, UPT, UR6, 0x1, UPT ;  /* 0x000000010600788c */ /* 0x000fe4000bf05070 */
[----:B------:R-:W-:-:S04]  /*c680*/  IADD3 R9, R9, -0x2, RZ ;  /* 0xfffffffe09097810 */ /* 0x000fc80007ffe0ff */
[----:B-12---:R-:W-:Y:S02]  /*c690*/  MOV R8, R9 ;  /* 0x0000000900087202 */ /* 0x006fe40000000f00 */
        /* <DEDUP_REMOVED lines=20> */
[----:B------:R-:W-:Y:S02]  /*c7e0*/  SHF.R.S32.HI R5, RZ, 0x1f, R10 ;  /* 0x0000001fff057819 */ /* 0x000fe4000001140a */
[----:B------:R-:W-:-:S05]  /*c7f0*/  MOV R4, R10 ;  /* 0x0000000a00047202 */ /* 0x000fca0000000f00 */
[----:B------:R-:W-:-:S03]  /*c800*/  IMAD.WIDE.U32 R4, R6, UR6, R4 ;  /* 0x0000000606047c25 */ /* 0x000fc6000f8e0004 */
[----:B------:R-:W-:Y:S02]  /*c810*/  LEA R2, P2, R4, R2, 0x2 ;  /* 0x0000000204027211 */ /* 0x000fe400078410ff */
[----:B------:R-:W-:-:S04]  /*c820*/  IADD3 R5, R11, R5, RZ ;  /* 0x000000050b057210 */ /* 0x000fc80007ffe0ff */
[----:B------:R-:W-:-:S05]  /*c830*/  LEA.HI.X R3, R4, R3, R5, 0x2, P2 ;  /* 0x0000000304037211 */ /* 0x000fca00010f1405 */
[----:B------:R1:W5:Y:S01]  /*c840*/  LDG.E R4, desc[UR50][R2.64] ;  /* 0x0000003202047981 */ /* 0x000362000c1e1900 */
[----:B------:R-:W-:-:S04]  /*c850*/  IMAD.MOV R5, RZ, RZ, -R10 ;  /* 0x000000ffff057224 */ /* 0x000fc800078e0a0a */
[----:B------:R-:W-:-:S07]  /*c860*/  IMAD R8, R8, R5, R9 ;  /* 0x0000000508087224 */ /* 0x000fce00078e0209 */
.L_x_5867:
[----:B-1----:R-:W1:Y:S01]  /*c870*/  S2R R2, SR_TID.X ;  /* 0x0000000000027919 */ /* 0x002e620000002100 */
[----:B------:R-:W-:Y:S02]  /*c880*/  SHF.L.U32 R3, R17, 0x1f, RZ ;  /* 0x0000001f11037819 */ /* 0x000fe400000006ff */
[----:B-1----:R-:W-:Y:S02]  /*c890*/  LOP3.LUT R5, R2, 0x7f, RZ, 0xc0, !PT ;  /* 0x0000007f02057812 */ /* 0x002fe400078ec0ff */
[----:B------:R-:W-:Y:S02]  /*c8a0*/  LEA R2, R16, UR37, 0x3 ;  /* 0x0000002510027c11 */ /* 0x000fe4000f8e18ff */
[----:B------:R-:W-:Y:S02]  /*c8b0*/  ISETP.NE.AND P2, PT, R5, RZ, PT ;  /* 0x000000ff0500720c */ /* 0x000fe40003f45270 */
[----:B------:R-:W1:Y:S02]  /*c8c0*/  SYNCS.PHASECHK.TRANS64.TRYWAIT P3, [R2+URZ+0x28c40], R3 ;  /* 0x028c4003020075a7 */ /* 0x000e64000806017f */
[----:B-1----:R-:W-:Y:S09]  /*c8d0*/  @!P3 BRA `(.L_x_5868) ;  /* 0x0000001c00b0b947 */ /* 0x002ff20003800000 */
.L_x_5911:
[----:B------:R-:W-:Y:S05]  /*c8e0*/  @P2 BRA `(.L_x_5869) ;  /* 0x0000000000142947 */ /* 0x000fea0003800000 */
[----:B------:R-:W-:Y:S02]  /*c8f0*/  ISETP.NE.AND P3, PT, R19, RZ, PT ;  /* 0x000000ff1300720c */ /* 0x000fe40003f65270 */
[----:B------:R-:W-:-:S04]  /*c900*/  MOV R5, 0x2000 ;  /* 0x0000200000057802 */ /* 0x000fc80000000f00 */
[----:B------:R2:W-:Y:S07]  /*c910*/  SYNCS.ARRIVE.TRANS64 RZ, [R2+URZ+0x28c30], R5 ;  /* 0x028c300502ff79a7 */ /* 0x0005ee000800003f */
[----:B------:R-:W-:Y:S05]  /*c920*/  @!P3 BRA `(.L_x_5869) ;  /* 0x000000000004b947 */ /* 0x000fea0003800000 */
[----:B------:R-:W-:Y:S01]  /*c930*/  BPT.TRAP 0x1 ;  /* 0x000000040000795c */ /* 0x000fe20000300000 */
.L_x_5869:
[----:B------:R-:W-:Y:S01]  /*c940*/  R2UR UR8, R16 ;  /* 0x00000000100872ca */ /* 0x000fe200000e0000 */
[----:B------:R-:W-:Y:S01]  /*c950*/  UIADD3 UR6, UP0, UR46, 0x370, URZ ;  /* 0x000003702e067890 */ /* 0x000fe2000ff1e03f */
[----:B------:R-:W-:Y:S01]  /*c960*/  R2UR UR9, R2 ;  /* 0x00000000020972ca */ /* 0x000fe200000e0000 */
[----:B------:R-:W-:Y:S01]  /*c970*/  UMOV UR14, 0x0 ;  /* 0x00000000000e7882 */ /* 0x000fe20000000000 */
[----:B--2---:R-:W-:Y:S01]  /*c980*/  SHF.L.U32 R5, R8, 0x6, RZ ;  /* 0x0000000608057819 */ /* 0x004fe200000006ff */
        /* <DEDUP_REMOVED lines=10> */
[----:B------:R-:W3:Y:S02]  /*ca30*/  SYNCS.PHASECHK.TRANS64.TRYWAIT P3, [R2+URZ+0x28c60], R3 ;  /* 0x028c6003020075a7 */ /* 0x000ee4000806017f */
[----:B--23--:R-:W-:Y:S05]  /*ca40*/  @!P3 BRA `(.L_x_5870) ;  /* 0x0000001c0068b947 */ /* 0x00cfea0003800000 */
.L_x_5912:
[----:B------:R-:W-:Y:S05]  /*ca50*/  @P2 BRA `(.L_x_5871) ;  /* 0x0000000000142947 */ /* 0x000fea0003800000 */
[----:B------:R-:W-:Y:S02]  /*ca60*/  ISETP.NE.AND P2, PT, R19, RZ, PT ;  /* 0x000000ff1300720c */ /* 0x000fe40003f45270 */
[----:B-12---:R-:W-:-:S04]  /*ca70*/  MOV R3, 0x10000 ;  /* 0x0001000000037802 */ /* 0x006fc80000000f00 */
[----:B------:R3:W-:Y:S07]  /*ca80*/  SYNCS.ARRIVE.TRANS64 RZ, [R2+URZ+0x28c50], R3 ;  /* 0x028c500302ff79a7 */ /* 0x0007ee000800003f */
[----:B------:R-:W-:Y:S05]  /*ca90*/  @!P2 BRA `(.L_x_5871) ;  /* 0x000000000004a947 */ /* 0x000fea0003800000 */
[----:B------:R-:W-:Y:S01]  /*caa0*/  BPT.TRAP 0x1 ;  /* 0x000000040000795c */ /* 0x000fe20000300000 */
.L_x_5871:
        /* <DEDUP_REMOVED lines=50> */
.L_x_5866:
[----:B------:R-:W-:Y:S05]  /*cdd0*/  BSYNC B0 ;  /* 0x0000000000007941 */ /* 0x000fea0003800000 */
.L_x_5865:
[----:B------:R-:W-:-:S06]  /*cde0*/  UIADD3 UR6, UR38, -0x3, URZ ;  /* 0xfffffffd26067890 */ /* 0x000fcc000fffe03f */
[----:B------:R-:W-:-:S07]  /*cdf0*/  MOV R8, UR6 ;  /* 0x0000000600087c02 */ /* 0x000fce0008000f00 */
.L_x_5864:
[----:B------:R-:W-:Y:S01]  /*ce00*/  ISETP.NE.AND P2, PT, R9, RZ, PT ;  /* 0x000000ff0900720c */ /* 0x000fe20003f45270 */
[----:B------:R-:W-:-:S12]  /*ce10*/  BSSY B0, `(.L_x_5863) ;  /* 0x00000ea000007945 */ /* 0x000fd80003800000 */
[----:B------:R-:W-:Y:S05]  /*ce20*/  @!P2 BRA `(.L_x_5872) ;  /* 0x0000000c00a0a947 */ /* 0x000fea0003800000 */
.L_x_5887:
        /* <DEDUP_REMOVED lines=11> */
[----:B------:R-:W-:Y:S01]  /*cee0*/  MOV R11, R8 ;  /* 0x00000008000b7202 */ /* 0x000fe20000000f00 */
[----:B------:R-:W-:-:S04]  /*cef0*/  IMAD R13, R7, UR4, RZ ;  /* 0x00000004070d7c24 */ /* 0x000fc8000f8e02ff */
[----:B------:R-:W-:Y:S02]  /*cf00*/  IMAD R13, R6, UR5, R13 ;  /* 0x00000005060d7c24 */ /* 0x000fe4000f8e020d */
[----:B------:R-:W2:Y:S01]  /*cf10*/  LDC.64 R4, c[0x0][0x3f8] ;  /* 0x0000fe00ff047b82 */ /* 0x000ea20000000a00 */
[----:B-1----:R-:W-:-:S13]  /*cf20*/  ISETP.NE.AND P2, PT, R10, 0x1, PT ;  /* 0x000000010a00780c */ /* 0x002fda0003f45270 */
[----:B------:R-:W1:Y:S02]  /*cf30*/  @P2 LDC.64 R2, c[0x0][0x420] ;  /* 0x00010800ff022b82 */ /* 0x000e640000000a00 */
[----:B-1----:R-:W-:-:S05]  /*cf40*/  @P2 IMAD.HI.U32 R2, R8, R2, RZ ;  /* 0x0000000208022227 */ /* 0x002fca00078e00ff */
[----:B------:R-:W-:-:S04]  /*cf50*/  @P2 SHF.R.U32.HI R11, RZ, R3, R2 ;  /* 0x00000003ff0b2219 */ /* 0x000fc80000011602 */
[----:B------:R-:W-:Y:S02]  /*cf60*/  SHF.R.S32.HI R3, RZ, 0x1f, R11 ;  /* 0x0000001fff037819 */ /* 0x000fe4000001140b */
[----:B------:R-:W-:-:S05]  /*cf70*/  MOV R2, R11 ;  /* 0x0000000b00027202 */ /* 0x000fca0000000f00 */
[----:B------:R-:W-:-:S05]  /*cf80*/  IMAD.WIDE.U32 R2, R6, UR4, R2 ;  /* 0x0000000406027c25 */ /* 0x000fca000f8e0002 */
[----:B------:R-:W-:Y:S02]  /*cf90*/  IADD3 R3, R13, R3, RZ ;  /* 0x000000030d037210 */ /* 0x000fe40007ffe0ff */
[----:B--2---:R-:W-:-:S04]  /*cfa0*/  LEA R4, P2, R2, R4, 0x2 ;  /* 0x0000000402047211 */ /* 0x004fc800078410ff */
[----:B------:R-:W-:-:S05]  /*cfb0*/  LEA.HI.X R5, R2, R5, R3, 0x2, P2 ;  /* 0x0000000502057211 */ /* 0x000fca00010f1403 */
[----:B------:R1:W5:Y:S01]  /*cfc0*/  LDG.E R4, desc[UR50][R4.64] ;  /* 0x0000003204047981 */ /* 0x000362000c1e1900 */
[----:B------:R-:W-:-:S04]  /*cfd0*/  IMAD.MOV R3, RZ, RZ, -R11 ;  /* 0x000000ffff037224 */ /* 0x000fc800078e0a0b */
[----:B------:R-:W-:-:S07]  /*cfe0*/  IMAD R10, R10, R3, R8 ;  /* 0x000000030a0a7224 */ /* 0x000fce00078e0208 */
.L_x_5875:
[----:B------:R-:W1:Y:S01]  /*cff0*/  S2R R2, SR_TID.X ;  /* 0x0000000000027919 */ /* 0x000e620000002100 */
[----:B------:R-:W-:Y:S02]  /*d000*/  LEA R3, R9, UR37, 0x3 ;  /* 0x0000002509037c11 */ /* 0x000fe4000f8e18ff */
[----:B-1----:R-:W-:Y:S02]  /*d010*/  LOP3.LUT R5, R2, 0x7f, RZ, 0xc0, !PT ;  /* 0x0000007f02057812 */ /* 0x002fe400078ec0ff */
[----:B------:R-:W-:Y:S02]  /*d020*/  SHF.L.U32 R2, R17, 0x1f, RZ ;  /* 0x0000001f11027819 */ /* 0x000fe400000006ff */
[----:B------:R-:W-:Y:S02]  /*d030*/  ISETP.NE.AND P2, PT, R5, RZ, PT ;  /* 0x000000ff0500720c */ /* 0x000fe40003f45270 */
[----:B------:R-:W1:Y:S02]  /*d040*/  SYNCS.PHASECHK.TRANS64.TRYWAIT P3, [R3+URZ+0x28c40], R2 ;  /* 0x028c4002030075a7 */ /* 0x000e64000806017f */
[----:B-1----:R-:W-:Y:S09]  /*d050*/  @!P3 BRA `(.L_x_5876) ;  /* 0x0000001400f8b947 */ /* 0x002ff20003800000 */
.L_x_5913:
[----:B------:R-:W-:Y:S05]  /*d060*/  @P2 BRA `(.L_x_5877) ;  /* 0x0000000000142947 */ /* 0x000fea0003800000 */
[----:B------:R-:W-:Y:S02]  /*d070*/  ISETP.NE.AND P3, PT, R19, RZ, PT ;  /* 0x000000ff1300720c */ /* 0x000fe40003f65270 */
[----:B------:R-:W-:-:S04]  /*d080*/  MOV R12, 0x2000 ;  /* 0x00002000000c7802 */ /* 0x000fc80000000f00 */
[----:B------:R2:W-:Y:S07]  /*d090*/  SYNCS.ARRIVE.TRANS64 RZ, [R3+URZ+0x28c30], R12 ;  /* 0x028c300c03ff79a7 */ /* 0x0005ee000800003f */
[----:B------:R-:W-:Y:S05]  /*d0a0*/  @!P3 BRA `(.L_x_5877) ;  /* 0x000000000004b947 */ /* 0x000fea0003800000 */
[----:B------:R-:W-:Y:S01]  /*d0b0*/  BPT.TRAP 0x1 ;  /* 0x000000040000795c */ /* 0x000fe20000300000 */
.L_x_5877:
        /* <DEDUP_REMOVED lines=17> */
.L_x_5914:
[----:B------:R-:W-:Y:S05]  /*d1d0*/  @P2 BRA `(.L_x_5879) ;  /* 0x0000000000142947 */ /* 0x000fea0003800000 */
[----:B------:R-:W-:Y:S02]  /*d1e0*/  ISETP.NE.AND P2, PT, R19, RZ, PT ;  /* 0x000000ff1300720c */ /* 0x000fe40003f45270 */
[----:B-1-3--:R-:W-:-:S04]  /*d1f0*/  MOV R2, 0x10000 ;  /* 0x0001000000027802 */ /* 0x00afc80000000f00 */
[----:B------:R4:W-:Y:S07]  /*d200*/  SYNCS.ARRIVE.TRANS64 RZ, [R3+URZ+0x28c50], R2 ;  /* 0x028c500203ff79a7 */ /* 0x0009ee000800003f */
[----:B------:R-:W-:Y:S05]  /*d210*/  @!P2 BRA `(.L_x_5879) ;  /* 0x000000000004a947 */ /* 0x000fea0003800000 */
[----:B------:R-:W-:Y:S01]  /*d220*/  BPT.TRAP 0x1 ;  /* 0x000000040000795c */ /* 0x000fe20000300000 */
.L_x_5879:
        /* <DEDUP_REMOVED lines=50> */
.L_x_5874:
[----:B------:R-:W-:Y:S05]  /*d550*/  BSYNC B1 ;  /* 0x0000000000017941 */ /* 0x000fea0003800000 */
.L_x_5873:
[----:B------:R-:W-:Y:S01]  /*d560*/  IADD3 R9, R9, 0x1, RZ ;  /* 0x0000000109097810 */ /* 0x000fe20007ffe0ff */
[----:B------:R-:W-:Y:S03]  /*d570*/  BSSY B1, `(.L_x_5880) ;  /* 0x0000070000017945 */ /* 0x000fe60003800000 */
[----:B------:R-:W-:-:S04]  /*d580*/  ISETP.NE.AND P2, PT, R9, 0x2, PT ;  /* 0x000000020900780c */ /* 0x000fc80003f45270 */
[----:B---34-:R-:W-:Y:S02]  /*d590*/  SEL R2, RZ, 0x1, P2 ;  /* 0x00000001ff027807 */ /* 0x018fe40001000000 */
[----:B------:R-:W-:Y:S02]  /*d5a0*/  SEL R16, R9, RZ, P2 ;  /* 0x000000ff09107207 */ /* 0x000fe40001000000 */
[----:B------:R-:W-:Y:S01]  /*d5b0*/  LOP3.LUT R17, R17, R2, RZ, 0x3c, !PT ;  /* 0x0000000211117212 */ /* 0x000fe200078e3cff */
[----:B------:R-:W-:Y:S06]  /*d5c0*/  @!P6 BRA `(.L_x_5881) ;  /* 0x0000000400a8e947 */ /* 0x000fec0003800000 */
[----:B------:R-:W-:Y:S01]  /*d5d0*/  VIADD R10, R8, 0xffffffff ;  /* 0xffffffff080a7836 */ /* 0x000fe20000000000 */
[----:B------:R-:W-:Y:S06]  /*d5e0*/  @!P0 BRA `(.L_x_5882) ;  /* 0x0000000000488947 */ /* 0x000fec0003800000 */
[----:B------:R-:W1:Y:S01]  /*d5f0*/  LDC R9, c[0x0][0x41c] ;  /* 0x00010700ff097b82 */ /* 0x000e620000000800 */
[----:B------:R-:W-:Y:S01]  /*d600*/  MOV R11, R10 ;  /* 0x0000000a000b7202 */ /* 0x000fe20000000f00 */
[----:B------:R-:W-:-:S04]  /*d610*/  IMAD R13, R7, UR4, RZ ;  /* 0x00000004070d7c24 */ /* 0x000fc8000f8e02ff */
[----:B------:R-:W-:Y:S02]  /*d620*/  IMAD R13, R6, UR5, R13 ;  /* 0x00000005060d7c24 */ /* 0x000fe4000f8e020d */
[----:B------:R-:W3:Y:S01]  /*d630*/  LDC.64 R4, c[0x0][0x3f8] ;  /* 0x0000fe00ff047b82 */ /* 0x000ee20000000a00 */
[----:B-1----:R-:W-:-:S13]  /*d640*/  ISETP.NE.AND P2, PT, R9, 0x1, PT ;  /* 0x000000010900780c */ /* 0x002fda0003f45270 */
[----:B--2---:R-:W1:Y:S02]  /*d650*/  @P2 LDC.64 R2, c[0x0][0x420] ;  /* 0x00010800ff022b82 */ /* 0x004e640000000a00 */
[----:B-1----:R-:W-:-:S05]  /*d660*/  @P2 IMAD.HI.U32 R2, R10, R2, RZ ;  /* 0x000000020a022227 */ /* 0x002fca00078e00ff */
[----:B------:R-:W-:-:S04]  /*d670*/  @P2 SHF.R.U32.HI R11, RZ, R3, R2 ;  /* 0x00000003ff0b2219 */ /* 0x000fc80000011602 */
[----:B------:R-:W-:Y:S02]  /*d680*/  SHF.R.S32.HI R3, RZ, 0x1f, R11 ;  /* 0x0000001fff037819 */ /* 0x000fe4000001140b */
[----:B------:R-:W-:-:S05]  /*d690*/  MOV R2, R11 ;  /* 0x0000000b00027202 */ /* 0x000fca0000000f00 */
[----:B------:R-:W-:-:S05]  /*d6a0*/  IMAD.WIDE.U32 R2, R6, UR4, R2 ;  /* 0x0000000406027c25 */ /* 0x000fca000f8e0002 */
[----:B------:R-:W-:Y:S02]  /*d6b0*/  IADD3 R3, R13, R3, RZ ;  /* 0x000000030d037210 */ /* 0x000fe40007ffe0ff */
[----:B---3--:R-:W-:-:S04]  /*d6c0*/  LEA R4, P2, R2, R4, 0x2 ;  /* 0x0000000402047211 */ /* 0x008fc800078410ff */
[----:B------:R-:W-:-:S05]  /*d6d0*/  LEA.HI.X R5, R2, R5, R3, 0x2, P2 ;  /* 0x0000000502057211 */ /* 0x000fca00010f1403 */
[----:B------:R1:W5:Y:S01]  /*d6e0*/  LDG.E R4, desc[UR50][R4.64] ;  /* 0x0000003204047981 */ /* 0x000362000c1e1900 */
[----:B------:R-:W-:-:S05]  /*d6f0*/  IADD3 R2, -R11, RZ, RZ ;  /* 0x000000ff0b027210 */ /* 0x000fca0007ffe1ff */
[----:B------:R-:W-:-:S07]  /*d700*/  IMAD R10, R9, R2, R10 ;  /* 0x00000002090a7224 */ /* 0x000fce00078e020a */
.L_x_5882:
[----:B------:R-:W1:Y:S01]  /*d710*/  S2R R2, SR_TID.X ;  /* 0x0000000000027919 */ /* 0x000e620000002100 */
[----:B--2---:R-:W-:Y:S02]  /*d720*/  SHF.L.U32 R3, R17, 0x1f, RZ ;  /* 0x0000001f11037819 */ /* 0x004fe400000006ff */
[----:B-1----:R-:W-:Y:S02]  /*d730*/  LOP3.LUT R5, R2, 0x7f, RZ, 0xc0, !PT ;  /* 0x0000007f02057812 */ /* 0x002fe400078ec0ff */
[----:B------:R-:W-:Y:S02]  /*d740*/  LEA R2, R16, UR37, 0x3 ;  /* 0x0000002510027c11 */ /* 0x000fe4000f8e18ff */
[----:B------:R-:W-:Y:S02]  /*d750*/  ISETP.NE.AND P2, PT, R5, RZ, PT ;  /* 0x000000ff0500720c */ /* 0x000fe40003f45270 */
[----:B------:R-:W1:Y:S02]  /*d760*/  SYNCS.PHASECHK.TRANS64.TRYWAIT P3, [R2+URZ+0x28c40], R3 ;  /* 0x028c4003020075a7 */ /* 0x000e64000806017f */
[----:B-1----:R-:W-:Y:S09]  /*d770*/  @!P3 BRA `(.L_x_5883) ;  /* 0x000000100058b947 */ /* 0x002ff20003800000 */
.L_x_5915:
[----:B------:R-:W-:Y:S05]  /*d780*/  @P2 BRA `(.L_x_5884) ;  /* 0x0000000000142947 */ /* 0x000fea0003800000 */
[----:B------:R-:W-:Y:S01]  /*d790*/  ISETP.NE.AND P3, PT, R19, RZ, PT ;  /* 0x000000ff1300720c */ /* 0x000fe20003f65270 */
[----:B------:R-:W-:-:S04]  /*d7a0*/  IMAD.MOV.U32 R5, RZ, RZ, 0x2000 ;  /* 0x00002000ff057424 */ /* 0x000fc800078e00ff */
[----:B------:R2:W-:Y:S08]  /*d7b0*/  SYNCS.ARRIVE.TRANS64 RZ, [R2+URZ+0x28c30], R5 ;  /* 0x028c300502ff79a7 */ /* 0x0005f0000800003f */
[----:B------:R-:W-:Y:S05]  /*d7c0*/  @!P3 BRA `(.L_x_5884) ;  /* 0x000000000004b947 */ /* 0x000fea0003800000 */
[----:B------:R-:W-:Y:S01]  /*d7d0*/  BPT.TRAP 0x1 ;  /* 0x000000040000795c */ /* 0x000fe20000300000 */
.L_x_5884:
        /* <DEDUP_REMOVED lines=17> */
.L_x_5916:
[----:B------:R-:W-:Y:S05]  /*d8f0*/  @P2 BRA `(.L_x_5886) ;  /* 0x0000000000142947 */ /* 0x000fea0003800000 */
[----:B------:R-:W-:Y:S02]  /*d900*/  ISETP.NE.AND P2, PT, R19, RZ, PT ;  /* 0x000000ff1300720c */ /* 0x000fe40003f45270 */
[----:B-1-3--:R-:W-:-:S04]  /*d910*/  MOV R3, 0x10000 ;  /* 0x0001000000037802 */ /* 0x00afc80000000f00 */
[----:B------:R4:W-:Y:S07]  /*d920*/  SYNCS.ARRIVE.TRANS64 RZ, [R2+URZ+0x28c50], R3 ;  /* 0x028c500302ff79a7 */ /* 0x0009ee000800003f */
[----:B------:R-:W-:Y:S05]  /*d930*/  @!P2 BRA `(.L_x_5886) ;  /* 0x000000000004a947 */ /* 0x000fea0003800000 */
[----:B------:R-:W-:Y:S01]  /*d940*/  BPT.TRAP 0x1 ;  /* 0x000000040000795c */ /* 0x000fe20000300000 */
.L_x_5886:
        /* <DEDUP_REMOVED lines=50> */
.L_x_5881:
[----:B------:R-:W-:Y:S05]  /*dc70*/  BSYNC B1 ;  /* 0x0000000000017941 */ /* 0x000fea0003800000 */
.L_x_5880:
[C---:B------:R-:W-:Y:S02]  /*dc80*/  ISETP.GT.AND P2, PT, R8.reuse, 0x1, PT ;  /* 0x000000010800780c */ /* 0x040fe40003f44270 */
[----:B------:R-:W-:-:S11]  /*dc90*/  IADD3 R8, R8, -0x2, RZ ;  /* 0xfffffffe08087810 */ /* 0x000fd60007ffe0ff */
[----:B------:R-:W-:Y:S05]  /*dca0*/  @P2 BRA `(.L_x_5887) ;  /* 0xfffffff000602947 */ /* 0x000fea000383ffff */
.L_x_5872:
[----:B------:R-:W-:Y:S05]  /*dcb0*/  BSYNC B0 ;  /* 0x0000000000007941 */ /* 0x000fea0003800000 */
.L_x_5863:
        /* <DEDUP_REMOVED lines=18> */
.L_x_5889:
[----:B------:R-:W-:Y:S05]  /*dde0*/  BSYNC B0 ;  /* 0x0000000000007941 */ /* 0x000fea0003800000 */
.L_x_5888:
[----:B------:R-:W-:Y:S01]  /*ddf0*/  SEL R16, R16, RZ, P0 ;  /* 0x000000ff10107207 */ /* 0x000fe20000000000 */
[----:B------:R-:W-:-:S07]  /*de00*/  IMAD.MOV.U32 R13, RZ, RZ, R18 ;  /* 0x000000ffff0d7224 */ /* 0x000fce00078e0012 */
.L_x_5848:
[----:B------:R-:W-:Y:S05]  /*de10*/  BSYNC B6 ;  /* 0x0000000000067941 */ /* 0x000fea0003800000 */
.L_x_5846:
[----:B------:R-:W-:-:S03]  /*de20*/  UMOV UR6, 0xffffffff ;  /* 0xffffffff00067882 */ /* 0x000fc60000000000 */
[----:B------:R-:W-:Y:S05]  /*de30*/  BRA.DIV UR6, `(.L_x_5890) ;  /* 0x0000000a06d07947 */ /* 0x000fea000b800000 */
[----:B------:R1:W1:Y:S02]  /*de40*/  SHFL.IDX PT, R14, R13, RZ, 0x1f ;  /* 0x00001fff0d0e7589 */ /* 0x00026400000e0000 */
.L_x_5919:
        /* <DEDUP_REMOVED lines=12> */
.L_x_5843:
        /* <DEDUP_REMOVED lines=11> */
.L_x_5920:
        /* <DEDUP_REMOVED lines=14> */
.L_x_5895:
[----:B------:R-:W-:Y:S02]  /*e0a0*/  IADD3 R3, R7, 0x28c40, RZ ;  /* 0x00028c4007037810 */ /* 0x000fe40007ffe0ff */
        /* <DEDUP_REMOVED lines=8> */
[----:B------:R-:W-:Y:S02]  /*e130*/  SHF.L.U32 R0, R17, 0x1f, RZ ;  /* 0x0000001f11007819 */ /* 0x000fe400000006ff */
[----:B------:R-:W-:Y:S01]  /*e140*/  LEA R3, R2, R3, 0x3 ;  /* 0x0000000302037211 */ /* 0x000fe200078e18ff */
[----:B-1----:R-:W-:Y:S06]  /*e150*/  @!P0 BRA `(.L_x_5896) ;  /* 0x0000000800408947 */ /* 0x002fec0003800000 */
.L_x_5921:
[----:B------:R-:W2:Y:S02]  /*e160*/  SYNCS.PHASECHK.TRANS64.TRYWAIT P0, [R3+URZ], R0 ;  /* 0x00000000030075a7 */ /* 0x000ea4000800017f */
[----:B--2---:R-:W-:Y:S05]  /*e170*/  @!P0 BRA `(.L_x_5897) ;  /* 0x00000008004c8947 */ /* 0x004fea0003800000 */
.L_x_5922:
[----:B------:R-:W-:Y:S05]  /*e180*/  @!P2 BRA `(.L_x_5898) ;  /* 0x000000000004a947 */ /* 0x000fea0003800000 */
[----:B------:R-:W-:Y:S01]  /*e190*/  BPT.TRAP 0x1 ;  /* 0x000000040000795c */ /* 0x000fe20000300000 */
.L_x_5898:
[----:B--2---:R-:W-:-:S04]  /*e1a0*/  IADD3 R3, R7, 0x28c60, RZ ;  /* 0x00028c6007037810 */ /* 0x004fc80007ffe0ff */
[----:B-1----:R-:W-:-:S04]  /*e1b0*/  LEA R5, R16, R3, 0x3 ;  /* 0x0000000310057211 */ /* 0x002fc800078e18ff */
[----:B------:R-:W1:Y:S02]  /*e1c0*/  SYNCS.PHASECHK.TRANS64.TRYWAIT P0, [R5+URZ], R4 ;  /* 0x00000004050075a7 */ /* 0x000e64000800017f */
[----:B-1----:R-:W-:Y:S05]  /*e1d0*/  @!P0 BRA `(.L_x_5899) ;  /* 0x0000000800488947 */ /* 0x002fea0003800000 */
.L_x_5923:
[----:B------:R-:W-:-:S07]  /*e1e0*/  IMAD R3, R2, 0x8, R3 ;  /* 0x0000000802037824 */ /* 0x000fce00078e0203 */
.L_x_5900:
[----:B--2---:R2:W3:Y:S02]  /*e1f0*/  SYNCS.PHASECHK.TRANS64.TRYWAIT P0, [R3+URZ], R0 ;  /* 0x00000000030075a7 */ /* 0x0044e4000800017f */
[----:B---3--:R-:W-:Y:S05]  /*e200*/  @!P0 NANOSLEEP.SYNCS 0x989680 ;  /* 0x009896800000895d */ /* 0x008fea0003900000 */
[----:B------:R-:W3:Y:S02]  /*e210*/  @!P0 SYNCS.PHASECHK.TRANS64 P0, [R3+URZ], R0 ;  /* 0x00000000030085a7 */ /* 0x000ee4000800007f */
[----:B---3--:R-:W-:Y:S05]  /*e220*/  @!P0 BRA `(.L_x_5900) ;  /* 0xfffffffc00f08947 */ /* 0x008fea000383ffff */
.L_x_5894:
[----:B------:R-:W-:Y:S05]  /*e230*/  BSYNC B0 ;  /* 0x0000000000007941 */ /* 0x000fea0003800000 */
.L_x_5893:
[----:B------:R-:W-:Y:S05]  /*e240*/  EXIT ;  /* 0x000000000000794d */ /* 0x000fea0003800000 */
.L_x_5795:
[----:B-1----:R-:W-:-:S04]  /*e250*/  MOV R3, UR16 ;  /* 0x0000001000037c02 */ /* 0x002fc80008000f00 */
[----:B------:R1:W2:Y:S03]  /*e260*/  SYNCS.PHASECHK.TRANS64.TRYWAIT P0, [R3+URZ+0x28c50], R0 ;  /* 0x028c5000030075a7 */ /* 0x0002a6000800017f */
[----:B--2---:R-:W-:Y:S05]  /*e270*/  @!P0 NANOSLEEP.SYNCS 0x989680 ;  /* 0x009896800000895d */ /* 0x004fea0003900000 */
[----:B------:R-:W2:Y:S02]  /*e280*/  @!P0 SYNCS.PHASECHK.TRANS64 P0, [R3+URZ+0x28c50], R0 ;  /* 0x028c5000030085a7 */ /* 0x000ea4000800007f */
[----:B--2---:R-:W-:Y:S05]  /*e290*/  @!P0 BRA `(.L_x_5795) ;  /* 0xfffffffc00ec8947 */ /* 0x004fea000383ffff */
[----:B------:R-:W-:Y:S05]  /*e2a0*/  BRA `(.L_x_5901) ;  /* 0xffffff34006c7947 */ /* 0x000fea000383ffff */
.L_x_5800:
[----:B--2---:R-:W-:-:S04]  /*e2b0*/  MOV R4, UR6 ;  /* 0x0000000600047c02 */ /* 0x004fc80008000f00 */
[----:B------:R2:W3:Y:S03]  /*e2c0*/  SYNCS.PHASECHK.TRANS64.TRYWAIT P0, [R4+URZ+0x28c50], R3 ;  /* 0x028c5003040075a7 */ /* 0x0004e6000800017f */
[----:B---3--:R-:W-:Y:S05]  /*e2d0*/  @!P0 NANOSLEEP.SYNCS 0x989680 ;  /* 0x009896800000895d */ /* 0x008fea0003900000 */
[----:B------:R-:W3:Y:S02]  /*e2e0*/  @!P0 SYNCS.PHASECHK.TRANS64 P0, [R4+URZ+0x28c50], R3 ;  /* 0x028c5003040085a7 */ /* 0x000ee4000800007f */
[----:B---3--:R-:W-:Y:S05]  /*e2f0*/  @!P0 BRA `(.L_x_5800) ;  /* 0xfffffffc00ec8947 */ /* 0x008fea000383ffff */
[----:B------:R-:W-:Y:S05]  /*e300*/  BRA `(.L_x_5799) ;  /* 0xffffff4000807947 */ /* 0x000fea000383ffff */
.L_x_5803:
[----:B-1----:R-:W-:-:S04]  /*e310*/  MOV R3, UR48 ;  /* 0x0000003000037c02 */ /* 0x002fc80008000f00 */
[----:B------:R1:W2:Y:S03]  /*e320*/  SYNCS.PHASECHK.TRANS64.TRYWAIT P1, [R3+URZ+0x28c00], R0 ;  /* 0x028c0000030075a7 */ /* 0x0002a6000802017f */
[----:B--2---:R-:W-:Y:S05]  /*e330*/  @!P1 NANOSLEEP.SYNCS 0x989680 ;  /* 0x009896800000995d */ /* 0x004fea0003900000 */
[----:B------:R-:W2:Y:S02]  /*e340*/  @!P1 SYNCS.PHASECHK.TRANS64 P1, [R3+URZ+0x28c00], R0 ;  /* 0x028c0000030095a7 */ /* 0x000ea4000802007f */
[----:B--2---:R-:W-:Y:S05]  /*e350*/  @!P1 BRA `(.L_x_5803) ;  /* 0xfffffffc00ec9947 */ /* 0x004fea000383ffff */
[----:B------:R-:W-:Y:S05]  /*e360*/  BRA `(.L_x_5902) ;  /* 0xffffff4c00e87947 */ /* 0x000fea000383ffff */
.L_x_5807:
[----:B---3--:R3:W4:Y:S02]  /*e370*/  SYNCS.PHASECHK.TRANS64.TRYWAIT P1, [R7+URZ+0x28c30], R8 ;  /* 0x028c3008070075a7 */ /* 0x008724000802017f */
[----:B----4-:R-:W-:Y:S05]  /*e380*/  @!P1 NANOSLEEP.SYNCS 0x989680 ;  /* 0x009896800000995d */ /* 0x010fea0003900000 */
[----:B------:R-:W4:Y:S02]  /*e390*/  @!P1 SYNCS.PHASECHK.TRANS64 P1, [R7+URZ+0x28c30], R8 ;  /* 0x028c3008070095a7 */ /* 0x000f24000802007f */
[----:B----4-:R-:W-:Y:S05]  /*e3a0*/  @!P1 BRA `(.L_x_5807) ;  /* 0xfffffffc00f09947 */ /* 0x010fea000383ffff */
[----:B------:R-:W-:Y:S05]  /*e3b0*/  BRA `(.L_x_5806) ;  /* 0xffffff5000047947 */ /* 0x000fea000383ffff */
.L_x_5811:
[----:B----4-:R4:W1:Y:S02]  /*e3c0*/  SYNCS.PHASECHK.TRANS64.TRYWAIT P2, [R7+URZ+0x28c50], R8 ;  /* 0x028c5008070075a7 */ /* 0x010864000804017f */
[----:B-1----:R-:W-:Y:S05]  /*e3d0*/  @!P2 NANOSLEEP.SYNCS 0x989680 ;  /* 0x009896800000a95d */ /* 0x002fea0003900000 */
[----:B------:R-:W1:Y:S02]  /*e3e0*/  @!P2 SYNCS.PHASECHK.TRANS64 P2, [R7+URZ+0x28c50], R8 ;  /* 0x028c50080700a5a7 */ /* 0x000e64000804007f */
[----:B-1----:R-:W-:Y:S05]  /*e3f0*/  @!P2 BRA `(.L_x_5811) ;  /* 0xfffffffc00f0a947 */ /* 0x002fea000383ffff */
[----:B------:R-:W-:Y:S05]  /*e400*/  BRA `(.L_x_5810) ;  /* 0xffffff64007c7947 */ /* 0x000fea000383ffff */
.L_x_5816:
[----:B---3--:R-:W-:-:S04]  /*e410*/  MOV R4, UR30 ;  /* 0x0000001e00047c02 */ /* 0x008fc80008000f00 */
[----:B------:R3:W4:Y:S03]  /*e420*/  SYNCS.PHASECHK.TRANS64.TRYWAIT P2, [R4+URZ+0x28c30], R7 ;  /* 0x028c3007040075a7 */ /* 0x000726000804017f */
[----:B----4-:R-:W-:Y:S05]  /*e430*/  @!P2 NANOSLEEP.SYNCS 0x989680 ;  /* 0x009896800000a95d */ /* 0x010fea0003900000 */
[----:B------:R-:W4:Y:S02]  /*e440*/  @!P2 SYNCS.PHASECHK.TRANS64 P2, [R4+URZ+0x28c30], R7 ;  /* 0x028c30070400a5a7 */ /* 0x000f24000804007f */
[----:B----4-:R-:W-:Y:S05]  /*e450*/  @!P2 BRA `(.L_x_5816) ;  /* 0xfffffffc00eca947 */ /* 0x010fea000383ffff */
[----:B------:R-:W-:Y:S05]  /*e460*/  BRA `(.L_x_5815) ;  /* 0xffffff6800807947 */ /* 0x000fea000383ffff */
.L_x_5820:
[----:B---3--:R3:W4:Y:S02]  /*e470*/  SYNCS.PHASECHK.TRANS64.TRYWAIT P2, [R170+URZ+0x28c50], R7 ;  /* 0x028c5007aa0075a7 */ /* 0x008724000804017f */
[----:B----4-:R-:W-:Y:S05]  /*e480*/  @!P2 NANOSLEEP.SYNCS 0x989680 ;  /* 0x009896800000a95d */ /* 0x010fea0003900000 */
[----:B------:R-:W4:Y:S02]  /*e490*/  @!P2 SYNCS.PHASECHK.TRANS64 P2, [R170+URZ+0x28c50], R7 ;  /* 0x028c5007aa00a5a7 */ /* 0x000f24000804007f */
[----:B----4-:R-:W-:Y:S05]  /*e4a0*/  @!P2 BRA `(.L_x_5820) ;  /* 0xfffffffc00f0a947 */ /* 0x010fea000383ffff */
[----:B------:R-:W-:Y:S05]  /*e4b0*/  BRA `(.L_x_5819) ;  /* 0xffffff8400e87947 */ /* 0x000fea000383ffff */
.L_x_5826:
[----:B----4-:R-:W-:-:S04]  /*e4c0*/  IMAD.U32 R4, RZ, RZ, UR24 ;  /* 0x00000018ff047e24 */ /* 0x010fc8000f8e00ff */
[----:B------:R4:W1:Y:S03]  /*e4d0*/  SYNCS.PHASECHK.TRANS64.TRYWAIT P2, [R4+URZ+0x28c30], R7 ;  /* 0x028c3007040075a7 */ /* 0x000866000804017f */
[----:B-1----:R-:W-:Y:S05]  /*e4e0*/  @!P2 NANOSLEEP.SYNCS 0x989680 ;  /* 0x009896800000a95d */ /* 0x002fea0003900000 */
[----:B------:R-:W1:Y:S02]  /*e4f0*/  @!P2 SYNCS.PHASECHK.TRANS64 P2, [R4+URZ+0x28c30], R7 ;  /* 0x028c30070400a5a7 */ /* 0x000e64000804007f */
[----:B-1----:R-:W-:Y:S05]  /*e500*/  @!P2 BRA `(.L_x_5826) ;  /* 0xfffffffc00eca947 */ /* 0x002fea000383ffff */
[----:B------:R-:W-:Y:S05]  /*e510*/  BRA `(.L_x_5825) ;  /* 0xffffff8800d47947 */ /* 0x000fea000383ffff */
.L_x_5830:
[----:B--2---:R2:W4:Y:S02]  /*e520*/  SYNCS.PHASECHK.TRANS64.TRYWAIT P2, [R168+URZ+0x28c50], R7 ;  /* 0x028c5007a80075a7 */ /* 0x004524000804017f */
[----:B----4-:R-:W-:Y:S05]  /*e530*/  @!P2 NANOSLEEP.SYNCS 0x989680 ;  /* 0x009896800000a95d */ /* 0x010fea0003900000 */
[----:B------:R-:W4:Y:S02]  /*e540*/  @!P2 SYNCS.PHASECHK.TRANS64 P2, [R168+URZ+0x28c50], R7 ;  /* 0x028c5007a800a5a7 */ /* 0x000f24000804007f */
[----:B----4-:R-:W-:Y:S05]  /*e550*/  @!P2 BRA `(.L_x_5830) ;  /* 0xfffffffc00f0a947 */ /* 0x010fea000383ffff */
[----:B------:R-:W-:Y:S05]  /*e560*/  BRA `(.L_x_5829) ;  /* 0xffffffa000f87947 */ /* 0x000fea000383ffff */
.L_x_5852:
[----:B------:R-:W1:Y:S01]  /*e570*/  S2R R7, SR_TID.X ;  /* 0x0000000000077919 */ /* 0x000e620000002100 */
[----:B------:R-:W-:Y:S02]  /*e580*/  MOV R12, RZ ;  /* 0x000000ff000c7202 */ /* 0x000fe40000000f00 */
[----:B------:R-:W-:Y:S02]  /*e590*/  MOV R11, 0x1f ;  /* 0x0000001f000b7802 */ /* 0x000fe40000000f00 */
[----:B------:R-:W-:Y:S02]  /*e5a0*/  MOV R15, 0xffffffff ;  /* 0xffffffff000f7802 */ /* 0x000fe40000000f00 */
[----:B-1----:R-:W-:-:S04]  /*e5b0*/  SHF.R.U32.HI R7, RZ, 0x5, R7 ;  /* 0x00000005ff077819 */ /* 0x002fc80000011607 */
[----:B------:R-:W-:-:S04]  /*e5c0*/  LOP3.LUT R7, R7, 0x3, RZ, 0xc0, !PT ;  /* 0x0000000307077812 */ /* 0x000fc800078ec0ff */
[----:B------:R-:W-:-:S07]  /*e5d0*/  MOV R13, R7 ;  /* 0x00000007000d7202 */ /* 0x000fce0000000f00 */
[----:B------:R-:W-:Y:S05]  /*e5e0*/  WARPSYNC.COLLECTIVE R15, `(.L_x_5903) ;  /* 0x000000000f087348 */ /* 0x000fea0003c00000 */
[----:B------:R1:W2:Y:S02]  /*e5f0*/  SHFL.IDX P6, R14, R13, R12, R11 ;  /* 0x0000000c0d0e7389 */ /* 0x0002a400000c000b */
[----:B-12---:R-:W-:Y:S01]  /*e600*/  ENDCOLLECTIVE ;  /* 0x000000000000791b */ /* 0x006fe20003800000 */
.L_x_5903:
[----:B------:R-:W-:Y:S05]  /*e610*/  BRA `(.L_x_5904) ;  /* 0xffffffd400b87947 */ /* 0x000fea000383ffff */
.L_x_5853:
[----:B------:R-:W-:Y:S01]  /*e620*/  BSSY B0, `(.L_x_5905) ;  /* 0x0000006000007945 */ /* 0x000fe20003800000 */
[----:B------:R-:W-:-:S07]  /*e630*/  IMAD.MOV.U32 R15, RZ, RZ, -0x1 ;  /* 0xffffffffff0f7424 */ /* 0x000fce00078e00ff */
[----:B------:R-:W-:Y:S05]  /*e640*/  WARPSYNC.COLLECTIVE R15, `(.L_x_5906) ;  /* 0x000000000f0c7348 */ /* 0x000fea0003c00000 */
[----:B------:R-:W-:Y:S02]  /*e650*/  ELECT P6, UR62, PT ;  /* 0x00000000003e782f */ /* 0x000fe400038c0000 */
[----:B------:R-:W-:Y:S01]  /*e660*/  MOV R14, UR62 ;  /* 0x0000003e000e7c02 */ /* 0x000fe20008000f00 */
[----:B------:R-:W-:Y:S10]  /*e670*/  ENDCOLLECTIVE ;  /* 0x000000000000791b */ /* 0x000ff40003800000 */
.L_x_5906:
[----:B------:R-:W-:Y:S05]  /*e680*/  BSYNC B0 ;  /* 0x0000000000007941 */ /* 0x000fea0003800000 */
.L_x_5905:
[----:B------:R-:W-:Y:S05]  /*e690*/  BRA `(.L_x_5907) ;  /* 0xffffffd400a87947 */ /* 0x000fea000383ffff */
.L_x_5856:
[----:B-1----:R1:W2:Y:S02]  /*e6a0*/  SYNCS.PHASECHK.TRANS64.TRYWAIT P2, [R8+URZ+0x28c40], R5 ;  /* 0x028c4005080075a7 */ /* 0x0022a4000804017f */
[----:B--2---:R-:W-:Y:S05]  /*e6b0*/  @!P2 NANOSLEEP.SYNCS 0x989680 ;  /* 0x009896800000a95d */ /* 0x004fea0003900000 */
[----:B------:R-:W2:Y:S02]  /*e6c0*/  @!P2 SYNCS.PHASECHK.TRANS64 P2, [R8+URZ+0x28c40], R5 ;  /* 0x028c40050800a5a7 */ /* 0x000ea4000804007f */
[----:B--2---:R-:W-:Y:S05]  /*e6d0*/  @!P2 BRA `(.L_x_5856) ;  /* 0xfffffffc00f0a947 */ /* 0x004fea000383ffff */
[----:B------:R-:W-:Y:S05]  /*e6e0*/  BRA `(.L_x_5908) ;  /* 0xffffffd800047947 */ /* 0x000fea000383ffff */
.L_x_5858:
[----:B-1----:R-:W-:-:S04]  /*e6f0*/  MOV R8, UR37 ;  /* 0x0000002500087c02 */ /* 0x002fc80008000f00 */
[----:B------:R1:W2:Y:S03]  /*e700*/  SYNCS.PHASECHK.TRANS64.TRYWAIT P2, [R8+URZ+0x28c20], R5 ;  /* 0x028c2005080075a7 */ /* 0x0002a6000804017f */
[----:B--2---:R-:W-:Y:S05]  /*e710*/  @!P2 NANOSLEEP.SYNCS 0x989680 ;  /* 0x009896800000a95d */ /* 0x004fea0003900000 */
[----:B------:R-:W2:Y:S02]  /*e720*/  @!P2 SYNCS.PHASECHK.TRANS64 P2, [R8+URZ+0x28c20], R5 ;  /* 0x028c20050800a5a7 */ /* 0x000ea4000804007f */
[----:B--2---:R-:W-:Y:S05]  /*e730*/  @!P2 BRA `(.L_x_5858) ;  /* 0xfffffffc00eca947 */ /* 0x004fea000383ffff */
[----:B------:R-:W-:Y:S05]  /*e740*/  BRA `(.L_x_5909) ;  /* 0xffffffd800a47947 */ /* 0x000fea000383ffff */
.L_x_5861:
[----:B-1----:R1:W2:Y:S02]  /*e750*/  SYNCS.PHASECHK.TRANS64.TRYWAIT P2, [R8+URZ+0x28c60], R5 ;  /* 0x028c6005080075a7 */ /* 0x0022a4000804017f */
[----:B--2---:R-:W-:Y:S05]  /*e760*/  @!P2 NANOSLEEP.SYNCS 0x989680 ;  /* 0x009896800000a95d */ /* 0x004fea0003900000 */
[----:B------:R-:W2:Y:S02]  /*e770*/  @!P2 SYNCS.PHASECHK.TRANS64 P2, [R8+URZ+0x28c60], R5 ;  /* 0x028c60050800a5a7 */ /* 0x000ea4000804007f */
[----:B--2---:R-:W-:Y:S05]  /*e780*/  @!P2 BRA `(.L_x_5861) ;  /* 0xfffffffc00f0a947 */ /* 0x004fea000383ffff */
[----:B------:R-:W-:Y:S05]  /*e790*/  BRA `(.L_x_5910) ;  /* 0xffffffd800b87947 */ /* 0x000fea000383ffff */
.L_x_5868:
[----:B-1----:R1:W2:Y:S02]  /*e7a0*/  SYNCS.PHASECHK.TRANS64.TRYWAIT P3, [R2+URZ+0x28c40], R3 ;  /* 0x028c4003020075a7 */ /* 0x0022a4000806017f */
[----:B--2---:R-:W-:Y:S05]  /*e7b0*/  @!P3 NANOSLEEP.SYNCS 0x989680 ;  /* 0x009896800000b95d */ /* 0x004fea0003900000 */
[----:B------:R-:W2:Y:S02]  /*e7c0*/  @!P3 SYNCS.PHASECHK.TRANS64 P3, [R2+URZ+0x28c40], R3 ;  /* 0x028c40030200b5a7 */ /* 0x000ea4000806007f */
[----:B--2---:R-:W-:Y:S05]  /*e7d0*/  @!P3 BRA `(.L_x_5868) ;  /* 0xfffffffc00f0b947 */ /* 0x004fea000383ffff */
[----:B------:R-:W-:Y:S05]  /*e7e0*/  BRA `(.L_x_5911) ;  /* 0xffffffe0003c7947 */ /* 0x000fea000383ffff */
.L_x_5870:
[----:B--2---:R2:W3:Y:S02]  /*e7f0*/  SYNCS.PHASECHK.TRANS64.TRYWAIT P3, [R2+URZ+0x28c60], R3 ;  /* 0x028c6003020075a7 */ /* 0x0044e4000806017f */
[----:B---3--:R-:W-:Y:S05]  /*e800*/  @!P3 NANOSLEEP.SYNCS 0x989680 ;  /* 0x009896800000b95d */ /* 0x008fea0003900000 */
[----:B------:R-:W3:Y:S02]  /*e810*/  @!P3 SYNCS.PHASECHK.TRANS64 P3, [R2+URZ+0x28c60], R3 ;  /* 0x028c60030200b5a7 */ /* 0x000ee4000806007f */
[----:B---3--:R-:W-:Y:S05]  /*e820*/  @!P3 BRA `(.L_x_5870) ;  /* 0xfffffffc00f0b947 */ /* 0x008fea000383ffff */
[----:B------:R-:W-:Y:S05]  /*e830*/  BRA `(.L_x_5912) ;  /* 0xffffffe000847947 */ /* 0x000fea000383ffff */
.L_x_5876:
[----:B-1----:R1:W2:Y:S02]  /*e840*/  SYNCS.PHASECHK.TRANS64.TRYWAIT P3, [R3+URZ+0x28c40], R2 ;  /* 0x028c4002030075a7 */ /* 0x0022a4000806017f */
[----:B--2---:R-:W-:Y:S05]  /*e850*/  @!P3 NANOSLEEP.SYNCS 0x989680 ;  /* 0x009896800000b95d */ /* 0x004fea0003900000 */
[----:B------:R-:W2:Y:S02]  /*e860*/  @!P3 SYNCS.PHASECHK.TRANS64 P3, [R3+URZ+0x28c40], R2 ;  /* 0x028c40020300b5a7 */ /* 0x000ea4000806007f */
[----:B--2---:R-:W-:Y:S05]  /*e870*/  @!P3 BRA `(.L_x_5876) ;  /* 0xfffffffc00f0b947 */ /* 0x004fea000383ffff */
[----:B------:R-:W-:Y:S05]  /*e880*/  BRA `(.L_x_5913) ;  /* 0xffffffe400f47947 */ /* 0x000fea000383ffff */
.L_x_5878:
[----:B---3--:R3:W4:Y:S02]  /*e890*/  SYNCS.PHASECHK.TRANS64.TRYWAIT P3, [R3+URZ+0x28c60], R2 ;  /* 0x028c6002030075a7 */ /* 0x008724000806017f */
[----:B----4-:R-:W-:Y:S05]  /*e8a0*/  @!P3 NANOSLEEP.SYNCS 0x989680 ;  /* 0x009896800000b95d */ /* 0x010fea0003900000 */
[----:B------:R-:W4:Y:S02]  /*e8b0*/  @!P3 SYNCS.PHASECHK.TRANS64 P3, [R3+URZ+0x28c60], R2 ;  /* 0x028c60020300b5a7 */ /* 0x000f24000806007f */
[----:B----4-:R-:W-:Y:S05]  /*e8c0*/  @!P3 BRA `(.L_x_5878) ;  /* 0xfffffffc00f0b947 */ /* 0x010fea000383ffff */
[----:B------:R-:W-:Y:S05]  /*e8d0*/  BRA `(.L_x_5914) ;  /* 0xffffffe8003c7947 */ /* 0x000fea000383ffff */
.L_x_5883:
[----:B-1----:R1:W2:Y:S02]  /*e8e0*/  SYNCS.PHASECHK.TRANS64.TRYWAIT P3, [R2+URZ+0x28c40], R3 ;  /* 0x028c4003020075a7 */ /* 0x0022a4000806017f */
[----:B--2---:R-:W-:Y:S05]  /*e8f0*/  @!P3 NANOSLEEP.SYNCS 0x989680 ;  /* 0x009896800000b95d */ /* 0x004fea0003900000 */
[----:B------:R-:W2:Y:S02]  /*e900*/  @!P3 SYNCS.PHASECHK.TRANS64 P3, [R2+URZ+0x28c40], R3 ;  /* 0x028c40030200b5a7 */ /* 0x000ea4000806007f */
[----:B--2---:R-:W-:Y:S05]  /*e910*/  @!P3 BRA `(.L_x_5883) ;  /* 0xfffffffc00f0b947 */ /* 0x004fea000383ffff */
[----:B------:R-:W-:Y:S05]  /*e920*/  BRA `(.L_x_5915) ;  /* 0xffffffec00947947 */ /* 0x000fea000383ffff */
.L_x_5885:
[----:B---3--:R3:W4:Y:S02]  /*e930*/  SYNCS.PHASECHK.TRANS64.TRYWAIT P3, [R2+URZ+0x28c60], R3 ;  /* 0x028c6003020075a7 */ /* 0x008724000806017f */
[----:B----4-:R-:W-:Y:S05]  /*e940*/  @!P3 NANOSLEEP.SYNCS 0x989680 ;  /* 0x009896800000b95d */ /* 0x010fea0003900000 */
[----:B------:R-:W4:Y:S02]  /*e950*/  @!P3 SYNCS.PHASECHK.TRANS64 P3, [R2+URZ+0x28c60], R3 ;  /* 0x028c60030200b5a7 */ /* 0x000f24000806007f */
[----:B----4-:R-:W-:Y:S05]  /*e960*/  @!P3 BRA `(.L_x_5885) ;  /* 0xfffffffc00f0b947 */ /* 0x010fea000383ffff */
[----:B------:R-:W-:Y:S05]  /*e970*/  BRA `(.L_x_5916) ;  /* 0xffffffec00dc7947 */ /* 0x000fea000383ffff */
.L_x_5890:
[----:B------:R-:W-:Y:S01]  /*e980*/  BSSY B0, `(.L_x_5917) ;  /* 0x0000007000007945 */ /* 0x000fe20003800000 */
[----:B--2---:R-:W-:Y:S02]  /*e990*/  MOV R12, RZ ;  /* 0x000000ff000c7202 */ /* 0x004fe40000000f00 */
[----:B------:R-:W-:Y:S02]  /*e9a0*/  MOV R11, 0x1f ;  /* 0x0000001f000b7802 */ /* 0x000fe40000000f00 */
[----:B------:R-:W-:-:S07]  /*e9b0*/  MOV R15, 0xffffffff ;  /* 0xffffffff000f7802 */ /* 0x000fce0000000f00 */
[----:B-1-34-:R-:W-:Y:S05]  /*e9c0*/  WARPSYNC.COLLECTIVE R15, `(.L_x_5918) ;  /* 0x000000000f087348 */ /* 0x01afea0003c00000 */
[----:B------:R2:W1:Y:S02]  /*e9d0*/  SHFL.IDX P6, R14, R13, R12, R11 ;  /* 0x0000000c0d0e7389 */ /* 0x00046400000c000b */
[----:B-1234-:R-:W-:Y:S01]  /*e9e0*/  ENDCOLLECTIVE ;  /* 0x000000000000791b */ /* 0x01efe20003800000 */
.L_x_5918:
[----:B------:R-:W-:Y:S05]  /*e9f0*/  BSYNC B0 ;  /* 0x0000000000007941 */ /* 0x000fea0003800000 */
.L_x_5917:
[----:B------:R-:W-:Y:S05]  /*ea00*/  BRA `(.L_x_5919) ;  /* 0xfffffff400107947 */ /* 0x000fea000383ffff */
.L_x_5892:
[----:B-1----:R1:W2:Y:S02]  /*ea10*/  SYNCS.PHASECHK.TRANS64.TRYWAIT P0, [R7+URZ+0x28c20], R0 ;  /* 0x028c2000070075a7 */ /* 0x0022a4000800017f */
[----:B--2---:R-:W-:Y:S05]  /*ea20*/  @!P0 NANOSLEEP.SYNCS 0x989680 ;  /* 0x009896800000895d */ /* 0x004fea0003900000 */
[----:B------:R-:W2:Y:S02]  /*ea30*/  @!P0 SYNCS.PHASECHK.TRANS64 P0, [R7+URZ+0x28c20], R0 ;  /* 0x028c2000070085a7 */ /* 0x000ea4000800007f */
[----:B--2---:R-:W-:Y:S05]  /*ea40*/  @!P0 BRA `(.L_x_5892) ;  /* 0xfffffffc00f08947 */ /* 0x004fea000383ffff */
[----:B------:R-:W-:Y:S05]  /*ea50*/  BRA `(.L_x_5920) ;  /* 0xfffffff400587947 */ /* 0x000fea000383ffff */
.L_x_5896:
[----:B-1----:R1:W2:Y:S02]  /*ea60*/  SYNCS.PHASECHK.TRANS64.TRYWAIT P0, [R5+URZ], R4 ;  /* 0x00000004050075a7 */ /* 0x0022a4000800017f */
[----:B--2---:R-:W-:Y:S05]  /*ea70*/  @!P0 NANOSLEEP.SYNCS 0x989680 ;  /* 0x009896800000895d */ /* 0x004fea0003900000 */
[----:B------:R-:W2:Y:S02]  /*ea80*/  @!P0 SYNCS.PHASECHK.TRANS64 P0, [R5+URZ], R4 ;  /* 0x00000004050085a7 */ /* 0x000ea4000800007f */
[----:B--2---:R-:W-:Y:S05]  /*ea90*/  @!P0 BRA `(.L_x_5896) ;  /* 0xfffffffc00f08947 */ /* 0x004fea000383ffff */
[----:B------:R-:W-:Y:S05]  /*eaa0*/  BRA `(.L_x_5921) ;  /* 0xfffffff400ac7947 */ /* 0x000fea000383ffff */
.L_x_5897:
[----:B--2---:R2:W3:Y:S02]  /*eab0*/  SYNCS.PHASECHK.TRANS64.TRYWAIT P0, [R3+URZ], R0 ;  /* 0x00000000030075a7 */ /* 0x0044e4000800017f */
[----:B---3--:R-:W-:Y:S05]  /*eac0*/  @!P0 NANOSLEEP.SYNCS 0x989680 ;  /* 0x009896800000895d */ /* 0x008fea0003900000 */
[----:B------:R-:W3:Y:S02]  /*ead0*/  @!P0 SYNCS.PHASECHK.TRANS64 P0, [R3+URZ], R0 ;  /* 0x00000000030085a7 */ /* 0x000ee4000800007f */
[----:B---3--:R-:W-:Y:S05]  /*eae0*/  @!P0 BRA `(.L_x_5897) ;  /* 0xfffffffc00f08947 */ /* 0x008fea000383ffff */
[----:B------:R-:W-:Y:S05]  /*eaf0*/  BRA `(.L_x_5922) ;  /* 0xfffffff400a07947 */ /* 0x000fea000383ffff */
.L_x_5899:
[----:B-1----:R1:W2:Y:S02]  /*eb00*/  SYNCS.PHASECHK.TRANS64.TRYWAIT P0, [R5+URZ], R4 ;  /* 0x00000004050075a7 */ /* 0x0022a4000800017f */
[----:B--2---:R-:W-:Y:S05]  /*eb10*/  @!P0 NANOSLEEP.SYNCS 0x989680 ;  /* 0x009896800000895d */ /* 0x004fea0003900000 */
[----:B------:R-:W2:Y:S02]  /*eb20*/  @!P0 SYNCS.PHASECHK.TRANS64 P0, [R5+URZ], R4 ;  /* 0x00000004050085a7 */ /* 0x000ea4000800007f */
[----:B--2---:R-:W-:Y:S05]  /*eb30*/  @!P0 BRA `(.L_x_5899) ;  /* 0xfffffffc00f08947 */ /* 0x004fea000383ffff */
[----:B------:R-:W-:Y:S05]  /*eb40*/  BRA `(.L_x_5923) ;  /* 0xfffffff400a47947 */ /* 0x000fea000383ffff */
.L_x_5924:
        /* <DEDUP_REMOVED lines=11> */
.L_x_11953:


//--------------------- .text._ZN7cutlass13device_kernelIN5flash11enable_sm90INS1_16FlashAttnFwdSm90INS1_25CollectiveMainloopFwdSm90ILi2EN4cute5tupleIJNS5_1CILi1EEES8_S8_EEENS6_IJNS7_ILi64EEESA_SA_EEELi512ENS_10bfloat16_tEfNS_4arch4Sm90ELb1ELb0ELb1ELb0ELb0ELb0ELb1ELb0ELb0ELb0ELb0ELb0EEENS1_21CollectiveEpilogueFwdINS6_IJSA_NS7_ILi512EEESA_EEES9_SC_SE_Li256ELb0ELb0ELb0ELb0EEENS1_30DynamicPersistentTileSchedulerILi256ELi32ELb0ELb0ELb1EEEEEEEEEvNT_6ParamsE --------------------------
	.section	.text._ZN7cutlass13device_kernelIN5flash11enable_sm90INS1_16FlashAttnFwdSm90INS1_25CollectiveMainloopFwdSm90ILi2EN4cute5tupleIJNS5_1CILi1EEES8_S8_EEENS6_IJNS7_ILi64EEESA_SA_EEELi512ENS_10bfloat16_tEfNS_4arch4Sm90ELb1ELb0ELb1ELb0ELb0ELb0ELb1ELb0ELb0ELb0ELb0ELb0EEENS1_21CollectiveEpilogueFwdINS6_IJSA_NS7_ILi512EEESA_EEES9_SC_SE_Li256ELb0ELb0ELb0ELb0EEENS1_30DynamicPersistentTileSchedulerILi256ELi32ELb0ELb0ELb1EEEEEEEEEvNT_6ParamsE,"ax",@progbits
	.align	128
.text._ZN7cutlass13device_kernelIN5flash11enable_sm90INS1_16FlashAttnFwdSm90INS1_25CollectiveMainloopFwdSm90ILi2EN4cute5tupleIJNS5_1CILi1EEES8_S8_EEENS6_IJNS7_ILi64EEESA_SA_EEELi512ENS_10bfloat16_tEfNS_4arch4Sm90ELb1ELb0ELb1ELb0ELb0ELb0ELb1ELb0ELb0ELb0ELb0ELb0EEENS1_21CollectiveEpilogueFwdINS6_IJSA_NS7_ILi512EEESA_EEES9_SC_SE_Li256ELb0ELb0ELb0ELb0EEENS1_30DynamicPersistentTileSchedulerILi256ELi32ELb0ELb0ELb1EEEEEEEEEvNT_6ParamsE:
        .type           _ZN7cutlass13device_kernelIN5flash11enable_sm90INS1_16FlashAttnFwdSm90INS1_25CollectiveMainloopFwdSm90ILi2EN4cute5tupleIJNS5_1CILi1EEES8_S8_EEENS6_IJNS7_ILi64EEESA_SA_EEELi512ENS_10bfloat16_tEfNS_4arch4Sm90ELb1ELb0ELb1ELb0ELb0ELb0ELb1ELb0ELb0ELb0ELb0ELb0EEENS1_21CollectiveEpilogueFwdINS6_IJSA_NS7_ILi512EEESA_EEES9_SC_SE_Li256ELb0ELb0ELb0ELb0EEENS1_30DynamicPersistentTileSchedulerILi256ELi32ELb0ELb0ELb1EEEEEEEEEvNT_6ParamsE,@function
        .size           _ZN7cutlass13device_kernelIN5flash11enable_sm90INS1_16FlashAttnFwdSm90INS1_25CollectiveMainloopFwdSm90ILi2EN4cute5tupleIJNS5_1CILi1EEES8_S8_EEENS6_IJNS7_ILi64EEESA_SA_EEELi512ENS_10bfloat16_tEfNS_4arch4Sm90ELb1ELb0ELb1ELb0ELb0ELb0ELb1ELb0ELb0ELb0ELb0ELb0EEENS1_21CollectiveEpilogueFwdINS6_IJSA_NS7_ILi512EEESA_EEES9_SC_SE_Li256ELb0ELb0ELb0ELb0EEENS1_30DynamicPersistentTileSchedulerILi256ELi32ELb0ELb0ELb1EEEEEEEEEvNT_6ParamsE,(.L_x_11954 - _ZN7cutlass13device_kernelIN5flash11enable_sm90INS1_16FlashAttnFwdSm90INS1_25CollectiveMainloopFwdSm90ILi2EN4cute5tupleIJNS5_1CILi1EEES8_S8_EEENS6_IJNS7_ILi64EEESA_SA_EEELi512ENS_10bfloat16_tEfNS_4arch4Sm90ELb1ELb0ELb1ELb0ELb0ELb0ELb1ELb0ELb0ELb0ELb0ELb0EEENS1_21CollectiveEpilogueFwdINS6_IJSA_NS7_ILi512EEESA_EEES9_SC_SE_Li256ELb0ELb0ELb0ELb0EEENS1_30DynamicPersistentTileSchedulerILi256ELi32ELb0ELb0ELb1EEEEEEEEEvNT_6ParamsE)
        .other          _ZN7cutlass13device_kernelIN5flash11enable_sm90INS1_16FlashAttnFwdSm90INS1_25CollectiveMainloopFwdSm90ILi2EN4cute5tupleIJNS5_1CILi1EEES8_S8_EEENS6_IJNS7_ILi64EEESA_SA_EEELi512ENS_10bfloat16_tEfNS_4arch4Sm90ELb1ELb0ELb1ELb0ELb0ELb0ELb1ELb0ELb0ELb0ELb0ELb0EEENS1_21CollectiveEpilogueFwdINS6_IJSA_NS7_ILi512EEESA_EEES9_SC_SE_Li256ELb0ELb0ELb0ELb0EEENS1_30DynamicPersistentTileSchedulerILi256ELi32ELb0ELb0ELb1EEEEEEEEEvNT_6ParamsE,@"STO_CUDA_ENTRY STV_DEFAULT"
_ZN7cutlass13device_kernelIN5flash11enable_sm90INS1_16FlashAttnFwdSm90INS1_25CollectiveMainloopFwdSm90ILi2EN4cute5tupleIJNS5_1CILi1EEES8_S8_EEENS6_IJNS7_ILi64EEESA_SA_EEELi512ENS_10bfloat16_tEfNS_4arch4Sm90ELb1ELb0ELb1ELb0ELb0ELb0ELb1ELb0ELb0ELb0ELb0ELb0EEENS1_21CollectiveEpilogueFwdINS6_IJSA_NS7_ILi512EEESA_EEES9_SC_SE_Li256ELb0ELb0ELb0ELb0EEENS1_30DynamicPersistentTileSchedulerILi256ELi32ELb0ELb0ELb1EEEEEEEEEvNT_6ParamsE:
        /* <DEDUP_REMOVED lines=27> */
.L_x_5926:
[----:B------:R-:W-:Y:S05]  /*01b0*/  BSYNC B0 ;  /* 0x0000000000007941 */ /* 0x000fea0003800000 */
.L_x_5925:
        /* <DEDUP_REMOVED lines=35> */
.L_x_5927:
        /* <DEDUP_REMOVED lines=22> */
.L_x_5928:
        /* <DEDUP_REMOVED lines=18> */
.L_x_5929:
        /* <DEDUP_REMOVED lines=22> */
.L_x_5930:
        /* <DEDUP_REMOVED lines=22> */
.L_x_5931:
[----:B-1----:R-:W-:Y:S01]  /*0930*/  UMOV UR4, 0x1 ;  /* 0x0000000100047882 */ /* 0x002fe20000000000 */
[----:B------:R-:W-:Y:S01]  /*0940*/  PLOP3.LUT P0, PT, PT, PT, UP0, 0x80, 0x0 ;  /* 0x000000000000781c */ /* 0x000fe20003f0f008 */
[----:B------:R-:W-:Y:S01]  /*0950*/  USEL UR4, UR4, 0x2, !UP0 ;  /* 0x0000000204047887 */ /* 0x000fe2000c000000 */
[----:B------:R-:W-:Y:S01]  /*0960*/  NOP ;  /* 0x0000000000007918 */ /* 0x000fe20000000000 */
[----:B------:R-:W-:-:S04]  /*0970*/  ULDC.64 UR54, c[0x0][0x208] ;  /* 0x0000820000367ab9 */ /* 0x000fc80000000a00 */
[----:B------:R-:W-:-:S05]  /*0980*/  IMAD.U32 R2, RZ, RZ, UR4 ;  /* 0x00000004ff027e24 */ /* 0x000fca000f8e00ff */
[----:B------:R1:W-:Y:S01]  /*0990*/  STL [R1], R2 ;  /* 0x0000000201007387 */ /* 0x0003e20000100800 */
[----:B--234-:R-:W-:Y:S06]  /*09a0*/  BAR.SYNC.DEFER_BLOCKING 0x0 ;  /* 0x0000000000007b1d */ /* 0x01cfec0000010000 */
[----:B------:R-:W-:Y:S05]  /*09b0*/  @!P0 BRA `(.L_x_5932) ;  /* 0x000000e000e88947 */ /* 0x000fea0003800000 */
.L_x_5933:
[----:B------:R-:W-:-:S08]  /*09c0*/  NOP ;  /* 0x0000000000007918 */ /* 0x000fd00000000000 */
[----:B------:R-:W2:Y:S02]  /*09d0*/  USETMAXREG.TRY_ALLOC.CTAPOOL UP0, 0xf0 ;  /* 0x000000f0000079c8 */ /* 0x000ea40008000600 */
[----:B--2---:R-:W-:-:S13]  /*09e0*/  PLOP3.LUT P0, PT, PT, PT, UP0, 0x80, 0x0 ;  /* 0x000000000000781c */ /* 0x004fda0003f0f008 */
[----:B------:R-:W-:Y:S05]  /*09f0*/  @!P0 BRA `(.L_x_5933) ;  /* 0xfffffffc00f08947 */ /* 0x000fea000383ffff */
[----:B-1----:R-:W1:Y:S01]  /*0a00*/  S2R R2, SR_TID.X ;  /* 0x0000000000027919 */ /* 0x002e620000002100 */
        /* <DEDUP_REMOVED lines=10> */
[----:B------:R-:W2:Y:S01]  /*0ab0*/  LDL R3, [R1] ;  /* 0x0000000001037983 */ /* 0x000ea20000100800 */
[----:B------:R-:W-:Y:S01]  /*0ac0*/  VIADD R195, R2, 0xffffff80 ;  /* 0xffffff8002c37836 */ /* 0x000fe20000000000 */
[----:B------:R-:W1:Y:S01]  /*0ad0*/  S2UR UR5, SR_CgaCtaId ;  /* 0x00000000000579c3 */ /* 0x000e620000008800 */
[----:B------:R-:W-:Y:S01]  /*0ae0*/  UMOV UR37, 0x400 ;  /* 0x0000040000257882 */ /* 0x000fe20000000000 */
[----:B------:R-:W-:Y:S01]  /*0af0*/  MOV R185, 0x20 ;  /* 0x0000002000b97802 */ /* 0x000fe20000000f00 */
[----:B------:R-:W-:Y:S01]  /*0b00*/  IMAD.MOV.U32 R16, RZ, RZ, RZ ;  /* 0x000000ffff107224 */ /* 0x000fe200078e00ff */
[----:B------:R-:W-:Y:S01]  /*0b10*/  SHF.R.S32.HI R0, RZ, 0x1f, R195 ;  /* 0x0000001fff007819 */ /* 0x000fe200000114c3 */
[----:B------:R-:W-:Y:S01]  /*0b20*/  ULDC.64 UR48, c[0x0][0x198] ;  /* 0x0000660000307ab9 */ /* 0x000fe20000000a00 */
[----:B------:R-:W-:Y:S02]  /*0b30*/  UMOV UR36, URZ ;  /* 0x0000003f00247c82 */ /* 0x000fe40008000000 */
[----:B------:R-:W-:-:S02]  /*0b40*/  LEA.HI R4, R0, R195, RZ, 0x4 ;  /* 0x000000c300047211 */ /* 0x000fc400078f20ff */
[----:B------:R-:W-:Y:S02]  /*0b50*/  LEA.HI R5, R0, R195, RZ, 0x5 ;  /* 0x000000c300057211 */ /* 0x000fe400078f28ff */
[----:B------:R-:W-:Y:S02]  /*0b60*/  LOP3.LUT R2, R4, 0xfffffff0, RZ, 0xc0, !PT ;  /* 0xfffffff004027812 */ /* 0x000fe400078ec0ff */
[--C-:B------:R-:W-:Y:S02]  /*0b70*/  SHF.R.S32.HI R193, RZ, 0x5, R5.reuse ;  /* 0x00000005ffc17819 */ /* 0x100fe40000011405 */
[----:B------:R-:W-:Y:S02]  /*0b80*/  SHF.R.S32.HI R6, RZ, 0x1f, R5 ;  /* 0x0000001fff067819 */ /* 0x000fe40000011405 */
[----:B------:R-:W-:Y:S02]  /*0b90*/  SHF.R.S32.HI R9, RZ, 0x4, R4 ;  /* 0x00000004ff097819 */ /* 0x000fe40000011404 */
[----:B------:R-:W-:-:S02]  /*0ba0*/  IADD3 R7, R195, -R2, RZ ;  /* 0x80000002c3077210 */ /* 0x000fc40007ffe0ff */
[----:B------:R-:W-:Y:S02]  /*0bb0*/  LEA.HI R6, R6, R193, RZ, 0x2 ;  /* 0x000000c106067211 */ /* 0x000fe400078f10ff */
[----:B------:R-:W-:Y:S01]  /*0bc0*/  LEA.HI R5, R4, R9, RZ, 0x1 ;  /* 0x0000000904057211 */ /* 0x000fe200078f08ff */
[----:B-1----:R-:W-:Y:S01]  /*0bd0*/  ULEA UR37, UR5, UR37, 0x18 ;  /* 0x0000002505257291 */ /* 0x002fe2000f8ec03f */
[----:B------:R-:W-:Y:S02]  /*0be0*/  SHF.R.S32.HI R4, RZ, 0x1f, R7 ;  /* 0x0000001fff047819 */ /* 0x000fe40000011407 */
[----:B------:R-:W-:Y:S02]  /*0bf0*/  LOP3.LUT R6, R6, 0x3ffffc, RZ, 0xc0, !PT ;  /* 0x003ffffc06067812 */ /* 0x000fe400078ec0ff */
[----:B------:R-:W-:Y:S02]  /*0c00*/  LEA.HI R8, R4, R7, RZ, 0x3 ;  /* 0x0000000704087211 */ /* 0x000fe400078f18ff */
[----:B------:R-:W-:Y:S01]  /*0c10*/  LOP3.LUT R10, R5, 0x1ffffffe, RZ, 0xc0, !PT ;  /* 0x1ffffffe050a7812 */ /* 0x000fe200078ec0ff */
[----:B------:R-:W-:Y:S01]  /*0c20*/  IMAD.IADD R4, R193, 0x1, -R6 ;  /* 0x00000001c1047824 */ /* 0x000fe200078e0a06 */
[C---:B------:R-:W-:Y:S01]  /*0c30*/  LOP3.LUT R6, R8.reuse, 0xfffffff8, RZ, 0xc0, !PT ;  /* 0xfffffff808067812 */ /* 0x040fe200078ec0ff */
[----:B------:R-:W-:Y:S01]  /*0c40*/  IMAD.SHL.U32 R8, R8, 0x40, RZ ;  /* 0x0000004008087824 */ /* 0x000fe200078e00ff */
[----:B------:R-:W-:-:S04]  /*0c50*/  IADD3 R10, R9, -R10, RZ ;  /* 0x8000000a090a7210 */ /* 0x000fc80007ffe0ff */
[----:B------:R-:W-:Y:S01]  /*0c60*/  LOP3.LUT R8, R8, 0x7ffffe00, RZ, 0xc0, !PT ;  /* 0x7ffffe0008087812 */ /* 0x000fe200078ec0ff */
[----:B------:R-:W-:-:S04]  /*0c70*/  IMAD.SHL.U32 R10, R10, 0x8, RZ ;  /* 0x000000080a0a7824 */ /* 0x000fc800078e00ff */
[----:B------:R-:W-:Y:S01]  /*0c80*/  IMAD R8, R193, 0x400, R8 ;  /* 0x00000400c1087824 */ /* 0x000fe200078e0208 */
[----:B--2---:R-:W-:Y:S02]  /*0c90*/  R2UR UR6, R3 ;  /* 0x00000000030672ca */ /* 0x004fe400000e0000 */
[CC--:B------:R-:W-:Y:S02]  /*0ca0*/  LEA.HI R3, R0.reuse, R195.reuse, RZ, 0x7 ;  /* 0x000000c300037211 */ /* 0x0c0fe400078f38ff */
[----:B------:R-:W-:Y:S02]  /*0cb0*/  LEA.HI R0, R0, R195, RZ, 0x3 ;  /* 0x000000c300007211 */ /* 0x000fe400078f18ff */
[----:B------:R-:W-:Y:S02]  /*0cc0*/  SHF.R.S32.HI R192, RZ, 0x7, R3 ;  /* 0x00000007ffc07819 */ /* 0x000fe40000011403 */
[C---:B------:R-:W-:Y:S02]  /*0cd0*/  LOP3.LUT R2, R3.reuse, 0xffffff80, RZ, 0xc0, !PT ;  /* 0xffffff8003027812 */ /* 0x040fe400078ec0ff */
[----:B------:R-:W-:Y:S01]  /*0ce0*/  LEA.HI R3, R3, R192, RZ, 0x1 ;  /* 0x000000c003037211 */ /* 0x000fe200078f08ff */
[----:B------:R-:W-:Y:S01]  /*0cf0*/  IMAD R11, R192, 0x100, R7 ;  /* 0x00000100c00b7824 */ /* 0x000fe200078e0207 */
[----:B------:R-:W-:Y:S01]  /*0d00*/  SHF.R.S32.HI R190, RZ, 0x3, R0 ;  /* 0x00000003ffbe7819 */ /* 0x000fe20000011400 */
[----:B------:R-:W-:Y:S01]  /*0d10*/  IMAD.IADD R7, R7, 0x1, -R6 ;  /* 0x0000000107077824 */ /* 0x000fe200078e0a06 */
[----:B------:R-:W-:Y:S01]  /*0d20*/  LOP3.LUT R3, R3, 0xfffffe, RZ, 0xc0, !PT ;  /* 0x00fffffe03037812 */ /* 0x000fe200078ec0ff */
[----:B------:R-:W-:Y:S01]  /*0d30*/  IMAD.IADD R2, R195, 0x1, -R2 ;  /* 0x00000001c3027824 */ /* 0x000fe200078e0a02 */
[----:B------:R-:W-:Y:S01]  /*0d40*/  ULOP3.LUT UR46, UR6, 0x1, URZ, 0xfc, !UPT ;  /* 0x00000001062e7892 */ /* 0x000fe2000f8efc3f */
[C---:B------:R-:W-:Y:S01]  /*0d50*/  IMAD.SHL.U32 R9, R7.reuse, 0x40, RZ ;  /* 0x0000004007097824 */ /* 0x040fe200078e00ff */
[----:B------:R-:W-:Y:S01]  /*0d60*/  R2P PR, R7, 0x6 ;  /* 0x0000000607007804 */ /* 0x000fe20000000000 */
[----:B------:R-:W-:Y:S01]  /*0d70*/  IMAD R13, R4, 0x10, R11 ;  /* 0x00000010040d7824 */ /* 0x000fe200078e020b */
[----:B------:R-:W-:Y:S01]  /*0d80*/  SHF.R.S32.HI R5, RZ, 0x1f, R2 ;  /* 0x0000001fff057819 */ /* 0x000fe20000011402 */
[----:B------:R-:W-:Y:S01]  /*0d90*/  IMAD.IADD R3, R192, 0x1, -R3 ;  /* 0x00000001c0037824 */ /* 0x000fe200078e0a03 */
[----:B------:R-:W-:Y:S01]  /*0da0*/  LOP3.LUT R9, R9, 0x1c0, RZ, 0xc0, !PT ;  /* 0x000001c009097812 */ /* 0x000fe200078ec0ff */
[--C-:B------:R-:W-:Y:S01]  /*0db0*/  IMAD.U32 R194, R13, 0x40, R10.reuse ;  /* 0x000000400dc27824 */ /* 0x100fe200078e000a */
[----:B------:R-:W-:Y:S01]  /*0dc0*/  LEA.HI R4, R5, R2, RZ, 0x2 ;  /* 0x0000000205047211 */ /* 0x000fe200078f10ff */
[----:B------:R-:W-:Y:S01]  /*0dd0*/  IMAD.SHL.U32 R22, R3, 0x100, RZ ;  /* 0x0000010003167824 */ /* 0x000fe200078e00ff */
[----:B------:R-:W-:-:S02]  /*0de0*/  LOP3.LUT R10, R9, 0x8, R10, 0xf8, !PT ;  /* 0x00000008090a7812 */ /* 0x000fc400078ef80a */
[----:B------:R-:W-:Y:S02]  /*0df0*/  SHF.R.U32.HI R9, RZ, 0x3, R9 ;  /* 0x00000003ff097819 */ /* 0x000fe40000011609 */
[----:B------:R-:W-:Y:S02]  /*0e00*/  LEA.HI R6, R5, R2, RZ, 0x5 ;  /* 0x0000000205067211 */ /* 0x000fe400078f28ff */
[----:B------:R-:W-:Y:S02]  /*0e10*/  LOP3.LUT R11, R4, 0x7ffffffc, RZ, 0xc0, !PT ;  /* 0x7ffffffc040b7812 */ /* 0x000fe400078ec0ff */
[--C-:B------:R-:W-:Y:S02]  /*0e20*/  SHF.R.S32.HI R5, RZ, 0x2, R4.reuse ;  /* 0x00000002ff057819 */ /* 0x100fe40000011404 */
[----:B------:R-:W-:Y:S02]  /*0e30*/  SHF.R.S32.HI R4, RZ, 0x1f, R4 ;  /* 0x0000001fff047819 */ /* 0x000fe40000011404 */
[----:B------:R-:W-:-:S02]  /*0e40*/  LOP3.LUT R9, R10, R9, RZ, 0x3c, !PT ;  /* 0x000000090a097212 */ /* 0x000fc400078e3cff */
[----:B------:R-:W-:Y:S02]  /*0e50*/  LEA.HI R4, R4, R5, RZ, 0x3 ;  /* 0x0000000504047211 */ /* 0x000fe400078f18ff */
[----:B------:R-:W-:Y:S01]  /*0e60*/  SEL R185, R185, 0xffffffe0, !P1 ;  /* 0xffffffe0b9b97807 */ /* 0x000fe20004800000 */
[----:B------:R-:W-:Y:S01]  /*0e70*/  IMAD.IADD R8, R8, 0x1, R9 ;  /* 0x0000000108087824 */ /* 0x000fe200078e0209 */
[----:B------:R-:W-:Y:S02]  /*0e80*/  LOP3.LUT R4, R4, 0xfffffff8, RZ, 0xc0, !PT ;  /* 0xfffffff804047812 */ /* 0x000fe400078ec0ff */
[----:B------:R-:W-:Y:S01]  /*0e90*/  IADD3 R11, R2, -R11, RZ ;  /* 0x8000000b020b7210 */ /* 0x000fe20007ffe0ff */
[----:B------:R-:W-:Y:S01]  /*0ea0*/  IMAD.MOV.U32 R2, RZ, RZ, RZ ;  /* 0x000000ffff027224 */ /* 0x000fe200078e00ff */
[----:B------:R-:W-:Y:S02]  /*0eb0*/  LEA R23, R8, UR37, 0x1 ;  /* 0x0000002508177c11 */ /* 0x000fe4000f8e08ff */
[----:B------:R-:W-:Y:S01]  /*0ec0*/  IADD3 R17, R5, -R4, RZ ;  /* 0x8000000405117210 */ /* 0x000fe20007ffe0ff */
[----:B------:R-:W-:Y:S01]  /*0ed0*/  IMAD.SHL.U32 R18, R11, 0x2, RZ ;  /* 0x000000020b127824 */ /* 0x000fe200078e00ff */
[----:B------:R-:W-:Y:S01]  /*0ee0*/  LOP3.LUT R4, R0, 0x1ffffff8, RZ, 0xc0, !PT ;  /* 0x1ffffff800047812 */ /* 0x000fe200078ec0ff */
[C---:B------:R-:W-:Y:S01]  /*0ef0*/  VIADD R184, R23.reuse, 0x36440 ;  /* 0x0003644017b87836 */ /* 0x040fe20000000000 */
[----:B------:R-:W-:-:S02]  /*0f00*/  IADD3 R186, R23, 0x36400, RZ ;  /* 0x0003640017ba7810 */ /* 0x000fc40007ffe0ff */
[----:B------:R-:W-:Y:S01]  /*0f10*/  SHF.R.S32.HI R6, RZ, 0x5, R6 ;  /* 0x00000005ff067819 */ /* 0x000fe20000011406 */
[----:B------:R-:W-:Y:S01]  /*0f20*/  IMAD.IADD R4, R195, 0x1, -R4 ;  /* 0x00000001c3047824 */ /* 0x000fe200078e0a04 */
[C---:B------:R-:W-:Y:S01]  /*0f30*/  @P2 IADD3 R184, R186.reuse, -0x40, RZ ;  /* 0xffffffc0bab82810 */ /* 0x040fe20007ffe0ff */
[----:B------:R-:W-:Y:S02]  /*0f40*/  IMAD.IADD R186, R186, 0x1, R185 ;  /* 0x00000001baba7824 */ /* 0x000fe400078e02b9 */
[----:B------:R-:W-:Y:S01]  /*0f50*/  IMAD R17, R6, 0x10, R17 ;  /* 0x0000001006117824 */ /* 0x000fe200078e0211 */
[----:B------:R-:W-:Y:S01]  /*0f60*/  IADD3 R185, R185, R184, RZ ;  /* 0x000000b8b9b97210 */ /* 0x000fe20007ffe0ff */
[----:B------:R-:W-:-:S07]  /*0f70*/  IMAD.SHL.U32 R188, R4, 0x8, RZ ;  /* 0x0000000804bc7824 */ /* 0x000fce00078e00ff */
.L_x_5981:
        /* <DEDUP_REMOVED lines=20> */
.L_x_5934:
[----:B------:R-:W-:Y:S01]  /*10c0*/  ULDC UR6, c[0x0][0xec4] ;  /* 0x0003b10000067ab9 */ /* 0x000fe20000000800 */
[----:B------:R-:W-:Y:S01]  /*10d0*/  UMOV UR38, UR7 ;  /* 0x0000000700267c82 */ /* 0x000fe20008000000 */
[----:B------:R-:W-:-:S11]  /*10e0*/  UISETP.NE.AND UP0, UPT, UR6, 0x1, UPT ;  /* 0x000000010600788c */ /* 0x000fd6000bf05270 */
[----:B------:R-:W-:Y:S02]  /*10f0*/  @UP0 ULDC.64 UR10, c[0x0][0xec8] ;  /* 0x0003b200000a0ab9 */ /* 0x000fe40000000a00 */
[----:B------:R-:W-:-:S04]  /*1100*/  UIMAD.WIDE.U32 UR4, UR7, UR10, URZ ;  /* 0x0000000a070472a5 */ /* 0x000fc8000f8e003f */
[----:B------:R-:W-:-:S04]  /*1110*/  @UP0 USHF.R.U32.HI UR38, URZ, UR11, UR5 ;  /* 0x0000000b3f260299 */ /* 0x000fc80008011605 */
[----:B------:R-:W-:-:S12]  /*1120*/  UIMAD UR4, UR38, UR6, URZ ;  /* 0x00000006260472a4 */ /* 0x000fd8000f8e023f */
.L_x_5935:
[----:B------:R-:W1:Y:S01]  /*1130*/  LDC.64 R8, c[0x0][0x3f8] ;  /* 0x0000fe00ff087b82 */ /* 0x000e620000000a00 */
[----:B------:R-:W-:Y:S01]  /*1140*/  ULOP3.LUT UR5, URZ, UR38, URZ, 0x33, !UPT ;  /* 0x000000263f057292 */ /* 0x000fe2000f8e333f */
[----:B------:R-:W-:Y:S01]  /*1150*/  CS2R R150, SRZ ;  /* 0x0000000000967805 */ /* 0x000fe2000001ff00 */
[----:B------:R-:W-:Y:S01]  /*1160*/  ULDC UR6, c[0x0][0xeac] ;  /* 0x0003ab0000067ab9 */ /* 0x000fe20000000800 */
[----:B------:R-:W-:Y:S01]  /*1170*/  ULDC UR43, c[0x0][0xeb8] ;  /* 0x0003ae00002b7ab9 */ /* 0x000fe20000000800 */
[----:B------:R-:W-:Y:S01]  /*1180*/  UIADD3 UR5, UR5, UR6, URZ ;  /* 0x0000000605057290 */ /* 0x000fe2000fffe03f */
[----:B------:R-:W-:Y:S01]  /*1190*/  CS2R R148, SRZ ;  /* 0x0000000000947805 */ /* 0x000fe2000001ff00 */
[----:B------:R-:W-:Y:S01]  /*11a0*/  UISETP.NE.AND UP0, UPT, UR43, 0x1, UPT ;  /* 0x000000012b00788c */ /* 0x000fe2000bf05270 */
[----:B------:R-:W2:Y:S01]  /*11b0*/  LDC R153, c[0x0][0x404] ;  /* 0x00010100ff997b82 */ /* 0x000ea20000000800 */
[----:B------:R-:W-:Y:S01]  /*11c0*/  USHF.L.U32 UR42, UR5, 0x6, URZ ;  /* 0x00000006052a7899 */ /* 0x000fe2000800063f */
[----:B------:R-:W-:Y:S01]  /*11d0*/  CS2R R146, SRZ ;  /* 0x0000000000927805 */ /* 0x000fe2000001ff00 */
[----:B------:R-:W-:Y:S01]  /*11e0*/  UIADD3 UR4, UR7, -UR4, URZ ;  /* 0x8000000407047290 */ /* 0x000fe2000fffe03f */
[----:B------:R-:W-:Y:S01]  /*11f0*/  CS2R R144, SRZ ;  /* 0x0000000000907805 */ /* 0x000fe2000001ff00 */
[----:B------:R-:W-:Y:S01]  /*1200*/  ULDC UR5, c[0x0][0xec4] ;  /* 0x0003b10000057ab9 */ /* 0x000fe20000000800 */
[----:B------:R-:W-:Y:S01]  /*1210*/  UISETP.NE.AND UP1, UPT, UR39, 0x1, UPT ;  /* 0x000000012700788c */ /* 0x000fe2000bf25270 */
[----:B------:R-:W-:Y:S01]  /*1220*/  IMAD.U32 R187, RZ, RZ, UR42 ;  /* 0x0000002affbb7e24 */ /* 0x000fe2000f8e00ff */
[----:B------:R-:W3:Y:S01]  /*1230*/  LDC R4, c[0x0][0x288] ;  /* 0x0000a200ff047b82 */ /* 0x000ee20000000800 */
[----:B------:R-:W-:Y:S01]  /*1240*/  UIMAD UR8, UR8, UR5, UR4 ;  /* 0x00000005080872a4 */ /* 0x000fe2000f8e0204 */
[----:B------:R-:W-:Y:S01]  /*1250*/  CS2R R142, SRZ ;  /* 0x00000000008e7805 */ /* 0x000fe2000001ff00 */
[----:B------:R-:W-:Y:S01]  /*1260*/  @UP0 ULDC UR6, c[0x0][0xec0] ;  /* 0x0003b00000060ab9 */ /* 0x000fe20000000800 */
[----:B------:R-:W-:Y:S01]  /*1270*/  @UP0 ULDC UR4, c[0x0][0xebc] ;  /* 0x0003af0000040ab9 */ /* 0x000fe20000000800 */
[----:B------:R-:W-:Y:S01]  /*1280*/  CS2R R140, SRZ ;  /* 0x00000000008c7805 */ /* 0x000fe2000001ff00 */
[----:B------:R-:W-:Y:S01]  /*1290*/  UIMAD.WIDE.U32 UR4, UR8, UR4, URZ ;  /* 0x00000004080472a5 */ /* 0x000fe2000f8e003f */
[----:B------:R-:W-:Y:S01]  /*12a0*/  CS2R R138, SRZ ;  /* 0x00000000008a7805 */ /* 0x000fe2000001ff00 */
[----:B------:R-:W4:Y:S01]  /*12b0*/  LDC R6, c[0x0][0x2e0] ;  /* 0x0000b800ff067b82 */ /* 0x000f220000000800 */
[----:B-1----:R-:W-:Y:S01]  /*12c0*/  ISETP.NE.U32.AND P0, PT, R8, RZ, PT ;  /* 0x000000ff0800720c */ /* 0x002fe20003f05070 */
[----:B------:R-:W-:Y:S01]  /*12d0*/  UMOV UR44, UR8 ;  /* 0x00000008002c7c82 */ /* 0x000fe20008000000 */
[----:B------:R-:W-:Y:S01]  /*12e0*/  @UP0 USHF.R.U32.HI UR44, URZ, UR6, UR5 ;  /* 0x000000063f2c0299 */ /* 0x000fe20008011605 */
[----:B------:R-:W-:-:S02]  /*12f0*/  CS2R R136, SRZ ;  /* 0x0000000000887805 */ /* 0x000fc4000001ff00 */
[----:B------:R-:W-:Y:S02]  /*1300*/  ISETP.NE.AND.EX P0, PT, R9, RZ, PT, P0 ;  /* 0x000000ff0900720c */ /* 0x000fe40003f05300 */
[----:B------:R-:W-:Y:S01]  /*1310*/  CS2R R134, SRZ ;  /* 0x0000000000867805 */ /* 0x000fe2000001ff00 */
[----:B------:R-:W-:Y:S01]  /*1320*/  UIADD3 UR4, -UR44, URZ, URZ ;  /* 0x0000003f2c047290 */ /* 0x000fe2000fffe13f */
[----:B------:R-:W-:Y:S02]  /*1330*/  CS2R R132, SRZ ;  /* 0x0000000000847805 */ /* 0x000fe4000001ff00 */
[----:B--2---:R-:W-:Y:S02]  /*1340*/  SEL R153, R153, 0x1, P0 ;  /* 0x0000000199997807 */ /* 0x004fe40000000000 */
[----:B------:R-:W-:Y:S02]  /*1350*/  CS2R R130, SRZ ;  /* 0x0000000000827805 */ /* 0x000fe4000001ff00 */
[----:B------:R-:W-:Y:S01]  /*1360*/  PLOP3.LUT P0, PT, PT, PT, UP1, 0x80, 0x0 ;  /* 0x000000000000781c */ /* 0x000fe20003f0f018 */
[----:B------:R-:W-:Y:S01]  /*1370*/  UIMAD UR43, UR43, UR4, UR8 ;  /* 0x000000042b2b72a4 */ /* 0x000fe2000f8e0208 */
[----:B------:R-:W-:-:S02]  /*1380*/  CS2R R128, SRZ ;  /* 0x0000000000807805 */ /* 0x000fc4000001ff00 */
[----:B------:R-:W-:Y:S02]  /*1390*/  CS2R R126, SRZ ;  /* 0x00000000007e7805 */ /* 0x000fe4000001ff00 */
[----:B------:R-:W-:Y:S02]  /*13a0*/  CS2R R124, SRZ ;  /* 0x00000000007c7805 */ /* 0x000fe4000001ff00 */
[----:B---3--:R-:W-:Y:S02]  /*13b0*/  IADD3 R4, R187, 0x7f, -R4 ;  /* 0x0000007fbb047810 */ /* 0x008fe40007ffe804 */
[----:B------:R-:W-:Y:S02]  /*13c0*/  CS2R R122, SRZ ;  /* 0x00000000007a7805 */ /* 0x000fe4000001ff00 */
[----:B------:R-:W-:Y:S02]  /*13d0*/  CS2R R120, SRZ ;  /* 0x0000000000787805 */ /* 0x000fe4000001ff00 */
[----:B------:R-:W-:-:S02]  /*13e0*/  CS2R R118, SRZ ;  /* 0x0000000000767805 */ /* 0x000fc4000001ff00 */
[----:B------:R-:W-:Y:S02]  /*13f0*/  CS2R R116, SRZ ;  /* 0x0000000000747805 */ /* 0x000fe4000001ff00 */
[----:B------:R-:W-:Y:S02]  /*1400*/  CS2R R168, SRZ ;  /* 0x0000000000a87805 */ /* 0x000fe4000001ff00 */
[----:B------:R-:W-:Y:S02]  /*1410*/  CS2R R166, SRZ ;  /* 0x0000000000a67805 */ /* 0x000fe4000001ff00 */
[----:B------:R-:W-:Y:S01]  /*1420*/  CS2R R112, SRZ ;  /* 0x0000000000707805 */ /* 0x000fe2000001ff00 */
[CC--:B----4-:R-:W-:Y:S01]  /*1430*/  IMAD R0, R153.reuse, R6.reuse, 0x3f ;  /* 0x0000003f99007424 */ /* 0x0d0fe200078e0206 */
[----:B------:R-:W-:Y:S01]  /*1440*/  CS2R R164, SRZ ;  /* 0x0000000000a47805 */ /* 0x000fe2000001ff00 */
[----:B------:R-:W-:Y:S01]  /*1450*/  IMAD R4, R153, R6, R4 ;  /* 0x0000000699047224 */ /* 0x000fe200078e0204 */
[----:B------:R-:W-:-:S02]  /*1460*/  CS2R R108, SRZ ;  /* 0x00000000006c7805 */ /* 0x000fc4000001ff00 */
[----:B------:R-:W-:Y:S02]  /*1470*/  CS2R R162, SRZ ;  /* 0x0000000000a27805 */ /* 0x000fe4000001ff00 */
[----:B------:R-:W-:Y:S02]  /*1480*/  SHF.R.S32.HI R3, RZ, 0x1f, R0 ;  /* 0x0000001fff037819 */ /* 0x000fe40000011400 */
[----:B------:R-:W-:Y:S02]  /*1490*/  CS2R R104, SRZ ;  /* 0x0000000000687805 */ /* 0x000fe4000001ff00 */
[----:B------:R-:W-:Y:S02]  /*14a0*/  SHF.R.S32.HI R5, RZ, 0x1f, R4 ;  /* 0x0000001fff057819 */ /* 0x000fe40000011404 */
[----:B------:R-:W-:Y:S02]  /*14b0*/  CS2R R160, SRZ ;  /* 0x0000000000a07805 */ /* 0x000fe4000001ff00 */
[----:B------:R-:W-:Y:S01]  /*14c0*/  LEA.HI R3, R3, R0, RZ, 0x6 ;  /* 0x0000000003037211 */ /* 0x000fe200078f30ff */
[----:B------:R-:W-:Y:S01]  /*14d0*/  IMAD.MOV.U32 R0, RZ, RZ, RZ ;  /* 0x000000ffff007224 */ /* 0x000fe200078e00ff */
[----:B------:R-:W-:-:S02]  /*14e0*/  LEA.HI R5, R5, R4, RZ, 0x6 ;  /* 0x0000000405057211 */ /* 0x000fc400078f30ff */
[----:B------:R-:W-:Y:S02]  /*14f0*/  CS2R R158, SRZ ;  /* 0x00000000009e7805 */ /* 0x000fe4000001ff00 */
[----:B------:R-:W-:Y:S02]  /*1500*/  SHF.R.S32.HI R3, RZ, 0x6, R3 ;  /* 0x00000006ff037819 */ /* 0x000fe40000011403 */
[----:B------:R-:W-:Y:S02]  /*1510*/  CS2R R100, SRZ ;  /* 0x0000000000647805 */ /* 0x000fe4000001ff00 */
[----:B------:R-:W-:Y:S02]  /*1520*/  SHF.R.S32.HI R152, RZ, 0x6, R5 ;  /* 0x00000006ff987819 */ /* 0x000fe40000011405 */
[----:B------:R-:W-:Y:S02]  /*1530*/  CS2R R156, SRZ ;  /* 0x00000000009c7805 */ /* 0x000fe4000001ff00 */
[----:B------:R-:W-:-:S02]  /*1540*/  CS2R R96, SRZ ;  /* 0x0000000000607805 */ /* 0x000fc4000001ff00 */
[----:B------:R-:W-:Y:S02]  /*1550*/  CS2R R154, SRZ ;  /* 0x00000000009a7805 */ /* 0x000fe4000001ff00 */
[----:B------:R-:W-:Y:S01]  /*1560*/  VIMNMX R152, R3, R152, PT ;  /* 0x0000009803987248 */ /* 0x000fe20003fe0100 */
[----:B------:R-:W-:Y:S01]  /*1570*/  IMAD.MOV.U32 R3, RZ, RZ, RZ ;  /* 0x000000ffff037224 */ /* 0x000fe200078e00ff */
[----:B------:R-:W-:Y:S02]  /*1580*/  CS2R R92, SRZ ;  /* 0x00000000005c7805 */ /* 0x000fe4000001ff00 */
[----:B------:R-:W-:Y:S02]  /*1590*/  CS2R R36, SRZ ;  /* 0x0000000000247805 */ /* 0x000fe4000001ff00 */
[----:B------:R-:W-:Y:S02]  /*15a0*/  CS2R R32, SRZ ;  /* 0x0000000000207805 */ /* 0x000fe4000001ff00 */
[----:B------:R-:W-:-:S02]  /*15b0*/  CS2R R88, SRZ ;  /* 0x0000000000587805 */ /* 0x000fc4000001ff00 */
[----:B------:R-:W-:Y:S02]  /*15c0*/  CS2R R26, SRZ ;  /* 0x00000000001a7805 */ /* 0x000fe4000001ff00 */
[----:B------:R-:W-:Y:S02]  /*15d0*/  MOV R19, RZ ;  /* 0x000000ff00137202 */ /* 0x000fe40000000f00 */
        /* <DEDUP_REMOVED lines=28> */
[----:B------:R-:W-:Y:S06]  /*17a0*/  @!P0 BRA `(.L_x_5936) ;  /* 0x0000001400d88947 */ /* 0x000fec0003800000 */
[----:B------:R-:W-:Y:S02]  /*17b0*/  ISETP.GE.AND P1, PT, R152, 0x1, PT ;  /* 0x000000019800780c */ /* 0x000fe40003f26270 */
[----:B------:R-:W-:-:S11]  /*17c0*/  PLOP3.LUT P0, PT, PT, PT, PT, 0x80, 0x0 ;  /* 0x000000000000781c */ /* 0x000fd60003f0f070 */
[----:B------:R-:W-:Y:S05]  /*17d0*/  @!P1 BRA `(.L_x_5937) ;  /* 0x000000b800c09947 */ /* 0x000fea0003800000 */
[----:B------:R-:W1:Y:S01]  /*17e0*/  SHFL.IDX PT, R4, R192, RZ, 0x1f ;  /* 0x00001fffc0047589 */ /* 0x000e6200000e0000 */
[----:B------:R-:W-:Y:S01]  /*17f0*/  UIADD3 UR4, UR37, 0x36400, URZ ;  /* 0x0003640025047890 */ /* 0x000fe2000fffe03f */
[----:B------:R-:W-:Y:S01]  /*1800*/  ISETP.GE.AND P0, PT, R152, 0x2, PT ;  /* 0x000000029800780c */ /* 0x000fe20003f06270 */
[----:B------:R-:W-:Y:S01]  /*1810*/  UMOV UR17, 0x40000040 ;  /* 0x4000004000117882 */ /* 0x000fe20000000000 */
[----:B------:R-:W-:Y:S01]  /*1820*/  BAR.SYNC.DEFER_BLOCKING 0xe, 0x100 ;  /* 0x0384000000007b1d */ /* 0x000fe20000010000 */
        /* <DEDUP_REMOVED lines=24> */
[----:B------:R-:W-:-:S04]  /*19b0*/  LOP3.LUT R7, R5, 0x2000000, RZ, 0xfc, !PT ;  /* 0x0200000005077812 */ /* 0x000fc800078efcff */
[----:B------:R-:W-:-:S04]  /*19c0*/  LEA R4, R2, R7, 0xc ;  /* 0x0000000702047211 */ /* 0x000fc800078e60ff */
[C---:B------:R-:W-:Y:S01]  /*19d0*/  R2UR UR18, R4.reuse ;  /* 0x00000000041272ca */ /* 0x040fe200000e0000 */
[----:B------:R-:W-:-:S05]  /*19e0*/  VIADD R5, R4, 0x80 ;  /* 0x0000008004057836 */ /* 0x000fca0000000000 */
        /* <DEDUP_REMOVED lines=25> */
.L_x_5939:
[----:B------:R-:W-:Y:S01]  /*1b80*/  BAR.SYNC.DEFER_BLOCKING 0xe, 0x100 ;  /* 0x0384000000007b1d */ /* 0x000fe20000010000 */
[----:B-12---:R-:W-:Y:S01]  /*1b90*/  IMAD R4, R2, 0x40, R17 ;  /* 0x0000004002047824 */ /* 0x006fe200078e0211 */
[----:B------:R-:W-:Y:S01]  /*1ba0*/  ISETP.GT.AND P2, PT, R152, RZ, PT ;  /* 0x000000ff9800720c */ /* 0x000fe20003f44270 */
        /* <DEDUP_REMOVED lines=9> */
[----:B------:R-:W1:Y:S04]  /*1c40*/  LDS R5, [R4+0x38400] ;  /* 0x0384000004057984 */ /* 0x000e680000000800 */
[----:B------:R2:W3:Y:S02]  /*1c50*/  LDS R6, [R4+0x38420] ;  /* 0x0384200004067984 */ /* 0x0004e40000000800 */
[----:B--2---:R-:W-:-:S04]  /*1c60*/  LEA R4, R2, R7, 0xc ;  /* 0x0000000702047211 */ /* 0x004fc800078e60ff */
        /* <DEDUP_REMOVED lines=132> */
[C---:B------:R-:W-:Y:S02]  /*24b0*/  VIADD R5, R4.reuse, 0x100 ;  /* 0x0000010004057836 */ /* 0x040fe40000000000 */
[----:B------:R-:W-:Y:S02]  /*24c0*/  VIADD R4, R4, 0x180 ;  /* 0x0000018004047836 */ /* 0x000fe40000000000 */
[----:B------:R-:W-:Y:S01]  /*24d0*/  HGMMA.64x256x16.F32.BF16 R24, gdesc[UR16].tnspB, R24, gsb0 ;  /* 0x43e00000101879f0 */ /* 0x000fe20008001818 */
[----:B------:R-:W-:Y:S02]  /*24e0*/  R2UR UR10, R5 ;  /* 0x00000000050a72ca */ /* 0x000fe400000e0000 */
[----:B------:R-:W-:Y:S02]  /*24f0*/  R2UR UR14, R4 ;  /* 0x00000000040e72ca */ /* 0x000fe400000e0000 */
[----:B------:R-:W-:-:S02]  /*2500*/  @!P1 LEA R4, R2, UR37, 0x3 ;  /* 0x0000002502049c11 */ /* 0x000fc4000f8e18ff */
[----:B------:R-:W-:Y:S02]  /*2510*/  SEL R5, RZ, 0x1, P0 ;  /* 0x00000001ff057807 */ /* 0x000fe40000000000 */
[----:B------:R-:W-:Y:S02]  /*2520*/  @!P1 IADD3 R4, R4, 0x38860, RZ ;  /* 0x0003886004049810 */ /* 0x000fe40007ffe0ff */
[----:B------:R-:W-:Y:S02]  /*2530*/  LOP3.LUT R16, R16, R5, RZ, 0x3c, !PT ;  /* 0x0000000510107212 */ /* 0x000fe400078e3cff */
[----:B------:R-:W-:Y:S01]  /*2540*/  @!P1 PRMT R4, RZ, 0x654, R4 ;  /* 0x00000654ff049816 */ /* 0x000fe20000000004 */
[----:B------:R-:W-:Y:S02]  /*2550*/  WARPGROUP.DEPBAR.LE gsb0, 0x0 ;  /* 0x00008000000079c5 */ /* 0x000fe40000010000 */
[----:B------:R-:W-:-:S12]  /*2560*/  WARPGROUP.ARRIVE ;  /* 0x00000000000079c5 */ /* 0x000fd80000000000 */
        /* <DEDUP_REMOVED lines=13> */
.L_x_5938:
[----:B------:R-:W-:Y:S01]  /*2640*/  BAR.SYNC.DEFER_BLOCKING 0xe, 0x100 ;  /* 0x0384000000007b1d */ /* 0x000fe20000010000 */
[C---:B-12---:R-:W-:Y:S01]  /*2650*/  IMAD R4, R2.reuse, 0x40, R17 ;  /* 0x0000004002047824 */ /* 0x046fe200078e0211 */
[----:B------:R-:W-:Y:S01]  /*2660*/  PLOP3.LUT P0, PT, PT, PT, PT, 0x8, 0x0 ;  /* 0x000000000000781c */ /* 0x000fe20003f0e170 */
        /* <DEDUP_REMOVED lines=138> */
.L_x_5936:
[----:B------:R-:W-:Y:S02]  /*2f10*/  ISETP.GE.AND P1, PT, R152, 0x1, PT ;  /* 0x000000019800780c */ /* 0x000fe40003f26270 */
[----:B------:R-:W-:-:S11]  /*2f20*/  PLOP3.LUT P0, PT, PT, PT, PT, 0x80, 0x0 ;  /* 0x000000000000781c */ /* 0x000fd60003f0f070 */
[----:B------:R-:W-:Y:S05]  /*2f30*/  @!P1 BRA `(.L_x_5937) ;  /* 0x000000a000e89947 */ /* 0x000fea0003800000 */
[----:B------:R-:W1:Y:S01]  /*2f40*/  SHFL.IDX PT, R0, R192, RZ, 0x1f ;  /* 0x00001fffc0007589 */ /* 0x000e6200000e0000 */
[----:B------:R-:W-:-:S04]  /*2f50*/  UIADD3 UR4, UR37, 0x36400, URZ ;  /* 0x0003640025047890 */ /* 0x000fc8000fffe03f */
[----:B------:R-:W-:-:S06]  /*2f60*/  ULOP3.LUT UP0, URZ, UR4, 0x3ff, URZ, 0xc0, !UPT ;  /* 0x000003ff043f7892 */ /* 0x000fcc000f80c03f */
[----:B------:R-:W-:Y:S02]  /*2f70*/  PLOP3.LUT P0, PT, PT, PT, UP0, 0x80, 0x0 ;  /* 0x000000000000781c */ /* 0x000fe40003f0f008 */
[----:B-1----:R-:W-:-:S04]  /*2f80*/  LEA.HI R3, R0, R0, RZ, 0x1 ;  /* 0x0000000000037211 */ /* 0x002fc800078f08ff */
[----:B------:R-:W-:-:S04]  /*2f90*/  LOP3.LUT R3, R3, 0x1fffe, RZ, 0xc0, !PT ;  /* 0x0001fffe03037812 */ /* 0x000fc800078ec0ff */
[----:B------:R-:W-:-:S04]  /*2fa0*/  IADD3 R3, R0, -R3, RZ ;  /* 0x8000000300037210 */ /* 0x000fc80007ffe0ff */
        /* <DEDUP_REMOVED lines=19> */
[----:B-1----:R-:W-:-:S07]  /*30e0*/  IMAD.MOV.U32 R13, RZ, RZ, RZ ;  /* 0x000000ffff0d7224 */ /* 0x002fce00078e00ff */
[----:B------:R-:W-:-:S07]  /*30f0*/  LEPC R20, `(.L_x_5940) ;  /* 0x000000001014794e */ /* 0x000fce0000000000 */
[----:B--2---:R-:W-:Y:S05]  /*3100*/  CALL.ABS.NOINC R14 ;  /* 0x000000000e007343 */ /* 0x004fea0003c00000 */
.L_x_5940:
        /* <DEDUP_REMOVED lines=9> */
.L_x_6042:
[----:B------:R-:W-:Y:S05]  /*31a0*/  @!P0 BRA `(.L_x_5942) ;  /* 0x0000000000048947 */ /* 0x000fea0003800000 */
[----:B------:R-:W-:Y:S01]  /*31b0*/  BPT.TRAP 0x1 ;  /* 0x000000040000795c */ /* 0x000fe20000300000 */
.L_x_5942:
[----:B------:R-:W-:Y:S02]  /*31c0*/  LEA R5, R2, UR37, 0x3 ;  /* 0x0000002502057c11 */ /* 0x000fe4000f8e18ff */
[----:B------:R-:W-:-:S04]  /*31d0*/  SHF.L.U32 R8, R16, 0x1f, RZ ;  /* 0x0000001f10087819 */ /* 0x000fc800000006ff */
[----:B------:R2:W3:Y:S01]  /*31e0*/  SYNCS.PHASECHK.TRANS64.TRYWAIT P1, [R5+URZ+0x38830], R8 ;  /* 0x03883008050075a7 */ /* 0x0004e2000802017f */
[----:B------:R-:W-:Y:S05]  /*31f0*/  @!P0 BRA `(.L_x_5943) ;  /* 0x0000000000048947 */ /* 0x000fea0003800000 */
[----:B------:R-:W-:Y:S01]  /*3200*/  BPT.TRAP 0x1 ;  /* 0x000000040000795c */ /* 0x000fe20000300000 */
.L_x_5943:
[----:B---3--:R-:W-:Y:S05]  /*3210*/  @P1 BRA `(.L_x_5944) ;  /* 0x0000000000081947 */ /* 0x008fea0003800000 */
[----:B------:R-:W3:Y:S02]  /*3220*/  SYNCS.PHASECHK.TRANS64.TRYWAIT P1, [R5+URZ+0x38830], R8 ;  /* 0x03883008050075a7 */ /* 0x000ee4000802017f */
[----:B---3--:R-:W-:Y:S05]  /*3230*/  @!P1 BRA `(.L_x_5945) ;  /* 0x000000f000089947 */ /* 0x008fea0003800000 */
.L_x_5944:
[----:B------:R-:W-:-:S04]  /*3240*/  UIADD3 UR4, UR37, 0x22400, URZ ;  /* 0x0002240025047890 */ /* 0x000fc8000fffe03f */
[----:B------:R-:W-:-:S04]  /*3250*/  USHF.R.U32.HI UR4, URZ, 0x4, UR4 ;  /* 0x000000043f047899 */ /* 0x000fc80008011604 */
[----:B------:R-:W-:-:S06]  /*3260*/  ULOP3.LUT UR4, UR4, 0x3fff, URZ, 0xc0, !UPT ;  /* 0x00003fff04047892 */ /* 0x000fcc000f8ec03f */
[----:B-1----:R-:W-:Y:S01]  /*3270*/  IMAD.U32 R0, RZ, RZ, UR4 ;  /* 0x00000004ff007e24 */ /* 0x002fe2000f8e00ff */
[----:B------:R-:W-:Y:S05]  /*3280*/  WARPSYNC.ALL ;  /* 0x0000000000007948 */ /* 0x000fea0003800000 */
[----:B------:R-:W-:Y:S01]  /*3290*/  LOP3.LUT R0, R0, 0x10000, RZ, 0xfc, !PT ;  /* 0x0001000000007812 */ /* 0x000fe200078efcff */
[----:B------:R-:W-:-:S04]  /*32a0*/  UIADD3 UR4, UR37, 0x20400, URZ ;  /* 0x0002040025047890 */ /* 0x000fc8000fffe03f */
[----:B------:R-:W-:Y:S01]  /*32b0*/  IMAD R4, R2, 0x200, R0 ;  /* 0x0000020002047824 */ /* 0x000fe200078e0200 */
        /* <DEDUP_REMOVED lines=32> */
.L_x_6043:
[----:B------:R-:W-:Y:S05]  /*34c0*/  @!P0 BRA `(.L_x_5947) ;  /* 0x0000000000048947 */ /* 0x000fea0003800000 */
[----:B------:R-:W-:Y:S01]  /*34d0*/  BPT.TRAP 0x1 ;  /* 0x000000040000795c */ /* 0x000fe20000300000 */
.L_x_5947:
[----:B------:R4:W1:Y:S01]  /*34e0*/  SYNCS.PHASECHK.TRANS64.TRYWAIT P1, [R5+URZ+0x38850], R8 ;  /* 0x03885008050075a7 */ /* 0x000862000802017f */
[----:B------:R-:W-:Y:S05]  /*34f0*/  @!P0 BRA `(.L_x_5948) ;  /* 0x0000000000048947 */ /* 0x000fea0003800000 */
[----:B------:R-:W-:Y:S01]  /*3500*/  BPT.TRAP 0x1 ;  /* 0x000000040000795c */ /* 0x000fe20000300000 */
.L_x_5948:
[----:B-1----:R-:W-:-:S05]  /*3510*/  IMAD.U32 R4, RZ, RZ, UR37 ;  /* 0x00000025ff047e24 */ /* 0x002fca000f8e00ff */
[C---:B------:R-:W-:Y:S01]  /*3520*/  IADD3 R3, R4.reuse, 0x400, RZ ;  /* 0x0000040004037810 */ /* 0x040fe20007ffe0ff */
        /* <DEDUP_REMOVED lines=11> */
.L_x_5949:
[----:B------:R-:W-:Y:S01]  /*35e0*/  R2UR UR8, R4 ;  /* 0x00000000040872ca */ /* 0x000fe200000e0000 */
[----:B------:R-:W-:Y:S01]  /*35f0*/  WARPGROUP.ARRIVE ;  /* 0x00000000000079c5 */ /* 0x000fe20000000000 */
[----:B------:R-:W-:Y:S01]  /*3600*/  R2UR UR10, R6 ;  /* 0x00000000060a72ca */ /* 0x000fe200000e0000 */
[----:B------:R-:W-:Y:S01]  /*3610*/  UMOV UR9, 0x40000040 ;  /* 0x4000004000097882 */ /* 0x000fe20000000000 */
[----:B------:R-:W-:Y:S01]  /*3620*/  UMOV UR11, 0x40000040 ;  /* 0x40000040000b7882 */ /* 0x000fe20000000000 */
[----:B--234-:R-:W-:Y:S01]  /*3630*/  VIADD R8, R4, 0x2 ;  /* 0x0000000204087836 */ /* 0x01cfe20000000000 */
[----:B------:R-:W-:Y:S01]  /*3640*/  IADD3 R7, R6, 0x2, RZ ;  /* 0x0000000206077810 */ /* 0x000fe20007ffe0ff */
        /* <DEDUP_REMOVED lines=10> */
[----:B------:R-:W-:Y:S01]  /*36f0*/  ULDC UR10, c[0x0][0xa80] ;  /* 0x0002a000000a7ab9 */ /* 0x000fe20000000800 */
[----:B------:R-:W-:-:S04]  /*3700*/  IMAD R206, R2, 0x1000, R19 ;  /* 0x0000100002ce7824 */ /* 0x000fc800078e0213 */
[----:B------:R-:W-:Y:S01]  /*3710*/  VIADD R207, R206, 0x80 ;  /* 0x00000080cecf7836 */ /* 0x000fe20000000000 */
        /* <DEDUP_REMOVED lines=142> */
[C-C-:B------:R-:W-:Y:S01]  /*4000*/  IMAD.IADD R12, R8.reuse, 0x1, R9.reuse ;  /* 0x00000001080c7824 */ /* 0x140fe200078e0209 */
[----:B------:R-:W-:Y:S01]  /*4010*/  IADD3 R8, R8, R11, RZ ;  /* 0x0000000b08087210 */ /* 0x000fe20007ffe0ff */
        /* <DEDUP_REMOVED lines=130> */
[C---:B------:R-:W-:Y:S01]  /*4840*/  IADD3 R7, R9.reuse, R8, RZ ;  /* 0x0000000809077210 */ /* 0x040fe20007ffe0ff */
[----:B------:R-:W-:Y:S02]  /*4850*/  IMAD.IADD R9, R9, 0x1, R10 ;  /* 0x0000000109097824 */ /* 0x000fe400078e020a */
[C---:B------:R-:W-:Y:S02]  /*4860*/  IMAD.IADD R8, R11.reuse, 0x1, R8 ;  /* 0x000000010b087824 */ /* 0x040fe400078e0208 */
[----:B------:R-:W-:Y:S01]  /*4870*/  IMAD.IADD R10, R11, 0x1, R10 ;  /* 0x000000010b0a7824 */ /* 0x000fe200078e020a */
[----:B------:R-:W-:Y:S01]  /*4880*/  MOV R11, 0x40 ;  /* 0x00000040000b7802 */ /* 0x000fe20000000f00 */
[----:B------:R-:W-:-:S02]  /*4890*/  WARPGROUP.DEPBAR.LE gsb0, 0x0 ;  /* 0x00008000000079c5 */ /* 0x000fc40000010000 */
[----:B------:R-:W-:-:S06]  /*48a0*/  WARPGROUP.ARRIVE ;  /* 0x00000000000079c5 */ /* 0x000fcc0000000000 */
[----:B------:R-:W-:Y:S01]  /*48b0*/  HGMMA.64x64x16.F32.BF16 R24, gdesc[UR4], R24, gsb0 ;  /* 0x00e00000041879f0 */ /* 0x000fe20008001818 */
[----:B------:R-:W-:Y:S01]  /*48c0*/  R2UR UR4, R7 ;  /* 0x00000000070472ca */ /* 0x000fe200000e0000 */
[----:B------:R-:W-:Y:S01]  /*48d0*/  UMOV UR5, 0x40000040 ;  /* 0x4000004000057882 */ /* 0x000fe20000000000 */
[----:B------:R-:W-:Y:S01]  /*48e0*/  R2UR UR6, R9 ;  /* 0x00000000090672ca */ /* 0x000fe200000e0000 */
[----:B------:R-:W-:Y:S01]  /*48f0*/  UMOV UR7, 0x40000040 ;  /* 0x4000004000077882 */ /* 0x000fe20000000000 */
        /* <DEDUP_REMOVED lines=14> */
[----:B------:R-:W-:Y:S02]  /*49e0*/  IMAD R7, R152, -0x40, R11 ;  /* 0xffffffc098077824 */ /* 0x000fe400078e020b */
[----:B------:R-:W-:Y:S02]  /*49f0*/  VIADD R11, R17, UR42 ;  /* 0x0000002a110b7c36 */ /* 0x000fe40008000000 */
        /* <DEDUP_REMOVED lines=8> */
[----:B------:R-:W1:Y:S08]  /*4a80*/  LDC R6, c[0x0][0x2e0] ;  /* 0x0000b800ff067b82 */ /* 0x000e700000000800 */
[----:B------:R-:W2:Y:S01]  /*4a90*/  LDC R9, c[0x0][0x288] ;  /* 0x0000a200ff097b82 */ /* 0x000ea20000000800 */
[----:B-1----:R-:W-:-:S02]  /*4aa0*/  IMAD R7, R153, R6, R7 ;  /* 0x0000000699077224 */ /* 0x002fc400078e0207 */
[----:B------:R-:W-:-:S03]  /*4ab0*/  IMAD R8, R153, R6, R8 ;  /* 0x0000000699087224 */ /* 0x000fc600078e0208 */
[----:B------:R-:W-:Y:S02]  /*4ac0*/  IADD3 R7, -R18, R7, RZ ;  /* 0x0000000712077210 */ /* 0x000fe40007ffe1ff */
[----:B--2---:R-:W-:Y:S01]  /*4ad0*/  IADD3 R8, R8, -R9, -R18 ;  /* 0x8000000908087210 */ /* 0x004fe20007ffe812 */
[----:B------:R-:W-:-:S03]  /*4ae0*/  IMAD R6, R153, R6, -R9 ;  /* 0x0000000699067224 */ /* 0x000fc600078e0a09 */
[----:B------:R-:W-:Y:S01]  /*4af0*/  VIADDMNMX R10, R11, R8, R7, PT ;  /* 0x000000080b0a7246 */ /* 0x000fe20003800107 */
[----:B------:R-:W-:Y:S01]  /*4b00*/  VIADD R6, R6, UR42 ;  /* 0x0000002a06067c36 */ /* 0x000fe20008000000 */
[----:B------:R-:W-:Y:S02]  /*4b10*/  IADD3 R8, R8, 0x8, R11 ;  /* 0x0000000808087810 */ /* 0x000fe40007ffe00b */
[C---:B------:R-:W-:Y:S02]  /*4b20*/  ISETP.GT.AND P1, PT, R10.reuse, RZ, PT ;  /* 0x000000ff0a00720c */ /* 0x040fe40003f24270 */
[C---:B------:R-:W-:Y:S02]  /*4b30*/  ISETP.GT.AND P2, PT, R10.reuse, 0x1, PT ;  /* 0x000000010a00780c */ /* 0x040fe40003f44270 */
[----:B------:R-:W-:Y:S02]  /*4b40*/  ISETP.GT.AND P3, PT, R10, 0x8, PT ;  /* 0x000000080a00780c */ /* 0x000fe40003f64270 */
[----:B------:R-:W-:-:S02]  /*4b50*/  VIMNMX R8, R7, R8, PT ;  /* 0x0000000807087248 */ /* 0x000fc40003fe0100 */
[----:B------:R-:W-:Y:S02]  /*4b60*/  SHF.R.S32.HI R9, RZ, 0x1f, R6 ;  /* 0x0000001fff097819 */ /* 0x000fe40000011406 */
[----:B------:R-:W-:Y:S02]  /*4b70*/  ISETP.GT.AND P4, PT, R8, 0x29, PT ;  /* 0x000000290800780c */ /* 0x000fe40003f84270 */
[----:B------:R-:W-:-:S04]  /*4b80*/  LEA.HI R9, R9, R6, RZ, 0x6 ;  /* 0x0000000609097211 */ /* 0x000fc800078f30ff */
[----:B------:R-:W-:-:S04]  /*4b90*/  SHF.R.S32.HI R9, RZ, 0x6, R9 ;  /* 0x00000006ff097819 */ /* 0x000fc80000011409 */
[----:B------:R-:W-:Y:S01]  /*4ba0*/  VIMNMX R9, RZ, R9, !PT ;  /* 0x00000009ff097248 */ /* 0x000fe20007fe0100 */
        /* <DEDUP_REMOVED lines=51> */
[----:B------:R-:W-:Y:S01]  /*4ee0*/  R2UR UR4, R206 ;  /* 0x00000000ce0472ca */ /* 0x000fe200000e0000 */
[----:B------:R-:W3:Y:S01]  /*4ef0*/  MUFU.TANH R33, R33 ;  /* 0x0000002100217308 */ /* 0x000ee20000002400 */
[----:B-1----:R-:W-:-:S02]  /*4f00*/  FSEL R29, R29, -INF , P1 ;  /* 0xff8000001d1d7808 */ /* 0x002fc40000800000 */
[----:B------:R-:W-:Y:S02]  /*4f10*/  ISETP.GT.AND P1, PT, R10, 0x11, PT ;  /* 0x000000110a00780c */ /* 0x000fe40003f24270 */
[----:B------:R-:W-:-:S03]  /*4f20*/  FMNMX.FTZ R13, R29, R12, !PT ;  /* 0x0000000c1d0d7209 */ /* 0x000fc60007810000 */
[----:B------:R-:W1:Y:S01]  /*4f30*/  MUFU.TANH R36, R36 ;  /* 0x0000002400247308 */ /* 0x000e620000002400 */
[----:B--2---:R-:W-:Y:S02]  /*4f40*/  FSEL R32, R32, -INF , P2 ;  /* 0xff80000020207808 */ /* 0x004fe40001000000 */
[----:B------:R-:W-:Y:S01]  /*4f50*/  ISETP.GT.AND P2, PT, R10, 0x18, PT ;  /* 0x000000180a00780c */ /* 0x000fe20003f44270 */
[----:B------:R-:W-:Y:S01]  /*4f60*/  UMOV UR6, UR4 ;  /* 0x0000000400067c82 */ /* 0x000fe20008000000 */
[----:B------:R-:W-:Y:S02]  /*4f70*/  FMNMX.FTZ R12, R32, R13, !PT ;  /* 0x0000000d200c7209 */ /* 0x000fe40007810000 */
[----:B------:R-:W-:Y:S01]  /*4f80*/  R2UR UR4, R207 ;  /* 0x00000000cf0472ca */ /* 0x000fe200000e0000 */
[----:B------:R-:W2:Y:S01]  /*4f90*/  MUFU.TANH R37, R37 ;  /* 0x0000002500257308 */ /* 0x000ea20000002400 */
[----:B---3--:R-:W-:Y:S02]  /*4fa0*/  FSEL R33, R33, -INF , P1 ;  /* 0xff80000021217808 */ /* 0x008fe40000800000 */
[----:B------:R-:W-:-:S02]  /*4fb0*/  ISETP.GT.AND P1, PT, R10, 0x19, PT ;  /* 0x000000190a00780c */ /* 0x000fc40003f24270 */
[----:B------:R-:W-:Y:S02]  /*4fc0*/  FMNMX.FTZ R13, R33, R12, !PT ;  /* 0x0000000c210d7209 */ /* 0x000fe40007810000 */
[----:B------:R-:W-:Y:S01]  /*4fd0*/  IADD3 R207, R206, 0x100, RZ ;  /* 0x00000100cecf7810 */ /* 0x000fe20007ffe0ff */
[----:B------:R-:W3:Y:S01]  /*4fe0*/  MUFU.TANH R40, R40 ;  /* 0x0000002800287308 */ /* 0x000ee20000002400 */
[----:B-1----:R-:W-:Y:S01]  /*4ff0*/  FSEL R36, R36, -INF , P2 ;  /* 0xff80000024247808 */ /* 0x002fe20001000000 */
[----:B------:R-:W-:Y:S01]  /*5000*/  VIADD R206, R206, 0x180 ;  /* 0x00000180cece7836 */ /* 0x000fe20000000000 */
[----:B------:R-:W-:Y:S02]  /*5010*/  ISETP.GT.AND P2, PT, R10, 0x20, PT ;  /* 0x000000200a00780c */ /* 0x000fe40003f44270 */
[----:B------:R-:W-:-:S03]  /*5020*/  FMNMX.FTZ R12, R36, R13, !PT ;  /* 0x0000000d240c7209 */ /* 0x000fc60007810000 */
[----:B------:R-:W1:Y:S01]  /*5030*/  MUFU.TANH R41, R41 ;  /* 0x0000002900297308 */ /* 0x000e620000002400 */
[----:B--2---:R-:W-:Y:S02]  /*5040*/  FSEL R37, R37, -INF , P1 ;  /* 0xff80000025257808 */ /* 0x004fe40000800000 */
[----:B------:R-:W-:Y:S02]  /*5050*/  ISETP.GT.AND P1, PT, R10, 0x21, PT ;  /* 0x000000210a00780c */ /* 0x000fe40003f24270 */
[----:B------:R-:W-:-:S03]  /*5060*/  FMNMX.FTZ R13, R37, R12, !PT ;  /* 0x0000000c250d7209 */ /* 0x000fc60007810000 */
        /* <DEDUP_REMOVED lines=30> */
[----:B------:R-:W-:Y:S02]  /*5250*/  ISETP.GT.AND P1, PT, R8, RZ, PT ;  /* 0x000000ff0800720c */ /* 0x000fe40003f24270 */
[----:B------:R-:W-:-:S03]  /*5260*/  FMNMX.FTZ R10, R53, R10, !PT ;  /* 0x0000000a350a7209 */ /* 0x000fc60007810000 */
[----:B------:R-:W1:Y:S01]  /*5270*/  MUFU.TANH R30, R30 ;  /* 0x0000001e001e7308 */ /* 0x000e620000002400 */
[----:B--2---:R-:W-:Y:S01]  /*5280*/  FSEL R26, R26, -INF , P1 ;  /* 0xff8000001a1a7808 */ /* 0x004fe20000800000 */
[----:B------:R-:W2:Y:S01]  /*5290*/  SHFL.BFLY PT, R13, R10, 0x2, 0x1f ;  /* 0x0c401f000a0d7f89 */ /* 0x000ea200000e0000 */
[----:B------:R-:W-:-:S05]  /*52a0*/  ISETP.GT.AND P1, PT, R8, 0x9, PT ;  /* 0x000000090800780c */ /* 0x000fca0003f24270 */
[----:B------:R-:W4:Y:S01]  /*52b0*/  MUFU.TANH R31, R31 ;  /* 0x0000001f001f7308 */ /* 0x000f220000002400 */
[----:B---3--:R-:W-:Y:S02]  /*52c0*/  FSEL R27, R27, -INF , P2 ;  /* 0xff8000001b1b7808 */ /* 0x008fe40001000000 */
[----:B------:R-:W-:Y:S02]  /*52d0*/  ISETP.GT.AND P2, PT, R8, 0x10, PT ;  /* 0x000000100800780c */ /* 0x000fe40003f44270 */
[----:B------:R-:W-:-:S03]  /*52e0*/  FMNMX.FTZ R11, R26, R27, !PT ;  /* 0x0000001b1a0b7209 */ /* 0x000fc60007810000 */
[----:B------:R-:W3:Y:S01]  /*52f0*/  MUFU.TANH R34, R34 ;  /* 0x0000002200227308 */ /* 0x000ee20000002400 */
[----:B-1----:R-:W-:Y:S02]  /*5300*/  FSEL R30, R30, -INF , P3 ;  /* 0xff8000001e1e7808 */ /* 0x002fe40001800000 */
[----:B------:R-:W-:-:S05]  /*5310*/  ISETP.GT.AND P3, PT, R8, 0x20, PT ;  /* 0x000000200800780c */ /* 0x000fca0003f64270 */
[----:B------:R-:W1:Y:S01]  /*5320*/  MUFU.TANH R35, R35 ;  /* 0x0000002300237308 */ /* 0x000e620000002400 */
[----:B----4-:R-:W-:Y:S02]  /*5330*/  FSEL R31, R31, -INF , P1 ;  /* 0xff8000001f1f7808 */ /* 0x010fe40000800000 */
[----:B--2---:R-:W-:Y:S02]  /*5340*/  FMNMX.FTZ R13, R10, R13, !PT ;  /* 0x0000000d0a0d7209 */ /* 0x004fe40007810000 */
[----:B------:R-:W-:-:S03]  /*5350*/  ISETP.GT.AND P1, PT, R8, 0x11, PT ;  /* 0x000000110800780c */ /* 0x000fc60003f24270 */
[----:B------:R-:W2:Y:S01]  /*5360*/  SHFL.BFLY PT, R10, R13, 0x1, 0x1f ;  /* 0x0c201f000d0a7f89 */ /* 0x000ea200000e0000 */
[----:B------:R-:W4:Y:S01]  /*5370*/  MUFU.TANH R38, R38 ;  /* 0x0000002600267308 */ /* 0x000f220000002400 */
[----:B---3--:R-:W-:Y:S02]  /*5380*/  FSEL R34, R34, -INF , P2 ;  /* 0xff80000022227808 */ /* 0x008fe40001000000 */
[----:B------:R-:W-:-:S05]  /*5390*/  ISETP.GT.AND P2, PT, R8, 0x18, PT ;  /* 0x000000180800780c */ /* 0x000fca0003f44270 */
[----:B------:R-:W3:Y:S01]  /*53a0*/  MUFU.TANH R39, R39 ;  /* 0x0000002700277308 */ /* 0x000ee20000002400 */
        /* <DEDUP_REMOVED lines=8> */
[----:B---3--:R-:W-:Y:S01]  /*5430*/  FSEL R39, R39, -INF , P1 ;  /* 0xff80000027277808 */ /* 0x008fe20000800000 */
[----:B------:R-:W-:Y:S01]  /*5440*/  FMUL.FTZ R12, R7, UR10 ;  /* 0x0000000a070c7c20 */ /* 0x000fe20008410000 */
[----:B------:R-:W-:Y:S02]  /*5450*/  FMNMX.FTZ R11, R31, R10, !PT ;  /* 0x0000000a1f0b7209 */ /* 0x000fe40007810000 */
[----:B------:R-:W-:Y:S01]  /*5460*/  ISETP.GT.AND P1, PT, R8, 0x28, PT ;  /* 0x000000280800780c */ /* 0x000fe20003f24270 */
[----:B------:R-:W3:Y:S01]  /*5470*/  MUFU.TANH R46, R46 ;  /* 0x0000002e002e7308 */ /* 0x000ee20000002400 */
        /* <DEDUP_REMOVED lines=11> */
[----:B---3--:R-:W-:Y:S02]  /*5530*/  FSEL R46, R46, -INF , P1 ;  /* 0xff8000002e2e7808 */ /* 0x008fe40000800000 */
[----:B------:R-:W-:Y:S02]  /*5540*/  FMNMX.FTZ R11, R43, R10, !PT ;  /* 0x0000000a2b0b7209 */ /* 0x000fe40007810000 */
[----:B------:R-:W-:Y:S01]  /*5550*/  ISETP.GT.AND P1, PT, R8, 0x31, PT ;  /* 0x000000310800780c */ /* 0x000fe20003f24270 */
[----:B------:R-:W3:Y:S01]  /*5560*/  MUFU.TANH R51, R51 ;  /* 0x0000003300337308 */ /* 0x000ee20000002400 */
[----:B-1----:R-:W-:Y:S02]  /*5570*/  FSEL R47, R47, -INF , P4 ;  /* 0xff8000002f2f7808 */ /* 0x002fe40002000000 */
[----:B------:R-:W-:Y:S02]  /*5580*/  FMNMX.FTZ R10, R46, R11, !PT ;  /* 0x0000000b2e0a7209 */ /* 0x000fe40007810000 */
[----:B------:R-:W-:-:S02]  /*5590*/  FSEL R56, R12, RZ, P2 ;  /* 0x000000ff0c387208 */ /* 0x000fc40001000000 */
        /* <DEDUP_REMOVED lines=10> */
[----:B---3--:R-:W-:Y:S01]  /*5640*/  FSEL R51, R51, -INF , P1 ;  /* 0xff80000033337808 */ /* 0x008fe20000800000 */
        /* <DEDUP_REMOVED lines=14> */
[--C-:B------:R-:W-:Y:S01]  /*5730*/  FFMA.FTZ R175, R49, UR10, -R56.reuse ;  /* 0x0000000a31af7c23 */ /* 0x100fe20008010838 */
[----:B--2---:R-:W-:Y:S01]  /*5740*/  FSEL R55, R55, -INF , P1 ;  /* 0xff80000037377808 */ /* 0x004fe20000800000 */
[--C-:B------:R-:W-:Y:S01]  /*5750*/  FFMA.FTZ R176, R52, UR10, -R56.reuse ;  /* 0x0000000a34b07c23 */ /* 0x100fe20008010838 */
[----:B------:R-:W-:Y:S01]  /*5760*/  FFMA.FTZ R177, R53, UR10, -R56 ;  /* 0x0000000a35b17c23 */ /* 0x000fe20008010838 */
[----:B------:R-:W1:Y:S01]  /*5770*/  MUFU.EX2 R11, R11 ;  /* 0x0000000b000b7308 */ /* 0x000e620000000800 */
[----:B------:R-:W-:-:S05]  /*5780*/  FMNMX.FTZ R8, R55, R8, !PT ;  /* 0x0000000837087209 */ /* 0x000fca0007810000 */
[----:B------:R-:W2:Y:S02]  /*5790*/  SHFL.BFLY PT, R25, R8, 0x2, 0x1f ;  /* 0x0c401f0008197f89 */ /* 0x000ea400000e0000 */
[----:B------:R-:W-:Y:S08]  /*57a0*/  MUFU.EX2 R12, R12 ;  /* 0x0000000c000c7308 */ /* 0x000ff00000000800 */
[----:B------:R-:W3:Y:S01]  /*57b0*/  MUFU.EX2 R13, R13 ;  /* 0x0000000d000d7308 */ /* 0x000ee20000000800 */
[----:B-1----:R-:W-:Y:S01]  /*57c0*/  F2FP.BF16.F32.PACK_AB R156, R11, R10 ;  /* 0x0000000a0b9c723e */ /* 0x002fe200000010ff */
[----:B------:R-:W-:-:S06]  /*57d0*/  FADD.FTZ R11, R10, R11 ;  /* 0x0000000b0a0b7221 */ /* 0x000fcc0000010000 */
[----:B------:R-:W-:Y:S01]  /*57e0*/  MUFU.EX2 R14, R14 ;  /* 0x0000000e000e7308 */ /* 0x000fe20000000800 */
[----:B--2---:R-:W-:-:S07]  /*57f0*/  FMNMX.FTZ R25, R8, R25, !PT ;  /* 0x0000001908197209 */ /* 0x004fce0007810000 */
[----:B------:R-:W1:Y:S01]  /*5800*/  MUFU.EX2 R15, R15 ;  /* 0x0000000f000f7308 */ /* 0x000e620000000800 */
[C---:B---3--:R-:W-:Y:S01]  /*5810*/  F2FP.BF16.F32.PACK_AB R158, R13.reuse, R12 ;  /* 0x0000000c0d9e723e */ /* 0x048fe200000010ff */
[----:B------:R-:W-:Y:S01]  /*5820*/  FADD.FTZ R12, R12, R11 ;  /* 0x0000000b0c0c7221 */ /* 0x000fe20000010000 */
[----:B------:R-:W2:Y:S03]  /*5830*/  SHFL.BFLY PT, R8, R25, 0x1, 0x1f ;  /* 0x0c201f0019087f89 */ /* 0x000ea600000e0000 */
[----:B------:R-:W-:Y:S01]  /*5840*/  FADD.FTZ R13, R13, R12 ;  /* 0x0000000c0d0d7221 */ /* 0x000fe20000010000 */
[----:B------:R-:W-:Y:S01]  /*5850*/  VIADD R12, R152, 0xfffffffe ;  /* 0xfffffffe980c7836 */ /* 0x000fe20000000000 */
[----:B------:R-:W-:Y:S04]  /*5860*/  MUFU.EX2 R20, R20 ;  /* 0x0000001400147308 */ /* 0x000fe80000000800 */
[----:B------:R-:W-:-:S04]  /*5870*/  ISETP.GE.AND P2, PT, R12, R9, PT ;  /* 0x000000090c00720c */ /* 0x000fc80003f46270 */
[----:B------:R-:W3:Y:S01]  /*5880*/  MUFU.EX2 R21, R21 ;  /* 0x0000001500157308 */ /* 0x000ee20000000800 */
[----:B-1----:R-:W-:Y:S01]  /*5890*/  F2FP.BF16.F32.PACK_AB R160, R15, R14 ;  /* 0x0000000e0fa0723e */ /* 0x002fe200000010ff */
[----:B------:R-:W-:-:S04]  /*58a0*/  FADD.FTZ R14, R14, R13 ;  /* 0x0000000d0e0e7221 */ /* 0x000fc80000010000 */
[----:B------:R-:W-:Y:S02]  /*58b0*/  FADD.FTZ R15, R15, R14 ;  /* 0x0000000e0f0f7221 */ /* 0x000fe40000010000 */
[----:B------:R-:W-:Y:S01]  /*58c0*/  MUFU.EX2 R154, R154 ;  /* 0x0000009a009a7308 */ /* 0x000fe20000000800 */
[----:B--2---:R-:W-:-:S04]  /*58d0*/  FMNMX.FTZ R8, R25, R8, !PT ;  /* 0x0000000819087209 */ /* 0x004fc80007810000 */
[C---:B------:R-:W-:Y:S01]  /*58e0*/  FSETP.NEU.FTZ.AND P1, PT, R8.reuse, -INF , PT ;  /* 0xff8000000800780b */ /* 0x040fe20003f3d000 */
[----:B------:R-:W-:Y:S02]  /*58f0*/  FMUL.FTZ R24, R8, UR10 ;  /* 0x0000000a08187c20 */ /* 0x000fe40008410000 */
[----:B------:R-:W1:Y:S01]  /*5900*/  MUFU.EX2 R155, R155 ;  /* 0x0000009b009b7308 */ /* 0x000e620000000800 */
[----:B---3--:R-:W-:Y:S01]  /*5910*/  F2FP.BF16.F32.PACK_AB R162, R21, R20 ;  /* 0x0000001415a2723e */ /* 0x008fe200000010ff */
[----:B------:R-:W-:Y:S01]  /*5920*/  FADD.FTZ R20, R20, R15 ;  /* 0x0000000f14147221 */ /* 0x000fe20000010000 */
[----:B------:R-:W-:Y:S02]  /*5930*/  FSEL R25, R24, RZ, P1 ;  /* 0x000000ff18197208 */ /* 0x000fe40000800000 */
[----:B------:R-:W-:Y:S01]  /*5940*/  ISETP.NE.AND P1, PT, R57, RZ, PT ;  /* 0x000000ff3900720c */ /* 0x000fe20003f25270 */
[----:B------:R-:W-:Y:S02]  /*5950*/  FADD.FTZ R21, R21, R20 ;  /* 0x0000001415157221 */ /* 0x000fe40000010000 */
        /* <DEDUP_REMOVED lines=23> */
[----:B------:R-:W-:-:S03]  /*5ad0*/  @!P1 IADD3 R5, R5, 0x38860, RZ ;  /* 0x0003886005059810 */ /* 0x000fc60007ffe0ff */
        /* <DEDUP_REMOVED lines=38> */
[----:B------:R4:W-:Y:S01]  /*5d40*/  STSM.16.M88.4 [R184], R164 ;  /* 0x000000a4b8007844 */ /* 0x0009e20000000200 */
[----:B------:R-:W-:Y:S01]  /*5d50*/  FADD.FTZ R200, R201, R200 ;  /* 0x000000c8c9c87221 */ /* 0x000fe20000010000 */
        /* <DEDUP_REMOVED lines=8> */
[----:B------:R-:W-:-:S06]  /*5de0*/  FADD.FTZ R176, R176, R175 ;  /* 0x000000afb0b07221 */ /* 0x000fcc0000010000 */
[----:B------:R-:W1:Y:S08]  /*5df0*/  MUFU.EX2 R204, R204 ;  /* 0x000000cc00cc7308 */ /* 0x000e700000000800 */
[----:B------:R-:W5:Y:S01]  /*5e00*/  MUFU.EX2 R205, R205 ;  /* 0x000000cd00cd7308 */ /* 0x000f620000000800 */
[----:B---3--:R-:W-:Y:S01]  /*5e10*/  F2FP.BF16.F32.PACK_AB R169, R202, R203 ;  /* 0x000000cbcaa9723e */ /* 0x008fe200000010ff */
[----:B------:R-:W-:-:S04]  /*5e20*/  FADD.FTZ R203, R203, R200 ;  /* 0x000000c8cbcb7221 */ /* 0x000fc80000010000 */
[----:B------:R-:W-:-:S04]  /*5e30*/  FADD.FTZ R203, R202, R203 ;  /* 0x000000cbcacb7221 */ /* 0x000fc80000010000 */
[----:B-1----:R-:W-:Y:S01]  /*5e40*/  FADD.FTZ R6, R204, R203 ;  /* 0x000000cbcc067221 */ /* 0x002fe20000010000 */
[----:B-----5:R-:W-:-:S03]  /*5e50*/  F2FP.BF16.F32.PACK_AB R171, R205, R204 ;  /* 0x000000cccdab723e */ /* 0x020fc600000010ff */
[----:B------:R-:W-:Y:S02]  /*5e60*/  FADD.FTZ R6, R205, R6 ;  /* 0x00000006cd067221 */ /* 0x000fe40000010000 */
[----:B------:R4:W-:Y:S01]  /*5e70*/  STSM.16.M88.4 [R185], R168 ;  /* 0x000000a8b9007844 */ /* 0x0009e20000000200 */
[----:B--2---:R-:W-:-:S06]  /*5e80*/  WARPGROUP.ARRIVE ;  /* 0x00000000000079c5 */ /* 0x004fcc0000000000 */
[----:B------:R-:W-:Y:S01]  /*5e90*/  HGMMA.64x256x16.F32.BF16 R24, R156, gdesc[UR4].tnspB, RZ, !UPT, gsb0 ;  /* 0x43e000049c187df0 */ /* 0x000fe2000c0018ff */
[----:B------:R-:W-:Y:S01]  /*5ea0*/  UMOV UR6, UR4 ;  /* 0x0000000400067c82 */ /* 0x000fe20008000000 */
[----:B------:R-:W-:Y:S01]  /*5eb0*/  UMOV UR7, 0x40000040 ;  /* 0x4000004000077882 */ /* 0x000fe20000000000 */
[----:B------:R-:W-:Y:S01]  /*5ec0*/  R2UR UR4, R207 ;  /* 0x00000000cf0472ca */ /* 0x000fe200000e0000 */
[----:B------:R-:W-:Y:S02]  /*5ed0*/  WARPGROUP.DEPBAR.LE gsb0, 0x0 ;  /* 0x00008000000079c5 */ /* 0x000fe40000010000 */
[----:B------:R-:W-:-:S15]  /*5ee0*/  WARPGROUP.ARRIVE ;  /* 0x00000000000079c5 */ /* 0x000fde0000000000 */
[----:B------:R-:W-:-:S07]  /*5ef0*/  NOP ;  /* 0x0000000000007918 */ /* 0x000fce0000000000 */
[----:B------:R-:W-:Y:S01]  /*5f00*/  HGMMA.64x256x16.F32.BF16 R24, R160, gdesc[UR4].tnspB, R24, gsb0 ;  /* 0x43e00004a0187df0 */ /* 0x000fe20008001818 */
        /* <DEDUP_REMOVED lines=24> */
[----:B----4-:R-:W-:Y:S06]  /*6090*/  @!P2 BRA `(.L_x_5951) ;  /* 0x000000340098a947 */ /* 0x010fec0003800000 */
[----:B------:R-:W-:Y:S01]  /*60a0*/  IMAD.MOV.U32 R11, RZ, RZ, R8 ;  /* 0x000000ffff0b7224 */ /* 0x000fe200078e0008 */
[----:B------:R-:W-:Y:S01]  /*60b0*/  MOV R13, R7 ;  /* 0x00000007000d7202 */ /* 0x000fe20000000f00 */
[----:B------:R-:W-:Y:S01]  /*60c0*/  IMAD.MOV.U32 R14, RZ, RZ, R2 ;  /* 0x000000ffff0e7224 */ /* 0x000fe200078e0002 */
[----:B------:R-:W-:Y:S01]  /*60d0*/  ULDC UR4, c[0x0][0x288] ;  /* 0x0000a20000047ab9 */ /* 0x000fe20000000800 */
[----:B------:R-:W-:-:S05]  /*60e0*/  ULDC.64 UR6, c[0x0][0x3f8] ;  /* 0x0000fe0000067ab9 */ /* 0x000fca0000000a00 */
.L_x_5960:
[----:B------:R-:W-:-:S05]  /*60f0*/  VIADD R2, R14, 0x1 ;  /* 0x000000010e027836 */ /* 0x000fca0000000000 */
[----:B------:R-:W-:-:S04]  /*6100*/  ISETP.NE.AND P2, PT, R2, 0x2, PT ;  /* 0x000000020200780c */ /* 0x000fc80003f45270 */
[----:B------:R-:W-:Y:S02]  /*6110*/  SEL R7, RZ, 0x1, P2 ;  /* 0x00000001ff077807 */ /* 0x000fe40001000000 */
[----:B------:R-:W-:Y:S02]  /*6120*/  SEL R2, R2, RZ, P2 ;  /* 0x000000ff02027207 */ /* 0x000fe40001000000 */
[----:B------:R-:W-:Y:S01]  /*6130*/  LOP3.LUT R16, R16, R7, RZ, 0x3c, !PT ;  /* 0x0000000710107212 */ /* 0x000fe200078e3cff */
[----:B------:R-:W-:Y:S06]  /*6140*/  @!P0 BRA `(.L_x_5952) ;  /* 0x0000000000048947 */ /* 0x000fec0003800000 */
[----:B------:R-:W-:Y:S01]  /*6150*/  BPT.TRAP 0x1 ;  /* 0x000000040000795c */ /* 0x000fe20000300000 */
.L_x_5952:
[----:B------:R-:W-:Y:S02]  /*6160*/  LEA R10, R2, UR37, 0x3 ;  /* 0x00000025020a7c11 */ /* 0x000fe4000f8e18ff */
[----:B------:R-:W-:-:S04]  /*6170*/  SHF.L.U32 R7, R16, 0x1f, RZ ;  /* 0x0000001f10077819 */ /* 0x000fc800000006ff */
[----:B------:R1:W2:Y:S01]  /*6180*/  SYNCS.PHASECHK.TRANS64.TRYWAIT P2, [R10+URZ+0x38830], R7 ;  /* 0x038830070a0075a7 */ /* 0x0002a2000804017f */
[----:B------:R-:W-:Y:S05]  /*6190*/  @!P0 BRA `(.L_x_5953) ;  /* 0x0000000000048947 */ /* 0x000fea0003800000 */
[----:B------:R-:W-:Y:S01]  /*61a0*/  BPT.TRAP 0x1 ;  /* 0x000000040000795c */ /* 0x000fe20000300000 */
.L_x_5953:
[----:B------:R-:W-:Y:S01]  /*61b0*/  LEA R8, R2, R0, 0x9 ;  /* 0x0000000002087211 */ /* 0x000fe200078e48ff */
[----:B--2---:R-:W-:Y:S06]  /*61c0*/  @P2 BRA `(.L_x_5954) ;  /* 0x0000000000082947 */ /* 0x004fec0003800000 */
[----:B------:R-:W2:Y:S02]  /*61d0*/  SYNCS.PHASECHK.TRANS64.TRYWAIT P2, [R10+URZ+0x38830], R7 ;  /* 0x038830070a0075a7 */ /* 0x000ea4000804017f */
[----:B--2---:R-:W-:Y:S05]  /*61e0*/  @!P2 BRA `(.L_x_5955) ;  /* 0x000000c0005ca947 */ /* 0x004fea0003800000 */
.L_x_5954:
        /* <DEDUP_REMOVED lines=22> */
.L_x_5956:
[----:B------:R3:W4:Y:S01]  /*6350*/  SYNCS.PHASECHK.TRANS64.TRYWAIT P2, [R10+URZ+0x38850], R7 ;  /* 0x038850070a0075a7 */ /* 0x000722000804017f */
[----:B------:R-:W-:Y:S05]  /*6360*/  @!P0 BRA `(.L_x_5957) ;  /* 0x0000000000048947 */ /* 0x000fea0003800000 */
[----:B------:R-:W-:Y:S01]  /*6370*/  BPT.TRAP 0x1 ;  /* 0x000000040000795c */ /* 0x000fe20000300000 */
.L_x_5957:
[----:B----4-:R-:W-:Y:S05]  /*6380*/  @P2 BRA `(.L_x_5958) ;  /* 0x0000000000082947 */ /* 0x010fea0003800000 */
[----:B------:R-:W4:Y:S02]  /*6390*/  SYNCS.PHASECHK.TRANS64.TRYWAIT P2, [R10+URZ+0x38850], R7 ;  /* 0x038850070a0075a7 */ /* 0x000f24000804017f */
[----:B----4-:R-:W-:Y:S05]  /*63a0*/  @!P2 BRA `(.L_x_5959) ;  /* 0x000000c00000a947 */ /* 0x010fea0003800000 */
.L_x_5958:
[----:B-1234-:R-:W-:Y:S01]  /*63b0*/  IMAD R7, R2, 0x1000, R3 ;  /* 0x0000100002077824 */ /* 0x01efe200078e0203 */
[----:B------:R-:W-:Y:S01]  /*63c0*/  WARPGROUP.ARRIVE ;  /* 0x00000000000079c5 */ /* 0x000fe20000000000 */
[----:B------:R-:W-:Y:S01]  /*63d0*/  UMOV UR11, 0x40000040 ;  /* 0x40000040000b7882 */ /* 0x000fe20000000000 */
[C---:B------:R-:W-:Y:S01]  /*63e0*/  VIADD R15, R4.reuse, 0x2 ;  /* 0x00000002040f7836 */ /* 0x040fe20000000000 */
[----:B------:R-:W-:Y:S01]  /*63f0*/  UMOV UR29, 0x40000040 ;  /* 0x40000040001d7882 */ /* 0x000fe20000000000 */
[C---:B------:R-:W-:Y:S01]  /*6400*/  R2UR UR10, R7.reuse ;  /* 0x00000000070a72ca */ /* 0x040fe200000e0000 */
[----:B------:R-:W-:Y:S01]  /*6410*/  UMOV UR31, 0x40000040 ;  /* 0x40000040001f7882 */ /* 0x000fe20000000000 */
[----:B------:R-:W-:Y:S01]  /*6420*/  IADD3 R8, R7, 0x2, RZ ;  /* 0x0000000207087810 */ /* 0x000fe20007ffe0ff */
[----:B------:R-:W1:Y:S01]  /*6430*/  S2R R20, SR_TID.X ;  /* 0x0000000000147919 */ /* 0x000e620000002100 */
[----:B------:R-:W-:Y:S01]  /*6440*/  R2UR UR28, R15 ;  /* 0x000000000f1c72ca */ /* 0x000fe200000e0000 */
[----:B------:R-:W-:Y:S01]  /*6450*/  VIADD R15, R4, 0x4 ;  /* 0x00000004040f7836 */ /* 0x000fe20000000000 */
[----:B------:R-:W-:Y:S01]  /*6460*/  R2UR UR30, R8 ;  /* 0x00000000081e72ca */ /* 0x000fe200000e0000 */
[C---:B------:R-:W-:Y:S01]  /*6470*/  VIADD R8, R7.reuse, 0x4 ;  /* 0x0000000407087836 */ /* 0x040fe20000000000 */
[----:B------:R-:W-:Y:S01]  /*6480*/  IADD3 R21, R7, 0x800, RZ ;  /* 0x0000080007157810 */ /* 0x000fe20007ffe0ff */
[----:B------:R-:W-:Y:S01]  /*6490*/  VIADD R197, R4, 0x800 ;  /* 0x0000080004c57836 */ /* 0x000fe20000000000 */
[----:B------:R-:W-:Y:S01]  /*64a0*/  UISETP.NE.U32.AND UP0, UPT, UR6, URZ, UPT ;  /* 0x0000003f0600728c */ /* 0x000fe2000bf05070 */
[----:B------:R-:W-:Y:S01]  /*64b0*/  LEA R209, R2, R19, 0xc ;  /* 0x0000001302d17211 */ /* 0x000fe200078e60ff */
[----:B------:R-:W-:Y:S01]  /*64c0*/  ULDC UR5, c[0x0][0x404] ;  /* 0x0001010000057ab9 */ /* 0x000fe20000000800 */
[----:B------:R-:W-:Y:S01]  /*64d0*/  HGMMA.64x64x16.F32.BF16 R152, gdesc[UR8], R152, gsb0 ;  /* 0x00e00000089879f0 */ /* 0x000fe20008001898 */
[----:B------:R-:W-:Y:S01]  /*64e0*/  UISETP.NE.AND.EX UP0, UPT, UR7, URZ, UPT, UP0 ;  /* 0x0000003f0700728c */ /* 0x000fe2000bf05300 */
[----:B------:R-:W-:Y:S01]  /*64f0*/  R2UR UR14, R209 ;  /* 0x00000000d10e72ca */ /* 0x000fe200000e0000 */
[----:B------:R-:W-:Y:S01]  /*6500*/  ULDC UR10, c[0x0][0xad0] ;  /* 0x0002b400000a7ab9 */ /* 0x000fe20000000800 */
[----:B------:R-:W-:Y:S01]  /*6510*/  UMOV UR15, 0x40000040 ;  /* 0x40000040000f7882 */ /* 0x000fe20000000000 */
[----:B------:R-:W-:Y:S01]  /*6520*/  USEL UR5, UR5, 0x1, UP0 ;  /* 0x0000000105057887 */ /* 0x000fe20008000000 */
        /* <DEDUP_REMOVED lines=151> */
[----:B------:R-:W-:Y:S02]  /*6ea0*/  WARPGROUP.DEPBAR.LE gsb0, 0x0 ;  /* 0x00008000000079c5 */ /* 0x000fe40000010000 */
[----:B------:R-:W-:-:S08]  /*6eb0*/  WARPGROUP.ARRIVE ;  /* 0x00000000000079c5 */ /* 0x000fd00000000000 */
        /* <DEDUP_REMOVED lines=76> */
[----:B------:R-:W-:Y:S02]  /*7380*/  IADD3 R196, R197, R15, RZ ;  /* 0x0000000fc5c47210 */ /* 0x000fe40007ffe0ff */
        /* <DEDUP_REMOVED lines=33> */
[----:B------:R-:W-:Y:S01]  /*75a0*/  IMAD.IADD R196, R197, 0x1, R8 ;  /* 0x00000001c5c47824 */ /* 0x000fe200078e0208 */
        /* <DEDUP_REMOVED lines=9> */
[----:B------:R-:W1:Y:S01]  /*7640*/  LDC R196, c[0x0][0x2e0] ;  /* 0x0000b800ffc47b82 */ /* 0x000e620000000800 */
        /* <DEDUP_REMOVED lines=10> */
[----:B------:R-:W-:-:S04]  /*76f0*/  MOV R15, 0x1000 ;  /* 0x00001000000f7802 */ /* 0x000fc80000000f00 */
        /* <DEDUP_REMOVED lines=21> */
[----:B------:R-:W-:-:S04]  /*7850*/  IMAD.MOV.U32 R7, RZ, RZ, -0x40 ;  /* 0xffffffc0ff077424 */ /* 0x000fc800078e00ff */
[----:B------:R-:W-:-:S04]  /*7860*/  IMAD R7, R12, R7, 0x1 ;  /* 0x000000010c077424 */ /* 0x000fc800078e0207 */
[----:B------:R-:W-:-:S04]  /*7870*/  VIADD R7, R7, UR42 ;  /* 0x0000002a07077c36 */ /* 0x000fc80008000000 */
[----:B-1----:R-:W-:Y:S01]  /*7880*/  IMAD R7, R196, UR5, R7 ;  /* 0x00000005c4077c24 */ /* 0x002fe2000f8e0207 */
        /* <DEDUP_REMOVED lines=24> */
[----:B------:R3:W4:Y:S01]  /*7a10*/  MUFU.TANH R21, R156 ;  /* 0x0000009c00157308 */ /* 0x0007220000002400 */
        /* <DEDUP_REMOVED lines=8> */
[----:B---3--:R-:W-:Y:S01]  /*7aa0*/  IADD3 R156, R7, -UR4, -R18 ;  /* 0x80000004079c7c10 */ /* 0x008fe2000fffe812 */
[----:B------:R-:W-:Y:S01]  /*7ab0*/  FMUL.FTZ R174, R174, UR10 ;  /* 0x0000000aaeae7c20 */ /* 0x000fe20008410000 */
[----:B------:R-:W-:Y:S01]  /*7ac0*/  FMUL.FTZ R175, R175, UR10 ;  /* 0x0000000aafaf7c20 */ /* 0x000fe20008410000 */
[----:B------:R-:W-:Y:S01]  /*7ad0*/  FMUL.FTZ R178, R178, UR10 ;  /* 0x0000000ab2b27c20 */ /* 0x000fe20008410000 */
[----:B------:R-:W-:Y:S01]  /*7ae0*/  IADD3 R7, R17, R156, RZ ;  /* 0x0000009c11077210 */ /* 0x000fe20007ffe0ff */
[----:B------:R-:W-:Y:S01]  /*7af0*/  FMUL.FTZ R200, R182, UR10 ;  /* 0x0000000ab6c87c20 */ /* 0x000fe20008410000 */
[----:B------:R-:W-:Y:S01]  /*7b00*/  FMUL.FTZ R202, R183, UR10 ;  /* 0x0000000ab7ca7c20 */ /* 0x000fe20008410000 */
[----:B------:R-:W3:Y:S01]  /*7b10*/  MUFU.TANH R160, R160 ;  /* 0x000000a000a07308 */ /* 0x000ee20000002400 */
[----:B------:R-:W-:-:S02]  /*7b20*/  ISETP.GT.AND P2, PT, R7, RZ, PT ;  /* 0x000000ff0700720c */ /* 0x000fc40003f44270 */
[C---:B------:R-:W-:Y:S02]  /*7b30*/  ISETP.GT.AND P3, PT, R7.reuse, 0x1, PT ;  /* 0x000000010700780c */ /* 0x040fe40003f64270 */
[----:B-1----:R-:W-:Y:S02]  /*7b40*/  FSEL R20, R20, -INF , P2 ;  /* 0xff80000014147808 */ /* 0x002fe40001000000 */
[----:B------:R-:W-:Y:S01]  /*7b50*/  ISETP.GT.AND P2, PT, R7, 0x8, PT ;  /* 0x000000080700780c */ /* 0x000fe20003f44270 */
[----:B------:R3:W1:Y:S01]  /*7b60*/  MUFU.TANH R8, R161 ;  /* 0x000000a100087308 */ /* 0x0006620000002400 */
[----:B--2---:R-:W-:Y:S02]  /*7b70*/  FSEL R15, R15, -INF , P3 ;  /* 0xff8000000f0f7808 */ /* 0x004fe40001800000 */
[----:B------:R-:W-:Y:S02]  /*7b80*/  FMNMX.FTZ R156, R20, R13, !PT ;  /* 0x0000000d149c7209 */ /* 0x000fe40007810000 */
[----:B------:R-:W-:-:S02]  /*7b90*/  ISETP.GT.AND P3, PT, R7, 0x9, PT ;  /* 0x000000090700780c */ /* 0x000fc40003f64270 */
[----:B----4-:R-:W-:Y:S01]  /*7ba0*/  FSEL R21, R21, -INF , P2 ;  /* 0xff80000015157808 */ /* 0x010fe20001000000 */
[----:B------:R2:W4:Y:S01]  /*7bb0*/  MUFU.TANH R152, R164 ;  /* 0x000000a400987308 */ /* 0x0005220000002400 */
[----:B------:R-:W-:Y:S02]  /*7bc0*/  ISETP.GT.AND P2, PT, R7, 0x10, PT ;  /* 0x000000100700780c */ /* 0x000fe40003f44270 */
[----:B-----5:R-:W-:Y:S02]  /*7bd0*/  FSEL R157, R157, -INF , P3 ;  /* 0xff8000009d9d7808 */ /* 0x020fe40001800000 */
[----:B---3--:R-:W-:Y:S02]  /*7be0*/  FSEL R161, R160, -INF , P2 ;  /* 0xff800000a0a17808 */ /* 0x008fe40001000000 */
[----:B------:R-:W-:Y:S01]  /*7bf0*/  ISETP.GT.AND P3, PT, R7, 0x11, PT ;  /* 0x000000110700780c */ /* 0x000fe20003f64270 */
[----:B------:R-:W3:Y:S01]  /*7c00*/  MUFU.TANH R165, R165 ;  /* 0x000000a500a57308 */ /* 0x000ee20000002400 */
[----:B--2---:R-:W-:-:S02]  /*7c10*/  FMNMX.FTZ R164, R15, R156, !PT ;  /* 0x0000009c0fa47209 */ /* 0x004fc40007810000 */
[----:B------:R-:W-:Y:S02]  /*7c20*/  ISETP.GT.AND P2, PT, R7, 0x18, PT ;  /* 0x000000180700780c */ /* 0x000fe40003f44270 */
[----:B------:R-:W-:-:S03]  /*7c30*/  FMNMX.FTZ R164, R21, R164, !PT ;  /* 0x000000a415a47209 */ /* 0x000fc60007810000 */
[----:B------:R-:W-:Y:S01]  /*7c40*/  MUFU.TANH R168, R168 ;  /* 0x000000a800a87308 */ /* 0x000fe20000002400 */
[----:B------:R-:W-:Y:S02]  /*7c50*/  FMNMX.FTZ R160, R157, R164, !PT ;  /* 0x000000a49da07209 */ /* 0x000fe40007810000 */
[----:B-1----:R-:W-:Y:S02]  /*7c60*/  FSEL R164, R8, -INF , P3 ;  /* 0xff80000008a47808 */ /* 0x002fe40001800000 */
[----:B------:R-:W-:Y:S02]  /*7c70*/  FMNMX.FTZ R197, R161, R160, !PT ;  /* 0x000000a0a1c57209 */ /* 0x000fe40007810000 */
[----:B------:R-:W-:Y:S01]  /*7c80*/  ISETP.GT.AND P3, PT, R7, 0x19, PT ;  /* 0x000000190700780c */ /* 0x000fe20003f64270 */
[----:B------:R-:W1:Y:S01]  /*7c90*/  MUFU.TANH R169, R169 ;  /* 0x000000a900a97308 */ /* 0x000e620000002400 */
[----:B------:R-:W-:-:S07]  /*7ca0*/  FMNMX.FTZ R197, R164, R197, !PT ;  /* 0x000000c5a4c57209 */ /* 0x000fce0007810000 */
[----:B------:R4:W2:Y:S08]  /*7cb0*/  MUFU.TANH R153, R172 ;  /* 0x000000ac00997308 */ /* 0x0008b00000002400 */
[----:B------:R3:W5:Y:S01]  /*7cc0*/  MUFU.TANH R156, R173 ;  /* 0x000000ad009c7308 */ /* 0x0007620000002400 */
[----:B----4-:R-:W-:Y:S02]  /*7cd0*/  FSEL R172, R152, -INF , P2 ;  /* 0xff80000098ac7808 */ /* 0x010fe40001000000 */
[----:B------:R-:W-:-:S02]  /*7ce0*/  ISETP.GT.AND P2, PT, R7, 0x20, PT ;  /* 0x000000200700780c */ /* 0x000fc40003f44270 */
[----:B------:R-:W-:-:S03]  /*7cf0*/  FMNMX.FTZ R8, R172, R197, !PT ;  /* 0x000000c5ac087209 */ /* 0x000fc60007810000 */
[----:B------:R4:W5:Y:S01]  /*7d00*/  MUFU.TANH R196, R176 ;  /* 0x000000b000c47308 */ /* 0x0009620000002400 */
[----:B---3--:R-:W-:Y:S02]  /*7d10*/  FSEL R173, R165, -INF , P3 ;  /* 0xff800000a5ad7808 */ /* 0x008fe40001800000 */
[----:B------:R-:W-:Y:S02]  /*7d20*/  ISETP.GT.AND P3, PT, R7, 0x21, PT ;  /* 0x000000210700780c */ /* 0x000fe40003f64270 */
[----:B------:R-:W-:Y:S02]  /*7d30*/  FMNMX.FTZ R165, R173, R8, !PT ;  /* 0x00000008ada57209 */ /* 0x000fe40007810000 */
[----:B-1----:R-:W-:Y:S01]  /*7d40*/  FSEL R160, R169, -INF , P3 ;  /* 0xff800000a9a07808 */ /* 0x002fe20001800000 */
[----:B------:R-:W1:Y:S01]  /*7d50*/  MUFU.TANH R177, R177 ;  /* 0x000000b100b17308 */ /* 0x000e620000002400 */
[----:B----4-:R-:W-:Y:S02]  /*7d60*/  FSEL R176, R168, -INF , P2 ;  /* 0xff800000a8b07808 */ /* 0x010fe40001000000 */
[----:B------:R-:W-:-:S02]  /*7d70*/  ISETP.GT.AND P2, PT, R7, 0x28, PT ;  /* 0x000000280700780c */ /* 0x000fc40003f44270 */
[----:B------:R-:W-:Y:S02]  /*7d80*/  FMNMX.FTZ R169, R176, R165, !PT ;  /* 0x000000a5b0a97209 */ /* 0x000fe40007810000 */
[----:B------:R-:W-:Y:S01]  /*7d90*/  ISETP.GT.AND P3, PT, R7, 0x29, PT ;  /* 0x000000290700780c */ /* 0x000fe20003f64270 */
[----:B------:R-:W3:Y:S01]  /*7da0*/  MUFU.TANH R180, R180 ;  /* 0x000000b400b47308 */ /* 0x000ee20000002400 */
[----:B--2---:R-:W-:Y:S02]  /*7db0*/  FSEL R165, R153, -INF , P2 ;  /* 0xff80000099a57808 */ /* 0x004fe40001000000 */
[----:B------:R-:W-:Y:S02]  /*7dc0*/  FMNMX.FTZ R168, R160, R169, !PT ;  /* 0x000000a9a0a87209 */ /* 0x000fe40007810000 */
[----:B------:R-:W-:Y:S02]  /*7dd0*/  ISETP.GT.AND P2, PT, R7, 0x30, PT ;  /* 0x000000300700780c */ /* 0x000fe40003f44270 */
[----:B-----5:R-:W-:Y:S01]  /*7de0*/  FSEL R8, R156, -INF , P3 ;  /* 0xff8000009c087808 */ /* 0x020fe20001800000 */
[----:B------:R-:W2:Y:S01]  /*7df0*/  MUFU.TANH R152, R181 ;  /* 0x000000b500987308 */ /* 0x000ea20000002400 */
[----:B------:R-:W-:Y:S01]  /*7e00*/  FMNMX.FTZ R153, R165, R168, !PT ;  /* 0x000000a8a5997209 */ /* 0x000fe20007810000 */
[----:B------:R-:W-:Y:S01]  /*7e10*/  FMUL.FTZ R168, R154, UR10 ;  /* 0x0000000a9aa87c20 */ /* 0x000fe20008410000 */
[----:B------:R-:W-:-:S02]  /*7e20*/  ISETP.GT.AND P3, PT, R7, 0x31, PT ;  /* 0x000000310700780c */ /* 0x000fc40003f64270 */
[----:B------:R-:W-:Y:S02]  /*7e30*/  FSEL R154, R196, -INF , P2 ;  /* 0xff800000c49a7808 */ /* 0x000fe40001000000 */
[----:B------:R-:W-:Y:S01]  /*7e40*/  FMNMX.FTZ R153, R8, R153, !PT ;  /* 0x0000009908997209 */ /* 0x000fe20007810000 */
[----:B------:R4:W5:Y:S01]  /*7e50*/  MUFU.TANH R169, R168 ;  /* 0x000000a800a97308 */ /* 0x0009620000002400 */
[----:B------:R-:W-:Y:S02]  /*7e60*/  ISETP.GT.AND P2, PT, R7, 0x38, PT ;  /* 0x000000380700780c */ /* 0x000fe40003f44270 */
[----:B-1----:R-:W-:Y:S02]  /*7e70*/  FSEL R156, R177, -INF , P3 ;  /* 0xff800000b19c7808 */ /* 0x002fe40001800000 */
[----:B------:R-:W-:Y:S02]  /*7e80*/  FMNMX.FTZ R177, R154, R153, !PT ;  /* 0x000000999ab17209 */ /* 0x000fe40007810000 */
[----:B---3--:R-:W-:Y:S01]  /*7e90*/  FSEL R153, R180, -INF , P2 ;  /* 0xff800000b4997808 */ /* 0x008fe20001000000 */
[----:B------:R-:W1:Y:S01]  /*7ea0*/  MUFU.TANH R155, R155 ;  /* 0x0000009b009b7308 */ /* 0x000e620000002400 */
[----:B------:R-:W-:-:S02]  /*7eb0*/  ISETP.GT.AND P3, PT, R7, 0x39, PT ;  /* 0x000000390700780c */ /* 0x000fc40003f64270 */
[----:B------:R-:W-:Y:S02]  /*7ec0*/  FMNMX.FTZ R180, R156, R177, !PT ;  /* 0x000000b19cb47209 */ /* 0x000fe40007810000 */
[----:B--2---:R-:W-:Y:S02]  /*7ed0*/  FSEL R152, R152, -INF , P3 ;  /* 0xff80000098987808 */ /* 0x004fe40001800000 */
[----:B------:R-:W-:Y:S01]  /*7ee0*/  FMNMX.FTZ R177, R153, R180, !PT ;  /* 0x000000b499b17209 */ /* 0x000fe20007810000 */
[----:B------:R-:W-:Y:S03]  /*7ef0*/  MUFU.TANH R181, R162 ;  /* 0x000000a200b57308 */ /* 0x000fe60000002400 */
[----:B----4-:R-:W-:-:S05]  /*7f00*/  FMNMX.FTZ R168, R152, R177, !PT ;  /* 0x000000b198a87209 */ /* 0x010fca0007810000 */
[----:B------:R-:W2:Y:S01]  /*7f10*/  SHFL.BFLY PT, R199, R168, 0x2, 0x1f ;  /* 0x0c401f00a8c77f89 */ /* 0x000ea200000e0000 */
[----:B------:R5:W3:Y:S08]  /*7f20*/  MUFU.TANH R177, R158 ;  /* 0x0000009e00b17308 */ /* 0x000af00000002400 */
[----:B------:R1:W4:Y:S08]  /*7f30*/  MUFU.TANH R180, R159 ;  /* 0x0000009f00b47308 */ /* 0x0003300000002400 */
[----:B------:R-:W4:Y:S01]  /*7f40*/  MUFU.TANH R196, R163 ;  /* 0x000000a300c47308 */ /* 0x000f220000002400 */
[----:B--2---:R-:W-:Y:S01]  /*7f50*/  FMNMX.FTZ R201, R168, R199, !PT ;  /* 0x000000c7a8c97209 */ /* 0x004fe20007810000 */
[----:B------:R-:W-:-:S06]  /*7f60*/  VIADD R168, R7, 0x8 ;  /* 0x0000000807a87836 */ /* 0x000fcc0000000000 */
[----:B------:R2:W4:Y:S01]  /*7f70*/  MUFU.TANH R197, R166 ;  /* 0x000000a600c57308 */ /* 0x0005220000002400 */
[----:B------:R-:W-:Y:S01]  /*7f80*/  FMUL.FTZ R199, R179, UR10 ;  /* 0x0000000ab3c77c20 */ /* 0x000fe20008410000 */
[----:B------:R-:W-:Y:S01]  /*7f90*/  ULDC UR10, c[0x0][0xa80] ;  /* 0x0002a000000a7ab9 */ /* 0x000fe20000000800 */
[----:B------:R-:W4:Y:S01]  /*7fa0*/  SHFL.BFLY PT, R204, R201, 0x1, 0x1f ;  /* 0x0c201f00c9cc7f89 */ /* 0x000f2200000e0000 */
[C---:B------:R-:W-:Y:S02]  /*7fb0*/  ISETP.GT.AND P2, PT, R168.reuse, RZ, PT ;  /* 0x000000ffa800720c */ /* 0x040fe40003f44270 */
[C---:B------:R-:W-:Y:S02]  /*7fc0*/  ISETP.GT.AND P3, PT, R168.reuse, 0x1, PT ;  /* 0x00000001a800780c */ /* 0x040fe40003f64270 */
[----:B-----5:R-:W-:Y:S01]  /*7fd0*/  FSEL R158, R169, -INF , P2 ;  /* 0xff800000a99e7808 */ /* 0x020fe20001000000 */
[----:B------:R5:W5:Y:S01]  /*7fe0*/  MUFU.TANH R198, R167 ;  /* 0x000000a700c67308 */ /* 0x000b620000002400 */
[----:B------:R-:W-:-:S02]  /*7ff0*/  ISETP.GT.AND P2, PT, R168, 0x8, PT ;  /* 0x00000008a800780c */ /* 0x000fc40003f44270 */
[----:B-1----:R-:W-:Y:S02]  /*8000*/  FSEL R159, R155, -INF , P3 ;  /* 0xff8000009b9f7808 */ /* 0x002fe40001800000 */
[----:B------:R-:W-:Y:S02]  /*8010*/  FMNMX.FTZ R162, R158, R11, !PT ;  /* 0x0000000b9ea27209 */ /* 0x000fe40007810000 */
[C---:B------:R-:W-:Y:S01]  /*8020*/  ISETP.GT.AND P3, PT, R168.reuse, 0x9, PT ;  /* 0x00000009a800780c */ /* 0x040fe20003f64270 */
[----:B------:R-:W1:Y:S01]  /*8030*/  MUFU.TANH R170, R170 ;  /* 0x000000aa00aa7308 */ /* 0x000e620000002400 */
[----:B---3--:R-:W-:Y:S02]  /*8040*/  FSEL R155, R177, -INF , P2 ;  /* 0xff800000b19b7808 */ /* 0x008fe40001000000 */
[----:B--2---:R-:W-:Y:S02]  /*8050*/  FMNMX.FTZ R166, R159, R162, !PT ;  /* 0x000000a29fa67209 */ /* 0x004fe40007810000 */
[----:B------:R-:W-:-:S02]  /*8060*/  ISETP.GT.AND P2, PT, R168, 0x10, PT ;  /* 0x00000010a800780c */ /* 0x000fc40003f44270 */
[----:B----4-:R-:W-:Y:S01]  /*8070*/  FSEL R162, R180, -INF , P3 ;  /* 0xff800000b4a27808 */ /* 0x010fe20001800000 */
[----:B------:R-:W2:Y:S01]  /*8080*/  MUFU.TANH R171, R171 ;  /* 0x000000ab00ab7308 */ /* 0x000ea20000002400 */
[----:B-----5:R-:W-:Y:S02]  /*8090*/  FMNMX.FTZ R167, R155, R166, !PT ;  /* 0x000000a69ba77209 */ /* 0x020fe40007810000 */
[----:B------:R-:W-:Y:S02]  /*80a0*/  ISETP.GT.AND P3, PT, R168, 0x11, PT ;  /* 0x00000011a800780c */ /* 0x000fe40003f64270 */
[----:B------:R-:W-:Y:S02]  /*80b0*/  FSEL R163, R181, -INF , P2 ;  /* 0xff800000b5a37808 */ /* 0x000fe40001000000 */
[----:B------:R-:W-:Y:S01]  /*80c0*/  FMNMX.FTZ R180, R162, R167, !PT ;  /* 0x000000a7a2b47209 */ /* 0x000fe20007810000 */
[----:B------:R-:W3:Y:S01]  /*80d0*/  MUFU.TANH R174, R174 ;  /* 0x000000ae00ae7308 */ /* 0x000ee20000002400 */
[----:B------:R-:W-:-:S02]  /*80e0*/  ISETP.GT.AND P2, PT, R168, 0x18, PT ;  /* 0x00000018a800780c */ /* 0x000fc40003f44270 */
[----:B------:R-:W-:Y:S02]  /*80f0*/  FSEL R166, R196, -INF , P3 ;  /* 0xff800000c4a67808 */ /* 0x000fe40001800000 */
[----:B------:R-:W-:Y:S02]  /*8100*/  FMNMX.FTZ R169, R163, R180, !PT ;  /* 0x000000b4a3a97209 */ /* 0x000fe40007810000 */
[----:B------:R-:W-:Y:S01]  /*8110*/  ISETP.GT.AND P3, PT, R168, 0x19, PT ;  /* 0x00000019a800780c */ /* 0x000fe20003f64270 */
[----:B------:R-:W4:Y:S01]  /*8120*/  MUFU.TANH R175, R175 ;  /* 0x000000af00af7308 */ /* 0x000f220000002400 */
[----:B------:R-:W-:Y:S02]  /*8130*/  FSEL R167, R197, -INF , P2 ;  /* 0xff800000c5a77808 */ /* 0x000fe40001000000 */
[----:B------:R-:W-:Y:S02]  /*8140*/  FMNMX.FTZ R180, R166, R169, !PT ;  /* 0x000000a9a6b47209 */ /* 0x000fe40007810000 */
[----:B------:R-:W-:-:S02]  /*8150*/  ISETP.GT.AND P4, PT, R168, 0x20, PT ;  /* 0x00000020a800780c */ /* 0x000fc40003f84270 */
[----:B------:R-:W-:Y:S01]  /*8160*/  FSEL R177, R198, -INF , P3 ;  /* 0xff800000c6b17808 */ /* 0x000fe20001800000 */
[----:B------:R1:W5:Y:S01]  /*8170*/  MUFU.TANH R182, R178 ;  /* 0x000000b200b67308 */ /* 0x0003620000002400 */
[----:B------:R-:W-:Y:S02]  /*8180*/  FMNMX.FTZ R180, R167, R180, !PT ;  /* 0x000000b4a7b47209 */ /* 0x000fe40007810000 */
[C---:B------:R-:W-:Y:S02]  /*8190*/  ISETP.GT.AND P5, PT, R168.reuse, 0x21, PT ;  /* 0x00000021a800780c */ /* 0x040fe40003fa4270 */
[----:B------:R-:W-:Y:S02]  /*81a0*/  FMNMX.FTZ R169, R177, R180, !PT ;  /* 0x000000b4b1a97209 */ /* 0x000fe40007810000 */
[----:B------:R-:W-:Y:S01]  /*81b0*/  ISETP.GT.AND P3, PT, R168, 0x28, PT ;  /* 0x00000028a800780c */ /* 0x000fe20003f64270 */
[----:B------:R-:W5:Y:S01]  /*81c0*/  MUFU.TANH R183, R199 ;  /* 0x000000c700b77308 */ /* 0x000f620000002400 */
[----:B-1----:R-:W-:-:S02]  /*81d0*/  FSEL R178, R170, -INF , P4 ;  /* 0xff800000aab27808 */ /* 0x002fc40002000000 */
[----:B--2---:R-:W-:Y:S02]  /*81e0*/  FSEL R179, R171, -INF , P5 ;  /* 0xff800000abb37808 */ /* 0x004fe40002800000 */
[----:B------:R-:W-:Y:S02]  /*81f0*/  FMNMX.FTZ R170, R178, R169, !PT ;  /* 0x000000a9b2aa7209 */ /* 0x000fe40007810000 */
[----:B------:R-:W-:Y:S01]  /*8200*/  ISETP.GT.AND P2, PT, R168, 0x29, PT ;  /* 0x00000029a800780c */ /* 0x000fe20003f44270 */
[----:B------:R-:W1:Y:S01]  /*8210*/  MUFU.TANH R197, R200 ;  /* 0x000000c800c57308 */ /* 0x000e620000002400 */
[----:B---3--:R-:W-:Y:S02]  /*8220*/  FSEL R180, R174, -INF , P3 ;  /* 0xff800000aeb47808 */ /* 0x008fe40001800000 */
[----:B------:R-:W-:Y:S02]  /*8230*/  FMNMX.FTZ R169, R179, R170, !PT ;  /* 0x000000aab3a97209 */ /* 0x000fe40007810000 */
[----:B------:R-:W-:-:S02]  /*8240*/  ISETP.GT.AND P4, PT, R168, 0x30, PT ;  /* 0x00000030a800780c */ /* 0x000fc40003f84270 */
[----:B----4-:R-:W-:Y:S01]  /*8250*/  FSEL R181, R175, -INF , P2 ;  /* 0xff800000afb57808 */ /* 0x010fe20001000000 */
[----:B------:R-:W2:Y:S01]  /*8260*/  MUFU.TANH R198, R202 ;  /* 0x000000ca00c67308 */ /* 0x000ea20000002400 */
[----:B------:R-:W-:Y:S02]  /*8270*/  FMNMX.FTZ R170, R180, R169, !PT ;  /* 0x000000a9b4aa7209 */ /* 0x000fe40007810000 */
[----:B------:R-:W-:Y:S02]  /*8280*/  ISETP.GT.AND P2, PT, R168, 0x31, PT ;  /* 0x00000031a800780c */ /* 0x000fe40003f44270 */
[----:B-----5:R-:W-:Y:S02]  /*8290*/  FSEL R182, R182, -INF , P4 ;  /* 0xff800000b6b67808 */ /* 0x020fe40002000000 */
[----:B------:R-:W-:Y:S02]  /*82a0*/  FMNMX.FTZ R169, R181, R170, !PT ;  /* 0x000000aab5a97209 */ /* 0x000fe40007810000 */
[----:B------:R-:W-:-:S02]  /*82b0*/  ISETP.GT.AND P3, PT, R168, 0x38, PT ;  /* 0x00000038a800780c */ /* 0x000fc40003f64270 */
[----:B------:R-:W-:Y:S02]  /*82c0*/  FSEL R183, R183, -INF , P2 ;  /* 0xff800000b7b77808 */ /* 0x000fe40001000000 */
[----:B------:R-:W-:Y:S02]  /*82d0*/  FMNMX.FTZ R170, R182, R169, !PT ;  /* 0x000000a9b6aa7209 */ /* 0x000fe40007810000 */
[----:B------:R-:W-:Y:S02]  /*82e0*/  FMNMX.FTZ R7, R201, R204, !PT ;  /* 0x000000ccc9077209 */ /* 0x000fe40007810000 */
[----:B------:R-:W-:Y:S02]  /*82f0*/  ISETP.GT.AND P2, PT, R168, 0x39, PT ;  /* 0x00000039a800780c */ /* 0x000fe40003f44270 */
[----:B-1----:R-:W-:Y:S01]  /*8300*/  FSEL R197, R197, -INF , P3 ;  /* 0xff800000c5c57808 */ /* 0x002fe20001800000 */
[----:B------:R-:W-:Y:S01]  /*8310*/  FMUL.FTZ R201, R7, UR10 ;  /* 0x0000000a07c97c20 */ /* 0x000fe20008410000 */
[----:B------:R-:W-:-:S02]  /*8320*/  FMNMX.FTZ R170, R183, R170, !PT ;  /* 0x000000aab7aa7209 */ /* 0x000fc40007810000 */
[----:B------:R-:W-:Y:S02]  /*8330*/  FSETP.NEU.FTZ.AND P5, PT, R7, -INF , PT ;  /* 0xff8000000700780b */ /* 0x000fe40003fbd000 */
[----:B--2---:R-:W-:Y:S02]  /*8340*/  FSEL R198, R198, -INF , P2 ;  /* 0xff800000c6c67808 */ /* 0x004fe40001000000 */
[----:B------:R-:W-:Y:S02]  /*8350*/  FMNMX.FTZ R169, R197, R170, !PT ;  /* 0x000000aac5a97209 */ /* 0x000fe40007810000 */
[----:B------:R-:W-:Y:S02]  /*8360*/  FSEL R201, R201, RZ, P5 ;  /* 0x000000ffc9c97208 */ /* 0x000fe40002800000 */
[----:B------:R-:W-:-:S03]  /*8370*/  FMNMX.FTZ R174, R198, R169, !PT ;  /* 0x000000a9c6ae7209 */ /* 0x000fc60007810000 */
        /* <DEDUP_REMOVED lines=15> */
[----:B------:R-:W-:Y:S01]  /*8470*/  FSEL R154, R7, RZ, P5 ;  /* 0x000000ff079a7208 */ /* 0x000fe20002800000 */
[----:B------:R-:W-:Y:S04]  /*8480*/  MUFU.EX2 R20, R20 ;  /* 0x0000001400147308 */ /* 0x000fe80000000800 */
[----:B------:R-:W-:-:S04]  /*8490*/  FADD.FTZ R154, -R154, R13 ;  /* 0x0000000d9a9a7221 */ /* 0x000fc80000010100 */
[----:B------:R-:W-:Y:S01]  /*84a0*/  FMUL.FTZ R154, R154, UR10 ;  /* 0x0000000a9a9a7c20 */ /* 0x000fe20008410000 */
[----:B------:R-:W-:Y:S01]  /*84b0*/  MUFU.EX2 R15, R15 ;  /* 0x0000000f000f7308 */ /* 0x000fe20000000800 */
[----:B-1----:R-:W-:Y:S01]  /*84c0*/  FMNMX.FTZ R157, R174, R157, !PT ;  /* 0x0000009dae9d7209 */ /* 0x002fe20007810000 */
[--C-:B------:R-:W-:Y:S01]  /*84d0*/  FFMA.FTZ R174, R160, UR10, -R201.reuse ;  /* 0x0000000aa0ae7c23 */ /* 0x100fe200080108c9 */
[----:B------:R-:W-:-:S03]  /*84e0*/  FFMA.FTZ R201, R152, UR10, -R201 ;  /* 0x0000000a98c97c23 */ /* 0x000fc600080108c9 */
        /* <DEDUP_REMOVED lines=13> */
[C---:B------:R-:W-:Y:S01]  /*85c0*/  FSETP.NEU.FTZ.AND P2, PT, R8.reuse, -INF , PT ;  /* 0xff8000000800780b */ /* 0x040fe20003f5d000 */
[----:B------:R-:W-:Y:S01]  /*85d0*/  FMUL.FTZ R153, R8, UR10 ;  /* 0x0000000a08997c20 */ /* 0x000fe20008410000 */
[-C--:B------:R-:W-:Y:S01]  /*85e0*/  FMUL.FTZ R37, R37, R211.reuse ;  /* 0x000000d325257220 */ /* 0x080fe20000410000 */
[-C--:B------:R-:W-:Y:S01]  /*85f0*/  FMUL.FTZ R40, R40, R211.reuse ;  /* 0x000000d328287220 */ /* 0x080fe20000410000 */
[----:B------:R-:W-:Y:S01]  /*8600*/  FSEL R156, R8, RZ, P2 ;  /* 0x000000ff089c7208 */ /* 0x000fe20001000000 */
[----:B------:R-:W-:Y:S01]  /*8610*/  FMUL.FTZ R41, R41, R211 ;  /* 0x000000d329297220 */ /* 0x000fe20000410000 */
[----:B------:R-:W-:Y:S01]  /*8620*/  FSEL R152, R153, RZ, P2 ;  /* 0x000000ff99987208 */ /* 0x000fe20001000000 */
[----:B------:R-:W-:Y:S01]  /*8630*/  IMAD.MOV R153, RZ, RZ, -R22 ;  /* 0x000000ffff997224 */ /* 0x000fe200078e0a16 */
[----:B------:R-:W-:Y:S01]  /*8640*/  MUFU.EX2 R170, R170 ;  /* 0x000000aa00aa7308 */ /* 0x000fe20000000800 */
[----:B------:R-:W-:Y:S01]  /*8650*/  FADD.FTZ R156, -R156, R11 ;  /* 0x0000000b9c9c7221 */ /* 0x000fe20000010100 */
[----:B------:R-:W-:-:S02]  /*8660*/  @!P1 VIADD R11, R10, 0x38840 ;  /* 0x000388400a0b9836 */ /* 0x000fc40000000000 */
[--C-:B------:R-:W-:Y:S01]  /*8670*/  FFMA.FTZ R203, R158, UR10, -R152.reuse ;  /* 0x0000000a9ecb7c23 */ /* 0x100fe20008010898 */
[----:B------:R-:W-:Y:S01]  /*8680*/  ISETP.NE.AND P2, PT, R18, R153, PT ;  /* 0x000000991200720c */ /* 0x000fe20003f45270 */
[----:B------:R-:W-:Y:S01]  /*8690*/  FMUL.FTZ R156, R156, UR10 ;  /* 0x0000000a9c9c7c20 */ /* 0x000fe20008410000 */
[--C-:B------:R-:W-:Y:S01]  /*86a0*/  FFMA.FTZ R202, R159, UR10, -R152.reuse ;  /* 0x0000000a9fca7c23 */ /* 0x100fe20008010898 */
[--C-:B------:R-:W-:Y:S01]  /*86b0*/  FFMA.FTZ R204, R155, UR10, -R152.reuse ;  /* 0x0000000a9bcc7c23 */ /* 0x100fe20008010898 */
[--C-:B------:R-:W-:Y:S01]  /*86c0*/  FFMA.FTZ R205, R162, UR10, -R152.reuse ;  /* 0x0000000aa2cd7c23 */ /* 0x100fe20008010898 */
[----:B------:R-:W1:Y:S01]  /*86d0*/  MUFU.EX2 R210, R156 ;  /* 0x0000009c00d27308 */ /* 0x000e620000000800 */
[--C-:B------:R-:W-:Y:S01]  /*86e0*/  FFMA.FTZ R206, R163, UR10, -R152.reuse ;  /* 0x0000000aa3ce7c23 */ /* 0x100fe20008010898 */
[--C-:B------:R-:W-:Y:S01]  /*86f0*/  FFMA.FTZ R207, R166, UR10, -R152.reuse ;  /* 0x0000000aa6cf7c23 */ /* 0x100fe20008010898 */
[--C-:B------:R-:W-:Y:S01]  /*8700*/  FFMA.FTZ R208, R167, UR10, -R152.reuse ;  /* 0x0000000aa7d07c23 */ /* 0x100fe20008010898 */
[--C-:B------:R-:W-:Y:S01]  /*8710*/  FFMA.FTZ R177, R177, UR10, -R152.reuse ;  /* 0x0000000ab1b17c23 */ /* 0x100fe20008010898 */
[--C-:B------:R-:W-:Y:S01]  /*8720*/  FFMA.FTZ R178, R178, UR10, -R152.reuse ;  /* 0x0000000ab2b27c23 */ /* 0x100fe20008010898 */
[--C-:B------:R-:W-:Y:S01]  /*8730*/  FFMA.FTZ R179, R179, UR10, -R152.reuse ;  /* 0x0000000ab3b37c23 */ /* 0x100fe20008010898 */
[--C-:B------:R-:W-:Y:S01]  /*8740*/  FFMA.FTZ R180, R180, UR10, -R152.reuse ;  /* 0x0000000ab4b47c23 */ /* 0x100fe20008010898 */
[----:B------:R-:W-:Y:S01]  /*8750*/  @!P2 IMAD R153, R14, 0x40, R17 ;  /* 0x000000400e99a824 */ /* 0x000fe200078e0211 */
[----:B------:R-:W-:Y:S01]  /*8760*/  @!P1 PRMT R14, RZ, 0x654, R11 ;  /* 0x00000654ff0e9816 */ /* 0x000fe2000000000b */
[--C-:B------:R-:W-:Y:S01]  /*8770*/  FFMA.FTZ R181, R181, UR10, -R152.reuse ;  /* 0x0000000ab5b57c23 */ /* 0x100fe20008010898 */
[--C-:B------:R-:W-:Y:S01]  /*8780*/  FFMA.FTZ R182, R182, UR10, -R152.reuse ;  /* 0x0000000ab6b67c23 */ /* 0x100fe20008010898 */
[--C-:B------:R-:W-:Y:S01]  /*8790*/  FFMA.FTZ R183, R183, UR10, -R152.reuse ;  /* 0x0000000ab7b77c23 */ /* 0x100fe20008010898 */
[----:B------:R-:W-:Y:S01]  /*87a0*/  @!P2 LEA R160, R153, UR37, 0x2 ;  /* 0x0000002599a0ac11 */ /* 0x000fe2000f8e10ff */
[----:B------:R2:W-:Y:S01]  /*87b0*/  @!P1 SYNCS.ARRIVE.TRANS64.RED.A1T0 RZ, [R14+URZ], RZ ;  /* 0x000000ff0eff99a7 */ /* 0x0005e2000810043f */
[--C-:B------:R-:W-:Y:S01]  /*87c0*/  FFMA.FTZ R197, R197, UR10, -R152.reuse ;  /* 0x0000000ac5c57c23 */ /* 0x100fe20008010898 */
[----:B------:R-:W-:Y:S01]  /*87d0*/  FFMA.FTZ R198, R198, UR10, -R152 ;  /* 0x0000000ac6c67c23 */ /* 0x000fe20008010898 */
[----:B------:R-:W-:Y:S01]  /*87e0*/  MUFU.EX2 R203, R203 ;  /* 0x000000cb00cb7308 */ /* 0x000fe20000000800 */
[----:B------:R-:W-:Y:S01]  /*87f0*/  @!P2 STS [R160+0x38400], R211 ;  /* 0x038400d3a000a388 */ /* 0x000fe20000000800 */
[----:B------:R-:W-:Y:S01]  /*8800*/  F2FP.BF16.F32.PACK_AB R152, R15, R20 ;  /* 0x000000140f98723e */ /* 0x000fe200000010ff */
[-C--:B-1----:R-:W-:Y:S01]  /*8810*/  FMUL.FTZ R26, R26, R210.reuse ;  /* 0x000000d21a1a7220 */ /* 0x082fe20000410000 */
[----:B------:R-:W-:Y:S01]  /*8820*/  F2FP.BF16.F32.PACK_AB R154, R168, R21 ;  /* 0x00000015a89a723e */ /* 0x000fe200000010ff */
[----:B------:R1:W-:Y:S01]  /*8830*/  @!P2 STS [R160+0x38420], R210 ;  /* 0x038420d2a000a388 */ /* 0x0003e20000000800 */
[----:B------:R-:W-:Y:S01]  /*8840*/  F2FP.BF16.F32.PACK_AB R156, R170, R169 ;  /* 0x000000a9aa9c723e */ /* 0x000fe200000010ff */
        /* <DEDUP_REMOVED lines=17> */
[----:B------:R-:W4:Y:S01]  /*8960*/  MUFU.EX2 R205, R205 ;  /* 0x000000cd00cd7308 */ /* 0x000f220000000800 */
[----:B---3--:R-:W-:Y:S01]  /*8970*/  F2FP.BF16.F32.PACK_AB R153, R202, R203 ;  /* 0x000000cbca99723e */ /* 0x008fe200000010ff */
        /* <DEDUP_REMOVED lines=15> */
[----:B----4-:R-:W-:Y:S01]  /*8a70*/  F2FP.BF16.F32.PACK_AB R155, R205, R204 ;  /* 0x000000cccd9b723e */ /* 0x010fe200000010ff */
        /* <DEDUP_REMOVED lines=107> */
[-C--:B------:R-:W-:Y:S01]  /*9130*/  FMUL.FTZ R150, R150, R210.reuse ;  /* 0x000000d296967220 */ /* 0x080fe20000410000 */
[----:B------:R-:W-:Y:S01]  /*9140*/  FMUL.FTZ R151, R151, R210 ;  /* 0x000000d297977220 */ /* 0x000fe20000410000 */
[----:B------:R1:W-:Y:S01]  /*9150*/  STSM.16.M88.4 [R23+0x36400], R152 ;  /* 0x0364009817007844 */ /* 0x0003e20000000200 */
[----:B------:R-:W-:Y:S01]  /*9160*/  MUFU.EX2 R196, R196 ;  /* 0x000000c400c47308 */ /* 0x000fe20000000800 */
[----:B---3--:R-:W-:Y:S01]  /*9170*/  F2FP.BF16.F32.PACK_AB R163, R181, R180 ;  /* 0x000000b4b5a3723e */ /* 0x008fe200000010ff */
[----:B------:R-:W-:Y:S01]  /*9180*/  FFMA.FTZ R203, R210, R6, R203 ;  /* 0x00000006d2cb7223 */ /* 0x000fe200000100cb */
[----:B------:R1:W-:Y:S01]  /*9190*/  STSM.16.M88.4 [R186], R156 ;  /* 0x0000009cba007844 */ /* 0x0003e20000000200 */
[----:B------:R-:W-:Y:S01]  /*91a0*/  FFMA.FTZ R20, R211, R5, R20 ;  /* 0x00000005d3147223 */ /* 0x000fe20000010014 */
[----:B------:R-:W-:Y:S01]  /*91b0*/  ISETP.GT.AND P2, PT, R12, R9, PT ;  /* 0x000000090c00720c */ /* 0x000fe20003f44270 */
[----:B------:R-:W-:Y:S01]  /*91c0*/  FADD.FTZ R203, R202, R203 ;  /* 0x000000cbcacb7221 */ /* 0x000fe20000010000 */
[----:B------:R1:W-:Y:S01]  /*91d0*/  STSM.16.M88.4 [R184], R160 ;  /* 0x000000a0b8007844 */ /* 0x0003e20000000200 */
[----:B------:R-:W3:Y:S01]  /*91e0*/  MUFU.EX2 R199, R199 ;  /* 0x000000c700c77308 */ /* 0x000ee20000000800 */
[----:B------:R-:W-:Y:S01]  /*91f0*/  FADD.FTZ R20, R15, R20 ;  /* 0x000000140f147221 */ /* 0x000fe20000010000 */
[----:B------:R-:W-:Y:S01]  /*9200*/  FADD.FTZ R204, R204, R203 ;  /* 0x000000cbcccc7221 */ /* 0x000fe20000010000 */
[----:B------:R-:W-:-:S02]  /*9210*/  @!P1 IADD3 R10, R10, 0x38860, RZ ;  /* 0x000388600a0a9810 */ /* 0x000fc40007ffe0ff */
[----:B------:R-:W-:Y:S01]  /*9220*/  FADD.FTZ R21, R21, R20 ;  /* 0x0000001415157221 */ /* 0x000fe20000010000 */
[----:B------:R-:W-:Y:S01]  /*9230*/  FADD.FTZ R205, R205, R204 ;  /* 0x000000cccdcd7221 */ /* 0x000fe20000010000 */
[----:B------:R-:W-:Y:S01]  /*9240*/  @!P1 PRMT R10, RZ, 0x654, R10 ;  /* 0x00000654ff0a9816 */ /* 0x000fe2000000000a */
[----:B------:R-:W-:Y:S01]  /*9250*/  MUFU.EX2 R200, R200 ;  /* 0x000000c800c87308 */ /* 0x000fe20000000800 */
[----:B------:R-:W-:Y:S01]  /*9260*/  FADD.FTZ R168, R168, R21 ;  /* 0x00000015a8a87221 */ /* 0x000fe20000010000 */
[----:B------:R-:W-:-:S03]  /*9270*/  FADD.FTZ R206, R206, R205 ;  /* 0x000000cdcece7221 */ /* 0x000fc60000010000 */
[----:B------:R-:W-:Y:S01]  /*9280*/  FADD.FTZ R169, R169, R168 ;  /* 0x000000a8a9a97221 */ /* 0x000fe20000010000 */
[----:B------:R-:W-:Y:S02]  /*9290*/  FADD.FTZ R207, R207, R206 ;  /* 0x000000cecfcf7221 */ /* 0x000fe40000010000 */
[----:B------:R-:W4:Y:S01]  /*92a0*/  MUFU.EX2 R201, R201 ;  /* 0x000000c900c97308 */ /* 0x000f220000000800 */
[----:B---3--:R-:W-:Y:S01]  /*92b0*/  F2FP.BF16.F32.PACK_AB R164, R199, R196 ;  /* 0x000000c4c7a4723e */ /* 0x008fe200000010ff */
[----:B------:R-:W-:Y:S01]  /*92c0*/  FADD.FTZ R170, R170, R169 ;  /* 0x000000a9aaaa7221 */ /* 0x000fe20000010000 */
[----:B------:R-:W-:-:S03]  /*92d0*/  FADD.FTZ R208, R208, R207 ;  /* 0x000000cfd0d07221 */ /* 0x000fc60000010000 */
[----:B------:R-:W-:Y:S01]  /*92e0*/  FADD.FTZ R171, R171, R170 ;  /* 0x000000aaabab7221 */ /* 0x000fe20000010000 */
[----:B------:R-:W-:Y:S01]  /*92f0*/  FADD.FTZ R177, R177, R208 ;  /* 0x000000d0b1b17221 */ /* 0x000fe20000010000 */
[----:B------:R3:W5:Y:S02]  /*9300*/  MUFU.EX2 R182, R183 ;  /* 0x000000b700b67308 */ /* 0x0007640000000800 */
[----:B------:R-:W-:Y:S01]  /*9310*/  FADD.FTZ R172, R172, R171 ;  /* 0x000000abacac7221 */ /* 0x000fe20000010000 */
[----:B------:R-:W-:-:S03]  /*9320*/  FADD.FTZ R178, R178, R177 ;  /* 0x000000b1b2b27221 */ /* 0x000fc60000010000 */
[----:B------:R-:W-:Y:S01]  /*9330*/  FADD.FTZ R173, R173, R172 ;  /* 0x000000acadad7221 */ /* 0x000fe20000010000 */
[----:B------:R-:W-:Y:S01]  /*9340*/  FADD.FTZ R179, R179, R178 ;  /* 0x000000b2b3b37221 */ /* 0x000fe20000010000 */
[----:B------:R-:W-:Y:S01]  /*9350*/  MUFU.EX2 R11, R197 ;  /* 0x000000c5000b7308 */ /* 0x000fe20000000800 */
[----:B----4-:R-:W-:Y:S01]  /*9360*/  F2FP.BF16.F32.PACK_AB R166, R201, R200 ;  /* 0x000000c8c9a6723e */ /* 0x010fe200000010ff */
[----:B------:R-:W-:Y:S01]  /*9370*/  FADD.FTZ R174, R174, R173 ;  /* 0x000000adaeae7221 */ /* 0x000fe20000010000 */
[----:B---3--:R-:W-:Y:S01]  /*9380*/  IADD3 R183, R209, 0x80, RZ ;  /* 0x00000080d1b77810 */ /* 0x008fe20007ffe0ff */
[----:B------:R-:W-:Y:S02]  /*9390*/  FADD.FTZ R180, R180, R179 ;  /* 0x000000b3b4b47221 */ /* 0x000fe40000010000 */
[----:B------:R-:W-:Y:S02]  /*93a0*/  FADD.FTZ R175, R175, R174 ;  /* 0x000000aeafaf7221 */ /* 0x000fe40000010000 */
[----:B--2---:R-:W2:Y:S01]  /*93b0*/  MUFU.EX2 R14, R198 ;  /* 0x000000c6000e7308 */ /* 0x004ea20000000800 */
[----:B-----5:R-:W-:Y:S01]  /*93c0*/  F2FP.BF16.F32.PACK_AB R165, R182, R13 ;  /* 0x0000000db6a5723e */ /* 0x020fe200000010ff */
[----:B------:R-:W-:Y:S01]  /*93d0*/  FADD.FTZ R180, R181, R180 ;  /* 0x000000b4b5b47221 */ /* 0x000fe20000010000 */
[----:B------:R-:W-:-:S03]  /*93e0*/  FADD.FTZ R175, R176, R175 ;  /* 0x000000afb0af7221 */ /* 0x000fc60000010000 */
[----:B------:R-:W-:Y:S01]  /*93f0*/  FADD.FTZ R13, R13, R180 ;  /* 0x000000b40d0d7221 */ /* 0x000fe20000010000 */
[----:B------:R-:W-:-:S03]  /*9400*/  FADD.FTZ R196, R196, R175 ;  /* 0x000000afc4c47221 */ /* 0x000fc60000010000 */
[----:B------:R-:W-:Y:S01]  /*9410*/  FADD.FTZ R182, R182, R13 ;  /* 0x0000000db6b67221 */ /* 0x000fe20000010000 */
[----:B------:R-:W-:Y:S01]  /*9420*/  FADD.FTZ R199, R199, R196 ;  /* 0x000000c4c7c77221 */ /* 0x000fe20000010000 */
[----:B------:R-:W-:-:S03]  /*9430*/  IMAD.MOV.U32 R13, RZ, RZ, R7 ;  /* 0x000000ffff0d7224 */ /* 0x000fc600078e0007 */
[----:B------:R-:W-:Y:S01]  /*9440*/  FADD.FTZ R200, R200, R199 ;  /* 0x000000c7c8c87221 */ /* 0x000fe20000010000 */
[C---:B--2---:R-:W-:Y:S01]  /*9450*/  F2FP.BF16.F32.PACK_AB R167, R14.reuse, R11 ;  /* 0x0000000b0ea7723e */ /* 0x044fe200000010ff */
[----:B------:R-:W-:Y:S02]  /*9460*/  FADD.FTZ R11, R11, R182 ;  /* 0x000000b60b0b7221 */ /* 0x000fe40000010000 */
[----:B------:R-:W-:Y:S02]  /*9470*/  FADD.FTZ R5, R201, R200 ;  /* 0x000000c8c9057221 */ /* 0x000fe40000010000 */
[----:B------:R1:W-:Y:S01]  /*9480*/  STSM.16.M88.4 [R185], R164 ;  /* 0x000000a4b9007844 */ /* 0x0003e20000000200 */
[----:B------:R-:W-:Y:S01]  /*9490*/  WARPGROUP.ARRIVE ;  /* 0x00000000000079c5 */ /* 0x000fe20000000000 */
[----:B------:R-:W-:Y:S01]  /*94a0*/  FADD.FTZ R6, R14, R11 ;  /* 0x0000000b0e067221 */ /* 0x000fe20000010000 */
[----:B------:R-:W-:Y:S01]  /*94b0*/  MOV R14, R2 ;  /* 0x00000002000e7202 */ /* 0x000fe20000000f00 */
[----:B------:R-:W-:-:S03]  /*94c0*/  IMAD.MOV.U32 R11, RZ, RZ, R8 ;  /* 0x000000ffff0b7224 */ /* 0x000fc600078e0008 */
[----:B------:R-:W-:Y:S01]  /*94d0*/  HGMMA.64x256x16.F32.BF16 R24, R152, gdesc[UR12].tnspB, R24, gsb0 ;  /* 0x43e0000c98187df0 */ /* 0x000fe20008001818 */
        /* <DEDUP_REMOVED lines=33> */
[----:B------:R-:W-:-:S07]  /*96f0*/  MOV R12, R10 ;  /* 0x0000000a000c7202 */ /* 0x000fce0000000f00 */
.L_x_5951:
[----:B------:R-:W-:-:S13]  /*9700*/  ISETP.GE.AND P2, PT, R12, RZ, PT ;  /* 0x000000ff0c00720c */ /* 0x000fda0003f46270 */
[----:B------:R-:W-:Y:S05]  /*9710*/  @!P2 BRA `(.L_x_5961) ;  /* 0x000000300048a947 */ /* 0x000fea0003800000 */
[----:B------:R-:W-:Y:S01]  /*9720*/  IMAD.MOV.U32 R11, RZ, RZ, R8 ;  /* 0x000000ffff0b7224 */ /* 0x000fe200078e0008 */
[----:B------:R-:W-:Y:S01]  /*9730*/  MOV R10, R2 ;  /* 0x00000002000a7202 */ /* 0x000fe20000000f00 */
[----:B------:R-:W-:Y:S01]  /*9740*/  IMAD.MOV.U32 R196, RZ, RZ, R7 ;  /* 0x000000ffffc47224 */ /* 0x000fe200078e0007 */
[----:B------:R-:W-:Y:S01]  /*9750*/  ULDC UR5, c[0x0][0xad0] ;  /* 0x0002b40000057ab9 */ /* 0x000fe20000000800 */
[----:B------:R-:W-:-:S05]  /*9760*/  ULDC UR4, c[0x0][0xa80] ;  /* 0x0002a00000047ab9 */ /* 0x000fca0000000800 */
.L_x_5970:
[----:B------:R-:W-:-:S05]  /*9770*/  VIADD R2, R10, 0x1 ;  /* 0x000000010a027836 */ /* 0x000fca0000000000 */
[----:B------:R-:W-:-:S04]  /*9780*/  ISETP.NE.AND P2, PT, R2, 0x2, PT ;  /* 0x000000020200780c */ /* 0x000fc80003f45270 */
[----:B------:R-:W-:Y:S02]  /*9790*/  SEL R7, RZ, 0x1, P2 ;  /* 0x00000001ff077807 */ /* 0x000fe40001000000 */
[----:B------:R-:W-:Y:S02]  /*97a0*/  SEL R2, R2, RZ, P2 ;  /* 0x000000ff02027207 */ /* 0x000fe40001000000 */
[----:B------:R-:W-:Y:S01]  /*97b0*/  LOP3.LUT R16, R16, R7, RZ, 0x3c, !PT ;  /* 0x0000000710107212 */ /* 0x000fe200078e3cff */
[----:B------:R-:W-:Y:S06]  /*97c0*/  @!P0 BRA `(.L_x_5962) ;  /* 0x0000000000048947 */ /* 0x000fec0003800000 */
[----:B------:R-:W-:Y:S01]  /*97d0*/  BPT.TRAP 0x1 ;  /* 0x000000040000795c */ /* 0x000fe20000300000 */
.L_x_5962:
[----:B------:R-:W-:Y:S02]  /*97e0*/  LEA R9, R2, UR37, 0x3 ;  /* 0x0000002502097c11 */ /* 0x000fe4000f8e18ff */
[----:B------:R-:W-:-:S04]  /*97f0*/  SHF.L.U32 R8, R16, 0x1f, RZ ;  /* 0x0000001f10087819 */ /* 0x000fc800000006ff */
[----:B------:R1:W2:Y:S01]  /*9800*/  SYNCS.PHASECHK.TRANS64.TRYWAIT P2, [R9+URZ+0x38830], R8 ;  /* 0x03883008090075a7 */ /* 0x0002a2000804017f */
[----:B------:R-:W-:Y:S05]  /*9810*/  @!P0 BRA `(.L_x_5963) ;  /* 0x0000000000048947 */ /* 0x000fea0003800000 */
[----:B------:R-:W-:Y:S01]  /*9820*/  BPT.TRAP 0x1 ;  /* 0x000000040000795c */ /* 0x000fe20000300000 */
.L_x_5963:
[----:B------:R-:W-:Y:S01]  /*9830*/  IMAD R7, R2, 0x200, R0 ;  /* 0x0000020002077824 */ /* 0x000fe200078e0200 */
[----:B--2---:R-:W-:Y:S06]  /*9840*/  @P2 BRA `(.L_x_5964) ;  /* 0x0000000000082947 */ /* 0x004fec0003800000 */
[----:B------:R-:W2:Y:S02]  /*9850*/  SYNCS.PHASECHK.TRANS64.TRYWAIT P2, [R9+URZ+0x38830], R8 ;  /* 0x03883008090075a7 */ /* 0x000ea4000804017f */
[----:B--2---:R-:W-:Y:S05]  /*9860*/  @!P2 BRA `(.L_x_5965) ;  /* 0x0000008800e4a947 */ /* 0x004fea0003800000 */
.L_x_5964:
        /* <DEDUP_REMOVED lines=22> */
.L_x_5966:
[----:B------:R3:W4:Y:S01]  /*99d0*/  SYNCS.PHASECHK.TRANS64.TRYWAIT P2, [R9+URZ+0x38850], R8 ;  /* 0x03885008090075a7 */ /* 0x000722000804017f */
[----:B------:R-:W-:Y:S05]  /*99e0*/  @!P0 BRA `(.L_x_5967) ;  /* 0x0000000000048947 */ /* 0x000fea0003800000 */
[----:B------:R-:W-:Y:S01]  /*99f0*/  BPT.TRAP 0x1 ;  /* 0x000000040000795c */ /* 0x000fe20000300000 */
.L_x_5967:
[----:B----4-:R-:W-:Y:S05]  /*9a00*/  @P2 BRA `(.L_x_5968) ;  /* 0x0000000000082947 */ /* 0x010fea0003800000 */
[----:B------:R-:W4:Y:S02]  /*9a10*/  SYNCS.PHASECHK.TRANS64.TRYWAIT P2, [R9+URZ+0x38850], R8 ;  /* 0x03885008090075a7 */ /* 0x000f24000804017f */
[----:B----4-:R-:W-:Y:S05]  /*9a20*/  @!P2 BRA `(.L_x_5969) ;  /* 0x000000880088a947 */ /* 0x010fea0003800000 */
.L_x_5968:
[----:B------:R-:W-:Y:S01]  /*9a30*/  LEA R7, R2, R3, 0xc ;  /* 0x0000000302077211 */ /* 0x000fe200078e60ff */
[----:B------:R-:W-:Y:S01]  /*9a40*/  WARPGROUP.ARRIVE ;  /* 0x00000000000079c5 */ /* 0x000fe20000000000 */
[----:B------:R-:W-:Y:S01]  /*9a50*/  UMOV UR11, 0x40000040 ;  /* 0x40000040000b7882 */ /* 0x000fe20000000000 */
[----:B------:R-:W-:Y:S01]  /*9a60*/  VIADD R13, R4, 0x2 ;  /* 0x00000002040d7836 */ /* 0x000fe20000000000 */
[C---:B------:R-:W-:Y:S01]  /*9a70*/  R2UR UR10, R7.reuse ;  /* 0x00000000070a72ca */ /* 0x040fe200000e0000 */
[----:B-1234-:R-:W-:Y:S01]  /*9a80*/  VIADD R8, R7, 0x2 ;  /* 0x0000000207087836 */ /* 0x01efe20000000000 */
[----:B------:R-:W-:Y:S01]  /*9a90*/  UMOV UR29, 0x40000040 ;  /* 0x40000040001d7882 */ /* 0x000fe20000000000 */
[----:B------:R-:W-:Y:S01]  /*9aa0*/  UMOV UR31, 0x40000040 ;  /* 0x40000040001f7882 */ /* 0x000fe20000000000 */
[----:B------:R-:W-:Y:S01]  /*9ab0*/  R2UR UR28, R13 ;  /* 0x000000000d1c72ca */ /* 0x000fe200000e0000 */
[----:B------:R-:W1:Y:S01]  /*9ac0*/  S2R R14, SR_TID.X ;  /* 0x00000000000e7919 */ /* 0x000e620000002100 */
[----:B------:R-:W-:Y:S01]  /*9ad0*/  R2UR UR30, R8 ;  /* 0x00000000081e72ca */ /* 0x000fe200000e0000 */
[C---:B------:R-:W-:Y:S01]  /*9ae0*/  VIADD R8, R7.reuse, 0x4 ;  /* 0x0000000407087836 */ /* 0x040fe20000000000 */
[C---:B------:R-:W-:Y:S01]  /*9af0*/  IADD3 R13, R4.reuse, 0x4, RZ ;  /* 0x00000004040d7810 */ /* 0x040fe20007ffe0ff */
[----:B------:R-:W-:Y:S01]  /*9b00*/  VIADD R21, R4, 0x800 ;  /* 0x0000080004157836 */ /* 0x000fe20000000000 */
[----:B------:R-:W-:Y:S01]  /*9b10*/  UMOV UR7, 0x40000040 ;  /* 0x4000004000077882 */ /* 0x000fe20000000000 */
[----:B------:R-:W-:-:S02]  /*9b20*/  VIADD R15, R7, 0x800 ;  /* 0x00000800070f7836 */ /* 0x000fc40000000000 */
[----:B------:R-:W-:Y:S01]  /*9b30*/  HGMMA.64x64x16.F32.BF16 R152, gdesc[UR8], R152, gsb0 ;  /* 0x00e00000089879f0 */ /* 0x000fe20008001898 */
[----:B------:R-:W-:Y:S01]  /*9b40*/  UMOV UR10, UR4 ;  /* 0x00000004000a7c82 */ /* 0x000fe20008000000 */
[----:B------:R-:W-:-:S05]  /*9b50*/  IMAD R209, R2, 0x1000, R19 ;  /* 0x0000100002d17824 */ /* 0x000fca00078e0213 */
[----:B------:R-:W-:Y:S02]  /*9b60*/  R2UR UR6, R209 ;  /* 0x00000000d10672ca */ /* 0x000fe400000e0000 */
        /* <DEDUP_REMOVED lines=262> */
[----:B------:R-:W-:-:S03]  /*abd0*/  IADD3 R15, R7, 0xe00, RZ ;  /* 0x00000e00070f7810 */ /* 0x000fc60007ffe0ff */
        /* <DEDUP_REMOVED lines=105> */
[----:B--2---:R-:W-:Y:S01]  /*b270*/  FMNMX.FTZ R7, R177, R162, !PT ;  /* 0x000000a2b1077209 */ /* 0x004fe20007810000 */
[----:B------:R-:W-:Y:S01]  /*b280*/  FMUL.FTZ R162, R166, UR5 ;  /* 0x00000005a6a27c20 */ /* 0x000fe20008410000 */
[----:B------:R-:W-:-:S05]  /*b290*/  FMUL.FTZ R166, R170, UR5 ;  /* 0x00000005aaa67c20 */ /* 0x000fca0008410000 */
        /* <DEDUP_REMOVED lines=23> */
[----:B------:R-:W-:Y:S01]  /*b410*/  FADD.FTZ R170, -R7, R196 ;  /* 0x000000c407aa7221 */ /* 0x000fe20000010100 */
[----:B----4-:R-:W-:Y:S01]  /*b420*/  FMNMX.FTZ R169, R163, R168, !PT ;  /* 0x000000a8a3a97209 */ /* 0x010fe20007810000 */
[----:B------:R-:W-:Y:S02]  /*b430*/  FMUL.FTZ R204, R7, UR10 ;  /* 0x0000000a07cc7c20 */ /* 0x000fe40008410000 */
[----:B------:R-:W-:Y:S02]  /*b440*/  FMUL.FTZ R171, R170, UR10 ;  /* 0x0000000aaaab7c20 */ /* 0x000fe40008410000 */
        /* <DEDUP_REMOVED lines=22> */
[----:B--2---:R-:W-:Y:S01]  /*b5b0*/  FMNMX.FTZ R8, R200, R169, !PT ;  /* 0x000000a9c8087209 */ /* 0x004fe20007810000 */
[----:B------:R-:W-:Y:S01]  /*b5c0*/  FFMA.FTZ R169, R152, UR10, -R204 ;  /* 0x0000000a98a97c23 */ /* 0x000fe200080108cc */
[C---:B------:R-:W-:Y:S02]  /*b5d0*/  @!P1 VIADD R152, R9.reuse, 0x38840 ;  /* 0x0003884009989836 */ /* 0x040fe40000000000 */
[----:B------:R-:W-:-:S03]  /*b5e0*/  @!P1 VIADD R9, R9, 0x38860 ;  /* 0x0003886009099836 */ /* 0x000fc60000000000 */
[----:B------:R-:W2:Y:S01]  /*b5f0*/  MUFU.TANH R183, R183 ;  /* 0x000000b700b77308 */ /* 0x000ea20000002400 */
[----:B------:R-:W-:Y:S02]  /*b600*/  @!P1 PRMT R152, RZ, 0x654, R152 ;  /* 0x00000654ff989816 */ /* 0x000fe40000000098 */
[----:B------:R-:W-:Y:S02]  /*b610*/  @!P1 PRMT R9, RZ, 0x654, R9 ;  /* 0x00000654ff099816 */ /* 0x000fe40000000009 */
[----:B------:R4:W-:Y:S03]  /*b620*/  @!P1 SYNCS.ARRIVE.TRANS64.RED.A1T0 RZ, [R152+URZ], RZ ;  /* 0x000000ff98ff99a7 */ /* 0x0009e6000810043f */
[----:B------:R3:W5:Y:S08]  /*b630*/  MUFU.EX2 R168, R171 ;  /* 0x000000ab00a87308 */ /* 0x0007700000000800 */
[----:B------:R4:W-:Y:S01]  /*b640*/  MUFU.EX2 R170, R173 ;  /* 0x000000ad00aa7308 */ /* 0x0009e20000000800 */
[----:B---3--:R-:W-:-:S04]  /*b650*/  FMNMX.FTZ R171, R179, R8, !PT ;  /* 0x00000008b3ab7209 */ /* 0x008fc80007810000 */
[----:B-1----:R-:W-:Y:S01]  /*b660*/  FMNMX.FTZ R8, R182, R171, !PT ;  /* 0x000000abb6087209 */ /* 0x002fe20007810000 */
[--C-:B------:R-:W-:Y:S02]  /*b670*/  FFMA.FTZ R171, R154, UR10, -R204.reuse ;  /* 0x0000000a9aab7c23 */ /* 0x100fe400080108cc */
[----:B------:R-:W1:Y:S01]  /*b680*/  MUFU.EX2 R21, R21 ;  /* 0x0000001500157308 */ /* 0x000e620000000800 */
[----:B--2---:R-:W-:Y:S01]  /*b690*/  FMNMX.FTZ R8, R183, R8, !PT ;  /* 0x00000008b7087209 */ /* 0x004fe20007810000 */
[----:B----4-:R-:W-:Y:S01]  /*b6a0*/  FFMA.FTZ R173, R156, UR10, -R204 ;  /* 0x0000000a9cad7c23 */ /* 0x010fe200080108cc */
[-C--:B-----5:R-:W-:Y:S01]  /*b6b0*/  FMUL.FTZ R24, R24, R168.reuse ;  /* 0x000000a818187220 */ /* 0x0a0fe20000410000 */
[-C--:B------:R-:W-:Y:S01]  /*b6c0*/  FMUL.FTZ R25, R25, R168.reuse ;  /* 0x000000a819197220 */ /* 0x080fe20000410000 */
[-C--:B------:R-:W-:Y:S01]  /*b6d0*/  FMUL.FTZ R28, R28, R168.reuse ;  /* 0x000000a81c1c7220 */ /* 0x080fe20000410000 */
[----:B------:R-:W2:Y:S01]  /*b6e0*/  SHFL.BFLY PT, R153, R8, 0x2, 0x1f ;  /* 0x0c401f0008997f89 */ /* 0x000ea200000e0000 */
        /* <DEDUP_REMOVED lines=25> */
[----:B------:R-:W1:Y:S01]  /*b880*/  MUFU.EX2 R174, R174 ;  /* 0x000000ae00ae7308 */ /* 0x000e620000000800 */
[-C--:B------:R-:W-:Y:S01]  /*b890*/  FMUL.FTZ R69, R69, R168.reuse ;  /* 0x000000a845457220 */ /* 0x080fe20000410000 */
[-C--:B------:R-:W-:Y:S01]  /*b8a0*/  FMUL.FTZ R72, R72, R168.reuse ;  /* 0x000000a848487220 */ /* 0x080fe20000410000 */
[----:B------:R-:W2:Y:S01]  /*b8b0*/  SHFL.BFLY PT, R8, R153, 0x1, 0x1f ;  /* 0x0c201f0099087f89 */ /* 0x000ea200000e0000 */
        /* <DEDUP_REMOVED lines=23> */
[----:B--2---:R-:W-:Y:S01]  /*ba30*/  FMNMX.FTZ R8, R153, R8, !PT ;  /* 0x0000000899087209 */ /* 0x004fe20007810000 */
[-C--:B------:R-:W-:Y:S01]  /*ba40*/  FMUL.FTZ R112, R112, R168.reuse ;  /* 0x000000a870707220 */ /* 0x080fe20000410000 */
[----:B------:R-:W-:Y:S01]  /*ba50*/  IADD3 R153, -R22, RZ, RZ ;  /* 0x000000ff16997210 */ /* 0x000fe20007ffe1ff */
[-C--:B------:R-:W-:Y:S01]  /*ba60*/  FMUL.FTZ R113, R113, R168.reuse ;  /* 0x000000a871717220 */ /* 0x080fe20000410000 */
[-C--:B------:R-:W-:Y:S01]  /*ba70*/  FMUL.FTZ R116, R116, R168.reuse ;  /* 0x000000a874747220 */ /* 0x080fe20000410000 */
[----:B------:R-:W-:Y:S01]  /*ba80*/  FADD.FTZ R11, -R8, R11 ;  /* 0x0000000b080b7221 */ /* 0x000fe20000010100 */
[----:B------:R-:W-:Y:S01]  /*ba90*/  ISETP.NE.AND P2, PT, R18, R153, PT ;  /* 0x000000991200720c */ /* 0x000fe20003f45270 */
[----:B------:R-:W-:Y:S01]  /*baa0*/  FMUL.FTZ R154, R8, UR10 ;  /* 0x0000000a089a7c20 */ /* 0x000fe20008410000 */
[----:B------:R-:W-:Y:S01]  /*bab0*/  MUFU.EX2 R178, R178 ;  /* 0x000000b200b27308 */ /* 0x000fe20000000800 */
[----:B------:R-:W-:Y:S01]  /*bac0*/  FMUL.FTZ R11, R11, UR10 ;  /* 0x0000000a0b0b7c20 */ /* 0x000fe20008410000 */
[----:B------:R-:W-:Y:S01]  /*bad0*/  FMUL.FTZ R117, R117, R168 ;  /* 0x000000a875757220 */ /* 0x000fe20000410000 */
        /* <DEDUP_REMOVED lines=8> */
[----:B------:R-:W-:Y:S01]  /*bb60*/  @!P2 LEA R10, R10, R17, 0x6 ;  /* 0x000000110a0aa211 */ /* 0x000fe200078e30ff */
        /* <DEDUP_REMOVED lines=9> */
[----:B------:R-:W-:Y:S01]  /*bc00*/  @!P2 STS [R153+0x38400], R168 ;  /* 0x038400a89900a388 */ /* 0x000fe20000000800 */
[----:B------:R-:W-:Y:S01]  /*bc10*/  FFMA.FTZ R182, R182, UR10, -R154 ;  /* 0x0000000ab6b67c23 */ /* 0x000fe2000801089a */
[----:B------:R-:W-:Y:S01]  /*bc20*/  MUFU.EX2 R14, R14 ;  /* 0x0000000e000e7308 */ /* 0x000fe20000000800 */
[----:B------:R-:W-:Y:S01]  /*bc30*/  F2FP.BF16.F32.PACK_AB R154, R172, R169 ;  /* 0x000000a9ac9a723e */ /* 0x000fe200000010ff */
[----:B-1----:R1:W-:Y:S01]  /*bc40*/  @!P2 STS [R153+0x38420], R11 ;  /* 0x0384200b9900a388 */ /* 0x0023e20000000800 */
[----:B------:R-:W-:Y:S01]  /*bc50*/  F2FP.BF16.F32.PACK_AB R158, R176, R173 ;  /* 0x000000adb09e723e */ /* 0x000fe200000010ff */
[----:B------:R-:W-:Y:S01]  /*bc60*/  FMUL.FTZ R26, R26, R11 ;  /* 0x0000000b1a1a7220 */ /* 0x000fe20000410000 */
[----:B------:R-:W-:Y:S01]  /*bc70*/  F2FP.BF16.F32.PACK_AB R160, R178, R175 ;  /* 0x000000afb2a0723e */ /* 0x000fe200000010ff */
        /* <DEDUP_REMOVED lines=98> */
[----:B------:R-:W3:Y:S01]  /*c2a0*/  MUFU.EX2 R208, R208 ;  /* 0x000000d000d07308 */ /* 0x000ee20000000800 */
[----:B--2---:R-:W-:Y:S01]  /*c2b0*/  F2FP.BF16.F32.PACK_AB R161, R207, R206 ;  /* 0x000000cecfa1723e */ /* 0x004fe200000010ff */
[----:B------:R-:W-:Y:S01]  /*c2c0*/  FFMA.FTZ R5, R168, R5, R21 ;  /* 0x00000005a8057223 */ /* 0x000fe20000010015 */
[----:B------:R1:W-:Y:S01]  /*c2d0*/  STSM.16.M88.4 [R186], R156 ;  /* 0x0000009cba007844 */ /* 0x0003e20000000200 */
[----:B------:R-:W-:Y:S01]  /*c2e0*/  FFMA.FTZ R6, R11, R6, R14 ;  /* 0x000000060b067223 */ /* 0x000fe2000001000e */
[----:B------:R-:W-:Y:S01]  /*c2f0*/  ISETP.GT.AND P2, PT, R12, RZ, PT ;  /* 0x000000ff0c00720c */ /* 0x000fe20003f44270 */
[----:B------:R-:W-:Y:S01]  /*c300*/  FADD.FTZ R170, R170, R5 ;  /* 0x00000005aaaa7221 */ /* 0x000fe20000010000 */
[----:B------:R-:W-:Y:S01]  /*c310*/  IMAD.MOV.U32 R11, RZ, RZ, R8 ;  /* 0x000000ffff0b7224 */ /* 0x000fe200078e0008 */
[----:B------:R-:W-:Y:S01]  /*c320*/  MUFU.EX2 R197, R197 ;  /* 0x000000c500c57308 */ /* 0x000fe20000000800 */
[----:B------:R-:W-:Y:S01]  /*c330*/  FADD.FTZ R6, R13, R6 ;  /* 0x000000060d067221 */ /* 0x000fe20000010000 */
[----:B------:R-:W-:-:S03]  /*c340*/  FADD.FTZ R169, R169, R170 ;  /* 0x000000aaa9a97221 */ /* 0x000fc60000010000 */
[----:B------:R-:W-:Y:S01]  /*c350*/  FADD.FTZ R15, R15, R6 ;  /* 0x000000060f0f7221 */ /* 0x000fe20000010000 */
[----:B------:R-:W-:Y:S02]  /*c360*/  FADD.FTZ R172, R172, R169 ;  /* 0x000000a9acac7221 */ /* 0x000fe40000010000 */
[----:B------:R-:W2:Y:S01]  /*c370*/  MUFU.EX2 R202, R202 ;  /* 0x000000ca00ca7308 */ /* 0x000ea20000000800 */
[----:B---3--:R-:W-:Y:S01]  /*c380*/  F2FP.BF16.F32.PACK_AB R163, R208, R181 ;  /* 0x000000b5d0a3723e */ /* 0x008fe200000010ff */
        /* <DEDUP_REMOVED lines=9> */
[----:B------:R-:W3:Y:S01]  /*c420*/  MUFU.EX2 R180, R180 ;  /* 0x000000b400b47308 */ /* 0x000ee20000000800 */
[----:B--2---:R-:W-:Y:S01]  /*c430*/  F2FP.BF16.F32.PACK_AB R164, R202, R197 ;  /* 0x000000c5caa4723e */ /* 0x004fe200000010ff */
        /* <DEDUP_REMOVED lines=10> */
[----:B---3--:R-:W-:Y:S01]  /*c4e0*/  F2FP.BF16.F32.PACK_AB R166, R180, R177 ;  /* 0x000000b1b4a6723e */ /* 0x008fe200000010ff */
[----:B------:R-:W-:Y:S01]  /*c4f0*/  FADD.FTZ R196, R201, R196 ;  /* 0x000000c4c9c47221 */ /* 0x000fe20000010000 */
[----:B------:R-:W-:-:S03]  /*c500*/  FADD.FTZ R208, R208, R181 ;  /* 0x000000b5d0d07221 */ /* 0x000fc60000010000 */
[----:B------:R-:W-:Y:S01]  /*c510*/  FADD.FTZ R197, R197, R196 ;  /* 0x000000c4c5c57221 */ /* 0x000fe20000010000 */
[----:B------:R-:W-:Y:S01]  /*c520*/  MOV R196, R7 ;  /* 0x0000000700c47202 */ /* 0x000fe20000000f00 */
[----:B------:R3:W4:Y:S02]  /*c530*/  MUFU.EX2 R10, R182 ;  /* 0x000000b6000a7308 */ /* 0x0007240000000800 */
[----:B------:R-:W-:-:S04]  /*c540*/  FADD.FTZ R202, R202, R197 ;  /* 0x000000c5caca7221 */ /* 0x000fc80000010000 */
[----:B------:R-:W-:Y:S02]  /*c550*/  FADD.FTZ R5, R177, R202 ;  /* 0x000000cab1057221 */ /* 0x000fe40000010000 */
[----:B------:R-:W5:Y:S01]  /*c560*/  MUFU.EX2 R179, R179 ;  /* 0x000000b300b37308 */ /* 0x000f620000000800 */
[----:B--2---:R-:W-:Y:S01]  /*c570*/  F2FP.BF16.F32.PACK_AB R165, R200, R199 ;  /* 0x000000c7c8a5723e */ /* 0x004fe200000010ff */
[----:B---3--:R-:W-:Y:S02]  /*c580*/  VIADD R182, R209, 0x80 ;  /* 0x00000080d1b67836 */ /* 0x008fe40000000000 */
[----:B------:R-:W-:Y:S01]  /*c590*/  FADD.FTZ R199, R199, R208 ;  /* 0x000000d0c7c77221 */ /* 0x000fe20000010000 */
[----:B------:R-:W-:-:S03]  /*c5a0*/  FADD.FTZ R5, R180, R5 ;  /* 0x00000005b4057221 */ /* 0x000fc60000010000 */
[----:B------:R-:W-:-:S04]  /*c5b0*/  FADD.FTZ R199, R200, R199 ;  /* 0x000000c7c8c77221 */ /* 0x000fc80000010000 */
[----:B----4-:R-:W-:Y:S01]  /*c5c0*/  FADD.FTZ R6, R10, R199 ;  /* 0x000000c70a067221 */ /* 0x010fe20000010000 */
[----:B-----5:R-:W-:-:S03]  /*c5d0*/  F2FP.BF16.F32.PACK_AB R167, R179, R10 ;  /* 0x0000000ab3a7723e */ /* 0x020fc600000010ff */
[----:B------:R-:W-:Y:S01]  /*c5e0*/  FADD.FTZ R6, R179, R6 ;  /* 0x00000006b3067221 */ /* 0x000fe20000010000 */
[----:B------:R-:W-:Y:S01]  /*c5f0*/  IMAD.MOV.U32 R10, RZ, RZ, R2 ;  /* 0x000000ffff0a7224 */ /* 0x000fe200078e0002 */
[----:B------:R1:W-:Y:S01]  /*c600*/  STSM.16.M88.4 [R185], R164 ;  /* 0x000000a4b9007844 */ /* 0x0003e20000000200 */
[----:B------:R-:W-:-:S06]  /*c610*/  WARPGROUP.ARRIVE ;  /* 0x00000000000079c5 */ /* 0x000fcc0000000000 */
        /* <DEDUP_REMOVED lines=31> */
[----:B--2---:R-:W-:-:S05]  /*c810*/  VIADD R9, R12, 0xffffffff ;  /* 0xffffffff0c097836 */ /* 0x004fca0000000000 */
[----:B------:R-:W-:Y:S01]  /*c820*/  MOV R12, R9 ;  /* 0x00000009000c7202 */ /* 0x000fe20000000f00 */
[----:B-1----:R-:W-:Y:S06]  /*c830*/  @P2 BRA `(.L_x_5970) ;  /* 0xffffffcc00cc2947 */ /* 0x002fec000383ffff */
.L_x_5961:
[----:B------:R-:W1:Y:S01]  /*c840*/  SHFL.BFLY PT, R0, R5, 0x2, 0x1f ;  /* 0x0c401f0005007f89 */ /* 0x000e6200000e0000 */
[----:B------:R-:W-:Y:S01]  /*c850*/  VIADD R4, R2, 0x1 ;  /* 0x0000000102047836 */ /* 0x000fe20000000000 */
[----:B------:R-:W-:Y:S01]  /*c860*/  UIADD3 UR36, UR36, 0x1, URZ ;  /* 0x0000000124247890 */ /* 0x000fe2000fffe03f */
[----:B------:R-:W-:Y:S01]  /*c870*/  IMAD.U32 R14, RZ, RZ, UR10 ;  /* 0x0000000aff0e7e24 */ /* 0x000fe2000f8e00ff */
[----:B------:R-:W2:Y:S01]  /*c880*/  SHFL.BFLY PT, R9, R6, 0x2, 0x1f ;  /* 0x0c401f0006097f89 */ /* 0x000ea200000e0000 */
[----:B------:R-:W-:Y:S08]  /*c890*/  BAR.ARV 0x8, 0xa0 ;  /* 0x0202800000007b1d */ /* 0x000ff00000002000 */
[----:B------:R-:W-:Y:S01]  /*c8a0*/  BAR.SYNC.DEFER_BLOCKING 0xf, 0x100 ;  /* 0x03c4000000007b1d */ /* 0x000fe20000010000 */
[----:B------:R-:W-:Y:S01]  /*c8b0*/  ISETP.NE.AND P1, PT, R4, 0x2, PT ;  /* 0x000000020400780c */ /* 0x000fe20003f25270 */
[----:B-1----:R-:W-:Y:S01]  /*c8c0*/  FADD.FTZ R0, R0, R5 ;  /* 0x0000000500007221 */ /* 0x002fe20000010000 */
[----:B------:R-:W-:Y:S01]  /*c8d0*/  MOV R5, RZ ;  /* 0x000000ff00057202 */ /* 0x000fe20000000f00 */
[----:B--2---:R-:W-:-:S03]  /*c8e0*/  FADD.FTZ R9, R9, R6 ;  /* 0x0000000609097221 */ /* 0x004fc60000010000 */
[----:B------:R-:W1:Y:S01]  /*c8f0*/  SHFL.BFLY PT, R3, R0, 0x1, 0x1f ;  /* 0x0c201f0000037f89 */ /* 0x000e6200000e0000 */
[----:B------:R-:W-:-:S03]  /*c900*/  IMAD.MOV.U32 R6, RZ, RZ, RZ ;  /* 0x000000ffff067224 */ /* 0x000fc600078e00ff */
[----:B------:R-:W2:Y:S01]  /*c910*/  SHFL.BFLY PT, R10, R9, 0x1, 0x1f ;  /* 0x0c201f00090a7f89 */ /* 0x000ea200000e0000 */
[----:B-1----:R-:W-:Y:S01]  /*c920*/  FADD.FTZ R12, R0, R3 ;  /* 0x00000003000c7221 */ /* 0x002fe20000010000 */
[----:B------:R-:W-:Y:S02]  /*c930*/  IMAD.MOV R3, RZ, RZ, -R22 ;  /* 0x000000ffff037224 */ /* 0x000fe400078e0a16 */
[----:B------:R-:W-:Y:S02]  /*c940*/  IMAD.MOV.U32 R0, RZ, RZ, -0x800000 ;  /* 0xff800000ff007424 */ /* 0x000fe400078e00ff */
[----:B--2---:R-:W-:Y:S01]  /*c950*/  FADD.FTZ R10, R9, R10 ;  /* 0x0000000a090a7221 */ /* 0x004fe20000010000 */
[----:B------:R-:W-:Y:S02]  /*c960*/  FSETP.NE.FTZ.AND P2, PT, R12, RZ, PT ;  /* 0x000000ff0c00720b */ /* 0x000fe40003f55000 */
[----:B------:R-:W-:Y:S02]  /*c970*/  ISETP.NE.AND P0, PT, R18, R3, PT ;  /* 0x000000031200720c */ /* 0x000fe40003f05270 */
[----:B------:R-:W-:-:S02]  /*c980*/  FSETP.NE.FTZ.AND P3, PT, R10, RZ, PT ;  /* 0x000000ff0a00720b */ /* 0x000fc40003f75000 */
[----:B------:R-:W-:-:S04]  /*c990*/  SEL R3, RZ, 0x1, P1 ;  /* 0x00000001ff037807 */ /* 0x000fc80000800000 */
[----:B------:R-:W-:Y:S02]  /*c9a0*/  LOP3.LUT R16, R16, R3, RZ, 0x3c, !PT ;  /* 0x0000000310107212 */ /* 0x000fe400078e3cff */
[----:B------:R-:W-:Y:S01]  /*c9b0*/  MOV R3, 0xff800000 ;  /* 0xff80000000037802 */ /* 0x000fe20000000f00 */
[----:B------:R-:W1:Y:S02]  /*c9c0*/  @P2 MUFU.RCP R5, R12 ;  /* 0x0000000c00052308 */ /* 0x000e640000001000 */
[----:B------:R-:W-:Y:S02]  /*c9d0*/  @!P0 IMAD R2, R2, 0x40, R17 ;  /* 0x0000004002028824 */ /* 0x000fe400078e0211 */
[----:B------:R-:W-:-:S03]  /*c9e0*/  @P3 FMUL.FTZ R14, R14, 0.69314718246459960938 ;  /* 0x3f3172180e0e3820 */ /* 0x000fc60000410000 */
[----:B------:R-:W-:Y:S01]  /*c9f0*/  @!P0 LEA R11, R2, UR37, 0x2 ;  /* 0x00000025020b8c11 */ /* 0x000fe2000f8e10ff */
[----:B------:R-:W2:Y:S01]  /*ca00*/  @P3 MUFU.RCP R6, R10 ;  /* 0x0000000a00063308 */ /* 0x000ea20000001000 */
[----:B------:R-:W-:-:S05]  /*ca10*/  MOV R2, UR10 ;  /* 0x0000000a00027c02 */ /* 0x000fca0008000f00 */
[----:B------:R-:W-:Y:S02]  /*ca20*/  @P2 FMUL.FTZ R2, R2, 0.69314718246459960938 ;  /* 0x3f31721802022820 */ /* 0x000fe40000410000 */
        /* <DEDUP_REMOVED lines=139> */
.L_x_5937:
        /* <DEDUP_REMOVED lines=44> */
[----:B------:R-:W-:-:S02]  /*d5a0*/  LOP3.LUT R103, R6, 0x380, RZ, 0xc0, !PT ;  /* 0x0000038006677812 */ /* 0x000fc400078ec0ff */
[----:B------:R-:W-:Y:S02]  /*d5b0*/  SHF.R.U64 R4, R4, 0x3, RZ ;  /* 0x0000000304047819 */ /* 0x000fe400000012ff */
[C---:B------:R-:W-:Y:S02]  /*d5c0*/  IADD3 R197, P4, R6.reuse, 0x4020, RZ ;  /* 0x0000402006c57810 */ /* 0x040fe40007f9e0ff */
[C---:B------:R-:W-:Y:S02]  /*d5d0*/  IADD3 R181, P1, R6.reuse, 0x2040, RZ ;  /* 0x0000204006b57810 */ /* 0x040fe40007f3e0ff */
[----:B------:R-:W-:Y:S01]  /*d5e0*/  IADD3.X R9, RZ, R7, RZ, P2, !PT ;  /* 0x00000007ff097210 */ /* 0x000fe200017fe4ff */
[--C-:B------:R-:W-:Y:S01]  /*d5f0*/  IMAD.X R91, RZ, RZ, R7.reuse, P4 ;  /* 0x000000ffff5b7224 */ /* 0x100fe200020e0607 */
[C---:B------:R-:W-:Y:S01]  /*d600*/  IADD3 R187, P3, R6.reuse, 0x4000, RZ ;  /* 0x0000400006bb7810 */ /* 0x040fe20007f7e0ff */
[----:B------:R-:W-:Y:S01]  /*d610*/  IMAD.X R25, RZ, RZ, R7, P1 ;  /* 0x000000ffff197224 */ /* 0x000fe200008e0607 */
[----:B------:R-:W-:-:S02]  /*d620*/  IADD3 R177, P5, R6, 0x2000, RZ ;  /* 0x0000200006b17810 */ /* 0x000fc40007fbe0ff */
[----:B------:R-:W-:Y:S01]  /*d630*/  IADD3 R183, P2, R6, 0x2060, RZ ;  /* 0x0000206006b77810 */ /* 0x000fe20007f5e0ff */
[----:B------:R-:W-:Y:S01]  /*d640*/  IMAD.X R87, RZ, RZ, R7, P3 ;  /* 0x000000ffff577224 */ /* 0x000fe200018e0607 */
[----:B------:R-:W-:Y:S02]  /*d650*/  LOP3.LUT R20, R4, R179, RZ, 0x3c, !PT ;  /* 0x000000b304147212 */ /* 0x000fe400078e3cff */
[----:B------:R-:W-:Y:S02]  /*d660*/  SHF.R.U64 R103, R103, 0x3, RZ ;  /* 0x0000000367677819 */ /* 0x000fe400000012ff */
[----:B------:R-:W-:Y:S02]  /*d670*/  LOP3.LUT R4, R197, 0x380, RZ, 0xc0, !PT ;  /* 0x00000380c5047812 */ /* 0x000fe400078ec0ff */
[-C--:B------:R-:W-:Y:S02]  /*d680*/  IADD3.X R15, RZ, R7.reuse, RZ, P5, !PT ;  /* 0x00000007ff0f7210 */ /* 0x080fe40002ffe4ff */
[----:B------:R-:W-:-:S02]  /*d690*/  IADD3.X R29, RZ, R7, RZ, P2, !PT ;  /* 0x00000007ff1d7210 */ /* 0x000fc400017fe4ff */
[C---:B------:R-:W-:Y:S02]  /*d6a0*/  IADD3 R199, P5, R6.reuse, 0x4040, RZ ;  /* 0x0000404006c77810 */ /* 0x040fe40007fbe0ff */
[C---:B------:R-:W-:Y:S02]  /*d6b0*/  IADD3 R201, P6, R6.reuse, 0x4060, RZ ;  /* 0x0000406006c97810 */ /* 0x040fe40007fde0ff */
[C---:B------:R-:W-:Y:S02]  /*d6c0*/  IADD3 R203, P1, R6.reuse, 0x6000, RZ ;  /* 0x0000600006cb7810 */ /* 0x040fe40007f3e0ff */
[C---:B------:R-:W-:Y:S01]  /*d6d0*/  IADD3 R106, P2, R6.reuse, 0x6020, RZ ;  /* 0x00006020066a7810 */ /* 0x040fe20007f5e0ff */
[----:B------:R-:W-:Y:S01]  /*d6e0*/  IMAD.X R99, RZ, RZ, R7, P6 ;  /* 0x000000ffff637224 */ /* 0x000fe200030e0607 */
[C---:B------:R-:W-:Y:S02]  /*d6f0*/  IADD3 R205, P3, R6.reuse, 0x6040, RZ ;  /* 0x0000604006cd7810 */ /* 0x040fe40007f7e0ff */
[----:B------:R-:W-:-:S02]  /*d700*/  IADD3 R207, P4, R6, 0x6060, RZ ;  /* 0x0000606006cf7810 */ /* 0x000fc40007f9e0ff */
[----:B------:R-:W-:Y:S01]  /*d710*/  LOP3.LUT R6, R103, R6, RZ, 0x3c, !PT ;  /* 0x0000000667067212 */ /* 0x000fe200078e3cff */
[--C-:B------:R-:W-:Y:S01]  /*d720*/  IMAD.X R103, RZ, RZ, R7.reuse, P1 ;  /* 0x000000ffff677224 */ /* 0x100fe200008e0607 */
[----:B------:R-:W-:Y:S01]  /*d730*/  LOP3.LUT R10, R173, 0x380, RZ, 0xc0, !PT ;  /* 0x00000380ad0a7812 */ /* 0x000fe200078ec0ff */
[--C-:B------:R-:W-:Y:S01]  /*d740*/  IMAD.X R111, RZ, RZ, R7.reuse, P3 ;  /* 0x000000ffff6f7224 */ /* 0x100fe200018e0607 */
[----:B------:R-:W-:Y:S01]  /*d750*/  SHF.R.U64 R4, R4, 0x3, RZ ;  /* 0x0000000304047819 */ /* 0x000fe200000012ff */
[----:B------:R-:W-:Y:S01]  /*d760*/  IMAD.X R115, RZ, RZ, R7, P4 ;  /* 0x000000ffff737224 */ /* 0x000fe200020e0607 */
[----:B------:R-:W-:Y:S02]  /*d770*/  LOP3.LUT R12, R175, 0x380, RZ, 0xc0, !PT ;  /* 0x00000380af0c7812 */ /* 0x000fe400078ec0ff */
[----:B------:R-:W-:Y:S02]  /*d780*/  LOP3.LUT R14, R177, 0x380, RZ, 0xc0, !PT ;  /* 0x00000380b10e7812 */ /* 0x000fe400078ec0ff */
[----:B------:R-:W-:-:S02]  /*d790*/  LOP3.LUT R27, R106, 0x380, RZ, 0xc0, !PT ;  /* 0x000003806a1b7812 */ /* 0x000fc400078ec0ff */
[-C--:B------:R-:W-:Y:S02]  /*d7a0*/  IADD3.X R95, RZ, R7.reuse, RZ, P5, !PT ;  /* 0x00000007ff5f7210 */ /* 0x080fe40002ffe4ff */
[----:B------:R-:W-:Y:S02]  /*d7b0*/  IADD3.X R107, RZ, R7, RZ, P2, !PT ;  /* 0x00000007ff6b7210 */ /* 0x000fe400017fe4ff */
[----:B------:R-:W-:Y:S02]  /*d7c0*/  SHF.R.U64 R10, R10, 0x3, RZ ;  /* 0x000000030a0a7819 */ /* 0x000fe400000012ff */
[----:B------:R-:W-:Y:S02]  /*d7d0*/  LOP3.LUT R24, R181, 0x380, RZ, 0xc0, !PT ;  /* 0x00000380b5187812 */ /* 0x000fe400078ec0ff */
[----:B------:R-:W-:Y:S02]  /*d7e0*/  LOP3.LUT R90, R4, R197, RZ, 0x3c, !PT ;  /* 0x000000c5045a7212 */ /* 0x000fe400078e3cff */
[----:B------:R-:W-:-:S02]  /*d7f0*/  MOV R152, R6 ;  /* 0x0000000600987202 */ /* 0x000fc40000000f00 */
[----:B------:R-:W-:Y:S02]  /*d800*/  SHF.R.U64 R12, R12, 0x3, RZ ;  /* 0x000000030c0c7819 */ /* 0x000fe400000012ff */
[----:B------:R-:W-:Y:S02]  /*d810*/  LOP3.LUT R28, R183, 0x380, RZ, 0xc0, !PT ;  /* 0x00000380b71c7812 */ /* 0x000fe400078ec0ff */
[----:B------:R-:W-:Y:S02]  /*d820*/  F2FP.BF16.F32.PACK_AB R4, R168, R171 ;  /* 0x000000aba804723e */ /* 0x000fe400000010ff */
[----:B------:R-:W-:Y:S02]  /*d830*/  F2FP.BF16.F32.PACK_AB R6, R160, R170 ;  /* 0x000000aaa006723e */ /* 0x000fe400000010ff */
[----:B------:R-:W-:Y:S02]  /*d840*/  F2FP.BF16.F32.PACK_AB R7, R31, R30 ;  /* 0x0000001e1f07723e */ /* 0x000fe400000010ff */
[----:B------:R-:W-:-:S02]  /*d850*/  SHF.R.U64 R14, R14, 0x3, RZ ;  /* 0x000000030e0e7819 */ /* 0x000fc400000012ff */
[----:B------:R-:W-:Y:S01]  /*d860*/  LOP3.LUT R86, R187, 0x380, RZ, 0xc0, !PT ;  /* 0x00000380bb567812 */ /* 0x000fe200078ec0ff */
[----:B------:R1:W-:Y:S01]  /*d870*/  STSM.16.M88.4 [R152], R4 ;  /* 0x0000000498007844 */ /* 0x0003e20000000200 */
[----:B------:R-:W-:Y:S02]  /*d880*/  LOP3.LUT R98, R201, 0x380, RZ, 0xc0, !PT ;  /* 0x00000380c9627812 */ /* 0x000fe400078ec0ff */
[----:B------:R-:W-:Y:S02]  /*d890*/  SHF.R.U64 R27, R27, 0x3, RZ ;  /* 0x000000031b1b7819 */ /* 0x000fe400000012ff */
[----:B------:R-:W-:Y:S02]  /*d8a0*/  LOP3.LUT R10, R10, R173, RZ, 0x3c, !PT ;  /* 0x000000ad0a0a7212 */ /* 0x000fe400078e3cff */
[----:B------:R-:W-:Y:S02]  /*d8b0*/  SHF.R.U64 R24, R24, 0x3, RZ ;  /* 0x0000000318187819 */ /* 0x000fe400000012ff */
[----:B------:R-:W-:-:S02]  /*d8c0*/  LOP3.LUT R94, R199, 0x380, RZ, 0xc0, !PT ;  /* 0x00000380c75e7812 */ /* 0x000fc400078ec0ff */
[----:B------:R-:W-:Y:S02]  /*d8d0*/  LOP3.LUT R114, R207, 0x380, RZ, 0xc0, !PT ;  /* 0x00000380cf727812 */ /* 0x000fe400078ec0ff */
[----:B------:R-:W-:Y:S02]  /*d8e0*/  LOP3.LUT R12, R12, R175, RZ, 0x3c, !PT ;  /* 0x000000af0c0c7212 */ /* 0x000fe400078e3cff */
[----:B------:R-:W-:Y:S02]  /*d8f0*/  SHF.R.U64 R28, R28, 0x3, RZ ;  /* 0x000000031c1c7819 */ /* 0x000fe400000012ff */
[----:B------:R-:W-:Y:S02]  /*d900*/  LOP3.LUT R14, R14, R177, RZ, 0x3c, !PT ;  /* 0x000000b10e0e7212 */ /* 0x000fe400078e3cff */
[----:B------:R-:W-:Y:S02]  /*d910*/  SHF.R.U64 R86, R86, 0x3, RZ ;  /* 0x0000000356567819 */ /* 0x000fe400000012ff */
[----:B------:R-:W-:-:S02]  /*d920*/  LOP3.LUT R102, R203, 0x380, RZ, 0xc0, !PT ;  /* 0x00000380cb667812 */ /* 0x000fc400078ec0ff */
[----:B------:R-:W-:Y:S02]  /*d930*/  SHF.R.U64 R98, R98, 0x3, RZ ;  /* 0x0000000362627819 */ /* 0x000fe400000012ff */
[----:B------:R-:W-:Y:S02]  /*d940*/  LOP3.LUT R106, R27, R106, RZ, 0x3c, !PT ;  /* 0x0000006a1b6a7212 */ /* 0x000fe400078e3cff */
[----:B------:R-:W-:Y:S02]  /*d950*/  MOV R30, R8 ;  /* 0x00000008001e7202 */ /* 0x000fe40000000f00 */
[----:B-1----:R-:W-:Y:S02]  /*d960*/  F2FP.BF16.F32.PACK_AB R4, R33, R162 ;  /* 0x000000a22104723e */ /* 0x002fe400000010ff */
[----:B------:R-:W-:Y:S02]  /*d970*/  F2FP.BF16.F32.PACK_AB R5, R35, R34 ;  /* 0x000000222305723e */ /* 0x000fe400000010ff */
[----:B------:R-:W-:-:S02]  /*d980*/  F2FP.BF16.F32.PACK_AB R6, R37, R158 ;  /* 0x0000009e2506723e */ /* 0x000fc400000010ff */
[----:B------:R-:W-:Y:S02]  /*d990*/  F2FP.BF16.F32.PACK_AB R7, R39, R38 ;  /* 0x000000262707723e */ /* 0x000fe400000010ff */
[----:B------:R-:W-:Y:S02]  /*d9a0*/  LOP3.LUT R24, R24, R181, RZ, 0x3c, !PT ;  /* 0x000000b518187212 */ /* 0x000fe400078e3cff */
[----:B------:R-:W-:Y:S01]  /*d9b0*/  SHF.R.U64 R94, R94, 0x3, RZ ;  /* 0x000000035e5e7819 */ /* 0x000fe200000012ff */
[----:B------:R1:W-:Y:S01]  /*d9c0*/  STSM.16.M88.4 [R30], R4 ;  /* 0x000000041e007844 */ /* 0x0003e20000000200 */
[----:B------:R-:W-:Y:S02]  /*d9d0*/  LOP3.LUT R110, R205, 0x380, RZ, 0xc0, !PT ;  /* 0x00000380cd6e7812 */ /* 0x000fe400078ec0ff */
[----:B------:R-:W-:Y:S02]  /*d9e0*/  SHF.R.U64 R114, R114, 0x3, RZ ;  /* 0x0000000372727819 */ /* 0x000fe400000012ff */
[----:B------:R-:W-:-:S02]  /*d9f0*/  MOV R27, R10 ;  /* 0x0000000a001b7202 */ /* 0x000fc40000000f00 */
[----:B------:R-:W-:Y:S02]  /*da00*/  LOP3.LUT R28, R28, R183, RZ, 0x3c, !PT ;  /* 0x000000b71c1c7212 */ /* 0x000fe400078e3cff */
[----:B------:R-:W-:Y:S01]  /*da10*/  MOV R12, R12 ;  /* 0x0000000c000c7202 */ /* 0x000fe20000000f00 */
[----:B------:R1:W-:Y:S01]  /*da20*/  STSM.16.M88.4 [R27], R40 ;  /* 0x000000281b007844 */ /* 0x0003e20000000200 */
[----:B------:R-:W-:Y:S02]  /*da30*/  LOP3.LUT R86, R86, R187, RZ, 0x3c, !PT ;  /* 0x000000bb56567212 */ /* 0x000fe400078e3cff */
[----:B------:R-:W-:Y:S01]  /*da40*/  SHF.R.U64 R102, R102, 0x3, RZ ;  /* 0x0000000366667819 */ /* 0x000fe200000012ff */
[----:B------:R1:W-:Y:S01]  /*da50*/  STSM.16.M88.4 [R12], R48 ;  /* 0x000000300c007844 */ /* 0x0003e20000000200 */
[----:B------:R-:W-:Y:S02]  /*da60*/  LOP3.LUT R98, R98, R201, RZ, 0x3c, !PT ;  /* 0x000000c962627212 */ /* 0x000fe400078e3cff */
[----:B------:R-:W-:-:S02]  /*da70*/  MOV R14, R14 ;  /* 0x0000000e000e7202 */ /* 0x000fc40000000f00 */
[----:B------:R-:W-:Y:S02]  /*da80*/  MOV R20, R20 ;  /* 0x0000001400147202 */ /* 0x000fe40000000f00 */
[----:B------:R-:W-:Y:S01]  /*da90*/  F2FP.BF16.F32.PACK_AB R66, R69, R68 ;  /* 0x000000444542723e */ /* 0x000fe200000010ff */
[----:B------:R1:W-:Y:S01]  /*daa0*/  STSM.16.M88.4 [R14], R56 ;  /* 0x000000380e007844 */ /* 0x0003e20000000200 */
[----:B------:R-:W-:Y:S02]  /*dab0*/  F2FP.BF16.F32.PACK_AB R67, R71, R70 ;  /* 0x000000464743723e */ /* 0x000fe400000010ff */
[----:B------:R-:W-:Y:S02]  /*dac0*/  F2FP.BF16.F32.PACK_AB R73, R75, R74 ;  /* 0x0000004a4b49723e */ /* 0x000fe400000010ff */
[----:B------:R-:W-:Y:S01]  /*dad0*/  F2FP.BF16.F32.PACK_AB R80, R81, R80 ;  /* 0x000000505150723e */ /* 0x000fe200000010ff */
[----:B------:R1:W-:Y:S01]  /*dae0*/  STSM.16.M88.4 [R20], R64 ;  /* 0x0000004014007844 */ /* 0x0003e20000000200 */
[----:B------:R-:W-:-:S02]  /*daf0*/  LOP3.LUT R94, R94, R199, RZ, 0x3c, !PT ;  /* 0x000000c75e5e7212 */ /* 0x000fc400078e3cff */
[----:B------:R-:W-:Y:S02]  /*db00*/  SHF.R.U64 R110, R110, 0x3, RZ ;  /* 0x000000036e6e7819 */ /* 0x000fe400000012ff */
[----:B------:R-:W-:Y:S02]  /*db10*/  LOP3.LUT R114, R114, R207, RZ, 0x3c, !PT ;  /* 0x000000cf72727212 */ /* 0x000fe400078e3cff */
[----:B------:R-:W-:Y:S02]  /*db20*/  MOV R24, R24 ;  /* 0x0000001800187202 */ /* 0x000fe40000000f00 */
[----:B------:R-:W-:Y:S02]  /*db30*/  F2FP.BF16.F32.PACK_AB R74, R77, R76 ;  /* 0x0000004c4d4a723e */ /* 0x000fe400000010ff */
[----:B------:R-:W-:Y:S02]  /*db40*/  F2FP.BF16.F32.PACK_AB R75, R79, R78 ;  /* 0x0000004e4f4b723e */ /* 0x000fe400000010ff */
[----:B------:R-:W-:-:S02]  /*db50*/  F2FP.BF16.F32.PACK_AB R81, R83, R82 ;  /* 0x000000525351723e */ /* 0x000fc400000010ff */
[----:B------:R-:W-:Y:S01]  /*db60*/  MOV R28, R28 ;  /* 0x0000001c001c7202 */ /* 0x000fe20000000f00 */
[----:B------:R1:W-:Y:S01]  /*db70*/  STSM.16.M88.4 [R24], R72 ;  /* 0x0000004818007844 */ /* 0x0003e20000000200 */
[----:B------:R-:W-:Y:S02]  /*db80*/  MOV R11, R90 ;  /* 0x0000005a000b7202 */ /* 0x000fe40000000f00 */
[----:B------:R-:W-:Y:S02]  /*db90*/  F2FP.BF16.F32.PACK_AB R82, R85, R84 ;  /* 0x000000545552723e */ /* 0x000fe400000010ff */
[----:B------:R-:W-:Y:S02]  /*dba0*/  F2FP.BF16.F32.PACK_AB R83, R26, R19 ;  /* 0x000000131a53723e */ /* 0x000fe400000010ff */
[----:B------:R-:W-:Y:S02]  /*dbb0*/  F2FP.BF16.F32.PACK_AB R88, R89, R88 ;  /* 0x000000585958723e */ /* 0x000fe400000010ff */
[----:B------:R-:W-:Y:S01]  /*dbc0*/  LOP3.LUT R102, R102, R203, RZ, 0x3c, !PT ;  /* 0x000000cb66667212 */ /* 0x000fe200078e3cff */
[----:B------:R1:W-:Y:S01]  /*dbd0*/  STSM.16.M88.4 [R28], R80 ;  /* 0x000000501c007844 */ /* 0x0003e20000000200 */
[----:B------:R-:W-:-:S02]  /*dbe0*/  MOV R86, R86 ;  /* 0x0000005600567202 */ /* 0x000fc40000000f00 */
[----:B------:R-:W-:Y:S02]  /*dbf0*/  MOV R10, R98 ;  /* 0x00000062000a7202 */ /* 0x000fe40000000f00 */
[----:B------:R-:W-:Y:S02]  /*dc00*/  F2FP.BF16.F32.PACK_AB R89, R36, R32 ;  /* 0x000000202459723e */ /* 0x000fe400000010ff */
[----:B------:R-:W-:Y:S02]  /*dc10*/  F2FP.BF16.F32.PACK_AB R90, R93, R92 ;  /* 0x0000005c5d5a723e */ /* 0x000fe400000010ff */
[----:B------:R-:W-:Y:S02]  /*dc20*/  F2FP.BF16.F32.PACK_AB R91, R155, R154 ;  /* 0x0000009a9b5b723e */ /* 0x000fe400000010ff */
[----:B------:R-:W-:Y:S02]  /*dc30*/  F2FP.BF16.F32.PACK_AB R96, R97, R96 ;  /* 0x000000606160723e */ /* 0x000fe400000010ff */
[----:B------:R-:W-:Y:S01]  /*dc40*/  MOV R9, R106 ;  /* 0x0000006a00097202 */ /* 0x000fe20000000f00 */
[----:B------:R1:W-:Y:S01]  /*dc50*/  STSM.16.M88.4 [R86], R88 ;  /* 0x0000005856007844 */ /* 0x0003e20000000200 */
[----:B------:R-:W-:-:S02]  /*dc60*/  F2FP.BF16.F32.PACK_AB R97, R157, R156 ;  /* 0x0000009c9d61723e */ /* 0x000fc400000010ff */
[----:B------:R-:W-:Y:S02]  /*dc70*/  F2FP.BF16.F32.PACK_AB R98, R101, R100 ;  /* 0x000000646562723e */ /* 0x000fe400000010ff */
[----:B------:R-:W-:Y:S02]  /*dc80*/  F2FP.BF16.F32.PACK_AB R99, R161, R159 ;  /* 0x0000009fa163723e */ /* 0x000fe400000010ff */
[----:B------:R-:W-:Y:S02]  /*dc90*/  F2FP.BF16.F32.PACK_AB R104, R105, R104 ;  /* 0x000000686968723e */ /* 0x000fe400000010ff */
[----:B------:R-:W-:Y:S01]  /*dca0*/  LOP3.LUT R110, R110, R205, RZ, 0x3c, !PT ;  /* 0x000000cd6e6e7212 */ /* 0x000fe200078e3cff */
[----:B------:R1:W-:Y:S01]  /*dcb0*/  STSM.16.M88.4 [R11], R96 ;  /* 0x000000600b007844 */ /* 0x0003e20000000200 */
[----:B------:R-:W-:Y:S02]  /*dcc0*/  MOV R94, R94 ;  /* 0x0000005e005e7202 */ /* 0x000fe40000000f00 */
        /* <DEDUP_REMOVED lines=52> */
[----:B------:R-:W-:Y:S02]  /*e010*/  IMAD.U32 R5, RZ, RZ, UR7 ;  /* 0x00000007ff057e24 */ /* 0x000fe4000f8e00ff */
[----:B------:R-:W-:Y:S01]  /*e020*/  IMAD.U32 R4, RZ, RZ, UR6 ;  /* 0x00000006ff047e24 */ /* 0x000fe2000f8e00ff */
[----:B------:R-:W-:Y:S01]  /*e030*/  ULDC.64 UR6, c[0x0][0xc40] ;  /* 0x0003100000067ab9 */ /* 0x000fe20000000a00 */
[----:B------:R-:W-:Y:S01]  /*e040*/  MOV R5, UR5 ;  /* 0x0000000500057c02 */ /* 0x000fe20008000f00 */
[----:B------:R-:W-:Y:S02]  /*e050*/  ULDC UR5, c[0x0][0xb88] ;  /* 0x0002e20000057ab9 */ /* 0x000fe40000000800 */
[----:B------:R-:W-:Y:S01]  /*e060*/  ISETP.GE.OR P1, PT, R11, UR5, P0 ;  /* 0x000000050b007c0c */ /* 0x000fe20008726670 */
[----:B-1----:R-:W-:-:S02]  /*e070*/  IMAD R6, R8, UR8, RZ ;  /* 0x0000000808067c24 */ /* 0x002fc4000f8e02ff */
[----:B------:R-:W-:-:S04]  /*e080*/  IMAD.WIDE.U32 R4, R8, UR44, R4 ;  /* 0x0000002c08047c25 */ /* 0x000fc8000f8e0004 */
[----:B------:R-:W-:Y:S01]  /*e090*/  IMAD R8, R9, UR44, R6 ;  /* 0x0000002c09087c24 */ /* 0x000fe2000f8e0206 */
[C---:B------:R-:W-:Y:S01]  /*e0a0*/  IADD3 R6, P2, R11.reuse, R4, RZ ;  /* 0x000000040b067210 */ /* 0x040fe20007f5e0ff */
[----:B------:R-:W-:-:S03]  /*e0b0*/  VIADD R9, R11, 0x8 ;  /* 0x000000080b097836 */ /* 0x000fc60000000000 */
[----:B------:R-:W-:Y:S02]  /*e0c0*/  IADD3.X R7, R7, R5, R8, P2, !PT ;  /* 0x0000000507077210 */ /* 0x000fe400017fe408 */
[----:B------:R-:W-:Y:S02]  /*e0d0*/  ISETP.GE.OR P0, PT, R9, UR5, P0 ;  /* 0x0000000509007c0c */ /* 0x000fe40008706670 */
[----:B------:R-:W-:-:S04]  /*e0e0*/  LEA R4, P2, R6, UR6, 0x2 ;  /* 0x0000000606047c11 */ /* 0x000fc8000f8410ff */
[----:B------:R-:W-:-:S05]  /*e0f0*/  LEA.HI.X R5, R6, UR7, R7, 0x2, P2 ;  /* 0x0000000706057c11 */ /* 0x000fca00090f1407 */
[----:B------:R2:W-:Y:S04]  /*e100*/  @!P1 STG.E desc[UR54][R4.64], R0 ;  /* 0x0000000004009986 */ /* 0x0005e8000c101936 */
[----:B------:R2:W-:Y:S02]  /*e110*/  @!P0 STG.E desc[UR54][R4.64+0x20], R3 ;  /* 0x0000200304008986 */ /* 0x0005e4000c101936 */
.L_x_5972:
        /* <DEDUP_REMOVED lines=53> */
.L_x_5975:
[----:B------:R-:W-:Y:S05]  /*e470*/  BSYNC B0 ;  /* 0x0000000000007941 */ /* 0x000fea0003800000 */
.L_x_5974:
[----:B------:R-:W-:Y:S05]  /*e480*/  BRA `(.L_x_5973) ;  /* 0x0000000800247947 */ /* 0x000fea0003800000 */
.L_x_5971:
        /* <DEDUP_REMOVED lines=8> */
[----:B------:R-:W-:Y:S01]  /*e510*/  ULDC UR6, c[0x0][0xb88] ;  /* 0x0002e20000067ab9 */ /* 0x000fe20000000800 */
        /* <DEDUP_REMOVED lines=19> */
.L_x_5977:
[----:B------:R-:W-:Y:S05]  /*e650*/  BSYNC B0 ;  /* 0x0000000000007941 */ /* 0x000fea0003800000 */
.L_x_5976:
        /* <DEDUP_REMOVED lines=10> */
[----:B------:R-:W-:Y:S01]  /*e700*/  SHF.L.U32 R3, R3, 0x1, RZ ;  /* 0x0000000103037819 */ /* 0x000fe200000006ff */
[----:B------:R-:W2:Y:S01]  /*e710*/  LDC R9, c[0x0][0xeac] ;  /* 0x0003ab00ff097b82 */ /* 0x000ea20000000800 */
[----:B------:R-:W-:Y:S01]  /*e720*/  ISETP.GE.AND P0, PT, R14, UR7, PT ;  /* 0x000000070e007c0c */ /* 0x000fe2000bf06270 */
[C---:B------:R-:W-:Y:S01]  /*e730*/  VIADD R20, R188.reuse, 0x140 ;  /* 0x00000140bc147836 */ /* 0x040fe20000000000 */
[----:B------:R-:W-:Y:S01]  /*e740*/  ISETP.GE.AND P2, PT, R15, UR7, PT ;  /* 0x000000070f007c0c */ /* 0x000fe2000bf46270 */
[C---:B------:R-:W-:Y:S01]  /*e750*/  VIADD R4, R188.reuse, 0x180 ;  /* 0x00000180bc047836 */ /* 0x040fe20000000000 */
[----:B------:R-:W-:Y:S01]  /*e760*/  LOP3.LUT R0, R3, 0x2, R0, 0xe2, !PT ;  /* 0x0000000203007812 */ /* 0x000fe200078ee200 */
[C---:B------:R-:W-:Y:S01]  /*e770*/  VIADD R5, R188.reuse, 0x1c0 ;  /* 0x000001c0bc057836 */ /* 0x040fe20000000000 */
[----:B------:R-:W-:Y:S01]  /*e780*/  IADD3 R19, R188, 0x100, RZ ;  /* 0x00000100bc137810 */ /* 0x000fe20007ffe0ff */
[----:B------:R-:W-:Y:S01]  /*e790*/  UIADD3 UR42, -UR42, UR6, URZ ;  /* 0x000000062a2a7290 */ /* 0x000fe2000fffe13f */
[----:B------:R-:W-:Y:S01]  /*e7a0*/  SHF.R.S32.HI R189, RZ, 0x1f, R188 ;  /* 0x0000001fffbd7819 */ /* 0x000fe200000114bc */
[----:B------:R-:W-:Y:S01]  /*e7b0*/  ULOP3.LUT UR38, URZ, UR38, URZ, 0x33, !UPT ;  /* 0x000000263f267292 */ /* 0x000fe2000f8e333f */
[----:B------:R-:W-:Y:S01]  /*e7c0*/  SEL R3, RZ, 0x4, P0 ;  /* 0x00000004ff037807 */ /* 0x000fe20000000000 */
[----:B------:R-:W-:Y:S01]  /*e7d0*/  BSSY B0, `(.L_x_5978) ;  /* 0x0000035000007945 */ /* 0x000fe20003800000 */
[----:B------:R-:W-:-:S02]  /*e7e0*/  SEL R6, RZ, 0x8, P2 ;  /* 0x00000008ff067807 */ /* 0x000fc40001000000 */
[----:B------:R-:W-:Y:S02]  /*e7f0*/  ISETP.GE.AND P2, PT, R20, UR7, PT ;  /* 0x0000000714007c0c */ /* 0x000fe4000bf46270 */
[----:B------:R-:W-:Y:S02]  /*e800*/  ISETP.GE.AND P0, PT, R19, UR7, PT ;  /* 0x0000000713007c0c */ /* 0x000fe4000bf06270 */
[----:B------:R-:W-:Y:S02]  /*e810*/  ISETP.GE.AND P3, PT, R4, UR7, PT ;  /* 0x0000000704007c0c */ /* 0x000fe4000bf66270 */
[----:B------:R-:W-:Y:S01]  /*e820*/  ISETP.GE.AND P1, PT, R5, UR7, PT ;  /* 0x0000000705007c0c */ /* 0x000fe2000bf26270 */
[----:B------:R-:W-:Y:S01]  /*e830*/  IMAD.WIDE.U32 R4, R8, UR43, R188 ;  /* 0x0000002b08047c25 */ /* 0x000fe2000f8e00bc */
[----:B------:R-:W-:Y:S02]  /*e840*/  LOP3.LUT R0, R6, R0, R3, 0xfe, !PT ;  /* 0x0000000006007212 */ /* 0x000fe400078efe03 */
[----:B------:R-:W-:Y:S01]  /*e850*/  SEL R6, RZ, 0x20, P2 ;  /* 0x00000020ff067807 */ /* 0x000fe20001000000 */
[C---:B------:R-:W-:Y:S01]  /*e860*/  VIADD R8, R190.reuse, 0x20 ;  /* 0x00000020be087836 */ /* 0x040fe20000000000 */
[----:B------:R-:W-:-:S02]  /*e870*/  ISETP.GE.AND P2, PT, R190, UR42, PT ;  /* 0x0000002abe007c0c */ /* 0x000fc4000bf46270 */
[----:B------:R-:W-:Y:S02]  /*e880*/  SEL R3, RZ, 0x10, P0 ;  /* 0x00000010ff037807 */ /* 0x000fe40000000000 */
[----:B------:R-:W-:Y:S01]  /*e890*/  ISETP.GE.AND P0, PT, R8, UR42, PT ;  /* 0x0000002a08007c0c */ /* 0x000fe2000bf06270 */
[----:B-1----:R-:W-:Y:S01]  /*e8a0*/  IMAD R8, R10, UR8, RZ ;  /* 0x000000080a087c24 */ /* 0x002fe2000f8e02ff */
[----:B------:R-:W-:Y:S02]  /*e8b0*/  LOP3.LUT R3, R6, R0, R3, 0xfe, !PT ;  /* 0x0000000006037212 */ /* 0x000fe400078efe03 */
[----:B------:R-:W-:Y:S01]  /*e8c0*/  IADD3 R5, R5, R7, RZ ;  /* 0x0000000705057210 */ /* 0x000fe20007ffe0ff */
[----:B------:R-:W-:Y:S01]  /*e8d0*/  IMAD R11, R11, UR44, R8 ;  /* 0x0000002c0b0b7c24 */ /* 0x000fe2000f8e0208 */
[----:B------:R-:W-:Y:S01]  /*e8e0*/  SEL R0, RZ, 0x40, P3 ;  /* 0x00000040ff007807 */ /* 0x000fe20001800000 */
[----:B--2---:R-:W-:Y:S01]  /*e8f0*/  VIADD R7, R9, UR38 ;  /* 0x0000002609077c36 */ /* 0x004fe20008000000 */
[----:B------:R-:W-:Y:S01]  /*e900*/  SHF.R.S32.HI R191, RZ, 0x1f, R190 ;  /* 0x0000001fffbf7819 */ /* 0x000fe200000114be */
        /* <DEDUP_REMOVED lines=33> */
.L_x_5979:
[----:B------:R-:W-:Y:S05]  /*eb20*/  BSYNC B0 ;  /* 0x0000000000007941 */ /* 0x000fea0003800000 */
.L_x_5978:
[----:B------:R-:W-:Y:S04]  /*eb30*/  BSSY B0, `(.L_x_5973) ;  /* 0x000001e000007945 */ /* 0x000fe80003800000 */
        /* <DEDUP_REMOVED lines=29> */
.L_x_5980:
[----:B------:R-:W-:Y:S05]  /*ed10*/  BSYNC B0 ;  /* 0x0000000000007941 */ /* 0x000fea0003800000 */
.L_x_5973:
[----:B------:R-:W3:Y:S02]  /*ed20*/  LDC R0, c[0x0][0xea8] ;  /* 0x0003aa00ff007b82 */ /* 0x000ee40000000800 */
[----:B---3--:R-:W-:-:S13]  /*ed30*/  ISETP.LE.AND P0, PT, R0, UR4, PT ;  /* 0x0000000400007c0c */ /* 0x008fda000bf03270 */
[----:B------:R-:W-:Y:S05]  /*ed40*/  @!P0 BRA `(.L_x_5981) ;  /* 0xffffff20008c8947 */ /* 0x000fea000383ffff */
[----:B------:R-:W-:Y:S05]  /*ed50*/  EXIT ;  /* 0x000000000000794d */ /* 0x000fea0003800000 */
.L_x_5932:
        /* <DEDUP_REMOVED lines=13> */
[----:B------:R-:W1:Y:S01]  /*ee30*/  S2R R2, SR_TID.X ;  /* 0x0000000000027919 */ /* 0x000e620000002100 */
[----:B------:R-:W-:Y:S01]  /*ee40*/  MOV R18, UR4 ;  /* 0x0000000400127c02 */ /* 0x000fe20008000f00 */
[----:B------:R-:W-:Y:S01]  /*ee50*/  IMAD.MOV.U32 R17, RZ, RZ, 0x1 ;  /* 0x00000001ff117424 */ /* 0x000fe200078e00ff */
[----:B------:R-:W-:Y:S01]  /*ee60*/  ULDC UR61, c[0x0][0xc] ;  /* 0x00000300003d7ab9 */ /* 0x000fe20000000800 */
[----:B------:R-:W-:Y:S01]  /*ee70*/  IMAD.MOV.U32 R16, RZ, RZ, RZ ;  /* 0x000000ffff107224 */ /* 0x000fe200078e00ff */
[----:B------:R-:W-:Y:S01]  /*ee80*/  ULDC.64 UR46, c[0x0][0x198] ;  /* 0x00006600002e7ab9 */ /* 0x000fe20000000a00 */
[----:B------:R-:W-:Y:S01]  /*ee90*/  UMOV UR60, URZ ;  /* 0x0000003f003c7c82 */ /* 0x000fe20008000000 */
[----:B-1----:R-:W-:-:S07]  /*eea0*/  LOP3.LUT R19, R2, 0x1f, RZ, 0xc0, !PT ;  /* 0x0000001f02137812 */ /* 0x002fce00078ec0ff */
.L_x_6032:
        /* <DEDUP_REMOVED lines=21> */
.L_x_5983:
[----:B------:R-:W-:Y:S01]  /*f000*/  ULDC UR11, c[0x0][0xec4] ;  /* 0x0003b100000b7ab9 */ /* 0x000fe20000000800 */
[----:B------:R-:W-:Y:S01]  /*f010*/  UMOV UR9, UR10 ;  /* 0x0000000a00097c82 */ /* 0x000fe20008000000 */
[----:B------:R-:W-:-:S11]  /*f020*/  UISETP.NE.AND UP0, UPT, UR11, 0x1, UPT ;  /* 0x000000010b00788c */ /* 0x000fd6000bf05270 */
[----:B------:R-:W-:Y:S02]  /*f030*/  @UP0 ULDC.64 UR12, c[0x0][0xec8] ;  /* 0x0003b200000c0ab9 */ /* 0x000fe40000000a00 */
[----:B------:R-:W-:-:S04]  /*f040*/  UIMAD.WIDE.U32 UR6, UR10, UR12, URZ ;  /* 0x0000000c0a0672a5 */ /* 0x000fc8000f8e003f */
[----:B------:R-:W-:-:S04]  /*f050*/  @UP0 USHF.R.U32.HI UR9, URZ, UR13, UR7 ;  /* 0x0000000d3f090299 */ /* 0x000fc80008011607 */
[----:B------:R-:W-:-:S12]  /*f060*/  UIMAD UR6, UR9, UR11, URZ ;  /* 0x0000000b090672a4 */ /* 0x000fd8000f8e023f */
.L_x_5984:
        /* <DEDUP_REMOVED lines=53> */
.L_x_5986:
        /* <DEDUP_REMOVED lines=23> */
.L_x_5988:
        /* <DEDUP_REMOVED lines=20> */
.L_x_5990:
        /* <DEDUP_REMOVED lines=16> */
.L_x_5989:
[----:B------:R-:W-:Y:S01]  /*f770*/  ULDC.64 UR4, c[0x0][0xaf0] ;  /* 0x0002bc0000047ab9 */ /* 0x000fe20000000a00 */
[----:B------:R-:W-:Y:S01]  /*f780*/  IMAD.U32 R5, RZ, RZ, UR59 ;  /* 0x0000003bff057e24 */ /* 0x000fe2000f8e00ff */
[----:B------:R-:W-:Y:S01]  /*f790*/  ISETP.NE.U32.AND P0, PT, RZ, UR4, PT ;  /* 0x00000004ff007c0c */ /* 0x000fe2000bf05070 */
[----:B------:R-:W-:Y:S01]  /*f7a0*/  IMAD.U32 R6, RZ, RZ, UR59 ;  /* 0x0000003bff067e24 */ /* 0x000fe2000f8e00ff */
[----:B------:R-:W1:Y:S02]  /*f7b0*/  LDC R0, c[0x0][0x428] ;  /* 0x00010a00ff007b82 */ /* 0x000e640000000800 */
[----:B------:R-:W-:-:S13]  /*f7c0*/  ISETP.NE.AND.EX P0, PT, RZ, UR5, PT, P0 ;  /* 0x00000005ff007c0c */ /* 0x000fda000bf05300 */
[----:B------:R-:W2:Y:S02]  /*f7d0*/  @P0 LDC.64 R2, c[0x0][0xaf0] ;  /* 0x0002bc00ff020b82 */ /* 0x000ea40000000a00 */
[----:B--2---:R-:W-:-:S05]  /*f7e0*/  @P0 IMAD.WIDE R2, R5, 0x4, R2 ;  /* 0x0000000405020825 */ /* 0x004fca00078e0202 */
[----:B------:R2:W3:Y:S01]  /*f7f0*/  @P0 LDG.E R6, desc[UR54][R2.64] ;  /* 0x0000003602060981 */ /* 0x0004e2000c1e1900 */
[----:B-1----:R-:W-:Y:S01]  /*f800*/  ISETP.NE.AND P0, PT, R0, 0x1, PT ;  /* 0x000000010000780c */ /* 0x002fe20003f05270 */
[----:B------:R-:W-:Y:S01]  /*f810*/  UMOV UR56, URZ ;  /* 0x0000003f00387c82 */ /* 0x000fe20008000000 */
[----:B------:R-:W-:Y:S01]  /*f820*/  ISETP.NE.AND P1, PT, R19, RZ, PT ;  /* 0x000000ff1300720c */ /* 0x000fe20003f25270 */
[----:B------:R-:W-:Y:S01]  /*f830*/  UMOV UR6, 0xffffffff ;  /* 0xffffffff00067882 */ /* 0x000fe20000000000 */
[----:B------:R-:W-:Y:S01]  /*f840*/  MOV R0, UR58 ;  /* 0x0000003a00007c02 */ /* 0x000fe20008000f00 */
        /* <DEDUP_REMOVED lines=15> */
.L_x_6045:
[----:B------:R-:W-:Y:S01]  /*f940*/  UMOV UR4, 0xffffffff ;  /* 0xffffffff00047882 */ /* 0x000fe20000000000 */
[----:B------:R-:W-:Y:S02]  /*f950*/  SHF.R.S32.HI R7, RZ, 0x1f, R6 ;  /* 0x0000001fff077819 */ /* 0x000fe40000011406 */
[----:B------:R-:W-:Y:S05]  /*f960*/  BRA.DIV UR4, `(.L_x_5992) ;  /* 0x0000002a04f87947 */ /* 0x000fea000b800000 */
[----:B------:R-:W-:-:S13]  /*f970*/  ELECT P6, URZ, PT ;  /* 0x00000000003f782f */ /* 0x000fda00038c0000 */
.L_x_6048:
[----:B------:R-:W-:Y:S05]  /*f980*/  @!P6 BRA `(.L_x_5993) ;  /* 0x0000000000c4e947 */ /* 0x000fea0003800000 */
[----:B------:R-:W-:Y:S01]  /*f990*/  MOV R4, R6 ;  /* 0x0000000600047202 */ /* 0x000fe20000000f00 */
        /* <DEDUP_REMOVED lines=19> */
.L_x_5994:
[----:B------:R-:W2:Y:S01]  /*fad0*/  S2R R5, SR_TID.X ;  /* 0x0000000000057919 */ /* 0x000ea20000002100 */
[----:B-1----:R-:W-:Y:S02]  /*fae0*/  LEA R8, R16, UR38, 0x3 ;  /* 0x0000002610087c11 */ /* 0x002fe4000f8e18ff */
[----:B--2---:R-:W-:Y:S02]  /*faf0*/  LOP3.LUT R9, R5, 0x7f, RZ, 0xc0, !PT ;  /* 0x0000007f05097812 */ /* 0x004fe400078ec0ff */
[----:B------:R-:W-:Y:S02]  /*fb00*/  SHF.L.U32 R5, R17, 0x1f, RZ ;  /* 0x0000001f11057819 */ /* 0x000fe400000006ff */
[----:B------:R-:W-:Y:S02]  /*fb10*/  ISETP.NE.AND P3, PT, R9, RZ, PT ;  /* 0x000000ff0900720c */ /* 0x000fe40003f65270 */
[----:B------:R-:W1:Y:S02]  /*fb20*/  SYNCS.PHASECHK.TRANS64.TRYWAIT P2, [R8+URZ+0x38840], R5 ;  /* 0x03884005080075a7 */ /* 0x000e64000804017f */
[----:B-1----:R-:W-:Y:S09]  /*fb30*/  @!P2 BRA `(.L_x_5995) ;  /* 0x0000002800a4a947 */ /* 0x002ff20003800000 */
.L_x_6049:
[----:B------:R-:W-:Y:S05]  /*fb40*/  @P3 BRA `(.L_x_5996) ;  /* 0x0000000000143947 */ /* 0x000fea0003800000 */
[----:B------:R-:W-:Y:S01]  /*fb50*/  ISETP.NE.AND P2, PT, R19, RZ, PT ;  /* 0x000000ff1300720c */ /* 0x000fe20003f45270 */
[----:B-1----:R-:W-:-:S04]  /*fb60*/  IMAD.MOV.U32 R5, RZ, RZ, 0x2000 ;  /* 0x00002000ff057424 */ /* 0x002fc800078e00ff */
[----:B------:R2:W-:Y:S08]  /*fb70*/  SYNCS.ARRIVE.TRANS64 RZ, [R8+URZ+0x38830], R5 ;  /* 0x0388300508ff79a7 */ /* 0x0005f0000800003f */
[----:B------:R-:W-:Y:S05]  /*fb80*/  @!P2 BRA `(.L_x_5996) ;  /* 0x000000000004a947 */ /* 0x000fea0003800000 */
[----:B------:R-:W-:Y:S01]  /*fb90*/  BPT.TRAP 0x1 ;  /* 0x000000040000795c */ /* 0x000fe20000300000 */
.L_x_5996:
        /* <DEDUP_REMOVED lines=16> */
.L_x_5993:
[----:B------:R-:W-:Y:S05]  /*fca0*/  WARPSYNC.ALL ;  /* 0x0000000000007948 */ /* 0x000fea0003800000 */
[----:B------:R-:W-:Y:S01]  /*fcb0*/  BAR.SYNC.DEFER_BLOCKING 0x8, 0xa0 ;  /* 0x0202800000007b1d */ /* 0x000fe20000010000 */
[----:B------:R-:W-:-:S05]  /*fcc0*/  ELECT P2, URZ, PT ;  /* 0x00000000003f782f */ /* 0x000fca0003840000 */
[----:B------:R-:W-:Y:S08]  /*fcd0*/  BSSY B0, `(.L_x_5997) ;  /* 0x0000041000007945 */ /* 0x000ff00003800000 */
[----:B------:R-:W-:Y:S05]  /*fce0*/  @!P2 BRA `(.L_x_5998) ;  /* 0x0000000000fca947 */ /* 0x000fea0003800000 */
[----:B------:R-:W-:Y:S01]  /*fcf0*/  UIADD3 UR14, UP0, UR46, 0x270, URZ ;  /* 0x000002702e0e7890 */ /* 0x000fe2000ff1e03f */
[----:B-12---:R-:W-:Y:S01]  /*fd00*/  MOV R5, 0x2000 ;  /* 0x0000200000057802 */ /* 0x006fe20000000f00 */
        /* <DEDUP_REMOVED lines=61> */
.L_x_5998:
[----:B------:R-:W-:Y:S05]  /*100e0*/  BSYNC B0 ;  /* 0x0000000000007941 */ /* 0x000fea0003800000 */
.L_x_5997:
        /* <DEDUP_REMOVED lines=8> */
.L_x_6050:
[----:B------:R-:W-:Y:S01]  /*10170*/  ULDC.64 UR4, c[0x0][0x408] ;  /* 0x0001020000047ab9 */ /* 0x000fe20000000a00 */
[----:B------:R-:W-:Y:S04]  /*10180*/  BSSY B0, `(.L_x_6000) ;  /* 0x0000042000007945 */ /* 0x000fe80003800000 */
[----:B------:R-:W-:Y:S05]  /*10190*/  @!P6 BRA `(.L_x_6001) ;  /* 0x000000040000e947 */ /* 0x000fea0003800000 */
[----:B-1----:R-:W1:Y:S01]  /*101a0*/  S2R R8, SR_TID.X ;  /* 0x0000000000087919 */ /* 0x002e620000002100 */
[----:B------:R-:W-:Y:S02]  /*101b0*/  LEA R5, R16, UR38, 0x3 ;  /* 0x0000002610057c11 */ /* 0x000fe4000f8e18ff */
[----:B-1----:R-:W-:Y:S02]  /*101c0*/  LOP3.LUT R9, R8, 0x7f, RZ, 0xc0, !PT ;  /* 0x0000007f08097812 */ /* 0x002fe400078ec0ff */
[----:B------:R-:W-:Y:S02]  /*101d0*/  SHF.L.U32 R8, R17, 0x1f, RZ ;  /* 0x0000001f11087819 */ /* 0x000fe400000006ff */
[----:B------:R-:W-:Y:S02]  /*101e0*/  ISETP.NE.AND P3, PT, R9, RZ, PT ;  /* 0x000000ff0900720c */ /* 0x000fe40003f65270 */
[----:B------:R-:W1:Y:S02]  /*101f0*/  SYNCS.PHASECHK.TRANS64.TRYWAIT P2, [R5+URZ+0x38860], R8 ;  /* 0x03886008050075a7 */ /* 0x000e64000804017f */
[----:B-1----:R-:W-:Y:S09]  /*10200*/  @!P2 BRA `(.L_x_6002) ;  /* 0x00000024001ca947 */ /* 0x002ff20003800000 */
.L_x_6051:
[----:B------:R-:W-:Y:S05]  /*10210*/  @P3 BRA `(.L_x_6003) ;  /* 0x0000000000143947 */ /* 0x000fea0003800000 */
[----:B------:R-:W-:Y:S02]  /*10220*/  ISETP.NE.AND P2, PT, R19, RZ, PT ;  /* 0x000000ff1300720c */ /* 0x000fe40003f45270 */
[----:B-1----:R-:W-:-:S04]  /*10230*/  MOV R8, 0x10000 ;  /* 0x0001000000087802 */ /* 0x002fc80000000f00 */
[----:B------:R2:W-:Y:S07]  /*10240*/  SYNCS.ARRIVE.TRANS64 RZ, [R5+URZ+0x38850], R8 ;  /* 0x0388500805ff79a7 */ /* 0x0005ee000800003f */
[----:B------:R-:W-:Y:S05]  /*10250*/  @!P2 BRA `(.L_x_6003) ;  /* 0x000000000004a947 */ /* 0x000fea0003800000 */
[----:B------:R-:W-:Y:S01]  /*10260*/  BPT.TRAP 0x1 ;  /* 0x000000040000795c */ /* 0x000fe20000300000 */
.L_x_6003:
        /* <DEDUP_REMOVED lines=51> */
.L_x_6001:
[----:B------:R-:W-:Y:S05]  /*105a0*/  BSYNC B0 ;  /* 0x0000000000007941 */ /* 0x000fea0003800000 */
.L_x_6000:
[----:B------:R-:W-:-:S06]  /*105b0*/  UISETP.GE.AND UP0, UPT, UR39, 0x2, UPT ;  /* 0x000000022700788c */ /* 0x000fcc000bf06270 */
[----:B------:R-:W-:-:S13]  /*105c0*/  PLOP3.LUT P2, PT, PT, PT, UP0, 0x80, 0x0 ;  /* 0x000000000000781c */ /* 0x000fda0003f4f008 */
[----:B------:R-:W-:Y:S05]  /*105d0*/  @!P2 BRA `(.L_x_6004) ;  /* 0x00000014009ca947 */ /* 0x000fea0003800000 */
[----:B------:R-:W-:Y:S02]  /*105e0*/  ULOP3.LUT UR6, UR39, 0x1, URZ, 0xc0, !UPT ;  /* 0x0000000127067892 */ /* 0x000fe4000f8ec03f */
[----:B------:R-:W-:Y:S02]  /*105f0*/  IMAD.U32 R9, RZ, RZ, UR39 ;  /* 0x00000027ff097e24 */ /* 0x000fe4000f8e00ff */
[----:B------:R-:W-:Y:S02]  /*10600*/  UISETP.NE.U32.AND UP0, UPT, UR6, 0x1, UPT ;  /* 0x000000010600788c */ /* 0x000fe4000bf05070 */
[----:B------:R-:W-:-:S04]  /*10610*/  VIADD R9, R9, 0xfffffffe ;  /* 0xfffffffe09097836 */ /* 0x000fc80000000000 */
[----:B------:R-:W-:Y:S02]  /*10620*/  PLOP3.LUT P2, PT, PT, PT, UP0, 0x80, 0x0 ;  /* 0x000000000000781c */ /* 0x000fe40003f4f008 */
[----:B-12---:R-:W-:-:S11]  /*10630*/  MOV R8, R9 ;  /* 0x0000000900087202 */ /* 0x006fd60000000f00 */
        /* <DEDUP_REMOVED lines=28> */
.L_x_6008:
[----:B-1----:R-:W1:Y:S01]  /*10800*/  S2R R2, SR_TID.X ;  /* 0x0000000000027919 */ /* 0x002e620000002100 */
[----:B------:R-:W-:Y:S02]  /*10810*/  SHF.L.U32 R3, R17, 0x1f, RZ ;  /* 0x0000001f11037819 */ /* 0x000fe400000006ff */
[----:B-1----:R-:W-:Y:S02]  /*10820*/  LOP3.LUT R5, R2, 0x7f, RZ, 0xc0, !PT ;  /* 0x0000007f02057812 */ /* 0x002fe400078ec0ff */
[----:B------:R-:W-:Y:S02]  /*10830*/  LEA R2, R16, UR38, 0x3 ;  /* 0x0000002610027c11 */ /* 0x000fe4000f8e18ff */
[----:B------:R-:W-:Y:S02]  /*10840*/  ISETP.NE.AND P2, PT, R5, RZ, PT ;  /* 0x000000ff0500720c */ /* 0x000fe40003f45270 */
[----:B------:R-:W1:Y:S02]  /*10850*/  SYNCS.PHASECHK.TRANS64.TRYWAIT P3, [R2+URZ+0x38840], R3 ;  /* 0x03884003020075a7 */ /* 0x000e64000806017f */
[----:B-1----:R-:W-:Y:S09]  /*10860*/  @!P3 BRA `(.L_x_6009) ;  /* 0x0000001c0098b947 */ /* 0x002ff20003800000 */
.L_x_6052:
[----:B------:R-:W-:Y:S05]  /*10870*/  @P2 BRA `(.L_x_6010) ;  /* 0x0000000000142947 */ /* 0x000fea0003800000 */
[----:B------:R-:W-:Y:S01]  /*10880*/  ISETP.NE.AND P3, PT, R19, RZ, PT ;  /* 0x000000ff1300720c */ /* 0x000fe20003f65270 */
[----:B------:R-:W-:-:S04]  /*10890*/  IMAD.MOV.U32 R5, RZ, RZ, 0x2000 ;  /* 0x00002000ff057424 */ /* 0x000fc800078e00ff */
[----:B------:R2:W-:Y:S08]  /*108a0*/  SYNCS.ARRIVE.TRANS64 RZ, [R2+URZ+0x38830], R5 ;  /* 0x0388300502ff79a7 */ /* 0x0005f0000800003f */
[----:B------:R-:W-:Y:S05]  /*108b0*/  @!P3 BRA `(.L_x_6010) ;  /* 0x000000000004b947 */ /* 0x000fea0003800000 */
[----:B------:R-:W-:Y:S01]  /*108c0*/  BPT.TRAP 0x1 ;  /* 0x000000040000795c */ /* 0x000fe20000300000 */
.L_x_6010:
        /* <DEDUP_REMOVED lines=17> */
.L_x_6053:
[----:B------:R-:W-:Y:S05]  /*109e0*/  @P2 BRA `(.L_x_6012) ;  /* 0x0000000000142947 */ /* 0x000fea0003800000 */
[----:B------:R-:W-:Y:S02]  /*109f0*/  ISETP.NE.AND P2, PT, R19, RZ, PT ;  /* 0x000000ff1300720c */ /* 0x000fe40003f45270 */
[----:B-12---:R-:W-:-:S04]  /*10a00*/  MOV R3, 0x10000 ;  /* 0x0001000000037802 */ /* 0x006fc80000000f00 */
[----:B------:R3:W-:Y:S07]  /*10a10*/  SYNCS.ARRIVE.TRANS64 RZ, [R2+URZ+0x38850], R3 ;  /* 0x0388500302ff79a7 */ /* 0x0007ee000800003f */
[----:B------:R-:W-:Y:S05]  /*10a20*/  @!P2 BRA `(.L_x_6012) ;  /* 0x000000000004a947 */ /* 0x000fea0003800000 */
[----:B------:R-:W-:Y:S01]  /*10a30*/  BPT.TRAP 0x1 ;  /* 0x000000040000795c */ /* 0x000fe20000300000 */
.L_x_6012:
        /* <DEDUP_REMOVED lines=50> */
.L_x_6007:
[----:B------:R-:W-:Y:S05]  /*10d60*/  BSYNC B0 ;  /* 0x0000000000007941 */ /* 0x000fea0003800000 */
.L_x_6006:
[----:B------:R-:W-:-:S06]  /*10d70*/  UIADD3 UR6, UR39, -0x3, URZ ;  /* 0xfffffffd27067890 */ /* 0x000fcc000fffe03f */
[----:B------:R-:W-:-:S07]  /*10d80*/  IMAD.U32 R8, RZ, RZ, UR6 ;  /* 0x00000006ff087e24 */ /* 0x000fce000f8e00ff */
.L_x_6005:
[----:B------:R-:W-:Y:S01]  /*10d90*/  ISETP.NE.AND P2, PT, R9, RZ, PT ;  /* 0x000000ff0900720c */ /* 0x000fe20003f45270 */
[----:B------:R-:W-:-:S12]  /*10da0*/  BSSY B0, `(.L_x_6004) ;  /* 0x00000ea000007945 */ /* 0x000fd80003800000 */
[----:B------:R-:W-:Y:S05]  /*10db0*/  @!P2 BRA `(.L_x_6013) ;  /* 0x0000000c00a0a947 */ /* 0x000fea0003800000 */
.L_x_6028:
        /* <DEDUP_REMOVED lines=23> */
[----:B--2---:R-:W-:-:S04]  /*10f30*/  LEA R4, P2, R2, R4, 0x2 ;  /* 0x0000000402047211 */ /* 0x004fc800078410ff */
[----:B------:R-:W-:-:S05]  /*10f40*/  LEA.HI.X R5, R2, R5, R3, 0x2, P2 ;  /* 0x0000000502057211 */ /* 0x000fca00010f1403 */
[----:B------:R1:W5:Y:S01]  /*10f50*/  LDG.E R4, desc[UR54][R4.64] ;  /* 0x0000003604047981 */ /* 0x000362000c1e1900 */
[----:B------:R-:W-:-:S04]  /*10f60*/  IMAD.MOV R3, RZ, RZ, -R11 ;  /* 0x000000ffff037224 */ /* 0x000fc800078e0a0b */
[----:B------:R-:W-:-:S07]  /*10f70*/  IMAD R10, R10, R3, R8 ;  /* 0x000000030a0a7224 */ /* 0x000fce00078e0208 */
.L_x_6016:
[----:B------:R-:W1:Y:S01]  /*10f80*/  S2R R2, SR_TID.X ;  /* 0x0000000000027919 */ /* 0x000e620000002100 */
[----:B------:R-:W-:Y:S02]  /*10f90*/  LEA R3, R9, UR38, 0x3 ;  /* 0x0000002609037c11 */ /* 0x000fe4000f8e18ff */
[----:B-1----:R-:W-:Y:S02]  /*10fa0*/  LOP3.LUT R5, R2, 0x7f, RZ, 0xc0, !PT ;  /* 0x0000007f02057812 */ /* 0x002fe400078ec0ff */
[----:B------:R-:W-:Y:S02]  /*10fb0*/  SHF.L.U32 R2, R17, 0x1f, RZ ;  /* 0x0000001f11027819 */ /* 0x000fe400000006ff */
[----:B------:R-:W-:Y:S02]  /*10fc0*/  ISETP.NE.AND P2, PT, R5, RZ, PT ;  /* 0x000000ff0500720c */ /* 0x000fe40003f45270 */
[----:B------:R-:W1:Y:S02]  /*10fd0*/  SYNCS.PHASECHK.TRANS64.TRYWAIT P3, [R3+URZ+0x38840], R2 ;  /* 0x03884002030075a7 */ /* 0x000e64000806017f */
[----:B-1----:R-:W-:Y:S09]  /*10fe0*/  @!P3 BRA `(.L_x_6017) ;  /* 0x0000001400e0b947 */ /* 0x002ff20003800000 */
.L_x_6054:
[----:B------:R-:W-:Y:S05]  /*10ff0*/  @P2 BRA `(.L_x_6018) ;  /* 0x0000000000142947 */ /* 0x000fea0003800000 */
[----:B------:R-:W-:Y:S01]  /*11000*/  ISETP.NE.AND P3, PT, R19, RZ, PT ;  /* 0x000000ff1300720c */ /* 0x000fe20003f65270 */
[----:B------:R-:W-:-:S04]  /*11010*/  IMAD.MOV.U32 R12, RZ, RZ, 0x2000 ;  /* 0x00002000ff0c7424 */ /* 0x000fc800078e00ff */
[----:B------:R2:W-:Y:S08]  /*11020*/  SYNCS.ARRIVE.TRANS64 RZ, [R3+URZ+0x38830], R12 ;  /* 0x0388300c03ff79a7 */ /* 0x0005f0000800003f */
[----:B------:R-:W-:Y:S05]  /*11030*/  @!P3 BRA `(.L_x_6018) ;  /* 0x000000000004b947 */ /* 0x000fea0003800000 */
[----:B------:R-:W-:Y:S01]  /*11040*/  BPT.TRAP 0x1 ;  /* 0x000000040000795c */ /* 0x000fe20000300000 */
.L_x_6018:
        /* <DEDUP_REMOVED lines=17> */
.L_x_6055:
[----:B------:R-:W-:Y:S05]  /*11160*/  @P2 BRA `(.L_x_6020) ;  /* 0x0000000000142947 */ /* 0x000fea0003800000 */
[----:B------:R-:W-:Y:S01]  /*11170*/  ISETP.NE.AND P2, PT, R19, RZ, PT ;  /* 0x000000ff1300720c */ /* 0x000fe20003f45270 */
[----:B-1-3--:R-:W-:-:S04]  /*11180*/  IMAD.MOV.U32 R2, RZ, RZ, 0x10000 ;  /* 0x00010000ff027424 */ /* 0x00afc800078e00ff */
[----:B------:R4:W-:Y:S08]  /*11190*/  SYNCS.ARRIVE.TRANS64 RZ, [R3+URZ+0x38850], R2 ;  /* 0x0388500203ff79a7 */ /* 0x0009f0000800003f */
[----:B------:R-:W-:Y:S05]  /*111a0*/  @!P2 BRA `(.L_x_6020) ;  /* 0x000000000004a947 */ /* 0x000fea0003800000 */
[----:B------:R-:W-:Y:S01]  /*111b0*/  BPT.TRAP 0x1 ;  /* 0x000000040000795c */ /* 0x000fe20000300000 */
.L_x_6020:
        /* <DEDUP_REMOVED lines=50> */
.L_x_6015:
[----:B------:R-:W-:Y:S05]  /*114e0*/  BSYNC B1 ;  /* 0x0000000000017941 */ /* 0x000fea0003800000 */
.L_x_6014:
[----:B------:R-:W-:Y:S01]  /*114f0*/  VIADD R9, R9, 0x1 ;  /* 0x0000000109097836 */ /* 0x000fe20000000000 */
[----:B------:R-:W-:Y:S04]  /*11500*/  BSSY B1, `(.L_x_6021) ;  /* 0x0000070000017945 */ /* 0x000fe80003800000 */
[----:B------:R-:W-:-:S04]  /*11510*/  ISETP.NE.AND P2, PT, R9, 0x2, PT ;  /* 0x000000020900780c */ /* 0x000fc80003f45270 */
[----:B---34-:R-:W-:Y:S02]  /*11520*/  SEL R2, RZ, 0x1, P2 ;  /* 0x00000001ff027807 */ /* 0x018fe40001000000 */
[----:B------:R-:W-:Y:S02]  /*11530*/  SEL R16, R9, RZ, P2 ;  /* 0x000000ff09107207 */ /* 0x000fe40001000000 */
[----:B------:R-:W-:Y:S01]  /*11540*/  LOP3.LUT R17, R17, R2, RZ, 0x3c, !PT ;  /* 0x0000000211117212 */ /* 0x000fe200078e3cff */
[----:B------:R-:W-:Y:S06]  /*11550*/  @!P6 BRA `(.L_x_6022) ;  /* 0x0000000400a8e947 */ /* 0x000fec0003800000 */
[----:B------:R-:W-:Y:S01]  /*11560*/  IADD3 R10, R8, -0x1, RZ ;  /* 0xffffffff080a7810 */ /* 0x000fe20007ffe0ff */
[----:B------:R-:W-:Y:S06]  /*11570*/  @!P0 BRA `(.L_x_6023) ;  /* 0x0000000000488947 */ /* 0x000fec0003800000 */
[----:B------:R-:W1:Y:S01]  /*11580*/  LDC R9, c[0x0][0x41c] ;  /* 0x00010700ff097b82 */ /* 0x000e620000000800 */
[----:B------:R-:W-:Y:S02]  /*11590*/  IMAD.MOV.U32 R11, RZ, RZ, R10 ;  /* 0x000000ffff0b7224 */ /* 0x000fe400078e000a */
[----:B------:R-:W-:-:S04]  /*115a0*/  IMAD R13, R7, UR4, RZ ;  /* 0x00000004070d7c24 */ /* 0x000fc8000f8e02ff */
[----:B------:R-:W-:Y:S01]  /*115b0*/  IMAD R13, R6, UR5, R13 ;  /* 0x00000005060d7c24 */ /* 0x000fe2000f8e020d */
[----:B------:R-:W3:Y:S01]  /*115c0*/  LDC.64 R4, c[0x0][0x3f8] ;  /* 0x0000fe00ff047b82 */ /* 0x000ee20000000a00 */
[----:B-1----:R-:W-:-:S13]  /*115d0*/  ISETP.NE.AND P2, PT, R9, 0x1, PT ;  /* 0x000000010900780c */ /* 0x002fda0003f45270 */
[----:B--2---:R-:W1:Y:S02]  /*115e0*/  @P2 LDC.64 R2, c[0x0][0x420] ;  /* 0x00010800ff022b82 */ /* 0x004e640000000a00 */
[----:B-1----:R-:W-:-:S05]  /*115f0*/  @P2 IMAD.HI.U32 R2, R10, R2, RZ ;  /* 0x000000020a022227 */ /* 0x002fca00078e00ff */
[----:B------:R-:W-:-:S04]  /*11600*/  @P2 SHF.R.U32.HI R11, RZ, R3, R2 ;  /* 0x00000003ff0b2219 */ /* 0x000fc80000011602 */
[--C-:B------:R-:W-:Y:S01]  /*11610*/  SHF.R.S32.HI R3, RZ, 0x1f, R11.reuse ;  /* 0x0000001fff037819 */ /* 0x100fe2000001140b */
[----:B------:R-:W-:-:S04]  /*11620*/  IMAD.MOV.U32 R2, RZ, RZ, R11 ;  /* 0x000000ffff027224 */ /* 0x000fc800078e000b */
[----:B------:R-:W-:-:S05]  /*11630*/  IMAD.WIDE.U32 R2, R6, UR4, R2 ;  /* 0x0000000406027c25 */ /* 0x000fca000f8e0002 */
[----:B------:R-:W-:Y:S02]  /*11640*/  IADD3 R3, R13, R3, RZ ;  /* 0x000000030d037210 */ /* 0x000fe40007ffe0ff */
[----:B---3--:R-:W-:-:S04]  /*11650*/  LEA R4, P2, R2, R4, 0x2 ;  /* 0x0000000402047211 */ /* 0x008fc800078410ff */
[----:B------:R-:W-:-:S05]  /*11660*/  LEA.HI.X R5, R2, R5, R3, 0x2, P2 ;  /* 0x0000000502057211 */ /* 0x000fca00010f1403 */
[----:B------:R1:W5:Y:S01]  /*11670*/  LDG.E R4, desc[UR54][R4.64] ;  /* 0x0000003604047981 */ /* 0x000362000c1e1900 */
[----:B------:R-:W-:-:S04]  /*11680*/  IMAD.MOV R2, RZ, RZ, -R11 ;  /* 0x000000ffff027224 */ /* 0x000fc800078e0a0b */
[----:B------:R-:W-:-:S07]  /*11690*/  IMAD R10, R9, R2, R10 ;  /* 0x00000002090a7224 */ /* 0x000fce00078e020a */
.L_x_6023:
[----:B------:R-:W1:Y:S01]  /*116a0*/  S2R R2, SR_TID.X ;  /* 0x0000000000027919 */ /* 0x000e620000002100 */
[----:B--2---:R-:W-:Y:S02]  /*116b0*/  SHF.L.U32 R3, R17, 0x1f, RZ ;  /* 0x0000001f11037819 */ /* 0x004fe400000006ff */
[----:B-1----:R-:W-:Y:S02]  /*116c0*/  LOP3.LUT R5, R2, 0x7f, RZ, 0xc0, !PT ;  /* 0x0000007f02057812 */ /* 0x002fe400078ec0ff */
[----:B------:R-:W-:Y:S02]  /*116d0*/  LEA R2, R16, UR38, 0x3 ;  /* 0x0000002610027c11 */ /* 0x000fe4000f8e18ff */
[----:B------:R-:W-:Y:S02]  /*116e0*/  ISETP.NE.AND P2, PT, R5, RZ, PT ;  /* 0x000000ff0500720c */ /* 0x000fe40003f45270 */
[----:B------:R-:W1:Y:S02]  /*116f0*/  SYNCS.PHASECHK.TRANS64.TRYWAIT P3, [R2+URZ+0x38840], R3 ;  /* 0x03884003020075a7 */ /* 0x000e64000806017f */
[----:B-1----:R-:W-:Y:S09]  /*11700*/  @!P3 BRA `(.L_x_6024) ;  /* 0x000000100040b947 */ /* 0x002ff20003800000 */
.L_x_6056:
[----:B------:R-:W-:Y:S05]  /*11710*/  @P2 BRA `(.L_x_6025) ;  /* 0x0000000000142947 */ /* 0x000fea0003800000 */
[----:B------:R-:W-:Y:S01]  /*11720*/  ISETP.NE.AND P3, PT, R19, RZ, PT ;  /* 0x000000ff1300720c */ /* 0x000fe20003f65270 */
[----:B------:R-:W-:-:S04]  /*11730*/  IMAD.MOV.U32 R5, RZ, RZ, 0x2000 ;  /* 0x00002000ff057424 */ /* 0x000fc800078e00ff */
[----:B------:R2:W-:Y:S08]  /*11740*/  SYNCS.ARRIVE.TRANS64 RZ, [R2+URZ+0x38830], R5 ;  /* 0x0388300502ff79a7 */ /* 0x0005f0000800003f */
[----:B------:R-:W-:Y:S05]  /*11750*/  @!P3 BRA `(.L_x_6025) ;  /* 0x000000000004b947 */ /* 0x000fea0003800000 */
[----:B------:R-:W-:Y:S01]  /*11760*/  BPT.TRAP 0x1 ;  /* 0x000000040000795c */ /* 0x000fe20000300000 */
.L_x_6025:
        /* <DEDUP_REMOVED lines=17> */
.L_x_6057:
[----:B------:R-:W-:Y:S05]  /*11880*/  @P2 BRA `(.L_x_6027) ;  /* 0x0000000000142947 */ /* 0x000fea0003800000 */
[----:B------:R-:W-:Y:S01]  /*11890*/  ISETP.NE.AND P2, PT, R19, RZ, PT ;  /* 0x000000ff1300720c */ /* 0x000fe20003f45270 */
[----:B-1-3--:R-:W-:-:S04]  /*118a0*/  IMAD.MOV.U32 R3, RZ, RZ, 0x10000 ;  /* 0x00010000ff037424 */ /* 0x00afc800078e00ff */
[----:B------:R4:W-:Y:S08]  /*118b0*/  SYNCS.ARRIVE.TRANS64 RZ, [R2+URZ+0x38850], R3 ;  /* 0x0388500302ff79a7 */ /* 0x0009f0000800003f */
[----:B------:R-:W-:Y:S05]  /*118c0*/  @!P2 BRA `(.L_x_6027) ;  /* 0x000000000004a947 */ /* 0x000fea0003800000 */
[----:B------:R-:W-:Y:S01]  /*118d0*/  BPT.TRAP 0x1 ;  /* 0x000000040000795c */ /* 0x000fe20000300000 */
.L_x_6027:
        /* <DEDUP_REMOVED lines=50> */
.L_x_6022:
[----:B------:R-:W-:Y:S05]  /*11c00*/  BSYNC B1 ;  /* 0x0000000000017941 */ /* 0x000fea0003800000 */
.L_x_6021:
[C---:B------:R-:W-:Y:S01]  /*11c10*/  ISETP.GT.AND P2, PT, R8.reuse, 0x1, PT ;  /* 0x000000010800780c */ /* 0x040fe20003f44270 */
[----:B------:R-:W-:-:S12]  /*11c20*/  VIADD R8, R8, 0xfffffffe ;  /* 0xfffffffe08087836 */ /* 0x000fd80000000000 */
[----:B------:R-:W-:Y:S05]  /*11c30*/  @P2 BRA `(.L_x_6028) ;  /* 0xfffffff000602947 */ /* 0x000fea000383ffff */
.L_x_6013:
[----:B------:R-:W-:Y:S05]  /*11c40*/  BSYNC B0 ;  /* 0x0000000000007941 */ /* 0x000fea0003800000 */
.L_x_6004:
        /* <DEDUP_REMOVED lines=18> */
.L_x_6030:
[----:B------:R-:W-:Y:S05]  /*11d70*/  BSYNC B0 ;  /* 0x0000000000007941 */ /* 0x000fea0003800000 */
.L_x_6029:
[----:B------:R-:W-:Y:S01]  /*11d80*/  SEL R16, R16, RZ, P0 ;  /* 0x000000ff10107207 */ /* 0x000fe20000000000 */
[----:B------:R-:W-:-:S07]  /*11d90*/  IMAD.MOV.U32 R13, RZ, RZ, R18 ;  /* 0x000000ffff0d7224 */ /* 0x000fce00078e0012 */
.L_x_5987:
[----:B------:R-:W-:Y:S05]  /*11da0*/  BSYNC B6 ;  /* 0x0000000000067941 */ /* 0x000fea0003800000 */
.L_x_5985:
[----:B------:R-:W-:-:S03]  /*11db0*/  UMOV UR6, 0xffffffff ;  /* 0xffffffff00067882 */ /* 0x000fc60000000000 */
[----:B------:R-:W-:Y:S05]  /*11dc0*/  BRA.DIV UR6, `(.L_x_6031) ;  /* 0x0000000a06b87947 */ /* 0x000fea000b800000 */
[----:B------:R1:W1:Y:S02]  /*11dd0*/  SHFL.IDX PT, R14, R13, RZ, 0x1f ;  /* 0x00001fff0d0e7589 */ /* 0x00026400000e0000 */
.L_x_6060:
        /* <DEDUP_REMOVED lines=12> */
.L_x_5982:
        /* <DEDUP_REMOVED lines=11> */
.L_x_6061:
        /* <DEDUP_REMOVED lines=16> */
.L_x_6036:
        /* <DEDUP_REMOVED lines=9> */
[----:B------:R-:W-:-:S03]  /*120e0*/  SHF.L.U32 R0, R17, 0x1f, RZ ;  /* 0x0000001f11007819 */ /* 0x000fc600000006ff */
[----:B------:R-:W-:Y:S01]  /*120f0*/  IMAD R3, R2, 0x8, R3 ;  /* 0x0000000802037824 */ /* 0x000fe200078e0203 */
[----:B-1----:R-:W-:Y:S06]  /*12100*/  @!P0 BRA `(.L_x_6037) ;  /* 0x0000000800208947 */ /* 0x002fec0003800000 */
.L_x_6062:
[----:B------:R-:W2:Y:S02]  /*12110*/  SYNCS.PHASECHK.TRANS64.TRYWAIT P0, [R3+URZ], R0 ;  /* 0x00000000030075a7 */ /* 0x000ea4000800017f */
[----:B--2---:R-:W-:Y:S05]  /*12120*/  @!P0 BRA `(.L_x_6038) ;  /* 0x00000008002c8947 */ /* 0x004fea0003800000 */
.L_x_6063:
[----:B------:R-:W-:Y:S05]  /*12130*/  @!P2 BRA `(.L_x_6039) ;  /* 0x000000000004a947 */ /* 0x000fea0003800000 */
[----:B------:R-:W-:Y:S01]  /*12140*/  BPT.TRAP 0x1 ;  /* 0x000000040000795c */ /* 0x000fe20000300000 */
.L_x_6039:
[----:B--2---:R-:W-:-:S05]  /*12150*/  IADD3 R3, R7, 0x38860, RZ ;  /* 0x0003886007037810 */ /* 0x004fca0007ffe0ff */
[----:B-1----:R-:W-:-:S04]  /*12160*/  IMAD R5, R16, 0x8, R3 ;  /* 0x0000000810057824 */ /* 0x002fc800078e0203 */
[----:B------:R-:W1:Y:S02]  /*12170*/  SYNCS.PHASECHK.TRANS64.TRYWAIT P0, [R5+URZ], R4 ;  /* 0x00000004050075a7 */ /* 0x000e64000800017f */
[----:B-1----:R-:W-:Y:S05]  /*12180*/  @!P0 BRA `(.L_x_6040) ;  /* 0x0000000800288947 */ /* 0x002fea0003800000 */
.L_x_6064:
[----:B------:R-:W-:-:S07]  /*12190*/  IMAD R3, R2, 0x8, R3 ;  /* 0x0000000802037824 */ /* 0x000fce00078e0203 */
.L_x_6041:
[----:B--2---:R2:W3:Y:S02]  /*121a0*/  SYNCS.PHASECHK.TRANS64.TRYWAIT P0, [R3+URZ], R0 ;  /* 0x00000000030075a7 */ /* 0x0044e4000800017f */
[----:B---3--:R-:W-:Y:S05]  /*121b0*/  @!P0 NANOSLEEP.SYNCS 0x989680 ;  /* 0x009896800000895d */ /* 0x008fea0003900000 */
[----:B------:R-:W3:Y:S02]  /*121c0*/  @!P0 SYNCS.PHASECHK.TRANS64 P0, [R3+URZ], R0 ;  /* 0x00000000030085a7 */ /* 0x000ee4000800007f */
[----:B---3--:R-:W-:Y:S05]  /*121d0*/  @!P0 BRA `(.L_x_6041) ;  /* 0xfffffffc00f08947 */ /* 0x008fea000383ffff */
.L_x_6035:
[----:B------:R-:W-:Y:S05]  /*121e0*/  BSYNC B0 ;  /* 0x0000000000007941 */ /* 0x000fea0003800000 */
.L_x_6034:
[----:B------:R-:W-:Y:S05]  /*121f0*/  EXIT ;  /* 0x000000000000794d */ /* 0x000fea0003800000 */
.L_x_5941:
[----:B-1----:R-:W-:-:S04]  /*12200*/  MOV R0, UR37 ;  /* 0x0000002500007c02 */ /* 0x002fc80008000f00 */
[----:B------:R1:W2:Y:S03]  /*12210*/  SYNCS.PHASECHK.TRANS64.TRYWAIT P1, [R0+URZ+0x38800], R3 ;  /* 0x03880003000075a7 */ /* 0x0002a6000802017f */
[----:B--2---:R-:W-:Y:S05]  /*12220*/  @!P1 NANOSLEEP.SYNCS 0x989680 ;  /* 0x009896800000995d */ /* 0x004fea0003900000 */
[----:B------:R-:W2:Y:S02]  /*12230*/  @!P1 SYNCS.PHASECHK.TRANS64 P1, [R0+URZ+0x38800], R3 ;  /* 0x03880003000095a7 */ /* 0x000ea4000802007f */
[----:B--2---:R-:W-:Y:S05]  /*12240*/  @!P1 BRA `(.L_x_5941) ;  /* 0xfffffffc00ec9947 */ /* 0x004fea000383ffff */
[----:B------:R-:W-:Y:S05]  /*12250*/  BRA `(.L_x_6042) ;  /* 0xffffff0c00d07947 */ /* 0x000fea000383ffff */
.L_x_5945:
[----:B---3--:R3:W4:Y:S02]  /*12260*/  SYNCS.PHASECHK.TRANS64.TRYWAIT P1, [R5+URZ+0x38830], R8 ;  /* 0x03883008050075a7 */ /* 0x008724000802017f */
[----:B----4-:R-:W-:Y:S05]  /*12270*/  @!P1 NANOSLEEP.SYNCS 0x989680 ;  /* 0x009896800000995d */ /* 0x010fea0003900000 */
[----:B------:R-:W4:Y:S02]  /*12280*/  @!P1 SYNCS.PHASECHK.TRANS64 P1, [R5+URZ+0x38830], R8 ;  /* 0x03883008050095a7 */ /* 0x000f24000802007f */
[----:B----4-:R-:W-:Y:S05]  /*12290*/  @!P1 BRA `(.L_x_5945) ;  /* 0xfffffffc00f09947 */ /* 0x010fea000383ffff */
[----:B------:R-:W-:Y:S05]  /*122a0*/  BRA `(.L_x_5944) ;  /* 0xffffff0c00e47947 */ /* 0x000fea000383ffff */
.L_x_5946:
[----:B-1----:R-:W-:-:S04]  /*122b0*/  IMAD.U32 R4, RZ, RZ, UR37 ;  /* 0x00000025ff047e24 */ /* 0x002fc8000f8e00ff */
[----:B------:R1:W4:Y:S03]  /*122c0*/  SYNCS.PHASECHK.TRANS64.TRYWAIT P1, [R4+URZ+0x38810], R3 ;  /* 0x03881003040075a7 */ /* 0x000326000802017f */
[----:B----4-:R-:W-:Y:S05]  /*122d0*/  @!P1 NANOSLEEP.SYNCS 0x989680 ;  /* 0x009896800000995d */ /* 0x010fea0003900000 */
[----:B------:R-:W4:Y:S02]  /*122e0*/  @!P1 SYNCS.PHASECHK.TRANS64 P1, [R4+URZ+0x38810], R3 ;  /* 0x03881003040095a7 */ /* 0x000f24000802007f */
[----:B----4-:R-:W-:Y:S05]  /*122f0*/  @!P1 BRA `(.L_x_5946) ;  /* 0xfffffffc00ec9947 */ /* 0x010fea000383ffff */
[----:B------:R-:W-:Y:S05]  /*12300*/  BRA `(.L_x_6043) ;  /* 0xffffff10006c7947 */ /* 0x000fea000383ffff */
.L_x_5950:
[----:B------:R1:W1:Y:S02]  /*12310*/  SYNCS.PHASECHK.TRANS64.TRYWAIT P1, [R5+URZ+0x38850], R8 ;  /* 0x03885008050075a7 */ /* 0x000264000802017f */
[----:B-1----:R-:W-:Y:S05]  /*12320*/  @!P1 NANOSLEEP.SYNCS 0x989680 ;  /* 0x009896800000995d */ /* 0x002fea0003900000 */
[----:B------:R-:W1:Y:S02]  /*12330*/  @!P1 SYNCS.PHASECHK.TRANS64 P1, [R5+URZ+0x38850], R8 ;  /* 0x03885008050095a7 */ /* 0x000e64000802007f */
[----:B-1----:R-:W-:Y:S05]  /*12340*/  @!P1 BRA `(.L_x_5950) ;  /* 0xfffffffc00f09947 */ /* 0x002fea000383ffff */
[----:B------:R-:W-:Y:S05]  /*12350*/  BRA `(.L_x_5949) ;  /* 0xffffff1000a07947 */ /* 0x000fea000383ffff */
.L_x_5955:
[----:B--2---:R2:W3:Y:S02]  /*12360*/  SYNCS.PHASECHK.TRANS64.TRYWAIT P2, [R10+URZ+0x38830], R7 ;  /* 0x038830070a0075a7 */ /* 0x0044e4000804017f */
[----:B---3--:R-:W-:Y:S05]  /*12370*/  @!P2 NANOSLEEP.SYNCS 0x989680 ;  /* 0x009896800000a95d */ /* 0x008fea0003900000 */
[----:B------:R-:W3:Y:S02]  /*12380*/  @!P2 SYNCS.PHASECHK.TRANS64 P2, [R10+URZ+0x38830], R7 ;  /* 0x038830070a00a5a7 */ /* 0x000ee4000804007f */
[----:B---3--:R-:W-:Y:S05]  /*12390*/  @!P2 BRA `(.L_x_5955) ;  /* 0xfffffffc00f0a947 */ /* 0x008fea000383ffff */
[----:B------:R-:W-:Y:S05]  /*123a0*/  BRA `(.L_x_5954) ;  /* 0xffffff3c00907947 */ /* 0x000fea000383ffff */
.L_x_5959:
[----:B----4-:R4:W1:Y:S02]  /*123b0*/  SYNCS.PHASECHK.TRANS64.TRYWAIT P2, [R10+URZ+0x38850], R7 ;  /* 0x038850070a0075a7 */ /* 0x010864000804017f */
[----:B-1----:R-:W-:Y:S05]  /*123c0*/  @!P2 NANOSLEEP.SYNCS 0x989680 ;  /* 0x009896800000a95d */ /* 0x002fea0003900000 */
[----:B------:R-:W1:Y:S02]  /*123d0*/  @!P2 SYNCS.PHASECHK.TRANS64 P2, [R10+URZ+0x38850], R7 ;  /* 0x038850070a00a5a7 */ /* 0x000e64000804007f */
[----:B-1----:R-:W-:Y:S05]  /*123e0*/  @!P2 BRA `(.L_x_5959) ;  /* 0xfffffffc00f0a947 */ /* 0x002fea000383ffff */
[----:B------:R-:W-:Y:S05]  /*123f0*/  BRA `(.L_x_5958) ;  /* 0xffffff3c00ec7947 */ /* 0x000fea000383ffff */
.L_x_5965:
[----:B--2---:R2:W3:Y:S02]  /*12400*/  SYNCS.PHASECHK.TRANS64.TRYWAIT P2, [R9+URZ+0x38830], R8 ;  /* 0x03883008090075a7 */ /* 0x0044e4000804017f */
[----:B---3--:R-:W-:Y:S05]  /*12410*/  @!P2 NANOSLEEP.SYNCS 0x989680 ;  /* 0x009896800000a95d */ /* 0x008fea0003900000 */
[----:B------:R-:W3:Y:S02]  /*12420*/  @!P2 SYNCS.PHASECHK.TRANS64 P2, [R9+URZ+0x38830], R8 ;  /* 0x038830080900a5a7 */ /* 0x000ee4000804007f */
[----:B---3--:R-:W-:Y:S05]  /*12430*/  @!P2 BRA `(.L_x_5965) ;  /* 0xfffffffc00f0a947 */ /* 0x008fea000383ffff */
[----:B------:R-:W-:Y:S05]  /*12440*/  BRA `(.L_x_5964) ;  /* 0xffffff7400087947 */ /* 0x000fea000383ffff */
.L_x_5969:
[----:B----4-:R4:W1:Y:S02]  /*12450*/  SYNCS.PHASECHK.TRANS64.TRYWAIT P2, [R9+URZ+0x38850], R8 ;  /* 0x03885008090075a7 */ /* 0x010864000804017f */
[----:B-1----:R-:W-:Y:S05]  /*12460*/  @!P2 NANOSLEEP.SYNCS 0x989680 ;  /* 0x009896800000a95d */ /* 0x002fea0003900000 */
[----:B------:R-:W1:Y:S02]  /*12470*/  @!P2 SYNCS.PHASECHK.TRANS64 P2, [R9+URZ+0x38850], R8 ;  /* 0x038850080900a5a7 */ /* 0x000e64000804007f */
[----:B-1----:R-:W-:Y:S05]  /*12480*/  @!P2 BRA `(.L_x_5969) ;  /* 0xfffffffc00f0a947 */ /* 0x002fea000383ffff */
[----:B------:R-:W-:Y:S05]  /*12490*/  BRA `(.L_x_5968) ;  /* 0xffffff7400647947 */ /* 0x000fea000383ffff */
.L_x_5991:
[----:B------:R-:W1:Y:S01]  /*124a0*/  S2R R7, SR_TID.X ;  /* 0x0000000000077919 */ /* 0x000e620000002100 */
[----:B------:R-:W-:Y:S01]  /*124b0*/  MOV R12, RZ ;  /* 0x000000ff000c7202 */ /* 0x000fe20000000f00 */
        /* <DEDUP_REMOVED lines=8> */
.L_x_6044:
[----:B------:R-:W-:Y:S05]  /*12540*/  BRA `(.L_x_6045) ;  /* 0xffffffd000fc7947 */ /* 0x000fea000383ffff */
.L_x_5992:
[----:B------:R-:W-:Y:S01]  /*12550*/  BSSY B0, `(.L_x_6046) ;  /* 0x0000006000007945 */ /* 0x000fe20003800000 */
[----:B------:R-:W-:-:S07]  /*12560*/  MOV R15, 0xffffffff ;  /* 0xffffffff000f7802 */ /* 0x000fce0000000f00 */
[----:B------:R-:W-:Y:S05]  /*12570*/  WARPSYNC.COLLECTIVE R15, `(.L_x_6047) ;  /* 0x000000000f0c7348 */ /* 0x000fea0003c00000 */
[----:B------:R-:W-:Y:S02]  /*12580*/  ELECT P6, UR62, PT ;  /* 0x00000000003e782f */ /* 0x000fe400038c0000 */
[----:B------:R-:W-:Y:S01]  /*12590*/  MOV R14, UR62 ;  /* 0x0000003e000e7c02 */ /* 0x000fe20008000f00 */
[----:B------:R-:W-:Y:S10]  /*125a0*/  ENDCOLLECTIVE ;  /* 0x000000000000791b */ /* 0x000ff40003800000 */
.L_x_6047:
[----:B------:R-:W-:Y:S05]  /*125b0*/  BSYNC B0 ;  /* 0x0000000000007941 */ /* 0x000fea0003800000 */
.L_x_6046:
[----:B------:R-:W-:Y:S05]  /*125c0*/  BRA `(.L_x_6048) ;  /* 0xffffffd000ec7947 */ /* 0x000fea000383ffff */
.L_x_5995:
[----:B-1----:R1:W2:Y:S02]  /*125d0*/  SYNCS.PHASECHK.TRANS64.TRYWAIT P2, [R8+URZ+0x38840], R5 ;  /* 0x03884005080075a7 */ /* 0x0022a4000804017f */
[----:B--2---:R-:W-:Y:S05]  /*125e0*/  @!P2 NANOSLEEP.SYNCS 0x989680 ;  /* 0x009896800000a95d */ /* 0x004fea0003900000 */
[----:B------:R-:W2:Y:S02]  /*125f0*/  @!P2 SYNCS.PHASECHK.TRANS64 P2, [R8+URZ+0x38840], R5 ;  /* 0x038840050800a5a7 */ /* 0x000ea4000804007f */
[----:B--2---:R-:W-:Y:S05]  /*12600*/  @!P2 BRA `(.L_x_5995) ;  /* 0xfffffffc00f0a947 */ /* 0x004fea000383ffff */
[----:B------:R-:W-:Y:S05]  /*12610*/  BRA `(.L_x_6049) ;  /* 0xffffffd400487947 */ /* 0x000fea000383ffff */
.L_x_5999:
[----:B-1----:R-:W-:-:S04]  /*12620*/  IMAD.U32 R8, RZ, RZ, UR38 ;  /* 0x00000026ff087e24 */ /* 0x002fc8000f8e00ff */
[----:B------:R1:W2:Y:S03]  /*12630*/  SYNCS.PHASECHK.TRANS64.TRYWAIT P2, [R8+URZ+0x38820], R5 ;  /* 0x03882005080075a7 */ /* 0x0002a6000804017f */
[----:B--2---:R-:W-:Y:S05]  /*12640*/  @!P2 NANOSLEEP.SYNCS 0x989680 ;  /* 0x009896800000a95d */ /* 0x004fea0003900000 */
[----:B------:R-:W2:Y:S02]  /*12650*/  @!P2 SYNCS.PHASECHK.TRANS64 P2, [R8+URZ+0x38820], R5 ;  /* 0x038820050800a5a7 */ /* 0x000ea4000804007f */
[----:B--2---:R-:W-:Y:S05]  /*12660*/  @!P2 BRA `(.L_x_5999) ;  /* 0xfffffffc00eca947 */ /* 0x004fea000383ffff */
[----:B------:R-:W-:Y:S05]  /*12670*/  BRA `(.L_x_6050) ;  /* 0xffffffd800bc7947 */ /* 0x000fea000383ffff */
.L_x_6002:
[----:B-1----:R1:W2:Y:S02]  /*12680*/  SYNCS.PHASECHK.TRANS64.TRYWAIT P2, [R5+URZ+0x38860], R8 ;  /* 0x03886008050075a7 */ /* 0x0022a4000804017f */
[----:B--2---:R-:W-:Y:S05]  /*12690*/  @!P2 NANOSLEEP.SYNCS 0x989680 ;  /* 0x009896800000a95d */ /* 0x004fea0003900000 */
[----:B------:R-:W2:Y:S02]  /*126a0*/  @!P2 SYNCS.PHASECHK.TRANS64 P2, [R5+URZ+0x38860], R8 ;  /* 0x038860080500a5a7 */ /* 0x000ea4000804007f */
[----:B--2---:R-:W-:Y:S05]  /*126b0*/  @!P2 BRA `(.L_x_6002) ;  /* 0xfffffffc00f0a947 */ /* 0x004fea000383ffff */
[----:B------:R-:W-:Y:S05]  /*126c0*/  BRA `(.L_x_6051) ;  /* 0xffffffd800d07947 */ /* 0x000fea000383ffff */
.L_x_6009:
[----:B-1----:R1:W2:Y:S02]  /*126d0*/  SYNCS.PHASECHK.TRANS64.TRYWAIT P3, [R2+URZ+0x38840], R3 ;  /* 0x03884003020075a7 */ /* 0x0022a4000806017f */
[----:B--2---:R-:W-:Y:S05]  /*126e0*/  @!P3 NANOSLEEP.SYNCS 0x989680 ;  /* 0x009896800000b95d */ /* 0x004fea0003900000 */
[----:B------:R-:W2:Y:S02]  /*126f0*/  @!P3 SYNCS.PHASECHK.TRANS64 P3, [R2+URZ+0x38840], R3 ;  /* 0x038840030200b5a7 */ /* 0x000ea4000806007f */
[----:B--2---:R-:W-:Y:S05]  /*12700*/  @!P3 BRA `(.L_x_6009) ;  /* 0xfffffffc00f0b947 */ /* 0x004fea000383ffff */
[----:B------:R-:W-:Y:S05]  /*12710*/  BRA `(.L_x_6052) ;  /* 0xffffffe000547947 */ /* 0x000fea000383ffff */
.L_x_6011:
[----:B--2---:R2:W3:Y:S02]  /*12720*/  SYNCS.PHASECHK.TRANS64.TRYWAIT P3, [R2+URZ+0x38860], R3 ;  /* 0x03886003020075a7 */ /* 0x0044e4000806017f */
[----:B---3--:R-:W-:Y:S05]  /*12730*/  @!P3 NANOSLEEP.SYNCS 0x989680 ;  /* 0x009896800000b95d */ /* 0x008fea0003900000 */
[----:B------:R-:W3:Y:S02]  /*12740*/  @!P3 SYNCS.PHASECHK.TRANS64 P3, [R2+URZ+0x38860], R3 ;  /* 0x038860030200b5a7 */ /* 0x000ee4000806007f */
[----:B---3--:R-:W-:Y:S05]  /*12750*/  @!P3 BRA `(.L_x_6011) ;  /* 0xfffffffc00f0b947 */ /* 0x008fea000383ffff */
[----:B------:R-:W-:Y:S05]  /*12760*/  BRA `(.L_x_6053) ;  /* 0xffffffe0009c7947 */ /* 0x000fea000383ffff */
.L_x_6017:
[----:B-1----:R1:W2:Y:S02]  /*12770*/  SYNCS.PHASECHK.TRANS64.TRYWAIT P3, [R3+URZ+0x38840], R2 ;  /* 0x03884002030075a7 */ /* 0x0022a4000806017f */
[----:B--2---:R-:W-:Y:S05]  /*12780*/  @!P3 NANOSLEEP.SYNCS 0x989680 ;  /* 0x009896800000b95d */ /* 0x004fea0003900000 */
[----:B------:R-:W2:Y:S02]  /*12790*/  @!P3 SYNCS.PHASECHK.TRANS64 P3, [R3+URZ+0x38840], R2 ;  /* 0x038840020300b5a7 */ /* 0x000ea4000806007f */
[----:B--2---:R-:W-:Y:S05]  /*127a0*/  @!P3 BRA `(.L_x_6017) ;  /* 0xfffffffc00f0b947 */ /* 0x004fea000383ffff */
[----:B------:R-:W-:Y:S05]  /*127b0*/  BRA `(.L_x_6054) ;  /* 0xffffffe8000c7947 */ /* 0x000fea000383ffff */
.L_x_6019:
[----:B---3--:R3:W4:Y:S02]  /*127c0*/  SYNCS.PHASECHK.TRANS64.TRYWAIT P3, [R3+URZ+0x38860], R2 ;  /* 0x03886002030075a7 */ /* 0x008724000806017f */
[----:B----4-:R-:W-:Y:S05]  /*127d0*/  @!P3 NANOSLEEP.SYNCS 0x989680 ;  /* 0x009896800000b95d */ /* 0x010fea0003900000 */
[----:B------:R-:W4:Y:S02]  /*127e0*/  @!P3 SYNCS.PHASECHK.TRANS64 P3, [R3+URZ+0x38860], R2 ;  /* 0x038860020300b5a7 */ /* 0x000f24000806007f */
[----:B----4-:R-:W-:Y:S05]  /*127f0*/  @!P3 BRA `(.L_x_6019) ;  /* 0xfffffffc00f0b947 */ /* 0x010fea000383ffff */
[----:B------:R-:W-:Y:S05]  /*12800*/  BRA `(.L_x_6055) ;  /* 0xffffffe800547947 */ /* 0x000fea000383ffff */
.L_x_6024:
[----:B-1----:R1:W2:Y:S02]  /*12810*/  SYNCS.PHASECHK.TRANS64.TRYWAIT P3, [R2+URZ+0x38840], R3 ;  /* 0x03884003020075a7 */ /* 0x0022a4000806017f */
[----:B--2---:R-:W-:Y:S05]  /*12820*/  @!P3 NANOSLEEP.SYNCS 0x989680 ;  /* 0x009896800000b95d */ /* 0x004fea0003900000 */
[----:B------:R-:W2:Y:S02]  /*12830*/  @!P3 SYNCS.PHASECHK.TRANS64 P3, [R2+URZ+0x38840], R3 ;  /* 0x038840030200b5a7 */ /* 0x000ea4000806007f */
[----:B--2---:R-:W-:Y:S05]  /*12840*/  @!P3 BRA `(.L_x_6024) ;  /* 0xfffffffc00f0b947 */ /* 0x004fea000383ffff */
[----:B------:R-:W-:Y:S05]  /*12850*/  BRA `(.L_x_6056) ;  /* 0xffffffec00ac7947 */ /* 0x000fea000383ffff */
.L_x_6026:
[----:B---3--:R3:W4:Y:S02]  /*12860*/  SYNCS.PHASECHK.TRANS64.TRYWAIT P3, [R2+URZ+0x38860], R3 ;  /* 0x03886003020075a7 */ /* 0x008724000806017f */
[----:B----4-:R-:W-:Y:S05]  /*12870*/  @!P3 NANOSLEEP.SYNCS 0x989680 ;  /* 0x009896800000b95d */ /* 0x010fea0003900000 */
[----:B------:R-:W4:Y:S02]  /*12880*/  @!P3 SYNCS.PHASECHK.TRANS64 P3, [R2+URZ+0x38860], R3 ;  /* 0x038860030200b5a7 */ /* 0x000f24000806007f */
[----:B----4-:R-:W-:Y:S05]  /*12890*/  @!P3 BRA `(.L_x_6026) ;  /* 0xfffffffc00f0b947 */ /* 0x010fea000383ffff */
[----:B------:R-:W-:Y:S05]  /*128a0*/  BRA `(.L_x_6057) ;  /* 0xffffffec00f47947 */ /* 0x000fea000383ffff */
.L_x_6031:
[----:B------:R-:W-:Y:S01]  /*128b0*/  BSSY B0, `(.L_x_6058) ;  /* 0x0000007000007945 */ /* 0x000fe20003800000 */
[----:B--2---:R-:W-:Y:S01]  /*128c0*/  IMAD.MOV.U32 R12, RZ, RZ, RZ ;  /* 0x000000ffff0c7224 */ /* 0x004fe200078e00ff */
[----:B------:R-:W-:Y:S01]  /*128d0*/  MOV R11, 0x1f ;  /* 0x0000001f000b7802 */ /* 0x000fe20000000f00 */
[----:B------:R-:W-:-:S07]  /*128e0*/  IMAD.MOV.U32 R15, RZ, RZ, -0x1 ;  /* 0xffffffffff0f7424 */ /* 0x000fce00078e00ff */
[----:B-1-34-:R-:W-:Y:S05]  /*128f0*/  WARPSYNC.COLLECTIVE R15, `(.L_x_6059) ;  /* 0x000000000f087348 */ /* 0x01afea0003c00000 */
[----:B------:R2:W1:Y:S02]  /*12900*/  SHFL.IDX P6, R14, R13, R12, R11 ;  /* 0x0000000c0d0e7389 */ /* 0x00046400000c000b */
[----:B-1234-:R-:W-:Y:S01]  /*12910*/  ENDCOLLECTIVE ;  /* 0x000000000000791b */ /* 0x01efe20003800000 */
.L_x_6059:
[----:B------:R-:W-:Y:S05]  /*12920*/  BSYNC B0 ;  /* 0x0000000000007941 */ /* 0x000fea0003800000 */
.L_x_6058:
[----:B------:R-:W-:Y:S05]  /*12930*/  BRA `(.L_x_6060) ;  /* 0xfffffff400287947 */ /* 0x000fea000383ffff */
.L_x_6033:
[----:B-1----:R1:W2:Y:S02]  /*12940*/  SYNCS.PHASECHK.TRANS64.TRYWAIT P0, [R7+URZ+0x38820], R0 ;  /* 0x03882000070075a7 */ /* 0x0022a4000800017f */
[----:B--2---:R-:W-:Y:S05]  /*12950*/  @!P0 NANOSLEEP.SYNCS 0x989680 ;  /* 0x009896800000895d */ /* 0x004fea0003900000 */
[----:B------:R-:W2:Y:S02]  /*12960*/  @!P0 SYNCS.PHASECHK.TRANS64 P0, [R7+URZ+0x38820], R0 ;  /* 0x03882000070085a7 */ /* 0x000ea4000800007f */
[----:B--2---:R-:W-:Y:S05]  /*12970*/  @!P0 BRA `(.L_x_6033) ;  /* 0xfffffffc00f08947 */ /* 0x004fea000383ffff */
[----:B------:R-:W-:Y:S05]  /*12980*/  BRA `(.L_x_6061) ;  /* 0xfffffff400707947 */ /* 0x000fea000383ffff */
.L_x_6037:
[----:B-1----:R1:W2:Y:S02]  /*12990*/  SYNCS.PHASECHK.TRANS64.TRYWAIT P0, [R5+URZ], R4 ;  /* 0x00000004050075a7 */ /* 0x0022a4000800017f */
[----:B--2---:R-:W-:Y:S05]  /*129a0*/  @!P0 NANOSLEEP.SYNCS 0x989680 ;  /* 0x009896800000895d */ /* 0x004fea0003900000 */
[----:B------:R-:W2:Y:S02]  /*129b0*/  @!P0 SYNCS.PHASECHK.TRANS64 P0, [R5+URZ], R4 ;  /* 0x00000004050085a7 */ /* 0x000ea4000800007f */
[----:B--2---:R-:W-:Y:S05]  /*129c0*/  @!P0 BRA `(.L_x_6037) ;  /* 0xfffffffc00f08947 */ /* 0x004fea000383ffff */
[----:B------:R-:W-:Y:S05]  /*129d0*/  BRA `(.L_x_6062) ;  /* 0xfffffff400cc7947 */ /* 0x000fea000383ffff */
.L_x_6038:
[----:B--2---:R2:W3:Y:S02]  /*129e0*/  SYNCS.PHASECHK.TRANS64.TRYWAIT P0, [R3+URZ], R0 ;  /* 0x00000000030075a7 */ /* 0x0044e4000800017f */
[----:B---3--:R-:W-:Y:S05]  /*129f0*/  @!P0 NANOSLEEP.SYNCS 0x989680 ;  /* 0x009896800000895d */ /* 0x008fea0003900000 */
[----:B------:R-:W3:Y:S02]  /*12a00*/  @!P0 SYNCS.PHASECHK.TRANS64 P0, [R3+URZ], R0 ;  /* 0x00000000030085a7 */ /* 0x000ee4000800007f */
[----:B---3--:R-:W-:Y:S05]  /*12a10*/  @!P0 BRA `(.L_x_6038) ;  /* 0xfffffffc00f08947 */ /* 0x008fea000383ffff */
[----:B------:R-:W-:Y:S05]  /*12a20*/  BRA `(.L_x_6063) ;  /* 0xfffffff400c07947 */ /* 0x000fea000383ffff */
.L_x_6040:
[----:B-1----:R1:W2:Y:S02]  /*12a30*/  SYNCS.PHASECHK.TRANS64.TRYWAIT P0, [R5+URZ], R4 ;  /* 0x00000004050075a7 */ /* 0x0022a4000800017f */
[----:B--2---:R-:W-:Y:S05]  /*12a40*/  @!P0 NANOSLEEP.SYNCS 0x989680 ;  /* 0x009896800000895d */ /* 0x004fea0003900000 */
[----:B------:R-:W2:Y:S02]  /*12a50*/  @!P0 SYNCS.PHASECHK.TRANS64 P0, [R5+URZ], R4 ;  /* 0x00000004050085a7 */ /* 0x000ea4000800007f */
[----:B--2---:R-:W-:Y:S05]  /*12a60*/  @!P0 BRA `(.L_x_6040) ;  /* 0xfffffffc00f08947 */ /* 0x004fea000383ffff */
[----:B------:R-:W-:Y:S05]  /*12a70*/  BRA `(.L_x_6064) ;  /* 0xfffffff400c47947 */ /* 0x000fea000383ffff */
.L_x_6065:
        /* <DEDUP_REMOVED lines=16> */
.L_x_11954:


//--------------------- .text._ZN7cutlass13device_kernelIN5flash11enable_sm90INS1_16FlashAttnFwdSm90INS1_25CollectiveMainloopFwdSm90ILi2EN4cute5tupleIJNS5_1CILi1EEES8_S8_EEENS6_IJNS7_ILi64EEESA_SA_EEELi512ENS_10bfloat16_tEfNS_4arch4Sm90ELb1ELb0ELb1ELb1ELb0ELb0ELb0ELb0ELb0ELb0ELb0ELb0EEENS1_21CollectiveEpilogueFwdINS6_IJSA_NS7_ILi512EEESA_EEES9_SC_SE_Li256ELb1ELb0ELb0ELb0EEENS1_36VarlenDynamicPersistentTileSchedulerILi64ELi64ELi256ELi32ELb0ELb0ELb1ELb1ELb1ELb1EEEEEEEEEvNT_6ParamsE --------------------------
	.section	.text._ZN7cutlass13device_kernelIN5flash11enable_sm90INS1_16FlashAttnFwdSm90INS1_25CollectiveMainloopFwdSm90ILi2EN4cute5tupleIJNS5_1CILi1EEES8_S8_EEENS6_IJNS7_ILi64EEESA_SA_EEELi512ENS_10bfloat16_tEfNS_4arch4Sm90ELb1ELb0ELb1ELb1ELb0ELb0ELb0ELb0ELb0ELb0ELb0ELb0EEENS1_21CollectiveEpilogueFwdINS6_IJSA_NS7_ILi512EEESA_EEES9_SC_SE_Li256ELb1ELb0ELb0ELb0EEENS1_36VarlenDynamicPersistentTileSchedulerILi64ELi64ELi256ELi32ELb0ELb0ELb1ELb1ELb1ELb1EEEEEEEEEvNT_6ParamsE,"ax",@progbits
	.align	128
.text._ZN7cutlass13device_kernelIN5flash11enable_sm90INS1_16FlashAttnFwdSm90INS1_25CollectiveMainloopFwdSm90ILi2EN4cute5tupleIJNS5_1CILi1EEES8_S8_EEENS6_IJNS7_ILi64EEESA_SA_EEELi512ENS_10bfloat16_tEfNS_4arch4Sm90ELb1ELb0ELb1ELb1ELb0ELb0ELb0ELb0ELb0ELb0ELb0ELb0EEENS1_21CollectiveEpilogueFwdINS6_IJSA_NS7_ILi512EEESA_EEES9_SC_SE_Li256ELb1ELb0ELb0ELb0EEENS1_36VarlenDynamicPersistentTileSchedulerILi64ELi64ELi256ELi32ELb0ELb0ELb1ELb1ELb1ELb1EEEEEEEEEvNT_6ParamsE:
        .type           _ZN7cutlass13device_kernelIN5flash11enable_sm90INS1_16FlashAttnFwdSm90INS1_25CollectiveMainloopFwdSm90ILi2EN4cute5tupleIJNS5_1CILi1EEES8_S8_EEENS6_IJNS7_ILi64EEESA_SA_EEELi512ENS_10bfloat16_tEfNS_4arch4Sm90ELb1ELb0ELb1ELb1ELb0ELb0ELb0ELb0ELb0ELb0ELb0ELb0EEENS1_21CollectiveEpilogueFwdINS6_IJSA_NS7_ILi512EEESA_EEES9_SC_SE_Li256ELb1ELb0ELb0ELb0EEENS1_36VarlenDynamicPersistentTileSchedulerILi64ELi64ELi256ELi32ELb0ELb0ELb1ELb1ELb1ELb1EEEEEEEEEvNT_6ParamsE,@function
        .size           _ZN7cutlass13device_kernelIN5flash11enable_sm90INS1_16FlashAttnFwdSm90INS1_25CollectiveMainloopFwdSm90ILi2EN4cute5tupleIJNS5_1CILi1EEES8_S8_EEENS6_IJNS7_ILi64EEESA_SA_EEELi512ENS_10bfloat16_tEfNS_4arch4Sm90ELb1ELb0ELb1ELb1ELb0ELb0ELb0ELb0ELb0ELb0ELb0ELb0EEENS1_21CollectiveEpilogueFwdINS6_IJSA_NS7_ILi512EEESA_EEES9_SC_SE_Li256ELb1ELb0ELb0ELb0EEENS1_36VarlenDynamicPersistentTileSchedulerILi64ELi64ELi256ELi32ELb0ELb0ELb1ELb1ELb1ELb1EEEEEEEEEvNT_6ParamsE,(.L_x_11955 - _ZN7cutlass13device_kernelIN5flash11enable_sm90INS1_16FlashAttnFwdSm90INS1_25CollectiveMainloopFwdSm90ILi2EN4cute5tupleIJNS5_1CILi1EEES8_S8_EEENS6_IJNS7_ILi64EEESA_SA_EEELi512ENS_10bfloat16_tEfNS_4arch4Sm90ELb1ELb0ELb1ELb1ELb0ELb0ELb0ELb0ELb0ELb0ELb0ELb0EEENS1_21CollectiveEpilogueFwdINS6_IJSA_NS7_ILi512EEESA_EEES9_SC_SE_Li256ELb1ELb0ELb0ELb0EEENS1_36VarlenDynamicPersistentTileSchedulerILi64ELi64ELi256ELi32ELb0ELb0ELb1ELb1ELb1ELb1EEEEEEEEEvNT_6ParamsE)
        .other          _ZN7cutlass13device_kernelIN5flash11enable_sm90INS1_16FlashAttnFwdSm90INS1_25CollectiveMainloopFwdSm90ILi2EN4cute5tupleIJNS5_1CILi1EEES8_S8_EEENS6_IJNS7_ILi64EEESA_SA_EEELi512ENS_10bfloat16_tEfNS_4arch4Sm90ELb1ELb0ELb1ELb1ELb0ELb0ELb0ELb0ELb0ELb0ELb0ELb0EEENS1_21CollectiveEpilogueFwdINS6_IJSA_NS7_ILi512EEESA_EEES9_SC_SE_Li256ELb1ELb0ELb0ELb0EEENS1_36VarlenDynamicPersistentTileSchedulerILi64ELi64ELi256ELi32ELb0ELb0ELb1ELb1ELb1ELb1EEEEEEEEEvNT_6ParamsE,@"STO_CUDA_ENTRY STV_DEFAULT"
_ZN7cutlass13device_kernelIN5flash11enable_sm90INS1_16FlashAttnFwdSm90INS1_25CollectiveMainloopFwdSm90ILi2EN4cute5tupleIJNS5_1CILi1EEES8_S8_EEENS6_IJNS7_ILi64EEESA_SA_EEELi512ENS_10bfloat16_tEfNS_4arch4Sm90ELb1ELb0ELb1ELb1ELb0ELb0ELb0ELb0ELb0ELb0ELb0ELb0EEENS1_21CollectiveEpilogueFwdINS6_IJSA_NS7_ILi512EEESA_EEES9_SC_SE_Li256ELb1ELb0ELb0ELb0EEENS1_36VarlenDynamicPersistentTileSchedulerILi64ELi64ELi256ELi32ELb0ELb0ELb1ELb1ELb1ELb1EEEEEEEEEvNT_6ParamsE:
        /* <DEDUP_REMOVED lines=21> */
.L_x_6067:
[----:B------:R-:W-:Y:S05]  /*0150*/  BSYNC B0 ;  /* 0x0000000000007941 */ /* 0x000fea0003800000 */
.L_x_6066:
        /* <DEDUP_REMOVED lines=37> */
.L_x_6068:
        /* <DEDUP_REMOVED lines=22> */
.L_x_6069:
        /* <DEDUP_REMOVED lines=18> */
.L_x_6070:
        /* <DEDUP_REMOVED lines=22> */
.L_x_6071:
        /* <DEDUP_REMOVED lines=22> */
.L_x_6072:
[----:B------:R-:W-:Y:S01]  /*08f0*/  PLOP3.LUT P0, PT, PT, PT, UP0, 0x80, 0x0 ;  /* 0x000000000000781c */ /* 0x000fe20003f0f008 */
[----:B------:R-:W-:Y:S01]  /*0900*/  UMOV UR36, 0x1 ;  /* 0x0000000100247882 */ /* 0x000fe20000000000 */
[----:B------:R-:W-:Y:S01]  /*0910*/  NOP ;  /* 0x0000000000007918 */ /* 0x000fe20000000000 */
[----:B------:R-:W-:Y:S01]  /*0920*/  USEL UR36, UR36, 0x2, !UP0 ;  /* 0x0000000224247887 */ /* 0x000fe2000c000000 */
[----:B------:R-:W-:Y:S01]  /*0930*/  ULDC.64 UR48, c[0x0][0x208] ;  /* 0x0000820000307ab9 */ /* 0x000fe20000000a00 */
[----:B012-4-:R-:W-:Y:S08]  /*0940*/  BAR.SYNC.DEFER_BLOCKING 0x0 ;  /* 0x0000000000007b1d */ /* 0x017ff00000010000 */
[----:B------:R-:W-:Y:S05]  /*0950*/  @!P0 BRA `(.L_x_6073) ;  /* 0x000000b400c48947 */ /* 0x000fea0003800000 */
.L_x_6074:
        /* <DEDUP_REMOVED lines=20> */
[----:B------:R-:W-:Y:S01]  /*0aa0*/  MOV R23, 0x20 ;  /* 0x0000002000177802 */ /* 0x000fe20000000f00 */
[----:B------:R-:W-:Y:S01]  /*0ab0*/  ULOP3.LUT UR41, UR36, 0x1, URZ, 0xfc, !UPT ;  /* 0x0000000124297892 */ /* 0x000fe2000f8efc3f */
[----:B------:R-:W-:Y:S01]  /*0ac0*/  R2UR UR52, R13 ;  /* 0x000000000d3472ca */ /* 0x000fe200000e0000 */
[----:B------:R-:W-:Y:S01]  /*0ad0*/  UMOV UR37, URZ ;  /* 0x0000003f00257c82 */ /* 0x000fe20008000000 */
[----:B------:R-:W-:Y:S01]  /*0ae0*/  SHF.R.S32.HI R0, RZ, 0x1f, R189 ;  /* 0x0000001fff007819 */ /* 0x000fe200000114bd */
[----:B------:R-:W-:Y:S01]  /*0af0*/  UMOV UR38, URZ ;  /* 0x0000003f00267c82 */ /* 0x000fe20008000000 */
[----:B------:R-:W-:Y:S01]  /*0b00*/  R2UR UR5, R14 ;  /* 0x000000000e0572ca */ /* 0x000fe200000e0000 */
[----:B------:R-:W-:Y:S01]  /*0b10*/  UMOV UR39, URZ ;  /* 0x0000003f00277c82 */ /* 0x000fe20008000000 */
[CC--:B------:R-:W-:Y:S02]  /*0b20*/  LEA.HI R2, R0.reuse, R189.reuse, RZ, 0x4 ;  /* 0x000000bd00027211 */ /* 0x0c0fe400078f20ff */
[----:B------:R-:W-:-:S02]  /*0b30*/  LEA.HI R6, R0, R189, RZ, 0x5 ;  /* 0x000000bd00067211 */ /* 0x000fc400078f28ff */
[----:B------:R-:W-:Y:S02]  /*0b40*/  SHF.R.S32.HI R3, RZ, 0x4, R2 ;  /* 0x00000004ff037819 */ /* 0x000fe40000011402 */
[--C-:B------:R-:W-:Y:S02]  /*0b50*/  SHF.R.S32.HI R12, RZ, 0x5, R6.reuse ;  /* 0x00000005ff0c7819 */ /* 0x100fe40000011406 */
[C---:B------:R-:W-:Y:S02]  /*0b60*/  LEA.HI R5, R2.reuse, R3, RZ, 0x1 ;  /* 0x0000000302057211 */ /* 0x040fe400078f08ff */
[----:B------:R-:W-:Y:S02]  /*0b70*/  LOP3.LUT R2, R2, 0xfffffff0, RZ, 0xc0, !PT ;  /* 0xfffffff002027812 */ /* 0x000fe400078ec0ff */
[----:B------:R-:W-:Y:S02]  /*0b80*/  LOP3.LUT R8, R5, 0x1ffffffe, RZ, 0xc0, !PT ;  /* 0x1ffffffe05087812 */ /* 0x000fe400078ec0ff */
[----:B------:R-:W-:Y:S01]  /*0b90*/  SHF.R.S32.HI R5, RZ, 0x1f, R6 ;  /* 0x0000001fff057819 */ /* 0x000fe20000011406 */
[----:B------:R-:W-:Y:S01]  /*0ba0*/  IMAD.IADD R6, R189, 0x1, -R2 ;  /* 0x00000001bd067824 */ /* 0x000fe200078e0a02 */
[----:B------:R-:W-:-:S02]  /*0bb0*/  LEA.HI R4, R0, R189, RZ, 0x7 ;  /* 0x000000bd00047211 */ /* 0x000fc400078f38ff */
[----:B------:R-:W-:Y:S02]  /*0bc0*/  LEA.HI R5, R5, R12, RZ, 0x2 ;  /* 0x0000000c05057211 */ /* 0x000fe400078f10ff */
[----:B------:R-:W-:Y:S02]  /*0bd0*/  IADD3 R9, R3, -R8, RZ ;  /* 0x8000000803097210 */ /* 0x000fe40007ffe0ff */
[----:B------:R-:W-:Y:S02]  /*0be0*/  SHF.R.S32.HI R3, RZ, 0x1f, R6 ;  /* 0x0000001fff037819 */ /* 0x000fe40000011406 */
[----:B------:R-:W-:Y:S01]  /*0bf0*/  LOP3.LUT R7, R5, 0x3ffffc, RZ, 0xc0, !PT ;  /* 0x003ffffc05077812 */ /* 0x000fe200078ec0ff */
[----:B------:R-:W-:Y:S01]  /*0c00*/  IMAD.SHL.U32 R9, R9, 0x8, RZ ;  /* 0x0000000809097824 */ /* 0x000fe200078e00ff */
[----:B------:R-:W-:Y:S02]  /*0c10*/  SHF.R.S32.HI R185, RZ, 0x7, R4 ;  /* 0x00000007ffb97819 */ /* 0x000fe40000011404 */
[----:B------:R-:W-:Y:S01]  /*0c20*/  LEA.HI R5, R3, R6, RZ, 0x3 ;  /* 0x0000000603057211 */ /* 0x000fe200078f18ff */
[----:B------:R-:W-:Y:S01]  /*0c30*/  IMAD.IADD R8, R12, 0x1, -R7 ;  /* 0x000000010c087824 */ /* 0x000fe200078e0a07 */
[----:B------:R-:W-:Y:S01]  /*0c40*/  LOP3.LUT R2, R4, 0xffffff80, RZ, 0xc0, !PT ;  /* 0xffffff8004027812 */ /* 0x000fe200078ec0ff */
[----:B------:R-:W-:Y:S01]  /*0c50*/  IMAD R11, R185, 0x100, R6 ;  /* 0x00000100b90b7824 */ /* 0x000fe200078e0206 */
[----:B------:R-:W-:-:S02]  /*0c60*/  LOP3.LUT R7, R5, 0xfffffff8, RZ, 0xc0, !PT ;  /* 0xfffffff805077812 */ /* 0x000fc400078ec0ff */
[----:B------:R-:W-:Y:S01]  /*0c70*/  SHF.L.U32 R10, R5, 0x6, RZ ;  /* 0x00000006050a7819 */ /* 0x000fe200000006ff */
[----:B------:R-:W-:Y:S01]  /*0c80*/  IMAD R188, R8, 0x10, R11 ;  /* 0x0000001008bc7824 */ /* 0x000fe200078e020b */
[----:B------:R-:W-:Y:S01]  /*0c90*/  LEA.HI R0, R0, R189, RZ, 0x3 ;  /* 0x000000bd00007211 */ /* 0x000fe200078f18ff */
[----:B------:R-:W-:Y:S01]  /*0ca0*/  IMAD.IADD R8, R6, 0x1, -R7 ;  /* 0x0000000106087824 */ /* 0x000fe200078e0a07 */
[----:B------:R-:W-:Y:S01]  /*0cb0*/  LOP3.LUT R11, R10, 0x7ffffe00, RZ, 0xc0, !PT ;  /* 0x7ffffe000a0b7812 */ /* 0x000fe200078ec0ff */
[----:B------:R-:W-:Y:S01]  /*0cc0*/  IMAD.IADD R2, R189, 0x1, -R2 ;  /* 0x00000001bd027824 */ /* 0x000fe200078e0a02 */
[----:B------:R-:W-:Y:S01]  /*0cd0*/  LEA.HI R4, R4, R185, RZ, 0x1 ;  /* 0x000000b904047211 */ /* 0x000fe200078f08ff */
[----:B------:R-:W-:Y:S01]  /*0ce0*/  IMAD.SHL.U32 R10, R8, 0x40, RZ ;  /* 0x00000040080a7824 */ /* 0x000fe200078e00ff */
[----:B------:R-:W-:Y:S01]  /*0cf0*/  LEA R11, R12, R11, 0xa ;  /* 0x0000000b0c0b7211 */ /* 0x000fe200078e50ff */
[----:B------:R-:W-:Y:S01]  /*0d00*/  IMAD.U32 R188, R188, 0x40, R9 ;  /* 0x00000040bcbc7824 */ /* 0x000fe200078e0009 */
[----:B------:R-:W-:-:S02]  /*0d10*/  SHF.R.S32.HI R3, RZ, 0x1f, R2 ;  /* 0x0000001fff037819 */ /* 0x000fc40000011402 */
[----:B------:R-:W-:Y:S02]  /*0d20*/  LOP3.LUT R10, R10, 0x1c0, RZ, 0xc0, !PT ;  /* 0x000001c00a0a7812 */ /* 0x000fe400078ec0ff */
[----:B------:R-:W-:Y:S02]  /*0d30*/  LEA.HI R5, R3, R2, RZ, 0x2 ;  /* 0x0000000203057211 */ /* 0x000fe400078f10ff */
[----:B------:R-:W-:Y:S02]  /*0d40*/  LOP3.LUT R9, R10, 0x8, R9, 0xf8, !PT ;  /* 0x000000080a097812 */ /* 0x000fe400078ef809 */
[--C-:B------:R-:W-:Y:S02]  /*0d50*/  SHF.R.S32.HI R6, RZ, 0x2, R5.reuse ;  /* 0x00000002ff067819 */ /* 0x100fe40000011405 */
[----:B------:R-:W-:Y:S02]  /*0d60*/  SHF.R.S32.HI R7, RZ, 0x1f, R5 ;  /* 0x0000001fff077819 */ /* 0x000fe40000011405 */
[----:B------:R-:W-:-:S02]  /*0d70*/  SHF.R.U32.HI R10, RZ, 0x3, R10 ;  /* 0x00000003ff0a7819 */ /* 0x000fc4000001160a */
[----:B------:R-:W-:Y:S02]  /*0d80*/  LEA.HI R7, R7, R6, RZ, 0x3 ;  /* 0x0000000607077211 */ /* 0x000fe400078f18ff */
[----:B------:R-:W-:Y:S02]  /*0d90*/  LOP3.LUT R10, R9, R10, RZ, 0x3c, !PT ;  /* 0x0000000a090a7212 */ /* 0x000fe400078e3cff */
[----:B------:R-:W-:Y:S02]  /*0da0*/  LEA.HI R3, R3, R2, RZ, 0x5 ;  /* 0x0000000203037211 */ /* 0x000fe400078f28ff */
[----:B------:R-:W-:Y:S01]  /*0db0*/  LOP3.LUT R7, R7, 0xfffffff8, RZ, 0xc0, !PT ;  /* 0xfffffff807077812 */ /* 0x000fe200078ec0ff */
[----:B------:R-:W-:Y:S01]  /*0dc0*/  IMAD.IADD R10, R11, 0x1, R10 ;  /* 0x000000010b0a7824 */ /* 0x000fe200078e020a */
[----:B------:R-:W-:Y:S02]  /*0dd0*/  R2P PR, R8, 0x6 ;  /* 0x0000000608007804 */ /* 0x000fe40000000000 */
[----:B------:R-:W-:Y:S01]  /*0de0*/  LOP3.LUT R5, R5, 0x7ffffffc, RZ, 0xc0, !PT ;  /* 0x7ffffffc05057812 */ /* 0x000fe200078ec0ff */
[----:B------:R-:W-:Y:S01]  /*0df0*/  IMAD.IADD R6, R6, 0x1, -R7 ;  /* 0x0000000106067824 */ /* 0x000fe200078e0a07 */
[----:B------:R-:W-:Y:S01]  /*0e00*/  SHF.R.S32.HI R3, RZ, 0x5, R3 ;  /* 0x00000005ff037819 */ /* 0x000fe20000011403 */
[----:B------:R-:W-:Y:S01]  /*0e10*/  IMAD.MOV.U32 R7, RZ, RZ, R15 ;  /* 0x000000ffff077224 */ /* 0x000fe200078e000f */
[----:B------:R-:W-:-:S02]  /*0e20*/  LEA R19, R10, UR40, 0x1 ;  /* 0x000000280a137c11 */ /* 0x000fc4000f8e08ff */
[----:B------:R-:W-:Y:S01]  /*0e30*/  IADD3 R5, R2, -R5, RZ ;  /* 0x8000000502057210 */ /* 0x000fe20007ffe0ff */
[----:B------:R-:W-:Y:S01]  /*0e40*/  IMAD R2, R3, 0x10, R6 ;  /* 0x0000001003027824 */ /* 0x000fe200078e0206 */
[----:B------:R-:W-:Y:S01]  /*0e50*/  LOP3.LUT R6, R0, 0x1ffffff8, RZ, 0xc0, !PT ;  /* 0x1ffffff800067812 */ /* 0x000fe200078ec0ff */
[C---:B------:R-:W-:Y:S01]  /*0e60*/  VIADD R184, R19.reuse, 0x26800 ;  /* 0x0002680013b87836 */ /* 0x040fe20000000000 */
[----:B------:R-:W-:Y:S01]  /*0e70*/  LOP3.LUT R4, R4, 0xfffffe, RZ, 0xc0, !PT ;  /* 0x00fffffe04047812 */ /* 0x000fe200078ec0ff */
[----:B------:R-:W-:Y:S01]  /*0e80*/  VIADD R22, R19, 0x26840 ;  /* 0x0002684013167836 */ /* 0x000fe20000000000 */
[----:B------:R-:W-:Y:S01]  /*0e90*/  SEL R23, R23, 0xffffffe0, !P1 ;  /* 0xffffffe017177807 */ /* 0x000fe20004800000 */
[----:B------:R-:W-:Y:S01]  /*0ea0*/  IMAD.IADD R6, R189, 0x1, -R6 ;  /* 0x00000001bd067824 */ /* 0x000fe200078e0a06 */
[----:B------:R-:W-:Y:S01]  /*0eb0*/  IADD3 R4, R185, -R4, RZ ;  /* 0x80000004b9047210 */ /* 0x000fe20007ffe0ff */
[C---:B------:R-:W-:Y:S01]  /*0ec0*/  @P2 VIADD R22, R184.reuse, 0xffffffc0 ;  /* 0xffffffc0b8162836 */ /* 0x040fe20000000000 */
[----:B------:R-:W-:Y:S01]  /*0ed0*/  SHF.R.S32.HI R186, RZ, 0x3, R0 ;  /* 0x00000003ffba7819 */ /* 0x000fe20000011400 */
[----:B------:R-:W-:Y:S01]  /*0ee0*/  IMAD.IADD R184, R184, 0x1, R23 ;  /* 0x00000001b8b87824 */ /* 0x000fe200078e0217 */
[----:B------:R-:W-:Y:S01]  /*0ef0*/  SHF.L.U32 R16, R5, 0x1, RZ ;  /* 0x0000000105107819 */ /* 0x000fe200000006ff */
[----:B------:R-:W-:-:S02]  /*0f00*/  IMAD.SHL.U32 R17, R6, 0x8, RZ ;  /* 0x0000000806117824 */ /* 0x000fc400078e00ff */
[----:B------:R-:W-:Y:S02]  /*0f10*/  IMAD.SHL.U32 R18, R4, 0x100, RZ ;  /* 0x0000010004127824 */ /* 0x000fe400078e00ff */
[----:B------:R-:W-:-:S07]  /*0f20*/  IMAD.IADD R23, R23, 0x1, R22 ;  /* 0x0000000117177824 */ /* 0x000fce00078e0216 */
.L_x_6130:
[----:B0-----:R-:W0:Y:S01]  /*0f30*/  LDC.64 R4, c[0x0][0xc60] ;  /* 0x00031800ff047b82 */ /* 0x001e220000000a00 */
[----:B------:R-:W-:Y:S01]  /*0f40*/  ULDC.64 UR6, c[0x0][0xa28] ;  /* 0x00028a0000067ab9 */ /* 0x000fe20000000a00 */
[----:B------:R-:W-:Y:S01]  /*0f50*/  ULDC.64 UR8, c[0x0][0xa18] ;  /* 0x0002860000087ab9 */ /* 0x000fe20000000a00 */
[----:B------:R-:W-:Y:S01]  /*0f60*/  ULDC UR4, c[0x0][0x404] ;  /* 0x0001010000047ab9 */ /* 0x000fe20000000800 */
        /* <DEDUP_REMOVED lines=10> */
[----:B------:R-:W-:-:S04]  /*1010*/  @UP0 ULEA UR6, UP2, UR42, UR6, 0x2 ;  /* 0x000000062a060291 */ /* 0x000fc8000f84103f */
[----:B------:R-:W-:Y:S02]  /*1020*/  @UP0 ULEA.HI.X UR7, UR42, UR7, UR43, 0x2, UP2 ;  /* 0x000000072a070291 */ /* 0x000fe400090f142b */
[----:B------:R-:W-:Y:S01]  /*1030*/  @UP1 ULEA UR8, UP0, UR42, UR8, 0x2 ;  /* 0x000000082a081291 */ /* 0x000fe2000f80103f */
[----:B------:R-:W-:-:S03]  /*1040*/  IMAD.U32 R4, RZ, RZ, UR6 ;  /* 0x00000006ff047e24 */ /* 0x000fc6000f8e00ff */
[----:B------:R-:W-:Y:S01]  /*1050*/  @UP1 ULEA.HI.X UR9, UR42, UR9, UR43, 0x2, UP0 ;  /* 0x000000092a091291 */ /* 0x000fe200080f142b */
[----:B------:R-:W-:Y:S01]  /*1060*/  MOV R5, UR7 ;  /* 0x0000000700057c02 */ /* 0x000fe20008000f00 */
[----:B------:R-:W-:Y:S01]  /*1070*/  IMAD.U32 R6, RZ, RZ, UR8 ;  /* 0x00000008ff067e24 */ /* 0x000fe2000f8e00ff */
[----:B------:R-:W-:-:S03]  /*1080*/  ULDC.64 UR6, c[0x0][0x3f8] ;  /* 0x0000fe0000067ab9 */ /* 0x000fc60000000a00 */
[----:B------:R-:W-:Y:S01]  /*1090*/  IMAD.U32 R7, RZ, RZ, UR9 ;  /* 0x00000009ff077e24 */ /* 0x000fe2000f8e00ff */
[----:B------:R-:W2:Y:S01]  /*10a0*/  @P0 LDG.E R4, desc[UR48][R4.64] ;  /* 0x0000003004040981 */ /* 0x000ea2000c1e1900 */
[----:B------:R-:W-:Y:S01]  /*10b0*/  UISETP.NE.U32.AND UP0, UPT, UR6, URZ, UPT ;  /* 0x0000003f0600728c */ /* 0x000fe2000bf05070 */
[----:B------:R-:W-:Y:S02]  /*10c0*/  ULDC.64 UR8, c[0x0][0xa20] ;  /* 0x0002880000087ab9 */ /* 0x000fe40000000a00 */
[----:B---3--:R-:W3:Y:S01]  /*10d0*/  @P2 LDG.E R6, desc[UR48][R6.64] ;  /* 0x0000003006062981 */ /* 0x008ee2000c1e1900 */
[----:B------:R-:W-:Y:S01]  /*10e0*/  UISETP.NE.AND.EX UP0, UPT, UR7, URZ, UPT, UP0 ;  /* 0x0000003f0700728c */ /* 0x000fe2000bf05300 */
[----:B------:R-:W-:Y:S01]  /*10f0*/  ISETP.NE.U32.AND P1, PT, RZ, UR8, PT ;  /* 0x00000008ff007c0c */ /* 0x000fe2000bf25070 */
[----:B------:R-:W-:Y:S01]  /*1100*/  ULDC UR6, c[0x0][0x2e0] ;  /* 0x0000b80000067ab9 */ /* 0x000fe20000000800 */
[----:B------:R-:W-:Y:S01]  /*1110*/  UMOV UR50, URZ ;  /* 0x0000003f00327c82 */ /* 0x000fe20008000000 */
[----:B------:R-:W-:Y:S01]  /*1120*/  USEL UR4, UR4, 0x1, UP0 ;  /* 0x0000000104047887 */ /* 0x000fe20008000000 */
[----:B------:R-:W-:Y:S01]  /*1130*/  ISETP.NE.AND.EX P1, PT, RZ, UR9, PT, P1 ;  /* 0x00000009ff007c0c */ /* 0x000fe2000bf25310 */
[----:B------:R-:W-:Y:S01]  /*1140*/  ULDC UR51, c[0x0][0x288] ;  /* 0x0000a20000337ab9 */ /* 0x000fe20000000800 */
[----:B------:R-:W-:Y:S01]  /*1150*/  UMOV UR44, UR5 ;  /* 0x00000005002c7c82 */ /* 0x000fe20008000000 */
[----:B------:R-:W-:Y:S01]  /*1160*/  UIMAD UR6, UR4, UR6, URZ ;  /* 0x00000006040672a4 */ /* 0x000fe2000f8e023f */
[----:B--2---:R-:W-:-:S02]  /*1170*/  @P0 R2UR UR50, R4 ;  /* 0x00000000043202ca */ /* 0x004fc400000e0000 */
[----:B---3--:R-:W-:Y:S01]  /*1180*/  @P2 R2UR UR51, R6 ;  /* 0x00000000063322ca */ /* 0x008fe200000e0000 */
[----:B-1---5:R-:W-:-:S14]  /*1190*/  @P2 BRA `(.L_x_6075) ;  /* 0x0000000000342947 */ /* 0x022fdc0003800000 */
[----:B------:R-:W-:Y:S02]  /*11a0*/  ULDC.64 UR4, c[0x0][0xa00] ;  /* 0x0002800000047ab9 */ /* 0x000fe40000000a00 */
[----:B------:R-:W-:-:S04]  /*11b0*/  ISETP.NE.U32.AND P0, PT, RZ, UR4, PT ;  /* 0x00000004ff007c0c */ /* 0x000fc8000bf05070 */
[----:B------:R-:W-:-:S13]  /*11c0*/  ISETP.NE.AND.EX P0, PT, RZ, UR5, PT, P0 ;  /* 0x00000005ff007c0c */ /* 0x000fda000bf05300 */
[----:B------:R-:W-:Y:S05]  /*11d0*/  @!P0 BRA `(.L_x_6075) ;  /* 0x0000000000248947 */ /* 0x000fea0003800000 */
[----:B------:R-:W-:Y:S02]  /*11e0*/  ULDC.64 UR4, c[0x0][0xa00] ;  /* 0x0002800000047ab9 */ /* 0x000fe40000000a00 */
        /* <DEDUP_REMOVED lines=8> */
.L_x_6075:
[----:B------:R-:W-:Y:S01]  /*1270*/  UMOV UR45, UR52 ;  /* 0x00000034002d7c82 */ /* 0x000fe20008000000 */
[----:B------:R-:W-:Y:S05]  /*1280*/  @!P1 BRA `(.L_x_6076) ;  /* 0x00000000001c9947 */ /* 0x000fea0003800000 */
[----:B------:R-:W-:-:S04]  /*1290*/  ULEA UR4, UP0, UR42, UR8, 0x2 ;  /* 0x000000082a047291 */ /* 0x000fc8000f80103f */
[----:B------:R-:W-:Y:S02]  /*12a0*/  ULEA.HI.X UR5, UR42, UR9, UR43, 0x2, UP0 ;  /* 0x000000092a057291 */ /* 0x000fe400080f142b */
[----:B------:R-:W-:-:S04]  /*12b0*/  IMAD.U32 R4, RZ, RZ, UR4 ;  /* 0x00000004ff047e24 */ /* 0x000fc8000f8e00ff */
[----:B------:R-:W-:-:S05]  /*12c0*/  IMAD.U32 R5, RZ, RZ, UR5 ;  /* 0x00000005ff057e24 */ /* 0x000fca000f8e00ff */
[----:B------:R-:W2:Y:S02]  /*12d0*/  LDG.E R4, desc[UR48][R4.64] ;  /* 0x0000003004047981 */ /* 0x000ea4000c1e1900 */
[----:B--2---:R-:W-:Y:S01]  /*12e0*/  R2UR UR6, R4 ;  /* 0x00000000040672ca */ /* 0x004fe200000e0000 */
[----:B------:R-:W-:-:S14]  /*12f0*/  BRA `(.L_x_6077) ;  /* 0x0000000000347947 */ /* 0x000fdc0003800000 */
.L_x_6076:
        /* <DEDUP_REMOVED lines=13> */
.L_x_6077:
[----:B------:R-:W-:Y:S01]  /*13d0*/  UIADD3 UR50, -UR50, UR6, URZ ;  /* 0x0000000632327290 */ /* 0x000fe2000fffe13f */
[----:B------:R-:W-:Y:S01]  /*13e0*/  IMAD.MOV.U32 R3, RZ, RZ, RZ ;  /* 0x000000ffff037224 */ /* 0x000fe200078e00ff */
[----:B------:R-:W-:Y:S01]  /*13f0*/  ULEA UR5, UR52, 0x7f, 0x6 ;  /* 0x0000007f34057891 */ /* 0x000fe2000f8e303f */
[----:B------:R-:W-:Y:S01]  /*1400*/  IMAD.MOV.U32 R0, RZ, RZ, RZ ;  /* 0x000000ffff007224 */ /* 0x000fe200078e00ff */
[----:B------:R-:W-:Y:S01]  /*1410*/  UIADD3 UR4, UR50, 0x3f, URZ ;  /* 0x0000003f32047890 */ /* 0x000fe2000fffe03f */
[----:B------:R-:W-:Y:S01]  /*1420*/  CS2R R150, SRZ ;  /* 0x0000000000967805 */ /* 0x000fe2000001ff00 */
[----:B------:R-:W-:Y:S01]  /*1430*/  UIADD3 UR6, UR50, UR5, -UR51 ;  /* 0x0000000532067290 */ /* 0x000fe2000fffe833 */
[----:B------:R-:W-:Y:S01]  /*1440*/  CS2R R148, SRZ ;  /* 0x0000000000947805 */ /* 0x000fe2000001ff00 */
[----:B------:R-:W-:Y:S01]  /*1450*/  UISETP.NE.AND UP0, UPT, UR46, 0x1, UPT ;  /* 0x000000012e00788c */ /* 0x000fe2000bf05270 */
[----:B------:R-:W-:Y:S01]  /*1460*/  CS2R R146, SRZ ;  /* 0x0000000000927805 */ /* 0x000fe2000001ff00 */
[----:B------:R-:W-:Y:S01]  /*1470*/  USHF.R.S32.HI UR5, URZ, 0x1f, UR4 ;  /* 0x0000001f3f057899 */ /* 0x000fe20008011404 */
[----:B------:R-:W-:Y:S01]  /*1480*/  CS2R R144, SRZ ;  /* 0x0000000000907805 */ /* 0x000fe2000001ff00 */
[----:B------:R-:W-:Y:S01]  /*1490*/  USHF.R.S32.HI UR7, URZ, 0x1f, UR6 ;  /* 0x0000001f3f077899 */ /* 0x000fe20008011406 */
[----:B------:R-:W-:Y:S01]  /*14a0*/  CS2R R142, SRZ ;  /* 0x00000000008e7805 */ /* 0x000fe2000001ff00 */
[----:B------:R-:W-:Y:S01]  /*14b0*/  ULEA.HI UR5, UR5, UR4, URZ, 0x6 ;  /* 0x0000000405057291 */ /* 0x000fe2000f8f303f */
[----:B------:R-:W-:Y:S01]  /*14c0*/  PLOP3.LUT P0, PT, PT, PT, UP0, 0x80, 0x0 ;  /* 0x000000000000781c */ /* 0x000fe20003f0f008 */
        /* <DEDUP_REMOVED lines=65> */
[----:B------:R-:W-:Y:S01]  /*18e0*/  UISETP.GE.AND UP0, UPT, UR53, 0x1, UPT ;  /* 0x000000013500788c */ /* 0x000fe2000bf06270 */
[----:B------:R-:W-:-:S05]  /*18f0*/  PLOP3.LUT P0, PT, PT, PT, PT, 0x80, 0x0 ;  /* 0x000000000000781c */ /* 0x000fca0003f0f070 */
[----:B------:R-:W-:-:S13]  /*1900*/  PLOP3.LUT P1, PT, PT, PT, UP0, 0x80, 0x0 ;  /* 0x000000000000781c */ /* 0x000fda0003f2f008 */
        /* <DEDUP_REMOVED lines=15> */
.L_x_6080:
[----:B------:R-:W-:Y:S01]  /*1a00*/  ULEA UR21, UR39, UR40, 0x3 ;  /* 0x0000002827157291 */ /* 0x000fe2000f8e183f */
[----:B------:R-:W-:-:S05]  /*1a10*/  IMAD.U32 R4, RZ, RZ, UR38 ;  /* 0x00000026ff047e24 */ /* 0x000fca000f8e00ff */
[----:B------:R-:W-:-:S04]  /*1a20*/  SHF.L.U32 R4, R4, 0x1f, RZ ;  /* 0x0000001f04047819 */ /* 0x000fc800000006ff */
[----:B------:R-:W0:Y:S02]  /*1a30*/  SYNCS.PHASECHK.TRANS64.TRYWAIT P1, [UR21+0x28c50], R4 ;  /* 0x028c5004ff0075a7 */ /* 0x000e240008020155 */
[----:B0-----:R-:W-:Y:S05]  /*1a40*/  @!P1 BRA `(.L_x_6081) ;  /* 0x000000f400bc9947 */ /* 0x001fea0003800000 */
.L_x_6216:
[----:B------:R-:W-:Y:S01]  /*1a50*/  BAR.SYNC.DEFER_BLOCKING 0xe, 0x100 ;  /* 0x0384000000007b1d */ /* 0x000fe20000010000 */
[----:B------:R-:W-:Y:S01]  /*1a60*/  UIADD3 UR4, UR40, 0x26800, URZ ;  /* 0x0002680028047890 */ /* 0x000fe2000fffe03f */
[----:B0-----:R-:W-:Y:S01]  /*1a70*/  MOV R4, UR21 ;  /* 0x0000001500047c02 */ /* 0x001fe20008000f00 */
        /* <DEDUP_REMOVED lines=21> */
[----:B------:R-:W-:-:S06]  /*1bd0*/  UISETP.GE.AND UP0, UPT, UR53, 0x2, UPT ;  /* 0x000000023500788c */ /* 0x000fcc000bf06270 */
[----:B------:R-:W-:Y:S02]  /*1be0*/  PLOP3.LUT P1, PT, PT, PT, UP0, 0x80, 0x0 ;  /* 0x000000000000781c */ /* 0x000fe40003f2f008 */
        /* <DEDUP_REMOVED lines=19> */
[----:B------:R-:W-:-:S06]  /*1d20*/  UIADD3 UR53, UR53, -0x2, URZ ;  /* 0xfffffffe35357890 */ /* 0x000fcc000fffe03f */
[----:B0-----:R-:W-:-:S07]  /*1d30*/  IMAD.U32 R4, RZ, RZ, UR53 ;  /* 0x00000035ff047e24 */ /* 0x001fce000f8e00ff */
.L_x_6087:
[----:B------:R-:W-:Y:S01]  /*1d40*/  BAR.SYNC.DEFER_BLOCKING 0xe, 0x100 ;  /* 0x0384000000007b1d */ /* 0x000fe20000010000 */
[----:B-1----:R-:W-:Y:S01]  /*1d50*/  IMAD.U32 R5, RZ, RZ, UR39 ;  /* 0x00000027ff057e24 */ /* 0x002fe2000f8e00ff */
[----:B------:R-:W-:Y:S01]  /*1d60*/  UIADD3 UR39, UR39, 0x1, URZ ;  /* 0x0000000127277890 */ /* 0x000fe2000fffe03f */
[C---:B------:R-:W-:Y:S01]  /*1d70*/  ISETP.GT.AND P3, PT, R4.reuse, RZ, PT ;  /* 0x000000ff0400720c */ /* 0x040fe20003f64270 */
[----:B------:R-:W-:Y:S02]  /*1d80*/  VIADD R4, R4, 0xffffffff ;  /* 0xffffffff04047836 */ /* 0x000fe40000000000 */
[----:B------:R-:W-:Y:S01]  /*1d90*/  LEA R5, R5, R2, 0x6 ;  /* 0x0000000205057211 */ /* 0x000fe200078e30ff */
        /* <DEDUP_REMOVED lines=137> */
.L_x_6083:
[----:B------:R-:W-:Y:S01]  /*2630*/  ULEA UR21, UR39, UR40, 0x3 ;  /* 0x0000002827157291 */ /* 0x000fe2000f8e183f */
[----:B------:R-:W-:-:S05]  /*2640*/  IMAD.U32 R5, RZ, RZ, UR38 ;  /* 0x00000026ff057e24 */ /* 0x000fca000f8e00ff */
[----:B------:R-:W-:-:S04]  /*2650*/  SHF.L.U32 R5, R5, 0x1f, RZ ;  /* 0x0000001f05057819 */ /* 0x000fc800000006ff */
[----:B------:R0:W1:Y:S01]  /*2660*/  SYNCS.PHASECHK.TRANS64.TRYWAIT P1, [UR21+0x28c50], R5 ;  /* 0x028c5005ff0075a7 */ /* 0x0000620008020155 */
[----:B------:R-:W-:Y:S05]  /*2670*/  @!P0 BRA `(.L_x_6084) ;  /* 0x0000000000048947 */ /* 0x000fea0003800000 */
[----:B------:R-:W-:Y:S01]  /*2680*/  BPT.TRAP 0x1 ;  /* 0x000000040000795c */ /* 0x000fe20000300000 */
.L_x_6084:
[----:B-1----:R-:W-:Y:S05]  /*2690*/  @P1 BRA `(.L_x_6085) ;  /* 0x0000000000081947 */ /* 0x002fea0003800000 */
[----:B------:R-:W1:Y:S02]  /*26a0*/  SYNCS.PHASECHK.TRANS64.TRYWAIT P1, [UR21+0x28c50], R5 ;  /* 0x028c5005ff0075a7 */ /* 0x000e640008020155 */
[----:B-1----:R-:W-:Y:S05]  /*26b0*/  @!P1 BRA `(.L_x_6086) ;  /* 0x000000e800b89947 */ /* 0x002fea0003800000 */
.L_x_6085:
        /* <DEDUP_REMOVED lines=29> */
.L_x_6082:
[----:B------:R-:W-:Y:S01]  /*2890*/  BAR.SYNC.DEFER_BLOCKING 0xe, 0x100 ;  /* 0x0384000000007b1d */ /* 0x000fe20000010000 */
[----:B-1----:R-:W-:Y:S01]  /*28a0*/  IMAD.U32 R5, RZ, RZ, UR39 ;  /* 0x00000027ff057e24 */ /* 0x002fe2000f8e00ff */
        /* <DEDUP_REMOVED lines=140> */
.L_x_6078:
[----:B------:R-:W-:Y:S01]  /*3170*/  UISETP.GE.AND UP0, UPT, UR53, 0x1, UPT ;  /* 0x000000013500788c */ /* 0x000fe2000bf06270 */
[----:B------:R-:W-:-:S05]  /*3180*/  PLOP3.LUT P0, PT, PT, PT, PT, 0x80, 0x0 ;  /* 0x000000000000781c */ /* 0x000fca0003f0f070 */
[----:B------:R-:W-:-:S13]  /*3190*/  PLOP3.LUT P1, PT, PT, PT, UP0, 0x80, 0x0 ;  /* 0x000000000000781c */ /* 0x000fda0003f2f008 */
        /* <DEDUP_REMOVED lines=31> */
.L_x_6088:
[----:B------:R-:W-:Y:S01]  /*3390*/  ULEA.HI UR4, UR37, UR37, URZ, 0x1 ;  /* 0x0000002525047291 */ /* 0x000fe2000f8f083f */
[----:B------:R-:W-:-:S03]  /*33a0*/  IMAD.U32 R3, RZ, RZ, UR41 ;  /* 0x00000029ff037e24 */ /* 0x000fc6000f8e00ff */
[----:B------:R-:W-:Y:S02]  /*33b0*/  ULOP3.LUT UR4, UR4, 0xfffffffe, URZ, 0xc0, !UPT ;  /* 0xfffffffe04047892 */ /* 0x000fe4000f8ec03f */
[----:B------:R-:W-:Y:S02]  /*33c0*/  ISETP.NE.AND P0, PT, R3, 0x3, PT ;  /* 0x000000030300780c */ /* 0x000fe40003f05270 */
[----:B------:R-:W-:-:S06]  /*33d0*/  UIADD3 UR4, UR37, -UR4, URZ ;  /* 0x8000000425047290 */ /* 0x000fcc000fffe03f */
[----:B------:R-:W-:-:S04]  /*33e0*/  MOV R0, UR4 ;  /* 0x0000000400007c02 */ /* 0x000fc80008000f00 */
[----:B------:R-:W-:-:S04]  /*33f0*/  SHF.L.U32 R0, R0, 0x1f, RZ ;  /* 0x0000001f00007819 */ /* 0x000fc800000006ff */
[----:B------:R-:W0:Y:S02]  /*3400*/  SYNCS.PHASECHK.TRANS64.TRYWAIT P1, [UR40+0x28c00], R0 ;  /* 0x028c0000ff0075a7 */ /* 0x000e240008020168 */
[----:B0-----:R-:W-:Y:S05]  /*3410*/  @!P1 BRA `(.L_x_6089) ;  /* 0x000000dc00789947 */ /* 0x001fea0003800000 */
.L_x_6217:
[----:B------:R-:W-:Y:S05]  /*3420*/  @!P0 BRA `(.L_x_6090) ;  /* 0x0000000000048947 */ /* 0x000fea0003800000 */
[----:B------:R-:W-:Y:S01]  /*3430*/  BPT.TRAP 0x1 ;  /* 0x000000040000795c */ /* 0x000fe20000300000 */
.L_x_6090:
[----:B------:R-:W-:Y:S02]  /*3440*/  IMAD.U32 R7, RZ, RZ, UR39 ;  /* 0x00000027ff077e24 */ /* 0x000fe4000f8e00ff */
[----:B------:R-:W-:-:S03]  /*3450*/  IMAD.U32 R8, RZ, RZ, UR38 ;  /* 0x00000026ff087e24 */ /* 0x000fc6000f8e00ff */
[----:B------:R-:W-:Y:S02]  /*3460*/  LEA R7, R7, UR40, 0x3 ;  /* 0x0000002807077c11 */ /* 0x000fe4000f8e18ff */
[----:B------:R-:W-:-:S04]  /*3470*/  SHF.L.U32 R8, R8, 0x1f, RZ ;  /* 0x0000001f08087819 */ /* 0x000fc800000006ff */
[----:B------:R1:W2:Y:S01]  /*3480*/  SYNCS.PHASECHK.TRANS64.TRYWAIT P1, [R7+URZ+0x28c30], R8 ;  /* 0x028c3008070075a7 */ /* 0x0002a2000802017f */
[----:B------:R-:W-:Y:S05]  /*3490*/  @!P0 BRA `(.L_x_6091) ;  /* 0x0000000000048947 */ /* 0x000fea0003800000 */
[----:B------:R-:W-:Y:S01]  /*34a0*/  BPT.TRAP 0x1 ;  /* 0x000000040000795c */ /* 0x000fe20000300000 */
.L_x_6091:
[----:B--2---:R-:W-:Y:S05]  /*34b0*/  @P1 BRA `(.L_x_6092) ;  /* 0x0000000000081947 */ /* 0x004fea0003800000 */
[----:B------:R-:W2:Y:S02]  /*34c0*/  SYNCS.PHASECHK.TRANS64.TRYWAIT P1, [R7+URZ+0x28c30], R8 ;  /* 0x028c3008070075a7 */ /* 0x000ea4000802017f */
[----:B--2---:R-:W-:Y:S05]  /*34d0*/  @!P1 BRA `(.L_x_6093) ;  /* 0x000000dc00609947 */ /* 0x004fea0003800000 */
.L_x_6092:
[----:B0-----:R-:W0:Y:S01]  /*34e0*/  S2R R0, SR_TID.X ;  /* 0x0000000000007919 */ /* 0x001e220000002100 */
[----:B------:R-:W-:-:S04]  /*34f0*/  UIADD3 UR4, UR40, 0x22400, URZ ;  /* 0x0002240028047890 */ /* 0x000fc8000fffe03f */
[----:B------:R-:W-:-:S04]  /*3500*/  USHF.R.U32.HI UR4, URZ, 0x4, UR4 ;  /* 0x000000043f047899 */ /* 0x000fc80008011604 */
[----:B------:R-:W-:Y:S01]  /*3510*/  ULOP3.LUT UR4, UR4, 0x3fff, URZ, 0xc0, !UPT ;  /* 0x00003fff04047892 */ /* 0x000fe2000f8ec03f */
[----:B0-----:R-:W-:-:S05]  /*3520*/  LOP3.LUT R3, R0, 0x7f, RZ, 0xc0, !PT ;  /* 0x0000007f00037812 */ /* 0x001fca00078ec0ff */
[----:B------:R-:W-:Y:S01]  /*3530*/  MOV R0, UR4 ;  /* 0x0000000400007c02 */ /* 0x000fe20008000f00 */
        /* <DEDUP_REMOVED lines=13> */
[----:B------:R-:W-:Y:S01]  /*3610*/  IMAD R5, R5, 0x40, R2 ;  /* 0x0000004005057824 */ /* 0x000fe200078e0202 */
[----:B------:R-:W-:Y:S01]  /*3620*/  UMOV UR11, 0x40000040 ;  /* 0x40000040000b7882 */ /* 0x000fe20000000000 */
[----:B------:R-:W-:Y:S01]  /*3630*/  UMOV UR9, 0x40000040 ;  /* 0x4000004000097882 */ /* 0x000fe20000000000 */
[----:B------:R-:W-:-:S02]  /*3640*/  ULEA UR18, UR39, UR18, 0x9 ;  /* 0x0000001227127291 */ /* 0x000fc4000f8e483f */
[----:B------:R-:W-:Y:S02]  /*3650*/  ULOP3.LUT UR16, UR4, 0x10000, URZ, 0xfc, !UPT ;  /* 0x0001000004107892 */ /* 0x000fe4000f8efc3f */
[----:B------:R-:W-:Y:S02]  /*3660*/  UIADD3 UR6, UR18, 0x2, URZ ;  /* 0x0000000212067890 */ /* 0x000fe4000fffe03f */
[----:B------:R-:W-:Y:S02]  /*3670*/  UIADD3 UR4, UR16, 0x2, URZ ;  /* 0x0000000210047890 */ /* 0x000fe4000fffe03f */
[----:B------:R-:W-:Y:S02]  /*3680*/  UIADD3 UR10, UR18, 0x4, URZ ;  /* 0x00000004120a7890 */ /* 0x000fe4000fffe03f */
[----:B------:R-:W-:Y:S02]  /*3690*/  UIADD3 UR8, UR16, 0x4, URZ ;  /* 0x0000000410087890 */ /* 0x000fe4000fffe03f */
[----:B------:R-:W-:Y:S01]  /*36a0*/  HGMMA.64x64x16.F32.BF16 R24, gdesc[UR16], RZ, !UPT, gsb0 ;  /* 0x00e00000101879f0 */ /* 0x000fe2000c0018ff */
[----:B------:R-:W-:-:S02]  /*36b0*/  UIADD3 UR14, UR18, 0x6, URZ ;  /* 0x00000006120e7890 */ /* 0x000fc4000fffe03f */
[----:B------:R-:W-:Y:S01]  /*36c0*/  UIADD3 UR12, UR16, 0x6, URZ ;  /* 0x00000006100c7890 */ /* 0x000fe2000fffe03f */
[----:B------:R-:W-:Y:S01]  /*36d0*/  UMOV UR15, 0x40000040 ;  /* 0x40000040000f7882 */ /* 0x000fe20000000000 */
[----:B------:R-:W-:Y:S01]  /*36e0*/  UMOV UR13, 0x40000040 ;  /* 0x40000040000d7882 */ /* 0x000fe20000000000 */
[----:B------:R-:W-:Y:S02]  /*36f0*/  WARPGROUP.DEPBAR.LE gsb0, 0x0 ;  /* 0x00008000000079c5 */ /* 0x000fe40000010000 */
[----:B------:R-:W-:-:S06]  /*3700*/  WARPGROUP.ARRIVE ;  /* 0x00000000000079c5 */ /* 0x000fcc0000000000 */
[----:B------:R-:W-:Y:S01]  /*3710*/  HGMMA.64x64x16.F32.BF16 R24, gdesc[UR4], R24, gsb0 ;  /* 0x00e00000041879f0 */ /* 0x000fe20008001818 */
[----:B------:R-:W-:Y:S02]  /*3720*/  UMOV UR6, 0x40 ;  /* 0x0000004000067882 */ /* 0x000fe40000000000 */
[----:B------:R-:W-:-:S04]  /*3730*/  UIMAD UR6, UR53, -0x40, UR6 ;  /* 0xffffffc0350678a4 */ /* 0x000fc8000f8e0206 */
[----:B------:R-:W-:Y:S02]  /*3740*/  UIADD3 UR7, UR50, 0x1, UR6 ;  /* 0x0000000132077890 */ /* 0x000fe4000fffe006 */
[----:B------:R-:W-:-:S04]  /*3750*/  MOV R3, UR6 ;  /* 0x0000000600037c02 */ /* 0x000fc80008000f00 */
[----:B------:R-:W-:Y:S01]  /*3760*/  IMAD.U32 R9, RZ, RZ, UR7 ;  /* 0x00000007ff097e24 */ /* 0x000fe2000f8e00ff */
[----:B------:R-:W-:-:S04]  /*3770*/  IADD3 R3, -R16, UR50, R3 ;  /* 0x0000003210037c10 */ /* 0x000fc8000fffe103 */
[----:B------:R-:W-:-:S04]  /*3780*/  IADD3 R4, R9, -UR51, -R16 ;  /* 0x8000003309047c10 */ /* 0x000fc8000fffe810 */
[----:B------:R-:W-:-:S04]  /*3790*/  IADD3 R6, R4, 0x8, R5 ;  /* 0x0000000804067810 */ /* 0x000fc80007ffe005 */
[----:B------:R-:W-:Y:S02]  /*37a0*/  VIMNMX R6, R3, R6, PT ;  /* 0x0000000603067248 */ /* 0x000fe40003fe0100 */
[----:B------:R-:W-:Y:S02]  /*37b0*/  VIADDMNMX R3, R5, R4, R3, PT ;  /* 0x0000000405037246 */ /* 0x000fe40003800103 */
[C---:B------:R-:W-:Y:S02]  /*37c0*/  ISETP.GT.AND P2, PT, R6.reuse, RZ, PT ;  /* 0x000000ff0600720c */ /* 0x040fe40003f44270 */
[C---:B------:R-:W-:Y:S02]  /*37d0*/  ISETP.GT.AND P3, PT, R6.reuse, 0x1, PT ;  /* 0x000000010600780c */ /* 0x040fe40003f64270 */
[----:B------:R-:W-:Y:S02]  /*37e0*/  ISETP.GT.AND P4, PT, R6, 0x8, PT ;  /* 0x000000080600780c */ /* 0x000fe40003f84270 */
[----:B------:R-:W-:Y:S01]  /*37f0*/  ISETP.GT.AND P5, PT, R3, 0x28, PT ;  /* 0x000000280300780c */ /* 0x000fe20003fa4270 */
[----:B------:R-:W-:-:S02]  /*3800*/  WARPGROUP.DEPBAR.LE gsb0, 0x0 ;  /* 0x00008000000079c5 */ /* 0x000fc40000010000 */
[----:B------:R-:W-:-:S06]  /*3810*/  WARPGROUP.ARRIVE ;  /* 0x00000000000079c5 */ /* 0x000fcc0000000000 */
[----:B------:R-:W-:Y:S01]  /*3820*/  HGMMA.64x64x16.F32.BF16 R24, gdesc[UR8], R24, gsb0 ;  /* 0x00e00000081879f0 */ /* 0x000fe20008001818 */
[----:B------:R-:W-:Y:S02]  /*3830*/  ULDC UR10, c[0x0][0x9d8] ;  /* 0x00027600000a7ab9 */ /* 0x000fe40000000800 */
        /* <DEDUP_REMOVED lines=43> */
[----:B----4-:R-:W-:Y:S01]  /*3af0*/  FSEL R30, R30, -INF , P4 ;  /* 0xff8000001e1e7808 */ /* 0x010fe20002000000 */
[----:B------:R-:W-:Y:S01]  /*3b00*/  FMUL.FTZ R49, R49, UR10 ;  /* 0x0000000a31317c20 */ /* 0x000fe20008410000 */
[----:B------:R-:W-:Y:S01]  /*3b10*/  ISETP.GT.AND P4, PT, R3, 0x8, PT ;  /* 0x000000080300780c */ /* 0x000fe20003f84270 */
[----:B------:R-:W-:Y:S01]  /*3b20*/  FMUL.FTZ R52, R52, UR10 ;  /* 0x0000000a34347c20 */ /* 0x000fe20008410000 */
[----:B------:R-:W-:Y:S01]  /*3b30*/  FMNMX.FTZ R10, R30, R9, !PT ;  /* 0x000000091e0a7209 */ /* 0x000fe20007810000 */
[----:B------:R-:W-:Y:S01]  /*3b40*/  FMUL.FTZ R53, R53, UR10 ;  /* 0x0000000a35357c20 */ /* 0x000fe20008410000 */
[----:B------:R-:W-:Y:S01]  /*3b50*/  ULDC UR10, c[0x0][0x988] ;  /* 0x00026200000a7ab9 */ /* 0x000fe20000000800 */
[----:B------:R-:W4:Y:S01]  /*3b60*/  MUFU.TANH R35, R35 ;  /* 0x0000002300237308 */ /* 0x000f220000002400 */
[----:B0-----:R-:W-:-:S02]  /*3b70*/  FSEL R31, R31, -INF , P2 ;  /* 0xff8000001f1f7808 */ /* 0x001fc40001000000 */
[----:B------:R-:W-:Y:S02]  /*3b80*/  ISETP.GT.AND P2, PT, R6, 0x11, PT ;  /* 0x000000110600780c */ /* 0x000fe40003f44270 */
[----:B------:R-:W-:-:S03]  /*3b90*/  FMNMX.FTZ R9, R31, R10, !PT ;  /* 0x0000000a1f097209 */ /* 0x000fc60007810000 */
[----:B------:R-:W0:Y:S01]  /*3ba0*/  MUFU.TANH R38, R38 ;  /* 0x0000002600267308 */ /* 0x000e220000002400 */
        /* <DEDUP_REMOVED lines=8> */
[----:B0-----:R-:W-:Y:S02]  /*3c30*/  FSEL R38, R38, -INF , P3 ;  /* 0xff80000026267808 */ /* 0x001fe40001800000 */
        /* <DEDUP_REMOVED lines=36> */
[----:B------:R-:W-:Y:S02]  /*3e80*/  ISETP.GT.AND P2, PT, R3, RZ, PT ;  /* 0x000000ff0300720c */ /* 0x000fe40003f44270 */
[----:B------:R-:W-:-:S03]  /*3e90*/  FMNMX.FTZ R6, R55, R6, !PT ;  /* 0x0000000637067209 */ /* 0x000fc60007810000 */
[----:B------:R-:W0:Y:S01]  /*3ea0*/  MUFU.TANH R28, R28 ;  /* 0x0000001c001c7308 */ /* 0x000e220000002400 */
[----:B---3--:R-:W-:Y:S01]  /*3eb0*/  FSEL R24, R24, -INF , P2 ;  /* 0xff80000018187808 */ /* 0x008fe20001000000 */
[----:B------:R-:W3:Y:S01]  /*3ec0*/  SHFL.BFLY PT, R9, R6, 0x2, 0x1f ;  /* 0x0c401f0006097f89 */ /* 0x000ee200000e0000 */
[----:B------:R-:W-:-:S05]  /*3ed0*/  ISETP.GT.AND P2, PT, R3, 0x9, PT ;  /* 0x000000090300780c */ /* 0x000fca0003f44270 */
[----:B------:R-:W5:Y:S01]  /*3ee0*/  MUFU.TANH R29, R29 ;  /* 0x0000001d001d7308 */ /* 0x000f620000002400 */
[----:B----4-:R-:W-:Y:S02]  /*3ef0*/  FSEL R25, R25, -INF , P3 ;  /* 0xff80000019197808 */ /* 0x010fe40001800000 */
[----:B------:R-:W-:Y:S02]  /*3f00*/  ISETP.GT.AND P3, PT, R3, 0x10, PT ;  /* 0x000000100300780c */ /* 0x000fe40003f64270 */
[----:B------:R-:W-:-:S03]  /*3f10*/  FMNMX.FTZ R5, R24, R25, !PT ;  /* 0x0000001918057209 */ /* 0x000fc60007810000 */
[----:B------:R-:W4:Y:S01]  /*3f20*/  MUFU.TANH R32, R32 ;  /* 0x0000002000207308 */ /* 0x000f220000002400 */
[----:B0-----:R-:W-:Y:S02]  /*3f30*/  FSEL R28, R28, -INF , P4 ;  /* 0xff8000001c1c7808 */ /* 0x001fe40002000000 */
[----:B------:R-:W-:-:S05]  /*3f40*/  ISETP.GT.AND P4, PT, R3, 0x19, PT ;  /* 0x000000190300780c */ /* 0x000fca0003f84270 */
[----:B------:R-:W0:Y:S01]  /*3f50*/  MUFU.TANH R33, R33 ;  /* 0x0000002100217308 */ /* 0x000e220000002400 */
[----:B-----5:R-:W-:Y:S02]  /*3f60*/  FSEL R29, R29, -INF , P2 ;  /* 0xff8000001d1d7808 */ /* 0x020fe40001000000 */
[----:B---3--:R-:W-:Y:S02]  /*3f70*/  FMNMX.FTZ R9, R6, R9, !PT ;  /* 0x0000000906097209 */ /* 0x008fe40007810000 */
[----:B------:R-:W-:-:S03]  /*3f80*/  ISETP.GT.AND P2, PT, R3, 0x11, PT ;  /* 0x000000110300780c */ /* 0x000fc60003f44270 */
[----:B------:R-:W3:Y:S01]  /*3f90*/  SHFL.BFLY PT, R6, R9, 0x1, 0x1f ;  /* 0x0c201f0009067f89 */ /* 0x000ee200000e0000 */
[----:B------:R-:W5:Y:S01]  /*3fa0*/  MUFU.TANH R36, R36 ;  /* 0x0000002400247308 */ /* 0x000f620000002400 */
[----:B----4-:R-:W-:Y:S02]  /*3fb0*/  FSEL R32, R32, -INF , P3 ;  /* 0xff80000020207808 */ /* 0x010fe40001800000 */
[----:B------:R-:W-:-:S05]  /*3fc0*/  ISETP.GT.AND P3, PT, R3, 0x18, PT ;  /* 0x000000180300780c */ /* 0x000fca0003f64270 */
[----:B------:R-:W4:Y:S01]  /*3fd0*/  MUFU.TANH R37, R37 ;  /* 0x0000002500257308 */ /* 0x000f220000002400 */
[----:B0-----:R-:W-:Y:S02]  /*3fe0*/  FSEL R33, R33, -INF , P2 ;  /* 0xff80000021217808 */ /* 0x001fe40001000000 */
[----:B------:R-:W-:-:S05]  /*3ff0*/  ISETP.GT.AND P2, PT, R3, 0x20, PT ;  /* 0x000000200300780c */ /* 0x000fca0003f44270 */
[----:B------:R-:W0:Y:S01]  /*4000*/  MUFU.TANH R40, R40 ;  /* 0x0000002800287308 */ /* 0x000e220000002400 */
[----:B-----5:R-:W-:Y:S02]  /*4010*/  FSEL R36, R36, -INF , P3 ;  /* 0xff80000024247808 */ /* 0x020fe40001800000 */
[----:B------:R-:W-:Y:S02]  /*4020*/  ISETP.GT.AND P3, PT, R3, 0x21, PT ;  /* 0x000000210300780c */ /* 0x000fe40003f64270 */
[----:B---3--:R-:W-:-:S03]  /*4030*/  FMNMX.FTZ R4, R9, R6, !PT ;  /* 0x0000000609047209 */ /* 0x008fc60007810000 */
[----:B------:R-:W3:Y:S01]  /*4040*/  MUFU.TANH R41, R41 ;  /* 0x0000002900297308 */ /* 0x000ee20000002400 */
[----:B------:R-:W-:Y:S02]  /*4050*/  FMNMX.FTZ R6, R28, R5, !PT ;  /* 0x000000051c067209 */ /* 0x000fe40007810000 */
[----:B----4-:R-:W-:Y:S01]  /*4060*/  FSEL R37, R37, -INF , P4 ;  /* 0xff80000025257808 */ /* 0x010fe20002000000 */
[----:B------:R-:W-:Y:S01]  /*4070*/  FMUL.FTZ R9, R4, UR10 ;  /* 0x0000000a04097c20 */ /* 0x000fe20008410000 */
[----:B------:R-:W-:Y:S02]  /*4080*/  FMNMX.FTZ R5, R29, R6, !PT ;  /* 0x000000061d057209 */ /* 0x000fe40007810000 */
[----:B------:R-:W-:Y:S01]  /*4090*/  ISETP.GT.AND P4, PT, R3, 0x29, PT ;  /* 0x000000290300780c */ /* 0x000fe20003f84270 */
[----:B------:R-:W4:Y:S01]  /*40a0*/  MUFU.TANH R44, R44 ;  /* 0x0000002c002c7308 */ /* 0x000f220000002400 */
[----:B------:R-:W-:Y:S02]  /*40b0*/  FMNMX.FTZ R6, R32, R5, !PT ;  /* 0x0000000520067209 */ /* 0x000fe40007810000 */
[----:B0-----:R-:W-:-:S02]  /*40c0*/  FSEL R40, R40, -INF , P2 ;  /* 0xff80000028287808 */ /* 0x001fc40001000000 */
[----:B------:R-:W-:Y:S02]  /*40d0*/  FMNMX.FTZ R5, R33, R6, !PT ;  /* 0x0000000621057209 */ /* 0x000fe40007810000 */
[----:B------:R-:W-:Y:S01]  /*40e0*/  ISETP.GT.AND P2, PT, R3, 0x30, PT ;  /* 0x000000300300780c */ /* 0x000fe20003f44270 */
[----:B------:R-:W0:Y:S01]  /*40f0*/  MUFU.TANH R45, R45 ;  /* 0x0000002d002d7308 */ /* 0x000e220000002400 */
[----:B------:R-:W-:Y:S02]  /*4100*/  FMNMX.FTZ R6, R36, R5, !PT ;  /* 0x0000000524067209 */ /* 0x000fe40007810000 */
[----:B---3--:R-:W-:Y:S02]  /*4110*/  FSEL R41, R41, -INF , P3 ;  /* 0xff80000029297808 */ /* 0x008fe40001800000 */
[----:B------:R-:W-:Y:S02]  /*4120*/  FMNMX.FTZ R5, R37, R6, !PT ;  /* 0x0000000625057209 */ /* 0x000fe40007810000 */
[----:B------:R-:W-:Y:S01]  /*4130*/  FSETP.NEU.FTZ.AND P3, PT, R4, -INF , PT ;  /* 0xff8000000400780b */ /* 0x000fe20003f7d000 */
[----:B------:R-:W3:Y:S01]  /*4140*/  MUFU.TANH R48, R48 ;  /* 0x0000003000307308 */ /* 0x000ee20000002400 */
[----:B------:R-:W-:-:S02]  /*4150*/  FMNMX.FTZ R6, R40, R5, !PT ;  /* 0x0000000528067209 */ /* 0x000fc40007810000 */
[----:B----4-:R-:W-:Y:S02]  /*4160*/  FSEL R44, R44, -INF , P5 ;  /* 0xff8000002c2c7808 */ /* 0x010fe40002800000 */
[----:B------:R-:W-:Y:S02]  /*4170*/  FMNMX.FTZ R5, R41, R6, !PT ;  /* 0x0000000629057209 */ /* 0x000fe40007810000 */
[----:B------:R-:W-:Y:S01]  /*4180*/  FSEL R9, R9, RZ, P3 ;  /* 0x000000ff09097208 */ /* 0x000fe20001800000 */
[----:B------:R-:W4:Y:S01]  /*4190*/  MUFU.TANH R49, R49 ;  /* 0x0000003100317308 */ /* 0x000f220000002400 */
[----:B0-----:R-:W-:Y:S02]  /*41a0*/  FSEL R45, R45, -INF , P4 ;  /* 0xff8000002d2d7808 */ /* 0x001fe40002000000 */
[----:B------:R-:W-:Y:S01]  /*41b0*/  FMNMX.FTZ R6, R44, R5, !PT ;  /* 0x000000052c067209 */ /* 0x000fe20007810000 */
[--C-:B------:R-:W-:Y:S01]  /*41c0*/  FFMA.FTZ R26, R26, UR10, -R9.reuse ;  /* 0x0000000a1a1a7c23 */ /* 0x100fe20008010809 */
[----:B------:R-:W-:Y:S01]  /*41d0*/  ISETP.GT.AND P3, PT, R3, 0x31, PT ;  /* 0x000000310300780c */ /* 0x000fe20003f64270 */
[--C-:B------:R-:W-:Y:S01]  /*41e0*/  FFMA.FTZ R27, R27, UR10, -R9.reuse ;  /* 0x0000000a1b1b7c23 */ /* 0x100fe20008010809 */
[----:B------:R-:W-:Y:S01]  /*41f0*/  FMNMX.FTZ R5, R45, R6, !PT ;  /* 0x000000062d057209 */ /* 0x000fe20007810000 */
[----:B------:R-:W0:Y:S01]  /*4200*/  MUFU.TANH R52, R52 ;  /* 0x0000003400347308 */ /* 0x000e220000002400 */
[----:B---3--:R-:W-:Y:S01]  /*4210*/  FSEL R48, R48, -INF , P2 ;  /* 0xff80000030307808 */ /* 0x008fe20001000000 */
[--C-:B------:R-:W-:Y:S01]  /*4220*/  FFMA.FTZ R30, R30, UR10, -R9.reuse ;  /* 0x0000000a1e1e7c23 */ /* 0x100fe20008010809 */
[----:B------:R-:W-:Y:S01]  /*4230*/  ISETP.GT.AND P2, PT, R3, 0x38, PT ;  /* 0x000000380300780c */ /* 0x000fe20003f44270 */
[--C-:B------:R-:W-:Y:S01]  /*4240*/  FFMA.FTZ R31, R31, UR10, -R9.reuse ;  /* 0x0000000a1f1f7c23 */ /* 0x100fe20008010809 */
[----:B------:R-:W-:Y:S01]  /*4250*/  FMNMX.FTZ R6, R48, R5, !PT ;  /* 0x0000000530067209 */ /* 0x000fe20007810000 */
[--C-:B------:R-:W-:Y:S01]  /*4260*/  FFMA.FTZ R34, R34, UR10, -R9.reuse ;  /* 0x0000000a22227c23 */ /* 0x100fe20008010809 */
[--C-:B------:R-:W-:Y:S01]  /*4270*/  FFMA.FTZ R35, R35, UR10, -R9.reuse ;  /* 0x0000000a23237c23 */ /* 0x100fe20008010809 */
[----:B------:R-:W3:Y:S01]  /*4280*/  MUFU.TANH R53, R53 ;  /* 0x0000003500357308 */ /* 0x000ee20000002400 */
        /* <DEDUP_REMOVED lines=8> */
[----:B0-----:R-:W-:Y:S01]  /*4310*/  FSEL R52, R52, -INF , P2 ;  /* 0xff80000034347808 */ /* 0x001fe20001000000 */
[--C-:B------:R-:W-:Y:S01]  /*4320*/  FFMA.FTZ R46, R46, UR10, -R9.reuse ;  /* 0x0000000a2e2e7c23 */ /* 0x100fe20008010809 */
[--C-:B------:R-:W-:Y:S01]  /*4330*/  FFMA.FTZ R47, R47, UR10, -R9.reuse ;  /* 0x0000000a2f2f7c23 */ /* 0x100fe20008010809 */
[--C-:B------:R-:W-:Y:S01]  /*4340*/  FFMA.FTZ R50, R50, UR10, -R9.reuse ;  /* 0x0000000a32327c23 */ /* 0x100fe20008010809 */
[----:B------:R-:W-:Y:S01]  /*4350*/  FMNMX.FTZ R6, R52, R3, !PT ;  /* 0x0000000334067209 */ /* 0x000fe20007810000 */
[--C-:B------:R-:W-:Y:S01]  /*4360*/  FFMA.FTZ R51, R51, UR10, -R9.reuse ;  /* 0x0000000a33337c23 */ /* 0x100fe20008010809 */
[--C-:B------:R-:W-:Y:S01]  /*4370*/  FFMA.FTZ R54, R54, UR10, -R9.reuse ;  /* 0x0000000a36367c23 */ /* 0x100fe20008010809 */
[----:B------:R-:W0:Y:S01]  /*4380*/  MUFU.EX2 R27, R27 ;  /* 0x0000001b001b7308 */ /* 0x000e220000000800 */
[----:B---3--:R-:W-:Y:S01]  /*4390*/  FSEL R53, R53, -INF , P3 ;  /* 0xff80000035357808 */ /* 0x008fe20001800000 */
[----:B------:R-:W-:-:S03]  /*43a0*/  FFMA.FTZ R9, R55, UR10, -R9 ;  /* 0x0000000a37097c23 */ /* 0x000fc60008010809 */
[----:B------:R-:W-:-:S03]  /*43b0*/  FMNMX.FTZ R6, R53, R6, !PT ;  /* 0x0000000635067209 */ /* 0x000fc60007810000 */
[----:B------:R-:W-:Y:S02]  /*43c0*/  MUFU.EX2 R30, R30 ;  /* 0x0000001e001e7308 */ /* 0x000fe40000000800 */
[----:B------:R-:W3:Y:S06]  /*43d0*/  SHFL.BFLY PT, R3, R6, 0x2, 0x1f ;  /* 0x0c401f0006037f89 */ /* 0x000eec00000e0000 */
[----:B------:R-:W4:Y:S01]  /*43e0*/  MUFU.EX2 R31, R31 ;  /* 0x0000001f001f7308 */ /* 0x000f220000000800 */
[----:B0-----:R-:W-:-:S07]  /*43f0*/  F2FP.BF16.F32.PACK_AB R153, R27, R26 ;  /* 0x0000001a1b99723e */ /* 0x001fce00000010ff */
[----:B------:R-:W-:Y:S08]  /*4400*/  MUFU.EX2 R34, R34 ;  /* 0x0000002200227308 */ /* 0x000ff00000000800 */
[----:B------:R-:W0:Y:S01]  /*4410*/  MUFU.EX2 R35, R35 ;  /* 0x0000002300237308 */ /* 0x000e220000000800 */
[----:B----4-:R-:W-:Y:S02]  /*4420*/  F2FP.BF16.F32.PACK_AB R155, R31, R30 ;  /* 0x0000001e1f9b723e */ /* 0x010fe400000010ff */
[----:B---3--:R-:W-:-:S05]  /*4430*/  FMNMX.FTZ R3, R6, R3, !PT ;  /* 0x0000000306037209 */ /* 0x008fca0007810000 */
[----:B------:R-:W3:Y:S01]  /*4440*/  SHFL.BFLY PT, R6, R3, 0x1, 0x1f ;  /* 0x0c201f0003067f89 */ /* 0x000ee200000e0000 */
[----:B------:R-:W-:Y:S08]  /*4450*/  MUFU.EX2 R38, R38 ;  /* 0x0000002600267308 */ /* 0x000ff00000000800 */
[----:B------:R-:W4:Y:S01]  /*4460*/  MUFU.EX2 R39, R39 ;  /* 0x0000002700277308 */ /* 0x000f220000000800 */
[----:B0-----:R-:W-:-:S07]  /*4470*/  F2FP.BF16.F32.PACK_AB R157, R35, R34 ;  /* 0x00000022239d723e */ /* 0x001fce00000010ff */
[----:B------:R-:W-:Y:S01]  /*4480*/  MUFU.EX2 R42, R42 ;  /* 0x0000002a002a7308 */ /* 0x000fe20000000800 */
[----:B---3--:R-:W-:-:S07]  /*4490*/  FMNMX.FTZ R5, R3, R6, !PT ;  /* 0x0000000603057209 */ /* 0x008fce0007810000 */
[----:B------:R-:W0:Y:S01]  /*44a0*/  MUFU.EX2 R43, R43 ;  /* 0x0000002b002b7308 */ /* 0x000e220000000800 */
        /* <DEDUP_REMOVED lines=15> */
[----:B------:R-:W-:Y:S02]  /*45a0*/  @!P1 VIADD R3, R7, 0x28c40 ;  /* 0x00028c4007039836 */ /* 0x000fe40000000000 */
[--C-:B------:R-:W-:Y:S01]  /*45b0*/  FFMA.FTZ R37, R37, UR10, -R6.reuse ;  /* 0x0000000a25257c23 */ /* 0x100fe20008010806 */
[----:B------:R-:W-:Y:S01]  /*45c0*/  FFMA.FTZ R40, R40, UR10, -R6 ;  /* 0x0000000a28287c23 */ /* 0x000fe20008010806 */
[----:B------:R-:W-:Y:S01]  /*45d0*/  FADD.FTZ R13, R31, R10 ;  /* 0x0000000a1f0d7221 */ /* 0x000fe20000010000 */
[--C-:B------:R-:W-:Y:S01]  /*45e0*/  FFMA.FTZ R41, R41, UR10, -R6.reuse ;  /* 0x0000000a29297c23 */ /* 0x100fe20008010806 */
[----:B------:R-:W3:Y:S01]  /*45f0*/  MUFU.EX2 R25, R25 ;  /* 0x0000001900197308 */ /* 0x000ee20000000800 */
[----:B------:R-:W-:Y:S01]  /*4600*/  @!P1 PRMT R3, RZ, 0x654, R3 ;  /* 0x00000654ff039816 */ /* 0x000fe20000000003 */
[----:B------:R-:W-:Y:S01]  /*4610*/  FADD.FTZ R12, R34, R13 ;  /* 0x0000000d220c7221 */ /* 0x000fe20000010000 */
[--C-:B------:R-:W-:Y:S01]  /*4620*/  FFMA.FTZ R44, R44, UR10, -R6.reuse ;  /* 0x0000000a2c2c7c23 */ /* 0x100fe20008010806 */
[--C-:B------:R-:W-:Y:S01]  /*4630*/  FFMA.FTZ R45, R45, UR10, -R6.reuse ;  /* 0x0000000a2d2d7c23 */ /* 0x100fe20008010806 */
[----:B------:R4:W-:Y:S01]  /*4640*/  @!P1 SYNCS.ARRIVE.TRANS64.RED.A1T0 RZ, [R3+URZ], RZ ;  /* 0x000000ff03ff99a7 */ /* 0x0009e2000810043f */
[--C-:B------:R-:W-:Y:S01]  /*4650*/  FFMA.FTZ R48, R48, UR10, -R6.reuse ;  /* 0x0000000a30307c23 */ /* 0x100fe20008010806 */
[--C-:B------:R-:W-:Y:S01]  /*4660*/  FFMA.FTZ R49, R49, UR10, -R6.reuse ;  /* 0x0000000a31317c23 */ /* 0x100fe20008010806 */
[----:B------:R-:W5:Y:S01]  /*4670*/  MUFU.EX2 R28, R28 ;  /* 0x0000001c001c7308 */ /* 0x000f620000000800 */
[--C-:B------:R-:W-:Y:S01]  /*4680*/  FFMA.FTZ R52, R52, UR10, -R6.reuse ;  /* 0x0000000a34347c23 */ /* 0x100fe20008010806 */
[----:B------:R-:W-:Y:S01]  /*4690*/  FFMA.FTZ R6, R53, UR10, -R6 ;  /* 0x0000000a35067c23 */ /* 0x000fe20008010806 */
[----:B0-----:R-:W-:-:S05]  /*46a0*/  F2FP.BF16.F32.PACK_AB R161, R43, R42 ;  /* 0x0000002a2ba1723e */ /* 0x001fca00000010ff */
        /* <DEDUP_REMOVED lines=30> */
[----:B------:R-:W-:Y:S01]  /*4890*/  FADD.FTZ R10, R46, R13 ;  /* 0x0000000d2e0a7221 */ /* 0x000fe20000010000 */
[----:B------:R-:W-:-:S05]  /*48a0*/  F2FP.BF16.F32.PACK_AB R160, R41, R40 ;  /* 0x0000002829a0723e */ /* 0x000fca00000010ff */
[----:B------:R-:W4:Y:S08]  /*48b0*/  MUFU.EX2 R45, R45 ;  /* 0x0000002d002d7308 */ /* 0x000f300000000800 */
[----:B------:R-:W-:Y:S01]  /*48c0*/  MUFU.EX2 R50, R50 ;  /* 0x0000003200327308 */ /* 0x000fe20000000800 */
[C---:B---3--:R-:W-:Y:S01]  /*48d0*/  F2FP.BF16.F32.PACK_AB R163, R47.reuse, R46 ;  /* 0x0000002e2fa3723e */ /* 0x048fe200000010ff */
[----:B------:R-:W-:-:S06]  /*48e0*/  FADD.FTZ R47, R47, R10 ;  /* 0x0000000a2f2f7221 */ /* 0x000fcc0000010000 */
[----:B------:R-:W3:Y:S01]  /*48f0*/  MUFU.EX2 R51, R51 ;  /* 0x0000003300337308 */ /* 0x000ee20000000800 */
[----:B----4-:R-:W-:-:S05]  /*4900*/  F2FP.BF16.F32.PACK_AB R162, R45, R44 ;  /* 0x0000002c2da2723e */ /* 0x010fca00000010ff */
[----:B------:R0:W-:Y:S02]  /*4910*/  STSM.16.M88.4 [R22], R160 ;  /* 0x000000a016007844 */ /* 0x0001e40000000200 */
[----:B------:R-:W-:Y:S08]  /*4920*/  MUFU.EX2 R48, R48 ;  /* 0x0000003000307308 */ /* 0x000ff00000000800 */
[----:B------:R-:W4:Y:S01]  /*4930*/  MUFU.EX2 R49, R49 ;  /* 0x0000003100317308 */ /* 0x000f220000000800 */
[----:B---3--:R-:W-:Y:S01]  /*4940*/  F2FP.BF16.F32.PACK_AB R165, R51, R50 ;  /* 0x0000003233a5723e */ /* 0x008fe200000010ff */
[----:B------:R-:W-:-:S04]  /*4950*/  FADD.FTZ R50, R50, R47 ;  /* 0x0000002f32327221 */ /* 0x000fc80000010000 */
[----:B------:R-:W-:Y:S02]  /*4960*/  FADD.FTZ R51, R51, R50 ;  /* 0x0000003233337221 */ /* 0x000fe40000010000 */
[----:B------:R-:W-:Y:S08]  /*4970*/  MUFU.EX2 R54, R54 ;  /* 0x0000003600367308 */ /* 0x000ff00000000800 */
[----:B------:R-:W3:Y:S01]  /*4980*/  MUFU.EX2 R9, R9 ;  /* 0x0000000900097308 */ /* 0x000ee20000000800 */
[----:B----4-:R-:W-:-:S07]  /*4990*/  F2FP.BF16.F32.PACK_AB R164, R49, R48 ;  /* 0x0000003031a4723e */ /* 0x010fce00000010ff */
[----:B------:R-:W-:Y:S08]  /*49a0*/  MUFU.EX2 R52, R52 ;  /* 0x0000003400347308 */ /* 0x000ff00000000800 */
[----:B------:R4:W5:Y:S01]  /*49b0*/  MUFU.EX2 R3, R6 ;  /* 0x0000000600037308 */ /* 0x0009620000000800 */
[----:B---3--:R-:W-:Y:S01]  /*49c0*/  F2FP.BF16.F32.PACK_AB R167, R9, R54 ;  /* 0x0000003609a7723e */ /* 0x008fe200000010ff */
        /* <DEDUP_REMOVED lines=12> */
.L_x_6094:
[----:B------:R3:W4:Y:S01]  /*4a90*/  SYNCS.PHASECHK.TRANS64.TRYWAIT P2, [R7+URZ+0x28c50], R8 ;  /* 0x028c5008070075a7 */ /* 0x000722000804017f */
[----:B------:R-:W-:Y:S05]  /*4aa0*/  @!P0 BRA `(.L_x_6095) ;  /* 0x0000000000048947 */ /* 0x000fea0003800000 */
[----:B------:R-:W-:Y:S01]  /*4ab0*/  BPT.TRAP 0x1 ;  /* 0x000000040000795c */ /* 0x000fe20000300000 */
.L_x_6095:
[----:B----4-:R-:W-:Y:S05]  /*4ac0*/  @P2 BRA `(.L_x_6096) ;  /* 0x0000000000082947 */ /* 0x010fea0003800000 */
[----:B------:R-:W4:Y:S02]  /*4ad0*/  SYNCS.PHASECHK.TRANS64.TRYWAIT P2, [R7+URZ+0x28c50], R8 ;  /* 0x028c5008070075a7 */ /* 0x000f24000804017f */
[----:B----4-:R-:W-:Y:S05]  /*4ae0*/  @!P2 BRA `(.L_x_6097) ;  /* 0x000000c400f0a947 */ /* 0x010fea0003800000 */
.L_x_6096:
[----:B------:R-:W-:Y:S01]  /*4af0*/  ULEA UR11, UR39, UR47, 0xc ;  /* 0x0000002f270b7291 */ /* 0x000fe2000f8e603f */
[----:B------:R-:W-:Y:S01]  /*4b00*/  WARPGROUP.ARRIVE ;  /* 0x00000000000079c5 */ /* 0x000fe20000000000 */
[----:B------:R-:W-:Y:S01]  /*4b10*/  UMOV UR7, 0x40000040 ;  /* 0x4000004000077882 */ /* 0x000fe20000000000 */
[----:B------:R-:W-:Y:S01]  /*4b20*/  UIADD3 UR21, UR53, -0x2, URZ ;  /* 0xfffffffe35157890 */ /* 0x000fe2000fffe03f */
[----:B-1234-:R-:W-:-:S03]  /*4b30*/  @!P1 VIADD R7, R7, 0x28c60 ;  /* 0x00028c6007079836 */ /* 0x01efc60000000000 */
[----:B------:R-:W-:Y:S02]  /*4b40*/  UMOV UR6, UR11 ;  /* 0x0000000b00067c82 */ /* 0x000fe40008000000 */
[----:B------:R-:W-:Y:S01]  /*4b50*/  HGMMA.64x256x16.F32.BF16 R24, R152, gdesc[UR4].tnspB, RZ, !UPT, gsb0 ;  /* 0x43e0000498187df0 */ /* 0x000fe2000c0018ff */
[----:B------:R-:W-:Y:S01]  /*4b60*/  UIADD3 UR6, UR11, 0x80, URZ ;  /* 0x000000800b067890 */ /* 0x000fe2000fffe03f */
[----:B------:R-:W-:Y:S01]  /*4b70*/  @!P1 PRMT R7, RZ, 0x654, R7 ;  /* 0x00000654ff079816 */ /* 0x000fe20000000007 */
        /* <DEDUP_REMOVED lines=17> */
[----:B------:R-:W-:-:S04]  /*4c90*/  UIADD3 UR6, UR50, -UR51, URZ ;  /* 0x8000003332067290 */ /* 0x000fc8000fffe03f */
[----:B------:R-:W-:-:S04]  /*4ca0*/  ULEA UR6, UR52, UR6, 0x6 ;  /* 0x0000000634067291 */ /* 0x000fc8000f8e303f */
        /* <DEDUP_REMOVED lines=18> */
[----:B------:R-:W-:Y:S01]  /*4dd0*/  IMAD.MOV.U32 R8, RZ, RZ, R4 ;  /* 0x000000ffff087224 */ /* 0x000fe200078e0004 */
[----:B------:R-:W-:Y:S01]  /*4de0*/  MOV R9, R5 ;  /* 0x0000000500097202 */ /* 0x000fe20000000f00 */
[----:B------:R-:W-:Y:S01]  /*4df0*/  UMOV UR23, UR39 ;  /* 0x0000002700177c82 */ /* 0x000fe20008000000 */
[----:B------:R-:W-:Y:S01]  /*4e00*/  ULDC UR24, c[0x0][0x9d8] ;  /* 0x0002760000187ab9 */ /* 0x000fe20000000800 */
[----:B------:R-:W-:-:S05]  /*4e10*/  ULDC UR22, c[0x0][0x988] ;  /* 0x0002620000167ab9 */ /* 0x000fca0000000800 */
.L_x_6107:
[----:B------:R-:W-:-:S04]  /*4e20*/  UIADD3 UR39, UR23, 0x1, URZ ;  /* 0x0000000117277890 */ /* 0x000fc8000fffe03f */
[----:B------:R-:W-:-:S04]  /*4e30*/  UISETP.NE.AND UP0, UPT, UR39, 0x2, UPT ;  /* 0x000000022700788c */ /* 0x000fc8000bf05270 */
[----:B------:R-:W-:Y:S02]  /*4e40*/  USEL UR6, URZ, 0x1, UP0 ;  /* 0x000000013f067887 */ /* 0x000fe40008000000 */
[----:B------:R-:W-:Y:S02]  /*4e50*/  USEL UR39, UR39, URZ, UP0 ;  /* 0x0000003f27277287 */ /* 0x000fe40008000000 */
[----:B------:R-:W-:Y:S01]  /*4e60*/  ULOP3.LUT UR38, UR38, UR6, URZ, 0x3c, !UPT ;  /* 0x0000000626267292 */ /* 0x000fe2000f8e3c3f */
[----:B0-2---:R-:W-:Y:S11]  /*4e70*/  @!P0 BRA `(.L_x_6099) ;  /* 0x0000000000048947 */ /* 0x005ff60003800000 */
[----:B------:R-:W-:Y:S01]  /*4e80*/  BPT.TRAP 0x1 ;  /* 0x000000040000795c */ /* 0x000fe20000300000 */
.L_x_6099:
[----:B------:R-:W-:Y:S01]  /*4e90*/  ULEA UR25, UR39, UR40, 0x3 ;  /* 0x0000002827197291 */ /* 0x000fe2000f8e183f */
[----:B-1----:R-:W-:-:S05]  /*4ea0*/  IMAD.U32 R7, RZ, RZ, UR38 ;  /* 0x00000026ff077e24 */ /* 0x002fca000f8e00ff */
[----:B------:R-:W-:-:S04]  /*4eb0*/  SHF.L.U32 R7, R7, 0x1f, RZ ;  /* 0x0000001f07077819 */ /* 0x000fc800000006ff */
[----:B------:R1:W2:Y:S01]  /*4ec0*/  SYNCS.PHASECHK.TRANS64.TRYWAIT P2, [UR25+0x28c30], R7 ;  /* 0x028c3007ff0075a7 */ /* 0x0002a20008040159 */
[----:B------:R-:W-:Y:S05]  /*4ed0*/  @!P0 BRA `(.L_x_6100) ;  /* 0x0000000000048947 */ /* 0x000fea0003800000 */
[----:B------:R-:W-:Y:S01]  /*4ee0*/  BPT.TRAP 0x1 ;  /* 0x000000040000795c */ /* 0x000fe20000300000 */
.L_x_6100:
[----:B--2---:R-:W-:Y:S05]  /*4ef0*/  @P2 BRA `(.L_x_6101) ;  /* 0x0000000000082947 */ /* 0x004fea0003800000 */
[----:B------:R-:W2:Y:S02]  /*4f00*/  SYNCS.PHASECHK.TRANS64.TRYWAIT P2, [UR25+0x28c30], R7 ;  /* 0x028c3007ff0075a7 */ /* 0x000ea40008040159 */
[----:B--2---:R-:W-:Y:S05]  /*4f10*/  @!P2 BRA `(.L_x_6102) ;  /* 0x000000c000f8a947 */ /* 0x004fea0003800000 */
.L_x_6101:
[----:B------:R-:W-:Y:S01]  /*4f20*/  R2UR UR18, R0 ;  /* 0x00000000001272ca */ /* 0x000fe200000e0000 */
[----:B0-----:R-:W-:Y:S01]  /*4f30*/  WARPGROUP.ARRIVE ;  /* 0x00000000000079c5 */ /* 0x001fe20000000000 */
        /* <DEDUP_REMOVED lines=12> */
[----:B------:R-:W-:Y:S02]  /*5000*/  UMOV UR6, 0x1 ;  /* 0x0000000100067882 */ /* 0x000fe40000000000 */
[----:B------:R-:W-:-:S04]  /*5010*/  UIMAD UR6, UR21, -0x40, UR6 ;  /* 0xffffffc0150678a4 */ /* 0x000fc8000f8e0206 */
[----:B------:R-:W-:-:S04]  /*5020*/  ULEA UR6, UR52, UR6, 0x6 ;  /* 0x0000000634067291 */ /* 0x000fc8000f8e303f */
[----:B------:R-:W-:-:S06]  /*5030*/  UIADD3 UR6, -UR51, UR6, UR50 ;  /* 0x0000000633067290 */ /* 0x000fcc000fffe132 */
[----:B------:R-:W-:-:S04]  /*5040*/  IADD3 R5, R2, UR6, -R16 ;  /* 0x0000000602057c10 */ /* 0x000fc8000fffe810 */
[C---:B------:R-:W-:Y:S02]  /*5050*/  ISETP.GT.AND P2, PT, R5.reuse, RZ, PT ;  /* 0x000000ff0500720c */ /* 0x040fe40003f44270 */
[----:B------:R-:W-:Y:S01]  /*5060*/  ISETP.GT.AND P3, PT, R5, 0x1, PT ;  /* 0x000000010500780c */ /* 0x000fe20003f64270 */
        /* <DEDUP_REMOVED lines=28> */
[----:B--2---:R-:W2:Y:S01]  /*5230*/  MUFU.TANH R4, R156 ;  /* 0x0000009c00047308 */ /* 0x004ea20000002400 */
[----:B0-----:R-:W-:Y:S01]  /*5240*/  FSEL R12, R12, -INF , P2 ;  /* 0xff8000000c0c7808 */ /* 0x001fe20001000000 */
[----:B------:R-:W-:Y:S01]  /*5250*/  FMUL.FTZ R162, R162, UR24 ;  /* 0x00000018a2a27c20 */ /* 0x000fe20008410000 */
[----:B------:R-:W-:Y:S01]  /*5260*/  ISETP.GT.AND P2, PT, R5, 0x8, PT ;  /* 0x000000080500780c */ /* 0x000fe20003f44270 */
[----:B------:R-:W-:Y:S01]  /*5270*/  FMUL.FTZ R163, R163, UR24 ;  /* 0x00000018a3a37c20 */ /* 0x000fe20008410000 */
[----:B------:R-:W-:Y:S01]  /*5280*/  FMUL.FTZ R166, R166, UR24 ;  /* 0x00000018a6a67c20 */ /* 0x000fe20008410000 */
[----:B------:R-:W-:Y:S01]  /*5290*/  FMUL.FTZ R167, R167, UR24 ;  /* 0x00000018a7a77c20 */ /* 0x000fe20008410000 */
[----:B------:R-:W-:Y:S01]  /*52a0*/  FMUL.FTZ R170, R170, UR24 ;  /* 0x00000018aaaa7c20 */ /* 0x000fe20008410000 */
[----:B------:R0:W4:Y:S01]  /*52b0*/  MUFU.TANH R11, R157 ;  /* 0x0000009d000b7308 */ /* 0x0001220000002400 */
[----:B---3--:R-:W-:Y:S01]  /*52c0*/  FSEL R10, R10, -INF , P3 ;  /* 0xff8000000a0a7808 */ /* 0x008fe20001800000 */
[----:B------:R-:W-:Y:S01]  /*52d0*/  FMUL.FTZ R171, R171, UR24 ;  /* 0x00000018abab7c20 */ /* 0x000fe20008410000 */
[----:B------:R-:W-:Y:S01]  /*52e0*/  ISETP.GT.AND P3, PT, R5, 0x9, PT ;  /* 0x000000090500780c */ /* 0x000fe20003f64270 */
[----:B------:R-:W-:Y:S01]  /*52f0*/  FMUL.FTZ R174, R174, UR24 ;  /* 0x00000018aeae7c20 */ /* 0x000fe20008410000 */
[----:B------:R-:W-:Y:S01]  /*5300*/  FMUL.FTZ R175, R175, UR24 ;  /* 0x00000018afaf7c20 */ /* 0x000fe20008410000 */
[----:B------:R-:W-:Y:S01]  /*5310*/  FMUL.FTZ R178, R178, UR24 ;  /* 0x00000018b2b27c20 */ /* 0x000fe20008410000 */
[----:B------:R-:W-:Y:S01]  /*5320*/  FMUL.FTZ R179, R179, UR24 ;  /* 0x00000018b3b37c20 */ /* 0x000fe20008410000 */
[----:B------:R3:W5:Y:S01]  /*5330*/  MUFU.TANH R13, R160 ;  /* 0x000000a0000d7308 */ /* 0x0007620000002400 */
[----:B0-----:R-:W-:Y:S01]  /*5340*/  FMNMX.FTZ R157, R12, R9, !PT ;  /* 0x000000090c9d7209 */ /* 0x001fe20007810000 */
[----:B------:R-:W-:Y:S01]  /*5350*/  FMUL.FTZ R182, R182, UR24 ;  /* 0x00000018b6b67c20 */ /* 0x000fe20008410000 */
[----:B--2---:R-:W-:Y:S01]  /*5360*/  FSEL R4, R4, -INF , P2 ;  /* 0xff80000004047808 */ /* 0x004fe20001000000 */
[----:B------:R-:W-:Y:S01]  /*5370*/  FMUL.FTZ R183, R183, UR24 ;  /* 0x00000018b7b77c20 */ /* 0x000fe20008410000 */
[----:B------:R-:W-:-:S02]  /*5380*/  FMNMX.FTZ R157, R10, R157, !PT ;  /* 0x0000009d0a9d7209 */ /* 0x000fc40007810000 */
[----:B------:R-:W-:Y:S01]  /*5390*/  ISETP.GT.AND P2, PT, R5, 0x10, PT ;  /* 0x000000100500780c */ /* 0x000fe20003f44270 */
[----:B------:R0:W2:Y:S01]  /*53a0*/  MUFU.TANH R14, R161 ;  /* 0x000000a1000e7308 */ /* 0x0000a20000002400 */
[----:B----4-:R-:W-:Y:S02]  /*53b0*/  FSEL R11, R11, -INF , P3 ;  /* 0xff8000000b0b7808 */ /* 0x010fe40001800000 */
[----:B---3--:R-:W-:Y:S02]  /*53c0*/  FMNMX.FTZ R160, R4, R157, !PT ;  /* 0x0000009d04a07209 */ /* 0x008fe40007810000 */
[----:B------:R-:W-:Y:S02]  /*53d0*/  ISETP.GT.AND P3, PT, R5, 0x11, PT ;  /* 0x000000110500780c */ /* 0x000fe40003f64270 */
[----:B------:R-:W-:Y:S01]  /*53e0*/  FMNMX.FTZ R160, R11, R160, !PT ;  /* 0x000000a00ba07209 */ /* 0x000fe20007810000 */
[----:B------:R3:W4:Y:S01]  /*53f0*/  MUFU.TANH R15, R164 ;  /* 0x000000a4000f7308 */ /* 0x0007220000002400 */
[----:B-----5:R-:W-:Y:S01]  /*5400*/  FSEL R13, R13, -INF , P2 ;  /* 0xff8000000d0d7808 */ /* 0x020fe20001000000 */
[----:B0-----:R-:W-:Y:S01]  /*5410*/  FMUL.FTZ R161, R154, UR24 ;  /* 0x000000189aa17c20 */ /* 0x001fe20008410000 */
[----:B------:R-:W-:-:S02]  /*5420*/  ISETP.GT.AND P2, PT, R5, 0x18, PT ;  /* 0x000000180500780c */ /* 0x000fc40003f44270 */
[----:B------:R-:W-:-:S03]  /*5430*/  FMNMX.FTZ R157, R13, R160, !PT ;  /* 0x000000a00d9d7209 */ /* 0x000fc60007810000 */
[----:B------:R-:W0:Y:S01]  /*5440*/  MUFU.TANH R20, R165 ;  /* 0x000000a500147308 */ /* 0x000e220000002400 */
[----:B--2---:R-:W-:Y:S02]  /*5450*/  FSEL R14, R14, -INF , P3 ;  /* 0xff8000000e0e7808 */ /* 0x004fe40001800000 */
[----:B------:R-:W-:Y:S02]  /*5460*/  ISETP.GT.AND P3, PT, R5, 0x19, PT ;  /* 0x000000190500780c */ /* 0x000fe40003f64270 */
[----:B---3--:R-:W-:-:S03]  /*5470*/  FMNMX.FTZ R164, R14, R157, !PT ;  /* 0x0000009d0ea47209 */ /* 0x008fc60007810000 */
[----:B------:R-:W2:Y:S01]  /*5480*/  MUFU.TANH R152, R168 ;  /* 0x000000a800987308 */ /* 0x000ea20000002400 */
[----:B----4-:R-:W-:Y:S02]  /*5490*/  FSEL R15, R15, -INF , P2 ;  /* 0xff8000000f0f7808 */ /* 0x010fe40001000000 */
[----:B------:R-:W-:Y:S02]  /*54a0*/  ISETP.GT.AND P2, PT, R5, 0x20, PT ;  /* 0x000000200500780c */ /* 0x000fe40003f44270 */
[----:B------:R-:W-:-:S03]  /*54b0*/  FMNMX.FTZ R157, R15, R164, !PT ;  /* 0x000000a40f9d7209 */ /* 0x000fc60007810000 */
[----:B------:R-:W3:Y:S01]  /*54c0*/  MUFU.TANH R21, R169 ;  /* 0x000000a900157308 */ /* 0x000ee20000002400 */
        /* <DEDUP_REMOVED lines=12> */
[----:B0-----:R-:W-:Y:S02]  /*5590*/  FSEL R153, R153, -INF , P2 ;  /* 0xff80000099997808 */ /* 0x001fe40001000000 */
[----:B------:R-:W-:Y:S02]  /*55a0*/  ISETP.GT.AND P2, PT, R5, 0x30, PT ;  /* 0x000000300500780c */ /* 0x000fe40003f44270 */
[----:B------:R-:W-:Y:S01]  /*55b0*/  FMNMX.FTZ R165, R153, R164, !PT ;  /* 0x000000a499a57209 */ /* 0x000fe20007810000 */
[----:B------:R-:W-:Y:S02]  /*55c0*/  FMUL.FTZ R164, R155, UR24 ;  /* 0x000000189ba47c20 */ /* 0x000fe40008410000 */
[----:B------:R-:W0:Y:S01]  /*55d0*/  MUFU.TANH R160, R177 ;  /* 0x000000b100a07308 */ /* 0x000e220000002400 */
[----:B--2---:R-:W-:Y:S02]  /*55e0*/  FSEL R156, R156, -INF , P3 ;  /* 0xff8000009c9c7808 */ /* 0x004fe40001800000 */
[----:B------:R-:W-:-:S02]  /*55f0*/  ISETP.GT.AND P3, PT, R5, 0x31, PT ;  /* 0x000000310500780c */ /* 0x000fc40003f64270 */
        /* <DEDUP_REMOVED lines=8> */
[----:B------:R-:W-:-:S03]  /*5680*/  FMNMX.FTZ R168, R160, R165, !PT ;  /* 0x000000a5a0a87209 */ /* 0x000fc60007810000 */
[----:B------:R-:W0:Y:S01]  /*5690*/  MUFU.TANH R161, R161 ;  /* 0x000000a100a17308 */ /* 0x000e220000002400 */
[----:B--2---:R-:W-:-:S04]  /*56a0*/  FSEL R155, R180, -INF , P2 ;  /* 0xff800000b49b7808 */ /* 0x004fc80001000000 */
[----:B------:R-:W-:-:S03]  /*56b0*/  FMNMX.FTZ R168, R155, R168, !PT ;  /* 0x000000a89ba87209 */ /* 0x000fc60007810000 */
[----:B------:R-:W2:Y:S01]  /*56c0*/  MUFU.TANH R164, R164 ;  /* 0x000000a400a47308 */ /* 0x000ea20000002400 */
[----:B---3--:R-:W-:-:S04]  /*56d0*/  FSEL R157, R157, -INF , P3 ;  /* 0xff8000009d9d7808 */ /* 0x008fc80001800000 */
[----:B------:R-:W-:-:S03]  /*56e0*/  FMNMX.FTZ R169, R157, R168, !PT ;  /* 0x000000a89da97209 */ /* 0x000fc60007810000 */
[----:B------:R-:W3:Y:S02]  /*56f0*/  MUFU.TANH R165, R158 ;  /* 0x0000009e00a57308 */ /* 0x000ee40000002400 */
[----:B------:R-:W4:Y:S06]  /*5700*/  SHFL.BFLY PT, R176, R169, 0x2, 0x1f ;  /* 0x0c401f00a9b07f89 */ /* 0x000f2c00000e0000 */
[----:B------:R0:W5:Y:S08]  /*5710*/  MUFU.TANH R168, R159 ;  /* 0x0000009f00a87308 */ /* 0x0001700000002400 */
[----:B------:R-:W1:Y:S08]  /*5720*/  MUFU.TANH R162, R162 ;  /* 0x000000a200a27308 */ /* 0x000e700000002400 */
[----:B------:R-:W1:Y:S01]  /*5730*/  MUFU.TANH R163, R163 ;  /* 0x000000a300a37308 */ /* 0x000e620000002400 */
[----:B----4-:R-:W-:Y:S01]  /*5740*/  FMNMX.FTZ R177, R169, R176, !PT ;  /* 0x000000b0a9b17209 */ /* 0x010fe20007810000 */
[----:B------:R-:W-:-:S04]  /*5750*/  VIADD R176, R5, 0x8 ;  /* 0x0000000805b07836 */ /* 0x000fc80000000000 */
[----:B------:R-:W4:Y:S01]  /*5760*/  SHFL.BFLY PT, R180, R177, 0x1, 0x1f ;  /* 0x0c201f00b1b47f89 */ /* 0x000f2200000e0000 */
[C---:B------:R-:W-:Y:S01]  /*5770*/  ISETP.GT.AND P2, PT, R176.reuse, RZ, PT ;  /* 0x000000ffb000720c */ /* 0x040fe20003f44270 */
[----:B------:R5:W4:Y:S01]  /*5780*/  MUFU.TANH R172, R166 ;  /* 0x000000a600ac7308 */ /* 0x000b220000002400 */
[C---:B------:R-:W-:Y:S02]  /*5790*/  ISETP.GT.AND P3, PT, R176.reuse, 0x1, PT ;  /* 0x00000001b000780c */ /* 0x040fe40003f64270 */
[----:B0-----:R-:W-:Y:S02]  /*57a0*/  FSEL R159, R161, -INF , P2 ;  /* 0xff800000a19f7808 */ /* 0x001fe40001000000 */
[----:B------:R-:W-:Y:S02]  /*57b0*/  ISETP.GT.AND P2, PT, R176, 0x8, PT ;  /* 0x00000008b000780c */ /* 0x000fe40003f44270 */
[----:B--2---:R-:W-:Y:S01]  /*57c0*/  FSEL R158, R164, -INF , P3 ;  /* 0xff800000a49e7808 */ /* 0x004fe20001800000 */
[----:B------:R-:W0:Y:S01]  /*57d0*/  MUFU.TANH R167, R167 ;  /* 0x000000a700a77308 */ /* 0x000e220000002400 */
[----:B------:R-:W-:-:S02]  /*57e0*/  FMNMX.FTZ R169, R159, R8, !PT ;  /* 0x000000089fa97209 */ /* 0x000fc40007810000 */
[----:B------:R-:W-:Y:S02]  /*57f0*/  ISETP.GT.AND P3, PT, R176, 0x9, PT ;  /* 0x00000009b000780c */ /* 0x000fe40003f64270 */
[----:B---3--:R-:W-:Y:S02]  /*5800*/  FSEL R161, R165, -INF , P2 ;  /* 0xff800000a5a17808 */ /* 0x008fe40001000000 */
[----:B-----5:R-:W-:Y:S01]  /*5810*/  FMNMX.FTZ R166, R158, R169, !PT ;  /* 0x000000a99ea67209 */ /* 0x020fe20007810000 */
[----:B------:R0:W2:Y:S01]  /*5820*/  MUFU.TANH R173, R170 ;  /* 0x000000aa00ad7308 */ /* 0x0000a20000002400 */
[----:B------:R-:W-:Y:S02]  /*5830*/  ISETP.GT.AND P2, PT, R176, 0x10, PT ;  /* 0x00000010b000780c */ /* 0x000fe40003f44270 */
[----:B------:R-:W-:Y:S02]  /*5840*/  FSEL R164, R168, -INF , P3 ;  /* 0xff800000a8a47808 */ /* 0x000fe40001800000 */
[----:B------:R-:W-:-:S02]  /*5850*/  FMNMX.FTZ R165, R161, R166, !PT ;  /* 0x000000a6a1a57209 */ /* 0x000fc40007810000 */
[----:B------:R-:W-:Y:S01]  /*5860*/  ISETP.GT.AND P3, PT, R176, 0x11, PT ;  /* 0x00000011b000780c */ /* 0x000fe20003f64270 */
[----:B------:R-:W3:Y:S01]  /*5870*/  MUFU.TANH R171, R171 ;  /* 0x000000ab00ab7308 */ /* 0x000ee20000002400 */
[----:B-1----:R-:W-:Y:S02]  /*5880*/  FSEL R166, R162, -INF , P2 ;  /* 0xff800000a2a67808 */ /* 0x002fe40001000000 */
[----:B------:R-:W-:Y:S02]  /*5890*/  FMNMX.FTZ R165, R164, R165, !PT ;  /* 0x000000a5a4a57209 */ /* 0x000fe40007810000 */
[----:B------:R-:W-:Y:S02]  /*58a0*/  ISETP.GT.AND P2, PT, R176, 0x18, PT ;  /* 0x00000018b000780c */ /* 0x000fe40003f44270 */
[----:B------:R-:W-:Y:S01]  /*58b0*/  FSEL R169, R163, -INF , P3 ;  /* 0xff800000a3a97808 */ /* 0x000fe20001800000 */
[----:B------:R-:W1:Y:S01]  /*58c0*/  MUFU.TANH R174, R174 ;  /* 0x000000ae00ae7308 */ /* 0x000e620000002400 */
[----:B------:R-:W-:-:S02]  /*58d0*/  FMNMX.FTZ R162, R166, R165, !PT ;  /* 0x000000a5a6a27209 */ /* 0x000fc40007810000 */
[----:B------:R-:W-:Y:S02]  /*58e0*/  ISETP.GT.AND P3, PT, R176, 0x19, PT ;  /* 0x00000019b000780c */ /* 0x000fe40003f64270 */
[----:B----4-:R-:W-:Y:S02]  /*58f0*/  FSEL R168, R172, -INF , P2 ;  /* 0xff800000aca87808 */ /* 0x010fe40001000000 */
[----:B------:R-:W-:Y:S01]  /*5900*/  FMNMX.FTZ R163, R169, R162, !PT ;  /* 0x000000a2a9a37209 */ /* 0x000fe20007810000 */
[----:B------:R-:W4:Y:S01]  /*5910*/  MUFU.TANH R175, R175 ;  /* 0x000000af00af7308 */ /* 0x000f220000002400 */
[----:B------:R-:W-:Y:S02]  /*5920*/  ISETP.GT.AND P4, PT, R176, 0x20, PT ;  /* 0x00000020b000780c */ /* 0x000fe40003f84270 */
[----:B0-----:R-:W-:Y:S02]  /*5930*/  FSEL R170, R167, -INF , P3 ;  /* 0xff800000a7aa7808 */ /* 0x001fe40001800000 */
[----:B------:R-:W-:-:S02]  /*5940*/  FMNMX.FTZ R163, R168, R163, !PT ;  /* 0x000000a3a8a37209 */ /* 0x000fc40007810000 */
[----:B------:R-:W-:Y:S01]  /*5950*/  ISETP.GT.AND P5, PT, R176, 0x21, PT ;  /* 0x00000021b000780c */ /* 0x000fe20003fa4270 */
[----:B------:R-:W0:Y:S01]  /*5960*/  MUFU.TANH R178, R178 ;  /* 0x000000b200b27308 */ /* 0x000e220000002400 */
[----:B--2---:R-:W-:Y:S02]  /*5970*/  FSEL R162, R173, -INF , P4 ;  /* 0xff800000ada27808 */ /* 0x004fe40002000000 */
[----:B------:R-:W-:Y:S02]  /*5980*/  FMNMX.FTZ R165, R170, R163, !PT ;  /* 0x000000a3aaa57209 */ /* 0x000fe40007810000 */
[----:B------:R-:W-:Y:S02]  /*5990*/  FMNMX.FTZ R5, R177, R180, !PT ;  /* 0x000000b4b1057209 */ /* 0x000fe40007810000 */
[----:B------:R-:W-:Y:S01]  /*59a0*/  ISETP.GT.AND P3, PT, R176, 0x28, PT ;  /* 0x00000028b000780c */ /* 0x000fe20003f64270 */
[----:B------:R-:W2:Y:S01]  /*59b0*/  MUFU.TANH R179, R179 ;  /* 0x000000b300b37308 */ /* 0x000ea20000002400 */
[----:B---3--:R-:W-:Y:S01]  /*59c0*/  FSEL R163, R171, -INF , P5 ;  /* 0xff800000aba37808 */ /* 0x008fe20002800000 */
[----:B------:R-:W-:Y:S01]  /*59d0*/  FMUL.FTZ R167, R5, UR10 ;  /* 0x0000000a05a77c20 */ /* 0x000fe20008410000 */
[----:B------:R-:W-:-:S02]  /*59e0*/  FMNMX.FTZ R172, R162, R165, !PT ;  /* 0x000000a5a2ac7209 */ /* 0x000fc40007810000 */
[----:B------:R-:W-:Y:S02]  /*59f0*/  FSETP.NEU.FTZ.AND P5, PT, R5, -INF , PT ;  /* 0xff8000000500780b */ /* 0x000fe40003fbd000 */
[----:B------:R-:W-:Y:S01]  /*5a00*/  ISETP.GT.AND P2, PT, R176, 0x29, PT ;  /* 0x00000029b000780c */ /* 0x000fe20003f44270 */
[----:B------:R3:W5:Y:S01]  /*5a10*/  MUFU.TANH R173, R182 ;  /* 0x000000b600ad7308 */ /* 0x0007620000002400 */
[----:B-1----:R-:W-:Y:S02]  /*5a20*/  FSEL R165, R174, -INF , P3 ;  /* 0xff800000aea57808 */ /* 0x002fe40001800000 */
[----:B------:R-:W-:Y:S02]  /*5a30*/  FMNMX.FTZ R172, R163, R172, !PT ;  /* 0x000000aca3ac7209 */ /* 0x000fe40007810000 */
[----:B------:R-:W-:Y:S02]  /*5a40*/  FSEL R191, R167, RZ, P5 ;  /* 0x000000ffa7bf7208 */ /* 0x000fe40002800000 */
[----:B------:R-:W-:Y:S01]  /*5a50*/  ISETP.GT.AND P4, PT, R176, 0x30, PT ;  /* 0x00000030b000780c */ /* 0x000fe20003f84270 */
[----:B------:R-:W1:Y:S01]  /*5a60*/  MUFU.TANH R183, R183 ;  /* 0x000000b700b77308 */ /* 0x000e620000002400 */
[----:B----4-:R-:W-:Y:S01]  /*5a70*/  FSEL R167, R175, -INF , P2 ;  /* 0xff800000afa77808 */ /* 0x010fe20001000000 */
[--C-:B------:R-:W-:Y:S01]  /*5a80*/  FFMA.FTZ R160, R160, UR10, -R191.reuse ;  /* 0x0000000aa0a07c23 */ /* 0x100fe200080108bf */
[----:B------:R-:W-:Y:S01]  /*5a90*/  FMNMX.FTZ R172, R165, R172, !PT ;  /* 0x000000aca5ac7209 */ /* 0x000fe20007810000 */
[--C-:B---3--:R-:W-:Y:S01]  /*5aa0*/  FFMA.FTZ R182, R157, UR10, -R191.reuse ;  /* 0x0000000a9db67c23 */ /* 0x108fe200080108bf */
[----:B------:R-:W-:Y:S01]  /*5ab0*/  ISETP.GT.AND P2, PT, R176, 0x31, PT ;  /* 0x00000031b000780c */ /* 0x000fe20003f44270 */
[--C-:B------:R-:W-:Y:S01]  /*5ac0*/  FFMA.FTZ R14, R14, UR10, -R191.reuse ;  /* 0x0000000a0e0e7c23 */ /* 0x100fe200080108bf */
[----:B0-----:R-:W-:Y:S01]  /*5ad0*/  FSEL R171, R178, -INF , P4 ;  /* 0xff800000b2ab7808 */ /* 0x001fe20002000000 */
[--C-:B------:R-:W-:Y:S01]  /*5ae0*/  FFMA.FTZ R178, R12, UR10, -R191.reuse ;  /* 0x0000000a0cb27c23 */ /* 0x100fe200080108bf */
[----:B------:R-:W-:Y:S01]  /*5af0*/  FMNMX.FTZ R174, R167, R172, !PT ;  /* 0x000000aca7ae7209 */ /* 0x000fe20007810000 */
[----:B------:R-:W-:Y:S01]  /*5b00*/  FFMA.FTZ R20, R20, UR10, -R191 ;  /* 0x0000000a14147c23 */ /* 0x000fe200080108bf */
[----:B------:R-:W-:Y:S01]  /*5b10*/  ISETP.GT.AND P3, PT, R176, 0x38, PT ;  /* 0x00000038b000780c */ /* 0x000fe20003f64270 */
[----:B------:R0:W-:Y:S01]  /*5b20*/  MUFU.EX2 R172, R178 ;  /* 0x000000b200ac7308 */ /* 0x0001e20000000800 */
[----:B--2---:R-:W-:-:S02]  /*5b30*/  FSEL R12, R179, -INF , P2 ;  /* 0xff800000b30c7808 */ /* 0x004fc40001000000 */
[----:B------:R-:W-:Y:S02]  /*5b40*/  FMNMX.FTZ R175, R171, R174, !PT ;  /* 0x000000aeabaf7209 */ /* 0x000fe40007810000 */
[----:B------:R-:W-:Y:S01]  /*5b50*/  ISETP.GT.AND P2, PT, R176, 0x39, PT ;  /* 0x00000039b000780c */ /* 0x000fe20003f44270 */
[--C-:B------:R-:W-:Y:S01]  /*5b60*/  FFMA.FTZ R176, R10, UR10, -R191.reuse ;  /* 0x0000000a0ab07c23 */ /* 0x100fe200080108bf */
[----:B-----5:R-:W-:Y:S01]  /*5b70*/  FSEL R173, R173, -INF , P3 ;  /* 0xff800000adad7808 */ /* 0x020fe20001800000 */
[----:B------:R-:W-:Y:S01]  /*5b80*/  MUFU.EX2 R14, R14 ;  /* 0x0000000e000e7308 */ /* 0x000fe20000000800 */
[----:B------:R-:W-:Y:S01]  /*5b90*/  FMNMX.FTZ R174, R12, R175, !PT ;  /* 0x000000af0cae7209 */ /* 0x000fe20007810000 */
[--C-:B0-----:R-:W-:Y:S01]  /*5ba0*/  FFMA.FTZ R178, R156, UR10, -R191.reuse ;  /* 0x0000000a9cb27c23 */ /* 0x101fe200080108bf */
[----:B-1----:R-:W-:Y:S01]  /*5bb0*/  FSEL R10, R183, -INF , P2 ;  /* 0xff800000b70a7808 */ /* 0x002fe20001000000 */
[----:B------:R-:W-:Y:S01]  /*5bc0*/  IMAD.U32 R183, RZ, RZ, UR23 ;  /* 0x00000017ffb77e24 */ /* 0x000fe2000f8e00ff */
[----:B------:R-:W-:Y:S01]  /*5bd0*/  FMNMX.FTZ R177, R173, R174, !PT ;  /* 0x000000aeadb17209 */ /* 0x000fe20007810000 */
[----:B------:R-:W-:-:S02]  /*5be0*/  FFMA.FTZ R174, R4, UR10, -R191 ;  /* 0x0000000a04ae7c23 */ /* 0x000fc400080108bf */
[----:B------:R0:W-:Y:S01]  /*5bf0*/  MUFU.EX2 R175, R176 ;  /* 0x000000b000af7308 */ /* 0x0001e20000000800 */
[----:B------:R-:W-:Y:S01]  /*5c00*/  FMNMX.FTZ R4, R10, R177, !PT ;  /* 0x000000b10a047209 */ /* 0x000fe20007810000 */
[--C-:B------:R-:W-:Y:S01]  /*5c10*/  FFMA.FTZ R177, R11, UR10, -R191.reuse ;  /* 0x0000000a0bb17c23 */ /* 0x100fe200080108bf */
[--C-:B------:R-:W-:Y:S01]  /*5c20*/  FFMA.FTZ R11, R13, UR10, -R191.reuse ;  /* 0x0000000a0d0b7c23 */ /* 0x100fe200080108bf */
[--C-:B------:R-:W-:Y:S01]  /*5c30*/  FFMA.FTZ R13, R15, UR10, -R191.reuse ;  /* 0x0000000a0f0d7c23 */ /* 0x100fe200080108bf */
[--C-:B------:R-:W-:Y:S01]  /*5c40*/  FFMA.FTZ R15, R152, UR10, -R191.reuse ;  /* 0x0000000a980f7c23 */ /* 0x100fe200080108bf */
[----:B------:R-:W1:Y:S02]  /*5c50*/  SHFL.BFLY PT, R179, R4, 0x2, 0x1f ;  /* 0x0c401f0004b37f89 */ /* 0x000e6400000e0000 */
[----:B------:R-:W-:Y:S01]  /*5c60*/  MUFU.EX2 R174, R174 ;  /* 0x000000ae00ae7308 */ /* 0x000fe20000000800 */
[--C-:B0-----:R-:W-:Y:S01]  /*5c70*/  FFMA.FTZ R176, R21, UR10, -R191.reuse ;  /* 0x0000000a15b07c23 */ /* 0x101fe200080108bf */
[----:B------:R-:W-:-:S06]  /*5c80*/  FFMA.FTZ R21, R153, UR10, -R191 ;  /* 0x0000000a99157c23 */ /* 0x000fcc00080108bf */
[----:B------:R-:W-:Y:S08]  /*5c90*/  MUFU.EX2 R177, R177 ;  /* 0x000000b100b17308 */ /* 0x000ff00000000800 */
[----:B------:R-:W-:Y:S01]  /*5ca0*/  MUFU.EX2 R11, R11 ;  /* 0x0000000b000b7308 */ /* 0x000fe20000000800 */
[----:B-1----:R-:W-:Y:S01]  /*5cb0*/  FMNMX.FTZ R180, R4, R179, !PT ;  /* 0x000000b304b47209 */ /* 0x002fe20007810000 */
[----:B------:R-:W-:-:S06]  /*5cc0*/  FFMA.FTZ R179, R154, UR10, -R191 ;  /* 0x0000000a9ab37c23 */ /* 0x000fcc00080108bf */
[----:B------:R-:W-:Y:S01]  /*5cd0*/  MUFU.EX2 R13, R13 ;  /* 0x0000000d000d7308 */ /* 0x000fe20000000800 */
[----:B------:R-:W0:Y:S07]  /*5ce0*/  SHFL.BFLY PT, R181, R180, 0x1, 0x1f ;  /* 0x0c201f00b4b57f89 */ /* 0x000e2e00000e0000 */
[----:B------:R-:W-:Y:S08]  /*5cf0*/  MUFU.EX2 R20, R20 ;  /* 0x0000001400147308 */ /* 0x000ff00000000800 */
[----:B------:R-:W-:Y:S08]  /*5d00*/  MUFU.EX2 R15, R15 ;  /* 0x0000000f000f7308 */ /* 0x000ff00000000800 */
[----:B------:R-:W-:Y:S01]  /*5d10*/  MUFU.EX2 R176, R176 ;  /* 0x000000b000b07308 */ /* 0x000fe20000000800 */
[----:B0-----:R-:W-:Y:S01]  /*5d20*/  FMNMX.FTZ R4, R180, R181, !PT ;  /* 0x000000b5b4047209 */ /* 0x001fe20007810000 */
[----:B------:R-:W-:-:S03]  /*5d30*/  FFMA.FTZ R181, R155, UR10, -R191 ;  /* 0x0000000a9bb57c23 */ /* 0x000fc600080108bf */
[C---:B------:R-:W-:Y:S01]  /*5d40*/  FSETP.NEU.FTZ.AND P2, PT, R4.reuse, -INF , PT ;  /* 0xff8000000400780b */ /* 0x040fe20003f5d000 */
[----:B------:R-:W-:Y:S02]  /*5d50*/  FMUL.FTZ R152, R4, UR10 ;  /* 0x0000000a04987c20 */ /* 0x000fe40008410000 */
[----:B------:R0:W-:Y:S03]  /*5d60*/  MUFU.EX2 R180, R160 ;  /* 0x000000a000b47308 */ /* 0x0001e60000000800 */
[----:B------:R-:W-:Y:S02]  /*5d70*/  FSEL R154, R152, RZ, P2 ;  /* 0x000000ff989a7208 */ /* 0x000fe40001000000 */
[----:B------:R-:W-:-:S03]  /*5d80*/  FSEL R152, R5, RZ, P5 ;  /* 0x000000ff05987208 */ /* 0x000fc60002800000 */
[----:B------:R-:W-:Y:S01]  /*5d90*/  MUFU.EX2 R21, R21 ;  /* 0x0000001500157308 */ /* 0x000fe20000000800 */
[--C-:B------:R-:W-:Y:S01]  /*5da0*/  FFMA.FTZ R155, R161, UR10, -R154.reuse ;  /* 0x0000000aa19b7c23 */ /* 0x100fe2000801089a */
[----:B------:R-:W-:Y:S01]  /*5db0*/  FSEL R161, R4, RZ, P2 ;  /* 0x000000ff04a17208 */ /* 0x000fe20001000000 */
[----:B------:R-:W-:Y:S01]  /*5dc0*/  FADD.FTZ R152, -R152, R9 ;  /* 0x0000000998987221 */ /* 0x000fe20000010100 */
[--C-:B------:R-:W-:Y:S01]  /*5dd0*/  FFMA.FTZ R153, R159, UR10, -R154.reuse ;  /* 0x0000000a9f997c23 */ /* 0x100fe2000801089a */
[--C-:B------:R-:W-:Y:S01]  /*5de0*/  FFMA.FTZ R156, R158, UR10, -R154.reuse ;  /* 0x0000000a9e9c7c23 */ /* 0x100fe2000801089a */
[----:B0-----:R-:W-:Y:S01]  /*5df0*/  FFMA.FTZ R160, R169, UR10, -R154 ;  /* 0x0000000aa9a07c23 */ /* 0x001fe2000801089a */
[----:B------:R-:W-:Y:S01]  /*5e00*/  FADD.FTZ R161, -R161, R8 ;  /* 0x00000008a1a17221 */ /* 0x000fe20000010100 */
[----:B------:R-:W-:Y:S01]  /*5e10*/  FMUL.FTZ R9, R152, UR10 ;  /* 0x0000000a98097c20 */ /* 0x000fe20008410000 */
[----:B------:R-:W-:Y:S01]  /*5e20*/  FFMA.FTZ R159, R168, UR10, -R154 ;  /* 0x0000000aa89f7c23 */ /* 0x000fe2000801089a */
[----:B------:R-:W-:Y:S01]  /*5e30*/  MUFU.EX2 R153, R153 ;  /* 0x0000009900997308 */ /* 0x000fe20000000800 */
[----:B------:R-:W-:Y:S01]  /*5e40*/  FMUL.FTZ R8, R161, UR10 ;  /* 0x0000000aa1087c20 */ /* 0x000fe20008410000 */
[----:B------:R-:W-:Y:S01]  /*5e50*/  IMAD.MOV R169, RZ, RZ, -R18 ;  /* 0x000000ffffa97224 */ /* 0x000fe200078e0a12 */
[----:B------:R-:W-:Y:S01]  /*5e60*/  MOV R168, UR25 ;  /* 0x0000001900a87c02 */ /* 0x000fe20008000f00 */
[--C-:B------:R-:W-:Y:S01]  /*5e70*/  FFMA.FTZ R158, R164, UR10, -R154.reuse ;  /* 0x0000000aa49e7c23 */ /* 0x100fe2000801089a */
[--C-:B------:R-:W-:Y:S01]  /*5e80*/  FFMA.FTZ R157, R166, UR10, -R154.reuse ;  /* 0x0000000aa69d7c23 */ /* 0x100fe2000801089a */
[----:B------:R-:W-:Y:S01]  /*5e90*/  FFMA.FTZ R163, R163, UR10, -R154 ;  /* 0x0000000aa3a37c23 */ /* 0x000fe2000801089a */
[----:B------:R-:W-:Y:S01]  /*5ea0*/  ISETP.NE.AND P2, PT, R16, R169, PT ;  /* 0x000000a91000720c */ /* 0x000fe20003f45270 */
[----:B------:R-:W0:Y:S01]  /*5eb0*/  MUFU.EX2 R8, R8 ;  /* 0x0000000800087308 */ /* 0x000e220000000800 */
[----:B------:R-:W-:-:S02]  /*5ec0*/  @!P1 VIADD R152, R168, 0x28c40 ;  /* 0x00028c40a8989836 */ /* 0x000fc40000000000 */
[--C-:B------:R-:W-:Y:S01]  /*5ed0*/  FFMA.FTZ R164, R170, UR10, -R154.reuse ;  /* 0x0000000aaaa47c23 */ /* 0x100fe2000801089a */
[--C-:B------:R-:W-:Y:S01]  /*5ee0*/  FFMA.FTZ R161, R162, UR10, -R154.reuse ;  /* 0x0000000aa2a17c23 */ /* 0x100fe2000801089a */
[--C-:B------:R-:W-:Y:S01]  /*5ef0*/  FFMA.FTZ R165, R165, UR10, -R154.reuse ;  /* 0x0000000aa5a57c23 */ /* 0x100fe2000801089a */
[----:B------:R-:W-:Y:S01]  /*5f00*/  FFMA.FTZ R167, R167, UR10, -R154 ;  /* 0x0000000aa7a77c23 */ /* 0x000fe2000801089a */
[----:B------:R-:W-:Y:S01]  /*5f10*/  @!P1 PRMT R152, RZ, 0x654, R152 ;  /* 0x00000654ff989816 */ /* 0x000fe20000000098 */
[--C-:B------:R-:W-:Y:S01]  /*5f20*/  FFMA.FTZ R171, R171, UR10, -R154.reuse ;  /* 0x0000000aabab7c23 */ /* 0x100fe2000801089a */
[----:B------:R-:W1:Y:S01]  /*5f30*/  MUFU.EX2 R9, R9 ;  /* 0x0000000900097308 */ /* 0x000e620000000800 */
[--C-:B------:R-:W-:Y:S01]  /*5f40*/  FFMA.FTZ R12, R12, UR10, -R154.reuse ;  /* 0x0000000a0c0c7c23 */ /* 0x100fe2000801089a */
[----:B------:R1:W-:Y:S01]  /*5f50*/  @!P1 SYNCS.ARRIVE.TRANS64.RED.A1T0 RZ, [R152+URZ], RZ ;  /* 0x000000ff98ff99a7 */ /* 0x0003e2000810043f */
[--C-:B------:R-:W-:Y:S01]  /*5f60*/  FFMA.FTZ R173, R173, UR10, -R154.reuse ;  /* 0x0000000aadad7c23 */ /* 0x100fe2000801089a */
[----:B------:R-:W-:-:S04]  /*5f70*/  FFMA.FTZ R10, R10, UR10, -R154 ;  /* 0x0000000a0a0a7c23 */ /* 0x000fc8000801089a */
[----:B------:R-:W2:Y:S01]  /*5f80*/  MUFU.EX2 R156, R156 ;  /* 0x0000009c009c7308 */ /* 0x000ea20000000800 */
[----:B0-----:R-:W-:Y:S01]  /*5f90*/  FFMA.FTZ R169, R8, R6, R153 ;  /* 0x0000000608a97223 */ /* 0x001fe20000010099 */
[-C--:B------:R-:W-:Y:S01]  /*5fa0*/  FMUL.FTZ R26, R26, R8.reuse ;  /* 0x000000081a1a7220 */ /* 0x080fe20000410000 */
[-C--:B------:R-:W-:Y:S01]  /*5fb0*/  FMUL.FTZ R27, R27, R8.reuse ;  /* 0x000000081b1b7220 */ /* 0x080fe20000410000 */
[-C--:B------:R-:W-:Y:S01]  /*5fc0*/  FMUL.FTZ R30, R30, R8.reuse ;  /* 0x000000081e1e7220 */ /* 0x080fe20000410000 */
[-C--:B------:R-:W-:Y:S01]  /*5fd0*/  FMUL.FTZ R31, R31, R8.reuse ;  /* 0x000000081f1f7220 */ /* 0x080fe20000410000 */
[-C--:B------:R-:W-:Y:S01]  /*5fe0*/  FMUL.FTZ R34, R34, R8.reuse ;  /* 0x0000000822227220 */ /* 0x080fe20000410000 */
[----:B------:R-:W-:Y:S01]  /*5ff0*/  FMUL.FTZ R35, R35, R8 ;  /* 0x0000000823237220 */ /* 0x000fe20000410000 */
[----:B------:R-:W0:Y:S01]  /*6000*/  MUFU.EX2 R155, R155 ;  /* 0x0000009b009b7308 */ /* 0x000e220000000800 */
[----:B-1----:R-:W-:Y:S01]  /*6010*/  FFMA.FTZ R152, R9, R3, R172 ;  /* 0x0000000309987223 */ /* 0x002fe200000100ac */
[----:B------:R-:W-:-:S02]  /*6020*/  @!P2 IMAD R3, R183, 0x40, R2 ;  /* 0x00000040b703a824 */ /* 0x000fc400078e0202 */
[-C--:B------:R-:W-:Y:S01]  /*6030*/  FMUL.FTZ R24, R24, R9.reuse ;  /* 0x0000000918187220 */ /* 0x080fe20000410000 */
[-C--:B------:R-:W-:Y:S01]  /*6040*/  FMUL.FTZ R25, R25, R9.reuse ;  /* 0x0000000919197220 */ /* 0x080fe20000410000 */
[----:B------:R-:W-:Y:S01]  /*6050*/  FADD.FTZ R183, R175, R152 ;  /* 0x00000098afb77221 */ /* 0x000fe20000010000 */
[----:B------:R-:W-:Y:S01]  /*6060*/  FMUL.FTZ R28, R28, R9 ;  /* 0x000000091c1c7220 */ /* 0x000fe20000410000 */
[----:B------:R-:W-:Y:S01]  /*6070*/  @!P2 LEA R3, R3, UR40, 0x2 ;  /* 0x000000280303ac11 */ /* 0x000fe2000f8e10ff */
[----:B------:R-:W1:Y:S01]  /*6080*/  MUFU.EX2 R158, R158 ;  /* 0x0000009e009e7308 */ /* 0x000e620000000800 */
[----:B--2---:R-:W-:Y:S01]  /*6090*/  FADD.FTZ R6, R156, R169 ;  /* 0x000000a99c067221 */ /* 0x004fe20000010000 */
[----:B------:R-:W-:Y:S01]  /*60a0*/  FADD.FTZ R152, R174, R183 ;  /* 0x000000b7ae987221 */ /* 0x000fe20000010000 */
[----:B------:R-:W-:Y:S01]  /*60b0*/  F2FP.BF16.F32.PACK_AB R153, R156, R153 ;  /* 0x000000999c99723e */ /* 0x000fe200000010ff */
[----:B------:R-:W-:Y:S01]  /*60c0*/  @!P2 STS [R3+0x28800], R9 ;  /* 0x028800090300a388 */ /* 0x000fe20000000800 */
[----:B------:R-:W-:Y:S01]  /*60d0*/  F2FP.BF16.F32.PACK_AB R156, R14, R11 ;  /* 0x0000000b0e9c723e */ /* 0x000fe200000010ff */
[----:B------:R-:W-:Y:S01]  /*60e0*/  FADD.FTZ R152, R177, R152 ;  /* 0x00000098b1987221 */ /* 0x000fe20000010000 */
[-C--:B------:R-:W-:Y:S01]  /*60f0*/  FMUL.FTZ R29, R29, R9.reuse ;  /* 0x000000091d1d7220 */ /* 0x080fe20000410000 */
[----:B------:R-:W2:Y:S01]  /*6100*/  MUFU.EX2 R157, R157 ;  /* 0x0000009d009d7308 */ /* 0x000ea20000000800 */
[----:B------:R3:W-:Y:S01]  /*6110*/  @!P2 STS [R3+0x28820], R8 ;  /* 0x028820080300a388 */ /* 0x0007e20000000800 */
        /* <DEDUP_REMOVED lines=31> */
[----:B0-----:R-:W-:Y:S01]  /*6310*/  FADD.FTZ R163, R155, R6 ;  /* 0x000000069ba37221 */ /* 0x001fe20000010000 */
[----:B-1----:R-:W-:Y:S01]  /*6320*/  F2FP.BF16.F32.PACK_AB R155, R158, R155 ;  /* 0x0000009b9e9b723e */ /* 0x002fe200000010ff */
[-C--:B------:R-:W-:Y:S01]  /*6330*/  FMUL.FTZ R85, R85, R9.reuse ;  /* 0x0000000955557220 */ /* 0x080fe20000410000 */
[-C--:B------:R-:W-:Y:S01]  /*6340*/  FMUL.FTZ R88, R88, R9.reuse ;  /* 0x0000000958587220 */ /* 0x080fe20000410000 */
[----:B------:R-:W-:Y:S01]  /*6350*/  FADD.FTZ R166, R158, R163 ;  /* 0x000000a39ea67221 */ /* 0x000fe20000010000 */
[----:B------:R-:W-:Y:S01]  /*6360*/  FADD.FTZ R163, R11, R152 ;  /* 0x000000980ba37221 */ /* 0x000fe20000010000 */
[----:B------:R-:W-:Y:S01]  /*6370*/  FMUL.FTZ R89, R89, R9 ;  /* 0x0000000959597220 */ /* 0x000fe20000410000 */
[----:B------:R-:W0:Y:S01]  /*6380*/  MUFU.EX2 R161, R161 ;  /* 0x000000a100a17308 */ /* 0x000e220000000800 */
[----:B--2---:R-:W-:Y:S01]  /*6390*/  FADD.FTZ R169, R157, R166 ;  /* 0x000000a69da97221 */ /* 0x004fe20000010000 */
[----:B------:R-:W-:Y:S01]  /*63a0*/  FADD.FTZ R152, R14, R163 ;  /* 0x000000a30e987221 */ /* 0x000fe20000010000 */
[----:B----4-:R-:W-:Y:S01]  /*63b0*/  F2FP.BF16.F32.PACK_AB R157, R160, R157 ;  /* 0x0000009da09d723e */ /* 0x010fe200000010ff */
[----:B------:R-:W-:Y:S01]  /*63c0*/  FMUL.FTZ R92, R92, R9 ;  /* 0x000000095c5c7220 */ /* 0x000fe20000410000 */
[----:B------:R-:W-:Y:S01]  /*63d0*/  FADD.FTZ R154, R160, R169 ;  /* 0x000000a9a09a7221 */ /* 0x000fe20000010000 */
[----:B------:R-:W-:Y:S01]  /*63e0*/  FADD.FTZ R163, R13, R152 ;  /* 0x000000980da37221 */ /* 0x000fe20000010000 */
[----:B------:R-:W-:Y:S01]  /*63f0*/  F2FP.BF16.F32.PACK_AB R152, R175, R172 ;  /* 0x000000acaf98723e */ /* 0x000fe200000010ff */
[----:B------:R-:W-:Y:S01]  /*6400*/  MUFU.EX2 R165, R165 ;  /* 0x000000a500a57308 */ /* 0x000fe20000000800 */
[----:B------:R-:W-:Y:S01]  /*6410*/  F2FP.BF16.F32.PACK_AB R160, R176, R15 ;  /* 0x0000000fb0a0723e */ /* 0x000fe200000010ff */
[----:B------:R-:W-:Y:S01]  /*6420*/  FADD.FTZ R166, R20, R163 ;  /* 0x000000a314a67221 */ /* 0x000fe20000010000 */
[-C--:B------:R-:W-:Y:S01]  /*6430*/  FMUL.FTZ R93, R93, R9.reuse ;  /* 0x000000095d5d7220 */ /* 0x080fe20000410000 */
[-C--:B------:R-:W-:Y:S01]  /*6440*/  FMUL.FTZ R96, R96, R9.reuse ;  /* 0x0000000960607220 */ /* 0x080fe20000410000 */
[-C--:B------:R-:W-:Y:S01]  /*6450*/  FMUL.FTZ R97, R97, R9.reuse ;  /* 0x0000000961617220 */ /* 0x080fe20000410000 */
[----:B------:R-:W-:Y:S01]  /*6460*/  FADD.FTZ R163, R15, R166 ;  /* 0x000000a60fa37221 */ /* 0x000fe20000010000 */
[-C--:B------:R-:W-:Y:S01]  /*6470*/  FMUL.FTZ R100, R100, R9.reuse ;  /* 0x0000000964647220 */ /* 0x080fe20000410000 */
[----:B------:R5:W1:Y:S01]  /*6480*/  MUFU.EX2 R6, R167 ;  /* 0x000000a700067308 */ /* 0x000a620000000800 */
[-C--:B------:R-:W-:Y:S01]  /*6490*/  FMUL.FTZ R101, R101, R9.reuse ;  /* 0x0000000965657220 */ /* 0x080fe20000410000 */
[----:B------:R-:W-:Y:S01]  /*64a0*/  FADD.FTZ R158, R176, R163 ;  /* 0x000000a3b09e7221 */ /* 0x000fe20000010000 */
[-C--:B------:R-:W-:Y:S01]  /*64b0*/  FMUL.FTZ R104, R104, R9.reuse ;  /* 0x0000000968687220 */ /* 0x080fe20000410000 */
[-C--:B------:R-:W-:Y:S01]  /*64c0*/  FMUL.FTZ R105, R105, R9.reuse ;  /* 0x0000000969697220 */ /* 0x080fe20000410000 */
[----:B------:R-:W-:Y:S01]  /*64d0*/  FMUL.FTZ R108, R108, R9 ;  /* 0x000000096c6c7220 */ /* 0x000fe20000410000 */
[----:B---3--:R-:W-:Y:S01]  /*64e0*/  FADD.FTZ R3, R21, R158 ;  /* 0x0000009e15037221 */ /* 0x008fe20000010000 */
[----:B------:R-:W-:Y:S01]  /*64f0*/  F2FP.BF16.F32.PACK_AB R158, R20, R13 ;  /* 0x0000000d149e723e */ /* 0x000fe200000010ff */
[----:B------:R-:W2:Y:S01]  /*6500*/  MUFU.EX2 R171, R171 ;  /* 0x000000ab00ab7308 */ /* 0x000ea20000000800 */
[----:B-----5:R-:W-:Y:S01]  /*6510*/  FADD.FTZ R167, R159, R154 ;  /* 0x0000009a9fa77221 */ /* 0x020fe20000010000 */
[----:B------:R-:W-:Y:S01]  /*6520*/  F2FP.BF16.F32.PACK_AB R154, R177, R174 ;  /* 0x000000aeb19a723e */ /* 0x000fe200000010ff */
[----:B------:R-:W-:Y:S01]  /*6530*/  BAR.SYNC.DEFER_BLOCKING 0xf, 0x100 ;  /* 0x03c4000000007b1d */ /* 0x000fe20000010000 */
[C---:B------:R-:W-:Y:S01]  /*6540*/  F2FP.BF16.F32.PACK_AB R159, R164.reuse, R159 ;  /* 0x0000009fa49f723e */ /* 0x040fe200000010ff */
[----:B------:R-:W-:Y:S01]  /*6550*/  FADD.FTZ R170, R164, R167 ;  /* 0x000000a7a4aa7221 */ /* 0x000fe20000010000 */
[-C--:B------:R-:W-:Y:S01]  /*6560*/  FMUL.FTZ R109, R109, R9.reuse ;  /* 0x000000096d6d7220 */ /* 0x080fe20000410000 */
[-C--:B------:R-:W-:Y:S01]  /*6570*/  FMUL.FTZ R112, R112, R9.reuse ;  /* 0x0000000970707220 */ /* 0x080fe20000410000 */
[----:B------:R-:W-:Y:S01]  /*6580*/  FMUL.FTZ R113, R113, R9 ;  /* 0x0000000971717220 */ /* 0x000fe20000410000 */
[----:B------:R-:W3:Y:S01]  /*6590*/  MUFU.EX2 R178, R178 ;  /* 0x000000b200b27308 */ /* 0x000ee20000000800 */
[----:B0-----:R-:W-:Y:S01]  /*65a0*/  FADD.FTZ R169, R161, R170 ;  /* 0x000000aaa1a97221 */ /* 0x001fe20000010000 */
[----:B------:R-:W-:Y:S01]  /*65b0*/  F2FP.BF16.F32.PACK_AB R161, R162, R161 ;  /* 0x000000a1a2a1723e */ /* 0x000fe200000010ff */
[----:B------:R-:W-:Y:S01]  /*65c0*/  FMUL.FTZ R116, R116, R9 ;  /* 0x0000000974747220 */ /* 0x000fe20000410000 */
[----:B-1----:R-:W-:Y:S01]  /*65d0*/  F2FP.BF16.F32.PACK_AB R163, R6, R165 ;  /* 0x000000a506a3723e */ /* 0x002fe200000010ff */
        /* <DEDUP_REMOVED lines=11> */
[----:B------:R-:W1:Y:S01]  /*6690*/  MUFU.EX2 R179, R179 ;  /* 0x000000b300b37308 */ /* 0x000e620000000800 */
[----:B--2---:R-:W-:Y:S01]  /*66a0*/  FADD.FTZ R11, R171, R20 ;  /* 0x00000014ab0b7221 */ /* 0x004fe20000010000 */
[C---:B---3--:R-:W-:Y:S01]  /*66b0*/  FADD.FTZ R14, R178.reuse, R3 ;  /* 0x00000003b20e7221 */ /* 0x048fe20000010000 */
[----:B------:R-:W-:Y:S01]  /*66c0*/  F2FP.BF16.F32.PACK_AB R162, R178, R21 ;  /* 0x00000015b2a2723e */ /* 0x000fe200000010ff */
[----:B------:R2:W-:Y:S01]  /*66d0*/  STSM.16.M88.4 [R19+0x26800], R152 ;  /* 0x0268009813007844 */ /* 0x0005e20000000200 */
[-C--:B------:R-:W-:Y:S01]  /*66e0*/  FMUL.FTZ R132, R132, R9.reuse ;  /* 0x0000000984847220 */ /* 0x080fe20000410000 */
[-C--:B------:R-:W-:Y:S01]  /*66f0*/  FMUL.FTZ R133, R133, R9.reuse ;  /* 0x0000000985857220 */ /* 0x080fe20000410000 */
[----:B------:R-:W-:Y:S01]  /*6700*/  FMUL.FTZ R136, R136, R9 ;  /* 0x0000000988887220 */ /* 0x000fe20000410000 */
[----:B------:R-:W3:Y:S01]  /*6710*/  MUFU.EX2 R167, R173 ;  /* 0x000000ad00a77308 */ /* 0x000ee20000000800 */
[C---:B0-----:R-:W-:Y:S01]  /*6720*/  FADD.FTZ R20, R12.reuse, R11 ;  /* 0x0000000b0c147221 */ /* 0x041fe20000010000 */
[----:B------:R-:W-:Y:S01]  /*6730*/  F2FP.BF16.F32.PACK_AB R165, R12, R171 ;  /* 0x000000ab0ca5723e */ /* 0x000fe200000010ff */
[----:B------:R2:W-:Y:S01]  /*6740*/  STSM.16.M88.4 [R184], R156 ;  /* 0x0000009cb8007844 */ /* 0x0005e20000000200 */
[-C--:B------:R-:W-:Y:S01]  /*6750*/  FMUL.FTZ R137, R137, R9.reuse ;  /* 0x0000000989897220 */ /* 0x080fe20000410000 */
[-C--:B------:R-:W-:Y:S01]  /*6760*/  FMUL.FTZ R140, R140, R9.reuse ;  /* 0x000000098c8c7220 */ /* 0x080fe20000410000 */
[----:B------:R-:W-:Y:S01]  /*6770*/  FMUL.FTZ R141, R141, R9 ;  /* 0x000000098d8d7220 */ /* 0x000fe20000410000 */
[----:B------:R2:W-:Y:S01]  /*6780*/  STSM.16.M88.4 [R22], R160 ;  /* 0x000000a016007844 */ /* 0x0005e20000000200 */
[----:B------:R-:W0:Y:S01]  /*6790*/  MUFU.EX2 R181, R181 ;  /* 0x000000b500b57308 */ /* 0x000e220000000800 */
[----:B-1----:R-:W-:Y:S01]  /*67a0*/  FADD.FTZ R3, R179, R14 ;  /* 0x0000000eb3037221 */ /* 0x002fe20000010000 */
[----:B------:R-:W-:Y:S01]  /*67b0*/  F2FP.BF16.F32.PACK_AB R164, R180, R179 ;  /* 0x000000b3b4a4723e */ /* 0x000fe200000010ff */
[-C--:B------:R-:W-:Y:S01]  /*67c0*/  FMUL.FTZ R144, R144, R9.reuse ;  /* 0x0000000990907220 */ /* 0x080fe20000410000 */
[-C--:B------:R-:W-:Y:S01]  /*67d0*/  FMUL.FTZ R145, R145, R9.reuse ;  /* 0x0000000991917220 */ /* 0x080fe20000410000 */
[----:B------:R-:W-:Y:S01]  /*67e0*/  FADD.FTZ R14, R180, R3 ;  /* 0x00000003b40e7221 */ /* 0x000fe20000010000 */
[-C--:B------:R-:W-:Y:S01]  /*67f0*/  FMUL.FTZ R148, R148, R9.reuse ;  /* 0x0000000994947220 */ /* 0x080fe20000410000 */
[----:B------:R-:W-:Y:S01]  /*6800*/  FMUL.FTZ R149, R149, R9 ;  /* 0x0000000995957220 */ /* 0x000fe20000410000 */
        /* <DEDUP_REMOVED lines=16> */
[-C--:B------:R-:W-:Y:S01]  /*6910*/  FMUL.FTZ R62, R62, R8.reuse ;  /* 0x000000083e3e7220 */ /* 0x080fe20000410000 */
[C---:B-1----:R-:W-:Y:S01]  /*6920*/  F2FP.BF16.F32.PACK_AB R166, R182.reuse, R181 ;  /* 0x000000b5b6a6723e */ /* 0x042fe200000010ff */
[----:B------:R-:W-:Y:S01]  /*6930*/  FADD.FTZ R3, R182, R3 ;  /* 0x00000003b6037221 */ /* 0x000fe20000010000 */
[-C--:B------:R-:W-:Y:S01]  /*6940*/  FMUL.FTZ R63, R63, R8.reuse ;  /* 0x000000083f3f7220 */ /* 0x080fe20000410000 */
[-C--:B------:R-:W-:Y:S01]  /*6950*/  FMUL.FTZ R66, R66, R8.reuse ;  /* 0x0000000842427220 */ /* 0x080fe20000410000 */
[-C--:B------:R-:W-:Y:S01]  /*6960*/  FMUL.FTZ R67, R67, R8.reuse ;  /* 0x0000000843437220 */ /* 0x080fe20000410000 */
[-C--:B------:R-:W-:Y:S01]  /*6970*/  FMUL.FTZ R70, R70, R8.reuse ;  /* 0x0000000846467220 */ /* 0x080fe20000410000 */
[-C--:B------:R-:W-:Y:S01]  /*6980*/  FMUL.FTZ R71, R71, R8.reuse ;  /* 0x0000000847477220 */ /* 0x080fe20000410000 */
[-C--:B------:R-:W-:Y:S01]  /*6990*/  FMUL.FTZ R74, R74, R8.reuse ;  /* 0x000000084a4a7220 */ /* 0x080fe20000410000 */
[C---:B---3--:R-:W-:Y:S01]  /*69a0*/  F2FP.BF16.F32.PACK_AB R167, R10.reuse, R167 ;  /* 0x000000a70aa7723e */ /* 0x048fe200000010ff */
        /* <DEDUP_REMOVED lines=43> */
.L_x_6103:
[----:B------:R0:W1:Y:S01]  /*6c60*/  SYNCS.PHASECHK.TRANS64.TRYWAIT P2, [UR25+0x28c50], R7 ;  /* 0x028c5007ff0075a7 */ /* 0x0000620008040159 */
[----:B------:R-:W-:Y:S05]  /*6c70*/  @!P0 BRA `(.L_x_6104) ;  /* 0x0000000000048947 */ /* 0x000fea0003800000 */
[----:B------:R-:W-:Y:S01]  /*6c80*/  BPT.TRAP 0x1 ;  /* 0x000000040000795c */ /* 0x000fe20000300000 */
.L_x_6104:
[----:B-1----:R-:W-:Y:S05]  /*6c90*/  @P2 BRA `(.L_x_6105) ;  /* 0x0000000000082947 */ /* 0x002fea0003800000 */
[----:B------:R-:W1:Y:S02]  /*6ca0*/  SYNCS.PHASECHK.TRANS64.TRYWAIT P2, [UR25+0x28c50], R7 ;  /* 0x028c5007ff0075a7 */ /* 0x000e640008040159 */
[----:B-1----:R-:W-:Y:S05]  /*6cb0*/  @!P2 BRA `(.L_x_6106) ;  /* 0x000000a400a8a947 */ /* 0x002fea0003800000 */
.L_x_6105:
[----:B------:R-:W-:Y:S01]  /*6cc0*/  ULEA UR11, UR39, UR47, 0xc ;  /* 0x0000002f270b7291 */ /* 0x000fe2000f8e603f */
[----:B------:R-:W-:Y:S01]  /*6cd0*/  WARPGROUP.ARRIVE ;  /* 0x00000000000079c5 */ /* 0x000fe20000000000 */
[----:B------:R-:W-:Y:S01]  /*6ce0*/  UMOV UR7, 0x40000040 ;  /* 0x4000004000077882 */ /* 0x000fe20000000000 */
[----:B------:R-:W-:Y:S01]  /*6cf0*/  UISETP.GT.AND UP0, UPT, UR21, UR20, UPT ;  /* 0x000000141500728c */ /* 0x000fe2000bf04270 */
[----:B-1----:R-:W-:Y:S01]  /*6d00*/  @!P1 IADD3 R168, R168, 0x28c60, RZ ;  /* 0x00028c60a8a89810 */ /* 0x002fe20007ffe0ff */
[----:B------:R-:W-:Y:S01]  /*6d10*/  UIADD3 UR21, UR21, -0x1, URZ ;  /* 0xffffffff15157890 */ /* 0x000fe2000fffe03f */
[----:B------:R-:W-:Y:S01]  /*6d20*/  IMAD.MOV.U32 R8, RZ, RZ, R4 ;  /* 0x000000ffff087224 */ /* 0x000fe200078e0004 */
[----:B------:R-:W-:Y:S01]  /*6d30*/  UMOV UR6, UR11 ;  /* 0x0000000b00067c82 */ /* 0x000fe20008000000 */
[----:B------:R-:W-:Y:S01]  /*6d40*/  @!P1 PRMT R168, RZ, 0x654, R168 ;  /* 0x00000654ffa89816 */ /* 0x000fe200000000a8 */
[----:B------:R-:W-:Y:S01]  /*6d50*/  HGMMA.64x256x16.F32.BF16 R24, R152, gdesc[UR4].tnspB, R24, gsb0 ;  /* 0x43e0000498187df0 */ /* 0x000fe20008001818 */
[----:B------:R-:W-:Y:S01]  /*6d60*/  UIADD3 UR6, UR11, 0x80, URZ ;  /* 0x000000800b067890 */ /* 0x000fe2000fffe03f */
[----:B------:R-:W-:Y:S01]  /*6d70*/  PLOP3.LUT P2, PT, PT, PT, UP0, 0x80, 0x0 ;  /* 0x000000000000781c */ /* 0x000fe20003f4f008 */
[----:B------:R-:W-:Y:S01]  /*6d80*/  UMOV UR7, 0x40000040 ;  /* 0x4000004000077882 */ /* 0x000fe20000000000 */
[----:B------:R-:W-:Y:S01]  /*6d90*/  UMOV UR23, UR39 ;  /* 0x0000002700177c82 */ /* 0x000fe20008000000 */
[----:B------:R-:W-:Y:S01]  /*6da0*/  IMAD.MOV.U32 R9, RZ, RZ, R5 ;  /* 0x000000ffff097224 */ /* 0x000fe200078e0005 */
        /* <DEDUP_REMOVED lines=27> */
.L_x_6098:
[----:B------:R-:W-:-:S13]  /*6f60*/  ISETP.LE.AND P2, PT, RZ, UR21, PT ;  /* 0x00000015ff007c0c */ /* 0x000fda000bf43270 */
[----:B------:R-:W-:Y:S05]  /*6f70*/  @!P2 BRA `(.L_x_6108) ;  /* 0x0000001c0030a947 */ /* 0x000fea0003800000 */
[----:B------:R-:W-:Y:S01]  /*6f80*/  IMAD.MOV.U32 R9, RZ, RZ, R4 ;  /* 0x000000ffff097224 */ /* 0x000fe200078e0004 */
[----:B------:R-:W-:Y:S01]  /*6f90*/  MOV R14, R5 ;  /* 0x00000005000e7202 */ /* 0x000fe20000000f00 */
[----:B------:R-:W-:Y:S01]  /*6fa0*/  UMOV UR22, UR39 ;  /* 0x0000002700167c82 */ /* 0x000fe20008000000 */
[----:B------:R-:W-:Y:S01]  /*6fb0*/  ULDC UR23, c[0x0][0x9d8] ;  /* 0x0002760000177ab9 */ /* 0x000fe20000000800 */
[----:B------:R-:W-:-:S05]  /*6fc0*/  ULDC UR20, c[0x0][0x988] ;  /* 0x0002620000147ab9 */ /* 0x000fca0000000800 */
.L_x_6117:
[----:B------:R-:W-:-:S04]  /*6fd0*/  UIADD3 UR39, UR22, 0x1, URZ ;  /* 0x0000000116277890 */ /* 0x000fc8000fffe03f */
[----:B------:R-:W-:-:S04]  /*6fe0*/  UISETP.NE.AND UP0, UPT, UR39, 0x2, UPT ;  /* 0x000000022700788c */ /* 0x000fc8000bf05270 */
[----:B------:R-:W-:Y:S02]  /*6ff0*/  USEL UR6, URZ, 0x1, UP0 ;  /* 0x000000013f067887 */ /* 0x000fe40008000000 */
[----:B------:R-:W-:Y:S02]  /*7000*/  USEL UR39, UR39, URZ, UP0 ;  /* 0x0000003f27277287 */ /* 0x000fe40008000000 */
[----:B------:R-:W-:Y:S01]  /*7010*/  ULOP3.LUT UR38, UR38, UR6, URZ, 0x3c, !UPT ;  /* 0x0000000626267292 */ /* 0x000fe2000f8e3c3f */
[----:B-1-3--:R-:W-:Y:S11]  /*7020*/  @!P0 BRA `(.L_x_6109) ;  /* 0x0000000000048947 */ /* 0x00aff60003800000 */
[----:B------:R-:W-:Y:S01]  /*7030*/  BPT.TRAP 0x1 ;  /* 0x000000040000795c */ /* 0x000fe20000300000 */
.L_x_6109:
[----:B------:R-:W-:Y:S01]  /*7040*/  ULEA UR24, UR39, UR40, 0x3 ;  /* 0x0000002827187291 */ /* 0x000fe2000f8e183f */
[----:B01----:R-:W-:-:S05]  /*7050*/  IMAD.U32 R7, RZ, RZ, UR38 ;  /* 0x00000026ff077e24 */ /* 0x003fca000f8e00ff */
[----:B------:R-:W-:-:S04]  /*7060*/  SHF.L.U32 R7, R7, 0x1f, RZ ;  /* 0x0000001f07077819 */ /* 0x000fc800000006ff */
[----:B------:R0:W1:Y:S01]  /*7070*/  SYNCS.PHASECHK.TRANS64.TRYWAIT P2, [UR24+0x28c30], R7 ;  /* 0x028c3007ff0075a7 */ /* 0x0000620008040158 */
[----:B------:R-:W-:Y:S05]  /*7080*/  @!P0 BRA `(.L_x_6110) ;  /* 0x0000000000048947 */ /* 0x000fea0003800000 */
[----:B------:R-:W-:Y:S01]  /*7090*/  BPT.TRAP 0x1 ;  /* 0x000000040000795c */ /* 0x000fe20000300000 */
.L_x_6110:
[----:B-1----:R-:W-:Y:S05]  /*70a0*/  @P2 BRA `(.L_x_6111) ;  /* 0x0000000000082947 */ /* 0x002fea0003800000 */
[----:B------:R-:W1:Y:S02]  /*70b0*/  SYNCS.PHASECHK.TRANS64.TRYWAIT P2, [UR24+0x28c30], R7 ;  /* 0x028c3007ff0075a7 */ /* 0x000e640008040158 */
[----:B-1----:R-:W-:Y:S05]  /*70c0*/  @!P2 BRA `(.L_x_6112) ;  /* 0x000000a000b8a947 */ /* 0x002fea0003800000 */
.L_x_6111:
        /* <DEDUP_REMOVED lines=23> */
[----:B-1----:R-:W-:Y:S01]  /*7240*/  FMUL.FTZ R4, R153, UR23 ;  /* 0x0000001799047c20 */ /* 0x002fe20008410000 */
        /* <DEDUP_REMOVED lines=58> */
[----:B------:R-:W-:Y:S01]  /*75f0*/  FMUL.FTZ R168, R171, UR23 ;  /* 0x00000017aba87c20 */ /* 0x000fe20008410000 */
[----:B------:R-:W-:-:S05]  /*7600*/  FMUL.FTZ R171, R175, UR23 ;  /* 0x00000017afab7c20 */ /* 0x000fca0008410000 */
[----:B------:R-:W3:Y:S01]  /*7610*/  MUFU.TANH R10, R10 ;  /* 0x0000000a000a7308 */ /* 0x000ee20000002400 */
[----:B-1----:R-:W-:-:S05]  /*7620*/  FMNMX.FTZ R5, R164, R5, !PT ;  /* 0x00000005a4057209 */ /* 0x002fca0007810000 */
[----:B------:R-:W1:Y:S02]  /*7630*/  SHFL.BFLY PT, R172, R5, 0x2, 0x1f ;  /* 0x0c401f0005ac7f89 */ /* 0x000e6400000e0000 */
[----:B------:R-:W4:Y:S08]  /*7640*/  MUFU.TANH R11, R11 ;  /* 0x0000000b000b7308 */ /* 0x000f300000002400 */
[----:B------:R-:W5:Y:S08]  /*7650*/  MUFU.TANH R12, R12 ;  /* 0x0000000c000c7308 */ /* 0x000f700000002400 */
[----:B------:R-:W0:Y:S01]  /*7660*/  MUFU.TANH R162, R162 ;  /* 0x000000a200a27308 */ /* 0x000e220000002400 */
[----:B-1----:R-:W-:Y:S01]  /*7670*/  FMNMX.FTZ R177, R5, R172, !PT ;  /* 0x000000ac05b17209 */ /* 0x002fe20007810000 */
[----:B------:R-:W-:Y:S01]  /*7680*/  FMUL.FTZ R172, R179, UR23 ;  /* 0x00000017b3ac7c20 */ /* 0x000fe20008410000 */
[----:B--2---:R-:W-:-:S05]  /*7690*/  FMNMX.FTZ R5, R8, R9, !PT ;  /* 0x0000000908057209 */ /* 0x004fca0007810000 */
[----:B------:R-:W1:Y:S01]  /*76a0*/  MUFU.TANH R163, R163 ;  /* 0x000000a300a37308 */ /* 0x000e620000002400 */
[----:B------:R-:W2:Y:S01]  /*76b0*/  SHFL.BFLY PT, R180, R177, 0x1, 0x1f ;  /* 0x0c201f00b1b47f89 */ /* 0x000ea200000e0000 */
[----:B---3--:R-:W-:-:S04]  /*76c0*/  FMNMX.FTZ R174, R10, R5, !PT ;  /* 0x000000050aae7209 */ /* 0x008fc80007810000 */
[----:B----4-:R-:W-:Y:S02]  /*76d0*/  FMNMX.FTZ R5, R11, R174, !PT ;  /* 0x000000ae0b057209 */ /* 0x010fe40007810000 */
[----:B------:R-:W3:Y:S01]  /*76e0*/  MUFU.TANH R165, R165 ;  /* 0x000000a500a57308 */ /* 0x000ee20000002400 */
[----:B------:R-:W-:Y:S01]  /*76f0*/  FMUL.FTZ R174, R183, UR23 ;  /* 0x00000017b7ae7c20 */ /* 0x000fe20008410000 */
[----:B-----5:R-:W-:-:S04]  /*7700*/  FMNMX.FTZ R5, R12, R5, !PT ;  /* 0x000000050c057209 */ /* 0x020fc80007810000 */
[----:B0-----:R-:W-:Y:S02]  /*7710*/  FMNMX.FTZ R176, R162, R5, !PT ;  /* 0x00000005a2b07209 */ /* 0x001fe40007810000 */
[----:B------:R-:W0:Y:S02]  /*7720*/  MUFU.TANH R166, R166 ;  /* 0x000000a600a67308 */ /* 0x000e240000002400 */
[----:B-1----:R-:W-:-:S06]  /*7730*/  FMNMX.FTZ R176, R163, R176, !PT ;  /* 0x000000b0a3b07209 */ /* 0x002fcc0007810000 */
[----:B------:R-:W1:Y:S01]  /*7740*/  MUFU.TANH R167, R167 ;  /* 0x000000a700a77308 */ /* 0x000e620000002400 */
[----:B---3--:R-:W-:Y:S02]  /*7750*/  FMNMX.FTZ R175, R165, R176, !PT ;  /* 0x000000b0a5af7209 */ /* 0x008fe40007810000 */
[----:B--2---:R-:W-:-:S05]  /*7760*/  FMNMX.FTZ R5, R177, R180, !PT ;  /* 0x000000b4b1057209 */ /* 0x004fca0007810000 */
[----:B------:R-:W2:Y:S01]  /*7770*/  MUFU.TANH R168, R168 ;  /* 0x000000a800a87308 */ /* 0x000ea20000002400 */
[----:B0-----:R-:W-:Y:S01]  /*7780*/  FMNMX.FTZ R176, R166, R175, !PT ;  /* 0x000000afa6b07209 */ /* 0x001fe20007810000 */
[C---:B------:R-:W-:Y:S01]  /*7790*/  FMUL.FTZ R194, R5.reuse, UR10 ;  /* 0x0000000a05c27c20 */ /* 0x040fe20008410000 */
[----:B------:R-:W-:-:S03]  /*77a0*/  FADD.FTZ R14, -R5, R14 ;  /* 0x0000000e050e7221 */ /* 0x000fc60000010100 */
[--C-:B------:R-:W-:Y:S01]  /*77b0*/  FFMA.FTZ R177, R4, UR10, -R194.reuse ;  /* 0x0000000a04b17c23 */ /* 0x100fe200080108c2 */
[--C-:B------:R-:W-:Y:S01]  /*77c0*/  FFMA.FTZ R178, R152, UR10, -R194.reuse ;  /* 0x0000000a98b27c23 */ /* 0x100fe200080108c2 */
[----:B------:R-:W0:Y:S01]  /*77d0*/  MUFU.TANH R169, R169 ;  /* 0x000000a900a97308 */ /* 0x000e220000002400 */
[----:B-1----:R-:W-:Y:S01]  /*77e0*/  FMNMX.FTZ R175, R167, R176, !PT ;  /* 0x000000b0a7af7209 */ /* 0x002fe20007810000 */
[----:B------:R-:W-:Y:S01]  /*77f0*/  FMUL.FTZ R14, R14, UR10 ;  /* 0x0000000a0e0e7c20 */ /* 0x000fe20008410000 */
        /* <DEDUP_REMOVED lines=19> */
[----:B-1----:R-:W-:-:S07]  /*7930*/  FMNMX.FTZ R175, R171, R176, !PT ;  /* 0x000000b0abaf7209 */ /* 0x002fce0007810000 */
[----:B------:R-:W1:Y:S01]  /*7940*/  MUFU.TANH R173, R173 ;  /* 0x000000ad00ad7308 */ /* 0x000e620000002400 */
[----:B--2---:R-:W-:-:S07]  /*7950*/  FMNMX.FTZ R175, R170, R175, !PT ;  /* 0x000000afaaaf7209 */ /* 0x004fce0007810000 */
[----:B------:R-:W2:Y:S01]  /*7960*/  MUFU.TANH R174, R174 ;  /* 0x000000ae00ae7308 */ /* 0x000ea20000002400 */
[----:B0-----:R-:W-:-:S07]  /*7970*/  FMNMX.FTZ R4, R172, R175, !PT ;  /* 0x000000afac047209 */ /* 0x001fce0007810000 */
[----:B------:R-:W0:Y:S01]  /*7980*/  MUFU.EX2 R14, R14 ;  /* 0x0000000e000e7308 */ /* 0x000e220000000800 */
[----:B-1----:R-:W-:-:S07]  /*7990*/  FMNMX.FTZ R175, R173, R4, !PT ;  /* 0x00000004adaf7209 */ /* 0x002fce0007810000 */
[----:B------:R-:W1:Y:S01]  /*79a0*/  MUFU.EX2 R13, R13 ;  /* 0x0000000d000d7308 */ /* 0x000e620000000800 */
[----:B--2---:R-:W-:-:S05]  /*79b0*/  FMNMX.FTZ R175, R174, R175, !PT ;  /* 0x000000afaeaf7209 */ /* 0x004fca0007810000 */
[----:B------:R-:W2:Y:S02]  /*79c0*/  SHFL.BFLY PT, R4, R175, 0x2, 0x1f ;  /* 0x0c401f00af047f89 */ /* 0x000ea400000e0000 */
[----:B------:R3:W4:Y:S01]  /*79d0*/  MUFU.EX2 R176, R177 ;  /* 0x000000b100b07308 */ /* 0x0007220000000800 */
[-C--:B0-----:R-:W-:Y:S01]  /*79e0*/  FMUL.FTZ R24, R24, R14.reuse ;  /* 0x0000000e18187220 */ /* 0x081fe20000410000 */
        /* <DEDUP_REMOVED lines=8> */
[----:B---3--:R-:W-:-:S02]  /*7a70*/  IMAD.MOV R177, RZ, RZ, -R18 ;  /* 0x000000ffffb17224 */ /* 0x008fc400078e0a12 */
[-C--:B------:R-:W-:Y:S01]  /*7a80*/  FMUL.FTZ R37, R37, R14.reuse ;  /* 0x0000000e25257220 */ /* 0x080fe20000410000 */
[-C--:B------:R-:W-:Y:S01]  /*7a90*/  FMUL.FTZ R40, R40, R14.reuse ;  /* 0x0000000e28287220 */ /* 0x080fe20000410000 */
[-C--:B------:R-:W-:Y:S01]  /*7aa0*/  FMUL.FTZ R41, R41, R14.reuse ;  /* 0x0000000e29297220 */ /* 0x080fe20000410000 */
[-C--:B------:R-:W-:Y:S01]  /*7ab0*/  FMUL.FTZ R44, R44, R14.reuse ;  /* 0x0000000e2c2c7220 */ /* 0x080fe20000410000 */
[----:B------:R-:W-:Y:S01]  /*7ac0*/  ISETP.NE.AND P2, PT, R16, R177, PT ;  /* 0x000000b11000720c */ /* 0x000fe20003f45270 */
        /* <DEDUP_REMOVED lines=47> */
[----:B------:R-:W-:Y:S01]  /*7dc0*/  FFMA.FTZ R175, R10, UR10, -R179 ;  /* 0x0000000a0aaf7c23 */ /* 0x000fe200080108b3 */
[----:B------:R-:W-:-:S02]  /*7dd0*/  IMAD.U32 R168, RZ, RZ, UR24 ;  /* 0x00000018ffa87e24 */ /* 0x000fc4000f8e00ff */
[--C-:B------:R-:W-:Y:S01]  /*7de0*/  FFMA.FTZ R10, R11, UR10, -R179.reuse ;  /* 0x0000000a0b0a7c23 */ /* 0x100fe200080108b3 */
[----:B------:R-:W-:Y:S01]  /*7df0*/  MUFU.EX2 R9, R9 ;  /* 0x0000000900097308 */ /* 0x000fe20000000800 */
[--C-:B------:R-:W-:Y:S01]  /*7e00*/  FFMA.FTZ R11, R12, UR10, -R179.reuse ;  /* 0x0000000a0c0b7c23 */ /* 0x100fe200080108b3 */
[----:B------:R-:W-:Y:S02]  /*7e10*/  @!P1 VIADD R152, R168, 0x28c40 ;  /* 0x00028c40a8989836 */ /* 0x000fe40000000000 */
[--C-:B------:R-:W-:Y:S01]  /*7e20*/  FFMA.FTZ R12, R162, UR10, -R179.reuse ;  /* 0x0000000aa20c7c23 */ /* 0x100fe200080108b3 */
[--C-:B------:R-:W-:Y:S01]  /*7e30*/  FFMA.FTZ R163, R163, UR10, -R179.reuse ;  /* 0x0000000aa3a37c23 */ /* 0x100fe200080108b3 */
[--C-:B------:R-:W-:Y:S01]  /*7e40*/  FFMA.FTZ R165, R165, UR10, -R179.reuse ;  /* 0x0000000aa5a57c23 */ /* 0x100fe200080108b3 */
[--C-:B------:R-:W-:Y:S01]  /*7e50*/  FFMA.FTZ R196, R166, UR10, -R179.reuse ;  /* 0x0000000aa6c47c23 */ /* 0x100fe200080108b3 */
[----:B------:R-:W-:Y:S01]  /*7e60*/  @!P1 PRMT R152, RZ, 0x654, R152 ;  /* 0x00000654ff989816 */ /* 0x000fe20000000098 */
[----:B------:R-:W1:Y:S01]  /*7e70*/  MUFU.EX2 R8, R8 ;  /* 0x0000000800087308 */ /* 0x000e620000000800 */
[--C-:B------:R-:W-:Y:S01]  /*7e80*/  FFMA.FTZ R167, R167, UR10, -R179.reuse ;  /* 0x0000000aa7a77c23 */ /* 0x100fe200080108b3 */
[--C-:B------:R-:W-:Y:S01]  /*7e90*/  FFMA.FTZ R200, R171, UR10, -R179.reuse ;  /* 0x0000000aabc87c23 */ /* 0x100fe200080108b3 */
[----:B------:R4:W-:Y:S01]  /*7ea0*/  @!P1 SYNCS.ARRIVE.TRANS64.RED.A1T0 RZ, [R152+URZ], RZ ;  /* 0x000000ff98ff99a7 */ /* 0x0009e2000810043f */
[----:B------:R-:W-:Y:S01]  /*7eb0*/  MOV R171, UR22 ;  /* 0x0000001600ab7c02 */ /* 0x000fe20008000f00 */
[--C-:B------:R-:W-:Y:S01]  /*7ec0*/  FFMA.FTZ R169, R169, UR10, -R179.reuse ;  /* 0x0000000aa9a97c23 */ /* 0x100fe200080108b3 */
[--C-:B------:R-:W-:Y:S01]  /*7ed0*/  FFMA.FTZ R170, R170, UR10, -R179.reuse ;  /* 0x0000000aaaaa7c23 */ /* 0x100fe200080108b3 */
[----:B------:R-:W-:Y:S01]  /*7ee0*/  FFMA.FTZ R173, R173, UR10, -R179 ;  /* 0x0000000aadad7c23 */ /* 0x000fe200080108b3 */
[----:B------:R-:W2:Y:S01]  /*7ef0*/  MUFU.EX2 R175, R175 ;  /* 0x000000af00af7308 */ /* 0x000ea20000000800 */
[----:B------:R-:W-:-:S02]  /*7f00*/  @!P2 IMAD R154, R171, 0x40, R2 ;  /* 0x00000040ab9aa824 */ /* 0x000fc400078e0202 */
[----:B------:R-:W-:Y:S01]  /*7f10*/  FFMA.FTZ R174, R174, UR10, -R179 ;  /* 0x0000000aaeae7c23 */ /* 0x000fe200080108b3 */
[----:B----4-:R-:W-:Y:S01]  /*7f20*/  FADD.FTZ R152, R176, R3 ;  /* 0x00000003b0987221 */ /* 0x010fe20000010000 */
[----:B------:R-:W-:Y:S01]  /*7f30*/  FFMA.FTZ R172, R172, UR10, -R179 ;  /* 0x0000000aacac7c23 */ /* 0x000fe200080108b3 */
[----:B------:R-:W-:Y:S01]  /*7f40*/  FMUL.FTZ R112, R112, R14 ;  /* 0x0000000e70707220 */ /* 0x000fe20000410000 */
[----:B------:R-:W-:Y:S01]  /*7f50*/  @!P2 LEA R154, R154, UR40, 0x2 ;  /* 0x000000289a9aac11 */ /* 0x000fe2000f8e10ff */
[----:B0-----:R-:W-:Y:S01]  /*7f60*/  FADD.FTZ R3, R15, R152 ;  /* 0x000000980f037221 */ /* 0x001fe20000010000 */
[----:B------:R-:W0:Y:S01]  /*7f70*/  MUFU.EX2 R10, R10 ;  /* 0x0000000a000a7308 */ /* 0x000e220000000800 */
[----:B-1----:R-:W-:Y:S01]  /*7f80*/  FFMA.FTZ R6, R9, R6, R8 ;  /* 0x0000000609067223 */ /* 0x002fe20000010008 */
[-C--:B------:R-:W-:Y:S01]  /*7f90*/  FMUL.FTZ R113, R113, R14.reuse ;  /* 0x0000000e71717220 */ /* 0x080fe20000410000 */
[----:B------:R-:W-:Y:S01]  /*7fa0*/  FADD.FTZ R152, R20, R3 ;  /* 0x0000000314987221 */ /* 0x000fe20000010000 */
[----:B------:R-:W-:Y:S01]  /*7fb0*/  @!P2 STS [R154+0x28800], R14 ;  /* 0x0288000e9a00a388 */ /* 0x000fe20000000800 */
[-C--:B------:R-:W-:Y:S01]  /*7fc0*/  FMUL.FTZ R116, R116, R14.reuse ;  /* 0x0000000e74747220 */ /* 0x080fe20000410000 */
[-C--:B------:R-:W-:Y:S01]  /*7fd0*/  FMUL.FTZ R117, R117, R14.reuse ;  /* 0x0000000e75757220 */ /* 0x080fe20000410000 */
[----:B------:R-:W-:Y:S01]  /*7fe0*/  FADD.FTZ R177, R21, R152 ;  /* 0x0000009815b17221 */ /* 0x000fe20000010000 */
[----:B------:R-:W1:Y:S01]  /*7ff0*/  MUFU.EX2 R11, R11 ;  /* 0x0000000b000b7308 */ /* 0x000e620000000800 */
[----:B--2---:R-:W-:Y:S01]  /*8000*/  FADD.FTZ R3, R175, R6 ;  /* 0x00000006af037221 */ /* 0x004fe20000010000 */
[----:B------:R2:W-:Y:S01]  /*8010*/  @!P2 STS [R154+0x28820], R9 ;  /* 0x028820099a00a388 */ /* 0x0005e20000000800 */
[----:B------:R-:W-:Y:S01]  /*8020*/  FADD.FTZ R152, R178, R177 ;  /* 0x000000b1b2987221 */ /* 0x000fe20000010000 */
[-C--:B------:R-:W-:Y:S01]  /*8030*/  FMUL.FTZ R120, R120, R14.reuse ;  /* 0x0000000e78787220 */ /* 0x080fe20000410000 */
[-C--:B------:R-:W-:Y:S01]  /*8040*/  FMUL.FTZ R121, R121, R14.reuse ;  /* 0x0000000e79797220 */ /* 0x080fe20000410000 */
[-C--:B------:R-:W-:Y:S01]  /*8050*/  FMUL.FTZ R124, R124, R14.reuse ;  /* 0x0000000e7c7c7220 */ /* 0x080fe20000410000 */
[----:B------:R-:W-:Y:S01]  /*8060*/  FADD.FTZ R177, R153, R152 ;  /* 0x0000009899b17221 */ /* 0x000fe20000010000 */
[----:B------:R-:W3:Y:S01]  /*8070*/  MUFU.EX2 R12, R12 ;  /* 0x0000000c000c7308 */ /* 0x000ee20000000800 */
[----:B0-----:R-:W-:Y:S01]  /*8080*/  FADD.FTZ R6, R10, R3 ;  /* 0x000000030a067221 */ /* 0x001fe20000010000 */
[-C--:B------:R-:W-:Y:S01]  /*8090*/  FMUL.FTZ R125, R125, R14.reuse ;  /* 0x0000000e7d7d7220 */ /* 0x080fe20000410000 */
[----:B------:R-:W-:Y:S01]  /*80a0*/  FADD.FTZ R152, R180, R177 ;  /* 0x000000b1b4987221 */ /* 0x000fe20000010000 */
[-C--:B------:R-:W-:Y:S01]  /*80b0*/  FMUL.FTZ R128, R128, R14.reuse ;  /* 0x0000000e80807220 */ /* 0x080fe20000410000 */
[-C--:B------:R-:W-:Y:S01]  /*80c0*/  FMUL.FTZ R129, R129, R14.reuse ;  /* 0x0000000e81817220 */ /* 0x080fe20000410000 */
[-C--:B------:R-:W-:Y:S01]  /*80d0*/  FMUL.FTZ R132, R132, R14.reuse ;  /* 0x0000000e84847220 */ /* 0x080fe20000410000 */
[----:B------:R-:W-:Y:S01]  /*80e0*/  FADD.FTZ R177, R155, R152 ;  /* 0x000000989bb17221 */ /* 0x000fe20000010000 */
        /* <DEDUP_REMOVED lines=9> */
[----:B---3--:R-:W-:Y:S01]  /*8180*/  FADD.FTZ R6, R12, R3 ;  /* 0x000000030c067221 */ /* 0x008fe20000010000 */
[-C--:B------:R-:W-:Y:S01]  /*8190*/  FMUL.FTZ R145, R145, R14.reuse ;  /* 0x0000000e91917220 */ /* 0x080fe20000410000 */
[-C--:B------:R-:W-:Y:S01]  /*81a0*/  FMUL.FTZ R148, R148, R14.reuse ;  /* 0x0000000e94947220 */ /* 0x080fe20000410000 */
[----:B------:R-:W-:Y:S01]  /*81b0*/  FMUL.FTZ R149, R149, R14 ;  /* 0x0000000e95957220 */ /* 0x000fe20000410000 */
[----:B------:R-:W-:Y:S01]  /*81c0*/  F2FP.BF16.F32.PACK_AB R158, R180, R153 ;  /* 0x00000099b49e723e */ /* 0x000fe200000010ff */
[----:B------:R-:W-:Y:S01]  /*81d0*/  FMUL.FTZ R26, R26, R9 ;  /* 0x000000091a1a7220 */ /* 0x000fe20000410000 */
[----:B--2---:R-:W-:Y:S01]  /*81e0*/  F2FP.BF16.F32.PACK_AB R154, R20, R15 ;  /* 0x0000000f149a723e */ /* 0x004fe200000010ff */
[----:B------:R-:W2:Y:S01]  /*81f0*/  MUFU.EX2 R182, R182 ;  /* 0x000000b600b67308 */ /* 0x000ea20000000800 */
        /* <DEDUP_REMOVED lines=57> */
[----:B-1----:R-:W-:Y:S01]  /*8590*/  FADD.FTZ R6, R198, R3 ;  /* 0x00000003c6067221 */ /* 0x002fe20000010000 */
[----:B------:R1:W-:Y:S01]  /*85a0*/  STSM.16.M88.4 [R19+0x26800], R152 ;  /* 0x0268009813007844 */ /* 0x0003e20000000200 */
        /* <DEDUP_REMOVED lines=22> */
[C---:B---3--:R-:W-:Y:S01]  /*8710*/  FADD.FTZ R6, R192.reuse, R13 ;  /* 0x0000000dc0067221 */ /* 0x048fe20000010000 */
[----:B------:R-:W-:Y:S01]  /*8720*/  F2FP.BF16.F32.PACK_AB R164, R192, R159 ;  /* 0x0000009fc0a4723e */ /* 0x000fe200000010ff */
[----:B------:R-:W-:Y:S01]  /*8730*/  FMUL.FTZ R131, R131, R9 ;  /* 0x0000000983837220 */ /* 0x000fe20000410000 */
[----:B------:R-:W-:Y:S01]  /*8740*/  F2FP.BF16.F32.PACK_AB R159, R196, R165 ;  /* 0x000000a5c49f723e */ /* 0x000fe200000010ff */
[-C--:B------:R-:W-:Y:S01]  /*8750*/  FMUL.FTZ R134, R134, R9.reuse ;  /* 0x0000000986867220 */ /* 0x080fe20000410000 */
[-C--:B------:R-:W-:Y:S01]  /*8760*/  FMUL.FTZ R135, R135, R9.reuse ;  /* 0x0000000987877220 */ /* 0x080fe20000410000 */
[----:B------:R-:W-:Y:S01]  /*8770*/  FMUL.FTZ R138, R138, R9 ;  /* 0x000000098a8a7220 */ /* 0x000fe20000410000 */
[----:B------:R-:W3:Y:S01]  /*8780*/  MUFU.EX2 R170, R170 ;  /* 0x000000aa00aa7308 */ /* 0x000ee20000000800 */
[C---:B--2---:R-:W-:Y:S01]  /*8790*/  FADD.FTZ R3, R200.reuse, R3 ;  /* 0x00000003c8037221 */ /* 0x044fe20000010000 */
[----:B------:R-:W-:Y:S01]  /*87a0*/  F2FP.BF16.F32.PACK_AB R163, R200, R169 ;  /* 0x000000a9c8a3723e */ /* 0x000fe200000010ff */
[----:B------:R1:W-:Y:S01]  /*87b0*/  STSM.16.M88.4 [R184], R156 ;  /* 0x0000009cb8007844 */ /* 0x0003e20000000200 */
        /* <DEDUP_REMOVED lines=8> */
[----:B------:R-:W-:-:S04]  /*8840*/  FMUL.FTZ R151, R151, R9 ;  /* 0x0000000997977220 */ /* 0x000fc80000410000 */
[----:B------:R-:W0:Y:S01]  /*8850*/  MUFU.EX2 R171, R172 ;  /* 0x000000ac00ab7308 */ /* 0x000e220000000800 */
[----:B---3--:R-:W-:-:S07]  /*8860*/  FADD.FTZ R6, R170, R3 ;  /* 0x00000003aa067221 */ /* 0x008fce0000010000 */
[----:B------:R-:W3:Y:S01]  /*8870*/  MUFU.EX2 R173, R173 ;  /* 0x000000ad00ad7308 */ /* 0x000ee20000000800 */
[C---:B--2---:R-:W-:Y:S01]  /*8880*/  F2FP.BF16.F32.PACK_AB R166, R194.reuse, R161 ;  /* 0x000000a1c2a6723e */ /* 0x044fe200000010ff */
[----:B------:R-:W-:Y:S01]  /*8890*/  FADD.FTZ R3, R194, R13 ;  /* 0x0000000dc2037221 */ /* 0x000fe20000010000 */
[----:B------:R-:W-:-:S05]  /*88a0*/  F2FP.BF16.F32.PACK_AB R161, R198, R167 ;  /* 0x000000a7c6a1723e */ /* 0x000fca00000010ff */
[----:B------:R-:W2:Y:S01]  /*88b0*/  MUFU.EX2 R174, R174 ;  /* 0x000000ae00ae7308 */ /* 0x000ea20000000800 */
[C---:B0-----:R-:W-:Y:S01]  /*88c0*/  FADD.FTZ R6, R171.reuse, R6 ;  /* 0x00000006ab067221 */ /* 0x041fe20000010000 */
[----:B------:R-:W-:Y:S01]  /*88d0*/  F2FP.BF16.F32.PACK_AB R165, R171, R170 ;  /* 0x000000aaaba5723e */ /* 0x000fe200000010ff */
[----:B------:R1:W-:Y:S02]  /*88e0*/  STSM.16.M88.4 [R22], R160 ;  /* 0x000000a016007844 */ /* 0x0003e40000000200 */
[----:B---3--:R-:W-:Y:S01]  /*88f0*/  FADD.FTZ R11, R173, R6 ;  /* 0x00000006ad0b7221 */ /* 0x008fe20000010000 */
[----:B--2---:R-:W-:-:S03]  /*8900*/  F2FP.BF16.F32.PACK_AB R167, R174, R173 ;  /* 0x000000adaea7723e */ /* 0x004fc600000010ff */
[----:B------:R-:W-:Y:S02]  /*8910*/  FADD.FTZ R6, R174, R11 ;  /* 0x0000000bae067221 */ /* 0x000fe40000010000 */
[----:B------:R1:W-:Y:S01]  /*8920*/  STSM.16.M88.4 [R23], R164 ;  /* 0x000000a417007844 */ /* 0x0003e20000000200 */
[----:B------:R-:W-:Y:S05]  /*8930*/  @!P0 BRA `(.L_x_6113) ;  /* 0x0000000000048947 */ /* 0x000fea0003800000 */
[----:B------:R-:W-:Y:S01]  /*8940*/  BPT.TRAP 0x1 ;  /* 0x000000040000795c */ /* 0x000fe20000300000 */
.L_x_6113:
[----:B------:R0:W2:Y:S01]  /*8950*/  SYNCS.PHASECHK.TRANS64.TRYWAIT P2, [UR24+0x28c50], R7 ;  /* 0x028c5007ff0075a7 */ /* 0x0000a20008040158 */
[----:B------:R-:W-:Y:S05]  /*8960*/  @!P0 BRA `(.L_x_6114) ;  /* 0x0000000000048947 */ /* 0x000fea0003800000 */
[----:B------:R-:W-:Y:S01]  /*8970*/  BPT.TRAP 0x1 ;  /* 0x000000040000795c */ /* 0x000fe20000300000 */
.L_x_6114:
[----:B--2---:R-:W-:Y:S05]  /*8980*/  @P2 BRA `(.L_x_6115) ;  /* 0x0000000000082947 */ /* 0x004fea0003800000 */
[----:B------:R-:W2:Y:S02]  /*8990*/  SYNCS.PHASECHK.TRANS64.TRYWAIT P2, [UR24+0x28c50], R7 ;  /* 0x028c5007ff0075a7 */ /* 0x000ea40008040158 */
[----:B--2---:R-:W-:Y:S05]  /*89a0*/  @!P2 BRA `(.L_x_6116) ;  /* 0x000000880098a947 */ /* 0x004fea0003800000 */
.L_x_6115:
[----:B------:R-:W-:Y:S01]  /*89b0*/  ULEA UR11, UR39, UR47, 0xc ;  /* 0x0000002f270b7291 */ /* 0x000fe2000f8e603f */
[----:B------:R-:W-:Y:S01]  /*89c0*/  WARPGROUP.ARRIVE ;  /* 0x00000000000079c5 */ /* 0x000fe20000000000 */
[----:B------:R-:W-:Y:S01]  /*89d0*/  UMOV UR7, 0x40000040 ;  /* 0x4000004000077882 */ /* 0x000fe20000000000 */
[----:B------:R-:W-:Y:S01]  /*89e0*/  ISETP.LT.AND P2, PT, RZ, UR21, PT ;  /* 0x00000015ff007c0c */ /* 0x000fe2000bf41270 */
[----:B--2---:R-:W-:Y:S01]  /*89f0*/  @!P1 VIADD R168, R168, 0x28c60 ;  /* 0x00028c60a8a89836 */ /* 0x004fe20000000000 */
[----:B------:R-:W-:Y:S01]  /*8a00*/  UIADD3 UR21, UR21, -0x1, URZ ;  /* 0xffffffff15157890 */ /* 0x000fe2000fffe03f */
[----:B------:R-:W-:Y:S01]  /*8a10*/  MOV R9, R4 ;  /* 0x0000000400097202 */ /* 0x000fe20000000f00 */
        /* <DEDUP_REMOVED lines=34> */
.L_x_6108:
[----:B------:R-:W4:Y:S01]  /*8c40*/  SHFL.BFLY PT, R0, R3, 0x2, 0x1f ;  /* 0x0c401f0003007f89 */ /* 0x000f2200000e0000 */
[----:B------:R-:W-:Y:S01]  /*8c50*/  IMAD.U32 R12, RZ, RZ, UR10 ;  /* 0x0000000aff0c7e24 */ /* 0x000fe2000f8e00ff */
[----:B------:R-:W-:Y:S01]  /*8c60*/  UIADD3 UR37, UR37, 0x1, URZ ;  /* 0x0000000125257890 */ /* 0x000fe2000fffe03f */
[----:B------:R-:W-:Y:S01]  /*8c70*/  IMAD.U32 R20, RZ, RZ, UR10 ;  /* 0x0000000aff147e24 */ /* 0x000fe2000f8e00ff */
[----:B------:R-:W5:Y:S01]  /*8c80*/  SHFL.BFLY PT, R9, R6, 0x2, 0x1f ;  /* 0x0c401f0006097f89 */ /* 0x000f6200000e0000 */
[----:B------:R-:W-:Y:S08]  /*8c90*/  BAR.ARV 0x8, 0xa0 ;  /* 0x0202800000007b1d */ /* 0x000ff00000002000 */
[----:B------:R-:W-:Y:S01]  /*8ca0*/  BAR.SYNC.DEFER_BLOCKING 0xf, 0x100 ;  /* 0x03c4000000007b1d */ /* 0x000fe20000010000 */
[----:B----4-:R-:W-:Y:S01]  /*8cb0*/  FADD.FTZ R0, R0, R3 ;  /* 0x0000000300007221 */ /* 0x010fe20000010000 */
[----:B------:R-:W-:Y:S01]  /*8cc0*/  IMAD.U32 R3, RZ, RZ, UR39 ;  /* 0x00000027ff037e24 */ /* 0x000fe2000f8e00ff */
[----:B------:R-:W-:Y:S01]  /*8cd0*/  UIADD3 UR39, UR39, 0x1, URZ ;  /* 0x0000000127277890 */ /* 0x000fe2000fffe03f */
[----:B-----5:R-:W-:-:S02]  /*8ce0*/  FADD.FTZ R9, R9, R6 ;  /* 0x0000000609097221 */ /* 0x020fc40000010000 */
[----:B01----:R-:W0:Y:S01]  /*8cf0*/  SHFL.BFLY PT, R7, R0, 0x1, 0x1f ;  /* 0x0c201f0000077f89 */ /* 0x003e2200000e0000 */
[----:B------:R-:W-:-:S03]  /*8d00*/  UISETP.NE.AND UP0, UPT, UR39, 0x2, UPT ;  /* 0x000000022700788c */ /* 0x000fc6000bf05270 */
[----:B------:R-:W1:Y:S01]  /*8d10*/  SHFL.BFLY PT, R8, R9, 0x1, 0x1f ;  /* 0x0c201f0009087f89 */ /* 0x000e6200000e0000 */
        /* <DEDUP_REMOVED lines=8> */
[----:B------:R-:W-:Y:S02]  /*8da0*/  CS2R R6, SRZ ;  /* 0x0000000000067805 */ /* 0x000fe4000001ff00 */
[----:B------:R-:W-:-:S07]  /*8db0*/  FSETP.NE.FTZ.AND P2, PT, R14, RZ, PT ;  /* 0x000000ff0e00720b */ /* 0x000fce0003f55000 */
[----:B------:R-:W0:Y:S01]  /*8dc0*/  @P1 MUFU.RCP R7, R13 ;  /* 0x0000000d00071308 */ /* 0x000e220000001000 */
[----:B------:R-:W-:Y:S01]  /*8dd0*/  @P1 FMUL.FTZ R12, R12, 0.69314718246459960938 ;  /* 0x3f3172180c0c1820 */ /* 0x000fe20000410000 */
[----:B------:R-:W-:-:S04]  /*8de0*/  @!P0 LEA R0, R3, R2, 0x6 ;  /* 0x0000000203008211 */ /* 0x000fc800078e30ff */
[----:B------:R-:W-:Y:S01]  /*8df0*/  @P2 FMUL.FTZ R20, R20, 0.69314718246459960938 ;  /* 0x3f31721814142820 */ /* 0x000fe20000410000 */
[----:B------:R-:W-:Y:S02]  /*8e00*/  MOV R3, 0xff800000 ;  /* 0xff80000000037802 */ /* 0x000fe40000000f00 */
[----:B------:R-:W-:Y:S01]  /*8e10*/  @!P0 LEA R9, R0, UR40, 0x2 ;  /* 0x0000002800098c11 */ /* 0x000fe2000f8e10ff */
[----:B------:R-:W-:Y:S01]  /*8e20*/  @P2 MUFU.RCP R6, R14 ;  /* 0x0000000e00062308 */ /* 0x000fe20000001000 */
[----:B------:R-:W-:-:S07]  /*8e30*/  IMAD.MOV.U32 R0, RZ, RZ, -0x800000 ;  /* 0xff800000ff007424 */ /* 0x000fce00078e00ff */
[----:B------:R-:W1:Y:S01]  /*8e40*/  @P1 MUFU.LG2 R13, R13 ;  /* 0x0000000d000d1308 */ /* 0x000e620000000c00 */
        /* <DEDUP_REMOVED lines=65> */
[----:B-1----:R-:W-:Y:S01]  /*9260*/  @P1 FMUL.FTZ R13, R13, 0.69314718246459960938 ;  /* 0x3f3172180d0d1820 */ /* 0x002fe20000410000 */
        /* <DEDUP_REMOVED lines=50> */
[-C--:B--23--:R-:W-:Y:S01]  /*9590*/  FMUL.FTZ R168, R118, R6.reuse ;  /* 0x0000000676a87220 */ /* 0x08cfe20000410000 */
        /* <DEDUP_REMOVED lines=20> */
.L_x_6079:
[----:B------:R-:W0:Y:S08]  /*96e0*/  S2UR UR4, SR_CgaCtaId ;  /* 0x00000000000479c3 */ /* 0x000e300000008800 */
[----:B------:R-:W-:Y:S06]  /*96f0*/  BAR.SYNC.DEFER_BLOCKING 0x5, 0x120 ;  /* 0x0144800000007b1d */ /* 0x000fec0000010000 */
[----:B------:R-:W-:Y:S01]  /*9700*/  UMOV UR40, 0x400 ;  /* 0x0000040000287882 */ /* 0x000fe20000000000 */
[----:B------:R-:W-:Y:S01]  /*9710*/  BSSY B0, `(.L_x_6118) ;  /* 0x0000291000007945 */ /* 0x000fe20003800000 */
[----:B0-----:R-:W-:-:S09]  /*9720*/  ULEA UR40, UR4, UR40, 0x18 ;  /* 0x0000002804287291 */ /* 0x001fd2000f8ec03f */
[----:B------:R-:W0:Y:S02]  /*9730*/  LDS.128 R4, [UR40+0x28cd0] ;  /* 0x028cd028ff047984 */ /* 0x000e240008000c00 */
[----:B0-----:R-:W-:Y:S02]  /*9740*/  R2UR UR52, R5 ;  /* 0x00000000053472ca */ /* 0x001fe400000e0000 */
[----:B------:R-:W-:Y:S01]  /*9750*/  R2UR UR5, R6 ;  /* 0x00000000060572ca */ /* 0x000fe200000e0000 */
        /* <DEDUP_REMOVED lines=10> */
[----:B------:R-:W-:Y:S01]  /*9800*/  F2FP.BF16.F32.PACK_AB R8, R8, R161 ;  /* 0x000000a10808723e */ /* 0x000fe200000010ff */
[----:B------:R-:W-:Y:S01]  /*9810*/  UISETP.NE.U32.AND UP0, UPT, UR8, URZ, UPT ;  /* 0x0000003f0800728c */ /* 0x000fe2000bf05070 */
[----:B------:R-:W-:-:S02]  /*9820*/  F2FP.BF16.F32.PACK_AB R11, R31, R11 ;  /* 0x0000000b1f0b723e */ /* 0x000fc400000010ff */
[----:B------:R-:W-:Y:S01]  /*9830*/  F2FP.BF16.F32.PACK_AB R33, R35, R34 ;  /* 0x000000222321723e */ /* 0x000fe200000010ff */
[----:B------:R-:W-:Y:S01]  /*9840*/  UISETP.NE.AND.EX UP0, UPT, UR9, URZ, UPT, UP0 ;  /* 0x0000003f0900728c */ /* 0x000fe2000bf05300 */
[----:B------:R-:W-:Y:S02]  /*9850*/  F2FP.BF16.F32.PACK_AB R40, R41, R40 ;  /* 0x000000282928723e */ /* 0x000fe400000010ff */
[----:B------:R-:W-:Y:S02]  /*9860*/  F2FP.BF16.F32.PACK_AB R34, R37, R36 ;  /* 0x000000242522723e */ /* 0x000fe400000010ff */
[----:B------:R-:W-:Y:S02]  /*9870*/  F2FP.BF16.F32.PACK_AB R35, R39, R38 ;  /* 0x000000262723723e */ /* 0x000fe400000010ff */
[----:B------:R-:W-:Y:S02]  /*9880*/  F2FP.BF16.F32.PACK_AB R41, R43, R42 ;  /* 0x0000002a2b29723e */ /* 0x000fe400000010ff */
        /* <DEDUP_REMOVED lines=13> */
[----:B------:R-:W-:Y:S01]  /*9960*/  F2FP.BF16.F32.PACK_AB R51, R55, R54 ;  /* 0x000000363733723e */ /* 0x000fe200000010ff */
[----:B------:R-:W-:Y:S01]  /*9970*/  UIADD3 UR4, UP2, UR10, UR6, URZ ;  /* 0x000000060a047290 */ /* 0x000fe2000ff5e03f */
[C---:B------:R-:W-:Y:S01]  /*9980*/  IADD3 R177, P0, R122.reuse, 0x40, RZ ;  /* 0x000000407ab17810 */ /* 0x040fe20007f1e0ff */
[----:B------:R-:W-:Y:S01]  /*9990*/  UISETP.NE.AND.EX UP1, UPT, UR7, URZ, UPT, UP1 ;  /* 0x0000003f0700728c */ /* 0x000fe2000bf25310 */
[----:B------:R-:W-:Y:S01]  /*99a0*/  IADD3 R183, P6, R122, 0x2020, RZ ;  /* 0x000020207ab77810 */ /* 0x000fe20007fde0ff */
[----:B------:R-:W-:Y:S01]  /*99b0*/  @UP0 UIADD3 UR6, UP3, UR10, UR8, URZ ;  /* 0x000000080a060290 */ /* 0x000fe2000ff7e03f */
[----:B------:R-:W-:Y:S01]  /*99c0*/  LOP3.LUT R6, R177, 0x380, RZ, 0xc0, !PT ;  /* 0x00000380b1067812 */ /* 0x000fe200078ec0ff */
[----:B------:R-:W-:Y:S01]  /*99d0*/  UIADD3.X UR8, UR11, UR7, URZ, UP2, !UPT ;  /* 0x000000070b087290 */ /* 0x000fe200097fe43f */
[----:B------:R-:W-:Y:S01]  /*99e0*/  IADD3.X R13, RZ, R123, RZ, P0, !PT ;  /* 0x0000007bff0d7210 */ /* 0x000fe200007fe4ff */
[----:B------:R-:W-:Y:S01]  /*99f0*/  IMAD.X R25, RZ, RZ, R123, P6 ;  /* 0x000000ffff197224 */ /* 0x000fe200030e067b */
[----:B------:R-:W-:Y:S01]  /*9a00*/  SHF.R.U64 R6, R6, 0x3, RZ ;  /* 0x0000000306067819 */ /* 0x000fe200000012ff */
[----:B------:R-:W-:Y:S01]  /*9a10*/  @UP0 UIADD3.X UR7, UR11, UR9, URZ, UP3, !UPT ;  /* 0x000000090b070290 */ /* 0x000fe20009ffe43f */
[----:B------:R-:W-:-:S02]  /*9a20*/  IADD3 R175, P1, R122, 0x20, RZ ;  /* 0x000000207aaf7810 */ /* 0x000fc40007f3e0ff */
[----:B------:R-:W-:Y:S02]  /*9a30*/  LOP3.LUT R12, R6, R177, RZ, 0x3c, !PT ;  /* 0x000000b1060c7212 */ /* 0x000fe400078e3cff */
[----:B------:R-:W-:Y:S01]  /*9a40*/  LOP3.LUT R6, R183, 0x380, RZ, 0xc0, !PT ;  /* 0x00000380b7067812 */ /* 0x000fe200078ec0ff */
[--C-:B------:R-:W-:Y:S01]  /*9a50*/  IMAD.X R5, RZ, RZ, R123.reuse, P1 ;  /* 0x000000ffff057224 */ /* 0x100fe200008e067b */
[----:B------:R-:W-:Y:S02]  /*9a60*/  IADD3 R197, P0, R122, 0x4020, RZ ;  /* 0x000040207ac57810 */ /* 0x000fe40007f1e0ff */
[----:B------:R-:W-:Y:S02]  /*9a70*/  SHF.R.U64 R6, R6, 0x3, RZ ;  /* 0x0000000306067819 */ /* 0x000fe400000012ff */
[----:B------:R-:W-:Y:S01]  /*9a80*/  IADD3 R191, P5, R122, 0x2040, RZ ;  /* 0x000020407abf7810 */ /* 0x000fe20007fbe0ff */
[----:B------:R-:W-:Y:S01]  /*9a90*/  IMAD.X R95, RZ, RZ, R123, P0 ;  /* 0x000000ffff5f7224 */ /* 0x000fe200000e067b */
[----:B------:R-:W-:-:S02]  /*9aa0*/  LOP3.LUT R24, R6, R183, RZ, 0x3c, !PT ;  /* 0x000000b706187212 */ /* 0x000fc400078e3cff */
[----:B------:R-:W-:Y:S02]  /*9ab0*/  LOP3.LUT R6, R197, 0x380, RZ, 0xc0, !PT ;  /* 0x00000380c5067812 */ /* 0x000fe400078ec0ff */
[C---:B------:R-:W-:Y:S02]  /*9ac0*/  IADD3 R195, P1, R122.reuse, 0x4000, RZ ;  /* 0x000040007ac37810 */ /* 0x040fe40007f3e0ff */
[----:B------:R-:W-:Y:S02]  /*9ad0*/  IADD3 R179, P4, R122, 0x60, RZ ;  /* 0x000000607ab37810 */ /* 0x000fe40007f9e0ff */
[----:B------:R-:W-:Y:S01]  /*9ae0*/  IADD3.X R83, RZ, R123, RZ, P5, !PT ;  /* 0x0000007bff537210 */ /* 0x000fe20002ffe4ff */
[--C-:B------:R-:W-:Y:S01]  /*9af0*/  IMAD.X R91, RZ, RZ, R123.reuse, P1 ;  /* 0x000000ffff5b7224 */ /* 0x100fe200008e067b */
[----:B------:R-:W-:Y:S01]  /*9b00*/  SHF.R.U64 R6, R6, 0x3, RZ ;  /* 0x0000000306067819 */ /* 0x000fe200000012ff */
[----:B------:R-:W-:Y:S01]  /*9b10*/  IMAD.X R15, RZ, RZ, R123, P4 ;  /* 0x000000ffff0f7224 */ /* 0x000fe200020e067b */
[----:B------:R-:W-:-:S02]  /*9b20*/  LOP3.LUT R107, R122, 0x380, RZ, 0xc0, !PT ;  /* 0x000003807a6b7812 */ /* 0x000fc400078ec0ff */
[C---:B------:R-:W-:Y:S02]  /*9b30*/  IADD3 R181, P3, R122.reuse, 0x2000, RZ ;  /* 0x000020007ab57810 */ /* 0x040fe40007f7e0ff */
[C---:B------:R-:W-:Y:S02]  /*9b40*/  IADD3 R193, P2, R122.reuse, 0x2060, RZ ;  /* 0x000020607ac17810 */ /* 0x040fe40007f5e0ff */
[C---:B------:R-:W-:Y:S01]  /*9b50*/  IADD3 R205, P5, R122.reuse, 0x6020, RZ ;  /* 0x000060207acd7810 */ /* 0x040fe20007fbe0ff */
[--C-:B------:R-:W-:Y:S01]  /*9b60*/  IMAD.X R21, RZ, RZ, R123.reuse, P3 ;  /* 0x000000ffff157224 */ /* 0x100fe200018e067b */
[----:B------:R-:W-:Y:S01]  /*9b70*/  LOP3.LUT R4, R175, 0x380, RZ, 0xc0, !PT ;  /* 0x00000380af047812 */ /* 0x000fe200078ec0ff */
[--C-:B------:R-:W-:Y:S01]  /*9b80*/  IMAD.X R87, RZ, RZ, R123.reuse, P2 ;  /* 0x000000ffff577224 */ /* 0x100fe200010e067b */
[----:B------:R-:W-:Y:S01]  /*9b90*/  IADD3 R118, P1, R122, 0x6060, RZ ;  /* 0x000060607a767810 */ /* 0x000fe20007f3e0ff */
[----:B------:R-:W-:Y:S01]  /*9ba0*/  IMAD.X R111, RZ, RZ, R123, P5 ;  /* 0x000000ffff6f7224 */ /* 0x000fe200028e067b */
[----:B------:R-:W-:-:S02]  /*9bb0*/  LOP3.LUT R14, R179, 0x380, RZ, 0xc0, !PT ;  /* 0x00000380b30e7812 */ /* 0x000fc400078ec0ff */
[----:B------:R-:W-:Y:S01]  /*9bc0*/  LOP3.LUT R94, R6, R197, RZ, 0x3c, !PT ;  /* 0x000000c5065e7212 */ /* 0x000fe200078e3cff */
[----:B------:R-:W-:Y:S01]  /*9bd0*/  IMAD.X R119, RZ, RZ, R123, P1 ;  /* 0x000000ffff777224 */ /* 0x000fe200008e067b */
[----:B------:R-:W-:Y:S02]  /*9be0*/  SHF.R.U64 R107, R107, 0x3, RZ ;  /* 0x000000036b6b7819 */ /* 0x000fe400000012ff */
[----:B------:R-:W-:Y:S02]  /*9bf0*/  LOP3.LUT R20, R181, 0x380, RZ, 0xc0, !PT ;  /* 0x00000380b5147812 */ /* 0x000fe400078ec0ff */
[----:B------:R-:W-:Y:S02]  /*9c00*/  LOP3.LUT R6, R205, 0x380, RZ, 0xc0, !PT ;  /* 0x00000380cd067812 */ /* 0x000fe400078ec0ff */
[----:B------:R-:W-:Y:S02]  /*9c10*/  IADD3 R203, P6, R122, 0x6000, RZ ;  /* 0x000060007acb7810 */ /* 0x000fe40007fde0ff */
[----:B------:R-:W-:-:S02]  /*9c20*/  SHF.R.U64 R4, R4, 0x3, RZ ;  /* 0x0000000304047819 */ /* 0x000fc400000012ff */
[C---:B------:R-:W-:Y:S02]  /*9c30*/  IADD3 R199, P4, R122.reuse, 0x4040, RZ ;  /* 0x000040407ac77810 */ /* 0x040fe40007f9e0ff */
[C---:B------:R-:W-:Y:S02]  /*9c40*/  IADD3 R114, P2, R122.reuse, 0x6040, RZ ;  /* 0x000060407a727810 */ /* 0x040fe40007f5e0ff */
[----:B------:R-:W-:Y:S02]  /*9c50*/  LOP3.LUT R82, R191, 0x380, RZ, 0xc0, !PT ;  /* 0x00000380bf527812 */ /* 0x000fe400078ec0ff */
[----:B------:R-:W-:Y:S02]  /*9c60*/  IADD3 R201, P3, R122, 0x4060, RZ ;  /* 0x000040607ac97810 */ /* 0x000fe40007f7e0ff */
[----:B------:R-:W-:Y:S02]  /*9c70*/  SHF.R.U64 R14, R14, 0x3, RZ ;  /* 0x000000030e0e7819 */ /* 0x000fe400000012ff */
[----:B------:R-:W-:Y:S01]  /*9c80*/  LOP3.LUT R86, R193, 0x380, RZ, 0xc0, !PT ;  /* 0x00000380c1567812 */ /* 0x000fe200078ec0ff */
[----:B------:R-:W-:Y:S01]  /*9c90*/  IMAD.X R103, RZ, RZ, R123, P3 ;  /* 0x000000ffff677224 */ /* 0x000fe200018e067b */
[----:B------:R-:W-:-:S02]  /*9ca0*/  LOP3.LUT R110, R118, 0x380, RZ, 0xc0, !PT ;  /* 0x00000380766e7812 */ /* 0x000fc400078ec0ff */
[----:B------:R-:W-:Y:S01]  /*9cb0*/  LOP3.LUT R122, R107, R122, RZ, 0x3c, !PT ;  /* 0x0000007a6b7a7212 */ /* 0x000fe200078e3cff */
[----:B------:R-:W-:Y:S01]  /*9cc0*/  IMAD.X R107, RZ, RZ, R123, P6 ;  /* 0x000000ffff6b7224 */ /* 0x000fe200030e067b */
[----:B------:R-:W-:Y:S02]  /*9cd0*/  SHF.R.U64 R20, R20, 0x3, RZ ;  /* 0x0000000314147819 */ /* 0x000fe400000012ff */
[----:B------:R-:W-:Y:S02]  /*9ce0*/  LOP3.LUT R90, R195, 0x380, RZ, 0xc0, !PT ;  /* 0x00000380c35a7812 */ /* 0x000fe400078ec0ff */
[----:B------:R-:W-:Y:S02]  /*9cf0*/  SHF.R.U64 R6, R6, 0x3, RZ ;  /* 0x0000000306067819 */ /* 0x000fe400000012ff */
[----:B------:R-:W-:Y:S02]  /*9d00*/  LOP3.LUT R4, R4, R175, RZ, 0x3c, !PT ;  /* 0x000000af04047212 */ /* 0x000fe400078e3cff */
[----:B------:R-:W-:-:S02]  /*9d10*/  LOP3.LUT R106, R203, 0x380, RZ, 0xc0, !PT ;  /* 0x00000380cb6a7812 */ /* 0x000fc400078ec0ff */
[----:B------:R-:W-:Y:S02]  /*9d20*/  SHF.R.U64 R82, R82, 0x3, RZ ;  /* 0x0000000352527819 */ /* 0x000fe400000012ff */
[----:B------:R-:W-:Y:S02]  /*9d30*/  LOP3.LUT R98, R199, 0x380, RZ, 0xc0, !PT ;  /* 0x00000380c7627812 */ /* 0x000fe400078ec0ff */
[----:B------:R-:W-:Y:S02]  /*9d40*/  LOP3.LUT R27, R114, 0x380, RZ, 0xc0, !PT ;  /* 0x00000380721b7812 */ /* 0x000fe400078ec0ff */
[----:B------:R-:W-:Y:S02]  /*9d50*/  LOP3.LUT R14, R14, R179, RZ, 0x3c, !PT ;  /* 0x000000b30e0e7212 */ /* 0x000fe400078e3cff */
[----:B------:R-:W-:Y:S02]  /*9d60*/  SHF.R.U64 R86, R86, 0x3, RZ ;  /* 0x0000000356567819 */ /* 0x000fe400000012ff */
[----:B------:R-:W-:-:S02]  /*9d70*/  LOP3.LUT R102, R201, 0x380, RZ, 0xc0, !PT ;  /* 0x00000380c9667812 */ /* 0x000fc400078ec0ff */
[----:B------:R-:W-:Y:S02]  /*9d80*/  SHF.R.U64 R29, R110, 0x3, RZ ;  /* 0x000000036e1d7819 */ /* 0x000fe400000012ff */
[----:B------:R-:W-:Y:S02]  /*9d90*/  LOP3.LUT R20, R20, R181, RZ, 0x3c, !PT ;  /* 0x000000b514147212 */ /* 0x000fe400078e3cff */
[----:B------:R-:W-:Y:S02]  /*9da0*/  SHF.R.U64 R90, R90, 0x3, RZ ;  /* 0x000000035a5a7819 */ /* 0x000fe400000012ff */
[----:B------:R-:W-:Y:S02]  /*9db0*/  MOV R122, R122 ;  /* 0x0000007a007a7202 */ /* 0x000fe40000000f00 */
[----:B------:R-:W-:Y:S02]  /*9dc0*/  LOP3.LUT R110, R6, R205, RZ, 0x3c, !PT ;  /* 0x000000cd066e7212 */ /* 0x000fe400078e3cff */
[----:B------:R-:W-:Y:S01]  /*9dd0*/  SHF.R.U64 R106, R106, 0x3, RZ ;  /* 0x000000036a6a7819 */ /* 0x000fe200000012ff */
[----:B------:R0:W-:Y:S01]  /*9de0*/  STSM.16.M88.4 [R122], R8 ;  /* 0x000000087a007844 */ /* 0x0001e20000000200 */
[----:B------:R-:W-:-:S02]  /*9df0*/  MOV R6, R4 ;  /* 0x0000000400067202 */ /* 0x000fc40000000f00 */
[----:B------:R-:W-:Y:S02]  /*9e00*/  LOP3.LUT R82, R82, R191, RZ, 0x3c, !PT ;  /* 0x000000bf52527212 */ /* 0x000fe400078e3cff */
[----:B------:R-:W-:Y:S01]  /*9e10*/  SHF.R.U64 R98, R98, 0x3, RZ ;  /* 0x0000000362627819 */ /* 0x000fe200000012ff */
[----:B------:R-:W-:Y:S01]  /*9e20*/  STSM.16.M88.4 [R6], R32 ;  /* 0x0000002006007844 */ /* 0x000fe20000000200 */
[----:B------:R-:W-:Y:S02]  /*9e30*/  SHF.R.U64 R27, R27, 0x3, RZ ;  /* 0x000000031b1b7819 */ /* 0x000fe400000012ff */
[----:B------:R-:W-:Y:S02]  /*9e40*/  MOV R12, R12 ;  /* 0x0000000c000c7202 */ /* 0x000fe40000000f00 */
[----:B------:R-:W-:Y:S02]  /*9e50*/  LOP3.LUT R86, R86, R193, RZ, 0x3c, !PT ;  /* 0x000000c156567212 */ /* 0x000fe400078e3cff */
[----:B------:R-:W-:Y:S01]  /*9e60*/  SHF.R.U64 R102, R102, 0x3, RZ ;  /* 0x0000000366667819 */ /* 0x000fe200000012ff */
[----:B------:R-:W-:Y:S01]  /*9e70*/  STSM.16.M88.4 [R12], R40 ;  /* 0x000000280c007844 */ /* 0x000fe20000000200 */
[----:B------:R-:W-:Y:S01]  /*9e80*/  MOV R14, R14 ;  /* 0x0000000e000e7202 */ /* 0x000fe20000000f00 */
[----:B0-----:R-:W-:Y:S01]  /*9e90*/  IMAD.U32 R10, RZ, RZ, UR6 ;  /* 0x00000006ff0a7e24 */ /* 0x001fe2000f8e00ff */
        /* <DEDUP_REMOVED lines=15> */
[-C--:B------:R-:W-:Y:S01]  /*9f90*/  IADD3.X R99, RZ, R123.reuse, RZ, P4, !PT ;  /* 0x0000007bff637210 */ /* 0x080fe200027fe4ff */
[----:B------:R-:W-:Y:S01]  /*9fa0*/  STSM.16.M88.4 [R24], R64 ;  /* 0x0000004018007844 */ /* 0x000fe20000000200 */
[----:B------:R-:W-:Y:S02]  /*9fb0*/  IADD3.X R115, RZ, R123, RZ, P2, !PT ;  /* 0x0000007bff737210 */ /* 0x000fe400017fe4ff */
[----:B------:R-:W-:Y:S02]  /*9fc0*/  LOP3.LUT R98, R98, R199, RZ, 0x3c, !PT ;  /* 0x000000c762627212 */ /* 0x000fe400078e3cff */
[----:B------:R-:W-:Y:S02]  /*9fd0*/  LOP3.LUT R114, R27, R114, RZ, 0x3c, !PT ;  /* 0x000000721b727212 */ /* 0x000fe400078e3cff */
[----:B------:R-:W-:Y:S02]  /*9fe0*/  MOV R5, R82 ;  /* 0x0000005200057202 */ /* 0x000fe40000000f00 */
[----:B------:R-:W-:-:S02]  /*9ff0*/  F2FP.BF16.F32.PACK_AB R74, R77, R76 ;  /* 0x0000004c4d4a723e */ /* 0x000fc400000010ff */
[----:B------:R-:W-:Y:S02]  /*a000*/  F2FP.BF16.F32.PACK_AB R75, R79, R78 ;  /* 0x0000004e4f4b723e */ /* 0x000fe400000010ff */
[----:B------:R-:W-:Y:S02]  /*a010*/  F2FP.BF16.F32.PACK_AB R80, R81, R80 ;  /* 0x000000505150723e */ /* 0x000fe400000010ff */
[----:B------:R-:W-:Y:S01]  /*a020*/  LOP3.LUT R102, R102, R201, RZ, 0x3c, !PT ;  /* 0x000000c966667212 */ /* 0x000fe200078e3cff */
[----:B------:R0:W-:Y:S01]  /*a030*/  STSM.16.M88.4 [R5], R72 ;  /* 0x0000004805007844 */ /* 0x0001e20000000200 */
        /* <DEDUP_REMOVED lines=8> */
[----:B------:R-:W-:Y:S01]  /*a0c0*/  F2FP.BF16.F32.PACK_AB R154, R93, R92 ;  /* 0x0000005c5d9a723e */ /* 0x000fe200000010ff */
[----:B0-----:R-:W-:Y:S01]  /*a0d0*/  IMAD.U32 R5, RZ, RZ, UR8 ;  /* 0x00000008ff057e24 */ /* 0x001fe2000f8e00ff */
        /* <DEDUP_REMOVED lines=40> */
[----:B0-----:R-:W-:Y:S01]  /*a360*/  IMAD.U32 R4, RZ, RZ, UR4 ;  /* 0x00000004ff047e24 */ /* 0x001fe2000f8e00ff */
[----:B------:R-:W-:Y:S01]  /*a370*/  MOV R118, R118 ;  /* 0x0000007600767202 */ /* 0x000fe20000000f00 */
[----:B------:R0:W-:Y:S01]  /*a380*/  STSM.16.M88.4 [R8], R136 ;  /* 0x0000008808007844 */ /* 0x0001e20000000200 */
[----:B------:R-:W-:Y:S02]  /*a390*/  F2FP.BF16.F32.PACK_AB R146, R149, R148 ;  /* 0x000000949592723e */ /* 0x000fe400000010ff */
[----:B------:R-:W-:Y:S02]  /*a3a0*/  F2FP.BF16.F32.PACK_AB R147, R151, R150 ;  /* 0x000000969793723e */ /* 0x000fe400000010ff */
[----:B------:R-:W-:-:S02]  /*a3b0*/  PLOP3.LUT P6, PT, PT, PT, UP0, 0x80, 0x0 ;  /* 0x000000000000781c */ /* 0x000fc40003fcf008 */
[----:B------:R-:W-:Y:S01]  /*a3c0*/  PLOP3.LUT P0, PT, PT, PT, UP1, 0x80, 0x0 ;  /* 0x000000000000781c */ /* 0x000fe20003f0f018 */
[----:B------:R1:W-:Y:S01]  /*a3d0*/  STSM.16.M88.4 [R118], R144 ;  /* 0x0000009076007844 */ /* 0x0003e20000000200 */
[----:B------:R-:W-:Y:S01]  /*a3e0*/  MOV R11, UR7 ;  /* 0x00000007000b7c02 */ /* 0x000fe20008000f00 */
[----:B------:R-:W-:Y:S08]  /*a3f0*/  BAR.SYNC.DEFER_BLOCKING 0x1, 0x100 ;  /* 0x0044000000007b1d */ /* 0x000ff00000010000 */
[----:B------:R2:W3:Y:S04]  /*a400*/  @P6 LDG.E R10, desc[UR48][R10.64] ;  /* 0x000000300a0a6981 */ /* 0x0004e8000c1e1900 */
[----:B------:R-:W4:Y:S01]  /*a410*/  @P0 LDG.E R6, desc[UR48][R4.64] ;  /* 0x0000003004060981 */ /* 0x000f22000c1e1900 */
[----:B------:R-:W-:Y:S01]  /*a420*/  IMAD R9, R186, 0x40, R17 ;  /* 0x00000040ba097824 */ /* 0x000fe200078e0211 */
[----:B------:R-:W-:Y:S01]  /*a430*/  ULDC UR8, c[0x0][0xa88] ;  /* 0x0002a20000087ab9 */ /* 0x000fe20000000800 */
[----:B------:R-:W-:-:S02]  /*a440*/  UMOV UR4, URZ ;  /* 0x0000003f00047c82 */ /* 0x000fc40008000000 */
[----:B------:R-:W-:-:S03]  /*a450*/  IMAD.WIDE R126, R9, 0x2, R126 ;  /* 0x00000002097e7825 */ /* 0x000fc600078e027e */
[C---:B------:R-:W-:Y:S02]  /*a460*/  IADD3 R12, P2, R126.reuse, 0x1000, RZ ;  /* 0x000010007e0c7810 */ /* 0x040fe40007f5e0ff */
[C---:B------:R-:W-:Y:S02]  /*a470*/  IADD3 R33, P1, R126.reuse, 0x2000, RZ ;  /* 0x000020007e217810 */ /* 0x040fe40007f3e0ff */
[----:B--2---:R-:W-:Y:S02]  /*a480*/  P2R R11, PR, RZ, 0x4 ;  /* 0x00000004ff0b7803 */ /* 0x004fe40000000000 */
[C---:B------:R-:W-:Y:S02]  /*a490*/  IADD3 R25, P2, R126.reuse, 0x3000, RZ ;  /* 0x000030007e197810 */ /* 0x040fe40007f5e0ff */
[C---:B------:R-:W-:Y:S02]  /*a4a0*/  IADD3 R41, P3, R126.reuse, 0x4000, RZ ;  /* 0x000040007e297810 */ /* 0x040fe40007f7e0ff */
        /* <DEDUP_REMOVED lines=14> */
[----:B0-----:R-:W-:Y:S02]  /*a590*/  LOP3.LUT R8, R9, R12, RZ, 0x3c, !PT ;  /* 0x0000000c09087212 */ /* 0x001fe400078e3cff */
[----:B------:R-:W-:Y:S02]  /*a5a0*/  LOP3.LUT R32, R32, R33, RZ, 0x3c, !PT ;  /* 0x0000002120207212 */ /* 0x000fe400078e3cff */
[----:B------:R-:W-:Y:S02]  /*a5b0*/  LOP3.LUT R24, R24, R25, RZ, 0x3c, !PT ;  /* 0x0000001918187212 */ /* 0x000fe400078e3cff */
[----:B------:R-:W-:Y:S02]  /*a5c0*/  LOP3.LUT R40, R40, R41, RZ, 0x3c, !PT ;  /* 0x0000002928287212 */ /* 0x000fe400078e3cff */
[----:B------:R-:W-:-:S02]  /*a5d0*/  LOP3.LUT R28, R28, R29, RZ, 0x3c, !PT ;  /* 0x0000001d1c1c7212 */ /* 0x000fc400078e3cff */
[----:B------:R-:W-:Y:S02]  /*a5e0*/  LOP3.LUT R44, R44, R45, RZ, 0x3c, !PT ;  /* 0x0000002d2c2c7212 */ /* 0x000fe400078e3cff */
[----:B---3--:R-:W-:Y:S02]  /*a5f0*/  @P6 R2UR UR8, R10 ;  /* 0x000000000a0862ca */ /* 0x008fe400000e0000 */
[----:B----4-:R-:W-:Y:S01]  /*a600*/  @P0 R2UR UR4, R6 ;  /* 0x00000000060402ca */ /* 0x010fe200000e0000 */
[----:B-1----:R-:W-:-:S14]  /*a610*/  @P6 BRA `(.L_x_6120) ;  /* 0x0000000000186947 */ /* 0x002fdc0003800000 */
[----:B------:R-:W-:Y:S05]  /*a620*/  @!P0 BRA `(.L_x_6120) ;  /* 0x0000000000148947 */ /* 0x000fea0003800000 */
[----:B------:R-:W2:Y:S04]  /*a630*/  LDG.E R10, desc[UR48][R4.64] ;  /* 0x00000030040a7981 */ /* 0x000ea8000c1e1900 */
[----:B------:R-:W3:Y:S01]  /*a640*/  LDG.E R6, desc[UR48][R4.64+0x4] ;  /* 0x0000043004067981 */ /* 0x000ee2000c1e1900 */
[----:B--2---:R-:W-:Y:S02]  /*a650*/  R2UR UR6, R10 ;  /* 0x000000000a0672ca */ /* 0x004fe400000e0000 */
[----:B---3--:R-:W-:-:S13]  /*a660*/  R2UR UR8, R6 ;  /* 0x00000000060872ca */ /* 0x008fda00000e0000 */
[----:B------:R-:W-:-:S12]  /*a670*/  UIADD3 UR8, -UR6, UR8, URZ ;  /* 0x0000000806087290 */ /* 0x000fd8000fffe13f */
.L_x_6120:
        /* <DEDUP_REMOVED lines=67> */
[----:B------:R-:W-:Y:S01]  /*aab0*/  IMAD.MOV R5, RZ, RZ, -R18 ;  /* 0x000000ffff057224 */ /* 0x000fe200078e0a12 */
[----:B------:R-:W-:Y:S02]  /*aac0*/  UIMAD.WIDE.U32 UR6, UR44, UR10, UR6 ;  /* 0x0000000a2c0672a5 */ /* 0x000fe4000f8e0006 */
[----:B------:R-:W-:Y:S01]  /*aad0*/  UIMAD UR9, UR44, UR11, UR9 ;  /* 0x0000000b2c0972a4 */ /* 0x000fe2000f8e0209 */
[----:B------:R-:W-:Y:S02]  /*aae0*/  LEA R6, R11, R2, 0x6 ;  /* 0x000000020b067211 */ /* 0x000fe400078e30ff */
[----:B------:R-:W-:Y:S01]  /*aaf0*/  ULDC.64 UR10, c[0x0][0xb78] ;  /* 0x0002de00000a7ab9 */ /* 0x000fe20000000a00 */
[----:B------:R-:W-:Y:S01]  /*ab00*/  UIADD3 UR7, UR7, UR9, URZ ;  /* 0x0000000907077290 */ /* 0x000fe2000fffe03f */
[----:B------:R-:W-:Y:S01]  /*ab10*/  ISETP.NE.AND P0, PT, R16, R5, PT ;  /* 0x000000051000720c */ /* 0x000fe20003f05270 */
[----:B------:R-:W-:Y:S01]  /*ab20*/  UIMAD UR9, UR43, UR10, URZ ;  /* 0x0000000a2b0972a4 */ /* 0x000fe2000f8e023f */
[C---:B------:R-:W-:Y:S01]  /*ab30*/  VIADD R10, R6.reuse, 0x8 ;  /* 0x00000008060a7836 */ /* 0x040fe20000000000 */
[----:B------:R-:W-:Y:S01]  /*ab40*/  UIMAD.WIDE.U32 UR6, UR42, UR10, UR6 ;  /* 0x0000000a2a0672a5 */ /* 0x000fe2000f8e0006 */
[----:B------:R-:W-:Y:S01]  /*ab50*/  SHF.R.S32.HI R4, RZ, 0x1f, R6 ;  /* 0x0000001fff047819 */ /* 0x000fe20000011406 */
[----:B------:R-:W-:Y:S01]  /*ab60*/  UIMAD UR9, UR42, UR11, UR9 ;  /* 0x0000000b2a0972a4 */ /* 0x000fe2000f8e0209 */
[----:B------:R-:W-:-:S02]  /*ab70*/  ISETP.GE.OR P1, PT, R6, UR8, P0 ;  /* 0x0000000806007c0c */ /* 0x000fc40008726670 */
[----:B------:R-:W-:Y:S01]  /*ab80*/  ISETP.GE.OR P0, PT, R10, UR8, P0 ;  /* 0x000000080a007c0c */ /* 0x000fe20008706670 */
[----:B------:R-:W-:Y:S01]  /*ab90*/  ULDC.64 UR10, c[0x0][0xb40] ;  /* 0x0002d000000a7ab9 */ /* 0x000fe20000000a00 */
[----:B------:R-:W-:Y:S01]  /*aba0*/  IADD3 R5, P2, R6, UR6, RZ ;  /* 0x0000000606057c10 */ /* 0x000fe2000ff5e0ff */
[----:B------:R-:W-:-:S05]  /*abb0*/  IMAD.U32 R11, RZ, RZ, UR9 ;  /* 0x00000009ff0b7e24 */ /* 0x000fca000f8e00ff */
[----:B------:R-:W-:Y:S02]  /*abc0*/  IADD3.X R6, R4, UR7, R11, P2, !PT ;  /* 0x0000000704067c10 */ /* 0x000fe400097fe40b */
[----:B------:R-:W-:-:S04]  /*abd0*/  LEA R4, P2, R5, UR10, 0x2 ;  /* 0x0000000a05047c11 */ /* 0x000fc8000f8410ff */
[----:B------:R-:W-:-:S05]  /*abe0*/  LEA.HI.X R5, R5, UR11, R6, 0x2, P2 ;  /* 0x0000000b05057c11 */ /* 0x000fca00090f1406 */
[----:B------:R0:W-:Y:S04]  /*abf0*/  @!P1 STG.E desc[UR48][R4.64], R0 ;  /* 0x0000000004009986 */ /* 0x0001e8000c101930 */
[----:B------:R0:W-:Y:S02]  /*ac00*/  @!P0 STG.E desc[UR48][R4.64+0x20], R3 ;  /* 0x0000200304008986 */ /* 0x0001e4000c101930 */
.L_x_6121:
        /* <DEDUP_REMOVED lines=19> */
[----:B------:R-:W-:-:S02]  /*ad40*/  UIMAD UR6, UR12, UR10, URZ ;  /* 0x0000000a0c0672a4 */ /* 0x000fc4000f8e023f */
[----:B------:R-:W-:Y:S01]  /*ad50*/  IMAD.U32 R21, RZ, RZ, UR10 ;  /* 0x0000000aff157e24 */ /* 0x000fe2000f8e00ff */
[----:B------:R-:W5:Y:S01]  /*ad60*/  LD.E.128 R40, desc[UR48][R40.64] ;  /* 0x0000003028287980 */ /* 0x000f62000c101d00 */
[----:B------:R-:W-:Y:S02]  /*ad70*/  LOP3.LUT R0, R4, R0, R5, 0xfe, !PT ;  /* 0x0000000004007212 */ /* 0x000fe400078efe05 */
[----:B------:R-:W-:Y:S01]  /*ad80*/  SHF.R.S32.HI R5, RZ, 0x1f, R17 ;  /* 0x0000001fff057819 */ /* 0x000fe20000011411 */
[----:B------:R-:W5:Y:S01]  /*ad90*/  LD.E.128 R28, desc[UR48][R28.64] ;  /* 0x000000301c1c7980 */ /* 0x000f62000c101d00 */
[----:B------:R-:W-:Y:S01]  /*ada0*/  MOV R4, R17 ;  /* 0x0000001100047202 */ /* 0x000fe20000000f00 */
[----:B------:R-:W-:Y:S01]  /*adb0*/  UIMAD UR6, UR4, UR11, UR6 ;  /* 0x0000000b040672a4 */ /* 0x000fe2000f8e0206 */
[C---:B------:R-:W-:Y:S01]  /*adc0*/  VIADD R88, R17.reuse, 0x140 ;  /* 0x0000014011587836 */ /* 0x040fe20000000000 */
[----:B------:R-:W5:Y:S01]  /*add0*/  LD.E.128 R44, desc[UR48][R44.64] ;  /* 0x000000302c2c7980 */ /* 0x000f62000c101d00 */
[----:B------:R-:W-:Y:S01]  /*ade0*/  IADD3 R86, R17, 0x100, RZ ;  /* 0x0000010011567810 */ /* 0x000fe20007ffe0ff */
[----:B------:R-:W-:Y:S01]  /*adf0*/  IMAD.WIDE.U32 R4, R21, UR4, R4 ;  /* 0x0000000415047c25 */ /* 0x000fe2000f8e0004 */
        /* <DEDUP_REMOVED lines=10> */
[----:B------:R-:W-:Y:S01]  /*aea0*/  MOV R81, UR10 ;  /* 0x0000000a00517c02 */ /* 0x000fe20008000f00 */
[----:B------:R-:W-:Y:S01]  /*aeb0*/  UIMAD UR4, UR13, UR10, URZ ;  /* 0x0000000a0d0472a4 */ /* 0x000fe2000f8e023f */
[----:B------:R-:W-:Y:S01]  /*aec0*/  VIADD R5, R5, UR6 ;  /* 0x0000000605057c36 */ /* 0x000fe20008000000 */
        /* <DEDUP_REMOVED lines=8> */
[----:B------:R-:W-:Y:S01]  /*af50*/  ISETP.GE.AND P1, PT, R88, UR14, PT ;  /* 0x0000000e58007c0c */ /* 0x000fe2000bf26270 */
[----:B------:R-:W-:Y:S01]  /*af60*/  VIADD R80, R17, 0x180 ;  /* 0x0000018011507836 */ /* 0x000fe20000000000 */
[----:B------:R-:W-:-:S02]  /*af70*/  UIMAD UR6, UR44, UR11, UR4 ;  /* 0x0000000b2c0672a4 */ /* 0x000fc4000f8e0204 */
[----:B------:R-:W-:Y:S01]  /*af80*/  IMAD.WIDE.U32 R4, R81, UR44, R4 ;  /* 0x0000002c51047c25 */ /* 0x000fe2000f8e0004 */
[----:B------:R-:W-:Y:S01]  /*af90*/  SEL R21, RZ, 0x10, P0 ;  /* 0x00000010ff157807 */ /* 0x000fe20000000000 */
[----:B------:R-:W-:Y:S01]  /*afa0*/  UIADD3 UR4, UR40, 0x28c20, URZ ;  /* 0x00028c2028047890 */ /* 0x000fe2000fffe03f */
[----:B------:R-:W-:Y:S01]  /*afb0*/  SEL R20, RZ, 0x20, P1 ;  /* 0x00000020ff147807 */ /* 0x000fe20000800000 */
[----:B------:R-:W-:Y:S01]  /*afc0*/  ULDC.64 UR8, c[0x0][0xae8] ;  /* 0x0002ba0000087ab9 */ /* 0x000fe20000000a00 */
[----:B------:R-:W-:Y:S01]  /*afd0*/  ISETP.GE.AND P0, PT, R80, UR14, PT ;  /* 0x0000000e50007c0c */ /* 0x000fe2000bf06270 */
[C---:B------:R-:W-:Y:S01]  /*afe0*/  VIADD R80, R186.reuse, 0x20 ;  /* 0x00000020ba507836 */ /* 0x040fe20000000000 */
[----:B------:R-:W-:Y:S01]  /*aff0*/  ISETP.GE.AND P2, PT, R186, UR7, PT ;  /* 0x00000007ba007c0c */ /* 0x000fe2000bf46270 */
[----:B------:R-:W-:Y:S01]  /*b000*/  UPRMT UR4, URZ, 0x654, UR4 ;  /* 0x000006543f047896 */ /* 0x000fe20008000004 */
[----:B------:R-:W-:Y:S01]  /*b010*/  LOP3.LUT R21, R20, R0, R21, 0xfe, !PT ;  /* 0x0000000014157212 */ /* 0x000fe200078efe15 */
[----:B------:R-:W-:Y:S01]  /*b020*/  VIADD R20, R17, 0x1c0 ;  /* 0x000001c011147836 */ /* 0x000fe20000000000 */
[----:B------:R-:W-:Y:S01]  /*b030*/  IADD3 R5, R5, UR6, RZ ;  /* 0x0000000605057c10 */ /* 0x000fe2000fffe0ff */
[----:B------:R-:W-:-:S02]  /*b040*/  UIMAD UR6, UR43, UR8, URZ ;  /* 0x000000082b0672a4 */ /* 0x000fc4000f8e023f */
[----:B------:R-:W-:Y:S01]  /*b050*/  IMAD.U32 R81, RZ, RZ, UR8 ;  /* 0x00000008ff517e24 */ /* 0x000fe2000f8e00ff */
[----:B------:R-:W-:Y:S01]  /*b060*/  SEL R0, RZ, 0x40, P0 ;  /* 0x00000040ff007807 */ /* 0x000fe20000000000 */
[----:B------:R-:W-:Y:S01]  /*b070*/  BSSY B1, `(.L_x_6122) ;  /* 0x0000028000017945 */ /* 0x000fe20003800000 */
[----:B------:R-:W-:Y:S01]  /*b080*/  ISETP.GE.AND P0, PT, R80, UR7, PT ;  /* 0x0000000750007c0c */ /* 0x000fe2000bf06270 */
[----:B------:R-:W-:Y:S01]  /*b090*/  UIMAD UR6, UR42, UR9, UR6 ;  /* 0x000000092a0672a4 */ /* 0x000fe2000f8e0206 */
[----:B------:R-:W-:Y:S01]  /*b0a0*/  ISETP.GE.AND P1, PT, R20, UR14, PT ;  /* 0x0000000e14007c0c */ /* 0x000fe2000bf26270 */
[----:B------:R-:W-:Y:S01]  /*b0b0*/  IMAD.WIDE.U32 R80, R81, UR42, R4 ;  /* 0x0000002a51507c25 */ /* 0x000fe2000f8e0004 */
[----:B------:R-:W-:Y:S01]  /*b0c0*/  LOP3.LUT R0, R21, R0, RZ, 0xfc, !PT ;  /* 0x0000000015007212 */ /* 0x000fe200078efcff */
[----:B-1----:R-:W-:Y:S01]  /*b0d0*/  SYNCS.ARRIVE.TRANS64.RED.A1T0 RZ, [UR4], RZ ;  /* 0x000000ffffff79a7 */ /* 0x002fe20008100404 */
[----:B------:R-:W-:Y:S01]  /*b0e0*/  SHF.R.S32.HI R187, RZ, 0x1f, R186 ;  /* 0x0000001fffbb7819 */ /* 0x000fe200000114ba */
[----:B------:R-:W-:Y:S01]  /*b0f0*/  IMAD.U32 R21, RZ, RZ, UR45 ;  /* 0x0000002dff157e24 */ /* 0x000fe2000f8e00ff */
[----:B------:R-:W-:-:S02]  /*b100*/  SEL R5, RZ, 0x80, P1 ;  /* 0x00000080ff057807 */ /* 0x000fc40000800000 */
[----:B------:R-:W-:Y:S01]  /*b110*/  IADD3 R87, R81, UR6, RZ ;  /* 0x0000000651577c10 */ /* 0x000fe2000fffe0ff */
        /* <DEDUP_REMOVED lines=15> */
[----:B------:R-:W-:Y:S02]  /*b210*/  LEA R82, P1, R4, UR8, 0x1 ;  /* 0x0000000804527c11 */ /* 0x000fe4000f8208ff */
[----:B------:R-:W-:-:S04]  /*b220*/  IADD3 R5, R5, R83, RZ ;  /* 0x0000005305057210 */ /* 0x000fc80007ffe0ff */
        /* <DEDUP_REMOVED lines=12> */
.L_x_6123:
[----:B------:R-:W-:Y:S05]  /*b2f0*/  BSYNC B1 ;  /* 0x0000000000017941 */ /* 0x000fea0003800000 */
.L_x_6122:
[----:B------:R-:W-:Y:S05]  /*b300*/  @P0 BRA `(.L_x_6124) ;  /* 0x0000000c00440947 */ /* 0x000fea0003800000 */
[----:B0----5:R-:W-:Y:S01]  /*b310*/  IADD3 R13, P0, R20, 0x20, RZ ;  /* 0x00000020140d7810 */ /* 0x021fe20007f1e0ff */
        /* <DEDUP_REMOVED lines=29> */
.L_x_6119:
[----:B------:R-:W-:Y:S01]  /*b4f0*/  ULDC.64 UR6, c[0x0][0xbe0] ;  /* 0x0002f80000067ab9 */ /* 0x000fe20000000a00 */
[----:B------:R-:W-:Y:S02]  /*b500*/  USHF.L.U32 UR4, UR42, 0x2, URZ ;  /* 0x000000022a047899 */ /* 0x000fe4000800063f */
[----:B------:R-:W-:Y:S01]  /*b510*/  UISETP.NE.U32.AND UP0, UPT, UR6, URZ, UPT ;  /* 0x0000003f0600728c */ /* 0x000fe2000bf05070 */
[----:B------:R-:W-:Y:S01]  /*b520*/  ULDC.64 UR8, c[0x0][0xbd8] ;  /* 0x0002f60000087ab9 */ /* 0x000fe20000000a00 */
[----:B------:R-:W-:Y:S02]  /*b530*/  USHF.L.U64.HI UR10, UR42, 0x2, UR43 ;  /* 0x000000022a0a7899 */ /* 0x000fe4000801022b */
[----:B------:R-:W-:Y:S02]  /*b540*/  UISETP.NE.AND.EX UP1, UPT, UR7, URZ, UPT, UP0 ;  /* 0x0000003f0700728c */ /* 0x000fe4000bf25300 */
[----:B------:R-:W-:Y:S01]  /*b550*/  UISETP.NE.U32.AND UP0, UPT, UR8, URZ, UPT ;  /* 0x0000003f0800728c */ /* 0x000fe2000bf05070 */
[----:B------:R-:W-:Y:S01]  /*b560*/  MOV R3, RZ ;  /* 0x000000ff00037202 */ /* 0x000fe20000000f00 */
[----:B------:R-:W-:Y:S01]  /*b570*/  VIADD R12, R17, 0x40 ;  /* 0x00000040110c7836 */ /* 0x000fe20000000000 */
[----:B------:R-:W-:Y:S01]  /*b580*/  ULDC UR12, c[0x0][0xa8c] ;  /* 0x0002a300000c7ab9 */ /* 0x000fe20000000800 */
[----:B------:R-:W-:Y:S01]  /*b590*/  PLOP3.LUT P4, PT, PT, PT, UP1, 0x80, 0x0 ;  /* 0x000000000000781c */ /* 0x000fe20003f8f018 */
[----:B------:R-:W-:-:S04]  /*b5a0*/  UISETP.NE.AND.EX UP0, UPT, UR9, URZ, UPT, UP0 ;  /* 0x0000003f0900728c */ /* 0x000fc8000bf05300 */
[----:B------:R-:W-:Y:S02]  /*b5b0*/  @UP1 UIADD3 UR6, UP2, UR4, UR6, URZ ;  /* 0x0000000604061290 */ /* 0x000fe4000ff5e03f */
[----:B------:R-:W-:Y:S02]  /*b5c0*/  PLOP3.LUT P3, PT, PT, PT, UP0, 0x80, 0x0 ;  /* 0x000000000000781c */ /* 0x000fe40003f6f008 */
[----:B------:R-:W-:Y:S02]  /*b5d0*/  @UP1 UIADD3.X UR7, UR10, UR7, URZ, UP2, !UPT ;  /* 0x000000070a071290 */ /* 0x000fe400097fe43f */
[----:B------:R-:W-:Y:S01]  /*b5e0*/  UIADD3 UR4, UP1, UR4, UR8, URZ ;  /* 0x0000000804047290 */ /* 0x000fe2000ff3e03f */
[----:B------:R-:W-:-:S03]  /*b5f0*/  IMAD.U32 R8, RZ, RZ, UR6 ;  /* 0x00000006ff087e24 */ /* 0x000fc6000f8e00ff */
[----:B------:R-:W-:Y:S01]  /*b600*/  MOV R9, UR7 ;  /* 0x0000000700097c02 */ /* 0x000fe20008000f00 */
[----:B------:R-:W-:Y:S01]  /*b610*/  UIADD3.X UR6, UR10, UR9, URZ, UP1, !UPT ;  /* 0x000000090a067290 */ /* 0x000fe20008ffe43f */
[----:B------:R-:W-:-:S03]  /*b620*/  IMAD.U32 R4, RZ, RZ, UR4 ;  /* 0x00000004ff047e24 */ /* 0x000fc6000f8e00ff */
[----:B------:R0:W2:Y:S02]  /*b630*/  @P4 LDG.E R8, desc[UR48][R8.64] ;  /* 0x0000003008084981 */ /* 0x0000a4000c1e1900 */
[----:B------:R-:W-:-:S05]  /*b640*/  IMAD.U32 R5, RZ, RZ, UR6 ;  /* 0x00000006ff057e24 */ /* 0x000fca000f8e00ff */
[----:B------:R1:W5:Y:S01]  /*b650*/  @P3 LDG.E R3, desc[UR48][R4.64] ;  /* 0x0000003004033981 */ /* 0x000362000c1e1900 */
[----:B------:R-:W-:Y:S01]  /*b660*/  ISETP.GE.AND P1, PT, R12, UR12, PT ;  /* 0x0000000c0c007c0c */ /* 0x000fe2000bf26270 */
[C---:B------:R-:W-:Y:S01]  /*b670*/  VIADD R14, R17.reuse, 0x80 ;  /* 0x00000080110e7836 */ /* 0x040fe20000000000 */
[C---:B------:R-:W-:Y:S01]  /*b680*/  ISETP.GE.AND P0, PT, R17.reuse, UR12, PT ;  /* 0x0000000c11007c0c */ /* 0x040fe2000bf06270 */
[----:B------:R-:W-:Y:S01]  /*b690*/  ULDC UR4, c[0x0][0xa88] ;  /* 0x0002a20000047ab9 */ /* 0x000fe20000000800 */
[----:B------:R-:W-:Y:S02]  /*b6a0*/  SEL R6, RZ, 0xffffffff, P1 ;  /* 0xffffffffff067807 */ /* 0x000fe40000800000 */
[----:B------:R-:W-:Y:S02]  /*b6b0*/  IADD3 R15, R17, 0xc0, RZ ;  /* 0x000000c0110f7810 */ /* 0x000fe40007ffe0ff */
[----:B------:R-:W-:Y:S01]  /*b6c0*/  SEL R0, RZ, 0x1, P0 ;  /* 0x00000001ff007807 */ /* 0x000fe20000000000 */
[----:B0-----:R-:W-:Y:S01]  /*b6d0*/  IMAD.SHL.U32 R9, R6, 0x2, RZ ;  /* 0x0000000206097824 */ /* 0x001fe200078e00ff */
[----:B------:R-:W-:-:S02]  /*b6e0*/  ISETP.GE.AND P1, PT, R14, UR12, PT ;  /* 0x0000000c0e007c0c */ /* 0x000fc4000bf26270 */
[----:B------:R-:W-:Y:S02]  /*b6f0*/  ISETP.GE.AND P2, PT, R15, UR12, PT ;  /* 0x0000000c0f007c0c */ /* 0x000fe4000bf46270 */
[----:B------:R-:W-:Y:S02]  /*b700*/  LOP3.LUT R0, R9, 0x2, R0, 0xe2, !PT ;  /* 0x0000000209007812 */ /* 0x000fe400078ee200 */
[----:B------:R-:W-:Y:S02]  /*b710*/  SEL R9, RZ, 0x4, P1 ;  /* 0x00000004ff097807 */ /* 0x000fe40000800000 */
[----:B------:R-:W-:Y:S02]  /*b720*/  SEL R6, RZ, 0x8, P2 ;  /* 0x00000008ff067807 */ /* 0x000fe40001000000 */
[----:B------:R-:W-:Y:S02]  /*b730*/  ISETP.GT.AND P0, PT, R189, 0x3f, PT ;  /* 0x0000003fbd00780c */ /* 0x000fe40003f04270 */
[----:B------:R-:W-:-:S02]  /*b740*/  LOP3.LUT R11, R6, R0, R9, 0xfe, !PT ;  /* 0x00000000060b7212 */ /* 0x000fc400078efe09 */
        /* <DEDUP_REMOVED lines=8> */
.L_x_6125:
        /* <DEDUP_REMOVED lines=9> */
[----:B------:R-:W0:Y:S01]  /*b860*/  S2R R4, SR_TID.X ;  /* 0x0000000000047919 */ /* 0x000e220000002100 */
[----:B------:R-:W-:-:S04]  /*b870*/  IMAD.U32 R0, RZ, RZ, UR45 ;  /* 0x0000002dff007e24 */ /* 0x000fc8000f8e00ff */
[----:B0-----:R-:W-:-:S05]  /*b880*/  IMAD R0, R0, 0x40, R4 ;  /* 0x0000004000007824 */ /* 0x001fca00078e0204 */
[----:B------:R-:W-:-:S04]  /*b890*/  IADD3 R0, R0, -0x80, RZ ;  /* 0xffffff8000007810 */ /* 0x000fc80007ffe0ff */
[----:B------:R-:W-:-:S13]  /*b8a0*/  ISETP.GE.AND P0, PT, R0, UR4, PT ;  /* 0x0000000400007c0c */ /* 0x000fda000bf06270 */
        /* <DEDUP_REMOVED lines=10> */
[----:B------:R-:W-:Y:S01]  /*b950*/  MOV R9, UR10 ;  /* 0x0000000a00097c02 */ /* 0x000fe20008000f00 */
[----:B------:R-:W-:Y:S01]  /*b960*/  VIADD R5, R5, UR6 ;  /* 0x0000000605057c36 */ /* 0x000fe20008000000 */
        /* <DEDUP_REMOVED lines=8> */
.L_x_6127:
[----:B------:R-:W-:Y:S05]  /*b9f0*/  BSYNC B1 ;  /* 0x0000000000017941 */ /* 0x000fea0003800000 */
.L_x_6126:
        /* <DEDUP_REMOVED lines=11> */
[----:B------:R-:W-:Y:S01]  /*bab0*/  VIADD R8, R17, 0x180 ;  /* 0x0000018011087836 */ /* 0x000fe20000000000 */
[----:B------:R-:W-:-:S02]  /*bac0*/  SEL R0, RZ, 0x10, P0 ;  /* 0x00000010ff007807 */ /* 0x000fc40000000000 */
[----:B------:R-:W-:Y:S01]  /*bad0*/  IADD3 R5, R5, R3, RZ ;  /* 0x0000000305057210 */ /* 0x000fe20007ffe0ff */
[----:B------:R-:W-:Y:S01]  /*bae0*/  IMAD.U32 R3, RZ, RZ, UR6 ;  /* 0x00000006ff037e24 */ /* 0x000fe2000f8e00ff */
[----:B------:R-:W-:Y:S01]  /*baf0*/  UIMAD UR6, UR8, UR6, URZ ;  /* 0x00000006080672a4 */ /* 0x000fe2000f8e023f */
[----:B------:R-:W-:Y:S02]  /*bb00*/  ISETP.GE.AND P0, PT, R8, UR12, PT ;  /* 0x0000000c08007c0c */ /* 0x000fe4000bf06270 */
[----:B------:R-:W-:Y:S01]  /*bb10*/  IMAD.WIDE.U32 R4, R3, UR44, R4 ;  /* 0x0000002c03047c25 */ /* 0x000fe2000f8e0004 */
[----:B------:R-:W-:Y:S01]  /*bb20*/  UIMAD UR6, UR44, UR7, UR6 ;  /* 0x000000072c0672a4 */ /* 0x000fe2000f8e0206 */
[----:B------:R-:W-:Y:S01]  /*bb30*/  LOP3.LUT R11, R6, R11, R0, 0xfe, !PT ;  /* 0x0000000b060b7212 */ /* 0x000fe200078efe00 */
[----:B------:R-:W-:Y:S01]  /*bb40*/  UIMAD UR7, UR45, -0x40, UR4 ;  /* 0xffffffc02d0778a4 */ /* 0x000fe2000f8e0204 */
[----:B------:R-:W-:Y:S01]  /*bb50*/  VIADD R3, R17, 0x1c0 ;  /* 0x000001c011037836 */ /* 0x000fe20000000000 */
[----:B------:R-:W-:Y:S01]  /*bb60*/  ULDC.64 UR8, c[0x0][0xae8] ;  /* 0x0002ba0000087ab9 */ /* 0x000fe20000000a00 */
[----:B------:R-:W-:Y:S01]  /*bb70*/  SEL R0, RZ, 0x40, P0 ;  /* 0x00000040ff007807 */ /* 0x000fe20000000000 */
[----:B------:R-:W-:Y:S01]  /*bb80*/  UIMAD UR4, UR43, UR8, URZ ;  /* 0x000000082b0472a4 */ /* 0x000fe2000f8e023f */
[----:B------:R-:W-:Y:S01]  /*bb90*/  VIADD R5, R5, UR6 ;  /* 0x0000000605057c36 */ /* 0x000fe20008000000 */
[----:B------:R-:W-:Y:S01]  /*bba0*/  ISETP.GE.AND P1, PT, R186, UR7, PT ;  /* 0x00000007ba007c0c */ /* 0x000fe2000bf26270 */
[----:B------:R-:W-:Y:S01]  /*bbb0*/  IMAD.U32 R9, RZ, RZ, UR8 ;  /* 0x00000008ff097e24 */ /* 0x000fe2000f8e00ff */
[----:B------:R-:W-:Y:S01]  /*bbc0*/  UIMAD UR4, UR42, UR9, UR4 ;  /* 0x000000092a0472a4 */ /* 0x000fe2000f8e0204 */
[----:B------:R-:W-:-:S02]  /*bbd0*/  ISETP.GE.AND P2, PT, R3, UR12, PT ;  /* 0x0000000c03007c0c */ /* 0x000fc4000bf46270 */
[----:B------:R-:W-:Y:S01]  /*bbe0*/  IMAD.WIDE.U32 R8, R9, UR42, R4 ;  /* 0x0000002a09087c25 */ /* 0x000fe2000f8e0004 */
[----:B------:R-:W-:Y:S02]  /*bbf0*/  LOP3.LUT R21, R11, R0, RZ, 0xfc, !PT ;  /* 0x000000000b157212 */ /* 0x000fe400078efcff */
[--C-:B------:R-:W-:Y:S01]  /*bc00*/  SHF.R.S32.HI R5, RZ, 0x1f, R186.reuse ;  /* 0x0000001fff057819 */ /* 0x100fe200000114ba */
[----:B------:R-:W-:Y:S01]  /*bc10*/  IMAD.MOV.U32 R4, RZ, RZ, R186 ;  /* 0x000000ffff047224 */ /* 0x000fe200078e00ba */
[----:B------:R-:W-:Y:S01]  /*bc20*/  MOV R11, UR45 ;  /* 0x0000002d000b7c02 */ /* 0x000fe20008000f00 */
[----:B------:R-:W-:Y:S01]  /*bc30*/  VIADD R13, R9, UR4 ;  /* 0x00000004090d7c36 */ /* 0x000fe20008000000 */
[----:B------:R-:W-:Y:S02]  /*bc40*/  IADD3 R6, R186, 0x20, RZ ;  /* 0x00000020ba067810 */ /* 0x000fe40007ffe0ff */
[----:B------:R-:W-:Y:S01]  /*bc50*/  SEL R0, RZ, 0x80, P2 ;  /* 0x00000080ff007807 */ /* 0x000fe20001000000 */
[----:B------:R-:W-:Y:S01]  /*bc60*/  IMAD.WIDE R10, R11, 0x40, R4 ;  /* 0x000000400b0a7825 */ /* 0x000fe200078e0204 */
[----:B------:R-:W-:-:S02]  /*bc70*/  ISETP.GE.AND P0, PT, R6, UR7, PT ;  /* 0x0000000706007c0c */ /* 0x000fc4000bf06270 */
[----:B------:R-:W-:Y:S01]  /*bc80*/  LOP3.LUT R0, R21, R0, RZ, 0xfc, !PT ;  /* 0x0000000015007212 */ /* 0x000fe200078efcff */
[----:B------:R-:W-:Y:S10]  /*bc90*/  @P1 BRA `(.L_x_6129) ;  /* 0x0000000000681947 */ /* 0x000ff40003800000 */
        /* <DEDUP_REMOVED lines=26> */
.L_x_6129:
[----:B------:R-:W-:Y:S05]  /*be40*/  BSYNC B1 ;  /* 0x0000000000017941 */ /* 0x000fea0003800000 */
.L_x_6128:
        /* <DEDUP_REMOVED lines=29> */
.L_x_6124:
[----:B------:R-:W-:Y:S05]  /*c020*/  BSYNC B0 ;  /* 0x0000000000007941 */ /* 0x000fea0003800000 */
.L_x_6118:
[----:B------:R-:W-:Y:S02]  /*c030*/  ULDC UR4, c[0x0][0xc14] ;  /* 0x0003050000047ab9 */ /* 0x000fe40000000800 */
[----:B------:R-:W-:-:S13]  /*c040*/  ISETP.GE.AND P0, PT, R7, UR4, PT ;  /* 0x0000000407007c0c */ /* 0x000fda000bf06270 */
[----:B------:R-:W-:Y:S05]  /*c050*/  @!P0 BRA `(.L_x_6130) ;  /* 0xffffff4c00b48947 */ /* 0x000fea000383ffff */
[----:B------:R-:W-:Y:S05]  /*c060*/  EXIT ;  /* 0x000000000000794d */ /* 0x000fea0003800000 */
.L_x_6073:
        /* <DEDUP_REMOVED lines=32> */
[----:B------:R-:W-:Y:S02]  /*c270*/  ISETP.GE.U32.AND P0, PT, R7, 0x4, PT ;  /* 0x000000040700780c */ /* 0x000fe40003f06070 */
[----:B------:R-:W-:-:S05]  /*c280*/  IADD3 R4, R5, R4, RZ ;  /* 0x0000000405047210 */ /* 0x000fca0007ffe0ff */
[----:B------:R-:W0:Y:S06]  /*c290*/  SHFL.UP PT, R6, R4, 0x4, RZ ;  /* 0x0480000004067989 */ /* 0x000e2c00000e00ff */
[----:B------:R-:W-:-:S04]  /*c2a0*/  @P0 LOP3.LUT R0, R0, 0x8, RZ, 0xfc, !PT ;  /* 0x0000000800000812 */ /* 0x000fc800078efcff */
[----:B------:R-:W-:Y:S02]  /*c2b0*/  LOP3.LUT R0, R0, 0xfffffffb, RZ, 0xc0, !PT ;  /* 0xfffffffb00007812 */ /* 0x000fe400078ec0ff */
[----:B0-----:R-:W-:Y:S01]  /*c2c0*/  SEL R3, R6, RZ, P0 ;  /* 0x000000ff06037207 */ /* 0x001fe20000000000 */
[----:B------:R-:W-:Y:S01]  /*c2d0*/  IMAD.MOV.U32 R6, RZ, RZ, RZ ;  /* 0x000000ffff067224 */ /* 0x000fe200078e00ff */
        /* <DEDUP_REMOVED lines=22> */
.L_x_6135:
[----:B------:R-:W-:Y:S01]  /*c440*/  IADD3 R6, R6, 0x1f, RZ ;  /* 0x0000001f06067810 */ /* 0x000fe20007ffe0ff */
        /* <DEDUP_REMOVED lines=14> */
.L_x_6134:
[----:B------:R-:W-:Y:S05]  /*c530*/  BSYNC B0 ;  /* 0x0000000000007941 */ /* 0x000fea0003800000 */
.L_x_6133:
        /* <DEDUP_REMOVED lines=21> */
[----:B0-----:R-:W-:-:S05]  /*c690*/  IMAD R2, R3, UR4, RZ ;  /* 0x0000000403027c24 */ /* 0x001fca000f8e02ff */
[----:B------:R-:W-:-:S04]  /*c6a0*/  IADD3 R5, R2, R5, RZ ;  /* 0x0000000502057210 */ /* 0x000fc80007ffe0ff */
[----:B------:R-:W-:-:S13]  /*c6b0*/  ISETP.GT.AND P0, PT, R5, UR6, PT ;  /* 0x0000000605007c0c */ /* 0x000fda000bf04270 */
[----:B------:R-:W-:Y:S05]  /*c6c0*/  @!P0 BRA `(.L_x_6135) ;  /* 0xfffffffc005c8947 */ /* 0x000fea000383ffff */
.L_x_6131:
        /* <DEDUP_REMOVED lines=15> */
[----:B0-----:R-:W-:-:S06]  /*c7c0*/  IADD3 R13, R12, 0xffffffe, RZ ;  /* 0x0ffffffe0c0d7810 */ /* 0x001fcc0007ffe0ff */
[----:B------:R0:W1:Y:S01]  /*c7d0*/  F2I.FTZ.U32.TRUNC.NTZ R3, R13 ;  /* 0x0000000d00037305 */ /* 0x000062000021f000 */
[----:B------:R-:W-:Y:S05]  /*c7e0*/  @!P0 BRA `(.L_x_6136) ;  /* 0x0000000000088947 */ /* 0x000fea0003800000 */
[----:B------:R-:W-:-:S05]  /*c7f0*/  VIADD R5, R5, 0xffffffff ;  /* 0xffffffff05057836 */ /* 0x000fca0000000000 */
[----:B------:R2:W3:Y:S02]  /*c800*/  SHFL.IDX PT, R16, R4, R5, 0x1f ;  /* 0x00001f0504107589 */ /* 0x0004e400000e0000 */
.L_x_6136:
[----:B-1----:R-:W-:Y:S01]  /*c810*/  IMAD.MOV R2, RZ, RZ, -R3 ;  /* 0x000000ffff027224 */ /* 0x002fe200078e0a03 */
[----:B--2---:R-:W-:Y:S01]  /*c820*/  IABS R4, R6 ;  /* 0x0000000600047213 */ /* 0x004fe20000000000 */
[----:B---3--:R-:W-:Y:S02]  /*c830*/  IMAD R16, R16, UR4, R7 ;  /* 0x0000000410107c24 */ /* 0x008fe4000f8e0207 */
[----:B------:R-:W-:Y:S01]  /*c840*/  IMAD R5, R2, R11, RZ ;  /* 0x0000000b02057224 */ /* 0x000fe200078e02ff */
[----:B------:R-:W-:Y:S01]  /*c850*/  MOV R2, RZ ;  /* 0x000000ff00027202 */ /* 0x000fe20000000f00 */
[----:B------:R-:W-:-:S04]  /*c860*/  IMAD.MOV R4, RZ, RZ, -R4 ;  /* 0x000000ffff047224 */ /* 0x000fc800078e0a04 */
[----:B------:R-:W-:Y:S01]  /*c870*/  IMAD.HI.U32 R2, R3, R5, R2 ;  /* 0x0000000503027227 */ /* 0x000fe200078e0002 */
[----:B------:R-:W-:-:S04]  /*c880*/  IADD3 R5, -R16, UR6, RZ ;  /* 0x0000000610057c10 */ /* 0x000fc8000fffe1ff */
        /* <DEDUP_REMOVED lines=13> */
[----:B------:R-:W-:Y:S02]  /*c960*/  IMAD R4, R10, R2, RZ ;  /* 0x000000020a047224 */ /* 0x000fe400078e02ff */
[----:B------:R-:W-:-:S03]  /*c970*/  IMAD.MOV R2, RZ, RZ, -R2 ;  /* 0x000000ffff027224 */ /* 0x000fc600078e0a02 */
[----:B------:R-:W-:Y:S01]  /*c980*/  IADD3 R3, -R4, RZ, RZ ;  /* 0x000000ff04037210 */ /* 0x000fe20007ffe1ff */
        /* <DEDUP_REMOVED lines=9> */
[----:B-1----:R-:W-:-:S05]  /*ca20*/  IADD3 R2, RZ, -R3, RZ ;  /* 0x80000003ff027210 */ /* 0x002fca0007ffe0ff */
        /* <DEDUP_REMOVED lines=9> */
[----:B------:R-:W-:Y:S01]  /*cac0*/  @!P0 IMAD.IADD R6, R6, 0x1, -R7 ;  /* 0x0000000106068824 */ /* 0x000fe200078e0a07 */
[----:B------:R-:W-:-:S04]  /*cad0*/  @!P0 IADD3 R2, R2, 0x1, RZ ;  /* 0x0000000102028810 */ /* 0x000fc80007ffe0ff */
[----:B------:R-:W-:-:S13]  /*cae0*/  ISETP.GE.U32.AND P0, PT, R6, R7, PT ;  /* 0x000000070600720c */ /* 0x000fda0003f06070 */
[----:B------:R-:W-:Y:S01]  /*caf0*/  @P0 VIADD R2, R2, 0x1 ;  /* 0x0000000102020836 */ /* 0x000fe20000000000 */
[----:B------:R-:W-:-:S13]  /*cb00*/  ISETP.GE.AND P0, PT, R3, RZ, PT ;  /* 0x000000ff0300720c */ /* 0x000fda0003f06270 */
[----:B------:R-:W-:Y:S02]  /*cb10*/  @!P0 IADD3 R2, -R2, RZ, RZ ;  /* 0x000000ff02028210 */ /* 0x000fe40007ffe1ff */
[----:B------:R-:W-:-:S13]  /*cb20*/  ISETP.NE.AND P0, PT, R10, RZ, PT ;  /* 0x000000ff0a00720c */ /* 0x000fda0003f05270 */
[----:B------:R-:W-:Y:S01]  /*cb30*/  @!P0 LOP3.LUT R2, RZ, R10, RZ, 0x33, !PT ;  /* 0x0000000aff028212 */ /* 0x000fe200078e33ff */
[----:B------:R-:W-:-:S04]  /*cb40*/  IMAD.MOV R10, RZ, RZ, -R10 ;  /* 0x000000ffff0a7224 */ /* 0x000fc800078e0a0a */
[----:B------:R-:W-:Y:S01]  /*cb50*/  IMAD R18, R2, R10, R5 ;  /* 0x0000000a02127224 */ /* 0x000fe200078e0205 */
[----:B------:R-:W-:-:S04]  /*cb60*/  LOP3.LUT R2, RZ, R2, RZ, 0x33, !PT ;  /* 0x00000002ff027212 */ /* 0x000fc800078e33ff */
[----:B------:R-:W-:Y:S01]  /*cb70*/  IADD3 R17, R17, R2, RZ ;  /* 0x0000000211117210 */ /* 0x000fe20007ffe0ff */
[----:B------:R-:W-:Y:S06]  /*cb80*/  BRA `(.L_x_6137) ;  /* 0x00000000000c7947 */ /* 0x000fec0003800000 */
.L_x_6132:
[----:B------:R-:W-:Y:S01]  /*cb90*/  IMAD.MOV.U32 R17, RZ, RZ, RZ ;  /* 0x000000ffff117224 */ /* 0x000fe200078e00ff */
[----:B------:R-:W-:Y:S01]  /*cba0*/  MOV R18, RZ ;  /* 0x000000ff00127202 */ /* 0x000fe20000000f00 */
[----:B------:R-:W-:-:S07]  /*cbb0*/  IMAD.U32 R16, RZ, RZ, UR6 ;  /* 0x00000006ff107e24 */ /* 0x000fce000f8e00ff */
.L_x_6137:
        /* <DEDUP_REMOVED lines=20> */
.L_x_6203:
[----:B--2---:R-:W2:Y:S02]  /*cd00*/  LDC.64 R2, c[0x0][0xc60] ;  /* 0x00031800ff027b82 */ /* 0x004ea40000000a00 */
[----:B--2---:R-:W-:-:S05]  /*cd10*/  IMAD.WIDE R2, R19, 0x4, R2 ;  /* 0x0000000413027825 */ /* 0x004fca00078e0202 */
[----:B------:R-:W2:Y:S01]  /*cd20*/  LDG.E R5, desc[UR48][R2.64] ;  /* 0x0000003002057981 */ /* 0x000ea2000c1e1900 */
[----:B------:R-:W-:Y:S05]  /*cd30*/  YIELD ;  /* 0x0000000000007946 */ /* 0x000fea0003800000 */
[----:B------:R-:W-:Y:S01]  /*cd40*/  ULDC.64 UR4, c[0x0][0xa28] ;  /* 0x00028a0000047ab9 */ /* 0x000fe20000000a00 */
[----:B-1----:R-:W-:Y:S01]  /*cd50*/  MOV R0, RZ ;  /* 0x000000ff00007202 */ /* 0x002fe20000000f00 */
[----:B------:R-:W-:Y:S01]  /*cd60*/  IMAD.MOV.U32 R6, RZ, RZ, RZ ;  /* 0x000000ffff067224 */ /* 0x000fe200078e00ff */
[----:B------:R-:W-:Y:S01]  /*cd70*/  ISETP.NE.U32.AND P0, PT, RZ, UR4, PT ;  /* 0x00000004ff007c0c */ /* 0x000fe2000bf05070 */
[----:B------:R-:W-:-:S03]  /*cd80*/  ULDC.64 UR6, c[0x0][0xa08] ;  /* 0x0002820000067ab9 */ /* 0x000fc60000000a00 */
[----:B------:R-:W-:Y:S02]  /*cd90*/  ISETP.NE.AND.EX P0, PT, RZ, UR5, PT, P0 ;  /* 0x00000005ff007c0c */ /* 0x000fe4000bf05300 */
[----:B--2---:R-:W-:Y:S01]  /*cda0*/  SHF.R.S32.HI R4, RZ, 0x1f, R5 ;  /* 0x0000001fff047819 */ /* 0x004fe20000011405 */
[----:B------:R-:W-:-:S10]  /*cdb0*/  IMAD.SHL.U32 R11, R5, 0x4, RZ ;  /* 0x00000004050b7824 */ /* 0x000fd400078e00ff */
[C---:B------:R-:W-:Y:S01]  /*cdc0*/  @P0 LEA R2, P1, R5.reuse, UR4, 0x2 ;  /* 0x0000000405020c11 */ /* 0x040fe2000f8210ff */
[----:B------:R1:W-:Y:S03]  /*cdd0*/  STL [R1+0x10], R5 ;  /* 0x0000100501007387 */ /* 0x0003e60000100800 */
[C-C-:B------:R-:W-:Y:S01]  /*cde0*/  @P0 LEA.HI.X R3, R5.reuse, UR5, R4.reuse, 0x2, P1 ;  /* 0x0000000505030c11 */ /* 0x140fe200088f1404 */
[----:B------:R-:W-:Y:S02]  /*cdf0*/  ULDC.64 UR4, c[0x0][0xa18] ;  /* 0x0002860000047ab9 */ /* 0x000fe40000000a00 */
[----:B------:R-:W-:Y:S02]  /*ce00*/  ISETP.NE.U32.AND P1, PT, RZ, UR4, PT ;  /* 0x00000004ff007c0c */ /* 0x000fe4000bf25070 */
[----:B------:R2:W5:Y:S01]  /*ce10*/  @P0 LDG.E R0, desc[UR48][R2.64] ;  /* 0x0000003002000981 */ /* 0x000562000c1e1900 */
[----:B------:R-:W-:-:S02]  /*ce20*/  SHF.L.U64.HI R10, R5, 0x2, R4 ;  /* 0x00000002050a7819 */ /* 0x000fc40000010204 */
[----:B------:R-:W-:Y:S01]  /*ce30*/  ISETP.NE.AND.EX P1, PT, RZ, UR5, PT, P1 ;  /* 0x00000005ff007c0c */ /* 0x000fe2000bf25310 */
[----:B------:R-:W-:Y:S04]  /*ce40*/  STL [R1+0x18], R11 ;  /* 0x0000180b01007387 */ /* 0x000fe80000100800 */
[----:B------:R-:W-:Y:S08]  /*ce50*/  STL [R1+0x1c], R10 ;  /* 0x00001c0a01007387 */ /* 0x000ff00000100800 */
        /* <DEDUP_REMOVED lines=11> */
[----:B------:R-:W-:-:S03]  /*cf10*/  ISETP.NE.U32.AND P0, PT, RZ, UR6, PT ;  /* 0x00000006ff007c0c */ /* 0x000fc6000bf05070 */
[----:B--2---:R1:W-:Y:S02]  /*cf20*/  STL [R1+0x24], R6 ;  /* 0x0000240601007387 */ /* 0x0043e40000100800 */
[----:B-1----:R-:W-:Y:S01]  /*cf30*/  MOV R6, UR4 ;  /* 0x0000000400067c02 */ /* 0x002fe20008000f00 */
[----:B------:R-:W-:-:S05]  /*cf40*/  ULDC.64 UR4, c[0x0][0x3f8] ;  /* 0x0000fe0000047ab9 */ /* 0x000fca0000000a00 */
[----:B------:R1:W5:Y:S01]  /*cf50*/  @P1 LDG.E R6, desc[UR48][R8.64] ;  /* 0x0000003008061981 */ /* 0x000362000c1e1900 */
[----:B------:R-:W-:Y:S01]  /*cf60*/  UISETP.NE.U32.AND UP0, UPT, UR4, URZ, UPT ;  /* 0x0000003f0400728c */ /* 0x000fe2000bf05070 */
[----:B------:R-:W-:Y:S02]  /*cf70*/  ISETP.NE.AND.EX P0, PT, RZ, UR7, PT, P0 ;  /* 0x00000007ff007c0c */ /* 0x000fe4000bf05300 */
[----:B------:R-:W-:Y:S01]  /*cf80*/  ULDC UR4, c[0x0][0x404] ;  /* 0x0001010000047ab9 */ /* 0x000fe20000000800 */
[----:B------:R-:W-:-:S03]  /*cf90*/  UISETP.NE.AND.EX UP0, UPT, UR5, URZ, UPT, UP0 ;  /* 0x0000003f0500728c */ /* 0x000fc6000bf05300 */
[----:B------:R-:W-:Y:S01]  /*cfa0*/  ULDC UR5, c[0x0][0x2e0] ;  /* 0x0000b80000057ab9 */ /* 0x000fe20000000800 */
[----:B------:R-:W-:-:S04]  /*cfb0*/  USEL UR4, UR4, 0x1, UP0 ;  /* 0x0000000104047887 */ /* 0x000fc80008000000 */
[----:B------:R-:W-:-:S06]  /*cfc0*/  UIMAD UR4, UR4, UR5, URZ ;  /* 0x00000005040472a4 */ /* 0x000fcc000f8e023f */
[----:B------:R-:W-:Y:S01]  /*cfd0*/  IMAD.U32 R7, RZ, RZ, UR4 ;  /* 0x00000004ff077e24 */ /* 0x000fe2000f8e00ff */
[----:B-1----:R-:W-:Y:S06]  /*cfe0*/  @P1 BRA `(.L_x_6139) ;  /* 0x0000000000101947 */ /* 0x002fec0003800000 */
[----:B------:R-:W-:Y:S05]  /*cff0*/  @!P2 BRA `(.L_x_6139) ;  /* 0x00000000000ca947 */ /* 0x000fea0003800000 */
[----:B-----5:R-:W2:Y:S04]  /*d000*/  LDG.E R6, desc[UR48][R2.64] ;  /* 0x0000003002067981 */ /* 0x020ea8000c1e1900 */
[----:B------:R-:W2:Y:S02]  /*d010*/  LDG.E R9, desc[UR48][R2.64+0x4] ;  /* 0x0000043002097981 */ /* 0x000ea4000c1e1900 */
[----:B--2---:R-:W-:-:S07]  /*d020*/  IMAD.IADD R6, R9, 0x1, -R6 ;  /* 0x0000000109067824 */ /* 0x004fce00078e0a06 */
.L_x_6139:
[----:B------:R-:W-:Y:S01]  /*d030*/  MOV R3, RZ ;  /* 0x000000ff00037202 */ /* 0x000fe20000000f00 */
[----:B------:R-:W-:-:S05]  /*d040*/  ULDC.64 UR4, c[0x0][0xa20] ;  /* 0x0002880000047ab9 */ /* 0x000fca0000000a00 */
[----:B------:R-:W2:Y:S01]  /*d050*/  @P0 LDG.E R3, desc[UR48][R4.64] ;  /* 0x0000003004030981 */ /* 0x000ea2000c1e1900 */
[----:B------:R-:W-:-:S04]  /*d060*/  ISETP.NE.U32.AND P1, PT, RZ, UR4, PT ;  /* 0x00000004ff007c0c */ /* 0x000fc8000bf25070 */
[----:B------:R-:W-:Y:S01]  /*d070*/  ISETP.NE.AND.EX P1, PT, RZ, UR5, PT, P1 ;  /* 0x00000005ff007c0c */ /* 0x000fe2000bf25310 */
[----:B--2--5:R-:W-:-:S05]  /*d080*/  IMAD.IADD R2, R3, 0x1, R0 ;  /* 0x0000000103027824 */ /* 0x024fca00078e0200 */
[----:B------:R1:W-:Y:S07]  /*d090*/  STL [R1+0x8], R2 ;  /* 0x0000080201007387 */ /* 0x0003ee0000100800 */
[----:B------:R-:W-:Y:S05]  /*d0a0*/  @!P1 BRA `(.L_x_6140) ;  /* 0x0000000000109947 */ /* 0x000fea0003800000 */
[----:B-1----:R-:W-:-:S04]  /*d0b0*/  IADD3 R2, P0, R11, UR4, RZ ;  /* 0x000000040b027c10 */ /* 0x002fc8000ff1e0ff */
[----:B------:R-:W-:-:S05]  /*d0c0*/  IADD3.X R3, R10, UR5, RZ, P0, !PT ;  /* 0x000000050a037c10 */ /* 0x000fca00087fe4ff */
[----:B------:R2:W5:Y:S01]  /*d0d0*/  LDG.E R7, desc[UR48][R2.64] ;  /* 0x0000003002077981 */ /* 0x000562000c1e1900 */
[----:B------:R-:W-:Y:S05]  /*d0e0*/  BRA `(.L_x_6141) ;  /* 0x0000000000107947 */ /* 0x000fea0003800000 */
.L_x_6140:
[----:B------:R-:W-:Y:S05]  /*d0f0*/  @!P0 BRA `(.L_x_6141) ;  /* 0x00000000000c8947 */ /* 0x000fea0003800000 */
[----:B-1----:R-:W2:Y:S04]  /*d100*/  LDG.E R2, desc[UR48][R4.64] ;  /* 0x0000003004027981 */ /* 0x002ea8000c1e1900 */
[----:B------:R-:W2:Y:S02]  /*d110*/  LDG.E R7, desc[UR48][R4.64+0x4] ;  /* 0x0000043004077981 */ /* 0x000ea4000c1e1900 */
[----:B--2---:R-:W-:-:S07]  /*d120*/  IMAD.IADD R7, R7, 0x1, -R2 ;  /* 0x0000000107077824 */ /* 0x004fce00078e0a02 */
.L_x_6141:
[----:B-----5:R-:W-:Y:S01]  /*d130*/  IADD3 R7, -R0, R7, RZ ;  /* 0x0000000700077210 */ /* 0x020fe20007ffe1ff */
[----:B------:R-:W-:Y:S01]  /*d140*/  BSSY B6, `(.L_x_6142) ;  /* 0x0000301000067945 */ /* 0x000fe20003800000 */
[----:B------:R-:W-:-:S04]  /*d150*/  LEA R0, R17, 0x7f, 0x6 ;  /* 0x0000007f11007811 */ /* 0x000fc800078e30ff */
[C---:B------:R-:W-:Y:S01]  /*d160*/  IADD3 R6, R7.reuse, R0, -R6 ;  /* 0x0000000007067210 */ /* 0x040fe20007ffe806 */
[----:B------:R-:W-:-:S03]  /*d170*/  VIADD R7, R7, 0x3f ;  /* 0x0000003f07077836 */ /* 0x000fc60000000000 */
[----:B--2---:R-:W-:Y:S02]  /*d180*/  SHF.R.S32.HI R3, RZ, 0x1f, R6 ;  /* 0x0000001fff037819 */ /* 0x004fe40000011406 */
[----:B------:R-:W-:Y:S02]  /*d190*/  SHF.R.S32.HI R0, RZ, 0x1f, R7 ;  /* 0x0000001fff007819 */ /* 0x000fe40000011407 */
[----:B------:R-:W-:Y:S02]  /*d1a0*/  LEA.HI R3, R3, R6, RZ, 0x6 ;  /* 0x0000000603037211 */ /* 0x000fe400078f30ff */
[----:B------:R-:W-:Y:S02]  /*d1b0*/  LEA.HI R0, R0, R7, RZ, 0x6 ;  /* 0x0000000700007211 */ /* 0x000fe400078f30ff */
[----:B------:R-:W-:Y:S02]  /*d1c0*/  SHF.R.S32.HI R3, RZ, 0x6, R3 ;  /* 0x00000006ff037819 */ /* 0x000fe40000011403 */
[----:B------:R-:W-:-:S04]  /*d1d0*/  SHF.R.S32.HI R0, RZ, 0x6, R0 ;  /* 0x00000006ff007819 */ /* 0x000fc80000011400 */
[----:B-1----:R-:W-:-:S04]  /*d1e0*/  VIMNMX R2, R0, R3, PT ;  /* 0x0000000300027248 */ /* 0x002fc80003fe0100 */
        /* <DEDUP_REMOVED lines=20> */
.L_x_6143:
        /* <DEDUP_REMOVED lines=23> */
.L_x_6145:
        /* <DEDUP_REMOVED lines=14> */
[----:B0-----:R-:W-:Y:S01]  /*d580*/  MOV R13, RZ ;  /* 0x000000ff000d7202 */ /* 0x001fe20000000f00 */
[----:B------:R-:W-:-:S02]  /*d590*/  IMAD.U32 R10, RZ, RZ, UR4 ;  /* 0x00000004ff0a7e24 */ /* 0x000fc4000f8e00ff */
[----:B------:R-:W-:Y:S02]  /*d5a0*/  IMAD.MOV.U32 R8, RZ, RZ, 0x70 ;  /* 0x00000070ff087424 */ /* 0x000fe400078e00ff */
[----:B-1----:R-:W-:-:S07]  /*d5b0*/  IMAD.MOV.U32 R12, RZ, RZ, 0x1 ;  /* 0x00000001ff0c7424 */ /* 0x002fce00078e00ff */
[----:B------:R-:W-:-:S07]  /*d5c0*/  LEPC R20, `(.L_x_6147) ;  /* 0x000000001014794e */ /* 0x000fce0000000000 */
[----:B--2---:R-:W-:Y:S05]  /*d5d0*/  CALL.ABS.NOINC R2 ;  /* 0x0000000002007343 */ /* 0x004fea0003c00000 */
.L_x_6147:
        /* <DEDUP_REMOVED lines=15> */
[----:B0-----:R-:W-:Y:S05]  /*d6d0*/  CALL.ABS.NOINC R2 ;  /* 0x0000000002007343 */ /* 0x001fea0003c00000 */
.L_x_6146:
[----:B------:R-:W2:Y:S01]  /*d6e0*/  LDL.LU R2, [R1+0x18] ;  /* 0x0000180001027983 */ /* 0x000ea20000300800 */
[----:B------:R-:W-:Y:S01]  /*d6f0*/  ULDC.64 UR4, c[0x0][0x9f8] ;  /* 0x00027e0000047ab9 */ /* 0x000fe20000000a00 */
[----:B------:R-:W1:Y:S02]  /*d700*/  LDC R4, c[0x0][0x428] ;  /* 0x00010a00ff047b82 */ /* 0x000e640000000800 */
        /* <DEDUP_REMOVED lines=17> */
[----:B-1----:R-:W-:Y:S01]  /*d820*/  ISETP.NE.AND P0, PT, R4, 0x1, PT ;  /* 0x000000010400780c */ /* 0x002fe20003f05270 */
[----:B------:R-:W-:Y:S01]  /*d830*/  IMAD.MOV.U32 R4, RZ, RZ, R18 ;  /* 0x000000ffff047224 */ /* 0x000fe200078e0012 */
[----:B------:R-:W-:Y:S02]  /*d840*/  LEA R17, R17, R7, 0x6 ;  /* 0x0000000711117211 */ /* 0x000fe400078e30ff */
[----:B------:R-:W-:-:S09]  /*d850*/  PLOP3.LUT P1, PT, P6, PT, PT, 0x8, 0x0 ;  /* 0x000000000000781c */ /* 0x000fd2000372e170 */
[----:B------:R-:W1:Y:S08]  /*d860*/  @P0 LDC R5, c[0x0][0x42c] ;  /* 0x00010b00ff050b82 */ /* 0x000e700000000800 */
[----:B------:R-:W2:Y:S01]  /*d870*/  @P0 LDC R6, c[0x0][0x430] ;  /* 0x00010c00ff060b82 */ /* 0x000ea20000000800 */
[----:B-1----:R-:W-:-:S05]  /*d880*/  @P0 IMAD.HI.U32 R5, R18, R5, RZ ;  /* 0x0000000512050227 */ /* 0x002fca00078e00ff */
[----:B--2---:R-:W-:Y:S02]  /*d890*/  @P0 SHF.R.U32.HI R4, RZ, R6, R5 ;  /* 0x00000006ff040219 */ /* 0x004fe40000011605 */
[----:B------:R-:W-:-:S04]  /*d8a0*/  ISETP.NE.U32.AND P0, PT, RZ, UR4, PT ;  /* 0x00000004ff007c0c */ /* 0x000fc8000bf05070 */
[----:B------:R-:W-:-:S04]  /*d8b0*/  ISETP.NE.AND.EX P0, PT, RZ, UR5, PT, P0 ;  /* 0x00000005ff007c0c */ /* 0x000fc8000bf05300 */
[----:B0-----:R-:W-:-:S09]  /*d8c0*/  SEL R6, R8, RZ, !P0 ;  /* 0x000000ff08067207 */ /* 0x001fd20004000000 */
.L_x_6148:
        /* <DEDUP_REMOVED lines=19> */
.L_x_6220:
[----:B------:R-:W-:Y:S01]  /*da00*/  UMOV UR4, 0xffffffff ;  /* 0xffffffff00047882 */ /* 0x000fe20000000000 */
[----:B------:R-:W-:Y:S02]  /*da10*/  SHF.R.S32.HI R5, RZ, 0x1f, R0 ;  /* 0x0000001fff057819 */ /* 0x000fe40000011400 */
[----:B------:R-:W-:Y:S05]  /*da20*/  BRA.DIV UR4, `(.L_x_6150) ;  /* 0x0000003a04c07947 */ /* 0x000fea000b800000 */
[----:B------:R-:W-:-:S13]  /*da30*/  ELECT P6, URZ, PT ;  /* 0x00000000003f782f */ /* 0x000fda00038c0000 */
.L_x_6223:
        /* <DEDUP_REMOVED lines=21> */
.L_x_6152:
        /* <DEDUP_REMOVED lines=9> */
.L_x_6224:
        /* <DEDUP_REMOVED lines=11> */
.L_x_6154:
        /* <DEDUP_REMOVED lines=22> */
.L_x_6151:
        /* <DEDUP_REMOVED lines=28> */
[----:B------:R-:W1:Y:S02]  /*dff0*/  SYNCS.PHASECHK.TRANS64.TRYWAIT P0, [R10+URZ+0x28c20], R6 ;  /* 0x028c20060a0075a7 */ /* 0x000e64000800017f */
[----:B01----:R-:W-:Y:S05]  /*e000*/  @!P0 BRA `(.L_x_6156) ;  /* 0x00000034007c8947 */ /* 0x003fea0003800000 */
.L_x_6225:
[----:B------:R-:W-:Y:S05]  /*e010*/  BSYNC B0 ;  /* 0x0000000000007941 */ /* 0x000fea0003800000 */
.L_x_6155:
        /* <DEDUP_REMOVED lines=11> */
.L_x_6226:
        /* <DEDUP_REMOVED lines=11> */
.L_x_6160:
[----:B0-----:R-:W2:Y:S01]  /*e180*/  LDL R6, [R1] ;  /* 0x0000000001067983 */ /* 0x001ea20000100800 */
        /* <DEDUP_REMOVED lines=56> */
.L_x_6158:
[----:B------:R-:W-:Y:S05]  /*e510*/  BSYNC B0 ;  /* 0x0000000000007941 */ /* 0x000fea0003800000 */
.L_x_6157:
[----:B------:R-:W2:Y:S01]  /*e520*/  LDL R7, [R1+0x14] ;  /* 0x0000140001077983 */ /* 0x000ea20000100800 */
[----:B------:R-:W-:Y:S01]  /*e530*/  BSSY B0, `(.L_x_6161) ;  /* 0x00001a6000007945 */ /* 0x000fe20003800000 */
[----:B--2---:R-:W-:-:S13]  /*e540*/  ISETP.GE.AND P0, PT, R7, 0x2, PT ;  /* 0x000000020700780c */ /* 0x004fda0003f06270 */
[----:B------:R-:W-:Y:S05]  /*e550*/  @!P0 BRA `(.L_x_6162) ;  /* 0x00000018008c8947 */ /* 0x000fea0003800000 */
[C---:B0-----:R-:W-:Y:S01]  /*e560*/  LOP3.LUT R6, R7.reuse, 0x1, RZ, 0xc0, !PT ;  /* 0x0000000107067812 */ /* 0x041fe200078ec0ff */
[----:B------:R-:W-:Y:S01]  /*e570*/  VIADD R10, R7, 0xfffffffe ;  /* 0xfffffffe070a7836 */ /* 0x000fe20000000000 */
[----:B------:R-:W-:Y:S02]  /*e580*/  BSSY B1, `(.L_x_6163) ;  /* 0x000008e000017945 */ /* 0x000fe40003800000 */
[----:B------:R-:W-:Y:S02]  /*e590*/  ISETP.NE.U32.AND P0, PT, R6, 0x1, PT ;  /* 0x000000010600780c */ /* 0x000fe40003f05070 */
[----:B------:R-:W-:-:S11]  /*e5a0*/  MOV R8, R10 ;  /* 0x0000000a00087202 */ /* 0x000fd60000000f00 */
[----:B------:R-:W-:Y:S05]  /*e5b0*/  @!P0 BRA `(.L_x_6164) ;  /* 0x0000000800288947 */ /* 0x000fea0003800000 */
        /* <DEDUP_REMOVED lines=11> */
[----:B------:R-:W-:Y:S01]  /*e670*/  ISETP.NE.U32.AND P0, PT, R2, RZ, PT ;  /* 0x000000ff0200720c */ /* 0x000fe20003f05070 */
[----:B------:R-:W-:-:S03]  /*e680*/  IMAD.MOV.U32 R11, RZ, RZ, R10 ;  /* 0x000000ffff0b7224 */ /* 0x000fc600078e000a */
[----:B------:R-:W-:-:S13]  /*e690*/  ISETP.NE.AND.EX P0, PT, R3, RZ, PT, P0 ;  /* 0x000000ff0300720c */ /* 0x000fda0003f05300 */
        /* <DEDUP_REMOVED lines=19> */
.L_x_6167:
[----:B-1----:R-:W1:Y:S01]  /*e7d0*/  S2R R3, SR_CgaCtaId ;  /* 0x0000000000037919 */ /* 0x002e620000008800 */
[----:B------:R-:W-:-:S04]  /*e7e0*/  MOV R2, 0x400 ;  /* 0x0000040000027802 */ /* 0x000fc80000000f00 */
[----:B-1----:R-:W-:Y:S02]  /*e7f0*/  LEA R2, R3, R2, 0x18 ;  /* 0x0000000203027211 */ /* 0x002fe400078ec0ff */
[----:B------:R-:W-:-:S03]  /*e800*/  SHF.L.U32 R3, R12, 0x1f, RZ ;  /* 0x0000001f0c037819 */ /* 0x000fc600000006ff */
[----:B------:R-:W-:-:S04]  /*e810*/  IMAD R2, R13, 0x8, R2 ;  /* 0x000000080d027824 */ /* 0x000fc800078e0202 */
[----:B------:R-:W1:Y:S02]  /*e820*/  SYNCS.PHASECHK.TRANS64.TRYWAIT P0, [R2+URZ+0x28c40], R3 ;  /* 0x028c4003020075a7 */ /* 0x000e64000800017f */
[----:B-1----:R-:W-:Y:S05]  /*e830*/  @!P0 BRA `(.L_x_6168) ;  /* 0x0000002c00a48947 */ /* 0x002fea0003800000 */
.L_x_6227:
        /* <DEDUP_REMOVED lines=11> */
.L_x_6169:
[----:B------:R-:W2:Y:S01]  /*e8f0*/  LDL R6, [R1] ;  /* 0x0000000001067983 */ /* 0x000ea20000100800 */
[----:B------:R-:W-:-:S03]  /*e900*/  MOV R8, 0x400 ;  /* 0x0000040000087802 */ /* 0x000fc60000000f00 */
[----:B------:R-:W3:Y:S01]  /*e910*/  LDL R7, [R1+0x8] ;  /* 0x0000080001077983 */ /* 0x000ee20000100800 */
        /* <DEDUP_REMOVED lines=17> */
[----:B------:R-:W2:Y:S02]  /*ea30*/  SYNCS.PHASECHK.TRANS64.TRYWAIT P0, [R2+URZ+0x28c60], R3 ;  /* 0x028c6003020075a7 */ /* 0x000ea4000800017f */
[----:B0-2---:R-:W-:Y:S05]  /*ea40*/  @!P0 BRA `(.L_x_6170) ;  /* 0x0000002c00348947 */ /* 0x005fea0003800000 */
.L_x_6228:
        /* <DEDUP_REMOVED lines=8> */
.L_x_6171:
[----:B01----:R-:W2:Y:S01]  /*ead0*/  LDL R3, [R1] ;  /* 0x0000000001037983 */ /* 0x003ea20000100800 */
        /* <DEDUP_REMOVED lines=53> */
.L_x_6166:
[----:B------:R-:W-:Y:S05]  /*ee30*/  BSYNC B2 ;  /* 0x0000000000027941 */ /* 0x000fea0003800000 */
.L_x_6165:
[----:B------:R-:W2:Y:S02]  /*ee40*/  LDL.LU R2, [R1+0x14] ;  /* 0x0000140001027983 */ /* 0x000ea40000300800 */
[----:B--2---:R-:W-:-:S07]  /*ee50*/  VIADD R8, R2, 0xfffffffd ;  /* 0xfffffffd02087836 */ /* 0x004fce0000000000 */
.L_x_6164:
[----:B------:R-:W-:Y:S05]  /*ee60*/  BSYNC B1 ;  /* 0x0000000000017941 */ /* 0x000fea0003800000 */
.L_x_6163:
[----:B------:R-:W-:-:S13]  /*ee70*/  ISETP.NE.AND P0, PT, R10, RZ, PT ;  /* 0x000000ff0a00720c */ /* 0x000fda0003f05270 */
[----:B------:R-:W-:Y:S05]  /*ee80*/  @!P0 BRA `(.L_x_6162) ;  /* 0x0000001000408947 */ /* 0x000fea0003800000 */
.L_x_6186:
[----:B------:R-:W2:Y:S04]  /*ee90*/  LDL.LU R3, [R1] ;  /* 0x0000000001037983 */ /* 0x000ea80000300800 */
[----:B------:R-:W3:Y:S01]  /*eea0*/  LDL.LU R2, [R1+0x4] ;  /* 0x0000040001027983 */ /* 0x000ee20000300800 */
[----:B------:R-:W-:Y:S05]  /*eeb0*/  YIELD ;  /* 0x0000000000007946 */ /* 0x000fea0003800000 */
[----:B------:R-:W-:Y:S01]  /*eec0*/  BSSY B1, `(.L_x_6172) ;  /* 0x0000082000017945 */ /* 0x000fe20003800000 */
[----:B--2---:R-:W-:-:S05]  /*eed0*/  VIADD R10, R3, 0x1 ;  /* 0x00000001030a7836 */ /* 0x004fca0000000000 */
[----:B------:R-:W-:-:S04]  /*eee0*/  ISETP.NE.AND P0, PT, R10, 0x2, PT ;  /* 0x000000020a00780c */ /* 0x000fc80003f05270 */
[----:B0-----:R-:W-:Y:S02]  /*eef0*/  SEL R11, RZ, 0x1, P0 ;  /* 0x00000001ff0b7807 */ /* 0x001fe40000000000 */
[----:B------:R-:W-:Y:S02]  /*ef00*/  SEL R10, R10, RZ, P0 ;  /* 0x000000ff0a0a7207 */ /* 0x000fe40000000000 */
[----:B---3--:R-:W-:Y:S01]  /*ef10*/  LOP3.LUT R11, R2, R11, RZ, 0x3c, !PT ;  /* 0x0000000b020b7212 */ /* 0x008fe200078e3cff */
[----:B------:R-:W-:Y:S06]  /*ef20*/  @!P6 BRA `(.L_x_6173) ;  /* 0x0000000400ece947 */ /* 0x000fec0003800000 */
[----:B------:R-:W-:Y:S01]  /*ef30*/  ULDC.64 UR4, c[0x0][0x3f8] ;  /* 0x0000fe0000047ab9 */ /* 0x000fe20000000a00 */
[----:B------:R-:W-:Y:S02]  /*ef40*/  MOV R3, R8 ;  /* 0x0000000800037202 */ /* 0x000fe40000000f00 */
[----:B------:R-:W-:-:S04]  /*ef50*/  ISETP.NE.U32.AND P0, PT, RZ, UR4, PT ;  /* 0x00000004ff007c0c */ /* 0x000fc8000bf05070 */
[----:B------:R-:W-:-:S13]  /*ef60*/  ISETP.NE.AND.EX P0, PT, RZ, UR5, PT, P0 ;  /* 0x00000005ff007c0c */ /* 0x000fda000bf05300 */
[----:B------:R-:W-:Y:S05]  /*ef70*/  @!P0 BRA `(.L_x_6174) ;  /* 0x0000000000488947 */ /* 0x000fea0003800000 */
[----:B------:R-:W1:Y:S01]  /*ef80*/  LDC R9, c[0x0][0x41c] ;  /* 0x00010700ff097b82 */ /* 0x000e620000000800 */
[----:B0-----:R-:W-:Y:S01]  /*ef90*/  IMAD.MOV.U32 R12, RZ, RZ, R8 ;  /* 0x000000ffff0c7224 */ /* 0x001fe200078e0008 */
[----:B------:R-:W-:Y:S02]  /*efa0*/  ULDC.64 UR6, c[0x0][0x408] ;  /* 0x0001020000067ab9 */ /* 0x000fe40000000a00 */
[----:B------:R-:W-:-:S04]  /*efb0*/  IMAD R7, R5, UR6, RZ ;  /* 0x0000000605077c24 */ /* 0x000fc8000f8e02ff */
[----:B------:R-:W-:Y:S01]  /*efc0*/  IMAD R7, R0, UR7, R7 ;  /* 0x0000000700077c24 */ /* 0x000fe2000f8e0207 */
[----:B-1----:R-:W-:-:S13]  /*efd0*/  ISETP.NE.AND P0, PT, R9, 0x1, PT ;  /* 0x000000010900780c */ /* 0x002fda0003f05270 */
[----:B------:R-:W0:Y:S02]  /*efe0*/  @P0 LDC.64 R2, c[0x0][0x420] ;  /* 0x00010800ff020b82 */ /* 0x000e240000000a00 */
[----:B0-----:R-:W-:-:S05]  /*eff0*/  @P0 IMAD.HI.U32 R2, R8, R2, RZ ;  /* 0x0000000208020227 */ /* 0x001fca00078e00ff */
[----:B------:R-:W-:-:S04]  /*f000*/  @P0 SHF.R.U32.HI R12, RZ, R3, R2 ;  /* 0x00000003ff0c0219 */ /* 0x000fc80000011602 */
[--C-:B------:R-:W-:Y:S01]  /*f010*/  SHF.R.S32.HI R3, RZ, 0x1f, R12.reuse ;  /* 0x0000001fff037819 */ /* 0x100fe2000001140c */
[----:B------:R-:W-:-:S04]  /*f020*/  IMAD.MOV.U32 R2, RZ, RZ, R12 ;  /* 0x000000ffff027224 */ /* 0x000fc800078e000c */
[----:B------:R-:W-:-:S05]  /*f030*/  IMAD.WIDE.U32 R2, R0, UR6, R2 ;  /* 0x0000000600027c25 */ /* 0x000fca000f8e0002 */
[----:B------:R-:W-:Y:S02]  /*f040*/  IADD3 R3, R7, R3, RZ ;  /* 0x0000000307037210 */ /* 0x000fe40007ffe0ff */
[----:B------:R-:W-:-:S04]  /*f050*/  LEA R6, P0, R2, UR4, 0x2 ;  /* 0x0000000402067c11 */ /* 0x000fc8000f8010ff */
[----:B------:R-:W-:Y:S01]  /*f060*/  LEA.HI.X R7, R2, UR5, R3, 0x2, P0 ;  /* 0x0000000502077c11 */ /* 0x000fe200080f1403 */
[----:B------:R-:W-:-:S04]  /*f070*/  IMAD.MOV R3, RZ, RZ, -R12 ;  /* 0x000000ffff037224 */ /* 0x000fc800078e0a0c */
[----:B------:R-:W-:Y:S02]  /*f080*/  IMAD R3, R9, R3, R8 ;  /* 0x0000000309037224 */ /* 0x000fe400078e0208 */
[----:B------:R1:W5:Y:S05]  /*f090*/  LDG.E R9, desc[UR48][R6.64] ;  /* 0x0000003006097981 */ /* 0x00036a000c1e1900 */
.L_x_6174:
[----:B-1----:R-:W1:Y:S01]  /*f0a0*/  S2R R6, SR_CgaCtaId ;  /* 0x0000000000067919 */ /* 0x002e620000008800 */
[----:B------:R-:W-:Y:S02]  /*f0b0*/  MOV R2, 0x400 ;  /* 0x0000040000027802 */ /* 0x000fe40000000f00 */
[----:B------:R-:W-:Y:S02]  /*f0c0*/  SHF.L.U32 R7, R11, 0x1f, RZ ;  /* 0x0000001f0b077819 */ /* 0x000fe400000006ff */
[----:B-1----:R-:W-:-:S05]  /*f0d0*/  LEA R2, R6, R2, 0x18 ;  /* 0x0000000206027211 */ /* 0x002fca00078ec0ff */
[----:B------:R-:W-:-:S04]  /*f0e0*/  IMAD R2, R10, 0x8, R2 ;  /* 0x000000080a027824 */ /* 0x000fc800078e0202 */
[----:B------:R-:W1:Y:S02]  /*f0f0*/  SYNCS.PHASECHK.TRANS64.TRYWAIT P0, [R2+URZ+0x28c40], R7 ;  /* 0x028c4007020075a7 */ /* 0x000e64000800017f */
[----:B-1----:R-:W-:Y:S05]  /*f100*/  @!P0 BRA `(.L_x_6175) ;  /* 0x0000002400988947 */ /* 0x002fea0003800000 */
.L_x_6229:
[----:B------:R-:W2:Y:S02]  /*f110*/  S2R R6, SR_TID.X ;  /* 0x0000000000067919 */ /* 0x000ea40000002100 */
[----:B--2---:R-:W-:-:S04]  /*f120*/  LOP3.LUT R6, R6, 0x7f, RZ, 0xc0, !PT ;  /* 0x0000007f06067812 */ /* 0x004fc800078ec0ff */
[----:B------:R-:W-:-:S13]  /*f130*/  ISETP.NE.AND P0, PT, R6, RZ, PT ;  /* 0x000000ff0600720c */ /* 0x000fda0003f05270 */
[----:B------:R-:W-:Y:S05]  /*f140*/  @P0 BRA `(.L_x_6176) ;  /* 0x00000000001c0947 */ /* 0x000fea0003800000 */
[----:B------:R-:W2:Y:S01]  /*f150*/  S2R R6, SR_TID.X ;  /* 0x0000000000067919 */ /* 0x000ea20000002100 */
[----:B0-----:R-:W-:-:S04]  /*f160*/  MOV R13, 0x2000 ;  /* 0x00002000000d7802 */ /* 0x001fc80000000f00 */
[----:B------:R3:W-:Y:S01]  /*f170*/  SYNCS.ARRIVE.TRANS64 RZ, [R2+URZ+0x28c30], R13 ;  /* 0x028c300d02ff79a7 */ /* 0x0007e2000800003f */
[----:B--2---:R-:W-:-:S04]  /*f180*/  LOP3.LUT R6, R6, 0x1f, RZ, 0xc0, !PT ;  /* 0x0000001f06067812 */ /* 0x004fc800078ec0ff */
[----:B------:R-:W-:-:S13]  /*f190*/  ISETP.NE.AND P1, PT, R6, RZ, PT ;  /* 0x000000ff0600720c */ /* 0x000fda0003f25270 */
[----:B---3--:R-:W-:Y:S05]  /*f1a0*/  @!P1 BRA `(.L_x_6176) ;  /* 0x0000000000049947 */ /* 0x008fea0003800000 */
[----:B------:R-:W-:Y:S01]  /*f1b0*/  BPT.TRAP 0x1 ;  /* 0x000000040000795c */ /* 0x000fe20000300000 */
.L_x_6176:
[----:B0-----:R-:W2:Y:S01]  /*f1c0*/  LDL R12, [R1+0x8] ;  /* 0x00000800010c7983 */ /* 0x001ea20000100800 */
[----:B------:R-:W-:Y:S01]  /*f1d0*/  MOV R6, 0x400 ;  /* 0x0000040000067802 */ /* 0x000fe20000000f00 */
        /* <DEDUP_REMOVED lines=14> */
[----:B--2---:R-:W-:-:S05]  /*f2c0*/  IMAD R6, R3, 0x40, R12 ;  /* 0x0000004003067824 */ /* 0x004fca00078e020c */
[----:B------:R-:W-:-:S13]  /*f2d0*/  R2UR UR11, R6 ;  /* 0x00000000060b72ca */ /* 0x000fda00000e0000 */
[----:B------:R0:W-:Y:S01]  /*f2e0*/  UTMALDG.4D [UR8], [UR4], desc[UR6] ;  /* 0x00000608040075b4 */ /* 0x0001e20008019000 */
[----:B------:R-:W2:Y:S02]  /*f2f0*/  SYNCS.PHASECHK.TRANS64.TRYWAIT P1, [R2+URZ+0x28c60], R7 ;  /* 0x028c6007020075a7 */ /* 0x000ea4000802017f */
[----:B0-2---:R-:W-:Y:S05]  /*f300*/  @!P1 BRA `(.L_x_6177) ;  /* 0x00000024002c9947 */ /* 0x005fea0003800000 */
.L_x_6230:
[----:B------:R-:W-:Y:S05]  /*f310*/  @P0 BRA `(.L_x_6178) ;  /* 0x00000000001c0947 */ /* 0x000fea0003800000 */
[----:B------:R-:W2:Y:S02]  /*f320*/  S2R R3, SR_TID.X ;  /* 0x0000000000037919 */ /* 0x000ea40000002100 */
[----:B--2---:R-:W-:-:S04]  /*f330*/  LOP3.LUT R3, R3, 0x1f, RZ, 0xc0, !PT ;  /* 0x0000001f03037812 */ /* 0x004fc800078ec0ff */
[----:B------:R-:W-:Y:S02]  /*f340*/  ISETP.NE.AND P1, PT, R3, RZ, PT ;  /* 0x000000ff0300720c */ /* 0x000fe40003f25270 */
[----:B------:R-:W-:-:S04]  /*f350*/  MOV R3, 0x10000 ;  /* 0x0001000000037802 */ /* 0x000fc80000000f00 */
[----:B------:R2:W-:Y:S07]  /*f360*/  SYNCS.ARRIVE.TRANS64 RZ, [R2+URZ+0x28c50], R3 ;  /* 0x028c500302ff79a7 */ /* 0x0005ee000800003f */
[----:B------:R-:W-:Y:S05]  /*f370*/  @!P1 BRA `(.L_x_6178) ;  /* 0x0000000000049947 */ /* 0x000fea0003800000 */
[----:B------:R-:W-:Y:S01]  /*f380*/  BPT.TRAP 0x1 ;  /* 0x000000040000795c */ /* 0x000fe20000300000 */
.L_x_6178:
[----:B01----:R-:W0:Y:S01]  /*f390*/  S2R R7, SR_CgaCtaId ;  /* 0x0000000000077919 */ /* 0x003e220000008800 */
        /* <DEDUP_REMOVED lines=16> */
[----:B0-----:R-:W-:-:S05]  /*f4a0*/  LEA R3, R7, R3, 0x18 ;  /* 0x0000000307037211 */ /* 0x001fca00078ec0ff */
        /* <DEDUP_REMOVED lines=35> */
.L_x_6173:
[----:B------:R-:W-:Y:S05]  /*f6e0*/  BSYNC B1 ;  /* 0x0000000000017941 */ /* 0x000fea0003800000 */
.L_x_6172:
[----:B------:R-:W-:Y:S01]  /*f6f0*/  VIADD R10, R10, 0x1 ;  /* 0x000000010a0a7836 */ /* 0x000fe20000000000 */
[----:B------:R-:W-:Y:S04]  /*f700*/  BSSY B1, `(.L_x_6179) ;  /* 0x0000084000017945 */ /* 0x000fe80003800000 */
[----:B------:R-:W-:-:S04]  /*f710*/  ISETP.NE.AND P0, PT, R10, 0x2, PT ;  /* 0x000000020a00780c */ /* 0x000fc80003f05270 */
[----:B------:R-:W-:Y:S02]  /*f720*/  SEL R2, RZ, 0x1, P0 ;  /* 0x00000001ff027807 */ /* 0x000fe40000000000 */
[----:B0-----:R-:W-:Y:S02]  /*f730*/  SEL R12, R10, RZ, P0 ;  /* 0x000000ff0a0c7207 */ /* 0x001fe40000000000 */
[----:B------:R-:W-:-:S05]  /*f740*/  LOP3.LUT R11, R11, R2, RZ, 0x3c, !PT ;  /* 0x000000020b0b7212 */ /* 0x000fca00078e3cff */
[----:B------:R0:W-:Y:S04]  /*f750*/  STL [R1+0x4], R11 ;  /* 0x0000040b01007387 */ /* 0x0001e80000100800 */
[----:B------:R0:W-:Y:S01]  /*f760*/  STL [R1], R12 ;  /* 0x0000000c01007387 */ /* 0x0001e20000100800 */
[----:B------:R-:W-:Y:S05]  /*f770*/  @!P6 BRA `(.L_x_6180) ;  /* 0x0000000400f0e947 */ /* 0x000fea0003800000 */
[----:B------:R-:W-:Y:S01]  /*f780*/  ULDC.64 UR4, c[0x0][0x3f8] ;  /* 0x0000fe0000047ab9 */ /* 0x000fe20000000a00 */
[----:B------:R-:W-:Y:S02]  /*f790*/  IADD3 R10, R8, -0x1, RZ ;  /* 0xffffffff080a7810 */ /* 0x000fe40007ffe0ff */
        /* <DEDUP_REMOVED lines=18> */
[----:B------:R-:W-:-:S05]  /*f8c0*/  LEA.HI.X R7, R2, UR5, R3, 0x2, P0 ;  /* 0x0000000502077c11 */ /* 0x000fca00080f1403 */
[----:B------:R1:W5:Y:S04]  /*f8d0*/  LDG.E R9, desc[UR48][R6.64] ;  /* 0x0000003006097981 */ /* 0x000368000c1e1900 */
.L_x_6181:
[----:B------:R-:W2:Y:S01]  /*f8e0*/  S2R R3, SR_CgaCtaId ;  /* 0x0000000000037919 */ /* 0x000ea20000008800 */
[----:B------:R-:W-:-:S04]  /*f8f0*/  MOV R2, 0x400 ;  /* 0x0000040000027802 */ /* 0x000fc80000000f00 */
[----:B--2---:R-:W-:Y:S02]  /*f900*/  LEA R2, R3, R2, 0x18 ;  /* 0x0000000203027211 */ /* 0x004fe400078ec0ff */
[----:B------:R-:W-:-:S03]  /*f910*/  SHF.L.U32 R3, R11, 0x1f, RZ ;  /* 0x0000001f0b037819 */ /* 0x000fc600000006ff */
[----:B------:R-:W-:-:S04]  /*f920*/  IMAD R2, R12, 0x8, R2 ;  /* 0x000000080c027824 */ /* 0x000fc800078e0202 */
[----:B------:R-:W2:Y:S02]  /*f930*/  SYNCS.PHASECHK.TRANS64.TRYWAIT P0, [R2+URZ+0x28c40], R3 ;  /* 0x028c4003020075a7 */ /* 0x000ea4000800017f */
[----:B--2---:R-:W-:Y:S05]  /*f940*/  @!P0 BRA `(.L_x_6182) ;  /* 0x0000001c00b08947 */ /* 0x004fea0003800000 */
.L_x_6231:
        /* <DEDUP_REMOVED lines=11> */
.L_x_6183:
[----:B------:R-:W3:Y:S01]  /*fa00*/  LDL R6, [R1] ;  /* 0x0000000001067983 */ /* 0x000ee20000100800 */
        /* <DEDUP_REMOVED lines=13> */
[----:B---3--:R-:W-:-:S04]  /*fae0*/  LEA R6, R6, R11, 0xd ;  /* 0x0000000b06067211 */ /* 0x008fc800078e68ff */
[----:B------:R-:W-:Y:S01]  /*faf0*/  R2UR UR8, R6 ;  /* 0x00000000060872ca */ /* 0x000fe200000e0000 */
[----:B----4-:R-:W-:-:S05]  /*fb00*/  IMAD R10, R10, 0x40, R7 ;  /* 0x000000400a0a7824 */ /* 0x010fca00078e0207 */
[----:B------:R-:W-:-:S07]  /*fb10*/  R2UR UR11, R10 ;  /* 0x000000000a0b72ca */ /* 0x000fce00000e0000 */
[----:B------:R-:W-:-:S09]  /*fb20*/  UIADD3 UR8, UR8, 0x22400, URZ ;  /* 0x0002240008087890 */ /* 0x000fd2000fffe03f */
[----:B------:R0:W-:Y:S01]  /*fb30*/  UTMALDG.4D [UR8], [UR4], desc[UR6] ;  /* 0x00000608040075b4 */ /* 0x0001e20008019000 */
[----:B------:R-:W1:Y:S02]  /*fb40*/  SYNCS.PHASECHK.TRANS64.TRYWAIT P1, [R2+URZ+0x28c60], R3 ;  /* 0x028c6003020075a7 */ /* 0x000e64000802017f */
[----:B01----:R-:W-:Y:S05]  /*fb50*/  @!P1 BRA `(.L_x_6184) ;  /* 0x0000001c00409947 */ /* 0x003fea0003800000 */
.L_x_6232:
        /* <DEDUP_REMOVED lines=8> */
.L_x_6185:
        /* <DEDUP_REMOVED lines=54> */
.L_x_6180:
[----:B------:R-:W-:Y:S05]  /*ff40*/  BSYNC B1 ;  /* 0x0000000000017941 */ /* 0x000fea0003800000 */
.L_x_6179:
[C---:B------:R-:W-:Y:S01]  /*ff50*/  ISETP.GT.AND P0, PT, R8.reuse, 0x1, PT ;  /* 0x000000010800780c */ /* 0x040fe20003f04270 */
[----:B------:R-:W-:-:S04]  /*ff60*/  VIADD R2, R8, 0xfffffffe ;  /* 0xfffffffe08027836 */ /* 0x000fc80000000000 */
[----:B------:R-:W-:-:S08]  /*ff70*/  IMAD.MOV.U32 R8, RZ, RZ, R2 ;  /* 0x000000ffff087224 */ /* 0x000fd000078e0002 */
[----:B------:R-:W-:Y:S05]  /*ff80*/  @P0 BRA `(.L_x_6186) ;  /* 0xffffffec00c00947 */ /* 0x000fea000383ffff */
.L_x_6162:
[----:B------:R-:W-:Y:S05]  /*ff90*/  BSYNC B0 ;  /* 0x0000000000007941 */ /* 0x000fea0003800000 */
.L_x_6161:
[----:B------:R-:W2:Y:S01]  /*ffa0*/  LDL.LU R3, [R1] ;  /* 0x0000000001037983 */ /* 0x000ea20000300800 */
[----:B------:R-:W-:Y:S01]  /*ffb0*/  BSSY B0, `(.L_x_6187) ;  /* 0x0000016000007945 */ /* 0x000fe20003800000 */
[----:B------:R-:W1:Y:S02]  /*ffc0*/  S2R R2, SR_TID.X ;  /* 0x0000000000027919 */ /* 0x000e640000002100 */
[----:B-1----:R-:W-:-:S04]  /*ffd0*/  LOP3.LUT R2, R2, 0x1f, RZ, 0xc0, !PT ;  /* 0x0000001f02027812 */ /* 0x002fc800078ec0ff */
[----:B------:R-:W-:Y:S02]  /*ffe0*/  ISETP.NE.AND P1, PT, R2, RZ, PT ;  /* 0x000000ff0200720c */ /* 0x000fe40003f25270 */
[----:B--2---:R-:W-:-:S04]  /*fff0*/  IADD3 R0, R3, 0x1, RZ ;  /* 0x0000000103007810 */ /* 0x004fc80007ffe0ff */
[----:B------:R-:W-:-:S04]  /*10000*/  ISETP.NE.AND P0, PT, R0, 0x2, PT ;  /* 0x000000020000780c */ /* 0x000fc80003f05270 */
[----:B------:R-:W-:Y:S02]  /*10010*/  SEL R2, R0, RZ, P0 ;  /* 0x000000ff00027207 */ /* 0x000fe40000000000 */
[----:B------:R-:W-:-:S03]  /*10020*/  SEL R0, RZ, 0x1, P0 ;  /* 0x00000001ff007807 */ /* 0x000fc60000000000 */
[----:B------:R1:W-:Y:S01]  /*10030*/  STL [R1], R2 ;  /* 0x0000000201007387 */ /* 0x0003e20000100800 */
[----:B------:R-:W-:Y:S05]  /*10040*/  @P1 BRA `(.L_x_6188) ;  /* 0x0000000000301947 */ /* 0x000fea0003800000 */
[----:B------:R-:W2:Y:S01]  /*10050*/  S2R R7, SR_LANEID ;  /* 0x0000000000077919 */ /* 0x000ea20000000000 */
[----:B------:R-:W-:Y:S01]  /*10060*/  VOTEU.ANY UR4, UPT, PT ;  /* 0x0000000000047886 */ /* 0x000fe200038e0100 */
[----:B-1----:R-:W1:Y:S01]  /*10070*/  LDC.64 R2, c[0x0][0xc38] ;  /* 0x00030e00ff027b82 */ /* 0x002e620000000a00 */
[----:B------:R-:W2:Y:S08]  /*10080*/  FLO.U32 R4, UR4 ;  /* 0x0000000400047d00 */ /* 0x000eb000080e0000 */
[----:B------:R-:W1:Y:S01]  /*10090*/  POPC R5, UR4 ;  /* 0x0000000400057d09 */ /* 0x000e620008000000 */
[----:B--2---:R-:W-:-:S13]  /*100a0*/  ISETP.EQ.U32.AND P0, PT, R4, R7, PT ;  /* 0x000000070400720c */ /* 0x004fda0003f02070 */
[----:B-1----:R-:W2:Y:S01]  /*100b0*/  @P0 ATOMG.E.ADD.STRONG.GPU PT, R3, desc[UR48][R2.64], R5 ;  /* 0x00000005020309a8 */ /* 0x002ea200081ee1f0 */
[----:B0-----:R-:W0:Y:S02]  /*100c0*/  S2R R6, SR_LTMASK ;  /* 0x0000000000067919 */ /* 0x001e240000003900 */
[----:B0-----:R-:W-:-:S04]  /*100d0*/  LOP3.LUT R6, R6, UR4, RZ, 0xc0, !PT ;  /* 0x0000000406067c12 */ /* 0x001fc8000f8ec0ff */
[----:B------:R-:W0:Y:S01]  /*100e0*/  POPC R7, R6 ;  /* 0x0000000600077309 */ /* 0x000e220000000000 */
[----:B--2---:R-:W0:Y:S02]  /*100f0*/  SHFL.IDX PT, R4, R3, R4, 0x1f ;  /* 0x00001f0403047589 */ /* 0x004e2400000e0000 */
[----:B0-----:R-:W-:-:S07]  /*10100*/  IADD3 R16, R4, UR37, R7 ;  /* 0x0000002504107c10 */ /* 0x001fce000fffe007 */
.L_x_6188:
[----:B------:R-:W-:Y:S05]  /*10110*/  BSYNC B0 ;  /* 0x0000000000007941 */ /* 0x000fea0003800000 */
.L_x_6187:
[----:B-1----:R-:W2:Y:S02]  /*10120*/  LDL.LU R2, [R1+0x4] ;  /* 0x0000040001027983 */ /* 0x002ea40000300800 */
[----:B--2---:R-:W-:-:S05]  /*10130*/  LOP3.LUT R2, R2, R0, RZ, 0x3c, !PT ;  /* 0x0000000002027212 */ /* 0x004fca00078e3cff */
[----:B------:R1:W-:Y:S02]  /*10140*/  STL [R1+0x4], R2 ;  /* 0x0000040201007387 */ /* 0x0003e40000100800 */
.L_x_6144:
[----:B------:R-:W-:Y:S05]  /*10150*/  BSYNC B6 ;  /* 0x0000000000067941 */ /* 0x000fea0003800000 */
.L_x_6142:
[----:B------:R-:W-:-:S03]  /*10160*/  UMOV UR4, 0xffffffff ;  /* 0xffffffff00047882 */ /* 0x000fc60000000000 */
[----:B------:R-:W-:Y:S05]  /*10170*/  BRA.DIV UR4, `(.L_x_6189) ;  /* 0x0000001604cc7947 */ /* 0x000fea000b800000 */
[----:B------:R2:W3:Y:S04]  /*10180*/  SHFL.IDX PT, R4, R16, RZ, 0x1f ;  /* 0x00001fff10047589 */ /* 0x0004e800000e0000 */
[----:B------:R2:W4:Y:S02]  /*10190*/  SHFL.IDX PT, R7, R16, 0x1, 0x1f ;  /* 0x00201f0010077f89 */ /* 0x00052400000e0000 */
.L_x_6236:
[----:B------:R-:W0:Y:S01]  /*101a0*/  S2R R0, SR_TID.X ;  /* 0x0000000000007919 */ /* 0x000e220000002100 */
        /* <DEDUP_REMOVED lines=9> */
[----:B-1----:R-:W0:Y:S02]  /*10240*/  LDC.64 R2, c[0x0][0xc58] ;  /* 0x00031600ff027b82 */ /* 0x002e240000000a00 */
[----:B0-----:R-:W-:-:S05]  /*10250*/  IMAD.WIDE R2, R5, 0x4, R2 ;  /* 0x0000000405027825 */ /* 0x001fca00078e0202 */
[----:B------:R0:W5:Y:S02]  /*10260*/  LDG.E R17, desc[UR48][R2.64] ;  /* 0x0000003002117981 */ /* 0x000164000c1e1900 */
.L_x_6191:
[----:B------:R-:W-:Y:S05]  /*10270*/  BSYNC B0 ;  /* 0x0000000000007941 */ /* 0x000fea0003800000 */
.L_x_6190:
        /* <DEDUP_REMOVED lines=23> */
.L_x_6244:
[----:B------:R-:W-:Y:S02]  /*103f0*/  ULDC UR4, c[0x0][0xc10] ;  /* 0x0003040000047ab9 */ /* 0x000fe40000000800 */
[----:B------:R-:W-:-:S05]  /*10400*/  MOV R5, UR4 ;  /* 0x0000000400057c02 */ /* 0x000fca0008000f00 */
[----:B-1----:R-:W-:-:S04]  /*10410*/  IMAD R14, R14, R5, RZ ;  /* 0x000000050e0e7224 */ /* 0x002fc800078e02ff */
[----:B----4-:R-:W-:-:S05]  /*10420*/  IMAD.IADD R7, R7, 0x1, R14 ;  /* 0x0000000107077824 */ /* 0x010fca00078e020e */
[----:B---3--:R-:W-:-:S13]  /*10430*/  ISETP.GT.AND P0, PT, R7, R4, PT ;  /* 0x000000040700720c */ /* 0x008fda0003f04270 */
[----:B------:R-:W-:Y:S05]  /*10440*/  @P0 BRA `(.L_x_6193) ;  /* 0x0000000000b40947 */ /* 0x000fea0003800000 */
[----:B------:R-:W1:Y:S02]  /*10450*/  LDC R0, c[0x0][0xc14] ;  /* 0x00030500ff007b82 */ /* 0x000e640000000800 */
.L_x_6198:
        /* <DEDUP_REMOVED lines=14> */
.L_x_6196:
[----:B------:R-:W-:Y:S05]  /*10540*/  BSYNC B0 ;  /* 0x0000000000007941 */ /* 0x000fea0003800000 */
.L_x_6195:
        /* <DEDUP_REMOVED lines=22> */
[----:B------:R0:W1:Y:S02]  /*106b0*/  SHFL.IDX PT, R14, R2, 0x1f, 0x1f ;  /* 0x03e01f00020e7f89 */ /* 0x00006400000e0000 */
.L_x_6252:
[----:B------:R-:W-:Y:S02]  /*106c0*/  ULDC UR4, c[0x0][0xc10] ;  /* 0x0003040000047ab9 */ /* 0x000fe40000000800 */
[----:B------:R-:W-:-:S04]  /*106d0*/  IMAD.U32 R5, RZ, RZ, UR4 ;  /* 0x00000004ff057e24 */ /* 0x000fc8000f8e00ff */
[----:B-1----:R-:W-:-:S04]  /*106e0*/  IMAD R14, R14, R5, RZ ;  /* 0x000000050e0e7224 */ /* 0x002fc800078e02ff */
[----:B------:R-:W-:-:S05]  /*106f0*/  IMAD.IADD R7, R14, 0x1, R7 ;  /* 0x000000010e077824 */ /* 0x000fca00078e0207 */
[----:B------:R-:W-:-:S13]  /*10700*/  ISETP.GT.AND P0, PT, R7, R4, PT ;  /* 0x000000040700720c */ /* 0x000fda0003f04270 */
[----:B------:R-:W-:Y:S05]  /*10710*/  @!P0 BRA `(.L_x_6198) ;  /* 0xfffffffc00508947 */ /* 0x000fea000383ffff */
.L_x_6193:
[----:B--2---:R-:W-:Y:S01]  /*10720*/  IADD3 R16, -R14, R7, RZ ;  /* 0x000000070e107210 */ /* 0x004fe20007ffe1ff */
[----:B------:R-:W-:-:S04]  /*10730*/  UMOV UR4, 0xffffffff ;  /* 0xffffffff00047882 */ /* 0x000fc80000000000 */
[----:B------:R-:W-:-:S05]  /*10740*/  IMAD R3, R2, R5, R16 ;  /* 0x0000000502037224 */ /* 0x000fca00078e0210 */
[----:B------:R-:W-:Y:S01]  /*10750*/  ISETP.GT.AND P6, PT, R3, R4, PT ;  /* 0x000000040300720c */ /* 0x000fe20003fc4270 */
[----:B------:R-:W-:-:S12]  /*10760*/  BRA.DIV UR4, `(.L_x_6199) ;  /* 0x0000001a043c7947 */ /* 0x000fd8000b800000 */
[----:B------:R-:W-:-:S04]  /*10770*/  VOTE.ANY R3, PT, !P6 ;  /* 0x0000000000037806 */ /* 0x000fc800070e0100 */
[----:B------:R-:W1:Y:S02]  /*10780*/  POPC R6, R3 ;  /* 0x0000000300067309 */ /* 0x000e640000000000 */
[----:B-1----:R1:W2:Y:S02]  /*10790*/  SHFL.IDX PT, R17, R17, R6, 0x1f ;  /* 0x00001f0611117589 */ /* 0x0022a400000e0000 */
.L_x_6256:
[----:B------:R-:W-:Y:S01]  /*107a0*/  ISETP.NE.AND P0, PT, R3, RZ, PT ;  /* 0x000000ff0300720c */ /* 0x000fe20003f05270 */
[----:B------:R-:W-:-:S12]  /*107b0*/  IMAD.MOV.U32 R7, RZ, RZ, RZ ;  /* 0x000000ffff077224 */ /* 0x000fd800078e00ff */
[----:B------:R-:W-:Y:S05]  /*107c0*/  @!P0 BRA `(.L_x_6200) ;  /* 0x0000000000108947 */ /* 0x000fea0003800000 */
[----:B------:R-:W-:Y:S01]  /*107d0*/  UMOV UR4, 0xffffffff ;  /* 0xffffffff00047882 */ /* 0x000fe20000000000 */
[----:B------:R-:W-:Y:S02]  /*107e0*/  VIADD R12, R6, 0xffffffff ;  /* 0xffffffff060c7836 */ /* 0x000fe40000000000 */
[----:B------:R-:W-:Y:S05]  /*107f0*/  BRA.DIV UR4, `(.L_x_6201) ;  /* 0x0000001a04607947 */ /* 0x000fea000b800000 */
[----:B------:R3:W4:Y:S02]  /*10800*/  SHFL.IDX PT, R7, R2, R12, 0x1f ;  /* 0x00001f0c02077589 */ /* 0x00072400000e0000 */
.L_x_6200:
[----:B0--3--:R-:W0:Y:S01]  /*10810*/  LDC.64 R2, c[0x0][0xc68] ;  /* 0x00031a00ff027b82 */ /* 0x009e220000000a00 */
[----:B------:R-:W-:-:S05]  /*10820*/  IADD3 R19, R6, R19, RZ ;  /* 0x0000001306137210 */ /* 0x000fca0007ffe0ff */
        /* <DEDUP_REMOVED lines=25> */
[----:B------:R-:W-:-:S04]  /*109c0*/  ISETP.GE.AND P0, PT, R3, RZ, PT ;  /* 0x000000ff0300720c */ /* 0x000fc80003f06270 */
[----:B------:R-:W-:-:S09]  /*109d0*/  MOV R9, R2 ;  /* 0x0000000200097202 */ /* 0x000fd20000000f00 */
[----:B------:R-:W-:Y:S01]  /*109e0*/  @!P0 IMAD.MOV R9, RZ, RZ, -R9 ;  /* 0x000000ffff098224 */ /* 0x000fe200078e0a09 */
[----:B------:R-:W-:-:S13]  /*109f0*/  ISETP.NE.AND P0, PT, R6, RZ, PT ;  /* 0x000000ff0600720c */ /* 0x000fda0003f05270 */
[----:B------:R-:W-:-:S05]  /*10a00*/  @!P0 LOP3.LUT R9, RZ, R6, RZ, 0x33, !PT ;  /* 0x00000006ff098212 */ /* 0x000fca00078e33ff */
[----:B------:R-:W-:Y:S02]  /*10a10*/  IMAD R4, R8, R9, RZ ;  /* 0x0000000908047224 */ /* 0x000fe400078e02ff */
[----:B------:R-:W-:Y:S02]  /*10a20*/  IMAD.MOV R9, RZ, RZ, -R9 ;  /* 0x000000ffff097224 */ /* 0x000fe400078e0a09 */
[----:B------:R-:W-:Y:S02]  /*10a30*/  IMAD.MOV R2, RZ, RZ, -R4 ;  /* 0x000000ffff027224 */ /* 0x000fe400078e0a04 */
[----:B------:R-:W-:-:S03]  /*10a40*/  IMAD R7, R6, R9, R7 ;  /* 0x0000000906077224 */ /* 0x000fc600078e0207 */
[----:B------:R-:W-:Y:S02]  /*10a50*/  VIADDMNMX R8, R2, R5, R8, PT ;  /* 0x0000000502087246 */ /* 0x000fe40003800108 */
[----:B------:R-:W-:Y:S02]  /*10a60*/  IADD3 R4, R7, R4, RZ ;  /* 0x0000000407047210 */ /* 0x000fe40007ffe0ff */
[----:B------:R-:W-:-:S04]  /*10a70*/  IABS R5, R8 ;  /* 0x0000000800057213 */ /* 0x000fc80000000000 */
[----:B------:R-:W0:Y:S08]  /*10a80*/  I2F.RP R10, R5 ;  /* 0x00000005000a7306 */ /* 0x000e300000209400 */
[----:B0-----:R-:W0:Y:S02]  /*10a90*/  MUFU.RCP R10, R10 ;  /* 0x0000000a000a7308 */ /* 0x001e240000001000 */
[----:B0-----:R-:W-:-:S06]  /*10aa0*/  IADD3 R2, R10, 0xffffffe, RZ ;  /* 0x0ffffffe0a027810 */ /* 0x001fcc0007ffe0ff */
[----:B------:R0:W1:Y:S02]  /*10ab0*/  F2I.FTZ.U32.TRUNC.NTZ R3, R2 ;  /* 0x0000000200037305 */ /* 0x000064000021f000 */
[----:B0-----:R-:W-:Y:S01]  /*10ac0*/  MOV R2, RZ ;  /* 0x000000ff00027202 */ /* 0x001fe20000000f00 */
        /* <DEDUP_REMOVED lines=23> */
.L_x_6194:
[----:B------:R-:W-:Y:S01]  /*10c40*/  UMOV UR4, URZ ;  /* 0x0000003f00047c82 */ /* 0x000fe20008000000 */
[----:B------:R-:W-:Y:S01]  /*10c50*/  UMOV UR5, URZ ;  /* 0x0000003f00057c82 */ /* 0x000fe20008000000 */
[----:B------:R-:W-:Y:S01]  /*10c60*/  ULDC UR6, c[0x0][0xc14] ;  /* 0x0003050000067ab9 */ /* 0x000fe20000000800 */
[----:B--2---:R-:W-:Y:S01]  /*10c70*/  MOV R16, R4 ;  /* 0x0000000400107202 */ /* 0x004fe20000000f00 */
[----:B------:R-:W-:Y:S01]  /*10c80*/  IMAD.U32 R17, RZ, RZ, UR4 ;  /* 0x00000004ff117e24 */ /* 0x000fe2000f8e00ff */
[----:B------:R-:W-:Y:S01]  /*10c90*/  MOV R19, UR6 ;  /* 0x0000000600137c02 */ /* 0x000fe20008000f00 */
[----:B------:R-:W-:-:S07]  /*10ca0*/  IMAD.U32 R18, RZ, RZ, UR5 ;  /* 0x00000005ff127e24 */ /* 0x000fce000f8e00ff */
.L_x_6202:
        /* <DEDUP_REMOVED lines=12> */
.L_x_6138:
        /* <DEDUP_REMOVED lines=12> */
.L_x_6259:
[----:B------:R-:W-:Y:S05]  /*10e30*/  BSYNC B0 ;  /* 0x0000000000007941 */ /* 0x000fea0003800000 */
.L_x_6204:
[----:B------:R-:W-:-:S03]  /*10e40*/  UMOV UR4, 0xffffffff ;  /* 0xffffffff00047882 */ /* 0x000fc60000000000 */
[----:B------:R-:W-:Y:S05]  /*10e50*/  BRA.DIV UR4, `(.L_x_6206) ;  /* 0x0000001604047947 */ /* 0x000fea000b800000 */
[----:B------:R-:W2:Y:S02]  /*10e60*/  S2R R2, SR_TID.X ;  /* 0x0000000000027919 */ /* 0x000ea40000002100 */
[----:B--2---:R-:W-:-:S04]  /*10e70*/  SHF.R.U32.HI R2, RZ, 0x5, R2 ;  /* 0x00000005ff027819 */ /* 0x004fc80000011602 */
[----:B------:R-:W-:-:S05]  /*10e80*/  LOP3.LUT R2, R2, 0x3, RZ, 0xc0, !PT ;  /* 0x0000000302027812 */ /* 0x000fca00078ec0ff */
[----:B------:R2:W3:Y:S02]  /*10e90*/  SHFL.IDX PT, R14, R2, RZ, 0x1f ;  /* 0x00001fff020e7589 */ /* 0x0004e400000e0000 */
.L_x_6262:
[----:B---3--:R-:W-:Y:S01]  /*10ea0*/  ISETP.NE.AND P0, PT, R14, RZ, PT ;  /* 0x000000ff0e00720c */ /* 0x008fe20003f05270 */
[----:B------:R-:W-:-:S12]  /*10eb0*/  BSSY B0, `(.L_x_6207) ;  /* 0x0000027000007945 */ /* 0x000fd80003800000 */
[----:B------:R-:W-:Y:S05]  /*10ec0*/  @P0 BRA `(.L_x_6208) ;  /* 0x0000000000940947 */ /* 0x000fea0003800000 */
[----:B------:R-:W-:-:S03]  /*10ed0*/  UMOV UR4, 0xffffffff ;  /* 0xffffffff00047882 */ /* 0x000fc60000000000 */
[----:B------:R-:W-:Y:S05]  /*10ee0*/  BRA.DIV UR4, `(.L_x_6209) ;  /* 0x0000001604147947 */ /* 0x000fea000b800000 */
[----:B------:R-:W-:-:S13]  /*10ef0*/  ELECT P6, URZ, PT ;  /* 0x00000000003f782f */ /* 0x000fda00038c0000 */
.L_x_6265:
[----:B------:R-:W-:Y:S05]  /*10f00*/  @!P6 BRA `(.L_x_6208) ;  /* 0x000000000084e947 */ /* 0x000fea0003800000 */
[----:B------:R-:W-:-:S06]  /*10f10*/  ULOP3.LUT UR4, UR36, 0x2, URZ, 0xfc, !UPT ;  /* 0x0000000224047892 */ /* 0x000fcc000f8efc3f */
[----:B--2---:R-:W-:-:S04]  /*10f20*/  MOV R2, UR4 ;  /* 0x0000000400027c02 */ /* 0x004fc80008000f00 */
[----:B------:R-:W-:-:S13]  /*10f30*/  ISETP.NE.AND P2, PT, R2, 0x3, PT ;  /* 0x000000030200780c */ /* 0x000fda0003f45270 */
[----:B------:R-:W-:Y:S05]  /*10f40*/  @!P2 BRA `(.L_x_6210) ;  /* 0x000000000004a947 */ /* 0x000fea0003800000 */
[----:B------:R-:W-:Y:S01]  /*10f50*/  BPT.TRAP 0x1 ;  /* 0x000000040000795c */ /* 0x000fe20000300000 */
.L_x_6210:
        /* <DEDUP_REMOVED lines=14> */
.L_x_6266:
[----:B------:R-:W2:Y:S02]  /*11040*/  SYNCS.PHASECHK.TRANS64.TRYWAIT P0, [R7+URZ], R2 ;  /* 0x00000002070075a7 */ /* 0x000ea4000800017f */
[----:B--2---:R-:W-:Y:S05]  /*11050*/  @!P0 BRA `(.L_x_6212) ;  /* 0x0000001000ec8947 */ /* 0x004fea0003800000 */
.L_x_6267:
[----:B------:R-:W-:Y:S05]  /*11060*/  @!P2 BRA `(.L_x_6213) ;  /* 0x000000000004a947 */ /* 0x000fea0003800000 */
[----:B------:R-:W-:Y:S01]  /*11070*/  BPT.TRAP 0x1 ;  /* 0x000000040000795c */ /* 0x000fe20000300000 */
.L_x_6213:
[----:B------:R-:W3:Y:S01]  /*11080*/  LDL.LU R4, [R1] ;  /* 0x0000000001047983 */ /* 0x000ee20000300800 */
[----:B------:R-:W-:-:S05]  /*11090*/  VIADD R0, R0, 0x28c60 ;  /* 0x00028c6000007836 */ /* 0x000fca0000000000 */
[----:B---3--:R-:W-:-:S04]  /*110a0*/  LEA R4, R4, R0, 0x3 ;  /* 0x0000000004047211 */ /* 0x008fc800078e18ff */
[----:B------:R-:W3:Y:S02]  /*110b0*/  SYNCS.PHASECHK.TRANS64.TRYWAIT P0, [R4+URZ], R5 ;  /* 0x00000005040075a7 */ /* 0x000ee4000800017f */
[----:B---3--:R-:W-:Y:S05]  /*110c0*/  @!P0 BRA `(.L_x_6214) ;  /* 0x0000001000e48947 */ /* 0x008fea0003800000 */
.L_x_6268:
[----:B------:R-:W-:-:S07]  /*110d0*/  IMAD R3, R3, 0x8, R0 ;  /* 0x0000000803037824 */ /* 0x000fce00078e0200 */
.L_x_6215:
[----:B----4-:R4:W0:Y:S02]  /*110e0*/  SYNCS.PHASECHK.TRANS64.TRYWAIT P0, [R3+URZ], R2 ;  /* 0x00000002030075a7 */ /* 0x010824000800017f */
[----:B0-----:R-:W-:Y:S05]  /*110f0*/  @!P0 NANOSLEEP.SYNCS 0x989680 ;  /* 0x009896800000895d */ /* 0x001fea0003900000 */
[----:B------:R-:W0:Y:S02]  /*11100*/  @!P0 SYNCS.PHASECHK.TRANS64 P0, [R3+URZ], R2 ;  /* 0x00000002030085a7 */ /* 0x000e24000800007f */
[----:B0-----:R-:W-:Y:S05]  /*11110*/  @!P0 BRA `(.L_x_6215) ;  /* 0xfffffffc00f08947 */ /* 0x001fea000383ffff */
.L_x_6208:
[----:B------:R-:W-:Y:S05]  /*11120*/  BSYNC B0 ;  /* 0x0000000000007941 */ /* 0x000fea0003800000 */
.L_x_6207:
[----:B------:R-:W-:Y:S05]  /*11130*/  EXIT ;  /* 0x000000000000794d */ /* 0x000fea0003800000 */
.L_x_6081:
[----:B0-----:R-:W-:-:S04]  /*11140*/  IMAD.U32 R5, RZ, RZ, UR21 ;  /* 0x00000015ff057e24 */ /* 0x001fc8000f8e00ff */
[----:B------:R0:W1:Y:S03]  /*11150*/  SYNCS.PHASECHK.TRANS64.TRYWAIT P1, [R5+URZ+0x28c50], R4 ;  /* 0x028c5004050075a7 */ /* 0x000066000802017f */
[----:B-1----:R-:W-:Y:S05]  /*11160*/  @!P1 NANOSLEEP.SYNCS 0x989680 ;  /* 0x009896800000995d */ /* 0x002fea0003900000 */
[----:B------:R-:W1:Y:S02]  /*11170*/  @!P1 SYNCS.PHASECHK.TRANS64 P1, [R5+URZ+0x28c50], R4 ;  /* 0x028c5004050095a7 */ /* 0x000e64000802007f */
[----:B-1----:R-:W-:Y:S05]  /*11180*/  @!P1 BRA `(.L_x_6081) ;  /* 0xfffffffc00ec9947 */ /* 0x002fea000383ffff */
[----:B------:R-:W-:Y:S05]  /*11190*/  BRA `(.L_x_6216) ;  /* 0xffffff08002c7947 */ /* 0x000fea000383ffff */
.L_x_6086:
[----:B-1----:R-:W-:-:S04]  /*111a0*/  MOV R6, UR21 ;  /* 0x0000001500067c02 */ /* 0x002fc80008000f00 */
[----:B------:R1:W2:Y:S03]  /*111b0*/  SYNCS.PHASECHK.TRANS64.TRYWAIT P1, [R6+URZ+0x28c50], R5 ;  /* 0x028c5005060075a7 */ /* 0x0002a6000802017f */
[----:B--2---:R-:W-:Y:S05]  /*111c0*/  @!P1 NANOSLEEP.SYNCS 0x989680 ;  /* 0x009896800000995d */ /* 0x004fea0003900000 */
[----:B------:R-:W2:Y:S02]  /*111d0*/  @!P1 SYNCS.PHASECHK.TRANS64 P1, [R6+URZ+0x28c50], R5 ;  /* 0x028c5005060095a7 */ /* 0x000ea4000802007f */
[----:B--2---:R-:W-:Y:S05]  /*111e0*/  @!P1 BRA `(.L_x_6086) ;  /* 0xfffffffc00ec9947 */ /* 0x004fea000383ffff */
[----:B------:R-:W-:Y:S05]  /*111f0*/  BRA `(.L_x_6085) ;  /* 0xffffff1400307947 */ /* 0x000fea000383ffff */
.L_x_6089:
[----:B0-----:R-:W-:-:S04]  /*11200*/  IMAD.U32 R3, RZ, RZ, UR40 ;  /* 0x00000028ff037e24 */ /* 0x001fc8000f8e00ff */
[----:B------:R0:W1:Y:S03]  /*11210*/  SYNCS.PHASECHK.TRANS64.TRYWAIT P1, [R3+URZ+0x28c00], R0 ;  /* 0x028c0000030075a7 */ /* 0x000066000802017f */
[----:B-1----:R-:W-:Y:S05]  /*11220*/  @!P1 NANOSLEEP.SYNCS 0x989680 ;  /* 0x009896800000995d */ /* 0x002fea0003900000 */
[----:B------:R-:W1:Y:S02]  /*11230*/  @!P1 SYNCS.PHASECHK.TRANS64 P1, [R3+URZ+0x28c00], R0 ;  /* 0x028c0000030095a7 */ /* 0x000e64000802007f */
[----:B-1----:R-:W-:Y:S05]  /*11240*/  @!P1 BRA `(.L_x_6089) ;  /* 0xfffffffc00ec9947 */ /* 0x002fea000383ffff */
[----:B------:R-:W-:Y:S05]  /*11250*/  BRA `(.L_x_6217) ;  /* 0xffffff2000707947 */ /* 0x000fea000383ffff */
.L_x_6093:
[----:B--2---:R2:W3:Y:S02]  /*11260*/  SYNCS.PHASECHK.TRANS64.TRYWAIT P1, [R7+URZ+0x28c30], R8 ;  /* 0x028c3008070075a7 */ /* 0x0044e4000802017f */
[----:B---3--:R-:W-:Y:S05]  /*11270*/  @!P1 NANOSLEEP.SYNCS 0x989680 ;  /* 0x009896800000995d */ /* 0x008fea0003900000 */
[----:B------:R-:W3:Y:S02]  /*11280*/  @!P1 SYNCS.PHASECHK.TRANS64 P1, [R7+URZ+0x28c30], R8 ;  /* 0x028c3008070095a7 */ /* 0x000ee4000802007f */
[----:B---3--:R-:W-:Y:S05]  /*11290*/  @!P1 BRA `(.L_x_6093) ;  /* 0xfffffffc00f09947 */ /* 0x008fea000383ffff */
[----:B------:R-:W-:Y:S05]  /*112a0*/  BRA `(.L_x_6092) ;  /* 0xffffff20008c7947 */ /* 0x000fea000383ffff */
.L_x_6097:
[----:B----4-:R4:W0:Y:S02]  /*112b0*/  SYNCS.PHASECHK.TRANS64.TRYWAIT P2, [R7+URZ+0x28c50], R8 ;  /* 0x028c5008070075a7 */ /* 0x010824000804017f */
[----:B0-----:R-:W-:Y:S05]  /*112c0*/  @!P2 NANOSLEEP.SYNCS 0x989680 ;  /* 0x009896800000a95d */ /* 0x001fea0003900000 */
[----:B------:R-:W0:Y:S02]  /*112d0*/  @!P2 SYNCS.PHASECHK.TRANS64 P2, [R7+URZ+0x28c50], R8 ;  /* 0x028c50080700a5a7 */ /* 0x000e24000804007f */
[----:B0-----:R-:W-:Y:S05]  /*112e0*/  @!P2 BRA `(.L_x_6097) ;  /* 0xfffffffc00f0a947 */ /* 0x001fea000383ffff */
[----:B------:R-:W-:Y:S05]  /*112f0*/  BRA `(.L_x_6096) ;  /* 0xffffff3400fc7947 */ /* 0x000fea000383ffff */
.L_x_6102:
[----:B--2---:R-:W-:-:S04]  /*11300*/  IMAD.U32 R4, RZ, RZ, UR25 ;  /* 0x00000019ff047e24 */ /* 0x004fc8000f8e00ff */
[----:B------:R2:W3:Y:S03]  /*11310*/  SYNCS.PHASECHK.TRANS64.TRYWAIT P2, [R4+URZ+0x28c30], R7 ;  /* 0x028c3007040075a7 */ /* 0x0004e6000804017f */
[----:B---3--:R-:W-:Y:S05]  /*11320*/  @!P2 NANOSLEEP.SYNCS 0x989680 ;  /* 0x009896800000a95d */ /* 0x008fea0003900000 */
[----:B------:R-:W3:Y:S02]  /*11330*/  @!P2 SYNCS.PHASECHK.TRANS64 P2, [R4+URZ+0x28c30], R7 ;  /* 0x028c30070400a5a7 */ /* 0x000ee4000804007f */
[----:B---3--:R-:W-:Y:S05]  /*11340*/  @!P2 BRA `(.L_x_6102) ;  /* 0xfffffffc00eca947 */ /* 0x008fea000383ffff */
[----:B------:R-:W-:Y:S05]  /*11350*/  BRA `(.L_x_6101) ;  /* 0xffffff3800f07947 */ /* 0x000fea000383ffff */
.L_x_6106:
[----:B-1----:R1:W2:Y:S02]  /*11360*/  SYNCS.PHASECHK.TRANS64.TRYWAIT P2, [R168+URZ+0x28c50], R7 ;  /* 0x028c5007a80075a7 */ /* 0x0022a4000804017f */
[----:B--2---:R-:W-:Y:S05]  /*11370*/  @!P2 NANOSLEEP.SYNCS 0x989680 ;  /* 0x009896800000a95d */ /* 0x004fea0003900000 */
[----:B------:R-:W2:Y:S02]  /*11380*/  @!P2 SYNCS.PHASECHK.TRANS64 P2, [R168+URZ+0x28c50], R7 ;  /* 0x028c5007a800a5a7 */ /* 0x000ea4000804007f */
[----:B--2---:R-:W-:Y:S05]  /*11390*/  @!P2 BRA `(.L_x_6106) ;  /* 0xfffffffc00f0a947 */ /* 0x004fea000383ffff */
[----:B------:R-:W-:Y:S05]  /*113a0*/  BRA `(.L_x_6105) ;  /* 0xffffff5800447947 */ /* 0x000fea000383ffff */
.L_x_6112:
[----:B-1----:R-:W-:-:S04]  /*113b0*/  MOV R4, UR24 ;  /* 0x0000001800047c02 */ /* 0x002fc80008000f00 */
[----:B------:R1:W3:Y:S03]  /*113c0*/  SYNCS.PHASECHK.TRANS64.TRYWAIT P2, [R4+URZ+0x28c30], R7 ;  /* 0x028c3007040075a7 */ /* 0x0002e6000804017f */
[----:B---3--:R-:W-:Y:S05]  /*113d0*/  @!P2 NANOSLEEP.SYNCS 0x989680 ;  /* 0x009896800000a95d */ /* 0x008fea0003900000 */
[----:B------:R-:W3:Y:S02]  /*113e0*/  @!P2 SYNCS.PHASECHK.TRANS64 P2, [R4+URZ+0x28c30], R7 ;  /* 0x028c30070400a5a7 */ /* 0x000ee4000804007f */
[----:B---3--:R-:W-:Y:S05]  /*113f0*/  @!P2 BRA `(.L_x_6112) ;  /* 0xfffffffc00eca947 */ /* 0x008fea000383ffff */
[----:B------:R-:W-:Y:S05]  /*11400*/  BRA `(.L_x_6111) ;  /* 0xffffff5c00307947 */ /* 0x000fea000383ffff */
.L_x_6116:
[----:B--2---:R2:W3:Y:S02]  /*11410*/  SYNCS.PHASECHK.TRANS64.TRYWAIT P2, [R168+URZ+0x28c50], R7 ;  /* 0x028c5007a80075a7 */ /* 0x0044e4000804017f */
[----:B---3--:R-:W-:Y:S05]  /*11420*/  @!P2 NANOSLEEP.SYNCS 0x989680 ;  /* 0x009896800000a95d */ /* 0x008fea0003900000 */
[----:B------:R-:W3:Y:S02]  /*11430*/  @!P2 SYNCS.PHASECHK.TRANS64 P2, [R168+URZ+0x28c50], R7 ;  /* 0x028c5007a800a5a7 */ /* 0x000ee4000804007f */
[----:B---3--:R-:W-:Y:S05]  /*11440*/  @!P2 BRA `(.L_x_6116) ;  /* 0xfffffffc00f0a947 */ /* 0x008fea000383ffff */
[----:B------:R-:W-:Y:S05]  /*11450*/  BRA `(.L_x_6115) ;  /* 0xffffff7400547947 */ /* 0x000fea000383ffff */
.L_x_6149:
[----:B------:R-:W0:Y:S01]  /*11460*/  S2R R5, SR_TID.X ;  /* 0x0000000000057919 */ /* 0x000e220000002100 */
[----:B------:R-:W-:Y:S01]  /*11470*/  BSSY B0, `(.L_x_6218) ;  /* 0x000000a000007945 */ /* 0x000fe20003800000 */
[----:B------:R-:W-:Y:S01]  /*11480*/  IMAD.MOV.U32 R12, RZ, RZ, RZ ;  /* 0x000000ffff0c7224 */ /* 0x000fe200078e00ff */
[----:B------:R-:W-:Y:S01]  /*11490*/  MOV R11, 0x1f ;  /* 0x0000001f000b7802 */ /* 0x000fe20000000f00 */
[----:B------:R-:W-:Y:S01]  /*114a0*/  IMAD.MOV.U32 R15, RZ, RZ, -0x1 ;  /* 0xffffffffff0f7424 */ /* 0x000fe200078e00ff */
[----:B0-----:R-:W-:-:S04]  /*114b0*/  SHF.R.U32.HI R5, RZ, 0x5, R5 ;  /* 0x00000005ff057819 */ /* 0x001fc80000011605 */
[----:B------:R-:W-:-:S05]  /*114c0*/  LOP3.LUT R5, R5, 0x3, RZ, 0xc0, !PT ;  /* 0x0000000305057812 */ /* 0x000fca00078ec0ff */
[----:B------:R-:W-:-:S07]  /*114d0*/  IMAD.MOV.U32 R13, RZ, RZ, R5 ;  /* 0x000000ffff0d7224 */ /* 0x000fce00078e0005 */
[----:B------:R-:W-:Y:S05]  /*114e0*/  WARPSYNC.COLLECTIVE R15, `(.L_x_6219) ;  /* 0x000000000f087348 */ /* 0x000fea0003c00000 */
[----:B------:R0:W1:Y:S02]  /*114f0*/  SHFL.IDX P6, R14, R13, R12, R11 ;  /* 0x0000000c0d0e7389 */ /* 0x00006400000c000b */
[----:B01----:R-:W-:Y:S01]  /*11500*/  ENDCOLLECTIVE ;  /* 0x000000000000791b */ /* 0x003fe20003800000 */
.L_x_6219:
[----:B------:R-:W-:Y:S05]  /*11510*/  BSYNC B0 ;  /* 0x0000000000007941 */ /* 0x000fea0003800000 */
.L_x_6218:
[----:B------:R-:W-:Y:S05]  /*11520*/  BRA `(.L_x_6220) ;  /* 0xffffffc400347947 */ /* 0x000fea000383ffff */
.L_x_6150:
[----:B------:R-:W-:Y:S01]  /*11530*/  BSSY B0, `(.L_x_6221) ;  /* 0x0000006000007945 */ /* 0x000fe20003800000 */
[----:B------:R-:W-:-:S07]  /*11540*/  IMAD.MOV.U32 R15, RZ, RZ, -0x1 ;  /* 0xffffffffff0f7424 */ /* 0x000fce00078e00ff */
[----:B------:R-:W-:Y:S05]  /*11550*/  WARPSYNC.COLLECTIVE R15, `(.L_x_6222) ;  /* 0x000000000f0c7348 */ /* 0x000fea0003c00000 */
[----:B------:R-:W-:Y:S02]  /*11560*/  ELECT P6, UR62, PT ;  /* 0x00000000003e782f */ /* 0x000fe400038c0000 */
[----:B------:R-:W-:Y:S01]  /*11570*/  MOV R14, UR62 ;  /* 0x0000003e000e7c02 */ /* 0x000fe20008000f00 */
[----:B------:R-:W-:Y:S10]  /*11580*/  ENDCOLLECTIVE ;  /* 0x000000000000791b */ /* 0x000ff40003800000 */
.L_x_6222:
[----:B------:R-:W-:Y:S05]  /*11590*/  BSYNC B0 ;  /* 0x0000000000007941 */ /* 0x000fea0003800000 */
.L_x_6221:
[----:B------:R-:W-:Y:S05]  /*115a0*/  BRA `(.L_x_6223) ;  /* 0xffffffc400247947 */ /* 0x000fea000383ffff */
.L_x_6153:
[----:B0-----:R0:W1:Y:S02]  /*115b0*/  SYNCS.PHASECHK.TRANS64.TRYWAIT P0, [R8+URZ+0x28c40], R10 ;  /* 0x028c400a080075a7 */ /* 0x001064000800017f */
[----:B-1----:R-:W-:Y:S05]  /*115c0*/  @!P0 NANOSLEEP.SYNCS 0x989680 ;  /* 0x009896800000895d */ /* 0x002fea0003900000 */
[----:B------:R-:W1:Y:S02]  /*115d0*/  @!P0 SYNCS.PHASECHK.TRANS64 P0, [R8+URZ+0x28c40], R10 ;  /* 0x028c400a080085a7 */ /* 0x000e64000800007f */
[----:B-1----:R-:W-:Y:S05]  /*115e0*/  @!P0 BRA `(.L_x_6153) ;  /* 0xfffffffc00f08947 */ /* 0x002fea000383ffff */
[----:B------:R-:W-:Y:S05]  /*115f0*/  BRA `(.L_x_6224) ;  /* 0xffffffc400887947 */ /* 0x000fea000383ffff */
.L_x_6156:
        /* <DEDUP_REMOVED lines=8> */
.L_x_6159:
[----:B0-----:R0:W1:Y:S02]  /*11680*/  SYNCS.PHASECHK.TRANS64.TRYWAIT P0, [R11+URZ+0x28c60], R6 ;  /* 0x028c60060b0075a7 */ /* 0x001064000800017f */
[----:B-1----:R-:W-:Y:S05]  /*11690*/  @!P0 NANOSLEEP.SYNCS 0x989680 ;  /* 0x009896800000895d */ /* 0x002fea0003900000 */
[----:B------:R-:W1:Y:S02]  /*116a0*/  @!P0 SYNCS.PHASECHK.TRANS64 P0, [R11+URZ+0x28c60], R6 ;  /* 0x028c60060b0085a7 */ /* 0x000e64000800007f */
[----:B-1----:R-:W-:Y:S05]  /*116b0*/  @!P0 BRA `(.L_x_6159) ;  /* 0xfffffffc00f08947 */ /* 0x002fea000383ffff */
[----:B------:R-:W-:Y:S05]  /*116c0*/  BRA `(.L_x_6226) ;  /* 0xffffffc800807947 */ /* 0x000fea000383ffff */
.L_x_6168:
[----:B-1----:R1:W2:Y:S02]  /*116d0*/  SYNCS.PHASECHK.TRANS64.TRYWAIT P0, [R2+URZ+0x28c40], R3 ;  /* 0x028c4003020075a7 */ /* 0x0022a4000800017f */
[----:B--2---:R-:W-:Y:S05]  /*116e0*/  @!P0 NANOSLEEP.SYNCS 0x989680 ;  /* 0x009896800000895d */ /* 0x004fea0003900000 */
[----:B------:R-:W2:Y:S02]  /*116f0*/  @!P0 SYNCS.PHASECHK.TRANS64 P0, [R2+URZ+0x28c40], R3 ;  /* 0x028c4003020085a7 */ /* 0x000ea4000800007f */
[----:B--2---:R-:W-:Y:S05]  /*11700*/  @!P0 BRA `(.L_x_6168) ;  /* 0xfffffffc00f08947 */ /* 0x004fea000383ffff */
[----:B------:R-:W-:Y:S05]  /*11710*/  BRA `(.L_x_6227) ;  /* 0xffffffd000487947 */ /* 0x000fea000383ffff */
.L_x_6170:
[----:B0-----:R0:W2:Y:S02]  /*11720*/  SYNCS.PHASECHK.TRANS64.TRYWAIT P0, [R2+URZ+0x28c60], R3 ;  /* 0x028c6003020075a7 */ /* 0x0010a4000800017f */
[----:B--2---:R-:W-:Y:S05]  /*11730*/  @!P0 NANOSLEEP.SYNCS 0x989680 ;  /* 0x009896800000895d */ /* 0x004fea0003900000 */
[----:B------:R-:W2:Y:S02]  /*11740*/  @!P0 SYNCS.PHASECHK.TRANS64 P0, [R2+URZ+0x28c60], R3 ;  /* 0x028c6003020085a7 */ /* 0x000ea4000800007f */
[----:B--2---:R-:W-:Y:S05]  /*11750*/  @!P0 BRA `(.L_x_6170) ;  /* 0xfffffffc00f08947 */ /* 0x004fea000383ffff */
[----:B------:R-:W-:Y:S05]  /*11760*/  BRA `(.L_x_6228) ;  /* 0xffffffd000b87947 */ /* 0x000fea000383ffff */
.L_x_6175:
[----:B-1----:R1:W2:Y:S02]  /*11770*/  SYNCS.PHASECHK.TRANS64.TRYWAIT P0, [R2+URZ+0x28c40], R7 ;  /* 0x028c4007020075a7 */ /* 0x0022a4000800017f */
[----:B--2---:R-:W-:Y:S05]  /*11780*/  @!P0 NANOSLEEP.SYNCS 0x989680 ;  /* 0x009896800000895d */ /* 0x004fea0003900000 */
[----:B------:R-:W2:Y:S02]  /*11790*/  @!P0 SYNCS.PHASECHK.TRANS64 P0, [R2+URZ+0x28c40], R7 ;  /* 0x028c4007020085a7 */ /* 0x000ea4000800007f */
[----:B--2---:R-:W-:Y:S05]  /*117a0*/  @!P0 BRA `(.L_x_6175) ;  /* 0xfffffffc00f08947 */ /* 0x004fea000383ffff */
[----:B------:R-:W-:Y:S05]  /*117b0*/  BRA `(.L_x_6229) ;  /* 0xffffffd800547947 */ /* 0x000fea000383ffff */
.L_x_6177:
[----:B0-----:R0:W2:Y:S02]  /*117c0*/  SYNCS.PHASECHK.TRANS64.TRYWAIT P1, [R2+URZ+0x28c60], R7 ;  /* 0x028c6007020075a7 */ /* 0x0010a4000802017f */
[----:B--2---:R-:W-:Y:S05]  /*117d0*/  @!P1 NANOSLEEP.SYNCS 0x989680 ;  /* 0x009896800000995d */ /* 0x004fea0003900000 */
[----:B------:R-:W2:Y:S02]  /*117e0*/  @!P1 SYNCS.PHASECHK.TRANS64 P1, [R2+URZ+0x28c60], R7 ;  /* 0x028c6007020095a7 */ /* 0x000ea4000802007f */
[----:B--2---:R-:W-:Y:S05]  /*117f0*/  @!P1 BRA `(.L_x_6177) ;  /* 0xfffffffc00f09947 */ /* 0x004fea000383ffff */
[----:B------:R-:W-:Y:S05]  /*11800*/  BRA `(.L_x_6230) ;  /* 0xffffffd800c07947 */ /* 0x000fea000383ffff */
.L_x_6182:
[----:B--2---:R2:W3:Y:S02]  /*11810*/  SYNCS.PHASECHK.TRANS64.TRYWAIT P0, [R2+URZ+0x28c40], R3 ;  /* 0x028c4003020075a7 */ /* 0x0044e4000800017f */
[----:B---3--:R-:W-:Y:S05]  /*11820*/  @!P0 NANOSLEEP.SYNCS 0x989680 ;  /* 0x009896800000895d */ /* 0x008fea0003900000 */
[----:B------:R-:W3:Y:S02]  /*11830*/  @!P0 SYNCS.PHASECHK.TRANS64 P0, [R2+URZ+0x28c40], R3 ;  /* 0x028c4003020085a7 */ /* 0x000ee4000800007f */
[----:B---3--:R-:W-:Y:S05]  /*11840*/  @!P0 BRA `(.L_x_6182) ;  /* 0xfffffffc00f08947 */ /* 0x008fea000383ffff */
[----:B------:R-:W-:Y:S05]  /*11850*/  BRA `(.L_x_6231) ;  /* 0xffffffe0003c7947 */ /* 0x000fea000383ffff */
.L_x_6184:
[----:B0-----:R0:W1:Y:S02]  /*11860*/  SYNCS.PHASECHK.TRANS64.TRYWAIT P1, [R2+URZ+0x28c60], R3 ;  /* 0x028c6003020075a7 */ /* 0x001064000802017f */
[----:B-1----:R-:W-:Y:S05]  /*11870*/  @!P1 NANOSLEEP.SYNCS 0x989680 ;  /* 0x009896800000995d */ /* 0x002fea0003900000 */
[----:B------:R-:W1:Y:S02]  /*11880*/  @!P1 SYNCS.PHASECHK.TRANS64 P1, [R2+URZ+0x28c60], R3 ;  /* 0x028c6003020095a7 */ /* 0x000e64000802007f */
[----:B-1----:R-:W-:Y:S05]  /*11890*/  @!P1 BRA `(.L_x_6184) ;  /* 0xfffffffc00f09947 */ /* 0x002fea000383ffff */
[----:B------:R-:W-:Y:S05]  /*118a0*/  BRA `(.L_x_6232) ;  /* 0xffffffe000ac7947 */ /* 0x000fea000383ffff */
.L_x_6189:
[----:B------:R-:W-:Y:S01]  /*118b0*/  BSSY B0, `(.L_x_6233) ;  /* 0x0000008000007945 */ /* 0x000fe20003800000 */
[----:B0-----:R-:W-:Y:S01]  /*118c0*/  MOV R13, R16 ;  /* 0x00000010000d7202 */ /* 0x001fe20000000f00 */
[----:B------:R-:W-:Y:S01]  /*118d0*/  IMAD.MOV.U32 R12, RZ, RZ, RZ ;  /* 0x000000ffff0c7224 */ /* 0x000fe200078e00ff */
[----:B------:R-:W-:Y:S01]  /*118e0*/  MOV R15, 0xffffffff ;  /* 0xffffffff000f7802 */ /* 0x000fe20000000f00 */
[----:B------:R-:W-:-:S07]  /*118f0*/  IMAD.MOV.U32 R11, RZ, RZ, 0x1f ;  /* 0x0000001fff0b7424 */ /* 0x000fce00078e00ff */
[----:B-1----:R-:W-:Y:S05]  /*11900*/  WARPSYNC.COLLECTIVE R15, `(.L_x_6234) ;  /* 0x000000000f087348 */ /* 0x002fea0003c00000 */
[----:B------:R0:W2:Y:S02]  /*11910*/  SHFL.IDX P6, R14, R13, R12, R11 ;  /* 0x0000000c0d0e7389 */ /* 0x0000a400000c000b */
[----:B012---:R-:W-:Y:S01]  /*11920*/  ENDCOLLECTIVE ;  /* 0x000000000000791b */ /* 0x007fe20003800000 */
.L_x_6234:
[----:B------:R-:W-:Y:S05]  /*11930*/  BSYNC B0 ;  /* 0x0000000000007941 */ /* 0x000fea0003800000 */
.L_x_6233:
        /* <DEDUP_REMOVED lines=8> */
.L_x_6235:
[----:B------:R-:W-:Y:S01]  /*119c0*/  MOV R7, R14 ;  /* 0x0000000e00077202 */ /* 0x000fe20000000f00 */
[----:B------:R-:W-:Y:S06]  /*119d0*/  BRA `(.L_x_6236) ;  /* 0xffffffe400f07947 */ /* 0x000fec000383ffff */
.L_x_6192:
[----:B------:R-:W-:Y:S01]  /*119e0*/  BSSY B0, `(.L_x_6237) ;  /* 0x0000008000007945 */ /* 0x000fe20003800000 */
[----:B-----5:R-:W-:Y:S01]  /*119f0*/  IMAD.MOV.U32 R13, RZ, RZ, R17 ;  /* 0x000000ffff0d7224 */ /* 0x020fe200078e0011 */
[----:B------:R-:W-:Y:S01]  /*11a00*/  MOV R11, RZ ;  /* 0x000000ff000b7202 */ /* 0x000fe20000000f00 */
[----:B------:R-:W-:Y:S02]  /*11a10*/  IMAD.MOV.U32 R12, RZ, RZ, 0x1 ;  /* 0x00000001ff0c7424 */ /* 0x000fe400078e00ff */
[----:B------:R-:W-:-:S07]  /*11a20*/  IMAD.MOV.U32 R15, RZ, RZ, -0x1 ;  /* 0xffffffffff0f7424 */ /* 0x000fce00078e00ff */
[----:B01234-:R-:W-:Y:S05]  /*11a30*/  WARPSYNC.COLLECTIVE R15, `(.L_x_6238) ;  /* 0x000000000f087348 */ /* 0x01ffea0003c00000 */
[----:B------:R0:W0:Y:S02]  /*11a40*/  SHFL.UP P6, R14, R13, R12, R11 ;  /* 0x0400000c0d0e7389 */ /* 0x00002400000c000b */
[----:B01234-:R-:W-:Y:S01]  /*11a50*/  ENDCOLLECTIVE ;  /* 0x000000000000791b */ /* 0x01ffe20003800000 */
.L_x_6238:
[----:B------:R-:W-:Y:S05]  /*11a60*/  BSYNC B0 ;  /* 0x0000000000007941 */ /* 0x000fea0003800000 */
.L_x_6237:
        /* <DEDUP_REMOVED lines=10> */
.L_x_6239:
        /* <DEDUP_REMOVED lines=8> */
.L_x_6240:
        /* <DEDUP_REMOVED lines=8> */
.L_x_6241:
        /* <DEDUP_REMOVED lines=8> */
.L_x_6242:
[----:B------:R-:W-:Y:S01]  /*11c90*/  IMAD.MOV.U32 R12, RZ, RZ, 0x1f ;  /* 0x0000001fff0c7424 */ /* 0x000fe200078e00ff */
[----:B------:R-:W-:Y:S02]  /*11ca0*/  MOV R11, 0x1f ;  /* 0x0000001f000b7802 */ /* 0x000fe40000000f00 */
[----:B------:R-:W-:-:S04]  /*11cb0*/  SEL R2, R14, RZ, P0 ;  /* 0x000000ff0e027207 */ /* 0x000fc80000000000 */
[----:B------:R-:W-:-:S05]  /*11cc0*/  IADD3 R2, R5, R2, RZ ;  /* 0x0000000205027210 */ /* 0x000fca0007ffe0ff */
[----:B------:R-:W-:-:S07]  /*11cd0*/  IMAD.MOV.U32 R13, RZ, RZ, R2 ;  /* 0x000000ffff0d7224 */ /* 0x000fce00078e0002 */
[----:B------:R-:W-:Y:S05]  /*11ce0*/  WARPSYNC.COLLECTIVE R15, `(.L_x_6243) ;  /* 0x000000000f087348 */ /* 0x000fea0003c00000 */
[----:B------:R0:W1:Y:S02]  /*11cf0*/  SHFL.IDX P6, R14, R13, R12, R11 ;  /* 0x0000000c0d0e7389 */ /* 0x00006400000c000b */
[----:B01----:R-:W-:Y:S01]  /*11d00*/  ENDCOLLECTIVE ;  /* 0x000000000000791b */ /* 0x003fe20003800000 */
.L_x_6243:
[----:B------:R-:W-:Y:S05]  /*11d10*/  BRA `(.L_x_6244) ;  /* 0xffffffe400b47947 */ /* 0x000fea000383ffff */
.L_x_6197:
[----:B------:R-:W-:Y:S01]  /*11d20*/  BSSY B0, `(.L_x_6245) ;  /* 0x0000008000007945 */ /* 0x000fe20003800000 */
[----:B-----5:R-:W-:Y:S01]  /*11d30*/  IMAD.MOV.U32 R13, RZ, RZ, R17 ;  /* 0x000000ffff0d7224 */ /* 0x020fe200078e0011 */
[----:B------:R-:W-:Y:S01]  /*11d40*/  MOV R11, RZ ;  /* 0x000000ff000b7202 */ /* 0x000fe20000000f00 */
[----:B------:R-:W-:Y:S02]  /*11d50*/  IMAD.MOV.U32 R12, RZ, RZ, 0x1 ;  /* 0x00000001ff0c7424 */ /* 0x000fe400078e00ff */
[----:B------:R-:W-:-:S07]  /*11d60*/  IMAD.MOV.U32 R15, RZ, RZ, -0x1 ;  /* 0xffffffffff0f7424 */ /* 0x000fce00078e00ff */
[----:B0-2---:R-:W-:Y:S05]  /*11d70*/  WARPSYNC.COLLECTIVE R15, `(.L_x_6246) ;  /* 0x000000000f087348 */ /* 0x005fea0003c00000 */
[----:B------:R1:W3:Y:S02]  /*11d80*/  SHFL.UP P6, R14, R13, R12, R11 ;  /* 0x0400000c0d0e7389 */ /* 0x0002e400000c000b */
[----:B0123--:R-:W-:Y:S01]  /*11d90*/  ENDCOLLECTIVE ;  /* 0x000000000000791b */ /* 0x00ffe20003800000 */
.L_x_6246:
[----:B------:R-:W-:Y:S05]  /*11da0*/  BSYNC B0 ;  /* 0x0000000000007941 */ /* 0x000fea0003800000 */
.L_x_6245:
        /* <DEDUP_REMOVED lines=10> */
.L_x_6247:
        /* <DEDUP_REMOVED lines=8> */
.L_x_6248:
        /* <DEDUP_REMOVED lines=8> */
.L_x_6249:
        /* <DEDUP_REMOVED lines=8> */
.L_x_6250:
        /* <DEDUP_REMOVED lines=8> */
.L_x_6251:
[----:B------:R-:W-:Y:S05]  /*12050*/  BRA `(.L_x_6252) ;  /* 0xffffffe400987947 */ /* 0x000fea000383ffff */
.L_x_6199:
[----:B------:R-:W-:Y:S01]  /*12060*/  BSSY B0, `(.L_x_6253) ;  /* 0x0000006000007945 */ /* 0x000fe20003800000 */
[----:B------:R-:W-:Y:S01]  /*12070*/  PLOP3.LUT P6, PT, P6, PT, PT, 0x8, 0x0 ;  /* 0x000000000000781c */ /* 0x000fe200037ce170 */
[----:B------:R-:W-:-:S12]  /*12080*/  IMAD.MOV.U32 R15, RZ, RZ, -0x1 ;  /* 0xffffffffff0f7424 */ /* 0x000fd800078e00ff */
[----:B0-----:R-:W-:Y:S05]  /*12090*/  WARPSYNC.COLLECTIVE R15, `(.L_x_6254) ;  /* 0x000000000f087348 */ /* 0x001fea0003c00000 */
[----:B------:R-:W-:Y:S01]  /*120a0*/  VOTE.ANY R14, PT, P6 ;  /* 0x00000000000e7806 */ /* 0x000fe200030e0100 */
[----:B0-----:R-:W-:Y:S06]  /*120b0*/  ENDCOLLECTIVE ;  /* 0x000000000000791b */ /* 0x001fec0003800000 */
.L_x_6254:
[----:B------:R-:W-:Y:S05]  /*120c0*/  BSYNC B0 ;  /* 0x0000000000007941 */ /* 0x000fea0003800000 */
.L_x_6253:
[----:B------:R-:W-:Y:S01]  /*120d0*/  IMAD.MOV.U32 R3, RZ, RZ, R14 ;  /* 0x000000ffff037224 */ /* 0x000fe200078e000e */
[----:B------:R-:W-:Y:S01]  /*120e0*/  MOV R13, R17 ;  /* 0x00000011000d7202 */ /* 0x000fe20000000f00 */
[----:B------:R-:W-:Y:S01]  /*120f0*/  IMAD.MOV.U32 R11, RZ, RZ, 0x1f ;  /* 0x0000001fff0b7424 */ /* 0x000fe200078e00ff */
[----:B------:R-:W-:Y:S01]  /*12100*/  MOV R15, 0xffffffff ;  /* 0xffffffff000f7802 */ /* 0x000fe20000000f00 */
[----:B------:R-:W0:Y:S02]  /*12110*/  POPC R6, R3 ;  /* 0x0000000300067309 */ /* 0x000e240000000000 */
[----:B0-----:R-:W-:-:S07]  /*12120*/  IMAD.MOV.U32 R12, RZ, RZ, R6 ;  /* 0x000000ffff0c7224 */ /* 0x001fce00078e0006 */
[----:B------:R-:W-:Y:S05]  /*12130*/  WARPSYNC.COLLECTIVE R15, `(.L_x_6255) ;  /* 0x000000000f087348 */ /* 0x000fea0003c00000 */
[----:B------:R0:W1:Y:S02]  /*12140*/  SHFL.IDX P6, R14, R13, R12, R11 ;  /* 0x0000000c0d0e7389 */ /* 0x00006400000c000b */
[----:B01----:R-:W-:Y:S01]  /*12150*/  ENDCOLLECTIVE ;  /* 0x000000000000791b */ /* 0x003fe20003800000 */
.L_x_6255:
[----:B------:R-:W-:Y:S01]  /*12160*/  IMAD.MOV.U32 R17, RZ, RZ, R14 ;  /* 0x000000ffff117224 */ /* 0x000fe200078e000e */
[----:B------:R-:W-:Y:S06]  /*12170*/  BRA `(.L_x_6256) ;  /* 0xffffffe400887947 */ /* 0x000fec000383ffff */
.L_x_6201:
[----:B------:R-:W-:Y:S01]  /*12180*/  BSSY B0, `(.L_x_6257) ;  /* 0x0000007000007945 */ /* 0x000fe20003800000 */
[----:B------:R-:W-:Y:S01]  /*12190*/  IMAD.MOV.U32 R13, RZ, RZ, R2 ;  /* 0x000000ffff0d7224 */ /* 0x000fe200078e0002 */
[----:B------:R-:W-:Y:S01]  /*121a0*/  MOV R11, 0x1f ;  /* 0x0000001f000b7802 */ /* 0x000fe20000000f00 */
[----:B------:R-:W-:-:S07]  /*121b0*/  IMAD.MOV.U32 R15, RZ, RZ, -0x1 ;  /* 0xffffffffff0f7424 */ /* 0x000fce00078e00ff */
[----:B012---:R-:W-:Y:S05]  /*121c0*/  WARPSYNC.COLLECTIVE R15, `(.L_x_6258) ;  /* 0x000000000f087348 */ /* 0x007fea0003c00000 */
[----:B------:R3:W4:Y:S02]  /*121d0*/  SHFL.IDX P6, R14, R13, R12, R11 ;  /* 0x0000000c0d0e7389 */ /* 0x00072400000c000b */
[----:B01234-:R-:W-:Y:S01]  /*121e0*/  ENDCOLLECTIVE ;  /* 0x000000000000791b */ /* 0x01ffe20003800000 */
.L_x_6258:
[----:B------:R-:W-:Y:S05]  /*121f0*/  BSYNC B0 ;  /* 0x0000000000007941 */ /* 0x000fea0003800000 */
.L_x_6257:
[----:B------:R-:W-:Y:S01]  /*12200*/  IMAD.MOV.U32 R7, RZ, RZ, R14 ;  /* 0x000000ffff077224 */ /* 0x000fe200078e000e */
[----:B------:R-:W-:Y:S06]  /*12210*/  BRA `(.L_x_6200) ;  /* 0xffffffe4007c7947 */ /* 0x000fec000383ffff */
.L_x_6205:
[----:B-1----:R1:W2:Y:S02]  /*12220*/  SYNCS.PHASECHK.TRANS64.TRYWAIT P0, [R0+URZ+0x28c20], R3 ;  /* 0x028c2003000075a7 */ /* 0x0022a4000800017f */
[----:B--2---:R-:W-:Y:S05]  /*12230*/  @!P0 NANOSLEEP.SYNCS 0x989680 ;  /* 0x009896800000895d */ /* 0x004fea0003900000 */
[----:B------:R-:W2:Y:S02]  /*12240*/  @!P0 SYNCS.PHASECHK.TRANS64 P0, [R0+URZ+0x28c20], R3 ;  /* 0x028c2003000085a7 */ /* 0x000ea4000800007f */
[----:B--2---:R-:W-:Y:S05]  /*12250*/  @!P0 BRA `(.L_x_6205) ;  /* 0xfffffffc00f08947 */ /* 0x004fea000383ffff */
[----:B------:R-:W-:Y:S05]  /*12260*/  BRA `(.L_x_6259) ;  /* 0xffffffe800f07947 */ /* 0x000fea000383ffff */
.L_x_6206:
[----:B------:R-:W2:Y:S01]  /*12270*/  S2R R2, SR_TID.X ;  /* 0x0000000000027919 */ /* 0x000ea20000002100 */
[----:B------:R-:W-:Y:S01]  /*12280*/  BSSY B0, `(.L_x_6260) ;  /* 0x000000a000007945 */ /* 0x000fe20003800000 */
[----:B------:R-:W-:Y:S01]  /*12290*/  IMAD.MOV.U32 R12, RZ, RZ, RZ ;  /* 0x000000ffff0c7224 */ /* 0x000fe200078e00ff */
[----:B------:R-:W-:Y:S01]  /*122a0*/  MOV R15, 0xffffffff ;  /* 0xffffffff000f7802 */ /* 0x000fe20000000f00 */
[----:B------:R-:W-:Y:S01]  /*122b0*/  IMAD.MOV.U32 R11, RZ, RZ, 0x1f ;  /* 0x0000001fff0b7424 */ /* 0x000fe200078e00ff */
[----:B--2---:R-:W-:-:S04]  /*122c0*/  SHF.R.U32.HI R2, RZ, 0x5, R2 ;  /* 0x00000005ff027819 */ /* 0x004fc80000011602 */
[----:B------:R-:W-:-:S04]  /*122d0*/  LOP3.LUT R2, R2, 0x3, RZ, 0xc0, !PT ;  /* 0x0000000302027812 */ /* 0x000fc800078ec0ff */
[----:B0-----:R-:W-:-:S07]  /*122e0*/  MOV R13, R2 ;  /* 0x00000002000d7202 */ /* 0x001fce0000000f00 */
[----:B-1----:R-:W-:Y:S05]  /*122f0*/  WARPSYNC.COLLECTIVE R15, `(.L_x_6261) ;  /* 0x000000000f087348 */ /* 0x002fea0003c00000 */
[----:B------:R0:W2:Y:S02]  /*12300*/  SHFL.IDX P6, R14, R13, R12, R11 ;  /* 0x0000000c0d0e7389 */ /* 0x0000a400000c000b */
[----:B012---:R-:W-:Y:S01]  /*12310*/  ENDCOLLECTIVE ;  /* 0x000000000000791b */ /* 0x007fe20003800000 */
.L_x_6261:
[----:B------:R-:W-:Y:S05]  /*12320*/  BSYNC B0 ;  /* 0x0000000000007941 */ /* 0x000fea0003800000 */
.L_x_6260:
[----:B------:R-:W-:Y:S05]  /*12330*/  BRA `(.L_x_6262) ;  /* 0xffffffe800d87947 */ /* 0x000fea000383ffff */
.L_x_6209:
[----:B------:R-:W-:Y:S01]  /*12340*/  BSSY B1, `(.L_x_6263) ;  /* 0x0000006000017945 */ /* 0x000fe20003800000 */
[----:B------:R-:W-:-:S07]  /*12350*/  IMAD.MOV.U32 R15, RZ, RZ, -0x1 ;  /* 0xffffffffff0f7424 */ /* 0x000fce00078e00ff */
[----:B012---:R-:W-:Y:S05]  /*12360*/  WARPSYNC.COLLECTIVE R15, `(.L_x_6264) ;  /* 0x000000000f0c7348 */ /* 0x007fea0003c00000 */
[----:B------:R-:W-:Y:S02]  /*12370*/  ELECT P6, UR62, PT ;  /* 0x00000000003e782f */ /* 0x000fe400038c0000 */
[----:B------:R-:W-:Y:S01]  /*12380*/  MOV R14, UR62 ;  /* 0x0000003e000e7c02 */ /* 0x000fe20008000f00 */
[----:B012---:R-:W-:Y:S10]  /*12390*/  ENDCOLLECTIVE ;  /* 0x000000000000791b */ /* 0x007ff40003800000 */
.L_x_6264:
[----:B------:R-:W-:Y:S05]  /*123a0*/  BSYNC B1 ;  /* 0x0000000000017941 */ /* 0x000fea0003800000 */
.L_x_6263:
[----:B------:R-:W-:Y:S05]  /*123b0*/  BRA `(.L_x_6265) ;  /* 0xffffffe800d07947 */ /* 0x000fea000383ffff */
.L_x_6211:
[----:B-1----:R1:W2:Y:S02]  /*123c0*/  SYNCS.PHASECHK.TRANS64.TRYWAIT P0, [R6+URZ], R5 ;  /* 0x00000005060075a7 */ /* 0x0022a4000800017f */
[----:B--2---:R-:W-:Y:S05]  /*123d0*/  @!P0 NANOSLEEP.SYNCS 0x989680 ;  /* 0x009896800000895d */ /* 0x004fea0003900000 */
[----:B------:R-:W2:Y:S02]  /*123e0*/  @!P0 SYNCS.PHASECHK.TRANS64 P0, [R6+URZ], R5 ;  /* 0x00000005060085a7 */ /* 0x000ea4000800007f */
[----:B--2---:R-:W-:Y:S05]  /*123f0*/  @!P0 BRA `(.L_x_6211) ;  /* 0xfffffffc00f08947 */ /* 0x004fea000383ffff */
[----:B------:R-:W-:Y:S05]  /*12400*/  BRA `(.L_x_6266) ;  /* 0xffffffec000c7947 */ /* 0x000fea000383ffff */
.L_x_6212:
[----:B--2---:R2:W3:Y:S02]  /*12410*/  SYNCS.PHASECHK.TRANS64.TRYWAIT P0, [R7+URZ], R2 ;  /* 0x00000002070075a7 */ /* 0x0044e4000800017f */
[----:B---3--:R-:W-:Y:S05]  /*12420*/  @!P0 NANOSLEEP.SYNCS 0x989680 ;  /* 0x009896800000895d */ /* 0x008fea0003900000 */
[----:B------:R-:W3:Y:S02]  /*12430*/  @!P0 SYNCS.PHASECHK.TRANS64 P0, [R7+URZ], R2 ;  /* 0x00000002070085a7 */ /* 0x000ee4000800007f */
[----:B---3--:R-:W-:Y:S05]  /*12440*/  @!P0 BRA `(.L_x_6212) ;  /* 0xfffffffc00f08947 */ /* 0x008fea000383ffff */
[----:B------:R-:W-:Y:S05]  /*12450*/  BRA `(.L_x_6267) ;  /* 0xffffffec00007947 */ /* 0x000fea000383ffff */
.L_x_6214:
[----:B---3--:R3:W4:Y:S02]  /*12460*/  SYNCS.PHASECHK.TRANS64.TRYWAIT P0, [R4+URZ], R5 ;  /* 0x00000005040075a7 */ /* 0x008724000800017f */
[----:B----4-:R-:W-:Y:S05]  /*12470*/  @!P0 NANOSLEEP.SYNCS 0x989680 ;  /* 0x009896800000895d */ /* 0x010fea0003900000 */
[----:B------:R-:W4:Y:S02]  /*12480*/  @!P0 SYNCS.PHASECHK.TRANS64 P0, [R4+URZ], R5 ;  /* 0x00000005040085a7 */ /* 0x000f24000800007f */
[----:B----4-:R-:W-:Y:S05]  /*12490*/  @!P0 BRA `(.L_x_6214) ;  /* 0xfffffffc00f08947 */ /* 0x010fea000383ffff */
[----:B------:R-:W-:Y:S05]  /*124a0*/  BRA `(.L_x_6268) ;  /* 0xffffffec00087947 */ /* 0x000fea000383ffff */
.L_x_6269:
        /* <DEDUP_REMOVED lines=13> */
.L_x_11955:


//--------------------- .text._ZN7cutlass13device_kernelIN5flash11enable_sm90INS1_16FlashAttnFwdSm90INS1_25CollectiveMainloopFwdSm90ILi2EN4cute5tupleIJNS5_1CILi1EEES8_S8_EEENS6_IJNS7_ILi64EEESA_SA_EEELi512ENS_10bfloat16_tEfNS_4arch4Sm90ELb1ELb0ELb1ELb1ELb0ELb1ELb0ELb0ELb0ELb0ELb0ELb0EEENS1_21CollectiveEpilogueFwdINS6_IJSA_NS7_ILi512EEESA_EEES9_SC_SE_Li256ELb1ELb0ELb0ELb0EEENS1_36VarlenDynamicPersistentTileSchedulerILi64ELi64ELi256ELi32ELb0ELb0ELb1ELb1ELb1ELb1EEEEEEEEEvNT_6ParamsE --------------------------
	.section	.text._ZN7cutlass13device_kernelIN5flash11enable_sm90INS1_16FlashAttnFwdSm90INS1_25CollectiveMainloopFwdSm90ILi2EN4cute5tupleIJNS5_1CILi1EEES8_S8_EEENS6_IJNS7_ILi64EEESA_SA_EEELi512ENS_10bfloat16_tEfNS_4arch4Sm90ELb1ELb0ELb1ELb1ELb0ELb1ELb0ELb0ELb0ELb0ELb0ELb0EEENS1_21CollectiveEpilogueFwdINS6_IJSA_NS7_ILi512EEESA_EEES9_SC_SE_Li256ELb1ELb0ELb0ELb0EEENS1_36VarlenDynamicPersistentTileSchedulerILi64ELi64ELi256ELi32ELb0ELb0ELb1ELb1ELb1ELb1EEEEEEEEEvNT_6ParamsE,"ax",@progbits
	.align	128
.text._ZN7cutlass13device_kernelIN5flash11enable_sm90INS1_16FlashAttnFwdSm90INS1_25CollectiveMainloopFwdSm90ILi2EN4cute5tupleIJNS5_1CILi1EEES8_S8_EEENS6_IJNS7_ILi64EEESA_SA_EEELi512ENS_10bfloat16_tEfNS_4arch4Sm90ELb1ELb0ELb1ELb1ELb0ELb1ELb0ELb0ELb0ELb0ELb0ELb0EEENS1_21CollectiveEpilogueFwdINS6_IJSA_NS7_ILi512EEESA_EEES9_SC_SE_Li256ELb1ELb0ELb0ELb0EEENS1_36VarlenDynamicPersistentTileSchedulerILi64ELi64ELi256ELi32ELb0ELb0ELb1ELb1ELb1ELb1EEEEEEEEEvNT_6ParamsE:
        .type           _ZN7cutlass13device_kernelIN5flash11enable_sm90INS1_16FlashAttnFwdSm90INS1_25CollectiveMainloopFwdSm90ILi2EN4cute5tupleIJNS5_1CILi1EEES8_S8_EEENS6_IJNS7_ILi64EEESA_SA_EEELi512ENS_10bfloat16_tEfNS_4arch4Sm90ELb1ELb0ELb1ELb1ELb0ELb1ELb0ELb0ELb0ELb0ELb0ELb0EEENS1_21CollectiveEpilogueFwdINS6_IJSA_NS7_ILi512EEESA_EEES9_SC_SE_Li256ELb1ELb0ELb0ELb0EEENS1_36VarlenDynamicPersistentTileSchedulerILi64ELi64ELi256ELi32ELb0ELb0ELb1ELb1ELb1ELb1EEEEEEEEEvNT_6ParamsE,@function
        .size           _ZN7cutlass13device_kernelIN5flash11enable_sm90INS1_16FlashAttnFwdSm90INS1_25CollectiveMainloopFwdSm90ILi2EN4cute5tupleIJNS5_1CILi1EEES8_S8_EEENS6_IJNS7_ILi64EEESA_SA_EEELi512ENS_10bfloat16_tEfNS_4arch4Sm90ELb1ELb0ELb1ELb1ELb0ELb1ELb0ELb0ELb0ELb0ELb0ELb0EEENS1_21CollectiveEpilogueFwdINS6_IJSA_NS7_ILi512EEESA_EEES9_SC_SE_Li256ELb1ELb0ELb0ELb0EEENS1_36VarlenDynamicPersistentTileSchedulerILi64ELi64ELi256ELi32ELb0ELb0ELb1ELb1ELb1ELb1EEEEEEEEEvNT_6ParamsE,(.L_x_11956 - _ZN7cutlass13device_kernelIN5flash11enable_sm90INS1_16FlashAttnFwdSm90INS1_25CollectiveMainloopFwdSm90ILi2EN4cute5tupleIJNS5_1CILi1EEES8_S8_EEENS6_IJNS7_ILi64EEESA_SA_EEELi512ENS_10bfloat16_tEfNS_4arch4Sm90ELb1ELb0ELb1ELb1ELb0ELb1ELb0ELb0ELb0ELb0ELb0ELb0EEENS1_21CollectiveEpilogueFwdINS6_IJSA_NS7_ILi512EEESA_EEES9_SC_SE_Li256ELb1ELb0ELb0ELb0EEENS1_36VarlenDynamicPersistentTileSchedulerILi64ELi64ELi256ELi32ELb0ELb0ELb1ELb1ELb1ELb1EEEEEEEEEvNT_6ParamsE)
        .other          _ZN7cutlass13device_kernelIN5flash11enable_sm90INS1_16FlashAttnFwdSm90INS1_25CollectiveMainloopFwdSm90ILi2EN4cute5tupleIJNS5_1CILi1EEES8_S8_EEENS6_IJNS7_ILi64EEESA_SA_EEELi512ENS_10bfloat16_tEfNS_4arch4Sm90ELb1ELb0ELb1ELb1ELb0ELb1ELb0ELb0ELb0ELb0ELb0ELb0EEENS1_21CollectiveEpilogueFwdINS6_IJSA_NS7_ILi512EEESA_EEES9_SC_SE_Li256ELb1ELb0ELb0ELb0EEENS1_36VarlenDynamicPersistentTileSchedulerILi64ELi64ELi256ELi32ELb0ELb0ELb1ELb1ELb1ELb1EEEEEEEEEvNT_6ParamsE,@"STO_CUDA_ENTRY STV_DEFAULT"
_ZN7cutlass13device_kernelIN5flash11enable_sm90INS1_16FlashAttnFwdSm90INS1_25CollectiveMainloopFwdSm90ILi2EN4cute5tupleIJNS5_1CILi1EEES8_S8_EEENS6_IJNS7_ILi64EEESA_SA_EEELi512ENS_10bfloat16_tEfNS_4arch4Sm90ELb1ELb0ELb1ELb1ELb0ELb1ELb0ELb0ELb0ELb0ELb0ELb0EEENS1_21CollectiveEpilogueFwdINS6_IJSA_NS7_ILi512EEESA_EEES9_SC_SE_Li256ELb1ELb0ELb0ELb0EEENS1_36VarlenDynamicPersistentTileSchedulerILi64ELi64ELi256ELi32ELb0ELb0ELb1ELb1ELb1ELb1EEEEEEEEEvNT_6ParamsE:
        /* <DEDUP_REMOVED lines=26> */
.L_x_6271:
[----:B------:R-:W-:Y:S05]  /*01a0*/  BSYNC B0 ;  /* 0x0000000000007941 */ /* 0x000fea0003800000 */
.L_x_6270:
        /* <DEDUP_REMOVED lines=37> */
.L_x_6272:
        /* <DEDUP_REMOVED lines=22> */
.L_x_6273:
        /* <DEDUP_REMOVED lines=18> */
.L_x_6274:
        /* <DEDUP_REMOVED lines=22> */
.L_x_6275:
        /* <DEDUP_REMOVED lines=22> */
.L_x_6276:
        /* <DEDUP_REMOVED lines=9> */
.L_x_6279:
        /* <DEDUP_REMOVED lines=25> */
[----:B------:R-:W-:Y:S02]  /*0b60*/  LEA.HI R0, R3, R220, RZ, 0x7 ;  /* 0x000000dc03007211 */ /* 0x000fe400078f38ff */
[----:B------:R-:W-:Y:S02]  /*0b70*/  LOP3.LUT R7, R6, 0xfffffff0, RZ, 0xc0, !PT ;  /* 0xfffffff006077812 */ /* 0x000fe400078ec0ff */
[----:B------:R-:W-:-:S03]  /*0b80*/  LOP3.LUT R5, R0, 0xffffff80, RZ, 0xc0, !PT ;  /* 0xffffff8000057812 */ /* 0x000fc600078ec0ff */
[C---:B------:R-:W-:Y:S01]  /*0b90*/  IMAD.IADD R10, R220.reuse, 0x1, -R7 ;  /* 0x00000001dc0a7824 */ /* 0x040fe200078e0a07 */
[----:B------:R-:W-:Y:S01]  /*0ba0*/  LEA.HI R4, R3, R220, RZ, 0x5 ;  /* 0x000000dc03047211 */ /* 0x000fe200078f28ff */
[----:B------:R-:W-:Y:S01]  /*0bb0*/  IMAD.IADD R5, R220, 0x1, -R5 ;  /* 0x00000001dc057824 */ /* 0x000fe200078e0a05 */
[----:B------:R-:W-:Y:S02]  /*0bc0*/  SHF.R.S32.HI R13, RZ, 0x4, R6 ;  /* 0x00000004ff0d7819 */ /* 0x000fe40000011406 */
[----:B------:R-:W-:Y:S02]  /*0bd0*/  SHF.R.S32.HI R7, RZ, 0x1f, R10 ;  /* 0x0000001fff077819 */ /* 0x000fe4000001140a */
[--C-:B------:R-:W-:Y:S02]  /*0be0*/  SHF.R.S32.HI R200, RZ, 0x5, R4.reuse ;  /* 0x00000005ffc87819 */ /* 0x100fe40000011404 */
[----:B------:R-:W-:Y:S02]  /*0bf0*/  SHF.R.S32.HI R11, RZ, 0x1f, R4 ;  /* 0x0000001fff0b7819 */ /* 0x000fe40000011404 */
[----:B------:R-:W-:-:S02]  /*0c00*/  SHF.R.S32.HI R4, RZ, 0x1f, R5 ;  /* 0x0000001fff047819 */ /* 0x000fc40000011405 */
[----:B------:R-:W-:Y:S02]  /*0c10*/  LEA.HI R9, R7, R10, RZ, 0x3 ;  /* 0x0000000a07097211 */ /* 0x000fe400078f18ff */
[----:B------:R-:W-:Y:S02]  /*0c20*/  LEA.HI R8, R6, R13, RZ, 0x1 ;  /* 0x0000000d06087211 */ /* 0x000fe400078f08ff */
[----:B------:R-:W-:Y:S02]  /*0c30*/  LEA.HI R6, R4, R5, RZ, 0x2 ;  /* 0x0000000504067211 */ /* 0x000fe400078f10ff */
[----:B------:R-:W-:Y:S02]  /*0c40*/  LEA.HI R14, R11, R200, RZ, 0x2 ;  /* 0x000000c80b0e7211 */ /* 0x000fe400078f10ff */
[----:B------:R-:W-:Y:S02]  /*0c50*/  LOP3.LUT R11, R9, 0xfffffff8, RZ, 0xc0, !PT ;  /* 0xfffffff8090b7812 */ /* 0x000fe400078ec0ff */
[----:B------:R-:W-:-:S02]  /*0c60*/  LOP3.LUT R12, R8, 0x1ffffffe, RZ, 0xc0, !PT ;  /* 0x1ffffffe080c7812 */ /* 0x000fc400078ec0ff */
[--C-:B------:R-:W-:Y:S02]  /*0c70*/  SHF.R.S32.HI R7, RZ, 0x2, R6.reuse ;  /* 0x00000002ff077819 */ /* 0x100fe40000011406 */
[----:B------:R-:W-:Y:S02]  /*0c80*/  SHF.R.S32.HI R8, RZ, 0x1f, R6 ;  /* 0x0000001fff087819 */ /* 0x000fe40000011406 */
[----:B------:R-:W-:Y:S02]  /*0c90*/  SHF.R.S32.HI R211, RZ, 0x7, R0 ;  /* 0x00000007ffd37819 */ /* 0x000fe40000011400 */
[----:B------:R-:W-:Y:S02]  /*0ca0*/  LOP3.LUT R6, R6, 0x7ffffffc, RZ, 0xc0, !PT ;  /* 0x7ffffffc06067812 */ /* 0x000fe400078ec0ff */
[----:B------:R-:W-:Y:S02]  /*0cb0*/  LOP3.LUT R15, R14, 0x3ffffc, RZ, 0xc0, !PT ;  /* 0x003ffffc0e0f7812 */ /* 0x000fe400078ec0ff */
[----:B------:R-:W-:Y:S01]  /*0cc0*/  IADD3 R11, R10, -R11, RZ ;  /* 0x8000000b0a0b7210 */ /* 0x000fe20007ffe0ff */
[----:B------:R-:W-:Y:S01]  /*0cd0*/  IMAD R14, R211, 0x100, R10 ;  /* 0x00000100d30e7824 */ /* 0x000fe200078e020a */
[----:B------:R-:W-:Y:S01]  /*0ce0*/  LEA.HI R4, R4, R5, RZ, 0x5 ;  /* 0x0000000504047211 */ /* 0x000fe200078f28ff */
[----:B------:R-:W-:Y:S01]  /*0cf0*/  IMAD.IADD R6, R5, 0x1, -R6 ;  /* 0x0000000105067824 */ /* 0x000fe200078e0a06 */
[----:B------:R-:W-:Y:S01]  /*0d00*/  LEA.HI R8, R8, R7, RZ, 0x3 ;  /* 0x0000000708087211 */ /* 0x000fe200078f18ff */
[----:B------:R-:W-:Y:S01]  /*0d10*/  IMAD.IADD R15, R200, 0x1, -R15 ;  /* 0x00000001c80f7824 */ /* 0x000fe200078e0a0f */
[----:B------:R-:W-:Y:S01]  /*0d20*/  LEA.HI R5, R3, R220, RZ, 0x2 ;  /* 0x000000dc03057211 */ /* 0x000fe200078f10ff */
[----:B------:R-:W-:-:S02]  /*0d30*/  IMAD.IADD R12, R13, 0x1, -R12 ;  /* 0x000000010d0c7824 */ /* 0x000fc400078e0a0c */
[----:B------:R-:W-:Y:S01]  /*0d40*/  IMAD.SHL.U32 R10, R11, 0x40, RZ ;  /* 0x000000400b0a7824 */ /* 0x000fe200078e00ff */
[----:B------:R-:W-:Y:S01]  /*0d50*/  LOP3.LUT R8, R8, 0xfffffff8, RZ, 0xc0, !PT ;  /* 0xfffffff808087812 */ /* 0x000fe200078ec0ff */
[----:B------:R-:W-:Y:S01]  /*0d60*/  IMAD.SHL.U32 R9, R9, 0x40, RZ ;  /* 0x0000004009097824 */ /* 0x000fe200078e00ff */
[----:B------:R-:W-:Y:S01]  /*0d70*/  SHF.R.S32.HI R23, RZ, 0x2, R5 ;  /* 0x00000002ff177819 */ /* 0x000fe20000011405 */
[----:B------:R-:W-:Y:S01]  /*0d80*/  IMAD R14, R15, 0x10, R14 ;  /* 0x000000100f0e7824 */ /* 0x000fe200078e020e */
[----:B------:R-:W-:Y:S01]  /*0d90*/  LOP3.LUT R10, R10, 0x1c0, RZ, 0xc0, !PT ;  /* 0x000001c00a0a7812 */ /* 0x000fe200078ec0ff */
[----:B------:R-:W-:Y:S01]  /*0da0*/  IMAD.SHL.U32 R13, R12, 0x8, RZ ;  /* 0x000000080c0d7824 */ /* 0x000fe200078e00ff */
[----:B------:R-:W-:Y:S01]  /*0db0*/  IADD3 R7, R7, -R8, RZ ;  /* 0x8000000807077210 */ /* 0x000fe20007ffe0ff */
[----:B------:R-:W-:Y:S01]  /*0dc0*/  VIADD R221, R23, 0x20 ;  /* 0x0000002017dd7836 */ /* 0x000fe20000000000 */
[----:B------:R-:W-:Y:S01]  /*0dd0*/  LOP3.LUT R9, R9, 0x7ffffe00, RZ, 0xc0, !PT ;  /* 0x7ffffe0009097812 */ /* 0x000fe200078ec0ff */
[----:B------:R-:W-:Y:S01]  /*0de0*/  IMAD.U32 R219, R14, 0x40, R13 ;  /* 0x000000400edb7824 */ /* 0x000fe200078e000d */
[----:B------:R-:W-:-:S02]  /*0df0*/  SHF.R.S32.HI R4, RZ, 0x5, R4 ;  /* 0x00000005ff047819 */ /* 0x000fc40000011404 */
[----:B------:R-:W-:Y:S02]  /*0e00*/  LOP3.LUT R13, R10, 0x8, R13, 0xf8, !PT ;  /* 0x000000080a0d7812 */ /* 0x000fe400078ef80d */
[----:B------:R-:W-:Y:S01]  /*0e10*/  SHF.R.U32.HI R10, RZ, 0x3, R10 ;  /* 0x00000003ff0a7819 */ /* 0x000fe2000001160a */
[----:B------:R-:W-:Y:S01]  /*0e20*/  IMAD R9, R200, 0x400, R9 ;  /* 0x00000400c8097824 */ /* 0x000fe200078e0209 */
[----:B------:R-:W-:Y:S01]  /*0e30*/  SHF.R.S32.HI R8, RZ, 0x1f, R221 ;  /* 0x0000001fff087819 */ /* 0x000fe200000114dd */
[----:B------:R-:W-:Y:S01]  /*0e40*/  IMAD R190, R4, 0x10, R7 ;  /* 0x0000001004be7824 */ /* 0x000fe200078e0207 */
[----:B------:R-:W-:Y:S02]  /*0e50*/  LOP3.LUT R10, R13, R10, RZ, 0x3c, !PT ;  /* 0x0000000a0d0a7212 */ /* 0x000fe400078e3cff */
[----:B------:R-:W-:Y:S02]  /*0e60*/  LEA.HI R4, R3, R220, RZ, 0x3 ;  /* 0x000000dc03047211 */ /* 0x000fe400078f18ff */
[----:B------:R-:W-:Y:S01]  /*0e70*/  LOP3.LUT R7, R5, 0xfffffffc, RZ, 0xc0, !PT ;  /* 0xfffffffc05077812 */ /* 0x000fe200078ec0ff */
[----:B------:R-:W-:Y:S01]  /*0e80*/  IMAD.SHL.U32 R217, R221, 0x40, RZ ;  /* 0x00000040ddd97824 */ /* 0x000fe200078e00ff */
[----:B------:R-:W-:-:S02]  /*0e90*/  IADD3 R9, R9, R10, RZ ;  /* 0x0000000a09097210 */ /* 0x000fc40007ffe0ff */
[----:B------:R-:W-:Y:S02]  /*0ea0*/  LOP3.LUT R3, R4, 0x1ffffff8, RZ, 0xc0, !PT ;  /* 0x1ffffff804037812 */ /* 0x000fe400078ec0ff */
[----:B------:R-:W-:Y:S02]  /*0eb0*/  IADD3 R210, R220, -R7, RZ ;  /* 0x80000007dcd27210 */ /* 0x000fe40007ffe0ff */
[----:B------:R-:W-:Y:S02]  /*0ec0*/  LEA.HI R8, R8, R221, RZ, 0x3 ;  /* 0x000000dd08087211 */ /* 0x000fe400078f18ff */
[----:B------:R-:W-:Y:S01]  /*0ed0*/  R2P PR, R11, 0x6 ;  /* 0x000000060b007804 */ /* 0x000fe20000000000 */
[----:B------:R-:W-:Y:S01]  /*0ee0*/  IMAD.IADD R3, R220, 0x1, -R3 ;  /* 0x00000001dc037824 */ /* 0x000fe200078e0a03 */
[----:B------:R-:W-:Y:S01]  /*0ef0*/  SHF.R.S32.HI R202, RZ, 0x3, R4 ;  /* 0x00000003ffca7819 */ /* 0x000fe20000011404 */
[----:B------:R-:W-:Y:S01]  /*0f00*/  IMAD.SHL.U32 R8, R8, 0x40, RZ ;  /* 0x0000004008087824 */ /* 0x000fe200078e00ff */
[----:B------:R-:W-:Y:S01]  /*0f10*/  LEA.HI R0, R0, R211, RZ, 0x1 ;  /* 0x000000d300007211 */ /* 0x000fe200078f08ff */
[----:B------:R-:W-:Y:S01]  /*0f20*/  IMAD R196, R9, 0x2, R2 ;  /* 0x0000000209c47824 */ /* 0x000fe200078e0202 */
[----:B------:R-:W-:Y:S01]  /*0f30*/  LOP3.LUT R217, R217, 0x1c0, RZ, 0xc0, !PT ;  /* 0x000001c0d9d97812 */ /* 0x000fe200078ec0ff */
[----:B------:R-:W-:Y:S01]  /*0f40*/  IMAD.MOV.U32 R198, RZ, RZ, 0x20 ;  /* 0x00000020ffc67424 */ /* 0x000fe200078e00ff */
[----:B------:R-:W-:Y:S01]  /*0f50*/  SHF.R.S32.HI R4, RZ, 0x1f, R5 ;  /* 0x0000001fff047819 */ /* 0x000fe20000011405 */
[----:B------:R-:W-:Y:S01]  /*0f60*/  IMAD.SHL.U32 R193, R3, 0x8, RZ ;  /* 0x0000000803c17824 */ /* 0x000fe200078e00ff */
[----:B------:R-:W-:Y:S01]  /*0f70*/  LOP3.LUT R0, R0, 0xfffffe, RZ, 0xc0, !PT ;  /* 0x00fffffe00007812 */ /* 0x000fe200078ec0ff */
[----:B------:R-:W-:Y:S01]  /*0f80*/  VIADD R199, R196, 0x26800 ;  /* 0x00026800c4c77836 */ /* 0x000fe20000000000 */
[----:B------:R-:W-:-:S02]  /*0f90*/  SHF.R.U32.HI R222, RZ, 0x3, R217 ;  /* 0x00000003ffde7819 */ /* 0x000fc400000116d9 */
[----:B------:R-:W-:Y:S02]  /*0fa0*/  LOP3.LUT R218, R8, 0xfffffe00, RZ, 0xc0, !PT ;  /* 0xfffffe0008da7812 */ /* 0x000fe400078ec0ff */
[----:B------:R-:W-:Y:S01]  /*0fb0*/  LEA.HI R4, R4, R23, RZ, 0x3 ;  /* 0x0000001704047211 */ /* 0x000fe200078f18ff */
[----:B------:R-:W-:Y:S01]  /*0fc0*/  VIADD R197, R196, 0x26840 ;  /* 0x00026840c4c57836 */ /* 0x000fe20000000000 */
[----:B------:R-:W-:Y:S01]  /*0fd0*/  SEL R198, R198, 0xffffffe0, !P1 ;  /* 0xffffffe0c6c67807 */ /* 0x000fe20004800000 */
[----:B------:R-:W-:Y:S01]  /*0fe0*/  IMAD.IADD R0, R211, 0x1, -R0 ;  /* 0x00000001d3007824 */ /* 0x000fe200078e0a00 */
[C---:B------:R-:W-:Y:S02]  /*0ff0*/  @P2 IADD3 R197, R199.reuse, -0x40, RZ ;  /* 0xffffffc0c7c52810 */ /* 0x040fe40007ffe0ff */
[----:B------:R-:W-:Y:S01]  /*1000*/  LOP3.LUT R4, R4, 0xfffffff8, RZ, 0xc0, !PT ;  /* 0xfffffff804047812 */ /* 0x000fe200078ec0ff */
[----:B------:R-:W-:Y:S01]  /*1010*/  IMAD.IADD R199, R199, 0x1, R198 ;  /* 0x00000001c7c77824 */ /* 0x000fe200078e02c6 */
[----:B------:R-:W-:Y:S01]  /*1020*/  CS2R R18, SRZ ;  /* 0x0000000000127805 */ /* 0x000fe2000001ff00 */
[----:B------:R-:W-:Y:S01]  /*1030*/  IMAD.MOV.U32 R207, RZ, RZ, RZ ;  /* 0x000000ffffcf7224 */ /* 0x000fe200078e00ff */
[----:B------:R-:W-:Y:S01]  /*1040*/  SHF.R.S32.HI R215, RZ, 0x1f, R23 ;  /* 0x0000001fffd77819 */ /* 0x000fe20000011417 */
[----:B------:R-:W-:Y:S01]  /*1050*/  IMAD.MOV.U32 R22, RZ, RZ, RZ ;  /* 0x000000ffff167224 */ /* 0x000fe200078e00ff */
[----:B------:R-:W-:Y:S01]  /*1060*/  IADD3 R191, R23, -R4, RZ ;  /* 0x8000000417bf7210 */ /* 0x000fe20007ffe0ff */
[----:B------:R-:W-:-:S02]  /*1070*/  IMAD.MOV.U32 R189, RZ, RZ, RZ ;  /* 0x000000ffffbd7224 */ /* 0x000fc400078e00ff */
[----:B------:R-:W-:Y:S02]  /*1080*/  IMAD.SHL.U32 R195, R0, 0x100, RZ ;  /* 0x0000010000c37824 */ /* 0x000fe400078e00ff */
[----:B------:R-:W-:Y:S02]  /*1090*/  IMAD.SHL.U32 R192, R6, 0x2, RZ ;  /* 0x0000000206c07824 */ /* 0x000fe400078e00ff */
[----:B------:R-:W-:Y:S01]  /*10a0*/  IMAD.IADD R198, R198, 0x1, R197 ;  /* 0x00000001c6c67824 */ /* 0x000fe200078e02c5 */
[----:B--2---:R-:W-:Y:S01]  /*10b0*/  LOP3.LUT R188, R16, 0x1, RZ, 0xfc, !PT ;  /* 0x0000000110bc7812 */ /* 0x004fe200078efcff */
[----:B------:R-:W-:-:S05]  /*10c0*/  IMAD.SHL.U32 R16, R210, 0x8, RZ ;  /* 0x00000008d2107824 */ /* 0x000fca00078e00ff */
[----:B------:R-:W-:-:S04]  /*10d0*/  LOP3.LUT R3, R217, 0x38, R16, 0xf8, !PT ;  /* 0x00000038d9037812 */ /* 0x000fc800078ef810 */
[----:B------:R-:W-:Y:S02]  /*10e0*/  LOP3.LUT R3, R218, R3, R222, 0xf6, !PT ;  /* 0x00000003da037212 */ /* 0x000fe400078ef6de */
[----:B------:R-:W-:-:S03]  /*10f0*/  SHF.R.S32.HI R17, RZ, 0x1f, R16 ;  /* 0x0000001fff117819 */ /* 0x000fc60000011410 */
[----:B------:R-:W-:-:S07]  /*1100*/  IMAD R216, R3, 0x2, R2 ;  /* 0x0000000203d87824 */ /* 0x000fce00078e0202 */
.L_x_6426:
[----:B0----5:R-:W0:Y:S01]  /*1110*/  LDC.64 R4, c[0x0][0xc60] ;  /* 0x00031800ff047b82 */ /* 0x021e220000000a00 */
[----:B------:R-:W-:Y:S01]  /*1120*/  ULDC.64 UR4, c[0x0][0xa28] ;  /* 0x00028a0000047ab9 */ /* 0x000fe20000000a00 */
[----:B------:R-:W-:Y:S01]  /*1130*/  ULDC.64 UR8, c[0x0][0xa18] ;  /* 0x0002860000087ab9 */ /* 0x000fe20000000a00 */
[----:B------:R-:W-:Y:S01]  /*1140*/  ULDC.64 UR6, c[0x0][0xa08] ;  /* 0x0002820000067ab9 */ /* 0x000fe20000000a00 */
[----:B0-----:R-:W-:-:S05]  /*1150*/  IMAD.WIDE R4, R187, 0x4, R4 ;  /* 0x00000004bb047825 */ /* 0x001fca00078e0204 */
[----:B------:R-:W2:Y:S01]  /*1160*/  LDG.E R206, desc[UR40][R4.64] ;  /* 0x0000002804ce7981 */ /* 0x000ea2000c1e1900 */
        /* <DEDUP_REMOVED lines=16> */
[----:B-1--4-:R-:W-:Y:S01]  /*1270*/  @P1 IADD3 R6, P2, R204, UR8, RZ ;  /* 0x00000008cc061c10 */ /* 0x012fe2000ff5e0ff */
        /* <DEDUP_REMOVED lines=19> */
[----:B0--3--:R-:W-:Y:S06]  /*13b0*/  @P1 BRA `(.L_x_6281) ;  /* 0x0000000000241947 */ /* 0x009fec0003800000 */
        /* <DEDUP_REMOVED lines=9> */
.L_x_6281:
[----:B------:R-:W-:Y:S02]  /*1450*/  IMAD.U32 R32, RZ, RZ, UR5 ;  /* 0x00000005ff207e24 */ /* 0x000fe4000f8e00ff */
[----:B------:R-:W-:Y:S01]  /*1460*/  IMAD.U32 R24, RZ, RZ, UR4 ;  /* 0x00000004ff187e24 */ /* 0x000fe2000f8e00ff */
[----:B------:R-:W-:Y:S06]  /*1470*/  @!P2 BRA `(.L_x_6282) ;  /* 0x000000000010a947 */ /* 0x000fec0003800000 */
[----:B------:R-:W-:-:S04]  /*1480*/  IADD3 R4, P0, R204, UR8, RZ ;  /* 0x00000008cc047c10 */ /* 0x000fc8000ff1e0ff */
[----:B------:R-:W-:-:S05]  /*1490*/  IADD3.X R5, R205, UR9, RZ, P0, !PT ;  /* 0x00000009cd057c10 */ /* 0x000fca00087fe4ff */
[----:B------:R0:W5:Y:S01]  /*14a0*/  LDG.E R24, desc[UR40][R4.64] ;  /* 0x0000002804187981 */ /* 0x000162000c1e1900 */
[----:B------:R-:W-:Y:S05]  /*14b0*/  BRA `(.L_x_6283) ;  /* 0x0000000000107947 */ /* 0x000fea0003800000 */
.L_x_6282:
[----:B------:R-:W-:Y:S05]  /*14c0*/  @!P0 BRA `(.L_x_6283) ;  /* 0x00000000000c8947 */ /* 0x000fea0003800000 */
[----:B------:R-:W2:Y:S04]  /*14d0*/  LDG.E R5, desc[UR40][R8.64] ;  /* 0x0000002808057981 */ /* 0x000ea8000c1e1900 */
[----:B------:R-:W2:Y:S02]  /*14e0*/  LDG.E R24, desc[UR40][R8.64+0x4] ;  /* 0x0000042808187981 */ /* 0x000ea4000c1e1900 */
[----:B--2---:R-:W-:-:S07]  /*14f0*/  IMAD.IADD R24, R24, 0x1, -R5 ;  /* 0x0000000118187824 */ /* 0x004fce00078e0a05 */
.L_x_6283:
        /* <DEDUP_REMOVED lines=9> */
[----:B------:R-:W-:Y:S01]  /*1590*/  LEA R3, R185, 0x7f, 0x6 ;  /* 0x0000007fb9037811 */ /* 0x000fe200078e30ff */
        /* <DEDUP_REMOVED lines=22> */
[----:B------:R-:W-:-:S04]  /*1700*/  SHF.R.U32.HI R46, RZ, 0x6, R46 ;  /* 0x00000006ff2e7819 */ /* 0x000fc8000001162e */
[----:B------:R-:W-:-:S07]  /*1710*/  MOV R47, R46 ;  /* 0x0000002e002f7202 */ /* 0x000fce0000000f00 */
        /* <DEDUP_REMOVED lines=27> */
.L_x_6286:
[----:B------:R-:W-:Y:S05]  /*18d0*/  BSYNC B6 ;  /* 0x0000000000067941 */ /* 0x000fea0003800000 */
.L_x_6285:
        /* <DEDUP_REMOVED lines=20> */
.L_x_6288:
[----:B------:R-:W-:Y:S05]  /*1a20*/  BSYNC B6 ;  /* 0x0000000000067941 */ /* 0x000fea0003800000 */
.L_x_6287:
        /* <DEDUP_REMOVED lines=8> */
[----:B------:R-:W2:Y:S06]  /*1ab0*/  LDC.64 R54, c[0x0][0x3d8] ;  /* 0x0000f600ff367b82 */ /* 0x000eac0000000a00 */
[----:B------:R-:W-:Y:S02]  /*1ac0*/  @P0 IADD3 R4, P1, R204, UR4, RZ ;  /* 0x00000004cc040c10 */ /* 0x000fe4000ff3e0ff */
[----:B------:R-:W3:Y:S02]  /*1ad0*/  LDC R27, c[0x0][0x3d4] ;  /* 0x0000f500ff1b7b82 */ /* 0x000ee40000000800 */
[----:B------:R-:W-:Y:S01]  /*1ae0*/  @P0 IADD3.X R5, R205, UR5, RZ, P1, !PT ;  /* 0x00000005cd050c10 */ /* 0x000fe20008ffe4ff */
[----:B------:R-:W-:-:S04]  /*1af0*/  ULDC.64 UR4, c[0x0][0x2f8] ;  /* 0x0000be0000047ab9 */ /* 0x000fc80000000a00 */
[----:B------:R4:W3:Y:S01]  /*1b00*/  @P0 LDG.E R25, desc[UR40][R4.64] ;  /* 0x0000002804190981 */ /* 0x0008e2000c1e1900 */
[----:B0-----:R-:W-:Y:S01]  /*1b10*/  ISETP.NE.AND P0, PT, R0, 0x1, PT ;  /* 0x000000010000780c */ /* 0x001fe20003f05270 */
[----:B------:R-:W0:Y:S01]  /*1b20*/  LDC.64 R42, c[0x0][0x3e8] ;  /* 0x0000fa00ff2a7b82 */ /* 0x000e220000000a00 */
[----:B------:R-:W-:Y:S01]  /*1b30*/  SHF.R.S32.HI R14, RZ, 0x1f, R44 ;  /* 0x0000001fff0e7819 */ /* 0x000fe2000001142c */
[----:B------:R-:W-:Y:S01]  /*1b40*/  IMAD.SHL.U32 R38, R210, 0x4, RZ ;  /* 0x00000004d2267824 */ /* 0x000fe200078e00ff */
[----:B------:R-:W0:Y:S01]  /*1b50*/  S2R R26, SR_TID.X ;  /* 0x00000000001a7919 */ /* 0x000e220000002100 */
[-C--:B-1----:R-:W-:Y:S01]  /*1b60*/  IMAD.WIDE.U32 R48, R23, R28.reuse, R16 ;  /* 0x0000001c17307225 */ /* 0x082fe200078e0010 */
[----:B------:R-:W-:Y:S02]  /*1b70*/  SHF.L.U64.HI R50, R28, 0x6, R29 ;  /* 0x000000061c327819 */ /* 0x000fe4000001021d */
[----:B------:R-:W-:Y:S01]  /*1b80*/  SHF.R.S32.HI R39, RZ, 0x1f, R38 ;  /* 0x0000001fff277819 */ /* 0x000fe20000011426 */
[-C--:B------:R-:W-:Y:S01]  /*1b90*/  IMAD R3, R14, R28.reuse, RZ ;  /* 0x0000001c0e037224 */ /* 0x080fe200078e02ff */
[----:B--2---:R-:W-:Y:S01]  /*1ba0*/  SHF.L.U64.HI R52, R54, 0x6, R55 ;  /* 0x0000000636347819 */ /* 0x004fe20000010237 */
[----:B----4-:R-:W-:Y:S01]  /*1bb0*/  IMAD.WIDE.U32 R4, R44, R28, RZ ;  /* 0x0000001c2c047225 */ /* 0x010fe200078e00ff */
[----:B------:R-:W1:Y:S01]  /*1bc0*/  LDC R61, c[0x0][0x3d4] ;  /* 0x0000f500ff3d7b82 */ /* 0x000e620000000800 */
[----:B------:R-:W-:-:S02]  /*1bd0*/  IADD3 R80, R16, 0x20, RZ ;  /* 0x0000002010507810 */ /* 0x000fc40007ffe0ff */
[----:B------:R-:W-:Y:S01]  /*1be0*/  IMAD R3, R44, R29, R3 ;  /* 0x0000001d2c037224 */ /* 0x000fe200078e0203 */
[----:B---3--:R-:W-:Y:S01]  /*1bf0*/  ISETP.GE.AND P2, PT, R16, R27, PT ;  /* 0x0000001b1000720c */ /* 0x008fe20003f46270 */
[----:B------:R-:W-:Y:S02]  /*1c00*/  IMAD.SHL.U32 R58, R191, 0x40, RZ ;  /* 0x00000040bf3a7824 */ /* 0x000fe400078e00ff */
[----:B------:R-:W-:Y:S01]  /*1c10*/  IMAD.IADD R5, R5, 0x1, R3 ;  /* 0x0000000105057824 */ /* 0x000fe200078e0203 */
[----:B------:R-:W2:Y:S01]  /*1c20*/  @P0 LDC R7, c[0x0][0x42c] ;  /* 0x00010b00ff070b82 */ /* 0x000ea20000000800 */
[C---:B------:R-:W-:Y:S01]  /*1c30*/  SEL R13, R27.reuse, RZ, P2 ;  /* 0x000000ff1b0d7207 */ /* 0x040fe20001000000 */
[----:B------:R-:W-:Y:S01]  /*1c40*/  IMAD.SHL.U32 R51, R28, 0x40, RZ ;  /* 0x000000401c337824 */ /* 0x000fe200078e00ff */
[----:B------:R-:W-:Y:S01]  /*1c50*/  LOP3.LUT R58, R58, 0x1c0, RZ, 0xc0, !PT ;  /* 0x000001c03a3a7812 */ /* 0x000fe200078ec0ff */
[----:B------:R-:W-:Y:S01]  /*1c60*/  IMAD.SHL.U32 R62, R27, 0x2, RZ ;  /* 0x000000021b3e7824 */ /* 0x000fe200078e00ff */
[----:B------:R-:W-:Y:S01]  /*1c70*/  IADD3 R13, R16, R13, RZ ;  /* 0x0000000d100d7210 */ /* 0x000fe20007ffe0ff */
[----:B0-----:R-:W-:Y:S01]  /*1c80*/  IMAD.WIDE.U32 R10, R23, R42, R16 ;  /* 0x0000002a170a7225 */ /* 0x001fe200078e0010 */
[----:B------:R-:W-:Y:S01]  /*1c90*/  SHF.L.U64.HI R53, R42, 0x6, R43 ;  /* 0x000000062a357819 */ /* 0x000fe2000001022b */
[----:B------:R-:W0:Y:S01]  /*1ca0*/  @P0 LDC R9, c[0x0][0x430] ;  /* 0x00010c00ff090b82 */ /* 0x000e220000000800 */
[----:B------:R-:W-:-:S02]  /*1cb0*/  SHF.R.S32.HI R12, RZ, 0x1f, R13 ;  /* 0x0000001fff0c7819 */ /* 0x000fc4000001140d */
[----:B------:R-:W-:Y:S02]  /*1cc0*/  SHF.R.U32.HI R60, RZ, 0x3, R58 ;  /* 0x00000003ff3c7819 */ /* 0x000fe4000001163a */
[----:B------:R-:W-:-:S03]  /*1cd0*/  P2R R72, PR, RZ, 0x4 ;  /* 0x00000004ff487803 */ /* 0x000fc60000000000 */
[----:B------:R-:W3:Y:S01]  /*1ce0*/  LDC R63, c[0x0][0x2e4] ;  /* 0x0000b900ff3f7b82 */ /* 0x000ee20000000800 */
[----:B------:R-:W-:-:S05]  /*1cf0*/  SHF.R.U32.HI R26, RZ, 0x7, R26 ;  /* 0x00000007ff1a7819 */ /* 0x000fca000001161a */
[----:B------:R-:W-:Y:S02]  /*1d00*/  VIADD R59, R26, 0x8 ;  /* 0x000000081a3b7836 */ /* 0x000fe40000000000 */
[----:B--2---:R-:W-:-:S05]  /*1d10*/  @P0 IMAD.HI.U32 R0, R186, R7, RZ ;  /* 0x00000007ba000227 */ /* 0x004fca00078e00ff */
[----:B0-----:R-:W-:Y:S02]  /*1d20*/  @P0 SHF.R.U32.HI R186, RZ, R9, R0 ;  /* 0x00000009ffba0219 */ /* 0x001fe40000011600 */
[----:B------:R-:W-:Y:S02]  /*1d30*/  ISETP.NE.U32.AND P0, PT, RZ, UR8, PT ;  /* 0x00000008ff007c0c */ /* 0x000fe4000bf05070 */
[----:B------:R-:W-:Y:S01]  /*1d40*/  SHF.R.S32.HI R0, RZ, 0x1f, R186 ;  /* 0x0000001fff007819 */ /* 0x000fe200000114ba */
[----:B------:R-:W-:Y:S01]  /*1d50*/  IMAD.WIDE.U32 R4, R186, UR4, R4 ;  /* 0x00000004ba047c25 */ /* 0x000fe2000f8e0004 */
[----:B------:R-:W-:-:S03]  /*1d60*/  ISETP.NE.AND.EX P0, PT, RZ, UR9, PT, P0 ;  /* 0x00000009ff007c0c */ /* 0x000fc6000bf05300 */
[C---:B------:R-:W-:Y:S02]  /*1d70*/  IMAD R7, R0.reuse, UR6, RZ ;  /* 0x0000000600077c24 */ /* 0x040fe4000f8e02ff */
[----:B------:R-:W-:Y:S02]  /*1d80*/  IMAD R3, R0, UR4, RZ ;  /* 0x0000000400037c24 */ /* 0x000fe4000f8e02ff */
[C---:B------:R-:W-:Y:S02]  /*1d90*/  IMAD R9, R186.reuse, UR7, R7 ;  /* 0x00000007ba097c24 */ /* 0x040fe4000f8e0207 */
[C---:B------:R-:W-:Y:S01]  /*1da0*/  IMAD R3, R186.reuse, UR5, R3 ;  /* 0x00000005ba037c24 */ /* 0x040fe2000f8e0203 */
[----:B------:R-:W-:Y:S01]  /*1db0*/  ULDC.64 UR4, c[0x0][0x300] ;  /* 0x0000c00000047ab9 */ /* 0x000fe20000000a00 */
[----:B------:R-:W-:-:S03]  /*1dc0*/  IMAD.WIDE.U32 R6, R186, UR6, R16 ;  /* 0x00000006ba067c25 */ /* 0x000fc6000f8e0010 */
[----:B------:R-:W-:Y:S01]  /*1dd0*/  IADD3 R5, R5, R3, RZ ;  /* 0x0000000305057210 */ /* 0x000fe20007ffe0ff */
[----:B------:R-:W-:Y:S01]  /*1de0*/  IMAD.IADD R7, R7, 0x1, R9 ;  /* 0x0000000107077824 */ /* 0x000fe200078e0209 */
[----:B------:R-:W-:Y:S02]  /*1df0*/  SHF.R.S32.HI R0, RZ, 0x1f, R25 ;  /* 0x0000001fff007819 */ /* 0x000fe40000011419 */
[----:B------:R-:W-:Y:S02]  /*1e00*/  SEL R9, R25, RZ, !P0 ;  /* 0x000000ff19097207 */ /* 0x000fe40004000000 */
[----:B------:R-:W-:-:S03]  /*1e10*/  SEL R0, R0, RZ, !P0 ;  /* 0x000000ff00007207 */ /* 0x000fc60004000000 */
[----:B------:R-:W-:-:S04]  /*1e20*/  IMAD.WIDE.U32 R40, R9, UR4, R4 ;  /* 0x0000000409287c25 */ /* 0x000fc8000f8e0004 */
[C---:B------:R-:W-:Y:S02]  /*1e30*/  IMAD R8, R0.reuse, UR4, RZ ;  /* 0x0000000400087c24 */ /* 0x040fe4000f8e02ff */
[----:B------:R-:W-:Y:S02]  /*1e40*/  IMAD R4, R215, R28, RZ ;  /* 0x0000001cd7047224 */ /* 0x000fe400078e02ff */
[----:B------:R-:W-:Y:S01]  /*1e50*/  IMAD R3, R9, UR5, R8 ;  /* 0x0000000509037c24 */ /* 0x000fe2000f8e0208 */
[----:B------:R-:W-:Y:S01]  /*1e60*/  ULDC.64 UR4, c[0x0][0x328] ;  /* 0x0000ca0000047ab9 */ /* 0x000fe20000000a00 */
[----:B------:R-:W-:Y:S02]  /*1e70*/  IMAD R5, R23, R29, R4 ;  /* 0x0000001d17057224 */ /* 0x000fe400078e0204 */
[----:B------:R-:W-:Y:S02]  /*1e80*/  IMAD R4, R0, UR4, RZ ;  /* 0x0000000400047c24 */ /* 0x000fe4000f8e02ff */
[----:B------:R-:W-:Y:S01]  /*1e90*/  IMAD.IADD R0, R41, 0x1, R3 ;  /* 0x0000000129007824 */ /* 0x000fe200078e0203 */
[----:B------:R-:W-:Y:S01]  /*1ea0*/  IADD3 R3, P0, R40, R48, RZ ;  /* 0x0000003028037210 */ /* 0x000fe20007f1e0ff */
[----:B------:R-:W-:-:S02]  /*1eb0*/  IMAD R75, R9, UR5, R4 ;  /* 0x00000005094b7c24 */ /* 0x000fc4000f8e0204 */
[----:B------:R-:W-:Y:S01]  /*1ec0*/  IMAD R4, R215, R54, RZ ;  /* 0x00000036d7047224 */ /* 0x000fe200078e02ff */
[----:B------:R-:W-:Y:S01]  /*1ed0*/  IADD3.X R48, R0, R49, R5, P0, !PT ;  /* 0x0000003100307210 */ /* 0x000fe200007fe405 */
[----:B------:R-:W-:Y:S01]  /*1ee0*/  IMAD.WIDE.U32 R36, R9, UR4, R6 ;  /* 0x0000000409247c25 */ /* 0x000fe2000f8e0006 */
[----:B------:R-:W-:Y:S01]  /*1ef0*/  LEA.HI R49, R12, R13, RZ, 0x3 ;  /* 0x0000000d0c317211 */ /* 0x000fe200078f18ff */
[----:B------:R-:W-:Y:S01]  /*1f00*/  ULDC UR4, c[0x0][0x2e4] ;  /* 0x0000b90000047ab9 */ /* 0x000fe20000000800 */
[C---:B------:R-:W-:Y:S01]  /*1f10*/  IADD3 R44, P0, R23.reuse, R44, RZ ;  /* 0x0000002c172c7210 */ /* 0x040fe20007f1e0ff */
[----:B------:R-:W-:Y:S01]  /*1f20*/  IMAD R15, R23, R55, R4 ;  /* 0x00000037170f7224 */ /* 0x000fe200078e0204 */
[----:B------:R-:W-:Y:S01]  /*1f30*/  LOP3.LUT R69, R49, 0xfffffff8, RZ, 0xc0, !PT ;  /* 0xfffffff831457812 */ /* 0x000fe200078ec0ff */
[CC--:B------:R-:W-:Y:S01]  /*1f40*/  IMAD.WIDE.U32 R8, R23.reuse, R54.reuse, R16 ;  /* 0x0000003617087225 */ /* 0x0c0fe200078e0010 */
[----:B------:R-:W-:Y:S02]  /*1f50*/  ISETP.GE.AND P4, PT, R16, UR4, PT ;  /* 0x0000000410007c0c */ /* 0x000fe4000bf86270 */
[----:B------:R-:W-:Y:S01]  /*1f60*/  ISETP.GE.AND P3, PT, R80, UR4, PT ;  /* 0x0000000450007c0c */ /* 0x000fe2000bf66270 */
[----:B------:R-:W-:Y:S01]  /*1f70*/  IMAD.WIDE.U32 R4, R23, R54, R38 ;  /* 0x0000003617047225 */ /* 0x000fe200078e0026 */
[----:B------:R-:W-:-:S03]  /*1f80*/  SHF.R.S32.HI R73, RZ, 0x1f, R69 ;  /* 0x0000001fff497819 */ /* 0x000fc60000011445 */
[-C--:B------:R-:W-:Y:S02]  /*1f90*/  IMAD R6, R215, R42.reuse, RZ ;  /* 0x0000002ad7067224 */ /* 0x080fe400078e02ff */
[----:B------:R-:W-:Y:S02]  /*1fa0*/  IMAD.IADD R9, R15, 0x1, R9 ;  /* 0x000000010f097824 */ /* 0x000fe400078e0209 */
[----:B------:R-:W-:Y:S01]  /*1fb0*/  IMAD.IADD R5, R5, 0x1, R15 ;  /* 0x0000000105057824 */ /* 0x000fe200078e020f */
[----:B-----5:R-:W-:Y:S01]  /*1fc0*/  SHF.R.S32.HI R15, RZ, 0x1f, R33 ;  /* 0x0000001fff0f7819 */ /* 0x020fe20000011421 */
[C---:B------:R-:W-:Y:S02]  /*1fd0*/  IMAD R21, R23.reuse, R43, R6 ;  /* 0x0000002b17157224 */ /* 0x040fe400078e0206 */
[----:B------:R-:W-:-:S04]  /*1fe0*/  IMAD.WIDE.U32 R6, R23, R42, R38 ;  /* 0x0000002a17067225 */ /* 0x000fc800078e0026 */
[----:B------:R-:W-:Y:S02]  /*1ff0*/  IMAD R20, R15, R54, RZ ;  /* 0x000000360f147224 */ /* 0x000fe400078e02ff */
[----:B------:R-:W-:Y:S02]  /*2000*/  IMAD.IADD R11, R21, 0x1, R11 ;  /* 0x00000001150b7824 */ /* 0x000fe400078e020b */
[----:B------:R-:W-:Y:S02]  /*2010*/  IMAD.IADD R7, R7, 0x1, R21 ;  /* 0x0000000107077824 */ /* 0x000fe400078e0215 */
[----:B------:R-:W-:Y:S02]  /*2020*/  IMAD R12, R15, R42, RZ ;  /* 0x0000002a0f0c7224 */ /* 0x000fe400078e02ff */
[C---:B------:R-:W-:Y:S02]  /*2030*/  IMAD R13, R33.reuse, R55, R20 ;  /* 0x00000037210d7224 */ /* 0x040fe400078e0214 */
[----:B------:R-:W-:-:S02]  /*2040*/  IMAD R71, R33, R43, R12 ;  /* 0x0000002b21477224 */ /* 0x000fc400078e020c */
[----:B------:R-:W-:-:S04]  /*2050*/  IMAD.WIDE.U32 R28, R33, R42, R10 ;  /* 0x0000002a211c7225 */ /* 0x000fc800078e000a */
[----:B------:R-:W-:Y:S01]  /*2060*/  IMAD.WIDE.U32 R20, R33, R42, R6 ;  /* 0x0000002a21147225 */ /* 0x000fe200078e0006 */
[----:B------:R-:W-:-:S03]  /*2070*/  IADD3 R67, R71, R29, RZ ;  /* 0x0000001d47437210 */ /* 0x000fc60007ffe0ff */
[----:B------:R-:W-:Y:S02]  /*2080*/  IMAD.SHL.U32 R55, R42, 0x40, RZ ;  /* 0x000000402a377824 */ /* 0x000fe400078e00ff */
[CC--:B------:R-:W-:Y:S01]  /*2090*/  IMAD.WIDE.U32 R30, R33.reuse, R54.reuse, R4 ;  /* 0x00000036211e7225 */ /* 0x0c0fe200078e0004 */
[----:B------:R-:W0:Y:S01]  /*20a0*/  LDC.64 R42, c[0x0][0x2d8] ;  /* 0x0000b600ff2a7b82 */ /* 0x000e220000000a00 */
[----:B------:R-:W-:Y:S02]  /*20b0*/  LOP3.LUT R5, R58, 0x18, R16, 0xf8, !PT ;  /* 0x000000183a057812 */ /* 0x000fe400078ef810 */
[----:B------:R-:W-:Y:S02]  /*20c0*/  IMAD.WIDE.U32 R34, R33, R54, R8 ;  /* 0x0000003621227225 */ /* 0x000fe400078e0008 */
[----:B------:R-:W-:Y:S02]  /*20d0*/  LOP3.LUT R5, R5, R60, RZ, 0x3c, !PT ;  /* 0x0000003c05057212 */ /* 0x000fe400078e3cff */
[----:B------:R-:W-:-:S02]  /*20e0*/  IMAD.SHL.U32 R54, R54, 0x40, RZ ;  /* 0x0000004036367824 */ /* 0x000fc400078e00ff */
[----:B------:R-:W-:Y:S02]  /*20f0*/  IMAD.X R45, R215, 0x1, R14, P0 ;  /* 0x00000001d72d7824 */ /* 0x000fe400000e060e */
[----:B------:R-:W-:Y:S01]  /*2100*/  IMAD R65, R200, 0x200, R5 ;  /* 0x00000200c8417824 */ /* 0x000fe200078e0205 */
[----:B------:R-:W-:Y:S01]  /*2110*/  LOP3.LUT R5, R58, 0x38, R49, 0xf8, !PT ;  /* 0x000000383a057812 */ /* 0x000fe200078ef831 */
[----:B------:R-:W-:Y:S02]  /*2120*/  IMAD.IADD R64, R13, 0x1, R35 ;  /* 0x000000010d407824 */ /* 0x000fe400078e0223 */
[----:B------:R-:W-:Y:S01]  /*2130*/  IMAD.IADD R66, R31, 0x1, R13 ;  /* 0x000000011f427824 */ /* 0x000fe200078e020d */
[----:B------:R-:W-:Y:S01]  /*2140*/  LOP3.LUT R5, R5, R60, RZ, 0x3c, !PT ;  /* 0x0000003c05057212 */ /* 0x000fe200078e3cff */
[----:B------:R-:W-:Y:S02]  /*2150*/  IMAD.IADD R71, R21, 0x1, R71 ;  /* 0x0000000115477824 */ /* 0x000fe400078e0247 */
[----:B------:R-:W-:-:S02]  /*2160*/  IMAD.IADD R75, R37, 0x1, R75 ;  /* 0x00000001254b7824 */ /* 0x000fc400078e024b */
[----:B-1-3--:R-:W-:-:S07]  /*2170*/  IMAD R68, R200, 0x200, R5 ;  /* 0x00000200c8447824 */ /* 0x00afce00078e0205 */
.L_x_6318:
        /* <DEDUP_REMOVED lines=9> */
[----:B--2---:R-:W-:-:S03]  /*2210*/  IMAD.SHL.U32 R24, R22, 0x1000, RZ ;  /* 0x0000100016187824 */ /* 0x004fc600078e00ff */
[----:B------:R-:W-:Y:S01]  /*2220*/  IADD3 R77, R15, R5, RZ ;  /* 0x000000050f4d7210 */ /* 0x000fe20007ffe0ff */
[----:B------:R-:W-:Y:S01]  /*2230*/  IMAD.IADD R5, R65, 0x1, R24 ;  /* 0x0000000141057824 */ /* 0x000fe200078e0218 */
[----:B0-----:R-:W-:-:S03]  /*2240*/  LEA R12, P1, R4, R42, 0x1 ;  /* 0x0000002a040c7211 */ /* 0x001fc600078208ff */
        /* <DEDUP_REMOVED lines=21> */
[----:B------:R-:W-:Y:S01]  /*23a0*/  MOV R70, R20 ;  /* 0x0000001400467202 */ /* 0x000fe20000000f00 */
[----:B------:R-:W-:Y:S01]  /*23b0*/  IMAD R6, R53, R47, RZ ;  /* 0x0000002f35067224 */ /* 0x000fe200078e02ff */
[----:B------:R-:W-:Y:S01]  /*23c0*/  IADD3 R7, P0, R30, R4, RZ ;  /* 0x000000041e077210 */ /* 0x000fe20007f1e0ff */
[----:B------:R-:W-:Y:S01]  /*23d0*/  ULDC.64 UR4, c[0x0][0x3c8] ;  /* 0x0000f20000047ab9 */ /* 0x000fe20000000a00 */
[----:B------:R-:W-:Y:S01]  /*23e0*/  ULDC.64 UR6, c[0x0][0x3e0] ;  /* 0x0000f80000067ab9 */ /* 0x000fe20000000a00 */
        /* <DEDUP_REMOVED lines=17> */
.L_x_6293:
[----:B------:R-:W-:Y:S05]  /*2500*/  BSYNC B1 ;  /* 0x0000000000017941 */ /* 0x000fea0003800000 */
.L_x_6292:
        /* <DEDUP_REMOVED lines=19> */
.L_x_6294:
[----:B------:R-:W-:Y:S01]  /*2640*/  LEA R70, R22, R2, 0x3 ;  /* 0x0000000216467211 */ /* 0x000fe200078e18ff */
[----:B------:R-:W-:Y:S01]  /*2650*/  BSSY B1, `(.L_x_6295) ;  /* 0x0000004000017945 */ /* 0x000fe20003800000 */
[----:B------:R-:W-:-:S04]  /*2660*/  SHF.L.U32 R57, R189, 0x1f, RZ ;  /* 0x0000001fbd397819 */ /* 0x000fc800000006ff */
[----:B------:R-:W0:Y:S02]  /*2670*/  SYNCS.PHASECHK.TRANS64.TRYWAIT P5, [R70+URZ+0x28c90], R57 ;  /* 0x028c9039460075a7 */ /* 0x000e2400080a017f */
[----:B0-----:R-:W-:Y:S05]  /*2680*/  @!P5 BRA `(.L_x_6296) ;  /* 0x0000015c0094d947 */ /* 0x001fea0003800000 */
.L_x_6529:
[----:B------:R-:W-:Y:S05]  /*2690*/  BSYNC B1 ;  /* 0x0000000000017941 */ /* 0x000fea0003800000 */
.L_x_6295:
        /* <DEDUP_REMOVED lines=13> */
[C---:B------:R-:W-:Y:S02]  /*2770*/  PRMT R77, R76.reuse, 0x5410, R77 ;  /* 0x000054104c4d7816 */ /* 0x040fe4000000004d */
[----:B------:R-:W-:-:S02]  /*2780*/  PRMT R27, R76, 0x5432, R56 ;  /* 0x000054324c1b7816 */ /* 0x000fc40000000038 */
[C---:B------:R-:W-:Y:S02]  /*2790*/  PRMT R79, R78.reuse, 0x5410, R79 ;  /* 0x000054104e4f7816 */ /* 0x040fe4000000004f */
[----:B------:R-:W-:Y:S02]  /*27a0*/  LOP3.LUT R26, R7, 0xffff0000, RZ, 0xc0, !PT ;  /* 0xffff0000071a7812 */ /* 0x000fe400078ec0ff */
[----:B------:R-:W-:Y:S01]  /*27b0*/  PRMT R74, R78, 0x5432, R74 ;  /* 0x000054324e4a7816 */ /* 0x000fe2000000004a */
[----:B------:R-:W-:Y:S01]  /*27c0*/  IMAD.U32 R81, R79, 0x10000, RZ ;  /* 0x000100004f517824 */ /* 0x000fe200078e00ff */
[----:B------:R-:W-:Y:S02]  /*27d0*/  LOP3.LUT R7, R5, 0xffff0000, RZ, 0xc0, !PT ;  /* 0xffff000005077812 */ /* 0x000fe400078ec0ff */
[C---:B------:R-:W-:Y:S01]  /*27e0*/  LOP3.LUT R78, R77.reuse, 0xffff0000, RZ, 0xc0, !PT ;  /* 0xffff00004d4e7812 */ /* 0x040fe200078ec0ff */
[----:B------:R-:W-:Y:S01]  /*27f0*/  IMAD.U32 R77, R77, 0x10000, RZ ;  /* 0x000100004d4d7824 */ /* 0x000fe200078e00ff */
[C---:B------:R-:W-:Y:S01]  /*2800*/  LOP3.LUT R56, R27.reuse, 0xffff0000, RZ, 0xc0, !PT ;  /* 0xffff00001b387812 */ /* 0x040fe200078ec0ff */
[----:B------:R-:W-:Y:S01]  /*2810*/  IMAD.U32 R27, R27, 0x10000, RZ ;  /* 0x000100001b1b7824 */ /* 0x000fe200078e00ff */
[----:B------:R-:W-:Y:S01]  /*2820*/  LOP3.LUT R15, R6, 0xffff0000, RZ, 0xc0, !PT ;  /* 0xffff0000060f7812 */ /* 0x000fe200078ec0ff */
[----:B------:R-:W-:Y:S01]  /*2830*/  IMAD.U32 R6, R5, 0x10000, RZ ;  /* 0x0001000005067824 */ /* 0x000fe200078e00ff */
[----:B------:R-:W-:Y:S01]  /*2840*/  SHF.L.U32 R76, R74, 0x10, RZ ;  /* 0x000000104a4c7819 */ /* 0x000fe200000006ff */
[----:B------:R-:W-:-:S02]  /*2850*/  IMAD.U32 R5, R4, 0x10000, RZ ;  /* 0x0001000004057824 */ /* 0x000fc400078e00ff */
[C---:B------:R-:W-:Y:S01]  /*2860*/  FMUL.FTZ R83, R7.reuse, R78 ;  /* 0x0000004e07537220 */ /* 0x040fe20000410000 */
        /* <DEDUP_REMOVED lines=9> */
[----:B------:R-:W-:Y:S01]  /*2900*/  FMUL.FTZ R6, R4, R77 ;  /* 0x0000004d04067220 */ /* 0x000fe20000410000 */
[----:B------:R-:W-:Y:S01]  /*2910*/  FFMA.FTZ R14, R14, R81, R15 ;  /* 0x000000510e0e7223 */ /* 0x000fe2000001000f */
[----:B------:R-:W-:Y:S01]  /*2920*/  FMUL.FTZ R56, R26, R79 ;  /* 0x0000004f1a387220 */ /* 0x000fe20000410000 */
[-C--:B------:R-:W-:Y:S01]  /*2930*/  FMUL.FTZ R4, R4, R27.reuse ;  /* 0x0000001b04047220 */ /* 0x080fe20000410000 */
[-C--:B------:R-:W-:Y:S01]  /*2940*/  FMUL.FTZ R26, R26, R74.reuse ;  /* 0x0000004a1a1a7220 */ /* 0x080fe20000410000 */
[----:B------:R-:W-:Y:S01]  /*2950*/  FFMA.FTZ R6, R5, R27, -R6 ;  /* 0x0000001b05067223 */ /* 0x000fe20000010806 */
[----:B------:R-:W-:Y:S01]  /*2960*/  FFMA.FTZ R56, R25, R74, -R56 ;  /* 0x0000004a19387223 */ /* 0x000fe20000010838 */
        /* <DEDUP_REMOVED lines=8> */
.L_x_6301:
[----:B------:R-:W-:Y:S05]  /*29f0*/  BSYNC B2 ;  /* 0x0000000000027941 */ /* 0x000fea0003800000 */
.L_x_6300:
[----:B--2---:R1:W-:Y:S02]  /*2a00*/  STG.E.128 desc[UR40][R12.64], R4 ;  /* 0x000000040c007986 */ /* 0x0043e4000c101d28 */
.L_x_6299:
[----:B------:R-:W-:Y:S05]  /*2a10*/  BSYNC B1 ;  /* 0x0000000000017941 */ /* 0x000fea0003800000 */
.L_x_6298:
[----:B------:R-:W-:Y:S05]  /*2a20*/  @P3 BRA `(.L_x_6297) ;  /* 0x0000001000283947 */ /* 0x000fea0003800000 */
[----:B-1----:R-:W-:Y:S01]  /*2a30*/  IMAD.MOV.U32 R5, RZ, RZ, 0x20 ;  /* 0x00000020ff057424 */ /* 0x002fe200078e00ff */
[----:B------:R-:W-:Y:S01]  /*2a40*/  LOP3.LUT P5, RZ, R191, 0x4, RZ, 0xc0, !PT ;  /* 0x00000004bfff7812 */ /* 0x000fe200078ac0ff */
[----:B------:R-:W-:Y:S01]  /*2a50*/  VIADD R14, R38, 0x10 ;  /* 0x00000010260e7836 */ /* 0x000fe20000000000 */
[----:B------:R-:W-:Y:S02]  /*2a60*/  BSSY B1, `(.L_x_6302) ;  /* 0x0000035000017945 */ /* 0x000fe40003800000 */
[----:B------:R-:W-:Y:S02]  /*2a70*/  SEL R5, R5, 0xffffffe0, !P5 ;  /* 0xffffffe005057807 */ /* 0x000fe40006800000 */
[----:B------:R-:W-:Y:S02]  /*2a80*/  ISETP.GE.AND P5, PT, R14, R61, PT ;  /* 0x0000003d0e00720c */ /* 0x000fe40003fa6270 */
[----:B------:R-:W-:-:S04]  /*2a90*/  IADD3 R5, R5, R65, R24 ;  /* 0x0000004105057210 */ /* 0x000fc80007ffe018 */
[----:B------:R-:W-:-:S06]  /*2aa0*/  LEA R4, R5, R2, 0x1 ;  /* 0x0000000205047211 */ /* 0x000fcc00078e08ff */
        /* <DEDUP_REMOVED lines=12> */
[----:B------:R-:W-:Y:S02]  /*2b70*/  LOP3.LUT R11, R7, 0xffff0000, RZ, 0xc0, !PT ;  /* 0xffff0000070b7812 */ /* 0x000fe400078ec0ff */
        /* <DEDUP_REMOVED lines=8> */
[C---:B------:R-:W-:Y:S01]  /*2c00*/  SHF.L.U32 R74, R56.reuse, 0x10, RZ ;  /* 0x00000010384a7819 */ /* 0x040fe200000006ff */
[----:B------:R-:W-:Y:S01]  /*2c10*/  FMUL.FTZ R76, R7, R15 ;  /* 0x0000000f074c7220 */ /* 0x000fe20000410000 */
[----:B------:R-:W-:Y:S01]  /*2c20*/  LOP3.LUT R56, R56, 0xffff0000, RZ, 0xc0, !PT ;  /* 0xffff000038387812 */ /* 0x000fe200078ec0ff */
[----:B------:R-:W-:Y:S01]  /*2c30*/  IMAD.U32 R6, R5, 0x10000, RZ ;  /* 0x0001000005067824 */ /* 0x000fe200078e00ff */
[----:B------:R-:W-:Y:S01]  /*2c40*/  LOP3.LUT R24, R24, 0xffff0000, RZ, 0xc0, !PT ;  /* 0xffff000018187812 */ /* 0x000fe200078ec0ff */
[CC--:B------:R-:W-:Y:S01]  /*2c50*/  FMUL.FTZ R7, R9.reuse, R74.reuse ;  /* 0x0000004a09077220 */ /* 0x0c0fe20000410000 */
[-C--:B------:R-:W-:Y:S01]  /*2c60*/  FMUL.FTZ R9, R9, R25.reuse ;  /* 0x0000001909097220 */ /* 0x080fe20000410000 */
[C---:B------:R-:W-:Y:S01]  /*2c70*/  IMAD.U32 R5, R4.reuse, 0x10000, RZ ;  /* 0x0001000004057824 */ /* 0x040fe200078e00ff */
[----:B------:R-:W-:Y:S01]  /*2c80*/  LOP3.LUT R4, R4, 0xffff0000, RZ, 0xc0, !PT ;  /* 0xffff000004047812 */ /* 0x000fe200078ec0ff */
[C---:B------:R-:W-:Y:S01]  /*2c90*/  FFMA.FTZ R25, R8.reuse, R25, -R7 ;  /* 0x0000001908197223 */ /* 0x040fe20000010807 */
[----:B------:R-:W-:Y:S01]  /*2ca0*/  FFMA.FTZ R8, R8, R74, R9 ;  /* 0x0000004a08087223 */ /* 0x000fe20000010009 */
        /* <DEDUP_REMOVED lines=16> */
.L_x_6303:
[----:B------:R-:W-:Y:S05]  /*2db0*/  BSYNC B1 ;  /* 0x0000000000017941 */ /* 0x000fea0003800000 */
.L_x_6302:
[----:B-1----:R1:W-:Y:S01]  /*2dc0*/  STG.E.128 desc[UR40][R12.64+0x40], R4 ;  /* 0x000040040c007986 */ /* 0x0023e2000c101d28 */
[----:B------:R-:W-:Y:S05]  /*2dd0*/  BRA `(.L_x_6297) ;  /* 0x0000000c003c7947 */ /* 0x000fea0003800000 */
.L_x_6291:
[----:B------:R-:W-:-:S05]  /*2de0*/  IMAD R5, R47, -0x40, R32 ;  /* 0xffffffc02f057824 */ /* 0x000fca00078e0220 */
[----:B------:R-:W-:-:S04]  /*2df0*/  VIMNMX R6, R5, 0x40, PT ;  /* 0x0000004005067848 */ /* 0x000fc80003fe0100 */
[----:B------:R-:W-:-:S04]  /*2e00*/  ISETP.GE.AND P1, PT, R23, R6, PT ;  /* 0x000000061700720c */ /* 0x000fc80003f26270 */
[----:B------:R-:W-:-:S13]  /*2e10*/  ISETP.GE.OR P0, PT, R16, R61, P1 ;  /* 0x0000003d1000720c */ /* 0x000fda0000f06670 */
[----:B------:R-:W0:Y:S01]  /*2e20*/  @!P0 LDC.64 R12, c[0x0][0x3c8] ;  /* 0x0000f200ff0c8b82 */ /* 0x000e220000000a00 */
[----:B------:R-:W-:Y:S01]  /*2e30*/  @!P0 IADD3 R6, P5, R34, R4, RZ ;  /* 0x0000000422068210 */ /* 0x000fe20007fbe0ff */
[----:B------:R-:W-:Y:S02]  /*2e40*/  @!P0 IMAD R4, R53, R47, RZ ;  /* 0x0000002f35048224 */ /* 0x000fe400078e02ff */
[----:B------:R-:W-:Y:S01]  /*2e50*/  @!P0 IMAD.MOV.U32 R5, RZ, RZ, R67 ;  /* 0x000000ffff058224 */ /* 0x000fe200078e0043 */
[----:B------:R-:W-:Y:S01]  /*2e60*/  @!P0 IADD3.X R7, R57, R64, RZ, P5, !PT ;  /* 0x0000004039078210 */ /* 0x000fe20002ffe4ff */
[----:B------:R-:W-:Y:S02]  /*2e70*/  @!P0 IMAD R9, R56, R55, R4 ;  /* 0x0000003738098224 */ /* 0x000fe400078e0204 */
[----:B------:R-:W1:Y:S01]  /*2e80*/  @!P0 LDC.64 R26, c[0x0][0x3e0] ;  /* 0x0000f800ff1a8b82 */ /* 0x000e620000000a00 */
[----:B------:R-:W-:-:S04]  /*2e90*/  @!P0 IMAD.MOV.U32 R4, RZ, RZ, R28 ;  /* 0x000000ffff048224 */ /* 0x000fc800078e001c */
        /* <DEDUP_REMOVED lines=31> */
.L_x_6304:
[----:B------:R-:W-:Y:S01]  /*3090*/  LEA R70, R22, R2, 0x3 ;  /* 0x0000000216467211 */ /* 0x000fe200078e18ff */
[----:B------:R-:W-:Y:S01]  /*30a0*/  BSSY B1, `(.L_x_6305) ;  /* 0x0000004000017945 */ /* 0x000fe20003800000 */
[----:B------:R-:W-:-:S04]  /*30b0*/  SHF.L.U32 R57, R189, 0x1f, RZ ;  /* 0x0000001fbd397819 */ /* 0x000fc800000006ff */
[----:B------:R-:W0:Y:S02]  /*30c0*/  SYNCS.PHASECHK.TRANS64.TRYWAIT P5, [R70+URZ+0x28c90], R57 ;  /* 0x028c9039460075a7 */ /* 0x000e2400080a017f */
[----:B0-----:R-:W-:Y:S05]  /*30d0*/  @!P5 BRA `(.L_x_6306) ;  /* 0x000001540014d947 */ /* 0x001fea0003800000 */
.L_x_6530:
[----:B------:R-:W-:Y:S05]  /*30e0*/  BSYNC B1 ;  /* 0x0000000000017941 */ /* 0x000fea0003800000 */
.L_x_6305:
        /* <DEDUP_REMOVED lines=38> */
[----:B------:R-:W-:Y:S01]  /*3350*/  SHF.R.U64 R85, R8, 0x10, R9 ;  /* 0x0000001008557819 */ /* 0x000fe20000001209 */
[----:B------:R-:W-:Y:S01]  /*3360*/  IMAD.U32 R8, R15, 0x10000, RZ ;  /* 0x000100000f087824 */ /* 0x000fe200078e00ff */
[----:B------:R-:W-:-:S02]  /*3370*/  PRMT R74, R90, 0x5432, R74 ;  /* 0x000054325a4a7816 */ /* 0x000fc4000000004a */
[----:B------:R-:W-:Y:S02]  /*3380*/  PRMT R86, R82, 0x5432, R86 ;  /* 0x0000543252567816 */ /* 0x000fe40000000056 */
[--C-:B------:R-:W-:Y:S02]  /*3390*/  SHF.R.U32.HI R89, RZ, 0x10, R11.reuse ;  /* 0x00000010ff597819 */ /* 0x100fe4000001160b */
[----:B------:R-:W-:Y:S01]  /*33a0*/  SHF.R.U64 R87, R10, 0x10, R11 ;  /* 0x000000100a577819 */ /* 0x000fe2000000120b */
[----:B--2---:R-:W-:Y:S01]  /*33b0*/  IMAD.U32 R10, R24, 0x10000, RZ ;  /* 0x00010000180a7824 */ /* 0x004fe200078e00ff */
[C---:B------:R-:W-:Y:S02]  /*33c0*/  PRMT R56, R88.reuse, 0x5432, R56 ;  /* 0x0000543258387816 */ /* 0x040fe40000000038 */
[----:B------:R-:W-:Y:S02]  /*33d0*/  PRMT R83, R88, 0x5410, R83 ;  /* 0x0000541058537816 */ /* 0x000fe40000000053 */
[----:B------:R-:W-:-:S02]  /*33e0*/  SHF.L.U32 R11, R25, 0x10, RZ ;  /* 0x00000010190b7819 */ /* 0x000fc400000006ff */
[----:B------:R-:W-:Y:S02]  /*33f0*/  SHF.L.U32 R88, R86, 0x10, RZ ;  /* 0x0000001056587819 */ /* 0x000fe400000006ff */
[----:B------:R-:W-:Y:S01]  /*3400*/  PRMT R85, R82, 0x5410, R85 ;  /* 0x0000541052557816 */ /* 0x000fe20000000055 */
[----:B------:R-:W-:Y:S01]  /*3410*/  IMAD.U32 R82, R74, 0x10000, RZ ;  /* 0x000100004a527824 */ /* 0x000fe200078e00ff */
[----:B------:R-:W-:Y:S01]  /*3420*/  SHF.R.U32.HI R84, RZ, 0x10, R7 ;  /* 0x00000010ff547819 */ /* 0x000fe20000011607 */
[----:B------:R-:W-:Y:S01]  /*3430*/  IMAD.U32 R7, R14, 0x10000, RZ ;  /* 0x000100000e077824 */ /* 0x000fe200078e00ff */
[----:B------:R-:W-:Y:S01]  /*3440*/  LOP3.LUT R6, R13, 0xffff0000, RZ, 0xc0, !PT ;  /* 0xffff00000d067812 */ /* 0x000fe200078ec0ff */
[----:B------:R-:W-:Y:S01]  /*3450*/  FMUL.FTZ R92, R11, R82 ;  /* 0x000000520b5c7220 */ /* 0x000fe20000410000 */
[----:B------:R-:W-:Y:S02]  /*3460*/  PRMT R89, R91, 0x5410, R89 ;  /* 0x000054105b597816 */ /* 0x000fe40000000059 */
[----:B------:R-:W-:Y:S01]  /*3470*/  LOP3.LUT R13, R25, 0xffff0000, RZ, 0xc0, !PT ;  /* 0xffff0000190d7812 */ /* 0x000fe200078ec0ff */
[----:B------:R-:W-:Y:S01]  /*3480*/  IMAD.U32 R25, R27, 0x10000, RZ ;  /* 0x000100001b197824 */ /* 0x000fe200078e00ff */
[----:B------:R-:W-:Y:S01]  /*3490*/  LOP3.LUT R86, R86, 0xffff0000, RZ, 0xc0, !PT ;  /* 0xffff000056567812 */ /* 0x000fe200078ec0ff */
[-C--:B------:R-:W-:Y:S01]  /*34a0*/  FFMA.FTZ R92, R5, R88.reuse, R92 ;  /* 0x00000058055c7223 */ /* 0x080fe2000001005c */
[----:B------:R-:W-:Y:S01]  /*34b0*/  PRMT R87, R90, 0x5410, R87 ;  /* 0x000054105a577816 */ /* 0x000fe20000000057 */
[----:B------:R-:W-:Y:S01]  /*34c0*/  FMUL.FTZ R90, R11, R88 ;  /* 0x000000580b5a7220 */ /* 0x000fe20000410000 */
[----:B------:R-:W-:Y:S01]  /*34d0*/  LOP3.LUT R74, R74, 0xffff0000, RZ, 0xc0, !PT ;  /* 0xffff00004a4a7812 */ /* 0x000fe200078ec0ff */
[----:B------:R-:W-:Y:S01]  /*34e0*/  IMAD.U32 R11, R89, 0x10000, RZ ;  /* 0x00010000590b7824 */ /* 0x000fe200078e00ff */
[----:B------:R-:W-:Y:S01]  /*34f0*/  PRMT R84, R91, 0x5432, R84 ;  /* 0x000054325b547816 */ /* 0x000fe20000000054 */
[----:B------:R-:W-:Y:S01]  /*3500*/  FMUL.FTZ R91, R13, R86 ;  /* 0x000000560d5b7220 */ /* 0x000fe20000410000 */
[----:B------:R-:W-:Y:S01]  /*3510*/  FFMA.FTZ R90, R5, R82, -R90 ;  /* 0x00000052055a7223 */ /* 0x000fe2000001085a */
[----:B------:R-:W-:Y:S01]  /*3520*/  FMUL.FTZ R13, R13, R74 ;  /* 0x0000004a0d0d7220 */ /* 0x000fe20000410000 */
[----:B------:R-:W-:Y:S01]  /*3530*/  FMUL.FTZ R93, R25, R11 ;  /* 0x0000000b195d7220 */ /* 0x000fe20000410000 */
[----:B------:R-:W-:-:S02]  /*3540*/  IMAD.U32 R5, R84, 0x10000, RZ ;  /* 0x0001000054057824 */ /* 0x000fc400078e00ff */
        /* <DEDUP_REMOVED lines=9> */
[----:B------:R-:W-:Y:S02]  /*35e0*/  IMAD.U32 R5, R56, 0x10000, RZ ;  /* 0x0001000038057824 */ /* 0x000fe400078e00ff */
[----:B------:R-:W-:Y:S01]  /*35f0*/  FFMA.FTZ R82, R8, R11, R82 ;  /* 0x0000000b08527223 */ /* 0x000fe20000010052 */
[C---:B------:R-:W-:Y:S01]  /*3600*/  FMUL.FTZ R6, R27.reuse, R74 ;  /* 0x0000004a1b067220 */ /* 0x040fe20000410000 */
[----:B------:R-:W-:Y:S01]  /*3610*/  FMUL.FTZ R25, R10, R13 ;  /* 0x0000000d0a197220 */ /* 0x000fe20000410000 */
[----:B------:R-:W-:Y:S01]  /*3620*/  LOP3.LUT R24, R24, 0xffff0000, RZ, 0xc0, !PT ;  /* 0xffff000018187812 */ /* 0x000fe200078ec0ff */
[-C--:B------:R-:W-:Y:S01]  /*3630*/  FMUL.FTZ R8, R27, R84.reuse ;  /* 0x000000541b087220 */ /* 0x080fe20000410000 */
[----:B------:R-:W-:Y:S01]  /*3640*/  LOP3.LUT R85, R85, 0xffff0000, RZ, 0xc0, !PT ;  /* 0xffff000055557812 */ /* 0x000fe200078ec0ff */
[----:B------:R-:W-:Y:S01]  /*3650*/  FMUL.FTZ R10, R10, R5 ;  /* 0x000000050a0a7220 */ /* 0x000fe20000410000 */
[----:B------:R-:W-:Y:S01]  /*3660*/  LOP3.LUT R11, R56, 0xffff0000, RZ, 0xc0, !PT ;  /* 0xffff0000380b7812 */ /* 0x000fe200078ec0ff */
[----:B------:R-:W-:Y:S01]  /*3670*/  FFMA.FTZ R84, R9, R84, -R6 ;  /* 0x0000005409547223 */ /* 0x000fe20000010806 */
[----:B------:R-:W-:Y:S01]  /*3680*/  LOP3.LUT R12, R12, 0xffff0000, RZ, 0xc0, !PT ;  /* 0xffff00000c0c7812 */ /* 0x000fe200078ec0ff */
[----:B------:R-:W-:-:S02]  /*3690*/  IMAD.U32 R15, R26, 0x10000, RZ ;  /* 0x000100001a0f7824 */ /* 0x000fc400078e00ff */
[----:B------:R-:W-:Y:S01]  /*36a0*/  FFMA.FTZ R27, R9, R74, R8 ;  /* 0x0000004a091b7223 */ /* 0x000fe20000010008 */
[C---:B------:R-:W-:Y:S01]  /*36b0*/  FFMA.FTZ R25, R4.reuse, R5, -R25 ;  /* 0x0000000504197223 */ /* 0x040fe20000010819 */
[----:B------:R-:W-:Y:S01]  /*36c0*/  FFMA.FTZ R10, R4, R13, R10 ;  /* 0x0000000d040a7223 */ /* 0x000fe2000001000a */
[----:B------:R-:W-:Y:S01]  /*36d0*/  SHF.L.U32 R6, R87, 0x10, RZ ;  /* 0x0000001057067819 */ /* 0x000fe200000006ff */
[----:B------:R-:W-:Y:S01]  /*36e0*/  FMUL.FTZ R9, R24, R85 ;  /* 0x0000005518097220 */ /* 0x000fe20000410000 */
[----:B------:R-:W-:Y:S01]  /*36f0*/  LOP3.LUT R26, R26, 0xffff0000, RZ, 0xc0, !PT ;  /* 0xffff00001a1a7812 */ /* 0x000fe200078ec0ff */
        /* <DEDUP_REMOVED lines=26> */
.L_x_6308:
[----:B------:R-:W-:Y:S05]  /*38a0*/  BSYNC B1 ;  /* 0x0000000000017941 */ /* 0x000fea0003800000 */
.L_x_6307:
        /* <DEDUP_REMOVED lines=10> */
.L_x_6290:
[----:B------:R-:W-:-:S13]  /*3950*/  ISETP.NE.AND P0, PT, R188, 0x3, PT ;  /* 0x00000003bc00780c */ /* 0x000fda0003f05270 */
[----:B------:R-:W-:Y:S05]  /*3960*/  @!P0 BRA `(.L_x_6309) ;  /* 0x0000000000048947 */ /* 0x000fea0003800000 */
[----:B------:R-:W-:Y:S01]  /*3970*/  BPT.TRAP 0x1 ;  /* 0x000000040000795c */ /* 0x000fe20000300000 */
.L_x_6309:
        /* <DEDUP_REMOVED lines=8> */
.L_x_6531:
[----:B------:R-:W-:Y:S05]  /*3a00*/  BSYNC B1 ;  /* 0x0000000000017941 */ /* 0x000fea0003800000 */
.L_x_6310:
[----:B------:R-:W-:Y:S05]  /*3a10*/  @P1 BRA `(.L_x_6297) ;  /* 0x00000000002c1947 */ /* 0x000fea0003800000 */
[----:B------:R-:W-:Y:S02]  /*3a20*/  @!P3 LOP3.LUT P5, RZ, R191, 0x4, RZ, 0xc0, !PT ;  /* 0x00000004bfffb812 */ /* 0x000fe400078ac0ff */
[----:B------:R-:W-:Y:S02]  /*3a30*/  PLOP3.LUT P6, PT, PT, PT, PT, 0x8, 0x0 ;  /* 0x000000000000781c */ /* 0x000fe40003fce170 */
[----:B------:R-:W-:Y:S02]  /*3a40*/  @!P3 PLOP3.LUT P6, PT, P5, PT, PT, 0x80, 0x0 ;  /* 0x000000000000b81c */ /* 0x000fe40002fcf070 */
[----:B------:R-:W-:-:S11]  /*3a50*/  @!P3 IADD3 R4, R65, 0x20, RZ ;  /* 0x000000204104b810 */ /* 0x000fd60007ffe0ff */
[----:B------:R-:W-:-:S04]  /*3a60*/  @P6 VIADD R4, R65, 0xffffffe0 ;  /* 0xffffffe041046836 */ /* 0x000fc80000000000 */
[----:B------:R-:W-:-:S04]  /*3a70*/  @!P3 IMAD.IADD R5, R24, 0x1, R4 ;  /* 0x000000011805b824 */ /* 0x000fc800078e0204 */
[----:B------:R-:W-:Y:S02]  /*3a80*/  @!P3 IMAD R8, R5, 0x2, R2 ;  /* 0x000000020508b824 */ /* 0x000fe400078e0202 */
[----:B------:R-:W1:Y:S04]  /*3a90*/  @!P4 LDS.128 R4, [R25+0x22400] ;  /* 0x022400001904c984 */ /* 0x000e680000000c00 */
[----:B------:R-:W2:Y:S04]  /*3aa0*/  @!P3 LDS.128 R8, [R8+0x22400] ;  /* 0x022400000808b984 */ /* 0x000ea80000000c00 */
[----:B-1----:R1:W-:Y:S04]  /*3ab0*/  @!P4 STG.E.128 desc[UR40][R12.64], R4 ;  /* 0x000000040c00c986 */ /* 0x0023e8000c101d28 */
[----:B--2---:R1:W-:Y:S02]  /*3ac0*/  @!P3 STG.E.128 desc[UR40][R12.64+0x40], R8 ;  /* 0x000040080c00b986 */ /* 0x0043e4000c101d28 */
.L_x_6297:
[----:B------:R-:W-:Y:S05]  /*3ad0*/  BSYNC B0 ;  /* 0x0000000000007941 */ /* 0x000fea0003800000 */
.L_x_6289:
        /* <DEDUP_REMOVED lines=17> */
.L_x_6313:
[----:B------:R-:W-:Y:S05]  /*3bf0*/  BSYNC B0 ;  /* 0x0000000000007941 */ /* 0x000fea0003800000 */
.L_x_6312:
[----:B------:R-:W4:Y:S01]  /*3c00*/  SYNCS.PHASECHK.TRANS64.TRYWAIT P0, [R70+URZ+0x28cb0], R57 ;  /* 0x028cb039460075a7 */ /* 0x000f22000800017f */
[----:B------:R-:W-:Y:S04]  /*3c10*/  BSSY B0, `(.L_x_6314) ;  /* 0x0000002000007945 */ /* 0x000fe80003800000 */
[----:B----4-:R-:W-:Y:S05]  /*3c20*/  @!P0 BRA `(.L_x_6315) ;  /* 0x0000014800688947 */ /* 0x010fea0003800000 */
.L_x_6532:
[----:B------:R-:W-:Y:S05]  /*3c30*/  BSYNC B0 ;  /* 0x0000000000007941 */ /* 0x000fea0003800000 */
.L_x_6314:
[----:B------:R-:W-:Y:S04]  /*3c40*/  BSSY B0, `(.L_x_6316) ;  /* 0x0000051000007945 */ /* 0x000fe80003800000 */
[----:B------:R-:W-:Y:S05]  /*3c50*/  @P1 BRA `(.L_x_6317) ;  /* 0x00000004003c1947 */ /* 0x000fea0003800000 */
[----:B-1----:R-:W-:Y:S01]  /*3c60*/  IMAD.WIDE R4, R47, 0x40, R44 ;  /* 0x000000402f047825 */ /* 0x002fe200078e022c */
[----:B------:R-:W-:Y:S01]  /*3c70*/  ULDC.64 UR4, c[0x0][0x318] ;  /* 0x0000c60000047ab9 */ /* 0x000fe20000000a00 */
[----:B------:R-:W-:Y:S02]  /*3c80*/  LOP3.LUT P0, RZ, R191, 0x4, RZ, 0xc0, !PT ;  /* 0x00000004bfff7812 */ /* 0x000fe4000780c0ff */
[----:B------:R-:W-:Y:S01]  /*3c90*/  IMAD R5, R5, UR4, RZ ;  /* 0x0000000405057c24 */ /* 0x000fe2000f8e02ff */
[----:B------:R-:W-:Y:S01]  /*3ca0*/  LEA R9, R22, R65, 0xf ;  /* 0x0000004116097211 */ /* 0x000fe200078e78ff */
[----:B------:R-:W-:Y:S01]  /*3cb0*/  IMAD.MOV.U32 R74, RZ, RZ, R36 ;  /* 0x000000ffff4a7224 */ /* 0x000fe200078e0024 */
[----:B---3--:R-:W-:Y:S01]  /*3cc0*/  IADD3 R12, R16, 0x80, RZ ;  /* 0x00000080100c7810 */ /* 0x008fe20007ffe0ff */
[C---:B------:R-:W-:Y:S02]  /*3cd0*/  IMAD R5, R4.reuse, UR5, R5 ;  /* 0x0000000504057c24 */ /* 0x040fe4000f8e0205 */
[----:B------:R-:W-:Y:S01]  /*3ce0*/  IMAD.WIDE.U32 R6, R4, UR4, R74 ;  /* 0x0000000404067c25 */ /* 0x000fe2000f8e004a */
[----:B------:R-:W-:-:S03]  /*3cf0*/  ULDC.64 UR4, c[0x0][0x308] ;  /* 0x0000c20000047ab9 */ /* 0x000fc60000000a00 */
[----:B------:R-:W-:Y:S01]  /*3d00*/  IMAD.IADD R5, R7, 0x1, R5 ;  /* 0x0000000107057824 */ /* 0x000fe200078e0205 */
[----:B------:R-:W-:Y:S01]  /*3d10*/  LEA R56, P1, R6, UR4, 0x1 ;  /* 0x0000000406387c11 */ /* 0x000fe2000f8208ff */
[----:B------:R-:W-:Y:S01]  /*3d20*/  VIADD R4, R16, 0x40 ;  /* 0x0000004010047836 */ /* 0x000fe20000000000 */
[----:B------:R-:W-:Y:S01]  /*3d30*/  ULDC UR4, c[0x0][0x310] ;  /* 0x0000c40000047ab9 */ /* 0x000fe20000000800 */
[C---:B------:R-:W-:Y:S01]  /*3d40*/  VIADD R77, R9.reuse, 0x20 ;  /* 0x00000020094d7836 */ /* 0x040fe20000000000 */
[----:B0---4-:R-:W-:Y:S01]  /*3d50*/  LEA.HI.X R57, R6, UR5, R5, 0x1, P1 ;  /* 0x0000000506397c11 */ /* 0x011fe200088f0c05 */
[C---:B------:R-:W-:Y:S01]  /*3d60*/  @P0 VIADD R77, R9.reuse, 0xffffffe0 ;  /* 0xffffffe0094d0836 */ /* 0x040fe20000000000 */
[----:B------:R-:W-:Y:S01]  /*3d70*/  ISETP.GE.AND P1, PT, R16, UR4, PT ;  /* 0x0000000410007c0c */ /* 0x000fe2000bf26270 */
[----:B------:R-:W-:Y:S01]  /*3d80*/  IMAD R78, R9, 0x2, R2 ;  /* 0x00000002094e7824 */ /* 0x000fe200078e0202 */
        /* <DEDUP_REMOVED lines=60> */
.L_x_6317:
[----:B------:R-:W-:Y:S05]  /*4150*/  BSYNC B0 ;  /* 0x0000000000007941 */ /* 0x000fea0003800000 */
.L_x_6316:
        /* <DEDUP_REMOVED lines=17> */
.L_x_6284:
        /* <DEDUP_REMOVED lines=42> */
[----:B---3--:R-:W-:Y:S02]  /*4510*/  CS2R R78, SRZ ;  /* 0x00000000004e7805 */ /* 0x008fe4000001ff00 */
        /* <DEDUP_REMOVED lines=20> */
[----:B--2---:R-:W-:Y:S01]  /*4660*/  CS2R R24, SRZ ;  /* 0x0000000000187805 */ /* 0x004fe2000001ff00 */
[----:B------:R-:W-:Y:S01]  /*4670*/  IMAD.MOV.U32 R172, RZ, RZ, RZ ;  /* 0x000000ffffac7224 */ /* 0x000fe200078e00ff */
        /* <DEDUP_REMOVED lines=10> */
.L_x_6320:
[----:B------:R-:W-:Y:S05]  /*4720*/  BSYNC B0 ;  /* 0x0000000000007941 */ /* 0x000fea0003800000 */
.L_x_6319:
        /* <DEDUP_REMOVED lines=12> */
[----:B------:R-:W-:-:S05]  /*47f0*/  IMAD R3, R3, 0x8000, R2 ;  /* 0x0000800003037824 */ /* 0x000fca00078e0202 */
[----:B------:R-:W-:-:S04]  /*4800*/  IADD3 R3, R3, 0x400, RZ ;  /* 0x0000040003037810 */ /* 0x000fc80007ffe0ff */
[----:B------:R-:W-:-:S04]  /*4810*/  SHF.R.U32.HI R3, RZ, 0x4, R3 ;  /* 0x00000004ff037819 */ /* 0x000fc80000011603 */
[----:B------:R-:W-:-:S04]  /*4820*/  LOP3.LUT R3, R3, 0x3fff, RZ, 0xc0, !PT ;  /* 0x00003fff03037812 */ /* 0x000fc800078ec0ff */
[----:B------:R-:W-:Y:S01]  /*4830*/  LOP3.LUT R15, R3, 0x2000000, RZ, 0xfc, !PT ;  /* 0x02000000030f7812 */ /* 0x000fe200078efcff */
[----:B------:R-:W-:Y:S06]  /*4840*/  @!P0 BRA `(.L_x_6324) ;  /* 0x0000000000048947 */ /* 0x000fec0003800000 */
[----:B------:R-:W-:Y:S01]  /*4850*/  BPT.TRAP 0x1 ;  /* 0x000000040000795c */ /* 0x000fe20000300000 */
.L_x_6324:
        /* <DEDUP_REMOVED lines=11> */
.L_x_6533:
[----:B------:R-:W-:Y:S05]  /*4910*/  BSYNC B0 ;  /* 0x0000000000007941 */ /* 0x000fea0003800000 */
.L_x_6325:
[----:B------:R-:W-:Y:S01]  /*4920*/  BAR.SYNC.DEFER_BLOCKING 0xe, 0x100 ;  /* 0x0384000000007b1d */ /* 0x000fe20000010000 */
[----:B------:R-:W-:Y:S01]  /*4930*/  IMAD.MOV.U32 R5, RZ, RZ, 0x40000040 ;  /* 0x40000040ff057424 */ /* 0x000fe200078e00ff */
[----:B------:R-:W-:Y:S01]  /*4940*/  R2UR UR6, R6 ;  /* 0x00000000060672ca */ /* 0x000fe200000e0000 */
[C---:B------:R-:W-:Y:S01]  /*4950*/  VIADD R10, R4.reuse, 0x2 ;  /* 0x00000002040a7836 */ /* 0x040fe20000000000 */
[----:B------:R-:W-:Y:S01]  /*4960*/  R2UR UR7, R7 ;  /* 0x00000000070772ca */ /* 0x000fe200000e0000 */
[----:B------:R-:W-:Y:S01]  /*4970*/  IMAD.MOV.U32 R9, RZ, RZ, 0x40000040 ;  /* 0x40000040ff097424 */ /* 0x000fe200078e00ff */
[----:B------:R-:W-:Y:S01]  /*4980*/  R2UR UR4, R4 ;  /* 0x00000000040472ca */ /* 0x000fe200000e0000 */
[----:B------:R-:W-:Y:S01]  /*4990*/  IMAD.MOV.U32 R11, RZ, RZ, 0x40000040 ;  /* 0x40000040ff0b7424 */ /* 0x000fe200078e00ff */
[----:B------:R-:W-:Y:S01]  /*49a0*/  R2UR UR5, R5 ;  /* 0x00000000050572ca */ /* 0x000fe200000e0000 */
[C---:B------:R-:W-:Y:S01]  /*49b0*/  VIADD R12, R6.reuse, 0x100 ;  /* 0x00000100060c7836 */ /* 0x040fe20000000000 */
[C---:B------:R-:W-:Y:S01]  /*49c0*/  IADD3 R8, R6.reuse, 0x80, RZ ;  /* 0x0000008006087810 */ /* 0x040fe20007ffe0ff */
[----:B------:R-:W-:Y:S01]  /*49d0*/  VIADD R6, R6, 0x180 ;  /* 0x0000018006067836 */ /* 0x000fe20000000000 */
[----:B------:R-:W-:Y:S01]  /*49e0*/  MOV R13, 0x40000040 ;  /* 0x40000040000d7802 */ /* 0x000fe20000000f00 */
[----:B------:R-:W-:Y:S01]  /*49f0*/  IMAD.MOV.U32 R7, RZ, RZ, 0x40000040 ;  /* 0x40000040ff077424 */ /* 0x000fe200078e00ff */
[----:B------:R-:W1:Y:S01]  /*4a00*/  S2R R0, SR_TID.X ;  /* 0x0000000000007919 */ /* 0x000e620000002100 */
[----:B------:R-:W-:Y:S01]  /*4a10*/  ISETP.GE.AND P2, PT, R168, 0x2, PT ;  /* 0x00000002a800780c */ /* 0x000fe20003f46270 */
[----:B------:R-:W-:Y:S01]  /*4a20*/  BSSY B0, `(.L_x_6327) ;  /* 0x00000eb000007945 */ /* 0x000fe20003800000 */
[----:B-----5:R-:W-:-:S06]  /*4a30*/  WARPGROUP.ARRIVE ;  /* 0x00000000000079c5 */ /* 0x020fcc0000000000 */
[----:B------:R-:W-:Y:S01]  /*4a40*/  HGMMA.64x256x16.F32.BF16 R24, gdesc[UR4].tnspB, RZ, !UPT, gsb0 ;  /* 0x43e00000041879f0 */ /* 0x000fe2000c0018ff */
[----:B------:R-:W-:Y:S01]  /*4a50*/  R2UR UR6, R8 ;  /* 0x00000000080672ca */ /* 0x000fe200000e0000 */
[----:B------:R-:W-:Y:S01]  /*4a60*/  VIADD R8, R4, 0x4 ;  /* 0x0000000404087836 */ /* 0x000fe20000000000 */
[----:B------:R-:W-:Y:S01]  /*4a70*/  R2UR UR7, R9 ;  /* 0x00000000090772ca */ /* 0x000fe200000e0000 */
[----:B------:R-:W-:Y:S01]  /*4a80*/  IMAD.MOV.U32 R9, RZ, RZ, 0x40000040 ;  /* 0x40000040ff097424 */ /* 0x000fe200078e00ff */
[----:B------:R-:W-:Y:S02]  /*4a90*/  R2UR UR4, R10 ;  /* 0x000000000a0472ca */ /* 0x000fe400000e0000 */
[----:B------:R-:W-:Y:S02]  /*4aa0*/  R2UR UR5, R11 ;  /* 0x000000000b0572ca */ /* 0x000fe400000e0000 */
[----:B-1----:R-:W-:-:S04]  /*4ab0*/  LOP3.LUT R0, R0, 0x7f, RZ, 0xc0, !PT ;  /* 0x0000007f00007812 */ /* 0x002fc800078ec0ff */
[----:B------:R-:W-:-:S13]  /*4ac0*/  ISETP.NE.AND P1, PT, R0, RZ, PT ;  /* 0x000000ff0000720c */ /* 0x000fda0003f25270 */
[----:B------:R-:W-:-:S04]  /*4ad0*/  @!P1 IADD3 R0, R14, 0x28c60, RZ ;  /* 0x00028c600e009810 */ /* 0x000fc80007ffe0ff */
        /* <DEDUP_REMOVED lines=27> */
.L_x_6334:
[----:B------:R-:W-:Y:S01]  /*4c90*/  BAR.SYNC.DEFER_BLOCKING 0xe, 0x100 ;  /* 0x0384000000007b1d */ /* 0x000fe20000010000 */
[----:B0-----:R-:W-:Y:S01]  /*4ca0*/  IMAD R3, R18, 0x40, R190 ;  /* 0x0000004012037824 */ /* 0x001fe200078e02be */
[----:B------:R-:W-:Y:S01]  /*4cb0*/  ISETP.GT.AND P3, PT, R168, RZ, PT ;  /* 0x000000ffa800720c */ /* 0x000fe20003f64270 */
[----:B------:R-:W-:Y:S02]  /*4cc0*/  VIADD R18, R18, 0x1 ;  /* 0x0000000112127836 */ /* 0x000fe40000000000 */
[----:B------:R-:W-:Y:S02]  /*4cd0*/  IMAD R3, R3, 0x4, R2 ;  /* 0x0000000403037824 */ /* 0x000fe400078e0202 */
[----:B------:R-:W-:Y:S01]  /*4ce0*/  VIADD R168, R168, 0xffffffff ;  /* 0xffffffffa8a87836 */ /* 0x000fe20000000000 */
[----:B------:R-:W-:-:S04]  /*4cf0*/  ISETP.NE.AND P2, PT, R18, 0x2, PT ;  /* 0x000000021200780c */ /* 0x000fc80003f45270 */
[----:B------:R-:W-:Y:S02]  /*4d00*/  SEL R6, RZ, 0x1, P2 ;  /* 0x00000001ff067807 */ /* 0x000fe40001000000 */
[----:B------:R-:W-:Y:S02]  /*4d10*/  SEL R18, R18, RZ, P2 ;  /* 0x000000ff12127207 */ /* 0x000fe40001000000 */
[----:B------:R-:W-:Y:S01]  /*4d20*/  LOP3.LUT R19, R19, R6, RZ, 0x3c, !PT ;  /* 0x0000000613137212 */ /* 0x000fe200078e3cff */
[----:B-12---:R-:W0:Y:S04]  /*4d30*/  LDS R0, [R3+0x28800] ;  /* 0x0288000003007984 */ /* 0x006e280000000800 */
        /* <DEDUP_REMOVED lines=131> */
.L_x_6329:
[----:B------:R-:W-:Y:S02]  /*5570*/  LEA R0, R18, R2, 0x3 ;  /* 0x0000000212007211 */ /* 0x000fe400078e18ff */
[----:B------:R-:W-:-:S04]  /*5580*/  SHF.L.U32 R3, R19, 0x1f, RZ ;  /* 0x0000001f13037819 */ /* 0x000fc800000006ff */
[----:B------:R0:W1:Y:S01]  /*5590*/  SYNCS.PHASECHK.TRANS64.TRYWAIT P2, [R0+URZ+0x28c50], R3 ;  /* 0x028c5003000075a7 */ /* 0x000062000804017f */
[----:B------:R-:W-:Y:S05]  /*55a0*/  @!P0 BRA `(.L_x_6330) ;  /* 0x0000000000048947 */ /* 0x000fea0003800000 */
[----:B------:R-:W-:Y:S01]  /*55b0*/  BPT.TRAP 0x1 ;  /* 0x000000040000795c */ /* 0x000fe20000300000 */
.L_x_6330:
[----:B------:R-:W-:Y:S04]  /*55c0*/  BSSY B1, `(.L_x_6331) ;  /* 0x0000004000017945 */ /* 0x000fe80003800000 */
[----:B-1----:R-:W-:Y:S05]  /*55d0*/  @P2 BRA `(.L_x_6332) ;  /* 0x0000000000082947 */ /* 0x002fea0003800000 */
[----:B------:R-:W1:Y:S02]  /*55e0*/  SYNCS.PHASECHK.TRANS64.TRYWAIT P2, [R0+URZ+0x28c50], R3 ;  /* 0x028c5003000075a7 */ /* 0x000e64000804017f */
[----:B-1----:R-:W-:Y:S05]  /*55f0*/  @!P2 BRA `(.L_x_6333) ;  /* 0x00000130001ca947 */ /* 0x002fea0003800000 */
.L_x_6332:
[----:B------:R-:W-:Y:S05]  /*5600*/  BSYNC B1 ;  /* 0x0000000000017941 */ /* 0x000fea0003800000 */
.L_x_6331:
        /* <DEDUP_REMOVED lines=8> */
[----:B------:R-:W-:Y:S02]  /*5690*/  IMAD.MOV.U32 R21, RZ, RZ, 0x40000040 ;  /* 0x40000040ff157424 */ /* 0x000fe400078e00ff */
[----:B------:R-:W-:-:S02]  /*56a0*/  IMAD.MOV.U32 R7, RZ, RZ, 0x40000040 ;  /* 0x40000040ff077424 */ /* 0x000fc400078e00ff */
[----:B01----:R-:W-:-:S05]  /*56b0*/  @!P1 VIADD R0, R0, 0x28c60 ;  /* 0x00028c6000009836 */ /* 0x003fca0000000000 */
[----:B------:R-:W-:-:S03]  /*56c0*/  @!P1 PRMT R0, RZ, 0x654, R0 ;  /* 0x00000654ff009816 */ /* 0x000fc60000000000 */
[----:B------:R-:W-:Y:S01]  /*56d0*/  HGMMA.64x256x16.F32.BF16 R24, gdesc[UR4].tnspB, R24, gsb0 ;  /* 0x43e00000041879f0 */ /* 0x000fe20008001818 */
[----:B------:R-:W-:Y:S02]  /*56e0*/  R2UR UR4, R10 ;  /* 0x000000000a0472ca */ /* 0x000fe400000e0000 */
[----:B------:R-:W-:Y:S02]  /*56f0*/  R2UR UR5, R11 ;  /* 0x000000000b0572ca */ /* 0x000fe400000e0000 */
[----:B------:R-:W-:Y:S01]  /*5700*/  R2UR UR6, R20 ;  /* 0x00000000140672ca */ /* 0x000fe200000e0000 */
[C---:B------:R-:W-:Y:S01]  /*5710*/  VIADD R20, R6.reuse, 0x100 ;  /* 0x0000010006147836 */ /* 0x040fe20000000000 */
[----:B------:R-:W-:Y:S01]  /*5720*/  R2UR UR7, R21 ;  /* 0x00000000150772ca */ /* 0x000fe200000e0000 */
[----:B------:R-:W-:Y:S01]  /*5730*/  VIADD R6, R6, 0x180 ;  /* 0x0000018006067836 */ /* 0x000fe20000000000 */
[----:B------:R-:W-:Y:S01]  /*5740*/  MOV R21, 0x40000040 ;  /* 0x4000004000157802 */ /* 0x000fe20000000f00 */
[----:B------:R-:W-:-:S02]  /*5750*/  WARPGROUP.DEPBAR.LE gsb0, 0x0 ;  /* 0x00008000000079c5 */ /* 0x000fc40000010000 */
[----:B------:R-:W-:-:S15]  /*5760*/  WARPGROUP.ARRIVE ;  /* 0x00000000000079c5 */ /* 0x000fde0000000000 */
[----:B------:R-:W-:-:S01]  /*5770*/  NOP ;  /* 0x0000000000007918 */ /* 0x000fc20000000000 */
        /* <DEDUP_REMOVED lines=21> */
.L_x_6328:
[----:B------:R-:W-:Y:S05]  /*58d0*/  BSYNC B0 ;  /* 0x0000000000007941 */ /* 0x000fea0003800000 */
.L_x_6327:
[----:B------:R-:W-:Y:S01]  /*58e0*/  BAR.SYNC.DEFER_BLOCKING 0xe, 0x100 ;  /* 0x0384000000007b1d */ /* 0x000fe20000010000 */
[C---:B0-----:R-:W-:Y:S01]  /*58f0*/  IMAD R3, R18.reuse, 0x40, R190 ;  /* 0x0000004012037824 */ /* 0x041fe200078e02be */
[----:B------:R-:W-:Y:S02]  /*5900*/  IADD3 R18, R18, 0x1, RZ ;  /* 0x0000000112127810 */ /* 0x000fe40007ffe0ff */
[----:B------:R-:W-:Y:S01]  /*5910*/  PLOP3.LUT P0, PT, PT, PT, PT, 0x8, 0x0 ;  /* 0x000000000000781c */ /* 0x000fe20003f0e170 */
[----:B------:R-:W-:Y:S01]  /*5920*/  IMAD R3, R3, 0x4, R2 ;  /* 0x0000000403037824 */ /* 0x000fe200078e0202 */
        /* <DEDUP_REMOVED lines=136> */
.L_x_6322:
        /* <DEDUP_REMOVED lines=32> */
.L_x_6336:
[----:B------:R-:W-:Y:S05]  /*63b0*/  BSYNC B6 ;  /* 0x0000000000067941 */ /* 0x000fea0003800000 */
.L_x_6335:
        /* <DEDUP_REMOVED lines=12> */
.L_x_6340:
[----:B-1----:R1:W2:Y:S02]  /*6480*/  SYNCS.PHASECHK.TRANS64.TRYWAIT P0, [R2+URZ+0x28c00], R3 ;  /* 0x028c0003020075a7 */ /* 0x0022a4000800017f */
[----:B--2---:R-:W-:Y:S05]  /*6490*/  @!P0 NANOSLEEP.SYNCS 0x989680 ;  /* 0x009896800000895d */ /* 0x004fea0003900000 */
[----:B------:R-:W2:Y:S02]  /*64a0*/  @!P0 SYNCS.PHASECHK.TRANS64 P0, [R2+URZ+0x28c00], R3 ;  /* 0x028c0003020085a7 */ /* 0x000ea4000800007f */
[----:B--2---:R-:W-:Y:S05]  /*64b0*/  @!P0 BRA `(.L_x_6340) ;  /* 0xfffffffc00f08947 */ /* 0x004fea000383ffff */
.L_x_6339:
[----:B------:R-:W-:Y:S05]  /*64c0*/  BSYNC B0 ;  /* 0x0000000000007941 */ /* 0x000fea0003800000 */
.L_x_6338:
[----:B------:R-:W-:Y:S05]  /*64d0*/  BRA `(.L_x_6341) ;  /* 0x0000002c00e87947 */ /* 0x000fea0003800000 */
.L_x_6337:
        /* <DEDUP_REMOVED lines=11> */
[----:B------:R-:W-:-:S04]  /*6590*/  IMAD.WIDE.U32 R10, R23, R44, R4 ;  /* 0x0000002c170a7225 */ /* 0x000fc800078e0004 */
[----:B------:R-:W-:Y:S02]  /*65a0*/  IMAD R51, R33, R45, R6 ;  /* 0x0000002d21337224 */ /* 0x000fe400078e0206 */
[-C--:B-1----:R-:W-:Y:S02]  /*65b0*/  IMAD R0, R3, R46.reuse, RZ ;  /* 0x0000002e03007224 */ /* 0x082fe400078e02ff */
[----:B------:R-:W-:-:S04]  /*65c0*/  IMAD.WIDE.U32 R8, R23, R46, R4 ;  /* 0x0000002e17087225 */ /* 0x000fc800078e0004 */
        /* <DEDUP_REMOVED lines=12> */
[----:B------:R-:W-:Y:S01]  /*6690*/  IMAD R14, R23, R45, R14 ;  /* 0x0000002d170e7224 */ /* 0x000fe200078e020e */
[----:B------:R-:W-:Y:S01]  /*66a0*/  SHF.L.U64.HI R47, R46, 0x5, R47 ;  /* 0x000000052e2f7819 */ /* 0x000fe2000001022f */
[----:B------:R-:W-:Y:S01]  /*66b0*/  IMAD.IADD R49, R49, 0x1, R43 ;  /* 0x0000000131317824 */ /* 0x000fe200078e022b */
[----:B------:R-:W-:Y:S01]  /*66c0*/  SHF.L.U64.HI R45, R44, 0x5, R45 ;  /* 0x000000052c2d7819 */ /* 0x000fe2000001022d */
[----:B------:R-:W-:Y:S02]  /*66d0*/  IMAD.IADD R51, R51, 0x1, R41 ;  /* 0x0000000133337824 */ /* 0x000fe400078e0229 */
[----:B------:R-:W-:Y:S01]  /*66e0*/  IMAD.SHL.U32 R46, R46, 0x20, RZ ;  /* 0x000000202e2e7824 */ /* 0x000fe200078e00ff */
[C---:B------:R-:W-:Y:S01]  /*66f0*/  IADD3.X R26, R49.reuse, R12, R9, P3, !PT ;  /* 0x0000000c311a7210 */ /* 0x040fe20001ffe409 */
[----:B------:R-:W-:Y:S01]  /*6700*/  IMAD.SHL.U32 R44, R44, 0x20, RZ ;  /* 0x000000202c2c7824 */ /* 0x000fe200078e00ff */
        /* <DEDUP_REMOVED lines=20> */
.L_x_6343:
[----:B------:R-:W-:Y:S05]  /*6850*/  BSYNC B6 ;  /* 0x0000000000067941 */ /* 0x000fea0003800000 */
.L_x_6342:
        /* <DEDUP_REMOVED lines=22> */
[----:B------:R-:W-:Y:S01]  /*69c0*/  LEA R3, R185, R23, 0x6 ;  /* 0x00000017b9037211 */ /* 0x000fe200078e30ff */
[----:B------:R-:W-:Y:S01]  /*69d0*/  BSSY B1, `(.L_x_6346) ;  /* 0x000002d000017945 */ /* 0x000fe20003800000 */
[-C--:B------:R-:W-:Y:S01]  /*69e0*/  ISETP.GE.AND P0, PT, R23, R56.reuse, PT ;  /* 0x000000381700720c */ /* 0x080fe20003f06270 */
[----:B------:R-:W-:Y:S01]  /*69f0*/  IMAD.MOV.U32 R10, RZ, RZ, R42 ;  /* 0x000000ffff0a7224 */ /* 0x000fe200078e002a */
        /* <DEDUP_REMOVED lines=20> */
[----:B------:R-:W-:Y:S01]  /*6b40*/  IADD3 R14, R24, 0x10, RZ ;  /* 0x00000010180e7810 */ /* 0x000fe20007ffe0ff */
[----:B------:R-:W-:Y:S01]  /*6b50*/  ULDC UR4, c[0x0][0x3d4] ;  /* 0x0000f50000047ab9 */ /* 0x000fe20000000800 */
[----:B------:R-:W-:Y:S01]  /*6b60*/  IADD3 R15, P4, R52, R53, RZ ;  /* 0x00000035340f7210 */ /* 0x000fe20007f9e0ff */
[----:B------:R-:W-:Y:S01]  /*6b70*/  ULDC.64 UR6, c[0x0][0x3c8] ;  /* 0x0000f20000067ab9 */ /* 0x000fe20000000a00 */
[----:B------:R-:W-:Y:S01]  /*6b80*/  IADD3 R0, P5, R54, R55, RZ ;  /* 0x0000003736007210 */ /* 0x000fe20007fbe0ff */
[----:B------:R-:W-:Y:S01]  /*6b90*/  ULDC.64 UR8, c[0x0][0x3e0] ;  /* 0x0000f80000087ab9 */ /* 0x000fe20000000a00 */
[----:B------:R-:W-:Y:S01]  /*6ba0*/  ISETP.GE.AND P2, PT, R14, UR4, PT ;  /* 0x000000040e007c0c */ /* 0x000fe2000bf46270 */
[----:B------:R-:W-:Y:S01]  /*6bb0*/  IMAD.X R30, R57, 0x1, R48, P4 ;  /* 0x00000001391e7824 */ /* 0x000fe200020e0630 */
[----:B------:R-:W-:Y:S01]  /*6bc0*/  ISETP.GE.AND P3, PT, R24, UR4, PT ;  /* 0x0000000418007c0c */ /* 0x000fe2000bf66270 */
[----:B------:R-:W-:Y:S01]  /*6bd0*/  IMAD.X R31, R59, 0x1, R50, P5 ;  /* 0x000000013b1f7824 */ /* 0x000fe200028e0632 */
[----:B------:R-:W-:-:S02]  /*6be0*/  LEA R14, P4, R15, UR6, 0x1 ;  /* 0x000000060f0e7c11 */ /* 0x000fc4000f8808ff */
[----:B------:R-:W-:Y:S02]  /*6bf0*/  CS2R R36, SRZ ;  /* 0x0000000000247805 */ /* 0x000fe4000001ff00 */
[C---:B------:R-:W-:Y:S02]  /*6c00*/  LEA R38, P5, R0.reuse, UR8, 0x1 ;  /* 0x0000000800267c11 */ /* 0x040fe4000f8a08ff */
[----:B------:R-:W-:Y:S02]  /*6c10*/  CS2R R34, SRZ ;  /* 0x0000000000227805 */ /* 0x000fe4000001ff00 */
[----:B------:R-:W-:Y:S02]  /*6c20*/  LEA.HI.X R15, R15, UR7, R30, 0x1, P4 ;  /* 0x000000070f0f7c11 */ /* 0x000fe4000a0f0c1e */
[----:B------:R-:W-:Y:S02]  /*6c30*/  CS2R R32, SRZ ;  /* 0x0000000000207805 */ /* 0x000fe4000001ff00 */
[----:B------:R-:W-:-:S02]  /*6c40*/  LEA.HI.X R39, R0, UR9, R31, 0x1, P5 ;  /* 0x0000000900277c11 */ /* 0x000fc4000a8f0c1f */
[----:B------:R-:W-:Y:S01]  /*6c50*/  CS2R R30, SRZ ;  /* 0x00000000001e7805 */ /* 0x000fe2000001ff00 */
[----:B------:R0:W5:Y:S05]  /*6c60*/  @!P3 LDG.E.64 R36, desc[UR40][R14.64] ;  /* 0x000000280e24b981 */ /* 0x00016a000c1e1b00 */
[----:B------:R0:W5:Y:S04]  /*6c70*/  @!P2 LDG.E.64 R30, desc[UR40][R14.64+0x20] ;  /* 0x000020280e1ea981 */ /* 0x000168000c1e1b00 */
[----:B------:R0:W5:Y:S04]  /*6c80*/  @!P3 LDG.E.64 R34, desc[UR40][R38.64] ;  /* 0x000000282622b981 */ /* 0x000168000c1e1b00 */
[----:B------:R0:W5:Y:S02]  /*6c90*/  @!P2 LDG.E.64 R32, desc[UR40][R38.64+0x20] ;  /* 0x000020282620a981 */ /* 0x000164000c1e1b00 */
.L_x_6347:
[----:B------:R-:W-:Y:S05]  /*6ca0*/  BSYNC B1 ;  /* 0x0000000000017941 */ /* 0x000fea0003800000 */
.L_x_6346:
        /* <DEDUP_REMOVED lines=24> */
.L_x_6349:
[----:B------:R-:W-:Y:S05]  /*6e30*/  BSYNC B1 ;  /* 0x0000000000017941 */ /* 0x000fea0003800000 */
.L_x_6348:
        /* <DEDUP_REMOVED lines=9> */
[----:B------:R-:W-:Y:S01]  /*6ed0*/  LEA R4, P2, R10, UR4, 0x1 ;  /* 0x000000040a047c11 */ /* 0x000fe2000f8408ff */
[----:B------:R-:W-:Y:S01]  /*6ee0*/  IMAD R3, R3, R7, R6 ;  /* 0x0000000703037224 */ /* 0x000fe200078e0206 */
[----:B------:R-:W-:Y:S01]  /*6ef0*/  LOP3.LUT R6, R0, 0xfffffffe, RZ, 0xc0, !PT ;  /* 0xfffffffe00067812 */ /* 0x000fe200078ec0ff */
[----:B------:R-:W-:Y:S01]  /*6f00*/  IMAD.IADD R5, R11, 0x1, R5 ;  /* 0x000000010b057824 */ /* 0x000fe200078e0205 */
[----:B------:R-:W-:Y:S01]  /*6f10*/  LOP3.LUT R15, R14, 0x1c0, RZ, 0xc0, !PT ;  /* 0x000001c00e0f7812 */ /* 0x000fe200078ec0ff */
[----:B------:R-:W-:Y:S01]  /*6f20*/  UMOV UR4, 0xffffffff ;  /* 0xffffffff00047882 */ /* 0x000fe20000000000 */
[----:B------:R-:W-:Y:S01]  /*6f30*/  LEA R0, P3, R12, UR6, 0x1 ;  /* 0x000000060c007c11 */ /* 0x000fe2000f8608ff */
[----:B------:R-:W-:Y:S01]  /*6f40*/  IMAD.IADD R6, R207, 0x1, -R6 ;  /* 0x00000001cf067824 */ /* 0x000fe200078e0a06 */
[----:B------:R-:W-:-:S02]  /*6f50*/  IADD3 R3, R13, R3, RZ ;  /* 0x000000030d037210 */ /* 0x000fc40007ffe0ff */
[----:B------:R-:W-:Y:S02]  /*6f60*/  LOP3.LUT R7, R15, 0x18, R16, 0xf8, !PT ;  /* 0x000000180f077812 */ /* 0x000fe400078ef810 */
[----:B------:R-:W-:Y:S02]  /*6f70*/  SHF.R.U32.HI R14, RZ, 0x3, R15 ;  /* 0x00000003ff0e7819 */ /* 0x000fe4000001160f */
[----:B------:R-:W-:Y:S02]  /*6f80*/  LEA.HI.X R5, R10, UR5, R5, 0x1, P2 ;  /* 0x000000050a057c11 */ /* 0x000fe400090f0c05 */
[----:B------:R-:W-:Y:S02]  /*6f90*/  LEA.HI.X R3, R12, UR7, R3, 0x1, P3 ;  /* 0x000000070c037c11 */ /* 0x000fe400098f0c03 */
[----:B------:R-:W-:Y:S02]  /*6fa0*/  LOP3.LUT R39, R7, R14, RZ, 0x3c, !PT ;  /* 0x0000000e07277212 */ /* 0x000fe400078e3cff */
[----:B------:R-:W-:Y:S01]  /*6fb0*/  SHF.L.U32 R7, R6, 0x1f, RZ ;  /* 0x0000001f06077819 */ /* 0x000fe200000006ff */
[----:B------:R-:W-:Y:S06]  /*6fc0*/  BRA.DIV UR4, `(.L_x_6350) ;  /* 0x0000011604bc7947 */ /* 0x000fec000b800000 */
.L_x_6536:
[----:B------:R-:W-:-:S03]  /*6fd0*/  UMOV UR4, 0xffffffff ;  /* 0xffffffff00047882 */ /* 0x000fc60000000000 */
[----:B------:R-:W-:Y:S05]  /*6fe0*/  BRA.DIV UR4, `(.L_x_6351) ;  /* 0x0000011604dc7947 */ /* 0x000fea000b800000 */
.L_x_6539:
[----:B------:R-:W-:-:S03]  /*6ff0*/  UMOV UR4, 0xffffffff ;  /* 0xffffffff00047882 */ /* 0x000fc60000000000 */
[----:B------:R-:W-:Y:S05]  /*7000*/  BRA.DIV UR4, `(.L_x_6352) ;  /* 0x0000011604fc7947 */ /* 0x000fea000b800000 */
.L_x_6542:
[----:B------:R-:W-:-:S03]  /*7010*/  UMOV UR4, 0xffffffff ;  /* 0xffffffff00047882 */ /* 0x000fc60000000000 */
[----:B------:R-:W-:Y:S05]  /*7020*/  BRA.DIV UR4, `(.L_x_6353) ;  /* 0x0000011a041c7947 */ /* 0x000fea000b800000 */
.L_x_6545:
[----:B------:R-:W-:-:S03]  /*7030*/  UMOV UR4, 0xffffffff ;  /* 0xffffffff00047882 */ /* 0x000fc60000000000 */
[----:B------:R-:W-:Y:S05]  /*7040*/  BRA.DIV UR4, `(.L_x_6354) ;  /* 0x0000011a043c7947 */ /* 0x000fea000b800000 */
.L_x_6548:
[----:B------:R-:W-:-:S03]  /*7050*/  UMOV UR4, 0xffffffff ;  /* 0xffffffff00047882 */ /* 0x000fc60000000000 */
[----:B------:R-:W-:Y:S05]  /*7060*/  BRA.DIV UR4, `(.L_x_6355) ;  /* 0x0000011a045c7947 */ /* 0x000fea000b800000 */
.L_x_6551:
[----:B------:R-:W-:-:S03]  /*7070*/  UMOV UR4, 0xffffffff ;  /* 0xffffffff00047882 */ /* 0x000fc60000000000 */
[----:B------:R-:W-:Y:S05]  /*7080*/  BRA.DIV UR4, `(.L_x_6356) ;  /* 0x0000011a047c7947 */ /* 0x000fea000b800000 */
.L_x_6554:
[----:B------:R-:W-:-:S03]  /*7090*/  UMOV UR4, 0xffffffff ;  /* 0xffffffff00047882 */ /* 0x000fc60000000000 */
[----:B------:R-:W-:Y:S05]  /*70a0*/  BRA.DIV UR4, `(.L_x_6357) ;  /* 0x0000011a049c7947 */ /* 0x000fea000b800000 */
.L_x_6557:
        /* <DEDUP_REMOVED lines=8> */
[----:B------:R-:W-:Y:S01]  /*7130*/  IMAD R3, R200, 0x200, R39 ;  /* 0x00000200c8037824 */ /* 0x000fe200078e0227 */
[----:B------:R-:W-:Y:S01]  /*7140*/  MOV R0, R32 ;  /* 0x0000002000007202 */ /* 0x000fe20000000f00 */
        /* <DEDUP_REMOVED lines=8> */
[----:B------:R-:W-:Y:S01]  /*71d0*/  IMAD.MOV.U32 R5, RZ, RZ, R35 ;  /* 0x000000ffff057224 */ /* 0x000fe200078e0023 */
[C---:B------:R-:W-:Y:S01]  /*71e0*/  IADD3 R4, R3.reuse, 0x20400, RZ ;  /* 0x0002040003047810 */ /* 0x040fe20007ffe0ff */
[----:B------:R-:W-:Y:S01]  /*71f0*/  VIADD R0, R3, 0x20440 ;  /* 0x0002044003007836 */ /* 0x000fe20000000000 */
[----:B------:R-:W-:Y:S01]  /*7200*/  PRMT R43, R6, 0x5410, R10 ;  /* 0x00005410062b7816 */ /* 0x000fe2000000000a */
[----:B------:R-:W-:Y:S01]  /*7210*/  IMAD.MOV.U32 R6, RZ, RZ, R20 ;  /* 0x000000ffff067224 */ /* 0x000fe200078e0014 */
[----:B------:R-:W-:Y:S01]  /*7220*/  PRMT R13, R13, 0x5410, R5 ;  /* 0x000054100d0d7816 */ /* 0x000fe20000000005 */
[----:B------:R-:W-:Y:S01]  /*7230*/  @P3 VIADD R0, R4, 0xffffffc0 ;  /* 0xffffffc004003836 */ /* 0x000fe20000000000 */
[----:B------:R-:W-:Y:S01]  /*7240*/  MOV R5, R27 ;  /* 0x0000001b00057202 */ /* 0x000fe20000000f00 */
[----:B------:R-:W-:-:S02]  /*7250*/  IMAD.MOV.U32 R4, RZ, RZ, R26 ;  /* 0x000000ffff047224 */ /* 0x000fc400078e001a */
[----:B------:R-:W-:-:S03]  /*7260*/  IMAD.MOV.U32 R10, RZ, RZ, R21 ;  /* 0x000000ffff0a7224 */ /* 0x000fc600078e0015 */
[----:B------:R-:W-:Y:S01]  /*7270*/  PRMT R44, R5, 0x5410, R4 ;  /* 0x00005410052c7816 */ /* 0x000fe20000000004 */
[----:B------:R-:W-:Y:S01]  /*7280*/  IMAD.MOV.U32 R4, RZ, RZ, R28 ;  /* 0x000000ffff047224 */ /* 0x000fe200078e001c */
[----:B------:R-:W-:Y:S01]  /*7290*/  PRMT R45, R10, 0x5410, R6 ;  /* 0x000054100a2d7816 */ /* 0x000fe20000000006 */
[----:B------:R-:W-:Y:S01]  /*72a0*/  IMAD.MOV.U32 R5, RZ, RZ, R29 ;  /* 0x000000ffff057224 */ /* 0x000fe200078e001d */
[----:B0-----:R-:W-:Y:S06]  /*72b0*/  @!P2 BRA `(.L_x_6359) ;  /* 0x000001180040a947 */ /* 0x001fec0003800000 */
.L_x_6558:
[----:B------:R-:W-:Y:S05]  /*72c0*/  BSYNC B1 ;  /* 0x0000000000017941 */ /* 0x000fea0003800000 */
.L_x_6358:
[----:B------:R-:W-:Y:S01]  /*72d0*/  BSSY B1, `(.L_x_6360) ;  /* 0x0000067000017945 */ /* 0x000fe20003800000 */
[----:B------:R-:W-:-:S03]  /*72e0*/  PRMT R46, R4, 0x5410, R5 ;  /* 0x00005410042e7816 */ /* 0x000fc60000000005 */
        /* <DEDUP_REMOVED lines=13> */
[----:B------:R-:W-:Y:S01]  /*73c0*/  SHF.R.U64 R10, R34, 0x10, R35 ;  /* 0x00000010220a7819 */ /* 0x000fe20000001223 */
[C---:B------:R-:W-:Y:S01]  /*73d0*/  IMAD.U32 R37, R36.reuse, 0x10000, RZ ;  /* 0x0001000024257824 */ /* 0x040fe200078e00ff */
[----:B------:R-:W-:Y:S01]  /*73e0*/  PRMT R14, R11, 0x5432, R14 ;  /* 0x000054320b0e7816 */ /* 0x000fe2000000000e */
[----:B------:R-:W-:Y:S01]  /*73f0*/  IMAD.U32 R34, R15, 0x10000, RZ ;  /* 0x000100000f227824 */ /* 0x000fe200078e00ff */
[----:B------:R-:W-:-:S02]  /*7400*/  LOP3.LUT R36, R36, 0xffff0000, RZ, 0xc0, !PT ;  /* 0xffff000024247812 */ /* 0x000fc400078ec0ff */
[----:B------:R-:W-:Y:S02]  /*7410*/  PRMT R35, R12, 0x5432, R10 ;  /* 0x000054320c237816 */ /* 0x000fe4000000000a */
[----:B------:R-:W-:Y:S02]  /*7420*/  LOP3.LUT R15, R15, 0xffff0000, RZ, 0xc0, !PT ;  /* 0xffff00000f0f7812 */ /* 0x000fe400078ec0ff */
[C---:B0-----:R-:W-:Y:S01]  /*7430*/  LOP3.LUT R11, R6.reuse, 0xffff0000, RZ, 0xc0, !PT ;  /* 0xffff0000060b7812 */ /* 0x041fe200078ec0ff */
[C---:B------:R-:W-:Y:S01]  /*7440*/  IMAD.U32 R12, R7.reuse, 0x10000, RZ ;  /* 0x00010000070c7824 */ /* 0x040fe200078e00ff */
[----:B------:R-:W-:Y:S01]  /*7450*/  LOP3.LUT R13, R7, 0xffff0000, RZ, 0xc0, !PT ;  /* 0xffff0000070d7812 */ /* 0x000fe200078ec0ff */
        /* <DEDUP_REMOVED lines=9> */
[----:B------:R-:W-:Y:S01]  /*74f0*/  FMUL.FTZ R41, R13, R15 ;  /* 0x0000000f0d297220 */ /* 0x000fe20000410000 */
[----:B------:R-:W-:Y:S01]  /*7500*/  IMAD.U32 R11, R14, 0x10000, RZ ;  /* 0x000100000e0b7824 */ /* 0x000fe200078e00ff */
[----:B------:R-:W-:Y:S02]  /*7510*/  LOP3.LUT R4, R4, 0xffff0000, RZ, 0xc0, !PT ;  /* 0xffff000004047812 */ /* 0x000fe400078ec0ff */
[----:B------:R-:W-:Y:S01]  /*7520*/  LOP3.LUT R5, R5, 0xffff0000, RZ, 0xc0, !PT ;  /* 0xffff000005057812 */ /* 0x000fe200078ec0ff */
[----:B------:R-:W-:Y:S01]  /*7530*/  FFMA.FTZ R36, R12, R36, R41 ;  /* 0x000000240c247223 */ /* 0x000fe20000010029 */
[C---:B------:R-:W-:Y:S01]  /*7540*/  SHF.L.U32 R13, R35.reuse, 0x10, RZ ;  /* 0x00000010230d7819 */ /* 0x040fe200000006ff */
[----:B------:R-:W-:Y:S01]  /*7550*/  FMUL.FTZ R12, R4, R11 ;  /* 0x0000000b040c7220 */ /* 0x000fe20000410000 */
[----:B------:R-:W-:-:S02]  /*7560*/  LOP3.LUT R10, R35, 0xffff0000, RZ, 0xc0, !PT ;  /* 0xffff0000230a7812 */ /* 0x000fc400078ec0ff */
[----:B------:R-:W-:Y:S01]  /*7570*/  LOP3.LUT R14, R14, 0xffff0000, RZ, 0xc0, !PT ;  /* 0xffff00000e0e7812 */ /* 0x000fe200078ec0ff */
[-C--:B------:R-:W-:Y:S01]  /*7580*/  FMUL.FTZ R15, R4, R13.reuse ;  /* 0x0000000d040f7220 */ /* 0x080fe20000410000 */
[C---:B------:R-:W-:Y:S01]  /*7590*/  FFMA.FTZ R13, R6.reuse, R13, R12 ;  /* 0x0000000d060d7223 */ /* 0x040fe2000001000c */
[C---:B------:R-:W-:Y:S02]  /*75a0*/  FMUL.FTZ R34, R5.reuse, R10 ;  /* 0x0000000a05227220 */ /* 0x040fe40000410000 */
[-C--:B------:R-:W-:Y:S01]  /*75b0*/  FMUL.FTZ R35, R5, R14.reuse ;  /* 0x0000000e05237220 */ /* 0x080fe20000410000 */
[----:B------:R-:W-:Y:S01]  /*75c0*/  FFMA.FTZ R4, R6, R11, -R15 ;  /* 0x0000000b06047223 */ /* 0x000fe2000001080f */
[C---:B------:R-:W-:Y:S01]  /*75d0*/  FFMA.FTZ R5, R7.reuse, R14, -R34 ;  /* 0x0000000e07057223 */ /* 0x040fe20000010822 */
[----:B------:R-:W-:Y:S01]  /*75e0*/  F2FP.BF16.F32.PACK_AB R6, R38, R39 ;  /* 0x000000272606723e */ /* 0x000fe200000010ff */
[----:B------:R-:W-:Y:S01]  /*75f0*/  FFMA.FTZ R10, R7, R10, R35 ;  /* 0x0000000a070a7223 */ /* 0x000fe20000010023 */
[----:B------:R-:W-:-:S02]  /*7600*/  F2FP.BF16.F32.PACK_AB R7, R36, R37 ;  /* 0x000000252407723e */ /* 0x000fc400000010ff */
[----:B------:R-:W-:Y:S02]  /*7610*/  F2FP.BF16.F32.PACK_AB R4, R13, R4 ;  /* 0x000000040d04723e */ /* 0x000fe400000010ff */
[----:B------:R-:W-:-:S05]  /*7620*/  F2FP.BF16.F32.PACK_AB R5, R10, R5 ;  /* 0x000000050a05723e */ /* 0x000fca00000010ff */
[----:B------:R1:W-:Y:S02]  /*7630*/  STS.128 [R3+0x20400], R4 ;  /* 0x0204000403007388 */ /* 0x0003e40000000c00 */
.L_x_6363:
[----:B------:R-:W-:Y:S05]  /*7640*/  BSYNC B2 ;  /* 0x0000000000027941 */ /* 0x000fea0003800000 */
.L_x_6362:
[----:B------:R-:W-:Y:S05]  /*7650*/  @P2 BRA `(.L_x_6361) ;  /* 0x0000000000b82947 */ /* 0x000fea0003800000 */
[----:B01----:R-:W0:Y:S01]  /*7660*/  LDS.128 R4, [R0] ;  /* 0x0000000000047984 */ /* 0x003e220000000c00 */
[--C-:B------:R-:W-:Y:S02]  /*7670*/  SHF.R.U64 R14, R30, 0x10, R31.reuse ;  /* 0x000000101e0e7819 */ /* 0x100fe4000000121f */
[----:B------:R-:W-:Y:S02]  /*7680*/  SHF.R.U32.HI R15, RZ, 0x10, R31 ;  /* 0x00000010ff0f7819 */ /* 0x000fe4000001161f */
[--C-:B------:R-:W-:Y:S02]  /*7690*/  SHF.R.U64 R31, R32, 0x10, R33.reuse ;  /* 0x00000010201f7819 */ /* 0x100fe40000001221 */
[----:B------:R-:W-:Y:S02]  /*76a0*/  SHF.R.U32.HI R32, RZ, 0x10, R33 ;  /* 0x00000010ff207819 */ /* 0x000fe40000011621 */
[----:B------:R-:W-:Y:S02]  /*76b0*/  PRMT R15, R40, 0x5410, R15 ;  /* 0x00005410280f7816 */ /* 0x000fe4000000000f */
[----:B------:R-:W-:-:S02]  /*76c0*/  PRMT R32, R42, 0x5432, R32 ;  /* 0x000054322a207816 */ /* 0x000fc40000000020 */
[C---:B------:R-:W-:Y:S02]  /*76d0*/  SHF.L.U32 R30, R15.reuse, 0x10, RZ ;  /* 0x000000100f1e7819 */ /* 0x040fe400000006ff */
[----:B------:R-:W-:Y:S01]  /*76e0*/  LOP3.LUT R15, R15, 0xffff0000, RZ, 0xc0, !PT ;  /* 0xffff00000f0f7812 */ /* 0x000fe200078ec0ff */
[C---:B------:R-:W-:Y:S01]  /*76f0*/  IMAD.U32 R33, R32.reuse, 0x10000, RZ ;  /* 0x0001000020217824 */ /* 0x040fe200078e00ff */
[----:B------:R-:W-:Y:S02]  /*7700*/  LOP3.LUT R32, R32, 0xffff0000, RZ, 0xc0, !PT ;  /* 0xffff000020207812 */ /* 0x000fe400078ec0ff */
[----:B------:R-:W-:Y:S02]  /*7710*/  PRMT R14, R40, 0x5432, R14 ;  /* 0x00005432280e7816 */ /* 0x000fe4000000000e */
        /* <DEDUP_REMOVED lines=34> */
.L_x_6361:
[----:B------:R-:W-:Y:S05]  /*7940*/  BSYNC B1 ;  /* 0x0000000000017941 */ /* 0x000fea0003800000 */
.L_x_6360:
        /* <DEDUP_REMOVED lines=32> */
[----:B------:R-:W-:Y:S01]  /*7b50*/  SHF.L.U32 R11, R14, 0x10, RZ ;  /* 0x000000100e0b7819 */ /* 0x000fe200000006ff */
[----:B------:R-:W-:Y:S01]  /*7b60*/  FMUL.FTZ R31, R13, R15 ;  /* 0x0000000f0d1f7220 */ /* 0x000fe20000410000 */
        /* <DEDUP_REMOVED lines=12> */
[C---:B------:R-:W-:Y:S01]  /*7c30*/  FFMA.FTZ R5, R7.reuse, R14, -R24 ;  /* 0x0000000e07057223 */ /* 0x040fe20000010818 */
[----:B------:R-:W-:Y:S01]  /*7c40*/  F2FP.BF16.F32.PACK_AB R6, R28, R29 ;  /* 0x0000001d1c06723e */ /* 0x000fe200000010ff */
[----:B------:R-:W-:Y:S01]  /*7c50*/  FFMA.FTZ R10, R7, R10, R25 ;  /* 0x0000000a070a7223 */ /* 0x000fe20000010019 */
[----:B------:R-:W-:Y:S02]  /*7c60*/  F2FP.BF16.F32.PACK_AB R7, R26, R27 ;  /* 0x0000001b1a07723e */ /* 0x000fe400000010ff */
[----:B------:R-:W-:Y:S02]  /*7c70*/  F2FP.BF16.F32.PACK_AB R4, R13, R4 ;  /* 0x000000040d04723e */ /* 0x000fe400000010ff */
[----:B------:R-:W-:-:S05]  /*7c80*/  F2FP.BF16.F32.PACK_AB R5, R10, R5 ;  /* 0x000000050a05723e */ /* 0x000fca00000010ff */
[----:B------:R1:W-:Y:S02]  /*7c90*/  STS.128 [R3+0x21400], R4 ;  /* 0x0214000403007388 */ /* 0x0003e40000000c00 */
.L_x_6366:
[----:B------:R-:W-:Y:S05]  /*7ca0*/  BSYNC B1 ;  /* 0x0000000000017941 */ /* 0x000fea0003800000 */
.L_x_6365:
[----:B------:R-:W-:Y:S05]  /*7cb0*/  @P1 BRA `(.L_x_6364) ;  /* 0x0000001400cc1947 */ /* 0x000fea0003800000 */
[----:B01----:R-:W0:Y:S01]  /*7cc0*/  LDS.128 R4, [R0+0x1000] ;  /* 0x0010000000047984 */ /* 0x003e220000000c00 */
[----:B------:R-:W-:Y:S02]  /*7cd0*/  SHF.R.U32.HI R15, RZ, 0x10, R21 ;  /* 0x00000010ff0f7819 */ /* 0x000fe40000011615 */
[----:B------:R-:W-:Y:S02]  /*7ce0*/  SHF.R.U32.HI R12, RZ, 0x10, R9 ;  /* 0x00000010ff0c7819 */ /* 0x000fe40000011609 */
[----:B------:R-:W-:Y:S02]  /*7cf0*/  PRMT R15, R45, 0x5410, R15 ;  /* 0x000054102d0f7816 */ /* 0x000fe4000000000f */
        /* <DEDUP_REMOVED lines=25> */
[----:B------:R-:W-:Y:S01]  /*7e90*/  FFMA.FTZ R25, R10, R12, -R25 ;  /* 0x0000000c0a197223 */ /* 0x000fe20000010819 */
[----:B------:R-:W-:Y:S01]  /*7ea0*/  LOP3.LUT R4, R4, 0xffff0000, RZ, 0xc0, !PT ;  /* 0xffff000004047812 */ /* 0x000fe200078ec0ff */
[----:B------:R-:W-:Y:S01]  /*7eb0*/  FFMA.FTZ R12, R10, R15, R9 ;  /* 0x0000000f0a0c7223 */ /* 0x000fe20000010009 */
[----:B------:R-:W-:Y:S01]  /*7ec0*/  LOP3.LUT R11, R11, 0xffff0000, RZ, 0xc0, !PT ;  /* 0xffff00000b0b7812 */ /* 0x000fe200078ec0ff */
[----:B------:R-:W-:-:S02]  /*7ed0*/  FMUL.FTZ R13, R5, R14 ;  /* 0x0000000e050d7220 */ /* 0x000fc40000410000 */
[CC--:B------:R-:W-:Y:S01]  /*7ee0*/  FMUL.FTZ R10, R4.reuse, R8.reuse ;  /* 0x00000008040a7220 */ /* 0x0c0fe20000410000 */
[----:B------:R-:W-:Y:S01]  /*7ef0*/  FMUL.FTZ R9, R4, R7 ;  /* 0x0000000704097220 */ /* 0x000fe20000410000 */
        /* <DEDUP_REMOVED lines=8> */
[----:B------:R-:W-:-:S05]  /*7f80*/  F2FP.BF16.F32.PACK_AB R13, R6, R13 ;  /* 0x0000000d060d723e */ /* 0x000fca00000010ff */
[----:B------:R3:W-:Y:S01]  /*7f90*/  STS.128 [R0+0x1000], R12 ;  /* 0x0010000c00007388 */ /* 0x0007e20000000c00 */
[----:B------:R-:W-:Y:S05]  /*7fa0*/  BRA `(.L_x_6364) ;  /* 0x0000001400107947 */ /* 0x000fea0003800000 */
.L_x_6345:
        /* <DEDUP_REMOVED lines=22> */
[----:B------:R-:W-:Y:S02]  /*8110*/  @!P1 LEA R10, P2, R11, UR6, 0x1 ;  /* 0x000000060b0a9c11 */ /* 0x000fe4000f8408ff */
[----:B------:R-:W-:Y:S02]  /*8120*/  CS2R R26, SRZ ;  /* 0x00000000001a7805 */ /* 0x000fe4000001ff00 */
[----:B------:R-:W-:Y:S01]  /*8130*/  @!P0 LEA.HI.X R13, R13, R15, R20, 0x1, P3 ;  /* 0x0000000f0d0d8211 */ /* 0x000fe200018f0c14 */
[----:B------:R0:W5:Y:S01]  /*8140*/  @!P1 LDG.E.128 R32, desc[UR40][R8.64] ;  /* 0x0000002808209981 */ /* 0x000162000c1e1d00 */
[----:B------:R-:W-:Y:S02]  /*8150*/  @!P1 LEA.HI.X R11, R11, UR7, R24, 0x1, P2 ;  /* 0x000000070b0b9c11 */ /* 0x000fe400090f0c18 */
[----:B-1----:R-:W-:-:S04]  /*8160*/  @!P0 LEA R14, P4, R0, R30, 0x1 ;  /* 0x0000001e000e8211 */ /* 0x002fc800078808ff */
[----:B------:R-:W-:Y:S02]  /*8170*/  @!P0 LEA.HI.X R15, R0, R31, R3, 0x1, P4 ;  /* 0x0000001f000f8211 */ /* 0x000fe400020f0c03 */
[----:B------:R-:W1:Y:S01]  /*8180*/  LDC R0, c[0x0][0x428] ;  /* 0x00010a00ff007b82 */ /* 0x000e620000000800 */
[----:B------:R-:W-:Y:S02]  /*8190*/  CS2R R24, SRZ ;  /* 0x0000000000187805 */ /* 0x000fe4000001ff00 */
[----:B------:R-:W-:Y:S02]  /*81a0*/  CS2R R28, SRZ ;  /* 0x00000000001c7805 */ /* 0x000fe4000001ff00 */
[----:B------:R-:W-:Y:S02]  /*81b0*/  CS2R R30, SRZ ;  /* 0x00000000001e7805 */ /* 0x000fe4000001ff00 */
[----:B------:R-:W5:Y:S04]  /*81c0*/  @!P0 LDG.E.128 R24, desc[UR40][R12.64] ;  /* 0x000000280c188981 */ /* 0x000f68000c1e1d00 */
[----:B------:R-:W5:Y:S01]  /*81d0*/  @!P0 LDG.E.128 R28, desc[UR40][R14.64] ;  /* 0x000000280e1c8981 */ /* 0x000f62000c1e1d00 */
[----:B-1----:R-:W-:-:S13]  /*81e0*/  ISETP.NE.AND P0, PT, R0, 0x1, PT ;  /* 0x000000010000780c */ /* 0x002fda0003f05270 */
[----:B------:R-:W1:Y:S08]  /*81f0*/  @P0 LDC R0, c[0x0][0x42c] ;  /* 0x00010b00ff000b82 */ /* 0x000e700000000800 */
[----:B0-----:R-:W0:Y:S01]  /*8200*/  @P0 LDC R9, c[0x0][0x430] ;  /* 0x00010c00ff090b82 */ /* 0x001e220000000800 */
[----:B------:R-:W-:-:S05]  /*8210*/  IMAD R3, R185, 0x40, R23 ;  /* 0x00000040b9037824 */ /* 0x000fca00078e0217 */
[----:B------:R-:W-:Y:S02]  /*8220*/  LEA R3, R210, R3, 0x5 ;  /* 0x00000003d2037211 */ /* 0x000fe400078e28ff */
[----:B------:R-:W-:Y:S02]  /*8230*/  CS2R R38, SRZ ;  /* 0x0000000000267805 */ /* 0x000fe4000001ff00 */
[----:B------:R-:W-:Y:S01]  /*8240*/  CS2R R36, SRZ ;  /* 0x0000000000247805 */ /* 0x000fe2000001ff00 */
[----:B------:R-:W-:-:S05]  /*8250*/  IMAD.MOV.U32 R8, RZ, RZ, R42 ;  /* 0x000000ffff087224 */ /* 0x000fca00078e002a */
[----:B------:R2:W5:Y:S01]  /*8260*/  @!P1 LDG.E.128 R36, desc[UR40][R10.64] ;  /* 0x000000280a249981 */ /* 0x000562000c1e1d00 */
[----:B-1----:R-:W-:-:S05]  /*8270*/  @P0 IMAD.HI.U32 R0, R3, R0, RZ ;  /* 0x0000000003000227 */ /* 0x002fca00078e00ff */
[----:B0-----:R-:W-:-:S04]  /*8280*/  @P0 SHF.R.U32.HI R3, RZ, R9, R0 ;  /* 0x00000009ff030219 */ /* 0x001fc80000011600 */
[----:B------:R-:W-:Y:S01]  /*8290*/  SHF.R.S32.HI R41, RZ, 0x1f, R3 ;  /* 0x0000001fff297819 */ /* 0x000fe20000011403 */
[----:B------:R-:W-:Y:S02]  /*82a0*/  IMAD.MOV.U32 R9, RZ, RZ, R49 ;  /* 0x000000ffff097224 */ /* 0x000fe400078e0031 */
[----:B--2---:R-:W-:Y:S02]  /*82b0*/  IMAD.MOV.U32 R10, RZ, RZ, R40 ;  /* 0x000000ffff0a7224 */ /* 0x004fe400078e0028 */
[----:B------:R-:W-:Y:S02]  /*82c0*/  IMAD.MOV.U32 R11, RZ, RZ, R51 ;  /* 0x000000ffff0b7224 */ /* 0x000fe400078e0033 */
[C---:B------:R-:W-:Y:S02]  /*82d0*/  IMAD R0, R41.reuse, R4, RZ ;  /* 0x0000000429007224 */ /* 0x040fe400078e02ff */
[----:B------:R-:W-:Y:S02]  /*82e0*/  IMAD R12, R41, R6, RZ ;  /* 0x00000006290c7224 */ /* 0x000fe400078e02ff */
[----:B------:R-:W-:-:S04]  /*82f0*/  IMAD.WIDE.U32 R8, R3, R4, R8 ;  /* 0x0000000403087225 */ /* 0x000fc800078e0008 */
[----:B------:R-:W-:-:S04]  /*8300*/  IMAD.WIDE.U32 R10, R3, R6, R10 ;  /* 0x00000006030a7225 */ /* 0x000fc800078e000a */
[C---:B------:R-:W-:Y:S02]  /*8310*/  IMAD R5, R3.reuse, R5, R0 ;  /* 0x0000000503057224 */ /* 0x040fe400078e0200 */
[----:B------:R-:W-:Y:S01]  /*8320*/  IMAD R3, R3, R7, R12 ;  /* 0x0000000703037224 */ /* 0x000fe200078e020c */
[----:B------:R-:W-:Y:S01]  /*8330*/  LEA R4, P0, R8, UR4, 0x1 ;  /* 0x0000000408047c11 */ /* 0x000fe2000f8008ff */
[----:B------:R-:W-:Y:S01]  /*8340*/  IMAD.IADD R5, R9, 0x1, R5 ;  /* 0x0000000109057824 */ /* 0x000fe200078e0205 */
[----:B------:R-:W-:Y:S02]  /*8350*/  LEA R0, P1, R10, UR6, 0x1 ;  /* 0x000000060a007c11 */ /* 0x000fe4000f8208ff */
[----:B------:R-:W-:Y:S01]  /*8360*/  IADD3 R3, R11, R3, RZ ;  /* 0x000000030b037210 */ /* 0x000fe20007ffe0ff */
[----:B------:R-:W-:Y:S01]  /*8370*/  UMOV UR4, 0xffffffff ;  /* 0xffffffff00047882 */ /* 0x000fe20000000000 */
[----:B------:R-:W-:Y:S02]  /*8380*/  LEA.HI.X R5, R8, UR5, R5, 0x1, P0 ;  /* 0x0000000508057c11 */ /* 0x000fe400080f0c05 */
[----:B------:R-:W-:-:S02]  /*8390*/  LEA.HI.X R3, R10, UR7, R3, 0x1, P1 ;  /* 0x000000070a037c11 */ /* 0x000fc400088f0c03 */
[----:B------:R-:W-:Y:S01]  /*83a0*/  LEA.HI R6, R207, R207, RZ, 0x1 ;  /* 0x000000cfcf067211 */ /* 0x000fe200078f08ff */
[----:B------:R-:W-:Y:S06]  /*83b0*/  BRA.DIV UR4, `(.L_x_6367) ;  /* 0x0000010a04147947 */ /* 0x000fec000b800000 */
.L_x_6561:
[----:B------:R-:W-:-:S03]  /*83c0*/  UMOV UR4, 0xffffffff ;  /* 0xffffffff00047882 */ /* 0x000fc60000000000 */
[----:B------:R-:W-:Y:S05]  /*83d0*/  BRA.DIV UR4, `(.L_x_6368) ;  /* 0x0000010a04347947 */ /* 0x000fea000b800000 */
.L_x_6564:
[----:B------:R-:W-:-:S03]  /*83e0*/  UMOV UR4, 0xffffffff ;  /* 0xffffffff00047882 */ /* 0x000fc60000000000 */
[----:B------:R-:W-:Y:S05]  /*83f0*/  BRA.DIV UR4, `(.L_x_6369) ;  /* 0x0000010a04547947 */ /* 0x000fea000b800000 */
.L_x_6567:
[----:B------:R-:W-:-:S03]  /*8400*/  UMOV UR4, 0xffffffff ;  /* 0xffffffff00047882 */ /* 0x000fc60000000000 */
[----:B------:R-:W-:Y:S05]  /*8410*/  BRA.DIV UR4, `(.L_x_6370) ;  /* 0x0000010a04747947 */ /* 0x000fea000b800000 */
.L_x_6570:
[----:B------:R-:W-:-:S03]  /*8420*/  UMOV UR4, 0xffffffff ;  /* 0xffffffff00047882 */ /* 0x000fc60000000000 */
[----:B------:R-:W-:Y:S05]  /*8430*/  BRA.DIV UR4, `(.L_x_6371) ;  /* 0x0000010a04947947 */ /* 0x000fea000b800000 */
.L_x_6573:
[----:B------:R-:W-:Y:S01]  /*8440*/  UMOV UR4, 0xffffffff ;  /* 0xffffffff00047882 */ /* 0x000fe20000000000 */
[----:B------:R-:W-:Y:S02]  /*8450*/  LOP3.LUT R6, R6, 0xfffffffe, RZ, 0xc0, !PT ;  /* 0xfffffffe06067812 */ /* 0x000fe400078ec0ff */
[----:B------:R-:W-:Y:S05]  /*8460*/  BRA.DIV UR4, `(.L_x_6372) ;  /* 0x0000010a04b07947 */ /* 0x000fea000b800000 */
.L_x_6576:
[----:B------:R-:W-:Y:S01]  /*8470*/  UMOV UR4, 0xffffffff ;  /* 0xffffffff00047882 */ /* 0x000fe20000000000 */
[----:B------:R-:W-:Y:S02]  /*8480*/  IMAD.IADD R6, R207, 0x1, -R6 ;  /* 0x00000001cf067824 */ /* 0x000fe400078e0a06 */
[----:B------:R-:W-:Y:S05]  /*8490*/  BRA.DIV UR4, `(.L_x_6373) ;  /* 0x0000010a04cc7947 */ /* 0x000fea000b800000 */
.L_x_6579:
[----:B------:R-:W-:Y:S01]  /*84a0*/  UMOV UR4, 0xffffffff ;  /* 0xffffffff00047882 */ /* 0x000fe20000000000 */
[----:B------:R-:W-:Y:S02]  /*84b0*/  SHF.L.U32 R3, R6, 0x1f, RZ ;  /* 0x0000001f06037819 */ /* 0x000fe400000006ff */
[----:B------:R-:W-:Y:S05]  /*84c0*/  BRA.DIV UR4, `(.L_x_6374) ;  /* 0x0000010a04e87947 */ /* 0x000fea000b800000 */
.L_x_6582:
        /* <DEDUP_REMOVED lines=27> */
[----:B------:R-:W-:Y:S01]  /*8680*/  IMAD.MOV.U32 R54, RZ, RZ, R31 ;  /* 0x000000ffff367224 */ /* 0x000fe200078e001f */
[----:B------:R-:W-:-:S02]  /*8690*/  ISETP.GE.OR P2, PT, R23, R56, P0 ;  /* 0x000000381700720c */ /* 0x000fc40000746670 */
[----:B------:R-:W-:Y:S02]  /*86a0*/  ISETP.GE.OR P0, PT, R221, R56, P0 ;  /* 0x00000038dd00720c */ /* 0x000fe40000706670 */
[----:B------:R-:W-:Y:S02]  /*86b0*/  PRMT R51, R51, 0x5410, R5 ;  /* 0x0000541033337816 */ /* 0x000fe40000000005 */
[----:B------:R-:W-:Y:S02]  /*86c0*/  PRMT R52, R52, 0x5410, R6 ;  /* 0x0000541034347816 */ /* 0x000fe40000000006 */
[----:B------:R-:W-:Y:S02]  /*86d0*/  PRMT R48, R48, 0x5410, R0 ;  /* 0x0000541030307816 */ /* 0x000fe40000000000 */
[----:B------:R-:W-:Y:S01]  /*86e0*/  PRMT R49, R49, 0x5410, R4 ;  /* 0x0000541031317816 */ /* 0x000fe20000000004 */
[----:B0-----:R-:W-:Y:S06]  /*86f0*/  @!P1 BRA `(.L_x_6376) ;  /* 0x0000010800849947 */ /* 0x001fec0003800000 */
.L_x_6583:
[----:B------:R-:W-:Y:S05]  /*8700*/  BSYNC B1 ;  /* 0x0000000000017941 */ /* 0x000fea0003800000 */
.L_x_6375:
[----:B------:R-:W-:Y:S04]  /*8710*/  BSSY B1, `(.L_x_6377) ;  /* 0x000006a000017945 */ /* 0x000fe80003800000 */
[----:B------:R-:W-:Y:S05]  /*8720*/  @P2 BRA `(.L_x_6378) ;  /* 0x0000000400a02947 */ /* 0x000fea0003800000 */
[----:B------:R-:W-:Y:S01]  /*8730*/  SHF.L.U32 R0, R191, 0x6, RZ ;  /* 0x00000006bf007819 */ /* 0x000fe200000006ff */
[----:B------:R-:W-:Y:S01]  /*8740*/  IMAD.IADD R4, R16, 0x1, R21 ;  /* 0x0000000110047824 */ /* 0x000fe200078e0215 */
[--C-:B------:R-:W-:Y:S02]  /*8750*/  SHF.R.U64 R12, R32, 0x10, R33.reuse ;  /* 0x00000010200c7819 */ /* 0x100fe40000001221 */
[----:B------:R-:W-:Y:S02]  /*8760*/  LOP3.LUT R5, R0, 0x1c0, RZ, 0xc0, !PT ;  /* 0x000001c000057812 */ /* 0x000fe400078ec0ff */
[----:B------:R-:W-:Y:S02]  /*8770*/  SHF.R.U32.HI R32, RZ, 0x10, R33 ;  /* 0x00000010ff207819 */ /* 0x000fe40000011621 */
[----:B------:R-:W-:Y:S02]  /*8780*/  LOP3.LUT R0, R5, 0x38, R16, 0xf8, !PT ;  /* 0x0000003805007812 */ /* 0x000fe400078ef810 */
[----:B------:R-:W-:-:S02]  /*8790*/  SHF.R.U32.HI R7, RZ, 0x3, R5 ;  /* 0x00000003ff077819 */ /* 0x000fc40000011605 */
[----:B------:R-:W-:Y:S02]  /*87a0*/  LOP3.LUT R4, R5, 0x38, R4, 0xf8, !PT ;  /* 0x0000003805047812 */ /* 0x000fe400078ef804 */
[-C--:B0-----:R-:W-:Y:S02]  /*87b0*/  LOP3.LUT R3, R0, R7.reuse, RZ, 0x3c, !PT ;  /* 0x0000000700037212 */ /* 0x081fe400078e3cff */
[----:B------:R-:W-:Y:S02]  /*87c0*/  LOP3.LUT R5, R4, R7, RZ, 0x3c, !PT ;  /* 0x0000000704057212 */ /* 0x000fe400078e3cff */
[----:B------:R-:W-:Y:S01]  /*87d0*/  SHF.R.U64 R0, R36, 0x10, R37 ;  /* 0x0000001024007819 */ /* 0x000fe20000001225 */
[----:B------:R-:W-:Y:S01]  /*87e0*/  IMAD R3, R200, 0x200, R3 ;  /* 0x00000200c8037824 */ /* 0x000fe200078e0203 */
[----:B------:R-:W-:Y:S02]  /*87f0*/  SHF.R.U64 R41, R38, 0x10, R39 ;  /* 0x0000001026297819 */ /* 0x000fe40000001227 */
[----:B------:R-:W-:Y:S01]  /*8800*/  PRMT R33, R20, 0x5432, R12 ;  /* 0x0000543214217816 */ /* 0x000fe2000000000c */
[----:B------:R-:W-:Y:S01]  /*8810*/  IMAD R46, R3, 0x2, R2 ;  /* 0x00000002032e7824 */ /* 0x000fe200078e0202 */
[----:B------:R-:W-:Y:S01]  /*8820*/  PRMT R38, R14, 0x5432, R0 ;  /* 0x000054320e267816 */ /* 0x000fe20000000000 */
[----:B------:R-:W-:Y:S01]  /*8830*/  IMAD R3, R200, 0x200, R5 ;  /* 0x00000200c8037824 */ /* 0x000fe200078e0205 */
[----:B------:R-:W-:-:S02]  /*8840*/  SHF.R.U32.HI R40, RZ, 0x10, R37 ;  /* 0x00000010ff287819 */ /* 0x000fc40000011625 */
[----:B------:R-:W0:Y:S01]  /*8850*/  LDS.128 R4, [R46+0x20400] ;  /* 0x020400002e047984 */ /* 0x000e220000000c00 */
[----:B------:R-:W-:Y:S01]  /*8860*/  IMAD R47, R3, 0x2, R2 ;  /* 0x00000002032f7824 */ /* 0x000fe200078e0202 */
[--C-:B------:R-:W-:Y:S02]  /*8870*/  SHF.R.U64 R3, R34, 0x10, R35.reuse ;  /* 0x0000001022037819 */ /* 0x100fe40000001223 */
[----:B------:R-:W-:Y:S02]  /*8880*/  SHF.R.U32.HI R35, RZ, 0x10, R35 ;  /* 0x00000010ff237819 */ /* 0x000fe40000011623 */
[----:B------:R-:W1:Y:S01]  /*8890*/  LDS.128 R8, [R47+0x20400] ;  /* 0x020400002f087984 */ /* 0x000e620000000c00 */
[----:B------:R-:W-:Y:S02]  /*88a0*/  SHF.R.U32.HI R42, RZ, 0x10, R39 ;  /* 0x00000010ff2a7819 */ /* 0x000fe40000011627 */
[----:B------:R-:W-:Y:S02]  /*88b0*/  PRMT R36, R14, 0x5410, R3 ;  /* 0x000054100e247816 */ /* 0x000fe40000000003 */
[----:B------:R-:W-:Y:S01]  /*88c0*/  PRMT R37, R15, 0x5410, R35 ;  /* 0x000054100f257816 */ /* 0x000fe20000000023 */
[----:B------:R-:W-:Y:S01]  /*88d0*/  IMAD.U32 R35, R33, 0x10000, RZ ;  /* 0x0001000021237824 */ /* 0x000fe200078e00ff */
[----:B------:R-:W-:-:S02]  /*88e0*/  SHF.L.U32 R39, R38, 0x10, RZ ;  /* 0x0000001026277819 */ /* 0x000fc400000006ff */
[----:B------:R-:W-:Y:S02]  /*88f0*/  LOP3.LUT R38, R38, 0xffff0000, RZ, 0xc0, !PT ;  /* 0xffff000026267812 */ /* 0x000fe400078ec0ff */
[----:B------:R-:W-:Y:S02]  /*8900*/  PRMT R34, R43, 0x5432, R32 ;  /* 0x000054322b227816 */ /* 0x000fe40000000020 */
[----:B------:R-:W-:Y:S02]  /*8910*/  PRMT R40, R15, 0x5432, R40 ;  /* 0x000054320f287816 */ /* 0x000fe40000000028 */
[----:B------:R-:W-:Y:S02]  /*8920*/  LOP3.LUT R33, R33, 0xffff0000, RZ, 0xc0, !PT ;  /* 0xffff000021217812 */ /* 0x000fe400078ec0ff */
[C---:B------:R-:W-:Y:S02]  /*8930*/  PRMT R41, R13.reuse, 0x5410, R41 ;  /* 0x000054100d297816 */ /* 0x040fe40000000029 */
[----:B------:R-:W-:-:S02]  /*8940*/  PRMT R42, R13, 0x5432, R42 ;  /* 0x000054320d2a7816 */ /* 0x000fc4000000002a */
[----:B0-----:R-:W-:Y:S01]  /*8950*/  SHF.L.U32 R0, R4, 0x10, RZ ;  /* 0x0000001004007819 */ /* 0x001fe200000006ff */
        /* <DEDUP_REMOVED lines=22> */
[----:B------:R-:W-:Y:S01]  /*8ac0*/  LOP3.LUT R34, R34, 0xffff0000, RZ, 0xc0, !PT ;  /* 0xffff000022227812 */ /* 0x000fe200078ec0ff */
[----:B------:R-:W-:Y:S01]  /*8ad0*/  FFMA.FTZ R8, R3, R38, R8 ;  /* 0x0000002603087223 */ /* 0x000fe20000010008 */
[C---:B------:R-:W-:Y:S01]  /*8ae0*/  FFMA.FTZ R33, R4.reuse, R0, -R33 ;  /* 0x0000000004217223 */ /* 0x040fe20000010821 */
[----:B------:R-:W-:Y:S01]  /*8af0*/  FFMA.FTZ R14, R4, R14, R15 ;  /* 0x0000000e040e7223 */ /* 0x000fe2000001000f */
[C---:B------:R-:W-:Y:S01]  /*8b00*/  FMUL.FTZ R0, R9.reuse, R40 ;  /* 0x0000002809007220 */ /* 0x040fe20000410000 */
[----:B------:R-:W-:Y:S01]  /*8b10*/  FMUL.FTZ R38, R9, R34 ;  /* 0x0000002209267220 */ /* 0x000fe20000410000 */
[----:B------:R-:W-:Y:S01]  /*8b20*/  IMAD.U32 R20, R10, 0x10000, RZ ;  /* 0x000100000a147824 */ /* 0x000fe200078e00ff */
[----:B------:R-:W-:Y:S01]  /*8b30*/  SHF.L.U32 R3, R36, 0x10, RZ ;  /* 0x0000001024037819 */ /* 0x000fe200000006ff */
[----:B------:R-:W-:-:S02]  /*8b40*/  IMAD.U32 R32, R11, 0x10000, RZ ;  /* 0x000100000b207824 */ /* 0x000fc400078e00ff */
[----:B------:R-:W-:Y:S01]  /*8b50*/  FFMA.FTZ R34, R5, R34, -R0 ;  /* 0x0000002205227223 */ /* 0x000fe20000010800 */
[----:B------:R-:W-:Y:S02]  /*8b60*/  IMAD.U32 R15, R41, 0x10000, RZ ;  /* 0x00010000290f7824 */ /* 0x000fe400078e00ff */
[----:B------:R-:W-:Y:S01]  /*8b70*/  FFMA.FTZ R9, R5, R40, R38 ;  /* 0x0000002805097223 */ /* 0x000fe20000010026 */
[----:B------:R-:W-:Y:S01]  /*8b80*/  IMAD.U32 R4, R42, 0x10000, RZ ;  /* 0x000100002a047824 */ /* 0x000fe200078e00ff */
[----:B------:R-:W-:Y:S01]  /*8b90*/  LOP3.LUT R10, R10, 0xffff0000, RZ, 0xc0, !PT ;  /* 0xffff00000a0a7812 */ /* 0x000fe200078ec0ff */
[----:B------:R-:W-:Y:S02]  /*8ba0*/  IMAD.U32 R0, R37, 0x10000, RZ ;  /* 0x0001000025007824 */ /* 0x000fe400078e00ff */
[----:B------:R-:W-:Y:S01]  /*8bb0*/  FMUL.FTZ R35, R20, R15 ;  /* 0x0000000f14237220 */ /* 0x000fe20000410000 */
[----:B------:R-:W-:Y:S01]  /*8bc0*/  FMUL.FTZ R38, R32, R4 ;  /* 0x0000000420267220 */ /* 0x000fe20000410000 */
[----:B------:R-:W-:Y:S01]  /*8bd0*/  LOP3.LUT R41, R41, 0xffff0000, RZ, 0xc0, !PT ;  /* 0xffff000029297812 */ /* 0x000fe200078ec0ff */
[-C--:B------:R-:W-:Y:S01]  /*8be0*/  FMUL.FTZ R20, R20, R3.reuse ;  /* 0x0000000314147220 */ /* 0x080fe20000410000 */
[----:B------:R-:W-:Y:S01]  /*8bf0*/  LOP3.LUT R11, R11, 0xffff0000, RZ, 0xc0, !PT ;  /* 0xffff00000b0b7812 */ /* 0x000fe200078ec0ff */
[----:B------:R-:W-:Y:S01]  /*8c00*/  FFMA.FTZ R35, R12, R3, -R35 ;  /* 0x000000030c237223 */ /* 0x000fe20000010823 */
[-C--:B------:R-:W-:Y:S01]  /*8c10*/  FMUL.FTZ R32, R32, R0.reuse ;  /* 0x0000000020207220 */ /* 0x080fe20000410000 */
[----:B------:R-:W-:Y:S01]  /*8c20*/  FFMA.FTZ R38, R13, R0, -R38 ;  /* 0x000000000d267223 */ /* 0x000fe20000010826 */
[----:B------:R-:W-:Y:S01]  /*8c30*/  LOP3.LUT R42, R42, 0xffff0000, RZ, 0xc0, !PT ;  /* 0xffff00002a2a7812 */ /* 0x000fe200078ec0ff */
[----:B------:R-:W-:Y:S01]  /*8c40*/  FFMA.FTZ R20, R12, R15, R20 ;  /* 0x0000000f0c147223 */ /* 0x000fe20000010014 */
[----:B------:R-:W-:Y:S01]  /*8c50*/  LOP3.LUT R3, R36, 0xffff0000, RZ, 0xc0, !PT ;  /* 0xffff000024037812 */ /* 0x000fe200078ec0ff */
[C---:B------:R-:W-:Y:S01]  /*8c60*/  FMUL.FTZ R5, R10.reuse, R41 ;  /* 0x000000290a057220 */ /* 0x040fe20000410000 */
[----:B------:R-:W-:Y:S01]  /*8c70*/  LOP3.LUT R0, R37, 0xffff0000, RZ, 0xc0, !PT ;  /* 0xffff000025007812 */ /* 0x000fe200078ec0ff */
[----:B------:R-:W-:Y:S01]  /*8c80*/  FFMA.FTZ R32, R13, R4, R32 ;  /* 0x000000040d207223 */ /* 0x000fe20000010020 */
[----:B------:R-:W-:Y:S01]  /*8c90*/  LOP3.LUT R7, R7, 0xffff0000, RZ, 0xc0, !PT ;  /* 0xffff000007077812 */ /* 0x000fe200078ec0ff */
        /* <DEDUP_REMOVED lines=17> */
.L_x_6378:
[----:B------:R-:W-:Y:S05]  /*8db0*/  BSYNC B1 ;  /* 0x0000000000017941 */ /* 0x000fea0003800000 */
.L_x_6377:
        /* <DEDUP_REMOVED lines=12> */
[C---:B------:R-:W-:Y:S02]  /*8e80*/  PRMT R30, R48.reuse, 0x5432, R0 ;  /* 0x00005432301e7816 */ /* 0x040fe40000000000 */
[----:B------:R-:W-:Y:S02]  /*8e90*/  SHF.R.U32.HI R26, RZ, 0x10, R27 ;  /* 0x00000010ff1a7819 */ /* 0x000fe4000001161b */
[----:B------:R-:W-:Y:S02]  /*8ea0*/  LEA R3, R3, R2, 0x1 ;  /* 0x0000000203037211 */ /* 0x000fe400078e08ff */
[----:B------:R-:W-:-:S02]  /*8eb0*/  PRMT R25, R48, 0x5410, R13 ;  /* 0x0000541030197816 */ /* 0x000fc4000000000d */
[----:B------:R-:W-:Y:S01]  /*8ec0*/  SHF.R.U32.HI R32, RZ, 0x10, R29 ;  /* 0x00000010ff207819 */ /* 0x000fe2000001161d */
        /* <DEDUP_REMOVED lines=12> */
[C---:B-1----:R-:W-:Y:S01]  /*8f90*/  IMAD.U32 R0, R8.reuse, 0x10000, RZ ;  /* 0x0001000008007824 */ /* 0x042fe200078e00ff */
        /* <DEDUP_REMOVED lines=8> */
[----:B0-----:R-:W-:Y:S01]  /*9020*/  IMAD.U32 R15, R4, 0x10000, RZ ;  /* 0x00010000040f7824 */ /* 0x001fe200078e00ff */
[----:B------:R-:W-:Y:S01]  /*9030*/  SHF.L.U32 R20, R5, 0x10, RZ ;  /* 0x0000001005147819 */ /* 0x000fe200000006ff */
[----:B------:R-:W-:Y:S01]  /*9040*/  IMAD.U32 R24, R7, 0x10000, RZ ;  /* 0x0001000007187824 */ /* 0x000fe200078e00ff */
[----:B------:R-:W-:Y:S01]  /*9050*/  LOP3.LUT R5, R5, 0xffff0000, RZ, 0xc0, !PT ;  /* 0xffff000005057812 */ /* 0x000fe200078ec0ff */
[C---:B------:R-:W-:Y:S01]  /*9060*/  FMUL.FTZ R37, R15.reuse, R31 ;  /* 0x0000001f0f257220 */ /* 0x040fe20000410000 */
[-C--:B------:R-:W-:Y:S01]  /*9070*/  FMUL.FTZ R39, R15, R26.reuse ;  /* 0x0000001a0f277220 */ /* 0x080fe20000410000 */
[----:B------:R-:W-:Y:S01]  /*9080*/  SHF.L.U32 R15, R27, 0x10, RZ ;  /* 0x000000101b0f7819 */ /* 0x000fe200000006ff */
[----:B------:R-:W-:Y:S01]  /*9090*/  FMUL.FTZ R41, R20, R33 ;  /* 0x0000002114297220 */ /* 0x000fe20000410000 */
[----:B------:R-:W-:Y:S01]  /*90a0*/  FFMA.FTZ R26, R0, R26, -R37 ;  /* 0x0000001a001a7223 */ /* 0x000fe20000010825 */
[----:B------:R-:W-:-:S02]  /*90b0*/  IMAD.U32 R37, R35, 0x10000, RZ ;  /* 0x0001000023257824 */ /* 0x000fc400078e00ff */
[----:B------:R-:W-:Y:S01]  /*90c0*/  FFMA.FTZ R39, R0, R31, R39 ;  /* 0x0000001f00277223 */ /* 0x000fe20000010027 */
[----:B------:R-:W-:Y:S02]  /*90d0*/  IMAD.U32 R31, R29, 0x10000, RZ ;  /* 0x000100001d1f7824 */ /* 0x000fe400078e00ff */
[----:B------:R-:W-:Y:S01]  /*90e0*/  FMUL.FTZ R43, R20, R15 ;  /* 0x0000000f142b7220 */ /* 0x000fe20000410000 */
[----:B------:R-:W-:Y:S01]  /*90f0*/  FMUL.FTZ R45, R24, R37 ;  /* 0x00000025182d7220 */ /* 0x000fe20000410000 */
[----:B------:R-:W-:Y:S01]  /*9100*/  FFMA.FTZ R41, R12, R15, -R41 ;  /* 0x0000000f0c297223 */ /* 0x000fe20000010829 */
[----:B------:R-:W-:Y:S01]  /*9110*/  FMUL.FTZ R24, R24, R31 ;  /* 0x0000001f18187220 */ /* 0x000fe20000410000 */
[----:B------:R-:W-:Y:S01]  /*9120*/  LOP3.LUT R4, R4, 0xffff0000, RZ, 0xc0, !PT ;  /* 0xffff000004047812 */ /* 0x000fe200078ec0ff */
[----:B------:R-:W-:Y:S01]  /*9130*/  FFMA.FTZ R43, R12, R33, R43 ;  /* 0x000000210c2b7223 */ /* 0x000fe2000001002b */
[----:B------:R-:W-:Y:S01]  /*9140*/  LOP3.LUT R15, R30, 0xffff0000, RZ, 0xc0, !PT ;  /* 0xffff00001e0f7812 */ /* 0x000fe200078ec0ff */
[----:B------:R-:W-:Y:S01]  /*9150*/  IMAD.U32 R21, R6, 0x10000, RZ ;  /* 0x0001000006157824 */ /* 0x000fe200078e00ff */
[----:B------:R-:W-:Y:S01]  /*9160*/  LOP3.LUT R0, R27, 0xffff0000, RZ, 0xc0, !PT ;  /* 0xffff00001b007812 */ /* 0x000fe200078ec0ff */
[C---:B------:R-:W-:Y:S01]  /*9170*/  FFMA.FTZ R45, R14.reuse, R31, -R45 ;  /* 0x0000001f0e2d7223 */ /* 0x040fe2000001082d */
[----:B------:R-:W-:Y:S01]  /*9180*/  FFMA.FTZ R37, R14, R37, R24 ;  /* 0x000000250e257223 */ /* 0x000fe20000010018 */
[----:B------:R-:W-:-:S02]  /*9190*/  IMAD.U32 R12, R34, 0x10000, RZ ;  /* 0x00010000220c7824 */ /* 0x000fc400078e00ff */
[C---:B------:R-:W-:Y:S01]  /*91a0*/  FMUL.FTZ R14, R5.reuse, R32 ;  /* 0x00000020050e7220 */ /* 0x040fe20000410000 */
[C---:B------:R-:W-:Y:S01]  /*91b0*/  FMUL.FTZ R31, R4.reuse, R15 ;  /* 0x0000000f041f7220 */ /* 0x040fe20000410000 */
[----:B------:R-:W-:Y:S01]  /*91c0*/  FMUL.FTZ R27, R4, R25 ;  /* 0x00000019041b7220 */ /* 0x000fe20000410000 */
[----:B------:R-:W-:Y:S01]  /*91d0*/  FMUL.FTZ R5, R5, R0 ;  /* 0x0000000005057220 */ /* 0x000fe20000410000 */
[----:B------:R-:W-:Y:S02]  /*91e0*/  IMAD.U32 R4, R28, 0x10000, RZ ;  /* 0x000100001c047824 */ /* 0x000fe400078e00ff */
        /* <DEDUP_REMOVED lines=12> */
[----:B------:R-:W-:Y:S01]  /*92b0*/  FFMA.FTZ R31, R8, R25, -R31 ;  /* 0x00000019081f7223 */ /* 0x000fe2000001081f */
[----:B------:R-:W-:Y:S01]  /*92c0*/  LOP3.LUT R0, R29, 0xffff0000, RZ, 0xc0, !PT ;  /* 0xffff00001d007812 */ /* 0x000fe200078ec0ff */
[----:B------:R-:W-:Y:S01]  /*92d0*/  FMUL.FTZ R6, R6, R5 ;  /* 0x0000000506067220 */ /* 0x000fe20000410000 */
[----:B------:R-:W-:Y:S01]  /*92e0*/  FFMA.FTZ R8, R8, R15, R27 ;  /* 0x0000000f08087223 */ /* 0x000fe2000001001b */
[C---:B------:R-:W-:Y:S01]  /*92f0*/  FMUL.FTZ R12, R7.reuse, R4 ;  /* 0x00000004070c7220 */ /* 0x040fe20000410000 */
[C---:B------:R-:W-:Y:S01]  /*9300*/  FFMA.FTZ R13, R10.reuse, R5, -R13 ;  /* 0x000000050a0d7223 */ /* 0x040fe2000001080d */
[-C--:B------:R-:W-:Y:S01]  /*9310*/  FMUL.FTZ R15, R7, R0.reuse ;  /* 0x00000000070f7220 */ /* 0x080fe20000410000 */
[----:B------:R-:W-:Y:S01]  /*9320*/  FFMA.FTZ R7, R10, R9, R6 ;  /* 0x000000090a077223 */ /* 0x000fe20000010006 */
[C---:B------:R-:W-:Y:S01]  /*9330*/  FFMA.FTZ R12, R11.reuse, R0, -R12 ;  /* 0x000000000b0c7223 */ /* 0x040fe2000001080c */
        /* <DEDUP_REMOVED lines=11> */
.L_x_6364:
[----:B------:R-:W-:Y:S05]  /*93f0*/  BSYNC B0 ;  /* 0x0000000000007941 */ /* 0x000fea0003800000 */
.L_x_6344:
        /* <DEDUP_REMOVED lines=8> */
.L_x_6341:
[----:B------:R-:W-:-:S13]  /*9480*/  ISETP.NE.AND P0, PT, R188, 0x3, PT ;  /* 0x00000003bc00780c */ /* 0x000fda0003f05270 */
[----:B------:R-:W-:Y:S05]  /*9490*/  @!P0 BRA `(.L_x_6379) ;  /* 0x0000000000048947 */ /* 0x000fea0003800000 */
[----:B------:R-:W-:Y:S01]  /*94a0*/  BPT.TRAP 0x1 ;  /* 0x000000040000795c */ /* 0x000fe20000300000 */
.L_x_6379:
[----:B------:R-:W-:Y:S01]  /*94b0*/  IMAD R169, R18, 0x8, R2 ;  /* 0x0000000812a97824 */ /* 0x000fe200078e0202 */
[----:B------:R-:W-:-:S04]  /*94c0*/  SHF.L.U32 R56, R19, 0x1f, RZ ;  /* 0x0000001f13387819 */ /* 0x000fc800000006ff */
[----:B------:R0:W0:Y:S01]  /*94d0*/  SYNCS.PHASECHK.TRANS64.TRYWAIT P1, [R169+URZ+0x28c30], R56 ;  /* 0x028c3038a90075a7 */ /* 0x000022000802017f */
[----:B------:R-:W-:Y:S05]  /*94e0*/  @!P0 BRA `(.L_x_6380) ;  /* 0x0000000000048947 */ /* 0x000fea0003800000 */
[----:B------:R-:W-:Y:S01]  /*94f0*/  BPT.TRAP 0x1 ;  /* 0x000000040000795c */ /* 0x000fe20000300000 */
.L_x_6380:
[C---:B--23--:R-:W-:Y:S01]  /*9500*/  IADD3 R0, R2.reuse, 0x22400, RZ ;  /* 0x0002240002007810 */ /* 0x04cfe20007ffe0ff */
        /* <DEDUP_REMOVED lines=9> */
.L_x_6381:
        /* <DEDUP_REMOVED lines=13> */
[----:B------:R-:W-:Y:S01]  /*9670*/  IADD3 R6, R14, 0x2, RZ ;  /* 0x000000020e067810 */ /* 0x000fe20007ffe0ff */
[----:B------:R-:W-:Y:S01]  /*9680*/  VIADD R8, R4, 0x4 ;  /* 0x0000000404087836 */ /* 0x000fe20000000000 */
[----:B------:R-:W-:Y:S01]  /*9690*/  LEA R13, R185, R190, 0x6 ;  /* 0x000000beb90d7211 */ /* 0x000fe200078e30ff */
[----:B------:R-:W-:Y:S01]  /*96a0*/  IMAD.MOV.U32 R9, RZ, RZ, 0x40000040 ;  /* 0x40000040ff097424 */ /* 0x000fe200078e00ff */
[----:B------:R-:W1:Y:S01]  /*96b0*/  S2R R58, SR_TID.X ;  /* 0x00000000003a7919 */ /* 0x000e620000002100 */
[----:B------:R-:W-:-:S02]  /*96c0*/  IMAD.MOV.U32 R15, RZ, RZ, 0x40000040 ;  /* 0x40000040ff0f7424 */ /* 0x000fc400078e00ff */
[----:B------:R-:W-:-:S04]  /*96d0*/  IMAD.MOV.U32 R3, RZ, RZ, 0x40 ;  /* 0x00000040ff037424 */ /* 0x000fc800078e00ff */
[----:B------:R-:W-:Y:S01]  /*96e0*/  HGMMA.64x64x16.F32.BF16 R24, gdesc[UR4], RZ, !UPT, gsb0 ;  /* 0x00e00000041879f0 */ /* 0x000fe2000c0018ff */
[----:B------:R-:W-:Y:S01]  /*96f0*/  R2UR UR4, R10 ;  /* 0x000000000a0472ca */ /* 0x000fe200000e0000 */
[----:B------:R-:W-:Y:S01]  /*9700*/  IMAD R3, R168, -0x40, R3 ;  /* 0xffffffc0a8037824 */ /* 0x000fe200078e0203 */
[----:B------:R-:W-:Y:S02]  /*9710*/  R2UR UR5, R11 ;  /* 0x000000000b0572ca */ /* 0x000fe400000e0000 */
[----:B------:R-:W-:Y:S01]  /*9720*/  R2UR UR6, R6 ;  /* 0x00000000060672ca */ /* 0x000fe200000e0000 */
[C---:B------:R-:W-:Y:S01]  /*9730*/  VIADD R6, R14.reuse, 0x4 ;  /* 0x000000040e067836 */ /* 0x040fe20000000000 */
[----:B------:R-:W-:Y:S01]  /*9740*/  R2UR UR7, R7 ;  /* 0x00000000070772ca */ /* 0x000fe200000e0000 */
[----:B------:R-:W-:Y:S01]  /*9750*/  VIADD R14, R14, 0x6 ;  /* 0x000000060e0e7836 */ /* 0x000fe20000000000 */
[----:B------:R-:W-:Y:S02]  /*9760*/  MOV R7, 0x40000040 ;  /* 0x4000004000077802 */ /* 0x000fe40000000f00 */
[----:B------:R-:W-:-:S02]  /*9770*/  IADD3 R0, R194, 0x1, R3 ;  /* 0x00000001c2007810 */ /* 0x000fc40007ffe003 */
[C---:B------:R-:W-:Y:S02]  /*9780*/  IADD3 R3, -R192.reuse, R3, R194 ;  /* 0x00000003c0037210 */ /* 0x040fe40007ffe1c2 */
[----:B------:R-:W-:Y:S02]  /*9790*/  IADD3 R0, -R192, R0, -R187 ;  /* 0x00000000c0007210 */ /* 0x000fe40007ffe9bb */
[----:B-1----:R-:W-:Y:S01]  /*97a0*/  LOP3.LUT R58, R58, 0x7f, RZ, 0xc0, !PT ;  /* 0x0000007f3a3a7812 */ /* 0x002fe200078ec0ff */
        /* <DEDUP_REMOVED lines=16> */
[----:B------:R-:W-:Y:S02]  /*98b0*/  IADD3 R14, R0, 0x8, R13 ;  /* 0x00000008000e7810 */ /* 0x000fe40007ffe00d */
[----:B------:R-:W-:-:S02]  /*98c0*/  VIADDMNMX R0, R13, R0, R3, PT ;  /* 0x000000000d007246 */ /* 0x000fc40003800103 */
[----:B------:R-:W-:Y:S02]  /*98d0*/  VIMNMX R14, R3, R14, PT ;  /* 0x0000000e030e7248 */ /* 0x000fe40003fe0100 */
[----:B------:R-:W-:Y:S02]  /*98e0*/  ISETP.GT.AND P4, PT, R0, 0x19, PT ;  /* 0x000000190000780c */ /* 0x000fe40003f84270 */
        /* <DEDUP_REMOVED lines=54> */
[----:B------:R-:W-:Y:S01]  /*9c50*/  ULDC UR4, c[0x0][0x988] ;  /* 0x0002620000047ab9 */ /* 0x000fe20000000800 */
[----:B------:R-:W3:Y:S01]  /*9c60*/  MUFU.TANH R35, R35 ;  /* 0x0000002300237308 */ /* 0x000ee20000002400 */
[----:B-1----:R-:W-:-:S02]  /*9c70*/  FSEL R61, R31, -INF , P1 ;  /* 0xff8000001f3d7808 */ /* 0x002fc40000800000 */
        /* <DEDUP_REMOVED lines=77> */
[----:B---3--:R-:W-:Y:S02]  /*a150*/  FSEL R37, R37, -INF , P4 ;  /* 0xff80000025257808 */ /* 0x008fe40002000000 */
[----:B------:R-:W-:Y:S02]  /*a160*/  FMNMX.FTZ R14, R21, R14, !PT ;  /* 0x0000000e150e7209 */ /* 0x000fe40007810000 */
[----:B------:R-:W-:Y:S01]  /*a170*/  ISETP.GT.AND P4, PT, R0, 0x30, PT ;  /* 0x000000300000780c */ /* 0x000fe20003f84270 */
[----:B------:R-:W3:Y:S01]  /*a180*/  MUFU.TANH R44, R44 ;  /* 0x0000002c002c7308 */ /* 0x000ee20000002400 */
[----:B------:R-:W-:Y:S02]  /*a190*/  FMNMX.FTZ R14, R29, R14, !PT ;  /* 0x0000000e1d0e7209 */ /* 0x000fe40007810000 */
[----:B-1----:R-:W-:-:S02]  /*a1a0*/  FSEL R35, R40, -INF , P5 ;  /* 0xff80000028237808 */ /* 0x002fc40002800000 */
[----:B------:R-:W-:-:S03]  /*a1b0*/  FMNMX.FTZ R14, R27, R14, !PT ;  /* 0x0000000e1b0e7209 */ /* 0x000fc60007810000 */
[----:B------:R-:W1:Y:S01]  /*a1c0*/  MUFU.TANH R45, R45 ;  /* 0x0000002d002d7308 */ /* 0x000e620000002400 */
[----:B------:R-:W-:Y:S02]  /*a1d0*/  FMNMX.FTZ R14, R33, R14, !PT ;  /* 0x0000000e210e7209 */ /* 0x000fe40007810000 */
[----:B--2---:R-:W-:Y:S02]  /*a1e0*/  FSEL R41, R41, -INF , P1 ;  /* 0xff80000029297808 */ /* 0x004fe40000800000 */
[----:B------:R-:W-:Y:S01]  /*a1f0*/  FMNMX.FTZ R24, R31, R14, !PT ;  /* 0x0000000e1f187209 */ /* 0x000fe20007810000 */
[----:B------:R-:W-:Y:S01]  /*a200*/  IMAD.U32 R14, RZ, RZ, UR4 ;  /* 0x00000004ff0e7e24 */ /* 0x000fe2000f8e00ff */
[----:B------:R-:W-:Y:S01]  /*a210*/  FSETP.NEU.FTZ.AND P1, PT, R15, -INF , PT ;  /* 0xff8000000f00780b */ /* 0x000fe20003f3d000 */
[----:B------:R-:W2:Y:S01]  /*a220*/  MUFU.TANH R48, R48 ;  /* 0x0000003000307308 */ /* 0x000ea20000002400 */
[----:B------:R-:W-:Y:S01]  /*a230*/  FMNMX.FTZ R24, R37, R24, !PT ;  /* 0x0000001825187209 */ /* 0x000fe20007810000 */
[----:B------:R-:W-:Y:S01]  /*a240*/  FMUL.FTZ R13, R15, R14 ;  /* 0x0000000e0f0d7220 */ /* 0x000fe20000410000 */
[----:B---3--:R-:W-:-:S02]  /*a250*/  FSEL R39, R44, -INF , P2 ;  /* 0xff8000002c277808 */ /* 0x008fc40001000000 */
[----:B------:R-:W-:Y:S02]  /*a260*/  FMNMX.FTZ R24, R35, R24, !PT ;  /* 0x0000001823187209 */ /* 0x000fe40007810000 */
[----:B------:R-:W-:Y:S01]  /*a270*/  FSEL R26, R13, RZ, P1 ;  /* 0x000000ff0d1a7208 */ /* 0x000fe20000800000 */
[----:B------:R-:W3:Y:S01]  /*a280*/  MUFU.TANH R49, R49 ;  /* 0x0000003100317308 */ /* 0x000ee20000002400 */
[----:B------:R-:W-:Y:S02]  /*a290*/  FMNMX.FTZ R24, R41, R24, !PT ;  /* 0x0000001829187209 */ /* 0x000fe40007810000 */
[----:B-1----:R-:W-:Y:S01]  /*a2a0*/  FSEL R45, R45, -INF , P3 ;  /* 0xff8000002d2d7808 */ /* 0x002fe20001800000 */
[--C-:B------:R-:W-:Y:S01]  /*a2b0*/  FFMA.FTZ R20, R20, R14, -R26.reuse ;  /* 0x0000000e14147223 */ /* 0x100fe2000001081a */
[----:B------:R-:W-:Y:S01]  /*a2c0*/  FMNMX.FTZ R24, R39, R24, !PT ;  /* 0x0000001827187209 */ /* 0x000fe20007810000 */
[-CC-:B------:R-:W-:Y:S01]  /*a2d0*/  FFMA.FTZ R57, R57, R14.reuse, -R26.reuse ;  /* 0x0000000e39397223 */ /* 0x180fe2000001081a */
[----:B------:R-:W-:Y:S01]  /*a2e0*/  ISETP.GT.AND P1, PT, R0, 0x31, PT ;  /* 0x000000310000780c */ /* 0x000fe20003f24270 */
[----:B------:R-:W1:Y:S01]  /*a2f0*/  MUFU.TANH R52, R52 ;  /* 0x0000003400347308 */ /* 0x000e620000002400 */
[----:B--2---:R-:W-:Y:S01]  /*a300*/  FSEL R43, R48, -INF , P4 ;  /* 0xff800000302b7808 */ /* 0x004fe20002000000 */
[--C-:B------:R-:W-:Y:S01]  /*a310*/  FFMA.FTZ R59, R59, R14, -R26.reuse ;  /* 0x0000000e3b3b7223 */ /* 0x100fe2000001081a */
[----:B------:R-:W-:Y:S01]  /*a320*/  FMNMX.FTZ R24, R45, R24, !PT ;  /* 0x000000182d187209 */ /* 0x000fe20007810000 */
[-CC-:B------:R-:W-:Y:S01]  /*a330*/  FFMA.FTZ R61, R61, R14.reuse, -R26.reuse ;  /* 0x0000000e3d3d7223 */ /* 0x180fe2000001081a */
[C---:B------:R-:W-:Y:S01]  /*a340*/  ISETP.GT.AND P2, PT, R0.reuse, 0x38, PT ;  /* 0x000000380000780c */ /* 0x040fe20003f44270 */
[--C-:B------:R-:W-:Y:S01]  /*a350*/  FFMA.FTZ R63, R63, R14, -R26.reuse ;  /* 0x0000000e3f3f7223 */ /* 0x100fe2000001081a */
[----:B------:R-:W-:Y:S01]  /*a360*/  FMNMX.FTZ R24, R43, R24, !PT ;  /* 0x000000182b187209 */ /* 0x000fe20007810000 */
        /* <DEDUP_REMOVED lines=8> */
[----:B------:R-:W-:Y:S01]  /*a3f0*/  MUFU.EX2 R28, R20 ;  /* 0x00000014001c7308 */ /* 0x000fe20000000800 */
[----:B-1----:R-:W-:Y:S01]  /*a400*/  FSEL R47, R52, -INF , P2 ;  /* 0xff800000342f7808 */ /* 0x002fe20001000000 */
[-CC-:B------:R-:W-:Y:S01]  /*a410*/  FFMA.FTZ R73, R73, R14.reuse, -R26.reuse ;  /* 0x0000000e49497223 */ /* 0x180fe2000001081a */
[-CC-:B------:R-:W-:Y:S01]  /*a420*/  FFMA.FTZ R75, R75, R14.reuse, -R26.reuse ;  /* 0x0000000e4b4b7223 */ /* 0x180fe2000001081a */
[--C-:B------:R-:W-:Y:S01]  /*a430*/  FFMA.FTZ R77, R77, R14, -R26.reuse ;  /* 0x0000000e4d4d7223 */ /* 0x100fe2000001081a */
[----:B------:R-:W-:Y:S01]  /*a440*/  FMNMX.FTZ R24, R47, R24, !PT ;  /* 0x000000182f187209 */ /* 0x000fe20007810000 */
[-CC-:B------:R-:W-:Y:S01]  /*a450*/  FFMA.FTZ R79, R79, R14.reuse, -R26.reuse ;  /* 0x0000000e4f4f7223 */ /* 0x180fe2000001081a */
[-CC-:B------:R-:W-:Y:S01]  /*a460*/  FFMA.FTZ R51, R51, R14.reuse, -R26.reuse ;  /* 0x0000000e33337223 */ /* 0x180fe2000001081a */
[----:B------:R-:W1:Y:S01]  /*a470*/  MUFU.EX2 R57, R57 ;  /* 0x0000003900397308 */ /* 0x000e620000000800 */
[----:B--2---:R-:W-:Y:S01]  /*a480*/  FSEL R53, R53, -INF , P1 ;  /* 0xff80000035357808 */ /* 0x004fe20000800000 */
[-CC-:B------:R-:W-:Y:S01]  /*a490*/  FFMA.FTZ R81, R81, R14.reuse, -R26.reuse ;  /* 0x0000000e51517223 */ /* 0x180fe2000001081a */
[----:B------:R-:W-:-:S02]  /*a4a0*/  FFMA.FTZ R26, R55, R14, -R26 ;  /* 0x0000000e371a7223 */ /* 0x000fc4000001081a */
[----:B------:R-:W-:-:S03]  /*a4b0*/  FMNMX.FTZ R24, R53, R24, !PT ;  /* 0x0000001835187209 */ /* 0x000fc60007810000 */
[----:B------:R-:W-:Y:S02]  /*a4c0*/  MUFU.EX2 R59, R59 ;  /* 0x0000003b003b7308 */ /* 0x000fe40000000800 */
[----:B------:R-:W2:Y:S06]  /*a4d0*/  SHFL.BFLY PT, R13, R24, 0x2, 0x1f ;  /* 0x0c401f00180d7f89 */ /* 0x000eac00000e0000 */
[----:B------:R-:W3:Y:S01]  /*a4e0*/  MUFU.EX2 R30, R61 ;  /* 0x0000003d001e7308 */ /* 0x000ee20000000800 */
[----:B-1----:R-:W-:-:S07]  /*a4f0*/  F2FP.BF16.F32.PACK_AB R153, R28, R57 ;  /* 0x000000391c99723e */ /* 0x002fce00000010ff */
[----:B------:R-:W-:Y:S08]  /*a500*/  MUFU.EX2 R63, R63 ;  /* 0x0000003f003f7308 */ /* 0x000ff00000000800 */
[----:B------:R-:W1:Y:S01]  /*a510*/  MUFU.EX2 R32, R65 ;  /* 0x0000004100207308 */ /* 0x000e620000000800 */
[----:B---3--:R-:W-:Y:S02]  /*a520*/  F2FP.BF16.F32.PACK_AB R155, R30, R59 ;  /* 0x0000003b1e9b723e */ /* 0x008fe400000010ff */
[----:B--2---:R-:W-:-:S05]  /*a530*/  FMNMX.FTZ R0, R24, R13, !PT ;  /* 0x0000000d18007209 */ /* 0x004fca0007810000 */
[----:B------:R-:W2:Y:S01]  /*a540*/  SHFL.BFLY PT, R13, R0, 0x1, 0x1f ;  /* 0x0c201f00000d7f89 */ /* 0x000ea200000e0000 */
[----:B------:R-:W-:Y:S08]  /*a550*/  MUFU.EX2 R67, R67 ;  /* 0x0000004300437308 */ /* 0x000ff00000000800 */
[----:B------:R-:W3:Y:S01]  /*a560*/  MUFU.EX2 R34, R69 ;  /* 0x0000004500227308 */ /* 0x000ee20000000800 */
[----:B-1----:R-:W-:-:S07]  /*a570*/  F2FP.BF16.F32.PACK_AB R157, R32, R63 ;  /* 0x0000003f209d723e */ /* 0x002fce00000010ff */
[----:B------:R-:W-:Y:S01]  /*a580*/  MUFU.EX2 R71, R71 ;  /* 0x0000004700477308 */ /* 0x000fe20000000800 */
[----:B--2---:R-:W-:-:S07]  /*a590*/  FMNMX.FTZ R13, R0, R13, !PT ;  /* 0x0000000d000d7209 */ /* 0x004fce0007810000 */
[----:B------:R-:W1:Y:S01]  /*a5a0*/  MUFU.EX2 R24, R73 ;  /* 0x0000004900187308 */ /* 0x000e620000000800 */
[----:B---3--:R-:W-:Y:S02]  /*a5b0*/  F2FP.BF16.F32.PACK_AB R159, R34, R67 ;  /* 0x00000043229f723e */ /* 0x008fe400000010ff */
[C---:B------:R-:W-:Y:S01]  /*a5c0*/  FSETP.NEU.FTZ.AND P1, PT, R13.reuse, -INF , PT ;  /* 0xff8000000d00780b */ /* 0x040fe20003f3d000 */
[----:B------:R-:W-:-:S04]  /*a5d0*/  FMUL.FTZ R0, R13, R14 ;  /* 0x0000000e0d007220 */ /* 0x000fc80000410000 */
[----:B------:R-:W-:Y:S01]  /*a5e0*/  MUFU.EX2 R75, R75 ;  /* 0x0000004b004b7308 */ /* 0x000fe20000000800 */
[----:B------:R-:W-:Y:S01]  /*a5f0*/  FSEL R20, R0, RZ, P1 ;  /* 0x000000ff00147208 */ /* 0x000fe20000800000 */
[----:B------:R-:W-:Y:S01]  /*a600*/  FADD.FTZ R0, R57, R28 ;  /* 0x0000001c39007221 */ /* 0x000fe20000010000 */
[----:B------:R-:W-:-:S03]  /*a610*/  ISETP.NE.AND P1, PT, R58, RZ, PT ;  /* 0x000000ff3a00720c */ /* 0x000fc60003f25270 */
        /* <DEDUP_REMOVED lines=14> */
[----:B--2---:R-:W-:Y:S01]  /*a700*/  FADD.FTZ R25, R59, R0 ;  /* 0x000000003b197221 */ /* 0x004fe20000010000 */
[----:B------:R-:W-:-:S02]  /*a710*/  @!P1 VIADD R0, R169, 0x28c40 ;  /* 0x00028c40a9009836 */ /* 0x000fc40000000000 */
[-CC-:B------:R-:W-:Y:S01]  /*a720*/  FFMA.FTZ R43, R43, R14.reuse, -R20.reuse ;  /* 0x0000000e2b2b7223 */ /* 0x180fe20000010814 */
[-CC-:B------:R-:W-:Y:S01]  /*a730*/  FFMA.FTZ R49, R49, R14.reuse, -R20.reuse ;  /* 0x0000000e31317223 */ /* 0x180fe20000010814 */
[----:B------:R-:W-:Y:S01]  /*a740*/  FADD.FTZ R42, R30, R25 ;  /* 0x000000191e2a7221 */ /* 0x000fe20000010000 */
[-C--:B------:R-:W-:Y:S01]  /*a750*/  FFMA.FTZ R47, R47, R14.reuse, -R20 ;  /* 0x0000000e2f2f7223 */ /* 0x080fe20000010814 */
[----:B------:R-:W-:Y:S01]  /*a760*/  @!P1 PRMT R0, RZ, 0x654, R0 ;  /* 0x00000654ff009816 */ /* 0x000fe20000000000 */
[----:B------:R-:W2:Y:S01]  /*a770*/  MUFU.EX2 R21, R21 ;  /* 0x0000001500157308 */ /* 0x000ea20000000800 */
[----:B------:R-:W-:Y:S01]  /*a780*/  FFMA.FTZ R20, R53, R14, -R20 ;  /* 0x0000000e35147223 */ /* 0x000fe20000010814 */
[----:B-1----:R-:W-:Y:S01]  /*a790*/  F2FP.BF16.F32.PACK_AB R161, R24, R71 ;  /* 0x0000004718a1723e */ /* 0x002fe200000010ff */
[----:B------:R1:W-:Y:S05]  /*a7a0*/  @!P1 SYNCS.ARRIVE.TRANS64.RED.A1T0 RZ, [R0+URZ], RZ ;  /* 0x000000ff00ff99a7 */ /* 0x0003ea000810043f */
[----:B------:R4:W0:Y:S01]  /*a7b0*/  MUFU.EX2 R154, R29 ;  /* 0x0000001d009a7308 */ /* 0x0008220000000800 */
[----:B---3--:R-:W-:Y:S01]  /*a7c0*/  FADD.FTZ R40, R3, R152 ;  /* 0x0000009803287221 */ /* 0x008fe20000010000 */
[----:B------:R-:W-:-:S06]  /*a7d0*/  F2FP.BF16.F32.PACK_AB R152, R152, R3 ;  /* 0x000000039898723e */ /* 0x000fcc00000010ff */
[----:B------:R-:W3:Y:S01]  /*a7e0*/  MUFU.EX2 R27, R27 ;  /* 0x0000001b001b7308 */ /* 0x000ee20000000800 */
[----:B--2---:R-:W-:Y:S01]  /*a7f0*/  FADD.FTZ R25, R21, R40 ;  /* 0x0000002815197221 */ /* 0x004fe20000010000 */
[----:B----4-:R-:W-:-:S04]  /*a800*/  FADD.FTZ R29, R63, R42 ;  /* 0x0000002a3f1d7221 */ /* 0x010fc80000010000 */
[----:B------:R-:W-:Y:S02]  /*a810*/  FADD.FTZ R42, R32, R29 ;  /* 0x0000001d202a7221 */ /* 0x000fe40000010000 */
[----:B------:R-:W2:Y:S01]  /*a820*/  MUFU.EX2 R156, R33 ;  /* 0x00000021009c7308 */ /* 0x000ea20000000800 */
[C---:B0-----:R-:W-:Y:S01]  /*a830*/  FADD.FTZ R40, R154.reuse, R25 ;  /* 0x000000199a287221 */ /* 0x041fe20000010000 */
[----:B------:R-:W-:Y:S01]  /*a840*/  FADD.FTZ R29, R67, R42 ;  /* 0x0000002a431d7221 */ /* 0x000fe20000010000 */
[----:B------:R-:W-:Y:S01]  /*a850*/  F2FP.BF16.F32.PACK_AB R154, R154, R21 ;  /* 0x000000159a9a723e */ /* 0x000fe200000010ff */
[----:B------:R-:W-:Y:S02]  /*a860*/  BAR.SYNC.DEFER_BLOCKING 0xf, 0x100 ;  /* 0x03c4000000007b1d */ /* 0x000fe40000010000 */
[----:B------:R-:W-:Y:S01]  /*a870*/  FADD.FTZ R42, R34, R29 ;  /* 0x0000001d222a7221 */ /* 0x000fe20000010000 */
[----:B---3--:R-:W-:-:S03]  /*a880*/  FADD.FTZ R25, R27, R40 ;  /* 0x000000281b197221 */ /* 0x008fc60000010000 */
[----:B------:R-:W0:Y:S01]  /*a890*/  MUFU.EX2 R31, R31 ;  /* 0x0000001f001f7308 */ /* 0x000e220000000800 */
[----:B------:R-:W-:-:S04]  /*a8a0*/  FADD.FTZ R29, R71, R42 ;  /* 0x0000002a471d7221 */ /* 0x000fc80000010000 */
[----:B------:R-:W-:Y:S01]  /*a8b0*/  FADD.FTZ R30, R24, R29 ;  /* 0x0000001d181e7221 */ /* 0x000fe20000010000 */
[C---:B--2---:R-:W-:Y:S02]  /*a8c0*/  FADD.FTZ R40, R156.reuse, R25 ;  /* 0x000000199c287221 */ /* 0x044fe40000010000 */
[----:B------:R-:W2:Y:S01]  /*a8d0*/  MUFU.EX2 R158, R37 ;  /* 0x00000025009e7308 */ /* 0x000ea20000000800 */
[----:B------:R-:W-:Y:S01]  /*a8e0*/  FADD.FTZ R29, R75, R30 ;  /* 0x0000001e4b1d7221 */ /* 0x000fe20000010000 */
[----:B------:R-:W-:-:S06]  /*a8f0*/  F2FP.BF16.F32.PACK_AB R156, R156, R27 ;  /* 0x0000001b9c9c723e */ /* 0x000fcc00000010ff */
[----:B------:R-:W3:Y:S01]  /*a900*/  MUFU.EX2 R35, R35 ;  /* 0x0000002300237308 */ /* 0x000ee20000000800 */
[----:B0-----:R-:W-:Y:S01]  /*a910*/  FADD.FTZ R25, R31, R40 ;  /* 0x000000281f197221 */ /* 0x001fe20000010000 */
[----:B------:R0:W-:Y:S06]  /*a920*/  STSM.16.M88.4 [R196+0x26800], R152 ;  /* 0x02680098c4007844 */ /* 0x0001ec0000000200 */
[----:B------:R-:W4:Y:S01]  /*a930*/  MUFU.EX2 R160, R41 ;  /* 0x0000002900a07308 */ /* 0x000f220000000800 */
[C---:B--2---:R-:W-:Y:S01]  /*a940*/  FADD.FTZ R28, R158.reuse, R25 ;  /* 0x000000199e1c7221 */ /* 0x044fe20000010000 */
[----:B------:R-:W-:-:S05]  /*a950*/  F2FP.BF16.F32.PACK_AB R158, R158, R31 ;  /* 0x0000001f9e9e723e */ /* 0x000fca00000010ff */
[----:B------:R0:W-:Y:S01]  /*a960*/  STSM.16.M88.4 [R199], R156 ;  /* 0x0000009cc7007844 */ /* 0x0001e20000000200 */
[----:B------:R-:W2:Y:S01]  /*a970*/  MUFU.EX2 R39, R39 ;  /* 0x0000002700277308 */ /* 0x000ea20000000800 */
[----:B---3--:R-:W-:-:S07]  /*a980*/  FADD.FTZ R25, R35, R28 ;  /* 0x0000001c23197221 */ /* 0x008fce0000010000 */
[----:B------:R-:W3:Y:S01]  /*a990*/  MUFU.EX2 R36, R77 ;  /* 0x0000004d00247308 */ /* 0x000ee20000000800 */
[C---:B----4-:R-:W-:Y:S01]  /*a9a0*/  FADD.FTZ R24, R160.reuse, R25 ;  /* 0x00000019a0187221 */ /* 0x050fe20000010000 */
[----:B------:R-:W-:-:S06]  /*a9b0*/  F2FP.BF16.F32.PACK_AB R160, R160, R35 ;  /* 0x00000023a0a0723e */ /* 0x000fcc00000010ff */
[----:B------:R-:W4:Y:S01]  /*a9c0*/  MUFU.EX2 R162, R45 ;  /* 0x0000002d00a27308 */ /* 0x000f220000000800 */
[----:B--2---:R-:W-:-:S07]  /*a9d0*/  FADD.FTZ R3, R39, R24 ;  /* 0x0000001827037221 */ /* 0x004fce0000010000 */
[----:B------:R-:W2:Y:S01]  /*a9e0*/  MUFU.EX2 R79, R79 ;  /* 0x0000004f004f7308 */ /* 0x000ea20000000800 */
[C---:B---3--:R-:W-:Y:S01]  /*a9f0*/  FADD.FTZ R28, R36.reuse, R29 ;  /* 0x0000001d241c7221 */ /* 0x048fe20000010000 */
[----:B------:R-:W-:-:S06]  /*aa00*/  F2FP.BF16.F32.PACK_AB R163, R36, R75 ;  /* 0x0000004b24a3723e */ /* 0x000fcc00000010ff */
[----:B------:R-:W3:Y:S01]  /*aa10*/  MUFU.EX2 R43, R43 ;  /* 0x0000002b002b7308 */ /* 0x000ee20000000800 */
[C---:B----4-:R-:W-:Y:S01]  /*aa20*/  FADD.FTZ R24, R162.reuse, R3 ;  /* 0x00000003a2187221 */ /* 0x050fe20000010000 */
[----:B------:R-:W-:-:S05]  /*aa30*/  F2FP.BF16.F32.PACK_AB R162, R162, R39 ;  /* 0x00000027a2a2723e */ /* 0x000fca00000010ff */
[----:B------:R0:W-:Y:S01]  /*aa40*/  STSM.16.M88.4 [R197], R160 ;  /* 0x000000a0c5007844 */ /* 0x0001e20000000200 */
[----:B------:R-:W4:Y:S01]  /*aa50*/  MUFU.EX2 R38, R51 ;  /* 0x0000003300267308 */ /* 0x000f220000000800 */
[----:B--2---:R-:W-:-:S07]  /*aa60*/  FADD.FTZ R21, R79, R28 ;  /* 0x0000001c4f157221 */ /* 0x004fce0000010000 */
[----:B-1----:R-:W1:Y:S01]  /*aa70*/  MUFU.EX2 R0, R49 ;  /* 0x0000003100007308 */ /* 0x002e620000000800 */
[----:B---3--:R-:W-:-:S07]  /*aa80*/  FADD.FTZ R3, R43, R24 ;  /* 0x000000182b037221 */ /* 0x008fce0000010000 */
[----:B------:R-:W2:Y:S01]  /*aa90*/  MUFU.EX2 R81, R81 ;  /* 0x0000005100517308 */ /* 0x000ea20000000800 */
[C---:B----4-:R-:W-:Y:S01]  /*aaa0*/  F2FP.BF16.F32.PACK_AB R165, R38.reuse, R79 ;  /* 0x0000004f26a5723e */ /* 0x050fe200000010ff */
[----:B------:R-:W-:-:S06]  /*aab0*/  FADD.FTZ R38, R38, R21 ;  /* 0x0000001526267221 */ /* 0x000fcc0000010000 */
[----:B------:R-:W3:Y:S01]  /*aac0*/  MUFU.EX2 R26, R26 ;  /* 0x0000001a001a7308 */ /* 0x000ee20000000800 */
[C---:B-1----:R-:W-:Y:S01]  /*aad0*/  F2FP.BF16.F32.PACK_AB R164, R0.reuse, R43 ;  /* 0x0000002b00a4723e */ /* 0x042fe200000010ff */
[----:B------:R-:W-:-:S06]  /*aae0*/  FADD.FTZ R0, R0, R3 ;  /* 0x0000000300007221 */ /* 0x000fcc0000010000 */
[----:B------:R-:W-:Y:S01]  /*aaf0*/  MUFU.EX2 R47, R47 ;  /* 0x0000002f002f7308 */ /* 0x000fe20000000800 */
[----:B--2---:R-:W-:-:S07]  /*ab00*/  FADD.FTZ R3, R81, R38 ;  /* 0x0000002651037221 */ /* 0x004fce0000010000 */
[----:B------:R-:W1:Y:S01]  /*ab10*/  MUFU.EX2 R20, R20 ;  /* 0x0000001400147308 */ /* 0x000e620000000800 */
[C---:B---3--:R-:W-:Y:S01]  /*ab20*/  F2FP.BF16.F32.PACK_AB R167, R26.reuse, R81 ;  /* 0x000000511aa7723e */ /* 0x048fe200000010ff */
[----:B------:R-:W-:Y:S01]  /*ab30*/  FADD.FTZ R3, R26, R3 ;  /* 0x000000031a037221 */ /* 0x000fe20000010000 */
[----:B-1----:R-:W-:Y:S01]  /*ab40*/  F2FP.BF16.F32.PACK_AB R166, R20, R47 ;  /* 0x0000002f14a6723e */ /* 0x002fe200000010ff */
[----:B------:R-:W-:-:S04]  /*ab50*/  FADD.FTZ R47, R47, R0 ;  /* 0x000000002f2f7221 */ /* 0x000fc80000010000 */
[----:B------:R0:W-:Y:S01]  /*ab60*/  STSM.16.M88.4 [R198], R164 ;  /* 0x000000a4c6007844 */ /* 0x0001e20000000200 */
[----:B------:R-:W-:Y:S01]  /*ab70*/  FADD.FTZ R0, R20, R47 ;  /* 0x0000002f14007221 */ /* 0x000fe20000010000 */
[----:B------:R-:W-:Y:S06]  /*ab80*/  @!P0 BRA `(.L_x_6383) ;  /* 0x0000000000048947 */ /* 0x000fec0003800000 */
[----:B------:R-:W-:Y:S01]  /*ab90*/  BPT.TRAP 0x1 ;  /* 0x000000040000795c */ /* 0x000fe20000300000 */
.L_x_6383:
[----:B------:R1:W2:Y:S01]  /*aba0*/  SYNCS.PHASECHK.TRANS64.TRYWAIT P2, [R169+URZ+0x28c50], R56 ;  /* 0x028c5038a90075a7 */ /* 0x0002a2000804017f */
[----:B------:R-:W-:Y:S05]  /*abb0*/  @!P0 BRA `(.L_x_6384) ;  /* 0x0000000000048947 */ /* 0x000fea0003800000 */
[----:B------:R-:W-:Y:S01]  /*abc0*/  BPT.TRAP 0x1 ;  /* 0x000000040000795c */ /* 0x000fe20000300000 */
.L_x_6384:
[----:B------:R-:W-:Y:S01]  /*abd0*/  ULDC UR38, c[0x0][0x9d8] ;  /* 0x0002760000267ab9 */ /* 0x000fe20000000800 */
[----:B------:R-:W-:Y:S01]  /*abe0*/  ULDC UR39, c[0x0][0x9d8] ;  /* 0x0002760000277ab9 */ /* 0x000fe20000000800 */
[----:B------:R-:W-:Y:S01]  /*abf0*/  ULDC UR36, c[0x0][0x988] ;  /* 0x0002620000247ab9 */ /* 0x000fe20000000800 */
[----:B------:R-:W-:Y:S01]  /*ac00*/  ULDC UR37, c[0x0][0x988] ;  /* 0x0002620000257ab9 */ /* 0x000fe20000000800 */
[----:B------:R-:W-:Y:S01]  /*ac10*/  BSSY B0, `(.L_x_6385) ;  /* 0x0000006000007945 */ /* 0x000fe20003800000 */
[----:B------:R-:W-:Y:S02]  /*ac20*/  IMAD R20, R18, 0x1000, R184 ;  /* 0x0000100012147824 */ /* 0x000fe400078e02b8 */
[----:B------:R-:W-:Y:S01]  /*ac30*/  IMAD.MOV.U32 R21, RZ, RZ, 0x40000040 ;  /* 0x40000040ff157424 */ /* 0x000fe200078e00ff */
[----:B--2---:R-:W-:Y:S06]  /*ac40*/  @P2 BRA `(.L_x_6386) ;  /* 0x0000000000082947 */ /* 0x004fec0003800000 */
[----:B------:R-:W2:Y:S02]  /*ac50*/  SYNCS.PHASECHK.TRANS64.TRYWAIT P2, [R169+URZ+0x28c50], R56 ;  /* 0x028c5038a90075a7 */ /* 0x000ea4000804017f */
[----:B--2---:R-:W-:Y:S05]  /*ac60*/  @!P2 BRA `(.L_x_6387) ;  /* 0x000000e40050a947 */ /* 0x004fea0003800000 */
.L_x_6386:
[----:B------:R-:W-:Y:S05]  /*ac70*/  BSYNC B0 ;  /* 0x0000000000007941 */ /* 0x000fea0003800000 */
.L_x_6385:
[----:B------:R-:W-:Y:S01]  /*ac80*/  R2UR UR6, R20 ;  /* 0x00000000140672ca */ /* 0x000fe200000e0000 */
[----:B-12---:R-:W-:Y:S01]  /*ac90*/  WARPGROUP.ARRIVE ;  /* 0x00000000000079c5 */ /* 0x006fe20000000000 */
[----:B------:R-:W-:Y:S01]  /*aca0*/  R2UR UR7, R21 ;  /* 0x00000000150772ca */ /* 0x000fe200000e0000 */
[----:B------:R-:W-:Y:S01]  /*acb0*/  IMAD.MOV.U32 R21, RZ, RZ, 0x40000040 ;  /* 0x40000040ff157424 */ /* 0x000fe200078e00ff */
[----:B------:R-:W-:Y:S01]  /*acc0*/  BSSY B1, `(.L_x_6388) ;  /* 0x000025a000017945 */ /* 0x000fe20003800000 */
[----:B------:R-:W-:Y:S02]  /*acd0*/  VIADD R212, R168, 0xfffffffe ;  /* 0xfffffffea8d47836 */ /* 0x000fe40000000000 */
[----:B------:R-:W-:-:S05]  /*ace0*/  @!P1 VIADD R169, R169, 0x28c60 ;  /* 0x00028c60a9a99836 */ /* 0x000fca0000000000 */
[----:B------:R-:W-:-:S03]  /*acf0*/  @!P1 PRMT R169, RZ, 0x654, R169 ;  /* 0x00000654ffa99816 */ /* 0x000fc600000000a9 */
[----:B------:R-:W-:Y:S03]  /*ad00*/  HGMMA.64x256x16.F32.BF16 R24, R152, gdesc[UR4].tnspB, RZ, !UPT, gsb0 ;  /* 0x43e0000498187df0 */ /* 0x000fe6000c0018ff */
        /* <DEDUP_REMOVED lines=16> */
[----:B------:R-:W-:Y:S01]  /*ae10*/  R2UR UR6, R20 ;  /* 0x00000000140672ca */ /* 0x000fe200000e0000 */
[----:B------:R-:W-:Y:S01]  /*ae20*/  IMAD.IADD R20, R194, 0x1, -R187 ;  /* 0x00000001c2147824 */ /* 0x000fe200078e0abb */
[----:B------:R-:W-:-:S04]  /*ae30*/  R2UR UR7, R21 ;  /* 0x00000000150772ca */ /* 0x000fc800000e0000 */
[----:B------:R-:W-:-:S04]  /*ae40*/  LEA R20, R185, R20, 0x6 ;  /* 0x00000014b9147211 */ /* 0x000fc800078e30ff */
[----:B------:R-:W-:-:S04]  /*ae50*/  SHF.R.S32.HI R21, RZ, 0x1f, R20 ;  /* 0x0000001fff157819 */ /* 0x000fc80000011414 */
[----:B------:R-:W-:-:S04]  /*ae60*/  LEA.HI R21, R21, R20, RZ, 0x6 ;  /* 0x0000001415157211 */ /* 0x000fc800078f30ff */
[----:B------:R-:W-:-:S04]  /*ae70*/  SHF.R.S32.HI R21, RZ, 0x6, R21 ;  /* 0x00000006ff157819 */ /* 0x000fc80000011415 */
[----:B------:R-:W-:-:S04]  /*ae80*/  VIMNMX R186, RZ, R21, !PT ;  /* 0x00000015ffba7248 */ /* 0x000fc80007fe0100 */
[----:B------:R-:W-:Y:S01]  /*ae90*/  ISETP.GE.AND P2, PT, R212, R186, PT ;  /* 0x000000bad400720c */ /* 0x000fe20003f46270 */
[----:B------:R-:W-:Y:S02]  /*aea0*/  WARPGROUP.DEPBAR.LE gsb0, 0x0 ;  /* 0x00008000000079c5 */ /* 0x000fe40000010000 */
[----:B------:R-:W-:-:S06]  /*aeb0*/  WARPGROUP.ARRIVE ;  /* 0x00000000000079c5 */ /* 0x000fcc0000000000 */
        /* <DEDUP_REMOVED lines=12> */
[----:B------:R-:W-:Y:S01]  /*af80*/  BSSY B0, `(.L_x_6389) ;  /* 0x000022d000007945 */ /* 0x000fe20003800000 */
[----:B------:R-:W-:Y:S02]  /*af90*/  IMAD.MOV.U32 R223, RZ, RZ, R15 ;  /* 0x000000ffffdf7224 */ /* 0x000fe400078e000f */
[----:B------:R-:W-:Y:S02]  /*afa0*/  IMAD.MOV.U32 R224, RZ, RZ, R13 ;  /* 0x000000ffffe07224 */ /* 0x000fe400078e000d */
[----:B------:R-:W-:-:S07]  /*afb0*/  IMAD.MOV.U32 R225, RZ, RZ, R18 ;  /* 0x000000ffffe17224 */ /* 0x000fce00078e0012 */
.L_x_6400:
[----:B------:R-:W-:-:S04]  /*afc0*/  IADD3 R18, R225, 0x1, RZ ;  /* 0x00000001e1127810 */ /* 0x000fc80007ffe0ff */
[----:B------:R-:W-:-:S04]  /*afd0*/  ISETP.NE.AND P2, PT, R18, 0x2, PT ;  /* 0x000000021200780c */ /* 0x000fc80003f45270 */
[----:B------:R-:W-:Y:S02]  /*afe0*/  SEL R14, RZ, 0x1, P2 ;  /* 0x00000001ff0e7807 */ /* 0x000fe40001000000 */
[----:B------:R-:W-:Y:S02]  /*aff0*/  SEL R18, R18, RZ, P2 ;  /* 0x000000ff12127207 */ /* 0x000fe40001000000 */
[----:B------:R-:W-:Y:S01]  /*b000*/  LOP3.LUT R19, R19, R14, RZ, 0x3c, !PT ;  /* 0x0000000e13137212 */ /* 0x000fe200078e3cff */
[----:B-1----:R-:W-:Y:S06]  /*b010*/  @!P0 BRA `(.L_x_6390) ;  /* 0x0000000000048947 */ /* 0x002fec0003800000 */
[----:B------:R-:W-:Y:S01]  /*b020*/  BPT.TRAP 0x1 ;  /* 0x000000040000795c */ /* 0x000fe20000300000 */
.L_x_6390:
[----:B------:R-:W-:Y:S01]  /*b030*/  IMAD R213, R18, 0x8, R2 ;  /* 0x0000000812d57824 */ /* 0x000fe200078e0202 */
[----:B------:R-:W-:-:S04]  /*b040*/  SHF.L.U32 R214, R19, 0x1f, RZ ;  /* 0x0000001f13d67819 */ /* 0x000fc800000006ff */
[----:B------:R1:W2:Y:S01]  /*b050*/  SYNCS.PHASECHK.TRANS64.TRYWAIT P2, [R213+URZ+0x28c30], R214 ;  /* 0x028c30d6d50075a7 */ /* 0x0002a2000804017f */
[----:B------:R-:W-:Y:S05]  /*b060*/  @!P0 BRA `(.L_x_6391) ;  /* 0x0000000000048947 */ /* 0x000fea0003800000 */
[----:B------:R-:W-:Y:S01]  /*b070*/  BPT.TRAP 0x1 ;  /* 0x000000040000795c */ /* 0x000fe20000300000 */
.L_x_6391:
[----:B------:R-:W-:Y:S01]  /*b080*/  BSSY B2, `(.L_x_6392) ;  /* 0x0000006000027945 */ /* 0x000fe20003800000 */
[----:B------:R-:W-:Y:S02]  /*b090*/  IMAD R14, R18, 0x200, R12 ;  /* 0x00000200120e7824 */ /* 0x000fe400078e020c */
[----:B------:R-:W-:Y:S01]  /*b0a0*/  IMAD.MOV.U32 R15, RZ, RZ, 0x40000040 ;  /* 0x40000040ff0f7424 */ /* 0x000fe200078e00ff */
[----:B--2---:R-:W-:Y:S06]  /*b0b0*/  @P2 BRA `(.L_x_6393) ;  /* 0x0000000000082947 */ /* 0x004fec0003800000 */
[----:B------:R-:W2:Y:S02]  /*b0c0*/  SYNCS.PHASECHK.TRANS64.TRYWAIT P2, [R213+URZ+0x28c30], R214 ;  /* 0x028c30d6d50075a7 */ /* 0x000ea4000804017f */
[----:B--2---:R-:W-:Y:S05]  /*b0d0*/  @!P2 BRA `(.L_x_6394) ;  /* 0x000000e00048a947 */ /* 0x004fea0003800000 */
.L_x_6393:
[----:B------:R-:W-:Y:S05]  /*b0e0*/  BSYNC B2 ;  /* 0x0000000000027941 */ /* 0x000fea0003800000 */
.L_x_6392:
[C---:B------:R-:W-:Y:S01]  /*b0f0*/  R2UR UR6, R14.reuse ;  /* 0x000000000e0672ca */ /* 0x040fe200000e0000 */
[----:B0-----:R-:W-:Y:S01]  /*b100*/  WARPGROUP.ARRIVE ;  /* 0x00000000000079c5 */ /* 0x001fe20000000000 */
[----:B------:R-:W-:Y:S01]  /*b110*/  R2UR UR7, R15 ;  /* 0x000000000f0772ca */ /* 0x000fe200000e0000 */
[----:B------:R-:W-:Y:S01]  /*b120*/  VIADD R20, R14, 0x2 ;  /* 0x000000020e147836 */ /* 0x000fe20000000000 */
[----:B------:R-:W-:Y:S01]  /*b130*/  R2UR UR4, R4 ;  /* 0x00000000040472ca */ /* 0x000fe200000e0000 */
[----:B------:R-:W-:Y:S01]  /*b140*/  IMAD.MOV.U32 R21, RZ, RZ, 0x40000040 ;  /* 0x40000040ff157424 */ /* 0x000fe200078e00ff */
[----:B------:R-:W-:Y:S01]  /*b150*/  R2UR UR5, R5 ;  /* 0x00000000050572ca */ /* 0x000fe200000e0000 */
[----:B------:R-:W-:Y:S02]  /*b160*/  IMAD.MOV.U32 R15, RZ, RZ, 0x40000040 ;  /* 0x40000040ff0f7424 */ /* 0x000fe400078e00ff */
[----:B------:R-:W-:-:S10]  /*b170*/  IMAD.MOV R233, RZ, RZ, -R195 ;  /* 0x000000ffffe97224 */ /* 0x000fd400078e0ac3 */
        /* <DEDUP_REMOVED lines=28> */
[----:B------:R-:W-:Y:S02]  /*b340*/  IMAD.MOV.U32 R161, RZ, RZ, 0x1 ;  /* 0x00000001ffa17424 */ /* 0x000fe400078e00ff */
[----:B------:R-:W-:Y:S01]  /*b350*/  FMUL.FTZ R20, R152, UR39 ;  /* 0x0000002798147c20 */ /* 0x000fe20008410000 */
[----:B------:R-:W-:Y:S01]  /*b360*/  FMUL.FTZ R21, R156, UR39 ;  /* 0x000000279c157c20 */ /* 0x000fe20008410000 */
[----:B------:R-:W-:Y:S01]  /*b370*/  FMUL.FTZ R152, R157, UR39 ;  /* 0x000000279d987c20 */ /* 0x000fe20008410000 */
[----:B------:R-:W-:Y:S01]  /*b380*/  IMAD R14, R212, -0x40, R161 ;  /* 0xffffffc0d40e7824 */ /* 0x000fe200078e02a1 */
[----:B------:R-:W0:Y:S01]  /*b390*/  MUFU.TANH R15, R15 ;  /* 0x0000000f000f7308 */ /* 0x000e220000002400 */
[----:B------:R-:W-:Y:S01]  /*b3a0*/  FMUL.FTZ R157, R165, UR39 ;  /* 0x00000027a59d7c20 */ /* 0x000fe20008410000 */
[----:B------:R-:W-:Y:S01]  /*b3b0*/  FMUL.FTZ R13, R154, UR39 ;  /* 0x000000279a0d7c20 */ /* 0x000fe20008410000 */
[----:B------:R-:W-:-:S02]  /*b3c0*/  IMAD R14, R185, 0x40, R14 ;  /* 0x00000040b90e7824 */ /* 0x000fc400078e020e */
[----:B------:R-:W-:Y:S01]  /*b3d0*/  FMUL.FTZ R154, R160, UR39 ;  /* 0x00000027a09a7c20 */ /* 0x000fe20008410000 */
[----:B------:R-:W-:Y:S01]  /*b3e0*/  FMUL.FTZ R156, R164, UR39 ;  /* 0x00000027a49c7c20 */ /* 0x000fe20008410000 */
[----:B------:R-:W-:Y:S01]  /*b3f0*/  FMUL.FTZ R161, R168, UR39 ;  /* 0x00000027a8a17c20 */ /* 0x000fe20008410000 */
[----:B------:R-:W-:Y:S01]  /*b400*/  FMUL.FTZ R160, R169, UR39 ;  /* 0x00000027a9a07c20 */ /* 0x000fe20008410000 */
[----:B------:R-:W3:Y:S01]  /*b410*/  MUFU.TANH R20, R20 ;  /* 0x0000001400147308 */ /* 0x000ee20000002400 */
[----:B------:R-:W-:Y:S01]  /*b420*/  IADD3 R165, -R187, R14, R194 ;  /* 0x0000000ebba57210 */ /* 0x000fe20007ffe1c2 */
[----:B------:R-:W-:Y:S01]  /*b430*/  FMUL.FTZ R164, R172, UR39 ;  /* 0x00000027aca47c20 */ /* 0x000fe20008410000 */
[----:B------:R-:W-:Y:S01]  /*b440*/  FMUL.FTZ R226, R158, UR39 ;  /* 0x000000279ee27c20 */ /* 0x000fe20008410000 */
[----:B------:R-:W-:Y:S01]  /*b450*/  FMUL.FTZ R171, R171, UR39 ;  /* 0x00000027abab7c20 */ /* 0x000fe20008410000 */
[----:B------:R-:W-:Y:S01]  /*b460*/  IADD3 R14, R190, R165, -R192 ;  /* 0x000000a5be0e7210 */ /* 0x000fe20007ffe8c0 */
[----:B------:R-:W-:Y:S01]  /*b470*/  FMUL.FTZ R165, R173, UR39 ;  /* 0x00000027ada57c20 */ /* 0x000fe20008410000 */
[----:B------:R-:W-:Y:S01]  /*b480*/  FMUL.FTZ R227, R167, UR39 ;  /* 0x00000027a7e37c20 */ /* 0x000fe20008410000 */
[----:B------:R-:W4:Y:S01]  /*b490*/  MUFU.TANH R21, R21 ;  /* 0x0000001500157308 */ /* 0x000f220000002400 */
[----:B------:R-:W-:Y:S01]  /*b4a0*/  ISETP.GT.AND P2, PT, R14, RZ, PT ;  /* 0x000000ff0e00720c */ /* 0x000fe20003f44270 */
[----:B------:R-:W-:Y:S01]  /*b4b0*/  FMUL.FTZ R228, R170, UR39 ;  /* 0x00000027aae47c20 */ /* 0x000fe20008410000 */
[----:B------:R-:W-:Y:S01]  /*b4c0*/  ISETP.GT.AND P3, PT, R14, 0x1, PT ;  /* 0x000000010e00780c */ /* 0x000fe20003f64270 */
[----:B------:R-:W-:Y:S01]  /*b4d0*/  FMUL.FTZ R174, R174, UR39 ;  /* 0x00000027aeae7c20 */ /* 0x000fe20008410000 */
[----:B------:R-:W-:Y:S01]  /*b4e0*/  ISETP.GT.AND P4, PT, R14, 0x8, PT ;  /* 0x000000080e00780c */ /* 0x000fe20003f84270 */
[----:B------:R-:W-:Y:S01]  /*b4f0*/  FMUL.FTZ R178, R178, UR39 ;  /* 0x00000027b2b27c20 */ /* 0x000fe20008410000 */
[----:B0-----:R-:W-:Y:S01]  /*b500*/  FSEL R15, R15, -INF , P3 ;  /* 0xff8000000f0f7808 */ /* 0x001fe20001800000 */
[----:B------:R-:W0:Y:S01]  /*b510*/  MUFU.TANH R152, R152 ;  /* 0x0000009800987308 */ /* 0x000e220000002400 */
[----:B---3--:R-:W-:Y:S01]  /*b520*/  FSEL R20, R20, -INF , P2 ;  /* 0xff80000014147808 */ /* 0x008fe20001000000 */
[----:B------:R-:W-:Y:S01]  /*b530*/  FMUL.FTZ R179, R179, UR39 ;  /* 0x00000027b3b37c20 */ /* 0x000fe20008410000 */
[----:B------:R-:W-:Y:S01]  /*b540*/  ISETP.GT.AND P2, PT, R14, 0x9, PT ;  /* 0x000000090e00780c */ /* 0x000fe20003f44270 */
[----:B------:R-:W-:Y:S01]  /*b550*/  FMUL.FTZ R182, R182, UR39 ;  /* 0x00000027b6b67c20 */ /* 0x000fe20008410000 */
[----:B------:R-:W-:-:S02]  /*b560*/  FMNMX.FTZ R168, R20, R224, !PT ;  /* 0x000000e014a87209 */ /* 0x000fc40007810000 */
[----:B------:R-:W-:Y:S01]  /*b570*/  ISETP.GT.AND P3, PT, R14, 0x10, PT ;  /* 0x000000100e00780c */ /* 0x000fe20003f64270 */
[----:B------:R-:W3:Y:S01]  /*b580*/  MUFU.TANH R154, R154 ;  /* 0x0000009a009a7308 */ /* 0x000ee20000002400 */
[----:B----4-:R-:W-:Y:S02]  /*b590*/  FSEL R21, R21, -INF , P4 ;  /* 0xff80000015157808 */ /* 0x010fe40002000000 */
[----:B------:R-:W-:-:S04]  /*b5a0*/  FMNMX.FTZ R168, R15, R168, !PT ;  /* 0x000000a80fa87209 */ /* 0x000fc80007810000 */
[----:B------:R-:W-:Y:S01]  /*b5b0*/  FMNMX.FTZ R169, R21, R168, !PT ;  /* 0x000000a815a97209 */ /* 0x000fe20007810000 */
[----:B------:R-:W4:Y:S01]  /*b5c0*/  MUFU.TANH R153, R153 ;  /* 0x0000009900997308 */ /* 0x000f220000002400 */
[----:B0-----:R-:W-:Y:S01]  /*b5d0*/  FSEL R152, R152, -INF , P2 ;  /* 0xff80000098987808 */ /* 0x001fe20001000000 */
[----:B------:R-:W-:Y:S01]  /*b5e0*/  FMUL.FTZ R168, R176, UR39 ;  /* 0x00000027b0a87c20 */ /* 0x000fe20008410000 */
[----:B------:R-:W-:Y:S01]  /*b5f0*/  ISETP.GT.AND P2, PT, R14, 0x11, PT ;  /* 0x000000110e00780c */ /* 0x000fe20003f44270 */
[----:B------:R-:W-:Y:S01]  /*b600*/  FMUL.FTZ R176, R181, UR39 ;  /* 0x00000027b5b07c20 */ /* 0x000fe20008410000 */
[----:B------:R-:W-:-:S03]  /*b610*/  FMNMX.FTZ R169, R152, R169, !PT ;  /* 0x000000a998a97209 */ /* 0x000fc60007810000 */
[----:B------:R-:W0:Y:S01]  /*b620*/  MUFU.TANH R156, R156 ;  /* 0x0000009c009c7308 */ /* 0x000e220000002400 */
[----:B---3--:R-:W-:Y:S02]  /*b630*/  FSEL R154, R154, -INF , P3 ;  /* 0xff8000009a9a7808 */ /* 0x008fe40001800000 */
[----:B------:R-:W-:Y:S02]  /*b640*/  ISETP.GT.AND P3, PT, R14, 0x18, PT ;  /* 0x000000180e00780c */ /* 0x000fe40003f64270 */
[----:B------:R-:W-:Y:S01]  /*b650*/  FMNMX.FTZ R172, R154, R169, !PT ;  /* 0x000000a99aac7209 */ /* 0x000fe20007810000 */
[----:B------:R-:W-:Y:S02]  /*b660*/  FMUL.FTZ R169, R177, UR39 ;  /* 0x00000027b1a97c20 */ /* 0x000fe40008410000 */
[----:B------:R-:W3:Y:S01]  /*b670*/  MUFU.TANH R157, R157 ;  /* 0x0000009d009d7308 */ /* 0x000ee20000002400 */
[----:B----4-:R-:W-:Y:S02]  /*b680*/  FSEL R153, R153, -INF , P2 ;  /* 0xff80000099997808 */ /* 0x010fe40001000000 */
[----:B------:R-:W-:-:S02]  /*b690*/  ISETP.GT.AND P2, PT, R14, 0x19, PT ;  /* 0x000000190e00780c */ /* 0x000fc40003f44270 */
[----:B------:R-:W-:-:S03]  /*b6a0*/  FMNMX.FTZ R173, R153, R172, !PT ;  /* 0x000000ac99ad7209 */ /* 0x000fc60007810000 */
[----:B------:R-:W4:Y:S01]  /*b6b0*/  MUFU.TANH R161, R161 ;  /* 0x000000a100a17308 */ /* 0x000f220000002400 */
[----:B0-----:R-:W-:Y:S02]  /*b6c0*/  FSEL R156, R156, -INF , P3 ;  /* 0xff8000009c9c7808 */ /* 0x001fe40001800000 */
[----:B------:R-:W-:Y:S02]  /*b6d0*/  ISETP.GT.AND P3, PT, R14, 0x20, PT ;  /* 0x000000200e00780c */ /* 0x000fe40003f64270 */
[----:B------:R-:W-:Y:S01]  /*b6e0*/  FMNMX.FTZ R172, R156, R173, !PT ;  /* 0x000000ad9cac7209 */ /* 0x000fe20007810000 */
[----:B------:R-:W-:Y:S02]  /*b6f0*/  FMUL.FTZ R173, R180, UR39 ;  /* 0x00000027b4ad7c20 */ /* 0x000fe40008410000 */
[----:B------:R-:W0:Y:S01]  /*b700*/  MUFU.TANH R160, R160 ;  /* 0x000000a000a07308 */ /* 0x000e220000002400 */
[----:B---3--:R-:W-:Y:S02]  /*b710*/  FSEL R157, R157, -INF , P2 ;  /* 0xff8000009d9d7808 */ /* 0x008fe40001000000 */
[----:B------:R-:W-:-:S02]  /*b720*/  ISETP.GT.AND P2, PT, R14, 0x21, PT ;  /* 0x000000210e00780c */ /* 0x000fc40003f44270 */
[----:B------:R-:W-:-:S03]  /*b730*/  FMNMX.FTZ R172, R157, R172, !PT ;  /* 0x000000ac9dac7209 */ /* 0x000fc60007810000 */
[----:B------:R-:W3:Y:S01]  /*b740*/  MUFU.TANH R164, R164 ;  /* 0x000000a400a47308 */ /* 0x000ee20000002400 */
[----:B----4-:R-:W-:Y:S02]  /*b750*/  FSEL R161, R161, -INF , P3 ;  /* 0xff800000a1a17808 */ /* 0x010fe40001800000 */
[----:B------:R-:W-:Y:S02]  /*b760*/  ISETP.GT.AND P3, PT, R14, 0x28, PT ;  /* 0x000000280e00780c */ /* 0x000fe40003f64270 */
[----:B------:R-:W-:Y:S01]  /*b770*/  FMNMX.FTZ R177, R161, R172, !PT ;  /* 0x000000aca1b17209 */ /* 0x000fe20007810000 */
[----:B------:R-:W-:Y:S02]  /*b780*/  FMUL.FTZ R172, R155, UR39 ;  /* 0x000000279bac7c20 */ /* 0x000fe40008410000 */
[----:B------:R-:W4:Y:S01]  /*b790*/  MUFU.TANH R165, R165 ;  /* 0x000000a500a57308 */ /* 0x000f220000002400 */
[----:B0-----:R-:W-:Y:S02]  /*b7a0*/  FSEL R160, R160, -INF , P2 ;  /* 0xff800000a0a07808 */ /* 0x001fe40001000000 */
[----:B------:R-:W-:-:S02]  /*b7b0*/  ISETP.GT.AND P2, PT, R14, 0x29, PT ;  /* 0x000000290e00780c */ /* 0x000fc40003f44270 */
        /* <DEDUP_REMOVED lines=13> */
[----:B------:R-:W-:-:S03]  /*b890*/  FMNMX.FTZ R180, R168, R155, !PT ;  /* 0x0000009ba8b47209 */ /* 0x000fc60007810000 */
[----:B------:R-:W0:Y:S01]  /*b8a0*/  MUFU.TANH R176, R176 ;  /* 0x000000b000b07308 */ /* 0x000e220000002400 */
[----:B---3--:R-:W-:Y:S02]  /*b8b0*/  FSEL R169, R169, -INF , P2 ;  /* 0xff800000a9a97808 */ /* 0x008fe40001000000 */
[C---:B------:R-:W-:Y:S02]  /*b8c0*/  ISETP.GT.AND P2, PT, R14.reuse, 0x39, PT ;  /* 0x000000390e00780c */ /* 0x040fe40003f44270 */
[----:B------:R-:W-:Y:S02]  /*b8d0*/  FMNMX.FTZ R180, R169, R180, !PT ;  /* 0x000000b4a9b47209 */ /* 0x000fe40007810000 */
[----:B------:R-:W-:Y:S01]  /*b8e0*/  IADD3 R14, R14, 0x8, RZ ;  /* 0x000000080e0e7810 */ /* 0x000fe20007ffe0ff */
[----:B------:R-:W-:Y:S01]  /*b8f0*/  MUFU.TANH R13, R13 ;  /* 0x0000000d000d7308 */ /* 0x000fe20000002400 */
[----:B----4-:R-:W-:Y:S02]  /*b900*/  FSEL R155, R173, -INF , P3 ;  /* 0xff800000ad9b7808 */ /* 0x010fe40001800000 */
[----:B------:R-:W-:-:S02]  /*b910*/  ISETP.GT.AND P3, PT, R14, RZ, PT ;  /* 0x000000ff0e00720c */ /* 0x000fc40003f64270 */
[----:B------:R-:W-:Y:S01]  /*b920*/  FMNMX.FTZ R181, R155, R180, !PT ;  /* 0x000000b49bb57209 */ /* 0x000fe20007810000 */
[----:B------:R-:W-:Y:S01]  /*b930*/  FMUL.FTZ R180, R162, UR39 ;  /* 0x00000027a2b47c20 */ /* 0x000fe20008410000 */
[----:B------:R-:W-:Y:S01]  /*b940*/  ISETP.GT.AND P4, PT, R14, 0x10, PT ;  /* 0x000000100e00780c */ /* 0x000fe20003f84270 */
[----:B------:R-:W3:Y:S01]  /*b950*/  MUFU.TANH R177, R177 ;  /* 0x000000b100b17308 */ /* 0x000ee20000002400 */
[----:B0-----:R-:W-:Y:S02]  /*b960*/  FSEL R158, R176, -INF , P2 ;  /* 0xff800000b09e7808 */ /* 0x001fe40001000000 */
[----:B------:R-:W-:Y:S02]  /*b970*/  ISETP.GT.AND P2, PT, R14, 0x9, PT ;  /* 0x000000090e00780c */ /* 0x000fe40003f44270 */
[----:B------:R-:W-:Y:S01]  /*b980*/  FMNMX.FTZ R159, R158, R181, !PT ;  /* 0x000000b59e9f7209 */ /* 0x000fe20007810000 */
[----:B------:R-:W-:Y:S01]  /*b990*/  FMUL.FTZ R181, R163, UR39 ;  /* 0x00000027a3b57c20 */ /* 0x000fe20008410000 */
[C---:B------:R-:W-:Y:S01]  /*b9a0*/  ISETP.GT.AND P6, PT, R14.reuse, 0x1, PT ;  /* 0x000000010e00780c */ /* 0x040fe20003fc4270 */
[----:B------:R-:W0:Y:S01]  /*b9b0*/  MUFU.TANH R180, R180 ;  /* 0x000000b400b47308 */ /* 0x000e220000002400 */
[C---:B------:R-:W-:Y:S01]  /*b9c0*/  ISETP.GT.AND P5, PT, R14.reuse, 0x8, PT ;  /* 0x000000080e00780c */ /* 0x040fe20003fa4270 */
[----:B------:R-:W4:Y:S06]  /*b9d0*/  SHFL.BFLY PT, R176, R159, 0x2, 0x1f ;  /* 0x0c401f009fb07f89 */ /* 0x000f2c00000e0000 */
[----:B------:R-:W5:Y:S01]  /*b9e0*/  MUFU.TANH R181, R181 ;  /* 0x000000b500b57308 */ /* 0x000f620000002400 */
[----:B---3--:R-:W-:Y:S01]  /*b9f0*/  FSEL R170, R177, -INF , P2 ;  /* 0xff800000b1aa7808 */ /* 0x008fe20001000000 */
[----:B------:R-:W-:Y:S01]  /*ba00*/  FMUL.FTZ R177, R175, UR39 ;  /* 0x00000027afb17c20 */ /* 0x000fe20008410000 */
[----:B------:R-:W-:-:S05]  /*ba10*/  ISETP.GT.AND P2, PT, R14, 0x20, PT ;  /* 0x000000200e00780c */ /* 0x000fca0003f44270 */
[----:B------:R-:W3:Y:S01]  /*ba20*/  MUFU.TANH R172, R172 ;  /* 0x000000ac00ac7308 */ /* 0x000ee20000002400 */
[----:B0-----:R-:W-:Y:S02]  /*ba30*/  FSEL R163, R180, -INF , P4 ;  /* 0xff800000b4a37808 */ /* 0x001fe40002000000 */
[----:B------:R-:W-:-:S05]  /*ba40*/  ISETP.GT.AND P4, PT, R14, 0x21, PT ;  /* 0x000000210e00780c */ /* 0x000fca0003f84270 */
[----:B------:R0:W1:Y:S01]  /*ba50*/  MUFU.TANH R173, R226 ;  /* 0x000000e200ad7308 */ /* 0x0000620000002400 */
[----:B----4-:R-:W-:Y:S02]  /*ba60*/  FMNMX.FTZ R176, R159, R176, !PT ;  /* 0x000000b09fb07209 */ /* 0x010fe40007810000 */
[----:B------:R-:W-:Y:S02]  /*ba70*/  FSEL R159, R13, -INF , P3 ;  /* 0xff8000000d9f7808 */ /* 0x000fe40001800000 */
[----:B------:R-:W-:-:S03]  /*ba80*/  ISETP.GT.AND P3, PT, R14, 0x11, PT ;  /* 0x000000110e00780c */ /* 0x000fc60003f64270 */
[----:B------:R-:W-:Y:S01]  /*ba90*/  MUFU.TANH R13, R171 ;  /* 0x000000ab000d7308 */ /* 0x000fe20000002400 */
[----:B0-----:R-:W-:Y:S01]  /*baa0*/  FMUL.FTZ R226, R166, UR39 ;  /* 0x00000027a6e27c20 */ /* 0x001fe20008410000 */
[----:B-----5:R-:W-:Y:S02]  /*bab0*/  FSEL R167, R181, -INF , P3 ;  /* 0xff800000b5a77808 */ /* 0x020fe40001800000 */
[----:B------:R-:W0:Y:S01]  /*bac0*/  SHFL.BFLY PT, R181, R176, 0x1, 0x1f ;  /* 0x0c201f00b0b57f89 */ /* 0x000e2200000e0000 */
[----:B---3--:R-:W-:Y:S02]  /*bad0*/  FSEL R162, R172, -INF , P6 ;  /* 0xff800000aca27808 */ /* 0x008fe40003000000 */
[C---:B------:R-:W-:Y:S01]  /*bae0*/  ISETP.GT.AND P6, PT, R14.reuse, 0x18, PT ;  /* 0x000000180e00780c */ /* 0x040fe20003fc4270 */
[----:B------:R-:W3:Y:S01]  /*baf0*/  MUFU.TANH R226, R226 ;  /* 0x000000e200e27308 */ /* 0x000ee20000002400 */
[----:B-1----:R-:W-:Y:S02]  /*bb00*/  FSEL R166, R173, -INF , P5 ;  /* 0xff800000ada67808 */ /* 0x002fe40002800000 */
[----:B------:R-:W-:-:S02]  /*bb10*/  ISETP.GT.AND P5, PT, R14, 0x19, PT ;  /* 0x000000190e00780c */ /* 0x000fc40003fa4270 */
[----:B------:R-:W-:-:S03]  /*bb20*/  ISETP.GT.AND P3, PT, R14, 0x28, PT ;  /* 0x000000280e00780c */ /* 0x000fc60003f64270 */
[----:B------:R-:W1:Y:S08]  /*bb30*/  MUFU.TANH R227, R227 ;  /* 0x000000e300e37308 */ /* 0x000e700000002400 */
[----:B------:R-:W4:Y:S01]  /*bb40*/  MUFU.TANH R228, R228 ;  /* 0x000000e400e47308 */ /* 0x000f220000002400 */
[----:B---3--:R-:W-:Y:S01]  /*bb50*/  FSEL R172, R226, -INF , P6 ;  /* 0xff800000e2ac7808 */ /* 0x008fe20003000000 */
[----:B------:R-:W-:Y:S01]  /*bb60*/  FMUL.FTZ R226, R183, UR39 ;  /* 0x00000027b7e27c20 */ /* 0x000fe20008410000 */
[----:B------:R-:W-:-:S05]  /*bb70*/  ISETP.GT.AND P6, PT, R14, 0x29, PT ;  /* 0x000000290e00780c */ /* 0x000fca0003fc4270 */
[----:B------:R3:W5:Y:S01]  /*bb80*/  MUFU.TANH R229, R174 ;  /* 0x000000ae00e57308 */ /* 0x0007620000002400 */
[----:B-1----:R-:W-:Y:S02]  /*bb90*/  FSEL R171, R227, -INF , P5 ;  /* 0xff800000e3ab7808 */ /* 0x002fe40002800000 */
[----:B------:R-:W-:-:S05]  /*bba0*/  ISETP.GT.AND P5, PT, R14, 0x30, PT ;  /* 0x000000300e00780c */ /* 0x000fca0003fa4270 */
[----:B------:R-:W1:Y:S01]  /*bbb0*/  MUFU.TANH R177, R177 ;  /* 0x000000b100b17308 */ /* 0x000e620000002400 */
[----:B---3--:R-:W-:Y:S02]  /*bbc0*/  FSEL R174, R13, -INF , P4 ;  /* 0xff8000000dae7808 */ /* 0x008fe40002000000 */
[----:B------:R-:W-:Y:S02]  /*bbd0*/  FMNMX.FTZ R13, R159, R223, !PT ;  /* 0x000000df9f0d7209 */ /* 0x000fe40007810000 */
[----:B----4-:R-:W-:Y:S02]  /*bbe0*/  FSEL R173, R228, -INF , P2 ;  /* 0xff800000e4ad7808 */ /* 0x010fe40001000000 */
[----:B------:R-:W-:Y:S01]  /*bbf0*/  FMNMX.FTZ R13, R162, R13, !PT ;  /* 0x0000000da20d7209 */ /* 0x000fe20007810000 */
[----:B------:R-:W3:Y:S01]  /*bc00*/  MUFU.TANH R178, R178 ;  /* 0x000000b200b27308 */ /* 0x000ee20000002400 */
[----:B-----5:R-:W-:Y:S02]  /*bc10*/  FSEL R175, R229, -INF , P3 ;  /* 0xff800000e5af7808 */ /* 0x020fe40001800000 */
[----:B------:R-:W-:-:S02]  /*bc20*/  FMNMX.FTZ R13, R166, R13, !PT ;  /* 0x0000000da60d7209 */ /* 0x000fc40007810000 */
[C---:B------:R-:W-:Y:S02]  /*bc30*/  ISETP.GT.AND P2, PT, R14.reuse, 0x31, PT ;  /* 0x000000310e00780c */ /* 0x040fe40003f44270 */
[C---:B------:R-:W-:Y:S01]  /*bc40*/  ISETP.GT.AND P4, PT, R14.reuse, 0x38, PT ;  /* 0x000000380e00780c */ /* 0x040fe20003f84270 */
[----:B------:R-:W4:Y:S01]  /*bc50*/  MUFU.TANH R179, R179 ;  /* 0x000000b300b37308 */ /* 0x000f220000002400 */
[----:B------:R-:W-:Y:S02]  /*bc60*/  ISETP.GT.AND P3, PT, R14, 0x39, PT ;  /* 0x000000390e00780c */ /* 0x000fe40003f64270 */
[----:B------:R-:W-:Y:S02]  /*bc70*/  FMNMX.FTZ R14, R170, R13, !PT ;  /* 0x0000000daa0e7209 */ /* 0x000fe40007810000 */
[----:B0-----:R-:W-:Y:S02]  /*bc80*/  FMNMX.FTZ R13, R176, R181, !PT ;  /* 0x000000b5b00d7209 */ /* 0x001fe40007810000 */
[----:B------:R-:W-:Y:S01]  /*bc90*/  FMNMX.FTZ R180, R163, R14, !PT ;  /* 0x0000000ea3b47209 */ /* 0x000fe20007810000 */
[----:B------:R-:W-:Y:S01]  /*bca0*/  IMAD.U32 R14, RZ, RZ, UR37 ;  /* 0x00000025ff0e7e24 */ /* 0x000fe2000f8e00ff */
[----:B-1----:R-:W-:Y:S01]  /*bcb0*/  FSEL R176, R177, -INF , P6 ;  /* 0xff800000b1b07808 */ /* 0x002fe20003000000 */
[----:B------:R-:W0:Y:S01]  /*bcc0*/  MUFU.TANH R182, R182 ;  /* 0x000000b600b67308 */ /* 0x000e220000002400 */
[----:B------:R-:W-:Y:S01]  /*bcd0*/  FMNMX.FTZ R177, R167, R180, !PT ;  /* 0x000000b4a7b17209 */ /* 0x000fe20007810000 */
[C---:B------:R-:W-:Y:S01]  /*bce0*/  FMUL.FTZ R181, R13.reuse, R14 ;  /* 0x0000000e0db57220 */ /* 0x040fe20000410000 */
[----:B------:R-:W-:-:S02]  /*bcf0*/  FSETP.NEU.FTZ.AND P6, PT, R13, -INF , PT ;  /* 0xff8000000d00780b */ /* 0x000fc40003fdd000 */
[----:B------:R-:W-:Y:S02]  /*bd00*/  FMNMX.FTZ R180, R172, R177, !PT ;  /* 0x000000b1acb47209 */ /* 0x000fe40007810000 */
[----:B------:R-:W-:Y:S01]  /*bd10*/  FSEL R177, R181, RZ, P6 ;  /* 0x000000ffb5b17208 */ /* 0x000fe20003000000 */
[----:B------:R-:W1:Y:S01]  /*bd20*/  MUFU.TANH R226, R226 ;  /* 0x000000e200e27308 */ /* 0x000e620000002400 */
[----:B------:R-:W-:Y:S02]  /*bd30*/  FMNMX.FTZ R180, R171, R180, !PT ;  /* 0x000000b4abb47209 */ /* 0x000fe40007810000 */
[----:B---3--:R-:W-:Y:S01]  /*bd40*/  FSEL R178, R178, -INF , P5 ;  /* 0xff800000b2b27808 */ /* 0x008fe20002800000 */
[--C-:B------:R-:W-:Y:S01]  /*bd50*/  FFMA.FTZ R183, R15, R14, -R177.reuse ;  /* 0x0000000e0fb77223 */ /* 0x100fe200000108b1 */
[----:B------:R-:W-:Y:S01]  /*bd60*/  FMNMX.FTZ R181, R173, R180, !PT ;  /* 0x000000b4adb57209 */ /* 0x000fe20007810000 */
[-CC-:B------:R-:W-:Y:S01]  /*bd70*/  FFMA.FTZ R20, R20, R14.reuse, -R177.reuse ;  /* 0x0000000e14147223 */ /* 0x180fe200000108b1 */
[----:B----4-:R-:W-:Y:S01]  /*bd80*/  FSEL R179, R179, -INF , P2 ;  /* 0xff800000b3b37808 */ /* 0x010fe20001000000 */
[-CC-:B------:R-:W-:Y:S01]  /*bd90*/  FFMA.FTZ R227, R154, R14.reuse, -R177.reuse ;  /* 0x0000000e9ae37223 */ /* 0x180fe200000108b1 */
[----:B------:R-:W-:Y:S01]  /*bda0*/  FMNMX.FTZ R180, R174, R181, !PT ;  /* 0x000000b5aeb47209 */ /* 0x000fe20007810000 */
[-CC-:B------:R-:W-:Y:S01]  /*bdb0*/  FFMA.FTZ R181, R21, R14.reuse, -R177.reuse ;  /* 0x0000000e15b57223 */ /* 0x180fe200000108b1 */
[----:B0-----:R-:W-:Y:S01]  /*bdc0*/  FSEL R182, R182, -INF , P4 ;  /* 0xff800000b6b67808 */ /* 0x001fe20002000000 */
[--C-:B------:R-:W-:Y:S01]  /*bdd0*/  FFMA.FTZ R21, R152, R14, -R177.reuse ;  /* 0x0000000e98157223 */ /* 0x100fe200000108b1 */
[----:B------:R-:W-:Y:S01]  /*bde0*/  FMNMX.FTZ R15, R175, R180, !PT ;  /* 0x000000b4af0f7209 */ /* 0x000fe20007810000 */
[----:B------:R-:W-:Y:S01]  /*bdf0*/  MUFU.EX2 R20, R20 ;  /* 0x0000001400147308 */ /* 0x000fe20000000800 */
[-CC-:B------:R-:W-:Y:S01]  /*be00*/  FFMA.FTZ R153, R153, R14.reuse, -R177.reuse ;  /* 0x0000000e99997223 */ /* 0x180fe200000108b1 */
[-CC-:B------:R-:W-:Y:S01]  /*be10*/  FFMA.FTZ R157, R157, R14.reuse, -R177.reuse ;  /* 0x0000000e9d9d7223 */ /* 0x180fe200000108b1 */
[----:B------:R-:W-:Y:S01]  /*be20*/  FMNMX.FTZ R15, R176, R15, !PT ;  /* 0x0000000fb00f7209 */ /* 0x000fe20007810000 */
[-CC-:B------:R-:W-:Y:S01]  /*be30*/  FFMA.FTZ R161, R161, R14.reuse, -R177.reuse ;  /* 0x0000000ea1a17223 */ /* 0x180fe200000108b1 */
[----:B-1----:R-:W-:Y:S01]  /*be40*/  FSEL R226, R226, -INF , P3 ;  /* 0xff800000e2e27808 */ /* 0x002fe20001800000 */
[-CC-:B------:R-:W-:Y:S01]  /*be50*/  FFMA.FTZ R160, R160, R14.reuse, -R177.reuse ;  /* 0x0000000ea0a07223 */ /* 0x180fe200000108b1 */
[----:B------:R-:W-:Y:S01]  /*be60*/  FMNMX.FTZ R228, R178, R15, !PT ;  /* 0x0000000fb2e47209 */ /* 0x000fe20007810000 */
[----:B------:R-:W0:Y:S01]  /*be70*/  MUFU.EX2 R180, R183 ;  /* 0x000000b700b47308 */ /* 0x000e220000000800 */
[----:B------:R-:W-:-:S02]  /*be80*/  FFMA.FTZ R165, R165, R14, -R177 ;  /* 0x0000000ea5a57223 */ /* 0x000fc400000108b1 */
[----:B------:R-:W-:Y:S01]  /*be90*/  FMNMX.FTZ R15, R179, R228, !PT ;  /* 0x000000e4b30f7209 */ /* 0x000fe20007810000 */
[----:B------:R-:W-:-:S03]  /*bea0*/  FFMA.FTZ R228, R156, R14, -R177 ;  /* 0x0000000e9ce47223 */ /* 0x000fc600000108b1 */
[----:B------:R-:W-:Y:S01]  /*beb0*/  FMNMX.FTZ R15, R182, R15, !PT ;  /* 0x0000000fb60f7209 */ /* 0x000fe20007810000 */
[----:B------:R1:W-:Y:S03]  /*bec0*/  MUFU.EX2 R183, R21 ;  /* 0x0000001500b77308 */ /* 0x0003e60000000800 */
[----:B------:R-:W-:-:S05]  /*bed0*/  FMNMX.FTZ R15, R226, R15, !PT ;  /* 0x0000000fe20f7209 */ /* 0x000fca0007810000 */
[----:B------:R-:W3:Y:S01]  /*bee0*/  SHFL.BFLY PT, R152, R15, 0x2, 0x1f ;  /* 0x0c401f000f987f89 */ /* 0x000ee200000e0000 */
[-CC-:B-1----:R-:W-:Y:S01]  /*bef0*/  FFMA.FTZ R21, R164, R14.reuse, -R177.reuse ;  /* 0x0000000ea4157223 */ /* 0x182fe200000108b1 */
[-CC-:B------:R-:W-:Y:S01]  /*bf00*/  FFMA.FTZ R164, R168, R14.reuse, -R177.reuse ;  /* 0x0000000ea8a47223 */ /* 0x180fe200000108b1 */
[-CC-:B------:R-:W-:Y:S01]  /*bf10*/  FFMA.FTZ R168, R169, R14.reuse, -R177.reuse ;  /* 0x0000000ea9a87223 */ /* 0x180fe200000108b1 */
[-CC-:B------:R-:W-:Y:S01]  /*bf20*/  FFMA.FTZ R169, R155, R14.reuse, -R177.reuse ;  /* 0x0000000e9ba97223 */ /* 0x180fe200000108b1 */
[----:B------:R-:W-:Y:S01]  /*bf30*/  MUFU.EX2 R181, R181 ;  /* 0x000000b500b57308 */ /* 0x000fe20000000800 */
[----:B------:R-:W-:-:S07]  /*bf40*/  FFMA.FTZ R177, R158, R14, -R177 ;  /* 0x0000000e9eb17223 */ /* 0x000fce00000108b1 */
[----:B------:R-:W-:Y:S08]  /*bf50*/  MUFU.EX2 R227, R227 ;  /* 0x000000e300e37308 */ /* 0x000ff00000000800 */
[----:B------:R-:W-:Y:S01]  /*bf60*/  MUFU.EX2 R153, R153 ;  /* 0x0000009900997308 */ /* 0x000fe20000000800 */
[----:B---3--:R-:W-:-:S05]  /*bf70*/  FMNMX.FTZ R152, R15, R152, !PT ;  /* 0x000000980f987209 */ /* 0x008fca0007810000 */
        /* <DEDUP_REMOVED lines=8> */
[----:B------:R-:W-:-:S03]  /*c000*/  FSEL R152, R15, RZ, P2 ;  /* 0x000000ff0f987208 */ /* 0x000fc60001000000 */
[----:B------:R-:W-:Y:S01]  /*c010*/  MUFU.EX2 R21, R21 ;  /* 0x0000001500157308 */ /* 0x000fe20000000800 */
[----:B------:R-:W-:Y:S02]  /*c020*/  FSEL R229, R229, RZ, P2 ;  /* 0x000000ffe5e57208 */ /* 0x000fe40001000000 */
[----:B------:R-:W-:Y:S01]  /*c030*/  ISETP.NE.AND P2, PT, R192, R233, PT ;  /* 0x000000e9c000720c */ /* 0x000fe20003f45270 */
[----:B------:R-:W-:Y:S01]  /*c040*/  FADD.FTZ R233, -R152, R223 ;  /* 0x000000df98e97221 */ /* 0x000fe20000010100 */
[----:B------:R-:W-:Y:S02]  /*c050*/  @!P1 VIADD R152, R213, 0x28c40 ;  /* 0x00028c40d5989836 */ /* 0x000fe40000000000 */
[-CC-:B------:R-:W-:Y:S01]  /*c060*/  FFMA.FTZ R230, R167, R14.reuse, -R229.reuse ;  /* 0x0000000ea7e67223 */ /* 0x180fe200000108e5 */
[----:B------:R-:W-:Y:S01]  /*c070*/  FSEL R167, R13, RZ, P6 ;  /* 0x000000ff0da77208 */ /* 0x000fe20003000000 */
[-CC-:B------:R-:W-:Y:S01]  /*c080*/  FFMA.FTZ R155, R159, R14.reuse, -R229.reuse ;  /* 0x0000000e9f9b7223 */ /* 0x180fe200000108e5 */
[-CC-:B------:R-:W-:Y:S01]  /*c090*/  FFMA.FTZ R159, R166, R14.reuse, -R229.reuse ;  /* 0x0000000ea69f7223 */ /* 0x180fe200000108e5 */
[-CC-:B------:R-:W-:Y:S01]  /*c0a0*/  FFMA.FTZ R166, R170, R14.reuse, -R229.reuse ;  /* 0x0000000eaaa67223 */ /* 0x180fe200000108e5 */
[-C--:B------:R-:W-:Y:S01]  /*c0b0*/  FMUL.FTZ R170, R233, R14.reuse ;  /* 0x0000000ee9aa7220 */ /* 0x080fe20000410000 */
[----:B------:R-:W-:Y:S01]  /*c0c0*/  FADD.FTZ R231, -R167, R224 ;  /* 0x000000e0a7e77221 */ /* 0x000fe20000010100 */
[-CC-:B------:R-:W-:Y:S01]  /*c0d0*/  FFMA.FTZ R162, R162, R14.reuse, -R229.reuse ;  /* 0x0000000ea2a27223 */ /* 0x180fe200000108e5 */
[----:B------:R-:W-:Y:S01]  /*c0e0*/  MUFU.EX2 R155, R155 ;  /* 0x0000009b009b7308 */ /* 0x000fe20000000800 */
[-CC-:B------:R-:W-:Y:S01]  /*c0f0*/  FFMA.FTZ R172, R172, R14.reuse, -R229.reuse ;  /* 0x0000000eacac7223 */ /* 0x180fe200000108e5 */
[-C--:B------:R-:W-:Y:S01]  /*c100*/  FMUL.FTZ R231, R231, R14.reuse ;  /* 0x0000000ee7e77220 */ /* 0x080fe20000410000 */
[----:B------:R-:W-:Y:S01]  /*c110*/  FFMA.FTZ R163, R163, R14, -R229 ;  /* 0x0000000ea3a37223 */ /* 0x000fe200000108e5 */
[----:B------:R-:W-:Y:S01]  /*c120*/  @!P1 PRMT R152, RZ, 0x654, R152 ;  /* 0x00000654ff989816 */ /* 0x000fe20000000098 */
[----:B------:R-:W-:-:S02]  /*c130*/  @!P2 IMAD R225, R225, 0x40, R190 ;  /* 0x00000040e1e1a824 */ /* 0x000fc400078e02be */
[-CC-:B------:R-:W-:Y:S01]  /*c140*/  FFMA.FTZ R174, R174, R14.reuse, -R229.reuse ;  /* 0x0000000eaeae7223 */ /* 0x180fe200000108e5 */
[-CC-:B------:R-:W-:Y:S01]  /*c150*/  FFMA.FTZ R175, R175, R14.reuse, -R229.reuse ;  /* 0x0000000eafaf7223 */ /* 0x180fe200000108e5 */
[----:B------:R-:W1:Y:S01]  /*c160*/  MUFU.EX2 R223, R231 ;  /* 0x000000e700df7308 */ /* 0x000e620000000800 */
[----:B------:R0:W-:Y:S01]  /*c170*/  @!P1 SYNCS.ARRIVE.TRANS64.RED.A1T0 RZ, [R152+URZ], RZ ;  /* 0x000000ff98ff99a7 */ /* 0x0001e2000810043f */
[----:B------:R-:W-:Y:S02]  /*c180*/  @!P2 IMAD R156, R225, 0x4, R2 ;  /* 0x00000004e19ca824 */ /* 0x000fe400078e0202 */
[-CC-:B------:R-:W-:Y:S01]  /*c190*/  FFMA.FTZ R176, R176, R14.reuse, -R229.reuse ;  /* 0x0000000eb0b07223 */ /* 0x180fe200000108e5 */
[-CC-:B------:R-:W-:Y:S01]  /*c1a0*/  FFMA.FTZ R178, R178, R14.reuse, -R229.reuse ;  /* 0x0000000eb2b27223 */ /* 0x180fe200000108e5 */
[-CC-:B------:R-:W-:Y:S01]  /*c1b0*/  FFMA.FTZ R179, R179, R14.reuse, -R229.reuse ;  /* 0x0000000eb3b37223 */ /* 0x180fe200000108e5 */
[-CC-:B------:R-:W-:Y:S01]  /*c1c0*/  FFMA.FTZ R182, R182, R14.reuse, -R229.reuse ;  /* 0x0000000eb6b67223 */ /* 0x180fe200000108e5 */
[----:B------:R-:W-:Y:S01]  /*c1d0*/  FFMA.FTZ R226, R226, R14, -R229 ;  /* 0x0000000ee2e27223 */ /* 0x000fe200000108e5 */
[----:B------:R-:W3:Y:S01]  /*c1e0*/  MUFU.EX2 R170, R170 ;  /* 0x000000aa00aa7308 */ /* 0x000ee20000000800 */
[----:B0-----:R-:W-:-:S07]  /*c1f0*/  F2FP.BF16.F32.PACK_AB R152, R180, R20 ;  /* 0x00000014b498723e */ /* 0x001fce00000010ff */
[----:B------:R-:W0:Y:S01]  /*c200*/  MUFU.EX2 R162, R162 ;  /* 0x000000a200a27308 */ /* 0x000e220000000800 */
[----:B-1----:R-:W-:Y:S01]  /*c210*/  @!P2 STS [R156+0x28800], R223 ;  /* 0x028800df9c00a388 */ /* 0x002fe20000000800 */
[-C--:B------:R-:W-:Y:S01]  /*c220*/  FMUL.FTZ R24, R24, R223.reuse ;  /* 0x000000df18187220 */ /* 0x080fe20000410000 */
[-C--:B------:R-:W-:Y:S01]  /*c230*/  FMUL.FTZ R25, R25, R223.reuse ;  /* 0x000000df19197220 */ /* 0x080fe20000410000 */
[-C--:B------:R-:W-:Y:S01]  /*c240*/  FMUL.FTZ R28, R28, R223.reuse ;  /* 0x000000df1c1c7220 */ /* 0x080fe20000410000 */
[-C--:B------:R-:W-:Y:S01]  /*c250*/  FMUL.FTZ R29, R29, R223.reuse ;  /* 0x000000df1d1d7220 */ /* 0x080fe20000410000 */
[-C--:B------:R-:W-:Y:S01]  /*c260*/  FMUL.FTZ R32, R32, R223.reuse ;  /* 0x000000df20207220 */ /* 0x080fe20000410000 */
[-C--:B------:R-:W-:Y:S01]  /*c270*/  FMUL.FTZ R33, R33, R223.reuse ;  /* 0x000000df21217220 */ /* 0x080fe20000410000 */
[----:B------:R-:W1:Y:S01]  /*c280*/  MUFU.EX2 R159, R159 ;  /* 0x0000009f009f7308 */ /* 0x000e620000000800 */
[----:B---3--:R3:W-:Y:S01]  /*c290*/  @!P2 STS [R156+0x28820], R170 ;  /* 0x028820aa9c00a388 */ /* 0x0087e20000000800 */
        /* <DEDUP_REMOVED lines=8> */
[----:B------:R-:W-:Y:S01]  /*c320*/  FMUL.FTZ R49, R49, R223 ;  /* 0x000000df31317220 */ /* 0x000fe20000410000 */
[----:B---3--:R-:W-:Y:S01]  /*c330*/  F2FP.BF16.F32.PACK_AB R156, R153, R227 ;  /* 0x000000e3999c723e */ /* 0x008fe200000010ff */
[-C--:B------:R-:W-:Y:S01]  /*c340*/  FMUL.FTZ R52, R52, R223.reuse ;  /* 0x000000df34347220 */ /* 0x080fe20000410000 */
[-C--:B------:R-:W-:Y:S01]  /*c350*/  FMUL.FTZ R53, R53, R223.reuse ;  /* 0x000000df35357220 */ /* 0x080fe20000410000 */
[-C--:B------:R-:W-:Y:S01]  /*c360*/  FMUL.FTZ R56, R56, R223.reuse ;  /* 0x000000df38387220 */ /* 0x080fe20000410000 */
[-C--:B------:R-:W-:Y:S01]  /*c370*/  FMUL.FTZ R57, R57, R223.reuse ;  /* 0x000000df39397220 */ /* 0x080fe20000410000 */
[----:B------:R-:W3:Y:S01]  /*c380*/  MUFU.EX2 R166, R166 ;  /* 0x000000a600a67308 */ /* 0x000ee20000000800 */
[-CC-:B----4-:R-:W-:Y:S01]  /*c390*/  FFMA.FTZ R172, R171, R14.reuse, -R229.reuse ;  /* 0x0000000eabac7223 */ /* 0x190fe200000108e5 */
[----:B------:R-:W-:Y:S01]  /*c3a0*/  FFMA.FTZ R171, R173, R14, -R229 ;  /* 0x0000000eadab7223 */ /* 0x000fe200000108e5 */
[----:B------:R-:W-:Y:S01]  /*c3b0*/  FFMA.FTZ R173, R223, R0, R20 ;  /* 0x00000000dfad7223 */ /* 0x000fe20000010014 */
[-C--:B------:R-:W-:Y:S01]  /*c3c0*/  FMUL.FTZ R60, R60, R223.reuse ;  /* 0x000000df3c3c7220 */ /* 0x080fe20000410000 */
[-C--:B------:R-:W-:Y:S01]  /*c3d0*/  FMUL.FTZ R61, R61, R223.reuse ;  /* 0x000000df3d3d7220 */ /* 0x080fe20000410000 */
[----:B------:R-:W-:Y:S01]  /*c3e0*/  FMUL.FTZ R64, R64, R223 ;  /* 0x000000df40407220 */ /* 0x000fe20000410000 */
[----:B------:R-:W-:Y:S01]  /*c3f0*/  FADD.FTZ R154, R180, R173 ;  /* 0x000000adb49a7221 */ /* 0x000fe20000010000 */
[----:B------:R-:W4:Y:S01]  /*c400*/  MUFU.EX2 R163, R163 ;  /* 0x000000a300a37308 */ /* 0x000f220000000800 */
[----:B------:R-:W-:Y:S01]  /*c410*/  FFMA.FTZ R173, R170, R3, R155 ;  /* 0x00000003aaad7223 */ /* 0x000fe2000001009b */
[-C--:B------:R-:W-:Y:S01]  /*c420*/  FMUL.FTZ R65, R65, R223.reuse ;  /* 0x000000df41417220 */ /* 0x080fe20000410000 */
[----:B------:R-:W-:Y:S01]  /*c430*/  FADD.FTZ R154, R181, R154 ;  /* 0x0000009ab59a7221 */ /* 0x000fe20000010000 */
[-C--:B------:R-:W-:Y:S01]  /*c440*/  FMUL.FTZ R68, R68, R223.reuse ;  /* 0x000000df44447220 */ /* 0x080fe20000410000 */
[----:B0-----:R-:W-:Y:S01]  /*c450*/  FADD.FTZ R20, R162, R173 ;  /* 0x000000ada2147221 */ /* 0x001fe20000010000 */
[----:B------:R-:W-:Y:S01]  /*c460*/  FMUL.FTZ R69, R69, R223 ;  /* 0x000000df45457220 */ /* 0x000fe20000410000 */
[----:B------:R-:W-:Y:S01]  /*c470*/  FADD.FTZ R158, R183, R154 ;  /* 0x0000009ab79e7221 */ /* 0x000fe20000010000 */
[----:B------:R-:W0:Y:S01]  /*c480*/  MUFU.EX2 R230, R230 ;  /* 0x000000e600e67308 */ /* 0x000e220000000800 */
[----:B-1----:R-:W-:Y:S01]  /*c490*/  FADD.FTZ R173, R159, R20 ;  /* 0x000000149fad7221 */ /* 0x002fe20000010000 */
[----:B------:R-:W-:Y:S01]  /*c4a0*/  F2FP.BF16.F32.PACK_AB R154, R183, R181 ;  /* 0x000000b5b79a723e */ /* 0x000fe200000010ff */
[----:B------:R-:W-:Y:S01]  /*c4b0*/  FADD.FTZ R158, R227, R158 ;  /* 0x0000009ee39e7221 */ /* 0x000fe20000010000 */
[-C--:B------:R-:W-:Y:S01]  /*c4c0*/  FMUL.FTZ R72, R72, R223.reuse ;  /* 0x000000df48487220 */ /* 0x080fe20000410000 */
[----:B---3--:R-:W-:Y:S01]  /*c4d0*/  FADD.FTZ R20, R166, R173 ;  /* 0x000000ada6147221 */ /* 0x008fe20000010000 */
[-C--:B------:R-:W-:Y:S01]  /*c4e0*/  FMUL.FTZ R73, R73, R223.reuse ;  /* 0x000000df49497220 */ /* 0x080fe20000410000 */
[----:B------:R-:W-:Y:S01]  /*c4f0*/  FADD.FTZ R173, R153, R158 ;  /* 0x0000009e99ad7221 */ /* 0x000fe20000010000 */
[----:B------:R-:W1:Y:S01]  /*c500*/  MUFU.EX2 R172, R172 ;  /* 0x000000ac00ac7308 */ /* 0x000e620000000800 */
[----:B----4-:R-:W-:Y:S01]  /*c510*/  FADD.FTZ R153, R163, R20 ;  /* 0x00000014a3997221 */ /* 0x010fe20000010000 */
[-C--:B------:R-:W-:Y:S01]  /*c520*/  FMUL.FTZ R76, R76, R223.reuse ;  /* 0x000000df4c4c7220 */ /* 0x080fe20000410000 */
[----:B------:R-:W-:Y:S01]  /*c530*/  FADD.FTZ R158, R228, R173 ;  /* 0x000000ade49e7221 */ /* 0x000fe20000010000 */
        /* <DEDUP_REMOVED lines=9> */
[----:B------:R-:W-:Y:S01]  /*c5d0*/  FADD.FTZ R153, R167, R20 ;  /* 0x00000014a7997221 */ /* 0x000fe20000010000 */
[-C--:B------:R-:W-:Y:S01]  /*c5e0*/  FMUL.FTZ R92, R92, R223.reuse ;  /* 0x000000df5c5c7220 */ /* 0x080fe20000410000 */
[----:B------:R-:W-:Y:S01]  /*c5f0*/  FMUL.FTZ R93, R93, R223 ;  /* 0x000000df5d5d7220 */ /* 0x000fe20000410000 */
[----:B------:R0:W4:Y:S01]  /*c600*/  MUFU.EX2 R0, R174 ;  /* 0x000000ae00007308 */ /* 0x0001220000000800 */
[----:B-1----:R-:W-:Y:S01]  /*c610*/  FADD.FTZ R20, R172, R153 ;  /* 0x00000099ac147221 */ /* 0x002fe20000010000 */
[----:B------:R-:W-:Y:S01]  /*c620*/  F2FP.BF16.F32.PACK_AB R153, R162, R155 ;  /* 0x0000009ba299723e */ /* 0x000fe200000010ff */
[----:B------:R-:W-:Y:S01]  /*c630*/  FMUL.FTZ R96, R96, R223 ;  /* 0x000000df60607220 */ /* 0x000fe20000410000 */
[----:B------:R-:W-:Y:S01]  /*c640*/  F2FP.BF16.F32.PACK_AB R155, R166, R159 ;  /* 0x0000009fa69b723e */ /* 0x000fe200000010ff */
[----:B------:R-:W-:Y:S01]  /*c650*/  BAR.SYNC.DEFER_BLOCKING 0xf, 0x100 ;  /* 0x03c4000000007b1d */ /* 0x000fe20000010000 */
[-C--:B------:R-:W-:Y:S01]  /*c660*/  FMUL.FTZ R97, R97, R223.reuse ;  /* 0x000000df61617220 */ /* 0x080fe20000410000 */
[-C--:B------:R-:W-:Y:S01]  /*c670*/  FMUL.FTZ R100, R100, R223.reuse ;  /* 0x000000df64647220 */ /* 0x080fe20000410000 */
[-C--:B------:R-:W-:Y:S01]  /*c680*/  FMUL.FTZ R101, R101, R223.reuse ;  /* 0x000000df65657220 */ /* 0x080fe20000410000 */
[C---:B0-----:R-:W-:Y:S01]  /*c690*/  FADD.FTZ R174, R157.reuse, R158 ;  /* 0x0000009e9dae7221 */ /* 0x041fe20000010000 */
[----:B------:R-:W-:Y:S01]  /*c6a0*/  F2FP.BF16.F32.PACK_AB R158, R157, R228 ;  /* 0x000000e49d9e723e */ /* 0x000fe200000010ff */
[----:B------:R-:W0:Y:S01]  /*c6b0*/  MUFU.EX2 R3, R175 ;  /* 0x000000af00037308 */ /* 0x000e220000000800 */
[-C--:B------:R-:W-:Y:S01]  /*c6c0*/  FMUL.FTZ R104, R104, R223.reuse ;  /* 0x000000df68687220 */ /* 0x080fe20000410000 */
[----:B------:R-:W-:Y:S01]  /*c6d0*/  FADD.FTZ R157, R161, R174 ;  /* 0x000000aea19d7221 */ /* 0x000fe20000010000 */
[-C--:B------:R-:W-:Y:S01]  /*c6e0*/  FMUL.FTZ R105, R105, R223.reuse ;  /* 0x000000df69697220 */ /* 0x080fe20000410000 */
[-C--:B------:R-:W-:Y:S01]  /*c6f0*/  FMUL.FTZ R108, R108, R223.reuse ;  /* 0x000000df6c6c7220 */ /* 0x080fe20000410000 */
[----:B------:R-:W-:Y:S01]  /*c700*/  FMUL.FTZ R109, R109, R223 ;  /* 0x000000df6d6d7220 */ /* 0x000fe20000410000 */
[C---:B------:R-:W-:Y:S01]  /*c710*/  FADD.FTZ R174, R160.reuse, R157 ;  /* 0x0000009da0ae7221 */ /* 0x040fe20000010000 */
[----:B---3--:R-:W-:Y:S01]  /*c720*/  FADD.FTZ R157, R171, R20 ;  /* 0x00000014ab9d7221 */ /* 0x008fe20000010000 */
[----:B------:R-:W1:Y:S01]  /*c730*/  MUFU.EX2 R165, R165 ;  /* 0x000000a500a57308 */ /* 0x000e620000000800 */
[----:B------:R-:W-:Y:S01]  /*c740*/  F2FP.BF16.F32.PACK_AB R160, R160, R161 ;  /* 0x000000a1a0a0723e */ /* 0x000fe200000010ff */
[----:B------:R-:W-:Y:S01]  /*c750*/  FADD.FTZ R174, R21, R174 ;  /* 0x000000ae15ae7221 */ /* 0x000fe20000010000 */
[----:B----4-:R-:W-:Y:S01]  /*c760*/  FADD.FTZ R20, R0, R157 ;  /* 0x0000009d00147221 */ /* 0x010fe20000010000 */
[-C--:B------:R-:W-:Y:S01]  /*c770*/  FMUL.FTZ R112, R112, R223.reuse ;  /* 0x000000df70707220 */ /* 0x080fe20000410000 */
[-C--:B------:R-:W-:Y:S01]  /*c780*/  FMUL.FTZ R113, R113, R223.reuse ;  /* 0x000000df71717220 */ /* 0x080fe20000410000 */
[-C--:B------:R-:W-:Y:S01]  /*c790*/  FMUL.FTZ R116, R116, R223.reuse ;  /* 0x000000df74747220 */ /* 0x080fe20000410000 */
[-C--:B------:R-:W-:Y:S01]  /*c7a0*/  FMUL.FTZ R117, R117, R223.reuse ;  /* 0x000000df75757220 */ /* 0x080fe20000410000 */
[----:B------:R-:W3:Y:S01]  /*c7b0*/  MUFU.EX2 R176, R176 ;  /* 0x000000b000b07308 */ /* 0x000ee20000000800 */
[----:B0-----:R-:W-:Y:S01]  /*c7c0*/  FADD.FTZ R157, R3, R20 ;  /* 0x00000014039d7221 */ /* 0x001fe20000010000 */
        /* <DEDUP_REMOVED lines=15> */
[----:B---3--:R-:W-:Y:S01]  /*c8c0*/  FADD.FTZ R161, R176, R157 ;  /* 0x0000009db0a17221 */ /* 0x008fe20000010000 */
[----:B------:R-:W-:Y:S01]  /*c8d0*/  F2FP.BF16.F32.PACK_AB R157, R230, R163 ;  /* 0x000000a3e69d723e */ /* 0x000fe200000010ff */
[-C--:B------:R-:W-:Y:S01]  /*c8e0*/  FMUL.FTZ R140, R140, R223.reuse ;  /* 0x000000df8c8c7220 */ /* 0x080fe20000410000 */
[-C--:B------:R-:W-:Y:S01]  /*c8f0*/  FMUL.FTZ R141, R141, R223.reuse ;  /* 0x000000df8d8d7220 */ /* 0x080fe20000410000 */
[-C--:B------:R-:W-:Y:S01]  /*c900*/  FMUL.FTZ R144, R144, R223.reuse ;  /* 0x000000df90907220 */ /* 0x080fe20000410000 */
[-C--:B------:R-:W-:Y:S01]  /*c910*/  FMUL.FTZ R145, R145, R223.reuse ;  /* 0x000000df91917220 */ /* 0x080fe20000410000 */
[----:B------:R-:W-:Y:S01]  /*c920*/  FMUL.FTZ R148, R148, R223 ;  /* 0x000000df94947220 */ /* 0x000fe20000410000 */
[----:B------:R-:W3:Y:S01]  /*c930*/  MUFU.EX2 R168, R168 ;  /* 0x000000a800a87308 */ /* 0x000ee20000000800 */
[----:B----4-:R-:W-:Y:S01]  /*c940*/  FADD.FTZ R163, R164, R159 ;  /* 0x0000009fa4a37221 */ /* 0x010fe20000010000 */
[----:B------:R-:W-:Y:S01]  /*c950*/  F2FP.BF16.F32.PACK_AB R159, R172, R167 ;  /* 0x000000a7ac9f723e */ /* 0x000fe200000010ff */
[----:B------:R-:W-:Y:S01]  /*c960*/  FMUL.FTZ R149, R149, R223 ;  /* 0x000000df95957220 */ /* 0x000fe20000410000 */
[-C--:B------:R-:W-:Y:S01]  /*c970*/  FMUL.FTZ R26, R26, R170.reuse ;  /* 0x000000aa1a1a7220 */ /* 0x080fe20000410000 */
[-C--:B------:R-:W-:Y:S01]  /*c980*/  FMUL.FTZ R27, R27, R170.reuse ;  /* 0x000000aa1b1b7220 */ /* 0x080fe20000410000 */
[-C--:B------:R-:W-:Y:S01]  /*c990*/  FMUL.FTZ R30, R30, R170.reuse ;  /* 0x000000aa1e1e7220 */ /* 0x080fe20000410000 */
[----:B------:R0:W-:Y:S01]  /*c9a0*/  STSM.16.M88.4 [R199], R156 ;  /* 0x0000009cc7007844 */ /* 0x0001e20000000200 */
[----:B------:R-:W4:Y:S01]  /*c9b0*/  MUFU.EX2 R169, R169 ;  /* 0x000000a900a97308 */ /* 0x000f220000000800 */
        /* <DEDUP_REMOVED lines=8> */
[----:B---3--:R-:W-:Y:S01]  /*ca40*/  FADD.FTZ R0, R168, R163 ;  /* 0x000000a3a8007221 */ /* 0x008fe20000010000 */
[----:B------:R-:W-:Y:S01]  /*ca50*/  F2FP.BF16.F32.PACK_AB R163, R176, R3 ;  /* 0x00000003b0a3723e */ /* 0x000fe200000010ff */
[----:B------:R-:W-:Y:S01]  /*ca60*/  FMUL.FTZ R42, R42, R170 ;  /* 0x000000aa2a2a7220 */ /* 0x000fe20000410000 */
[----:B------:R-:W-:Y:S01]  /*ca70*/  F2FP.BF16.F32.PACK_AB R164, R168, R164 ;  /* 0x000000a4a8a4723e */ /* 0x000fe200000010ff */
        /* <DEDUP_REMOVED lines=10> */
[-C--:B------:R-:W-:Y:S01]  /*cb20*/  FMUL.FTZ R58, R58, R170.reuse ;  /* 0x000000aa3a3a7220 */ /* 0x080fe20000410000 */
[----:B------:R-:W4:Y:S01]  /*cb30*/  MUFU.EX2 R182, R182 ;  /* 0x000000b600b67308 */ /* 0x000f220000000800 */
[C---:B-1----:R-:W-:Y:S01]  /*cb40*/  F2FP.BF16.F32.PACK_AB R166, R177.reuse, R169 ;  /* 0x000000a9b1a6723e */ /* 0x042fe200000010ff */
[----:B------:R-:W-:Y:S01]  /*cb50*/  FADD.FTZ R0, R177, R0 ;  /* 0x00000000b1007221 */ /* 0x000fe20000010000 */
        /* <DEDUP_REMOVED lines=21> */
[----:B------:R-:W-:Y:S01]  /*ccb0*/  FMUL.FTZ R94, R94, R170 ;  /* 0x000000aa5e5e7220 */ /* 0x000fe20000410000 */
[C---:B-1----:R-:W-:Y:S01]  /*ccc0*/  F2FP.BF16.F32.PACK_AB R167, R173.reuse, R182 ;  /* 0x000000b6ada7723e */ /* 0x042fe200000010ff */
        /* <DEDUP_REMOVED lines=31> */
[----:B0-----:R-:W-:Y:S06]  /*cec0*/  @!P0 BRA `(.L_x_6395) ;  /* 0x0000000000048947 */ /* 0x001fec0003800000 */
[----:B------:R-:W-:Y:S01]  /*ced0*/  BPT.TRAP 0x1 ;  /* 0x000000040000795c */ /* 0x000fe20000300000 */
.L_x_6395:
[----:B------:R0:W1:Y:S01]  /*cee0*/  SYNCS.PHASECHK.TRANS64.TRYWAIT P2, [R213+URZ+0x28c50], R214 ;  /* 0x028c50d6d50075a7 */ /* 0x000062000804017f */
[----:B------:R-:W-:Y:S05]  /*cef0*/  @!P0 BRA `(.L_x_6396) ;  /* 0x0000000000048947 */ /* 0x000fea0003800000 */
[----:B------:R-:W-:Y:S01]  /*cf00*/  BPT.TRAP 0x1 ;  /* 0x000000040000795c */ /* 0x000fe20000300000 */
.L_x_6396:
[----:B------:R-:W-:Y:S04]  /*cf10*/  BSSY B2, `(.L_x_6397) ;  /* 0x0000004000027945 */ /* 0x000fe80003800000 */
[----:B-1----:R-:W-:Y:S05]  /*cf20*/  @P2 BRA `(.L_x_6398) ;  /* 0x0000000000082947 */ /* 0x002fea0003800000 */
[----:B------:R-:W1:Y:S02]  /*cf30*/  SYNCS.PHASECHK.TRANS64.TRYWAIT P2, [R213+URZ+0x28c50], R214 ;  /* 0x028c50d6d50075a7 */ /* 0x000e64000804017f */
[----:B-1----:R-:W-:Y:S05]  /*cf40*/  @!P2 BRA `(.L_x_6399) ;  /* 0x000000c000c0a947 */ /* 0x002fea0003800000 */
.L_x_6398:
[----:B------:R-:W-:Y:S05]  /*cf50*/  BSYNC B2 ;  /* 0x0000000000027941 */ /* 0x000fea0003800000 */
.L_x_6397:
[----:B------:R-:W-:Y:S01]  /*cf60*/  IMAD.MOV.U32 R21, RZ, RZ, 0x40000040 ;  /* 0x40000040ff157424 */ /* 0x000fe200078e00ff */
[----:B------:R-:W-:Y:S01]  /*cf70*/  LEA R20, R18, R184, 0xc ;  /* 0x000000b812147211 */ /* 0x000fe200078e60ff */
[----:B------:R-:W-:Y:S01]  /*cf80*/  WARPGROUP.ARRIVE ;  /* 0x00000000000079c5 */ /* 0x000fe20000000000 */
[----:B------:R-:W-:Y:S01]  /*cf90*/  ISETP.GT.AND P2, PT, R212, R186, PT ;  /* 0x000000bad400720c */ /* 0x000fe20003f44270 */
[----:B012---:R-:W-:Y:S01]  /*cfa0*/  @!P1 VIADD R213, R213, 0x28c60 ;  /* 0x00028c60d5d59836 */ /* 0x007fe20000000000 */
[----:B------:R-:W-:Y:S01]  /*cfb0*/  R2UR UR6, R20 ;  /* 0x00000000140672ca */ /* 0x000fe200000e0000 */
[----:B------:R-:W-:Y:S01]  /*cfc0*/  VIADD R212, R212, 0xffffffff ;  /* 0xffffffffd4d47836 */ /* 0x000fe20000000000 */
[----:B------:R-:W-:Y:S01]  /*cfd0*/  R2UR UR7, R21 ;  /* 0x00000000150772ca */ /* 0x000fe200000e0000 */
[----:B------:R-:W-:Y:S01]  /*cfe0*/  IMAD.MOV.U32 R21, RZ, RZ, 0x40000040 ;  /* 0x40000040ff157424 */ /* 0x000fe200078e00ff */
[----:B------:R-:W-:Y:S01]  /*cff0*/  @!P1 PRMT R213, RZ, 0x654, R213 ;  /* 0x00000654ffd59816 */ /* 0x000fe200000000d5 */
[----:B------:R-:W-:Y:S01]  /*d000*/  IMAD.MOV.U32 R223, RZ, RZ, R15 ;  /* 0x000000ffffdf7224 */ /* 0x000fe200078e000f */
[----:B------:R-:W-:Y:S01]  /*d010*/  MOV R225, R18 ;  /* 0x0000001200e17202 */ /* 0x000fe20000000f00 */
[----:B------:R-:W-:-:S08]  /*d020*/  IMAD.MOV.U32 R224, RZ, RZ, R13 ;  /* 0x000000ffffe07224 */ /* 0x000fd000078e000d */
        /* <DEDUP_REMOVED lines=35> */
.L_x_6389:
[----:B------:R-:W-:Y:S05]  /*d260*/  BSYNC B1 ;  /* 0x0000000000017941 */ /* 0x000fea0003800000 */
.L_x_6388:
[----:B------:R-:W-:Y:S01]  /*d270*/  ISETP.GE.AND P2, PT, R212, RZ, PT ;  /* 0x000000ffd400720c */ /* 0x000fe20003f46270 */
[----:B------:R-:W-:-:S12]  /*d280*/  BSSY B0, `(.L_x_6401) ;  /* 0x00001e2000007945 */ /* 0x000fd80003800000 */
[----:B------:R-:W-:Y:S05]  /*d290*/  @!P2 BRA `(.L_x_6402) ;  /* 0x0000001c0080a947 */ /* 0x000fea0003800000 */
[----:B------:R-:W-:Y:S02]  /*d2a0*/  IMAD.MOV.U32 R214, RZ, RZ, R15 ;  /* 0x000000ffffd67224 */ /* 0x000fe400078e000f */
[----:B------:R-:W-:Y:S02]  /*d2b0*/  IMAD.MOV.U32 R194, RZ, RZ, R13 ;  /* 0x000000ffffc27224 */ /* 0x000fe400078e000d */
[----:B------:R-:W-:-:S07]  /*d2c0*/  IMAD.MOV.U32 R187, RZ, RZ, R18 ;  /* 0x000000ffffbb7224 */ /* 0x000fce00078e0012 */
.L_x_6413:
[----:B------:R-:W-:-:S05]  /*d2d0*/  VIADD R18, R187, 0x1 ;  /* 0x00000001bb127836 */ /* 0x000fca0000000000 */
[----:B------:R-:W-:-:S04]  /*d2e0*/  ISETP.NE.AND P2, PT, R18, 0x2, PT ;  /* 0x000000021200780c */ /* 0x000fc80003f45270 */
[----:B------:R-:W-:Y:S02]  /*d2f0*/  SEL R14, RZ, 0x1, P2 ;  /* 0x00000001ff0e7807 */ /* 0x000fe40001000000 */
[----:B------:R-:W-:Y:S02]  /*d300*/  SEL R18, R18, RZ, P2 ;  /* 0x000000ff12127207 */ /* 0x000fe40001000000 */
[----:B------:R-:W-:Y:S01]  /*d310*/  LOP3.LUT R19, R19, R14, RZ, 0x3c, !PT ;  /* 0x0000000e13137212 */ /* 0x000fe200078e3cff */
[----:B--2---:R-:W-:Y:S06]  /*d320*/  @!P0 BRA `(.L_x_6403) ;  /* 0x0000000000048947 */ /* 0x004fec0003800000 */
[----:B------:R-:W-:Y:S01]  /*d330*/  BPT.TRAP 0x1 ;  /* 0x000000040000795c */ /* 0x000fe20000300000 */
.L_x_6403:
[----:B------:R-:W-:Y:S01]  /*d340*/  IMAD R185, R18, 0x8, R2 ;  /* 0x0000000812b97824 */ /* 0x000fe200078e0202 */
[----:B------:R-:W-:-:S04]  /*d350*/  SHF.L.U32 R186, R19, 0x1f, RZ ;  /* 0x0000001f13ba7819 */ /* 0x000fc800000006ff */
[----:B------:R2:W3:Y:S01]  /*d360*/  SYNCS.PHASECHK.TRANS64.TRYWAIT P2, [R185+URZ+0x28c30], R186 ;  /* 0x028c30bab90075a7 */ /* 0x0004e2000804017f */
[----:B------:R-:W-:Y:S05]  /*d370*/  @!P0 BRA `(.L_x_6404) ;  /* 0x0000000000048947 */ /* 0x000fea0003800000 */
[----:B------:R-:W-:Y:S01]  /*d380*/  BPT.TRAP 0x1 ;  /* 0x000000040000795c */ /* 0x000fe20000300000 */
.L_x_6404:
[----:B------:R-:W-:Y:S01]  /*d390*/  BSSY B1, `(.L_x_6405) ;  /* 0x0000006000017945 */ /* 0x000fe20003800000 */
[----:B------:R-:W-:Y:S01]  /*d3a0*/  LEA R14, R18, R12, 0x9 ;  /* 0x0000000c120e7211 */ /* 0x000fe200078e48ff */
[----:B------:R-:W-:Y:S02]  /*d3b0*/  IMAD.MOV.U32 R15, RZ, RZ, 0x40000040 ;  /* 0x40000040ff0f7424 */ /* 0x000fe400078e00ff */
[----:B---3--:R-:W-:Y:S05]  /*d3c0*/  @P2 BRA `(.L_x_6406) ;  /* 0x0000000000082947 */ /* 0x008fea0003800000 */
[----:B------:R-:W3:Y:S02]  /*d3d0*/  SYNCS.PHASECHK.TRANS64.TRYWAIT P2, [R185+URZ+0x28c30], R186 ;  /* 0x028c30bab90075a7 */ /* 0x000ee4000804017f */
[----:B---3--:R-:W-:Y:S05]  /*d3e0*/  @!P2 BRA `(.L_x_6407) ;  /* 0x000000bc00aca947 */ /* 0x008fea0003800000 */
.L_x_6406:
[----:B------:R-:W-:Y:S05]  /*d3f0*/  BSYNC B1 ;  /* 0x0000000000017941 */ /* 0x000fea0003800000 */
.L_x_6405:
[C---:B------:R-:W-:Y:S01]  /*d400*/  R2UR UR6, R14.reuse ;  /* 0x000000000e0672ca */ /* 0x040fe200000e0000 */
[----:B0-----:R-:W-:Y:S01]  /*d410*/  WARPGROUP.ARRIVE ;  /* 0x00000000000079c5 */ /* 0x001fe20000000000 */
        /* <DEDUP_REMOVED lines=11> */
[----:B------:R-:W-:Y:S02]  /*d4d0*/  R2UR UR4, R10 ;  /* 0x000000000a0472ca */ /* 0x000fe400000e0000 */
[----:B------:R-:W-:Y:S02]  /*d4e0*/  R2UR UR5, R11 ;  /* 0x000000000b0572ca */ /* 0x000fe400000e0000 */
[----:B------:R-:W-:Y:S01]  /*d4f0*/  IADD3 R14, R14, 0x6, RZ ;  /* 0x000000060e0e7810 */ /* 0x000fe20007ffe0ff */
        /* <DEDUP_REMOVED lines=57> */
[----:B----4-:R-:W-:-:S07]  /*d890*/  FMNMX.FTZ R14, R213, R14, !PT ;  /* 0x0000000ed50e7209 */ /* 0x010fce0007810000 */
[----:B------:R-:W4:Y:S01]  /*d8a0*/  MUFU.TANH R161, R161 ;  /* 0x000000a100a17308 */ /* 0x000f220000002400 */
[----:B0-----:R-:W-:-:S07]  /*d8b0*/  FMNMX.FTZ R14, R157, R14, !PT ;  /* 0x0000000e9d0e7209 */ /* 0x001fce0007810000 */
[----:B------:R-:W0:Y:S01]  /*d8c0*/  MUFU.TANH R227, R227 ;  /* 0x000000e300e37308 */ /* 0x000e220000002400 */
[----:B-1----:R-:W-:-:S07]  /*d8d0*/  FMNMX.FTZ R14, R225, R14, !PT ;  /* 0x0000000ee10e7209 */ /* 0x002fce0007810000 */
        /* <DEDUP_REMOVED lines=21> */
[----:B0-----:R-:W-:-:S05]  /*da30*/  FMNMX.FTZ R14, R181, R14, !PT ;  /* 0x0000000eb50e7209 */ /* 0x001fca0007810000 */
[----:B------:R-:W0:Y:S02]  /*da40*/  SHFL.BFLY PT, R13, R14, 0x2, 0x1f ;  /* 0x0c401f000e0d7f89 */ /* 0x000e2400000e0000 */
[----:B------:R-:W5:Y:S08]  /*da50*/  MUFU.TANH R223, R223 ;  /* 0x000000df00df7308 */ /* 0x000f700000002400 */
[----:B------:R-:W2:Y:S08]  /*da60*/  MUFU.TANH R159, R159 ;  /* 0x0000009f009f7308 */ /* 0x000eb00000002400 */
[----:B------:R-:W3:Y:S01]  /*da70*/  MUFU.TANH R237, R237 ;  /* 0x000000ed00ed7308 */ /* 0x000ee20000002400 */
[----:B0-----:R-:W-:-:S02]  /*da80*/  FMNMX.FTZ R13, R14, R13, !PT ;  /* 0x0000000d0e0d7209 */ /* 0x001fc40007810000 */
[----:B-1----:R-:W-:-:S05]  /*da90*/  FMNMX.FTZ R14, R21, R214, !PT ;  /* 0x000000d6150e7209 */ /* 0x002fca0007810000 */
[----:B------:R-:W0:Y:S01]  /*daa0*/  MUFU.TANH R163, R163 ;  /* 0x000000a300a37308 */ /* 0x000e220000002400 */
[----:B------:R-:W1:Y:S01]  /*dab0*/  SHFL.BFLY PT, R160, R13, 0x1, 0x1f ;  /* 0x0c201f000da07f89 */ /* 0x000e6200000e0000 */
[----:B----4-:R-:W-:-:S04]  /*dac0*/  FMNMX.FTZ R14, R155, R14, !PT ;  /* 0x0000000e9b0e7209 */ /* 0x010fc80007810000 */
[----:B-----5:R-:W-:Y:S02]  /*dad0*/  FMNMX.FTZ R14, R223, R14, !PT ;  /* 0x0000000edf0e7209 */ /* 0x020fe40007810000 */
[----:B------:R-:W4:Y:S02]  /*dae0*/  MUFU.TANH R20, R20 ;  /* 0x0000001400147308 */ /* 0x000f240000002400 */
[----:B--2---:R-:W-:-:S04]  /*daf0*/  FMNMX.FTZ R14, R159, R14, !PT ;  /* 0x0000000e9f0e7209 */ /* 0x004fc80007810000 */
[----:B---3--:R-:W-:Y:S02]  /*db00*/  FMNMX.FTZ R14, R237, R14, !PT ;  /* 0x0000000eed0e7209 */ /* 0x008fe40007810000 */
[----:B------:R-:W2:Y:S08]  /*db10*/  MUFU.TANH R167, R167 ;  /* 0x000000a700a77308 */ /* 0x000eb00000002400 */
[----:B------:R-:W3:Y:S01]  /*db20*/  MUFU.TANH R152, R152 ;  /* 0x0000009800987308 */ /* 0x000ee20000002400 */
[----:B-1----:R-:W-:-:S02]  /*db30*/  FMNMX.FTZ R13, R13, R160, !PT ;  /* 0x000000a00d0d7209 */ /* 0x002fc40007810000 */
[----:B0-----:R-:W-:Y:S01]  /*db40*/  FMNMX.FTZ R160, R163, R14, !PT ;  /* 0x0000000ea3a07209 */ /* 0x001fe20007810000 */
[----:B------:R-:W-:Y:S02]  /*db50*/  IMAD.U32 R14, RZ, RZ, UR36 ;  /* 0x00000024ff0e7e24 */ /* 0x000fe4000f8e00ff */
[C---:B------:R-:W-:Y:S02]  /*db60*/  FADD.FTZ R162, -R13.reuse, R194 ;  /* 0x000000c20da27221 */ /* 0x040fe40000010100 */
[----:B------:R-:W0:Y:S01]  /*db70*/  MUFU.TANH R171, R171 ;  /* 0x000000ab00ab7308 */ /* 0x000e220000002400 */
[----:B----4-:R-:W-:Y:S01]  /*db80*/  FMNMX.FTZ R160, R20, R160, !PT ;  /* 0x000000a014a07209 */ /* 0x010fe20007810000 */
[-C--:B------:R-:W-:Y:S01]  /*db90*/  FMUL.FTZ R168, R162, R14.reuse ;  /* 0x0000000ea2a87220 */ /* 0x080fe20000410000 */
[----:B------:R-:W-:Y:S02]  /*dba0*/  FMUL.FTZ R162, R13, R14 ;  /* 0x0000000e0da27220 */ /* 0x000fe40000410000 */
[----:B--2---:R-:W-:-:S03]  /*dbb0*/  FMNMX.FTZ R164, R167, R160, !PT ;  /* 0x000000a0a7a47209 */ /* 0x004fc60007810000 */
        /* <DEDUP_REMOVED lines=10> */
[-CC-:B------:R-:W-:Y:S01]  /*dc60*/  FFMA.FTZ R174, R229, R14.reuse, -R162.reuse ;  /* 0x0000000ee5ae7223 */ /* 0x180fe200000108a2 */
[-CC-:B------:R-:W-:Y:S01]  /*dc70*/  FFMA.FTZ R169, R169, R14.reuse, -R162.reuse ;  /* 0x0000000ea9a97223 */ /* 0x180fe200000108a2 */
[-CC-:B------:R-:W-:Y:S01]  /*dc80*/  FFMA.FTZ R176, R231, R14.reuse, -R162.reuse ;  /* 0x0000000ee7b07223 */ /* 0x180fe200000108a2 */
[-CC-:B------:R-:W-:Y:S01]  /*dc90*/  FFMA.FTZ R173, R173, R14.reuse, -R162.reuse ;  /* 0x0000000eadad7223 */ /* 0x180fe200000108a2 */
[-CC-:B------:R-:W-:Y:S01]  /*dca0*/  FFMA.FTZ R178, R233, R14.reuse, -R162.reuse ;  /* 0x0000000ee9b27223 */ /* 0x180fe200000108a2 */
[----:B------:R-:W-:Y:S01]  /*dcb0*/  FFMA.FTZ R177, R177, R14, -R162 ;  /* 0x0000000eb1b17223 */ /* 0x000fe200000108a2 */
[----:B------:R-:W0:Y:S01]  /*dcc0*/  MUFU.TANH R156, R156 ;  /* 0x0000009c009c7308 */ /* 0x000e220000002400 */
[----:B-1----:R-:W-:-:S07]  /*dcd0*/  FMNMX.FTZ R166, R154, R15, !PT ;  /* 0x0000000f9aa67209 */ /* 0x002fce0007810000 */
[----:B------:R-:W1:Y:S01]  /*dce0*/  MUFU.TANH R179, R179 ;  /* 0x000000b300b37308 */ /* 0x000e620000002400 */
[----:B--2---:R-:W-:Y:S01]  /*dcf0*/  FMNMX.FTZ R15, R175, R166, !PT ;  /* 0x000000a6af0f7209 */ /* 0x004fe20007810000 */
[-CC-:B------:R-:W-:Y:S01]  /*dd00*/  FFMA.FTZ R166, R213, R14.reuse, -R162.reuse ;  /* 0x0000000ed5a67223 */ /* 0x180fe200000108a2 */
[----:B------:R-:W-:-:S05]  /*dd10*/  FFMA.FTZ R213, R235, R14, -R162 ;  /* 0x0000000eebd57223 */ /* 0x000fca00000108a2 */
[----:B------:R-:W2:Y:S08]  /*dd20*/  MUFU.TANH R158, R158 ;  /* 0x0000009e009e7308 */ /* 0x000eb00000002400 */
[----:B------:R-:W-:Y:S08]  /*dd30*/  MUFU.TANH R183, R183 ;  /* 0x000000b700b77308 */ /* 0x000ff00000002400 */
[----:B------:R0:W3:Y:S08]  /*dd40*/  MUFU.EX2 R160, R168 ;  /* 0x000000a800a07308 */ /* 0x0000f00000000800 */
[----:B------:R4:W5:Y:S01]  /*dd50*/  MUFU.EX2 R164, R170 ;  /* 0x000000aa00a47308 */ /* 0x0009620000000800 */
[----:B0-----:R-:W-:-:S04]  /*dd60*/  FMNMX.FTZ R168, R156, R15, !PT ;  /* 0x0000000f9ca87209 */ /* 0x001fc80007810000 */
[----:B-1----:R-:W-:-:S03]  /*dd70*/  FMNMX.FTZ R15, R179, R168, !PT ;  /* 0x000000a8b30f7209 */ /* 0x002fc60007810000 */
[----:B------:R-:W0:Y:S01]  /*dd80*/  MUFU.EX2 R153, R153 ;  /* 0x0000009900997308 */ /* 0x000e220000000800 */
[----:B--2---:R-:W-:Y:S01]  /*dd90*/  FMNMX.FTZ R168, R158, R15, !PT ;  /* 0x0000000f9ea87209 */ /* 0x004fe20007810000 */
[----:B----4-:R-:W-:Y:S01]  /*dda0*/  FFMA.FTZ R170, R225, R14, -R162 ;  /* 0x0000000ee1aa7223 */ /* 0x010fe200000108a2 */
[-C--:B---3--:R-:W-:Y:S01]  /*ddb0*/  FMUL.FTZ R24, R24, R160.reuse ;  /* 0x000000a018187220 */ /* 0x088fe20000410000 */
[----:B------:R-:W-:Y:S01]  /*ddc0*/  FMUL.FTZ R25, R25, R160 ;  /* 0x000000a019197220 */ /* 0x000fe20000410000 */
[----:B------:R-:W-:Y:S01]  /*ddd0*/  FMNMX.FTZ R168, R183, R168, !PT ;  /* 0x000000a8b7a87209 */ /* 0x000fe20007810000 */
[-C--:B------:R-:W-:Y:S01]  /*dde0*/  FMUL.FTZ R28, R28, R160.reuse ;  /* 0x000000a01c1c7220 */ /* 0x080fe20000410000 */
[----:B------:R-:W-:Y:S01]  /*ddf0*/  FMUL.FTZ R29, R29, R160 ;  /* 0x000000a01d1d7220 */ /* 0x000fe20000410000 */
[----:B------:R-:W1:Y:S01]  /*de00*/  MUFU.EX2 R166, R166 ;  /* 0x000000a600a67308 */ /* 0x000e620000000800 */
[----:B-----5:R-:W-:Y:S01]  /*de10*/  FFMA.FTZ R0, R160, R0, R164 ;  /* 0x00000000a0007223 */ /* 0x020fe200000100a4 */
[----:B------:R-:W2:Y:S01]  /*de20*/  SHFL.BFLY PT, R15, R168, 0x2, 0x1f ;  /* 0x0c401f00a80f7f89 */ /* 0x000ea200000e0000 */
        /* <DEDUP_REMOVED lines=23> */
[----:B--2---:R-:W-:Y:S01]  /*dfa0*/  FMNMX.FTZ R180, R168, R15, !PT ;  /* 0x0000000fa8b47209 */ /* 0x004fe20007810000 */
[-C--:B------:R-:W-:Y:S01]  /*dfb0*/  FMUL.FTZ R72, R72, R160.reuse ;  /* 0x000000a048487220 */ /* 0x080fe20000410000 */
[-C--:B------:R-:W-:Y:S01]  /*dfc0*/  FMUL.FTZ R73, R73, R160.reuse ;  /* 0x000000a049497220 */ /* 0x080fe20000410000 */
[-C--:B------:R-:W-:Y:S01]  /*dfd0*/  FMUL.FTZ R76, R76, R160.reuse ;  /* 0x000000a04c4c7220 */ /* 0x080fe20000410000 */
[-C--:B------:R-:W-:Y:S01]  /*dfe0*/  FMUL.FTZ R77, R77, R160.reuse ;  /* 0x000000a04d4d7220 */ /* 0x080fe20000410000 */
[----:B------:R-:W2:Y:S01]  /*dff0*/  SHFL.BFLY PT, R15, R180, 0x1, 0x1f ;  /* 0x0c201f00b40f7f89 */ /* 0x000ea200000e0000 */
        /* <DEDUP_REMOVED lines=23> */
[----:B--2---:R-:W-:Y:S01]  /*e170*/  FMNMX.FTZ R15, R180, R15, !PT ;  /* 0x0000000fb40f7209 */ /* 0x004fe20007810000 */
[----:B------:R-:W-:Y:S01]  /*e180*/  FFMA.FTZ R180, R181, R14, -R162 ;  /* 0x0000000eb5b47223 */ /* 0x000fe200000108a2 */
[----:B------:R-:W-:Y:S01]  /*e190*/  MUFU.EX2 R169, R169 ;  /* 0x000000a900a97308 */ /* 0x000fe20000000800 */
[-C--:B------:R-:W-:Y:S01]  /*e1a0*/  FMUL.FTZ R120, R120, R160.reuse ;  /* 0x000000a078787220 */ /* 0x080fe20000410000 */
[----:B------:R-:W-:Y:S01]  /*e1b0*/  FMUL.FTZ R121, R121, R160 ;  /* 0x000000a079797220 */ /* 0x000fe20000410000 */
[C---:B------:R-:W-:Y:S01]  /*e1c0*/  FADD.FTZ R181, -R15.reuse, R214 ;  /* 0x000000d60fb57221 */ /* 0x040fe20000010100 */
[----:B------:R-:W-:Y:S01]  /*e1d0*/  FMUL.FTZ R162, R15, R14 ;  /* 0x0000000e0fa27220 */ /* 0x000fe20000410000 */
[-C--:B------:R-:W-:Y:S01]  /*e1e0*/  FMUL.FTZ R124, R124, R160.reuse ;  /* 0x000000a07c7c7220 */ /* 0x080fe20000410000 */
[----:B------:R-:W-:Y:S01]  /*e1f0*/  FMUL.FTZ R125, R125, R160 ;  /* 0x000000a07d7d7220 */ /* 0x000fe20000410000 */
[----:B------:R-:W-:Y:S01]  /*e200*/  FMUL.FTZ R168, R181, R14 ;  /* 0x0000000eb5a87220 */ /* 0x000fe20000410000 */
[----:B------:R-:W-:-:S02]  /*e210*/  IMAD.MOV R181, RZ, RZ, -R195 ;  /* 0x000000ffffb57224 */ /* 0x000fc400078e0ac3 */
[-CC-:B------:R-:W-:Y:S01]  /*e220*/  FFMA.FTZ R21, R21, R14.reuse, -R162.reuse ;  /* 0x0000000e15157223 */ /* 0x180fe200000108a2 */
[-CC-:B------:R-:W-:Y:S01]  /*e230*/  FFMA.FTZ R182, R155, R14.reuse, -R162.reuse ;  /* 0x0000000e9bb67223 */ /* 0x180fe200000108a2 */
[-CC-:B------:R-:W-:Y:S01]  /*e240*/  FFMA.FTZ R155, R223, R14.reuse, -R162.reuse ;  /* 0x0000000edf9b7223 */ /* 0x180fe200000108a2 */
[-CC-:B------:R-:W-:Y:S01]  /*e250*/  FFMA.FTZ R194, R159, R14.reuse, -R162.reuse ;  /* 0x0000000e9fc27223 */ /* 0x180fe200000108a2 */
[----:B------:R-:W-:Y:S01]  /*e260*/  ISETP.NE.AND P2, PT, R192, R181, PT ;  /* 0x000000b5c000720c */ /* 0x000fe20003f45270 */
[----:B------:R-:W-:Y:S01]  /*e270*/  MUFU.EX2 R168, R168 ;  /* 0x000000a800a87308 */ /* 0x000fe20000000800 */
[----:B------:R-:W-:Y:S02]  /*e280*/  @!P1 VIADD R181, R185, 0x28c40 ;  /* 0x00028c40b9b59836 */ /* 0x000fe40000000000 */
[-CC-:B------:R-:W-:Y:S01]  /*e290*/  FFMA.FTZ R214, R163, R14.reuse, -R162.reuse ;  /* 0x0000000ea3d67223 */ /* 0x180fe200000108a2 */
[-CC-:B------:R-:W-:Y:S01]  /*e2a0*/  FFMA.FTZ R159, R237, R14.reuse, -R162.reuse ;  /* 0x0000000eed9f7223 */ /* 0x180fe200000108a2 */
[-C--:B------:R-:W-:Y:S01]  /*e2b0*/  FFMA.FTZ R226, R175, R14.reuse, -R162 ;  /* 0x0000000eafe27223 */ /* 0x080fe200000108a2 */
[----:B0-----:R-:W-:Y:S01]  /*e2c0*/  FADD.FTZ R175, R153, R0 ;  /* 0x0000000099af7221 */ /* 0x001fe20000010000 */
[----:B------:R-:W-:Y:S01]  /*e2d0*/  @!P1 PRMT R181, RZ, 0x654, R181 ;  /* 0x00000654ffb59816 */ /* 0x000fe200000000b5 */
[-CC-:B------:R-:W-:Y:S01]  /*e2e0*/  FFMA.FTZ R20, R20, R14.reuse, -R162.reuse ;  /* 0x0000000e14147223 */ /* 0x180fe200000108a2 */
[----:B------:R-:W0:Y:S01]  /*e2f0*/  MUFU.EX2 R21, R21 ;  /* 0x0000001500157308 */ /* 0x000e220000000800 */
[----:B-1----:R-:W-:Y:S01]  /*e300*/  FADD.FTZ R0, R166, R175 ;  /* 0x000000afa6007221 */ /* 0x002fe20000010000 */
[----:B------:R1:W-:Y:S01]  /*e310*/  @!P1 SYNCS.ARRIVE.TRANS64.RED.A1T0 RZ, [R181+URZ], RZ ;  /* 0x000000ffb5ff99a7 */ /* 0x0003e2000810043f */
[----:B------:R-:W-:Y:S01]  /*e320*/  FFMA.FTZ R224, R171, R14, -R162 ;  /* 0x0000000eabe07223 */ /* 0x000fe200000108a2 */
[----:B------:R-:W-:-:S02]  /*e330*/  @!P2 IMAD R163, R187, 0x40, R190 ;  /* 0x00000040bba3a824 */ /* 0x000fc400078e02be */
[-CC-:B------:R-:W-:Y:S01]  /*e340*/  FFMA.FTZ R154, R154, R14.reuse, -R162.reuse ;  /* 0x0000000e9a9a7223 */ /* 0x180fe200000108a2 */
[-CC-:B------:R-:W-:Y:S01]  /*e350*/  FFMA.FTZ R156, R156, R14.reuse, -R162.reuse ;  /* 0x0000000e9c9c7223 */ /* 0x180fe200000108a2 */
[-CC-:B------:R-:W-:Y:S01]  /*e360*/  FFMA.FTZ R179, R179, R14.reuse, -R162.reuse ;  /* 0x0000000eb3b37223 */ /* 0x180fe200000108a2 */
[----:B------:R-:W2:Y:S01]  /*e370*/  MUFU.EX2 R182, R182 ;  /* 0x000000b600b67308 */ /* 0x000ea20000000800 */
[--C-:B------:R-:W-:Y:S01]  /*e380*/  FFMA.FTZ R171, R158, R14, -R162.reuse ;  /* 0x0000000e9eab7223 */ /* 0x100fe200000108a2 */
[----:B-1----:R-:W-:Y:S01]  /*e390*/  @!P2 LEA R181, R163, R2, 0x2 ;  /* 0x00000002a3b5a211 */ /* 0x002fe200078e10ff */
[-CC-:B------:R-:W-:Y:S01]  /*e3a0*/  FFMA.FTZ R163, R167, R14.reuse, -R162.reuse ;  /* 0x0000000ea7a37223 */ /* 0x180fe200000108a2 */
[-CC-:B------:R-:W-:Y:S01]  /*e3b0*/  FFMA.FTZ R167, R152, R14.reuse, -R162.reuse ;  /* 0x0000000e98a77223 */ /* 0x180fe200000108a2 */
[----:B------:R-:W-:Y:S01]  /*e3c0*/  FFMA.FTZ R183, R183, R14, -R162 ;  /* 0x0000000eb7b77223 */ /* 0x000fe200000108a2 */
[-C--:B------:R-:W-:Y:S01]  /*e3d0*/  FMUL.FTZ R128, R128, R160.reuse ;  /* 0x000000a080807220 */ /* 0x080fe20000410000 */
[----:B------:R-:W-:Y:S01]  /*e3e0*/  @!P2 STS [R181+0x28800], R160 ;  /* 0x028800a0b500a388 */ /* 0x000fe20000000800 */
[----:B------:R-:W1:Y:S01]  /*e3f0*/  MUFU.EX2 R155, R155 ;  /* 0x0000009b009b7308 */ /* 0x000e620000000800 */
[----:B0-----:R-:W-:Y:S01]  /*e400*/  FFMA.FTZ R175, R168, R3, R21 ;  /* 0x00000003a8af7223 */ /* 0x001fe20000010015 */
[-C--:B------:R-:W-:Y:S01]  /*e410*/  FMUL.FTZ R129, R129, R160.reuse ;  /* 0x000000a081817220 */ /* 0x080fe20000410000 */
[----:B------:R0:W-:Y:S01]  /*e420*/  @!P2 STS [R181+0x28820], R168 ;  /* 0x028820a8b500a388 */ /* 0x0001e20000000800 */
        /* <DEDUP_REMOVED lines=9> */
[----:B0-----:R-:W-:Y:S01]  /*e4c0*/  FADD.FTZ R181, R157, R0 ;  /* 0x000000009db57221 */ /* 0x001fe20000010000 */
[----:B--2---:R-:W-:Y:S01]  /*e4d0*/  FADD.FTZ R0, R182, R175 ;  /* 0x000000afb6007221 */ /* 0x004fe20000010000 */
[-C--:B------:R-:W-:Y:S01]  /*e4e0*/  FMUL.FTZ R148, R148, R160.reuse ;  /* 0x000000a094947220 */ /* 0x080fe20000410000 */
[----:B------:R-:W0:Y:S01]  /*e4f0*/  MUFU.EX2 R159, R159 ;  /* 0x0000009f009f7308 */ /* 0x000e220000000800 */
[----:B------:R-:W-:Y:S01]  /*e500*/  FADD.FTZ R152, R170, R181 ;  /* 0x000000b5aa987221 */ /* 0x000fe20000010000 */
[----:B-1----:R-:W-:Y:S01]  /*e510*/  FADD.FTZ R175, R155, R0 ;  /* 0x000000009baf7221 */ /* 0x002fe20000010000 */
[----:B------:R-:W-:Y:S01]  /*e520*/  FMUL.FTZ R149, R149, R160 ;  /* 0x000000a095957220 */ /* 0x000fe20000410000 */
[----:B------:R-:W-:Y:S01]  /*e530*/  F2FP.BF16.F32.PACK_AB R158, R165, R172 ;  /* 0x000000aca59e723e */ /* 0x000fe200000010ff */
[----:B------:R-:W-:Y:S01]  /*e540*/  FADD.FTZ R181, R161, R152 ;  /* 0x00000098a1b57221 */ /* 0x000fe20000010000 */
[-C--:B------:R-:W-:Y:S01]  /*e550*/  FMUL.FTZ R26, R26, R168.reuse ;  /* 0x000000a81a1a7220 */ /* 0x080fe20000410000 */
[-C--:B------:R-:W-:Y:S01]  /*e560*/  FMUL.FTZ R27, R27, R168.reuse ;  /* 0x000000a81b1b7220 */ /* 0x080fe20000410000 */
[----:B------:R-:W1:Y:S01]  /*e570*/  MUFU.EX2 R214, R214 ;  /* 0x000000d600d67308 */ /* 0x000e620000000800 */
[----:B---3--:R-:W-:Y:S01]  /*e580*/  FADD.FTZ R0, R194, R175 ;  /* 0x000000afc2007221 */ /* 0x008fe20000010000 */
[----:B------:R-:W-:Y:S01]  /*e590*/  FADD.FTZ R152, R172, R181 ;  /* 0x000000b5ac987221 */ /* 0x000fe20000010000 */
[----:B------:R-:W-:Y:S01]  /*e5a0*/  F2FP.BF16.F32.PACK_AB R155, R194, R155 ;  /* 0x0000009bc29b723e */ /* 0x000fe200000010ff */
[-C--:B------:R-:W-:Y:S01]  /*e5b0*/  FMUL.FTZ R30, R30, R168.reuse ;  /* 0x000000a81e1e7220 */ /* 0x080fe20000410000 */
[-C--:B------:R-:W-:Y:S01]  /*e5c0*/  FMUL.FTZ R31, R31, R168.reuse ;  /* 0x000000a81f1f7220 */ /* 0x080fe20000410000 */
[----:B------:R-:W-:Y:S01]  /*e5d0*/  FADD.FTZ R187, R165, R152 ;  /* 0x00000098a5bb7221 */ /* 0x000fe20000010000 */
[-C--:B------:R-:W-:Y:S01]  /*e5e0*/  FMUL.FTZ R34, R34, R168.reuse ;  /* 0x000000a822227220 */ /* 0x080fe20000410000 */
[----:B------:R-:W2:Y:S01]  /*e5f0*/  MUFU.EX2 R20, R20 ;  /* 0x0000001400147308 */ /* 0x000ea20000000800 */
[----:B0-----:R-:W-:Y:S01]  /*e600*/  FADD.FTZ R181, R159, R0 ;  /* 0x000000009fb57221 */ /* 0x001fe20000010000 */
[----:B------:R-:W-:Y:S01]  /*e610*/  FADD.FTZ R152, R174, R187 ;  /* 0x000000bbae987221 */ /* 0x000fe20000010000 */
        /* <DEDUP_REMOVED lines=13> */
[----:B------:R-:W-:Y:S01]  /*e6f0*/  MUFU.EX2 R176, R176 ;  /* 0x000000b000b07308 */ /* 0x000fe20000000800 */
[----:B--2---:R-:W-:Y:S01]  /*e700*/  FADD.FTZ R0, R20, R181 ;  /* 0x000000b514007221 */ /* 0x004fe20000010000 */
[----:B------:R-:W-:Y:S01]  /*e710*/  FADD.FTZ R181, R169, R152 ;  /* 0x00000098a9b57221 */ /* 0x000fe20000010000 */
[----:B------:R-:W-:Y:S01]  /*e720*/  F2FP.BF16.F32.PACK_AB R152, R153, R164 ;  /* 0x000000a49998723e */ /* 0x000fe200000010ff */
        /* <DEDUP_REMOVED lines=48> */
[----:B------:R-:W-:Y:S01]  /*ea30*/  FMUL.FTZ R134, R134, R168 ;  /* 0x000000a886867220 */ /* 0x000fe20000410000 */
[----:B------:R-:W-:Y:S01]  /*ea40*/  FADD.FTZ R181, R173, R154 ;  /* 0x0000009aadb57221 */ /* 0x000fe20000010000 */
[----:B------:R-:W-:Y:S01]  /*ea50*/  F2FP.BF16.F32.PACK_AB R154, R157, R166 ;  /* 0x000000a69d9a723e */ /* 0x000fe200000010ff */
[-C--:B------:R-:W-:Y:S01]  /*ea60*/  FMUL.FTZ R135, R135, R168.reuse ;  /* 0x000000a887877220 */ /* 0x080fe20000410000 */
[----:B------:R-:W2:Y:S01]  /*ea70*/  MUFU.EX2 R226, R226 ;  /* 0x000000e200e27308 */ /* 0x000ea20000000800 */
[----:B-1----:R-:W-:Y:S01]  /*ea80*/  FADD.FTZ R160, R178, R181 ;  /* 0x000000b5b2a07221 */ /* 0x002fe20000010000 */
[----:B---3--:R-:W-:Y:S01]  /*ea90*/  FADD.FTZ R153, R3, R0 ;  /* 0x0000000003997221 */ /* 0x008fe20000010000 */
[-C--:B------:R-:W-:Y:S01]  /*eaa0*/  FMUL.FTZ R138, R138, R168.reuse ;  /* 0x000000a88a8a7220 */ /* 0x080fe20000410000 */
[-C--:B------:R-:W-:Y:S01]  /*eab0*/  FMUL.FTZ R139, R139, R168.reuse ;  /* 0x000000a88b8b7220 */ /* 0x080fe20000410000 */
[-C--:B------:R-:W-:Y:S01]  /*eac0*/  FMUL.FTZ R142, R142, R168.reuse ;  /* 0x000000a88e8e7220 */ /* 0x080fe20000410000 */
[-C--:B------:R-:W-:Y:S01]  /*ead0*/  FMUL.FTZ R143, R143, R168.reuse ;  /* 0x000000a88f8f7220 */ /* 0x080fe20000410000 */
[----:B------:R-:W-:Y:S01]  /*eae0*/  FMUL.FTZ R146, R146, R168 ;  /* 0x000000a892927220 */ /* 0x000fe20000410000 */
[----:B------:R-:W1:Y:S01]  /*eaf0*/  MUFU.EX2 R177, R177 ;  /* 0x000000b100b17308 */ /* 0x000e620000000800 */
[----:B0-----:R-:W-:Y:S01]  /*eb00*/  FADD.FTZ R162, R213, R160 ;  /* 0x000000a0d5a27221 */ /* 0x001fe20000010000 */
[----:B------:R-:W-:Y:S01]  /*eb10*/  F2FP.BF16.F32.PACK_AB R160, R169, R174 ;  /* 0x000000aea9a0723e */ /* 0x000fe200000010ff */
[----:B------:R-:W-:Y:S01]  /*eb20*/  FMUL.FTZ R147, R147, R168 ;  /* 0x000000a893937220 */ /* 0x000fe20000410000 */
[----:B------:R-:W-:Y:S01]  /*eb30*/  F2FP.BF16.F32.PACK_AB R164, R213, R178 ;  /* 0x000000b2d5a4723e */ /* 0x000fe200000010ff */
[-C--:B------:R-:W-:Y:S01]  /*eb40*/  FMUL.FTZ R150, R150, R168.reuse ;  /* 0x000000a896967220 */ /* 0x080fe20000410000 */
[----:B------:R-:W-:-:S02]  /*eb50*/  FMUL.FTZ R151, R151, R168 ;  /* 0x000000a897977220 */ /* 0x000fc40000410000 */
[----:B------:R0:W3:Y:S01]  /*eb60*/  MUFU.EX2 R175, R156 ;  /* 0x0000009c00af7308 */ /* 0x0000e20000000800 */
[----:B--2---:R-:W-:-:S07]  /*eb70*/  FADD.FTZ R0, R226, R153 ;  /* 0x00000099e2007221 */ /* 0x004fce0000010000 */
[----:B------:R-:W2:Y:S01]  /*eb80*/  MUFU.EX2 R180, R180 ;  /* 0x000000b400b47308 */ /* 0x000ea20000000800 */
[----:B0-----:R-:W-:Y:S01]  /*eb90*/  F2FP.BF16.F32.PACK_AB R156, R161, R170 ;  /* 0x000000aaa19c723e */ /* 0x001fe200000010ff */
[----:B-1----:R-:W-:Y:S01]  /*eba0*/  FADD.FTZ R153, R177, R162 ;  /* 0x000000a2b1997221 */ /* 0x002fe20000010000 */
[----:B------:R-:W-:Y:S02]  /*ebb0*/  F2FP.BF16.F32.PACK_AB R162, R173, R176 ;  /* 0x000000b0ada2723e */ /* 0x000fe400000010ff */
[----:B------:R-:W-:-:S03]  /*ebc0*/  F2FP.BF16.F32.PACK_AB R161, R224, R167 ;  /* 0x000000a7e0a1723e */ /* 0x000fc600000010ff */
[----:B------:R-:W0:Y:S01]  /*ebd0*/  MUFU.EX2 R228, R179 ;  /* 0x000000b300e47308 */ /* 0x000e220000000800 */
[----:B---3--:R-:W-:-:S07]  /*ebe0*/  FADD.FTZ R157, R175, R0 ;  /* 0x00000000af9d7221 */ /* 0x008fce0000010000 */
[----:B------:R-:W1:Y:S01]  /*ebf0*/  MUFU.EX2 R171, R171 ;  /* 0x000000ab00ab7308 */ /* 0x000e620000000800 */
[----:B--2---:R-:W-:Y:S01]  /*ec00*/  FADD.FTZ R0, R180, R153 ;  /* 0x00000099b4007221 */ /* 0x004fe20000010000 */
[----:B------:R-:W-:Y:S01]  /*ec10*/  F2FP.BF16.F32.PACK_AB R153, R182, R21 ;  /* 0x00000015b699723e */ /* 0x000fe200000010ff */
[----:B------:R-:W-:Y:S01]  /*ec20*/  BAR.SYNC.DEFER_BLOCKING 0xf, 0x100 ;  /* 0x03c4000000007b1d */ /* 0x000fe20000010000 */
[----:B------:R-:W-:-:S05]  /*ec30*/  F2FP.BF16.F32.PACK_AB R166, R180, R177 ;  /* 0x000000b1b4a6723e */ /* 0x000fca00000010ff */
[----:B------:R-:W2:Y:S01]  /*ec40*/  MUFU.EX2 R170, R183 ;  /* 0x000000b700aa7308 */ /* 0x000ea20000000800 */
[----:B0-----:R-:W-:Y:S01]  /*ec50*/  FADD.FTZ R172, R228, R157 ;  /* 0x0000009de4ac7221 */ /* 0x001fe20000010000 */
[----:B------:R-:W-:Y:S02]  /*ec60*/  F2FP.BF16.F32.PACK_AB R157, R214, R159 ;  /* 0x0000009fd69d723e */ /* 0x000fe400000010ff */
[----:B------:R-:W-:Y:S02]  /*ec70*/  F2FP.BF16.F32.PACK_AB R159, R163, R20 ;  /* 0x00000014a39f723e */ /* 0x000fe400000010ff */
[----:B------:R-:W-:Y:S02]  /*ec80*/  F2FP.BF16.F32.PACK_AB R163, R226, R3 ;  /* 0x00000003e2a3723e */ /* 0x000fe400000010ff */
[----:B------:R-:W-:Y:S01]  /*ec90*/  F2FP.BF16.F32.PACK_AB R165, R228, R175 ;  /* 0x000000afe4a5723e */ /* 0x000fe200000010ff */
[----:B-1----:R-:W-:Y:S01]  /*eca0*/  FADD.FTZ R21, R171, R172 ;  /* 0x000000acab157221 */ /* 0x002fe20000010000 */
[C---:B--2---:R-:W-:Y:S01]  /*ecb0*/  F2FP.BF16.F32.PACK_AB R167, R170.reuse, R171 ;  /* 0x000000abaaa7723e */ /* 0x044fe200000010ff */
[----:B------:R0:W-:Y:S02]  /*ecc0*/  STSM.16.M88.4 [R196+0x26800], R152 ;  /* 0x02680098c4007844 */ /* 0x0001e40000000200 */
[----:B------:R-:W-:-:S02]  /*ecd0*/  FADD.FTZ R3, R170, R21 ;  /* 0x00000015aa037221 */ /* 0x000fc40000010000 */
[----:B------:R0:W-:Y:S04]  /*ece0*/  STSM.16.M88.4 [R199], R156 ;  /* 0x0000009cc7007844 */ /* 0x0001e80000000200 */
[----:B------:R0:W-:Y:S04]  /*ecf0*/  STSM.16.M88.4 [R197], R160 ;  /* 0x000000a0c5007844 */ /* 0x0001e80000000200 */
[----:B------:R0:W-:Y:S01]  /*ed00*/  STSM.16.M88.4 [R198], R164 ;  /* 0x000000a4c6007844 */ /* 0x0001e20000000200 */
[----:B------:R-:W-:Y:S05]  /*ed10*/  @!P0 BRA `(.L_x_6408) ;  /* 0x0000000000048947 */ /* 0x000fea0003800000 */
[----:B------:R-:W-:Y:S01]  /*ed20*/  BPT.TRAP 0x1 ;  /* 0x000000040000795c */ /* 0x000fe20000300000 */
.L_x_6408:
[----:B------:R1:W2:Y:S01]  /*ed30*/  SYNCS.PHASECHK.TRANS64.TRYWAIT P2, [R185+URZ+0x28c50], R186 ;  /* 0x028c50bab90075a7 */ /* 0x0002a2000804017f */
[----:B------:R-:W-:Y:S05]  /*ed40*/  @!P0 BRA `(.L_x_6409) ;  /* 0x0000000000048947 */ /* 0x000fea0003800000 */
[----:B------:R-:W-:Y:S01]  /*ed50*/  BPT.TRAP 0x1 ;  /* 0x000000040000795c */ /* 0x000fe20000300000 */
.L_x_6409:
[----:B------:R-:W-:Y:S04]  /*ed60*/  BSSY B1, `(.L_x_6410) ;  /* 0x0000004000017945 */ /* 0x000fe80003800000 */
[----:B--2---:R-:W-:Y:S05]  /*ed70*/  @P2 BRA `(.L_x_6411) ;  /* 0x0000000000082947 */ /* 0x004fea0003800000 */
[----:B------:R-:W2:Y:S02]  /*ed80*/  SYNCS.PHASECHK.TRANS64.TRYWAIT P2, [R185+URZ+0x28c50], R186 ;  /* 0x028c50bab90075a7 */ /* 0x000ea4000804017f */
[----:B--2---:R-:W-:Y:S05]  /*ed90*/  @!P2 BRA `(.L_x_6412) ;  /* 0x000000a40054a947 */ /* 0x004fea0003800000 */
.L_x_6411:
[----:B------:R-:W-:Y:S05]  /*eda0*/  BSYNC B1 ;  /* 0x0000000000017941 */ /* 0x000fea0003800000 */
.L_x_6410:
[----:B------:R-:W-:Y:S01]  /*edb0*/  IMAD R20, R18, 0x1000, R184 ;  /* 0x0000100012147824 */ /* 0x000fe200078e02b8 */
[----:B------:R-:W-:Y:S01]  /*edc0*/  WARPGROUP.ARRIVE ;  /* 0x00000000000079c5 */ /* 0x000fe20000000000 */
[----:B------:R-:W-:Y:S01]  /*edd0*/  IMAD.MOV.U32 R21, RZ, RZ, 0x40000040 ;  /* 0x40000040ff157424 */ /* 0x000fe200078e00ff */
[----:B------:R-:W-:Y:S01]  /*ede0*/  ISETP.GT.AND P2, PT, R212, RZ, PT ;  /* 0x000000ffd400720c */ /* 0x000fe20003f44270 */
[----:B-12---:R-:W-:Y:S01]  /*edf0*/  @!P1 VIADD R185, R185, 0x28c60 ;  /* 0x00028c60b9b99836 */ /* 0x006fe20000000000 */
        /* <DEDUP_REMOVED lines=10> */
[----:B0-----:R-:W-:Y:S01]  /*eea0*/  VIADD R152, R20, 0x80 ;  /* 0x0000008014987836 */ /* 0x001fe20000000000 */
        /* <DEDUP_REMOVED lines=31> */
.L_x_6402:
[----:B------:R-:W-:Y:S05]  /*f0a0*/  BSYNC B0 ;  /* 0x0000000000007941 */ /* 0x000fea0003800000 */
.L_x_6401:
[----:B------:R-:W3:Y:S01]  /*f0b0*/  SHFL.BFLY PT, R5, R0, 0x2, 0x1f ;  /* 0x0c401f0000057f89 */ /* 0x000ee200000e0000 */
[----:B------:R-:W-:Y:S02]  /*f0c0*/  IMAD.MOV R11, RZ, RZ, -R195 ;  /* 0x000000ffff0b7224 */ /* 0x000fe400078e0ac3 */
[----:B------:R-:W-:Y:S01]  /*f0d0*/  IMAD.MOV.U32 R166, RZ, RZ, -0x800000 ;  /* 0xff800000ffa67424 */ /* 0x000fe200078e00ff */
[----:B------:R-:W4:Y:S01]  /*f0e0*/  SHFL.BFLY PT, R6, R3, 0x2, 0x1f ;  /* 0x0c401f0003067f89 */ /* 0x000f2200000e0000 */
[----:B------:R-:W-:Y:S01]  /*f0f0*/  IMAD.MOV.U32 R167, RZ, RZ, -0x800000 ;  /* 0xff800000ffa77424 */ /* 0x000fe200078e00ff */
[----:B------:R-:W-:Y:S08]  /*f100*/  BAR.ARV 0x8, 0xa0 ;  /* 0x0202800000007b1d */ /* 0x000ff00000002000 */
[----:B------:R-:W-:Y:S01]  /*f110*/  BAR.SYNC.DEFER_BLOCKING 0xf, 0x100 ;  /* 0x03c4000000007b1d */ /* 0x000fe20000010000 */
[----:B------:R-:W-:Y:S01]  /*f120*/  ISETP.NE.AND P0, PT, R192, R11, PT ;  /* 0x0000000bc000720c */ /* 0x000fe20003f05270 */
[----:B------:R-:W-:-:S02]  /*f130*/  VIADD R207, R207, 0x1 ;  /* 0x00000001cfcf7836 */ /* 0x000fc40000000000 */
[----:B---3--:R-:W-:Y:S01]  /*f140*/  FADD.FTZ R5, R5, R0 ;  /* 0x0000000005057221 */ /* 0x008fe20000010000 */
[----:B----4-:R-:W-:-:S04]  /*f150*/  FADD.FTZ R7, R6, R3 ;  /* 0x0000000306077221 */ /* 0x010fc80000010000 */
[----:B------:R-:W3:Y:S01]  /*f160*/  SHFL.BFLY PT, R4, R5, 0x1, 0x1f ;  /* 0x0c201f0005047f89 */ /* 0x000ee200000e0000 */
[----:B------:R-:W-:-:S03]  /*f170*/  IMAD.MOV.U32 R3, RZ, RZ, RZ ;  /* 0x000000ffff037224 */ /* 0x000fc600078e00ff */
[----:B------:R-:W4:Y:S01]  /*f180*/  SHFL.BFLY PT, R6, R7, 0x1, 0x1f ;  /* 0x0c201f0007067f89 */ /* 0x000f2200000e0000 */
[----:B---3--:R-:W-:Y:S01]  /*f190*/  FADD.FTZ R9, R5, R4 ;  /* 0x0000000405097221 */ /* 0x008fe20000010000 */
[C---:B------:R-:W-:Y:S01]  /*f1a0*/  @!P0 LEA R5, R18.reuse, R190, 0x6 ;  /* 0x000000be12058211 */ /* 0x040fe200078e30ff */
[----:B------:R-:W-:Y:S02]  /*f1b0*/  VIADD R4, R18, 0x1 ;  /* 0x0000000112047836 */ /* 0x000fe40000000000 */
[----:B----4-:R-:W-:Y:S01]  /*f1c0*/  FADD.FTZ R0, R7, R6 ;  /* 0x0000000607007221 */ /* 0x010fe20000010000 */
[----:B------:R-:W-:Y:S01]  /*f1d0*/  FSETP.NE.FTZ.AND P2, PT, R9, RZ, PT ;  /* 0x000000ff0900720b */ /* 0x000fe20003f55000 */
[----:B------:R-:W-:Y:S01]  /*f1e0*/  IMAD.MOV.U32 R6, RZ, RZ, RZ ;  /* 0x000000ffff067224 */ /* 0x000fe200078e00ff */
[----:B------:R-:W-:Y:S01]  /*f1f0*/  ISETP.NE.AND P1, PT, R4, 0x2, PT ;  /* 0x000000020400780c */ /* 0x000fe20003f25270 */
[----:B------:R-:W-:Y:S01]  /*f200*/  @!P0 IMAD R5, R5, 0x4, R2 ;  /* 0x0000000405058824 */ /* 0x000fe200078e0202 */
[----:B------:R-:W-:-:S02]  /*f210*/  FSETP.NE.FTZ.AND P3, PT, R0, RZ, PT ;  /* 0x000000ff0000720b */ /* 0x000fc40003f75000 */
[----:B------:R-:W-:-:S04]  /*f220*/  SEL R8, RZ, 0x1, P1 ;  /* 0x00000001ff087807 */ /* 0x000fc80000800000 */
[----:B------:R-:W-:-:S03]  /*f230*/  LOP3.LUT R19, R19, R8, RZ, 0x3c, !PT ;  /* 0x0000000813137212 */ /* 0x000fc600078e3cff */
[----:B------:R-:W3:Y:S01]  /*f240*/  @P2 MUFU.RCP R3, R9 ;  /* 0x0000000900032308 */ /* 0x000ee20000001000 */
[----:B------:R-:W-:-:S03]  /*f250*/  @P2 FMUL.FTZ R18, R14, 0.69314718246459960938 ;  /* 0x3f3172180e122820 */ /* 0x000fc60000410000 */
[----:B------:R-:W-:-:S04]  /*f260*/  @P3 FMUL.FTZ R14, R14, 0.69314718246459960938 ;  /* 0x3f3172180e0e3820 */ /* 0x000fc80000410000 */
[----:B------:R-:W4:Y:S08]  /*f270*/  @P3 MUFU.RCP R6, R0 ;  /* 0x0000000000063308 */ /* 0x000f300000001000 */
[----:B------:R-:W5:Y:S01]  /*f280*/  @P2 MUFU.LG2 R2, R9 ;  /* 0x0000000900022308 */ /* 0x000f620000000c00 */
[----:B---3--:R-:W-:Y:S01]  /*f290*/  @!P0 STS [R5+0x28800], R3 ;  /* 0x0288000305008388 */ /* 0x008fe20000000800 */
[-C--:B------:R-:W-:Y:S01]  /*f2a0*/  FMUL.FTZ R175, R24, R3.reuse ;  /* 0x0000000318af7220 */ /* 0x080fe20000410000 */
[-C--:B------:R-:W-:Y:S01]  /*f2b0*/  FMUL.FTZ R24, R33, R3.reuse ;  /* 0x0000000321187220 */ /* 0x080fe20000410000 */
[-C--:B------:R-:W-:Y:S01]  /*f2c0*/  FMUL.FTZ R173, R25, R3.reuse ;  /* 0x0000000319ad7220 */ /* 0x080fe20000410000 */
[-C--:B------:R-:W-:Y:S01]  /*f2d0*/  FMUL.FTZ R174, R28, R3.reuse ;  /* 0x000000031cae7220 */ /* 0x080fe20000410000 */
[-C--:B------:R-:W-:Y:S01]  /*f2e0*/  FMUL.FTZ R12, R29, R3.reuse ;  /* 0x000000031d0c7220 */ /* 0x080fe20000410000 */
[-C--:B------:R-:W-:Y:S01]  /*f2f0*/  FMUL.FTZ R172, R32, R3.reuse ;  /* 0x0000000320ac7220 */ /* 0x080fe20000410000 */
[----:B------:R-:W3:Y:S01]  /*f300*/  @P3 MUFU.LG2 R20, R0 ;  /* 0x0000000000143308 */ /* 0x000ee20000000c00 */
[----:B----4-:R4:W-:Y:S01]  /*f310*/  @!P0 STS [R5+0x28820], R6 ;  /* 0x0288200605008388 */ /* 0x0109e20000000800 */
[-C--:B------:R-:W-:Y:S01]  /*f320*/  FMUL.FTZ R171, R36, R3.reuse ;  /* 0x0000000324ab7220 */ /* 0x080fe20000410000 */
[-C--:B0-----:R-:W-:Y:S01]  /*f330*/  FMUL.FTZ R169, R37, R3.reuse ;  /* 0x0000000325a97220 */ /* 0x081fe20000410000 */
[-C--:B------:R-:W-:Y:S01]  /*f340*/  FMUL.FTZ R170, R40, R3.reuse ;  /* 0x0000000328aa7220 */ /* 0x080fe20000410000 */
[-C--:B------:R-:W-:Y:S01]  /*f350*/  FMUL.FTZ R28, R41, R3.reuse ;  /* 0x00000003291c7220 */ /* 0x080fe20000410000 */
[-C--:B------:R-:W-:Y:S01]  /*f360*/  FMUL.FTZ R165, R44, R3.reuse ;  /* 0x000000032ca57220 */ /* 0x080fe20000410000 */
[-C--:B------:R-:W-:Y:S01]  /*f370*/  FMUL.FTZ R163, R45, R3.reuse ;  /* 0x000000032da37220 */ /* 0x080fe20000410000 */
[-C--:B------:R-:W-:Y:S01]  /*f380*/  FMUL.FTZ R164, R48, R3.reuse ;  /* 0x0000000330a47220 */ /* 0x080fe20000410000 */
[----:B-----5:R-:W-:Y:S01]  /*f390*/  @P2 FMUL.FTZ R21, R2, 0.69314718246459960938 ;  /* 0x3f31721802152820 */ /* 0x020fe20000410000 */
        /* <DEDUP_REMOVED lines=56> */
[----:B------:R-:W-:Y:S01]  /*f720*/  @P2 FFMA.FTZ R166, R18, R13, R21 ;  /* 0x0000000d12a62223 */ /* 0x000fe20000010015 */
[----:B------:R-:W-:Y:S01]  /*f730*/  PLOP3.LUT P0, PT, PT, PT, PT, 0x8, 0x0 ;  /* 0x000000000000781c */ /* 0x000fe20003f0e170 */
        /* <DEDUP_REMOVED lines=63> */
.L_x_6323:
[----:B------:R-:W-:Y:S05]  /*fb30*/  BSYNC B7 ;  /* 0x0000000000077941 */ /* 0x000fea0003800000 */
.L_x_6321:
[----:B------:R-:W0:Y:S08]  /*fb40*/  S2UR UR5, SR_CgaCtaId ;  /* 0x00000000000579c3 */ /* 0x000e300000008800 */
[----:B------:R-:W-:Y:S06]  /*fb50*/  BAR.SYNC.DEFER_BLOCKING 0x5, 0x120 ;  /* 0x0144800000007b1d */ /* 0x000fec0000010000 */
[----:B------:R-:W-:Y:S01]  /*fb60*/  UMOV UR4, 0x400 ;  /* 0x0000040000047882 */ /* 0x000fe20000000000 */
[----:B------:R-:W-:Y:S01]  /*fb70*/  BSSY B0, `(.L_x_6414) ;  /* 0x000026d000007945 */ /* 0x000fe20003800000 */
[----:B0-----:R-:W-:-:S06]  /*fb80*/  ULEA UR4, UR5, UR4, 0x18 ;  /* 0x0000000405047291 */ /* 0x001fcc000f8ec03f */
[----:B------:R-:W-:-:S05]  /*fb90*/  IMAD.U32 R2, RZ, RZ, UR4 ;  /* 0x00000004ff027e24 */ /* 0x000fca000f8e00ff */
[----:B--2---:R0:W2:Y:S01]  /*fba0*/  LDS.128 R184, [R2+0x28cd0] ;  /* 0x028cd00002b87984 */ /* 0x0040a20000000c00 */
        /* <DEDUP_REMOVED lines=26> */
[----:B------:R-:W-:Y:S01]  /*fd50*/  F2FP.BF16.F32.PACK_AB R104, R105, R104 ;  /* 0x000000686968723e */ /* 0x000fe200000010ff */
[----:B------:R-:W-:Y:S01]  /*fd60*/  IMAD.MOV.U32 R0, RZ, RZ, RZ ;  /* 0x000000ffff007224 */ /* 0x000fe200078e00ff */
[C---:B------:R-:W-:Y:S02]  /*fd70*/  IADD3 R177, P1, R110.reuse, 0x20, RZ ;  /* 0x000000206eb17810 */ /* 0x040fe40007f3e0ff */
[----:B------:R-:W-:-:S02]  /*fd80*/  IADD3 R183, P3, R110, 0x2000, RZ ;  /* 0x000020006eb77810 */ /* 0x000fc40007f7e0ff */
[----:B------:R-:W-:Y:S02]  /*fd90*/  LOP3.LUT R32, R177, 0x380, RZ, 0xc0, !PT ;  /* 0x00000380b1207812 */ /* 0x000fe400078ec0ff */
[----:B------:R-:W-:Y:S01]  /*fda0*/  IADD3 R48, P6, R110, 0x2020, RZ ;  /* 0x000020206e307810 */ /* 0x000fe20007fde0ff */
[--C-:B------:R-:W-:Y:S01]  /*fdb0*/  IMAD.X R45, RZ, RZ, R111.reuse, P3 ;  /* 0x000000ffff2d7224 */ /* 0x100fe200018e066f */
[----:B------:R-:W-:Y:S02]  /*fdc0*/  SHF.R.U64 R32, R32, 0x3, RZ ;  /* 0x0000000320207819 */ /* 0x000fe400000012ff */
[----:B------:R-:W-:Y:S01]  /*fdd0*/  LOP3.LUT R44, R183, 0x380, RZ, 0xc0, !PT ;  /* 0x00000380b72c7812 */ /* 0x000fe200078ec0ff */
[----:B------:R-:W-:Y:S01]  /*fde0*/  IMAD.X R49, RZ, RZ, R111, P6 ;  /* 0x000000ffff317224 */ /* 0x000fe200030e066f */
[----:B------:R-:W-:Y:S02]  /*fdf0*/  IADD3 R179, P0, R110, 0x40, RZ ;  /* 0x000000406eb37810 */ /* 0x000fe40007f1e0ff */
[----:B------:R-:W-:-:S02]  /*fe00*/  LOP3.LUT R32, R32, R177, RZ, 0x3c, !PT ;  /* 0x000000b120207212 */ /* 0x000fc400078e3cff */
[----:B------:R-:W-:Y:S01]  /*fe10*/  LOP3.LUT R177, R48, 0x380, RZ, 0xc0, !PT ;  /* 0x0000038030b17812 */ /* 0x000fe200078ec0ff */
[--C-:B------:R-:W-:Y:S01]  /*fe20*/  IMAD.X R37, RZ, RZ, R111.reuse, P0 ;  /* 0x000000ffff257224 */ /* 0x100fe200000e066f */
[----:B-----5:R-:W-:Y:S02]  /*fe30*/  IADD3.X R33, RZ, R111, RZ, P1, !PT ;  /* 0x0000006fff217210 */ /* 0x020fe40000ffe4ff */
[----:B------:R-:W-:Y:S02]  /*fe40*/  SHF.R.U64 R44, R44, 0x3, RZ ;  /* 0x000000032c2c7819 */ /* 0x000fe400000012ff */
[C---:B------:R-:W-:Y:S02]  /*fe50*/  IADD3 R60, P1, R110.reuse, 0x4000, RZ ;  /* 0x000040006e3c7810 */ /* 0x040fe40007f3e0ff */
[----:B------:R-:W-:Y:S02]  /*fe60*/  SHF.R.U64 R177, R177, 0x3, RZ ;  /* 0x00000003b1b17819 */ /* 0x000fe400000012ff */
        /* <DEDUP_REMOVED lines=8> */
[----:B------:R-:W-:Y:S02]  /*fef0*/  LOP3.LUT R48, R177, R48, RZ, 0x3c, !PT ;  /* 0x00000030b1307212 */ /* 0x000fe400078e3cff */
[----:B------:R-:W-:Y:S02]  /*ff00*/  IADD3 R52, P5, R110, 0x2040, RZ ;  /* 0x000020406e347810 */ /* 0x000fe40007fbe0ff */
[----:B------:R-:W-:-:S02]  /*ff10*/  LOP3.LUT R40, R181, 0x380, RZ, 0xc0, !PT ;  /* 0x00000380b5287812 */ /* 0x000fc400078ec0ff */
[----:B------:R-:W-:Y:S01]  /*ff20*/  LOP3.LUT R177, R4, 0x380, RZ, 0xc0, !PT ;  /* 0x0000038004b17812 */ /* 0x000fe200078ec0ff */
[--C-:B------:R-:W-:Y:S01]  /*ff30*/  IMAD.X R53, RZ, RZ, R111.reuse, P5 ;  /* 0x000000ffff357224 */ /* 0x100fe200028e066f */
[C---:B------:R-:W-:Y:S02]  /*ff40*/  IADD3 R56, P2, R110.reuse, 0x2060, RZ ;  /* 0x000020606e387810 */ /* 0x040fe40007f5e0ff */
[----:B------:R-:W-:Y:S02]  /*ff50*/  SHF.R.U64 R183, R183, 0x3, RZ ;  /* 0x00000003b7b77819 */ /* 0x000fe400000012ff */
[----:B------:R-:W-:Y:S02]  /*ff60*/  IADD3 R6, P6, R110, 0x6000, RZ ;  /* 0x000060006e067810 */ /* 0x000fe40007fde0ff */
[----:B------:R-:W-:Y:S02]  /*ff70*/  SHF.R.U64 R36, R36, 0x3, RZ ;  /* 0x0000000324247819 */ /* 0x000fe400000012ff */
[----:B------:R-:W-:Y:S01]  /*ff80*/  LOP3.LUT R13, R110, 0x380, RZ, 0xc0, !PT ;  /* 0x000003806e0d7812 */ /* 0x000fe200078ec0ff */
[----:B------:R-:W-:Y:S01]  /*ff90*/  IMAD.X R103, RZ, RZ, R111, P6 ;  /* 0x000000ffff677224 */ /* 0x000fe200030e066f */
[----:B------:R-:W-:-:S02]  /*ffa0*/  SHF.R.U64 R40, R40, 0x3, RZ ;  /* 0x0000000328287819 */ /* 0x000fc400000012ff */
[----:B------:R-:W-:Y:S02]  /*ffb0*/  SHF.R.U64 R177, R177, 0x3, RZ ;  /* 0x00000003b1b17819 */ /* 0x000fe400000012ff */
[----:B------:R-:W-:Y:S02]  /*ffc0*/  IADD3.X R57, RZ, R111, RZ, P2, !PT ;  /* 0x0000006fff397210 */ /* 0x000fe400017fe4ff */
[C---:B------:R-:W-:Y:S02]  /*ffd0*/  IADD3 R14, P5, R110.reuse, 0x6020, RZ ;  /* 0x000060206e0e7810 */ /* 0x040fe40007fbe0ff */
[C---:B------:R-:W-:Y:S02]  /*ffe0*/  IADD3 R26, P2, R110.reuse, 0x6040, RZ ;  /* 0x000060406e1a7810 */ /* 0x040fe40007f5e0ff */
[----:B------:R-:W-:Y:S02]  /*fff0*/  LOP3.LUT R60, R183, R60, RZ, 0x3c, !PT ;  /* 0x0000003cb73c7212 */ /* 0x000fe400078e3cff */
[----:B------:R-:W-:-:S02]  /*10000*/  IADD3 R30, P1, R110, 0x6060, RZ ;  /* 0x000060606e1e7810 */ /* 0x000fc40007f3e0ff */
[----:B------:R-:W-:Y:S02]  /*10010*/  LOP3.LUT R36, R36, R179, RZ, 0x3c, !PT ;  /* 0x000000b324247212 */ /* 0x000fe400078e3cff */
[----:B------:R-:W-:Y:S01]  /*10020*/  LOP3.LUT R183, R6, 0x380, RZ, 0xc0, !PT ;  /* 0x0000038006b77812 */ /* 0x000fe200078ec0ff */
[----:B------:R-:W-:Y:S01]  /*10030*/  IMAD.X R15, RZ, RZ, R111, P1 ;  /* 0x000000ffff0f7224 */ /* 0x000fe200008e066f */
[----:B------:R-:W-:Y:S02]  /*10040*/  SHF.R.U64 R13, R13, 0x3, RZ ;  /* 0x000000030d0d7819 */ /* 0x000fe400000012ff */
[----:B------:R-:W-:Y:S02]  /*10050*/  LOP3.LUT R40, R40, R181, RZ, 0x3c, !PT ;  /* 0x000000b528287212 */ /* 0x000fe400078e3cff */
[----:B------:R-:W-:Y:S02]  /*10060*/  LOP3.LUT R179, R52, 0x380, RZ, 0xc0, !PT ;  /* 0x0000038034b37812 */ /* 0x000fe400078ec0ff */
[----:B------:R-:W-:-:S02]  /*10070*/  LOP3.LUT R64, R177, R4, RZ, 0x3c, !PT ;  /* 0x00000004b1407212 */ /* 0x000fc400078e3cff */
[----:B------:R-:W-:Y:S02]  /*10080*/  LOP3.LUT R181, R56, 0x380, RZ, 0xc0, !PT ;  /* 0x0000038038b57812 */ /* 0x000fe400078ec0ff */
[----:B------:R-:W-:Y:S02]  /*10090*/  F2FP.BF16.F32.PACK_AB R4, R173, R175 ;  /* 0x000000afad04723e */ /* 0x000fe400000010ff */
[C---:B------:R-:W-:Y:S02]  /*100a0*/  IADD3 R68, P4, R110.reuse, 0x4040, RZ ;  /* 0x000040406e447810 */ /* 0x040fe40007f9e0ff */
[----:B------:R-:W-:Y:S02]  /*100b0*/  IADD3 R72, P3, R110, 0x4060, RZ ;  /* 0x000040606e487810 */ /* 0x000fe40007f7e0ff */
[----:B------:R-:W-:Y:S01]  /*100c0*/  LOP3.LUT R27, R14, 0x380, RZ, 0xc0, !PT ;  /* 0x000003800e1b7812 */ /* 0x000fe200078ec0ff */
[--C-:B------:R-:W-:Y:S01]  /*100d0*/  IMAD.X R69, RZ, RZ, R111.reuse, P4 ;  /* 0x000000ffff457224 */ /* 0x100fe200020e066f */
[----:B------:R-:W-:Y:S01]  /*100e0*/  LOP3.LUT R173, R26, 0x380, RZ, 0xc0, !PT ;  /* 0x000003801aad7812 */ /* 0x000fe200078ec0ff */
[----:B------:R-:W-:Y:S01]  /*100f0*/  IMAD.X R73, RZ, RZ, R111, P3 ;  /* 0x000000ffff497224 */ /* 0x000fe200018e066f */
[----:B------:R-:W-:-:S02]  /*10100*/  SHF.R.U64 R183, R183, 0x3, RZ ;  /* 0x00000003b7b77819 */ /* 0x000fc400000012ff */
[----:B------:R-:W-:Y:S02]  /*10110*/  LOP3.LUT R175, R30, 0x380, RZ, 0xc0, !PT ;  /* 0x000003801eaf7812 */ /* 0x000fe400078ec0ff */
[----:B------:R-:W-:Y:S01]  /*10120*/  LOP3.LUT R110, R13, R110, RZ, 0x3c, !PT ;  /* 0x0000006e0d6e7212 */ /* 0x000fe200078e3cff */
[----:B------:R-:W-:Y:S01]  /*10130*/  IMAD.X R13, RZ, RZ, R111, P2 ;  /* 0x000000ffff0d7224 */ /* 0x000fe200010e066f */
[----:B------:R-:W-:Y:S02]  /*10140*/  SHF.R.U64 R179, R179, 0x3, RZ ;  /* 0x00000003b3b37819 */ /* 0x000fe400000012ff */
[----:B------:R-:W-:Y:S02]  /*10150*/  SHF.R.U64 R181, R181, 0x3, RZ ;  /* 0x00000003b5b57819 */ /* 0x000fe400000012ff */
[----:B------:R-:W-:Y:S02]  /*10160*/  SHF.R.U64 R27, R27, 0x3, RZ ;  /* 0x000000031b1b7819 */ /* 0x000fe400000012ff */
[----:B------:R-:W-:-:S02]  /*10170*/  SHF.R.U64 R173, R173, 0x3, RZ ;  /* 0x00000003adad7819 */ /* 0x000fc400000012ff */
[-C--:B------:R-:W-:Y:S02]  /*10180*/  IADD3.X R107, RZ, R111.reuse, RZ, P5, !PT ;  /* 0x0000006fff6b7210 */ /* 0x080fe40002ffe4ff */
[----:B------:R-:W-:Y:S02]  /*10190*/  LOP3.LUT R102, R183, R6, RZ, 0x3c, !PT ;  /* 0x00000006b7667212 */ /* 0x000fe400078e3cff */
[----:B------:R-:W-:Y:S02]  /*101a0*/  SHF.R.U64 R175, R175, 0x3, RZ ;  /* 0x00000003afaf7819 */ /* 0x000fe400000012ff */
[----:B------:R-:W-:Y:S02]  /*101b0*/  LOP3.LUT R52, R179, R52, RZ, 0x3c, !PT ;  /* 0x00000034b3347212 */ /* 0x000fe400078e3cff */
[----:B------:R-:W-:Y:S02]  /*101c0*/  MOV R111, R110 ;  /* 0x0000006e006f7202 */ /* 0x000fe40000000f00 */
[----:B------:R-:W-:Y:S01]  /*101d0*/  F2FP.BF16.F32.PACK_AB R6, R12, R174 ;  /* 0x000000ae0c06723e */ /* 0x000fe200000010ff */
[----:B------:R-:W-:Y:S01]  /*101e0*/  BAR.SYNC.DEFER_BLOCKING 0x1, 0x100 ;  /* 0x0044000000007b1d */ /* 0x000fe20000010000 */
[----:B------:R-:W-:-:S02]  /*101f0*/  LOP3.LUT R56, R181, R56, RZ, 0x3c, !PT ;  /* 0x00000038b5387212 */ /* 0x000fc400078e3cff */
[----:B------:R-:W-:Y:S02]  /*10200*/  LOP3.LUT R179, R68, 0x380, RZ, 0xc0, !PT ;  /* 0x0000038044b37812 */ /* 0x000fe400078ec0ff */
[----:B------:R-:W-:Y:S02]  /*10210*/  LOP3.LUT R181, R72, 0x380, RZ, 0xc0, !PT ;  /* 0x0000038048b57812 */ /* 0x000fe400078ec0ff */
[----:B------:R-:W-:Y:S02]  /*10220*/  LOP3.LUT R106, R27, R14, RZ, 0x3c, !PT ;  /* 0x0000000e1b6a7212 */ /* 0x000fe400078e3cff */
[----:B------:R-:W-:Y:S02]  /*10230*/  LOP3.LUT R12, R173, R26, RZ, 0x3c, !PT ;  /* 0x0000001aad0c7212 */ /* 0x000fe400078e3cff */
[----:B------:R-:W-:Y:S02]  /*10240*/  LOP3.LUT R14, R175, R30, RZ, 0x3c, !PT ;  /* 0x0000001eaf0e7212 */ /* 0x000fe400078e3cff */
[----:B------:R-:W-:-:S02]  /*10250*/  MOV R110, R32 ;  /* 0x00000020006e7202 */ /* 0x000fc40000000f00 */
[----:B------:R-:W-:Y:S02]  /*10260*/  F2FP.BF16.F32.PACK_AB R26, R169, R171 ;  /* 0x000000aba91a723e */ /* 0x000fe400000010ff */
[----:B------:R-:W-:Y:S02]  /*10270*/  F2FP.BF16.F32.PACK_AB R27, R39, R38 ;  /* 0x00000026271b723e */ /* 0x000fe400000010ff */
[----:B------:R-:W-:Y:S02]  /*10280*/  MOV R36, R36 ;  /* 0x0000002400247202 */ /* 0x000fe40000000f00 */
[----:B------:R-:W-:Y:S02]  /*10290*/  F2FP.BF16.F32.PACK_AB R30, R163, R165 ;  /* 0x000000a5a31e723e */ /* 0x000fe400000010ff */
[----:B------:R-:W-:Y:S01]  /*102a0*/  SHF.R.U64 R179, R179, 0x3, RZ ;  /* 0x00000003b3b37819 */ /* 0x000fe200000012ff */
[----:B------:R3:W-:Y:S01]  /*102b0*/  STSM.16.M88.4 [R111], R4 ;  /* 0x000000046f007844 */ /* 0x0007e20000000200 */
[----:B------:R-:W-:-:S02]  /*102c0*/  SHF.R.U64 R181, R181, 0x3, RZ ;  /* 0x00000003b5b57819 */ /* 0x000fc400000012ff */
[----:B------:R-:W-:Y:S01]  /*102d0*/  MOV R40, R40 ;  /* 0x0000002800287202 */ /* 0x000fe20000000f00 */
[----:B------:R4:W-:Y:S01]  /*102e0*/  STSM.16.M88.4 [R110], R24 ;  /* 0x000000186e007844 */ /* 0x0009e20000000200 */
[----:B------:R-:W-:Y:S02]  /*102f0*/  MOV R44, R44 ;  /* 0x0000002c002c7202 */ /* 0x000fe40000000f00 */
[----:B------:R-:W-:Y:S01]  /*10300*/  MOV R35, R12 ;  /* 0x0000000c00237202 */ /* 0x000fe20000000f00 */
[----:B------:R1:W-:Y:S01]  /*10310*/  STSM.16.M88.4 [R36], R28 ;  /* 0x0000001c24007844 */ /* 0x0003e20000000200 */
[----:B------:R-:W-:Y:S02]  /*10320*/  MOV R33, R14 ;  /* 0x0000000e00217202 */ /* 0x000fe40000000f00 */
[----:B------:R-:W-:Y:S02]  /*10330*/  MOV R48, R48 ;  /* 0x0000003000307202 */ /* 0x000fe40000000f00 */
[----:B------:R-:W-:-:S02]  /*10340*/  F2FP.BF16.F32.PACK_AB R12, R155, R157 ;  /* 0x0000009d9b0c723e */ /* 0x000fc400000010ff */
[----:B------:R-:W-:Y:S02]  /*10350*/  F2FP.BF16.F32.PACK_AB R13, R67, R66 ;  /* 0x00000042430d723e */ /* 0x000fe400000010ff */
[----:B---3--:R-:W-:Y:S02]  /*10360*/  F2FP.BF16.F32.PACK_AB R4, R161, R164 ;  /* 0x000000a4a104723e */ /* 0x008fe400000010ff */
[----:B------:R-:W-:Y:S02]  /*10370*/  F2FP.BF16.F32.PACK_AB R5, R51, R50 ;  /* 0x000000323305723e */ /* 0x000fe400000010ff */
[----:B------:R-:W-:Y:S02]  /*10380*/  F2FP.BF16.F32.PACK_AB R6, R159, R162 ;  /* 0x000000a29f06723e */ /* 0x000fe400000010ff */
[----:B------:R-:W-:Y:S02]  /*10390*/  F2FP.BF16.F32.PACK_AB R7, R55, R54 ;  /* 0x000000363707723e */ /* 0x000fe400000010ff */
[----:B------:R-:W-:-:S02]  /*103a0*/  F2FP.BF16.F32.PACK_AB R14, R153, R156 ;  /* 0x0000009c990e723e */ /* 0x000fc400000010ff */
[----:B------:R-:W-:Y:S01]  /*103b0*/  F2FP.BF16.F32.PACK_AB R15, R71, R70 ;  /* 0x00000046470f723e */ /* 0x000fe200000010ff */
[----:B------:R3:W-:Y:S01]  /*103c0*/  STSM.16.M88.4 [R40], R4 ;  /* 0x0000000428007844 */ /* 0x0007e20000000200 */
[----:B------:R-:W-:Y:S02]  /*103d0*/  LOP3.LUT R68, R179, R68, RZ, 0x3c, !PT ;  /* 0x00000044b3447212 */ /* 0x000fe400078e3cff */
[----:B------:R-:W-:Y:S01]  /*103e0*/  MOV R52, R52 ;  /* 0x0000003400347202 */ /* 0x000fe20000000f00 */
[----:B------:R0:W-:Y:S01]  /*103f0*/  STSM.16.M88.4 [R44], R8 ;  /* 0x000000082c007844 */ /* 0x0001e20000000200 */
[----:B----4-:R-:W-:Y:S02]  /*10400*/  F2FP.BF16.F32.PACK_AB R24, R152, R154 ;  /* 0x0000009a9818723e */ /* 0x010fe400000010ff */
[----:B------:R-:W-:Y:S01]  /*10410*/  F2FP.BF16.F32.PACK_AB R25, R75, R74 ;  /* 0x0000004a4b19723e */ /* 0x000fe200000010ff */
[----:B------:R4:W-:Y:S01]  /*10420*/  STSM.16.M88.4 [R48], R12 ;  /* 0x0000000c30007844 */ /* 0x0009e20000000200 */
[----:B------:R-:W-:-:S02]  /*10430*/  F2FP.BF16.F32.PACK_AB R26, R77, R76 ;  /* 0x0000004c4d1a723e */ /* 0x000fc400000010ff */
[----:B------:R-:W-:Y:S02]  /*10440*/  F2FP.BF16.F32.PACK_AB R27, R79, R78 ;  /* 0x0000004e4f1b723e */ /* 0x000fe400000010ff */
[----:B------:R-:W-:Y:S02]  /*10450*/  LOP3.LUT R72, R181, R72, RZ, 0x3c, !PT ;  /* 0x00000048b5487212 */ /* 0x000fe400078e3cff */
[----:B------:R-:W-:Y:S01]  /*10460*/  MOV R56, R56 ;  /* 0x0000003800387202 */ /* 0x000fe20000000f00 */
[----:B------:R2:W-:Y:S01]  /*10470*/  STSM.16.M88.4 [R52], R24 ;  /* 0x0000001834007844 */ /* 0x0005e20000000200 */
[----:B-1----:R-:W-:Y:S02]  /*10480*/  F2FP.BF16.F32.PACK_AB R28, R81, R80 ;  /* 0x00000050511c723e */ /* 0x002fe400000010ff */
[----:B------:R-:W-:Y:S02]  /*10490*/  F2FP.BF16.F32.PACK_AB R29, R83, R82 ;  /* 0x00000052531d723e */ /* 0x000fe400000010ff */
[----:B------:R-:W-:-:S02]  /*104a0*/  F2FP.BF16.F32.PACK_AB R30, R85, R84 ;  /* 0x00000054551e723e */ /* 0x000fc400000010ff */
[----:B------:R-:W-:Y:S02]  /*104b0*/  F2FP.BF16.F32.PACK_AB R31, R87, R86 ;  /* 0x00000056571f723e */ /* 0x000fe400000010ff */
[----:B------:R-:W-:Y:S02]  /*104c0*/  MOV R60, R60 ;  /* 0x0000003c003c7202 */ /* 0x000fe40000000f00 */
[----:B------:R-:W-:Y:S01]  /*104d0*/  MOV R64, R64 ;  /* 0x0000004000407202 */ /* 0x000fe20000000f00 */
[----:B------:R1:W-:Y:S01]  /*104e0*/  STSM.16.M88.4 [R56], R28 ;  /* 0x0000001c38007844 */ /* 0x0003e20000000200 */
[----:B------:R-:W-:Y:S02]  /*104f0*/  MOV R32, R106 ;  /* 0x0000006a00207202 */ /* 0x000fe40000000f00 */
[----:B------:R-:W-:Y:S01]  /*10500*/  F2FP.BF16.F32.PACK_AB R112, R113, R112 ;  /* 0x000000707170723e */ /* 0x000fe200000010ff */
[----:B------:R-:W-:Y:S01]  /*10510*/  STSM.16.M88.4 [R60], R88 ;  /* 0x000000583c007844 */ /* 0x000fe20000000200 */
[----:B------:R-:W-:-:S02]  /*10520*/  MOV R68, R68 ;  /* 0x0000004400447202 */ /* 0x000fc40000000f00 */
[----:B------:R-:W-:Y:S01]  /*10530*/  F2FP.BF16.F32.PACK_AB R105, R42, R34 ;  /* 0x000000222a69723e */ /* 0x000fe200000010ff */
[----:B------:R-:W-:Y:S01]  /*10540*/  STSM.16.M88.4 [R64], R96 ;  /* 0x0000006040007844 */ /* 0x000fe20000000200 */
[----:B------:R-:W-:Y:S02]  /*10550*/  F2FP.BF16.F32.PACK_AB R106, R109, R108 ;  /* 0x0000006c6d6a723e */ /* 0x000fe400000010ff */
[----:B------:R-:W-:Y:S02]  /*10560*/  F2FP.BF16.F32.PACK_AB R107, R62, R58 ;  /* 0x0000003a3e6b723e */ /* 0x000fe400000010ff */
[----:B------:R-:W-:Y:S02]  /*10570*/  F2FP.BF16.F32.PACK_AB R113, R115, R114 ;  /* 0x000000727371723e */ /* 0x000fe400000010ff */
[----:B------:R-:W-:Y:S01]  /*10580*/  F2FP.BF16.F32.PACK_AB R120, R121, R120 ;  /* 0x000000787978723e */ /* 0x000fe200000010ff */
[----:B------:R-:W-:Y:S01]  /*10590*/  STSM.16.M88.4 [R68], R104 ;  /* 0x0000006844007844 */ /* 0x000fe20000000200 */
        /* <DEDUP_REMOVED lines=10> */
[----:B------:R-:W-:Y:S01]  /*10640*/  F2FP.BF16.F32.PACK_AB R136, R137, R136 ;  /* 0x000000888988723e */ /* 0x000fe200000010ff */
[----:B------:R-:W-:Y:S01]  /*10650*/  STSM.16.M88.4 [R102], R120 ;  /* 0x0000007866007844 */ /* 0x000fe20000000200 */
[----:B------:R-:W-:Y:S02]  /*10660*/  ISETP.NE.U32.AND P0, PT, RZ, UR4, PT ;  /* 0x00000004ff007c0c */ /* 0x000fe4000bf05070 */
[----:B---3--:R-:W-:Y:S02]  /*10670*/  IADD3 R4, P1, R204, UR4, RZ ;  /* 0x00000004cc047c10 */ /* 0x008fe4000ff3e0ff */
        /* <DEDUP_REMOVED lines=8> */
[----:B------:R-:W-:Y:S01]  /*10700*/  F2FP.BF16.F32.PACK_AB R146, R149, R148 ;  /* 0x000000949592723e */ /* 0x000fe200000010ff */
[----:B------:R-:W-:Y:S01]  /*10710*/  STSM.16.M88.4 [R35], R136 ;  /* 0x0000008823007844 */ /* 0x000fe20000000200 */
[----:B------:R-:W-:Y:S02]  /*10720*/  F2FP.BF16.F32.PACK_AB R147, R151, R150 ;  /* 0x000000969793723e */ /* 0x000fe400000010ff */
[----:B------:R-:W-:Y:S02]  /*10730*/  ISETP.NE.AND.EX P0, PT, RZ, UR5, PT, P0 ;  /* 0x00000005ff007c0c */ /* 0x000fe4000bf05300 */
[----:B------:R-:W-:Y:S01]  /*10740*/  IADD3.X R5, R205, UR5, RZ, P1, !PT ;  /* 0x00000005cd057c10 */ /* 0x000fe20008ffe4ff */
[----:B------:R-:W-:Y:S01]  /*10750*/  ULDC.64 UR4, c[0x0][0xbe0] ;  /* 0x0002f80000047ab9 */ /* 0x000fe20000000a00 */
[----:B------:R3:W-:Y:S01]  /*10760*/  STSM.16.M88.4 [R33], R144 ;  /* 0x0000009021007844 */ /* 0x0007e20000000200 */
[----:B------:R-:W-:Y:S01]  /*10770*/  BAR.SYNC.DEFER_BLOCKING 0x1, 0x100 ;  /* 0x0044000000007b1d */ /* 0x000fe20000010000 */
[----:B------:R-:W-:-:S04]  /*10780*/  ISETP.NE.U32.AND P6, PT, RZ, UR4, PT ;  /* 0x00000004ff007c0c */ /* 0x000fc8000bfc5070 */
[----:B------:R-:W-:Y:S01]  /*10790*/  ISETP.NE.AND.EX P6, PT, RZ, UR5, PT, P6 ;  /* 0x00000005ff007c0c */ /* 0x000fe2000bfc5360 */
[----:B------:R-:W-:-:S04]  /*107a0*/  IMAD R3, R202, 0x40, R193 ;  /* 0x00000040ca037824 */ /* 0x000fc800078e02c1 */
[----:B------:R-:W-:-:S08]  /*107b0*/  IMAD.WIDE R20, R3, 0x2, R20 ;  /* 0x0000000203147825 */ /* 0x000fd000078e0214 */
[----:B------:R-:W-:Y:S01]  /*107c0*/  @P6 IADD3 R204, P4, R204, UR4, RZ ;  /* 0x00000004cccc6c10 */ /* 0x000fe2000ff9e0ff */
[----:B------:R-:W-:Y:S02]  /*107d0*/  ULDC UR4, c[0x0][0xa88] ;  /* 0x0002a20000047ab9 */ /* 0x000fe40000000800 */
[----:B------:R-:W-:Y:S01]  /*107e0*/  IMAD.U32 R3, RZ, RZ, UR4 ;  /* 0x00000004ff037e24 */ /* 0x000fe2000f8e00ff */
[----:B------:R-:W-:Y:S01]  /*107f0*/  @P6 IADD3.X R205, R205, UR5, RZ, P4, !PT ;  /* 0x00000005cdcd6c10 */ /* 0x000fe2000a7fe4ff */
[----:B------:R3:W5:Y:S01]  /*10800*/  @P0 LDG.E R0, desc[UR40][R4.64] ;  /* 0x0000002804000981 */ /* 0x000762000c1e1900 */
[C---:B0-----:R-:W-:Y:S02]  /*10810*/  IADD3 R9, P1, R20.reuse, 0x1000, RZ ;  /* 0x0000100014097810 */ /* 0x041fe40007f3e0ff */
[C---:B----4-:R-:W-:Y:S01]  /*10820*/  IADD3 R13, P2, R20.reuse, 0x2000, RZ ;  /* 0x00002000140d7810 */ /* 0x050fe20007f5e0ff */
[----:B------:R0:W5:Y:S01]  /*10830*/  @P6 LDG.E R3, desc[UR40][R204.64] ;  /* 0x00000028cc036981 */ /* 0x000162000c1e1900 */
[----:B--2---:R-:W-:-:S02]  /*10840*/  IADD3 R25, P3, R20, 0x3000, RZ ;  /* 0x0000300014197810 */ /* 0x004fc40007f7e0ff */
[----:B-1----:R-:W-:Y:S02]  /*10850*/  IADD3 R29, P4, R20, 0x4000, RZ ;  /* 0x00004000141d7810 */ /* 0x002fe40007f9e0ff */
[----:B------:R-:W-:Y:S02]  /*10860*/  LOP3.LUT R8, R9, 0x380, RZ, 0xc0, !PT ;  /* 0x0000038009087812 */ /* 0x000fe400078ec0ff */
[----:B------:R-:W-:Y:S02]  /*10870*/  LOP3.LUT R12, R13, 0x380, RZ, 0xc0, !PT ;  /* 0x000003800d0c7812 */ /* 0x000fe400078ec0ff */
[----:B------:R-:W-:Y:S02]  /*10880*/  LOP3.LUT R24, R25, 0x380, RZ, 0xc0, !PT ;  /* 0x0000038019187812 */ /* 0x000fe400078ec0ff */
[----:B------:R-:W-:Y:S02]  /*10890*/  LOP3.LUT R28, R29, 0x380, RZ, 0xc0, !PT ;  /* 0x000003801d1c7812 */ /* 0x000fe400078ec0ff */
[----:B------:R-:W-:-:S02]  /*108a0*/  SHF.R.U64 R8, R8, 0x3, RZ ;  /* 0x0000000308087819 */ /* 0x000fc400000012ff */
[----:B------:R-:W-:Y:S02]  /*108b0*/  SHF.R.U64 R12, R12, 0x3, RZ ;  /* 0x000000030c0c7819 */ /* 0x000fe400000012ff */
[----:B------:R-:W-:Y:S02]  /*108c0*/  SHF.R.U64 R24, R24, 0x3, RZ ;  /* 0x0000000318187819 */ /* 0x000fe400000012ff */
[----:B------:R-:W-:Y:S02]  /*108d0*/  SHF.R.U64 R28, R28, 0x3, RZ ;  /* 0x000000031c1c7819 */ /* 0x000fe400000012ff */
[----:B---3--:R-:W-:Y:S02]  /*108e0*/  IADD3 R33, P5, R20, 0x5000, RZ ;  /* 0x0000500014217810 */ /* 0x008fe40007fbe0ff */
[----:B------:R-:W-:Y:S01]  /*108f0*/  LOP3.LUT R8, R8, R9, RZ, 0x3c, !PT ;  /* 0x0000000908087212 */ /* 0x000fe200078e3cff */
[----:B------:R-:W-:Y:S01]  /*10900*/  IMAD.X R9, RZ, RZ, R21, P1 ;  /* 0x000000ffff097224 */ /* 0x000fe200008e0615 */
[----:B------:R-:W-:-:S02]  /*10910*/  LOP3.LUT R12, R12, R13, RZ, 0x3c, !PT ;  /* 0x0000000d0c0c7212 */ /* 0x000fc400078e3cff */
[----:B------:R-:W-:Y:S01]  /*10920*/  LOP3.LUT R24, R24, R25, RZ, 0x3c, !PT ;  /* 0x0000001918187212 */ /* 0x000fe200078e3cff */
[--C-:B------:R-:W-:Y:S01]  /*10930*/  IMAD.X R25, RZ, RZ, R21.reuse, P3 ;  /* 0x000000ffff197224 */ /* 0x100fe200018e0615 */
[----:B------:R-:W-:Y:S01]  /*10940*/  LOP3.LUT R28, R28, R29, RZ, 0x3c, !PT ;  /* 0x0000001d1c1c7212 */ /* 0x000fe200078e3cff */
[----:B------:R-:W-:Y:S01]  /*10950*/  IMAD.X R29, RZ, RZ, R21, P4 ;  /* 0x000000ffff1d7224 */ /* 0x000fe200020e0615 */
[----:B------:R-:W-:Y:S02]  /*10960*/  P2R R7, PR, RZ, 0x20 ;  /* 0x00000020ff077803 */ /* 0x000fe40000000000 */
[----:B------:R-:W-:Y:S02]  /*10970*/  IADD3.X R13, RZ, R21, RZ, P2, !PT ;  /* 0x00000015ff0d7210 */ /* 0x000fe400017fe4ff */
[C---:B------:R-:W-:Y:S02]  /*10980*/  IADD3 R37, P1, R20.reuse, 0x6000, RZ ;  /* 0x0000600014257810 */ /* 0x040fe40007f3e0ff */
[----:B------:R-:W-:-:S02]  /*10990*/  IADD3 R41, P2, R20, 0x7000, RZ ;  /* 0x0000700014297810 */ /* 0x000fc40007f5e0ff */
[C---:B------:R-:W-:Y:S02]  /*109a0*/  IADD3 R45, P3, R20.reuse, 0x8000, RZ ;  /* 0x00008000142d7810 */ /* 0x040fe40007f7e0ff */
[C---:B------:R-:W-:Y:S02]  /*109b0*/  IADD3 R49, P4, R20.reuse, 0x9000, RZ ;  /* 0x0000900014317810 */ /* 0x040fe40007f9e0ff */
[----:B------:R-:W-:Y:S02]  /*109c0*/  IADD3 R53, P5, R20, 0xa000, RZ ;  /* 0x0000a00014357810 */ /* 0x000fe40007fbe0ff */
[----:B------:R-:W-:Y:S02]  /*109d0*/  LOP3.LUT R32, R33, 0x380, RZ, 0xc0, !PT ;  /* 0x0000038021207812 */ /* 0x000fe400078ec0ff */
        /* <DEDUP_REMOVED lines=11> */
[----:B------:R-:W-:Y:S02]  /*10a90*/  LOP3.LUT R32, R32, R33, RZ, 0x3c, !PT ;  /* 0x0000002120207212 */ /* 0x000fe400078e3cff */
[----:B------:R-:W-:Y:S02]  /*10aa0*/  LOP3.LUT R36, R36, R37, RZ, 0x3c, !PT ;  /* 0x0000002524247212 */ /* 0x000fe400078e3cff */
[----:B------:R-:W-:-:S02]  /*10ab0*/  LOP3.LUT R40, R40, R41, RZ, 0x3c, !PT ;  /* 0x0000002928287212 */ /* 0x000fc400078e3cff */
[----:B------:R-:W-:Y:S02]  /*10ac0*/  LOP3.LUT R44, R44, R45, RZ, 0x3c, !PT ;  /* 0x0000002d2c2c7212 */ /* 0x000fe400078e3cff */
[----:B------:R-:W-:Y:S02]  /*10ad0*/  LOP3.LUT R48, R48, R49, RZ, 0x3c, !PT ;  /* 0x0000003130307212 */ /* 0x000fe400078e3cff */
[----:B------:R-:W-:Y:S01]  /*10ae0*/  LOP3.LUT R52, R52, R53, RZ, 0x3c, !PT ;  /* 0x0000003534347212 */ /* 0x000fe200078e3cff */
[----:B0-----:R-:W-:Y:S06]  /*10af0*/  @P6 BRA `(.L_x_6416) ;  /* 0x0000000000106947 */ /* 0x001fec0003800000 */
[----:B------:R-:W-:Y:S05]  /*10b00*/  @!P0 BRA `(.L_x_6416) ;  /* 0x00000000000c8947 */ /* 0x000fea0003800000 */
[----:B------:R-:W2:Y:S04]  /*10b10*/  LDG.E R6, desc[UR40][R4.64] ;  /* 0x0000002804067981 */ /* 0x000ea8000c1e1900 */
[----:B-----5:R-:W2:Y:S02]  /*10b20*/  LDG.E R3, desc[UR40][R4.64+0x4] ;  /* 0x0000042804037981 */ /* 0x020ea4000c1e1900 */
[----:B--2---:R-:W-:-:S07]  /*10b30*/  IMAD.IADD R3, R3, 0x1, -R6 ;  /* 0x0000000103037824 */ /* 0x004fce00078e0a06 */
.L_x_6416:
[----:B------:R-:W0:Y:S01]  /*10b40*/  SHFL.IDX PT, R4, R211, RZ, 0x1f ;  /* 0x00001fffd3047589 */ /* 0x000e2200000e0000 */
        /* <DEDUP_REMOVED lines=18> */
[----:B0-----:R-:W-:Y:S02]  /*10c70*/  ISETP.NE.AND P5, PT, R4, RZ, PT ;  /* 0x000000ff0400720c */ /* 0x001fe40003fa5270 */
        /* <DEDUP_REMOVED lines=9> */
[----:B------:R-:W-:Y:S02]  /*10d10*/  LOP3.LUT R60, R60, R61, RZ, 0x3c, !PT ;  /* 0x0000003d3c3c7212 */ /* 0x000fe400078e3cff */
        /* <DEDUP_REMOVED lines=19> */
[----:B------:R-:W-:Y:S01]  /*10e50*/  IMAD R6, R209, UR4, RZ ;  /* 0x00000004d1067c24 */ /* 0x000fe2000f8e02ff */
[----:B------:R-:W-:Y:S01]  /*10e60*/  IADD3 R5, R5, R7, RZ ;  /* 0x0000000705057210 */ /* 0x000fe20007ffe0ff */
[----:B------:R-:W-:Y:S02]  /*10e70*/  IMAD.MOV R7, RZ, RZ, -R195 ;  /* 0x000000ffff077224 */ /* 0x000fe400078e0ac3 */
[----:B------:R-:W-:Y:S02]  /*10e80*/  IMAD R14, R208, 0x40, R190 ;  /* 0x00000040d00e7824 */ /* 0x000fe400078e02be */
        /* <DEDUP_REMOVED lines=14> */
.L_x_6417:
[----:B------:R-:W1:Y:S01]  /*10f70*/  LDC R87, c[0x0][0xa8c] ;  /* 0x0002a300ff577b82 */ /* 0x000e620000000800 */
[----:B0-----:R0:W5:Y:S01]  /*10f80*/  LD.E.128 R4, desc[UR40][R20.64] ;  /* 0x0000002814047980 */ /* 0x001162000c101d00 */
[----:B------:R-:W-:Y:S02]  /*10f90*/  ULDC.64 UR4, c[0x0][0xaa0] ;  /* 0x0002a80000047ab9 */ /* 0x000fe40000000a00 */
[----:B------:R-:W-:Y:S01]  /*10fa0*/  IMAD R77, R77, UR4, RZ ;  /* 0x000000044d4d7c24 */ /* 0x000fe2000f8e02ff */
[----:B------:R-:W-:Y:S01]  /*10fb0*/  IADD3 R82, R193, 0x40, RZ ;  /* 0x00000040c1527810 */ /* 0x000fe20007ffe0ff */
[----:B------:R-:W5:Y:S04]  /*10fc0*/  LD.E.128 R8, desc[UR40][R8.64] ;  /* 0x0000002808087980 */ /* 0x000f68000c101d00 */
[----:B------:R-:W5:Y:S01]  /*10fd0*/  LD.E.128 R12, desc[UR40][R12.64] ;  /* 0x000000280c0c7980 */ /* 0x000f62000c101d00 */
[--C-:B0-----:R-:W-:Y:S01]  /*10fe0*/  SHF.R.S32.HI R21, RZ, 0x1f, R193.reuse ;  /* 0x0000001fff157819 */ /* 0x101fe200000114c1 */
[----:B------:R-:W-:-:S02]  /*10ff0*/  IMAD.MOV.U32 R20, RZ, RZ, R193 ;  /* 0x000000ffff147224 */ /* 0x000fc400078e00c1 */
[C---:B------:R-:W-:Y:S01]  /*11000*/  IMAD R77, R0.reuse, UR5, R77 ;  /* 0x00000005004d7c24 */ /* 0x040fe2000f8e024d */
[----:B------:R-:W5:Y:S01]  /*11010*/  LD.E.128 R24, desc[UR40][R24.64] ;  /* 0x0000002818187980 */ /* 0x000f62000c101d00 */
[----:B------:R-:W-:Y:S01]  /*11020*/  IMAD.WIDE.U32 R20, R0, UR4, R20 ;  /* 0x0000000400147c25 */ /* 0x000fe2000f8e0014 */
[----:B------:R-:W-:Y:S02]  /*11030*/  ULDC.64 UR4, c[0x0][0xae0] ;  /* 0x0002b80000047ab9 */ /* 0x000fe40000000a00 */
[----:B------:R-:W5:Y:S01]  /*11040*/  LD.E.128 R28, desc[UR40][R28.64] ;  /* 0x000000281c1c7980 */ /* 0x000f62000c101d00 */
[----:B------:R-:W-:Y:S02]  /*11050*/  IMAD R3, R208, -0x40, R3 ;  /* 0xffffffc0d0037824 */ /* 0x000fe400078e0203 */
[----:B------:R-:W-:Y:S01]  /*11060*/  VIADD R0, R202, 0x20 ;  /* 0x00000020ca007836 */ /* 0x000fe20000000000 */
[----:B------:R-:W5:Y:S01]  /*11070*/  LD.E.128 R32, desc[UR40][R32.64] ;  /* 0x0000002820207980 */ /* 0x000f62000c101d00 */
[----:B-1----:R-:W-:-:S02]  /*11080*/  ISETP.GE.AND P3, PT, R82, R87, PT ;  /* 0x000000575200720c */ /* 0x002fc40003f66270 */
[-C--:B------:R-:W-:Y:S01]  /*11090*/  ISETP.GE.AND P1, PT, R202, R3.reuse, PT ;  /* 0x00000003ca00720c */ /* 0x080fe20003f26270 */
[----:B------:R-:W5:Y:S01]  /*110a0*/  LD.E.128 R36, desc[UR40][R36.64] ;  /* 0x0000002824247980 */ /* 0x000f62000c101d00 */
[----:B------:R-:W-:Y:S02]  /*110b0*/  ISETP.GE.AND P0, PT, R0, R3, PT ;  /* 0x000000030000720c */ /* 0x000fe40003f06270 */
[----:B------:R-:W-:Y:S01]  /*110c0*/  SEL R3, RZ, 0xffffffff, P3 ;  /* 0xffffffffff037807 */ /* 0x000fe20001800000 */
[----:B------:R-:W5:Y:S01]  /*110d0*/  LD.E.128 R40, desc[UR40][R40.64] ;  /* 0x0000002828287980 */ /* 0x000f62000c101d00 */
[C---:B------:R-:W-:Y:S01]  /*110e0*/  ISETP.GE.AND P2, PT, R193.reuse, R87, PT ;  /* 0x00000057c100720c */ /* 0x040fe20003f46270 */
[C---:B------:R-:W-:Y:S02]  /*110f0*/  VIADD R83, R193.reuse, 0x80 ;  /* 0x00000080c1537836 */ /* 0x040fe40000000000 */
        /* <DEDUP_REMOVED lines=9> */
[----:B------:R-:W-:Y:S01]  /*11190*/  IMAD.SHL.U32 R3, R3, 0x2, RZ ;  /* 0x0000000203037824 */ /* 0x000fe200078e00ff */
[----:B------:R-:W-:Y:S01]  /*111a0*/  SEL R0, RZ, 0x1, P2 ;  /* 0x00000001ff007807 */ /* 0x000fe20001000000 */
[----:B------:R-:W-:Y:S01]  /*111b0*/  IMAD R76, R76, UR4, RZ ;  /* 0x000000044c4c7c24 */ /* 0x000fe2000f8e02ff */
[----:B------:R-:W-:Y:S01]  /*111c0*/  @!PT LDS RZ, [RZ] ;  /* 0x00000000fffff984 */ /* 0x000fe20000000800 */
[----:B------:R-:W-:Y:S01]  /*111d0*/  @!PT LDS RZ, [RZ] ;  /* 0x00000000fffff984 */ /* 0x000fe20000000800 */
[----:B------:R-:W-:Y:S01]  /*111e0*/  @!PT LDS RZ, [RZ] ;  /* 0x00000000fffff984 */ /* 0x000fe20000000800 */
[----:B------:R-:W-:Y:S01]  /*111f0*/  @!PT LDS RZ, [RZ] ;  /* 0x00000000fffff984 */ /* 0x000fe20000000800 */
[----:B------:R0:W-:Y:S06]  /*11200*/  MEMBAR.ALL.CTA ;  /* 0x0000000000007992 */ /* 0x0001ec0000008000 */
[----:B0-----:R-:W0:Y:S01]  /*11210*/  FENCE.VIEW.ASYNC.S ;  /* 0x00000000000073c6 */ /* 0x001e220000000000 */
[----:B------:R-:W-:Y:S01]  /*11220*/  IMAD.IADD R21, R21, 0x1, R77 ;  /* 0x0000000115157824 */ /* 0x000fe200078e024d */
[-C--:B------:R-:W-:Y:S01]  /*11230*/  ISETP.GE.AND P2, PT, R83, R87.reuse, PT ;  /* 0x000000575300720c */ /* 0x080fe20003f46270 */
[C---:B------:R-:W-:Y:S01]  /*11240*/  IMAD R77, R201.reuse, UR5, R76 ;  /* 0x00000005c94d7c24 */ /* 0x040fe2000f8e024c */
[-C--:B------:R-:W-:Y:S01]  /*11250*/  ISETP.GE.AND P3, PT, R84, R87.reuse, PT ;  /* 0x000000575400720c */ /* 0x080fe20003f66270 */
[----:B------:R-:W-:Y:S01]  /*11260*/  IMAD.WIDE.U32 R20, R201, UR4, R20 ;  /* 0x00000004c9147c25 */ /* 0x000fe2000f8e0014 */
[----:B------:R-:W-:Y:S01]  /*11270*/  LOP3.LUT R0, R3, 0x2, R0, 0xe2, !PT ;  /* 0x0000000203007812 */ /* 0x000fe200078ee200 */
[----:B------:R-:W-:Y:S01]  /*11280*/  ULDC.64 UR4, c[0x0][0xae8] ;  /* 0x0002ba0000047ab9 */ /* 0x000fe20000000a00 */
[----:B------:R-:W-:Y:S01]  /*11290*/  SEL R3, RZ, 0x4, P2 ;  /* 0x00000004ff037807 */ /* 0x000fe20001000000 */
[C---:B------:R-:W-:Y:S01]  /*112a0*/  VIADD R85, R193.reuse, 0x100 ;  /* 0x00000100c1557836 */ /* 0x040fe20000000000 */
[----:B------:R-:W-:Y:S01]  /*112b0*/  SEL R76, RZ, 0x8, P3 ;  /* 0x00000008ff4c7807 */ /* 0x000fe20001800000 */
[----:B------:R-:W-:Y:S01]  /*112c0*/  VIADD R86, R193, 0x140 ;  /* 0x00000140c1567836 */ /* 0x000fe20000000000 */
[----:B------:R-:W-:Y:S01]  /*112d0*/  SHF.R.S32.HI R203, RZ, 0x1f, R202 ;  /* 0x0000001fffcb7819 */ /* 0x000fe200000114ca */
[----:B------:R-:W-:Y:S01]  /*112e0*/  IMAD.IADD R21, R21, 0x1, R77 ;  /* 0x0000000115157824 */ /* 0x000fe200078e024d */
[----:B------:R-:W-:Y:S01]  /*112f0*/  LOP3.LUT R3, R76, R0, R3, 0xfe, !PT ;  /* 0x000000004c037212 */ /* 0x000fe200078efe03 */
[----:B------:R-:W-:Y:S01]  /*11300*/  VIADD R0, R2, 0x28c20 ;  /* 0x00028c2002007836 */ /* 0x000fe20000000000 */
[C---:B------:R-:W-:Y:S01]  /*11310*/  IADD3 R77, R193.reuse, 0x180, RZ ;  /* 0x00000180c14d7810 */ /* 0x040fe20007ffe0ff */
[----:B------:R-:W-:Y:S01]  /*11320*/  VIADD R78, R193, 0x1c0 ;  /* 0x000001c0c14e7836 */ /* 0x000fe20000000000 */
[-C--:B------:R-:W-:Y:S01]  /*11330*/  ISETP.GE.AND P2, PT, R85, R87.reuse, PT ;  /* 0x000000575500720c */ /* 0x080fe20003f46270 */
[----:B------:R-:W-:Y:S01]  /*11340*/  BSSY B1, `(.L_x_6418) ;  /* 0x000002d000017945 */ /* 0x000fe20003800000 */
[----:B------:R-:W-:-:S02]  /*11350*/  ISETP.GE.AND P3, PT, R86, R87, PT ;  /* 0x000000575600720c */ /* 0x000fc40003f66270 */
[----:B------:R-:W-:Y:S02]  /*11360*/  ISETP.GE.AND P4, PT, R77, R87, PT ;  /* 0x000000574d00720c */ /* 0x000fe40003f86270 */
[----:B------:R-:W-:Y:S02]  /*11370*/  SEL R76, RZ, 0x10, P2 ;  /* 0x00000010ff4c7807 */ /* 0x000fe40001000000 */
[----:B------:R-:W-:Y:S02]  /*11380*/  SEL R77, RZ, 0x20, P3 ;  /* 0x00000020ff4d7807 */ /* 0x000fe40001800000 */
[----:B------:R-:W-:Y:S02]  /*11390*/  PRMT R0, RZ, 0x654, R0 ;  /* 0x00000654ff007816 */ /* 0x000fe40000000000 */
[----:B------:R-:W-:Y:S01]  /*113a0*/  LOP3.LUT R3, R77, R3, R76, 0xfe, !PT ;  /* 0x000000034d037212 */ /* 0x000fe200078efe4c */
[----:B------:R-:W-:Y:S01]  /*113b0*/  IMAD R76, R209, UR4, RZ ;  /* 0x00000004d14c7c24 */ /* 0x000fe2000f8e02ff */
[----:B0-----:R0:W-:Y:S01]  /*113c0*/  SYNCS.ARRIVE.TRANS64.RED.A1T0 RZ, [R0+URZ], RZ ;  /* 0x000000ff00ff79a7 */ /* 0x0011e2000810043f */
[----:B------:R-:W-:-:S02]  /*113d0*/  ISETP.GE.AND P2, PT, R78, R87, PT ;  /* 0x000000574e00720c */ /* 0x000fc40003f46270 */
[C---:B------:R-:W-:Y:S02]  /*113e0*/  IMAD R81, R79.reuse, UR5, R76 ;  /* 0x000000054f517c24 */ /* 0x040fe4000f8e024c */
[----:B------:R-:W-:Y:S01]  /*113f0*/  IMAD.WIDE.U32 R78, R79, UR4, R20 ;  /* 0x000000044f4e7c25 */ /* 0x000fe2000f8e0014 */
[----:B0-----:R-:W-:-:S03]  /*11400*/  SEL R0, RZ, 0x40, P4 ;  /* 0x00000040ff007807 */ /* 0x001fc60002000000 */
[----:B------:R-:W-:Y:S01]  /*11410*/  IMAD.WIDE R76, R208, 0x40, R202 ;  /* 0x00000040d04c7825 */ /* 0x000fe200078e02ca */
[----:B------:R-:W-:-:S03]  /*11420*/  LOP3.LUT R0, R3, R0, RZ, 0xfc, !PT ;  /* 0x0000000003007212 */ /* 0x000fc600078efcff */
[----:B------:R-:W-:Y:S01]  /*11430*/  IMAD.IADD R89, R79, 0x1, R81 ;  /* 0x000000014f597824 */ /* 0x000fe200078e0251 */
[----:B------:R-:W-:-:S04]  /*11440*/  SEL R3, RZ, 0x80, P2 ;  /* 0x00000080ff037807 */ /* 0x000fc80001000000 */
        /* <DEDUP_REMOVED lines=8> */
[----:B------:R-:W-:Y:S01]  /*114d0*/  IMAD R81, R76, UR5, R81 ;  /* 0x000000054c517c24 */ /* 0x000fe2000f8e0251 */
[----:B------:R-:W-:Y:S01]  /*114e0*/  ISETP.GE.AND P4, PT, R86, R87, PT ;  /* 0x000000575600720c */ /* 0x000fe20003f86270 */
[----:B------:R-:W-:Y:S01]  /*114f0*/  IMAD.WIDE.U32 R20, R76, UR4, R20 ;  /* 0x000000044c147c25 */ /* 0x000fe2000f8e0014 */
[----:B------:R-:W-:Y:S01]  /*11500*/  ULDC.64 UR4, c[0x0][0xa80] ;  /* 0x0002a00000047ab9 */ /* 0x000fe20000000a00 */
[----:B------:R-:W-:-:S02]  /*11510*/  LOP3.LUT P5, RZ, R0, 0x40, RZ, 0xc0, !PT ;  /* 0x0000004000ff7812 */ /* 0x000fc400078ac0ff */
[----:B------:R-:W-:Y:S01]  /*11520*/  IMAD.IADD R21, R21, 0x1, R81 ;  /* 0x0000000115157824 */ /* 0x000fe200078e0251 */
[C---:B------:R-:W-:Y:S02]  /*11530*/  LEA R80, P1, R20.reuse, UR4, 0x1 ;  /* 0x0000000414507c11 */ /* 0x040fe4000f8208ff */
        /* <DEDUP_REMOVED lines=13> */
.L_x_6419:
[----:B------:R-:W-:Y:S05]  /*11610*/  BSYNC B1 ;  /* 0x0000000000017941 */ /* 0x000fea0003800000 */
.L_x_6418:
        /* <DEDUP_REMOVED lines=16> */
[----:B------:R-:W-:Y:S02]  /*11720*/  LEA R6, P6, R4, UR4, 0x1 ;  /* 0x0000000404067c11 */ /* 0x000fe4000f8c08ff */
[----:B------:R-:W-:-:S04]  /*11730*/  IADD3 R5, R5, R7, RZ ;  /* 0x0000000705057210 */ /* 0x000fc80007ffe0ff */
        /* <DEDUP_REMOVED lines=13> */
.L_x_6415:
[----:B------:R-:W-:Y:S01]  /*11810*/  ULDC.64 UR4, c[0x0][0xbd8] ;  /* 0x0002f60000047ab9 */ /* 0x000fe20000000a00 */
[----:B------:R-:W-:Y:S01]  /*11820*/  IMAD.MOV.U32 R9, RZ, RZ, RZ ;  /* 0x000000ffff097224 */ /* 0x000fe200078e00ff */
[----:B------:R-:W-:Y:S01]  /*11830*/  ISETP.NE.U32.AND P0, PT, RZ, UR4, PT ;  /* 0x00000004ff007c0c */ /* 0x000fe2000bf05070 */
[----:B------:R-:W3:Y:S01]  /*11840*/  LDC R14, c[0x0][0xa8c] ;  /* 0x0002a300ff0e7b82 */ /* 0x000ee20000000800 */
        /* <DEDUP_REMOVED lines=15> */
[----:B------:R-:W2:Y:S04]  /*11940*/  LDG.E R0, desc[UR40][R4.64] ;  /* 0x0000002804007981 */ /* 0x000ea8000c1e1900 */
[----:B-----5:R-:W2:Y:S02]  /*11950*/  LDG.E R3, desc[UR40][R4.64+0x4] ;  /* 0x0000042804037981 */ /* 0x020ea4000c1e1900 */
[----:B--2---:R-:W-:-:S07]  /*11960*/  IMAD.IADD R3, R3, 0x1, -R0 ;  /* 0x0000000103037824 */ /* 0x004fce00078e0a00 */
.L_x_6421:
[----:B------:R-:W-:Y:S01]  /*11970*/  BSSY B1, `(.L_x_6422) ;  /* 0x000001d000017945 */ /* 0x000fe20003800000 */
[----:B------:R-:W-:Y:S02]  /*11980*/  SHF.R.S32.HI R10, RZ, 0x1f, R201 ;  /* 0x0000001fff0a7819 */ /* 0x000fe400000114c9 */
[----:B------:R-:W-:Y:S02]  /*11990*/  SHF.R.S32.HI R12, RZ, 0x1f, R193 ;  /* 0x0000001fff0c7819 */ /* 0x000fe400000114c1 */
[----:B------:R-:W-:Y:S02]  /*119a0*/  SEL R11, R206, RZ, !P0 ;  /* 0x000000ffce0b7207 */ /* 0x000fe40004000000 */
[----:B------:R-:W-:Y:S02]  /*119b0*/  SEL R209, R209, RZ, !P0 ;  /* 0x000000ffd1d17207 */ /* 0x000fe40004000000 */
[----:B-----5:R-:W-:Y:S01]  /*119c0*/  SHF.R.S32.HI R8, RZ, 0x1f, R9 ;  /* 0x0000001fff087819 */ /* 0x020fe20000011409 */
[----:B------:R-:W-:Y:S06]  /*119d0*/  @P2 BRA `(.L_x_6423) ;  /* 0x0000000000582947 */ /* 0x000fec0003800000 */
[----:B------:R-:W5:Y:S02]  /*119e0*/  S2R R0, SR_TID.X ;  /* 0x0000000000007919 */ /* 0x000f640000002100 */
[----:B-----5:R-:W-:-:S04]  /*119f0*/  IMAD R0, R208, 0x40, R0 ;  /* 0x00000040d0007824 */ /* 0x020fc800078e0200 */
[----:B------:R-:W-:-:S05]  /*11a00*/  VIADD R0, R0, 0xffffff80 ;  /* 0xffffff8000007836 */ /* 0x000fca0000000000 */
[----:B------:R-:W-:-:S13]  /*11a10*/  ISETP.GE.AND P0, PT, R0, R3, PT ;  /* 0x000000030000720c */ /* 0x000fda0003f06270 */
[----:B------:R-:W-:Y:S05]  /*11a20*/  @P0 BRA `(.L_x_6423) ;  /* 0x0000000000440947 */ /* 0x000fea0003800000 */
[----:B----4-:R-:W-:Y:S01]  /*11a30*/  IADD3 R4, P0, R0, R9, RZ ;  /* 0x0000000900047210 */ /* 0x010fe20007f1e0ff */
[----:B------:R-:W-:-:S03]  /*11a40*/  ULDC.64 UR4, c[0x0][0xb70] ;  /* 0x0002dc0000047ab9 */ /* 0x000fc60000000a00 */
[----:B------:R-:W-:Y:S01]  /*11a50*/  LEA.HI.X.SX32 R5, R0, R8, 0x1, P0 ;  /* 0x0000000800057211 */ /* 0x000fe200000f0eff */
[----:B------:R-:W-:-:S04]  /*11a60*/  IMAD R0, R10, UR4, RZ ;  /* 0x000000040a007c24 */ /* 0x000fc8000f8e02ff */
        /* <DEDUP_REMOVED lines=13> */
.L_x_6423:
[----:B------:R-:W-:Y:S05]  /*11b40*/  BSYNC B1 ;  /* 0x0000000000017941 */ /* 0x000fea0003800000 */
.L_x_6422:
[----:B------:R-:W-:Y:S01]  /*11b50*/  ULDC.64 UR4, c[0x0][0xaa0] ;  /* 0x0002a80000047ab9 */ /* 0x000fe20000000a00 */
[----:B----4-:R-:W-:Y:S01]  /*11b60*/  IMAD.MOV.U32 R4, RZ, RZ, R193 ;  /* 0x000000ffff047224 */ /* 0x010fe200078e00c1 */
[C---:B---3--:R-:W-:Y:S01]  /*11b70*/  ISETP.GE.AND P2, PT, R193.reuse, R14, PT ;  /* 0x0000000ec100720c */ /* 0x048fe20003f46270 */
[----:B------:R-:W-:Y:S01]  /*11b80*/  IMAD.MOV.U32 R5, RZ, RZ, R12 ;  /* 0x000000ffff057224 */ /* 0x000fe200078e000c */
[----:B------:R-:W-:Y:S01]  /*11b90*/  IADD3 R25, R193, 0x100, RZ ;  /* 0x00000100c1197810 */ /* 0x000fe20007ffe0ff */
[----:B------:R-:W-:Y:S01]  /*11ba0*/  IMAD R0, R8, UR4, RZ ;  /* 0x0000000408007c24 */ /* 0x000fe2000f8e02ff */
[----:B------:R-:W-:Y:S01]  /*11bb0*/  BSSY B1, `(.L_x_6424) ;  /* 0x000004b000017945 */ /* 0x000fe20003800000 */
[----:B------:R-:W-:-:S04]  /*11bc0*/  IMAD.WIDE.U32 R4, R9, UR4, R4 ;  /* 0x0000000409047c25 */ /* 0x000fc8000f8e0004 */
[----:B------:R-:W-:Y:S01]  /*11bd0*/  IMAD R9, R9, UR5, R0 ;  /* 0x0000000509097c24 */ /* 0x000fe2000f8e0200 */
[----:B------:R-:W-:Y:S01]  /*11be0*/  ULDC.64 UR4, c[0x0][0xae0] ;  /* 0x0002b80000047ab9 */ /* 0x000fe20000000a00 */
[----:B------:R-:W-:Y:S02]  /*11bf0*/  VIADD R13, R193, 0x40 ;  /* 0x00000040c10d7836 */ /* 0x000fe40000000000 */
[----:B------:R-:W-:Y:S01]  /*11c00*/  IMAD R0, R10, UR4, RZ ;  /* 0x000000040a007c24 */ /* 0x000fe2000f8e02ff */
[----:B------:R-:W-:Y:S01]  /*11c10*/  IADD3 R5, R5, R9, RZ ;  /* 0x0000000905057210 */ /* 0x000fe20007ffe0ff */
[----:B------:R-:W-:Y:S01]  /*11c20*/  IMAD R3, R208, -0x40, R3 ;  /* 0xffffffc0d0037824 */ /* 0x000fe200078e0203 */
[-C--:B------:R-:W-:Y:S01]  /*11c30*/  ISETP.GE.AND P0, PT, R13, R14.reuse, PT ;  /* 0x0000000e0d00720c */ /* 0x080fe20003f06270 */
[----:B------:R-:W-:Y:S02]  /*11c40*/  IMAD R7, R201, UR5, R0 ;  /* 0x00000005c9077c24 */ /* 0x000fe4000f8e0200 */
[C---:B------:R-:W-:Y:S01]  /*11c50*/  VIADD R0, R202.reuse, 0x20 ;  /* 0x00000020ca007836 */ /* 0x040fe20000000000 */
[----:B------:R-:W-:Y:S01]  /*11c60*/  SEL R6, RZ, 0xffffffff, P0 ;  /* 0xffffffffff067807 */ /* 0x000fe20000000000 */
[C---:B------:R-:W-:Y:S01]  /*11c70*/  VIADD R15, R193.reuse, 0x80 ;  /* 0x00000080c10f7836 */ /* 0x040fe20000000000 */
[-C--:B------:R-:W-:Y:S01]  /*11c80*/  ISETP.GE.AND P1, PT, R202, R3.reuse, PT ;  /* 0x00000003ca00720c */ /* 0x080fe20003f26270 */
[----:B------:R-:W-:Y:S01]  /*11c90*/  VIADD R21, R193, 0xc0 ;  /* 0x000000c0c1157836 */ /* 0x000fe20000000000 */
        /* <DEDUP_REMOVED lines=60> */
.L_x_6425:
[----:B------:R-:W-:Y:S05]  /*12060*/  BSYNC B1 ;  /* 0x0000000000017941 */ /* 0x000fea0003800000 */
.L_x_6424:
        /* <DEDUP_REMOVED lines=29> */
.L_x_6420:
[----:B------:R-:W-:Y:S05]  /*12240*/  BSYNC B0 ;  /* 0x0000000000007941 */ /* 0x000fea0003800000 */
.L_x_6414:
[----:B------:R-:W-:Y:S02]  /*12250*/  ULDC UR4, c[0x0][0xc14] ;  /* 0x0003050000047ab9 */ /* 0x000fe40000000800 */
[----:B--2---:R-:W-:-:S13]  /*12260*/  ISETP.GE.AND P0, PT, R187, UR4, PT ;  /* 0x00000004bb007c0c */ /* 0x004fda000bf06270 */
[----:B------:R-:W-:Y:S05]  /*12270*/  @!P0 BRA `(.L_x_6426) ;  /* 0xfffffeec00a48947 */ /* 0x000fea000383ffff */
[----:B------:R-:W-:Y:S05]  /*12280*/  BRA `(.L_x_6280) ;  /* 0x00000060008c7947 */ /* 0x000fea0003800000 */
.L_x_6278:
        /* <DEDUP_REMOVED lines=61> */
.L_x_6431:
        /* <DEDUP_REMOVED lines=15> */
.L_x_6430:
[----:B------:R-:W-:Y:S05]  /*12750*/  BSYNC B0 ;  /* 0x0000000000007941 */ /* 0x000fea0003800000 */
.L_x_6429:
        /* <DEDUP_REMOVED lines=25> */
.L_x_6427:
        /* <DEDUP_REMOVED lines=20> */
.L_x_6432:
        /* <DEDUP_REMOVED lines=56> */
.L_x_6428:
[----:B------:R-:W-:Y:S01]  /*12db0*/  IMAD.MOV.U32 R17, RZ, RZ, RZ ;  /* 0x000000ffff117224 */ /* 0x000fe200078e00ff */
[----:B------:R-:W-:Y:S01]  /*12dc0*/  MOV R18, RZ ;  /* 0x000000ff00127202 */ /* 0x000fe20000000f00 */
[----:B------:R-:W-:-:S07]  /*12dd0*/  IMAD.U32 R16, RZ, RZ, UR6 ;  /* 0x00000006ff107e24 */ /* 0x000fce000f8e00ff */
.L_x_6433:
        /* <DEDUP_REMOVED lines=16> */
[----:B------:R-:W-:Y:S01]  /*12ee0*/  ULDC.64 UR38, c[0x0][0x198] ;  /* 0x0000660000267ab9 */ /* 0x000fe20000000a00 */
[----:B------:R-:W-:Y:S02]  /*12ef0*/  ULDC UR36, c[0x0][0xc] ;  /* 0x0000030000247ab9 */ /* 0x000fe40000000800 */
[----:B------:R1:W-:Y:S04]  /*12f00*/  STL [R1+0x8], R0 ;  /* 0x0000080001007387 */ /* 0x0003e80000100800 */
[----:B------:R1:W-:Y:S04]  /*12f10*/  STL [R1+0x4], RZ ;  /* 0x000004ff01007387 */ /* 0x0003e80000100800 */
[----:B------:R1:W-:Y:S04]  /*12f20*/  STL [R1+0xc], R0 ;  /* 0x00000c0001007387 */ /* 0x0003e80000100800 */
[----:B------:R1:W-:Y:S02]  /*12f30*/  STL [R1+0x28], RZ ;  /* 0x000028ff01007387 */ /* 0x0003e40000100800 */
.L_x_6518:
[----:B--2---:R-:W2:Y:S02]  /*12f40*/  LDC.64 R2, c[0x0][0xc60] ;  /* 0x00031800ff027b82 */ /* 0x004ea40000000a00 */
[----:B--2---:R-:W-:-:S05]  /*12f50*/  IMAD.WIDE R2, R19, 0x4, R2 ;  /* 0x0000000413027825 */ /* 0x004fca00078e0202 */
[----:B-1----:R-:W1:Y:S01]  /*12f60*/  LDG.E R11, desc[UR40][R2.64] ;  /* 0x00000028020b7981 */ /* 0x002e62000c1e1900 */
[----:B------:R-:W-:Y:S05]  /*12f70*/  YIELD ;  /* 0x0000000000007946 */ /* 0x000fea0003800000 */
[----:B------:R-:W-:Y:S01]  /*12f80*/  ULDC.64 UR4, c[0x0][0xa28] ;  /* 0x00028a0000047ab9 */ /* 0x000fe20000000a00 */
[----:B------:R-:W-:Y:S02]  /*12f90*/  CS2R R8, SRZ ;  /* 0x0000000000087805 */ /* 0x000fe4000001ff00 */
[----:B------:R-:W-:Y:S01]  /*12fa0*/  ISETP.NE.U32.AND P0, PT, RZ, UR4, PT ;  /* 0x00000004ff007c0c */ /* 0x000fe2000bf05070 */
[----:B------:R-:W-:Y:S01]  /*12fb0*/  ULDC.64 UR8, c[0x0][0xa08] ;  /* 0x0002820000087ab9 */ /* 0x000fe20000000a00 */
[----:B------:R-:W-:-:S02]  /*12fc0*/  ULDC.64 UR10, c[0x0][0xa10] ;  /* 0x00028400000a7ab9 */ /* 0x000fc40000000a00 */
[----:B------:R-:W-:Y:S02]  /*12fd0*/  ISETP.NE.AND.EX P0, PT, RZ, UR5, PT, P0 ;  /* 0x00000005ff007c0c */ /* 0x000fe4000bf05300 */
[----:B-1----:R-:W-:Y:S01]  /*12fe0*/  SHF.R.S32.HI R0, RZ, 0x1f, R11 ;  /* 0x0000001fff007819 */ /* 0x002fe2000001140b */
        /* <DEDUP_REMOVED lines=13> */
[C---:B0-----:R-:W-:Y:S01]  /*130c0*/  @P0 IADD3.X R13, R14.reuse, UR5, RZ, P1, !PT ;  /* 0x000000050e0d0c10 */ /* 0x041fe20008ffe4ff */
[----:B------:R-:W-:Y:S02]  /*130d0*/  ULDC.64 UR4, c[0x0][0xa00] ;  /* 0x0002800000047ab9 */ /* 0x000fe40000000a00 */
[----:B------:R-:W-:Y:S02]  /*130e0*/  ISETP.NE.U32.AND P2, PT, RZ, UR4, PT ;  /* 0x00000004ff007c0c */ /* 0x000fe4000bf45070 */
[C---:B-1----:R-:W-:Y:S02]  /*130f0*/  IADD3 R2, P1, R15.reuse, UR4, RZ ;  /* 0x000000040f027c10 */ /* 0x042fe4000ff3e0ff */
        /* <DEDUP_REMOVED lines=23> */
[----:B-1----:R-:W-:Y:S01]  /*13270*/  MOV R9, UR4 ;  /* 0x0000000400097c02 */ /* 0x002fe20008000f00 */
[----:B0-----:R-:W-:Y:S09]  /*13280*/  @P0 BRA `(.L_x_6435) ;  /* 0x0000000000100947 */ /* 0x001ff20003800000 */
[----:B------:R-:W-:Y:S05]  /*13290*/  @!P2 BRA `(.L_x_6435) ;  /* 0x00000000000ca947 */ /* 0x000fea0003800000 */
[----:B-----5:R-:W2:Y:S04]  /*132a0*/  LDG.E R10, desc[UR40][R2.64] ;  /* 0x00000028020a7981 */ /* 0x020ea8000c1e1900 */
[----:B------:R-:W2:Y:S02]  /*132b0*/  LDG.E R2, desc[UR40][R2.64+0x4] ;  /* 0x0000042802027981 */ /* 0x000ea4000c1e1900 */
[----:B--2---:R-:W-:-:S07]  /*132c0*/  IMAD.IADD R10, R2, 0x1, -R10 ;  /* 0x00000001020a7824 */ /* 0x004fce00078e0a0a */
.L_x_6435:
        /* <DEDUP_REMOVED lines=14> */
.L_x_6436:
[----:B------:R-:W-:Y:S05]  /*133b0*/  @!P3 BRA `(.L_x_6437) ;  /* 0x00000000000cb947 */ /* 0x000fea0003800000 */
[----:B------:R-:W2:Y:S04]  /*133c0*/  LDG.E R9, desc[UR40][R6.64] ;  /* 0x0000002806097981 */ /* 0x000ea8000c1e1900 */
[----:B------:R-:W2:Y:S02]  /*133d0*/  LDG.E R6, desc[UR40][R6.64+0x4] ;  /* 0x0000042806067981 */ /* 0x000ea4000c1e1900 */
[----:B--2---:R-:W-:-:S07]  /*133e0*/  IMAD.IADD R9, R6, 0x1, -R9 ;  /* 0x0000000106097824 */ /* 0x004fce00078e0a09 */
.L_x_6437:
[----:B0-----:R-:W2:Y:S01]  /*133f0*/  @P1 LDG.E R2, desc[UR40][R4.64] ;  /* 0x0000002804021981 */ /* 0x001ea2000c1e1900 */
[----:B-----5:R-:W-:-:S03]  /*13400*/  IADD3 R9, -R8, R9, RZ ;  /* 0x0000000908097210 */ /* 0x020fc60007ffe1ff */
        /* <DEDUP_REMOVED lines=21> */
[----:B------:R-:W-:-:S04]  /*13560*/  @P0 IADD3 R2, R2, 0x3f, RZ ;  /* 0x0000003f02020810 */ /* 0x000fc80007ffe0ff */
        /* <DEDUP_REMOVED lines=17> */
.L_x_6586:
[----:B------:R-:W-:-:S03]  /*13680*/  UMOV UR4, 0xffffffff ;  /* 0xffffffff00047882 */ /* 0x000fc60000000000 */
[----:B------:R-:W-:Y:S05]  /*13690*/  BRA.DIV UR4, `(.L_x_6441) ;  /* 0x0000005e045c7947 */ /* 0x000fea000b800000 */
[----:B------:R-:W-:-:S13]  /*136a0*/  ELECT P6, URZ, PT ;  /* 0x00000000003f782f */ /* 0x000fda00038c0000 */
.L_x_6589:
        /* <DEDUP_REMOVED lines=12> */
.L_x_6590:
[----:B------:R-:W-:Y:S05]  /*13770*/  BSYNC B1 ;  /* 0x0000000000017941 */ /* 0x000fea0003800000 */
.L_x_6442:
        /* <DEDUP_REMOVED lines=8> */
.L_x_6591:
        /* <DEDUP_REMOVED lines=11> */
.L_x_6447:
        /* <DEDUP_REMOVED lines=17> */
[----:B------:R-:W2:Y:S02]  /*139c0*/  SYNCS.PHASECHK.TRANS64.TRYWAIT P0, [R5+URZ+0x28cc0], R7 ;  /* 0x028cc007050075a7 */ /* 0x000ea4000800017f */
[----:B-12---:R-:W-:Y:S05]  /*139d0*/  @!P0 BRA `(.L_x_6448) ;  /* 0x0000005800d48947 */ /* 0x006fea0003800000 */
.L_x_6592:
        /* <DEDUP_REMOVED lines=8> */
.L_x_6449:
        /* <DEDUP_REMOVED lines=51> */
.L_x_6445:
[----:B------:R-:W-:Y:S05]  /*13d90*/  BSYNC B1 ;  /* 0x0000000000017941 */ /* 0x000fea0003800000 */
.L_x_6444:
[----:B0-----:R-:W2:Y:S04]  /*13da0*/  LDL.LU R5, [R1+0x4] ;  /* 0x0000040001057983 */ /* 0x001ea80000300800 */
[----:B------:R-:W3:Y:S01]  /*13db0*/  LDL.LU R7, [R1+0xc] ;  /* 0x00000c0001077983 */ /* 0x000ee20000300800 */
[----:B------:R-:W-:Y:S02]  /*13dc0*/  PLOP3.LUT P2, PT, PT, PT, PT, 0x8, 0x0 ;  /* 0x000000000000781c */ /* 0x000fe40003f4e170 */
[----:B--2---:R-:W-:-:S04]  /*13dd0*/  IADD3 R5, R5, 0x1, RZ ;  /* 0x0000000105057810 */ /* 0x004fc80007ffe0ff */
        /* <DEDUP_REMOVED lines=12> */
.L_x_6456:
        /* <DEDUP_REMOVED lines=9> */
.L_x_6593:
        /* <DEDUP_REMOVED lines=11> */
.L_x_6453:
        /* <DEDUP_REMOVED lines=17> */
.L_x_6594:
        /* <DEDUP_REMOVED lines=8> */
.L_x_6455:
        /* <DEDUP_REMOVED lines=51> */
.L_x_6451:
[----:B------:R-:W-:Y:S05]  /*144a0*/  BSYNC B1 ;  /* 0x0000000000017941 */ /* 0x000fea0003800000 */
.L_x_6450:
[----:B------:R-:W2:Y:S04]  /*144b0*/  LDL.LU R6, [R1+0x4] ;  /* 0x0000040001067983 */ /* 0x000ea80000300800 */
[----:B------:R-:W3:Y:S01]  /*144c0*/  LDL.LU R7, [R1+0xc] ;  /* 0x00000c0001077983 */ /* 0x000ee20000300800 */
[----:B------:R-:W-:Y:S01]  /*144d0*/  VIADD R2, R2, 0xffffffff ;  /* 0xffffffff02027836 */ /* 0x000fe20000000000 */
[----:B------:R-:W-:Y:S01]  /*144e0*/  IADD3 R5, R5, -0x40, RZ ;  /* 0xffffffc005057810 */ /* 0x000fe20007ffe0ff */
        /* <DEDUP_REMOVED lines=9> */
.L_x_6439:
[----:B------:R-:W-:Y:S05]  /*14580*/  BSYNC B0 ;  /* 0x0000000000007941 */ /* 0x000fea0003800000 */
.L_x_6438:
        /* <DEDUP_REMOVED lines=23> */
.L_x_6458:
        /* <DEDUP_REMOVED lines=18> */
[----:B------:R-:W-:Y:S02]  /*14820*/  IMAD.MOV.U32 R8, RZ, RZ, 0x70 ;  /* 0x00000070ff087424 */ /* 0x000fe400078e00ff */
[----:B------:R-:W-:Y:S02]  /*14830*/  IMAD.MOV.U32 R12, RZ, RZ, 0x1 ;  /* 0x00000001ff0c7424 */ /* 0x000fe400078e00ff */
[----:B------:R-:W-:-:S07]  /*14840*/  IMAD.MOV.U32 R13, RZ, RZ, RZ ;  /* 0x000000ffff0d7224 */ /* 0x000fce00078e00ff */
[----:B------:R-:W-:-:S07]  /*14850*/  LEPC R20, `(.L_x_6460) ;  /* 0x000000001014794e */ /* 0x000fce0000000000 */
[----:B-1----:R-:W-:Y:S05]  /*14860*/  CALL.ABS.NOINC R2 ;  /* 0x0000000002007343 */ /* 0x002fea0003c00000 */
.L_x_6460:
        /* <DEDUP_REMOVED lines=11> */
[----:B0-----:R-:W-:Y:S01]  /*14920*/  MOV R8, 0x70 ;  /* 0x0000007000087802 */ /* 0x001fe20000000f00 */
[----:B------:R-:W-:Y:S02]  /*14930*/  IMAD.U32 R6, RZ, RZ, UR8 ;  /* 0x00000008ff067e24 */ /* 0x000fe4000f8e00ff */
[----:B------:R-:W-:-:S02]  /*14940*/  IMAD.U32 R7, RZ, RZ, UR9 ;  /* 0x00000009ff077e24 */ /* 0x000fc4000f8e00ff */
[----:B------:R-:W-:Y:S02]  /*14950*/  IMAD.U32 R10, RZ, RZ, UR4 ;  /* 0x00000004ff0a7e24 */ /* 0x000fe4000f8e00ff */
[----:B------:R-:W-:Y:S02]  /*14960*/  IMAD.U32 R11, RZ, RZ, UR5 ;  /* 0x00000005ff0b7e24 */ /* 0x000fe4000f8e00ff */
[----:B------:R-:W-:Y:S02]  /*14970*/  IMAD.MOV.U32 R12, RZ, RZ, 0x1 ;  /* 0x00000001ff0c7424 */ /* 0x000fe400078e00ff */
[----:B-1----:R-:W-:-:S07]  /*14980*/  IMAD.MOV.U32 R13, RZ, RZ, RZ ;  /* 0x000000ffff0d7224 */ /* 0x002fce00078e00ff */
[----:B------:R-:W-:-:S07]  /*14990*/  LEPC R20, `(.L_x_6462) ;  /* 0x000000001014794e */ /* 0x000fce0000000000 */
[----:B--2---:R-:W-:Y:S05]  /*149a0*/  CALL.ABS.NOINC R2 ;  /* 0x0000000002007343 */ /* 0x004fea0003c00000 */
.L_x_6462:
        /* <DEDUP_REMOVED lines=16> */
.L_x_6461:
[----:B------:R-:W2:Y:S01]  /*14ab0*/  LDL.LU R2, [R1+0x20] ;  /* 0x0000200001027983 */ /* 0x000ea20000300800 */
[----:B------:R-:W-:-:S03]  /*14ac0*/  ULDC.64 UR4, c[0x0][0x9f8] ;  /* 0x00027e0000047ab9 */ /* 0x000fc60000000a00 */
[----:B------:R-:W3:Y:S04]  /*14ad0*/  LDL.LU R0, [R1+0x24] ;  /* 0x0000240001007983 */ /* 0x000ee80000300800 */
[----:B------:R-:W4:Y:S04]  /*14ae0*/  LDL.LU R4, [R1+0x2c] ;  /* 0x00002c0001047983 */ /* 0x000f280000300800 */
[----:B0-----:R-:W4:Y:S01]  /*14af0*/  LDL.LU R8, [R1+0x18] ;  /* 0x0000180001087983 */ /* 0x001f220000300800 */
        /* <DEDUP_REMOVED lines=14> */
[----:B------:R-:W-:-:S06]  /*14be0*/  MOV R0, R8 ;  /* 0x0000000800007202 */ /* 0x000fcc0000000f00 */
        /* <DEDUP_REMOVED lines=11> */
.L_x_6463:
        /* <DEDUP_REMOVED lines=19> */
.L_x_6597:
[----:B------:R-:W-:Y:S01]  /*14dd0*/  UMOV UR4, 0xffffffff ;  /* 0xffffffff00047882 */ /* 0x000fe20000000000 */
[----:B------:R-:W-:Y:S02]  /*14de0*/  SHF.R.S32.HI R8, RZ, 0x1f, R0 ;  /* 0x0000001fff087819 */ /* 0x000fe40000011400 */
[----:B------:R-:W-:Y:S05]  /*14df0*/  BRA.DIV UR4, `(.L_x_6465) ;  /* 0x0000004a043c7947 */ /* 0x000fea000b800000 */
[----:B------:R-:W-:-:S13]  /*14e00*/  ELECT P6, URZ, PT ;  /* 0x00000000003f782f */ /* 0x000fda00038c0000 */
.L_x_6600:
[----:B------:R-:W-:Y:S05]  /*14e10*/  @!P6 BRA `(.L_x_6466) ;  /* 0x0000000000fce947 */ /* 0x000fea0003800000 */
[----:B------:R-:W-:-:S04]  /*14e20*/  ISETP.NE.U32.AND P0, PT, R20, RZ, PT ;  /* 0x000000ff1400720c */ /* 0x000fc80003f05070 */
[----:B------:R-:W-:-:S13]  /*14e30*/  ISETP.NE.AND.EX P0, PT, R21, RZ, PT, P0 ;  /* 0x000000ff1500720c */ /* 0x000fda0003f05300 */
[----:B------:R-:W-:Y:S05]  /*14e40*/  @!P0 BRA `(.L_x_6467) ;  /* 0x0000000000488947 */ /* 0x000fea0003800000 */
[----:B------:R-:W0:Y:S01]  /*14e50*/  LDC R9, c[0x0][0x41c] ;  /* 0x00010700ff097b82 */ /* 0x000e220000000800 */
        /* <DEDUP_REMOVED lines=17> */
.L_x_6467:
        /* <DEDUP_REMOVED lines=9> */
.L_x_6601:
        /* <DEDUP_REMOVED lines=11> */
.L_x_6469:
        /* <DEDUP_REMOVED lines=22> */
.L_x_6466:
        /* <DEDUP_REMOVED lines=30> */
.L_x_6602:
[----:B------:R-:W-:Y:S05]  /*153f0*/  BSYNC B0 ;  /* 0x0000000000007941 */ /* 0x000fea0003800000 */
.L_x_6470:
        /* <DEDUP_REMOVED lines=11> */
.L_x_6603:
        /* <DEDUP_REMOVED lines=11> */
.L_x_6475:
        /* <DEDUP_REMOVED lines=57> */
.L_x_6473:
[----:B------:R-:W-:Y:S05]  /*158f0*/  BSYNC B0 ;  /* 0x0000000000007941 */ /* 0x000fea0003800000 */
.L_x_6472:
        /* <DEDUP_REMOVED lines=33> */
[--C-:B------:R-:W-:Y:S01]  /*15b10*/  SHF.R.S32.HI R3, RZ, 0x1f, R2.reuse ;  /* 0x0000001fff037819 */ /* 0x100fe20000011402 */
        /* <DEDUP_REMOVED lines=8> */
.L_x_6482:
[----:B------:R-:W2:Y:S01]  /*15ba0*/  S2R R5, SR_CgaCtaId ;  /* 0x0000000000057919 */ /* 0x000ea20000008800 */
[----:B------:R-:W-:-:S04]  /*15bb0*/  MOV R3, 0x400 ;  /* 0x0000040000037802 */ /* 0x000fc80000000f00 */
[----:B--2---:R-:W-:Y:S02]  /*15bc0*/  LEA R3, R5, R3, 0x18 ;  /* 0x0000000305037211 */ /* 0x004fe400078ec0ff */
[----:B------:R-:W-:Y:S02]  /*15bd0*/  SHF.L.U32 R5, R9, 0x1f, RZ ;  /* 0x0000001f09057819 */ /* 0x000fe400000006ff */
[----:B------:R-:W-:-:S04]  /*15be0*/  LEA R3, R12, R3, 0x3 ;  /* 0x000000030c037211 */ /* 0x000fc800078e18ff */
[----:B------:R-:W2:Y:S02]  /*15bf0*/  SYNCS.PHASECHK.TRANS64.TRYWAIT P0, [R3+URZ+0x28c40], R5 ;  /* 0x028c4005030075a7 */ /* 0x000ea4000800017f */
[----:B--2---:R-:W-:Y:S05]  /*15c00*/  @!P0 BRA `(.L_x_6483) ;  /* 0x0000003c00208947 */ /* 0x004fea0003800000 */
.L_x_6604:
[----:B0-----:R-:W0:Y:S02]  /*15c10*/  S2R R9, SR_TID.X ;  /* 0x0000000000097919 */ /* 0x001e240000002100 */
[----:B0-----:R-:W-:-:S04]  /*15c20*/  LOP3.LUT R9, R9, 0x7f, RZ, 0xc0, !PT ;  /* 0x0000007f09097812 */ /* 0x001fc800078ec0ff */
[----:B------:R-:W-:-:S13]  /*15c30*/  ISETP.NE.AND P1, PT, R9, RZ, PT ;  /* 0x000000ff0900720c */ /* 0x000fda0003f25270 */
[----:B------:R-:W-:Y:S05]  /*15c40*/  @P1 BRA `(.L_x_6484) ;  /* 0x00000000001c1947 */ /* 0x000fea0003800000 */
[----:B------:R-:W0:Y:S02]  /*15c50*/  S2R R9, SR_TID.X ;  /* 0x0000000000097919 */ /* 0x000e240000002100 */
[----:B0-----:R-:W-:-:S04]  /*15c60*/  LOP3.LUT R9, R9, 0x1f, RZ, 0xc0, !PT ;  /* 0x0000001f09097812 */ /* 0x001fc800078ec0ff */
[----:B------:R-:W-:Y:S01]  /*15c70*/  ISETP.NE.AND P0, PT, R9, RZ, PT ;  /* 0x000000ff0900720c */ /* 0x000fe20003f05270 */
[----:B------:R-:W-:-:S04]  /*15c80*/  IMAD.MOV.U32 R9, RZ, RZ, 0x2000 ;  /* 0x00002000ff097424 */ /* 0x000fc800078e00ff */
[----:B------:R0:W-:Y:S08]  /*15c90*/  SYNCS.ARRIVE.TRANS64 RZ, [R3+URZ+0x28c30], R9 ;  /* 0x028c300903ff79a7 */ /* 0x0001f0000800003f */
[----:B------:R-:W-:Y:S05]  /*15ca0*/  @!P0 BRA `(.L_x_6484) ;  /* 0x0000000000048947 */ /* 0x000fea0003800000 */
[----:B------:R-:W-:Y:S01]  /*15cb0*/  BPT.TRAP 0x1 ;  /* 0x000000040000795c */ /* 0x000fe20000300000 */
.L_x_6484:
[----:B0-----:R-:W3:Y:S01]  /*15cc0*/  LDL R9, [R1] ;  /* 0x0000000001097983 */ /* 0x001ee20000100800 */
[----:B------:R-:W-:-:S03]  /*15cd0*/  MOV R11, 0x400 ;  /* 0x00000400000b7802 */ /* 0x000fc60000000f00 */
        /* <DEDUP_REMOVED lines=20> */
.L_x_6605:
        /* <DEDUP_REMOVED lines=8> */
.L_x_6486:
[----:B0-2---:R-:W2:Y:S01]  /*15ea0*/  LDL R5, [R1] ;  /* 0x0000000001057983 */ /* 0x005ea20000100800 */
[----:B------:R-:W-:Y:S01]  /*15eb0*/  MOV R9, 0x400 ;  /* 0x0000040000097802 */ /* 0x000fe20000000f00 */
[----:B------:R-:W0:Y:S01]  /*15ec0*/  S2R R10, SR_CgaCtaId ;  /* 0x00000000000a7919 */ /* 0x000e220000008800 */
[----:B------:R-:W-:Y:S02]  /*15ed0*/  R2UR UR11, R2 ;  /* 0x00000000020b72ca */ /* 0x000fe400000e0000 */
[----:B------:R-:W-:Y:S01]  /*15ee0*/  R2UR UR9, R3 ;  /* 0x00000000030972ca */ /* 0x000fe200000e0000 */
[----:B------:R-:W-:Y:S01]  /*15ef0*/  UIADD3 UR4, UP0, UR38, 0x470, URZ ;  /* 0x0000047026047890 */ /* 0x000fe2000ff1e03f */
[----:B------:R-:W-:Y:S02]  /*15f00*/  R2UR UR12, R4 ;  /* 0x00000000040c72ca */ /* 0x000fe400000e0000 */
[----:B------:R-:W-:Y:S01]  /*15f10*/  R2UR UR13, R6 ;  /* 0x00000000060d72ca */ /* 0x000fe200000e0000 */
[----:B------:R-:W-:Y:S01]  /*15f20*/  UIADD3.X UR5, URZ, UR39, URZ, UP0, !UPT ;  /* 0x000000273f057290 */ /* 0x000fe200087fe43f */
        /* <DEDUP_REMOVED lines=45> */
.L_x_6481:
[----:B------:R-:W-:Y:S05]  /*16200*/  BSYNC B2 ;  /* 0x0000000000027941 */ /* 0x000fea0003800000 */
.L_x_6480:
[----:B------:R-:W2:Y:S02]  /*16210*/  LDL.LU R2, [R1+0x1c] ;  /* 0x00001c0001027983 */ /* 0x000ea40000300800 */
[----:B--2---:R-:W-:-:S07]  /*16220*/  IADD3 R5, R2, -0x3, RZ ;  /* 0xfffffffd02057810 */ /* 0x004fce0007ffe0ff */
.L_x_6479:
[----:B------:R-:W-:Y:S05]  /*16230*/  BSYNC B1 ;  /* 0x0000000000017941 */ /* 0x000fea0003800000 */
.L_x_6478:
[----:B------:R-:W-:-:S13]  /*16240*/  ISETP.NE.AND P0, PT, R7, RZ, PT ;  /* 0x000000ff0700720c */ /* 0x000fda0003f05270 */
[----:B------:R-:W-:Y:S05]  /*16250*/  @!P0 BRA `(.L_x_6477) ;  /* 0x0000001000388947 */ /* 0x000fea0003800000 */
.L_x_6501:
[----:B0-----:R-:W0:Y:S04]  /*16260*/  LDL.LU R3, [R1] ;  /* 0x0000000001037983 */ /* 0x001e280000300800 */
[----:B------:R-:W2:Y:S01]  /*16270*/  LDL.LU R2, [R1+0x8] ;  /* 0x0000080001027983 */ /* 0x000ea20000300800 */
[----:B------:R-:W-:Y:S05]  /*16280*/  YIELD ;  /* 0x0000000000007946 */ /* 0x000fea0003800000 */
[----:B------:R-:W-:Y:S01]  /*16290*/  BSSY B1, `(.L_x_6487) ;  /* 0x0000081000017945 */ /* 0x000fe20003800000 */
[----:B0-----:R-:W-:-:S05]  /*162a0*/  VIADD R9, R3, 0x1 ;  /* 0x0000000103097836 */ /* 0x001fca0000000000 */
[----:B------:R-:W-:-:S04]  /*162b0*/  ISETP.NE.AND P0, PT, R9, 0x2, PT ;  /* 0x000000020900780c */ /* 0x000fc80003f05270 */
[----:B------:R-:W-:Y:S02]  /*162c0*/  SEL R10, RZ, 0x1, P0 ;  /* 0x00000001ff0a7807 */ /* 0x000fe40000000000 */
[----:B------:R-:W-:Y:S02]  /*162d0*/  SEL R9, R9, RZ, P0 ;  /* 0x000000ff09097207 */ /* 0x000fe40000000000 */
[----:B--2---:R-:W-:Y:S01]  /*162e0*/  LOP3.LUT R10, R2, R10, RZ, 0x3c, !PT ;  /* 0x0000000a020a7212 */ /* 0x004fe200078e3cff */
[----:B------:R-:W-:Y:S06]  /*162f0*/  @!P6 BRA `(.L_x_6488) ;  /* 0x0000000400e8e947 */ /* 0x000fec0003800000 */
        /* <DEDUP_REMOVED lines=22> */
.L_x_6489:
[----:B------:R-:W2:Y:S01]  /*16460*/  S2R R3, SR_CgaCtaId ;  /* 0x0000000000037919 */ /* 0x000ea20000008800 */
[----:B------:R-:W-:-:S04]  /*16470*/  MOV R2, 0x400 ;  /* 0x0000040000027802 */ /* 0x000fc80000000f00 */
[----:B--2---:R-:W-:Y:S02]  /*16480*/  LEA R2, R3, R2, 0x18 ;  /* 0x0000000203027211 */ /* 0x004fe400078ec0ff */
[----:B------:R-:W-:Y:S02]  /*16490*/  SHF.L.U32 R3, R10, 0x1f, RZ ;  /* 0x0000001f0a037819 */ /* 0x000fe400000006ff */
[----:B------:R-:W-:-:S04]  /*164a0*/  LEA R2, R9, R2, 0x3 ;  /* 0x0000000209027211 */ /* 0x000fc800078e18ff */
[----:B------:R-:W2:Y:S02]  /*164b0*/  SYNCS.PHASECHK.TRANS64.TRYWAIT P0, [R2+URZ+0x28c40], R3 ;  /* 0x028c4003020075a7 */ /* 0x000ea4000800017f */
[----:B--2---:R-:W-:Y:S05]  /*164c0*/  @!P0 BRA `(.L_x_6490) ;  /* 0x0000003400188947 */ /* 0x004fea0003800000 */
.L_x_6606:
        /* <DEDUP_REMOVED lines=11> */
.L_x_6491:
[----:B------:R-:W3:Y:S01]  /*16580*/  LDL R12, [R1+0x10] ;  /* 0x00001000010c7983 */ /* 0x000ee20000100800 */
[----:B0-----:R-:W-:Y:S01]  /*16590*/  MOV R7, 0x400 ;  /* 0x0000040000077802 */ /* 0x001fe20000000f00 */
        /* <DEDUP_REMOVED lines=18> */
[----:B0--3--:R-:W-:Y:S05]  /*166c0*/  @!P1 BRA `(.L_x_6492) ;  /* 0x0000003000ac9947 */ /* 0x009fea0003800000 */
.L_x_6607:
        /* <DEDUP_REMOVED lines=8> */
.L_x_6493:
[----:B------:R-:W3:Y:S01]  /*16750*/  S2R R11, SR_CgaCtaId ;  /* 0x00000000000b7919 */ /* 0x000ee20000008800 */
        /* <DEDUP_REMOVED lines=52> */
.L_x_6488:
[----:B------:R-:W-:Y:S05]  /*16aa0*/  BSYNC B1 ;  /* 0x0000000000017941 */ /* 0x000fea0003800000 */
.L_x_6487:
        /* <DEDUP_REMOVED lines=31> */
.L_x_6496:
[----:B------:R-:W3:Y:S01]  /*16ca0*/  S2R R3, SR_CgaCtaId ;  /* 0x0000000000037919 */ /* 0x000ee20000008800 */
[----:B------:R-:W-:-:S04]  /*16cb0*/  MOV R2, 0x400 ;  /* 0x0000040000027802 */ /* 0x000fc80000000f00 */
[----:B---3--:R-:W-:Y:S02]  /*16cc0*/  LEA R2, R3, R2, 0x18 ;  /* 0x0000000203027211 */ /* 0x008fe400078ec0ff */
[----:B------:R-:W-:-:S03]  /*16cd0*/  SHF.L.U32 R3, R10, 0x1f, RZ ;  /* 0x0000001f0a037819 */ /* 0x000fc600000006ff */
[----:B------:R-:W-:-:S04]  /*16ce0*/  IMAD R2, R11, 0x8, R2 ;  /* 0x000000080b027824 */ /* 0x000fc800078e0202 */
[----:B------:R-:W3:Y:S02]  /*16cf0*/  SYNCS.PHASECHK.TRANS64.TRYWAIT P0, [R2+URZ+0x28c40], R3 ;  /* 0x028c4003020075a7 */ /* 0x000ee4000800017f */
[----:B---3--:R-:W-:Y:S05]  /*16d00*/  @!P0 BRA `(.L_x_6497) ;  /* 0x0000002c00308947 */ /* 0x008fea0003800000 */
.L_x_6608:
[----:B--2---:R-:W2:Y:S02]  /*16d10*/  S2R R7, SR_TID.X ;  /* 0x0000000000077919 */ /* 0x004ea40000002100 */
[----:B--2---:R-:W-:-:S04]  /*16d20*/  LOP3.LUT R7, R7, 0x7f, RZ, 0xc0, !PT ;  /* 0x0000007f07077812 */ /* 0x004fc800078ec0ff */
[----:B------:R-:W-:-:S13]  /*16d30*/  ISETP.NE.AND P0, PT, R7, RZ, PT ;  /* 0x000000ff0700720c */ /* 0x000fda0003f05270 */
        /* <DEDUP_REMOVED lines=8> */
.L_x_6498:
        /* <DEDUP_REMOVED lines=22> */
.L_x_6609:
        /* <DEDUP_REMOVED lines=8> */
.L_x_6500:
        /* <DEDUP_REMOVED lines=54> */
.L_x_6495:
[----:B------:R-:W-:Y:S05]  /*17300*/  BSYNC B1 ;  /* 0x0000000000017941 */ /* 0x000fea0003800000 */
.L_x_6494:
[C---:B------:R-:W-:Y:S01]  /*17310*/  ISETP.GT.AND P0, PT, R5.reuse, 0x1, PT ;  /* 0x000000010500780c */ /* 0x040fe20003f04270 */
[----:B------:R-:W-:-:S12]  /*17320*/  VIADD R5, R5, 0xfffffffe ;  /* 0xfffffffe05057836 */ /* 0x000fd80000000000 */
[----:B------:R-:W-:Y:S05]  /*17330*/  @P0 BRA `(.L_x_6501) ;  /* 0xffffffec00c80947 */ /* 0x000fea000383ffff */
.L_x_6477:
[----:B------:R-:W-:Y:S05]  /*17340*/  BSYNC B0 ;  /* 0x0000000000007941 */ /* 0x000fea0003800000 */
.L_x_6476:
[----:B------:R-:W2:Y:S01]  /*17350*/  LDL.LU R3, [R1] ;  /* 0x0000000001037983 */ /* 0x000ea20000300800 */
[----:B------:R-:W-:Y:S01]  /*17360*/  BSSY B0, `(.L_x_6502) ;  /* 0x0000016000007945 */ /* 0x000fe20003800000 */
[----:B0-----:R-:W0:Y:S02]  /*17370*/  S2R R2, SR_TID.X ;  /* 0x0000000000027919 */ /* 0x001e240000002100 */
[----:B0-----:R-:W-:-:S04]  /*17380*/  LOP3.LUT R2, R2, 0x1f, RZ, 0xc0, !PT ;  /* 0x0000001f02027812 */ /* 0x001fc800078ec0ff */
        /* <DEDUP_REMOVED lines=18> */
[----:B0-----:R-:W-:-:S07]  /*174b0*/  IADD3 R16, R4, UR36, R7 ;  /* 0x0000002404107c10 */ /* 0x001fce000fffe007 */
.L_x_6503:
[----:B------:R-:W-:Y:S05]  /*174c0*/  BSYNC B0 ;  /* 0x0000000000007941 */ /* 0x000fea0003800000 */
.L_x_6502:
[----:B0-----:R-:W2:Y:S02]  /*174d0*/  LDL.LU R2, [R1+0x8] ;  /* 0x0000080001027983 */ /* 0x001ea40000300800 */
[----:B--2---:R-:W-:-:S05]  /*174e0*/  LOP3.LUT R2, R2, R0, RZ, 0x3c, !PT ;  /* 0x0000000002027212 */ /* 0x004fca00078e3cff */
[----:B------:R0:W-:Y:S02]  /*174f0*/  STL [R1+0x8], R2 ;  /* 0x0000080201007387 */ /* 0x0001e40000100800 */
.L_x_6459:
[----:B------:R-:W-:Y:S05]  /*17500*/  BSYNC B6 ;  /* 0x0000000000067941 */ /* 0x000fea0003800000 */
.L_x_6457:
[----:B------:R-:W-:-:S03]  /*17510*/  UMOV UR4, 0xffffffff ;  /* 0xffffffff00047882 */ /* 0x000fc60000000000 */
[----:B------:R-:W-:Y:S05]  /*17520*/  BRA.DIV UR4, `(.L_x_6504) ;  /* 0x0000002604507947 */ /* 0x000fea000b800000 */
[----:B------:R2:W3:Y:S04]  /*17530*/  SHFL.IDX PT, R4, R16, RZ, 0x1f ;  /* 0x00001fff10047589 */ /* 0x0004e800000e0000 */
[----:B------:R-:W4:Y:S02]  /*17540*/  SHFL.IDX PT, R16, R16, 0x1, 0x1f ;  /* 0x00201f0010107f89 */ /* 0x000f2400000e0000 */
.L_x_6613:
[----:B------:R-:W0:Y:S01]  /*17550*/  S2R R0, SR_TID.X ;  /* 0x0000000000007919 */ /* 0x000e220000002100 */
        /* <DEDUP_REMOVED lines=9> */
[----:B------:R-:W0:Y:S02]  /*175f0*/  LDC.64 R2, c[0x0][0xc58] ;  /* 0x00031600ff027b82 */ /* 0x000e240000000a00 */
[----:B0-----:R-:W-:-:S05]  /*17600*/  IMAD.WIDE R2, R5, 0x4, R2 ;  /* 0x0000000405027825 */ /* 0x001fca00078e0202 */
[----:B------:R0:W5:Y:S02]  /*17610*/  LDG.E R17, desc[UR40][R2.64] ;  /* 0x0000002802117981 */ /* 0x000164000c1e1900 */
.L_x_6506:
[----:B------:R-:W-:Y:S05]  /*17620*/  BSYNC B0 ;  /* 0x0000000000007941 */ /* 0x000fea0003800000 */
.L_x_6505:
        /* <DEDUP_REMOVED lines=22> */
[----:B------:R0:W0:Y:S02]  /*17790*/  SHFL.IDX PT, R14, R2, 0x1f, 0x1f ;  /* 0x03e01f00020e7f89 */ /* 0x00002400000e0000 */
.L_x_6621:
[----:B------:R-:W-:Y:S02]  /*177a0*/  ULDC UR4, c[0x0][0xc10] ;  /* 0x0003040000047ab9 */ /* 0x000fe40000000800 */
[----:B------:R-:W-:-:S04]  /*177b0*/  IMAD.U32 R5, RZ, RZ, UR4 ;  /* 0x00000004ff057e24 */ /* 0x000fc8000f8e00ff */
[----:B0-----:R-:W-:-:S04]  /*177c0*/  IMAD R3, R14, R5, RZ ;  /* 0x000000050e037224 */ /* 0x001fc800078e02ff */
[----:B--2-4-:R-:W-:-:S05]  /*177d0*/  IMAD.IADD R16, R16, 0x1, R3 ;  /* 0x0000000110107824 */ /* 0x014fca00078e0203 */
[----:B---3--:R-:W-:-:S13]  /*177e0*/  ISETP.GT.AND P0, PT, R16, R4, PT ;  /* 0x000000041000720c */ /* 0x008fda0003f04270 */
[----:B------:R-:W-:Y:S05]  /*177f0*/  @P0 BRA `(.L_x_6508) ;  /* 0x0000000000b40947 */ /* 0x000fea0003800000 */
[----:B------:R-:W0:Y:S02]  /*17800*/  LDC R0, c[0x0][0xc14] ;  /* 0x00030500ff007b82 */ /* 0x000e240000000800 */
.L_x_6513:
[----:B------:R-:W-:-:S05]  /*17810*/  VIADD R19, R19, 0x1f ;  /* 0x0000001f13137836 */ /* 0x000fca0000000000 */
[----:B0-----:R-:W-:-:S13]  /*17820*/  ISETP.GE.AND P0, PT, R19, R0, PT ;  /* 0x000000001300720c */ /* 0x001fda0003f06270 */
[----:B------:R-:W-:Y:S05]  /*17830*/  @P0 BRA `(.L_x_6509) ;  /* 0x0000000400ec0947 */ /* 0x000fea0003800000 */
[----:B------:R-:W0:Y:S01]  /*17840*/  S2R R2, SR_TID.X ;  /* 0x0000000000027919 */ /* 0x000e220000002100 */
        /* <DEDUP_REMOVED lines=10> */
.L_x_6511:
[----:B------:R-:W-:Y:S05]  /*178f0*/  BSYNC B0 ;  /* 0x0000000000007941 */ /* 0x000fea0003800000 */
.L_x_6510:
        /* <DEDUP_REMOVED lines=22> */
[----:B------:R0:W2:Y:S02]  /*17a60*/  SHFL.IDX PT, R14, R2, 0x1f, 0x1f ;  /* 0x03e01f00020e7f89 */ /* 0x0000a400000e0000 */
.L_x_6629:
[----:B------:R-:W-:Y:S02]  /*17a70*/  ULDC UR4, c[0x0][0xc10] ;  /* 0x0003040000047ab9 */ /* 0x000fe40000000800 */
[----:B------:R-:W-:-:S04]  /*17a80*/  IMAD.U32 R5, RZ, RZ, UR4 ;  /* 0x00000004ff057e24 */ /* 0x000fc8000f8e00ff */
[----:B--2---:R-:W-:-:S04]  /*17a90*/  IMAD R3, R14, R5, RZ ;  /* 0x000000050e037224 */ /* 0x004fc800078e02ff */
[----:B------:R-:W-:-:S05]  /*17aa0*/  IMAD.IADD R16, R3, 0x1, R16 ;  /* 0x0000000103107824 */ /* 0x000fca00078e0210 */
[----:B------:R-:W-:-:S13]  /*17ab0*/  ISETP.GT.AND P0, PT, R16, R4, PT ;  /* 0x000000041000720c */ /* 0x000fda0003f04270 */
[----:B------:R-:W-:Y:S05]  /*17ac0*/  @!P0 BRA `(.L_x_6513) ;  /* 0xfffffffc00508947 */ /* 0x000fea000383ffff */
.L_x_6508:
        /* <DEDUP_REMOVED lines=8> */
.L_x_6633:
[----:B------:R-:W-:Y:S01]  /*17b50*/  ISETP.NE.AND P0, PT, R3, RZ, PT ;  /* 0x000000ff0300720c */ /* 0x000fe20003f05270 */
[----:B------:R-:W-:-:S12]  /*17b60*/  IMAD.MOV.U32 R7, RZ, RZ, RZ ;  /* 0x000000ffff077224 */ /* 0x000fd800078e00ff */
[----:B------:R-:W-:Y:S05]  /*17b70*/  @!P0 BRA `(.L_x_6515) ;  /* 0x0000000000108947 */ /* 0x000fea0003800000 */
[----:B------:R-:W-:Y:S01]  /*17b80*/  UMOV UR4, 0xffffffff ;  /* 0xffffffff00047882 */ /* 0x000fe20000000000 */
[----:B------:R-:W-:Y:S02]  /*17b90*/  VIADD R12, R6, 0xffffffff ;  /* 0xffffffff060c7836 */ /* 0x000fe40000000000 */
[----:B------:R-:W-:Y:S05]  /*17ba0*/  BRA.DIV UR4, `(.L_x_6516) ;  /* 0x0000002604e47947 */ /* 0x000fea000b800000 */
[----:B------:R4:W0:Y:S02]  /*17bb0*/  SHFL.IDX PT, R7, R2, R12, 0x1f ;  /* 0x00001f0c02077589 */ /* 0x00082400000e0000 */
.L_x_6515:
[----:B0---4-:R-:W0:Y:S01]  /*17bc0*/  LDC.64 R2, c[0x0][0xc68] ;  /* 0x00031a00ff027b82 */ /* 0x011e220000000a00 */
[----:B------:R-:W-:-:S05]  /*17bd0*/  IADD3 R19, R6, R19, RZ ;  /* 0x0000001306137210 */ /* 0x000fca0007ffe0ff */
[----:B0-----:R-:W-:-:S05]  /*17be0*/  IMAD.WIDE R2, R19, 0x4, R2 ;  /* 0x0000000413027825 */ /* 0x001fca00078e0202 */
[----:B------:R-:W2:Y:S01]  /*17bf0*/  LDG.E R9, desc[UR40][R2.64] ;  /* 0x0000002802097981 */ /* 0x000ea2000c1e1900 */
[----:B------:R-:W-:-:S04]  /*17c00*/  IMAD R16, R7, R5, R16 ;  /* 0x0000000507107224 */ /* 0x000fc800078e0210 */
[----:B------:R-:W-:Y:S02]  /*17c10*/  IMAD.IADD R7, R4, 0x1, -R16 ;  /* 0x0000000104077824 */ /* 0x000fe400078e0a10 */
        /* <DEDUP_REMOVED lines=34> */
[----:B0-----:R-:W-:-:S06]  /*17e40*/  IADD3 R10, R8, 0xffffffe, RZ ;  /* 0x0ffffffe080a7810 */ /* 0x001fcc0007ffe0ff */
        /* <DEDUP_REMOVED lines=12> */
[----:B------:R-:W-:Y:S01]  /*17f10*/  @!P0 IMAD.IADD R8, R8, 0x1, -R5 ;  /* 0x0000000108088824 */ /* 0x000fe200078e0a05 */
[----:B------:R-:W-:-:S04]  /*17f20*/  @!P0 IADD3 R2, R2, 0x1, RZ ;  /* 0x0000000102028810 */ /* 0x000fc80007ffe0ff */
        /* <DEDUP_REMOVED lines=12> */
.L_x_6509:
[----:B------:R-:W-:Y:S01]  /*17ff0*/  UMOV UR4, URZ ;  /* 0x0000003f00047c82 */ /* 0x000fe20008000000 */
[----:B------:R-:W-:Y:S01]  /*18000*/  UMOV UR5, URZ ;  /* 0x0000003f00057c82 */ /* 0x000fe20008000000 */
[----:B------:R-:W-:Y:S01]  /*18010*/  ULDC UR6, c[0x0][0xc14] ;  /* 0x0003050000067ab9 */ /* 0x000fe20000000800 */
[----:B------:R-:W-:Y:S01]  /*18020*/  MOV R16, R4 ;  /* 0x0000000400107202 */ /* 0x000fe20000000f00 */
[----:B------:R-:W-:Y:S02]  /*18030*/  IMAD.U32 R17, RZ, RZ, UR4 ;  /* 0x00000004ff117e24 */ /* 0x000fe4000f8e00ff */
[----:B------:R-:W-:Y:S02]  /*18040*/  IMAD.U32 R18, RZ, RZ, UR5 ;  /* 0x00000005ff127e24 */ /* 0x000fe4000f8e00ff */
[----:B------:R-:W-:-:S07]  /*18050*/  IMAD.U32 R19, RZ, RZ, UR6 ;  /* 0x00000006ff137e24 */ /* 0x000fce000f8e00ff */
.L_x_6517:
[----:B------:R-:W0:Y:S01]  /*18060*/  S2R R2, SR_TID.X ;  /* 0x0000000000027919 */ /* 0x000e220000002100 */
        /* <DEDUP_REMOVED lines=11> */
.L_x_6434:
        /* <DEDUP_REMOVED lines=12> */
.L_x_6636:
[----:B------:R-:W-:Y:S05]  /*181e0*/  BSYNC B0 ;  /* 0x0000000000007941 */ /* 0x000fea0003800000 */
.L_x_6519:
[----:B------:R-:W-:-:S03]  /*181f0*/  UMOV UR4, 0xffffffff ;  /* 0xffffffff00047882 */ /* 0x000fc60000000000 */
[----:B------:R-:W-:Y:S05]  /*18200*/  BRA.DIV UR4, `(.L_x_6521) ;  /* 0x0000002204887947 */ /* 0x000fea000b800000 */
[----:B------:R-:W2:Y:S02]  /*18210*/  S2R R2, SR_TID.X ;  /* 0x0000000000027919 */ /* 0x000ea40000002100 */
[----:B--2---:R-:W-:-:S04]  /*18220*/  SHF.R.U32.HI R2, RZ, 0x5, R2 ;  /* 0x00000005ff027819 */ /* 0x004fc80000011602 */
[----:B------:R-:W-:-:S05]  /*18230*/  LOP3.LUT R2, R2, 0x3, RZ, 0xc0, !PT ;  /* 0x0000000302027812 */ /* 0x000fca00078ec0ff */
[----:B------:R2:W3:Y:S02]  /*18240*/  SHFL.IDX PT, R14, R2, RZ, 0x1f ;  /* 0x00001fff020e7589 */ /* 0x0004e400000e0000 */
.L_x_6639:
[----:B---3--:R-:W-:-:S13]  /*18250*/  ISETP.NE.AND P0, PT, R14, RZ, PT ;  /* 0x000000ff0e00720c */ /* 0x008fda0003f05270 */
[----:B------:R-:W-:Y:S05]  /*18260*/  @P0 BRA `(.L_x_6280) ;  /* 0x0000000000940947 */ /* 0x000fea0003800000 */
[----:B------:R-:W-:-:S03]  /*18270*/  UMOV UR4, 0xffffffff ;  /* 0xffffffff00047882 */ /* 0x000fc60000000000 */
[----:B------:R-:W-:Y:S05]  /*18280*/  BRA.DIV UR4, `(.L_x_6522) ;  /* 0x00000022049c7947 */ /* 0x000fea000b800000 */
[----:B------:R-:W-:-:S13]  /*18290*/  ELECT P6, URZ, PT ;  /* 0x00000000003f782f */ /* 0x000fda00038c0000 */
.L_x_6642:
[----:B------:R-:W-:Y:S05]  /*182a0*/  @!P6 BRA `(.L_x_6280) ;  /* 0x000000000084e947 */ /* 0x000fea0003800000 */
[----:B--2---:R-:W2:Y:S02]  /*182b0*/  LDL.LU R2, [R1+0x30] ;  /* 0x0000300001027983 */ /* 0x004ea40000300800 */
[----:B--2---:R-:W-:-:S04]  /*182c0*/  LOP3.LUT R2, R2, 0x2, RZ, 0xfc, !PT ;  /* 0x0000000202027812 */ /* 0x004fc800078efcff */
[----:B------:R-:W-:-:S13]  /*182d0*/  ISETP.NE.AND P2, PT, R2, 0x3, PT ;  /* 0x000000030200780c */ /* 0x000fda0003f45270 */
[----:B------:R-:W-:Y:S05]  /*182e0*/  @!P2 BRA `(.L_x_6523) ;  /* 0x000000000004a947 */ /* 0x000fea0003800000 */
[----:B------:R-:W-:Y:S01]  /*182f0*/  BPT.TRAP 0x1 ;  /* 0x000000040000795c */ /* 0x000fe20000300000 */
.L_x_6523:
        /* <DEDUP_REMOVED lines=14> */
.L_x_6643:
[----:B------:R-:W2:Y:S02]  /*183e0*/  SYNCS.PHASECHK.TRANS64.TRYWAIT P0, [R7+URZ], R2 ;  /* 0x00000002070075a7 */ /* 0x000ea4000800017f */
[----:B--2---:R-:W-:Y:S05]  /*183f0*/  @!P0 BRA `(.L_x_6525) ;  /* 0x0000002000748947 */ /* 0x004fea0003800000 */
.L_x_6644:
[----:B------:R-:W-:Y:S05]  /*18400*/  @!P2 BRA `(.L_x_6526) ;  /* 0x000000000004a947 */ /* 0x000fea0003800000 */
[----:B------:R-:W-:Y:S01]  /*18410*/  BPT.TRAP 0x1 ;  /* 0x000000040000795c */ /* 0x000fe20000300000 */
.L_x_6526:
[----:B------:R-:W3:Y:S01]  /*18420*/  LDL.LU R4, [R1] ;  /* 0x0000000001047983 */ /* 0x000ee20000300800 */
[----:B------:R-:W-:-:S04]  /*18430*/  VIADD R0, R0, 0x28c60 ;  /* 0x00028c6000007836 */ /* 0x000fc80000000000 */
[----:B---3--:R-:W-:-:S04]  /*18440*/  IMAD R4, R4, 0x8, R0 ;  /* 0x0000000804047824 */ /* 0x008fc800078e0200 */
[----:B------:R-:W3:Y:S02]  /*18450*/  SYNCS.PHASECHK.TRANS64.TRYWAIT P0, [R4+URZ], R5 ;  /* 0x00000005040075a7 */ /* 0x000ee4000800017f */
[----:B---3--:R-:W-:Y:S05]  /*18460*/  @!P0 BRA `(.L_x_6527) ;  /* 0x00000020006c8947 */ /* 0x008fea0003800000 */
.L_x_6645:
[----:B------:R-:W-:-:S07]  /*18470*/  LEA R3, R3, R0, 0x3 ;  /* 0x0000000003037211 */ /* 0x000fce00078e18ff */
.L_x_6528:
[----:B----4-:R4:W0:Y:S02]  /*18480*/  SYNCS.PHASECHK.TRANS64.TRYWAIT P0, [R3+URZ], R2 ;  /* 0x00000002030075a7 */ /* 0x010824000800017f */
[----:B0-----:R-:W-:Y:S05]  /*18490*/  @!P0 NANOSLEEP.SYNCS 0x989680 ;  /* 0x009896800000895d */ /* 0x001fea0003900000 */
[----:B------:R-:W0:Y:S02]  /*184a0*/  @!P0 SYNCS.PHASECHK.TRANS64 P0, [R3+URZ], R2 ;  /* 0x00000002030085a7 */ /* 0x000e24000800007f */
[----:B0-----:R-:W-:Y:S05]  /*184b0*/  @!P0 BRA `(.L_x_6528) ;  /* 0xfffffffc00f08947 */ /* 0x001fea000383ffff */
.L_x_6280:
[----:B------:R-:W-:Y:S05]  /*184c0*/  BSYNC B8 ;  /* 0x0000000000087941 */ /* 0x000fea0003800000 */
.L_x_6277:
[----:B------:R-:W-:Y:S05]  /*184d0*/  EXIT ;  /* 0x000000000000794d */ /* 0x000fea0003800000 */
.L_x_6296:
[----:B0-----:R0:W1:Y:S02]  /*184e0*/  SYNCS.PHASECHK.TRANS64.TRYWAIT P5, [R70+URZ+0x28c90], R57 ;  /* 0x028c9039460075a7 */ /* 0x00106400080a017f */
[----:B-1----:R-:W-:Y:S05]  /*184f0*/  @!P5 NANOSLEEP.SYNCS 0x989680 ;  /* 0x009896800000d95d */ /* 0x002fea0003900000 */
[----:B------:R-:W1:Y:S02]  /*18500*/  @!P5 SYNCS.PHASECHK.TRANS64 P5, [R70+URZ+0x28c90], R57 ;  /* 0x028c90394600d5a7 */ /* 0x000e6400080a007f */
[----:B-1----:R-:W-:Y:S05]  /*18510*/  @!P5 BRA `(.L_x_6296) ;  /* 0xfffffffc00f0d947 */ /* 0x002fea000383ffff */
[----:B------:R-:W-:Y:S05]  /*18520*/  BRA `(.L_x_6529) ;  /* 0xfffffea000587947 */ /* 0x000fea000383ffff */
.L_x_6306:
[----:B0-----:R0:W1:Y:S02]  /*18530*/  SYNCS.PHASECHK.TRANS64.TRYWAIT P5, [R70+URZ+0x28c90], R57 ;  /* 0x028c9039460075a7 */ /* 0x00106400080a017f */
[----:B-1----:R-:W-:Y:S05]  /*18540*/  @!P5 NANOSLEEP.SYNCS 0x989680 ;  /* 0x009896800000d95d */ /* 0x002fea0003900000 */
[----:B------:R-:W1:Y:S02]  /*18550*/  @!P5 SYNCS.PHASECHK.TRANS64 P5, [R70+URZ+0x28c90], R57 ;  /* 0x028c90394600d5a7 */ /* 0x000e6400080a007f */
[----:B-1----:R-:W-:Y:S05]  /*18560*/  @!P5 BRA `(.L_x_6306) ;  /* 0xfffffffc00f0d947 */ /* 0x002fea000383ffff */
[----:B------:R-:W-:Y:S05]  /*18570*/  BRA `(.L_x_6530) ;  /* 0xfffffea800d87947 */ /* 0x000fea000383ffff */
.L_x_6311:
[----:B0-----:R0:W1:Y:S02]  /*18580*/  SYNCS.PHASECHK.TRANS64.TRYWAIT P5, [R70+URZ+0x28c90], R57 ;  /* 0x028c9039460075a7 */ /* 0x00106400080a017f */
[----:B-1----:R-:W-:Y:S05]  /*18590*/  @!P5 NANOSLEEP.SYNCS 0x989680 ;  /* 0x009896800000d95d */ /* 0x002fea0003900000 */
[----:B------:R-:W1:Y:S02]  /*185a0*/  @!P5 SYNCS.PHASECHK.TRANS64 P5, [R70+URZ+0x28c90], R57 ;  /* 0x028c90394600d5a7 */ /* 0x000e6400080a007f */
[----:B-1----:R-:W-:Y:S05]  /*185b0*/  @!P5 BRA `(.L_x_6311) ;  /* 0xfffffffc00f0d947 */ /* 0x002fea000383ffff */
[----:B------:R-:W-:Y:S05]  /*185c0*/  BRA `(.L_x_6531) ;  /* 0xfffffeb4000c7947 */ /* 0x000fea000383ffff */
.L_x_6315:
[----:B----4-:R4:W0:Y:S02]  /*185d0*/  SYNCS.PHASECHK.TRANS64.TRYWAIT P0, [R70+URZ+0x28cb0], R57 ;  /* 0x028cb039460075a7 */ /* 0x010824000800017f */
[----:B0-----:R-:W-:Y:S05]  /*185e0*/  @!P0 NANOSLEEP.SYNCS 0x989680 ;  /* 0x009896800000895d */ /* 0x001fea0003900000 */
[----:B------:R-:W0:Y:S02]  /*185f0*/  @!P0 SYNCS.PHASECHK.TRANS64 P0, [R70+URZ+0x28cb0], R57 ;  /* 0x028cb039460085a7 */ /* 0x000e24000800007f */
[----:B0-----:R-:W-:Y:S05]  /*18600*/  @!P0 BRA `(.L_x_6315) ;  /* 0xfffffffc00f08947 */ /* 0x001fea000383ffff */
[----:B------:R-:W-:Y:S05]  /*18610*/  BRA `(.L_x_6532) ;  /* 0xfffffeb400847947 */ /* 0x000fea000383ffff */
.L_x_6326:
[----:B0-----:R0:W1:Y:S02]  /*18620*/  SYNCS.PHASECHK.TRANS64.TRYWAIT P1, [R14+URZ+0x28c50], R3 ;  /* 0x028c50030e0075a7 */ /* 0x001064000802017f */
[----:B-1----:R-:W-:Y:S05]  /*18630*/  @!P1 NANOSLEEP.SYNCS 0x989680 ;  /* 0x009896800000995d */ /* 0x002fea0003900000 */
[----:B------:R-:W1:Y:S02]  /*18640*/  @!P1 SYNCS.PHASECHK.TRANS64 P1, [R14+URZ+0x28c50], R3 ;  /* 0x028c50030e0095a7 */ /* 0x000e64000802007f */
[----:B-1----:R-:W-:Y:S05]  /*18650*/  @!P1 BRA `(.L_x_6326) ;  /* 0xfffffffc00f09947 */ /* 0x002fea000383ffff */
[----:B------:R-:W-:Y:S05]  /*18660*/  BRA `(.L_x_6533) ;  /* 0xfffffec000a87947 */ /* 0x000fea000383ffff */
.L_x_6333:
[----:B-1----:R1:W2:Y:S02]  /*18670*/  SYNCS.PHASECHK.TRANS64.TRYWAIT P2, [R0+URZ+0x28c50], R3 ;  /* 0x028c5003000075a7 */ /* 0x0022a4000804017f */
[----:B--2---:R-:W-:Y:S05]  /*18680*/  @!P2 NANOSLEEP.SYNCS 0x989680 ;  /* 0x009896800000a95d */ /* 0x004fea0003900000 */
[----:B------:R-:W2:Y:S02]  /*18690*/  @!P2 SYNCS.PHASECHK.TRANS64 P2, [R0+URZ+0x28c50], R3 ;  /* 0x028c50030000a5a7 */ /* 0x000ea4000804007f */
[----:B--2---:R-:W-:Y:S05]  /*186a0*/  @!P2 BRA `(.L_x_6333) ;  /* 0xfffffffc00f0a947 */ /* 0x004fea000383ffff */
[----:B------:R-:W-:Y:S05]  /*186b0*/  BRA `(.L_x_6332) ;  /* 0xfffffecc00d07947 */ /* 0x000fea000383ffff */
.L_x_6350:
        /* <DEDUP_REMOVED lines=8> */
.L_x_6535:
[----:B------:R-:W-:Y:S05]  /*18740*/  BSYNC B1 ;  /* 0x0000000000017941 */ /* 0x000fea0003800000 */
.L_x_6534:
[----:B------:R-:W-:Y:S05]  /*18750*/  BRA `(.L_x_6536) ;  /* 0xfffffee8001c7947 */ /* 0x000fea000383ffff */
.L_x_6351:
        /* <DEDUP_REMOVED lines=8> */
.L_x_6538:
[----:B------:R-:W-:Y:S05]  /*187e0*/  BSYNC B1 ;  /* 0x0000000000017941 */ /* 0x000fea0003800000 */
.L_x_6537:
[----:B------:R-:W-:Y:S05]  /*187f0*/  BRA `(.L_x_6539) ;  /* 0xfffffee400fc7947 */ /* 0x000fea000383ffff */
.L_x_6352:
        /* <DEDUP_REMOVED lines=8> */
.L_x_6541:
[----:B------:R-:W-:Y:S05]  /*18880*/  BSYNC B1 ;  /* 0x0000000000017941 */ /* 0x000fea0003800000 */
.L_x_6540:
[----:B------:R-:W-:Y:S05]  /*18890*/  BRA `(.L_x_6542) ;  /* 0xfffffee400dc7947 */ /* 0x000fea000383ffff */
.L_x_6353:
        /* <DEDUP_REMOVED lines=8> */
.L_x_6544:
[----:B------:R-:W-:Y:S05]  /*18920*/  BSYNC B1 ;  /* 0x0000000000017941 */ /* 0x000fea0003800000 */
.L_x_6543:
[----:B------:R-:W-:Y:S05]  /*18930*/  BRA `(.L_x_6545) ;  /* 0xfffffee400bc7947 */ /* 0x000fea000383ffff */
.L_x_6354:
        /* <DEDUP_REMOVED lines=8> */
.L_x_6547:
[----:B------:R-:W-:Y:S05]  /*189c0*/  BSYNC B1 ;  /* 0x0000000000017941 */ /* 0x000fea0003800000 */
.L_x_6546:
[----:B------:R-:W-:Y:S05]  /*189d0*/  BRA `(.L_x_6548) ;  /* 0xfffffee4009c7947 */ /* 0x000fea000383ffff */
.L_x_6355:
        /* <DEDUP_REMOVED lines=8> */
.L_x_6550:
[----:B------:R-:W-:Y:S05]  /*18a60*/  BSYNC B1 ;  /* 0x0000000000017941 */ /* 0x000fea0003800000 */
.L_x_6549:
[----:B------:R-:W-:Y:S05]  /*18a70*/  BRA `(.L_x_6551) ;  /* 0xfffffee4007c7947 */ /* 0x000fea000383ffff */
.L_x_6356:
        /* <DEDUP_REMOVED lines=8> */
.L_x_6553:
[----:B------:R-:W-:Y:S05]  /*18b00*/  BSYNC B1 ;  /* 0x0000000000017941 */ /* 0x000fea0003800000 */
.L_x_6552:
[----:B------:R-:W-:Y:S05]  /*18b10*/  BRA `(.L_x_6554) ;  /* 0xfffffee4005c7947 */ /* 0x000fea000383ffff */
.L_x_6357:
        /* <DEDUP_REMOVED lines=8> */
.L_x_6556:
[----:B------:R-:W-:Y:S05]  /*18ba0*/  BSYNC B1 ;  /* 0x0000000000017941 */ /* 0x000fea0003800000 */
.L_x_6555:
[----:B------:R-:W-:Y:S05]  /*18bb0*/  BRA `(.L_x_6557) ;  /* 0xfffffee4003c7947 */ /* 0x000fea000383ffff */
.L_x_6359:
[----:B0-----:R0:W1:Y:S02]  /*18bc0*/  SYNCS.PHASECHK.TRANS64.TRYWAIT P2, [R2+URZ+0x28c00], R7 ;  /* 0x028c0007020075a7 */ /* 0x001064000804017f */
[----:B-1----:R-:W-:Y:S05]  /*18bd0*/  @!P2 NANOSLEEP.SYNCS 0x989680 ;  /* 0x009896800000a95d */ /* 0x002fea0003900000 */
[----:B------:R-:W1:Y:S02]  /*18be0*/  @!P2 SYNCS.PHASECHK.TRANS64 P2, [R2+URZ+0x28c00], R7 ;  /* 0x028c00070200a5a7 */ /* 0x000e64000804007f */
[----:B-1----:R-:W-:Y:S05]  /*18bf0*/  @!P2 BRA `(.L_x_6359) ;  /* 0xfffffffc00f0a947 */ /* 0x002fea000383ffff */
[----:B------:R-:W-:Y:S05]  /*18c00*/  BRA `(.L_x_6558) ;  /* 0xfffffee400ac7947 */ /* 0x000fea000383ffff */
.L_x_6367:
        /* <DEDUP_REMOVED lines=8> */
.L_x_6560:
[----:B------:R-:W-:Y:S05]  /*18c90*/  BSYNC B1 ;  /* 0x0000000000017941 */ /* 0x000fea0003800000 */
.L_x_6559:
[----:B------:R-:W-:Y:S05]  /*18ca0*/  BRA `(.L_x_6561) ;  /* 0xfffffef400c47947 */ /* 0x000fea000383ffff */
.L_x_6368:
        /* <DEDUP_REMOVED lines=8> */
.L_x_6563:
[----:B------:R-:W-:Y:S05]  /*18d30*/  BSYNC B1 ;  /* 0x0000000000017941 */ /* 0x000fea0003800000 */
.L_x_6562:
[----:B------:R-:W-:Y:S05]  /*18d40*/  BRA `(.L_x_6564) ;  /* 0xfffffef400a47947 */ /* 0x000fea000383ffff */
.L_x_6369:
        /* <DEDUP_REMOVED lines=8> */
.L_x_6566:
[----:B------:R-:W-:Y:S05]  /*18dd0*/  BSYNC B1 ;  /* 0x0000000000017941 */ /* 0x000fea0003800000 */
.L_x_6565:
[----:B------:R-:W-:Y:S05]  /*18de0*/  BRA `(.L_x_6567) ;  /* 0xfffffef400847947 */ /* 0x000fea000383ffff */
.L_x_6370:
        /* <DEDUP_REMOVED lines=8> */
.L_x_6569:
[----:B------:R-:W-:Y:S05]  /*18e70*/  BSYNC B1 ;  /* 0x0000000000017941 */ /* 0x000fea0003800000 */
.L_x_6568:
[----:B------:R-:W-:Y:S05]  /*18e80*/  BRA `(.L_x_6570) ;  /* 0xfffffef400647947 */ /* 0x000fea000383ffff */
.L_x_6371:
        /* <DEDUP_REMOVED lines=8> */
.L_x_6572:
[----:B------:R-:W-:Y:S05]  /*18f10*/  BSYNC B1 ;  /* 0x0000000000017941 */ /* 0x000fea0003800000 */
.L_x_6571:
[----:B------:R-:W-:Y:S05]  /*18f20*/  BRA `(.L_x_6573) ;  /* 0xfffffef400447947 */ /* 0x000fea000383ffff */
.L_x_6372:
        /* <DEDUP_REMOVED lines=8> */
.L_x_6575:
[----:B------:R-:W-:Y:S05]  /*18fb0*/  BSYNC B1 ;  /* 0x0000000000017941 */ /* 0x000fea0003800000 */
.L_x_6574:
[----:B------:R-:W-:Y:S05]  /*18fc0*/  BRA `(.L_x_6576) ;  /* 0xfffffef400287947 */ /* 0x000fea000383ffff */
.L_x_6373:
        /* <DEDUP_REMOVED lines=8> */
.L_x_6578:
[----:B------:R-:W-:Y:S05]  /*19050*/  BSYNC B1 ;  /* 0x0000000000017941 */ /* 0x000fea0003800000 */
.L_x_6577:
[----:B------:R-:W-:Y:S05]  /*19060*/  BRA `(.L_x_6579) ;  /* 0xfffffef4000c7947 */ /* 0x000fea000383ffff */
.L_x_6374:
        /* <DEDUP_REMOVED lines=8> */
.L_x_6581:
[----:B------:R-:W-:Y:S05]  /*190f0*/  BSYNC B1 ;  /* 0x0000000000017941 */ /* 0x000fea0003800000 */
.L_x_6580:
[----:B------:R-:W-:Y:S05]  /*19100*/  BRA `(.L_x_6582) ;  /* 0xfffffef000f07947 */ /* 0x000fea000383ffff */
.L_x_6376:
[----:B0-----:R0:W1:Y:S02]  /*19110*/  SYNCS.PHASECHK.TRANS64.TRYWAIT P1, [R2+URZ+0x28c00], R3 ;  /* 0x028c0003020075a7 */ /* 0x001064000802017f */
[----:B-1----:R-:W-:Y:S05]  /*19120*/  @!P1 NANOSLEEP.SYNCS 0x989680 ;  /* 0x009896800000995d */ /* 0x002fea0003900000 */
[----:B------:R-:W1:Y:S02]  /*19130*/  @!P1 SYNCS.PHASECHK.TRANS64 P1, [R2+URZ+0x28c00], R3 ;  /* 0x028c0003020095a7 */ /* 0x000e64000802007f */
[----:B-1----:R-:W-:Y:S05]  /*19140*/  @!P1 BRA `(.L_x_6376) ;  /* 0xfffffffc00f09947 */ /* 0x002fea000383ffff */
[----:B------:R-:W-:Y:S05]  /*19150*/  BRA `(.L_x_6583) ;  /* 0xfffffef400687947 */ /* 0x000fea000383ffff */
.L_x_6382:
[----:B0-----:R0:W1:Y:S02]  /*19160*/  SYNCS.PHASECHK.TRANS64.TRYWAIT P1, [R169+URZ+0x28c30], R56 ;  /* 0x028c3038a90075a7 */ /* 0x001064000802017f */
[----:B-1----:R-:W-:Y:S05]  /*19170*/  @!P1 NANOSLEEP.SYNCS 0x989680 ;  /* 0x009896800000995d */ /* 0x002fea0003900000 */
[----:B------:R-:W1:Y:S02]  /*19180*/  @!P1 SYNCS.PHASECHK.TRANS64 P1, [R169+URZ+0x28c30], R56 ;  /* 0x028c3038a90095a7 */ /* 0x000e64000802007f */
[----:B-1----:R-:W-:Y:S05]  /*19190*/  @!P1 BRA `(.L_x_6382) ;  /* 0xfffffffc00f09947 */ /* 0x002fea000383ffff */
[----:B------:R-:W-:Y:S05]  /*191a0*/  BRA `(.L_x_6381) ;  /* 0xffffff0000fc7947 */ /* 0x000fea000383ffff */
.L_x_6387:
[----:B--2---:R2:W3:Y:S02]  /*191b0*/  SYNCS.PHASECHK.TRANS64.TRYWAIT P2, [R169+URZ+0x28c50], R56 ;  /* 0x028c5038a90075a7 */ /* 0x0044e4000804017f */
[----:B---3--:R-:W-:Y:S05]  /*191c0*/  @!P2 NANOSLEEP.SYNCS 0x989680 ;  /* 0x009896800000a95d */ /* 0x008fea0003900000 */
[----:B------:R-:W3:Y:S02]  /*191d0*/  @!P2 SYNCS.PHASECHK.TRANS64 P2, [R169+URZ+0x28c50], R56 ;  /* 0x028c5038a900a5a7 */ /* 0x000ee4000804007f */
[----:B---3--:R-:W-:Y:S05]  /*191e0*/  @!P2 BRA `(.L_x_6387) ;  /* 0xfffffffc00f0a947 */ /* 0x008fea000383ffff */
[----:B------:R-:W-:Y:S05]  /*191f0*/  BRA `(.L_x_6386) ;  /* 0xffffff18009c7947 */ /* 0x000fea000383ffff */
.L_x_6394:
[----:B--2---:R2:W3:Y:S02]  /*19200*/  SYNCS.PHASECHK.TRANS64.TRYWAIT P2, [R213+URZ+0x28c30], R214 ;  /* 0x028c30d6d50075a7 */ /* 0x0044e4000804017f */
[----:B---3--:R-:W-:Y:S05]  /*19210*/  @!P2 NANOSLEEP.SYNCS 0x989680 ;  /* 0x009896800000a95d */ /* 0x008fea0003900000 */
[----:B------:R-:W3:Y:S02]  /*19220*/  @!P2 SYNCS.PHASECHK.TRANS64 P2, [R213+URZ+0x28c30], R214 ;  /* 0x028c30d6d500a5a7 */ /* 0x000ee4000804007f */
[----:B---3--:R-:W-:Y:S05]  /*19230*/  @!P2 BRA `(.L_x_6394) ;  /* 0xfffffffc00f0a947 */ /* 0x008fea000383ffff */
[----:B------:R-:W-:Y:S05]  /*19240*/  BRA `(.L_x_6393) ;  /* 0xffffff1c00a47947 */ /* 0x000fea000383ffff */
.L_x_6399:
[----:B-1----:R1:W3:Y:S02]  /*19250*/  SYNCS.PHASECHK.TRANS64.TRYWAIT P2, [R213+URZ+0x28c50], R214 ;  /* 0x028c50d6d50075a7 */ /* 0x0022e4000804017f */
[----:B---3--:R-:W-:Y:S05]  /*19260*/  @!P2 NANOSLEEP.SYNCS 0x989680 ;  /* 0x009896800000a95d */ /* 0x008fea0003900000 */
[----:B------:R-:W3:Y:S02]  /*19270*/  @!P2 SYNCS.PHASECHK.TRANS64 P2, [R213+URZ+0x28c50], R214 ;  /* 0x028c50d6d500a5a7 */ /* 0x000ee4000804007f */
[----:B---3--:R-:W-:Y:S05]  /*19280*/  @!P2 BRA `(.L_x_6399) ;  /* 0xfffffffc00f0a947 */ /* 0x008fea000383ffff */
[----:B------:R-:W-:Y:S05]  /*19290*/  BRA `(.L_x_6398) ;  /* 0xffffff3c002c7947 */ /* 0x000fea000383ffff */
.L_x_6407:
[----:B---3--:R3:W4:Y:S02]  /*192a0*/  SYNCS.PHASECHK.TRANS64.TRYWAIT P2, [R185+URZ+0x28c30], R186 ;  /* 0x028c30bab90075a7 */ /* 0x008724000804017f */
[----:B----4-:R-:W-:Y:S05]  /*192b0*/  @!P2 NANOSLEEP.SYNCS 0x989680 ;  /* 0x009896800000a95d */ /* 0x010fea0003900000 */
[----:B------:R-:W4:Y:S02]  /*192c0*/  @!P2 SYNCS.PHASECHK.TRANS64 P2, [R185+URZ+0x28c30], R186 ;  /* 0x028c30bab900a5a7 */ /* 0x000f24000804007f */
[----:B----4-:R-:W-:Y:S05]  /*192d0*/  @!P2 BRA `(.L_x_6407) ;  /* 0xfffffffc00f0a947 */ /* 0x010fea000383ffff */
[----:B------:R-:W-:Y:S05]  /*192e0*/  BRA `(.L_x_6406) ;  /* 0xffffff4000407947 */ /* 0x000fea000383ffff */
.L_x_6412:
[----:B--2---:R2:W3:Y:S02]  /*192f0*/  SYNCS.PHASECHK.TRANS64.TRYWAIT P2, [R185+URZ+0x28c50], R186 ;  /* 0x028c50bab90075a7 */ /* 0x0044e4000804017f */
[----:B---3--:R-:W-:Y:S05]  /*19300*/  @!P2 NANOSLEEP.SYNCS 0x989680 ;  /* 0x009896800000a95d */ /* 0x008fea0003900000 */
[----:B------:R-:W3:Y:S02]  /*19310*/  @!P2 SYNCS.PHASECHK.TRANS64 P2, [R185+URZ+0x28c50], R186 ;  /* 0x028c50bab900a5a7 */ /* 0x000ee4000804007f */
[----:B---3--:R-:W-:Y:S05]  /*19320*/  @!P2 BRA `(.L_x_6412) ;  /* 0xfffffffc00f0a947 */ /* 0x008fea000383ffff */
[----:B------:R-:W-:Y:S05]  /*19330*/  BRA `(.L_x_6411) ;  /* 0xffffff5800987947 */ /* 0x000fea000383ffff */
.L_x_6440:
        /* <DEDUP_REMOVED lines=11> */
.L_x_6585:
[----:B------:R-:W-:Y:S05]  /*193f0*/  BSYNC B1 ;  /* 0x0000000000017941 */ /* 0x000fea0003800000 */
.L_x_6584:
[----:B------:R-:W-:Y:S05]  /*19400*/  BRA `(.L_x_6586) ;  /* 0xffffffa0009c7947 */ /* 0x000fea000383ffff */
.L_x_6441:
[----:B------:R-:W-:Y:S01]  /*19410*/  BSSY B1, `(.L_x_6587) ;  /* 0x0000006000017945 */ /* 0x000fe20003800000 */
[----:B------:R-:W-:-:S07]  /*19420*/  IMAD.MOV.U32 R15, RZ, RZ, -0x1 ;  /* 0xffffffffff0f7424 */ /* 0x000fce00078e00ff */
[----:B------:R-:W-:Y:S05]  /*19430*/  WARPSYNC.COLLECTIVE R15, `(.L_x_6588) ;  /* 0x000000000f0c7348 */ /* 0x000fea0003c00000 */
[----:B------:R-:W-:Y:S02]  /*19440*/  ELECT P6, UR62, PT ;  /* 0x00000000003e782f */ /* 0x000fe400038c0000 */
[----:B------:R-:W-:Y:S01]  /*19450*/  MOV R14, UR62 ;  /* 0x0000003e000e7c02 */ /* 0x000fe20008000f00 */
[----:B------:R-:W-:Y:S10]  /*19460*/  ENDCOLLECTIVE ;  /* 0x000000000000791b */ /* 0x000ff40003800000 */
.L_x_6588:
[----:B------:R-:W-:Y:S05]  /*19470*/  BSYNC B1 ;  /* 0x0000000000017941 */ /* 0x000fea0003800000 */
.L_x_6587:
[----:B------:R-:W-:Y:S05]  /*19480*/  BRA `(.L_x_6589) ;  /* 0xffffffa000887947 */ /* 0x000fea000383ffff */
.L_x_6443:
[----:B0-----:R0:W1:Y:S02]  /*19490*/  SYNCS.PHASECHK.TRANS64.TRYWAIT P0, [R9+URZ+0x28c20], R5 ;  /* 0x028c2005090075a7 */ /* 0x001064000800017f */
[----:B-1----:R-:W-:Y:S05]  /*194a0*/  @!P0 NANOSLEEP.SYNCS 0x989680 ;  /* 0x009896800000895d */ /* 0x002fea0003900000 */
[----:B------:R-:W1:Y:S02]  /*194b0*/  @!P0 SYNCS.PHASECHK.TRANS64 P0, [R9+URZ+0x28c20], R5 ;  /* 0x028c2005090085a7 */ /* 0x000e64000800007f */
[----:B-1----:R-:W-:Y:S05]  /*194c0*/  @!P0 BRA `(.L_x_6443) ;  /* 0xfffffffc00f08947 */ /* 0x002fea000383ffff */
[----:B------:R-:W-:Y:S05]  /*194d0*/  BRA `(.L_x_6590) ;  /* 0xffffffa000a47947 */ /* 0x000fea000383ffff */
.L_x_6446:
[----:B0-----:R0:W1:Y:S02]  /*194e0*/  SYNCS.PHASECHK.TRANS64.TRYWAIT P0, [R5+URZ+0x28ca0], R7 ;  /* 0x028ca007050075a7 */ /* 0x001064000800017f */
[----:B-1----:R-:W-:Y:S05]  /*194f0*/  @!P0 NANOSLEEP.SYNCS 0x989680 ;  /* 0x009896800000895d */ /* 0x002fea0003900000 */
[----:B------:R-:W1:Y:S02]  /*19500*/  @!P0 SYNCS.PHASECHK.TRANS64 P0, [R5+URZ+0x28ca0], R7 ;  /* 0x028ca007050085a7 */ /* 0x000e64000800007f */
[----:B-1----:R-:W-:Y:S05]  /*19510*/  @!P0 BRA `(.L_x_6446) ;  /* 0xfffffffc00f08947 */ /* 0x002fea000383ffff */
[----:B------:R-:W-:Y:S05]  /*19520*/  BRA `(.L_x_6591) ;  /* 0xffffffa000b47947 */ /* 0x000fea000383ffff */
.L_x_6448:
[----:B-1----:R1:W2:Y:S02]  /*19530*/  SYNCS.PHASECHK.TRANS64.TRYWAIT P0, [R5+URZ+0x28cc0], R7 ;  /* 0x028cc007050075a7 */ /* 0x0022a4000800017f */
[----:B--2---:R-:W-:Y:S05]  /*19540*/  @!P0 NANOSLEEP.SYNCS 0x989680 ;  /* 0x009896800000895d */ /* 0x004fea0003900000 */
[----:B------:R-:W2:Y:S02]  /*19550*/  @!P0 SYNCS.PHASECHK.TRANS64 P0, [R5+URZ+0x28cc0], R7 ;  /* 0x028cc007050085a7 */ /* 0x000ea4000800007f */
[----:B--2---:R-:W-:Y:S05]  /*19560*/  @!P0 BRA `(.L_x_6448) ;  /* 0xfffffffc00f08947 */ /* 0x004fea000383ffff */
[----:B------:R-:W-:Y:S05]  /*19570*/  BRA `(.L_x_6592) ;  /* 0xffffffa400187947 */ /* 0x000fea000383ffff */
.L_x_6452:
[----:B0-----:R0:W1:Y:S02]  /*19580*/  SYNCS.PHASECHK.TRANS64.TRYWAIT P0, [R6+URZ+0x28ca0], R7 ;  /* 0x028ca007060075a7 */ /* 0x001064000800017f */
[----:B-1----:R-:W-:Y:S05]  /*19590*/  @!P0 NANOSLEEP.SYNCS 0x989680 ;  /* 0x009896800000895d */ /* 0x002fea0003900000 */
[----:B------:R-:W1:Y:S02]  /*195a0*/  @!P0 SYNCS.PHASECHK.TRANS64 P0, [R6+URZ+0x28ca0], R7 ;  /* 0x028ca007060085a7 */ /* 0x000e64000800007f */
[----:B-1----:R-:W-:Y:S05]  /*195b0*/  @!P0 BRA `(.L_x_6452) ;  /* 0xfffffffc00f08947 */ /* 0x002fea000383ffff */
[----:B------:R-:W-:Y:S05]  /*195c0*/  BRA `(.L_x_6593) ;  /* 0xffffffa800587947 */ /* 0x000fea000383ffff */
.L_x_6454:
[----:B-1----:R1:W2:Y:S02]  /*195d0*/  SYNCS.PHASECHK.TRANS64.TRYWAIT P1, [R6+URZ+0x28cc0], R7 ;  /* 0x028cc007060075a7 */ /* 0x0022a4000802017f */
[----:B--2---:R-:W-:Y:S05]  /*195e0*/  @!P1 NANOSLEEP.SYNCS 0x989680 ;  /* 0x009896800000995d */ /* 0x004fea0003900000 */
[----:B------:R-:W2:Y:S02]  /*195f0*/  @!P1 SYNCS.PHASECHK.TRANS64 P1, [R6+URZ+0x28cc0], R7 ;  /* 0x028cc007060095a7 */ /* 0x000ea4000802007f */
[----:B--2---:R-:W-:Y:S05]  /*19600*/  @!P1 BRA `(.L_x_6454) ;  /* 0xfffffffc00f09947 */ /* 0x004fea000383ffff */
[----:B------:R-:W-:Y:S05]  /*19610*/  BRA `(.L_x_6594) ;  /* 0xffffffa800b47947 */ /* 0x000fea000383ffff */
.L_x_6464:
        /* <DEDUP_REMOVED lines=11> */
.L_x_6596:
[----:B------:R-:W-:Y:S05]  /*196d0*/  BSYNC B0 ;  /* 0x0000000000007941 */ /* 0x000fea0003800000 */
.L_x_6595:
[----:B------:R-:W-:Y:S05]  /*196e0*/  BRA `(.L_x_6597) ;  /* 0xffffffb400b87947 */ /* 0x000fea000383ffff */
.L_x_6465:
[----:B------:R-:W-:Y:S01]  /*196f0*/  BSSY B0, `(.L_x_6598) ;  /* 0x0000006000007945 */ /* 0x000fe20003800000 */
[----:B------:R-:W-:-:S07]  /*19700*/  IMAD.MOV.U32 R15, RZ, RZ, -0x1 ;  /* 0xffffffffff0f7424 */ /* 0x000fce00078e00ff */
[----:B------:R-:W-:Y:S05]  /*19710*/  WARPSYNC.COLLECTIVE R15, `(.L_x_6599) ;  /* 0x000000000f0c7348 */ /* 0x000fea0003c00000 */
[----:B------:R-:W-:Y:S02]  /*19720*/  ELECT P6, UR62, PT ;  /* 0x00000000003e782f */ /* 0x000fe400038c0000 */
[----:B------:R-:W-:Y:S01]  /*19730*/  MOV R14, UR62 ;  /* 0x0000003e000e7c02 */ /* 0x000fe20008000f00 */
[----:B------:R-:W-:Y:S10]  /*19740*/  ENDCOLLECTIVE ;  /* 0x000000000000791b */ /* 0x000ff40003800000 */
.L_x_6599:
[----:B------:R-:W-:Y:S05]  /*19750*/  BSYNC B0 ;  /* 0x0000000000007941 */ /* 0x000fea0003800000 */
.L_x_6598:
[----:B------:R-:W-:Y:S05]  /*19760*/  BRA `(.L_x_6600) ;  /* 0xffffffb400a87947 */ /* 0x000fea000383ffff */
.L_x_6468:
[----:B0-----:R0:W1:Y:S02]  /*19770*/  SYNCS.PHASECHK.TRANS64.TRYWAIT P0, [R5+URZ+0x28c40], R7 ;  /* 0x028c4007050075a7 */ /* 0x001064000800017f */
[----:B-1----:R-:W-:Y:S05]  /*19780*/  @!P0 NANOSLEEP.SYNCS 0x989680 ;  /* 0x009896800000895d */ /* 0x002fea0003900000 */
[----:B------:R-:W1:Y:S02]  /*19790*/  @!P0 SYNCS.PHASECHK.TRANS64 P0, [R5+URZ+0x28c40], R7 ;  /* 0x028c4007050085a7 */ /* 0x000e64000800007f */
[----:B-1----:R-:W-:Y:S05]  /*197a0*/  @!P0 BRA `(.L_x_6468) ;  /* 0xfffffffc00f08947 */ /* 0x002fea000383ffff */
[----:B------:R-:W-:Y:S05]  /*197b0*/  BRA `(.L_x_6601) ;  /* 0xffffffb800107947 */ /* 0x000fea000383ffff */
.L_x_6471:
        /* <DEDUP_REMOVED lines=8> */
.L_x_6474:
[----:B0-----:R0:W1:Y:S02]  /*19840*/  SYNCS.PHASECHK.TRANS64.TRYWAIT P0, [R2+URZ+0x28c60], R5 ;  /* 0x028c6005020075a7 */ /* 0x001064000800017f */
[----:B-1----:R-:W-:Y:S05]  /*19850*/  @!P0 NANOSLEEP.SYNCS 0x989680 ;  /* 0x009896800000895d */ /* 0x002fea0003900000 */
[----:B------:R-:W1:Y:S02]  /*19860*/  @!P0 SYNCS.PHASECHK.TRANS64 P0, [R2+URZ+0x28c60], R5 ;  /* 0x028c6005020085a7 */ /* 0x000e64000800007f */
[----:B-1----:R-:W-:Y:S05]  /*19870*/  @!P0 BRA `(.L_x_6474) ;  /* 0xfffffffc00f08947 */ /* 0x002fea000383ffff */
[----:B------:R-:W-:Y:S05]  /*19880*/  BRA `(.L_x_6603) ;  /* 0xffffffbc00087947 */ /* 0x000fea000383ffff */
.L_x_6483:
[----:B--2---:R2:W3:Y:S02]  /*19890*/  SYNCS.PHASECHK.TRANS64.TRYWAIT P0, [R3+URZ+0x28c40], R5 ;  /* 0x028c4005030075a7 */ /* 0x0044e4000800017f */
[----:B---3--:R-:W-:Y:S05]  /*198a0*/  @!P0 NANOSLEEP.SYNCS 0x989680 ;  /* 0x009896800000895d */ /* 0x008fea0003900000 */
[----:B------:R-:W3:Y:S02]  /*198b0*/  @!P0 SYNCS.PHASECHK.TRANS64 P0, [R3+URZ+0x28c40], R5 ;  /* 0x028c4005030085a7 */ /* 0x000ee4000800007f */
[----:B---3--:R-:W-:Y:S05]  /*198c0*/  @!P0 BRA `(.L_x_6483) ;  /* 0xfffffffc00f08947 */ /* 0x008fea000383ffff */
[----:B------:R-:W-:Y:S05]  /*198d0*/  BRA `(.L_x_6604) ;  /* 0xffffffc000cc7947 */ /* 0x000fea000383ffff */
.L_x_6485:
[----:B0-----:R0:W3:Y:S02]  /*198e0*/  SYNCS.PHASECHK.TRANS64.TRYWAIT P0, [R3+URZ+0x28c60], R5 ;  /* 0x028c6005030075a7 */ /* 0x0010e4000800017f */
[----:B---3--:R-:W-:Y:S05]  /*198f0*/  @!P0 NANOSLEEP.SYNCS 0x989680 ;  /* 0x009896800000895d */ /* 0x008fea0003900000 */
[----:B------:R-:W3:Y:S02]  /*19900*/  @!P0 SYNCS.PHASECHK.TRANS64 P0, [R3+URZ+0x28c60], R5 ;  /* 0x028c6005030085a7 */ /* 0x000ee4000800007f */
[----:B---3--:R-:W-:Y:S05]  /*19910*/  @!P0 BRA `(.L_x_6485) ;  /* 0xfffffffc00f08947 */ /* 0x008fea000383ffff */
[----:B------:R-:W-:Y:S05]  /*19920*/  BRA `(.L_x_6605) ;  /* 0xffffffc4003c7947 */ /* 0x000fea000383ffff */
.L_x_6490:
[----:B--2---:R2:W3:Y:S02]  /*19930*/  SYNCS.PHASECHK.TRANS64.TRYWAIT P0, [R2+URZ+0x28c40], R3 ;  /* 0x028c4003020075a7 */ /* 0x0044e4000800017f */
[----:B---3--:R-:W-:Y:S05]  /*19940*/  @!P0 NANOSLEEP.SYNCS 0x989680 ;  /* 0x009896800000895d */ /* 0x008fea0003900000 */
[----:B------:R-:W3:Y:S02]  /*19950*/  @!P0 SYNCS.PHASECHK.TRANS64 P0, [R2+URZ+0x28c40], R3 ;  /* 0x028c4003020085a7 */ /* 0x000ee4000800007f */
[----:B---3--:R-:W-:Y:S05]  /*19960*/  @!P0 BRA `(.L_x_6490) ;  /* 0xfffffffc00f08947 */ /* 0x008fea000383ffff */
[----:B------:R-:W-:Y:S05]  /*19970*/  BRA `(.L_x_6606) ;  /* 0xffffffc800d47947 */ /* 0x000fea000383ffff */
.L_x_6492:
[----:B0-----:R0:W3:Y:S02]  /*19980*/  SYNCS.PHASECHK.TRANS64.TRYWAIT P1, [R2+URZ+0x28c60], R3 ;  /* 0x028c6003020075a7 */ /* 0x0010e4000802017f */
[----:B---3--:R-:W-:Y:S05]  /*19990*/  @!P1 NANOSLEEP.SYNCS 0x989680 ;  /* 0x009896800000995d */ /* 0x008fea0003900000 */
[----:B------:R-:W3:Y:S02]  /*199a0*/  @!P1 SYNCS.PHASECHK.TRANS64 P1, [R2+URZ+0x28c60], R3 ;  /* 0x028c6003020095a7 */ /* 0x000ee4000802007f */
[----:B---3--:R-:W-:Y:S05]  /*199b0*/  @!P1 BRA `(.L_x_6492) ;  /* 0xfffffffc00f09947 */ /* 0x008fea000383ffff */
[----:B------:R-:W-:Y:S05]  /*199c0*/  BRA `(.L_x_6607) ;  /* 0xffffffcc00407947 */ /* 0x000fea000383ffff */
.L_x_6497:
[----:B---3--:R3:W4:Y:S02]  /*199d0*/  SYNCS.PHASECHK.TRANS64.TRYWAIT P0, [R2+URZ+0x28c40], R3 ;  /* 0x028c4003020075a7 */ /* 0x008724000800017f */
[----:B----4-:R-:W-:Y:S05]  /*199e0*/  @!P0 NANOSLEEP.SYNCS 0x989680 ;  /* 0x009896800000895d */ /* 0x010fea0003900000 */
[----:B------:R-:W4:Y:S02]  /*199f0*/  @!P0 SYNCS.PHASECHK.TRANS64 P0, [R2+URZ+0x28c40], R3 ;  /* 0x028c4003020085a7 */ /* 0x000f24000800007f */
[----:B----4-:R-:W-:Y:S05]  /*19a00*/  @!P0 BRA `(.L_x_6497) ;  /* 0xfffffffc00f08947 */ /* 0x010fea000383ffff */
[----:B------:R-:W-:Y:S05]  /*19a10*/  BRA `(.L_x_6608) ;  /* 0xffffffd000bc7947 */ /* 0x000fea000383ffff */
.L_x_6499:
[----:B0-----:R0:W2:Y:S02]  /*19a20*/  SYNCS.PHASECHK.TRANS64.TRYWAIT P1, [R2+URZ+0x28c60], R3 ;  /* 0x028c6003020075a7 */ /* 0x0010a4000802017f */
[----:B--2---:R-:W-:Y:S05]  /*19a30*/  @!P1 NANOSLEEP.SYNCS 0x989680 ;  /* 0x009896800000995d */ /* 0x004fea0003900000 */
[----:B------:R-:W2:Y:S02]  /*19a40*/  @!P1 SYNCS.PHASECHK.TRANS64 P1, [R2+URZ+0x28c60], R3 ;  /* 0x028c6003020095a7 */ /* 0x000ea4000802007f */
[----:B--2---:R-:W-:Y:S05]  /*19a50*/  @!P1 BRA `(.L_x_6499) ;  /* 0xfffffffc00f09947 */ /* 0x004fea000383ffff */
[----:B------:R-:W-:Y:S05]  /*19a60*/  BRA `(.L_x_6609) ;  /* 0xffffffd4002c7947 */ /* 0x000fea000383ffff */
.L_x_6504:
[----:B------:R-:W-:Y:S01]  /*19a70*/  BSSY B0, `(.L_x_6610) ;  /* 0x0000008000007945 */ /* 0x000fe20003800000 */
[----:B------:R-:W-:Y:S01]  /*19a80*/  IMAD.MOV.U32 R13, RZ, RZ, R16 ;  /* 0x000000ffff0d7224 */ /* 0x000fe200078e0010 */
[----:B------:R-:W-:Y:S01]  /*19a90*/  MOV R15, 0xffffffff ;  /* 0xffffffff000f7802 */ /* 0x000fe20000000f00 */
[----:B------:R-:W-:Y:S02]  /*19aa0*/  IMAD.MOV.U32 R12, RZ, RZ, RZ ;  /* 0x000000ffff0c7224 */ /* 0x000fe400078e00ff */
[----:B------:R-:W-:-:S07]  /*19ab0*/  IMAD.MOV.U32 R11, RZ, RZ, 0x1f ;  /* 0x0000001fff0b7424 */ /* 0x000fce00078e00ff */
[----:B01----:R-:W-:Y:S05]  /*19ac0*/  WARPSYNC.COLLECTIVE R15, `(.L_x_6611) ;  /* 0x000000000f087348 */ /* 0x003fea0003c00000 */
[----:B------:R2:W3:Y:S02]  /*19ad0*/  SHFL.IDX P6, R14, R13, R12, R11 ;  /* 0x0000000c0d0e7389 */ /* 0x0004e400000c000b */
[----:B0123--:R-:W-:Y:S01]  /*19ae0*/  ENDCOLLECTIVE ;  /* 0x000000000000791b */ /* 0x00ffe20003800000 */
.L_x_6611:
[----:B------:R-:W-:Y:S05]  /*19af0*/  BSYNC B0 ;  /* 0x0000000000007941 */ /* 0x000fea0003800000 */
.L_x_6610:
        /* <DEDUP_REMOVED lines=8> */
.L_x_6612:
[----:B------:R-:W-:Y:S01]  /*19b80*/  MOV R16, R14 ;  /* 0x0000000e00107202 */ /* 0x000fe20000000f00 */
[----:B------:R-:W-:Y:S06]  /*19b90*/  BRA `(.L_x_6613) ;  /* 0xffffffd8006c7947 */ /* 0x000fec000383ffff */
.L_x_6507:
[----:B------:R-:W-:Y:S01]  /*19ba0*/  BSSY B0, `(.L_x_6614) ;  /* 0x0000008000007945 */ /* 0x000fe20003800000 */
[----:B-----5:R-:W-:Y:S02]  /*19bb0*/  IMAD.MOV.U32 R13, RZ, RZ, R17 ;  /* 0x000000ffff0d7224 */ /* 0x020fe400078e0011 */
[----:B------:R-:W-:Y:S02]  /*19bc0*/  IMAD.MOV.U32 R12, RZ, RZ, 0x1 ;  /* 0x00000001ff0c7424 */ /* 0x000fe400078e00ff */
[----:B------:R-:W-:Y:S02]  /*19bd0*/  IMAD.MOV.U32 R11, RZ, RZ, RZ ;  /* 0x000000ffff0b7224 */ /* 0x000fe400078e00ff */
[----:B------:R-:W-:-:S07]  /*19be0*/  IMAD.MOV.U32 R15, RZ, RZ, -0x1 ;  /* 0xffffffffff0f7424 */ /* 0x000fce00078e00ff */
[----:B01234-:R-:W-:Y:S05]  /*19bf0*/  WARPSYNC.COLLECTIVE R15, `(.L_x_6615) ;  /* 0x000000000f087348 */ /* 0x01ffea0003c00000 */
[----:B------:R0:W0:Y:S02]  /*19c00*/  SHFL.UP P6, R14, R13, R12, R11 ;  /* 0x0400000c0d0e7389 */ /* 0x00002400000c000b */
[----:B01234-:R-:W-:Y:S01]  /*19c10*/  ENDCOLLECTIVE ;  /* 0x000000000000791b */ /* 0x01ffe20003800000 */
.L_x_6615:
[----:B------:R-:W-:Y:S05]  /*19c20*/  BSYNC B0 ;  /* 0x0000000000007941 */ /* 0x000fea0003800000 */
.L_x_6614:
[C---:B------:R-:W-:Y:S01]  /*19c30*/  ISETP.NE.AND P0, PT, R7.reuse, RZ, PT ;  /* 0x000000ff0700720c */ /* 0x040fe20003f05270 */
        /* <DEDUP_REMOVED lines=9> */
.L_x_6616:
        /* <DEDUP_REMOVED lines=8> */
.L_x_6617:
        /* <DEDUP_REMOVED lines=8> */
.L_x_6618:
        /* <DEDUP_REMOVED lines=8> */
.L_x_6619:
        /* <DEDUP_REMOVED lines=8> */
.L_x_6620:
[----:B------:R-:W-:Y:S05]  /*19ed0*/  BRA `(.L_x_6621) ;  /* 0xffffffd800307947 */ /* 0x000fea000383ffff */
.L_x_6512:
[----:B------:R-:W-:Y:S01]  /*19ee0*/  BSSY B0, `(.L_x_6622) ;  /* 0x0000008000007945 */ /* 0x000fe20003800000 */
[----:B-----5:R-:W-:Y:S01]  /*19ef0*/  IMAD.MOV.U32 R13, RZ, RZ, R17 ;  /* 0x000000ffff0d7224 */ /* 0x020fe200078e0011 */
[----:B------:R-:W-:Y:S01]  /*19f00*/  MOV R11, RZ ;  /* 0x000000ff000b7202 */ /* 0x000fe20000000f00 */
[----:B------:R-:W-:Y:S02]  /*19f10*/  IMAD.MOV.U32 R12, RZ, RZ, 0x1 ;  /* 0x00000001ff0c7424 */ /* 0x000fe400078e00ff */
[----:B------:R-:W-:-:S07]  /*19f20*/  IMAD.MOV.U32 R15, RZ, RZ, -0x1 ;  /* 0xffffffffff0f7424 */ /* 0x000fce00078e00ff */
[----:B01----:R-:W-:Y:S05]  /*19f30*/  WARPSYNC.COLLECTIVE R15, `(.L_x_6623) ;  /* 0x000000000f087348 */ /* 0x003fea0003c00000 */
[----:B------:R2:W3:Y:S02]  /*19f40*/  SHFL.UP P6, R14, R13, R12, R11 ;  /* 0x0400000c0d0e7389 */ /* 0x0004e400000c000b */
[----:B0123--:R-:W-:Y:S01]  /*19f50*/  ENDCOLLECTIVE ;  /* 0x000000000000791b */ /* 0x00ffe20003800000 */
.L_x_6623:
[----:B------:R-:W-:Y:S05]  /*19f60*/  BSYNC B0 ;  /* 0x0000000000007941 */ /* 0x000fea0003800000 */
.L_x_6622:
        /* <DEDUP_REMOVED lines=10> */
.L_x_6624:
        /* <DEDUP_REMOVED lines=8> */
.L_x_6625:
        /* <DEDUP_REMOVED lines=8> */
.L_x_6626:
        /* <DEDUP_REMOVED lines=8> */
.L_x_6627:
        /* <DEDUP_REMOVED lines=8> */
.L_x_6628:
[----:B------:R-:W-:Y:S05]  /*1a210*/  BRA `(.L_x_6629) ;  /* 0xffffffd800147947 */ /* 0x000fea000383ffff */
.L_x_6514:
[----:B------:R-:W-:Y:S01]  /*1a220*/  BSSY B0, `(.L_x_6630) ;  /* 0x0000006000007945 */ /* 0x000fe20003800000 */
[----:B------:R-:W-:Y:S01]  /*1a230*/  PLOP3.LUT P6, PT, P6, PT, PT, 0x8, 0x0 ;  /* 0x000000000000781c */ /* 0x000fe200037ce170 */
[----:B------:R-:W-:-:S12]  /*1a240*/  IMAD.MOV.U32 R15, RZ, RZ, -0x1 ;  /* 0xffffffffff0f7424 */ /* 0x000fd800078e00ff */
[----:B01----:R-:W-:Y:S05]  /*1a250*/  WARPSYNC.COLLECTIVE R15, `(.L_x_6631) ;  /* 0x000000000f087348 */ /* 0x003fea0003c00000 */
[----:B------:R-:W-:Y:S01]  /*1a260*/  VOTE.ANY R14, PT, P6 ;  /* 0x00000000000e7806 */ /* 0x000fe200030e0100 */
[----:B01----:R-:W-:Y:S06]  /*1a270*/  ENDCOLLECTIVE ;  /* 0x000000000000791b */ /* 0x003fec0003800000 */
.L_x_6631:
[----:B------:R-:W-:Y:S05]  /*1a280*/  BSYNC B0 ;  /* 0x0000000000007941 */ /* 0x000fea0003800000 */
.L_x_6630:
        /* <DEDUP_REMOVED lines=9> */
.L_x_6632:
[----:B------:R-:W-:Y:S01]  /*1a320*/  IMAD.MOV.U32 R17, RZ, RZ, R14 ;  /* 0x000000ffff117224 */ /* 0x000fe200078e000e */
[----:B------:R-:W-:Y:S06]  /*1a330*/  BRA `(.L_x_6633) ;  /* 0xffffffd800047947 */ /* 0x000fec000383ffff */
.L_x_6516:
[----:B------:R-:W-:Y:S01]  /*1a340*/  BSSY B0, `(.L_x_6634) ;  /* 0x0000007000007945 */ /* 0x000fe20003800000 */
[----:B------:R-:W-:Y:S02]  /*1a350*/  IMAD.MOV.U32 R13, RZ, RZ, R2 ;  /* 0x000000ffff0d7224 */ /* 0x000fe400078e0002 */
[----:B------:R-:W-:Y:S02]  /*1a360*/  IMAD.MOV.U32 R11, RZ, RZ, 0x1f ;  /* 0x0000001fff0b7424 */ /* 0x000fe400078e00ff */
[----:B------:R-:W-:-:S07]  /*1a370*/  IMAD.MOV.U32 R15, RZ, RZ, -0x1 ;  /* 0xffffffffff0f7424 */ /* 0x000fce00078e00ff */
[----:B0123--:R-:W-:Y:S05]  /*1a380*/  WARPSYNC.COLLECTIVE R15, `(.L_x_6635) ;  /* 0x000000000f087348 */ /* 0x00ffea0003c00000 */
[----:B------:R4:W0:Y:S02]  /*1a390*/  SHFL.IDX P6, R14, R13, R12, R11 ;  /* 0x0000000c0d0e7389 */ /* 0x00082400000c000b */
[----:B01234-:R-:W-:Y:S01]  /*1a3a0*/  ENDCOLLECTIVE ;  /* 0x000000000000791b */ /* 0x01ffe20003800000 */
.L_x_6635:
[----:B------:R-:W-:Y:S05]  /*1a3b0*/  BSYNC B0 ;  /* 0x0000000000007941 */ /* 0x000fea0003800000 */
.L_x_6634:
[----:B------:R-:W-:Y:S01]  /*1a3c0*/  IMAD.MOV.U32 R7, RZ, RZ, R14 ;  /* 0x000000ffff077224 */ /* 0x000fe200078e000e */
[----:B------:R-:W-:Y:S06]  /*1a3d0*/  BRA `(.L_x_6515) ;  /* 0xffffffd400f87947 */ /* 0x000fec000383ffff */
.L_x_6520:
[----:B-1----:R1:W2:Y:S02]  /*1a3e0*/  SYNCS.PHASECHK.TRANS64.TRYWAIT P0, [R0+URZ+0x28c20], R3 ;  /* 0x028c2003000075a7 */ /* 0x0022a4000800017f */
[----:B--2---:R-:W-:Y:S05]  /*1a3f0*/  @!P0 NANOSLEEP.SYNCS 0x989680 ;  /* 0x009896800000895d */ /* 0x004fea0003900000 */
[----:B------:R-:W2:Y:S02]  /*1a400*/  @!P0 SYNCS.PHASECHK.TRANS64 P0, [R0+URZ+0x28c20], R3 ;  /* 0x028c2003000085a7 */ /* 0x000ea4000800007f */
[----:B--2---:R-:W-:Y:S05]  /*1a410*/  @!P0 BRA `(.L_x_6520) ;  /* 0xfffffffc00f08947 */ /* 0x004fea000383ffff */
[----:B------:R-:W-:Y:S05]  /*1a420*/  BRA `(.L_x_6636) ;  /* 0xffffffdc006c7947 */ /* 0x000fea000383ffff */
.L_x_6521:
[----:B------:R-:W2:Y:S01]  /*1a430*/  S2R R2, SR_TID.X ;  /* 0x0000000000027919 */ /* 0x000ea20000002100 */
        /* <DEDUP_REMOVED lines=10> */
.L_x_6638:
[----:B------:R-:W-:Y:S05]  /*1a4e0*/  BSYNC B0 ;  /* 0x0000000000007941 */ /* 0x000fea0003800000 */
.L_x_6637:
[----:B------:R-:W-:Y:S05]  /*1a4f0*/  BRA `(.L_x_6639) ;  /* 0xffffffdc00547947 */ /* 0x000fea000383ffff */
.L_x_6522:
[----:B------:R-:W-:Y:S01]  /*1a500*/  BSSY B0, `(.L_x_6640) ;  /* 0x0000006000007945 */ /* 0x000fe20003800000 */
[----:B------:R-:W-:-:S07]  /*1a510*/  IMAD.MOV.U32 R15, RZ, RZ, -0x1 ;  /* 0xffffffffff0f7424 */ /* 0x000fce00078e00ff */
[----:B012---:R-:W-:Y:S05]  /*1a520*/  WARPSYNC.COLLECTIVE R15, `(.L_x_6641) ;  /* 0x000000000f0c7348 */ /* 0x007fea0003c00000 */
[----:B------:R-:W-:Y:S02]  /*1a530*/  ELECT P6, UR62, PT ;  /* 0x00000000003e782f */ /* 0x000fe400038c0000 */
[----:B------:R-:W-:Y:S01]  /*1a540*/  MOV R14, UR62 ;  /* 0x0000003e000e7c02 */ /* 0x000fe20008000f00 */
[----:B012---:R-:W-:Y:S10]  /*1a550*/  ENDCOLLECTIVE ;  /* 0x000000000000791b */ /* 0x007ff40003800000 */
.L_x_6641:
[----:B------:R-:W-:Y:S05]  /*1a560*/  BSYNC B0 ;  /* 0x0000000000007941 */ /* 0x000fea0003800000 */
.L_x_6640:
[----:B------:R-:W-:Y:S05]  /*1a570*/  BRA `(.L_x_6642) ;  /* 0xffffffdc00487947 */ /* 0x000fea000383ffff */
.L_x_6524:
[----:B-1----:R1:W2:Y:S02]  /*1a580*/  SYNCS.PHASECHK.TRANS64.TRYWAIT P0, [R6+URZ], R5 ;  /* 0x00000005060075a7 */ /* 0x0022a4000800017f */
[----:B--2---:R-:W-:Y:S05]  /*1a590*/  @!P0 NANOSLEEP.SYNCS 0x989680 ;  /* 0x009896800000895d */ /* 0x004fea0003900000 */
[----:B------:R-:W2:Y:S02]  /*1a5a0*/  @!P0 SYNCS.PHASECHK.TRANS64 P0, [R6+URZ], R5 ;  /* 0x00000005060085a7 */ /* 0x000ea4000800007f */
[----:B--2---:R-:W-:Y:S05]  /*1a5b0*/  @!P0 BRA `(.L_x_6524) ;  /* 0xfffffffc00f08947 */ /* 0x004fea000383ffff */
[----:B------:R-:W-:Y:S05]  /*1a5c0*/  BRA `(.L_x_6643) ;  /* 0xffffffdc00847947 */ /* 0x000fea000383ffff */
.L_x_6525:
[----:B--2---:R2:W3:Y:S02]  /*1a5d0*/  SYNCS.PHASECHK.TRANS64.TRYWAIT P0, [R7+URZ], R2 ;  /* 0x00000002070075a7 */ /* 0x0044e4000800017f */
[----:B---3--:R-:W-:Y:S05]  /*1a5e0*/  @!P0 NANOSLEEP.SYNCS 0x989680 ;  /* 0x009896800000895d */ /* 0x008fea0003900000 */
[----:B------:R-:W3:Y:S02]  /*1a5f0*/  @!P0 SYNCS.PHASECHK.TRANS64 P0, [R7+URZ], R2 ;  /* 0x00000002070085a7 */ /* 0x000ee4000800007f */
[----:B---3--:R-:W-:Y:S05]  /*1a600*/  @!P0 BRA `(.L_x_6525) ;  /* 0xfffffffc00f08947 */ /* 0x008fea000383ffff */
[----:B------:R-:W-:Y:S05]  /*1a610*/  BRA `(.L_x_6644) ;  /* 0xffffffdc00787947 */ /* 0x000fea000383ffff */
.L_x_6527:
[----:B---3--:R3:W4:Y:S02]  /*1a620*/  SYNCS.PHASECHK.TRANS64.TRYWAIT P0, [R4+URZ], R5 ;  /* 0x00000005040075a7 */ /* 0x008724000800017f */
[----:B----4-:R-:W-:Y:S05]  /*1a630*/  @!P0 NANOSLEEP.SYNCS 0x989680 ;  /* 0x009896800000895d */ /* 0x010fea0003900000 */
[----:B------:R-:W4:Y:S02]  /*1a640*/  @!P0 SYNCS.PHASECHK.TRANS64 P0, [R4+URZ], R5 ;  /* 0x00000005040085a7 */ /* 0x000f24000800007f */
[----:B----4-:R-:W-:Y:S05]  /*1a650*/  @!P0 BRA `(.L_x_6527) ;  /* 0xfffffffc00f08947 */ /* 0x010fea000383ffff */
[----:B------:R-:W-:Y:S05]  /*1a660*/  BRA `(.L_x_6645) ;  /* 0xffffffdc00807947 */ /* 0x000fea000383ffff */
.L_x_6646:
        /* <DEDUP_REMOVED lines=9> */
.L_x_11956:


//--------------------- .text._ZN7cutlass13device_kernelIN5flash11enable_sm90INS1_16FlashAttnFwdSm90INS1_25CollectiveMainloopFwdSm90ILi2EN4cute5tupleIJNS5_1CILi1EEES8_S8_EEENS6_IJNS7_ILi64EEESA_SA_EEELi512ENS_10bfloat16_tEfNS_4arch4Sm90ELb1ELb0ELb1ELb1ELb0ELb0ELb1ELb0ELb0ELb0ELb0ELb0EEENS1_21CollectiveEpilogueFwdINS6_IJSA_NS7_ILi512EEESA_EEES9_SC_SE_Li256ELb1ELb0ELb0ELb0EEENS1_36VarlenDynamicPersistentTileSchedulerILi64ELi64ELi256ELi32ELb0ELb0ELb1ELb1ELb1ELb1EEEEEEEEEvNT_6ParamsE --------------------------
	.section	.text._ZN7cutlass13device_kernelIN5flash11enable_sm90INS1_16FlashAttnFwdSm90INS1_25CollectiveMainloopFwdSm90ILi2EN4cute5tupleIJNS5_1CILi1EEES8_S8_EEENS6_IJNS7_ILi64EEESA_SA_EEELi512ENS_10bfloat16_tEfNS_4arch4Sm90ELb1ELb0ELb1ELb1ELb0ELb0ELb1ELb0ELb0ELb0ELb0ELb0EEENS1_21CollectiveEpilogueFwdINS6_IJSA_NS7_ILi512EEESA_EEES9_SC_SE_Li256ELb1ELb0ELb0ELb0EEENS1_36VarlenDynamicPersistentTileSchedulerILi64ELi64ELi256ELi32ELb0ELb0ELb1ELb1ELb1ELb1EEEEEEEEEvNT_6ParamsE,"ax",@progbits
	.align	128
.text._ZN7cutlass13device_kernelIN5flash11enable_sm90INS1_16FlashAttnFwdSm90INS1_25CollectiveMainloopFwdSm90ILi2EN4cute5tupleIJNS5_1CILi1EEES8_S8_EEENS6_IJNS7_ILi64EEESA_SA_EEELi512ENS_10bfloat16_tEfNS_4arch4Sm90ELb1ELb0ELb1ELb1ELb0ELb0ELb1ELb0ELb0ELb0ELb0ELb0EEENS1_21CollectiveEpilogueFwdINS6_IJSA_NS7_ILi512EEESA_EEES9_SC_SE_Li256ELb1ELb0ELb0ELb0EEENS1_36VarlenDynamicPersistentTileSchedulerILi64ELi64ELi256ELi32ELb0ELb0ELb1ELb1ELb1ELb1EEEEEEEEEvNT_6ParamsE:
        .type           _ZN7cutlass13device_kernelIN5flash11enable_sm90INS1_16FlashAttnFwdSm90INS1_25CollectiveMainloopFwdSm90ILi2EN4cute5tupleIJNS5_1CILi1EEES8_S8_EEENS6_IJNS7_ILi64EEESA_SA_EEELi512ENS_10bfloat16_tEfNS_4arch4Sm90ELb1ELb0ELb1ELb1ELb0ELb0ELb1ELb0ELb0ELb0ELb0ELb0EEENS1_21CollectiveEpilogueFwdINS6_IJSA_NS7_ILi512EEESA_EEES9_SC_SE_Li256ELb1ELb0ELb0ELb0EEENS1_36VarlenDynamicPersistentTileSchedulerILi64ELi64ELi256ELi32ELb0ELb0ELb1ELb1ELb1ELb1EEEEEEEEEvNT_6ParamsE,@function
        .size           _ZN7cutlass13device_kernelIN5flash11enable_sm90INS1_16FlashAttnFwdSm90INS1_25CollectiveMainloopFwdSm90ILi2EN4cute5tupleIJNS5_1CILi1EEES8_S8_EEENS6_IJNS7_ILi64EEESA_SA_EEELi512ENS_10bfloat16_tEfNS_4arch4Sm90ELb1ELb0ELb1ELb1ELb0ELb0ELb1ELb0ELb0ELb0ELb0ELb0EEENS1_21CollectiveEpilogueFwdINS6_IJSA_NS7_ILi512EEESA_EEES9_SC_SE_Li256ELb1ELb0ELb0ELb0EEENS1_36VarlenDynamicPersistentTileSchedulerILi64ELi64ELi256ELi32ELb0ELb0ELb1ELb1ELb1ELb1EEEEEEEEEvNT_6ParamsE,(.L_x_11957 - _ZN7cutlass13device_kernelIN5flash11enable_sm90INS1_16FlashAttnFwdSm90INS1_25CollectiveMainloopFwdSm90ILi2EN4cute5tupleIJNS5_1CILi1EEES8_S8_EEENS6_IJNS7_ILi64EEESA_SA_EEELi512ENS_10bfloat16_tEfNS_4arch4Sm90ELb1ELb0ELb1ELb1ELb0ELb0ELb1ELb0ELb0ELb0ELb0ELb0EEENS1_21CollectiveEpilogueFwdINS6_IJSA_NS7_ILi512EEESA_EEES9_SC_SE_Li256ELb1ELb0ELb0ELb0EEENS1_36VarlenDynamicPersistentTileSchedulerILi64ELi64ELi256ELi32ELb0ELb0ELb1ELb1ELb1ELb1EEEEEEEEEvNT_6ParamsE)
        .other          _ZN7cutlass13device_kernelIN5flash11enable_sm90INS1_16FlashAttnFwdSm90INS1_25CollectiveMainloopFwdSm90ILi2EN4cute5tupleIJNS5_1CILi1EEES8_S8_EEENS6_IJNS7_ILi64EEESA_SA_EEELi512ENS_10bfloat16_tEfNS_4arch4Sm90ELb1ELb0ELb1ELb1ELb0ELb0ELb1ELb0ELb0ELb0ELb0ELb0EEENS1_21CollectiveEpilogueFwdINS6_IJSA_NS7_ILi512EEESA_EEES9_SC_SE_Li256ELb1ELb0ELb0ELb0EEENS1_36VarlenDynamicPersistentTileSchedulerILi64ELi64ELi256ELi32ELb0ELb0ELb1ELb1ELb1ELb1EEEEEEEEEvNT_6ParamsE,@"STO_CUDA_ENTRY STV_DEFAULT"
_ZN7cutlass13device_kernelIN5flash11enable_sm90INS1_16FlashAttnFwdSm90INS1_25CollectiveMainloopFwdSm90ILi2EN4cute5tupleIJNS5_1CILi1EEES8_S8_EEENS6_IJNS7_ILi64EEESA_SA_EEELi512ENS_10bfloat16_tEfNS_4arch4Sm90ELb1ELb0ELb1ELb1ELb0ELb0ELb1ELb0ELb0ELb0ELb0ELb0EEENS1_21CollectiveEpilogueFwdINS6_IJSA_NS7_ILi512EEESA_EEES9_SC_SE_Li256ELb1ELb0ELb0ELb0EEENS1_36VarlenDynamicPersistentTileSchedulerILi64ELi64ELi256ELi32ELb0ELb0ELb1ELb1ELb1ELb1EEEEEEEEEvNT_6ParamsE:
        /* <DEDUP_REMOVED lines=24> */
.L_x_6648:
[----:B------:R-:W-:Y:S05]  /*0180*/  BSYNC B0 ;  /* 0x0000000000007941 */ /* 0x000fea0003800000 */
.L_x_6647:
        /* <DEDUP_REMOVED lines=21> */
[----:B0-----:R0:W1:Y:S01]  /*02e0*/  @UP1 SYNCS.EXCH.64 URZ, [UR8+0x38800], UR4 ;  /* 0x03880004083f15b2 */ /* 0x0010620008000100 */
[----:B------:R0:W2:Y:S04]  /*02f0*/  @UP2 SYNCS.EXCH.64 URZ, [UR8+0x38810], UR4 ;  /* 0x03881004083f25b2 */ /* 0x0000a80008000100 */
        /* <DEDUP_REMOVED lines=16> */
.L_x_6649:
        /* <DEDUP_REMOVED lines=22> */
.L_x_6650:
        /* <DEDUP_REMOVED lines=18> */
.L_x_6651:
        /* <DEDUP_REMOVED lines=22> */
.L_x_6652:
        /* <DEDUP_REMOVED lines=22> */
.L_x_6653:
[----:B0-----:R-:W-:Y:S01]  /*0940*/  UMOV UR4, 0x1 ;  /* 0x0000000100047882 */ /* 0x001fe20000000000 */
[----:B------:R-:W-:Y:S01]  /*0950*/  PLOP3.LUT P0, PT, PT, PT, UP0, 0x80, 0x0 ;  /* 0x000000000000781c */ /* 0x000fe20003f0f008 */
[----:B------:R-:W-:Y:S01]  /*0960*/  USEL UR4, UR4, 0x2, !UP0 ;  /* 0x0000000204047887 */ /* 0x000fe2000c000000 */
[----:B------:R-:W-:-:S05]  /*0970*/  NOP ;  /* 0x0000000000007918 */ /* 0x000fca0000000000 */
[----:B------:R-:W-:-:S05]  /*0980*/  IMAD.U32 R2, RZ, RZ, UR4 ;  /* 0x00000004ff027e24 */ /* 0x000fca000f8e00ff */
[----:B------:R0:W-:Y:S01]  /*0990*/  STL [R1+0x2c], R2 ;  /* 0x00002c0201007387 */ /* 0x0001e20000100800 */
[----:B-123--:R-:W-:Y:S06]  /*09a0*/  BAR.SYNC.DEFER_BLOCKING 0x0 ;  /* 0x0000000000007b1d */ /* 0x00efec0000010000 */
[----:B------:R-:W-:Y:S05]  /*09b0*/  @!P0 BRA `(.L_x_6654) ;  /* 0x000000f000dc8947 */ /* 0x000fea0003800000 */
.L_x_6655:
[----:B------:R-:W-:-:S08]  /*09c0*/  NOP ;  /* 0x0000000000007918 */ /* 0x000fd00000000000 */
[----:B------:R-:W1:Y:S02]  /*09d0*/  USETMAXREG.TRY_ALLOC.CTAPOOL UP0, 0xf0 ;  /* 0x000000f0000079c8 */ /* 0x000e640008000600 */
[----:B-1----:R-:W-:-:S13]  /*09e0*/  PLOP3.LUT P0, PT, PT, PT, UP0, 0x80, 0x0 ;  /* 0x000000000000781c */ /* 0x002fda0003f0f008 */
[----:B------:R-:W-:Y:S05]  /*09f0*/  @!P0 BRA `(.L_x_6655) ;  /* 0xfffffffc00f08947 */ /* 0x000fea000383ffff */
[----:B0-----:R-:W0:Y:S01]  /*0a00*/  S2R R2, SR_TID.X ;  /* 0x0000000000027919 */ /* 0x001e220000002100 */
[----:B------:R-:W1:Y:S01]  /*0a10*/  S2UR UR5, SR_CgaCtaId ;  /* 0x00000000000579c3 */ /* 0x000e620000008800 */
[----:B------:R-:W-:Y:S02]  /*0a20*/  UMOV UR4, 0x400 ;  /* 0x0000040000047882 */ /* 0x000fe40000000000 */
[----:B-1----:R-:W-:-:S06]  /*0a30*/  ULEA UR4, UR5, UR4, 0x18 ;  /* 0x0000000405047291 */ /* 0x002fcc000f8ec03f */
[----:B------:R-:W-:Y:S01]  /*0a40*/  IMAD.U32 R17, RZ, RZ, UR4 ;  /* 0x00000004ff117e24 */ /* 0x000fe2000f8e00ff */
[----:B0-----:R-:W-:Y:S01]  /*0a50*/  LOP3.LUT R0, R2, 0xffffff80, RZ, 0xc0, !PT ;  /* 0xffffff8002007812 */ /* 0x001fe200078ec0ff */
[----:B------:R-:W-:-:S03]  /*0a60*/  ULDC UR4, c[0x0][0xd14] ;  /* 0x0003450000047ab9 */ /* 0x000fc60000000800 */
[----:B------:R-:W-:-:S13]  /*0a70*/  ISETP.NE.AND P0, PT, R0, 0x80, PT ;  /* 0x000000800000780c */ /* 0x000fda0003f05270 */
[----:B------:R-:W-:Y:S06]  /*0a80*/  @!P0 BAR.ARV 0x8, 0xa0 ;  /* 0x0202800000008b1d */ /* 0x000fec0000002000 */
[----:B------:R-:W-:-:S13]  /*0a90*/  ISETP.GE.U32.AND P0, PT, R2, 0x100, PT ;  /* 0x000001000200780c */ /* 0x000fda0003f06070 */
[----:B------:R-:W-:Y:S08]  /*0aa0*/  @P0 BAR.ARV 0xf, 0x100 ;  /* 0x03c4000000000b1d */ /* 0x000ff00000002000 */
[----:B------:R-:W-:Y:S06]  /*0ab0*/  BAR.SYNC.DEFER_BLOCKING 0x5, 0x120 ;  /* 0x0144800000007b1d */ /* 0x000fec0000010000 */
[----:B------:R-:W0:Y:S02]  /*0ac0*/  LDS.128 R184, [R17+0x388d0] ;  /* 0x0388d00011b87984 */ /* 0x000e240000000c00 */
[----:B------:R-:W-:Y:S06]  /*0ad0*/  BAR.ARV 0x4, 0x120 ;  /* 0x0104800000007b1d */ /* 0x000fec0000002000 */
[----:B0-----:R-:W-:-:S13]  /*0ae0*/  ISETP.GE.AND P0, PT, R187, UR4, PT ;  /* 0x00000004bb007c0c */ /* 0x001fda000bf06270 */
[----:B------:R-:W-:Y:S05]  /*0af0*/  @P0 EXIT ;  /* 0x000000000000094d */ /* 0x000fea0003800000 */
[----:B------:R-:W2:Y:S01]  /*0b00*/  LDL R3, [R1+0x2c] ;  /* 0x00002c0001037983 */ /* 0x000ea20000100800 */
[----:B------:R-:W-:Y:S01]  /*0b10*/  VIADD R198, R2, 0xffffff80 ;  /* 0xffffff8002c67836 */ /* 0x000fe20000000000 */
[----:B------:R-:W-:Y:S01]  /*0b20*/  MOV R191, 0x20 ;  /* 0x0000002000bf7802 */ /* 0x000fe20000000f00 */
[----:B------:R-:W-:Y:S01]  /*0b30*/  IMAD.MOV.U32 R16, RZ, RZ, RZ ;  /* 0x000000ffff107224 */ /* 0x000fe200078e00ff */
[----:B------:R-:W-:Y:S01]  /*0b40*/  R2UR UR5, R186 ;  /* 0x00000000ba0572ca */ /* 0x000fe200000e0000 */
[----:B------:R-:W-:Y:S01]  /*0b50*/  UMOV UR36, URZ ;  /* 0x0000003f00247c82 */ /* 0x000fe20008000000 */
[----:B--2---:R-:W-:Y:S02]  /*0b60*/  R2UR UR4, R3 ;  /* 0x00000000030472ca */ /* 0x004fe400000e0000 */
[----:B------:R-:W-:-:S04]  /*0b70*/  SHF.R.S32.HI R3, RZ, 0x1f, R198 ;  /* 0x0000001fff037819 */ /* 0x000fc800000114c6 */
[CC--:B------:R-:W-:Y:S02]  /*0b80*/  LEA.HI R0, R3.reuse, R198.reuse, RZ, 0x4 ;  /* 0x000000c603007211 */ /* 0x0c0fe400078f20ff */
[----:B------:R-:W-:Y:S02]  /*0b90*/  LEA.HI R4, R3, R198, RZ, 0x5 ;  /* 0x000000c603047211 */ /* 0x000fe400078f28ff */
[----:B------:R-:W-:Y:S02]  /*0ba0*/  SHF.R.S32.HI R11, RZ, 0x4, R0 ;  /* 0x00000004ff0b7819 */ /* 0x000fe40000011400 */
[C---:B------:R-:W-:Y:S01]  /*0bb0*/  LOP3.LUT R7, R0.reuse, 0xfffffff0, RZ, 0xc0, !PT ;  /* 0xfffffff000077812 */ /* 0x040fe200078ec0ff */
[----:B------:R-:W-:Y:S01]  /*0bc0*/  ULOP3.LUT UR41, UR4, 0x1, URZ, 0xfc, !UPT ;  /* 0x0000000104297892 */ /* 0x000fe2000f8efc3f */
[--C-:B------:R-:W-:Y:S02]  /*0bd0*/  SHF.R.S32.HI R13, RZ, 0x5, R4.reuse ;  /* 0x00000005ff0d7819 */ /* 0x100fe40000011404 */
[----:B------:R-:W-:Y:S01]  /*0be0*/  LEA.HI R2, R0, R11, RZ, 0x1 ;  /* 0x0000000b00027211 */ /* 0x000fe200078f08ff */
[----:B------:R-:W-:Y:S01]  /*0bf0*/  IMAD.IADD R9, R198, 0x1, -R7 ;  /* 0x00000001c6097824 */ /* 0x000fe200078e0a07 */
[----:B------:R-:W-:-:S02]  /*0c00*/  SHF.R.S32.HI R4, RZ, 0x1f, R4 ;  /* 0x0000001fff047819 */ /* 0x000fc40000011404 */
[----:B------:R-:W-:Y:S02]  /*0c10*/  LOP3.LUT R2, R2, 0x1ffffffe, RZ, 0xc0, !PT ;  /* 0x1ffffffe02027812 */ /* 0x000fe400078ec0ff */
[----:B------:R-:W-:Y:S02]  /*0c20*/  LEA.HI R4, R4, R13, RZ, 0x2 ;  /* 0x0000000d04047211 */ /* 0x000fe400078f10ff */
[----:B------:R-:W-:Y:S01]  /*0c30*/  LEA.HI R5, R3, R198, RZ, 0x7 ;  /* 0x000000c603057211 */ /* 0x000fe200078f38ff */
[----:B------:R-:W-:Y:S01]  /*0c40*/  IMAD.IADD R11, R11, 0x1, -R2 ;  /* 0x000000010b0b7824 */ /* 0x000fe200078e0a02 */
[----:B------:R-:W-:Y:S02]  /*0c50*/  SHF.R.S32.HI R0, RZ, 0x1f, R9 ;  /* 0x0000001fff007819 */ /* 0x000fe40000011409 */
[----:B------:R-:W-:Y:S01]  /*0c60*/  LOP3.LUT R4, R4, 0x3ffffc, RZ, 0xc0, !PT ;  /* 0x003ffffc04047812 */ /* 0x000fe200078ec0ff */
[----:B------:R-:W-:Y:S01]  /*0c70*/  IMAD.SHL.U32 R11, R11, 0x8, RZ ;  /* 0x000000080b0b7824 */ /* 0x000fe200078e00ff */
[----:B------:R-:W-:-:S02]  /*0c80*/  SHF.R.S32.HI R196, RZ, 0x7, R5 ;  /* 0x00000007ffc47819 */ /* 0x000fc40000011405 */
[----:B------:R-:W-:Y:S01]  /*0c90*/  LEA.HI R2, R0, R9, RZ, 0x3 ;  /* 0x0000000900027211 */ /* 0x000fe200078f18ff */
[----:B------:R-:W-:Y:S01]  /*0ca0*/  IMAD.IADD R6, R13, 0x1, -R4 ;  /* 0x000000010d067824 */ /* 0x000fe200078e0a04 */
[----:B------:R-:W-:Y:S01]  /*0cb0*/  LOP3.LUT R7, R5, 0xffffff80, RZ, 0xc0, !PT ;  /* 0xffffff8005077812 */ /* 0x000fe200078ec0ff */
[----:B------:R-:W-:Y:S01]  /*0cc0*/  IMAD R15, R196, 0x100, R9 ;  /* 0x00000100c40f7824 */ /* 0x000fe200078e0209 */
[C---:B------:R-:W-:Y:S01]  /*0cd0*/  LOP3.LUT R4, R2.reuse, 0xfffffff8, RZ, 0xc0, !PT ;  /* 0xfffffff802047812 */ /* 0x040fe200078ec0ff */
[----:B------:R-:W-:Y:S01]  /*0ce0*/  IMAD.SHL.U32 R8, R2, 0x40, RZ ;  /* 0x0000004002087824 */ /* 0x000fe200078e00ff */
[----:B------:R-:W-:Y:S01]  /*0cf0*/  IADD3 R7, R198, -R7, RZ ;  /* 0x80000007c6077210 */ /* 0x000fe20007ffe0ff */
[----:B------:R-:W-:Y:S01]  /*0d00*/  IMAD R12, R6, 0x10, R15 ;  /* 0x00000010060c7824 */ /* 0x000fe200078e020f */
[----:B------:R-:W-:Y:S01]  /*0d10*/  LEA.HI R3, R3, R198, RZ, 0x3 ;  /* 0x000000c603037211 */ /* 0x000fe200078f18ff */
[----:B------:R-:W-:Y:S01]  /*0d20*/  IMAD.IADD R6, R9, 0x1, -R4 ;  /* 0x0000000109067824 */ /* 0x000fe200078e0a04 */
[----:B------:R-:W-:Y:S01]  /*0d30*/  LOP3.LUT R10, R8, 0x7ffffe00, RZ, 0xc0, !PT ;  /* 0x7ffffe00080a7812 */ /* 0x000fe200078ec0ff */
[----:B------:R-:W-:Y:S01]  /*0d40*/  IMAD.U32 R197, R12, 0x40, R11 ;  /* 0x000000400cc57824 */ /* 0x000fe200078e000b */
[----:B------:R-:W-:Y:S01]  /*0d50*/  SHF.R.S32.HI R0, RZ, 0x1f, R7 ;  /* 0x0000001fff007819 */ /* 0x000fe20000011407 */
[----:B------:R-:W-:Y:S01]  /*0d60*/  IMAD.SHL.U32 R8, R6, 0x40, RZ ;  /* 0x0000004006087824 */ /* 0x000fe200078e00ff */
[----:B------:R-:W-:-:S02]  /*0d70*/  LEA R10, R13, R10, 0xa ;  /* 0x0000000a0d0a7211 */ /* 0x000fc400078e50ff */
[----:B------:R-:W-:Y:S02]  /*0d80*/  LEA.HI R2, R0, R7, RZ, 0x2 ;  /* 0x0000000700027211 */ /* 0x000fe400078f10ff */
[----:B------:R-:W-:Y:S02]  /*0d90*/  LOP3.LUT R8, R8, 0x1c0, RZ, 0xc0, !PT ;  /* 0x000001c008087812 */ /* 0x000fe400078ec0ff */
[----:B------:R-:W-:Y:S02]  /*0da0*/  SHF.R.S32.HI R4, RZ, 0x2, R2 ;  /* 0x00000002ff047819 */ /* 0x000fe40000011402 */
[----:B------:R-:W-:Y:S02]  /*0db0*/  LOP3.LUT R11, R8, 0x8, R11, 0xf8, !PT ;  /* 0x00000008080b7812 */ /* 0x000fe400078ef80b */
[----:B------:R-:W-:Y:S02]  /*0dc0*/  SHF.R.U32.HI R8, RZ, 0x3, R8 ;  /* 0x00000003ff087819 */ /* 0x000fe40000011608 */
[----:B------:R-:W-:-:S02]  /*0dd0*/  SHF.R.S32.HI R9, RZ, 0x1f, R2 ;  /* 0x0000001fff097819 */ /* 0x000fc40000011402 */
[----:B------:R-:W-:Y:S02]  /*0de0*/  LOP3.LUT R11, R11, R8, RZ, 0x3c, !PT ;  /* 0x000000080b0b7212 */ /* 0x000fe400078e3cff */
[----:B------:R-:W-:Y:S02]  /*0df0*/  R2P PR, R6, 0x6 ;  /* 0x0000000606007804 */ /* 0x000fe40000000000 */
[----:B------:R-:W-:Y:S01]  /*0e00*/  LOP3.LUT R2, R2, 0x7ffffffc, RZ, 0xc0, !PT ;  /* 0x7ffffffc02027812 */ /* 0x000fe200078ec0ff */
[----:B------:R-:W-:Y:S01]  /*0e10*/  IMAD.IADD R10, R10, 0x1, R11 ;  /* 0x000000010a0a7824 */ /* 0x000fe200078e020b */
[----:B------:R-:W-:Y:S02]  /*0e20*/  LEA.HI R9, R9, R4, RZ, 0x3 ;  /* 0x0000000409097211 */ /* 0x000fe400078f18ff */
[----:B------:R-:W-:Y:S01]  /*0e30*/  LEA.HI R5, R5, R196, RZ, 0x1 ;  /* 0x000000c405057211 */ /* 0x000fe200078f08ff */
[----:B------:R-:W-:Y:S01]  /*0e40*/  IMAD R189, R10, 0x2, R17 ;  /* 0x000000020abd7824 */ /* 0x000fe200078e0211 */
[----:B------:R-:W-:Y:S01]  /*0e50*/  LEA.HI R0, R0, R7, RZ, 0x5 ;  /* 0x0000000700007211 */ /* 0x000fe200078f28ff */
[----:B------:R-:W-:Y:S01]  /*0e60*/  IMAD.IADD R22, R7, 0x1, -R2 ;  /* 0x0000000107167824 */ /* 0x000fe200078e0a02 */
[----:B------:R-:W-:Y:S01]  /*0e70*/  LOP3.LUT R9, R9, 0xfffffff8, RZ, 0xc0, !PT ;  /* 0xfffffff809097812 */ /* 0x000fe200078ec0ff */
[----:B------:R-:W-:Y:S01]  /*0e80*/  VIADD R192, R189, 0x36400 ;  /* 0x00036400bdc07836 */ /* 0x000fe20000000000 */
[----:B------:R-:W-:Y:S01]  /*0e90*/  LOP3.LUT R7, R3, 0x1ffffff8, RZ, 0xc0, !PT ;  /* 0x1ffffff803077812 */ /* 0x000fe200078ec0ff */
[----:B------:R-:W-:Y:S01]  /*0ea0*/  VIADD R190, R189, 0x36440 ;  /* 0x00036440bdbe7836 */ /* 0x000fe20000000000 */
[----:B------:R-:W-:Y:S01]  /*0eb0*/  LOP3.LUT R5, R5, 0xfffffe, RZ, 0xc0, !PT ;  /* 0x00fffffe05057812 */ /* 0x000fe200078ec0ff */
[----:B------:R-:W-:Y:S01]  /*0ec0*/  IMAD.IADD R9, R4, 0x1, -R9 ;  /* 0x0000000104097824 */ /* 0x000fe200078e0a09 */
[----:B------:R-:W-:Y:S01]  /*0ed0*/  SEL R191, R191, 0xffffffe0, !P1 ;  /* 0xffffffe0bfbf7807 */ /* 0x000fe20004800000 */
[----:B------:R-:W-:Y:S01]  /*0ee0*/  IMAD.IADD R7, R198, 0x1, -R7 ;  /* 0x00000001c6077824 */ /* 0x000fe200078e0a07 */
[----:B------:R-:W-:Y:S01]  /*0ef0*/  SHF.R.S32.HI R0, RZ, 0x5, R0 ;  /* 0x00000005ff007819 */ /* 0x000fe20000011400 */
[----:B------:R-:W-:Y:S01]  /*0f00*/  @P2 VIADD R190, R192, 0xffffffc0 ;  /* 0xffffffc0c0be2836 */ /* 0x000fe20000000000 */
[----:B------:R-:W-:Y:S01]  /*0f10*/  IADD3 R5, R196, -R5, RZ ;  /* 0x80000005c4057210 */ /* 0x000fe20007ffe0ff */
[----:B------:R-:W-:Y:S01]  /*0f20*/  IMAD.IADD R192, R192, 0x1, R191 ;  /* 0x00000001c0c07824 */ /* 0x000fe200078e02bf */
[----:B------:R-:W-:Y:S01]  /*0f30*/  SHF.R.S32.HI R194, RZ, 0x3, R3 ;  /* 0x00000003ffc27819 */ /* 0x000fe20000011403 */
[----:B------:R-:W-:-:S02]  /*0f40*/  IMAD R18, R0, 0x10, R9 ;  /* 0x0000001000127824 */ /* 0x000fc400078e0209 */
[----:B------:R-:W-:Y:S02]  /*0f50*/  IMAD.MOV.U32 R2, RZ, RZ, RZ ;  /* 0x000000ffff027224 */ /* 0x000fe400078e00ff */
[----:B------:R-:W-:Y:S02]  /*0f60*/  IMAD.SHL.U32 R23, R7, 0x8, RZ ;  /* 0x0000000807177824 */ /* 0x000fe400078e00ff */
[----:B------:R-:W-:Y:S02]  /*0f70*/  IMAD.SHL.U32 R188, R5, 0x100, RZ ;  /* 0x0000010005bc7824 */ /* 0x000fe400078e00ff */
[----:B------:R-:W-:Y:S02]  /*0f80*/  IMAD.SHL.U32 R22, R22, 0x2, RZ ;  /* 0x0000000216167824 */ /* 0x000fe400078e00ff */
[----:B------:R-:W-:-:S07]  /*0f90*/  IMAD.IADD R191, R191, 0x1, R190 ;  /* 0x00000001bfbf7824 */ /* 0x000fce00078e02be */
.L_x_6706:
[----:B0-----:R-:W0:Y:S01]  /*0fa0*/  LDC.64 R4, c[0x0][0xd60] ;  /* 0x00035800ff047b82 */ /* 0x001e220000000a00 */
[----:B------:R-:W-:Y:S01]  /*0fb0*/  ULDC.64 UR10, c[0x0][0x208] ;  /* 0x00008200000a7ab9 */ /* 0x000fe20000000a00 */
[----:B------:R-:W-:Y:S01]  /*0fc0*/  ULDC.64 UR6, c[0x0][0xb20] ;  /* 0x0002c80000067ab9 */ /* 0x000fe20000000a00 */
[----:B------:R-:W-:-:S05]  /*0fd0*/  ULDC.64 UR8, c[0x0][0xb10] ;  /* 0x0002c40000087ab9 */ /* 0x000fca0000000a00 */
[----:B-1----:R-:W1:Y:S08]  /*0fe0*/  LDC.64 R8, c[0x0][0x3f8] ;  /* 0x0000fe00ff087b82 */ /* 0x002e700000000a00 */
[----:B--2---:R-:W2:Y:S01]  /*0ff0*/  LDC R184, c[0x0][0x288] ;  /* 0x0000a200ffb87b82 */ /* 0x004ea20000000800 */
[----:B0-----:R-:W-:-:S07]  /*1000*/  IMAD.WIDE R4, R187, 0x4, R4 ;  /* 0x00000004bb047825 */ /* 0x001fce00078e0204 */
[----:B------:R-:W0:Y:S01]  /*1010*/  LDC R0, c[0x0][0x404] ;  /* 0x00010100ff007b82 */ /* 0x000e220000000800 */
[----:B---3--:R-:W3:Y:S01]  /*1020*/  LDG.E R4, desc[UR10][R4.64] ;  /* 0x0000000a04047981 */ /* 0x008ee2000c1e1900 */
[----:B------:R-:W-:Y:S01]  /*1030*/  UISETP.NE.U32.AND UP0, UPT, UR6, URZ, UPT ;  /* 0x0000003f0600728c */ /* 0x000fe2000bf05070 */
[----:B------:R-:W-:Y:S01]  /*1040*/  MOV R3, RZ ;  /* 0x000000ff00037202 */ /* 0x000fe20000000f00 */
[----:B------:R-:W-:-:S04]  /*1050*/  UISETP.NE.U32.AND UP1, UPT, UR8, URZ, UPT ;  /* 0x0000003f0800728c */ /* 0x000fc8000bf25070 */
[----:B------:R-:W4:Y:S01]  /*1060*/  LDC R11, c[0x0][0x2e0] ;  /* 0x0000b800ff0b7b82 */ /* 0x000f220000000800 */
[----:B------:R-:W-:Y:S02]  /*1070*/  UISETP.NE.AND.EX UP0, UPT, UR7, URZ, UPT, UP0 ;  /* 0x0000003f0700728c */ /* 0x000fe4000bf05300 */
[----:B------:R-:W-:-:S04]  /*1080*/  UISETP.NE.AND.EX UP1, UPT, UR9, URZ, UPT, UP1 ;  /* 0x0000003f0900728c */ /* 0x000fc8000bf25310 */
[----:B------:R-:W-:Y:S02]  /*1090*/  PLOP3.LUT P0, PT, PT, PT, UP0, 0x80, 0x0 ;  /* 0x000000000000781c */ /* 0x000fe40003f0f008 */
[----:B------:R-:W-:Y:S01]  /*10a0*/  PLOP3.LUT P2, PT, PT, PT, UP1, 0x80, 0x0 ;  /* 0x000000000000781c */ /* 0x000fe20003f4f018 */
[----:B------:R-:W-:Y:S01]  /*10b0*/  UMOV UR40, UR5 ;  /* 0x0000000500287c82 */ /* 0x000fe20008000000 */
[----:B---3--:R-:W-:-:S13]  /*10c0*/  R2UR UR38, R4 ;  /* 0x00000000042672ca */ /* 0x008fda00000e0000 */
[----:B------:R-:W-:Y:S02]  /*10d0*/  USHF.R.S32.HI UR39, URZ, 0x1f, UR38 ;  /* 0x0000001f3f277899 */ /* 0x000fe40008011426 */
[----:B------:R-:W-:-:S04]  /*10e0*/  @UP0 ULEA UR6, UP2, UR38, UR6, 0x2 ;  /* 0x0000000626060291 */ /* 0x000fc8000f84103f */
[----:B------:R-:W-:Y:S02]  /*10f0*/  @UP0 ULEA.HI.X UR7, UR38, UR7, UR39, 0x2, UP2 ;  /* 0x0000000726070291 */ /* 0x000fe400090f1427 */
[----:B------:R-:W-:Y:S01]  /*1100*/  @UP1 ULEA UR8, UP0, UR38, UR8, 0x2 ;  /* 0x0000000826081291 */ /* 0x000fe2000f80103f */
[----:B------:R-:W-:-:S03]  /*1110*/  IMAD.U32 R4, RZ, RZ, UR6 ;  /* 0x00000006ff047e24 */ /* 0x000fc6000f8e00ff */
[----:B------:R-:W-:Y:S01]  /*1120*/  IMAD.U32 R5, RZ, RZ, UR7 ;  /* 0x00000007ff057e24 */ /* 0x000fe2000f8e00ff */
[----:B------:R-:W-:Y:S01]  /*1130*/  @UP1 ULEA.HI.X UR9, UR38, UR9, UR39, 0x2, UP0 ;  /* 0x0000000926091291 */ /* 0x000fe200080f1427 */
[----:B------:R-:W-:Y:S01]  /*1140*/  IMAD.U32 R6, RZ, RZ, UR8 ;  /* 0x00000008ff067e24 */ /* 0x000fe2000f8e00ff */
[----:B------:R-:W-:Y:S02]  /*1150*/  ULDC.64 UR6, c[0x0][0xb18] ;  /* 0x0002c60000067ab9 */ /* 0x000fe40000000a00 */
[----:B------:R3:W5:Y:S01]  /*1160*/  @P0 LDG.E R3, desc[UR10][R4.64] ;  /* 0x0000000a04030981 */ /* 0x000762000c1e1900 */
[----:B-1----:R-:W-:Y:S01]  /*1170*/  ISETP.NE.U32.AND P0, PT, R8, RZ, PT ;  /* 0x000000ff0800720c */ /* 0x002fe20003f05070 */
[----:B------:R-:W-:Y:S01]  /*1180*/  IMAD.U32 R7, RZ, RZ, UR9 ;  /* 0x00000009ff077e24 */ /* 0x000fe2000f8e00ff */
[----:B------:R-:W-:Y:S02]  /*1190*/  ISETP.NE.U32.AND P1, PT, RZ, UR6, PT ;  /* 0x00000006ff007c0c */ /* 0x000fe4000bf25070 */
[----:B------:R-:W-:-:S02]  /*11a0*/  ISETP.NE.AND.EX P0, PT, R9, RZ, PT, P0 ;  /* 0x000000ff0900720c */ /* 0x000fc40003f05300 */
[----:B--2---:R3:W5:Y:S01]  /*11b0*/  @P2 LDG.E R184, desc[UR10][R6.64] ;  /* 0x0000000a06b82981 */ /* 0x004762000c1e1900 */
[----:B------:R-:W-:Y:S02]  /*11c0*/  ISETP.NE.AND.EX P1, PT, RZ, UR7, PT, P1 ;  /* 0x00000007ff007c0c */ /* 0x000fe4000bf25310 */
[----:B0-----:R-:W-:Y:S01]  /*11d0*/  SEL R0, R0, 0x1, P0 ;  /* 0x0000000100007807 */ /* 0x001fe20000000000 */
[----:B----4-:R-:W-:Y:S10]  /*11e0*/  @P2 BRA `(.L_x_6656) ;  /* 0x0000000000302947 */ /* 0x010ff40003800000 */
[----:B------:R-:W-:Y:S02]  /*11f0*/  ULDC.64 UR4, c[0x0][0xaf8] ;  /* 0x0002be0000047ab9 */ /* 0x000fe40000000a00 */
[----:B------:R-:W-:-:S04]  /*1200*/  ISETP.NE.U32.AND P0, PT, RZ, UR4, PT ;  /* 0x00000004ff007c0c */ /* 0x000fc8000bf05070 */
[----:B------:R-:W-:-:S13]  /*1210*/  ISETP.NE.AND.EX P0, PT, RZ, UR5, PT, P0 ;  /* 0x00000005ff007c0c */ /* 0x000fda000bf05300 */
[----:B------:R-:W-:Y:S05]  /*1220*/  @!P0 BRA `(.L_x_6656) ;  /* 0x0000000000208947 */ /* 0x000fea0003800000 */
[----:B------:R-:W-:Y:S01]  /*1230*/  ULDC.64 UR4, c[0x0][0xaf8] ;  /* 0x0002be0000047ab9 */ /* 0x000fe20000000a00 */
[----:B------:R-:W-:Y:S01]  /*1240*/  ULDC.64 UR8, c[0x0][0x208] ;  /* 0x0000820000087ab9 */ /* 0x000fe20000000a00 */
[----:B------:R-:W-:-:S06]  /*1250*/  UIMAD.WIDE UR4, UR38, 0x4, UR4 ;  /* 0x00000004260478a5 */ /* 0x000fcc000f8e0204 */
[----:B---3--:R-:W-:Y:S02]  /*1260*/  IMAD.U32 R4, RZ, RZ, UR4 ;  /* 0x00000004ff047e24 */ /* 0x008fe4000f8e00ff */
[----:B------:R-:W-:-:S05]  /*1270*/  IMAD.U32 R5, RZ, RZ, UR5 ;  /* 0x00000005ff057e24 */ /* 0x000fca000f8e00ff */
[----:B-----5:R-:W2:Y:S04]  /*1280*/  LDG.E R184, desc[UR8][R4.64] ;  /* 0x0000000804b87981 */ /* 0x020ea8000c1e1900 */
[----:B------:R-:W2:Y:S02]  /*1290*/  LDG.E R7, desc[UR8][R4.64+0x4] ;  /* 0x0000040804077981 */ /* 0x000ea4000c1e1900 */
[----:B--2---:R-:W-:-:S07]  /*12a0*/  IADD3 R184, -R184, R7, RZ ;  /* 0x00000007b8b87210 */ /* 0x004fce0007ffe1ff */
.L_x_6656:
[----:B------:R-:W-:Y:S02]  /*12b0*/  IMAD R186, R0, R11, RZ ;  /* 0x0000000b00ba7224 */ /* 0x000fe400078e02ff */
[----:B------:R-:W-:Y:S01]  /*12c0*/  IMAD.MOV.U32 R193, RZ, RZ, R185 ;  /* 0x000000ffffc17224 */ /* 0x000fe200078e00b9 */
[----:B------:R-:W-:Y:S06]  /*12d0*/  @!P1 BRA `(.L_x_6657) ;  /* 0x00000000001c9947 */ /* 0x000fec0003800000 */
[----:B------:R-:W-:Y:S01]  /*12e0*/  ULEA UR4, UP0, UR38, UR6, 0x2 ;  /* 0x0000000626047291 */ /* 0x000fe2000f80103f */
[----:B------:R-:W-:-:S03]  /*12f0*/  ULDC.64 UR8, c[0x0][0x208] ;  /* 0x0000820000087ab9 */ /* 0x000fc60000000a00 */
[----:B------:R-:W-:Y:S02]  /*1300*/  ULEA.HI.X UR5, UR38, UR7, UR39, 0x2, UP0 ;  /* 0x0000000726057291 */ /* 0x000fe400080f1427 */
[----:B---3--:R-:W-:-:S04]  /*1310*/  IMAD.U32 R4, RZ, RZ, UR4 ;  /* 0x00000004ff047e24 */ /* 0x008fc8000f8e00ff */
[----:B------:R-:W-:-:S05]  /*1320*/  IMAD.U32 R5, RZ, RZ, UR5 ;  /* 0x00000005ff057e24 */ /* 0x000fca000f8e00ff */
[----:B------:R0:W5:Y:S01]  /*1330*/  LDG.E R186, desc[UR8][R4.64] ;  /* 0x0000000804ba7981 */ /* 0x000162000c1e1900 */
[----:B------:R-:W-:Y:S05]  /*1340*/  BRA `(.L_x_6658) ;  /* 0x0000000000307947 */ /* 0x000fea0003800000 */
.L_x_6657:
        /* <DEDUP_REMOVED lines=9> */
[----:B------:R-:W2:Y:S04]  /*13e0*/  LDG.E R186, desc[UR6][R4.64] ;  /* 0x0000000604ba7981 */ /* 0x000ea8000c1e1900 */
[----:B------:R-:W2:Y:S02]  /*13f0*/  LDG.E R7, desc[UR6][R4.64+0x4] ;  /* 0x0000040604077981 */ /* 0x000ea4000c1e1900 */
[----:B--2---:R-:W-:-:S07]  /*1400*/  IMAD.IADD R186, R7, 0x1, -R186 ;  /* 0x0000000107ba7824 */ /* 0x004fce00078e0aba */
.L_x_6658:
[----:B-----5:R-:W-:Y:S01]  /*1410*/  IADD3 R186, -R3, R186, RZ ;  /* 0x000000ba03ba7210 */ /* 0x020fe20007ffe1ff */
[----:B------:R-:W-:Y:S01]  /*1420*/  UISETP.NE.AND UP0, UPT, UR37, 0x1, UPT ;  /* 0x000000012500788c */ /* 0x000fe2000bf05270 */
[----:B------:R-:W-:Y:S02]  /*1430*/  LEA R3, R185, 0x7f, 0x6 ;  /* 0x0000007fb9037811 */ /* 0x000fe400078e30ff */
[----:B------:R-:W-:Y:S02]  /*1440*/  CS2R R150, SRZ ;  /* 0x0000000000967805 */ /* 0x000fe4000001ff00 */
[----:B------:R-:W-:Y:S01]  /*1450*/  CS2R R148, SRZ ;  /* 0x0000000000947805 */ /* 0x000fe2000001ff00 */
[C---:B------:R-:W-:Y:S01]  /*1460*/  VIADD R0, R186.reuse, 0x3f ;  /* 0x0000003fba007836 */ /* 0x040fe20000000000 */
[----:B0--3--:R-:W-:Y:S02]  /*1470*/  IADD3 R4, R186, R3, -R184 ;  /* 0x00000003ba047210 */ /* 0x009fe40007ffe8b8 */
[----:B------:R-:W-:-:S02]  /*1480*/  CS2R R146, SRZ ;  /* 0x0000000000927805 */ /* 0x000fc4000001ff00 */
[----:B------:R-:W-:Y:S02]  /*1490*/  PLOP3.LUT P0, PT, PT, PT, UP0, 0x80, 0x0 ;  /* 0x000000000000781c */ /* 0x000fe40003f0f008 */
[----:B------:R-:W-:Y:S02]  /*14a0*/  CS2R R144, SRZ ;  /* 0x0000000000907805 */ /* 0x000fe4000001ff00 */
[----:B------:R-:W-:Y:S02]  /*14b0*/  SHF.R.S32.HI R3, RZ, 0x1f, R0 ;  /* 0x0000001fff037819 */ /* 0x000fe40000011400 */
[----:B------:R-:W-:Y:S02]  /*14c0*/  CS2R R142, SRZ ;  /* 0x00000000008e7805 */ /* 0x000fe4000001ff00 */
[----:B------:R-:W-:Y:S02]  /*14d0*/  SHF.R.S32.HI R5, RZ, 0x1f, R4 ;  /* 0x0000001fff057819 */ /* 0x000fe40000011404 */
[----:B------:R-:W-:-:S02]  /*14e0*/  CS2R R140, SRZ ;  /* 0x00000000008c7805 */ /* 0x000fc4000001ff00 */
[----:B------:R-:W-:Y:S01]  /*14f0*/  LEA.HI R3, R3, R0, RZ, 0x6 ;  /* 0x0000000003037211 */ /* 0x000fe200078f30ff */
[----:B------:R-:W-:Y:S01]  /*1500*/  IMAD.MOV.U32 R0, RZ, RZ, RZ ;  /* 0x000000ffff007224 */ /* 0x000fe200078e00ff */
[----:B------:R-:W-:Y:S02]  /*1510*/  LEA.HI R5, R5, R4, RZ, 0x6 ;  /* 0x0000000405057211 */ /* 0x000fe400078f30ff */
[----:B------:R-:W-:Y:S02]  /*1520*/  CS2R R138, SRZ ;  /* 0x00000000008a7805 */ /* 0x000fe4000001ff00 */
[----:B------:R-:W-:Y:S01]  /*1530*/  SHF.R.S32.HI R168, RZ, 0x6, R3 ;  /* 0x00000006ffa87819 */ /* 0x000fe20000011403 */
[----:B------:R-:W-:Y:S01]  /*1540*/  IMAD.MOV.U32 R3, RZ, RZ, RZ ;  /* 0x000000ffff037224 */ /* 0x000fe200078e00ff */
[----:B------:R-:W-:Y:S02]  /*1550*/  SHF.R.S32.HI R5, RZ, 0x6, R5 ;  /* 0x00000006ff057819 */ /* 0x000fe40000011405 */
[----:B------:R-:W-:-:S02]  /*1560*/  CS2R R136, SRZ ;  /* 0x0000000000887805 */ /* 0x000fc4000001ff00 */
[----:B------:R-:W-:Y:S02]  /*1570*/  CS2R R134, SRZ ;  /* 0x0000000000867805 */ /* 0x000fe4000001ff00 */
[----:B------:R-:W-:Y:S02]  /*1580*/  CS2R R132, SRZ ;  /* 0x0000000000847805 */ /* 0x000fe4000001ff00 */
[----:B------:R-:W-:Y:S02]  /*1590*/  VIMNMX R168, R168, R5, PT ;  /* 0x00000005a8a87248 */ /* 0x000fe40003fe0100 */
        /* <DEDUP_REMOVED lines=53> */
[----:B------:R-:W-:-:S02]  /*18f0*/  MOV R24, RZ ;  /* 0x000000ff00187202 */ /* 0x000fc40000000f00 */
[----:B------:R-:W-:Y:S01]  /*1900*/  CS2R R170, SRZ ;  /* 0x0000000000aa7805 */ /* 0x000fe2000001ff00 */
[----:B------:R-:W-:Y:S02]  /*1910*/  IMAD.MOV.U32 R5, RZ, RZ, RZ ;  /* 0x000000ffff057224 */ /* 0x000fe400078e00ff */
[----:B------:R-:W-:Y:S01]  /*1920*/  IMAD.MOV.U32 R172, RZ, RZ, RZ ;  /* 0x000000ffffac7224 */ /* 0x000fe200078e00ff */
[----:B------:R-:W-:Y:S06]  /*1930*/  @!P0 BRA `(.L_x_6659) ;  /* 0x0000001400e88947 */ /* 0x000fec0003800000 */
        /* <DEDUP_REMOVED lines=13> */
[----:B------:R-:W-:Y:S01]  /*1a10*/  UMOV UR7, 0x40000040 ;  /* 0x4000004000077882 */ /* 0x000fe20000000000 */
[----:B------:R-:W1:Y:S01]  /*1a20*/  S2R R20, SR_TID.X ;  /* 0x0000000000147919 */ /* 0x000e620000002100 */
[----:B0-----:R-:W-:-:S04]  /*1a30*/  LEA.HI R5, R4, R4, RZ, 0x1 ;  /* 0x0000000404057211 */ /* 0x001fc800078f08ff */
[----:B------:R-:W-:Y:S01]  /*1a40*/  LOP3.LUT R5, R5, 0x1fffe, RZ, 0xc0, !PT ;  /* 0x0001fffe05057812 */ /* 0x000fe200078ec0ff */
[----:B------:R-:W-:-:S04]  /*1a50*/  WARPGROUP.ARRIVE ;  /* 0x00000000000079c5 */ /* 0x000fc80000000000 */
        /* <DEDUP_REMOVED lines=10> */
[----:B------:R-:W-:Y:S01]  /*1b00*/  VIADD R8, R5, 0x2 ;  /* 0x0000000205087836 */ /* 0x000fe20000000000 */
[----:B------:R-:W-:-:S02]  /*1b10*/  LOP3.LUT R7, R4, 0x2000000, RZ, 0xfc, !PT ;  /* 0x0200000004077812 */ /* 0x000fc400078efcff */
[----:B-1----:R-:W-:Y:S02]  /*1b20*/  LOP3.LUT R20, R20, 0x7f, RZ, 0xc0, !PT ;  /* 0x0000007f14147812 */ /* 0x002fe400078ec0ff */
[----:B------:R-:W-:Y:S02]  /*1b30*/  LEA R4, R2, R7, 0xc ;  /* 0x0000000702047211 */ /* 0x000fe400078e60ff */
[----:B------:R-:W-:Y:S01]  /*1b40*/  R2UR UR12, R8 ;  /* 0x00000000080c72ca */ /* 0x000fe200000e0000 */
[C---:B------:R-:W-:Y:S01]  /*1b50*/  VIADD R8, R5.reuse, 0x4 ;  /* 0x0000000405087836 */ /* 0x040fe20000000000 */
[C---:B------:R-:W-:Y:S01]  /*1b60*/  R2UR UR10, R4.reuse ;  /* 0x00000000040a72ca */ /* 0x040fe200000e0000 */
[----:B------:R-:W-:Y:S01]  /*1b70*/  VIADD R6, R4, 0x80 ;  /* 0x0000008004067836 */ /* 0x000fe20000000000 */
[----:B------:R-:W-:Y:S01]  /*1b80*/  ISETP.NE.AND P1, PT, R20, RZ, PT ;  /* 0x000000ff1400720c */ /* 0x000fe20003f25270 */
[----:B------:R-:W-:Y:S01]  /*1b90*/  VIADD R5, R5, 0x6 ;  /* 0x0000000605057836 */ /* 0x000fe20000000000 */
[----:B------:R-:W-:-:S02]  /*1ba0*/  R2UR UR16, R8 ;  /* 0x00000000081072ca */ /* 0x000fc400000e0000 */
[----:B------:R-:W-:Y:S01]  /*1bb0*/  R2UR UR14, R6 ;  /* 0x00000000060e72ca */ /* 0x000fe200000e0000 */
[C---:B------:R-:W-:Y:S01]  /*1bc0*/  VIADD R6, R4.reuse, 0x100 ;  /* 0x0000010004067836 */ /* 0x040fe20000000000 */
[----:B------:R-:W-:Y:S01]  /*1bd0*/  R2UR UR4, R5 ;  /* 0x00000000050472ca */ /* 0x000fe200000e0000 */
[----:B------:R-:W-:-:S03]  /*1be0*/  VIADD R4, R4, 0x180 ;  /* 0x0000018004047836 */ /* 0x000fc60000000000 */
[----:B------:R-:W-:Y:S01]  /*1bf0*/  R2UR UR18, R6 ;  /* 0x00000000061272ca */ /* 0x000fe200000e0000 */
[----:B------:R-:W-:Y:S01]  /*1c00*/  HGMMA.64x256x16.F32.BF16 R24, gdesc[UR8].tnspB, RZ, !UPT, gsb0 ;  /* 0x43e00000081879f0 */ /* 0x000fe2000c0018ff */
[----:B------:R-:W-:Y:S02]  /*1c10*/  R2UR UR6, R4 ;  /* 0x00000000040672ca */ /* 0x000fe400000e0000 */
[----:B------:R-:W-:-:S05]  /*1c20*/  @!P1 LEA R4, R2, R17, 0x3 ;  /* 0x0000001102049211 */ /* 0x000fca00078e18ff */
[----:B------:R-:W-:-:S05]  /*1c30*/  @!P1 VIADD R4, R4, 0x38860 ;  /* 0x0003886004049836 */ /* 0x000fca0000000000 */
        /* <DEDUP_REMOVED lines=17> */
.L_x_6662:
[----:B------:R-:W-:Y:S01]  /*1d50*/  BAR.SYNC.DEFER_BLOCKING 0xe, 0x100 ;  /* 0x0384000000007b1d */ /* 0x000fe20000010000 */
[----:B01----:R-:W-:Y:S01]  /*1d60*/  IMAD R4, R2, 0x40, R18 ;  /* 0x0000004002047824 */ /* 0x003fe200078e0212 */
[----:B------:R-:W-:Y:S01]  /*1d70*/  ISETP.GT.AND P2, PT, R168, RZ, PT ;  /* 0x000000ffa800720c */ /* 0x000fe20003f44270 */
[----:B------:R-:W-:Y:S02]  /*1d80*/  VIADD R2, R2, 0x1 ;  /* 0x0000000102027836 */ /* 0x000fe40000000000 */
[----:B------:R-:W-:Y:S01]  /*1d90*/  IMAD R4, R4, 0x4, R17 ;  /* 0x0000000404047824 */ /* 0x000fe200078e0211 */
[----:B------:R-:W-:Y:S01]  /*1da0*/  UMOV UR11, 0x40000040 ;  /* 0x40000040000b7882 */ /* 0x000fe20000000000 */
[----:B------:R-:W-:Y:S01]  /*1db0*/  UMOV UR15, 0x40000040 ;  /* 0x40000040000f7882 */ /* 0x000fe20000000000 */
[----:B------:R-:W-:Y:S01]  /*1dc0*/  ISETP.NE.AND P0, PT, R2, 0x2, PT ;  /* 0x000000020200780c */ /* 0x000fe20003f05270 */
[----:B------:R-:W-:Y:S01]  /*1dd0*/  UMOV UR19, 0x40000040 ;  /* 0x4000004000137882 */ /* 0x000fe20000000000 */
[----:B------:R-:W-:Y:S01]  /*1de0*/  UMOV UR7, 0x40000040 ;  /* 0x4000004000077882 */ /* 0x000fe20000000000 */
[----:B------:R-:W-:Y:S01]  /*1df0*/  VIADD R168, R168, 0xffffffff ;  /* 0xffffffffa8a87836 */ /* 0x000fe20000000000 */
[----:B------:R-:W-:Y:S01]  /*1e00*/  SEL R2, R2, RZ, P0 ;  /* 0x000000ff02027207 */ /* 0x000fe20000000000 */
[----:B------:R-:W0:Y:S04]  /*1e10*/  LDS R5, [R4+0x38400] ;  /* 0x0384000004057984 */ /* 0x000e280000000800 */
[----:B------:R1:W2:Y:S02]  /*1e20*/  LDS R6, [R4+0x38420] ;  /* 0x0384200004067984 */ /* 0x0002a40000000800 */
[----:B-1----:R-:W-:-:S05]  /*1e30*/  IMAD R4, R2, 0x1000, R7 ;  /* 0x0000100002047824 */ /* 0x002fca00078e0207 */
[----:B------:R-:W-:Y:S01]  /*1e40*/  R2UR UR10, R4 ;  /* 0x00000000040a72ca */ /* 0x000fe200000e0000 */
        /* <DEDUP_REMOVED lines=128> */
[----:B------:R-:W-:-:S04]  /*2650*/  IADD3 R5, R4, 0x80, RZ ;  /* 0x0000008004057810 */ /* 0x000fc80007ffe0ff */
[----:B------:R-:W-:Y:S01]  /*2660*/  R2UR UR14, R5 ;  /* 0x00000000050e72ca */ /* 0x000fe200000e0000 */
[----:B------:R-:W-:Y:S01]  /*2670*/  WARPGROUP.ARRIVE ;  /* 0x00000000000079c5 */ /* 0x000fe20000000000 */
[C---:B------:R-:W-:Y:S02]  /*2680*/  VIADD R5, R4.reuse, 0x100 ;  /* 0x0000010004057836 */ /* 0x040fe40000000000 */
[----:B------:R-:W-:-:S03]  /*2690*/  VIADD R4, R4, 0x180 ;  /* 0x0000018004047836 */ /* 0x000fc60000000000 */
[----:B------:R-:W-:Y:S01]  /*26a0*/  HGMMA.64x256x16.F32.BF16 R24, gdesc[UR8].tnspB, R24, gsb0 ;  /* 0x43e00000081879f0 */ /* 0x000fe20008001818 */
[----:B------:R-:W-:Y:S02]  /*26b0*/  R2UR UR18, R5 ;  /* 0x00000000051272ca */ /* 0x000fe400000e0000 */
[----:B------:R-:W-:Y:S01]  /*26c0*/  R2UR UR6, R4 ;  /* 0x00000000040672ca */ /* 0x000fe200000e0000 */
[----:B------:R-:W-:Y:S01]  /*26d0*/  @!P1 IMAD R4, R2, 0x8, R17 ;  /* 0x0000000802049824 */ /* 0x000fe200078e0211 */
[----:B------:R-:W-:-:S03]  /*26e0*/  SEL R5, RZ, 0x1, P0 ;  /* 0x00000001ff057807 */ /* 0x000fc60000000000 */
[----:B------:R-:W-:Y:S01]  /*26f0*/  @!P1 VIADD R4, R4, 0x38860 ;  /* 0x0003886004049836 */ /* 0x000fe20000000000 */
[----:B------:R-:W-:-:S04]  /*2700*/  LOP3.LUT R16, R16, R5, RZ, 0x3c, !PT ;  /* 0x0000000510107212 */ /* 0x000fc800078e3cff */
        /* <DEDUP_REMOVED lines=16> */
.L_x_6661:
[----:B------:R-:W-:Y:S01]  /*2810*/  BAR.SYNC.DEFER_BLOCKING 0xe, 0x100 ;  /* 0x0384000000007b1d */ /* 0x000fe20000010000 */
[C---:B01----:R-:W-:Y:S01]  /*2820*/  IMAD R4, R2.reuse, 0x40, R18 ;  /* 0x0000004002047824 */ /* 0x043fe200078e0212 */
[----:B------:R-:W-:Y:S01]  /*2830*/  PLOP3.LUT P0, PT, PT, PT, PT, 0x8, 0x0 ;  /* 0x000000000000781c */ /* 0x000fe20003f0e170 */
[----:B------:R-:W-:-:S03]  /*2840*/  VIADD R2, R2, 0x1 ;  /* 0x0000000102027836 */ /* 0x000fc60000000000 */
[----:B------:R-:W-:Y:S02]  /*2850*/  LEA R17, R4, R17, 0x2 ;  /* 0x0000001104117211 */ /* 0x000fe400078e10ff */
[----:B------:R-:W-:-:S04]  /*2860*/  ISETP.NE.AND P1, PT, R2, 0x2, PT ;  /* 0x000000020200780c */ /* 0x000fc80003f25270 */
[----:B------:R-:W-:Y:S02]  /*2870*/  SEL R7, RZ, 0x1, P1 ;  /* 0x00000001ff077807 */ /* 0x000fe40000800000 */
[----:B------:R-:W-:Y:S02]  /*2880*/  SEL R2, R2, RZ, P1 ;  /* 0x000000ff02027207 */ /* 0x000fe40000800000 */
[----:B------:R-:W-:Y:S01]  /*2890*/  LOP3.LUT R16, R16, R7, RZ, 0x3c, !PT ;  /* 0x0000000710107212 */ /* 0x000fe200078e3cff */
        /* <DEDUP_REMOVED lines=132> */
.L_x_6659:
[----:B------:R-:W-:Y:S02]  /*30e0*/  ISETP.GE.AND P1, PT, R168, 0x1, PT ;  /* 0x00000001a800780c */ /* 0x000fe40003f26270 */
[----:B------:R-:W-:-:S11]  /*30f0*/  PLOP3.LUT P0, PT, PT, PT, PT, 0x80, 0x0 ;  /* 0x000000000000781c */ /* 0x000fd60003f0f070 */
[----:B------:R-:W-:Y:S05]  /*3100*/  @!P1 BRA `(.L_x_6660) ;  /* 0x000000a000a89947 */ /* 0x000fea0003800000 */
[----:B------:R-:W0:Y:S02]  /*3110*/  SHFL.IDX PT, R0, R196, RZ, 0x1f ;  /* 0x00001fffc4007589 */ /* 0x000e2400000e0000 */
        /* <DEDUP_REMOVED lines=26> */
[----:B-1----:R-:W-:Y:S05]  /*32c0*/  CALL.ABS.NOINC R14 ;  /* 0x000000000e007343 */ /* 0x002fea0003c00000 */
.L_x_6663:
[----:B------:R-:W-:Y:S01]  /*32d0*/  ULEA.HI UR4, UR36, UR36, URZ, 0x1 ;  /* 0x0000002424047291 */ /* 0x000fe2000f8f083f */
[----:B------:R-:W-:-:S03]  /*32e0*/  IMAD.U32 R0, RZ, RZ, UR41 ;  /* 0x00000029ff007e24 */ /* 0x000fc6000f8e00ff */
[----:B------:R-:W-:Y:S02]  /*32f0*/  ULOP3.LUT UR4, UR4, 0xfffffffe, URZ, 0xc0, !UPT ;  /* 0xfffffffe04047892 */ /* 0x000fe4000f8ec03f */
[----:B------:R-:W-:Y:S02]  /*3300*/  ISETP.NE.AND P0, PT, R0, 0x3, PT ;  /* 0x000000030000780c */ /* 0x000fe40003f05270 */
[----:B------:R-:W-:-:S06]  /*3310*/  UIADD3 UR4, UR36, -UR4, URZ ;  /* 0x8000000424047290 */ /* 0x000fcc000fffe03f */
[----:B------:R-:W-:-:S05]  /*3320*/  IMAD.U32 R4, RZ, RZ, UR4 ;  /* 0x00000004ff047e24 */ /* 0x000fca000f8e00ff */
[----:B------:R-:W-:-:S04]  /*3330*/  SHF.L.U32 R4, R4, 0x1f, RZ ;  /* 0x0000001f04047819 */ /* 0x000fc800000006ff */
[----:B------:R-:W0:Y:S02]  /*3340*/  SYNCS.PHASECHK.TRANS64.TRYWAIT P1, [R17+URZ+0x38800], R4 ;  /* 0x03880004110075a7 */ /* 0x000e24000802017f */
[----:B0-----:R-:W-:Y:S05]  /*3350*/  @!P1 BRA `(.L_x_6664) ;  /* 0x0000012000189947 */ /* 0x001fea0003800000 */
.L_x_6792:
[----:B------:R-:W-:Y:S05]  /*3360*/  @!P0 BRA `(.L_x_6665) ;  /* 0x0000000000048947 */ /* 0x000fea0003800000 */
[----:B------:R-:W-:Y:S01]  /*3370*/  BPT.TRAP 0x1 ;  /* 0x000000040000795c */ /* 0x000fe20000300000 */
.L_x_6665:
[----:B------:R-:W-:Y:S01]  /*3380*/  IMAD R5, R2, 0x8, R17 ;  /* 0x0000000802057824 */ /* 0x000fe200078e0211 */
[----:B------:R-:W-:-:S04]  /*3390*/  SHF.L.U32 R8, R16, 0x1f, RZ ;  /* 0x0000001f10087819 */ /* 0x000fc800000006ff */
[----:B------:R1:W2:Y:S01]  /*33a0*/  SYNCS.PHASECHK.TRANS64.TRYWAIT P1, [R5+URZ+0x38830], R8 ;  /* 0x03883008050075a7 */ /* 0x0002a2000802017f */
[----:B------:R-:W-:Y:S05]  /*33b0*/  @!P0 BRA `(.L_x_6666) ;  /* 0x0000000000048947 */ /* 0x000fea0003800000 */
[----:B------:R-:W-:Y:S01]  /*33c0*/  BPT.TRAP 0x1 ;  /* 0x000000040000795c */ /* 0x000fe20000300000 */
.L_x_6666:
[----:B------:R-:W-:-:S05]  /*33d0*/  VIADD R0, R17, 0x22400 ;  /* 0x0002240011007836 */ /* 0x000fca0000000000 */
[----:B------:R-:W-:-:S04]  /*33e0*/  SHF.R.U32.HI R0, RZ, 0x4, R0 ;  /* 0x00000004ff007819 */ /* 0x000fc80000011600 */
[----:B------:R-:W-:Y:S01]  /*33f0*/  LOP3.LUT R0, R0, 0x3fff, RZ, 0xc0, !PT ;  /* 0x00003fff00007812 */ /* 0x000fe200078ec0ff */
[----:B--2---:R-:W-:Y:S06]  /*3400*/  @P1 BRA `(.L_x_6667) ;  /* 0x0000000000081947 */ /* 0x004fec0003800000 */
[----:B------:R-:W2:Y:S02]  /*3410*/  SYNCS.PHASECHK.TRANS64.TRYWAIT P1, [R5+URZ+0x38830], R8 ;  /* 0x03883008050075a7 */ /* 0x000ea4000802017f */
[----:B--2---:R-:W-:Y:S05]  /*3420*/  @!P1 BRA `(.L_x_6668) ;  /* 0x0000011c00f89947 */ /* 0x004fea0003800000 */
.L_x_6667:
[----:B------:R-:W-:Y:S05]  /*3430*/  WARPSYNC.ALL ;  /* 0x0000000000007948 */ /* 0x000fea0003800000 */
[----:B------:R-:W-:Y:S01]  /*3440*/  LOP3.LUT R0, R0, 0x10000, RZ, 0xfc, !PT ;  /* 0x0001000000007812 */ /* 0x000fe200078efcff */
[----:B------:R-:W-:Y:S01]  /*3450*/  VIADD R3, R17, 0x20400 ;  /* 0x0002040011037836 */ /* 0x000fe20000000000 */
[----:B------:R-:W-:-:S03]  /*3460*/  WARPGROUP.ARRIVE ;  /* 0x00000000000079c5 */ /* 0x000fc60000000000 */
[----:B------:R-:W-:Y:S01]  /*3470*/  IMAD R6, R2, 0x200, R0 ;  /* 0x0000020002067824 */ /* 0x000fe200078e0200 */
[----:B------:R-:W-:Y:S01]  /*3480*/  UMOV UR27, 0x40000040 ;  /* 0x40000040001b7882 */ /* 0x000fe20000000000 */
[----:B------:R-:W-:Y:S01]  /*3490*/  UMOV UR25, 0x40000040 ;  /* 0x4000004000197882 */ /* 0x000fe20000000000 */
[----:B------:R-:W-:Y:S01]  /*34a0*/  SHF.R.U32.HI R3, RZ, 0x4, R3 ;  /* 0x00000004ff037819 */ /* 0x000fe20000011603 */
[----:B------:R-:W-:Y:S01]  /*34b0*/  UMOV UR23, 0x40000040 ;  /* 0x4000004000177882 */ /* 0x000fe20000000000 */
[----:B------:R-:W-:Y:S01]  /*34c0*/  R2UR UR26, R6 ;  /* 0x00000000061a72ca */ /* 0x000fe200000e0000 */
[----:B------:R-:W-:Y:S01]  /*34d0*/  UMOV UR21, 0x40000040 ;  /* 0x4000004000157882 */ /* 0x000fe20000000000 */
[----:B------:R-:W-:Y:S01]  /*34e0*/  LOP3.LUT R3, R3, 0x3fff, RZ, 0xc0, !PT ;  /* 0x00003fff03037812 */ /* 0x000fe200078ec0ff */
[----:B------:R-:W-:Y:S01]  /*34f0*/  UMOV UR19, 0x40000040 ;  /* 0x4000004000137882 */ /* 0x000fe20000000000 */
[----:B------:R-:W-:Y:S01]  /*3500*/  UMOV UR17, 0x40000040 ;  /* 0x4000004000117882 */ /* 0x000fe20000000000 */
[----:B------:R-:W-:Y:S01]  /*3510*/  UMOV UR15, 0x40000040 ;  /* 0x40000040000f7882 */ /* 0x000fe20000000000 */
[----:B------:R-:W-:Y:S01]  /*3520*/  LOP3.LUT R3, R3, 0x10000, RZ, 0xfc, !PT ;  /* 0x0001000003037812 */ /* 0x000fe200078efcff */
[----:B------:R-:W-:-:S03]  /*3530*/  UMOV UR13, 0x40000040 ;  /* 0x40000040000d7882 */ /* 0x000fc60000000000 */
[C---:B------:R-:W-:Y:S02]  /*3540*/  R2UR UR24, R3.reuse ;  /* 0x00000000031872ca */ /* 0x040fe400000e0000 */
[C---:B------:R-:W-:Y:S01]  /*3550*/  IADD3 R6, R3.reuse, 0x2, RZ ;  /* 0x0000000203067810 */ /* 0x040fe20007ffe0ff */
[----:B------:R-:W-:Y:S02]  /*3560*/  UIADD3 UR22, UR26, 0x2, URZ ;  /* 0x000000021a167890 */ /* 0x000fe4000fffe03f */
[----:B------:R-:W-:Y:S01]  /*3570*/  UIADD3 UR18, UR26, 0x4, URZ ;  /* 0x000000041a127890 */ /* 0x000fe2000fffe03f */
[----:B------:R-:W-:Y:S01]  /*3580*/  R2UR UR20, R6 ;  /* 0x00000000061472ca */ /* 0x000fe200000e0000 */
[C---:B------:R-:W-:Y:S01]  /*3590*/  VIADD R6, R3.reuse, 0x4 ;  /* 0x0000000403067836 */ /* 0x040fe20000000000 */
[----:B------:R-:W-:Y:S01]  /*35a0*/  UIADD3 UR14, UR26, 0x6, URZ ;  /* 0x000000061a0e7890 */ /* 0x000fe2000fffe03f */
[----:B------:R-:W-:-:S03]  /*35b0*/  VIADD R3, R3, 0x6 ;  /* 0x0000000603037836 */ /* 0x000fc60000000000 */
[----:B------:R-:W-:Y:S01]  /*35c0*/  R2UR UR16, R6 ;  /* 0x00000000061072ca */ /* 0x000fe200000e0000 */
[----:B------:R-:W-:Y:S01]  /*35d0*/  HGMMA.64x64x16.F32.BF16 R24, gdesc[UR24], RZ, !UPT, gsb0 ;  /* 0x00e00000181879f0 */ /* 0x000fe2000c0018ff */
[----:B------:R-:W-:Y:S02]  /*35e0*/  R2UR UR12, R3 ;  /* 0x00000000030c72ca */ /* 0x000fe400000e0000 */
        /* <DEDUP_REMOVED lines=10> */
[----:B------:R-:W3:Y:S02]  /*3690*/  SYNCS.PHASECHK.TRANS64.TRYWAIT P1, [R17+URZ+0x38810], R4 ;  /* 0x03881004110075a7 */ /* 0x000ee4000802017f */
[----:B---3--:R-:W-:Y:S05]  /*36a0*/  @!P1 BRA `(.L_x_6669) ;  /* 0x0000011c006c9947 */ /* 0x008fea0003800000 */
.L_x_6793:
[----:B------:R-:W-:Y:S05]  /*36b0*/  @!P0 BRA `(.L_x_6670) ;  /* 0x0000000000048947 */ /* 0x000fea0003800000 */
[----:B------:R-:W-:Y:S01]  /*36c0*/  BPT.TRAP 0x1 ;  /* 0x000000040000795c */ /* 0x000fe20000300000 */
.L_x_6670:
[----:B------:R4:W0:Y:S01]  /*36d0*/  SYNCS.PHASECHK.TRANS64.TRYWAIT P1, [R5+URZ+0x38850], R8 ;  /* 0x03885008050075a7 */ /* 0x000822000802017f */
[----:B------:R-:W-:Y:S05]  /*36e0*/  @!P0 BRA `(.L_x_6671) ;  /* 0x0000000000048947 */ /* 0x000fea0003800000 */
[----:B------:R-:W-:Y:S01]  /*36f0*/  BPT.TRAP 0x1 ;  /* 0x000000040000795c */ /* 0x000fe20000300000 */
.L_x_6671:
[C---:B------:R-:W-:Y:S02]  /*3700*/  VIADD R3, R17.reuse, 0x400 ;  /* 0x0000040011037836 */ /* 0x040fe40000000000 */
[----:B0--3--:R-:W-:-:S03]  /*3710*/  VIADD R4, R17, 0x26400 ;  /* 0x0002640011047836 */ /* 0x009fc60000000000 */
        /* <DEDUP_REMOVED lines=8> */
[----:B------:R-:W0:Y:S02]  /*37a0*/  SYNCS.PHASECHK.TRANS64.TRYWAIT P1, [R5+URZ+0x38850], R8 ;  /* 0x03885008050075a7 */ /* 0x000e24000802017f */
[----:B0-----:R-:W-:Y:S05]  /*37b0*/  @!P1 BRA `(.L_x_6673) ;  /* 0x0000011c003c9947 */ /* 0x001fea0003800000 */
.L_x_6672:
[----:B------:R-:W-:Y:S01]  /*37c0*/  R2UR UR8, R4 ;  /* 0x00000000040872ca */ /* 0x000fe200000e0000 */
[----:B------:R-:W-:Y:S01]  /*37d0*/  WARPGROUP.ARRIVE ;  /* 0x00000000000079c5 */ /* 0x000fe20000000000 */
[----:B------:R-:W-:Y:S01]  /*37e0*/  R2UR UR10, R6 ;  /* 0x00000000060a72ca */ /* 0x000fe200000e0000 */
[----:B------:R-:W-:Y:S01]  /*37f0*/  UMOV UR9, 0x40000040 ;  /* 0x4000004000097882 */ /* 0x000fe20000000000 */
[----:B------:R-:W-:Y:S01]  /*3800*/  UMOV UR11, 0x40000040 ;  /* 0x40000040000b7882 */ /* 0x000fe20000000000 */
[----:B012-4-:R-:W-:Y:S01]  /*3810*/  VIADD R8, R4, 0x2 ;  /* 0x0000000204087836 */ /* 0x017fe20000000000 */
[----:B------:R-:W-:Y:S01]  /*3820*/  IADD3 R7, R6, 0x2, RZ ;  /* 0x0000000206077810 */ /* 0x000fe20007ffe0ff */
[----:B------:R-:W-:Y:S01]  /*3830*/  UMOV UR5, 0x40000040 ;  /* 0x4000004000057882 */ /* 0x000fe20000000000 */
[----:B------:R-:W-:Y:S01]  /*3840*/  UMOV UR7, 0x40000040 ;  /* 0x4000004000077882 */ /* 0x000fe20000000000 */
[----:B------:R-:W0:Y:S01]  /*3850*/  S2R R9, SR_TID.X ;  /* 0x0000000000097919 */ /* 0x000e220000002100 */
[----:B------:R-:W-:Y:S01]  /*3860*/  R2UR UR4, R8 ;  /* 0x00000000080472ca */ /* 0x000fe200000e0000 */
[----:B------:R-:W-:Y:S01]  /*3870*/  VIADD R8, R4, 0x4 ;  /* 0x0000000404087836 */ /* 0x000fe20000000000 */
[----:B------:R-:W-:Y:S01]  /*3880*/  R2UR UR6, R7 ;  /* 0x00000000070672ca */ /* 0x000fe200000e0000 */
[C---:B------:R-:W-:Y:S01]  /*3890*/  VIADD R7, R6.reuse, 0x4 ;  /* 0x0000000406077836 */ /* 0x040fe20000000000 */
[----:B------:R-:W1:Y:S01]  /*38a0*/  S2R R57, SR_TID.X ;  /* 0x0000000000397919 */ /* 0x000e620000002100 */
[----:B------:R-:W-:Y:S01]  /*38b0*/  HGMMA.64x64x16.F32.BF16 R24, gdesc[UR8], R24, gsb0 ;  /* 0x00e00000081879f0 */ /* 0x000fe20008001818 */
[----:B------:R-:W-:-:S02]  /*38c0*/  VIADD R10, R6, 0x800 ;  /* 0x00000800060a7836 */ /* 0x000fc40000000000 */
[----:B------:R-:W-:-:S04]  /*38d0*/  IMAD R203, R2, 0x1000, R19 ;  /* 0x0000100002cb7824 */ /* 0x000fc800078e0213 */
[----:B------:R-:W-:Y:S01]  /*38e0*/  VIADD R205, R203, 0x80 ;  /* 0x00000080cbcd7836 */ /* 0x000fe20000000000 */
[----:B0-----:R-:W-:Y:S02]  /*38f0*/  SHF.R.U32.HI R9, RZ, 0x7, R9 ;  /* 0x00000007ff097819 */ /* 0x001fe40000011609 */
[----:B-1----:R-:W-:Y:S01]  /*3900*/  LOP3.LUT R57, R57, 0x7f, RZ, 0xc0, !PT ;  /* 0x0000007f39397812 */ /* 0x002fe200078ec0ff */
        /* <DEDUP_REMOVED lines=124> */
[----:B------:R-:W0:Y:S01]  /*40d0*/  SHFL.IDX PT, R7, R9, RZ, 0x1f ;  /* 0x00001fff09077589 */ /* 0x000e2200000e0000 */
[----:B------:R-:W-:Y:S01]  /*40e0*/  VIADD R8, R4, 0x800 ;  /* 0x0000080004087836 */ /* 0x000fe20000000000 */
[----:B0-----:R-:W-:-:S04]  /*40f0*/  ISETP.GT.AND P1, PT, R7, 0x7f, PT ;  /* 0x0000007f0700780c */ /* 0x001fc80003f24270 */
[----:B------:R-:W-:-:S05]  /*4100*/  SEL R7, RZ, 0x2, !P1 ;  /* 0x00000002ff077807 */ /* 0x000fca0004800000 */
        /* <DEDUP_REMOVED lines=135> */
[----:B------:R-:W-:-:S03]  /*4980*/  IMAD.IADD R12, R7, 0x1, R8 ;  /* 0x00000001070c7824 */ /* 0x000fc600078e0208 */
        /* <DEDUP_REMOVED lines=12> */
[----:B------:R-:W-:Y:S01]  /*4a50*/  LEA R11, R185, R18, 0x6 ;  /* 0x00000012b90b7211 */ /* 0x000fe200078e30ff */
        /* <DEDUP_REMOVED lines=22> */
[----:B------:R-:W-:-:S05]  /*4bc0*/  IMAD R7, R168, -0x40, R9 ;  /* 0xffffffc0a8077824 */ /* 0x000fca00078e0209 */
[----:B------:R-:W-:Y:S02]  /*4bd0*/  IADD3 R9, R186, 0x1, R7 ;  /* 0x00000001ba097810 */ /* 0x000fe40007ffe007 */
[----:B------:R-:W-:Y:S01]  /*4be0*/  IADD3 R7, -R22, R7, R186 ;  /* 0x0000000716077210 */ /* 0x000fe20007ffe1ba */
[----:B------:R-:W-:Y:S02]  /*4bf0*/  WARPGROUP.DEPBAR.LE gsb0, 0x0 ;  /* 0x00008000000079c5 */ /* 0x000fe40000010000 */
[----:B------:R-:W-:-:S06]  /*4c00*/  WARPGROUP.ARRIVE ;  /* 0x00000000000079c5 */ /* 0x000fcc0000000000 */
[----:B------:R-:W-:Y:S01]  /*4c10*/  HGMMA.64x64x16.F32.BF16 R24, gdesc[UR4], R24, gsb0 ;  /* 0x00e00000041879f0 */ /* 0x000fe20008001818 */
[----:B------:R-:W-:Y:S01]  /*4c20*/  R2UR UR4, R10 ;  /* 0x000000000a0472ca */ /* 0x000fe200000e0000 */
[----:B------:R-:W-:Y:S01]  /*4c30*/  UMOV UR5, 0x40000040 ;  /* 0x4000004000057882 */ /* 0x000fe20000000000 */
[----:B------:R-:W-:Y:S01]  /*4c40*/  R2UR UR6, R6 ;  /* 0x00000000060672ca */ /* 0x000fe200000e0000 */
[----:B------:R-:W-:Y:S01]  /*4c50*/  UMOV UR7, 0x40000040 ;  /* 0x4000004000077882 */ /* 0x000fe20000000000 */
[----:B------:R-:W-:-:S04]  /*4c60*/  IADD3 R6, -R22, R9, -R184 ;  /* 0x0000000916067210 */ /* 0x000fc80007ffe9b8 */
[----:B------:R-:W-:Y:S02]  /*4c70*/  VIADDMNMX R8, R11, R6, R7, PT ;  /* 0x000000060b087246 */ /* 0x000fe40003800107 */
[----:B------:R-:W-:Y:S02]  /*4c80*/  IADD3 R6, R6, 0x8, R11 ;  /* 0x0000000806067810 */ /* 0x000fe40007ffe00b */
[C---:B------:R-:W-:Y:S02]  /*4c90*/  ISETP.GT.AND P1, PT, R8.reuse, RZ, PT ;  /* 0x000000ff0800720c */ /* 0x040fe40003f24270 */
[C---:B------:R-:W-:Y:S02]  /*4ca0*/  ISETP.GT.AND P2, PT, R8.reuse, 0x1, PT ;  /* 0x000000010800780c */ /* 0x040fe40003f44270 */
[----:B------:R-:W-:Y:S01]  /*4cb0*/  ISETP.GT.AND P3, PT, R8, 0x8, PT ;  /* 0x000000080800780c */ /* 0x000fe20003f64270 */
[----:B------:R-:W-:Y:S02]  /*4cc0*/  WARPGROUP.DEPBAR.LE gsb0, 0x0 ;  /* 0x00008000000079c5 */ /* 0x000fe40000010000 */
[----:B------:R-:W-:-:S06]  /*4cd0*/  WARPGROUP.ARRIVE ;  /* 0x00000000000079c5 */ /* 0x000fcc0000000000 */
[----:B------:R-:W-:Y:S01]  /*4ce0*/  HGMMA.64x64x16.F32.BF16 R24, gdesc[UR4], R24, gsb0 ;  /* 0x00e00000041879f0 */ /* 0x000fe20008001818 */
[----:B------:R-:W-:Y:S01]  /*4cf0*/  ULDC UR4, c[0x0][0xad0] ;  /* 0x0002b40000047ab9 */ /* 0x000fe20000000800 */
[----:B------:R-:W-:Y:S01]  /*4d00*/  R2UR UR6, R203 ;  /* 0x00000000cb0672ca */ /* 0x000fe200000e0000 */
        /* <DEDUP_REMOVED lines=46> */
[----:B------:R-:W-:-:S02]  /*4ff0*/  ULDC UR4, c[0x0][0xa80] ;  /* 0x0002a00000047ab9 */ /* 0x000fc40000000800 */
        /* <DEDUP_REMOVED lines=45> */
[----:B--2---:R-:W-:-:S04]  /*52d0*/  FSEL R52, R52, -INF , P2 ;  /* 0xff80000034347808 */ /* 0x004fc80001000000 */
[----:B------:R-:W-:-:S03]  /*52e0*/  FMNMX.FTZ R8, R52, R9, !PT ;  /* 0x0000000934087209 */ /* 0x000fc60007810000 */
[----:B------:R-:W2:Y:S01]  /*52f0*/  MUFU.TANH R27, R27 ;  /* 0x0000001b001b7308 */ /* 0x000ea20000002400 */
[----:B0-----:R-:W-:-:S04]  /*5300*/  FSEL R53, R53, -INF , P1 ;  /* 0xff80000035357808 */ /* 0x001fc80000800000 */
[----:B------:R-:W-:-:S03]  /*5310*/  FMNMX.FTZ R8, R53, R8, !PT ;  /* 0x0000000835087209 */ /* 0x000fc60007810000 */
[----:B------:R-:W0:Y:S02]  /*5320*/  MUFU.TANH R30, R30 ;  /* 0x0000001e001e7308 */ /* 0x000e240000002400 */
[----:B------:R-:W3:Y:S06]  /*5330*/  SHFL.BFLY PT, R9, R8, 0x2, 0x1f ;  /* 0x0c401f0008097f89 */ /* 0x000eec00000e0000 */
[----:B------:R-:W4:Y:S08]  /*5340*/  MUFU.TANH R31, R31 ;  /* 0x0000001f001f7308 */ /* 0x000f300000002400 */
[----:B------:R-:W5:Y:S08]  /*5350*/  MUFU.TANH R34, R34 ;  /* 0x0000002200227308 */ /* 0x000f700000002400 */
[----:B------:R-:W5:Y:S01]  /*5360*/  MUFU.TANH R35, R35 ;  /* 0x0000002300237308 */ /* 0x000f620000002400 */
[----:B---3--:R-:W-:-:S02]  /*5370*/  FMNMX.FTZ R9, R8, R9, !PT ;  /* 0x0000000908097209 */ /* 0x008fc40007810000 */
[----:B------:R-:W-:-:S03]  /*5380*/  VIMNMX R8, R7, R6, PT ;  /* 0x0000000607087248 */ /* 0x000fc60003fe0100 */
[----:B------:R-:W3:Y:S01]  /*5390*/  SHFL.BFLY PT, R10, R9, 0x1, 0x1f ;  /* 0x0c201f00090a7f89 */ /* 0x000ee200000e0000 */
[C---:B------:R-:W-:Y:S01]  /*53a0*/  ISETP.GT.AND P1, PT, R8.reuse, RZ, PT ;  /* 0x000000ff0800720c */ /* 0x040fe20003f24270 */
[----:B------:R-:W3:Y:S01]  /*53b0*/  MUFU.TANH R38, R38 ;  /* 0x0000002600267308 */ /* 0x000ee20000002400 */
[C---:B------:R-:W-:Y:S02]  /*53c0*/  ISETP.GT.AND P2, PT, R8.reuse, 0x1, PT ;  /* 0x000000010800780c */ /* 0x040fe40003f44270 */
[----:B------:R-:W-:Y:S02]  /*53d0*/  ISETP.GT.AND P3, PT, R8, 0x8, PT ;  /* 0x000000080800780c */ /* 0x000fe40003f64270 */
[----:B-1----:R-:W-:Y:S02]  /*53e0*/  FSEL R26, R26, -INF , P1 ;  /* 0xff8000001a1a7808 */ /* 0x002fe40000800000 */
[----:B--2---:R-:W-:Y:S01]  /*53f0*/  FSEL R27, R27, -INF , P2 ;  /* 0xff8000001b1b7808 */ /* 0x004fe20001000000 */
[----:B------:R-:W1:Y:S01]  /*5400*/  MUFU.TANH R39, R39 ;  /* 0x0000002700277308 */ /* 0x000e620000002400 */
[----:B------:R-:W-:-:S02]  /*5410*/  ISETP.GT.AND P1, PT, R8, 0x9, PT ;  /* 0x000000090800780c */ /* 0x000fc40003f24270 */
[----:B0-----:R-:W-:Y:S02]  /*5420*/  FSEL R30, R30, -INF , P3 ;  /* 0xff8000001e1e7808 */ /* 0x001fe40001800000 */
[C---:B------:R-:W-:Y:S02]  /*5430*/  ISETP.GT.AND P2, PT, R8.reuse, 0x10, PT ;  /* 0x000000100800780c */ /* 0x040fe40003f44270 */
[----:B----4-:R-:W-:Y:S01]  /*5440*/  FSEL R31, R31, -INF , P1 ;  /* 0xff8000001f1f7808 */ /* 0x010fe20000800000 */
[----:B------:R-:W0:Y:S01]  /*5450*/  MUFU.TANH R42, R42 ;  /* 0x0000002a002a7308 */ /* 0x000e220000002400 */
[----:B------:R-:W-:Y:S02]  /*5460*/  ISETP.GT.AND P1, PT, R8, 0x11, PT ;  /* 0x000000110800780c */ /* 0x000fe40003f24270 */
[----:B-----5:R-:W-:Y:S02]  /*5470*/  FSEL R34, R34, -INF , P2 ;  /* 0xff80000022227808 */ /* 0x020fe40001000000 */
[----:B------:R-:W-:-:S02]  /*5480*/  ISETP.GT.AND P2, PT, R8, 0x18, PT ;  /* 0x000000180800780c */ /* 0x000fc40003f44270 */
[----:B---3--:R-:W-:Y:S01]  /*5490*/  FMNMX.FTZ R7, R9, R10, !PT ;  /* 0x0000000a09077209 */ /* 0x008fe20007810000 */
[----:B------:R-:W2:Y:S01]  /*54a0*/  MUFU.TANH R43, R43 ;  /* 0x0000002b002b7308 */ /* 0x000ea20000002400 */
[----:B------:R-:W-:Y:S02]  /*54b0*/  FMNMX.FTZ R9, R26, R27, !PT ;  /* 0x0000001b1a097209 */ /* 0x000fe40007810000 */
[----:B------:R-:W-:Y:S01]  /*54c0*/  FSEL R35, R35, -INF , P1 ;  /* 0xff80000023237808 */ /* 0x000fe20000800000 */
[----:B------:R-:W-:Y:S01]  /*54d0*/  FMUL.FTZ R10, R7, UR4 ;  /* 0x00000004070a7c20 */ /* 0x000fe20008410000 */
[----:B------:R-:W-:Y:S02]  /*54e0*/  FMNMX.FTZ R6, R30, R9, !PT ;  /* 0x000000091e067209 */ /* 0x000fe40007810000 */
[----:B------:R-:W-:Y:S01]  /*54f0*/  ISETP.GT.AND P1, PT, R8, 0x19, PT ;  /* 0x000000190800780c */ /* 0x000fe20003f24270 */
[----:B------:R-:W3:Y:S01]  /*5500*/  MUFU.TANH R46, R46 ;  /* 0x0000002e002e7308 */ /* 0x000ee20000002400 */
[----:B------:R-:W-:-:S02]  /*5510*/  FMNMX.FTZ R9, R31, R6, !PT ;  /* 0x000000061f097209 */ /* 0x000fc40007810000 */
[----:B------:R-:W-:Y:S02]  /*5520*/  FSEL R38, R38, -INF , P2 ;  /* 0xff80000026267808 */ /* 0x000fe40001000000 */
[----:B------:R-:W-:Y:S02]  /*5530*/  FMNMX.FTZ R6, R34, R9, !PT ;  /* 0x0000000922067209 */ /* 0x000fe40007810000 */
[----:B------:R-:W-:Y:S01]  /*5540*/  ISETP.GT.AND P3, PT, R8, 0x20, PT ;  /* 0x000000200800780c */ /* 0x000fe20003f64270 */
[----:B------:R-:W4:Y:S01]  /*5550*/  MUFU.TANH R47, R47 ;  /* 0x0000002f002f7308 */ /* 0x000f220000002400 */
[----:B------:R-:W-:Y:S02]  /*5560*/  FMNMX.FTZ R9, R35, R6, !PT ;  /* 0x0000000623097209 */ /* 0x000fe40007810000 */
[----:B-1----:R-:W-:Y:S02]  /*5570*/  FSEL R39, R39, -INF , P1 ;  /* 0xff80000027277808 */ /* 0x002fe40000800000 */
[----:B------:R-:W-:-:S02]  /*5580*/  FMNMX.FTZ R6, R38, R9, !PT ;  /* 0x0000000926067209 */ /* 0x000fc40007810000 */
[----:B------:R-:W-:Y:S01]  /*5590*/  ISETP.GT.AND P2, PT, R8, 0x21, PT ;  /* 0x000000210800780c */ /* 0x000fe20003f44270 */
[----:B------:R-:W1:Y:S01]  /*55a0*/  MUFU.TANH R50, R50 ;  /* 0x0000003200327308 */ /* 0x000e620000002400 */
[----:B0-----:R-:W-:Y:S02]  /*55b0*/  FSEL R42, R42, -INF , P3 ;  /* 0xff8000002a2a7808 */ /* 0x001fe40001800000 */
[----:B------:R-:W-:Y:S02]  /*55c0*/  FMNMX.FTZ R9, R39, R6, !PT ;  /* 0x0000000627097209 */ /* 0x000fe40007810000 */
[----:B------:R-:W-:Y:S02]  /*55d0*/  ISETP.GT.AND P1, PT, R8, 0x28, PT ;  /* 0x000000280800780c */ /* 0x000fe40003f24270 */
[----:B--2---:R-:W-:Y:S01]  /*55e0*/  FSEL R43, R43, -INF , P2 ;  /* 0xff8000002b2b7808 */ /* 0x004fe20001000000 */
[----:B------:R-:W0:Y:S01]  /*55f0*/  MUFU.TANH R51, R51 ;  /* 0x0000003300337308 */ /* 0x000e220000002400 */
[----:B------:R-:W-:-:S02]  /*5600*/  FMNMX.FTZ R6, R42, R9, !PT ;  /* 0x000000092a067209 */ /* 0x000fc40007810000 */
[----:B------:R-:W-:Y:S02]  /*5610*/  ISETP.GT.AND P4, PT, R8, 0x29, PT ;  /* 0x000000290800780c */ /* 0x000fe40003f84270 */
[----:B---3--:R-:W-:Y:S02]  /*5620*/  FSEL R46, R46, -INF , P1 ;  /* 0xff8000002e2e7808 */ /* 0x008fe40000800000 */
[----:B------:R-:W-:Y:S01]  /*5630*/  FMNMX.FTZ R9, R43, R6, !PT ;  /* 0x000000062b097209 */ /* 0x000fe20007810000 */
[----:B------:R-:W2:Y:S01]  /*5640*/  MUFU.TANH R54, R54 ;  /* 0x0000003600367308 */ /* 0x000ea20000002400 */
[----:B------:R-:W-:Y:S02]  /*5650*/  ISETP.GT.AND P3, PT, R8, 0x30, PT ;  /* 0x000000300800780c */ /* 0x000fe40003f64270 */
[----:B----4-:R-:W-:Y:S02]  /*5660*/  FSEL R47, R47, -INF , P4 ;  /* 0xff8000002f2f7808 */ /* 0x010fe40002000000 */
[----:B------:R-:W-:-:S02]  /*5670*/  FMNMX.FTZ R6, R46, R9, !PT ;  /* 0x000000092e067209 */ /* 0x000fc40007810000 */
[----:B------:R-:W-:Y:S01]  /*5680*/  FSETP.NEU.FTZ.AND P2, PT, R7, -INF , PT ;  /* 0xff8000000700780b */ /* 0x000fe20003f5d000 */
[----:B------:R-:W3:Y:S01]  /*5690*/  MUFU.TANH R55, R55 ;  /* 0x0000003700377308 */ /* 0x000ee20000002400 */
[----:B------:R-:W-:Y:S02]  /*56a0*/  ISETP.GT.AND P1, PT, R8, 0x31, PT ;  /* 0x000000310800780c */ /* 0x000fe40003f24270 */
[----:B-1----:R-:W-:Y:S02]  /*56b0*/  FSEL R50, R50, -INF , P3 ;  /* 0xff80000032327808 */ /* 0x002fe40001800000 */
[----:B------:R-:W-:Y:S02]  /*56c0*/  FMNMX.FTZ R9, R47, R6, !PT ;  /* 0x000000062f097209 */ /* 0x000fe40007810000 */
[----:B------:R-:W-:Y:S02]  /*56d0*/  FSEL R56, R10, RZ, P2 ;  /* 0x000000ff0a387208 */ /* 0x000fe40001000000 */
[----:B------:R-:W-:-:S02]  /*56e0*/  ISETP.GT.AND P2, PT, R8, 0x38, PT ;  /* 0x000000380800780c */ /* 0x000fc40003f44270 */
[----:B0-----:R-:W-:Y:S01]  /*56f0*/  FSEL R51, R51, -INF , P1 ;  /* 0xff80000033337808 */ /* 0x001fe20000800000 */
[--C-:B------:R-:W-:Y:S01]  /*5700*/  FFMA.FTZ R24, R24, UR4, -R56.reuse ;  /* 0x0000000418187c23 */ /* 0x100fe20008010838 */
[----:B------:R-:W-:Y:S01]  /*5710*/  FMNMX.FTZ R10, R50, R9, !PT ;  /* 0x00000009320a7209 */ /* 0x000fe20007810000 */
[--C-:B------:R-:W-:Y:S01]  /*5720*/  FFMA.FTZ R9, R25, UR4, -R56.reuse ;  /* 0x0000000419097c23 */ /* 0x100fe20008010838 */
[----:B------:R-:W-:Y:S01]  /*5730*/  ISETP.GT.AND P1, PT, R8, 0x39, PT ;  /* 0x000000390800780c */ /* 0x000fe20003f24270 */
[----:B------:R-:W-:Y:S01]  /*5740*/  MUFU.EX2 R6, R24 ;  /* 0x0000001800067308 */ /* 0x000fe20000000800 */
[----:B--2---:R-:W-:Y:S01]  /*5750*/  FSEL R54, R54, -INF , P2 ;  /* 0xff80000036367808 */ /* 0x004fe20001000000 */
[--C-:B------:R-:W-:Y:S01]  /*5760*/  FFMA.FTZ R12, R32, UR4, -R56.reuse ;  /* 0x00000004200c7c23 */ /* 0x100fe20008010838 */
[----:B------:R-:W-:Y:S01]  /*5770*/  FMNMX.FTZ R11, R51, R10, !PT ;  /* 0x0000000a330b7209 */ /* 0x000fe20007810000 */
[--C-:B------:R-:W-:Y:S01]  /*5780*/  FFMA.FTZ R10, R28, UR4, -R56.reuse ;  /* 0x000000041c0a7c23 */ /* 0x100fe20008010838 */
[----:B---3--:R-:W-:Y:S01]  /*5790*/  FSEL R55, R55, -INF , P1 ;  /* 0xff80000037377808 */ /* 0x008fe20000800000 */
        /* <DEDUP_REMOVED lines=13> */
[----:B------:R-:W-:Y:S01]  /*5870*/  FFMA.FTZ R174, R53, UR4, -R56 ;  /* 0x0000000435ae7c23 */ /* 0x000fe20008010838 */
[----:B------:R-:W1:Y:S08]  /*5880*/  MUFU.EX2 R9, R9 ;  /* 0x0000000900097308 */ /* 0x000e700000000800 */
[----:B------:R-:W-:Y:S08]  /*5890*/  MUFU.EX2 R10, R10 ;  /* 0x0000000a000a7308 */ /* 0x000ff00000000800 */
[----:B------:R-:W2:Y:S01]  /*58a0*/  MUFU.EX2 R11, R11 ;  /* 0x0000000b000b7308 */ /* 0x000ea20000000800 */
[----:B-1----:R-:W-:Y:S01]  /*58b0*/  F2FP.BF16.F32.PACK_AB R152, R9, R6 ;  /* 0x000000060998723e */ /* 0x002fe200000010ff */
[----:B------:R-:W-:Y:S01]  /*58c0*/  FADD.FTZ R9, R6, R9 ;  /* 0x0000000906097221 */ /* 0x000fe20000010000 */
[----:B------:R-:W-:Y:S01]  /*58d0*/  IMAD.IADD R6, R186, 0x1, -R184 ;  /* 0x00000001ba067824 */ /* 0x000fe200078e0ab8 */
[----:B0-----:R-:W-:Y:S01]  /*58e0*/  FMNMX.FTZ R24, R8, R21, !PT ;  /* 0x0000001508187209 */ /* 0x001fe20007810000 */
[----:B------:R-:W-:-:S03]  /*58f0*/  FFMA.FTZ R21, R41, UR4, -R56 ;  /* 0x0000000429157c23 */ /* 0x000fc60008010838 */
[----:B------:R-:W-:Y:S01]  /*5900*/  MUFU.EX2 R12, R12 ;  /* 0x0000000c000c7308 */ /* 0x000fe20000000800 */
[----:B------:R-:W0:Y:S01]  /*5910*/  SHFL.BFLY PT, R25, R24, 0x1, 0x1f ;  /* 0x0c201f0018197f89 */ /* 0x000e2200000e0000 */
[----:B------:R-:W-:-:S06]  /*5920*/  LEA R6, R185, R6, 0x6 ;  /* 0x00000006b9067211 */ /* 0x000fcc00078e30ff */
[----:B------:R-:W1:Y:S01]  /*5930*/  MUFU.EX2 R13, R13 ;  /* 0x0000000d000d7308 */ /* 0x000e620000000800 */
[----:B--2---:R-:W-:Y:S01]  /*5940*/  F2FP.BF16.F32.PACK_AB R154, R11, R10 ;  /* 0x0000000a0b9a723e */ /* 0x004fe200000010ff */
[----:B------:R-:W-:Y:S01]  /*5950*/  FADD.FTZ R10, R10, R9 ;  /* 0x000000090a0a7221 */ /* 0x000fe20000010000 */
[----:B------:R-:W-:-:S03]  /*5960*/  SHF.R.S32.HI R9, RZ, 0x1f, R6 ;  /* 0x0000001fff097819 */ /* 0x000fc60000011406 */
[----:B------:R-:W-:Y:S01]  /*5970*/  FADD.FTZ R11, R11, R10 ;  /* 0x0000000a0b0b7221 */ /* 0x000fe20000010000 */
[----:B------:R-:W-:Y:S01]  /*5980*/  LEA.HI R9, R9, R6, RZ, 0x6 ;  /* 0x0000000609097211 */ /* 0x000fe200078f30ff */
[----:B------:R-:W-:Y:S03]  /*5990*/  MUFU.EX2 R14, R14 ;  /* 0x0000000e000e7308 */ /* 0x000fe60000000800 */
[----:B------:R-:W-:-:S04]  /*59a0*/  SHF.R.S32.HI R9, RZ, 0x6, R9 ;  /* 0x00000006ff097819 */ /* 0x000fc80000011409 */
[----:B------:R-:W-:Y:S01]  /*59b0*/  VIMNMX R9, RZ, R9, !PT ;  /* 0x00000009ff097248 */ /* 0x000fe20007fe0100 */
[----:B------:R-:W2:Y:S01]  /*59c0*/  MUFU.EX2 R15, R15 ;  /* 0x0000000f000f7308 */ /* 0x000ea20000000800 */
[----:B0-----:R-:W-:Y:S02]  /*59d0*/  FMNMX.FTZ R8, R24, R25, !PT ;  /* 0x0000001918087209 */ /* 0x001fe40007810000 */
[C---:B-1----:R-:W-:Y:S01]  /*59e0*/  F2FP.BF16.F32.PACK_AB R156, R13.reuse, R12 ;  /* 0x0000000c0d9c723e */ /* 0x042fe200000010ff */
[----:B------:R-:W-:Y:S01]  /*59f0*/  FADD.FTZ R12, R12, R11 ;  /* 0x0000000b0c0c7221 */ /* 0x000fe20000010000 */
[C---:B------:R-:W-:Y:S01]  /*5a00*/  FSETP.NEU.FTZ.AND P1, PT, R8.reuse, -INF , PT ;  /* 0xff8000000800780b */ /* 0x040fe20003f3d000 */
[----:B------:R-:W-:Y:S02]  /*5a10*/  FMUL.FTZ R24, R8, UR4 ;  /* 0x0000000408187c20 */ /* 0x000fe40008410000 */
[----:B------:R-:W-:Y:S01]  /*5a20*/  MUFU.EX2 R20, R20 ;  /* 0x0000001400147308 */ /* 0x000fe20000000800 */
[----:B------:R-:W-:Y:S01]  /*5a30*/  FADD.FTZ R13, R13, R12 ;  /* 0x0000000c0d0d7221 */ /* 0x000fe20000010000 */
[----:B------:R-:W-:Y:S01]  /*5a40*/  VIADD R12, R168, 0xfffffffe ;  /* 0xfffffffea80c7836 */ /* 0x000fe20000000000 */
[----:B------:R-:W-:-:S02]  /*5a50*/  FSEL R25, R24, RZ, P1 ;  /* 0x000000ff18197208 */ /* 0x000fc40000800000 */
[----:B------:R-:W-:Y:S02]  /*5a60*/  ISETP.NE.AND P1, PT, R57, RZ, PT ;  /* 0x000000ff3900720c */ /* 0x000fe40003f25270 */
[----:B------:R-:W-:Y:S01]  /*5a70*/  ISETP.GE.AND P2, PT, R12, R9, PT ;  /* 0x000000090c00720c */ /* 0x000fe20003f46270 */
        /* <DEDUP_REMOVED lines=22> */
[----:B------:R-:W-:-:S03]  /*5be0*/  @!P1 VIADD R5, R5, 0x38860 ;  /* 0x0003886005059836 */ /* 0x000fc60000000000 */
[----:B------:R-:W-:Y:S01]  /*5bf0*/  FADD.FTZ R15, R15, R14 ;  /* 0x0000000e0f0f7221 */ /* 0x000fe20000010000 */
[----:B------:R-:W1:Y:S01]  /*5c00*/  MUFU.EX2 R176, R176 ;  /* 0x000000b000b07308 */ /* 0x000e620000000800 */
[----:B------:R-:W-:-:S07]  /*5c10*/  @!P1 PRMT R5, RZ, 0x654, R5 ;  /* 0x00000654ff059816 */ /* 0x000fce0000000005 */
[----:B------:R-:W-:Y:S08]  /*5c20*/  MUFU.EX2 R177, R177 ;  /* 0x000000b100b17308 */ /* 0x000ff00000000800 */
[----:B------:R-:W2:Y:S01]  /*5c30*/  MUFU.EX2 R178, R178 ;  /* 0x000000b200b27308 */ /* 0x000ea20000000800 */
[----:B-1----:R-:W-:Y:S01]  /*5c40*/  F2FP.BF16.F32.PACK_AB R153, R176, R175 ;  /* 0x000000afb099723e */ /* 0x002fe200000010ff */
[----:B------:R-:W-:-:S06]  /*5c50*/  FADD.FTZ R176, R175, R176 ;  /* 0x000000b0afb07221 */ /* 0x000fcc0000010000 */
[----:B------:R-:W-:Y:S08]  /*5c60*/  MUFU.EX2 R179, R179 ;  /* 0x000000b300b37308 */ /* 0x000ff00000000800 */
[----:B------:R-:W1:Y:S01]  /*5c70*/  MUFU.EX2 R180, R180 ;  /* 0x000000b400b47308 */ /* 0x000e620000000800 */
[----:B--2---:R-:W-:Y:S01]  /*5c80*/  F2FP.BF16.F32.PACK_AB R155, R178, R177 ;  /* 0x000000b1b29b723e */ /* 0x004fe200000010ff */
[----:B------:R-:W-:Y:S01]  /*5c90*/  BAR.SYNC.DEFER_BLOCKING 0xf, 0x100 ;  /* 0x03c4000000007b1d */ /* 0x000fe20000010000 */
[----:B------:R-:W-:-:S04]  /*5ca0*/  FADD.FTZ R177, R177, R176 ;  /* 0x000000b0b1b17221 */ /* 0x000fc80000010000 */
[----:B------:R-:W-:Y:S01]  /*5cb0*/  FADD.FTZ R178, R178, R177 ;  /* 0x000000b1b2b27221 */ /* 0x000fe20000010000 */
[----:B------:R-:W-:Y:S08]  /*5cc0*/  MUFU.EX2 R181, R181 ;  /* 0x000000b500b57308 */ /* 0x000ff00000000800 */
[----:B------:R-:W2:Y:S01]  /*5cd0*/  MUFU.EX2 R182, R182 ;  /* 0x000000b600b67308 */ /* 0x000ea20000000800 */
[----:B-1----:R-:W-:Y:S01]  /*5ce0*/  F2FP.BF16.F32.PACK_AB R157, R180, R179 ;  /* 0x000000b3b49d723e */ /* 0x002fe200000010ff */
[----:B------:R-:W-:-:S04]  /*5cf0*/  FADD.FTZ R179, R179, R178 ;  /* 0x000000b2b3b37221 */ /* 0x000fc80000010000 */
[----:B------:R-:W-:Y:S02]  /*5d00*/  FADD.FTZ R180, R180, R179 ;  /* 0x000000b3b4b47221 */ /* 0x000fe40000010000 */
[----:B------:R-:W1:Y:S01]  /*5d10*/  MUFU.EX2 R21, R21 ;  /* 0x0000001500157308 */ /* 0x000e620000000800 */
[----:B------:R3:W-:Y:S07]  /*5d20*/  STSM.16.M88.4 [R189+0x36400], R152 ;  /* 0x03640098bd007844 */ /* 0x0007ee0000000200 */
[----:B------:R-:W-:Y:S01]  /*5d30*/  MUFU.EX2 R169, R169 ;  /* 0x000000a900a97308 */ /* 0x000fe20000000800 */
[----:B--2---:R-:W-:Y:S01]  /*5d40*/  F2FP.BF16.F32.PACK_AB R159, R182, R181 ;  /* 0x000000b5b69f723e */ /* 0x004fe200000010ff */
[----:B------:R-:W-:-:S04]  /*5d50*/  FADD.FTZ R181, R181, R180 ;  /* 0x000000b4b5b57221 */ /* 0x000fc80000010000 */
[----:B------:R3:W-:Y:S01]  /*5d60*/  STSM.16.M88.4 [R192], R156 ;  /* 0x0000009cc0007844 */ /* 0x0007e20000000200 */
[----:B------:R-:W-:Y:S01]  /*5d70*/  FADD.FTZ R182, R182, R181 ;  /* 0x000000b5b6b67221 */ /* 0x000fe20000010000 */
        /* <DEDUP_REMOVED lines=18> */
[----:B------:R3:W-:Y:S01]  /*5ea0*/  STSM.16.M88.4 [R190], R160 ;  /* 0x000000a0be007844 */ /* 0x0007e20000000200 */
[----:B------:R-:W-:Y:S01]  /*5eb0*/  FADD.FTZ R187, R202, R187 ;  /* 0x000000bbcabb7221 */ /* 0x000fe20000010000 */
[----:B------:R-:W-:Y:S08]  /*5ec0*/  MUFU.EX2 R173, R173 ;  /* 0x000000ad00ad7308 */ /* 0x000ff00000000800 */
[----:B------:R-:W2:Y:S01]  /*5ed0*/  MUFU.EX2 R174, R174 ;  /* 0x000000ae00ae7308 */ /* 0x000ea20000000800 */
[----:B-1----:R-:W-:Y:S01]  /*5ee0*/  F2FP.BF16.F32.PACK_AB R164, R172, R171 ;  /* 0x000000abaca4723e */ /* 0x002fe200000010ff */
[----:B------:R-:W-:-:S04]  /*5ef0*/  FADD.FTZ R171, R171, R170 ;  /* 0x000000aaabab7221 */ /* 0x000fc80000010000 */
[----:B------:R-:W-:Y:S02]  /*5f00*/  FADD.FTZ R172, R172, R171 ;  /* 0x000000abacac7221 */ /* 0x000fe40000010000 */
[----:B------:R-:W-:Y:S08]  /*5f10*/  MUFU.EX2 R204, R204 ;  /* 0x000000cc00cc7308 */ /* 0x000ff00000000800 */
[----:B------:R-:W1:Y:S01]  /*5f20*/  MUFU.EX2 R199, R199 ;  /* 0x000000c700c77308 */ /* 0x000e620000000800 */
[----:B--2---:R-:W-:-:S07]  /*5f30*/  F2FP.BF16.F32.PACK_AB R166, R174, R173 ;  /* 0x000000adaea6723e */ /* 0x004fce00000010ff */
[----:B------:R-:W-:Y:S08]  /*5f40*/  MUFU.EX2 R201, R201 ;  /* 0x000000c900c97308 */ /* 0x000ff00000000800 */
[----:B------:R-:W2:Y:S01]  /*5f50*/  MUFU.EX2 R206, R206 ;  /* 0x000000ce00ce7308 */ /* 0x000ea20000000800 */
[----:B-1----:R-:W-:Y:S01]  /*5f60*/  F2FP.BF16.F32.PACK_AB R165, R199, R204 ;  /* 0x000000ccc7a5723e */ /* 0x002fe200000010ff */
[----:B------:R-:W-:-:S04]  /*5f70*/  FADD.FTZ R204, R204, R187 ;  /* 0x000000bbcccc7221 */ /* 0x000fc80000010000 */
[----:B------:R-:W-:Y:S01]  /*5f80*/  FADD.FTZ R204, R199, R204 ;  /* 0x000000ccc7cc7221 */ /* 0x000fe20000010000 */
[----:B--2---:R-:W-:-:S03]  /*5f90*/  F2FP.BF16.F32.PACK_AB R167, R206, R201 ;  /* 0x000000c9cea7723e */ /* 0x004fc600000010ff */
[----:B------:R-:W-:Y:S02]  /*5fa0*/  FADD.FTZ R201, R201, R204 ;  /* 0x000000ccc9c97221 */ /* 0x000fe40000010000 */
[----:B------:R3:W-:Y:S01]  /*5fb0*/  STSM.16.M88.4 [R191], R164 ;  /* 0x000000a4bf007844 */ /* 0x0007e20000000200 */
[----:B0-----:R-:W-:Y:S01]  /*5fc0*/  WARPGROUP.ARRIVE ;  /* 0x00000000000079c5 */ /* 0x001fe20000000000 */
[----:B------:R-:W-:-:S05]  /*5fd0*/  FADD.FTZ R6, R206, R201 ;  /* 0x000000c9ce067221 */ /* 0x000fca0000010000 */
        /* <DEDUP_REMOVED lines=30> */
[----:B------:R0:W-:Y:S02]  /*61c0*/  @!P1 SYNCS.ARRIVE.TRANS64.RED.A1T0 RZ, [R5+URZ], RZ ;  /* 0x000000ff05ff99a7 */ /* 0x0001e4000810043f */
[----:B0-----:R-:W-:-:S04]  /*61d0*/  FADD.FTZ R5, R173, R172 ;  /* 0x000000acad057221 */ /* 0x001fc80000010000 */
[----:B------:R-:W-:Y:S01]  /*61e0*/  FADD.FTZ R5, R174, R5 ;  /* 0x00000005ae057221 */ /* 0x000fe20000010000 */
[----:B---3--:R-:W-:Y:S06]  /*61f0*/  @!P2 BRA `(.L_x_6674) ;  /* 0x000000340078a947 */ /* 0x008fec0003800000 */
[----:B------:R-:W-:Y:S01]  /*6200*/  IMAD.MOV.U32 R11, RZ, RZ, R8 ;  /* 0x000000ffff0b7224 */ /* 0x000fe200078e0008 */
[----:B------:R-:W-:Y:S01]  /*6210*/  ULDC UR5, c[0x0][0xad0] ;  /* 0x0002b40000057ab9 */ /* 0x000fe20000000800 */
[----:B------:R-:W-:Y:S01]  /*6220*/  IMAD.MOV.U32 R13, RZ, RZ, R7 ;  /* 0x000000ffff0d7224 */ /* 0x000fe200078e0007 */
[----:B------:R-:W-:Y:S01]  /*6230*/  ULDC UR4, c[0x0][0xa80] ;  /* 0x0002a00000047ab9 */ /* 0x000fe20000000800 */
[----:B------:R-:W-:-:S07]  /*6240*/  IMAD.MOV.U32 R15, RZ, RZ, R2 ;  /* 0x000000ffff0f7224 */ /* 0x000fce00078e0002 */
.L_x_6683:
[----:B------:R-:W-:-:S05]  /*6250*/  VIADD R2, R15, 0x1 ;  /* 0x000000010f027836 */ /* 0x000fca0000000000 */
[----:B------:R-:W-:-:S04]  /*6260*/  ISETP.NE.AND P2, PT, R2, 0x2, PT ;  /* 0x000000020200780c */ /* 0x000fc80003f45270 */
[----:B------:R-:W-:Y:S02]  /*6270*/  SEL R7, RZ, 0x1, P2 ;  /* 0x00000001ff077807 */ /* 0x000fe40001000000 */
[----:B------:R-:W-:Y:S02]  /*6280*/  SEL R2, R2, RZ, P2 ;  /* 0x000000ff02027207 */ /* 0x000fe40001000000 */
[----:B------:R-:W-:Y:S01]  /*6290*/  LOP3.LUT R16, R16, R7, RZ, 0x3c, !PT ;  /* 0x0000000710107212 */ /* 0x000fe200078e3cff */
[----:B------:R-:W-:Y:S06]  /*62a0*/  @!P0 BRA `(.L_x_6675) ;  /* 0x0000000000048947 */ /* 0x000fec0003800000 */
[----:B------:R-:W-:Y:S01]  /*62b0*/  BPT.TRAP 0x1 ;  /* 0x000000040000795c */ /* 0x000fe20000300000 */
.L_x_6675:
[----:B------:R-:W-:Y:S02]  /*62c0*/  LEA R10, R2, R17, 0x3 ;  /* 0x00000011020a7211 */ /* 0x000fe400078e18ff */
[----:B------:R-:W-:-:S04]  /*62d0*/  SHF.L.U32 R7, R16, 0x1f, RZ ;  /* 0x0000001f10077819 */ /* 0x000fc800000006ff */
[----:B------:R0:W1:Y:S01]  /*62e0*/  SYNCS.PHASECHK.TRANS64.TRYWAIT P2, [R10+URZ+0x38830], R7 ;  /* 0x038830070a0075a7 */ /* 0x000062000804017f */
[----:B------:R-:W-:Y:S05]  /*62f0*/  @!P0 BRA `(.L_x_6676) ;  /* 0x0000000000048947 */ /* 0x000fea0003800000 */
[----:B------:R-:W-:Y:S01]  /*6300*/  BPT.TRAP 0x1 ;  /* 0x000000040000795c */ /* 0x000fe20000300000 */
.L_x_6676:
[----:B------:R-:W-:Y:S01]  /*6310*/  IMAD R8, R2, 0x200, R0 ;  /* 0x0000020002087824 */ /* 0x000fe200078e0200 */
[----:B-1----:R-:W-:Y:S06]  /*6320*/  @P2 BRA `(.L_x_6677) ;  /* 0x0000000000082947 */ /* 0x002fec0003800000 */
[----:B------:R-:W1:Y:S02]  /*6330*/  SYNCS.PHASECHK.TRANS64.TRYWAIT P2, [R10+URZ+0x38830], R7 ;  /* 0x038830070a0075a7 */ /* 0x000e64000804017f */
[----:B-1----:R-:W-:Y:S05]  /*6340*/  @!P2 BRA `(.L_x_6678) ;  /* 0x000000f0006ca947 */ /* 0x002fea0003800000 */
.L_x_6677:
        /* <DEDUP_REMOVED lines=22> */
.L_x_6679:
[----:B------:R2:W3:Y:S01]  /*64b0*/  SYNCS.PHASECHK.TRANS64.TRYWAIT P2, [R10+URZ+0x38850], R7 ;  /* 0x038850070a0075a7 */ /* 0x0004e2000804017f */
[----:B------:R-:W-:Y:S05]  /*64c0*/  @!P0 BRA `(.L_x_6680) ;  /* 0x0000000000048947 */ /* 0x000fea0003800000 */
[----:B------:R-:W-:Y:S01]  /*64d0*/  BPT.TRAP 0x1 ;  /* 0x000000040000795c */ /* 0x000fe20000300000 */
.L_x_6680:
[----:B---3--:R-:W-:Y:S05]  /*64e0*/  @P2 BRA `(.L_x_6681) ;  /* 0x0000000000082947 */ /* 0x008fea0003800000 */
[----:B------:R-:W3:Y:S02]  /*64f0*/  SYNCS.PHASECHK.TRANS64.TRYWAIT P2, [R10+URZ+0x38850], R7 ;  /* 0x038850070a0075a7 */ /* 0x000ee4000804017f */
[----:B---3--:R-:W-:Y:S05]  /*6500*/  @!P2 BRA `(.L_x_6682) ;  /* 0x000000f00010a947 */ /* 0x008fea0003800000 */
.L_x_6681:
[----:B0123--:R-:W-:Y:S01]  /*6510*/  IMAD R7, R2, 0x1000, R3 ;  /* 0x0000100002077824 */ /* 0x00ffe200078e0203 */
[----:B------:R-:W-:Y:S01]  /*6520*/  WARPGROUP.ARRIVE ;  /* 0x00000000000079c5 */ /* 0x000fe20000000000 */
[----:B------:R-:W-:Y:S01]  /*6530*/  UMOV UR11, 0x40000040 ;  /* 0x40000040000b7882 */ /* 0x000fe20000000000 */
[----:B------:R-:W-:Y:S01]  /*6540*/  VIADD R14, R4, 0x2 ;  /* 0x00000002040e7836 */ /* 0x000fe20000000000 */
[----:B------:R-:W-:Y:S01]  /*6550*/  UMOV UR29, 0x40000040 ;  /* 0x40000040001d7882 */ /* 0x000fe20000000000 */
[C---:B------:R-:W-:Y:S01]  /*6560*/  R2UR UR10, R7.reuse ;  /* 0x00000000070a72ca */ /* 0x040fe200000e0000 */
[C---:B------:R-:W-:Y:S01]  /*6570*/  VIADD R8, R7.reuse, 0x2 ;  /* 0x0000000207087836 */ /* 0x040fe20000000000 */
[----:B------:R-:W-:Y:S01]  /*6580*/  UMOV UR31, 0x40000040 ;  /* 0x40000040001f7882 */ /* 0x000fe20000000000 */
[----:B------:R-:W-:Y:S01]  /*6590*/  R2UR UR28, R14 ;  /* 0x000000000e1c72ca */ /* 0x000fe200000e0000 */
[----:B------:R-:W-:Y:S01]  /*65a0*/  VIADD R14, R4, 0x4 ;  /* 0x00000004040e7836 */ /* 0x000fe20000000000 */
[----:B------:R-:W0:Y:S01]  /*65b0*/  S2R R20, SR_TID.X ;  /* 0x0000000000147919 */ /* 0x000e220000002100 */
[----:B------:R-:W-:Y:S01]  /*65c0*/  R2UR UR30, R8 ;  /* 0x00000000081e72ca */ /* 0x000fe200000e0000 */
[----:B------:R-:W-:Y:S01]  /*65d0*/  VIADD R8, R7, 0x4 ;  /* 0x0000000407087836 */ /* 0x000fe20000000000 */
[----:B------:R-:W-:Y:S01]  /*65e0*/  UMOV UR7, 0x40000040 ;  /* 0x4000004000077882 */ /* 0x000fe20000000000 */
[----:B------:R-:W-:-:S02]  /*65f0*/  VIADD R187, R4, 0x800 ;  /* 0x0000080004bb7836 */ /* 0x000fc40000000000 */
[----:B------:R-:W-:Y:S02]  /*6600*/  VIADD R21, R7, 0x800 ;  /* 0x0000080007157836 */ /* 0x000fe40000000000 */
[----:B------:R-:W-:Y:S01]  /*6610*/  HGMMA.64x64x16.F32.BF16 R152, gdesc[UR8], R152, gsb0 ;  /* 0x00e00000089879f0 */ /* 0x000fe20008001898 */
[----:B0-----:R-:W-:Y:S02]  /*6620*/  SHF.R.U32.HI R20, RZ, 0x7, R20 ;  /* 0x00000007ff147819 */ /* 0x001fe40000011614 */
        /* <DEDUP_REMOVED lines=124> */
[----:B------:R-:W0:Y:S02]  /*6df0*/  SHFL.IDX PT, R8, R20, RZ, 0x1f ;  /* 0x00001fff14087589 */ /* 0x000e2400000e0000 */
[----:B0-----:R-:W-:-:S04]  /*6e00*/  ISETP.GT.AND P2, PT, R8, 0x7f, PT ;  /* 0x0000007f0800780c */ /* 0x001fc80003f44270 */
        /* <DEDUP_REMOVED lines=102> */
[--C-:B------:R-:W-:Y:S02]  /*7470*/  IMAD.IADD R200, R20, 0x1, R21.reuse ;  /* 0x0000000114c87824 */ /* 0x100fe400078e0215 */
        /* <DEDUP_REMOVED lines=75> */
[----:B------:R-:W-:Y:S01]  /*7930*/  IMAD.MOV.U32 R7, RZ, RZ, -0x40 ;  /* 0xffffffc0ff077424 */ /* 0x000fe200078e00ff */
[----:B------:R-:W-:Y:S02]  /*7940*/  WARPGROUP.DEPBAR.LE gsb0, 0x0 ;  /* 0x00008000000079c5 */ /* 0x000fe40000010000 */
[----:B------:R-:W-:-:S08]  /*7950*/  WARPGROUP.ARRIVE ;  /* 0x00000000000079c5 */ /* 0x000fd00000000000 */
[----:B------:R-:W-:Y:S03]  /*7960*/  HGMMA.64x64x16.F32.BF16 R152, gdesc[UR28], R152, gsb0 ;  /* 0x00e000001c9879f0 */ /* 0x000fe60008001898 */
[----:B------:R-:W-:Y:S02]  /*7970*/  WARPGROUP.DEPBAR.LE gsb0, 0x0 ;  /* 0x00008000000079c5 */ /* 0x000fe40000010000 */
        /* <DEDUP_REMOVED lines=13> */
[----:B0-----:R-:W-:-:S02]  /*7a50*/  IMAD R152, R12, R7, 0x1 ;  /* 0x000000010c987424 */ /* 0x001fc400078e0207 */
[----:B------:R-:W-:Y:S01]  /*7a60*/  FMUL.FTZ R173, R173, UR5 ;  /* 0x00000005adad7c20 */ /* 0x000fe20008410000 */
[----:B------:R-:W-:Y:S01]  /*7a70*/  FMUL.FTZ R176, R176, UR5 ;  /* 0x00000005b0b07c20 */ /* 0x000fe20008410000 */
[----:B------:R-:W-:Y:S01]  /*7a80*/  FMUL.FTZ R177, R177, UR5 ;  /* 0x00000005b1b17c20 */ /* 0x000fe20008410000 */
[----:B------:R-:W-:Y:S02]  /*7a90*/  IMAD R7, R185, 0x40, R152 ;  /* 0x00000040b9077824 */ /* 0x000fe400078e0298 */
[----:B------:R-:W-:Y:S01]  /*7aa0*/  FMUL.FTZ R180, R180, UR5 ;  /* 0x00000005b4b47c20 */ /* 0x000fe20008410000 */
[----:B------:R-:W-:Y:S01]  /*7ab0*/  FMUL.FTZ R181, R181, UR5 ;  /* 0x00000005b5b57c20 */ /* 0x000fe20008410000 */
[----:B------:R0:W3:Y:S01]  /*7ac0*/  MUFU.TANH R20, R156 ;  /* 0x0000009c00147308 */ /* 0x0000e20000002400 */
[----:B------:R-:W-:Y:S01]  /*7ad0*/  FMUL.FTZ R155, R155, UR5 ;  /* 0x000000059b9b7c20 */ /* 0x000fe20008410000 */
[----:B------:R-:W-:Y:S01]  /*7ae0*/  IADD3 R7, -R184, R7, R186 ;  /* 0x00000007b8077210 */ /* 0x000fe20007ffe1ba */
[----:B------:R-:W-:Y:S01]  /*7af0*/  FMUL.FTZ R158, R158, UR5 ;  /* 0x000000059e9e7c20 */ /* 0x000fe20008410000 */
[----:B------:R-:W-:Y:S01]  /*7b00*/  FMUL.FTZ R159, R159, UR5 ;  /* 0x000000059f9f7c20 */ /* 0x000fe20008410000 */
[----:B------:R-:W-:Y:S01]  /*7b10*/  FMUL.FTZ R162, R162, UR5 ;  /* 0x00000005a2a27c20 */ /* 0x000fe20008410000 */
[----:B------:R-:W-:Y:S01]  /*7b20*/  IADD3 R7, R18, R7, -R22 ;  /* 0x0000000712077210 */ /* 0x000fe20007ffe816 */
[----:B------:R-:W-:Y:S01]  /*7b30*/  FMUL.FTZ R163, R163, UR5 ;  /* 0x00000005a3a37c20 */ /* 0x000fe20008410000 */
[----:B------:R-:W4:Y:S01]  /*7b40*/  MUFU.TANH R157, R157 ;  /* 0x0000009d009d7308 */ /* 0x000f220000002400 */
[----:B------:R-:W-:Y:S01]  /*7b50*/  FMUL.FTZ R166, R166, UR5 ;  /* 0x00000005a6a67c20 */ /* 0x000fe20008410000 */
[----:B------:R-:W-:Y:S01]  /*7b60*/  ISETP.GT.AND P2, PT, R7, RZ, PT ;  /* 0x000000ff0700720c */ /* 0x000fe20003f44270 */
[----:B------:R-:W-:Y:S01]  /*7b70*/  FMUL.FTZ R167, R167, UR5 ;  /* 0x00000005a7a77c20 */ /* 0x000fe20008410000 */
[----:B------:R-:W-:Y:S01]  /*7b80*/  ISETP.GT.AND P3, PT, R7, 0x1, PT ;  /* 0x000000010700780c */ /* 0x000fe20003f64270 */
[----:B------:R-:W-:Y:S01]  /*7b90*/  FMUL.FTZ R170, R170, UR5 ;  /* 0x00000005aaaa7c20 */ /* 0x000fe20008410000 */
[----:B-1----:R-:W-:Y:S01]  /*7ba0*/  FSEL R14, R14, -INF , P2 ;  /* 0xff8000000e0e7808 */ /* 0x002fe20001000000 */
[----:B------:R-:W-:Y:S01]  /*7bb0*/  FMUL.FTZ R171, R171, UR5 ;  /* 0x00000005abab7c20 */ /* 0x000fe20008410000 */
[----:B------:R-:W1:Y:S01]  /*7bc0*/  MUFU.TANH R160, R160 ;  /* 0x000000a000a07308 */ /* 0x000e620000002400 */
[----:B------:R-:W-:Y:S01]  /*7bd0*/  ISETP.GT.AND P2, PT, R7, 0x8, PT ;  /* 0x000000080700780c */ /* 0x000fe20003f44270 */
[----:B------:R-:W-:Y:S01]  /*7be0*/  FMUL.FTZ R174, R174, UR5 ;  /* 0x00000005aeae7c20 */ /* 0x000fe20008410000 */
[----:B--2---:R-:W-:Y:S01]  /*7bf0*/  FSEL R21, R21, -INF , P3 ;  /* 0xff80000015157808 */ /* 0x004fe20001800000 */
[----:B------:R-:W-:Y:S01]  /*7c00*/  FMUL.FTZ R175, R175, UR5 ;  /* 0x00000005afaf7c20 */ /* 0x000fe20008410000 */
[----:B0-----:R-:W-:Y:S01]  /*7c10*/  FMNMX.FTZ R156, R14, R13, !PT ;  /* 0x0000000d0e9c7209 */ /* 0x001fe20007810000 */
[----:B------:R-:W-:Y:S01]  /*7c20*/  FMUL.FTZ R201, R178, UR5 ;  /* 0x00000005b2c97c20 */ /* 0x000fe20008410000 */
[----:B------:R-:W-:Y:S01]  /*7c30*/  ISETP.GT.AND P3, PT, R7, 0x9, PT ;  /* 0x000000090700780c */ /* 0x000fe20003f64270 */
[----:B------:R4:W0:Y:S01]  /*7c40*/  MUFU.TANH R8, R161 ;  /* 0x000000a100087308 */ /* 0x0008220000002400 */
[----:B---3--:R-:W-:Y:S01]  /*7c50*/  FSEL R20, R20, -INF , P2 ;  /* 0xff80000014147808 */ /* 0x008fe20001000000 */
[----:B------:R-:W-:Y:S01]  /*7c60*/  FMUL.FTZ R202, R179, UR5 ;  /* 0x00000005b3ca7c20 */ /* 0x000fe20008410000 */
[----:B------:R-:W-:Y:S01]  /*7c70*/  FMNMX.FTZ R187, R21, R156, !PT ;  /* 0x0000009c15bb7209 */ /* 0x000fe20007810000 */
[----:B------:R-:W-:Y:S01]  /*7c80*/  FMUL.FTZ R205, R183, UR5 ;  /* 0x00000005b7cd7c20 */ /* 0x000fe20008410000 */
[----:B------:R-:W-:Y:S01]  /*7c90*/  ISETP.GT.AND P2, PT, R7, 0x10, PT ;  /* 0x000000100700780c */ /* 0x000fe20003f44270 */
[----:B------:R-:W-:Y:S01]  /*7ca0*/  FMUL.FTZ R204, R182, UR5 ;  /* 0x00000005b6cc7c20 */ /* 0x000fe20008410000 */
[----:B------:R-:W-:Y:S01]  /*7cb0*/  FMNMX.FTZ R200, R20, R187, !PT ;  /* 0x000000bb14c87209 */ /* 0x000fe20007810000 */
[----:B------:R-:W2:Y:S01]  /*7cc0*/  MUFU.TANH R164, R164 ;  /* 0x000000a400a47308 */ /* 0x000ea20000002400 */
[----:B----4-:R-:W-:-:S02]  /*7cd0*/  FSEL R161, R157, -INF , P3 ;  /* 0xff8000009da17808 */ /* 0x010fc40001800000 */
[----:B------:R-:W-:Y:S02]  /*7ce0*/  ISETP.GT.AND P3, PT, R7, 0x11, PT ;  /* 0x000000110700780c */ /* 0x000fe40003f64270 */
[----:B------:R-:W-:-:S03]  /*7cf0*/  FMNMX.FTZ R157, R161, R200, !PT ;  /* 0x000000c8a19d7209 */ /* 0x000fc60007810000 */
[----:B------:R-:W3:Y:S08]  /*7d00*/  MUFU.TANH R165, R165 ;  /* 0x000000a500a57308 */ /* 0x000ef00000002400 */
[----:B------:R1:W4:Y:S08]  /*7d10*/  MUFU.TANH R152, R168 ;  /* 0x000000a800987308 */ /* 0x0003300000002400 */
[----:B------:R-:W5:Y:S01]  /*7d20*/  MUFU.TANH R169, R169 ;  /* 0x000000a900a97308 */ /* 0x000f620000002400 */
[----:B-1----:R-:W-:-:S02]  /*7d30*/  FSEL R168, R160, -INF , P2 ;  /* 0xff800000a0a87808 */ /* 0x002fc40001000000 */
[----:B------:R-:W-:Y:S02]  /*7d40*/  ISETP.GT.AND P2, PT, R7, 0x18, PT ;  /* 0x000000180700780c */ /* 0x000fe40003f44270 */
[----:B------:R-:W-:-:S03]  /*7d50*/  FMNMX.FTZ R157, R168, R157, !PT ;  /* 0x0000009da89d7209 */ /* 0x000fc60007810000 */
[----:B------:R0:W1:Y:S08]  /*7d60*/  MUFU.TANH R153, R172 ;  /* 0x000000ac00997308 */ /* 0x0000700000002400 */
[----:B------:R2:W1:Y:S01]  /*7d70*/  MUFU.TANH R156, R173 ;  /* 0x000000ad009c7308 */ /* 0x0004620000002400 */
[----:B0-----:R-:W-:Y:S02]  /*7d80*/  FSEL R172, R8, -INF , P3 ;  /* 0xff80000008ac7808 */ /* 0x001fe40001800000 */
[----:B------:R-:W-:-:S02]  /*7d90*/  ISETP.GT.AND P3, PT, R7, 0x19, PT ;  /* 0x000000190700780c */ /* 0x000fc40003f64270 */
[----:B------:R-:W-:-:S03]  /*7da0*/  FMNMX.FTZ R8, R172, R157, !PT ;  /* 0x0000009dac087209 */ /* 0x000fc60007810000 */
[----:B------:R-:W0:Y:S01]  /*7db0*/  MUFU.TANH R176, R176 ;  /* 0x000000b000b07308 */ /* 0x000e220000002400 */
[----:B--2---:R-:W-:Y:S02]  /*7dc0*/  FSEL R173, R164, -INF , P2 ;  /* 0xff800000a4ad7808 */ /* 0x004fe40001000000 */
[----:B------:R-:W-:Y:S02]  /*7dd0*/  ISETP.GT.AND P2, PT, R7, 0x20, PT ;  /* 0x000000200700780c */ /* 0x000fe40003f44270 */
[----:B---3--:R-:W-:Y:S02]  /*7de0*/  FSEL R164, R165, -INF , P3 ;  /* 0xff800000a5a47808 */ /* 0x008fe40001800000 */
[----:B------:R-:W-:Y:S01]  /*7df0*/  FMNMX.FTZ R157, R173, R8, !PT ;  /* 0x00000008ad9d7209 */ /* 0x000fe20007810000 */
[----:B------:R-:W2:Y:S01]  /*7e00*/  MUFU.TANH R177, R177 ;  /* 0x000000b100b17308 */ /* 0x000ea20000002400 */
[----:B------:R-:W-:Y:S02]  /*7e10*/  ISETP.GT.AND P3, PT, R7, 0x21, PT ;  /* 0x000000210700780c */ /* 0x000fe40003f64270 */
[----:B----4-:R-:W-:-:S02]  /*7e20*/  FSEL R165, R152, -INF , P2 ;  /* 0xff80000098a57808 */ /* 0x010fc40001000000 */
[----:B------:R-:W-:Y:S02]  /*7e30*/  FMNMX.FTZ R8, R164, R157, !PT ;  /* 0x0000009da4087209 */ /* 0x000fe40007810000 */
[----:B------:R-:W-:Y:S01]  /*7e40*/  ISETP.GT.AND P2, PT, R7, 0x28, PT ;  /* 0x000000280700780c */ /* 0x000fe20003f44270 */
[----:B------:R-:W3:Y:S01]  /*7e50*/  MUFU.TANH R180, R180 ;  /* 0x000000b400b47308 */ /* 0x000ee20000002400 */
[----:B-----5:R-:W-:Y:S01]  /*7e60*/  FSEL R157, R169, -INF , P3 ;  /* 0xff800000a99d7808 */ /* 0x020fe20001800000 */
[----:B------:R-:W-:Y:S01]  /*7e70*/  FMUL.FTZ R169, R154, UR5 ;  /* 0x000000059aa97c20 */ /* 0x000fe20008410000 */
[----:B------:R-:W-:Y:S02]  /*7e80*/  FMNMX.FTZ R8, R165, R8, !PT ;  /* 0x00000008a5087209 */ /* 0x000fe40007810000 */
[----:B-1----:R-:W-:Y:S02]  /*7e90*/  FSEL R160, R153, -INF , P2 ;  /* 0xff80000099a07808 */ /* 0x002fe40001000000 */
[----:B------:R-:W-:Y:S01]  /*7ea0*/  ISETP.GT.AND P3, PT, R7, 0x29, PT ;  /* 0x000000290700780c */ /* 0x000fe20003f64270 */
[----:B------:R-:W1:Y:S01]  /*7eb0*/  MUFU.TANH R152, R181 ;  /* 0x000000b500987308 */ /* 0x000e620000002400 */
[----:B------:R-:W-:-:S02]  /*7ec0*/  FMNMX.FTZ R153, R157, R8, !PT ;  /* 0x000000089d997209 */ /* 0x000fc40007810000 */
[C---:B------:R-:W-:Y:S02]  /*7ed0*/  ISETP.GT.AND P2, PT, R7.reuse, 0x30, PT ;  /* 0x000000300700780c */ /* 0x040fe40003f44270 */
[----:B------:R-:W-:Y:S02]  /*7ee0*/  FSEL R8, R156, -INF , P3 ;  /* 0xff8000009c087808 */ /* 0x000fe40001800000 */
[----:B------:R-:W-:Y:S01]  /*7ef0*/  FMNMX.FTZ R153, R160, R153, !PT ;  /* 0x00000099a0997209 */ /* 0x000fe20007810000 */
[----:B------:R-:W-:Y:S01]  /*7f00*/  MUFU.TANH R155, R155 ;  /* 0x0000009b009b7308 */ /* 0x000fe20000002400 */
[----:B------:R-:W-:Y:S02]  /*7f10*/  ISETP.GT.AND P3, PT, R7, 0x31, PT ;  /* 0x000000310700780c */ /* 0x000fe40003f64270 */
[----:B0-----:R-:W-:Y:S02]  /*7f20*/  FSEL R154, R176, -INF , P2 ;  /* 0xff800000b09a7808 */ /* 0x001fe40001000000 */
[----:B------:R-:W-:-:S02]  /*7f30*/  FMNMX.FTZ R153, R8, R153, !PT ;  /* 0x0000009908997209 */ /* 0x000fc40007810000 */
[----:B------:R-:W-:Y:S01]  /*7f40*/  ISETP.GT.AND P2, PT, R7, 0x38, PT ;  /* 0x000000380700780c */ /* 0x000fe20003f44270 */
[----:B------:R0:W4:Y:S01]  /*7f50*/  MUFU.TANH R176, R169 ;  /* 0x000000a900b07308 */ /* 0x0001220000002400 */
[----:B--2---:R-:W-:Y:S02]  /*7f60*/  FSEL R156, R177, -INF , P3 ;  /* 0xff800000b19c7808 */ /* 0x004fe40001800000 */
[----:B------:R-:W-:Y:S02]  /*7f70*/  FMNMX.FTZ R177, R154, R153, !PT ;  /* 0x000000999ab17209 */ /* 0x000fe40007810000 */
[----:B---3--:R-:W-:Y:S02]  /*7f80*/  FSEL R153, R180, -INF , P2 ;  /* 0xff800000b4997808 */ /* 0x008fe40001000000 */
[----:B------:R-:W-:Y:S01]  /*7f90*/  ISETP.GT.AND P3, PT, R7, 0x39, PT ;  /* 0x000000390700780c */ /* 0x000fe20003f64270 */
[----:B------:R-:W-:Y:S01]  /*7fa0*/  MUFU.TANH R181, R162 ;  /* 0x000000a200b57308 */ /* 0x000fe20000002400 */
[----:B------:R-:W-:-:S02]  /*7fb0*/  FMNMX.FTZ R180, R156, R177, !PT ;  /* 0x000000b19cb47209 */ /* 0x000fc40007810000 */
[----:B-1----:R-:W-:Y:S02]  /*7fc0*/  FSEL R152, R152, -INF , P3 ;  /* 0xff80000098987808 */ /* 0x002fe40001800000 */
[----:B------:R-:W-:-:S03]  /*7fd0*/  FMNMX.FTZ R177, R153, R180, !PT ;  /* 0x000000b499b17209 */ /* 0x000fc60007810000 */
[----:B------:R-:W-:Y:S01]  /*7fe0*/  MUFU.TANH R180, R159 ;  /* 0x0000009f00b47308 */ /* 0x000fe20000002400 */
[----:B0-----:R-:W-:-:S05]  /*7ff0*/  FMNMX.FTZ R169, R152, R177, !PT ;  /* 0x000000b198a97209 */ /* 0x001fca0007810000 */
[----:B------:R-:W0:Y:S02]  /*8000*/  SHFL.BFLY PT, R200, R169, 0x2, 0x1f ;  /* 0x0c401f00a9c87f89 */ /* 0x000e2400000e0000 */
[----:B------:R4:W1:Y:S08]  /*8010*/  MUFU.TANH R177, R158 ;  /* 0x0000009e00b17308 */ /* 0x0008700000002400 */
[----:B------:R-:W2:Y:S08]  /*8020*/  MUFU.TANH R187, R163 ;  /* 0x000000a300bb7308 */ /* 0x000eb00000002400 */
[----:B------:R3:W5:Y:S01]  /*8030*/  MUFU.TANH R199, R166 ;  /* 0x000000a600c77308 */ /* 0x0007620000002400 */
[----:B0-----:R-:W-:Y:S01]  /*8040*/  FMNMX.FTZ R203, R169, R200, !PT ;  /* 0x000000c8a9cb7209 */ /* 0x001fe20007810000 */
[----:B------:R-:W-:-:S06]  /*8050*/  VIADD R169, R7, 0x8 ;  /* 0x0000000807a97836 */ /* 0x000fcc0000000000 */
[----:B------:R0:W5:Y:S01]  /*8060*/  MUFU.TANH R200, R167 ;  /* 0x000000a700c87308 */ /* 0x0001620000002400 */
[----:B------:R-:W5:Y:S01]  /*8070*/  SHFL.BFLY PT, R206, R203, 0x1, 0x1f ;  /* 0x0c201f00cbce7f89 */ /* 0x000f6200000e0000 */
[C---:B------:R-:W-:Y:S02]  /*8080*/  ISETP.GT.AND P2, PT, R169.reuse, RZ, PT ;  /* 0x000000ffa900720c */ /* 0x040fe40003f44270 */
[C---:B------:R-:W-:Y:S02]  /*8090*/  ISETP.GT.AND P3, PT, R169.reuse, 0x1, PT ;  /* 0x00000001a900780c */ /* 0x040fe40003f64270 */
[----:B----4-:R-:W-:Y:S02]  /*80a0*/  FSEL R158, R176, -INF , P2 ;  /* 0xff800000b09e7808 */ /* 0x010fe40001000000 */
[----:B------:R-:W4:Y:S01]  /*80b0*/  MUFU.TANH R170, R170 ;  /* 0x000000aa00aa7308 */ /* 0x000f220000002400 */
[----:B------:R-:W-:Y:S02]  /*80c0*/  ISETP.GT.AND P2, PT, R169, 0x8, PT ;  /* 0x00000008a900780c */ /* 0x000fe40003f44270 */
[----:B------:R-:W-:-:S02]  /*80d0*/  FSEL R159, R155, -INF , P3 ;  /* 0xff8000009b9f7808 */ /* 0x000fc40001800000 */
[----:B------:R-:W-:Y:S02]  /*80e0*/  FMNMX.FTZ R162, R158, R11, !PT ;  /* 0x0000000b9ea27209 */ /* 0x000fe40007810000 */
[----:B------:R-:W-:Y:S01]  /*80f0*/  ISETP.GT.AND P3, PT, R169, 0x9, PT ;  /* 0x00000009a900780c */ /* 0x000fe20003f64270 */
[----:B------:R-:W4:Y:S01]  /*8100*/  MUFU.TANH R171, R171 ;  /* 0x000000ab00ab7308 */ /* 0x000f220000002400 */
[----:B-1----:R-:W-:Y:S02]  /*8110*/  FSEL R155, R177, -INF , P2 ;  /* 0xff800000b19b7808 */ /* 0x002fe40001000000 */
[----:B---3--:R-:W-:Y:S02]  /*8120*/  FMNMX.FTZ R166, R159, R162, !PT ;  /* 0x000000a29fa67209 */ /* 0x008fe40007810000 */
[----:B------:R-:W-:Y:S02]  /*8130*/  ISETP.GT.AND P2, PT, R169, 0x10, PT ;  /* 0x00000010a900780c */ /* 0x000fe40003f44270 */
[----:B------:R-:W-:Y:S01]  /*8140*/  FSEL R162, R180, -INF , P3 ;  /* 0xff800000b4a27808 */ /* 0x000fe20001800000 */
[----:B------:R-:W1:Y:S01]  /*8150*/  MUFU.TANH R174, R174 ;  /* 0x000000ae00ae7308 */ /* 0x000e620000002400 */
[----:B0-----:R-:W-:-:S02]  /*8160*/  FMNMX.FTZ R167, R155, R166, !PT ;  /* 0x000000a69ba77209 */ /* 0x001fc40007810000 */
[----:B------:R-:W-:Y:S02]  /*8170*/  ISETP.GT.AND P3, PT, R169, 0x11, PT ;  /* 0x00000011a900780c */ /* 0x000fe40003f64270 */
[----:B------:R-:W-:Y:S02]  /*8180*/  FSEL R163, R181, -INF , P2 ;  /* 0xff800000b5a37808 */ /* 0x000fe40001000000 */
[----:B------:R-:W-:Y:S01]  /*8190*/  FMNMX.FTZ R176, R162, R167, !PT ;  /* 0x000000a7a2b07209 */ /* 0x000fe20007810000 */
[----:B------:R-:W0:Y:S01]  /*81a0*/  MUFU.TANH R175, R175 ;  /* 0x000000af00af7308 */ /* 0x000e220000002400 */
[----:B------:R-:W-:Y:S02]  /*81b0*/  ISETP.GT.AND P2, PT, R169, 0x18, PT ;  /* 0x00000018a900780c */ /* 0x000fe40003f44270 */
[----:B--2---:R-:W-:Y:S02]  /*81c0*/  FSEL R166, R187, -INF , P3 ;  /* 0xff800000bba67808 */ /* 0x004fe40001800000 */
[----:B------:R-:W-:-:S02]  /*81d0*/  FMNMX.FTZ R177, R163, R176, !PT ;  /* 0x000000b0a3b17209 */ /* 0x000fc40007810000 */
[----:B------:R-:W-:Y:S01]  /*81e0*/  ISETP.GT.AND P3, PT, R169, 0x19, PT ;  /* 0x00000019a900780c */ /* 0x000fe20003f64270 */
[----:B------:R-:W2:Y:S01]  /*81f0*/  MUFU.TANH R183, R201 ;  /* 0x000000c900b77308 */ /* 0x000ea20000002400 */
[----:B-----5:R-:W-:Y:S02]  /*8200*/  FSEL R167, R199, -INF , P2 ;  /* 0xff800000c7a77808 */ /* 0x020fe40001000000 */
[----:B------:R-:W-:Y:S02]  /*8210*/  FMNMX.FTZ R176, R166, R177, !PT ;  /* 0x000000b1a6b07209 */ /* 0x000fe40007810000 */
[----:B------:R-:W-:Y:S02]  /*8220*/  ISETP.GT.AND P4, PT, R169, 0x20, PT ;  /* 0x00000020a900780c */ /* 0x000fe40003f84270 */
[----:B------:R-:W-:Y:S01]  /*8230*/  FSEL R178, R200, -INF , P3 ;  /* 0xff800000c8b27808 */ /* 0x000fe20001800000 */
[----:B------:R-:W3:Y:S01]  /*8240*/  MUFU.TANH R187, R202 ;  /* 0x000000ca00bb7308 */ /* 0x000ee20000002400 */
[----:B------:R-:W-:-:S02]  /*8250*/  FMNMX.FTZ R177, R167, R176, !PT ;  /* 0x000000b0a7b17209 */ /* 0x000fc40007810000 */
[----:B------:R-:W-:Y:S02]  /*8260*/  ISETP.GT.AND P5, PT, R169, 0x21, PT ;  /* 0x00000021a900780c */ /* 0x000fe40003fa4270 */
[----:B----4-:R-:W-:Y:S02]  /*8270*/  FSEL R179, R170, -INF , P4 ;  /* 0xff800000aab37808 */ /* 0x010fe40002000000 */
[----:B------:R-:W-:Y:S01]  /*8280*/  FMNMX.FTZ R170, R178, R177, !PT ;  /* 0x000000b1b2aa7209 */ /* 0x000fe20007810000 */
[----:B------:R-:W4:Y:S01]  /*8290*/  MUFU.TANH R199, R204 ;  /* 0x000000cc00c77308 */ /* 0x000f220000002400 */
[----:B------:R-:W-:Y:S02]  /*82a0*/  FSEL R180, R171, -INF , P5 ;  /* 0xff800000abb47808 */ /* 0x000fe40002800000 */
[----:B------:R-:W-:Y:S02]  /*82b0*/  ISETP.GT.AND P3, PT, R169, 0x28, PT ;  /* 0x00000028a900780c */ /* 0x000fe40003f64270 */
[----:B------:R-:W-:-:S02]  /*82c0*/  FMNMX.FTZ R171, R179, R170, !PT ;  /* 0x000000aab3ab7209 */ /* 0x000fc40007810000 */
[C---:B------:R-:W-:Y:S01]  /*82d0*/  ISETP.GT.AND P2, PT, R169.reuse, 0x29, PT ;  /* 0x00000029a900780c */ /* 0x040fe20003f44270 */
[----:B------:R-:W5:Y:S01]  /*82e0*/  MUFU.TANH R200, R205 ;  /* 0x000000cd00c87308 */ /* 0x000f620000002400 */
[----:B-1----:R-:W-:Y:S02]  /*82f0*/  FSEL R181, R174, -INF , P3 ;  /* 0xff800000aeb57808 */ /* 0x002fe40001800000 */
[----:B------:R-:W-:Y:S02]  /*8300*/  FMNMX.FTZ R170, R180, R171, !PT ;  /* 0x000000abb4aa7209 */ /* 0x000fe40007810000 */
[----:B------:R-:W-:Y:S02]  /*8310*/  ISETP.GT.AND P4, PT, R169, 0x30, PT ;  /* 0x00000030a900780c */ /* 0x000fe40003f84270 */
[----:B0-----:R-:W-:Y:S02]  /*8320*/  FSEL R182, R175, -INF , P2 ;  /* 0xff800000afb67808 */ /* 0x001fe40001000000 */
[----:B------:R-:W-:-:S02]  /*8330*/  FMNMX.FTZ R171, R181, R170, !PT ;  /* 0x000000aab5ab7209 */ /* 0x000fc40007810000 */
[----:B------:R-:W-:Y:S02]  /*8340*/  ISETP.GT.AND P2, PT, R169, 0x31, PT ;  /* 0x00000031a900780c */ /* 0x000fe40003f44270 */
[----:B--2---:R-:W-:Y:S02]  /*8350*/  FSEL R183, R183, -INF , P4 ;  /* 0xff800000b7b77808 */ /* 0x004fe40002000000 */
[----:B------:R-:W-:Y:S02]  /*8360*/  FMNMX.FTZ R170, R182, R171, !PT ;  /* 0x000000abb6aa7209 */ /* 0x000fe40007810000 */
[----:B------:R-:W-:Y:S02]  /*8370*/  ISETP.GT.AND P3, PT, R169, 0x38, PT ;  /* 0x00000038a900780c */ /* 0x000fe40003f64270 */
[----:B---3--:R-:W-:Y:S02]  /*8380*/  FSEL R187, R187, -INF , P2 ;  /* 0xff800000bbbb7808 */ /* 0x008fe40001000000 */
[----:B------:R-:W-:-:S02]  /*8390*/  FMNMX.FTZ R170, R183, R170, !PT ;  /* 0x000000aab7aa7209 */ /* 0x000fc40007810000 */
[----:B------:R-:W-:Y:S02]  /*83a0*/  FMNMX.FTZ R7, R203, R206, !PT ;  /* 0x000000cecb077209 */ /* 0x000fe40007810000 */
[----:B------:R-:W-:Y:S02]  /*83b0*/  ISETP.GT.AND P2, PT, R169, 0x39, PT ;  /* 0x00000039a900780c */ /* 0x000fe40003f44270 */
[----:B----4-:R-:W-:Y:S01]  /*83c0*/  FSEL R199, R199, -INF , P3 ;  /* 0xff800000c7c77808 */ /* 0x010fe20001800000 */
[----:B------:R-:W-:Y:S01]  /*83d0*/  FMUL.FTZ R203, R7, UR4 ;  /* 0x0000000407cb7c20 */ /* 0x000fe20008410000 */
[----:B------:R-:W-:Y:S02]  /*83e0*/  FMNMX.FTZ R170, R187, R170, !PT ;  /* 0x000000aabbaa7209 */ /* 0x000fe40007810000 */
[----:B------:R-:W-:Y:S02]  /*83f0*/  FSETP.NEU.FTZ.AND P5, PT, R7, -INF , PT ;  /* 0xff8000000700780b */ /* 0x000fe40003fbd000 */
[----:B-----5:R-:W-:-:S02]  /*8400*/  FSEL R200, R200, -INF , P2 ;  /* 0xff800000c8c87808 */ /* 0x020fc40001000000 */
[----:B------:R-:W-:Y:S02]  /*8410*/  FMNMX.FTZ R169, R199, R170, !PT ;  /* 0x000000aac7a97209 */ /* 0x000fe40007810000 */
[----:B------:R-:W-:Y:S02]  /*8420*/  FSEL R203, R203, RZ, P5 ;  /* 0x000000ffcbcb7208 */ /* 0x000fe40002800000 */
[----:B------:R-:W-:-:S03]  /*8430*/  FMNMX.FTZ R174, R200, R169, !PT ;  /* 0x000000a9c8ae7209 */ /* 0x000fc60007810000 */
[--C-:B------:R-:W-:Y:S01]  /*8440*/  FFMA.FTZ R169, R161, UR4, -R203.reuse ;  /* 0x00000004a1a97c23 */ /* 0x100fe200080108cb */
[--C-:B------:R-:W-:Y:S01]  /*8450*/  FFMA.FTZ R170, R173, UR4, -R203.reuse ;  /* 0x00000004adaa7c23 */ /* 0x100fe200080108cb */
[----:B------:R-:W0:Y:S01]  /*8460*/  SHFL.BFLY PT, R161, R174, 0x2, 0x1f ;  /* 0x0c401f00aea17f89 */ /* 0x000e2200000e0000 */
[--C-:B------:R-:W-:Y:S01]  /*8470*/  FFMA.FTZ R173, R164, UR4, -R203.reuse ;  /* 0x00000004a4ad7c23 */ /* 0x100fe200080108cb */
[--C-:B------:R-:W-:Y:S01]  /*8480*/  FFMA.FTZ R177, R8, UR4, -R203.reuse ;  /* 0x0000000408b17c23 */ /* 0x100fe200080108cb */
[--C-:B------:R-:W-:Y:S01]  /*8490*/  FFMA.FTZ R202, R153, UR4, -R203.reuse ;  /* 0x0000000499ca7c23 */ /* 0x100fe200080108cb */
[--C-:B------:R-:W-:Y:S01]  /*84a0*/  FFMA.FTZ R176, R154, UR4, -R203.reuse ;  /* 0x000000049ab07c23 */ /* 0x100fe200080108cb */
[--C-:B------:R-:W-:Y:S01]  /*84b0*/  FFMA.FTZ R201, R156, UR4, -R203.reuse ;  /* 0x000000049cc97c23 */ /* 0x100fe200080108cb */
[--C-:B------:R-:W-:Y:S01]  /*84c0*/  FFMA.FTZ R171, R172, UR4, -R203.reuse ;  /* 0x00000004acab7c23 */ /* 0x100fe200080108cb */
[----:B------:R-:W-:Y:S01]  /*84d0*/  FSEL R154, R7, RZ, P5 ;  /* 0x000000ff079a7208 */ /* 0x000fe20002800000 */
[--C-:B------:R-:W-:Y:S01]  /*84e0*/  FFMA.FTZ R14, R14, UR4, -R203.reuse ;  /* 0x000000040e0e7c23 */ /* 0x100fe200080108cb */
[--C-:B------:R-:W-:Y:S01]  /*84f0*/  FFMA.FTZ R21, R21, UR4, -R203.reuse ;  /* 0x0000000415157c23 */ /* 0x100fe200080108cb */
[--C-:B------:R-:W-:Y:S01]  /*8500*/  FFMA.FTZ R20, R20, UR4, -R203.reuse ;  /* 0x0000000414147c23 */ /* 0x100fe200080108cb */
[--C-:B------:R-:W-:Y:S01]  /*8510*/  FFMA.FTZ R168, R168, UR4, -R203.reuse ;  /* 0x00000004a8a87c23 */ /* 0x100fe200080108cb */
[--C-:B------:R-:W-:Y:S01]  /*8520*/  FFMA.FTZ R172, R165, UR4, -R203.reuse ;  /* 0x00000004a5ac7c23 */ /* 0x100fe200080108cb */
[----:B------:R-:W-:Y:S01]  /*8530*/  FFMA.FTZ R175, R157, UR4, -R203 ;  /* 0x000000049daf7c23 */ /* 0x000fe200080108cb */
[----:B------:R-:W-:Y:S01]  /*8540*/  FADD.FTZ R154, -R154, R13 ;  /* 0x0000000d9a9a7221 */ /* 0x000fe20000010100 */
[----:B------:R-:W-:Y:S03]  /*8550*/  MUFU.EX2 R14, R14 ;  /* 0x0000000e000e7308 */ /* 0x000fe60000000800 */
[----:B------:R-:W-:-:S05]  /*8560*/  FMUL.FTZ R154, R154, UR4 ;  /* 0x000000049a9a7c20 */ /* 0x000fca0008410000 */
[----:B------:R-:W1:Y:S01]  /*8570*/  MUFU.EX2 R213, R154 ;  /* 0x0000009a00d57308 */ /* 0x000e620000000800 */
[----:B0-----:R-:W-:Y:S01]  /*8580*/  FMNMX.FTZ R161, R174, R161, !PT ;  /* 0x000000a1aea17209 */ /* 0x001fe20007810000 */
[--C-:B------:R-:W-:Y:S01]  /*8590*/  FFMA.FTZ R174, R160, UR4, -R203.reuse ;  /* 0x00000004a0ae7c23 */ /* 0x100fe200080108cb */
[----:B------:R-:W-:-:S03]  /*85a0*/  FFMA.FTZ R203, R152, UR4, -R203 ;  /* 0x0000000498cb7c23 */ /* 0x000fc600080108cb */
[----:B------:R-:W0:Y:S02]  /*85b0*/  SHFL.BFLY PT, R164, R161, 0x1, 0x1f ;  /* 0x0c201f00a1a47f89 */ /* 0x000e2400000e0000 */
[----:B------:R-:W2:Y:S08]  /*85c0*/  MUFU.EX2 R21, R21 ;  /* 0x0000001500157308 */ /* 0x000eb00000000800 */
        /* <DEDUP_REMOVED lines=25> */
[----:B------:R-:W-:Y:S01]  /*8760*/  MUFU.EX2 R171, R171 ;  /* 0x000000ab00ab7308 */ /* 0x000fe20000000800 */
[----:B------:R-:W-:Y:S01]  /*8770*/  IADD3 R153, -R188, RZ, RZ ;  /* 0x000000ffbc997210 */ /* 0x000fe20007ffe1ff */
        /* <DEDUP_REMOVED lines=8> */
[----:B------:R-:W0:Y:S01]  /*8800*/  MUFU.EX2 R212, R156 ;  /* 0x0000009c00d47308 */ /* 0x000e220000000800 */
[--C-:B------:R-:W-:Y:S01]  /*8810*/  FFMA.FTZ R206, R155, UR4, -R152.reuse ;  /* 0x000000049bce7c23 */ /* 0x100fe20008010898 */
[--C-:B------:R-:W-:Y:S01]  /*8820*/  FFMA.FTZ R207, R162, UR4, -R152.reuse ;  /* 0x00000004a2cf7c23 */ /* 0x100fe20008010898 */
[--C-:B------:R-:W-:Y:S01]  /*8830*/  FFMA.FTZ R179, R180, UR4, -R152.reuse ;  /* 0x00000004b4b37c23 */ /* 0x100fe20008010898 */
[--C-:B------:R-:W-:Y:S01]  /*8840*/  FFMA.FTZ R208, R163, UR4, -R152.reuse ;  /* 0x00000004a3d07c23 */ /* 0x100fe20008010898 */
[--C-:B------:R-:W-:Y:S01]  /*8850*/  FFMA.FTZ R209, R166, UR4, -R152.reuse ;  /* 0x00000004a6d17c23 */ /* 0x100fe20008010898 */
[--C-:B------:R-:W-:Y:S01]  /*8860*/  FFMA.FTZ R210, R167, UR4, -R152.reuse ;  /* 0x00000004a7d27c23 */ /* 0x100fe20008010898 */
[----:B------:R-:W-:Y:S01]  /*8870*/  FFMA.FTZ R180, R181, UR4, -R152 ;  /* 0x00000004b5b47c23 */ /* 0x000fe20008010898 */
[----:B------:R-:W-:Y:S01]  /*8880*/  @!P2 IMAD R158, R15, 0x40, R18 ;  /* 0x000000400f9ea824 */ /* 0x000fe200078e0212 */
[----:B------:R-:W-:Y:S01]  /*8890*/  @!P1 PRMT R15, RZ, 0x654, R11 ;  /* 0x00000654ff0f9816 */ /* 0x000fe2000000000b */
[--C-:B------:R-:W-:Y:S01]  /*88a0*/  FFMA.FTZ R181, R182, UR4, -R152.reuse ;  /* 0x00000004b6b57c23 */ /* 0x100fe20008010898 */
[--C-:B------:R-:W-:Y:S01]  /*88b0*/  FFMA.FTZ R182, R187, UR4, -R152.reuse ;  /* 0x00000004bbb67c23 */ /* 0x100fe20008010898 */
[----:B------:R-:W-:Y:S01]  /*88c0*/  @!P2 IMAD R160, R158, 0x4, R17 ;  /* 0x000000049ea0a824 */ /* 0x000fe200078e0211 */
[----:B------:R1:W-:Y:S01]  /*88d0*/  @!P1 SYNCS.ARRIVE.TRANS64.RED.A1T0 RZ, [R15+URZ], RZ ;  /* 0x000000ff0fff99a7 */ /* 0x0003e2000810043f */
[--C-:B------:R-:W-:Y:S01]  /*88e0*/  FFMA.FTZ R200, R200, UR4, -R152.reuse ;  /* 0x00000004c8c87c23 */ /* 0x100fe20008010898 */
[--C-:B------:R-:W-:Y:S01]  /*88f0*/  FFMA.FTZ R183, R183, UR4, -R152.reuse ;  /* 0x00000004b7b77c23 */ /* 0x100fe20008010898 */
[----:B------:R-:W-:Y:S01]  /*8900*/  FFMA.FTZ R199, R199, UR4, -R152 ;  /* 0x00000004c7c77c23 */ /* 0x000fe20008010898 */
[----:B------:R-:W-:Y:S01]  /*8910*/  @!P2 STS [R160+0x38400], R213 ;  /* 0x038400d5a000a388 */ /* 0x000fe20000000800 */
[----:B------:R-:W-:Y:S01]  /*8920*/  MUFU.EX2 R205, R205 ;  /* 0x000000cd00cd7308 */ /* 0x000fe20000000800 */
[----:B------:R-:W-:Y:S01]  /*8930*/  IMAD R187, R2, 0x1000, R19 ;  /* 0x0000100002bb7824 */ /* 0x000fe200078e0213 */
[----:B--2---:R-:W-:Y:S01]  /*8940*/  F2FP.BF16.F32.PACK_AB R152, R21, R14 ;  /* 0x0000000e1598723e */ /* 0x004fe200000010ff */
[----:B0-----:R0:W-:Y:S01]  /*8950*/  @!P2 STS [R160+0x38420], R212 ;  /* 0x038420d4a000a388 */ /* 0x0011e20000000800 */
[----:B------:R-:W-:Y:S01]  /*8960*/  F2FP.BF16.F32.PACK_AB R154, R169, R20 ;  /* 0x00000014a99a723e */ /* 0x000fe200000010ff */
[----:B------:R-:W-:Y:S01]  /*8970*/  FMUL.FTZ R26, R26, R212 ;  /* 0x000000d41a1a7220 */ /* 0x000fe20000410000 */
[----:B------:R-:W-:Y:S01]  /*8980*/  F2FP.BF16.F32.PACK_AB R156, R171, R168 ;  /* 0x000000a8ab9c723e */ /* 0x000fe200000010ff */
[-C--:B------:R-:W-:Y:S01]  /*8990*/  FMUL.FTZ R27, R27, R212.reuse ;  /* 0x000000d41b1b7220 */ /* 0x080fe20000410000 */
[----:B------:R-:W2:Y:S01]  /*89a0*/  MUFU.EX2 R204, R204 ;  /* 0x000000cc00cc7308 */ /* 0x000ea20000000800 */
[----:B------:R-:W-:Y:S01]  /*89b0*/  R2UR UR6, R187 ;  /* 0x00000000bb0672ca */ /* 0x000fe200000e0000 */
        /* <DEDUP_REMOVED lines=30> */
[----:B------:R-:W2:Y:S01]  /*8ba0*/  MUFU.EX2 R173, R173 ;  /* 0x000000ad00ad7308 */ /* 0x000ea20000000800 */
[----:B---3--:R-:W-:Y:S01]  /*8bb0*/  F2FP.BF16.F32.PACK_AB R155, R207, R206 ;  /* 0x000000cecf9b723e */ /* 0x008fe200000010ff */
        /* <DEDUP_REMOVED lines=95> */
[----:B0-----:R-:W-:Y:S01]  /*91b0*/  F2FP.BF16.F32.PACK_AB R161, R179, R178 ;  /* 0x000000b2b3a1723e */ /* 0x001fe200000010ff */
[-C--:B------:R-:W-:Y:S01]  /*91c0*/  FMUL.FTZ R146, R146, R212.reuse ;  /* 0x000000d492927220 */ /* 0x080fe20000410000 */
[-C--:B------:R-:W-:Y:S01]  /*91d0*/  FMUL.FTZ R147, R147, R212.reuse ;  /* 0x000000d493937220 */ /* 0x080fe20000410000 */
[-C--:B------:R-:W-:Y:S01]  /*91e0*/  FMUL.FTZ R148, R148, R213.reuse ;  /* 0x000000d594947220 */ /* 0x080fe20000410000 */
[----:B------:R-:W-:Y:S01]  /*91f0*/  FMUL.FTZ R149, R149, R213 ;  /* 0x000000d595957220 */ /* 0x000fe20000410000 */
[-C--:B------:R-:W-:Y:S01]  /*9200*/  FMUL.FTZ R150, R150, R212.reuse ;  /* 0x000000d496967220 */ /* 0x080fe20000410000 */
[----:B------:R-:W-:Y:S01]  /*9210*/  FMUL.FTZ R151, R151, R212 ;  /* 0x000000d497977220 */ /* 0x000fe20000410000 */
[----:B------:R-:W-:Y:S01]  /*9220*/  MUFU.EX2 R176, R176 ;  /* 0x000000b000b07308 */ /* 0x000fe20000000800 */
[----:B------:R0:W-:Y:S01]  /*9230*/  STSM.16.M88.4 [R189+0x36400], R152 ;  /* 0x03640098bd007844 */ /* 0x0001e20000000200 */
[----:B-1----:R-:W-:-:S02]  /*9240*/  VIADD R15, R187, 0x80 ;  /* 0x00000080bb0f7836 */ /* 0x002fc40000000000 */
[----:B------:R-:W-:Y:S01]  /*9250*/  FFMA.FTZ R205, R212, R6, R205 ;  /* 0x00000006d4cd7223 */ /* 0x000fe200000100cd */
[----:B------:R-:W-:Y:S01]  /*9260*/  FFMA.FTZ R14, R213, R5, R14 ;  /* 0x00000005d50e7223 */ /* 0x000fe2000001000e */
[----:B------:R0:W-:Y:S01]  /*9270*/  STSM.16.M88.4 [R192], R156 ;  /* 0x0000009cc0007844 */ /* 0x0001e20000000200 */
[----:B------:R-:W-:Y:S01]  /*9280*/  ISETP.GT.AND P2, PT, R12, R9, PT ;  /* 0x000000090c00720c */ /* 0x000fe20003f44270 */
[----:B------:R-:W-:Y:S01]  /*9290*/  FADD.FTZ R205, R204, R205 ;  /* 0x000000cdcccd7221 */ /* 0x000fe20000010000 */
[----:B------:R-:W1:Y:S01]  /*92a0*/  MUFU.EX2 R201, R201 ;  /* 0x000000c900c97308 */ /* 0x000e620000000800 */
[----:B--2---:R-:W-:Y:S01]  /*92b0*/  F2FP.BF16.F32.PACK_AB R163, R181, R180 ;  /* 0x000000b4b5a3723e */ /* 0x004fe200000010ff */
[----:B------:R-:W-:Y:S01]  /*92c0*/  FADD.FTZ R21, R21, R14 ;  /* 0x0000000e15157221 */ /* 0x000fe20000010000 */
[----:B------:R-:W-:Y:S01]  /*92d0*/  FADD.FTZ R206, R206, R205 ;  /* 0x000000cdcece7221 */ /* 0x000fe20000010000 */
[----:B------:R-:W-:Y:S02]  /*92e0*/  @!P1 VIADD R10, R10, 0x38860 ;  /* 0x000388600a0a9836 */ /* 0x000fe40000000000 */
[----:B------:R0:W-:Y:S01]  /*92f0*/  STSM.16.M88.4 [R190], R160 ;  /* 0x000000a0be007844 */ /* 0x0001e20000000200 */
[----:B------:R-:W-:Y:S01]  /*9300*/  FADD.FTZ R20, R20, R21 ;  /* 0x0000001514147221 */ /* 0x000fe20000010000 */
[----:B------:R-:W-:Y:S01]  /*9310*/  MUFU.EX2 R202, R202 ;  /* 0x000000ca00ca7308 */ /* 0x000fe20000000800 */
[----:B------:R-:W-:Y:S01]  /*9320*/  FADD.FTZ R207, R207, R206 ;  /* 0x000000cecfcf7221 */ /* 0x000fe20000010000 */
[----:B------:R-:W-:Y:S01]  /*9330*/  @!P1 PRMT R10, RZ, 0x654, R10 ;  /* 0x00000654ff0a9816 */ /* 0x000fe2000000000a */
[----:B------:R-:W-:-:S02]  /*9340*/  FADD.FTZ R169, R169, R20 ;  /* 0x00000014a9a97221 */ /* 0x000fc40000010000 */
[----:B------:R-:W-:Y:S02]  /*9350*/  FADD.FTZ R208, R208, R207 ;  /* 0x000000cfd0d07221 */ /* 0x000fe40000010000 */
        /* <DEDUP_REMOVED lines=17> */
[----:B------:R-:W-:Y:S01]  /*9470*/  FADD.FTZ R174, R174, R175 ;  /* 0x000000afaeae7221 */ /* 0x000fe20000010000 */
[----:B------:R-:W-:Y:S02]  /*9480*/  MUFU.EX2 R11, R199 ;  /* 0x000000c7000b7308 */ /* 0x000fe40000000800 */
[----:B------:R-:W-:Y:S01]  /*9490*/  FADD.FTZ R180, R181, R180 ;  /* 0x000000b4b5b47221 */ /* 0x000fe20000010000 */
[----:B------:R-:W-:-:S04]  /*94a0*/  FADD.FTZ R177, R177, R174 ;  /* 0x000000aeb1b17221 */ /* 0x000fc80000010000 */
[----:B------:R-:W-:Y:S01]  /*94b0*/  FADD.FTZ R176, R176, R177 ;  /* 0x000000b1b0b07221 */ /* 0x000fe20000010000 */
[----:B------:R-:W2:Y:S01]  /*94c0*/  MUFU.EX2 R200, R200 ;  /* 0x000000c800c87308 */ /* 0x000ea20000000800 */
[----:B-1----:R-:W-:Y:S01]  /*94d0*/  F2FP.BF16.F32.PACK_AB R165, R182, R13 ;  /* 0x0000000db6a5723e */ /* 0x002fe200000010ff */
[----:B------:R-:W-:Y:S01]  /*94e0*/  FADD.FTZ R13, R13, R180 ;  /* 0x000000b40d0d7221 */ /* 0x000fe20000010000 */
[----:B------:R-:W-:-:S03]  /*94f0*/  FADD.FTZ R201, R201, R176 ;  /* 0x000000b0c9c97221 */ /* 0x000fc60000010000 */
[----:B------:R-:W-:Y:S01]  /*9500*/  FADD.FTZ R182, R182, R13 ;  /* 0x0000000db6b67221 */ /* 0x000fe20000010000 */
[----:B------:R-:W-:Y:S01]  /*9510*/  FADD.FTZ R202, R202, R201 ;  /* 0x000000c9caca7221 */ /* 0x000fe20000010000 */
[----:B------:R-:W-:-:S03]  /*9520*/  IMAD.MOV.U32 R13, RZ, RZ, R7 ;  /* 0x000000ffff0d7224 */ /* 0x000fc600078e0007 */
[----:B------:R-:W-:Y:S01]  /*9530*/  FADD.FTZ R5, R203, R202 ;  /* 0x000000cacb057221 */ /* 0x000fe20000010000 */
[----:B--2---:R-:W-:Y:S01]  /*9540*/  F2FP.BF16.F32.PACK_AB R167, R200, R11 ;  /* 0x0000000bc8a7723e */ /* 0x004fe200000010ff */
[----:B------:R-:W-:-:S04]  /*9550*/  FADD.FTZ R11, R11, R182 ;  /* 0x000000b60b0b7221 */ /* 0x000fc80000010000 */
        /* <DEDUP_REMOVED lines=15> */
[----:B------:R-:W-:Y:S01]  /*9650*/  IMAD.MOV.U32 R15, RZ, RZ, R2 ;  /* 0x000000ffff0f7224 */ /* 0x000fe200078e0002 */
[----:B------:R-:W-:Y:S02]  /*9660*/  WARPGROUP.DEPBAR.LE gsb0, 0x0 ;  /* 0x00008000000079c5 */ /* 0x000fe40000010000 */
[----:B------:R-:W-:-:S15]  /*9670*/  WARPGROUP.ARRIVE ;  /* 0x00000000000079c5 */ /* 0x000fde0000000000 */
[----:B------:R-:W-:-:S07]  /*9680*/  NOP ;  /* 0x0000000000007918 */ /* 0x000fce0000000000 */
        /* <DEDUP_REMOVED lines=17> */
[----:B-1----:R-:W-:-:S04]  /*97a0*/  VIADD R10, R12, 0xffffffff ;  /* 0xffffffff0c0a7836 */ /* 0x002fc80000000000 */
[----:B------:R-:W-:Y:S01]  /*97b0*/  IMAD.MOV.U32 R12, RZ, RZ, R10 ;  /* 0x000000ffff0c7224 */ /* 0x000fe200078e000a */
[----:B0-----:R-:W-:Y:S06]  /*97c0*/  @P2 BRA `(.L_x_6683) ;  /* 0xffffffc800a02947 */ /* 0x001fec000383ffff */
[----:B------:R-:W-:-:S07]  /*97d0*/  MOV R12, R10 ;  /* 0x0000000a000c7202 */ /* 0x000fce0000000f00 */
.L_x_6674:
[----:B------:R-:W-:-:S13]  /*97e0*/  ISETP.GE.AND P2, PT, R12, RZ, PT ;  /* 0x000000ff0c00720c */ /* 0x000fda0003f46270 */
[----:B------:R-:W-:Y:S05]  /*97f0*/  @!P2 BRA `(.L_x_6684) ;  /* 0x000000300044a947 */ /* 0x000fea0003800000 */
[----:B------:R-:W-:Y:S01]  /*9800*/  IMAD.MOV.U32 R11, RZ, RZ, R8 ;  /* 0x000000ffff0b7224 */ /* 0x000fe200078e0008 */
[----:B------:R-:W-:Y:S01]  /*9810*/  ULDC UR5, c[0x0][0xad0] ;  /* 0x0002b40000057ab9 */ /* 0x000fe20000000800 */
[----:B------:R-:W-:Y:S01]  /*9820*/  IMAD.MOV.U32 R184, RZ, RZ, R7 ;  /* 0x000000ffffb87224 */ /* 0x000fe200078e0007 */
[----:B------:R-:W-:Y:S01]  /*9830*/  ULDC UR4, c[0x0][0xa80] ;  /* 0x0002a00000047ab9 */ /* 0x000fe20000000800 */
[----:B------:R-:W-:-:S07]  /*9840*/  IMAD.MOV.U32 R13, RZ, RZ, R2 ;  /* 0x000000ffff0d7224 */ /* 0x000fce00078e0002 */
.L_x_6693:
[----:B------:R-:W-:-:S05]  /*9850*/  VIADD R2, R13, 0x1 ;  /* 0x000000010d027836 */ /* 0x000fca0000000000 */
[----:B------:R-:W-:-:S04]  /*9860*/  ISETP.NE.AND P2, PT, R2, 0x2, PT ;  /* 0x000000020200780c */ /* 0x000fc80003f45270 */
[----:B------:R-:W-:Y:S02]  /*9870*/  SEL R7, RZ, 0x1, P2 ;  /* 0x00000001ff077807 */ /* 0x000fe40001000000 */
[----:B------:R-:W-:Y:S02]  /*9880*/  SEL R2, R2, RZ, P2 ;  /* 0x000000ff02027207 */ /* 0x000fe40001000000 */
[----:B------:R-:W-:Y:S01]  /*9890*/  LOP3.LUT R16, R16, R7, RZ, 0x3c, !PT ;  /* 0x0000000710107212 */ /* 0x000fe200078e3cff */
[----:B------:R-:W-:Y:S06]  /*98a0*/  @!P0 BRA `(.L_x_6685) ;  /* 0x0000000000048947 */ /* 0x000fec0003800000 */
[----:B------:R-:W-:Y:S01]  /*98b0*/  BPT.TRAP 0x1 ;  /* 0x000000040000795c */ /* 0x000fe20000300000 */
.L_x_6685:
[----:B------:R-:W-:Y:S01]  /*98c0*/  IMAD R9, R2, 0x8, R17 ;  /* 0x0000000802097824 */ /* 0x000fe200078e0211 */
[----:B------:R-:W-:-:S04]  /*98d0*/  SHF.L.U32 R8, R16, 0x1f, RZ ;  /* 0x0000001f10087819 */ /* 0x000fc800000006ff */
[----:B------:R0:W1:Y:S01]  /*98e0*/  SYNCS.PHASECHK.TRANS64.TRYWAIT P2, [R9+URZ+0x38830], R8 ;  /* 0x03883008090075a7 */ /* 0x000062000804017f */
[----:B------:R-:W-:Y:S05]  /*98f0*/  @!P0 BRA `(.L_x_6686) ;  /* 0x0000000000048947 */ /* 0x000fea0003800000 */
[----:B------:R-:W-:Y:S01]  /*9900*/  BPT.TRAP 0x1 ;  /* 0x000000040000795c */ /* 0x000fe20000300000 */
.L_x_6686:
[----:B------:R-:W-:Y:S01]  /*9910*/  IMAD R7, R2, 0x200, R0 ;  /* 0x0000020002077824 */ /* 0x000fe200078e0200 */
[----:B-1----:R-:W-:Y:S06]  /*9920*/  @P2 BRA `(.L_x_6687) ;  /* 0x0000000000082947 */ /* 0x002fec0003800000 */
[----:B------:R-:W1:Y:S02]  /*9930*/  SYNCS.PHASECHK.TRANS64.TRYWAIT P2, [R9+URZ+0x38830], R8 ;  /* 0x03883008090075a7 */ /* 0x000e64000804017f */
[----:B-1----:R-:W-:Y:S05]  /*9940*/  @!P2 BRA `(.L_x_6688) ;  /* 0x000000bc0014a947 */ /* 0x002fea0003800000 */
.L_x_6687:
        /* <DEDUP_REMOVED lines=22> */
.L_x_6689:
[----:B------:R2:W3:Y:S01]  /*9ab0*/  SYNCS.PHASECHK.TRANS64.TRYWAIT P2, [R9+URZ+0x38850], R8 ;  /* 0x03885008090075a7 */ /* 0x0004e2000804017f */
[----:B------:R-:W-:Y:S05]  /*9ac0*/  @!P0 BRA `(.L_x_6690) ;  /* 0x0000000000048947 */ /* 0x000fea0003800000 */
[----:B------:R-:W-:Y:S01]  /*9ad0*/  BPT.TRAP 0x1 ;  /* 0x000000040000795c */ /* 0x000fe20000300000 */
.L_x_6690:
[----:B---3--:R-:W-:Y:S05]  /*9ae0*/  @P2 BRA `(.L_x_6691) ;  /* 0x0000000000082947 */ /* 0x008fea0003800000 */
[----:B------:R-:W3:Y:S02]  /*9af0*/  SYNCS.PHASECHK.TRANS64.TRYWAIT P2, [R9+URZ+0x38850], R8 ;  /* 0x03885008090075a7 */ /* 0x000ee4000804017f */
[----:B---3--:R-:W-:Y:S05]  /*9b00*/  @!P2 BRA `(.L_x_6692) ;  /* 0x000000b800b8a947 */ /* 0x008fea0003800000 */
.L_x_6691:
[----:B------:R-:W-:Y:S01]  /*9b10*/  LEA R7, R2, R3, 0xc ;  /* 0x0000000302077211 */ /* 0x000fe200078e60ff */
[----:B------:R-:W-:Y:S01]  /*9b20*/  WARPGROUP.ARRIVE ;  /* 0x00000000000079c5 */ /* 0x000fe20000000000 */
[----:B------:R-:W-:Y:S01]  /*9b30*/  UMOV UR11, 0x40000040 ;  /* 0x40000040000b7882 */ /* 0x000fe20000000000 */
[----:B------:R-:W-:Y:S01]  /*9b40*/  VIADD R10, R4, 0x2 ;  /* 0x00000002040a7836 */ /* 0x000fe20000000000 */
[C---:B------:R-:W-:Y:S01]  /*9b50*/  R2UR UR10, R7.reuse ;  /* 0x00000000070a72ca */ /* 0x040fe200000e0000 */
[C---:B0123--:R-:W-:Y:S01]  /*9b60*/  VIADD R8, R7.reuse, 0x2 ;  /* 0x0000000207087836 */ /* 0x04ffe20000000000 */
[----:B------:R-:W-:Y:S01]  /*9b70*/  UMOV UR29, 0x40000040 ;  /* 0x40000040001d7882 */ /* 0x000fe20000000000 */
[----:B------:R-:W-:Y:S01]  /*9b80*/  UMOV UR31, 0x40000040 ;  /* 0x40000040001f7882 */ /* 0x000fe20000000000 */
[----:B------:R-:W-:Y:S01]  /*9b90*/  R2UR UR28, R10 ;  /* 0x000000000a1c72ca */ /* 0x000fe200000e0000 */
[----:B------:R-:W-:Y:S01]  /*9ba0*/  VIADD R10, R4, 0x4 ;  /* 0x00000004040a7836 */ /* 0x000fe20000000000 */
[----:B------:R-:W-:Y:S01]  /*9bb0*/  R2UR UR30, R8 ;  /* 0x00000000081e72ca */ /* 0x000fe200000e0000 */
[C---:B------:R-:W-:Y:S01]  /*9bc0*/  VIADD R8, R7.reuse, 0x4 ;  /* 0x0000000407087836 */ /* 0x040fe20000000000 */
[----:B------:R-:W0:Y:S01]  /*9bd0*/  S2R R14, SR_TID.X ;  /* 0x00000000000e7919 */ /* 0x000e220000002100 */
[----:B------:R-:W-:Y:S01]  /*9be0*/  VIADD R21, R4, 0x800 ;  /* 0x0000080004157836 */ /* 0x000fe20000000000 */
[----:B------:R-:W-:Y:S01]  /*9bf0*/  UMOV UR7, 0x40000040 ;  /* 0x4000004000077882 */ /* 0x000fe20000000000 */
[----:B------:R-:W-:-:S02]  /*9c00*/  VIADD R15, R7, 0x800 ;  /* 0x00000800070f7836 */ /* 0x000fc40000000000 */
[----:B------:R-:W-:Y:S01]  /*9c10*/  HGMMA.64x64x16.F32.BF16 R152, gdesc[UR8], R152, gsb0 ;  /* 0x00e00000089879f0 */ /* 0x000fe20008001898 */
[----:B------:R-:W-:-:S05]  /*9c20*/  IMAD R207, R2, 0x1000, R19 ;  /* 0x0000100002cf7824 */ /* 0x000fca00078e0213 */
[----:B------:R-:W-:Y:S02]  /*9c30*/  R2UR UR6, R207 ;  /* 0x00000000cf0672ca */ /* 0x000fe400000e0000 */
[----:B0-----:R-:W-:Y:S01]  /*9c40*/  SHF.R.U32.HI R14, RZ, 0x7, R14 ;  /* 0x00000007ff0e7819 */ /* 0x001fe2000001160e */
        /* <DEDUP_REMOVED lines=340> */
[----:B------:R-:W-:-:S06]  /*b190*/  FMUL.FTZ R183, R183, UR5 ;  /* 0x00000005b7b77c20 */ /* 0x000fcc0008410000 */
        /* <DEDUP_REMOVED lines=17> */
[----:B-1----:R-:W-:Y:S01]  /*b2b0*/  FMNMX.FTZ R7, R161, R158, !PT ;  /* 0x0000009ea1077209 */ /* 0x002fe20007810000 */
[----:B------:R-:W-:-:S06]  /*b2c0*/  FMUL.FTZ R158, R162, UR5 ;  /* 0x00000005a29e7c20 */ /* 0x000fcc0008410000 */
[----:B------:R-:W1:Y:S01]  /*b2d0*/  MUFU.TANH R177, R177 ;  /* 0x000000b100b17308 */ /* 0x000e620000002400 */
[----:B--2---:R-:W-:-:S07]  /*b2e0*/  FMNMX.FTZ R162, R164, R7, !PT ;  /* 0x00000007a4a27209 */ /* 0x004fce0007810000 */
[----:B------:R-:W2:Y:S01]  /*b2f0*/  MUFU.TANH R185, R185 ;  /* 0x000000b900b97308 */ /* 0x000ea20000002400 */
[----:B0-----:R-:W-:Y:S01]  /*b300*/  FMNMX.FTZ R168, R165, R162, !PT ;  /* 0x000000a2a5a87209 */ /* 0x001fe20007810000 */
[----:B------:R-:W-:Y:S01]  /*b310*/  FMUL.FTZ R162, R163, UR5 ;  /* 0x00000005a3a27c20 */ /* 0x000fe20008410000 */
[----:B------:R-:W-:Y:S01]  /*b320*/  FMUL.FTZ R163, R166, UR5 ;  /* 0x00000005a6a37c20 */ /* 0x000fe20008410000 */
[----:B------:R-:W-:Y:S01]  /*b330*/  FMUL.FTZ R166, R167, UR5 ;  /* 0x00000005a7a67c20 */ /* 0x000fe20008410000 */
[----:B------:R-:W-:-:S03]  /*b340*/  FMUL.FTZ R167, R170, UR5 ;  /* 0x00000005aaa77c20 */ /* 0x000fc60008410000 */
        /* <DEDUP_REMOVED lines=22> */
[----:B--2---:R-:W-:Y:S02]  /*b4b0*/  FMNMX.FTZ R169, R163, R168, !PT ;  /* 0x000000a8a3a97209 */ /* 0x004fe40007810000 */
[----:B-1----:R-:W-:-:S05]  /*b4c0*/  FMNMX.FTZ R7, R170, R171, !PT ;  /* 0x000000abaa077209 */ /* 0x002fca0007810000 */
[----:B------:R-:W1:Y:S01]  /*b4d0*/  MUFU.TANH R181, R181 ;  /* 0x000000b500b57308 */ /* 0x000e620000002400 */
[C---:B------:R-:W-:Y:S01]  /*b4e0*/  FADD.FTZ R170, -R7.reuse, R184 ;  /* 0x000000b807aa7221 */ /* 0x040fe20000010100 */
[----:B------:R-:W-:-:S03]  /*b4f0*/  FMUL.FTZ R204, R7, UR4 ;  /* 0x0000000407cc7c20 */ /* 0x000fc60008410000 */
[----:B------:R-:W-:Y:S01]  /*b500*/  FMUL.FTZ R168, R170, UR4 ;  /* 0x00000004aaa87c20 */ /* 0x000fe20008410000 */
[----:B---3--:R-:W-:Y:S01]  /*b510*/  FMNMX.FTZ R170, R166, R169, !PT ;  /* 0x000000a9a6aa7209 */ /* 0x008fe20007810000 */
[--C-:B------:R-:W-:Y:S01]  /*b520*/  FFMA.FTZ R173, R8, UR4, -R204.reuse ;  /* 0x0000000408ad7c23 */ /* 0x100fe200080108cc */
[----:B------:R-:W2:Y:S01]  /*b530*/  MUFU.TANH R186, R186 ;  /* 0x000000ba00ba7308 */ /* 0x000ea20000002400 */
[--C-:B------:R-:W-:Y:S01]  /*b540*/  FFMA.FTZ R172, R153, UR4, -R204.reuse ;  /* 0x0000000499ac7c23 */ /* 0x100fe200080108cc */
[----:B0-----:R-:W-:Y:S01]  /*b550*/  FMNMX.FTZ R170, R167, R170, !PT ;  /* 0x000000aaa7aa7209 */ /* 0x001fe20007810000 */
        /* <DEDUP_REMOVED lines=10> */
[--C-:B------:R-:W-:Y:S01]  /*b600*/  FFMA.FTZ R200, R164, UR4, -R204.reuse ;  /* 0x00000004a4c87c23 */ /* 0x100fe200080108cc */
[--C-:B------:R-:W-:Y:S01]  /*b610*/  FFMA.FTZ R201, R165, UR4, -R204.reuse ;  /* 0x00000004a5c97c23 */ /* 0x100fe200080108cc */
[----:B------:R-:W-:Y:S01]  /*b620*/  FFMA.FTZ R180, R180, UR4, -R204 ;  /* 0x00000004b4b47c23 */ /* 0x000fe200080108cc */
[----:B------:R-:W1:Y:S01]  /*b630*/  MUFU.TANH R178, R178 ;  /* 0x000000b200b27308 */ /* 0x000e620000002400 */
[----:B--2---:R-:W-:-:S07]  /*b640*/  FMNMX.FTZ R170, R186, R169, !PT ;  /* 0x000000a9baaa7209 */ /* 0x004fce0007810000 */
[----:B------:R-:W2:Y:S01]  /*b650*/  MUFU.TANH R179, R179 ;  /* 0x000000b300b37308 */ /* 0x000ea20000002400 */
[----:B0-----:R-:W-:-:S07]  /*b660*/  FMNMX.FTZ R169, R187, R170, !PT ;  /* 0x000000aabba97209 */ /* 0x001fce0007810000 */
[----:B------:R-:W0:Y:S01]  /*b670*/  MUFU.TANH R182, R182 ;  /* 0x000000b600b67308 */ /* 0x000e220000002400 */
[----:B-1----:R-:W-:Y:S01]  /*b680*/  FMNMX.FTZ R8, R178, R169, !PT ;  /* 0x000000a9b2087209 */ /* 0x002fe20007810000 */
[----:B------:R-:W-:Y:S01]  /*b690*/  FFMA.FTZ R169, R152, UR4, -R204 ;  /* 0x0000000498a97c23 */ /* 0x000fe200080108cc */
[C---:B------:R-:W-:Y:S02]  /*b6a0*/  @!P1 IADD3 R152, R9.reuse, 0x38840, RZ ;  /* 0x0003884009989810 */ /* 0x040fe40007ffe0ff */
[----:B------:R-:W-:Y:S02]  /*b6b0*/  @!P1 IADD3 R9, R9, 0x38860, RZ ;  /* 0x0003886009099810 */ /* 0x000fe40007ffe0ff */
[----:B------:R-:W-:Y:S01]  /*b6c0*/  @!P1 PRMT R152, RZ, 0x654, R152 ;  /* 0x00000654ff989816 */ /* 0x000fe20000000098 */
[----:B------:R-:W1:Y:S01]  /*b6d0*/  MUFU.TANH R183, R183 ;  /* 0x000000b700b77308 */ /* 0x000e620000002400 */
[----:B--2---:R-:W-:Y:S02]  /*b6e0*/  FMNMX.FTZ R171, R179, R8, !PT ;  /* 0x00000008b3ab7209 */ /* 0x004fe40007810000 */
[----:B------:R2:W-:Y:S01]  /*b6f0*/  @!P1 SYNCS.ARRIVE.TRANS64.RED.A1T0 RZ, [R152+URZ], RZ ;  /* 0x000000ff98ff99a7 */ /* 0x0005e2000810043f */
[----:B------:R-:W-:-:S04]  /*b700*/  @!P1 PRMT R9, RZ, 0x654, R9 ;  /* 0x00000654ff099816 */ /* 0x000fc80000000009 */
[----:B------:R-:W3:Y:S01]  /*b710*/  MUFU.EX2 R168, R168 ;  /* 0x000000a800a87308 */ /* 0x000ee20000000800 */
[----:B0-----:R-:W-:Y:S01]  /*b720*/  FMNMX.FTZ R8, R182, R171, !PT ;  /* 0x000000abb6087209 */ /* 0x001fe20007810000 */
[----:B------:R-:W-:-:S06]  /*b730*/  FFMA.FTZ R171, R154, UR4, -R204 ;  /* 0x000000049aab7c23 */ /* 0x000fcc00080108cc */
[----:B------:R0:W-:Y:S01]  /*b740*/  MUFU.EX2 R170, R173 ;  /* 0x000000ad00aa7308 */ /* 0x0001e20000000800 */
[----:B-1----:R-:W-:-:S05]  /*b750*/  FMNMX.FTZ R8, R183, R8, !PT ;  /* 0x00000008b7087209 */ /* 0x002fca0007810000 */
[----:B------:R-:W1:Y:S02]  /*b760*/  SHFL.BFLY PT, R153, R8, 0x2, 0x1f ;  /* 0x0c401f0008997f89 */ /* 0x000e6400000e0000 */
[----:B------:R-:W2:Y:S01]  /*b770*/  MUFU.EX2 R21, R21 ;  /* 0x0000001500157308 */ /* 0x000ea20000000800 */
[----:B0-----:R-:W-:Y:S01]  /*b780*/  FFMA.FTZ R173, R156, UR4, -R204 ;  /* 0x000000049cad7c23 */ /* 0x001fe200080108cc */
[-C--:B---3--:R-:W-:Y:S01]  /*b790*/  FMUL.FTZ R24, R24, R168.reuse ;  /* 0x000000a818187220 */ /* 0x088fe20000410000 */
        /* <DEDUP_REMOVED lines=47> */
[----:B------:R-:W-:Y:S01]  /*ba90*/  FMUL.FTZ R100, R100, R168 ;  /* 0x000000a864647220 */ /* 0x000fe20000410000 */
[----:B0-----:R-:W-:Y:S01]  /*baa0*/  FMNMX.FTZ R8, R153, R8, !PT ;  /* 0x0000000899087209 */ /* 0x001fe20007810000 */
[----:B------:R-:W-:-:S02]  /*bab0*/  IMAD.MOV R153, RZ, RZ, -R188 ;  /* 0x000000ffff997224 */ /* 0x000fc400078e0abc */
[-C--:B------:R-:W-:Y:S01]  /*bac0*/  FMUL.FTZ R101, R101, R168.reuse ;  /* 0x000000a865657220 */ /* 0x080fe20000410000 */
        /* <DEDUP_REMOVED lines=13> */
[----:B------:R-:W0:Y:S01]  /*bba0*/  MUFU.EX2 R11, R11 ;  /* 0x0000000b000b7308 */ /* 0x000e220000000800 */
[--C-:B------:R-:W-:Y:S01]  /*bbb0*/  FFMA.FTZ R203, R162, UR4, -R155.reuse ;  /* 0x00000004a2cb7c23 */ /* 0x100fe2000801089b */
[----:B------:R-:W-:Y:S01]  /*bbc0*/  FFMA.FTZ R204, R163, UR4, -R155 ;  /* 0x00000004a3cc7c23 */ /* 0x000fe2000801089b */
[----:B------:R-:W-:-:S02]  /*bbd0*/  @!P2 IMAD R154, R13, 0x40, R18 ;  /* 0x000000400d9aa824 */ /* 0x000fc400078e0212 */
[--C-:B------:R-:W-:Y:S01]  /*bbe0*/  FFMA.FTZ R205, R166, UR4, -R155.reuse ;  /* 0x00000004a6cd7c23 */ /* 0x100fe2000801089b */
[--C-:B------:R-:W-:Y:S01]  /*bbf0*/  FFMA.FTZ R206, R167, UR4, -R155.reuse ;  /* 0x00000004a7ce7c23 */ /* 0x100fe2000801089b */
[----:B------:R-:W-:Y:S01]  /*bc00*/  FFMA.FTZ R181, R181, UR4, -R155 ;  /* 0x00000004b5b57c23 */ /* 0x000fe2000801089b */
[----:B------:R-:W-:Y:S02]  /*bc10*/  @!P2 IMAD R154, R154, 0x4, R17 ;  /* 0x000000049a9aa824 */ /* 0x000fe400078e0211 */
[--C-:B------:R-:W-:Y:S01]  /*bc20*/  FFMA.FTZ R186, R186, UR4, -R155.reuse ;  /* 0x00000004baba7c23 */ /* 0x100fe2000801089b */
        /* <DEDUP_REMOVED lines=8> */
[-C--:B0-----:R-:W-:Y:S01]  /*bcb0*/  FMUL.FTZ R26, R26, R11.reuse ;  /* 0x0000000b1a1a7220 */ /* 0x081fe20000410000 */
[----:B------:R0:W-:Y:S01]  /*bcc0*/  @!P2 STS [R154+0x38420], R11 ;  /* 0x0384200b9a00a388 */ /* 0x0001e20000000800 */
        /* <DEDUP_REMOVED lines=8> */
[----:B------:R-:W-:Y:S01]  /*bd50*/  FMUL.FTZ R42, R42, R11 ;  /* 0x0000000b2a2a7220 */ /* 0x000fe20000410000 */
[----:B0-----:R-:W-:Y:S01]  /*bd60*/  F2FP.BF16.F32.PACK_AB R154, R172, R169 ;  /* 0x000000a9ac9a723e */ /* 0x001fe200000010ff */
        /* <DEDUP_REMOVED lines=56> */
[----:B------:R-:W-:Y:S01]  /*c0f0*/  FMUL.FTZ R121, R121, R168 ;  /* 0x000000a879797220 */ /* 0x000fe20000410000 */
[-C--:B------:R-:W-:Y:S01]  /*c100*/  FMUL.FTZ R122, R122, R11.reuse ;  /* 0x0000000b7a7a7220 */ /* 0x080fe20000410000 */
[----:B------:R-:W-:Y:S01]  /*c110*/  MUFU.EX2 R199, R199 ;  /* 0x000000c700c77308 */ /* 0x000fe20000000800 */
[----:B0-----:R-:W-:Y:S01]  /*c120*/  F2FP.BF16.F32.PACK_AB R159, R205, R204 ;  /* 0x000000cccd9f723e */ /* 0x001fe200000010ff */
        /* <DEDUP_REMOVED lines=36> */
[----:B------:R-:W-:-:S02]  /*c370*/  VIADD R183, R207, 0x80 ;  /* 0x00000080cfb77836 */ /* 0x000fc40000000000 */
[----:B------:R-:W-:Y:S01]  /*c380*/  FFMA.FTZ R6, R11, R6, R10 ;  /* 0x000000060b067223 */ /* 0x000fe2000001000a */
[----:B------:R-:W2:Y:S01]  /*c390*/  MUFU.EX2 R187, R187 ;  /* 0x000000bb00bb7308 */ /* 0x000ea20000000800 */
[----:B-1----:R-:W-:Y:S01]  /*c3a0*/  F2FP.BF16.F32.PACK_AB R161, R181, R206 ;  /* 0x000000ceb5a1723e */ /* 0x002fe200000010ff */
[----:B------:R0:W-:Y:S01]  /*c3b0*/  STSM.16.M88.4 [R192], R156 ;  /* 0x0000009cc0007844 */ /* 0x0001e20000000200 */
[----:B------:R-:W-:Y:S01]  /*c3c0*/  FFMA.FTZ R5, R168, R5, R21 ;  /* 0x00000005a8057223 */ /* 0x000fe20000010015 */
[----:B------:R-:W-:Y:S01]  /*c3d0*/  FADD.FTZ R185, R185, R6 ;  /* 0x00000006b9b97221 */ /* 0x000fe20000010000 */
[----:B------:R-:W-:Y:S01]  /*c3e0*/  ISETP.GT.AND P2, PT, R12, RZ, PT ;  /* 0x000000ff0c00720c */ /* 0x000fe20003f44270 */
[----:B------:R-:W-:Y:S02]  /*c3f0*/  IMAD.MOV.U32 R11, RZ, RZ, R8 ;  /* 0x000000ffff0b7224 */ /* 0x000fe400078e0008 */
[----:B------:R-:W-:Y:S01]  /*c400*/  FADD.FTZ R170, R170, R5 ;  /* 0x00000005aaaa7221 */ /* 0x000fe20000010000 */
[----:B------:R-:W-:Y:S01]  /*c410*/  MUFU.EX2 R201, R201 ;  /* 0x000000c900c97308 */ /* 0x000fe20000000800 */
[----:B------:R-:W-:-:S02]  /*c420*/  FADD.FTZ R14, R14, R185 ;  /* 0x000000b90e0e7221 */ /* 0x000fc40000010000 */
[----:B------:R-:W-:Y:S02]  /*c430*/  FADD.FTZ R169, R169, R170 ;  /* 0x000000aaa9a97221 */ /* 0x000fe40000010000 */
[----:B------:R-:W-:Y:S02]  /*c440*/  FADD.FTZ R15, R15, R14 ;  /* 0x0000000e0f0f7221 */ /* 0x000fe40000010000 */
[----:B------:R-:W-:Y:S01]  /*c450*/  FADD.FTZ R172, R172, R169 ;  /* 0x000000a9acac7221 */ /* 0x000fe20000010000 */
[----:B------:R-:W1:Y:S01]  /*c460*/  MUFU.EX2 R202, R202 ;  /* 0x000000ca00ca7308 */ /* 0x000e620000000800 */
        /* <DEDUP_REMOVED lines=24> */
[----:B------:R-:W-:-:S03]  /*c5f0*/  IMAD.MOV.U32 R184, RZ, RZ, R7 ;  /* 0x000000ffffb87224 */ /* 0x000fc600078e0007 */
[----:B------:R-:W-:Y:S02]  /*c600*/  FADD.FTZ R201, R201, R200 ;  /* 0x000000c8c9c97221 */ /* 0x000fe40000010000 */
[----:B------:R-:W-:Y:S02]  /*c610*/  MUFU.EX2 R13, R13 ;  /* 0x0000000d000d7308 */ /* 0x000fe40000000800 */
[----:B------:R-:W-:-:S04]  /*c620*/  FADD.FTZ R202, R202, R201 ;  /* 0x000000c9caca7221 */ /* 0x000fc80000010000 */
[----:B------:R-:W-:Y:S02]  /*c630*/  FADD.FTZ R5, R177, R202 ;  /* 0x000000cab1057221 */ /* 0x000fe40000010000 */
[----:B------:R-:W2:Y:S01]  /*c640*/  MUFU.EX2 R182, R182 ;  /* 0x000000b600b67308 */ /* 0x000ea20000000800 */
[----:B-1----:R-:W-:Y:S01]  /*c650*/  F2FP.BF16.F32.PACK_AB R165, R179, R178 ;  /* 0x000000b2b3a5723e */ /* 0x002fe200000010ff */
[----:B------:R-:W-:Y:S01]  /*c660*/  FADD.FTZ R178, R178, R187 ;  /* 0x000000bbb2b27221 */ /* 0x000fe20000010000 */
[----:B------:R-:W-:-:S03]  /*c670*/  FADD.FTZ R5, R180, R5 ;  /* 0x00000005b4057221 */ /* 0x000fc60000010000 */
[----:B------:R-:W-:Y:S01]  /*c680*/  FADD.FTZ R178, R179, R178 ;  /* 0x000000b2b3b27221 */ /* 0x000fe20000010000 */
[----:B--2---:R-:W-:-:S03]  /*c690*/  F2FP.BF16.F32.PACK_AB R167, R182, R13 ;  /* 0x0000000db6a7723e */ /* 0x004fc600000010ff */
[----:B------:R-:W-:Y:S02]  /*c6a0*/  FADD.FTZ R13, R13, R178 ;  /* 0x000000b20d0d7221 */ /* 0x000fe40000010000 */
[----:B------:R0:W-:Y:S01]  /*c6b0*/  STSM.16.M88.4 [R191], R164 ;  /* 0x000000a4bf007844 */ /* 0x0001e20000000200 */
[----:B------:R-:W-:Y:S01]  /*c6c0*/  WARPGROUP.ARRIVE ;  /* 0x00000000000079c5 */ /* 0x000fe20000000000 */
[----:B------:R-:W-:Y:S01]  /*c6d0*/  FADD.FTZ R6, R182, R13 ;  /* 0x0000000db6067221 */ /* 0x000fe20000010000 */
[----:B------:R-:W-:-:S04]  /*c6e0*/  IMAD.MOV.U32 R13, RZ, RZ, R2 ;  /* 0x000000ffff0d7224 */ /* 0x000fc800078e0002 */
        /* <DEDUP_REMOVED lines=34> */
.L_x_6684:
[----:B------:R-:W0:Y:S01]  /*c910*/  SHFL.BFLY PT, R0, R5, 0x2, 0x1f ;  /* 0x0c401f0005007f89 */ /* 0x000e2200000e0000 */
[----:B------:R-:W-:-:S03]  /*c920*/  UIADD3 UR36, UR36, 0x1, URZ ;  /* 0x0000000124247890 */ /* 0x000fc6000fffe03f */
[----:B------:R-:W1:Y:S01]  /*c930*/  SHFL.BFLY PT, R9, R6, 0x2, 0x1f ;  /* 0x0c401f0006097f89 */ /* 0x000e6200000e0000 */
[----:B------:R-:W-:Y:S08]  /*c940*/  BAR.ARV 0x8, 0xa0 ;  /* 0x0202800000007b1d */ /* 0x000ff00000002000 */
[----:B------:R-:W-:Y:S01]  /*c950*/  BAR.SYNC.DEFER_BLOCKING 0xf, 0x100 ;  /* 0x03c4000000007b1d */ /* 0x000fe20000010000 */
[----:B0-----:R-:W-:Y:S01]  /*c960*/  FADD.FTZ R0, R0, R5 ;  /* 0x0000000500007221 */ /* 0x001fe20000010000 */
[----:B-1----:R-:W-:-:S04]  /*c970*/  FADD.FTZ R9, R9, R6 ;  /* 0x0000000609097221 */ /* 0x002fc80000010000 */
[----:B------:R-:W0:Y:S01]  /*c980*/  SHFL.BFLY PT, R3, R0, 0x1, 0x1f ;  /* 0x0c201f0000037f89 */ /* 0x000e2200000e0000 */
[----:B------:R-:W-:-:S03]  /*c990*/  IMAD.MOV.U32 R6, RZ, RZ, RZ ;  /* 0x000000ffff067224 */ /* 0x000fc600078e00ff */
[----:B------:R-:W1:Y:S01]  /*c9a0*/  SHFL.BFLY PT, R4, R9, 0x1, 0x1f ;  /* 0x0c201f0009047f89 */ /* 0x000e6200000e0000 */
[----:B0-----:R-:W-:Y:S01]  /*c9b0*/  FADD.FTZ R11, R0, R3 ;  /* 0x00000003000b7221 */ /* 0x001fe20000010000 */
[----:B------:R-:W-:Y:S01]  /*c9c0*/  IADD3 R3, -R188, RZ, RZ ;  /* 0x000000ffbc037210 */ /* 0x000fe20007ffe1ff */
[----:B------:R-:W-:Y:S02]  /*c9d0*/  IMAD.MOV.U32 R0, RZ, RZ, -0x800000 ;  /* 0xff800000ff007424 */ /* 0x000fe400078e00ff */
[----:B-1----:R-:W-:Y:S01]  /*c9e0*/  FADD.FTZ R20, R9, R4 ;  /* 0x0000000409147221 */ /* 0x002fe20000010000 */
[----:B------:R-:W-:Y:S01]  /*c9f0*/  FSETP.NE.FTZ.AND P2, PT, R11, RZ, PT ;  /* 0x000000ff0b00720b */ /* 0x000fe20003f55000 */
[----:B------:R-:W-:Y:S01]  /*ca00*/  VIADD R4, R2, 0x1 ;  /* 0x0000000102047836 */ /* 0x000fe20000000000 */
[----:B------:R-:W-:Y:S01]  /*ca10*/  ISETP.NE.AND P0, PT, R22, R3, PT ;  /* 0x000000031600720c */ /* 0x000fe20003f05270 */
[----:B------:R-:W-:Y:S01]  /*ca20*/  IMAD.MOV.U32 R3, RZ, RZ, RZ ;  /* 0x000000ffff037224 */ /* 0x000fe200078e00ff */
[----:B------:R-:W-:-:S02]  /*ca30*/  FSETP.NE.FTZ.AND P3, PT, R20, RZ, PT ;  /* 0x000000ff1400720b */ /* 0x000fc40003f75000 */
[----:B------:R-:W-:-:S04]  /*ca40*/  ISETP.NE.AND P1, PT, R4, 0x2, PT ;  /* 0x000000020400780c */ /* 0x000fc80003f25270 */
[----:B------:R-:W-:-:S03]  /*ca50*/  SEL R5, RZ, 0x1, P1 ;  /* 0x00000001ff057807 */ /* 0x000fc60000800000 */
[----:B------:R-:W0:Y:S01]  /*ca60*/  @P2 MUFU.RCP R3, R11 ;  /* 0x0000000b00032308 */ /* 0x000e220000001000 */
[----:B------:R-:W-:Y:S01]  /*ca70*/  LOP3.LUT R16, R16, R5, RZ, 0x3c, !PT ;  /* 0x0000000510107212 */ /* 0x000fe200078e3cff */
[----:B------:R-:W-:-:S04]  /*ca80*/  @!P0 IMAD R2, R2, 0x40, R18 ;  /* 0x0000004002028824 */ /* 0x000fc800078e0212 */
[----:B------:R-:W-:Y:S02]  /*ca90*/  @!P0 IMAD R2, R2, 0x4, R17 ;  /* 0x0000000402028824 */ /* 0x000fe400078e0211 */
[----:B------:R-:W1:Y:S08]  /*caa0*/  @P3 MUFU.RCP R6, R20 ;  /* 0x0000001400063308 */ /* 0x000e700000001000 */
[----:B------:R-:W2:Y:S01]  /*cab0*/  @P2 MUFU.LG2 R17, R11 ;  /* 0x0000000b00112308 */ /* 0x000ea20000000c00 */
[----:B0-----:R-:W-:Y:S01]  /*cac0*/  @!P0 STS [R2+0x38400], R3 ;  /* 0x0384000302008388 */ /* 0x001fe20000000800 */
[----:B------:R-:W-:Y:S01]  /*cad0*/  FMUL.FTZ R171, R28, R3 ;  /* 0x000000031cab7220 */ /* 0x000fe20000410000 */
[----:B------:R-:W-:-:S02]  /*cae0*/  IMAD.U32 R28, RZ, RZ, UR4 ;  /* 0x00000004ff1c7e24 */ /* 0x000fc4000f8e00ff */
[-C--:B------:R-:W-:Y:S01]  /*caf0*/  FMUL.FTZ R172, R24, R3.reuse ;  /* 0x0000000318ac7220 */ /* 0x080fe20000410000 */
[-C--:B------:R-:W-:Y:S01]  /*cb00*/  FMUL.FTZ R170, R25, R3.reuse ;  /* 0x0000000319aa7220 */ /* 0x080fe20000410000 */
[-C--:B------:R-:W-:Y:S01]  /*cb10*/  FMUL.FTZ R24, R29, R3.reuse ;  /* 0x000000031d187220 */ /* 0x080fe20000410000 */
[----:B------:R-:W-:Y:S01]  /*cb20*/  @P3 FMUL.FTZ R28, R28, 0.69314718246459960938 ;  /* 0x3f3172181c1c3820 */ /* 0x000fe20000410000 */
        /* <DEDUP_REMOVED lines=11> */
[----:B-1----:R-:W-:Y:S01]  /*cbe0*/  MOV R2, UR4 ;  /* 0x0000000400027c02 */ /* 0x002fe20008000f00 */
[-C--:B------:R-:W-:Y:S01]  /*cbf0*/  FMUL.FTZ R154, R48, R3.reuse ;  /* 0x00000003309a7220 */ /* 0x080fe20000410000 */
[-C--:B------:R-:W-:Y:S01]  /*cc00*/  FMUL.FTZ R49, R49, R3.reuse ;  /* 0x0000000331317220 */ /* 0x080fe20000410000 */
[-C--:B------:R-:W-:Y:S01]  /*cc10*/  FMUL.FTZ R14, R52, R3.reuse ;  /* 0x00000003340e7220 */ /* 0x080fe20000410000 */
[-C--:B------:R-:W-:Y:S01]  /*cc20*/  FMUL.FTZ R53, R53, R3.reuse ;  /* 0x0000000335357220 */ /* 0x080fe20000410000 */
[----:B------:R-:W-:Y:S01]  /*cc30*/  @P2 FMUL.FTZ R2, R2, 0.69314718246459960938 ;  /* 0x3f31721802022820 */ /* 0x000fe20000410000 */
        /* <DEDUP_REMOVED lines=119> */
.L_x_6660:
        /* <DEDUP_REMOVED lines=19> */
[----:B------:R-:W-:Y:S01]  /*d4e0*/  USHF.L.U64.HI UR9, UR38, 0x2, UR39 ;  /* 0x0000000226097899 */ /* 0x000fe20008010227 */
[----:B------:R-:W-:Y:S01]  /*d4f0*/  F2FP.BF16.F32.PACK_AB R13, R51, R13 ;  /* 0x0000000d330d723e */ /* 0x000fe200000010ff */
[----:B------:R-:W-:Y:S01]  /*d500*/  UIADD3 UR4, UP1, UR8, UR6, URZ ;  /* 0x0000000608047290 */ /* 0x000fe2000ff3e03f */
[----:B------:R-:W-:Y:S01]  /*d510*/  F2FP.BF16.F32.PACK_AB R14, R53, R14 ;  /* 0x0000000e350e723e */ /* 0x000fe200000010ff */
[----:B------:R-:W-:Y:S01]  /*d520*/  ULDC.64 UR10, c[0x0][0x208] ;  /* 0x00008200000a7ab9 */ /* 0x000fe20000000a00 */
[----:B------:R-:W-:Y:S01]  /*d530*/  F2FP.BF16.F32.PACK_AB R15, R55, R15 ;  /* 0x0000000f370f723e */ /* 0x000fe200000010ff */
[----:B------:R-:W-:Y:S01]  /*d540*/  UIADD3.X UR6, UR9, UR7, URZ, UP1, !UPT ;  /* 0x0000000709067290 */ /* 0x000fe20008ffe43f */
        /* <DEDUP_REMOVED lines=8> */
[----:B------:R-:W-:Y:S02]  /*d5d0*/  MOV R20, R17 ;  /* 0x0000001100147202 */ /* 0x000fe40000000f00 */
[----:B0-----:R-:W-:Y:S02]  /*d5e0*/  MOV R21, R4 ;  /* 0x0000000400157202 */ /* 0x001fe40000000f00 */
[----:B------:R-:W-:Y:S02]  /*d5f0*/  F2FP.BF16.F32.PACK_AB R73, R75, R74 ;  /* 0x0000004a4b49723e */ /* 0x000fe400000010ff */
[----:B------:R-:W-:Y:S01]  /*d600*/  F2FP.BF16.F32.PACK_AB R80, R81, R80 ;  /* 0x000000505150723e */ /* 0x000fe200000010ff */
[----:B------:R-:W-:Y:S01]  /*d610*/  IMAD.WIDE R6, R197, 0x2, R20 ;  /* 0x00000002c5067825 */ /* 0x000fe200078e0214 */
[----:B------:R-:W-:-:S02]  /*d620*/  F2FP.BF16.F32.PACK_AB R74, R77, R76 ;  /* 0x0000004c4d4a723e */ /* 0x000fc400000010ff */
[----:B------:R-:W-:Y:S02]  /*d630*/  F2FP.BF16.F32.PACK_AB R75, R79, R78 ;  /* 0x0000004e4f4b723e */ /* 0x000fe400000010ff */
[C---:B------:R-:W-:Y:S02]  /*d640*/  IADD3 R173, P1, R6.reuse, 0x20, RZ ;  /* 0x0000002006ad7810 */ /* 0x040fe40007f3e0ff */
[C---:B------:R-:W-:Y:S02]  /*d650*/  IADD3 R181, P6, R6.reuse, 0x2020, RZ ;  /* 0x0000202006b57810 */ /* 0x040fe40007fde0ff */
[----:B------:R-:W-:Y:S01]  /*d660*/  LOP3.LUT R4, R173, 0x380, RZ, 0xc0, !PT ;  /* 0x00000380ad047812 */ /* 0x000fe200078ec0ff */
[--C-:B------:R-:W-:Y:S01]  /*d670*/  IMAD.X R29, RZ, RZ, R7.reuse, P1 ;  /* 0x000000ffff1d7224 */ /* 0x100fe200008e0607 */
[----:B------:R-:W-:Y:S01]  /*d680*/  IADD3 R175, P0, R6, 0x40, RZ ;  /* 0x0000004006af7810 */ /* 0x000fe20007f1e0ff */
[----:B------:R-:W-:Y:S01]  /*d690*/  IMAD.X R45, RZ, RZ, R7, P6 ;  /* 0x000000ffff2d7224 */ /* 0x000fe200030e0607 */
[----:B------:R-:W-:-:S02]  /*d6a0*/  SHF.R.U64 R4, R4, 0x3, RZ ;  /* 0x0000000304047819 */ /* 0x000fc400000012ff */
[----:B------:R-:W-:Y:S01]  /*d6b0*/  LOP3.LUT R25, R6, 0x380, RZ, 0xc0, !PT ;  /* 0x0000038006197812 */ /* 0x000fe200078ec0ff */
[--C-:B------:R-:W-:Y:S01]  /*d6c0*/  IMAD.X R33, RZ, RZ, R7.reuse, P0 ;  /* 0x000000ffff217224 */ /* 0x100fe200000e0607 */
[----:B------:R-:W-:Y:S02]  /*d6d0*/  LOP3.LUT R28, R4, R173, RZ, 0x3c, !PT ;  /* 0x000000ad041c7212 */ /* 0x000fe400078e3cff */
[----:B------:R-:W-:Y:S02]  /*d6e0*/  LOP3.LUT R4, R181, 0x380, RZ, 0xc0, !PT ;  /* 0x00000380b5047812 */ /* 0x000fe400078ec0ff */
[C---:B------:R-:W-:Y:S02]  /*d6f0*/  IADD3 R179, P3, R6.reuse, 0x2000, RZ ;  /* 0x0000200006b37810 */ /* 0x040fe40007f7e0ff */
[C---:B------:R-:W-:Y:S02]  /*d700*/  IADD3 R183, P5, R6.reuse, 0x2040, RZ ;  /* 0x0000204006b77810 */ /* 0x040fe40007fbe0ff */
        /* <DEDUP_REMOVED lines=8> */
[----:B------:R-:W-:-:S02]  /*d790*/  SHF.R.U64 R4, R4, 0x3, RZ ;  /* 0x0000000304047819 */ /* 0x000fc400000012ff */
[C---:B------:R-:W-:Y:S02]  /*d7a0*/  IADD3 R203, P0, R6.reuse, 0x4020, RZ ;  /* 0x0000402006cb7810 */ /* 0x040fe40007f1e0ff */
[----:B------:R-:W-:Y:S02]  /*d7b0*/  IADD3.X R37, RZ, R7, RZ, P4, !PT ;  /* 0x00000007ff257210 */ /* 0x000fe400027fe4ff */
        /* <DEDUP_REMOVED lines=11> */
[----:B------:R-:W-:Y:S01]  /*d870*/  IMAD.X R127, RZ, RZ, R7, P2 ;  /* 0x000000ffff7f7224 */ /* 0x000fe200010e0607 */
[----:B------:R-:W-:-:S02]  /*d880*/  LOP3.LUT R44, R4, R181, RZ, 0x3c, !PT ;  /* 0x000000b5042c7212 */ /* 0x000fc400078e3cff */
[----:B------:R-:W-:Y:S02]  /*d890*/  LOP3.LUT R4, R203, 0x380, RZ, 0xc0, !PT ;  /* 0x00000380cb047812 */ /* 0x000fe400078ec0ff */
[-C--:B------:R-:W-:Y:S02]  /*d8a0*/  IADD3.X R107, RZ, R7.reuse, RZ, P0, !PT ;  /* 0x00000007ff6b7210 */ /* 0x080fe400007fe4ff */
[-C--:B------:R-:W-:Y:S02]  /*d8b0*/  IADD3.X R25, RZ, R7.reuse, RZ, P1, !PT ;  /* 0x00000007ff197210 */ /* 0x080fe40000ffe4ff */
[----:B------:R-:W-:Y:S02]  /*d8c0*/  LOP3.LUT R32, R175, 0x380, RZ, 0xc0, !PT ;  /* 0x00000380af207812 */ /* 0x000fe400078ec0ff */
[----:B------:R-:W-:Y:S02]  /*d8d0*/  MOV R173, R6 ;  /* 0x0000000600ad7202 */ /* 0x000fe40000000f00 */
[----:B------:R-:W-:-:S02]  /*d8e0*/  LOP3.LUT R36, R177, 0x380, RZ, 0xc0, !PT ;  /* 0x00000380b1247812 */ /* 0x000fc400078ec0ff */
[----:B------:R-:W-:Y:S02]  /*d8f0*/  SHF.R.U64 R4, R4, 0x3, RZ ;  /* 0x0000000304047819 */ /* 0x000fe400000012ff */
[----:B------:R-:W-:Y:S02]  /*d900*/  LOP3.LUT R7, R126, 0x380, RZ, 0xc0, !PT ;  /* 0x000003807e077812 */ /* 0x000fe400078ec0ff */
[----:B------:R-:W-:Y:S02]  /*d910*/  LOP3.LUT R40, R179, 0x380, RZ, 0xc0, !PT ;  /* 0x00000380b3287812 */ /* 0x000fe400078ec0ff */
[----:B------:R-:W-:Y:S02]  /*d920*/  LOP3.LUT R27, R8, 0x380, RZ, 0xc0, !PT ;  /* 0x00000380081b7812 */ /* 0x000fe400078ec0ff */
[----:B------:R-:W-:Y:S02]  /*d930*/  SHF.R.U64 R32, R32, 0x3, RZ ;  /* 0x0000000320207819 */ /* 0x000fe400000012ff */
[----:B------:R-:W-:-:S02]  /*d940*/  LOP3.LUT R94, R183, 0x380, RZ, 0xc0, !PT ;  /* 0x00000380b75e7812 */ /* 0x000fc400078ec0ff */
[----:B------:R-:W-:Y:S02]  /*d950*/  F2FP.BF16.F32.PACK_AB R6, R24, R171 ;  /* 0x000000ab1806723e */ /* 0x000fe400000010ff */
[----:B------:R-:W-:Y:S02]  /*d960*/  SHF.R.U64 R36, R36, 0x3, RZ ;  /* 0x0000000324247819 */ /* 0x000fe400000012ff */
[----:B------:R-:W-:Y:S02]  /*d970*/  LOP3.LUT R98, R199, 0x380, RZ, 0xc0, !PT ;  /* 0x00000380c7627812 */ /* 0x000fe400078ec0ff */
[----:B------:R-:W-:Y:S02]  /*d980*/  LOP3.LUT R106, R4, R203, RZ, 0x3c, !PT ;  /* 0x000000cb046a7212 */ /* 0x000fe400078e3cff */
[----:B------:R-:W-:Y:S02]  /*d990*/  SHF.R.U64 R171, R7, 0x3, RZ ;  /* 0x0000000307ab7819 */ /* 0x000fe400000012ff */
[----:B------:R-:W-:-:S02]  /*d9a0*/  SHF.R.U64 R40, R40, 0x3, RZ ;  /* 0x0000000328287819 */ /* 0x000fc400000012ff */
[----:B------:R-:W-:Y:S02]  /*d9b0*/  LOP3.LUT R102, R201, 0x380, RZ, 0xc0, !PT ;  /* 0x00000380c9667812 */ /* 0x000fe400078ec0ff */
[----:B------:R-:W-:Y:S02]  /*d9c0*/  F2FP.BF16.F32.PACK_AB R4, R170, R172 ;  /* 0x000000acaa04723e */ /* 0x000fe400000010ff */
[----:B------:R-:W-:Y:S02]  /*d9d0*/  SHF.R.U64 R27, R27, 0x3, RZ ;  /* 0x000000031b1b7819 */ /* 0x000fe400000012ff */
[----:B------:R-:W-:Y:S01]  /*d9e0*/  F2FP.BF16.F32.PACK_AB R7, R31, R30 ;  /* 0x0000001e1f07723e */ /* 0x000fe200000010ff */
[----:B------:R-:W-:Y:S01]  /*d9f0*/  BAR.SYNC.DEFER_BLOCKING 0x1, 0x100 ;  /* 0x0044000000007b1d */ /* 0x000fe20000010000 */
[----:B------:R-:W-:Y:S02]  /*da00*/  LOP3.LUT R32, R32, R175, RZ, 0x3c, !PT ;  /* 0x000000af20207212 */ /* 0x000fe400078e3cff */
[----:B------:R-:W-:-:S02]  /*da10*/  SHF.R.U64 R94, R94, 0x3, RZ ;  /* 0x000000035e5e7819 */ /* 0x000fc400000012ff */
[----:B------:R-:W-:Y:S02]  /*da20*/  LOP3.LUT R110, R205, 0x380, RZ, 0xc0, !PT ;  /* 0x00000380cd6e7812 */ /* 0x000fe400078ec0ff */
[----:B------:R-:W-:Y:S02]  /*da30*/  LOP3.LUT R36, R36, R177, RZ, 0x3c, !PT ;  /* 0x000000b124247212 */ /* 0x000fe400078e3cff */
[----:B------:R-:W-:Y:S02]  /*da40*/  SHF.R.U64 R98, R98, 0x3, RZ ;  /* 0x0000000362627819 */ /* 0x000fe400000012ff */
[----:B------:R-:W-:Y:S02]  /*da50*/  LOP3.LUT R114, R207, 0x380, RZ, 0xc0, !PT ;  /* 0x00000380cf727812 */ /* 0x000fe400078ec0ff */
[----:B------:R-:W-:Y:S02]  /*da60*/  LOP3.LUT R40, R40, R179, RZ, 0x3c, !PT ;  /* 0x000000b328287212 */ /* 0x000fe400078e3cff */
[----:B------:R-:W-:-:S02]  /*da70*/  SHF.R.U64 R102, R102, 0x3, RZ ;  /* 0x0000000366667819 */ /* 0x000fc400000012ff */
[----:B------:R-:W-:Y:S02]  /*da80*/  LOP3.LUT R118, R209, 0x380, RZ, 0xc0, !PT ;  /* 0x00000380d1767812 */ /* 0x000fe400078ec0ff */
[----:B------:R-:W-:Y:S02]  /*da90*/  LOP3.LUT R122, R27, R8, RZ, 0x3c, !PT ;  /* 0x000000081b7a7212 */ /* 0x000fe400078e3cff */
[----:B------:R-:W-:Y:S02]  /*daa0*/  MOV R29, R28 ;  /* 0x0000001c001d7202 */ /* 0x000fe40000000f00 */
[----:B------:R-:W-:Y:S01]  /*dab0*/  F2FP.BF16.F32.PACK_AB R8, R166, R169 ;  /* 0x000000a9a608723e */ /* 0x000fe200000010ff */
[----:B------:R0:W-:Y:S01]  /*dac0*/  STSM.16.M88.4 [R173], R4 ;  /* 0x00000004ad007844 */ /* 0x0001e20000000200 */
[----:B------:R-:W-:Y:S02]  /*dad0*/  LOP3.LUT R94, R94, R183, RZ, 0x3c, !PT ;  /* 0x000000b75e5e7212 */ /* 0x000fe400078e3cff */
[----:B------:R-:W-:Y:S01]  /*dae0*/  SHF.R.U64 R110, R110, 0x3, RZ ;  /* 0x000000036e6e7819 */ /* 0x000fe200000012ff */
[----:B------:R-:W-:Y:S01]  /*daf0*/  STSM.16.M88.4 [R29], R8 ;  /* 0x000000081d007844 */ /* 0x000fe20000000200 */
[----:B------:R-:W-:-:S02]  /*db00*/  MOV R32, R32 ;  /* 0x0000002000207202 */ /* 0x000fc40000000f00 */
[----:B------:R-:W-:Y:S02]  /*db10*/  LOP3.LUT R98, R98, R199, RZ, 0x3c, !PT ;  /* 0x000000c762627212 */ /* 0x000fe400078e3cff */
[----:B------:R-:W-:Y:S02]  /*db20*/  SHF.R.U64 R114, R114, 0x3, RZ ;  /* 0x0000000372727819 */ /* 0x000fe400000012ff */
[----:B------:R-:W-:Y:S02]  /*db30*/  LOP3.LUT R175, R168, 0x380, RZ, 0xc0, !PT ;  /* 0x00000380a8af7812 */ /* 0x000fe400078ec0ff */
[----:B------:R-:W-:Y:S02]  /*db40*/  MOV R36, R36 ;  /* 0x0000002400247202 */ /* 0x000fe40000000f00 */
[----:B------:R-:W-:Y:S02]  /*db50*/  LOP3.LUT R102, R102, R201, RZ, 0x3c, !PT ;  /* 0x000000c966667212 */ /* 0x000fe400078e3cff */
[----:B0-----:R-:W-:-:S02]  /*db60*/  F2FP.BF16.F32.PACK_AB R4, R156, R165 ;  /* 0x000000a59c04723e */ /* 0x001fc400000010ff */
[----:B------:R-:W-:Y:S02]  /*db70*/  F2FP.BF16.F32.PACK_AB R5, R43, R42 ;  /* 0x0000002a2b05723e */ /* 0x000fe400000010ff */
[----:B------:R-:W-:Y:S02]  /*db80*/  F2FP.BF16.F32.PACK_AB R6, R12, R158 ;  /* 0x0000009e0c06723e */ /* 0x000fe400000010ff */
[----:B------:R-:W-:Y:S02]  /*db90*/  F2FP.BF16.F32.PACK_AB R7, R47, R46 ;  /* 0x0000002e2f07723e */ /* 0x000fe400000010ff */
[----:B------:R-:W-:Y:S02]  /*dba0*/  F2FP.BF16.F32.PACK_AB R12, R49, R154 ;  /* 0x0000009a310c723e */ /* 0x000fe400000010ff */
[----:B------:R-:W-:Y:S01]  /*dbb0*/  SHF.R.U64 R118, R118, 0x3, RZ ;  /* 0x0000000376767819 */ /* 0x000fe200000012ff */
[----:B------:R0:W-:Y:S01]  /*dbc0*/  STSM.16.M88.4 [R32], R4 ;  /* 0x0000000420007844 */ /* 0x0001e20000000200 */
[----:B------:R-:W-:-:S02]  /*dbd0*/  MOV R40, R40 ;  /* 0x0000002800287202 */ /* 0x000fc40000000f00 */
[----:B------:R-:W-:Y:S01]  /*dbe0*/  MOV R44, R44 ;  /* 0x0000002c002c7202 */ /* 0x000fe20000000f00 */
[----:B------:R1:W-:Y:S01]  /*dbf0*/  STSM.16.M88.4 [R36], R12 ;  /* 0x0000000c24007844 */ /* 0x0003e20000000200 */
[----:B------:R-:W-:Y:S02]  /*dc00*/  LOP3.LUT R110, R110, R205, RZ, 0x3c, !PT ;  /* 0x000000cd6e6e7212 */ /* 0x000fe400078e3cff */
[----:B------:R-:W-:Y:S01]  /*dc10*/  MOV R94, R94 ;  /* 0x0000005e005e7202 */ /* 0x000fe20000000f00 */
[----:B------:R-:W-:Y:S01]  /*dc20*/  STSM.16.M88.4 [R40], R56 ;  /* 0x0000003828007844 */ /* 0x000fe20000000200 */
[----:B------:R-:W-:Y:S02]  /*dc30*/  F2FP.BF16.F32.PACK_AB R81, R83, R82 ;  /* 0x000000525351723e */ /* 0x000fe400000010ff */
[----:B------:R-:W-:Y:S01]  /*dc40*/  F2FP.BF16.F32.PACK_AB R88, R89, R88 ;  /* 0x000000585958723e */ /* 0x000fe200000010ff */
[----:B------:R-:W-:Y:S01]  /*dc50*/  STSM.16.M88.4 [R44], R64 ;  /* 0x000000402c007844 */ /* 0x000fe20000000200 */
[----:B------:R-:W-:-:S02]  /*dc60*/  LOP3.LUT R114, R114, R207, RZ, 0x3c, !PT ;  /* 0x000000cf72727212 */ /* 0x000fc400078e3cff */
[----:B------:R-:W-:Y:S01]  /*dc70*/  SHF.R.U64 R175, R175, 0x3, RZ ;  /* 0x00000003afaf7819 */ /* 0x000fe200000012ff */
[----:B------:R-:W-:Y:S01]  /*dc80*/  STSM.16.M88.4 [R94], R72 ;  /* 0x000000485e007844 */ /* 0x000fe20000000200 */
[----:B------:R-:W-:Y:S01]  /*dc90*/  MOV R28, R98 ;  /* 0x00000062001c7202 */ /* 0x000fe20000000f00 */
[----:B0-----:R-:W-:Y:S01]  /*dca0*/  IMAD.U32 R4, RZ, RZ, UR4 ;  /* 0x00000004ff047e24 */ /* 0x001fe2000f8e00ff */
[----:B------:R-:W-:Y:S01]  /*dcb0*/  F2FP.BF16.F32.PACK_AB R82, R85, R84 ;  /* 0x000000545552723e */ /* 0x000fe200000010ff */
[----:B------:R-:W-:Y:S01]  /*dcc0*/  IMAD.U32 R5, RZ, RZ, UR6 ;  /* 0x00000006ff057e24 */ /* 0x000fe2000f8e00ff */
[----:B------:R-:W-:Y:S01]  /*dcd0*/  F2FP.BF16.F32.PACK_AB R83, R87, R86 ;  /* 0x000000565753723e */ /* 0x000fe200000010ff */
[----:B------:R-:W-:Y:S01]  /*dce0*/  ULDC.64 UR6, c[0x0][0xce0] ;  /* 0x0003380000067ab9 */ /* 0x000fe20000000a00 */
[----:B------:R-:W-:Y:S02]  /*dcf0*/  F2FP.BF16.F32.PACK_AB R89, R91, R90 ;  /* 0x0000005a5b59723e */ /* 0x000fe400000010ff */
[----:B------:R-:W-:Y:S01]  /*dd00*/  LOP3.LUT R118, R118, R209, RZ, 0x3c, !PT ;  /* 0x000000d176767212 */ /* 0x000fe200078e3cff */
[----:B------:R-:W-:Y:S01]  /*dd10*/  STSM.16.M88.4 [R28], R80 ;  /* 0x000000501c007844 */ /* 0x000fe20000000200 */
[----:B------:R-:W-:-:S02]  /*dd20*/  MOV R102, R102 ;  /* 0x0000006600667202 */ /* 0x000fc40000000f00 */
        /* <DEDUP_REMOVED lines=15> */
[----:B------:R-:W-:Y:S02]  /*de20*/  LOP3.LUT R24, R175, R168, RZ, 0x3c, !PT ;  /* 0x000000a8af187212 */ /* 0x000fe400078e3cff */
[----:B------:R-:W-:Y:S01]  /*de30*/  MOV R114, R114 ;  /* 0x0000007200727202 */ /* 0x000fe20000000f00 */
[----:B------:R-:W-:Y:S01]  /*de40*/  STSM.16.M88.4 [R110], R104 ;  /* 0x000000686e007844 */ /* 0x000fe20000000200 */
[----:B------:R-:W-:Y:S02]  /*de50*/  F2FP.BF16.F32.PACK_AB R156, R113, R112 ;  /* 0x00000070719c723e */ /* 0x000fe400000010ff */
        /* <DEDUP_REMOVED lines=17> */
[----:B------:R-:W-:Y:S01]  /*df70*/  F2FP.BF16.F32.PACK_AB R144, R145, R144 ;  /* 0x000000909190723e */ /* 0x000fe200000010ff */
[----:B------:R-:W-:Y:S01]  /*df80*/  STSM.16.M88.4 [R122], R128 ;  /* 0x000000807a007844 */ /* 0x000fe20000000200 */
[----:B------:R-:W-:Y:S02]  /*df90*/  MOV R126, R126 ;  /* 0x0000007e007e7202 */ /* 0x000fe40000000f00 */
[----:B------:R-:W-:Y:S02]  /*dfa0*/  F2FP.BF16.F32.PACK_AB R138, R141, R140 ;  /* 0x0000008c8d8a723e */ /* 0x000fe400000010ff */
[----:B------:R-:W-:Y:S02]  /*dfb0*/  F2FP.BF16.F32.PACK_AB R139, R143, R142 ;  /* 0x0000008e8f8b723e */ /* 0x000fe400000010ff */
[----:B------:R-:W-:-:S02]  /*dfc0*/  F2FP.BF16.F32.PACK_AB R145, R147, R146 ;  /* 0x000000929391723e */ /* 0x000fc400000010ff */
[----:B------:R-:W-:Y:S01]  /*dfd0*/  MOV R24, R24 ;  /* 0x0000001800187202 */ /* 0x000fe20000000f00 */
[----:B------:R-:W-:Y:S01]  /*dfe0*/  STSM.16.M88.4 [R126], R136 ;  /* 0x000000887e007844 */ /* 0x000fe20000000200 */
[----:B------:R-:W-:Y:S02]  /*dff0*/  F2FP.BF16.F32.PACK_AB R146, R149, R148 ;  /* 0x000000949592723e */ /* 0x000fe400000010ff */
[----:B------:R-:W-:Y:S02]  /*e000*/  F2FP.BF16.F32.PACK_AB R147, R151, R150 ;  /* 0x000000969793723e */ /* 0x000fe400000010ff */
[----:B------:R-:W-:-:S03]  /*e010*/  PLOP3.LUT P0, PT, PT, PT, UP0, 0x80, 0x0 ;  /* 0x000000000000781c */ /* 0x000fc60003f0f008 */
[----:B------:R0:W-:Y:S01]  /*e020*/  STSM.16.M88.4 [R24], R144 ;  /* 0x0000009018007844 */ /* 0x0001e20000000200 */
[----:B------:R-:W-:Y:S09]  /*e030*/  BAR.SYNC.DEFER_BLOCKING 0x1, 0x100 ;  /* 0x0044000000007b1d */ /* 0x000ff20000010000 */
[----:B------:R-:W2:Y:S01]  /*e040*/  @P0 LDG.E R6, desc[UR10][R4.64] ;  /* 0x0000000a04060981 */ /* 0x000ea2000c1e1900 */
[----:B------:R-:W-:Y:S01]  /*e050*/  UISETP.NE.U32.AND UP1, UPT, UR6, URZ, UPT ;  /* 0x0000003f0600728c */ /* 0x000fe2000bf25070 */
[----:B------:R-:W3:Y:S01]  /*e060*/  LDC R76, c[0x0][0xb88] ;  /* 0x0002e200ff4c7b82 */ /* 0x000ee20000000800 */
[----:B------:R-:W-:-:S02]  /*e070*/  IMAD R7, R194, 0x40, R23 ;  /* 0x00000040c2077824 */ /* 0x000fc400078e0217 */
[----:B------:R-:W-:Y:S02]  /*e080*/  UISETP.NE.AND.EX UP1, UPT, UR7, URZ, UPT, UP1 ;  /* 0x0000003f0700728c */ /* 0x000fe4000bf25310 */
[----:B------:R-:W-:-:S04]  /*e090*/  IMAD.WIDE R20, R7, 0x2, R20 ;  /* 0x0000000207147825 */ /* 0x000fc800078e0214 */
[----:B------:R-:W-:Y:S02]  /*e0a0*/  PLOP3.LUT P6, PT, PT, PT, UP1, 0x80, 0x0 ;  /* 0x000000000000781c */ /* 0x000fe40003fcf018 */
[C---:B------:R-:W-:Y:S02]  /*e0b0*/  IADD3 R9, P2, R20.reuse, 0x1000, RZ ;  /* 0x0000100014097810 */ /* 0x040fe40007f5e0ff */
[C---:B------:R-:W-:Y:S01]  /*e0c0*/  IADD3 R25, P1, R20.reuse, 0x2000, RZ ;  /* 0x0000200014197810 */ /* 0x040fe20007f3e0ff */
[----:B------:R-:W-:Y:S01]  /*e0d0*/  @UP1 UIADD3 UR6, UP2, UR8, UR6, URZ ;  /* 0x0000000608061290 */ /* 0x000fe2000ff5e03f */
[----:B------:R-:W-:Y:S02]  /*e0e0*/  P2R R10, PR, RZ, 0x4 ;  /* 0x00000004ff0a7803 */ /* 0x000fe40000000000 */
[C---:B-1----:R-:W-:Y:S01]  /*e0f0*/  IADD3 R13, P2, R20.reuse, 0x3000, RZ ;  /* 0x00003000140d7810 */ /* 0x042fe20007f5e0ff */
[----:B------:R-:W-:Y:S01]  /*e100*/  @UP1 UIADD3.X UR7, UR9, UR7, URZ, UP2, !UPT ;  /* 0x0000000709071290 */ /* 0x000fe200097fe43f */
[C---:B------:R-:W-:Y:S01]  /*e110*/  IADD3 R33, P3, R20.reuse, 0x4000, RZ ;  /* 0x0000400014217810 */ /* 0x040fe20007f7e0ff */
[----:B------:R-:W-:Y:S01]  /*e120*/  IMAD.U32 R14, RZ, RZ, UR6 ;  /* 0x00000006ff0e7e24 */ /* 0x000fe2000f8e00ff */
[----:B------:R-:W-:-:S02]  /*e130*/  IADD3 R29, P4, R20, 0x5000, RZ ;  /* 0x00005000141d7810 */ /* 0x000fc40007f9e0ff */
[----:B------:R-:W-:Y:S01]  /*e140*/  IADD3 R41, P5, R20, 0x6000, RZ ;  /* 0x0000600014297810 */ /* 0x000fe20007fbe0ff */
[----:B------:R-:W-:Y:S01]  /*e150*/  IMAD.U32 R15, RZ, RZ, UR7 ;  /* 0x00000007ff0f7e24 */ /* 0x000fe2000f8e00ff */
[----:B------:R-:W-:Y:S02]  /*e160*/  LOP3.LUT R8, R9, 0x380, RZ, 0xc0, !PT ;  /* 0x0000038009087812 */ /* 0x000fe400078ec0ff */
[----:B0-----:R-:W-:Y:S02]  /*e170*/  LOP3.LUT R24, R25, 0x380, RZ, 0xc0, !PT ;  /* 0x0000038019187812 */ /* 0x001fe400078ec0ff */
[----:B------:R-:W-:Y:S01]  /*e180*/  LOP3.LUT R12, R13, 0x380, RZ, 0xc0, !PT ;  /* 0x000003800d0c7812 */ /* 0x000fe200078ec0ff */
[----:B------:R-:W-:Y:S01]  /*e190*/  UMOV UR4, URZ ;  /* 0x0000003f00047c82 */ /* 0x000fe20008000000 */
[----:B------:R-:W-:Y:S01]  /*e1a0*/  LOP3.LUT R32, R33, 0x380, RZ, 0xc0, !PT ;  /* 0x0000038021207812 */ /* 0x000fe200078ec0ff */
[----:B---3--:R0:W5:Y:S01]  /*e1b0*/  @P6 LDG.E R76, desc[UR10][R14.64] ;  /* 0x0000000a0e4c6981 */ /* 0x008162000c1e1900 */
        /* <DEDUP_REMOVED lines=14> */
[----:B--2---:R-:W-:Y:S01]  /*e2a0*/  @P0 R2UR UR4, R6 ;  /* 0x00000000060402ca */ /* 0x004fe200000e0000 */
[----:B0-----:R-:W-:-:S14]  /*e2b0*/  @P6 BRA `(.L_x_6696) ;  /* 0x0000000000146947 */ /* 0x001fdc0003800000 */
[----:B------:R-:W-:Y:S05]  /*e2c0*/  @!P0 BRA `(.L_x_6696) ;  /* 0x0000000000108947 */ /* 0x000fea0003800000 */
[----:B------:R-:W-:Y:S02]  /*e2d0*/  ULDC.64 UR6, c[0x0][0x208] ;  /* 0x0000820000067ab9 */ /* 0x000fe40000000a00 */
[----:B------:R-:W2:Y:S04]  /*e2e0*/  LDG.E R7, desc[UR6][R4.64] ;  /* 0x0000000604077981 */ /* 0x000ea8000c1e1900 */
[----:B-----5:R-:W2:Y:S02]  /*e2f0*/  LDG.E R76, desc[UR6][R4.64+0x4] ;  /* 0x00000406044c7981 */ /* 0x020ea4000c1e1900 */
[----:B--2---:R-:W-:-:S07]  /*e300*/  IADD3 R76, -R7, R76, RZ ;  /* 0x0000004c074c7210 */ /* 0x004fce0007ffe1ff */
.L_x_6696:
        /* <DEDUP_REMOVED lines=23> */
[--C-:B------:R-:W-:Y:S01]  /*e480*/  IMAD.X R37, RZ, RZ, R21.reuse, P0 ;  /* 0x000000ffff257224 */ /* 0x100fe200000e0615 */
[----:B0-----:R-:W-:Y:S02]  /*e490*/  ISETP.NE.AND P6, PT, R4, RZ, PT ;  /* 0x000000ff0400720c */ /* 0x001fe40003fc5270 */
[----:B------:R-:W-:Y:S01]  /*e4a0*/  LOP3.LUT R44, R44, R45, RZ, 0x3c, !PT ;  /* 0x0000002d2c2c7212 */ /* 0x000fe200078e3cff */
[----:B------:R-:W-:Y:S01]  /*e4b0*/  IMAD.X R45, RZ, RZ, R21, P1 ;  /* 0x000000ffff2d7224 */ /* 0x000fe200008e0615 */
[----:B------:R-:W-:Y:S02]  /*e4c0*/  IADD3.X R41, RZ, R21, RZ, P5, !PT ;  /* 0x00000015ff297210 */ /* 0x000fe40002ffe4ff */
[----:B------:R-:W-:-:S02]  /*e4d0*/  IADD3 R57, P2, R20, 0xa000, RZ ;  /* 0x0000a00014397810 */ /* 0x000fc40007f5e0ff */
[C---:B------:R-:W-:Y:S02]  /*e4e0*/  IADD3 R49, P3, R20.reuse, 0xb000, RZ ;  /* 0x0000b00014317810 */ /* 0x040fe40007f7e0ff */
[C---:B------:R-:W-:Y:S02]  /*e4f0*/  IADD3 R65, P4, R20.reuse, 0xc000, RZ ;  /* 0x0000c00014417810 */ /* 0x040fe40007f9e0ff */
[C---:B------:R-:W-:Y:S02]  /*e500*/  IADD3 R61, P5, R20.reuse, 0xd000, RZ ;  /* 0x0000d000143d7810 */ /* 0x040fe40007fbe0ff */
[C---:B------:R-:W-:Y:S02]  /*e510*/  IADD3 R73, P0, R20.reuse, 0xe000, RZ ;  /* 0x0000e00014497810 */ /* 0x040fe40007f1e0ff */
[----:B------:R-:W-:Y:S02]  /*e520*/  IADD3 R5, P1, R20, 0xf000, RZ ;  /* 0x0000f00014057810 */ /* 0x000fe40007f3e0ff */
[----:B------:R-:W-:-:S02]  /*e530*/  LOP3.LUT R56, R57, 0x380, RZ, 0xc0, !PT ;  /* 0x0000038039387812 */ /* 0x000fc400078ec0ff */
[----:B------:R-:W-:Y:S01]  /*e540*/  LOP3.LUT R48, R49, 0x380, RZ, 0xc0, !PT ;  /* 0x0000038031307812 */ /* 0x000fe200078ec0ff */
[----:B------:R-:W-:Y:S01]  /*e550*/  IMAD.X R69, RZ, RZ, R21, P1 ;  /* 0x000000ffff457224 */ /* 0x000fe200008e0615 */
[----:B------:R-:W-:Y:S02]  /*e560*/  LOP3.LUT R64, R65, 0x380, RZ, 0xc0, !PT ;  /* 0x0000038041407812 */ /* 0x000fe400078ec0ff */
        /* <DEDUP_REMOVED lines=10> */
[----:B------:R-:W-:Y:S02]  /*e610*/  SHF.R.U64 R4, R4, 0x3, RZ ;  /* 0x0000000304047819 */ /* 0x000fe400000012ff */
[----:B------:R-:W-:Y:S01]  /*e620*/  LOP3.LUT R56, R56, R57, RZ, 0x3c, !PT ;  /* 0x0000003938387212 */ /* 0x000fe200078e3cff */
[--C-:B------:R-:W-:Y:S01]  /*e630*/  IMAD.X R57, RZ, RZ, R21.reuse, P2 ;  /* 0x000000ffff397224 */ /* 0x100fe200010e0615 */
        /* <DEDUP_REMOVED lines=20> */
[----:B------:R-:W-:Y:S01]  /*e780*/  ULDC.64 UR14, c[0x0][0x208] ;  /* 0x00008200000e7ab9 */ /* 0x000fe20000000a00 */
        /* <DEDUP_REMOVED lines=17> */
.L_x_6697:
[C---:B0-----:R-:W-:Y:S01]  /*e8a0*/  VIADD R3, R23.reuse, 0x40 ;  /* 0x0000004017037836 */ /* 0x041fe20000000000 */
[----:B------:R-:W-:Y:S01]  /*e8b0*/  ULDC UR10, c[0x0][0xb8c] ;  /* 0x0002e300000a7ab9 */ /* 0x000fe20000000800 */
[C---:B------:R-:W-:Y:S01]  /*e8c0*/  VIADD R82, R23.reuse, 0x80 ;  /* 0x0000008017527836 */ /* 0x040fe20000000000 */
[----:B------:R-:W-:Y:S01]  /*e8d0*/  ULDC.64 UR6, c[0x0][0x208] ;  /* 0x0000820000067ab9 */ /* 0x000fe20000000a00 */
[----:B------:R-:W-:Y:S01]  /*e8e0*/  VIADD R83, R23, 0xc0 ;  /* 0x000000c017537836 */ /* 0x000fe20000000000 */
[----:B------:R-:W-:Y:S01]  /*e8f0*/  ISETP.GE.AND P1, PT, R3, UR10, PT ;  /* 0x0000000a03007c0c */ /* 0x000fe2000bf26270 */
[----:B------:R0:W5:Y:S01]  /*e900*/  LD.E.128 R4, desc[UR6][R20.64] ;  /* 0x0000000614047980 */ /* 0x000162000c101d00 */
[C---:B------:R-:W-:Y:S01]  /*e910*/  ISETP.GE.AND P0, PT, R23.reuse, UR10, PT ;  /* 0x0000000a17007c0c */ /* 0x040fe2000bf06270 */
[----:B------:R-:W-:Y:S01]  /*e920*/  ULDC.64 UR14, c[0x0][0xba0] ;  /* 0x0002e800000e7ab9 */ /* 0x000fe20000000a00 */
[----:B------:R-:W-:Y:S01]  /*e930*/  SEL R19, RZ, 0xffffffff, P1 ;  /* 0xffffffffff137807 */ /* 0x000fe20000800000 */
[----:B------:R-:W-:Y:S01]  /*e940*/  VIADD R86, R23, 0x140 ;  /* 0x0000014017567836 */ /* 0x000fe20000000000 */
[----:B------:R-:W-:Y:S01]  /*e950*/  SEL R0, RZ, 0x1, P0 ;  /* 0x00000001ff007807 */ /* 0x000fe20000000000 */
[----:B------:R-:W5:Y:S02]  /*e960*/  LD.E.128 R8, desc[UR6][R8.64] ;  /* 0x0000000608087980 */ /* 0x000f64000c101d00 */
[----:B------:R-:W-:Y:S01]  /*e970*/  IMAD.SHL.U32 R19, R19, 0x2, RZ ;  /* 0x0000000213137824 */ /* 0x000fe200078e00ff */
[----:B------:R-:W-:Y:S01]  /*e980*/  ISETP.GE.AND P0, PT, R82, UR10, PT ;  /* 0x0000000a52007c0c */ /* 0x000fe2000bf06270 */
[----:B------:R-:W5:Y:S01]  /*e990*/  LD.E.128 R24, desc[UR6][R24.64] ;  /* 0x0000000618187980 */ /* 0x000f62000c101d00 */
[----:B------:R-:W-:-:S02]  /*e9a0*/  ISETP.GE.AND P1, PT, R83, UR10, PT ;  /* 0x0000000a53007c0c */ /* 0x000fc4000bf26270 */
[----:B------:R-:W-:Y:S01]  /*e9b0*/  LOP3.LUT R0, R19, 0x2, R0, 0xe2, !PT ;  /* 0x0000000213007812 */ /* 0x000fe200078ee200 */
[----:B------:R-:W5:Y:S01]  /*e9c0*/  LD.E.128 R12, desc[UR6][R12.64] ;  /* 0x000000060c0c7980 */ /* 0x000f62000c101d00 */
[----:B------:R-:W-:Y:S02]  /*e9d0*/  SEL R19, RZ, 0x4, P0 ;  /* 0x00000004ff137807 */ /* 0x000fe40000000000 */
[----:B0-----:R-:W-:Y:S01]  /*e9e0*/  SEL R20, RZ, 0x8, P1 ;  /* 0x00000008ff147807 */ /* 0x001fe20000800000 */
[----:B------:R-:W5:Y:S01]  /*e9f0*/  LD.E.128 R32, desc[UR6][R32.64] ;  /* 0x0000000620207980 */ /* 0x000f62000c101d00 */
[----:B------:R-:W-:-:S03]  /*ea00*/  IADD3 R84, R23, 0x100, RZ ;  /* 0x0000010017547810 */ /* 0x000fc60007ffe0ff */
[----:B------:R-:W5:Y:S01]  /*ea10*/  LD.E.128 R28, desc[UR6][R28.64] ;  /* 0x000000061c1c7980 */ /* 0x000f62000c101d00 */
[----:B------:R-:W-:-:S03]  /*ea20*/  LOP3.LUT R0, R20, R0, R19, 0xfe, !PT ;  /* 0x0000000014007212 */ /* 0x000fc600078efe13 */
[----:B------:R-:W5:Y:S01]  /*ea30*/  LD.E.128 R40, desc[UR6][R40.64] ;  /* 0x0000000628287980 */ /* 0x000f62000c101d00 */
[----:B------:R-:W-:-:S03]  /*ea40*/  SHF.R.S32.HI R21, RZ, 0x1f, R23 ;  /* 0x0000001fff157819 */ /* 0x000fc60000011417 */
[----:B------:R-:W5:Y:S01]  /*ea50*/  LD.E.128 R36, desc[UR6][R36.64] ;  /* 0x0000000624247980 */ /* 0x000f62000c101d00 */
[----:B------:R-:W-:-:S03]  /*ea60*/  IMAD.U32 R19, RZ, RZ, UR14 ;  /* 0x0000000eff137e24 */ /* 0x000fc6000f8e00ff */
        /* <DEDUP_REMOVED lines=10> */
[----:B------:R-:W-:Y:S01]  /*eb10*/  ISETP.GE.AND P0, PT, R84, UR10, PT ;  /* 0x0000000a54007c0c */ /* 0x000fe2000bf06270 */
[----:B------:R-:W-:Y:S01]  /*eb20*/  VIADD R78, R23, 0x180 ;  /* 0x00000180174e7836 */ /* 0x000fe20000000000 */
[----:B------:R-:W-:Y:S01]  /*eb30*/  ISETP.GE.AND P1, PT, R86, UR10, PT ;  /* 0x0000000a56007c0c */ /* 0x000fe2000bf26270 */
[----:B------:R-:W-:Y:S01]  /*eb40*/  @!PT LDS RZ, [RZ] ;  /* 0x00000000fffff984 */ /* 0x000fe20000000800 */
[----:B------:R-:W-:Y:S01]  /*eb50*/  @!PT LDS RZ, [RZ] ;  /* 0x00000000fffff984 */ /* 0x000fe20000000800 */
[----:B------:R-:W-:Y:S01]  /*eb60*/  @!PT LDS RZ, [RZ] ;  /* 0x00000000fffff984 */ /* 0x000fe20000000800 */
[----:B------:R-:W-:Y:S01]  /*eb70*/  @!PT LDS RZ, [RZ] ;  /* 0x00000000fffff984 */ /* 0x000fe20000000800 */
[----:B------:R0:W-:Y:S06]  /*eb80*/  MEMBAR.ALL.CTA ;  /* 0x0000000000007992 */ /* 0x0001ec0000008000 */
[----:B0-----:R-:W0:Y:S01]  /*eb90*/  FENCE.VIEW.ASYNC.S ;  /* 0x00000000000073c6 */ /* 0x001e220000000000 */
[----:B------:R-:W-:-:S02]  /*eba0*/  UIMAD UR6, UR4, UR15, UR6 ;  /* 0x0000000f040672a4 */ /* 0x000fc4000f8e0206 */
[----:B------:R-:W-:Y:S01]  /*ebb0*/  IMAD.WIDE.U32 R20, R19, UR4, R20 ;  /* 0x0000000413147c25 */ /* 0x000fe2000f8e0014 */
[----:B------:R-:W-:Y:S01]  /*ebc0*/  ULDC.64 UR8, c[0x0][0xbe0] ;  /* 0x0002f80000087ab9 */ /* 0x000fe20000000a00 */
[----:B------:R-:W-:Y:S01]  /*ebd0*/  SEL R19, RZ, 0x10, P0 ;  /* 0x00000010ff137807 */ /* 0x000fe20000000000 */
[----:B------:R-:W-:Y:S01]  /*ebe0*/  UIMAD UR4, UR12, UR8, URZ ;  /* 0x000000080c0472a4 */ /* 0x000fe2000f8e023f */
[----:B------:R-:W-:Y:S01]  /*ebf0*/  SEL R77, RZ, 0x20, P1 ;  /* 0x00000020ff4d7807 */ /* 0x000fe20000800000 */
[----:B------:R-:W-:Y:S01]  /*ec00*/  VIADD R21, R21, UR6 ;  /* 0x0000000615157c36 */ /* 0x000fe20008000000 */
[----:B------:R-:W-:Y:S01]  /*ec10*/  MOV R79, UR8 ;  /* 0x00000008004f7c02 */ /* 0x000fe20008000f00 */
[----:B------:R-:W-:Y:S01]  /*ec20*/  UIMAD UR4, UR40, UR9, UR4 ;  /* 0x00000009280472a4 */ /* 0x000fe2000f8e0204 */
[----:B------:R-:W-:Y:S01]  /*ec30*/  ISETP.GE.AND P0, PT, R78, UR10, PT ;  /* 0x0000000a4e007c0c */ /* 0x000fe2000bf06270 */
[----:B------:R-:W-:Y:S01]  /*ec40*/  ULDC.64 UR6, c[0x0][0xbe8] ;  /* 0x0002fa0000067ab9 */ /* 0x000fe20000000a00 */
[----:B------:R-:W-:Y:S01]  /*ec50*/  LOP3.LUT R19, R77, R0, R19, 0xfe, !PT ;  /* 0x000000004d137212 */ /* 0x000fe200078efe13 */
[----:B-----5:R-:W-:Y:S01]  /*ec60*/  IMAD R77, R193, -0x40, R76 ;  /* 0xffffffc0c14d7824 */ /* 0x020fe200078e024c */
[----:B------:R-:W-:Y:S01]  /*ec70*/  SEL R0, RZ, 0x40, P0 ;  /* 0x00000040ff007807 */ /* 0x000fe20000000000 */
[----:B------:R-:W-:Y:S01]  /*ec80*/  IMAD.WIDE.U32 R20, R79, UR40, R20 ;  /* 0x000000284f147c25 */ /* 0x000fe2000f8e0014 */
[----:B------:R-:W-:Y:S01]  /*ec90*/  SHF.R.S32.HI R195, RZ, 0x1f, R194 ;  /* 0x0000001fffc37819 */ /* 0x000fe200000114c2 */
[----:B------:R-:W-:Y:S01]  /*eca0*/  BSSY B1, `(.L_x_6698) ;  /* 0x000002f000017945 */ /* 0x000fe20003800000 */
[----:B------:R-:W-:Y:S01]  /*ecb0*/  LOP3.LUT R19, R19, R0, RZ, 0xfc, !PT ;  /* 0x0000000013137212 */ /* 0x000fe200078efcff */
[----:B------:R-:W-:Y:S01]  /*ecc0*/  VIADD R78, R23, 0x1c0 ;  /* 0x000001c0174e7836 */ /* 0x000fe20000000000 */
[----:B------:R-:W-:Y:S01]  /*ecd0*/  ISETP.GE.AND P2, PT, R194, R77, PT ;  /* 0x0000004dc200720c */ /* 0x000fe20003f46270 */
[----:B------:R-:W-:Y:S01]  /*ece0*/  VIADD R21, R21, UR4 ;  /* 0x0000000415157c36 */ /* 0x000fe20008000000 */
[----:B------:R-:W-:Y:S01]  /*ecf0*/  UIMAD UR4, UR39, UR6, URZ ;  /* 0x00000006270472a4 */ /* 0x000fe2000f8e023f */
[----:B------:R-:W-:Y:S01]  /*ed00*/  VIADD R0, R17, 0x38820 ;  /* 0x0003882011007836 */ /* 0x000fe20000000000 */
[----:B------:R-:W-:Y:S01]  /*ed10*/  ISETP.GE.AND P1, PT, R78, UR10, PT ;  /* 0x0000000a4e007c0c */ /* 0x000fe2000bf26270 */
[----:B------:R-:W-:Y:S01]  /*ed20*/  IMAD.U32 R79, RZ, RZ, UR6 ;  /* 0x00000006ff4f7e24 */ /* 0x000fe2000f8e00ff */
[----:B------:R-:W-:Y:S01]  /*ed30*/  UIMAD UR4, UR38, UR7, UR4 ;  /* 0x00000007260472a4 */ /* 0x000fe2000f8e0204 */
[----:B------:R-:W-:Y:S01]  /*ed40*/  VIADD R76, R194, 0x20 ;  /* 0x00000020c24c7836 */ /* 0x000fe20000000000 */
[----:B------:R-:W-:Y:S01]  /*ed50*/  PRMT R0, RZ, 0x654, R0 ;  /* 0x00000654ff007816 */ /* 0x000fe20000000000 */
[----:B------:R-:W-:-:S03]  /*ed60*/  IMAD.WIDE.U32 R78, R79, UR38, R20 ;  /* 0x000000264f4e7c25 */ /* 0x000fc6000f8e0014 */
[----:B0-----:R0:W-:Y:S01]  /*ed70*/  SYNCS.ARRIVE.TRANS64.RED.A1T0 RZ, [R0+URZ], RZ ;  /* 0x000000ff00ff79a7 */ /* 0x0011e2000810043f */
[----:B------:R-:W-:Y:S01]  /*ed80*/  ISETP.GE.AND P0, PT, R76, R77, PT ;  /* 0x0000004d4c00720c */ /* 0x000fe20003f06270 */
[----:B------:R-:W-:Y:S01]  /*ed90*/  IMAD.WIDE R76, R193, 0x40, R194 ;  /* 0x00000040c14c7825 */ /* 0x000fe200078e02c2 */
[----:B------:R-:W-:Y:S02]  /*eda0*/  IADD3 R85, R79, UR4, RZ ;  /* 0x000000044f557c10 */ /* 0x000fe4000fffe0ff */
[----:B0-----:R-:W-:-:S04]  /*edb0*/  SEL R0, RZ, 0x80, P1 ;  /* 0x00000080ff007807 */ /* 0x001fc80000800000 */
        /* <DEDUP_REMOVED lines=29> */
.L_x_6699:
[----:B------:R-:W-:Y:S05]  /*ef90*/  BSYNC B1 ;  /* 0x0000000000017941 */ /* 0x000fea0003800000 */
.L_x_6698:
[----:B------:R-:W-:Y:S05]  /*efa0*/  @P0 BRA `(.L_x_6700) ;  /* 0x0000000c004c0947 */ /* 0x000fea0003800000 */
[----:B0-----:R-:W-:Y:S01]  /*efb0*/  IADD3 R7, P0, R76, 0x20, RZ ;  /* 0x000000204c077810 */ /* 0x001fe20007f1e0ff */
[----:B------:R-:W-:Y:S01]  /*efc0*/  ULDC.64 UR6, c[0x0][0xbd8] ;  /* 0x0002f60000067ab9 */ /* 0x000fe20000000a00 */
[----:B------:R-:W-:Y:S01]  /*efd0*/  MOV R5, R85 ;  /* 0x0000005500057202 */ /* 0x000fe20000000f00 */
[----:B------:R-:W-:Y:S01]  /*efe0*/  IMAD.MOV.U32 R4, RZ, RZ, R78 ;  /* 0x000000ffff047224 */ /* 0x000fe200078e004e */
[----:B------:R-:W-:Y:S01]  /*eff0*/  ISETP.GE.AND P4, PT, R3, UR10, PT ;  /* 0x0000000a03007c0c */ /* 0x000fe2000bf86270 */
[----:B------:R-:W-:Y:S01]  /*f000*/  IMAD.X R76, RZ, RZ, R77, P0 ;  /* 0x000000ffff4c7224 */ /* 0x000fe200000e064d */
[----:B------:R-:W-:Y:S01]  /*f010*/  ISETP.GE.AND P0, PT, R86, UR10, PT ;  /* 0x0000000a56007c0c */ /* 0x000fe2000bf06270 */
[----:B------:R-:W-:Y:S01]  /*f020*/  IMAD.WIDE.U32 R4, R7, UR6, R4 ;  /* 0x0000000607047c25 */ /* 0x000fe2000f8e0004 */
[----:B------:R-:W-:Y:S01]  /*f030*/  ULDC.64 UR8, c[0x0][0x208] ;  /* 0x0000820000087ab9 */ /* 0x000fe20000000a00 */
[----:B------:R-:W-:Y:S02]  /*f040*/  ISETP.GE.AND P3, PT, R82, UR10, PT ;  /* 0x0000000a52007c0c */ /* 0x000fe4000bf66270 */
[----:B------:R-:W-:Y:S01]  /*f050*/  IMAD R76, R76, UR6, RZ ;  /* 0x000000064c4c7c24 */ /* 0x000fe2000f8e02ff */
[----:B------:R-:W-:-:S02]  /*f060*/  ISETP.GE.AND P5, PT, R23, UR10, PT ;  /* 0x0000000a17007c0c */ /* 0x000fc4000bfa6270 */
[----:B------:R-:W-:Y:S01]  /*f070*/  ISETP.GE.AND P2, PT, R83, UR10, PT ;  /* 0x0000000a53007c0c */ /* 0x000fe2000bf46270 */
[----:B------:R-:W-:Y:S01]  /*f080*/  IMAD R3, R7, UR7, R76 ;  /* 0x0000000707037c24 */ /* 0x000fe2000f8e024c */
[----:B------:R-:W-:Y:S01]  /*f090*/  ULDC.64 UR6, c[0x0][0xb80] ;  /* 0x0002e00000067ab9 */ /* 0x000fe20000000a00 */
[----:B------:R-:W-:Y:S02]  /*f0a0*/  ISETP.GE.AND P1, PT, R84, UR10, PT ;  /* 0x0000000a54007c0c */ /* 0x000fe4000bf26270 */
[----:B------:R-:W-:Y:S01]  /*f0b0*/  IMAD.IADD R3, R5, 0x1, R3 ;  /* 0x0000000105037824 */ /* 0x000fe200078e0203 */
[----:B------:R-:W-:-:S04]  /*f0c0*/  LEA R6, P6, R4, UR6, 0x1 ;  /* 0x0000000604067c11 */ /* 0x000fc8000f8c08ff */
        /* <DEDUP_REMOVED lines=14> */
.L_x_6695:
        /* <DEDUP_REMOVED lines=9> */
[----:B------:R-:W-:Y:S01]  /*f240*/  IMAD.U32 R4, RZ, RZ, UR4 ;  /* 0x00000004ff047e24 */ /* 0x000fe2000f8e00ff */
        /* <DEDUP_REMOVED lines=15> */
[C---:B------:R-:W-:Y:S01]  /*f340*/  VIADD R13, R23.reuse, 0x80 ;  /* 0x00000080170d7836 */ /* 0x040fe20000000000 */
[----:B------:R-:W-:Y:S01]  /*f350*/  ISETP.GE.AND P3, PT, R12, UR10, PT ;  /* 0x0000000a0c007c0c */ /* 0x000fe2000bf66270 */
[C---:B------:R-:W-:Y:S01]  /*f360*/  VIADD R14, R23.reuse, 0xc0 ;  /* 0x000000c0170e7836 */ /* 0x040fe20000000000 */
[C---:B------:R-:W-:Y:S01]  /*f370*/  ISETP.GE.AND P0, PT, R23.reuse, UR10, PT ;  /* 0x0000000a17007c0c */ /* 0x040fe2000bf06270 */
[----:B------:R-:W-:Y:S01]  /*f380*/  VIADD R10, R23, 0x180 ;  /* 0x00000180170a7836 */ /* 0x000fe20000000000 */
[----:B------:R-:W-:Y:S02]  /*f390*/  SEL R9, RZ, 0xffffffff, P3 ;  /* 0xffffffffff097807 */ /* 0x000fe40001800000 */
[----:B------:R-:W-:Y:S02]  /*f3a0*/  SEL R8, RZ, 0x1, P0 ;  /* 0x00000001ff087807 */ /* 0x000fe40000000000 */
[----:B------:R-:W-:Y:S01]  /*f3b0*/  ISETP.GE.AND P4, PT, R13, UR10, PT ;  /* 0x0000000a0d007c0c */ /* 0x000fe2000bf86270 */
[----:B------:R-:W-:Y:S01]  /*f3c0*/  IMAD.SHL.U32 R9, R9, 0x2, RZ ;  /* 0x0000000209097824 */ /* 0x000fe200078e00ff */
[----:B------:R-:W-:-:S02]  /*f3d0*/  ISETP.GE.AND P5, PT, R14, UR10, PT ;  /* 0x0000000a0e007c0c */ /* 0x000fc4000bfa6270 */
[----:B0-----:R-:W-:Y:S02]  /*f3e0*/  SEL R7, RZ, 0x4, P4 ;  /* 0x00000004ff077807 */ /* 0x001fe40002000000 */
[----:B------:R-:W-:Y:S02]  /*f3f0*/  LOP3.LUT R8, R9, 0x2, R8, 0xe2, !PT ;  /* 0x0000000209087812 */ /* 0x000fe400078ee208 */
[----:B------:R-:W-:Y:S02]  /*f400*/  SEL R6, RZ, 0x8, P5 ;  /* 0x00000008ff067807 */ /* 0x000fe40002800000 */
[----:B------:R-:W-:Y:S02]  /*f410*/  ISETP.GE.AND P0, PT, R10, UR10, PT ;  /* 0x0000000a0a007c0c */ /* 0x000fe4000bf06270 */
[----:B------:R-:W-:Y:S02]  /*f420*/  ISETP.GT.AND P3, PT, R198, 0x3f, PT ;  /* 0x0000003fc600780c */ /* 0x000fe40003f64270 */
[----:B------:R-:W-:Y:S01]  /*f430*/  LOP3.LUT R9, R6, R8, R7, 0xfe, !PT ;  /* 0x0000000806097212 */ /* 0x000fe200078efe07 */
[----:B------:R-:W-:Y:S10]  /*f440*/  @P2 BRA `(.L_x_6701) ;  /* 0x0000000000142947 */ /* 0x000ff40003800000 */
[----:B------:R-:W-:Y:S05]  /*f450*/  @!P1 BRA `(.L_x_6701) ;  /* 0x0000000000109947 */ /* 0x000fea0003800000 */
[----:B------:R-:W-:Y:S02]  /*f460*/  ULDC.64 UR6, c[0x0][0x208] ;  /* 0x0000820000067ab9 */ /* 0x000fe40000000a00 */
[----:B------:R-:W2:Y:S04]  /*f470*/  LDG.E R7, desc[UR6][R4.64] ;  /* 0x0000000604077981 */ /* 0x000ea8000c1e1900 */
[----:B-----5:R-:W2:Y:S02]  /*f480*/  LDG.E R0, desc[UR6][R4.64+0x4] ;  /* 0x0000040604007981 */ /* 0x020ea4000c1e1900 */
[----:B--2---:R-:W-:-:S07]  /*f490*/  IADD3 R0, -R7, R0, RZ ;  /* 0x0000000007007210 */ /* 0x004fce0007ffe1ff */
.L_x_6701:
[----:B------:R-:W-:Y:S01]  /*f4a0*/  USHF.R.S32.HI UR7, URZ, 0x1f, UR40 ;  /* 0x0000001f3f077899 */ /* 0x000fe20008011428 */
[----:B------:R-:W-:Y:S01]  /*f4b0*/  BSSY B1, `(.L_x_6702) ;  /* 0x0000021000017945 */ /* 0x000fe20003800000 */
[----:B------:R-:W-:Y:S01]  /*f4c0*/  USEL UR38, UR38, URZ, !UP0 ;  /* 0x0000003f26267287 */ /* 0x000fe2000c000000 */
[C---:B------:R-:W-:Y:S01]  /*f4d0*/  VIADD R19, R23.reuse, 0x100 ;  /* 0x0000010017137836 */ /* 0x040fe20000000000 */
[----:B------:R-:W-:Y:S01]  /*f4e0*/  USEL UR39, UR39, URZ, !UP0 ;  /* 0x0000003f27277287 */ /* 0x000fe2000c000000 */
[----:B------:R-:W-:Y:S01]  /*f4f0*/  VIADD R24, R23, 0x140 ;  /* 0x0000014017187836 */ /* 0x000fe20000000000 */
[----:B------:R-:W-:Y:S02]  /*f500*/  SHF.R.S32.HI R10, RZ, 0x1f, R23 ;  /* 0x0000001fff0a7819 */ /* 0x000fe40000011417 */
[----:B-----5:R-:W-:Y:S01]  /*f510*/  SHF.R.S32.HI R8, RZ, 0x1f, R3 ;  /* 0x0000001fff087819 */ /* 0x020fe20000011403 */
[----:B------:R-:W-:Y:S07]  /*f520*/  @P3 BRA `(.L_x_6703) ;  /* 0x0000000000643947 */ /* 0x000fee0003800000 */
        /* <DEDUP_REMOVED lines=25> */
.L_x_6703:
[----:B------:R-:W-:Y:S05]  /*f6c0*/  BSYNC B1 ;  /* 0x0000000000017941 */ /* 0x000fea0003800000 */
.L_x_6702:
[----:B------:R-:W-:Y:S01]  /*f6d0*/  ULDC.64 UR8, c[0x0][0xba0] ;  /* 0x0002e80000087ab9 */ /* 0x000fe20000000a00 */
[----:B------:R-:W-:Y:S01]  /*f6e0*/  IMAD.MOV.U32 R4, RZ, RZ, R23 ;  /* 0x000000ffff047224 */ /* 0x000fe200078e0017 */
[----:B------:R-:W-:Y:S01]  /*f6f0*/  ISETP.GE.AND P1, PT, R19, UR10, PT ;  /* 0x0000000a13007c0c */ /* 0x000fe2000bf26270 */
[----:B0-----:R-:W-:Y:S01]  /*f700*/  IMAD.MOV.U32 R5, RZ, RZ, R10 ;  /* 0x000000ffff057224 */ /* 0x001fe200078e000a */
[----:B------:R-:W-:Y:S01]  /*f710*/  ISETP.GE.AND P2, PT, R24, UR10, PT ;  /* 0x0000000a18007c0c */ /* 0x000fe2000bf46270 */
[----:B------:R-:W-:Y:S01]  /*f720*/  IMAD R6, R8, UR8, RZ ;  /* 0x0000000808067c24 */ /* 0x000fe2000f8e02ff */
[----:B------:R-:W-:Y:S01]  /*f730*/  IADD3 R8, R23, 0x1c0, RZ ;  /* 0x000001c017087810 */ /* 0x000fe20007ffe0ff */
[C---:B------:R-:W-:Y:S01]  /*f740*/  IMAD.WIDE.U32 R4, R3.reuse, UR8, R4 ;  /* 0x0000000803047c25 */ /* 0x040fe2000f8e0004 */
[----:B------:R-:W-:Y:S01]  /*f750*/  SEL R7, RZ, 0x20, P2 ;  /* 0x00000020ff077807 */ /* 0x000fe20001000000 */
[----:B------:R-:W-:Y:S01]  /*f760*/  BSSY B1, `(.L_x_6704) ;  /* 0x0000039000017945 */ /* 0x000fe20003800000 */
[----:B------:R-:W-:Y:S01]  /*f770*/  ISETP.GE.AND P2, PT, R8, UR10, PT ;  /* 0x0000000a08007c0c */ /* 0x000fe2000bf46270 */
[----:B------:R-:W-:Y:S01]  /*f780*/  IMAD R3, R3, UR9, R6 ;  /* 0x0000000903037c24 */ /* 0x000fe2000f8e0206 */
[----:B------:R-:W-:Y:S01]  /*f790*/  ULDC.64 UR8, c[0x0][0xbe0] ;  /* 0x0002f80000087ab9 */ /* 0x000fe20000000a00 */
[----:B------:R-:W-:Y:S01]  /*f7a0*/  SEL R6, RZ, 0x10, P1 ;  /* 0x00000010ff067807 */ /* 0x000fe20000800000 */
[----:B------:R-:W-:Y:S01]  /*f7b0*/  UIMAD UR4, UR7, UR8, URZ ;  /* 0x00000008070472a4 */ /* 0x000fe2000f8e023f */
[----:B------:R-:W-:Y:S01]  /*f7c0*/  IMAD.IADD R5, R5, 0x1, R3 ;  /* 0x0000000105057824 */ /* 0x000fe200078e0203 */
[----:B------:R-:W-:Y:S01]  /*f7d0*/  MOV R8, R194 ;  /* 0x000000c200087202 */ /* 0x000fe20000000f00 */
[----:B------:R-:W-:Y:S01]  /*f7e0*/  IMAD.U32 R3, RZ, RZ, UR8 ;  /* 0x00000008ff037e24 */ /* 0x000fe2000f8e00ff */
[----:B------:R-:W-:Y:S01]  /*f7f0*/  UIMAD UR4, UR40, UR9, UR4 ;  /* 0x00000009280472a4 */ /* 0x000fe2000f8e0204 */
[----:B------:R-:W-:Y:S01]  /*f800*/  LOP3.LUT R7, R7, R9, R6, 0xfe, !PT ;  /* 0x0000000907077212 */ /* 0x000fe200078efe06 */
[----:B------:R-:W-:Y:S01]  /*f810*/  ULDC.64 UR6, c[0x0][0xbe8] ;  /* 0x0002fa0000067ab9 */ /* 0x000fe20000000a00 */
[----:B------:R-:W-:Y:S01]  /*f820*/  IMAD.WIDE.U32 R4, R3, UR40, R4 ;  /* 0x0000002803047c25 */ /* 0x000fe2000f8e0004 */
[----:B------:R-:W-:-:S02]  /*f830*/  SEL R6, RZ, 0x40, P0 ;  /* 0x00000040ff067807 */ /* 0x000fc40000000000 */
[----:B------:R-:W-:Y:S01]  /*f840*/  SHF.R.S32.HI R9, RZ, 0x1f, R194 ;  /* 0x0000001fff097819 */ /* 0x000fe200000114c2 */
[----:B------:R-:W-:Y:S01]  /*f850*/  IMAD R3, R193, -0x40, R0 ;  /* 0xffffffc0c1037824 */ /* 0x000fe200078e0200 */
[----:B------:R-:W-:Y:S01]  /*f860*/  LOP3.LUT R15, R7, R6, RZ, 0xfc, !PT ;  /* 0x00000006070f7212 */ /* 0x000fe200078efcff */
[----:B------:R-:W-:Y:S01]  /*f870*/  VIADD R5, R5, UR4 ;  /* 0x0000000405057c36 */ /* 0x000fe20008000000 */
[----:B------:R-:W-:Y:S02]  /*f880*/  UIMAD UR4, UR39, UR6, URZ ;  /* 0x00000006270472a4 */ /* 0x000fe4000f8e023f */
[----:B------:R-:W-:Y:S01]  /*f890*/  IMAD.U32 R7, RZ, RZ, UR6 ;  /* 0x00000006ff077e24 */ /* 0x000fe2000f8e00ff */
[C---:B------:R-:W-:Y:S01]  /*f8a0*/  ISETP.GE.AND P1, PT, R194.reuse, R3, PT ;  /* 0x00000003c200720c */ /* 0x040fe20003f26270 */
[----:B------:R-:W-:Y:S01]  /*f8b0*/  VIADD R0, R194, 0x20 ;  /* 0x00000020c2007836 */ /* 0x000fe20000000000 */
[----:B------:R-:W-:Y:S02]  /*f8c0*/  UIMAD UR4, UR38, UR7, UR4 ;  /* 0x00000007260472a4 */ /* 0x000fe4000f8e0204 */
[----:B------:R-:W-:-:S02]  /*f8d0*/  IMAD.WIDE.U32 R6, R7, UR38, R4 ;  /* 0x0000002607067c25 */ /* 0x000fc4000f8e0004 */
[----:B------:R-:W-:Y:S02]  /*f8e0*/  ISETP.GE.AND P0, PT, R0, R3, PT ;  /* 0x000000030000720c */ /* 0x000fe40003f06270 */
[----:B------:R-:W-:Y:S01]  /*f8f0*/  IMAD.WIDE R8, R193, 0x40, R8 ;  /* 0x00000040c1087825 */ /* 0x000fe200078e0208 */
[----:B------:R-:W-:-:S03]  /*f900*/  SEL R0, RZ, 0x80, P2 ;  /* 0x00000080ff007807 */ /* 0x000fc60001000000 */
[----:B------:R-:W-:Y:S01]  /*f910*/  VIADD R11, R7, UR4 ;  /* 0x00000004070b7c36 */ /* 0x000fe20008000000 */
        /* <DEDUP_REMOVED lines=29> */
.L_x_6705:
[----:B------:R-:W-:Y:S05]  /*faf0*/  BSYNC B1 ;  /* 0x0000000000017941 */ /* 0x000fea0003800000 */
.L_x_6704:
[----:B------:R-:W-:Y:S05]  /*fb00*/  @P0 BRA `(.L_x_6700) ;  /* 0x0000000000740947 */ /* 0x000fea0003800000 */
[----:B------:R-:W-:Y:S01]  /*fb10*/  IADD3 R3, P0, R8, 0x20, RZ ;  /* 0x0000002008037810 */ /* 0x000fe20007f1e0ff */
[----:B------:R-:W-:Y:S01]  /*fb20*/  ULDC.64 UR6, c[0x0][0xbd8] ;  /* 0x0002f60000067ab9 */ /* 0x000fe20000000a00 */
[----:B------:R-:W-:Y:S01]  /*fb30*/  MOV R4, R6 ;  /* 0x0000000600047202 */ /* 0x000fe20000000f00 */
        /* <DEDUP_REMOVED lines=11> */
[----:B------:R-:W-:Y:S01]  /*fbf0*/  ULDC.64 UR6, c[0x0][0xb80] ;  /* 0x0002e00000067ab9 */ /* 0x000fe20000000a00 */
[----:B------:R-:W-:Y:S02]  /*fc00*/  LOP3.LUT P4, RZ, R15, 0x40, RZ, 0xc0, !PT ;  /* 0x000000400fff7812 */ /* 0x000fe4000788c0ff */
[----:B------:R-:W-:Y:S01]  /*fc10*/  IMAD.IADD R3, R5, 0x1, R3 ;  /* 0x0000000105037824 */ /* 0x000fe200078e0203 */
[----:B------:R-:W-:-:S04]  /*fc20*/  LEA R6, P3, R4, UR6, 0x1 ;  /* 0x0000000604067c11 */ /* 0x000fc8000f8608ff */
        /* <DEDUP_REMOVED lines=11> */
.L_x_6700:
[----:B------:R-:W-:Y:S05]  /*fce0*/  BSYNC B0 ;  /* 0x0000000000007941 */ /* 0x000fea0003800000 */
.L_x_6694:
[----:B------:R-:W-:Y:S02]  /*fcf0*/  ULDC UR4, c[0x0][0xd14] ;  /* 0x0003450000047ab9 */ /* 0x000fe40000000800 */
[----:B------:R-:W-:-:S13]  /*fd00*/  ISETP.GE.AND P0, PT, R187, UR4, PT ;  /* 0x00000004bb007c0c */ /* 0x000fda000bf06270 */
[----:B------:R-:W-:Y:S05]  /*fd10*/  @!P0 BRA `(.L_x_6706) ;  /* 0xffffff1000a08947 */ /* 0x000fea000383ffff */
[----:B------:R-:W-:Y:S05]  /*fd20*/  EXIT ;  /* 0x000000000000794d */ /* 0x000fea0003800000 */
.L_x_6654:
        /* <DEDUP_REMOVED lines=57> */
[----:B------:R-:W-:Y:S01]  /*100c0*/  MOV R5, R2 ;  /* 0x0000000200057202 */ /* 0x000fe20000000f00 */
[----:B------:R-:W-:Y:S01]  /*100d0*/  IMAD.MOV.U32 R6, RZ, RZ, RZ ;  /* 0x000000ffff067224 */ /* 0x000fe200078e00ff */
[----:B------:R-:W-:Y:S01]  /*100e0*/  ULDC UR5, c[0x0][0xd14] ;  /* 0x0003450000057ab9 */ /* 0x000fe20000000800 */
[----:B------:R-:W-:Y:S01]  /*100f0*/  ULDC UR7, c[0x0][0xd14] ;  /* 0x0003450000077ab9 */ /* 0x000fe20000000800 */
[----:B------:R-:W-:-:S05]  /*10100*/  ULDC UR4, c[0x0][0xd10] ;  /* 0x0003440000047ab9 */ /* 0x000fca0000000800 */
.L_x_6711:
[----:B------:R-:W-:Y:S02]  /*10110*/  VIADD R6, R6, 0x1f ;  /* 0x0000001f06067836 */ /* 0x000fe40000000000 */
        /* <DEDUP_REMOVED lines=15> */
.L_x_6710:
[----:B------:R-:W-:Y:S05]  /*10210*/  BSYNC B0 ;  /* 0x0000000000007941 */ /* 0x000fea0003800000 */
.L_x_6709:
        /* <DEDUP_REMOVED lines=25> */
.L_x_6707:
[----:B------:R-:W-:Y:S01]  /*103b0*/  IADD3 R7, -R2, R5, RZ ;  /* 0x0000000502077210 */ /* 0x000fe20007ffe1ff */
[----:B------:R-:W-:-:S04]  /*103c0*/  ULDC.64 UR8, c[0x0][0x208] ;  /* 0x0000820000087ab9 */ /* 0x000fc80000000a00 */
        /* <DEDUP_REMOVED lines=19> */
.L_x_6712:
        /* <DEDUP_REMOVED lines=30> */
[----:B-1----:R-:W-:-:S06]  /*106e0*/  IADD3 R2, R10, 0xffffffe, RZ ;  /* 0x0ffffffe0a027810 */ /* 0x002fcc0007ffe0ff */
[----:B------:R1:W2:Y:S02]  /*106f0*/  F2I.FTZ.U32.TRUNC.NTZ R3, R2 ;  /* 0x0000000200037305 */ /* 0x0002a4000021f000 */
[----:B-1----:R-:W-:Y:S02]  /*10700*/  IMAD.MOV.U32 R2, RZ, RZ, RZ ;  /* 0x000000ffff027224 */ /* 0x002fe400078e00ff */
        /* <DEDUP_REMOVED lines=23> */
.L_x_6708:
[----:B------:R-:W-:Y:S01]  /*10880*/  MOV R17, RZ ;  /* 0x000000ff00117202 */ /* 0x000fe20000000f00 */
[----:B------:R-:W-:Y:S02]  /*10890*/  IMAD.U32 R16, RZ, RZ, UR6 ;  /* 0x00000006ff107e24 */ /* 0x000fe4000f8e00ff */
[----:B------:R-:W-:-:S07]  /*108a0*/  IMAD.MOV.U32 R18, RZ, RZ, RZ ;  /* 0x000000ffff127224 */ /* 0x000fce00078e00ff */
.L_x_6713:
        /* <DEDUP_REMOVED lines=12> */
[----:B------:R1:W-:Y:S02]  /*10970*/  STL [R1+0x4], R0 ;  /* 0x0000040001007387 */ /* 0x0003e40000100800 */
[----:B-1----:R-:W-:-:S05]  /*10980*/  IMAD.U32 R0, RZ, RZ, UR4 ;  /* 0x00000004ff007e24 */ /* 0x002fca000f8e00ff */
[----:B------:R1:W-:Y:S01]  /*10990*/  STL [R1+0x24], R0 ;  /* 0x0000240001007387 */ /* 0x0003e20000100800 */
[----:B------:R-:W-:Y:S05]  /*109a0*/  @P0 BRA `(.L_x_6714) ;  /* 0x0000004400880947 */ /* 0x000fea0003800000 */
[----:B------:R-:W-:Y:S01]  /*109b0*/  ULDC UR4, c[0x0][0xc] ;  /* 0x0000030000047ab9 */ /* 0x000fe20000000800 */
[----:B------:R-:W-:Y:S01]  /*109c0*/  IMAD.MOV.U32 R2, RZ, RZ, 0x1 ;  /* 0x00000001ff027424 */ /* 0x000fe200078e00ff */
[----:B-1----:R-:W-:Y:S01]  /*109d0*/  MOV R0, UR4 ;  /* 0x0000000400007c02 */ /* 0x002fe20008000f00 */
[----:B------:R-:W-:Y:S01]  /*109e0*/  UMOV UR4, URZ ;  /* 0x0000003f00047c82 */ /* 0x000fe20008000000 */
[----:B------:R-:W-:Y:S02]  /*109f0*/  ULDC.64 UR54, c[0x0][0x198] ;  /* 0x0000660000367ab9 */ /* 0x000fe40000000a00 */
[----:B------:R-:W-:Y:S04]  /*10a00*/  STL [R1+0x4], R2 ;  /* 0x0000040201007387 */ /* 0x000fe80000100800 */
[----:B------:R-:W-:Y:S04]  /*10a10*/  STL [R1], RZ ;  /* 0x000000ff01007387 */ /* 0x000fe80000100800 */
[----:B------:R1:W-:Y:S02]  /*10a20*/  STL [R1+0x28], R0 ;  /* 0x0000280001007387 */ /* 0x0003e40000100800 */
[----:B-1----:R-:W-:-:S05]  /*10a30*/  IMAD.U32 R0, RZ, RZ, UR4 ;  /* 0x00000004ff007e24 */ /* 0x002fca000f8e00ff */
[----:B------:R1:W-:Y:S02]  /*10a40*/  STL [R1+0x24], R0 ;  /* 0x0000240001007387 */ /* 0x0003e40000100800 */
.L_x_6780:
        /* <DEDUP_REMOVED lines=47> */
[----:B-1----:R-:W-:Y:S01]  /*10d40*/  MOV R6, UR4 ;  /* 0x0000000400067c02 */ /* 0x002fe20008000f00 */
[----:B------:R-:W-:Y:S06]  /*10d50*/  @P1 BRA `(.L_x_6715) ;  /* 0x0000000000141947 */ /* 0x000fec0003800000 */
[----:B------:R-:W-:Y:S05]  /*10d60*/  @!P2 BRA `(.L_x_6715) ;  /* 0x000000000010a947 */ /* 0x000fea0003800000 */
[----:B------:R-:W-:Y:S02]  /*10d70*/  ULDC.64 UR4, c[0x0][0x208] ;  /* 0x0000820000047ab9 */ /* 0x000fe40000000a00 */
[----:B-----5:R-:W2:Y:S04]  /*10d80*/  LDG.E R8, desc[UR4][R2.64] ;  /* 0x0000000402087981 */ /* 0x020ea8000c1e1900 */
[----:B------:R-:W2:Y:S02]  /*10d90*/  LDG.E R2, desc[UR4][R2.64+0x4] ;  /* 0x0000040402027981 */ /* 0x000ea4000c1e1900 */
[----:B--2---:R-:W-:-:S07]  /*10da0*/  IMAD.IADD R8, R2, 0x1, -R8 ;  /* 0x0000000102087824 */ /* 0x004fce00078e0a08 */
.L_x_6715:
        /* <DEDUP_REMOVED lines=14> */
.L_x_6716:
[----:B------:R-:W-:Y:S05]  /*10e90*/  @!P0 BRA `(.L_x_6717) ;  /* 0x0000000000108947 */ /* 0x000fea0003800000 */
[----:B------:R-:W-:Y:S02]  /*10ea0*/  ULDC.64 UR4, c[0x0][0x208] ;  /* 0x0000820000047ab9 */ /* 0x000fe40000000a00 */
[----:B------:R-:W2:Y:S04]  /*10eb0*/  LDG.E R6, desc[UR4][R4.64] ;  /* 0x0000000404067981 */ /* 0x000ea8000c1e1900 */
[----:B------:R-:W2:Y:S02]  /*10ec0*/  LDG.E R3, desc[UR4][R4.64+0x4] ;  /* 0x0000040404037981 */ /* 0x000ea4000c1e1900 */
[----:B--2---:R-:W-:-:S07]  /*10ed0*/  IMAD.IADD R6, R3, 0x1, -R6 ;  /* 0x0000000103067824 */ /* 0x004fce00078e0a06 */
.L_x_6717:
[----:B-1---5:R-:W-:Y:S01]  /*10ee0*/  IMAD.IADD R3, R6, 0x1, -R0 ;  /* 0x0000000106037824 */ /* 0x022fe200078e0a00 */
[----:B------:R-:W-:Y:S01]  /*10ef0*/  LEA R0, R17, 0x7f, 0x6 ;  /* 0x0000007f11007811 */ /* 0x000fe200078e30ff */
[----:B------:R-:W-:Y:S03]  /*10f00*/  BSSY B6, `(.L_x_6718) ;  /* 0x0000349000067945 */ /* 0x000fe60003800000 */
[C---:B------:R-:W-:Y:S02]  /*10f10*/  IADD3 R8, R3.reuse, R0, -R8 ;  /* 0x0000000003087210 */ /* 0x040fe40007ffe808 */
[----:B------:R-:W-:-:S04]  /*10f20*/  IADD3 R3, R3, 0x3f, RZ ;  /* 0x0000003f03037810 */ /* 0x000fc80007ffe0ff */
[----:B------:R-:W-:-:S04]  /*10f30*/  SHF.R.S32.HI R0, RZ, 0x1f, R3 ;  /* 0x0000001fff007819 */ /* 0x000fc80000011403 */
[----:B------:R-:W-:Y:S02]  /*10f40*/  LEA.HI R0, R0, R3, RZ, 0x6 ;  /* 0x0000000300007211 */ /* 0x000fe400078f30ff */
[----:B------:R-:W-:Y:S02]  /*10f50*/  SHF.R.S32.HI R3, RZ, 0x1f, R8 ;  /* 0x0000001fff037819 */ /* 0x000fe40000011408 */
[----:B------:R-:W-:Y:S02]  /*10f60*/  SHF.R.S32.HI R0, RZ, 0x6, R0 ;  /* 0x00000006ff007819 */ /* 0x000fe40000011400 */
[----:B------:R-:W-:-:S04]  /*10f70*/  LEA.HI R3, R3, R8, RZ, 0x6 ;  /* 0x0000000803037211 */ /* 0x000fc800078f30ff */
        /* <DEDUP_REMOVED lines=9> */
[----:B------:R-:W2:Y:S01]  /*11010*/  LDL R2, [R1+0x28] ;  /* 0x0000280001027983 */ /* 0x000ea20000100800 */
[----:B------:R-:W-:Y:S01]  /*11020*/  VOTEU.ANY UR4, UPT, PT ;  /* 0x0000000000047886 */ /* 0x000fe200038e0100 */
[----:B------:R-:W-:Y:S01]  /*11030*/  ULDC.64 UR6, c[0x0][0x208] ;  /* 0x0000820000067ab9 */ /* 0x000fe20000000a00 */
[----:B------:R-:W1:Y:S01]  /*11040*/  FLO.U32 R0, UR4 ;  /* 0x0000000400007d00 */ /* 0x000e6200080e0000 */
[----:B------:R-:W1:Y:S07]  /*11050*/  S2R R7, SR_LANEID ;  /* 0x0000000000077919 */ /* 0x000e6e0000000000 */
[----:B------:R-:W3:Y:S01]  /*11060*/  POPC R5, UR4 ;  /* 0x0000000400057d09 */ /* 0x000ee20008000000 */
[----:B-1----:R-:W-:-:S02]  /*11070*/  ISETP.EQ.U32.AND P0, PT, R0, R7, PT ;  /* 0x000000070000720c */ /* 0x002fc40003f02070 */
[----:B--2---:R-:W-:Y:S02]  /*11080*/  R2UR UR5, R2 ;  /* 0x00000000020572ca */ /* 0x004fe400000e0000 */
[----:B------:R-:W3:Y:S09]  /*11090*/  LDC.64 R2, c[0x0][0xd38] ;  /* 0x00034e00ff027b82 */ /* 0x000ef20000000a00 */
[----:B---3--:R-:W2:Y:S01]  /*110a0*/  @P0 ATOMG.E.ADD.STRONG.GPU PT, R3, desc[UR6][R2.64], R5 ;  /* 0x00000005020309a8 */ /* 0x008ea200081ee1c6 */
[----:B------:R-:W1:Y:S02]  /*110b0*/  S2R R4, SR_LTMASK ;  /* 0x0000000000047919 */ /* 0x000e640000003900 */
[----:B-1----:R-:W-:-:S04]  /*110c0*/  LOP3.LUT R4, R4, UR4, RZ, 0xc0, !PT ;  /* 0x0000000404047c12 */ /* 0x002fc8000f8ec0ff */
[----:B------:R-:W1:Y:S01]  /*110d0*/  POPC R7, R4 ;  /* 0x0000000400077309 */ /* 0x000e620000000000 */
[----:B--2---:R-:W1:Y:S02]  /*110e0*/  SHFL.IDX PT, R0, R3, R0, 0x1f ;  /* 0x00001f0003007589 */ /* 0x004e6400000e0000 */
[----:B-1----:R-:W-:Y:S01]  /*110f0*/  IADD3 R16, R0, UR5, R7 ;  /* 0x0000000500107c10 */ /* 0x002fe2000fffe007 */
[----:B------:R-:W-:Y:S06]  /*11100*/  BRA `(.L_x_6720) ;  /* 0x0000003000a07947 */ /* 0x000fec0003800000 */
.L_x_6719:
        /* <DEDUP_REMOVED lines=23> */
.L_x_6721:
        /* <DEDUP_REMOVED lines=11> */
[----:B------:R-:W-:Y:S01]  /*11330*/  MOV R8, 0x70 ;  /* 0x0000007000087802 */ /* 0x000fe20000000f00 */
[----:B------:R-:W-:Y:S02]  /*11340*/  IMAD.U32 R6, RZ, RZ, UR8 ;  /* 0x00000008ff067e24 */ /* 0x000fe4000f8e00ff */
[----:B------:R-:W-:-:S02]  /*11350*/  IMAD.U32 R7, RZ, RZ, UR9 ;  /* 0x00000009ff077e24 */ /* 0x000fc4000f8e00ff */
[----:B------:R-:W-:Y:S02]  /*11360*/  IMAD.U32 R10, RZ, RZ, UR4 ;  /* 0x00000004ff0a7e24 */ /* 0x000fe4000f8e00ff */
[----:B------:R-:W-:Y:S02]  /*11370*/  IMAD.U32 R11, RZ, RZ, UR5 ;  /* 0x00000005ff0b7e24 */ /* 0x000fe4000f8e00ff */
[----:B------:R-:W-:Y:S02]  /*11380*/  IMAD.MOV.U32 R12, RZ, RZ, 0x1 ;  /* 0x00000001ff0c7424 */ /* 0x000fe400078e00ff */
[----:B01----:R-:W-:-:S07]  /*11390*/  IMAD.MOV.U32 R13, RZ, RZ, RZ ;  /* 0x000000ffff0d7224 */ /* 0x003fce00078e00ff */
[----:B------:R-:W-:-:S07]  /*113a0*/  LEPC R20, `(.L_x_6723) ;  /* 0x000000001014794e */ /* 0x000fce0000000000 */
[----:B--2---:R-:W-:Y:S05]  /*113b0*/  CALL.ABS.NOINC R2 ;  /* 0x0000000002007343 */ /* 0x004fea0003c00000 */
.L_x_6723:
        /* <DEDUP_REMOVED lines=16> */
.L_x_6722:
[----:B------:R-:W2:Y:S01]  /*114c0*/  LDL.LU R2, [R1+0x18] ;  /* 0x0000180001027983 */ /* 0x000ea20000300800 */
[----:B------:R-:W-:Y:S01]  /*114d0*/  ULDC.64 UR4, c[0x0][0xaf0] ;  /* 0x0002bc0000047ab9 */ /* 0x000fe20000000a00 */
[----:B------:R-:W1:Y:S02]  /*114e0*/  LDC R4, c[0x0][0x428] ;  /* 0x00010a00ff047b82 */ /* 0x000e640000000800 */
        /* <DEDUP_REMOVED lines=16> */
[----:B----4-:R-:W-:-:S06]  /*115f0*/  MOV R0, R9 ;  /* 0x0000000900007202 */ /* 0x010fcc0000000f00 */
[----:B------:R0:W5:Y:S01]  /*11600*/  @P0 LDG.E R0, desc[UR6][R2.64] ;  /* 0x0000000602000981 */ /* 0x000162000c1e1900 */
[----:B-1----:R-:W-:Y:S01]  /*11610*/  ISETP.NE.AND P0, PT, R4, 0x1, PT ;  /* 0x000000010400780c */ /* 0x002fe20003f05270 */
[----:B------:R-:W-:Y:S01]  /*11620*/  IMAD.MOV.U32 R4, RZ, RZ, R18 ;  /* 0x000000ffff047224 */ /* 0x000fe200078e0012 */
[----:B------:R-:W-:Y:S01]  /*11630*/  PLOP3.LUT P1, PT, P6, PT, PT, 0x8, 0x0 ;  /* 0x000000000000781c */ /* 0x000fe2000372e170 */
[----:B------:R-:W-:-:S10]  /*11640*/  IMAD R17, R17, 0x40, R8 ;  /* 0x0000004011117824 */ /* 0x000fd400078e0208 */
[----:B------:R-:W1:Y:S08]  /*11650*/  @P0 LDC R7, c[0x0][0x42c] ;  /* 0x00010b00ff070b82 */ /* 0x000e700000000800 */
[----:B------:R-:W2:Y:S01]  /*11660*/  @P0 LDC R5, c[0x0][0x430] ;  /* 0x00010c00ff050b82 */ /* 0x000ea20000000800 */
[----:B-1----:R-:W-:-:S05]  /*11670*/  @P0 IMAD.HI.U32 R6, R18, R7, RZ ;  /* 0x0000000712060227 */ /* 0x002fca00078e00ff */
[----:B--2---:R-:W-:Y:S02]  /*11680*/  @P0 SHF.R.U32.HI R4, RZ, R5, R6 ;  /* 0x00000005ff040219 */ /* 0x004fe40000011606 */
[----:B------:R-:W-:-:S04]  /*11690*/  ISETP.NE.U32.AND P0, PT, RZ, UR4, PT ;  /* 0x00000004ff007c0c */ /* 0x000fc8000bf05070 */
[----:B------:R-:W-:-:S04]  /*116a0*/  ISETP.NE.AND.EX P0, PT, RZ, UR5, PT, P0 ;  /* 0x00000005ff007c0c */ /* 0x000fc8000bf05300 */
[----:B0-----:R-:W-:-:S09]  /*116b0*/  SEL R6, R9, RZ, !P0 ;  /* 0x000000ff09067207 */ /* 0x001fd20004000000 */
.L_x_6724:
        /* <DEDUP_REMOVED lines=19> */
.L_x_6796:
[----:B------:R-:W-:Y:S01]  /*117f0*/  UMOV UR4, 0xffffffff ;  /* 0xffffffff00047882 */ /* 0x000fe20000000000 */
[----:B------:R-:W-:Y:S02]  /*11800*/  SHF.R.S32.HI R5, RZ, 0x1f, R0 ;  /* 0x0000001fff057819 */ /* 0x000fe40000011400 */
[----:B------:R-:W-:Y:S05]  /*11810*/  BRA.DIV UR4, `(.L_x_6726) ;  /* 0x0000003e04bc7947 */ /* 0x000fea000b800000 */
[----:B------:R-:W-:-:S13]  /*11820*/  ELECT P6, URZ, PT ;  /* 0x00000000003f782f */ /* 0x000fda00038c0000 */
.L_x_6799:
        /* <DEDUP_REMOVED lines=19> */
[----:B------:R-:W-:-:S04]  /*11960*/  LEA R10, P0, R8, R2, 0x2 ;  /* 0x00000002080a7211 */ /* 0x000fc800078010ff */
[----:B------:R-:W-:-:S05]  /*11970*/  LEA.HI.X R11, R8, R3, R9, 0x2, P0 ;  /* 0x00000003080b7211 */ /* 0x000fca00000f1409 */
[----:B------:R0:W5:Y:S04]  /*11980*/  LDG.E R9, desc[UR6][R10.64] ;  /* 0x000000060a097981 */ /* 0x000168000c1e1900 */
.L_x_6728:
        /* <DEDUP_REMOVED lines=9> */
.L_x_6800:
        /* <DEDUP_REMOVED lines=11> */
.L_x_6730:
        /* <DEDUP_REMOVED lines=22> */
.L_x_6727:
        /* <DEDUP_REMOVED lines=81> */
.L_x_6732:
[----:B------:R-:W-:Y:S05]  /*12140*/  BSYNC B0 ;  /* 0x0000000000007941 */ /* 0x000fea0003800000 */
.L_x_6731:
        /* <DEDUP_REMOVED lines=12> */
.L_x_6801:
        /* <DEDUP_REMOVED lines=13> */
.L_x_6802:
        /* <DEDUP_REMOVED lines=11> */
.L_x_6737:
        /* <DEDUP_REMOVED lines=57> */
.L_x_6735:
[----:B------:R-:W-:Y:S05]  /*12720*/  BSYNC B0 ;  /* 0x0000000000007941 */ /* 0x000fea0003800000 */
.L_x_6734:
        /* <DEDUP_REMOVED lines=44> */
.L_x_6744:
[----:B-1----:R-:W1:Y:S01]  /*129f0*/  S2R R3, SR_CgaCtaId ;  /* 0x0000000000037919 */ /* 0x002e620000008800 */
[----:B------:R-:W-:-:S04]  /*12a00*/  MOV R2, 0x400 ;  /* 0x0000040000027802 */ /* 0x000fc80000000f00 */
[----:B-1----:R-:W-:Y:S02]  /*12a10*/  LEA R2, R3, R2, 0x18 ;  /* 0x0000000203027211 */ /* 0x002fe400078ec0ff */
[----:B------:R-:W-:-:S03]  /*12a20*/  SHF.L.U32 R3, R12, 0x1f, RZ ;  /* 0x0000001f0c037819 */ /* 0x000fc600000006ff */
[----:B------:R-:W-:-:S04]  /*12a30*/  IMAD R2, R13, 0x8, R2 ;  /* 0x000000080d027824 */ /* 0x000fc800078e0202 */
[----:B------:R-:W1:Y:S02]  /*12a40*/  SYNCS.PHASECHK.TRANS64.TRYWAIT P0, [R2+URZ+0x38840], R3 ;  /* 0x03884003020075a7 */ /* 0x000e64000800017f */
[----:B-1----:R-:W-:Y:S05]  /*12a50*/  @!P0 BRA `(.L_x_6745) ;  /* 0x0000002c00948947 */ /* 0x002fea0003800000 */
.L_x_6803:
        /* <DEDUP_REMOVED lines=11> */
.L_x_6746:
[----:B--2---:R-:W2:Y:S01]  /*12b10*/  LDL R6, [R1] ;  /* 0x0000000001067983 */ /* 0x004ea20000100800 */
        /* <DEDUP_REMOVED lines=19> */
[----:B------:R-:W2:Y:S02]  /*12c50*/  SYNCS.PHASECHK.TRANS64.TRYWAIT P0, [R2+URZ+0x38860], R3 ;  /* 0x03886003020075a7 */ /* 0x000ea4000800017f */
[----:B0-2---:R-:W-:Y:S05]  /*12c60*/  @!P0 BRA `(.L_x_6747) ;  /* 0x0000002c00248947 */ /* 0x005fea0003800000 */
.L_x_6804:
        /* <DEDUP_REMOVED lines=8> */
.L_x_6748:
        /* <DEDUP_REMOVED lines=54> */
.L_x_6743:
[----:B------:R-:W-:Y:S05]  /*13050*/  BSYNC B2 ;  /* 0x0000000000027941 */ /* 0x000fea0003800000 */
.L_x_6742:
[----:B------:R-:W2:Y:S02]  /*13060*/  LDL.LU R2, [R1+0x14] ;  /* 0x0000140001027983 */ /* 0x000ea40000300800 */
[----:B--2---:R-:W-:-:S07]  /*13070*/  VIADD R8, R2, 0xfffffffd ;  /* 0xfffffffd02087836 */ /* 0x004fce0000000000 */
.L_x_6741:
[----:B------:R-:W-:Y:S05]  /*13080*/  BSYNC B1 ;  /* 0x0000000000017941 */ /* 0x000fea0003800000 */
.L_x_6740:
[----:B------:R-:W-:-:S13]  /*13090*/  ISETP.NE.AND P0, PT, R10, RZ, PT ;  /* 0x000000ff0a00720c */ /* 0x000fda0003f05270 */
[----:B------:R-:W-:Y:S05]  /*130a0*/  @!P0 BRA `(.L_x_6739) ;  /* 0x00000010003c8947 */ /* 0x000fea0003800000 */
.L_x_6763:
        /* <DEDUP_REMOVED lines=9> */
[----:B------:R-:W-:Y:S06]  /*13140*/  @!P6 BRA `(.L_x_6750) ;  /* 0x0000000400e8e947 */ /* 0x000fec0003800000 */
[----:B------:R-:W-:Y:S01]  /*13150*/  ISETP.NE.U32.AND P0, PT, RZ, UR38, PT ;  /* 0x00000026ff007c0c */ /* 0x000fe2000bf05070 */
[----:B0-----:R-:W-:-:S03]  /*13160*/  IMAD.MOV.U32 R12, RZ, RZ, R8 ;  /* 0x000000ffff0c7224 */ /* 0x001fc600078e0008 */
[----:B------:R-:W-:-:S13]  /*13170*/  ISETP.NE.AND.EX P0, PT, RZ, UR39, PT, P0 ;  /* 0x00000027ff007c0c */ /* 0x000fda000bf05300 */
[----:B------:R-:W-:Y:S05]  /*13180*/  @!P0 BRA `(.L_x_6751) ;  /* 0x0000000000488947 */ /* 0x000fea0003800000 */
[----:B------:R-:W0:Y:S01]  /*13190*/  LDC R12, c[0x0][0x41c] ;  /* 0x00010700ff0c7b82 */ /* 0x000e220000000800 */
[----:B------:R-:W-:Y:S01]  /*131a0*/  IMAD.MOV.U32 R9, RZ, RZ, R8 ;  /* 0x000000ffff097224 */ /* 0x000fe200078e0008 */
[----:B------:R-:W-:Y:S01]  /*131b0*/  ULDC.64 UR4, c[0x0][0x208] ;  /* 0x0000820000047ab9 */ /* 0x000fe20000000a00 */
[----:B------:R-:W-:-:S04]  /*131c0*/  IMAD R7, R5, UR46, RZ ;  /* 0x0000002e05077c24 */ /* 0x000fc8000f8e02ff */
[----:B------:R-:W-:Y:S01]  /*131d0*/  IMAD R6, R0, UR47, R7 ;  /* 0x0000002f00067c24 */ /* 0x000fe2000f8e0207 */
[----:B0-----:R-:W-:-:S13]  /*131e0*/  ISETP.NE.AND P0, PT, R12, 0x1, PT ;  /* 0x000000010c00780c */ /* 0x001fda0003f05270 */
        /* <DEDUP_REMOVED lines=10> */
[----:B------:R0:W5:Y:S01]  /*13290*/  LDG.E R9, desc[UR4][R6.64] ;  /* 0x0000000406097981 */ /* 0x000162000c1e1900 */
[----:B------:R-:W-:-:S07]  /*132a0*/  IMAD R12, R12, R3, R8 ;  /* 0x000000030c0c7224 */ /* 0x000fce00078e0208 */
.L_x_6751:
[----:B------:R-:W1:Y:S01]  /*132b0*/  S2R R3, SR_CgaCtaId ;  /* 0x0000000000037919 */ /* 0x000e620000008800 */
[----:B------:R-:W-:-:S04]  /*132c0*/  MOV R2, 0x400 ;  /* 0x0000040000027802 */ /* 0x000fc80000000f00 */
[----:B-1----:R-:W-:Y:S02]  /*132d0*/  LEA R2, R3, R2, 0x18 ;  /* 0x0000000203027211 */ /* 0x002fe400078ec0ff */
[----:B------:R-:W-:-:S03]  /*132e0*/  SHF.L.U32 R3, R11, 0x1f, RZ ;  /* 0x0000001f0b037819 */ /* 0x000fc600000006ff */
[----:B------:R-:W-:-:S04]  /*132f0*/  IMAD R2, R10, 0x8, R2 ;  /* 0x000000080a027824 */ /* 0x000fc800078e0202 */
[----:B------:R-:W1:Y:S02]  /*13300*/  SYNCS.PHASECHK.TRANS64.TRYWAIT P0, [R2+URZ+0x38840], R3 ;  /* 0x03884003020075a7 */ /* 0x000e64000800017f */
[----:B-1----:R-:W-:Y:S05]  /*13310*/  @!P0 BRA `(.L_x_6752) ;  /* 0x00000024008c8947 */ /* 0x002fea0003800000 */
.L_x_6805:
[----:B0-----:R-:W0:Y:S02]  /*13320*/  S2R R6, SR_TID.X ;  /* 0x0000000000067919 */ /* 0x001e240000002100 */
[----:B0-----:R-:W-:-:S04]  /*13330*/  LOP3.LUT R6, R6, 0x7f, RZ, 0xc0, !PT ;  /* 0x0000007f06067812 */ /* 0x001fc800078ec0ff */
[----:B------:R-:W-:-:S13]  /*13340*/  ISETP.NE.AND P0, PT, R6, RZ, PT ;  /* 0x000000ff0600720c */ /* 0x000fda0003f05270 */
[----:B------:R-:W-:Y:S05]  /*13350*/  @P0 BRA `(.L_x_6753) ;  /* 0x00000000001c0947 */ /* 0x000fea0003800000 */
[----:B------:R-:W0:Y:S01]  /*13360*/  S2R R6, SR_TID.X ;  /* 0x0000000000067919 */ /* 0x000e220000002100 */
[----:B------:R-:W-:-:S04]  /*13370*/  IMAD.MOV.U32 R7, RZ, RZ, 0x2000 ;  /* 0x00002000ff077424 */ /* 0x000fc800078e00ff */
[----:B------:R2:W-:Y:S01]  /*13380*/  SYNCS.ARRIVE.TRANS64 RZ, [R2+URZ+0x38830], R7 ;  /* 0x0388300702ff79a7 */ /* 0x0005e2000800003f */
[----:B0-----:R-:W-:-:S04]  /*13390*/  LOP3.LUT R6, R6, 0x1f, RZ, 0xc0, !PT ;  /* 0x0000001f06067812 */ /* 0x001fc800078ec0ff */
[----:B------:R-:W-:-:S13]  /*133a0*/  ISETP.NE.AND P1, PT, R6, RZ, PT ;  /* 0x000000ff0600720c */ /* 0x000fda0003f25270 */
[----:B--2---:R-:W-:Y:S05]  /*133b0*/  @!P1 BRA `(.L_x_6753) ;  /* 0x0000000000049947 */ /* 0x004fea0003800000 */
[----:B------:R-:W-:Y:S01]  /*133c0*/  BPT.TRAP 0x1 ;  /* 0x000000040000795c */ /* 0x000fe20000300000 */
.L_x_6753:
[----:B------:R-:W2:Y:S01]  /*133d0*/  LDL R7, [R1+0x8] ;  /* 0x0000080001077983 */ /* 0x000ea20000100800 */
        /* <DEDUP_REMOVED lines=20> */
.L_x_6806:
[----:B------:R-:W-:Y:S05]  /*13520*/  @P0 BRA `(.L_x_6755) ;  /* 0x00000000001c0947 */ /* 0x000fea0003800000 */
[----:B------:R-:W2:Y:S01]  /*13530*/  S2R R7, SR_TID.X ;  /* 0x0000000000077919 */ /* 0x000ea20000002100 */
[----:B01----:R-:W-:-:S04]  /*13540*/  MOV R3, 0x10000 ;  /* 0x0001000000037802 */ /* 0x003fc80000000f00 */
[----:B------:R3:W-:Y:S01]  /*13550*/  SYNCS.ARRIVE.TRANS64 RZ, [R2+URZ+0x38850], R3 ;  /* 0x0388500302ff79a7 */ /* 0x0007e2000800003f */
[----:B--2---:R-:W-:-:S04]  /*13560*/  LOP3.LUT R7, R7, 0x1f, RZ, 0xc0, !PT ;  /* 0x0000001f07077812 */ /* 0x004fc800078ec0ff */
[----:B------:R-:W-:-:S13]  /*13570*/  ISETP.NE.AND P1, PT, R7, RZ, PT ;  /* 0x000000ff0700720c */ /* 0x000fda0003f25270 */
[----:B---3--:R-:W-:Y:S05]  /*13580*/  @!P1 BRA `(.L_x_6755) ;  /* 0x0000000000049947 */ /* 0x008fea0003800000 */
[----:B------:R-:W-:Y:S01]  /*13590*/  BPT.TRAP 0x1 ;  /* 0x000000040000795c */ /* 0x000fe20000300000 */
.L_x_6755:
[----:B------:R-:W2:Y:S01]  /*135a0*/  S2R R7, SR_CgaCtaId ;  /* 0x0000000000077919 */ /* 0x000ea20000008800 */
[----:B01----:R-:W-:Y:S01]  /*135b0*/  MOV R3, 0x400 ;  /* 0x0000040000037802 */ /* 0x003fe20000000f00 */
        /* <DEDUP_REMOVED lines=51> */
.L_x_6750:
[----:B------:R-:W-:Y:S05]  /*138f0*/  BSYNC B1 ;  /* 0x0000000000017941 */ /* 0x000fea0003800000 */
.L_x_6749:
        /* <DEDUP_REMOVED lines=13> */
[----:B------:R-:W1:Y:S01]  /*139d0*/  LDC R11, c[0x0][0x41c] ;  /* 0x00010700ff0b7b82 */ /* 0x000e620000000800 */
[----:B------:R-:W-:Y:S01]  /*139e0*/  IMAD.MOV.U32 R9, RZ, RZ, R10 ;  /* 0x000000ffff097224 */ /* 0x000fe200078e000a */
        /* <DEDUP_REMOVED lines=16> */
.L_x_6758:
[----:B------:R-:W2:Y:S01]  /*13af0*/  S2R R3, SR_CgaCtaId ;  /* 0x0000000000037919 */ /* 0x000ea20000008800 */
[----:B------:R-:W-:-:S04]  /*13b00*/  MOV R2, 0x400 ;  /* 0x0000040000027802 */ /* 0x000fc80000000f00 */
[----:B--2---:R-:W-:Y:S02]  /*13b10*/  LEA R2, R3, R2, 0x18 ;  /* 0x0000000203027211 */ /* 0x004fe400078ec0ff */
[----:B------:R-:W-:-:S03]  /*13b20*/  SHF.L.U32 R3, R12, 0x1f, RZ ;  /* 0x0000001f0c037819 */ /* 0x000fc600000006ff */
[----:B------:R-:W-:-:S04]  /*13b30*/  IMAD R2, R13, 0x8, R2 ;  /* 0x000000080d027824 */ /* 0x000fc800078e0202 */
[----:B------:R-:W2:Y:S02]  /*13b40*/  SYNCS.PHASECHK.TRANS64.TRYWAIT P0, [R2+URZ+0x38840], R3 ;  /* 0x03884003020075a7 */ /* 0x000ea4000800017f */
[----:B--2---:R-:W-:Y:S05]  /*13b50*/  @!P0 BRA `(.L_x_6759) ;  /* 0x0000001c00a48947 */ /* 0x004fea0003800000 */
.L_x_6807:
        /* <DEDUP_REMOVED lines=11> */
.L_x_6760:
[----:B------:R-:W3:Y:S01]  /*13c10*/  LDL R6, [R1] ;  /* 0x0000000001067983 */ /* 0x000ee20000100800 */
        /* <DEDUP_REMOVED lines=19> */
[----:B------:R-:W1:Y:S02]  /*13d50*/  SYNCS.PHASECHK.TRANS64.TRYWAIT P1, [R2+URZ+0x38860], R3 ;  /* 0x03886003020075a7 */ /* 0x000e64000802017f */
[----:B01----:R-:W-:Y:S05]  /*13d60*/  @!P1 BRA `(.L_x_6761) ;  /* 0x0000001c00349947 */ /* 0x003fea0003800000 */
.L_x_6808:
[----:B------:R-:W-:Y:S05]  /*13d70*/  @P0 BRA `(.L_x_6762) ;  /* 0x00000000001c0947 */ /* 0x000fea0003800000 */
[----:B------:R-:W1:Y:S01]  /*13d80*/  S2R R6, SR_TID.X ;  /* 0x0000000000067919 */ /* 0x000e620000002100 */
[----:B0-2---:R-:W-:-:S04]  /*13d90*/  MOV R3, 0x10000 ;  /* 0x0001000000037802 */ /* 0x005fc80000000f00 */
[----:B------:R3:W-:Y:S01]  /*13da0*/  SYNCS.ARRIVE.TRANS64 RZ, [R2+URZ+0x38850], R3 ;  /* 0x0388500302ff79a7 */ /* 0x0007e2000800003f */
[----:B-1----:R-:W-:-:S04]  /*13db0*/  LOP3.LUT R6, R6, 0x1f, RZ, 0xc0, !PT ;  /* 0x0000001f06067812 */ /* 0x002fc800078ec0ff */
[----:B------:R-:W-:-:S13]  /*13dc0*/  ISETP.NE.AND P1, PT, R6, RZ, PT ;  /* 0x000000ff0600720c */ /* 0x000fda0003f25270 */
[----:B---3--:R-:W-:Y:S05]  /*13dd0*/  @!P1 BRA `(.L_x_6762) ;  /* 0x0000000000049947 */ /* 0x008fea0003800000 */
[----:B------:R-:W-:Y:S01]  /*13de0*/  BPT.TRAP 0x1 ;  /* 0x000000040000795c */ /* 0x000fe20000300000 */
.L_x_6762:
        /* <DEDUP_REMOVED lines=54> */
.L_x_6757:
[----:B------:R-:W-:Y:S05]  /*14150*/  BSYNC B1 ;  /* 0x0000000000017941 */ /* 0x000fea0003800000 */
.L_x_6756:
[C---:B------:R-:W-:Y:S01]  /*14160*/  ISETP.GT.AND P0, PT, R8.reuse, 0x1, PT ;  /* 0x000000010800780c */ /* 0x040fe20003f04270 */
[----:B------:R-:W-:-:S04]  /*14170*/  VIADD R2, R8, 0xfffffffe ;  /* 0xfffffffe08027836 */ /* 0x000fc80000000000 */
[----:B------:R-:W-:-:S08]  /*14180*/  IMAD.MOV.U32 R8, RZ, RZ, R2 ;  /* 0x000000ffff087224 */ /* 0x000fd000078e0002 */
[----:B------:R-:W-:Y:S05]  /*14190*/  @P0 BRA `(.L_x_6763) ;  /* 0xffffffec00c40947 */ /* 0x000fea000383ffff */
.L_x_6739:
[----:B------:R-:W-:Y:S05]  /*141a0*/  BSYNC B0 ;  /* 0x0000000000007941 */ /* 0x000fea0003800000 */
.L_x_6738:
[----:B------:R-:W2:Y:S01]  /*141b0*/  LDL.LU R3, [R1] ;  /* 0x0000000001037983 */ /* 0x000ea20000300800 */
[----:B------:R-:W-:Y:S01]  /*141c0*/  BSSY B0, `(.L_x_6764) ;  /* 0x0000019000007945 */ /* 0x000fe20003800000 */
[----:B------:R-:W1:Y:S02]  /*141d0*/  S2R R2, SR_TID.X ;  /* 0x0000000000027919 */ /* 0x000e640000002100 */
[----:B-1----:R-:W-:-:S04]  /*141e0*/  LOP3.LUT R2, R2, 0x1f, RZ, 0xc0, !PT ;  /* 0x0000001f02027812 */ /* 0x002fc800078ec0ff */
[----:B------:R-:W-:Y:S01]  /*141f0*/  ISETP.NE.AND P1, PT, R2, RZ, PT ;  /* 0x000000ff0200720c */ /* 0x000fe20003f25270 */
[----:B--2---:R-:W-:-:S05]  /*14200*/  VIADD R0, R3, 0x1 ;  /* 0x0000000103007836 */ /* 0x004fca0000000000 */
[----:B------:R-:W-:-:S04]  /*14210*/  ISETP.NE.AND P0, PT, R0, 0x2, PT ;  /* 0x000000020000780c */ /* 0x000fc80003f05270 */
[----:B------:R-:W-:Y:S02]  /*14220*/  SEL R2, R0, RZ, P0 ;  /* 0x000000ff00027207 */ /* 0x000fe40000000000 */
[----:B------:R-:W-:-:S03]  /*14230*/  SEL R0, RZ, 0x1, P0 ;  /* 0x00000001ff007807 */ /* 0x000fc60000000000 */
[----:B------:R1:W-:Y:S01]  /*14240*/  STL [R1], R2 ;  /* 0x0000000201007387 */ /* 0x0003e20000100800 */
[----:B------:R-:W-:Y:S05]  /*14250*/  @P1 BRA `(.L_x_6765) ;  /* 0x00000000003c1947 */ /* 0x000fea0003800000 */
[----:B-1----:R-:W2:Y:S01]  /*14260*/  LDL R2, [R1+0x28] ;  /* 0x0000280001027983 */ /* 0x002ea20000100800 */
        /* <DEDUP_REMOVED lines=9> */
[----:B0-----:R-:W0:Y:S02]  /*14300*/  S2R R6, SR_LTMASK ;  /* 0x0000000000067919 */ /* 0x001e240000003900 */
[----:B0-----:R-:W-:-:S04]  /*14310*/  LOP3.LUT R6, R6, UR4, RZ, 0xc0, !PT ;  /* 0x0000000406067c12 */ /* 0x001fc8000f8ec0ff */
[----:B------:R-:W0:Y:S01]  /*14320*/  POPC R7, R6 ;  /* 0x0000000600077309 */ /* 0x000e220000000000 */
[----:B--2---:R-:W0:Y:S02]  /*14330*/  SHFL.IDX PT, R4, R3, R4, 0x1f ;  /* 0x00001f0403047589 */ /* 0x004e2400000e0000 */
[----:B0-----:R-:W-:-:S07]  /*14340*/  IADD3 R16, R4, UR5, R7 ;  /* 0x0000000504107c10 */ /* 0x001fce000fffe007 */
.L_x_6765:
[----:B------:R-:W-:Y:S05]  /*14350*/  BSYNC B0 ;  /* 0x0000000000007941 */ /* 0x000fea0003800000 */
.L_x_6764:
[----:B-1----:R-:W2:Y:S02]  /*14360*/  LDL.LU R2, [R1+0x4] ;  /* 0x0000040001027983 */ /* 0x002ea40000300800 */
[----:B--2---:R-:W-:-:S05]  /*14370*/  LOP3.LUT R2, R2, R0, RZ, 0x3c, !PT ;  /* 0x0000000002027212 */ /* 0x004fca00078e3cff */
[----:B------:R1:W-:Y:S02]  /*14380*/  STL [R1+0x4], R2 ;  /* 0x0000040201007387 */ /* 0x0003e40000100800 */
.L_x_6720:
[----:B------:R-:W-:Y:S05]  /*14390*/  BSYNC B6 ;  /* 0x0000000000067941 */ /* 0x000fea0003800000 */
.L_x_6718:
[----:B------:R-:W-:-:S03]  /*143a0*/  UMOV UR4, 0xffffffff ;  /* 0xffffffff00047882 */ /* 0x000fc60000000000 */
[----:B------:R-:W-:Y:S05]  /*143b0*/  BRA.DIV UR4, `(.L_x_6766) ;  /* 0x0000001604b47947 */ /* 0x000fea000b800000 */
[----:B------:R2:W3:Y:S04]  /*143c0*/  SHFL.IDX PT, R4, R16, RZ, 0x1f ;  /* 0x00001fff10047589 */ /* 0x0004e800000e0000 */
[----:B------:R-:W4:Y:S02]  /*143d0*/  SHFL.IDX PT, R16, R16, 0x1, 0x1f ;  /* 0x00201f0010107f89 */ /* 0x000f2400000e0000 */
.L_x_6812:
[----:B------:R-:W0:Y:S01]  /*143e0*/  S2R R0, SR_TID.X ;  /* 0x0000000000007919 */ /* 0x000e220000002100 */
[----:B------:R-:W-:Y:S01]  /*143f0*/  ULDC UR4, c[0x0][0xd14] ;  /* 0x0003450000047ab9 */ /* 0x000fe20000000800 */
[----:B------:R-:W-:Y:S01]  /*14400*/  BSSY B0, `(.L_x_6767) ;  /* 0x000000c000007945 */ /* 0x000fe20003800000 */
[----:B------:R-:W-:Y:S01]  /*14410*/  IMAD.MOV.U32 R3, RZ, RZ, RZ ;  /* 0x000000ffff037224 */ /* 0x000fe200078e00ff */
[----:B0-----:R-:W-:Y:S02]  /*14420*/  LOP3.LUT R8, R0, 0x1f, RZ, 0xc0, !PT ;  /* 0x0000001f00087812 */ /* 0x001fe400078ec0ff */
[----:B------:R-:W-:Y:S02]  /*14430*/  MOV R0, UR4 ;  /* 0x0000000400007c02 */ /* 0x000fe40008000f00 */
[C---:B------:R-:W-:Y:S01]  /*14440*/  ISETP.NE.AND P0, PT, R8.reuse, 0x1f, PT ;  /* 0x0000001f0800780c */ /* 0x040fe20003f05270 */
[----:B------:R-:W-:-:S05]  /*14450*/  IMAD.IADD R5, R8, 0x1, R19 ;  /* 0x0000000108057824 */ /* 0x000fca00078e0213 */
[----:B------:R-:W-:-:S13]  /*14460*/  ISETP.GE.OR P0, PT, R5, R0, !P0 ;  /* 0x000000000500720c */ /* 0x000fda0004706670 */
[----:B------:R-:W-:Y:S05]  /*14470*/  @P0 BRA `(.L_x_6768) ;  /* 0x0000000000100947 */ /* 0x000fea0003800000 */
[----:B-1----:R-:W0:Y:S01]  /*14480*/  LDC.64 R2, c[0x0][0xd58] ;  /* 0x00035600ff027b82 */ /* 0x002e220000000a00 */
[----:B------:R-:W-:Y:S01]  /*14490*/  ULDC.64 UR4, c[0x0][0x208] ;  /* 0x0000820000047ab9 */ /* 0x000fe20000000a00 */
[----:B0-----:R-:W-:-:S06]  /*144a0*/  IMAD.WIDE R2, R5, 0x4, R2 ;  /* 0x0000000405027825 */ /* 0x001fcc00078e0202 */
[----:B------:R0:W5:Y:S02]  /*144b0*/  LDG.E R3, desc[UR4][R2.64] ;  /* 0x0000000402037981 */ /* 0x000164000c1e1900 */
.L_x_6768:
[----:B------:R-:W-:Y:S05]  /*144c0*/  BSYNC B0 ;  /* 0x0000000000007941 */ /* 0x000fea0003800000 */
.L_x_6767:
        /* <DEDUP_REMOVED lines=20> */
[----:B-1----:R-:W-:-:S04]  /*14610*/  SEL R2, R14, RZ, P0 ;  /* 0x000000ff0e027207 */ /* 0x002fc80000000000 */
[----:B------:R-:W-:-:S05]  /*14620*/  IADD3 R2, R7, R2, RZ ;  /* 0x0000000207027210 */ /* 0x000fca0007ffe0ff */
[----:B------:R0:W1:Y:S02]  /*14630*/  SHFL.IDX PT, R14, R2, 0x1f, 0x1f ;  /* 0x03e01f00020e7f89 */ /* 0x00006400000e0000 */
.L_x_6820:
[----:B------:R-:W-:Y:S02]  /*14640*/  ULDC UR4, c[0x0][0xd10] ;  /* 0x0003440000047ab9 */ /* 0x000fe40000000800 */
[----:B------:R-:W-:-:S04]  /*14650*/  IMAD.U32 R5, RZ, RZ, UR4 ;  /* 0x00000004ff057e24 */ /* 0x000fc8000f8e00ff */
[----:B-1----:R-:W-:-:S04]  /*14660*/  IMAD R7, R14, R5, RZ ;  /* 0x000000050e077224 */ /* 0x002fc800078e02ff */
[----:B--2-4-:R-:W-:-:S05]  /*14670*/  IMAD.IADD R16, R16, 0x1, R7 ;  /* 0x0000000110107824 */ /* 0x014fca00078e0207 */
[----:B---3--:R-:W-:-:S13]  /*14680*/  ISETP.GT.AND P0, PT, R16, R4, PT ;  /* 0x000000041000720c */ /* 0x008fda0003f04270 */
[----:B------:R-:W-:Y:S05]  /*14690*/  @P0 BRA `(.L_x_6770) ;  /* 0x0000000000b80947 */ /* 0x000fea0003800000 */
[----:B------:R-:W1:Y:S02]  /*146a0*/  LDC R0, c[0x0][0xd14] ;  /* 0x00034500ff007b82 */ /* 0x000e640000000800 */
.L_x_6775:
        /* <DEDUP_REMOVED lines=15> */
.L_x_6773:
[----:B------:R-:W-:Y:S05]  /*147a0*/  BSYNC B0 ;  /* 0x0000000000007941 */ /* 0x000fea0003800000 */
.L_x_6772:
[----:B------:R-:W-:-:S03]  /*147b0*/  UMOV UR4, 0xffffffff ;  /* 0xffffffff00047882 */ /* 0x000fc60000000000 */
[----:B------:R-:W-:Y:S05]  /*147c0*/  BRA.DIV UR4, `(.L_x_6774) ;  /* 0x0000001604cc7947 */ /* 0x000fea000b800000 */
[----:B-----5:R-:W1:Y:S01]  /*147d0*/  SHFL.UP PT, R14, R3, 0x1, RZ ;  /* 0x04200000030e7989 */ /* 0x020e6200000e00ff */
[C---:B------:R-:W-:Y:S02]  /*147e0*/  ISETP.NE.AND P0, PT, R7.reuse, RZ, PT ;  /* 0x000000ff0700720c */ /* 0x040fe40003f05270 */
[C---:B------:R-:W-:Y:S02]  /*147f0*/  ISETP.GE.U32.AND P1, PT, R7.reuse, 0x2, PT ;  /* 0x000000020700780c */ /* 0x040fe40003f26070 */
[----:B-1----:R-:W-:Y:S02]  /*14800*/  SEL R14, R14, RZ, P0 ;  /* 0x000000ff0e0e7207 */ /* 0x002fe40000000000 */
        /* <DEDUP_REMOVED lines=17> */
.L_x_6828:
[----:B------:R-:W-:Y:S02]  /*14920*/  ULDC UR4, c[0x0][0xd10] ;  /* 0x0003440000047ab9 */ /* 0x000fe40000000800 */
[----:B------:R-:W-:-:S04]  /*14930*/  IMAD.U32 R5, RZ, RZ, UR4 ;  /* 0x00000004ff057e24 */ /* 0x000fc8000f8e00ff */
[----:B-1----:R-:W-:-:S05]  /*14940*/  IMAD R7, R14, R5, RZ ;  /* 0x000000050e077224 */ /* 0x002fca00078e02ff */
[----:B------:R-:W-:-:S04]  /*14950*/  IADD3 R16, R7, R16, RZ ;  /* 0x0000001007107210 */ /* 0x000fc80007ffe0ff */
[----:B------:R-:W-:-:S13]  /*14960*/  ISETP.GT.AND P0, PT, R16, R4, PT ;  /* 0x000000041000720c */ /* 0x000fda0003f04270 */
[----:B------:R-:W-:Y:S05]  /*14970*/  @!P0 BRA `(.L_x_6775) ;  /* 0xfffffffc004c8947 */ /* 0x000fea000383ffff */
.L_x_6770:
        /* <DEDUP_REMOVED lines=8> */
.L_x_6832:
[----:B------:R-:W-:Y:S01]  /*14a00*/  ISETP.NE.AND P0, PT, R6, RZ, PT ;  /* 0x000000ff0600720c */ /* 0x000fe20003f05270 */
[----:B------:R-:W-:-:S12]  /*14a10*/  IMAD.MOV.U32 R8, RZ, RZ, RZ ;  /* 0x000000ffff087224 */ /* 0x000fd800078e00ff */
[----:B------:R-:W-:Y:S05]  /*14a20*/  @!P0 BRA `(.L_x_6777) ;  /* 0x0000000000108947 */ /* 0x000fea0003800000 */
[----:B------:R-:W-:Y:S01]  /*14a30*/  UMOV UR4, 0xffffffff ;  /* 0xffffffff00047882 */ /* 0x000fe20000000000 */
[----:B------:R-:W-:Y:S02]  /*14a40*/  VIADD R12, R7, 0xffffffff ;  /* 0xffffffff070c7836 */ /* 0x000fe40000000000 */
[----:B------:R-:W-:Y:S05]  /*14a50*/  BRA.DIV UR4, `(.L_x_6778) ;  /* 0x0000001a04407947 */ /* 0x000fea000b800000 */
[----:B------:R3:W4:Y:S02]  /*14a60*/  SHFL.IDX PT, R8, R2, R12, 0x1f ;  /* 0x00001f0c02087589 */ /* 0x00072400000e0000 */
.L_x_6777:
[----:B01-3--:R-:W0:Y:S01]  /*14a70*/  LDC.64 R2, c[0x0][0xd68] ;  /* 0x00035a00ff027b82 */ /* 0x00be220000000a00 */
[----:B------:R-:W-:Y:S01]  /*14a80*/  IMAD.IADD R19, R7, 0x1, R19 ;  /* 0x0000000107137824 */ /* 0x000fe200078e0213 */
[----:B------:R-:W-:-:S03]  /*14a90*/  ULDC.64 UR4, c[0x0][0x208] ;  /* 0x0000820000047ab9 */ /* 0x000fc60000000a00 */
[----:B0-----:R-:W-:-:S05]  /*14aa0*/  IMAD.WIDE R2, R19, 0x4, R2 ;  /* 0x0000000413027825 */ /* 0x001fca00078e0202 */
[----:B------:R-:W2:Y:S01]  /*14ab0*/  LDG.E R7, desc[UR4][R2.64] ;  /* 0x0000000402077981 */ /* 0x000ea2000c1e1900 */
[----:B----4-:R-:W-:Y:S02]  /*14ac0*/  IMAD R16, R8, R5, R16 ;  /* 0x0000000508107224 */ /* 0x010fe400078e0210 */
[----:B--2---:R-:W-:-:S05]  /*14ad0*/  IMAD R6, R17, R7, RZ ;  /* 0x0000000711067224 */ /* 0x004fca00078e02ff */
[----:B------:R-:W-:-:S04]  /*14ae0*/  IABS R9, R6 ;  /* 0x0000000600097213 */ /* 0x000fc80000000000 */
[----:B------:R-:W0:Y:S08]  /*14af0*/  I2F.RP R10, R9 ;  /* 0x00000009000a7306 */ /* 0x000e300000209400 */
[----:B0-----:R-:W0:Y:S02]  /*14b00*/  MUFU.RCP R10, R10 ;  /* 0x0000000a000a7308 */ /* 0x001e240000001000 */
[----:B0-----:R-:W-:-:S06]  /*14b10*/  VIADD R12, R10, 0xffffffe ;  /* 0x0ffffffe0a0c7836 */ /* 0x001fcc0000000000 */
[----:B------:R-:W0:Y:S02]  /*14b20*/  F2I.FTZ.U32.TRUNC.NTZ R3, R12 ;  /* 0x0000000c00037305 */ /* 0x000e24000021f000 */
[----:B0-----:R-:W-:-:S05]  /*14b30*/  IADD3 R2, RZ, -R3, RZ ;  /* 0x80000003ff027210 */ /* 0x001fca0007ffe0ff */
        /* <DEDUP_REMOVED lines=28> */
[----:B0-----:R-:W-:Y:S01]  /*14d00*/  VIADD R9, R8, 0xffffffe ;  /* 0x0ffffffe08097836 */ /* 0x001fe20000000000 */
[----:B------:R-:W-:-:S05]  /*14d10*/  IABS R8, R5 ;  /* 0x0000000500087213 */ /* 0x000fca0000000000 */
[----:B------:R-:W0:Y:S01]  /*14d20*/  F2I.FTZ.U32.TRUNC.NTZ R3, R9 ;  /* 0x0000000900037305 */ /* 0x000e22000021f000 */
[----:B------:R-:W-:Y:S02]  /*14d30*/  IMAD.MOV R8, RZ, RZ, -R8 ;  /* 0x000000ffff087224 */ /* 0x000fe400078e0a08 */
[----:B0-----:R-:W-:-:S04]  /*14d40*/  IMAD.MOV R2, RZ, RZ, -R3 ;  /* 0x000000ffff027224 */ /* 0x001fc800078e0a03 */
[----:B------:R-:W-:Y:S01]  /*14d50*/  IMAD R11, R2, R7, RZ ;  /* 0x00000007020b7224 */ /* 0x000fe200078e02ff */
[----:B------:R-:W-:-:S05]  /*14d60*/  MOV R2, RZ ;  /* 0x000000ff00027202 */ /* 0x000fca0000000f00 */
        /* <DEDUP_REMOVED lines=19> */
.L_x_6771:
[----:B------:R-:W-:Y:S01]  /*14ea0*/  UMOV UR4, URZ ;  /* 0x0000003f00047c82 */ /* 0x000fe20008000000 */
[----:B------:R-:W-:Y:S01]  /*14eb0*/  UMOV UR5, URZ ;  /* 0x0000003f00057c82 */ /* 0x000fe20008000000 */
[----:B------:R-:W-:Y:S01]  /*14ec0*/  ULDC UR6, c[0x0][0xd14] ;  /* 0x0003450000067ab9 */ /* 0x000fe20000000800 */
[----:B------:R-:W-:Y:S01]  /*14ed0*/  IMAD.MOV.U32 R16, RZ, RZ, R4 ;  /* 0x000000ffff107224 */ /* 0x000fe200078e0004 */
[----:B------:R-:W-:Y:S01]  /*14ee0*/  MOV R19, UR6 ;  /* 0x0000000600137c02 */ /* 0x000fe20008000f00 */
[----:B------:R-:W-:Y:S02]  /*14ef0*/  IMAD.U32 R17, RZ, RZ, UR4 ;  /* 0x00000004ff117e24 */ /* 0x000fe4000f8e00ff */
[----:B------:R-:W-:-:S07]  /*14f00*/  IMAD.U32 R18, RZ, RZ, UR5 ;  /* 0x00000005ff127e24 */ /* 0x000fce000f8e00ff */
.L_x_6779:
        /* <DEDUP_REMOVED lines=12> */
.L_x_6714:
        /* <DEDUP_REMOVED lines=13> */
.L_x_6835:
[----:B------:R-:W-:-:S03]  /*150a0*/  UMOV UR4, 0xffffffff ;  /* 0xffffffff00047882 */ /* 0x000fc60000000000 */
[----:B------:R-:W-:Y:S05]  /*150b0*/  BRA.DIV UR4, `(.L_x_6782) ;  /* 0x0000001204e47947 */ /* 0x000fea000b800000 */
[----:B--2---:R-:W2:Y:S02]  /*150c0*/  S2R R2, SR_TID.X ;  /* 0x0000000000027919 */ /* 0x004ea40000002100 */
[----:B--2---:R-:W-:-:S04]  /*150d0*/  SHF.R.U32.HI R2, RZ, 0x5, R2 ;  /* 0x00000005ff027819 */ /* 0x004fc80000011602 */
[----:B------:R-:W-:-:S05]  /*150e0*/  LOP3.LUT R2, R2, 0x3, RZ, 0xc0, !PT ;  /* 0x0000000302027812 */ /* 0x000fca00078ec0ff */
[----:B------:R2:W3:Y:S02]  /*150f0*/  SHFL.IDX PT, R14, R2, RZ, 0x1f ;  /* 0x00001fff020e7589 */ /* 0x0004e400000e0000 */
.L_x_6838:
[----:B---3--:R-:W-:Y:S01]  /*15100*/  ISETP.NE.AND P0, PT, R14, RZ, PT ;  /* 0x000000ff0e00720c */ /* 0x008fe20003f05270 */
[----:B------:R-:W-:-:S12]  /*15110*/  BSSY B0, `(.L_x_6783) ;  /* 0x0000029000007945 */ /* 0x000fd80003800000 */
[----:B------:R-:W-:Y:S05]  /*15120*/  @P0 BRA `(.L_x_6784) ;  /* 0x00000000009c0947 */ /* 0x000fea0003800000 */
[----:B------:R-:W-:-:S03]  /*15130*/  UMOV UR4, 0xffffffff ;  /* 0xffffffff00047882 */ /* 0x000fc60000000000 */
[----:B------:R-:W-:Y:S05]  /*15140*/  BRA.DIV UR4, `(.L_x_6785) ;  /* 0x0000001204f47947 */ /* 0x000fea000b800000 */
[----:B------:R-:W-:-:S13]  /*15150*/  ELECT P6, URZ, PT ;  /* 0x00000000003f782f */ /* 0x000fda00038c0000 */
.L_x_6841:
        /* <DEDUP_REMOVED lines=8> */
.L_x_6786:
        /* <DEDUP_REMOVED lines=14> */
.L_x_6842:
[----:B------:R-:W2:Y:S02]  /*152c0*/  SYNCS.PHASECHK.TRANS64.TRYWAIT P0, [R7+URZ], R2 ;  /* 0x00000002070075a7 */ /* 0x000ea4000800017f */
[----:B--2---:R-:W-:Y:S05]  /*152d0*/  @!P0 BRA `(.L_x_6788) ;  /* 0x0000001000c48947 */ /* 0x004fea0003800000 */
.L_x_6843:
[----:B------:R-:W-:Y:S05]  /*152e0*/  @!P2 BRA `(.L_x_6789) ;  /* 0x000000000004a947 */ /* 0x000fea0003800000 */
[----:B------:R-:W-:Y:S01]  /*152f0*/  BPT.TRAP 0x1 ;  /* 0x000000040000795c */ /* 0x000fe20000300000 */
.L_x_6789:
[----:B------:R-:W3:Y:S01]  /*15300*/  LDL.LU R4, [R1] ;  /* 0x0000000001047983 */ /* 0x000ee20000300800 */
[----:B------:R-:W-:-:S04]  /*15310*/  VIADD R0, R0, 0x38860 ;  /* 0x0003886000007836 */ /* 0x000fc80000000000 */
[----:B---3--:R-:W-:-:S04]  /*15320*/  IMAD R4, R4, 0x8, R0 ;  /* 0x0000000804047824 */ /* 0x008fc800078e0200 */
[----:B------:R-:W3:Y:S02]  /*15330*/  SYNCS.PHASECHK.TRANS64.TRYWAIT P0, [R4+URZ], R5 ;  /* 0x00000005040075a7 */ /* 0x000ee4000800017f */
[----:B---3--:R-:W-:Y:S05]  /*15340*/  @!P0 BRA `(.L_x_6790) ;  /* 0x0000001000bc8947 */ /* 0x008fea0003800000 */
.L_x_6844:
[----:B------:R-:W-:-:S07]  /*15350*/  IMAD R3, R3, 0x8, R0 ;  /* 0x0000000803037824 */ /* 0x000fce00078e0200 */
.L_x_6791:
[----:B----4-:R4:W0:Y:S02]  /*15360*/  SYNCS.PHASECHK.TRANS64.TRYWAIT P0, [R3+URZ], R2 ;  /* 0x00000002030075a7 */ /* 0x010824000800017f */
[----:B0-----:R-:W-:Y:S05]  /*15370*/  @!P0 NANOSLEEP.SYNCS 0x989680 ;  /* 0x009896800000895d */ /* 0x001fea0003900000 */
[----:B------:R-:W0:Y:S02]  /*15380*/  @!P0 SYNCS.PHASECHK.TRANS64 P0, [R3+URZ], R2 ;  /* 0x00000002030085a7 */ /* 0x000e24000800007f */
[----:B0-----:R-:W-:Y:S05]  /*15390*/  @!P0 BRA `(.L_x_6791) ;  /* 0xfffffffc00f08947 */ /* 0x001fea000383ffff */
.L_x_6784:
[----:B------:R-:W-:Y:S05]  /*153a0*/  BSYNC B0 ;  /* 0x0000000000007941 */ /* 0x000fea0003800000 */
.L_x_6783:
[----:B------:R-:W-:Y:S05]  /*153b0*/  EXIT ;  /* 0x000000000000794d */ /* 0x000fea0003800000 */
.L_x_6664:
[----:B0-----:R0:W1:Y:S02]  /*153c0*/  SYNCS.PHASECHK.TRANS64.TRYWAIT P1, [R17+URZ+0x38800], R4 ;  /* 0x03880004110075a7 */ /* 0x001064000802017f */
[----:B-1----:R-:W-:Y:S05]  /*153d0*/  @!P1 NANOSLEEP.SYNCS 0x989680 ;  /* 0x009896800000995d */ /* 0x002fea0003900000 */
[----:B------:R-:W1:Y:S02]  /*153e0*/  @!P1 SYNCS.PHASECHK.TRANS64 P1, [R17+URZ+0x38800], R4 ;  /* 0x03880004110095a7 */ /* 0x000e64000802007f */
[----:B-1----:R-:W-:Y:S05]  /*153f0*/  @!P1 BRA `(.L_x_6664) ;  /* 0xfffffffc00f09947 */ /* 0x002fea000383ffff */
[----:B------:R-:W-:Y:S05]  /*15400*/  BRA `(.L_x_6792) ;  /* 0xfffffedc00d47947 */ /* 0x000fea000383ffff */
.L_x_6668:
[----:B--2---:R2:W3:Y:S02]  /*15410*/  SYNCS.PHASECHK.TRANS64.TRYWAIT P1, [R5+URZ+0x38830], R8 ;  /* 0x03883008050075a7 */ /* 0x0044e4000802017f */
[----:B---3--:R-:W-:Y:S05]  /*15420*/  @!P1 NANOSLEEP.SYNCS 0x989680 ;  /* 0x009896800000995d */ /* 0x008fea0003900000 */
[----:B------:R-:W3:Y:S02]  /*15430*/  @!P1 SYNCS.PHASECHK.TRANS64 P1, [R5+URZ+0x38830], R8 ;  /* 0x03883008050095a7 */ /* 0x000ee4000802007f */
[----:B---3--:R-:W-:Y:S05]  /*15440*/  @!P1 BRA `(.L_x_6668) ;  /* 0xfffffffc00f09947 */ /* 0x008fea000383ffff */
[----:B------:R-:W-:Y:S05]  /*15450*/  BRA `(.L_x_6667) ;  /* 0xfffffedc00f47947 */ /* 0x000fea000383ffff */
.L_x_6669:
[----:B---3--:R3:W4:Y:S02]  /*15460*/  SYNCS.PHASECHK.TRANS64.TRYWAIT P1, [R17+URZ+0x38810], R4 ;  /* 0x03881004110075a7 */ /* 0x008724000802017f */
[----:B----4-:R-:W-:Y:S05]  /*15470*/  @!P1 NANOSLEEP.SYNCS 0x989680 ;  /* 0x009896800000995d */ /* 0x010fea0003900000 */
[----:B------:R-:W4:Y:S02]  /*15480*/  @!P1 SYNCS.PHASECHK.TRANS64 P1, [R17+URZ+0x38810], R4 ;  /* 0x03881004110095a7 */ /* 0x000f24000802007f */
[----:B----4-:R-:W-:Y:S05]  /*15490*/  @!P1 BRA `(.L_x_6669) ;  /* 0xfffffffc00f09947 */ /* 0x010fea000383ffff */
[----:B------:R-:W-:Y:S05]  /*154a0*/  BRA `(.L_x_6793) ;  /* 0xfffffee000807947 */ /* 0x000fea000383ffff */
.L_x_6673:
[----:B0-----:R0:W3:Y:S02]  /*154b0*/  SYNCS.PHASECHK.TRANS64.TRYWAIT P1, [R5+URZ+0x38850], R8 ;  /* 0x03885008050075a7 */ /* 0x0010e4000802017f */
[----:B---3--:R-:W-:Y:S05]  /*154c0*/  @!P1 NANOSLEEP.SYNCS 0x989680 ;  /* 0x009896800000995d */ /* 0x008fea0003900000 */
[----:B------:R-:W3:Y:S02]  /*154d0*/  @!P1 SYNCS.PHASECHK.TRANS64 P1, [R5+URZ+0x38850], R8 ;  /* 0x03885008050095a7 */ /* 0x000ee4000802007f */
[----:B---3--:R-:W-:Y:S05]  /*154e0*/  @!P1 BRA `(.L_x_6673) ;  /* 0xfffffffc00f09947 */ /* 0x008fea000383ffff */
[----:B------:R-:W-:Y:S05]  /*154f0*/  BRA `(.L_x_6672) ;  /* 0xfffffee000b07947 */ /* 0x000fea000383ffff */
.L_x_6678:
[----:B-1----:R1:W2:Y:S02]  /*15500*/  SYNCS.PHASECHK.TRANS64.TRYWAIT P2, [R10+URZ+0x38830], R7 ;  /* 0x038830070a0075a7 */ /* 0x0022a4000804017f */
[----:B--2---:R-:W-:Y:S05]  /*15510*/  @!P2 NANOSLEEP.SYNCS 0x989680 ;  /* 0x009896800000a95d */ /* 0x004fea0003900000 */
[----:B------:R-:W2:Y:S02]  /*15520*/  @!P2 SYNCS.PHASECHK.TRANS64 P2, [R10+URZ+0x38830], R7 ;  /* 0x038830070a00a5a7 */ /* 0x000ea4000804007f */
[----:B--2---:R-:W-:Y:S05]  /*15530*/  @!P2 BRA `(.L_x_6678) ;  /* 0xfffffffc00f0a947 */ /* 0x004fea000383ffff */
[----:B------:R-:W-:Y:S05]  /*15540*/  BRA `(.L_x_6677) ;  /* 0xffffff0c00807947 */ /* 0x000fea000383ffff */
.L_x_6682:
[----:B---3--:R3:W4:Y:S02]  /*15550*/  SYNCS.PHASECHK.TRANS64.TRYWAIT P2, [R10+URZ+0x38850], R7 ;  /* 0x038850070a0075a7 */ /* 0x008724000804017f */
[----:B----4-:R-:W-:Y:S05]  /*15560*/  @!P2 NANOSLEEP.SYNCS 0x989680 ;  /* 0x009896800000a95d */ /* 0x010fea0003900000 */
[----:B------:R-:W4:Y:S02]  /*15570*/  @!P2 SYNCS.PHASECHK.TRANS64 P2, [R10+URZ+0x38850], R7 ;  /* 0x038850070a00a5a7 */ /* 0x000f24000804007f */
[----:B----4-:R-:W-:Y:S05]  /*15580*/  @!P2 BRA `(.L_x_6682) ;  /* 0xfffffffc00f0a947 */ /* 0x010fea000383ffff */
[----:B------:R-:W-:Y:S05]  /*15590*/  BRA `(.L_x_6681) ;  /* 0xffffff0c00dc7947 */ /* 0x000fea000383ffff */
.L_x_6688:
[----:B-1----:R1:W2:Y:S02]  /*155a0*/  SYNCS.PHASECHK.TRANS64.TRYWAIT P2, [R9+URZ+0x38830], R8 ;  /* 0x03883008090075a7 */ /* 0x0022a4000804017f */
[----:B--2---:R-:W-:Y:S05]  /*155b0*/  @!P2 NANOSLEEP.SYNCS 0x989680 ;  /* 0x009896800000a95d */ /* 0x004fea0003900000 */
[----:B------:R-:W2:Y:S02]  /*155c0*/  @!P2 SYNCS.PHASECHK.TRANS64 P2, [R9+URZ+0x38830], R8 ;  /* 0x038830080900a5a7 */ /* 0x000ea4000804007f */
[----:B--2---:R-:W-:Y:S05]  /*155d0*/  @!P2 BRA `(.L_x_6688) ;  /* 0xfffffffc00f0a947 */ /* 0x004fea000383ffff */
[----:B------:R-:W-:Y:S05]  /*155e0*/  BRA `(.L_x_6687) ;  /* 0xffffff4000d87947 */ /* 0x000fea000383ffff */
.L_x_6692:
[----:B---3--:R3:W4:Y:S02]  /*155f0*/  SYNCS.PHASECHK.TRANS64.TRYWAIT P2, [R9+URZ+0x38850], R8 ;  /* 0x03885008090075a7 */ /* 0x008724000804017f */
[----:B----4-:R-:W-:Y:S05]  /*15600*/  @!P2 NANOSLEEP.SYNCS 0x989680 ;  /* 0x009896800000a95d */ /* 0x010fea0003900000 */
[----:B------:R-:W4:Y:S02]  /*15610*/  @!P2 SYNCS.PHASECHK.TRANS64 P2, [R9+URZ+0x38850], R8 ;  /* 0x038850080900a5a7 */ /* 0x000f24000804007f */
[----:B----4-:R-:W-:Y:S05]  /*15620*/  @!P2 BRA `(.L_x_6692) ;  /* 0xfffffffc00f0a947 */ /* 0x010fea000383ffff */
[----:B------:R-:W-:Y:S05]  /*15630*/  BRA `(.L_x_6691) ;  /* 0xffffff4400347947 */ /* 0x000fea000383ffff */
.L_x_6725:
        /* <DEDUP_REMOVED lines=11> */
.L_x_6795:
[----:B------:R-:W-:Y:S05]  /*156f0*/  BSYNC B0 ;  /* 0x0000000000007941 */ /* 0x000fea0003800000 */
.L_x_6794:
[----:B------:R-:W-:Y:S05]  /*15700*/  BRA `(.L_x_6796) ;  /* 0xffffffc000387947 */ /* 0x000fea000383ffff */
.L_x_6726:
[----:B------:R-:W-:Y:S01]  /*15710*/  BSSY B0, `(.L_x_6797) ;  /* 0x0000006000007945 */ /* 0x000fe20003800000 */
[----:B------:R-:W-:-:S07]  /*15720*/  IMAD.MOV.U32 R15, RZ, RZ, -0x1 ;  /* 0xffffffffff0f7424 */ /* 0x000fce00078e00ff */
[----:B------:R-:W-:Y:S05]  /*15730*/  WARPSYNC.COLLECTIVE R15, `(.L_x_6798) ;  /* 0x000000000f0c7348 */ /* 0x000fea0003c00000 */
[----:B------:R-:W-:Y:S02]  /*15740*/  ELECT P6, UR62, PT ;  /* 0x00000000003e782f */ /* 0x000fe400038c0000 */
[----:B------:R-:W-:Y:S01]  /*15750*/  MOV R14, UR62 ;  /* 0x0000003e000e7c02 */ /* 0x000fe20008000f00 */
[----:B------:R-:W-:Y:S10]  /*15760*/  ENDCOLLECTIVE ;  /* 0x000000000000791b */ /* 0x000ff40003800000 */
.L_x_6798:
[----:B------:R-:W-:Y:S05]  /*15770*/  BSYNC B0 ;  /* 0x0000000000007941 */ /* 0x000fea0003800000 */
.L_x_6797:
[----:B------:R-:W-:Y:S05]  /*15780*/  BRA `(.L_x_6799) ;  /* 0xffffffc000287947 */ /* 0x000fea000383ffff */
.L_x_6729:
[----:B0-----:R0:W1:Y:S02]  /*15790*/  SYNCS.PHASECHK.TRANS64.TRYWAIT P0, [R8+URZ+0x38840], R10 ;  /* 0x0388400a080075a7 */ /* 0x001064000800017f */
[----:B-1----:R-:W-:Y:S05]  /*157a0*/  @!P0 NANOSLEEP.SYNCS 0x989680 ;  /* 0x009896800000895d */ /* 0x002fea0003900000 */
[----:B------:R-:W1:Y:S02]  /*157b0*/  @!P0 SYNCS.PHASECHK.TRANS64 P0, [R8+URZ+0x38840], R10 ;  /* 0x0388400a080085a7 */ /* 0x000e64000800007f */
[----:B-1----:R-:W-:Y:S05]  /*157c0*/  @!P0 BRA `(.L_x_6729) ;  /* 0xfffffffc00f08947 */ /* 0x002fea000383ffff */
[----:B------:R-:W-:Y:S05]  /*157d0*/  BRA `(.L_x_6800) ;  /* 0xffffffc000907947 */ /* 0x000fea000383ffff */
.L_x_6733:
        /* <DEDUP_REMOVED lines=8> */
.L_x_6736:
[----:B0-----:R0:W1:Y:S02]  /*15860*/  SYNCS.PHASECHK.TRANS64.TRYWAIT P0, [R6+URZ+0x38860], R8 ;  /* 0x03886008060075a7 */ /* 0x001064000800017f */
[----:B-1----:R-:W-:Y:S05]  /*15870*/  @!P0 NANOSLEEP.SYNCS 0x989680 ;  /* 0x009896800000895d */ /* 0x002fea0003900000 */
[----:B------:R-:W1:Y:S02]  /*15880*/  @!P0 SYNCS.PHASECHK.TRANS64 P0, [R6+URZ+0x38860], R8 ;  /* 0x03886008060085a7 */ /* 0x000e64000800007f */
[----:B-1----:R-:W-:Y:S05]  /*15890*/  @!P0 BRA `(.L_x_6736) ;  /* 0xfffffffc00f08947 */ /* 0x002fea000383ffff */
[----:B------:R-:W-:Y:S05]  /*158a0*/  BRA `(.L_x_6802) ;  /* 0xffffffc8008c7947 */ /* 0x000fea000383ffff */
.L_x_6745:
[----:B-1----:R1:W2:Y:S02]  /*158b0*/  SYNCS.PHASECHK.TRANS64.TRYWAIT P0, [R2+URZ+0x38840], R3 ;  /* 0x03884003020075a7 */ /* 0x0022a4000800017f */
[----:B--2---:R-:W-:Y:S05]  /*158c0*/  @!P0 NANOSLEEP.SYNCS 0x989680 ;  /* 0x009896800000895d */ /* 0x004fea0003900000 */
[----:B------:R-:W2:Y:S02]  /*158d0*/  @!P0 SYNCS.PHASECHK.TRANS64 P0, [R2+URZ+0x38840], R3 ;  /* 0x03884003020085a7 */ /* 0x000ea4000800007f */
[----:B--2---:R-:W-:Y:S05]  /*158e0*/  @!P0 BRA `(.L_x_6745) ;  /* 0xfffffffc00f08947 */ /* 0x004fea000383ffff */
[----:B------:R-:W-:Y:S05]  /*158f0*/  BRA `(.L_x_6803) ;  /* 0xffffffd000587947 */ /* 0x000fea000383ffff */
.L_x_6747:
[----:B0-----:R0:W2:Y:S02]  /*15900*/  SYNCS.PHASECHK.TRANS64.TRYWAIT P0, [R2+URZ+0x38860], R3 ;  /* 0x03886003020075a7 */ /* 0x0010a4000800017f */
[----:B--2---:R-:W-:Y:S05]  /*15910*/  @!P0 NANOSLEEP.SYNCS 0x989680 ;  /* 0x009896800000895d */ /* 0x004fea0003900000 */
[----:B------:R-:W2:Y:S02]  /*15920*/  @!P0 SYNCS.PHASECHK.TRANS64 P0, [R2+URZ+0x38860], R3 ;  /* 0x03886003020085a7 */ /* 0x000ea4000800007f */
[----:B--2---:R-:W-:Y:S05]  /*15930*/  @!P0 BRA `(.L_x_6747) ;  /* 0xfffffffc00f08947 */ /* 0x004fea000383ffff */
[----:B------:R-:W-:Y:S05]  /*15940*/  BRA `(.L_x_6804) ;  /* 0xffffffd000c87947 */ /* 0x000fea000383ffff */
.L_x_6752:
[----:B-1----:R1:W2:Y:S02]  /*15950*/  SYNCS.PHASECHK.TRANS64.TRYWAIT P0, [R2+URZ+0x38840], R3 ;  /* 0x03884003020075a7 */ /* 0x0022a4000800017f */
[----:B--2---:R-:W-:Y:S05]  /*15960*/  @!P0 NANOSLEEP.SYNCS 0x989680 ;  /* 0x009896800000895d */ /* 0x004fea0003900000 */
[----:B------:R-:W2:Y:S02]  /*15970*/  @!P0 SYNCS.PHASECHK.TRANS64 P0, [R2+URZ+0x38840], R3 ;  /* 0x03884003020085a7 */ /* 0x000ea4000800007f */
[----:B--2---:R-:W-:Y:S05]  /*15980*/  @!P0 BRA `(.L_x_6752) ;  /* 0xfffffffc00f08947 */ /* 0x004fea000383ffff */
[----:B------:R-:W-:Y:S05]  /*15990*/  BRA `(.L_x_6805) ;  /* 0xffffffd800607947 */ /* 0x000fea000383ffff */
.L_x_6754:
[----:B0-----:R0:W2:Y:S02]  /*159a0*/  SYNCS.PHASECHK.TRANS64.TRYWAIT P1, [R2+URZ+0x38860], R3 ;  /* 0x03886003020075a7 */ /* 0x0010a4000802017f */
[----:B--2---:R-:W-:Y:S05]  /*159b0*/  @!P1 NANOSLEEP.SYNCS 0x989680 ;  /* 0x009896800000995d */ /* 0x004fea0003900000 */
[----:B------:R-:W2:Y:S02]  /*159c0*/  @!P1 SYNCS.PHASECHK.TRANS64 P1, [R2+URZ+0x38860], R3 ;  /* 0x03886003020095a7 */ /* 0x000ea4000802007f */
[----:B--2---:R-:W-:Y:S05]  /*159d0*/  @!P1 BRA `(.L_x_6754) ;  /* 0xfffffffc00f09947 */ /* 0x004fea000383ffff */
[----:B------:R-:W-:Y:S05]  /*159e0*/  BRA `(.L_x_6806) ;  /* 0xffffffd800cc7947 */ /* 0x000fea000383ffff */
.L_x_6759:
[----:B--2---:R2:W3:Y:S02]  /*159f0*/  SYNCS.PHASECHK.TRANS64.TRYWAIT P0, [R2+URZ+0x38840], R3 ;  /* 0x03884003020075a7 */ /* 0x0044e4000800017f */
[----:B---3--:R-:W-:Y:S05]  /*15a00*/  @!P0 NANOSLEEP.SYNCS 0x989680 ;  /* 0x009896800000895d */ /* 0x008fea0003900000 */
[----:B------:R-:W3:Y:S02]  /*15a10*/  @!P0 SYNCS.PHASECHK.TRANS64 P0, [R2+URZ+0x38840], R3 ;  /* 0x03884003020085a7 */ /* 0x000ee4000800007f */
[----:B---3--:R-:W-:Y:S05]  /*15a20*/  @!P0 BRA `(.L_x_6759) ;  /* 0xfffffffc00f08947 */ /* 0x008fea000383ffff */
[----:B------:R-:W-:Y:S05]  /*15a30*/  BRA `(.L_x_6807) ;  /* 0xffffffe000487947 */ /* 0x000fea000383ffff */
.L_x_6761:
[----:B0-----:R0:W1:Y:S02]  /*15a40*/  SYNCS.PHASECHK.TRANS64.TRYWAIT P1, [R2+URZ+0x38860], R3 ;  /* 0x03886003020075a7 */ /* 0x001064000802017f */
[----:B-1----:R-:W-:Y:S05]  /*15a50*/  @!P1 NANOSLEEP.SYNCS 0x989680 ;  /* 0x009896800000995d */ /* 0x002fea0003900000 */
[----:B------:R-:W1:Y:S02]  /*15a60*/  @!P1 SYNCS.PHASECHK.TRANS64 P1, [R2+URZ+0x38860], R3 ;  /* 0x03886003020095a7 */ /* 0x000e64000802007f */
[----:B-1----:R-:W-:Y:S05]  /*15a70*/  @!P1 BRA `(.L_x_6761) ;  /* 0xfffffffc00f09947 */ /* 0x002fea000383ffff */
[----:B------:R-:W-:Y:S05]  /*15a80*/  BRA `(.L_x_6808) ;  /* 0xffffffe000b87947 */ /* 0x000fea000383ffff */
.L_x_6766:
[----:B------:R-:W-:Y:S01]  /*15a90*/  BSSY B0, `(.L_x_6809) ;  /* 0x0000008000007945 */ /* 0x000fe20003800000 */
[----:B0-----:R-:W-:Y:S01]  /*15aa0*/  IMAD.MOV.U32 R13, RZ, RZ, R16 ;  /* 0x000000ffff0d7224 */ /* 0x001fe200078e0010 */
[----:B------:R-:W-:Y:S01]  /*15ab0*/  MOV R15, 0xffffffff ;  /* 0xffffffff000f7802 */ /* 0x000fe20000000f00 */
[----:B------:R-:W-:Y:S02]  /*15ac0*/  IMAD.MOV.U32 R12, RZ, RZ, RZ ;  /* 0x000000ffff0c7224 */ /* 0x000fe400078e00ff */
[----:B------:R-:W-:-:S07]  /*15ad0*/  IMAD.MOV.U32 R11, RZ, RZ, 0x1f ;  /* 0x0000001fff0b7424 */ /* 0x000fce00078e00ff */
[----:B-1----:R-:W-:Y:S05]  /*15ae0*/  WARPSYNC.COLLECTIVE R15, `(.L_x_6810) ;  /* 0x000000000f087348 */ /* 0x002fea0003c00000 */
[----:B------:R0:W2:Y:S02]  /*15af0*/  SHFL.IDX P6, R14, R13, R12, R11 ;  /* 0x0000000c0d0e7389 */ /* 0x0000a400000c000b */
[----:B012---:R-:W-:Y:S01]  /*15b00*/  ENDCOLLECTIVE ;  /* 0x000000000000791b */ /* 0x007fe20003800000 */
.L_x_6810:
[----:B------:R-:W-:Y:S05]  /*15b10*/  BSYNC B0 ;  /* 0x0000000000007941 */ /* 0x000fea0003800000 */
.L_x_6809:
        /* <DEDUP_REMOVED lines=8> */
.L_x_6811:
[----:B------:R-:W-:Y:S01]  /*15ba0*/  MOV R16, R14 ;  /* 0x0000000e00107202 */ /* 0x000fe20000000f00 */
[----:B------:R-:W-:Y:S06]  /*15bb0*/  BRA `(.L_x_6812) ;  /* 0xffffffe800087947 */ /* 0x000fec000383ffff */
.L_x_6769:
        /* <DEDUP_REMOVED lines=8> */
.L_x_6814:
[----:B------:R-:W-:Y:S05]  /*15c40*/  BSYNC B0 ;  /* 0x0000000000007941 */ /* 0x000fea0003800000 */
.L_x_6813:
        /* <DEDUP_REMOVED lines=10> */
.L_x_6815:
        /* <DEDUP_REMOVED lines=8> */
.L_x_6816:
        /* <DEDUP_REMOVED lines=8> */
.L_x_6817:
        /* <DEDUP_REMOVED lines=8> */
.L_x_6818:
        /* <DEDUP_REMOVED lines=8> */
.L_x_6819:
[----:B------:R-:W-:Y:S05]  /*15ef0*/  BRA `(.L_x_6820) ;  /* 0xffffffe400d07947 */ /* 0x000fea000383ffff */
.L_x_6774:
        /* <DEDUP_REMOVED lines=8> */
.L_x_6822:
[----:B------:R-:W-:Y:S05]  /*15f80*/  BSYNC B0 ;  /* 0x0000000000007941 */ /* 0x000fea0003800000 */
.L_x_6821:
        /* <DEDUP_REMOVED lines=10> */
.L_x_6823:
        /* <DEDUP_REMOVED lines=8> */
.L_x_6824:
        /* <DEDUP_REMOVED lines=8> */
.L_x_6825:
        /* <DEDUP_REMOVED lines=8> */
.L_x_6826:
        /* <DEDUP_REMOVED lines=8> */
.L_x_6827:
[----:B------:R-:W-:Y:S05]  /*16230*/  BRA `(.L_x_6828) ;  /* 0xffffffe400b87947 */ /* 0x000fea000383ffff */
.L_x_6776:
[----:B------:R-:W-:Y:S01]  /*16240*/  BSSY B0, `(.L_x_6829) ;  /* 0x0000006000007945 */ /* 0x000fe20003800000 */
[----:B------:R-:W-:Y:S01]  /*16250*/  PLOP3.LUT P6, PT, P6, PT, PT, 0x8, 0x0 ;  /* 0x000000000000781c */ /* 0x000fe200037ce170 */
[----:B------:R-:W-:-:S12]  /*16260*/  IMAD.MOV.U32 R15, RZ, RZ, -0x1 ;  /* 0xffffffffff0f7424 */ /* 0x000fd800078e00ff */
[----:B0-----:R-:W-:Y:S05]  /*16270*/  WARPSYNC.COLLECTIVE R15, `(.L_x_6830) ;  /* 0x000000000f087348 */ /* 0x001fea0003c00000 */
[----:B------:R-:W-:Y:S01]  /*16280*/  VOTE.ANY R14, PT, P6 ;  /* 0x00000000000e7806 */ /* 0x000fe200030e0100 */
[----:B0-----:R-:W-:Y:S06]  /*16290*/  ENDCOLLECTIVE ;  /* 0x000000000000791b */ /* 0x001fec0003800000 */
.L_x_6830:
[----:B------:R-:W-:Y:S05]  /*162a0*/  BSYNC B0 ;  /* 0x0000000000007941 */ /* 0x000fea0003800000 */
.L_x_6829:
        /* <DEDUP_REMOVED lines=9> */
.L_x_6831:
[----:B------:R-:W-:Y:S01]  /*16340*/  IMAD.MOV.U32 R17, RZ, RZ, R14 ;  /* 0x000000ffff117224 */ /* 0x000fe200078e000e */
[----:B------:R-:W-:Y:S06]  /*16350*/  BRA `(.L_x_6832) ;  /* 0xffffffe400a87947 */ /* 0x000fec000383ffff */
.L_x_6778:
[----:B------:R-:W-:Y:S01]  /*16360*/  BSSY B0, `(.L_x_6833) ;  /* 0x0000007000007945 */ /* 0x000fe20003800000 */
[----:B------:R-:W-:Y:S02]  /*16370*/  IMAD.MOV.U32 R13, RZ, RZ, R2 ;  /* 0x000000ffff0d7224 */ /* 0x000fe400078e0002 */
[----:B------:R-:W-:Y:S02]  /*16380*/  IMAD.MOV.U32 R11, RZ, RZ, 0x1f ;  /* 0x0000001fff0b7424 */ /* 0x000fe400078e00ff */
[----:B------:R-:W-:-:S07]  /*16390*/  IMAD.MOV.U32 R15, RZ, RZ, -0x1 ;  /* 0xffffffffff0f7424 */ /* 0x000fce00078e00ff */
[----:B012---:R-:W-:Y:S05]  /*163a0*/  WARPSYNC.COLLECTIVE R15, `(.L_x_6834) ;  /* 0x000000000f087348 */ /* 0x007fea0003c00000 */
[----:B------:R3:W4:Y:S02]  /*163b0*/  SHFL.IDX P6, R14, R13, R12, R11 ;  /* 0x0000000c0d0e7389 */ /* 0x00072400000c000b */
[----:B01234-:R-:W-:Y:S01]  /*163c0*/  ENDCOLLECTIVE ;  /* 0x000000000000791b */ /* 0x01ffe20003800000 */
.L_x_6834:
[----:B------:R-:W-:Y:S05]  /*163d0*/  BSYNC B0 ;  /* 0x0000000000007941 */ /* 0x000fea0003800000 */
.L_x_6833:
[----:B------:R-:W-:Y:S01]  /*163e0*/  IMAD.MOV.U32 R8, RZ, RZ, R14 ;  /* 0x000000ffff087224 */ /* 0x000fe200078e000e */
[----:B------:R-:W-:Y:S06]  /*163f0*/  BRA `(.L_x_6777) ;  /* 0xffffffe4009c7947 */ /* 0x000fec000383ffff */
.L_x_6781:
[----:B-1----:R1:W3:Y:S02]  /*16400*/  SYNCS.PHASECHK.TRANS64.TRYWAIT P0, [R0+URZ+0x38820], R3 ;  /* 0x03882003000075a7 */ /* 0x0022e4000800017f */
[----:B---3--:R-:W-:Y:S05]  /*16410*/  @!P0 NANOSLEEP.SYNCS 0x989680 ;  /* 0x009896800000895d */ /* 0x008fea0003900000 */
[----:B------:R-:W3:Y:S02]  /*16420*/  @!P0 SYNCS.PHASECHK.TRANS64 P0, [R0+URZ+0x38820], R3 ;  /* 0x03882003000085a7 */ /* 0x000ee4000800007f */
[----:B---3--:R-:W-:Y:S05]  /*16430*/  @!P0 BRA `(.L_x_6781) ;  /* 0xfffffffc00f08947 */ /* 0x008fea000383ffff */
[----:B------:R-:W-:Y:S05]  /*16440*/  BRA `(.L_x_6835) ;  /* 0xffffffec00147947 */ /* 0x000fea000383ffff */
.L_x_6782:
        /* <DEDUP_REMOVED lines=11> */
.L_x_6837:
[----:B------:R-:W-:Y:S05]  /*16500*/  BSYNC B0 ;  /* 0x0000000000007941 */ /* 0x000fea0003800000 */
.L_x_6836:
[----:B------:R-:W-:Y:S05]  /*16510*/  BRA `(.L_x_6838) ;  /* 0xffffffe800f87947 */ /* 0x000fea000383ffff */
.L_x_6785:
[----:B------:R-:W-:Y:S01]  /*16520*/  BSSY B1, `(.L_x_6839) ;  /* 0x0000006000017945 */ /* 0x000fe20003800000 */
[----:B------:R-:W-:-:S07]  /*16530*/  IMAD.MOV.U32 R15, RZ, RZ, -0x1 ;  /* 0xffffffffff0f7424 */ /* 0x000fce00078e00ff */
[----:B012---:R-:W-:Y:S05]  /*16540*/  WARPSYNC.COLLECTIVE R15, `(.L_x_6840) ;  /* 0x000000000f0c7348 */ /* 0x007fea0003c00000 */
[----:B------:R-:W-:Y:S02]  /*16550*/  ELECT P6, UR62, PT ;  /* 0x00000000003e782f */ /* 0x000fe400038c0000 */
[----:B------:R-:W-:Y:S01]  /*16560*/  MOV R14, UR62 ;  /* 0x0000003e000e7c02 */ /* 0x000fe20008000f00 */
[----:B012---:R-:W-:Y:S10]  /*16570*/  ENDCOLLECTIVE ;  /* 0x000000000000791b */ /* 0x007ff40003800000 */
.L_x_6840:
[----:B------:R-:W-:Y:S05]  /*16580*/  BSYNC B1 ;  /* 0x0000000000017941 */ /* 0x000fea0003800000 */
.L_x_6839:
[----:B------:R-:W-:Y:S05]  /*16590*/  BRA `(.L_x_6841) ;  /* 0xffffffe800f07947 */ /* 0x000fea000383ffff */
.L_x_6787:
[----:B-1----:R1:W2:Y:S02]  /*165a0*/  SYNCS.PHASECHK.TRANS64.TRYWAIT P0, [R6+URZ], R5 ;  /* 0x00000005060075a7 */ /* 0x0022a4000800017f */
[----:B--2---:R-:W-:Y:S05]  /*165b0*/  @!P0 NANOSLEEP.SYNCS 0x989680 ;  /* 0x009896800000895d */ /* 0x004fea0003900000 */
[----:B------:R-:W2:Y:S02]  /*165c0*/  @!P0 SYNCS.PHASECHK.TRANS64 P0, [R6+URZ], R5 ;  /* 0x00000005060085a7 */ /* 0x000ea4000800007f */
[----:B--2---:R-:W-:Y:S05]  /*165d0*/  @!P0 BRA `(.L_x_6787) ;  /* 0xfffffffc00f08947 */ /* 0x004fea000383ffff */
[----:B------:R-:W-:Y:S05]  /*165e0*/  BRA `(.L_x_6842) ;  /* 0xffffffec00347947 */ /* 0x000fea000383ffff */
.L_x_6788:
[----:B--2---:R2:W3:Y:S02]  /*165f0*/  SYNCS.PHASECHK.TRANS64.TRYWAIT P0, [R7+URZ], R2 ;  /* 0x00000002070075a7 */ /* 0x0044e4000800017f */
[----:B---3--:R-:W-:Y:S05]  /*16600*/  @!P0 NANOSLEEP.SYNCS 0x989680 ;  /* 0x009896800000895d */ /* 0x008fea0003900000 */
[----:B------:R-:W3:Y:S02]  /*16610*/  @!P0 SYNCS.PHASECHK.TRANS64 P0, [R7+URZ], R2 ;  /* 0x00000002070085a7 */ /* 0x000ee4000800007f */
[----:B---3--:R-:W-:Y:S05]  /*16620*/  @!P0 BRA `(.L_x_6788) ;  /* 0xfffffffc00f08947 */ /* 0x008fea000383ffff */
[----:B------:R-:W-:Y:S05]  /*16630*/  BRA `(.L_x_6843) ;  /* 0xffffffec00287947 */ /* 0x000fea000383ffff */
.L_x_6790:
[----:B---3--:R3:W4:Y:S02]  /*16640*/  SYNCS.PHASECHK.TRANS64.TRYWAIT P0, [R4+URZ], R5 ;  /* 0x00000005040075a7 */ /* 0x008724000800017f */
[----:B----4-:R-:W-:Y:S05]  /*16650*/  @!P0 NANOSLEEP.SYNCS 0x989680 ;  /* 0x009896800000895d */ /* 0x010fea0003900000 */
[----:B------:R-:W4:Y:S02]  /*16660*/  @!P0 SYNCS.PHASECHK.TRANS64 P0, [R4+URZ], R5 ;  /* 0x00000005040085a7 */ /* 0x000f24000800007f */
[----:B----4-:R-:W-:Y:S05]  /*16670*/  @!P0 BRA `(.L_x_6790) ;  /* 0xfffffffc00f08947 */ /* 0x010fea000383ffff */
[----:B------:R-:W-:Y:S05]  /*16680*/  BRA `(.L_x_6844) ;  /* 0xffffffec00307947 */ /* 0x000fea000383ffff */
.L_x_6845:
        /* <DEDUP_REMOVED lines=15> */
.L_x_11957:


//--------------------- .text._ZN7cutlass13device_kernelIN5flash11enable_sm90INS1_16FlashAttnFwdSm90INS1_25CollectiveMainloopFwdSm90ILi2EN4cute5tupleIJNS5_1CILi1EEES8_S8_EEENS6_IJNS7_ILi64EEESA_SA_EEELi512ENS_10bfloat16_tEfNS_4arch4Sm90ELb1ELb0ELb1ELb1ELb0ELb1ELb1ELb0ELb0ELb0ELb0ELb0EEENS1_21CollectiveEpilogueFwdINS6_IJSA_NS7_ILi512EEESA_EEES9_SC_SE_Li256ELb1ELb0ELb0ELb0EEENS1_36VarlenDynamicPersistentTileSchedulerILi64ELi64ELi256ELi32ELb0ELb0ELb1ELb1ELb1ELb1EEEEEEEEEvNT_6ParamsE --------------------------
	.section	.text._ZN7cutlass13device_kernelIN5flash11enable_sm90INS1_16FlashAttnFwdSm90INS1_25CollectiveMainloopFwdSm90ILi2EN4cute5tupleIJNS5_1CILi1EEES8_S8_EEENS6_IJNS7_ILi64EEESA_SA_EEELi512ENS_10bfloat16_tEfNS_4arch4Sm90ELb1ELb0ELb1ELb1ELb0ELb1ELb1ELb0ELb0ELb0ELb0ELb0EEENS1_21CollectiveEpilogueFwdINS6_IJSA_NS7_ILi512EEESA_EEES9_SC_SE_Li256ELb1ELb0ELb0ELb0EEENS1_36VarlenDynamicPersistentTileSchedulerILi64ELi64ELi256ELi32ELb0ELb0ELb1ELb1ELb1ELb1EEEEEEEEEvNT_6ParamsE,"ax",@progbits
	.align	128
.text._ZN7cutlass13device_kernelIN5flash11enable_sm90INS1_16FlashAttnFwdSm90INS1_25CollectiveMainloopFwdSm90ILi2EN4cute5tupleIJNS5_1CILi1EEES8_S8_EEENS6_IJNS7_ILi64EEESA_SA_EEELi512ENS_10bfloat16_tEfNS_4arch4Sm90ELb1ELb0ELb1ELb1ELb0ELb1ELb1ELb0ELb0ELb0ELb0ELb0EEENS1_21CollectiveEpilogueFwdINS6_IJSA_NS7_ILi512EEESA_EEES9_SC_SE_Li256ELb1ELb0ELb0ELb0EEENS1_36VarlenDynamicPersistentTileSchedulerILi64ELi64ELi256ELi32ELb0ELb0ELb1ELb1ELb1ELb1EEEEEEEEEvNT_6ParamsE:
        .type           _ZN7cutlass13device_kernelIN5flash11enable_sm90INS1_16FlashAttnFwdSm90INS1_25CollectiveMainloopFwdSm90ILi2EN4cute5tupleIJNS5_1CILi1EEES8_S8_EEENS6_IJNS7_ILi64EEESA_SA_EEELi512ENS_10bfloat16_tEfNS_4arch4Sm90ELb1ELb0ELb1ELb1ELb0ELb1ELb1ELb0ELb0ELb0ELb0ELb0EEENS1_21CollectiveEpilogueFwdINS6_IJSA_NS7_ILi512EEESA_EEES9_SC_SE_Li256ELb1ELb0ELb0ELb0EEENS1_36VarlenDynamicPersistentTileSchedulerILi64ELi64ELi256ELi32ELb0ELb0ELb1ELb1ELb1ELb1EEEEEEEEEvNT_6ParamsE,@function
        .size           _ZN7cutlass13device_kernelIN5flash11enable_sm90INS1_16FlashAttnFwdSm90INS1_25CollectiveMainloopFwdSm90ILi2EN4cute5tupleIJNS5_1CILi1EEES8_S8_EEENS6_IJNS7_ILi64EEESA_SA_EEELi512ENS_10bfloat16_tEfNS_4arch4Sm90ELb1ELb0ELb1ELb1ELb0ELb1ELb1ELb0ELb0ELb0ELb0ELb0EEENS1_21CollectiveEpilogueFwdINS6_IJSA_NS7_ILi512EEESA_EEES9_SC_SE_Li256ELb1ELb0ELb0ELb0EEENS1_36VarlenDynamicPersistentTileSchedulerILi64ELi64ELi256ELi32ELb0ELb0ELb1ELb1ELb1ELb1EEEEEEEEEvNT_6ParamsE,(.L_x_11958 - _ZN7cutlass13device_kernelIN5flash11enable_sm90INS1_16FlashAttnFwdSm90INS1_25CollectiveMainloopFwdSm90ILi2EN4cute5tupleIJNS5_1CILi1EEES8_S8_EEENS6_IJNS7_ILi64EEESA_SA_EEELi512ENS_10bfloat16_tEfNS_4arch4Sm90ELb1ELb0ELb1ELb1ELb0ELb1ELb1ELb0ELb0ELb0ELb0ELb0EEENS1_21CollectiveEpilogueFwdINS6_IJSA_NS7_ILi512EEESA_EEES9_SC_SE_Li256ELb1ELb0ELb0ELb0EEENS1_36VarlenDynamicPersistentTileSchedulerILi64ELi64ELi256ELi32ELb0ELb0ELb1ELb1ELb1ELb1EEEEEEEEEvNT_6ParamsE)
        .other          _ZN7cutlass13device_kernelIN5flash11enable_sm90INS1_16FlashAttnFwdSm90INS1_25CollectiveMainloopFwdSm90ILi2EN4cute5tupleIJNS5_1CILi1EEES8_S8_EEENS6_IJNS7_ILi64EEESA_SA_EEELi512ENS_10bfloat16_tEfNS_4arch4Sm90ELb1ELb0ELb1ELb1ELb0ELb1ELb1ELb0ELb0ELb0ELb0ELb0EEENS1_21CollectiveEpilogueFwdINS6_IJSA_NS7_ILi512EEESA_EEES9_SC_SE_Li256ELb1ELb0ELb0ELb0EEENS1_36VarlenDynamicPersistentTileSchedulerILi64ELi64ELi256ELi32ELb0ELb0ELb1ELb1ELb1ELb1EEEEEEEEEvNT_6ParamsE,@"STO_CUDA_ENTRY STV_DEFAULT"
_ZN7cutlass13device_kernelIN5flash11enable_sm90INS1_16FlashAttnFwdSm90INS1_25CollectiveMainloopFwdSm90ILi2EN4cute5tupleIJNS5_1CILi1EEES8_S8_EEENS6_IJNS7_ILi64EEESA_SA_EEELi512ENS_10bfloat16_tEfNS_4arch4Sm90ELb1ELb0ELb1ELb1ELb0ELb1ELb1ELb0ELb0ELb0ELb0ELb0EEENS1_21CollectiveEpilogueFwdINS6_IJSA_NS7_ILi512EEESA_EEES9_SC_SE_Li256ELb1ELb0ELb0ELb0EEENS1_36VarlenDynamicPersistentTileSchedulerILi64ELi64ELi256ELi32ELb0ELb0ELb1ELb1ELb1ELb1EEEEEEEEEvNT_6ParamsE:
        /* <DEDUP_REMOVED lines=29> */
.L_x_6847:
[----:B------:R-:W-:Y:S05]  /*01d0*/  BSYNC B0 ;  /* 0x0000000000007941 */ /* 0x000fea0003800000 */
.L_x_6846:
        /* <DEDUP_REMOVED lines=39> */
.L_x_6848:
        /* <DEDUP_REMOVED lines=22> */
.L_x_6849:
        /* <DEDUP_REMOVED lines=18> */
.L_x_6850:
        /* <DEDUP_REMOVED lines=22> */
.L_x_6851:
        /* <DEDUP_REMOVED lines=22> */
.L_x_6852:
        /* <DEDUP_REMOVED lines=9> */
.L_x_6855:
        /* <DEDUP_REMOVED lines=29> */
[C---:B------:R-:W-:Y:S02]  /*0bf0*/  IMAD.IADD R10, R235.reuse, 0x1, -R8 ;  /* 0x00000001eb0a7824 */ /* 0x040fe400078e0a08 */
[----:B------:R-:W-:Y:S01]  /*0c00*/  IMAD.IADD R6, R235, 0x1, -R6 ;  /* 0x00000001eb067824 */ /* 0x000fe200078e0a06 */
[----:B------:R-:W-:-:S02]  /*0c10*/  SHF.R.S32.HI R212, RZ, 0x5, R3 ;  /* 0x00000005ffd47819 */ /* 0x000fc40000011403 */
[----:B------:R-:W-:Y:S02]  /*0c20*/  SHF.R.S32.HI R11, RZ, 0x1f, R3 ;  /* 0x0000001fff0b7819 */ /* 0x000fe40000011403 */
[----:B------:R-:W-:Y:S02]  /*0c30*/  SHF.R.S32.HI R12, RZ, 0x4, R5 ;  /* 0x00000004ff0c7819 */ /* 0x000fe40000011405 */
[----:B------:R-:W-:Y:S02]  /*0c40*/  SHF.R.S32.HI R7, RZ, 0x1f, R10 ;  /* 0x0000001fff077819 */ /* 0x000fe4000001140a */
[----:B------:R-:W-:Y:S02]  /*0c50*/  SHF.R.S32.HI R3, RZ, 0x1f, R6 ;  /* 0x0000001fff037819 */ /* 0x000fe40000011406 */
[----:B------:R-:W-:Y:S02]  /*0c60*/  LEA.HI R8, R5, R12, RZ, 0x1 ;  /* 0x0000000c05087211 */ /* 0x000fe400078f08ff */
[----:B------:R-:W-:-:S02]  /*0c70*/  LEA.HI R9, R7, R10, RZ, 0x3 ;  /* 0x0000000a07097211 */ /* 0x000fc400078f18ff */
[----:B------:R-:W-:Y:S02]  /*0c80*/  LEA.HI R5, R3, R6, RZ, 0x2 ;  /* 0x0000000603057211 */ /* 0x000fe400078f10ff */
[----:B------:R-:W-:Y:S02]  /*0c90*/  LEA.HI R14, R11, R212, RZ, 0x2 ;  /* 0x000000d40b0e7211 */ /* 0x000fe400078f10ff */
[----:B------:R-:W-:Y:S02]  /*0ca0*/  LOP3.LUT R13, R8, 0x1ffffffe, RZ, 0xc0, !PT ;  /* 0x1ffffffe080d7812 */ /* 0x000fe400078ec0ff */
[----:B------:R-:W-:Y:S02]  /*0cb0*/  LOP3.LUT R11, R9, 0xfffffff8, RZ, 0xc0, !PT ;  /* 0xfffffff8090b7812 */ /* 0x000fe400078ec0ff */
[--C-:B------:R-:W-:Y:S02]  /*0cc0*/  SHF.R.S32.HI R7, RZ, 0x2, R5.reuse ;  /* 0x00000002ff077819 */ /* 0x100fe40000011405 */
[----:B------:R-:W-:-:S02]  /*0cd0*/  SHF.R.S32.HI R8, RZ, 0x1f, R5 ;  /* 0x0000001fff087819 */ /* 0x000fc40000011405 */
[----:B------:R-:W-:Y:S01]  /*0ce0*/  LOP3.LUT R5, R5, 0x7ffffffc, RZ, 0xc0, !PT ;  /* 0x7ffffffc05057812 */ /* 0x000fe200078ec0ff */
[----:B------:R-:W-:Y:S01]  /*0cf0*/  IMAD.IADD R11, R10, 0x1, -R11 ;  /* 0x000000010a0b7824 */ /* 0x000fe200078e0a0b */
[----:B------:R-:W-:Y:S02]  /*0d00*/  SHF.R.S32.HI R223, RZ, 0x7, R4 ;  /* 0x00000007ffdf7819 */ /* 0x000fe40000011404 */
[----:B------:R-:W-:Y:S02]  /*0d10*/  LOP3.LUT R15, R14, 0x3ffffc, RZ, 0xc0, !PT ;  /* 0x003ffffc0e0f7812 */ /* 0x000fe400078ec0ff */
[----:B------:R-:W-:Y:S01]  /*0d20*/  LEA.HI R8, R8, R7, RZ, 0x3 ;  /* 0x0000000708087211 */ /* 0x000fe200078f18ff */
[----:B------:R-:W-:Y:S01]  /*0d30*/  IMAD.IADD R5, R6, 0x1, -R5 ;  /* 0x0000000106057824 */ /* 0x000fe200078e0a05 */
[----:B------:R-:W-:Y:S01]  /*0d40*/  LEA.HI R3, R3, R6, RZ, 0x5 ;  /* 0x0000000603037211 */ /* 0x000fe200078f28ff */
[----:B------:R-:W-:Y:S01]  /*0d50*/  IMAD R14, R223, 0x100, R10 ;  /* 0x00000100df0e7824 */ /* 0x000fe200078e020a */
[----:B------:R-:W-:Y:S01]  /*0d60*/  LOP3.LUT R8, R8, 0xfffffff8, RZ, 0xc0, !PT ;  /* 0xfffffff808087812 */ /* 0x000fe200078ec0ff */
[----:B------:R-:W-:Y:S01]  /*0d70*/  IMAD.IADD R15, R212, 0x1, -R15 ;  /* 0x00000001d40f7824 */ /* 0x000fe200078e0a0f */
[----:B------:R-:W-:Y:S01]  /*0d80*/  LEA.HI R6, R0, R235, RZ, 0x2 ;  /* 0x000000eb00067211 */ /* 0x000fe200078f10ff */
[----:B------:R-:W-:Y:S01]  /*0d90*/  IMAD.IADD R13, R12, 0x1, -R13 ;  /* 0x000000010c0d7824 */ /* 0x000fe200078e0a0d */
[----:B------:R-:W-:Y:S01]  /*0da0*/  SHF.L.U32 R10, R11, 0x6, RZ ;  /* 0x000000060b0a7819 */ /* 0x000fe200000006ff */
[----:B------:R-:W-:Y:S01]  /*0db0*/  IMAD R14, R15, 0x10, R14 ;  /* 0x000000100f0e7824 */ /* 0x000fe200078e020e */
[----:B------:R-:W-:Y:S01]  /*0dc0*/  SHF.R.S32.HI R3, RZ, 0x5, R3 ;  /* 0x00000005ff037819 */ /* 0x000fe20000011403 */
[----:B------:R-:W-:Y:S01]  /*0dd0*/  IMAD.SHL.U32 R13, R13, 0x8, RZ ;  /* 0x000000080d0d7824 */ /* 0x000fe200078e00ff */
[----:B------:R-:W-:Y:S01]  /*0de0*/  SHF.R.S32.HI R23, RZ, 0x2, R6 ;  /* 0x00000002ff177819 */ /* 0x000fe20000011406 */
[----:B------:R-:W-:Y:S01]  /*0df0*/  IMAD.IADD R8, R7, 0x1, -R8 ;  /* 0x0000000107087824 */ /* 0x000fe200078e0a08 */
[----:B------:R-:W-:Y:S01]  /*0e00*/  LOP3.LUT R10, R10, 0x1c0, RZ, 0xc0, !PT ;  /* 0x000001c00a0a7812 */ /* 0x000fe200078ec0ff */
[----:B------:R-:W-:-:S02]  /*0e10*/  IMAD.SHL.U32 R9, R9, 0x40, RZ ;  /* 0x0000004009097824 */ /* 0x000fc400078e00ff */
[--C-:B------:R-:W-:Y:S01]  /*0e20*/  IMAD.U32 R234, R14, 0x40, R13.reuse ;  /* 0x000000400eea7824 */ /* 0x100fe200078e000d */
[----:B------:R-:W-:Y:S01]  /*0e30*/  LOP3.LUT R13, R10, 0x8, R13, 0xf8, !PT ;  /* 0x000000080a0d7812 */ /* 0x000fe200078ef80d */
[----:B------:R-:W-:Y:S01]  /*0e40*/  IMAD R190, R3, 0x10, R8 ;  /* 0x0000001003be7824 */ /* 0x000fe200078e0208 */
[----:B------:R-:W-:Y:S01]  /*0e50*/  LEA.HI R3, R0, R235, RZ, 0x3 ;  /* 0x000000eb00037211 */ /* 0x000fe200078f18ff */
[----:B------:R-:W-:Y:S01]  /*0e60*/  VIADD R236, R23, 0x20 ;  /* 0x0000002017ec7836 */ /* 0x000fe20000000000 */
[----:B------:R-:W-:Y:S02]  /*0e70*/  SHF.R.U32.HI R10, RZ, 0x3, R10 ;  /* 0x00000003ff0a7819 */ /* 0x000fe4000001160a */
[----:B------:R-:W-:Y:S02]  /*0e80*/  LOP3.LUT R9, R9, 0x7ffffe00, RZ, 0xc0, !PT ;  /* 0x7ffffe0009097812 */ /* 0x000fe400078ec0ff */
[----:B------:R-:W-:Y:S02]  /*0e90*/  LOP3.LUT R222, R6, 0xfffffffc, RZ, 0xc0, !PT ;  /* 0xfffffffc06de7812 */ /* 0x000fe400078ec0ff */
[----:B------:R-:W-:-:S02]  /*0ea0*/  SHF.R.S32.HI R214, RZ, 0x3, R3 ;  /* 0x00000003ffd67819 */ /* 0x000fc40000011403 */
[----:B------:R-:W-:Y:S01]  /*0eb0*/  LOP3.LUT R0, R3, 0x1ffffff8, RZ, 0xc0, !PT ;  /* 0x1ffffff803007812 */ /* 0x000fe200078ec0ff */
[----:B------:R-:W-:Y:S01]  /*0ec0*/  IMAD R9, R212, 0x400, R9 ;  /* 0x00000400d4097824 */ /* 0x000fe200078e0209 */
[----:B------:R-:W-:Y:S02]  /*0ed0*/  LOP3.LUT R10, R13, R10, RZ, 0x3c, !PT ;  /* 0x0000000a0d0a7212 */ /* 0x000fe400078e3cff */
[----:B------:R-:W-:Y:S01]  /*0ee0*/  SHF.R.S32.HI R3, RZ, 0x1f, R236 ;  /* 0x0000001fff037819 */ /* 0x000fe200000114ec */
[----:B------:R-:W-:Y:S01]  /*0ef0*/  IMAD.IADD R222, R235, 0x1, -R222 ;  /* 0x00000001ebde7824 */ /* 0x000fe200078e0ade */
[----:B------:R-:W-:Y:S01]  /*0f00*/  R2P PR, R11, 0x6 ;  /* 0x000000060b007804 */ /* 0x000fe20000000000 */
[----:B------:R-:W-:Y:S01]  /*0f10*/  IMAD.SHL.U32 R232, R236, 0x40, RZ ;  /* 0x00000040ece87824 */ /* 0x000fe200078e00ff */
[----:B------:R-:W-:Y:S01]  /*0f20*/  LEA.HI R3, R3, R236, RZ, 0x3 ;  /* 0x000000ec03037211 */ /* 0x000fe200078f18ff */
[----:B------:R-:W-:Y:S01]  /*0f30*/  IMAD.IADD R9, R9, 0x1, R10 ;  /* 0x0000000109097824 */ /* 0x000fe200078e020a */
[----:B------:R-:W-:Y:S01]  /*0f40*/  SHF.R.S32.HI R6, RZ, 0x1f, R6 ;  /* 0x0000001fff067819 */ /* 0x000fe20000011406 */
[----:B------:R-:W-:Y:S01]  /*0f50*/  IMAD.IADD R0, R235, 0x1, -R0 ;  /* 0x00000001eb007824 */ /* 0x000fe200078e0a00 */
[----:B------:R-:W-:Y:S01]  /*0f60*/  LEA.HI R4, R4, R223, RZ, 0x1 ;  /* 0x000000df04047211 */ /* 0x000fe200078f08ff */
[----:B------:R-:W-:Y:S01]  /*0f70*/  IMAD R196, R9, 0x2, R2 ;  /* 0x0000000209c47824 */ /* 0x000fe200078e0202 */
[----:B------:R-:W-:-:S02]  /*0f80*/  LOP3.LUT R232, R232, 0x1c0, RZ, 0xc0, !PT ;  /* 0x000001c0e8e87812 */ /* 0x000fc400078ec0ff */
[----:B------:R-:W-:Y:S01]  /*0f90*/  SHF.L.U32 R3, R3, 0x6, RZ ;  /* 0x0000000603037819 */ /* 0x000fe200000006ff */
[----:B------:R-:W-:Y:S01]  /*0fa0*/  IMAD.MOV.U32 R209, RZ, RZ, 0x20 ;  /* 0x00000020ffd17424 */ /* 0x000fe200078e00ff */
[----:B------:R-:W-:Y:S01]  /*0fb0*/  LEA.HI R6, R6, R23, RZ, 0x3 ;  /* 0x0000001706067211 */ /* 0x000fe200078f18ff */
[----:B------:R-:W-:Y:S01]  /*0fc0*/  IMAD.SHL.U32 R193, R0, 0x8, RZ ;  /* 0x0000000800c17824 */ /* 0x000fe200078e00ff */
[----:B------:R-:W-:Y:S01]  /*0fd0*/  LOP3.LUT R4, R4, 0xfffffe, RZ, 0xc0, !PT ;  /* 0x00fffffe04047812 */ /* 0x000fe200078ec0ff */
[C---:B------:R-:W-:Y:S01]  /*0fe0*/  VIADD R210, R196.reuse, 0x36400 ;  /* 0x00036400c4d27836 */ /* 0x040fe20000000000 */
[----:B------:R-:W-:Y:S02]  /*0ff0*/  SHF.R.U32.HI R237, RZ, 0x3, R232 ;  /* 0x00000003ffed7819 */ /* 0x000fe400000116e8 */
[----:B------:R-:W-:Y:S01]  /*1000*/  LOP3.LUT R233, R3, 0xfffffe00, RZ, 0xc0, !PT ;  /* 0xfffffe0003e97812 */ /* 0x000fe200078ec0ff */
[----:B------:R-:W-:Y:S01]  /*1010*/  VIADD R208, R196, 0x36440 ;  /* 0x00036440c4d07836 */ /* 0x000fe20000000000 */
[----:B------:R-:W-:Y:S01]  /*1020*/  SEL R209, R209, 0xffffffe0, !P1 ;  /* 0xffffffe0d1d17807 */ /* 0x000fe20004800000 */
[----:B------:R-:W-:Y:S01]  /*1030*/  IMAD.IADD R4, R223, 0x1, -R4 ;  /* 0x00000001df047824 */ /* 0x000fe200078e0a04 */
[----:B------:R-:W-:Y:S01]  /*1040*/  LOP3.LUT R6, R6, 0xfffffff8, RZ, 0xc0, !PT ;  /* 0xfffffff806067812 */ /* 0x000fe200078ec0ff */
[C---:B------:R-:W-:Y:S01]  /*1050*/  @P2 VIADD R208, R210.reuse, 0xffffffc0 ;  /* 0xffffffc0d2d02836 */ /* 0x040fe20000000000 */
[----:B------:R-:W-:Y:S01]  /*1060*/  MOV R22, RZ ;  /* 0x000000ff00167202 */ /* 0x000fe20000000f00 */
[----:B------:R-:W-:Y:S01]  /*1070*/  IMAD.IADD R210, R210, 0x1, R209 ;  /* 0x00000001d2d27824 */ /* 0x000fe200078e02d1 */
[----:B------:R-:W-:Y:S01]  /*1080*/  CS2R R18, SRZ ;  /* 0x0000000000127805 */ /* 0x000fe2000001ff00 */
[----:B------:R-:W-:Y:S01]  /*1090*/  IMAD.MOV.U32 R188, RZ, RZ, RZ ;  /* 0x000000ffffbc7224 */ /* 0x000fe200078e00ff */
[----:B------:R-:W-:Y:S01]  /*10a0*/  SHF.R.S32.HI R230, RZ, 0x1f, R23 ;  /* 0x0000001fffe67819 */ /* 0x000fe20000011417 */
[----:B------:R-:W-:-:S02]  /*10b0*/  IMAD.MOV.U32 R219, RZ, RZ, RZ ;  /* 0x000000ffffdb7224 */ /* 0x000fc400078e00ff */
[----:B------:R-:W-:Y:S02]  /*10c0*/  IMAD.IADD R191, R23, 0x1, -R6 ;  /* 0x0000000117bf7824 */ /* 0x000fe400078e0a06 */
        /* <DEDUP_REMOVED lines=9> */
.L_x_6997:
[----:B0----5:R-:W0:Y:S01]  /*1160*/  LDC.64 R4, c[0x0][0xd60] ;  /* 0x00035800ff047b82 */ /* 0x021e220000000a00 */
[----:B------:R-:W-:Y:S01]  /*1170*/  ULDC.64 UR4, c[0x0][0xb20] ;  /* 0x0002c80000047ab9 */ /* 0x000fe20000000a00 */
[----:B------:R-:W-:Y:S01]  /*1180*/  ULDC.64 UR8, c[0x0][0xb10] ;  /* 0x0002c40000087ab9 */ /* 0x000fe20000000a00 */
[----:B------:R-:W-:Y:S01]  /*1190*/  ULDC.64 UR6, c[0x0][0xb00] ;  /* 0x0002c00000067ab9 */ /* 0x000fe20000000a00 */
[----:B0-----:R-:W-:-:S05]  /*11a0*/  IMAD.WIDE R4, R187, 0x4, R4 ;  /* 0x00000004bb047825 */ /* 0x001fca00078e0204 */
[----:B--2---:R-:W2:Y:S01]  /*11b0*/  LDG.E R218, desc[UR54][R4.64] ;  /* 0x0000003604da7981 */ /* 0x004ea2000c1e1900 */
[----:B------:R-:W-:Y:S01]  /*11c0*/  ISETP.NE.U32.AND P2, PT, RZ, UR4, PT ;  /* 0x00000004ff007c0c */ /* 0x000fe2000bf45070 */
[----:B----4-:R-:W-:Y:S01]  /*11d0*/  IMAD.MOV.U32 R27, RZ, RZ, RZ ;  /* 0x000000ffff1b7224 */ /* 0x010fe200078e00ff */
        /* <DEDUP_REMOVED lines=44> */
.L_x_6857:
[----:B------:R-:W-:Y:S02]  /*14a0*/  IMAD.U32 R32, RZ, RZ, UR5 ;  /* 0x00000005ff207e24 */ /* 0x000fe4000f8e00ff */
[----:B------:R-:W-:Y:S01]  /*14b0*/  IMAD.U32 R24, RZ, RZ, UR4 ;  /* 0x00000004ff187e24 */ /* 0x000fe2000f8e00ff */
[----:B------:R-:W-:Y:S06]  /*14c0*/  @!P2 BRA `(.L_x_6858) ;  /* 0x000000000010a947 */ /* 0x000fec0003800000 */
[----:B------:R-:W-:-:S04]  /*14d0*/  IADD3 R4, P0, R216, UR8, RZ ;  /* 0x00000008d8047c10 */ /* 0x000fc8000ff1e0ff */
[----:B------:R-:W-:-:S05]  /*14e0*/  IADD3.X R5, R217, UR9, RZ, P0, !PT ;  /* 0x00000009d9057c10 */ /* 0x000fca00087fe4ff */
[----:B------:R0:W5:Y:S01]  /*14f0*/  LDG.E R24, desc[UR54][R4.64] ;  /* 0x0000003604187981 */ /* 0x000162000c1e1900 */
[----:B------:R-:W-:Y:S05]  /*1500*/  BRA `(.L_x_6859) ;  /* 0x0000000000107947 */ /* 0x000fea0003800000 */
.L_x_6858:
[----:B------:R-:W-:Y:S05]  /*1510*/  @!P0 BRA `(.L_x_6859) ;  /* 0x00000000000c8947 */ /* 0x000fea0003800000 */
[----:B------:R-:W2:Y:S04]  /*1520*/  LDG.E R5, desc[UR54][R8.64] ;  /* 0x0000003608057981 */ /* 0x000ea8000c1e1900 */
[----:B------:R-:W2:Y:S02]  /*1530*/  LDG.E R24, desc[UR54][R8.64+0x4] ;  /* 0x0000043608187981 */ /* 0x000ea4000c1e1900 */
[----:B--2---:R-:W-:-:S07]  /*1540*/  IMAD.IADD R24, R24, 0x1, -R5 ;  /* 0x0000000118187824 */ /* 0x004fce00078e0a05 */
.L_x_6859:
[----:B------:R-:W-:Y:S02]  /*1550*/  ULDC.64 UR4, c[0x0][0xb08] ;  /* 0x0002c20000047ab9 */ /* 0x000fe40000000a00 */
[----:B------:R-:W-:-:S04]  /*1560*/  ISETP.NE.U32.AND P0, PT, RZ, UR4, PT ;  /* 0x00000004ff007c0c */ /* 0x000fc8000bf05070 */
[----:B------:R-:W-:Y:S01]  /*1570*/  ISETP.NE.AND.EX P0, PT, RZ, UR5, PT, P0 ;  /* 0x00000005ff007c0c */ /* 0x000fe2000bf05300 */
[----:B------:R-:W-:-:S12]  /*1580*/  ULDC.64 UR4, c[0x0][0xb28] ;  /* 0x0002ca0000047ab9 */ /* 0x000fd80000000a00 */
[----:B0-----:R-:W0:Y:S02]  /*1590*/  @P0 LDC.64 R4, c[0x0][0xb08] ;  /* 0x0002c200ff040b82 */ /* 0x001e240000000a00 */
[----:B0-----:R-:W-:-:S05]  /*15a0*/  @P0 IMAD.WIDE R4, R25, 0x4, R4 ;  /* 0x0000000419040825 */ /* 0x001fca00078e0204 */
[----:B------:R-:W2:Y:S04]  /*15b0*/  @P0 LDG.E R0, desc[UR54][R4.64] ;  /* 0x0000003604000981 */ /* 0x000ea8000c1e1900 */
[----:B------:R-:W2:Y:S01]  /*15c0*/  @P0 LDG.E R9, desc[UR54][R4.64+0x4] ;  /* 0x0000043604090981 */ /* 0x000ea2000c1e1900 */
[----:B-----5:R-:W-:Y:S01]  /*15d0*/  IADD3 R11, -R3, R24, RZ ;  /* 0x00000018030b7210 */ /* 0x020fe20007ffe1ff */
[----:B------:R-:W-:Y:S01]  /*15e0*/  IMAD.MOV.U32 R33, RZ, RZ, R24 ;  /* 0x000000ffff217224 */ /* 0x000fe200078e0018 */
[----:B------:R-:W-:Y:S02]  /*15f0*/  LEA R3, R185, 0x7f, 0x6 ;  /* 0x0000007fb9037811 */ /* 0x000fe400078e30ff */
[----:B------:R-:W-:Y:S01]  /*1600*/  ISETP.NE.U32.AND P1, PT, RZ, UR4, PT ;  /* 0x00000004ff007c0c */ /* 0x000fe2000bf25070 */
[----:B------:R-:W-:-:S03]  /*1610*/  IMAD.MOV R46, RZ, RZ, -R11 ;  /* 0x000000ffff2e7224 */ /* 0x000fc600078e0a0b */
[----:B------:R-:W-:Y:S02]  /*1620*/  ISETP.NE.AND.EX P1, PT, RZ, UR5, PT, P1 ;  /* 0x00000005ff007c0c */ /* 0x000fe4000bf25310 */
[----:B------:R-:W-:-:S11]  /*1630*/  VIMNMX R46, RZ, R46, !PT ;  /* 0x0000002eff2e7248 */ /* 0x000fd60007fe0100 */
        /* <DEDUP_REMOVED lines=46> */
.L_x_6862:
[----:B------:R-:W-:Y:S05]  /*1920*/  BSYNC B6 ;  /* 0x0000000000067941 */ /* 0x000fea0003800000 */
.L_x_6861:
        /* <DEDUP_REMOVED lines=20> */
.L_x_6864:
[----:B------:R-:W-:Y:S05]  /*1a70*/  BSYNC B6 ;  /* 0x0000000000067941 */ /* 0x000fea0003800000 */
.L_x_6863:
        /* <DEDUP_REMOVED lines=24> */
[C---:B----4-:R-:W-:Y:S01]  /*1c00*/  IMAD.WIDE.U32 R4, R44.reuse, R28, RZ ;  /* 0x0000001c2c047225 */ /* 0x050fe200078e00ff */
[----:B------:R-:W1:Y:S03]  /*1c10*/  LDC R61, c[0x0][0x3d4] ;  /* 0x0000f500ff3d7b82 */ /* 0x000e660000000800 */
[----:B------:R-:W-:Y:S01]  /*1c20*/  IMAD R3, R44, R29, R3 ;  /* 0x0000001d2c037224 */ /* 0x000fe200078e0203 */
[----:B---3--:R-:W-:Y:S01]  /*1c30*/  ISETP.GE.AND P2, PT, R16, R27, PT ;  /* 0x0000001b1000720c */ /* 0x008fe20003f46270 */
[----:B------:R-:W-:-:S02]  /*1c40*/  IMAD.SHL.U32 R58, R191, 0x40, RZ ;  /* 0x00000040bf3a7824 */ /* 0x000fc400078e00ff */
[----:B------:R-:W-:Y:S01]  /*1c50*/  IMAD.IADD R5, R5, 0x1, R3 ;  /* 0x0000000105057824 */ /* 0x000fe200078e0203 */
[----:B------:R-:W2:Y:S01]  /*1c60*/  @P0 LDC R7, c[0x0][0x42c] ;  /* 0x00010b00ff070b82 */ /* 0x000ea20000000800 */
[----:B------:R-:W-:Y:S01]  /*1c70*/  SEL R13, R27, RZ, P2 ;  /* 0x000000ff1b0d7207 */ /* 0x000fe20001000000 */
[----:B------:R-:W-:Y:S01]  /*1c80*/  IMAD.SHL.U32 R51, R28, 0x40, RZ ;  /* 0x000000401c337824 */ /* 0x000fe200078e00ff */
[----:B------:R-:W-:Y:S01]  /*1c90*/  LOP3.LUT R58, R58, 0x1c0, RZ, 0xc0, !PT ;  /* 0x000001c03a3a7812 */ /* 0x000fe200078ec0ff */
[----:B------:R-:W-:Y:S01]  /*1ca0*/  VIADD R80, R16, 0x20 ;  /* 0x0000002010507836 */ /* 0x000fe20000000000 */
[----:B0-----:R-:W-:Y:S01]  /*1cb0*/  SHF.L.U64.HI R53, R42, 0x6, R43 ;  /* 0x000000062a357819 */ /* 0x001fe2000001022b */
[----:B------:R-:W-:Y:S01]  /*1cc0*/  IMAD.IADD R13, R16, 0x1, R13 ;  /* 0x00000001100d7824 */ /* 0x000fe200078e020d */
[----:B------:R-:W-:Y:S01]  /*1cd0*/  SHF.R.U32.HI R60, RZ, 0x3, R58 ;  /* 0x00000003ff3c7819 */ /* 0x000fe2000001163a */
[----:B------:R-:W0:Y:S01]  /*1ce0*/  @P0 LDC R9, c[0x0][0x430] ;  /* 0x00010c00ff090b82 */ /* 0x000e220000000800 */
[----:B------:R-:W-:Y:S01]  /*1cf0*/  IMAD.WIDE.U32 R10, R23, R42, R16 ;  /* 0x0000002a170a7225 */ /* 0x000fe200078e0010 */
[----:B------:R-:W-:-:S02]  /*1d00*/  P2R R72, PR, RZ, 0x4 ;  /* 0x00000004ff487803 */ /* 0x000fc40000000000 */
[----:B------:R-:W-:Y:S01]  /*1d10*/  SHF.R.S32.HI R12, RZ, 0x1f, R13 ;  /* 0x0000001fff0c7819 */ /* 0x000fe2000001140d */
[----:B------:R-:W-:-:S03]  /*1d20*/  IMAD.SHL.U32 R62, R27, 0x2, RZ ;  /* 0x000000021b3e7824 */ /* 0x000fc600078e00ff */
[----:B------:R-:W3:Y:S01]  /*1d30*/  LDC R63, c[0x0][0x2e4] ;  /* 0x0000b900ff3f7b82 */ /* 0x000ee20000000800 */
[----:B------:R-:W-:-:S04]  /*1d40*/  SHF.R.U32.HI R26, RZ, 0x7, R26 ;  /* 0x00000007ff1a7819 */ /* 0x000fc8000001161a */
[----:B------:R-:W-:Y:S01]  /*1d50*/  IADD3 R59, R26, 0x8, RZ ;  /* 0x000000081a3b7810 */ /* 0x000fe20007ffe0ff */
        /* <DEDUP_REMOVED lines=9> */
[----:B------:R-:W-:-:S04]  /*1df0*/  IMAD.WIDE.U32 R6, R186, UR6, R16 ;  /* 0x00000006ba067c25 */ /* 0x000fc8000f8e0010 */
[----:B------:R-:W-:Y:S01]  /*1e00*/  IMAD R3, R186, UR5, R3 ;  /* 0x00000005ba037c24 */ /* 0x000fe2000f8e0203 */
[----:B------:R-:W-:Y:S01]  /*1e10*/  ULDC.64 UR4, c[0x0][0x300] ;  /* 0x0000c00000047ab9 */ /* 0x000fe20000000a00 */
[----:B------:R-:W-:Y:S02]  /*1e20*/  IMAD.IADD R7, R7, 0x1, R9 ;  /* 0x0000000107077824 */ /* 0x000fe400078e0209 */
[----:B------:R-:W-:Y:S01]  /*1e30*/  IMAD.IADD R5, R5, 0x1, R3 ;  /* 0x0000000105057824 */ /* 0x000fe200078e0203 */
[----:B------:R-:W-:Y:S02]  /*1e40*/  SHF.R.S32.HI R0, RZ, 0x1f, R25 ;  /* 0x0000001fff007819 */ /* 0x000fe40000011419 */
[----:B------:R-:W-:Y:S02]  /*1e50*/  SEL R9, R25, RZ, !P0 ;  /* 0x000000ff19097207 */ /* 0x000fe40004000000 */
[----:B------:R-:W-:-:S03]  /*1e60*/  SEL R0, R0, RZ, !P0 ;  /* 0x000000ff00007207 */ /* 0x000fc60004000000 */
[----:B------:R-:W-:-:S04]  /*1e70*/  IMAD.WIDE.U32 R40, R9, UR4, R4 ;  /* 0x0000000409287c25 */ /* 0x000fc8000f8e0004 */
[----:B------:R-:W-:Y:S02]  /*1e80*/  IMAD R8, R0, UR4, RZ ;  /* 0x0000000400087c24 */ /* 0x000fe4000f8e02ff */
[----:B------:R-:W-:Y:S02]  /*1e90*/  IMAD R4, R230, R28, RZ ;  /* 0x0000001ce6047224 */ /* 0x000fe400078e02ff */
[----:B------:R-:W-:Y:S01]  /*1ea0*/  IMAD R3, R9, UR5, R8 ;  /* 0x0000000509037c24 */ /* 0x000fe2000f8e0208 */
[----:B------:R-:W-:Y:S01]  /*1eb0*/  ULDC.64 UR4, c[0x0][0x328] ;  /* 0x0000ca0000047ab9 */ /* 0x000fe20000000a00 */
[----:B------:R-:W-:Y:S02]  /*1ec0*/  IMAD R5, R23, R29, R4 ;  /* 0x0000001d17057224 */ /* 0x000fe400078e0204 */
[----:B------:R-:W-:Y:S01]  /*1ed0*/  IMAD R4, R0, UR4, RZ ;  /* 0x0000000400047c24 */ /* 0x000fe2000f8e02ff */
[----:B------:R-:W-:Y:S01]  /*1ee0*/  IADD3 R0, R41, R3, RZ ;  /* 0x0000000329007210 */ /* 0x000fe20007ffe0ff */
[----:B------:R-:W-:Y:S01]  /*1ef0*/  IMAD.WIDE.U32 R36, R9, UR4, R6 ;  /* 0x0000000409247c25 */ /* 0x000fe2000f8e0006 */
[----:B------:R-:W-:Y:S01]  /*1f00*/  IADD3 R3, P0, R40, R48, RZ ;  /* 0x0000003028037210 */ /* 0x000fe20007f1e0ff */
[----:B------:R-:W-:-:S02]  /*1f10*/  ULDC UR4, c[0x0][0x2e4] ;  /* 0x0000b90000047ab9 */ /* 0x000fc40000000800 */
[----:B------:R-:W-:Y:S01]  /*1f20*/  IMAD R75, R9, UR5, R4 ;  /* 0x00000005094b7c24 */ /* 0x000fe2000f8e0204 */
[----:B------:R-:W-:Y:S01]  /*1f30*/  IADD3.X R48, R0, R49, R5, P0, !PT ;  /* 0x0000003100307210 */ /* 0x000fe200007fe405 */
[-C--:B------:R-:W-:Y:S01]  /*1f40*/  IMAD R4, R230, R54.reuse, RZ ;  /* 0x00000036e6047224 */ /* 0x080fe200078e02ff */
[----:B------:R-:W-:Y:S01]  /*1f50*/  LEA.HI R49, R12, R13, RZ, 0x3 ;  /* 0x0000000d0c317211 */ /* 0x000fe200078f18ff */
[C---:B------:R-:W-:Y:S01]  /*1f60*/  IMAD.WIDE.U32 R8, R23.reuse, R54, R16 ;  /* 0x0000003617087225 */ /* 0x040fe200078e0010 */
[----:B------:R-:W-:Y:S02]  /*1f70*/  IADD3 R44, P0, R23, R44, RZ ;  /* 0x0000002c172c7210 */ /* 0x000fe40007f1e0ff */
[----:B------:R-:W-:Y:S01]  /*1f80*/  LOP3.LUT R69, R49, 0xfffffff8, RZ, 0xc0, !PT ;  /* 0xfffffff831457812 */ /* 0x000fe200078ec0ff */
[C---:B------:R-:W-:Y:S01]  /*1f90*/  IMAD R21, R23.reuse, R55, R4 ;  /* 0x0000003717157224 */ /* 0x040fe200078e0204 */
[----:B------:R-:W-:Y:S01]  /*1fa0*/  ISETP.GE.AND P4, PT, R16, UR4, PT ;  /* 0x0000000410007c0c */ /* 0x000fe2000bf86270 */
[----:B------:R-:W-:Y:S01]  /*1fb0*/  IMAD.WIDE.U32 R4, R23, R54, R38 ;  /* 0x0000003617047225 */ /* 0x000fe200078e0026 */
[----:B------:R-:W-:-:S02]  /*1fc0*/  ISETP.GE.AND P3, PT, R80, UR4, PT ;  /* 0x0000000450007c0c */ /* 0x000fc4000bf66270 */
[----:B------:R-:W-:Y:S01]  /*1fd0*/  SHF.R.S32.HI R73, RZ, 0x1f, R69 ;  /* 0x0000001fff497819 */ /* 0x000fe20000011445 */
        /* <DEDUP_REMOVED lines=13> */
[----:B------:R-:W-:-:S04]  /*20b0*/  IMAD.WIDE.U32 R20, R33, R42, R6 ;  /* 0x0000002a21147225 */ /* 0x000fc800078e0006 */
[----:B------:R-:W-:Y:S02]  /*20c0*/  IMAD.SHL.U32 R55, R42, 0x40, RZ ;  /* 0x000000402a377824 */ /* 0x000fe400078e00ff */
[CC--:B------:R-:W-:Y:S01]  /*20d0*/  IMAD.WIDE.U32 R30, R33.reuse, R54.reuse, R4 ;  /* 0x00000036211e7225 */ /* 0x0c0fe200078e0004 */
[----:B------:R-:W0:Y:S01]  /*20e0*/  LDC.64 R42, c[0x0][0x2d8] ;  /* 0x0000b600ff2a7b82 */ /* 0x000e220000000a00 */
[----:B------:R-:W-:Y:S02]  /*20f0*/  LOP3.LUT R5, R58, 0x18, R16, 0xf8, !PT ;  /* 0x000000183a057812 */ /* 0x000fe400078ef810 */
[----:B------:R-:W-:Y:S02]  /*2100*/  IMAD.WIDE.U32 R34, R33, R54, R8 ;  /* 0x0000003621227225 */ /* 0x000fe400078e0008 */
[----:B------:R-:W-:Y:S02]  /*2110*/  LOP3.LUT R5, R5, R60, RZ, 0x3c, !PT ;  /* 0x0000003c05057212 */ /* 0x000fe400078e3cff */
[----:B------:R-:W-:-:S02]  /*2120*/  IMAD.IADD R67, R71, 0x1, R29 ;  /* 0x0000000147437824 */ /* 0x000fc400078e021d */
        /* <DEDUP_REMOVED lines=9> */
[----:B-1-3--:R-:W-:-:S07]  /*21c0*/  IMAD.IADD R75, R37, 0x1, R75 ;  /* 0x00000001254b7824 */ /* 0x00afce00078e024b */
.L_x_6894:
[----:B------:R-:W-:Y:S01]  /*21d0*/  VIADD R47, R47, 0xffffffff ;  /* 0xffffffff2f2f7836 */ /* 0x000fe20000000000 */
[----:B------:R-:W-:Y:S05]  /*21e0*/  YIELD ;  /* 0x0000000000007946 */ /* 0x000fea0003800000 */
[----:B------:R-:W-:Y:S01]  /*21f0*/  SHF.R.S32.HI R56, RZ, 0x1f, R47 ;  /* 0x0000001fff387819 */ /* 0x000fe2000001142f */
[-C--:B-1----:R-:W-:Y:S01]  /*2200*/  IMAD R4, R50, R47.reuse, RZ ;  /* 0x0000002f32047224 */ /* 0x082fe200078e02ff */
        /* <DEDUP_REMOVED lines=13> */
[----:B----4-:R-:W-:Y:S05]  /*22e0*/  @!P0 BRA `(.L_x_6866) ;  /* 0x0000001400ac8947 */ /* 0x010fea0003800000 */
        /* <DEDUP_REMOVED lines=38> */
.L_x_6869:
[----:B------:R-:W-:Y:S05]  /*2550*/  BSYNC B1 ;  /* 0x0000000000017941 */ /* 0x000fea0003800000 */
.L_x_6868:
[----:B------:R-:W-:Y:S01]  /*2560*/  ISETP.NE.AND P0, PT, R189, 0x3, PT ;  /* 0x00000003bd00780c */ /* 0x000fe20003f05270 */
[----:B-----5:R-:W-:Y:S01]  /*2570*/  IMAD.MOV.U32 R4, RZ, RZ, R8 ;  /* 0x000000ffff047224 */ /* 0x020fe200078e0008 */
[----:B------:R-:W-:Y:S01]  /*2580*/  MOV R5, R9 ;  /* 0x0000000900057202 */ /* 0x000fe20000000f00 */
[----:B0-----:R-:W-:Y:S02]  /*2590*/  IMAD.MOV.U32 R6, RZ, RZ, R26 ;  /* 0x000000ffff067224 */ /* 0x001fe400078e001a */
        /* <DEDUP_REMOVED lines=15> */
.L_x_6870:
[----:B------:R-:W-:Y:S01]  /*2690*/  IMAD R70, R22, 0x8, R2 ;  /* 0x0000000816467824 */ /* 0x000fe200078e0202 */
[----:B------:R-:W-:Y:S01]  /*26a0*/  SHF.L.U32 R57, R188, 0x1f, RZ ;  /* 0x0000001fbc397819 */ /* 0x000fe200000006ff */
[----:B------:R-:W-:Y:S03]  /*26b0*/  BSSY B1, `(.L_x_6871) ;  /* 0x0000003000017945 */ /* 0x000fe60003800000 */
[----:B------:R-:W0:Y:S02]  /*26c0*/  SYNCS.PHASECHK.TRANS64.TRYWAIT P5, [R70+URZ+0x38890], R57 ;  /* 0x03889039460075a7 */ /* 0x000e2400080a017f */
[----:B0-----:R-:W-:Y:S05]  /*26d0*/  @!P5 BRA `(.L_x_6872) ;  /* 0x000001ac0004d947 */ /* 0x001fea0003800000 */
.L_x_7099:
[----:B------:R-:W-:Y:S05]  /*26e0*/  BSYNC B1 ;  /* 0x0000000000017941 */ /* 0x000fea0003800000 */
.L_x_6871:
        /* <DEDUP_REMOVED lines=25> */
[----:B------:R-:W-:Y:S01]  /*2880*/  IMAD.U32 R6, R5, 0x10000, RZ ;  /* 0x0001000005067824 */ /* 0x000fe200078e00ff */
[C---:B------:R-:W-:Y:S01]  /*2890*/  SHF.L.U32 R5, R4.reuse, 0x10, RZ ;  /* 0x0000001004057819 */ /* 0x040fe200000006ff */
[C---:B------:R-:W-:Y:S01]  /*28a0*/  FMUL.FTZ R83, R7.reuse, R78 ;  /* 0x0000004e07537220 */ /* 0x040fe20000410000 */
        /* <DEDUP_REMOVED lines=25> */
.L_x_6877:
[----:B------:R-:W-:Y:S05]  /*2a40*/  BSYNC B2 ;  /* 0x0000000000027941 */ /* 0x000fea0003800000 */
.L_x_6876:
[----:B--2---:R1:W-:Y:S02]  /*2a50*/  STG.E.128 desc[UR54][R12.64], R4 ;  /* 0x000000040c007986 */ /* 0x0043e4000c101d36 */
.L_x_6875:
[----:B------:R-:W-:Y:S05]  /*2a60*/  BSYNC B1 ;  /* 0x0000000000017941 */ /* 0x000fea0003800000 */
.L_x_6874:
        /* <DEDUP_REMOVED lines=13> */
[--C-:B------:R-:W-:Y:S02]  /*2b40*/  SHF.R.U64 R26, R10, 0x10, R11.reuse ;  /* 0x000000100a1a7819 */ /* 0x100fe4000000120b */
[----:B------:R-:W-:Y:S02]  /*2b50*/  SHF.R.U32.HI R56, RZ, 0x10, R11 ;  /* 0x00000010ff387819 */ /* 0x000fe4000001160b */
[----:B------:R-:W-:Y:S02]  /*2b60*/  SHF.R.U32.HI R24, RZ, 0x10, R9 ;  /* 0x00000010ff187819 */ /* 0x000fe40000011609 */
[----:B------:R-:W-:Y:S02]  /*2b70*/  PRMT R14, R82, 0x5432, R14 ;  /* 0x00005432520e7816 */ /* 0x000fe4000000000e */
[----:B------:R-:W-:-:S02]  /*2b80*/  PRMT R26, R86, 0x5432, R26 ;  /* 0x00005432561a7816 */ /* 0x000fc4000000001a */
[----:B------:R-:W-:Y:S02]  /*2b90*/  PRMT R56, R87, 0x5432, R56 ;  /* 0x0000543257387816 */ /* 0x000fe40000000038 */
[----:B------:R-:W-:Y:S02]  /*2ba0*/  PRMT R24, R84, 0x5432, R24 ;  /* 0x0000543254187816 */ /* 0x000fe40000000018 */
[C---:B------:R-:W-:Y:S01]  /*2bb0*/  LOP3.LUT R11, R7.reuse, 0xffff0000, RZ, 0xc0, !PT ;  /* 0xffff0000070b7812 */ /* 0x040fe200078ec0ff */
[----:B------:R-:W-:Y:S01]  /*2bc0*/  IMAD.U32 R74, R56, 0x10000, RZ ;  /* 0x00010000384a7824 */ /* 0x000fe200078e00ff */
[----:B------:R-:W-:Y:S01]  /*2bd0*/  SHF.L.U32 R10, R7, 0x10, RZ ;  /* 0x00000010070a7819 */ /* 0x000fe200000006ff */
[----:B------:R-:W-:Y:S01]  /*2be0*/  IMAD.U32 R25, R24, 0x10000, RZ ;  /* 0x0001000018197824 */ /* 0x000fe200078e00ff */
[----:B------:R-:W-:Y:S02]  /*2bf0*/  LOP3.LUT R7, R5, 0xffff0000, RZ, 0xc0, !PT ;  /* 0xffff000005077812 */ /* 0x000fe400078ec0ff */
        /* <DEDUP_REMOVED lines=10> */
[----:B------:R-:W-:Y:S01]  /*2ca0*/  FMUL.FTZ R9, R9, R25 ;  /* 0x0000001909097220 */ /* 0x000fe20000410000 */
[----:B------:R-:W-:-:S02]  /*2cb0*/  IMAD.U32 R6, R5, 0x10000, RZ ;  /* 0x0001000005067824 */ /* 0x000fc400078e00ff */
[----:B------:R-:W-:Y:S01]  /*2cc0*/  FFMA.FTZ R25, R8, R25, -R7 ;  /* 0x0000001908197223 */ /* 0x000fe20000010807 */
[----:B------:R-:W-:Y:S02]  /*2cd0*/  IMAD.U32 R5, R4, 0x10000, RZ ;  /* 0x0001000004057824 */ /* 0x000fe400078e00ff */
        /* <DEDUP_REMOVED lines=18> */
.L_x_6879:
[----:B------:R-:W-:Y:S05]  /*2e00*/  BSYNC B1 ;  /* 0x0000000000017941 */ /* 0x000fea0003800000 */
.L_x_6878:
[----:B-1----:R1:W-:Y:S01]  /*2e10*/  STG.E.128 desc[UR54][R12.64+0x40], R4 ;  /* 0x000040040c007986 */ /* 0x0023e2000c101d36 */
[----:B------:R-:W-:Y:S05]  /*2e20*/  BRA `(.L_x_6873) ;  /* 0x0000000c003c7947 */ /* 0x000fea0003800000 */
.L_x_6867:
[----:B------:R-:W-:-:S05]  /*2e30*/  IMAD R5, R47, -0x40, R32 ;  /* 0xffffffc02f057824 */ /* 0x000fca00078e0220 */
[----:B------:R-:W-:-:S04]  /*2e40*/  VIMNMX R6, R5, 0x40, PT ;  /* 0x0000004005067848 */ /* 0x000fc80003fe0100 */
[----:B------:R-:W-:-:S04]  /*2e50*/  ISETP.GE.AND P1, PT, R23, R6, PT ;  /* 0x000000061700720c */ /* 0x000fc80003f26270 */
[----:B------:R-:W-:-:S13]  /*2e60*/  ISETP.GE.OR P0, PT, R16, R61, P1 ;  /* 0x0000003d1000720c */ /* 0x000fda0000f06670 */
[----:B------:R-:W0:Y:S01]  /*2e70*/  @!P0 LDC.64 R12, c[0x0][0x3c8] ;  /* 0x0000f200ff0c8b82 */ /* 0x000e220000000a00 */
[----:B------:R-:W-:Y:S01]  /*2e80*/  @!P0 IADD3 R6, P5, R34, R4, RZ ;  /* 0x0000000422068210 */ /* 0x000fe20007fbe0ff */
[----:B------:R-:W-:Y:S01]  /*2e90*/  @!P0 IMAD R4, R53, R47, RZ ;  /* 0x0000002f35048224 */ /* 0x000fe200078e02ff */
[----:B------:R-:W-:-:S03]  /*2ea0*/  @!P0 MOV R5, R67 ;  /* 0x0000004300058202 */ /* 0x000fc60000000f00 */
[-C--:B------:R-:W-:Y:S02]  /*2eb0*/  @!P0 IMAD R9, R56, R55.reuse, R4 ;  /* 0x0000003738098224 */ /* 0x080fe400078e0204 */
[----:B------:R-:W1:Y:S01]  /*2ec0*/  @!P0 LDC.64 R26, c[0x0][0x3e0] ;  /* 0x0000f800ff1a8b82 */ /* 0x000e620000000a00 */
[----:B------:R-:W-:Y:S02]  /*2ed0*/  @!P0 IMAD.MOV.U32 R4, RZ, RZ, R28 ;  /* 0x000000ffff048224 */ /* 0x000fe400078e001c */
[----:B------:R-:W-:Y:S02]  /*2ee0*/  @!P0 IMAD.X R7, R57, 0x1, R64, P5 ;  /* 0x0000000139078824 */ /* 0x000fe400028e0640 */
        /* <DEDUP_REMOVED lines=26> */
[----:B------:R-:W-:Y:S02]  /*3090*/  PRMT R82, R12, 0x5410, R13 ;  /* 0x000054100c527816 */ /* 0x000fe4000000000d */
[----:B------:R-:W-:Y:S02]  /*30a0*/  PRMT R90, R25, 0x7610, R90 ;  /* 0x00007610195a7816 */ /* 0x000fe4000000005a */
[----:B------:R-:W-:Y:S01]  /*30b0*/  PRMT R91, R26, 0x7610, R91 ;  /* 0x000076101a5b7816 */ /* 0x000fe2000000005b */
[----:B------:R-:W-:Y:S06]  /*30c0*/  @!P0 BRA `(.L_x_6880) ;  /* 0x0000000000048947 */ /* 0x000fec0003800000 */
[----:B------:R-:W-:Y:S01]  /*30d0*/  BPT.TRAP 0x1 ;  /* 0x000000040000795c */ /* 0x000fe20000300000 */
.L_x_6880:
[----:B------:R-:W-:Y:S01]  /*30e0*/  IMAD R70, R22, 0x8, R2 ;  /* 0x0000000816467824 */ /* 0x000fe200078e0202 */
[----:B------:R-:W-:Y:S01]  /*30f0*/  SHF.L.U32 R57, R188, 0x1f, RZ ;  /* 0x0000001fbc397819 */ /* 0x000fe200000006ff */
[----:B------:R-:W-:Y:S03]  /*3100*/  BSSY B1, `(.L_x_6881) ;  /* 0x0000003000017945 */ /* 0x000fe60003800000 */
[----:B------:R-:W0:Y:S02]  /*3110*/  SYNCS.PHASECHK.TRANS64.TRYWAIT P5, [R70+URZ+0x38890], R57 ;  /* 0x03889039460075a7 */ /* 0x000e2400080a017f */
[----:B0-----:R-:W-:Y:S05]  /*3120*/  @!P5 BRA `(.L_x_6882) ;  /* 0x000001a00084d947 */ /* 0x001fea0003800000 */
.L_x_7100:
[----:B------:R-:W-:Y:S05]  /*3130*/  BSYNC B1 ;  /* 0x0000000000017941 */ /* 0x000fea0003800000 */
.L_x_6881:
[----:B------:R-:W-:Y:S01]  /*3140*/  ISETP.GE.OR P5, PT, R16, R63, P1 ;  /* 0x0000003f1000720c */ /* 0x000fe20000fa6670 */
[----:B------:R-:W-:Y:S01]  /*3150*/  ULDC.64 UR4, c[0x0][0x2f0] ;  /* 0x0000bc0000047ab9 */ /* 0x000fe20000000a00 */
[----:B------:R-:W-:Y:S01]  /*3160*/  MOV R76, R14 ;  /* 0x0000000e004c7202 */ /* 0x000fe20000000f00 */
[----:B------:R-:W-:-:S04]  /*3170*/  IMAD R12, R230, UR4, RZ ;  /* 0x00000004e60c7c24 */ /* 0x000fc8000f8e02ff */
[----:B------:R-:W-:-:S04]  /*3180*/  IMAD.WIDE.U32 R76, R23, UR4, R76 ;  /* 0x00000004174c7c25 */ /* 0x000fc8000f8e004c */
[----:B------:R-:W-:Y:S02]  /*3190*/  IMAD R13, R23, UR5, R12 ;  /* 0x00000005170d7c24 */ /* 0x000fe4000f8e020c */
        /* <DEDUP_REMOVED lines=18> */
[----:B------:R-:W-:Y:S02]  /*32c0*/  IMAD R15, R212, 0x200, R13 ;  /* 0x00000200d40f7824 */ /* 0x000fe400078e020d */
[----:B------:R-:W-:Y:S02]  /*32d0*/  IMAD.IADD R13, R68, 0x1, R24 ;  /* 0x00000001440d7824 */ /* 0x000fe400078e0218 */
[----:B------:R-:W-:Y:S02]  /*32e0*/  IMAD.IADD R15, R24, 0x1, R15 ;  /* 0x00000001180f7824 */ /* 0x000fe400078e020f */
[--C-:B------:R-:W-:Y:S02]  /*32f0*/  IMAD R13, R13, 0x2, R2.reuse ;  /* 0x000000020d0d7824 */ /* 0x100fe400078e0202 */
[----:B------:R-:W-:-:S04]  /*3300*/  IMAD R24, R15, 0x2, R2 ;  /* 0x000000020f187824 */ /* 0x000fc800078e0202 */
[----:B------:R-:W1:Y:S04]  /*3310*/  LDS.128 R12, [R13+0x22400] ;  /* 0x022400000d0c7984 */ /* 0x000e680000000c00 */
        /* <DEDUP_REMOVED lines=8> */
[----:B------:R-:W-:Y:S02]  /*33a0*/  PRMT R86, R82, 0x5432, R86 ;  /* 0x0000543252567816 */ /* 0x000fe40000000056 */
[----:B------:R-:W-:Y:S01]  /*33b0*/  SHF.R.U64 R85, R8, 0x10, R9 ;  /* 0x0000001008557819 */ /* 0x000fe20000001209 */
[----:B------:R-:W-:Y:S01]  /*33c0*/  IMAD.U32 R8, R15, 0x10000, RZ ;  /* 0x000100000f087824 */ /* 0x000fe200078e00ff */
[----:B------:R-:W-:-:S02]  /*33d0*/  PRMT R74, R90, 0x5432, R74 ;  /* 0x000054325a4a7816 */ /* 0x000fc4000000004a */
[--C-:B------:R-:W-:Y:S02]  /*33e0*/  SHF.R.U32.HI R89, RZ, 0x10, R11.reuse ;  /* 0x00000010ff597819 */ /* 0x100fe4000001160b */
[----:B------:R-:W-:Y:S01]  /*33f0*/  SHF.R.U64 R87, R10, 0x10, R11 ;  /* 0x000000100a577819 */ /* 0x000fe2000000120b */
[----:B--2---:R-:W-:Y:S01]  /*3400*/  IMAD.U32 R10, R24, 0x10000, RZ ;  /* 0x00010000180a7824 */ /* 0x004fe200078e00ff */
[C---:B------:R-:W-:Y:S02]  /*3410*/  PRMT R56, R88.reuse, 0x5432, R56 ;  /* 0x0000543258387816 */ /* 0x040fe40000000038 */
[----:B------:R-:W-:Y:S01]  /*3420*/  PRMT R83, R88, 0x5410, R83 ;  /* 0x0000541058537816 */ /* 0x000fe20000000053 */
[----:B------:R-:W-:Y:S01]  /*3430*/  IMAD.U32 R88, R86, 0x10000, RZ ;  /* 0x0001000056587824 */ /* 0x000fe200078e00ff */
[----:B------:R-:W-:Y:S02]  /*3440*/  LOP3.LUT R6, R13, 0xffff0000, RZ, 0xc0, !PT ;  /* 0xffff00000d067812 */ /* 0x000fe400078ec0ff */
[----:B------:R-:W-:-:S02]  /*3450*/  SHF.L.U32 R11, R25, 0x10, RZ ;  /* 0x00000010190b7819 */ /* 0x000fc400000006ff */
[----:B------:R-:W-:Y:S01]  /*3460*/  PRMT R85, R82, 0x5410, R85 ;  /* 0x0000541052557816 */ /* 0x000fe20000000055 */
[----:B------:R-:W-:Y:S01]  /*3470*/  IMAD.U32 R82, R74, 0x10000, RZ ;  /* 0x000100004a527824 */ /* 0x000fe200078e00ff */
[----:B------:R-:W-:Y:S01]  /*3480*/  SHF.R.U32.HI R84, RZ, 0x10, R7 ;  /* 0x00000010ff547819 */ /* 0x000fe20000011607 */
[----:B------:R-:W-:Y:S01]  /*3490*/  IMAD.U32 R7, R14, 0x10000, RZ ;  /* 0x000100000e077824 */ /* 0x000fe200078e00ff */
[----:B------:R-:W-:Y:S01]  /*34a0*/  LOP3.LUT R13, R25, 0xffff0000, RZ, 0xc0, !PT ;  /* 0xffff0000190d7812 */ /* 0x000fe200078ec0ff */
[----:B------:R-:W-:Y:S01]  /*34b0*/  FMUL.FTZ R92, R11, R82 ;  /* 0x000000520b5c7220 */ /* 0x000fe20000410000 */
[----:B------:R-:W-:Y:S01]  /*34c0*/  PRMT R89, R91, 0x5410, R89 ;  /* 0x000054105b597816 */ /* 0x000fe20000000059 */
[----:B------:R-:W-:Y:S01]  /*34d0*/  IMAD.U32 R25, R27, 0x10000, RZ ;  /* 0x000100001b197824 */ /* 0x000fe200078e00ff */
[----:B------:R-:W-:Y:S01]  /*34e0*/  LOP3.LUT R86, R86, 0xffff0000, RZ, 0xc0, !PT ;  /* 0xffff000056567812 */ /* 0x000fe200078ec0ff */
[----:B------:R-:W-:Y:S01]  /*34f0*/  FFMA.FTZ R92, R5, R88, R92 ;  /* 0x00000058055c7223 */ /* 0x000fe2000001005c */
[----:B------:R-:W-:-:S02]  /*3500*/  LOP3.LUT R74, R74, 0xffff0000, RZ, 0xc0, !PT ;  /* 0xffff00004a4a7812 */ /* 0x000fc400078ec0ff */
[----:B------:R-:W-:Y:S01]  /*3510*/  PRMT R87, R90, 0x5410, R87 ;  /* 0x000054105a577816 */ /* 0x000fe20000000057 */
[----:B------:R-:W-:Y:S01]  /*3520*/  FMUL.FTZ R90, R11, R88 ;  /* 0x000000580b5a7220 */ /* 0x000fe20000410000 */
[----:B------:R-:W-:Y:S01]  /*3530*/  PRMT R84, R91, 0x5432, R84 ;  /* 0x000054325b547816 */ /* 0x000fe20000000054 */
[----:B------:R-:W-:Y:S02]  /*3540*/  IMAD.U32 R11, R89, 0x10000, RZ ;  /* 0x00010000590b7824 */ /* 0x000fe400078e00ff */
[C---:B------:R-:W-:Y:S01]  /*3550*/  FMUL.FTZ R91, R13.reuse, R86 ;  /* 0x000000560d5b7220 */ /* 0x040fe20000410000 */
[----:B------:R-:W-:Y:S01]  /*3560*/  FMUL.FTZ R13, R13, R74 ;  /* 0x0000004a0d0d7220 */ /* 0x000fe20000410000 */
[----:B------:R-:W-:Y:S01]  /*3570*/  FFMA.FTZ R90, R5, R82, -R90 ;  /* 0x00000052055a7223 */ /* 0x000fe2000001085a */
[----:B------:R-:W-:Y:S02]  /*3580*/  IMAD.U32 R5, R84, 0x10000, RZ ;  /* 0x0001000054057824 */ /* 0x000fe400078e00ff */
[C---:B------:R-:W-:Y:S01]  /*3590*/  FFMA.FTZ R91, R6.reuse, R74, -R91 ;  /* 0x0000004a065b7223 */ /* 0x040fe2000001085b */
[----:B------:R-:W-:Y:S01]  /*35a0*/  FMUL.FTZ R93, R25, R11 ;  /* 0x0000000b195d7220 */ /* 0x000fe20000410000 */
[----:B------:R-:W-:Y:S01]  /*35b0*/  LOP3.LUT R74, R89, 0xffff0000, RZ, 0xc0, !PT ;  /* 0xffff0000594a7812 */ /* 0x000fe200078ec0ff */
[----:B------:R-:W-:Y:S01]  /*35c0*/  FFMA.FTZ R89, R6, R86, R13 ;  /* 0x0000005606597223 */ /* 0x000fe2000001000d */
[----:B------:R-:W-:Y:S01]  /*35d0*/  LOP3.LUT R27, R27, 0xffff0000, RZ, 0xc0, !PT ;  /* 0xffff00001b1b7812 */ /* 0x000fe200078ec0ff */
[-C--:B------:R-:W-:Y:S01]  /*35e0*/  FMUL.FTZ R82, R25, R5.reuse ;  /* 0x0000000519527220 */ /* 0x080fe20000410000 */
[----:B------:R-:W-:Y:S01]  /*35f0*/  SHF.L.U32 R13, R85, 0x10, RZ ;  /* 0x00000010550d7819 */ /* 0x000fe200000006ff */
[----:B------:R-:W-:Y:S01]  /*3600*/  FFMA.FTZ R93, R8, R5, -R93 ;  /* 0x00000005085d7223 */ /* 0x000fe2000001085d */
[----:B------:R-:W-:Y:S01]  /*3610*/  LOP3.LUT R84, R84, 0xffff0000, RZ, 0xc0, !PT ;  /* 0xffff000054547812 */ /* 0x000fe200078ec0ff */
[----:B------:R-:W-:Y:S01]  /*3620*/  IMAD.U32 R5, R56, 0x10000, RZ ;  /* 0x0001000038057824 */ /* 0x000fe200078e00ff */
[----:B------:R-:W-:Y:S01]  /*3630*/  LOP3.LUT R9, R15, 0xffff0000, RZ, 0xc0, !PT ;  /* 0xffff00000f097812 */ /* 0x000fe200078ec0ff */
        /* <DEDUP_REMOVED lines=43> */
.L_x_6884:
[----:B------:R-:W-:Y:S05]  /*38f0*/  BSYNC B1 ;  /* 0x0000000000017941 */ /* 0x000fea0003800000 */
.L_x_6883:
        /* <DEDUP_REMOVED lines=10> */
.L_x_6866:
[----:B------:R-:W-:-:S13]  /*39a0*/  ISETP.NE.AND P0, PT, R189, 0x3, PT ;  /* 0x00000003bd00780c */ /* 0x000fda0003f05270 */
[----:B------:R-:W-:Y:S05]  /*39b0*/  @!P0 BRA `(.L_x_6885) ;  /* 0x0000000000048947 */ /* 0x000fea0003800000 */
[----:B------:R-:W-:Y:S01]  /*39c0*/  BPT.TRAP 0x1 ;  /* 0x000000040000795c */ /* 0x000fe20000300000 */
.L_x_6885:
        /* <DEDUP_REMOVED lines=8> */
.L_x_7101:
[----:B------:R-:W-:Y:S05]  /*3a50*/  BSYNC B1 ;  /* 0x0000000000017941 */ /* 0x000fea0003800000 */
.L_x_6886:
[----:B------:R-:W-:Y:S05]  /*3a60*/  @P1 BRA `(.L_x_6873) ;  /* 0x00000000002c1947 */ /* 0x000fea0003800000 */
[----:B------:R-:W-:Y:S01]  /*3a70*/  @!P3 LOP3.LUT P5, RZ, R191, 0x4, RZ, 0xc0, !PT ;  /* 0x00000004bfffb812 */ /* 0x000fe200078ac0ff */
[----:B------:R-:W-:Y:S01]  /*3a80*/  @!P3 VIADD R4, R65, 0x20 ;  /* 0x000000204104b836 */ /* 0x000fe20000000000 */
[----:B------:R-:W-:Y:S02]  /*3a90*/  PLOP3.LUT P6, PT, PT, PT, PT, 0x8, 0x0 ;  /* 0x000000000000781c */ /* 0x000fe40003fce170 */
[----:B------:R-:W-:-:S13]  /*3aa0*/  @!P3 PLOP3.LUT P6, PT, P5, PT, PT, 0x80, 0x0 ;  /* 0x000000000000b81c */ /* 0x000fda0002fcf070 */
[----:B------:R-:W-:-:S04]  /*3ab0*/  @P6 VIADD R4, R65, 0xffffffe0 ;  /* 0xffffffe041046836 */ /* 0x000fc80000000000 */
[----:B------:R-:W-:-:S04]  /*3ac0*/  @!P3 IMAD.IADD R5, R24, 0x1, R4 ;  /* 0x000000011805b824 */ /* 0x000fc800078e0204 */
[----:B------:R-:W-:Y:S02]  /*3ad0*/  @!P3 IMAD R8, R5, 0x2, R2 ;  /* 0x000000020508b824 */ /* 0x000fe400078e0202 */
[----:B------:R-:W1:Y:S04]  /*3ae0*/  @!P4 LDS.128 R4, [R25+0x22400] ;  /* 0x022400001904c984 */ /* 0x000e680000000c00 */
[----:B------:R-:W2:Y:S04]  /*3af0*/  @!P3 LDS.128 R8, [R8+0x22400] ;  /* 0x022400000808b984 */ /* 0x000ea80000000c00 */
[----:B-1----:R1:W-:Y:S04]  /*3b00*/  @!P4 STG.E.128 desc[UR54][R12.64], R4 ;  /* 0x000000040c00c986 */ /* 0x0023e8000c101d36 */
[----:B--2---:R1:W-:Y:S02]  /*3b10*/  @!P3 STG.E.128 desc[UR54][R12.64+0x40], R8 ;  /* 0x000040080c00b986 */ /* 0x0043e4000c101d36 */
.L_x_6873:
[----:B------:R-:W-:Y:S05]  /*3b20*/  BSYNC B0 ;  /* 0x0000000000007941 */ /* 0x000fea0003800000 */
.L_x_6865:
        /* <DEDUP_REMOVED lines=12> */
[----:B------:R-:W-:-:S04]  /*3bf0*/  @!P5 IADD3 R4, R70, 0x388a0, RZ ;  /* 0x000388a04604d810 */ /* 0x000fc80007ffe0ff */
[----:B------:R-:W-:-:S04]  /*3c00*/  @!P5 PRMT R4, RZ, 0x654, R4 ;  /* 0x00000654ff04d816 */ /* 0x000fc80000000004 */
[----:B------:R1:W-:Y:S01]  /*3c10*/  @!P5 SYNCS.ARRIVE.TRANS64.RED.A1T0 RZ, [R4+URZ], RZ ;  /* 0x000000ff04ffd9a7 */ /* 0x0003e2000810043f */
[----:B------:R-:W-:Y:S05]  /*3c20*/  @!P0 BRA `(.L_x_6889) ;  /* 0x0000000000048947 */ /* 0x000fea0003800000 */
[----:B------:R-:W-:Y:S01]  /*3c30*/  BPT.TRAP 0x1 ;  /* 0x000000040000795c */ /* 0x000fe20000300000 */
.L_x_6889:
[----:B------:R-:W-:Y:S05]  /*3c40*/  BSYNC B0 ;  /* 0x0000000000007941 */ /* 0x000fea0003800000 */
.L_x_6888:
[----:B------:R-:W4:Y:S01]  /*3c50*/  SYNCS.PHASECHK.TRANS64.TRYWAIT P0, [R70+URZ+0x388b0], R57 ;  /* 0x0388b039460075a7 */ /* 0x000f22000800017f */
[----:B------:R-:W-:Y:S04]  /*3c60*/  BSSY B0, `(.L_x_6890) ;  /* 0x0000002000007945 */ /* 0x000fe80003800000 */
[----:B----4-:R-:W-:Y:S05]  /*3c70*/  @!P0 BRA `(.L_x_6891) ;  /* 0x0000019400d88947 */ /* 0x010fea0003800000 */
.L_x_7102:
[----:B------:R-:W-:Y:S05]  /*3c80*/  BSYNC B0 ;  /* 0x0000000000007941 */ /* 0x000fea0003800000 */
.L_x_6890:
[----:B------:R-:W-:Y:S04]  /*3c90*/  BSSY B0, `(.L_x_6892) ;  /* 0x0000051000007945 */ /* 0x000fe80003800000 */
[----:B------:R-:W-:Y:S05]  /*3ca0*/  @P1 BRA `(.L_x_6893) ;  /* 0x00000004003c1947 */ /* 0x000fea0003800000 */
[----:B-1----:R-:W-:Y:S01]  /*3cb0*/  IMAD.WIDE R4, R47, 0x40, R44 ;  /* 0x000000402f047825 */ /* 0x002fe200078e022c */
[----:B------:R-:W-:Y:S01]  /*3cc0*/  ULDC.64 UR4, c[0x0][0x318] ;  /* 0x0000c60000047ab9 */ /* 0x000fe20000000a00 */
[----:B------:R-:W-:Y:S02]  /*3cd0*/  LOP3.LUT P0, RZ, R191, 0x4, RZ, 0xc0, !PT ;  /* 0x00000004bfff7812 */ /* 0x000fe4000780c0ff */
[----:B------:R-:W-:Y:S01]  /*3ce0*/  IMAD R5, R5, UR4, RZ ;  /* 0x0000000405057c24 */ /* 0x000fe2000f8e02ff */
[----:B------:R-:W-:Y:S01]  /*3cf0*/  IADD3 R76, R16, 0x140, RZ ;  /* 0x00000140104c7810 */ /* 0x000fe20007ffe0ff */
        /* <DEDUP_REMOVED lines=74> */
.L_x_6893:
[----:B------:R-:W-:Y:S05]  /*41a0*/  BSYNC B0 ;  /* 0x0000000000007941 */ /* 0x000fea0003800000 */
.L_x_6892:
[----:B------:R-:W-:Y:S01]  /*41b0*/  @!PT LDS RZ, [RZ] ;  /* 0x00000000fffff984 */ /* 0x000fe20000000800 */
[----:B------:R-:W-:Y:S01]  /*41c0*/  @!PT LDS RZ, [RZ] ;  /* 0x00000000fffff984 */ /* 0x000fe20000000800 */
[----:B------:R-:W-:Y:S01]  /*41d0*/  @!PT LDS RZ, [RZ] ;  /* 0x00000000fffff984 */ /* 0x000fe20000000800 */
[----:B------:R-:W-:Y:S01]  /*41e0*/  @!PT LDS RZ, [RZ] ;  /* 0x00000000fffff984 */ /* 0x000fe20000000800 */
[----:B------:R5:W-:Y:S06]  /*41f0*/  MEMBAR.ALL.CTA ;  /* 0x0000000000007992 */ /* 0x000bec0000008000 */
[----:B-----5:R-:W5:Y:S01]  /*4200*/  FENCE.VIEW.ASYNC.S ;  /* 0x00000000000073c6 */ /* 0x020f620000000000 */
[----:B------:R-:W-:Y:S01]  /*4210*/  VIADD R22, R22, 0x1 ;  /* 0x0000000116167836 */ /* 0x000fe20000000000 */
[----:B0---4-:R-:W-:Y:S01]  /*4220*/  @!P5 IADD3 R70, R70, 0x388c0, RZ ;  /* 0x000388c04646d810 */ /* 0x011fe20007ffe0ff */
        /* <DEDUP_REMOVED lines=9> */
.L_x_6860:
[----:B-1----:R-:W2:Y:S01]  /*42c0*/  LDL R4, [R1+0x4] ;  /* 0x0000040001047983 */ /* 0x002ea20000100800 */
        /* <DEDUP_REMOVED lines=21> */
[----:B----4-:R-:W-:Y:S02]  /*4420*/  CS2R R70, SRZ ;  /* 0x0000000000467805 */ /* 0x010fe4000001ff00 */
        /* <DEDUP_REMOVED lines=40> */
[----:B--2---:R-:W-:Y:S01]  /*46b0*/  CS2R R24, SRZ ;  /* 0x0000000000187805 */ /* 0x004fe2000001ff00 */
[----:B------:R-:W-:Y:S02]  /*46c0*/  IMAD.MOV.U32 R176, RZ, RZ, RZ ;  /* 0x000000ffffb07224 */ /* 0x000fe400078e00ff */
[----:B------:R-:W-:Y:S02]  /*46d0*/  IMAD.MOV.U32 R31, RZ, RZ, RZ ;  /* 0x000000ffff1f7224 */ /* 0x000fe400078e00ff */
[----:B------:R-:W-:Y:S02]  /*46e0*/  IMAD.MOV.U32 R7, RZ, RZ, RZ ;  /* 0x000000ffff077224 */ /* 0x000fe400078e00ff */
[----:B------:R-:W-:Y:S02]  /*46f0*/  IMAD.MOV.U32 R178, RZ, RZ, RZ ;  /* 0x000000ffffb27224 */ /* 0x000fe400078e00ff */
[----:B------:R-:W-:Y:S02]  /*4700*/  IMAD.MOV.U32 R27, RZ, RZ, RZ ;  /* 0x000000ffff1b7224 */ /* 0x000fe400078e00ff */
[----:B------:R-:W-:Y:S01]  /*4710*/  IMAD.MOV.U32 R5, RZ, RZ, RZ ;  /* 0x000000ffff057224 */ /* 0x000fe200078e00ff */
[----:B------:R-:W-:Y:S01]  /*4720*/  ISETP.NE.AND P1, PT, R4, 0x1, PT ;  /* 0x000000010400780c */ /* 0x000fe20003f25270 */
[----:B------:R-:W-:-:S12]  /*4730*/  @P0 BRA `(.L_x_6896) ;  /* 0x0000000000080947 */ /* 0x000fd80003800000 */
[----:B------:R-:W0:Y:S02]  /*4740*/  FENCE.VIEW.ASYNC.G ;  /* 0x00000000000073c6 */ /* 0x000e240000000100 */
[----:B0-----:R-:W-:Y:S06]  /*4750*/  BAR.ARV 0xc, 0x120 ;  /* 0x0304800000007b1d */ /* 0x001fec0000002000 */
.L_x_6896:
[----:B------:R-:W-:Y:S05]  /*4760*/  BSYNC B0 ;  /* 0x0000000000007941 */ /* 0x000fea0003800000 */
.L_x_6895:
        /* <DEDUP_REMOVED lines=8> */
[----:B------:R-:W-:Y:S01]  /*47f0*/  IMAD.MOV.U32 R5, RZ, RZ, 0x40000040 ;  /* 0x40000040ff057424 */ /* 0x000fe200078e00ff */
[----:B------:R-:W-:Y:S01]  /*4800*/  MOV R9, 0x40000040 ;  /* 0x4000004000097802 */ /* 0x000fe20000000f00 */
[----:B------:R-:W-:Y:S01]  /*4810*/  IMAD.MOV.U32 R7, RZ, RZ, 0x40000040 ;  /* 0x40000040ff077424 */ /* 0x000fe200078e00ff */
[----:B------:R-:W-:Y:S01]  /*4820*/  BAR.SYNC.DEFER_BLOCKING 0xe, 0x100 ;  /* 0x0384000000007b1d */ /* 0x000fe20000010000 */
[----:B------:R-:W-:Y:S01]  /*4830*/  IMAD.MOV.U32 R11, RZ, RZ, 0x40000040 ;  /* 0x40000040ff0b7424 */ /* 0x000fe200078e00ff */
[----:B------:R-:W-:Y:S01]  /*4840*/  R2UR UR5, R5 ;  /* 0x00000000050572ca */ /* 0x000fe200000e0000 */
[----:B------:R-:W-:Y:S01]  /*4850*/  IMAD.MOV.U32 R13, RZ, RZ, 0x40000040 ;  /* 0x40000040ff0d7424 */ /* 0x000fe200078e00ff */
[----:B------:R-:W-:Y:S01]  /*4860*/  R2UR UR7, R7 ;  /* 0x00000000070772ca */ /* 0x000fe200000e0000 */
[----:B------:R-:W-:Y:S01]  /*4870*/  IMAD.MOV.U32 R7, RZ, RZ, 0x40000040 ;  /* 0x40000040ff077424 */ /* 0x000fe200078e00ff */
[----:B------:R-:W-:Y:S01]  /*4880*/  ISETP.GE.AND P0, PT, R168, 0x2, PT ;  /* 0x00000002a800780c */ /* 0x000fe20003f06270 */
[----:B------:R-:W-:Y:S01]  /*4890*/  BSSY B0, `(.L_x_6900) ;  /* 0x00000f5000007945 */ /* 0x000fe20003800000 */
[----:B------:R-:W1:Y:S01]  /*48a0*/  S2R R20, SR_TID.X ;  /* 0x0000000000147919 */ /* 0x000e620000002100 */
        /* <DEDUP_REMOVED lines=15> */
[----:B-1----:R-:W-:-:S03]  /*49a0*/  LOP3.LUT R20, R20, 0x7f, RZ, 0xc0, !PT ;  /* 0x0000007f14147812 */ /* 0x002fc600078ec0ff */
[----:B------:R-:W-:Y:S01]  /*49b0*/  IMAD R6, R18, 0x1000, R15 ;  /* 0x0000100012067824 */ /* 0x000fe200078e020f */
[----:B------:R-:W-:-:S03]  /*49c0*/  ISETP.NE.AND P2, PT, R20, RZ, PT ;  /* 0x000000ff1400720c */ /* 0x000fc60003f45270 */
[C---:B------:R-:W-:Y:S01]  /*49d0*/  VIADD R8, R6.reuse, 0x80 ;  /* 0x0000008006087836 */ /* 0x040fe20000000000 */
[C---:B------:R-:W-:Y:S01]  /*49e0*/  R2UR UR6, R6.reuse ;  /* 0x00000000060672ca */ /* 0x040fe200000e0000 */
[C---:B------:R-:W-:Y:S02]  /*49f0*/  VIADD R12, R6.reuse, 0x100 ;  /* 0x00000100060c7836 */ /* 0x040fe40000000000 */
[----:B------:R-:W-:-:S06]  /*4a00*/  VIADD R6, R6, 0x180 ;  /* 0x0000018006067836 */ /* 0x000fcc0000000000 */
[----:B------:R-:W-:-:S04]  /*4a10*/  @!P2 IMAD R0, R18, 0x8, R2 ;  /* 0x000000081200a824 */ /* 0x000fc800078e0202 */
[----:B------:R-:W-:Y:S01]  /*4a20*/  HGMMA.64x256x16.F32.BF16 R24, gdesc[UR4].tnspB, RZ, !UPT, gsb0 ;  /* 0x43e00000041879f0 */ /* 0x000fe2000c0018ff */
[----:B------:R-:W-:Y:S01]  /*4a30*/  R2UR UR4, R10 ;  /* 0x000000000a0472ca */ /* 0x000fe200000e0000 */
[----:B------:R-:W-:Y:S01]  /*4a40*/  @!P2 VIADD R0, R0, 0x38860 ;  /* 0x000388600000a836 */ /* 0x000fe20000000000 */
[----:B------:R-:W-:Y:S02]  /*4a50*/  R2UR UR5, R11 ;  /* 0x000000000b0572ca */ /* 0x000fe400000e0000 */
[----:B------:R-:W-:Y:S01]  /*4a60*/  R2UR UR6, R8 ;  /* 0x00000000080672ca */ /* 0x000fe200000e0000 */
[----:B------:R-:W-:Y:S01]  /*4a70*/  VIADD R8, R4, 0x4 ;  /* 0x0000000404087836 */ /* 0x000fe20000000000 */
[----:B------:R-:W-:Y:S01]  /*4a80*/  R2UR UR7, R9 ;  /* 0x00000000090772ca */ /* 0x000fe200000e0000 */
[----:B------:R-:W-:Y:S01]  /*4a90*/  IMAD.MOV.U32 R9, RZ, RZ, 0x40000040 ;  /* 0x40000040ff097424 */ /* 0x000fe200078e00ff */
[----:B------:R-:W-:Y:S01]  /*4aa0*/  @!P2 PRMT R0, RZ, 0x654, R0 ;  /* 0x00000654ff00a816 */ /* 0x000fe20000000000 */
[----:B------:R-:W-:-:S02]  /*4ab0*/  WARPGROUP.DEPBAR.LE gsb0, 0x0 ;  /* 0x00008000000079c5 */ /* 0x000fc40000010000 */
[----:B------:R-:W-:-:S15]  /*4ac0*/  WARPGROUP.ARRIVE ;  /* 0x00000000000079c5 */ /* 0x000fde0000000000 */
[----:B------:R-:W-:-:S01]  /*4ad0*/  NOP ;  /* 0x0000000000007918 */ /* 0x000fc20000000000 */
        /* <DEDUP_REMOVED lines=23> */
[----:B------:R-:W-:-:S07]  /*4c50*/  IADD3 R168, R168, -0x2, RZ ;  /* 0xfffffffea8a87810 */ /* 0x000fce0007ffe0ff */
.L_x_6902:
[----:B------:R-:W-:Y:S01]  /*4c60*/  BAR.SYNC.DEFER_BLOCKING 0xe, 0x100 ;  /* 0x0384000000007b1d */ /* 0x000fe20000010000 */
[----:B------:R-:W-:Y:S01]  /*4c70*/  IMAD R3, R18, 0x40, R190 ;  /* 0x0000004012037824 */ /* 0x000fe200078e02be */
[----:B------:R-:W-:Y:S01]  /*4c80*/  R2UR UR4, R4 ;  /* 0x00000000040472ca */ /* 0x000fe200000e0000 */
[----:B------:R-:W-:Y:S01]  /*4c90*/  VIADD R18, R18, 0x1 ;  /* 0x0000000112127836 */ /* 0x000fe20000000000 */
[----:B------:R-:W-:Y:S01]  /*4ca0*/  R2UR UR5, R5 ;  /* 0x00000000050572ca */ /* 0x000fe200000e0000 */
[----:B------:R-:W-:Y:S01]  /*4cb0*/  IMAD R3, R3, 0x4, R2 ;  /* 0x0000000403037824 */ /* 0x000fe200078e0202 */
[----:B------:R-:W-:Y:S01]  /*4cc0*/  ISETP.GT.AND P1, PT, R168, RZ, PT ;  /* 0x000000ffa800720c */ /* 0x000fe20003f24270 */
[----:B------:R-:W-:Y:S01]  /*4cd0*/  IMAD.MOV.U32 R7, RZ, RZ, 0x40000040 ;  /* 0x40000040ff077424 */ /* 0x000fe200078e00ff */
[----:B------:R-:W-:Y:S01]  /*4ce0*/  ISETP.NE.AND P0, PT, R18, 0x2, PT ;  /* 0x000000021200780c */ /* 0x000fe20003f05270 */
[----:B------:R-:W-:Y:S02]  /*4cf0*/  IMAD.MOV.U32 R21, RZ, RZ, 0x40000040 ;  /* 0x40000040ff157424 */ /* 0x000fe400078e00ff */
[----:B------:R-:W-:Y:S01]  /*4d00*/  VIADD R168, R168, 0xffffffff ;  /* 0xffffffffa8a87836 */ /* 0x000fe20000000000 */
[----:B------:R-:W-:-:S02]  /*4d10*/  SEL R18, R18, RZ, P0 ;  /* 0x000000ff12127207 */ /* 0x000fc40000000000 */
[----:B------:R-:W-:Y:S02]  /*4d20*/  R2UR UR7, R7 ;  /* 0x00000000070772ca */ /* 0x000fe400000e0000 */
[----:B------:R-:W-:Y:S01]  /*4d30*/  MOV R7, 0x40000040 ;  /* 0x4000004000077802 */ /* 0x000fe20000000f00 */
        /* <DEDUP_REMOVED lines=133> */
[----:B------:R-:W-:-:S04]  /*5590*/  @!P2 IMAD R0, R18, 0x8, R2 ;  /* 0x000000081200a824 */ /* 0x000fc800078e0202 */
[----:B------:R-:W-:Y:S01]  /*55a0*/  @!P2 VIADD R0, R0, 0x38860 ;  /* 0x000388600000a836 */ /* 0x000fe20000000000 */
[----:B------:R-:W-:-:S04]  /*55b0*/  WARPGROUP.ARRIVE ;  /* 0x00000000000079c5 */ /* 0x000fc80000000000 */
[----:B------:R-:W-:Y:S02]  /*55c0*/  @!P2 PRMT R0, RZ, 0x654, R0 ;  /* 0x00000654ff00a816 */ /* 0x000fe40000000000 */
[----:B------:R-:W-:Y:S01]  /*55d0*/  HGMMA.64x256x16.F32.BF16 R24, gdesc[UR4].tnspB, R24, gsb0 ;  /* 0x43e00000041879f0 */ /* 0x000fe20008001818 */
[----:B------:R-:W-:Y:S02]  /*55e0*/  R2UR UR4, R10 ;  /* 0x000000000a0472ca */ /* 0x000fe400000e0000 */
[----:B------:R-:W-:Y:S02]  /*55f0*/  R2UR UR5, R11 ;  /* 0x000000000b0572ca */ /* 0x000fe400000e0000 */
[----:B------:R-:W-:Y:S01]  /*5600*/  R2UR UR6, R20 ;  /* 0x00000000140672ca */ /* 0x000fe200000e0000 */
[----:B------:R-:W-:Y:S01]  /*5610*/  VIADD R20, R6, 0x100 ;  /* 0x0000010006147836 */ /* 0x000fe20000000000 */
[----:B------:R-:W-:Y:S01]  /*5620*/  R2UR UR7, R21 ;  /* 0x00000000150772ca */ /* 0x000fe200000e0000 */
[----:B------:R-:W-:-:S02]  /*5630*/  IMAD.MOV.U32 R21, RZ, RZ, 0x40000040 ;  /* 0x40000040ff157424 */ /* 0x000fc400078e00ff */
[----:B------:R-:W-:Y:S01]  /*5640*/  VIADD R6, R6, 0x180 ;  /* 0x0000018006067836 */ /* 0x000fe20000000000 */
[----:B------:R-:W-:Y:S02]  /*5650*/  WARPGROUP.DEPBAR.LE gsb0, 0x0 ;  /* 0x00008000000079c5 */ /* 0x000fe40000010000 */
        /* <DEDUP_REMOVED lines=24> */
.L_x_6901:
[----:B------:R-:W-:Y:S05]  /*57e0*/  BSYNC B0 ;  /* 0x0000000000007941 */ /* 0x000fea0003800000 */
.L_x_6900:
        /* <DEDUP_REMOVED lines=141> */
.L_x_6898:
        /* <DEDUP_REMOVED lines=19> */
[----:B------:R-:W-:Y:S01]  /*61f0*/  MOV R4, UR4 ;  /* 0x0000000400047c02 */ /* 0x000fe20008000f00 */
        /* <DEDUP_REMOVED lines=12> */
.L_x_6904:
[----:B------:R-:W-:Y:S05]  /*62c0*/  BSYNC B6 ;  /* 0x0000000000067941 */ /* 0x000fea0003800000 */
.L_x_6903:
        /* <DEDUP_REMOVED lines=12> */
.L_x_6908:
[----:B-1----:R1:W2:Y:S02]  /*6390*/  SYNCS.PHASECHK.TRANS64.TRYWAIT P0, [R2+URZ+0x38800], R3 ;  /* 0x03880003020075a7 */ /* 0x0022a4000800017f */
[----:B--2---:R-:W-:Y:S05]  /*63a0*/  @!P0 NANOSLEEP.SYNCS 0x989680 ;  /* 0x009896800000895d */ /* 0x004fea0003900000 */
[----:B------:R-:W2:Y:S02]  /*63b0*/  @!P0 SYNCS.PHASECHK.TRANS64 P0, [R2+URZ+0x38800], R3 ;  /* 0x03880003020085a7 */ /* 0x000ea4000800007f */
[----:B--2---:R-:W-:Y:S05]  /*63c0*/  @!P0 BRA `(.L_x_6908) ;  /* 0xfffffffc00f08947 */ /* 0x004fea000383ffff */
.L_x_6907:
[----:B------:R-:W-:Y:S05]  /*63d0*/  BSYNC B0 ;  /* 0x0000000000007941 */ /* 0x000fea0003800000 */
.L_x_6906:
[----:B------:R-:W-:Y:S05]  /*63e0*/  BRA `(.L_x_6909) ;  /* 0x0000002c00e87947 */ /* 0x000fea0003800000 */
.L_x_6905:
[----:B------:R-:W0:Y:S01]  /*63f0*/  LDC.64 R44, c[0x0][0x3e8] ;  /* 0x0000fa00ff2c7b82 */ /* 0x000e220000000a00 */
[----:B------:R-:W-:Y:S01]  /*6400*/  VIADD R0, R2, 0x20400 ;  /* 0x0002040002007836 */ /* 0x000fe20000000000 */
[----:B-----5:R-:W-:Y:S01]  /*6410*/  SHF.R.S32.HI R3, RZ, 0x1f, R33 ;  /* 0x0000001fff037819 */ /* 0x020fe20000011421 */
[----:B------:R-:W-:Y:S01]  /*6420*/  IMAD.MOV.U32 R4, RZ, RZ, R16 ;  /* 0x000000ffff047224 */ /* 0x000fe200078e0010 */
[----:B------:R-:W-:Y:S01]  /*6430*/  SHF.L.U32 R24, R222, 0x2, RZ ;  /* 0x00000002de187819 */ /* 0x000fe200000006ff */
        /* <DEDUP_REMOVED lines=50> */
.L_x_6911:
[----:B------:R-:W-:Y:S05]  /*6760*/  BSYNC B6 ;  /* 0x0000000000067941 */ /* 0x000fea0003800000 */
.L_x_6910:
        /* <DEDUP_REMOVED lines=27> */
[----:B------:R-:W-:Y:S01]  /*6920*/  MOV R10, R42 ;  /* 0x0000002a000a7202 */ /* 0x000fe20000000f00 */
        /* <DEDUP_REMOVED lines=40> */
.L_x_6915:
[----:B------:R-:W-:Y:S05]  /*6bb0*/  BSYNC B1 ;  /* 0x0000000000017941 */ /* 0x000fea0003800000 */
.L_x_6914:
        /* <DEDUP_REMOVED lines=24> */
.L_x_6917:
[----:B------:R-:W-:Y:S05]  /*6d40*/  BSYNC B1 ;  /* 0x0000000000017941 */ /* 0x000fea0003800000 */
.L_x_6916:
[----:B------:R-:W-:Y:S01]  /*6d50*/  IMAD.WIDE.U32 R10, R3, R4, R10 ;  /* 0x00000004030a7225 */ /* 0x000fe200078e000a */
[----:B------:R-:W-:Y:S01]  /*6d60*/  LEA.HI R0, R219, R219, RZ, 0x1 ;  /* 0x000000dbdb007211 */ /* 0x000fe200078f08ff */
[----:B------:R-:W-:Y:S01]  /*6d70*/  ULDC.64 UR4, c[0x0][0x3c8] ;  /* 0x0000f20000047ab9 */ /* 0x000fe20000000a00 */
[----:B------:R-:W-:Y:S01]  /*6d80*/  ULDC.64 UR6, c[0x0][0x3e0] ;  /* 0x0000f80000067ab9 */ /* 0x000fe20000000a00 */
[----:B------:R-:W-:Y:S01]  /*6d90*/  IMAD.WIDE.U32 R12, R3, R6, R12 ;  /* 0x00000006030c7225 */ /* 0x000fe200078e000c */
[----:B------:R-:W-:-:S03]  /*6da0*/  LOP3.LUT R56, R0, 0xfffffffe, RZ, 0xc0, !PT ;  /* 0xfffffffe00387812 */ /* 0x000fc600078ec0ff */
[C---:B------:R-:W-:Y:S01]  /*6db0*/  IMAD R4, R41.reuse, R4, RZ ;  /* 0x0000000429047224 */ /* 0x040fe200078e02ff */
[----:B------:R-:W-:Y:S01]  /*6dc0*/  LEA R0, P3, R12, UR6, 0x1 ;  /* 0x000000060c007c11 */ /* 0x000fe2000f8608ff */
[----:B------:R-:W-:Y:S01]  /*6dd0*/  IMAD R6, R41, R6, RZ ;  /* 0x0000000629067224 */ /* 0x000fe200078e02ff */
[----:B------:R-:W-:Y:S01]  /*6de0*/  IADD3 R56, R219, -R56, RZ ;  /* 0x80000038db387210 */ /* 0x000fe20007ffe0ff */
[----:B01----:R-:W-:Y:S02]  /*6df0*/  IMAD.SHL.U32 R14, R191, 0x40, RZ ;  /* 0x00000040bf0e7824 */ /* 0x003fe400078e00ff */
[C---:B------:R-:W-:Y:S01]  /*6e00*/  IMAD R5, R3.reuse, R5, R4 ;  /* 0x0000000503057224 */ /* 0x040fe200078e0204 */
[----:B------:R-:W-:Y:S01]  /*6e10*/  LEA R4, P2, R10, UR4, 0x1 ;  /* 0x000000040a047c11 */ /* 0x000fe2000f8408ff */
[----:B------:R-:W-:Y:S01]  /*6e20*/  IMAD R3, R3, R7, R6 ;  /* 0x0000000703037224 */ /* 0x000fe200078e0206 */
[----:B------:R-:W-:Y:S01]  /*6e30*/  LOP3.LUT R15, R14, 0x1c0, RZ, 0xc0, !PT ;  /* 0x000001c00e0f7812 */ /* 0x000fe200078ec0ff */
[----:B------:R-:W-:Y:S01]  /*6e40*/  IMAD.IADD R5, R11, 0x1, R5 ;  /* 0x000000010b057824 */ /* 0x000fe200078e0205 */
[----:B------:R-:W-:Y:S01]  /*6e50*/  UMOV UR4, 0xffffffff ;  /* 0xffffffff00047882 */ /* 0x000fe20000000000 */
[----:B------:R-:W-:Y:S01]  /*6e60*/  IMAD.IADD R3, R13, 0x1, R3 ;  /* 0x000000010d037824 */ /* 0x000fe200078e0203 */
[----:B------:R-:W-:-:S02]  /*6e70*/  LOP3.LUT R6, R15, 0x18, R16, 0xf8, !PT ;  /* 0x000000180f067812 */ /* 0x000fc400078ef810 */
[----:B------:R-:W-:Y:S02]  /*6e80*/  SHF.R.U32.HI R15, RZ, 0x3, R15 ;  /* 0x00000003ff0f7819 */ /* 0x000fe4000001160f */
[----:B------:R-:W-:Y:S02]  /*6e90*/  LEA.HI.X R5, R10, UR5, R5, 0x1, P2 ;  /* 0x000000050a057c11 */ /* 0x000fe400090f0c05 */
[----:B------:R-:W-:Y:S02]  /*6ea0*/  LEA.HI.X R3, R12, UR7, R3, 0x1, P3 ;  /* 0x000000070c037c11 */ /* 0x000fe400098f0c03 */
[----:B------:R-:W-:Y:S02]  /*6eb0*/  LOP3.LUT R39, R6, R15, RZ, 0x3c, !PT ;  /* 0x0000000f06277212 */ /* 0x000fe400078e3cff */
[----:B------:R-:W-:Y:S01]  /*6ec0*/  SHF.L.U32 R7, R56, 0x1f, RZ ;  /* 0x0000001f38077819 */ /* 0x000fe200000006ff */
[----:B------:R-:W-:Y:S06]  /*6ed0*/  BRA.DIV UR4, `(.L_x_6918) ;  /* 0x0000016604547947 */ /* 0x000fec000b800000 */
.L_x_7105:
[----:B------:R-:W-:-:S03]  /*6ee0*/  UMOV UR4, 0xffffffff ;  /* 0xffffffff00047882 */ /* 0x000fc60000000000 */
[----:B------:R-:W-:Y:S05]  /*6ef0*/  BRA.DIV UR4, `(.L_x_6919) ;  /* 0x0000016604747947 */ /* 0x000fea000b800000 */
.L_x_7108:
[----:B------:R-:W-:-:S03]  /*6f00*/  UMOV UR4, 0xffffffff ;  /* 0xffffffff00047882 */ /* 0x000fc60000000000 */
[----:B------:R-:W-:Y:S05]  /*6f10*/  BRA.DIV UR4, `(.L_x_6920) ;  /* 0x0000016604947947 */ /* 0x000fea000b800000 */
.L_x_7111:
[----:B------:R-:W-:-:S03]  /*6f20*/  UMOV UR4, 0xffffffff ;  /* 0xffffffff00047882 */ /* 0x000fc60000000000 */
[----:B------:R-:W-:Y:S05]  /*6f30*/  BRA.DIV UR4, `(.L_x_6921) ;  /* 0x0000016604b47947 */ /* 0x000fea000b800000 */
.L_x_7114:
[----:B------:R-:W-:-:S03]  /*6f40*/  UMOV UR4, 0xffffffff ;  /* 0xffffffff00047882 */ /* 0x000fc60000000000 */
[----:B------:R-:W-:Y:S05]  /*6f50*/  BRA.DIV UR4, `(.L_x_6922) ;  /* 0x0000016604d47947 */ /* 0x000fea000b800000 */
.L_x_7117:
[----:B------:R-:W-:-:S03]  /*6f60*/  UMOV UR4, 0xffffffff ;  /* 0xffffffff00047882 */ /* 0x000fc60000000000 */
[----:B------:R-:W-:Y:S05]  /*6f70*/  BRA.DIV UR4, `(.L_x_6923) ;  /* 0x0000016604f47947 */ /* 0x000fea000b800000 */
.L_x_7120:
[----:B------:R-:W-:-:S03]  /*6f80*/  UMOV UR4, 0xffffffff ;  /* 0xffffffff00047882 */ /* 0x000fc60000000000 */
[----:B------:R-:W-:Y:S05]  /*6f90*/  BRA.DIV UR4, `(.L_x_6924) ;  /* 0x0000016a04147947 */ /* 0x000fea000b800000 */
.L_x_7123:
[----:B------:R-:W-:-:S03]  /*6fa0*/  UMOV UR4, 0xffffffff ;  /* 0xffffffff00047882 */ /* 0x000fc60000000000 */
[----:B------:R-:W-:Y:S05]  /*6fb0*/  BRA.DIV UR4, `(.L_x_6925) ;  /* 0x0000016a04347947 */ /* 0x000fea000b800000 */
.L_x_7126:
        /* <DEDUP_REMOVED lines=19> */
[----:B------:R-:W-:Y:S02]  /*70f0*/  IMAD.MOV.U32 R10, RZ, RZ, R9 ;  /* 0x000000ffff0a7224 */ /* 0x000fe400078e0009 */
[----:B------:R-:W-:Y:S01]  /*7100*/  VIADD R0, R3, 0x20440 ;  /* 0x0002044003007836 */ /* 0x000fe20000000000 */
[----:B------:R-:W-:Y:S01]  /*7110*/  PRMT R13, R13, 0x5410, R5 ;  /* 0x000054100d0d7816 */ /* 0x000fe20000000005 */
[----:B------:R-:W-:Y:S01]  /*7120*/  @P3 VIADD R0, R4, 0xffffffc0 ;  /* 0xffffffc004003836 */ /* 0x000fe20000000000 */
[----:B------:R-:W-:Y:S01]  /*7130*/  PRMT R43, R6, 0x5410, R10 ;  /* 0x00005410062b7816 */ /* 0x000fe2000000000a */
[----:B------:R-:W-:-:S02]  /*7140*/  IMAD.MOV.U32 R4, RZ, RZ, R26 ;  /* 0x000000ffff047224 */ /* 0x000fc400078e001a */
[----:B------:R-:W-:Y:S02]  /*7150*/  IMAD.MOV.U32 R5, RZ, RZ, R27 ;  /* 0x000000ffff057224 */ /* 0x000fe400078e001b */
[----:B------:R-:W-:Y:S02]  /*7160*/  IMAD.MOV.U32 R6, RZ, RZ, R20 ;  /* 0x000000ffff067224 */ /* 0x000fe400078e0014 */
[----:B------:R-:W-:Y:S01]  /*7170*/  IMAD.MOV.U32 R10, RZ, RZ, R21 ;  /* 0x000000ffff0a7224 */ /* 0x000fe200078e0015 */
[----:B------:R-:W-:Y:S01]  /*7180*/  PRMT R44, R5, 0x5410, R4 ;  /* 0x00005410052c7816 */ /* 0x000fe20000000004 */
[----:B------:R-:W-:Y:S02]  /*7190*/  IMAD.MOV.U32 R4, RZ, RZ, R28 ;  /* 0x000000ffff047224 */ /* 0x000fe400078e001c */
[----:B------:R-:W-:Y:S01]  /*71a0*/  IMAD.MOV.U32 R5, RZ, RZ, R29 ;  /* 0x000000ffff057224 */ /* 0x000fe200078e001d */
[----:B------:R-:W-:Y:S01]  /*71b0*/  PRMT R45, R10, 0x5410, R6 ;  /* 0x000054100a2d7816 */ /* 0x000fe20000000006 */
[----:B0-----:R-:W-:Y:S06]  /*71c0*/  @!P2 BRA `(.L_x_6927) ;  /* 0x0000016400d8a947 */ /* 0x001fec0003800000 */
.L_x_7127:
[----:B------:R-:W-:Y:S05]  /*71d0*/  BSYNC B1 ;  /* 0x0000000000017941 */ /* 0x000fea0003800000 */
.L_x_6926:
[----:B------:R-:W-:Y:S01]  /*71e0*/  BSSY B1, `(.L_x_6928) ;  /* 0x0000067000017945 */ /* 0x000fe20003800000 */
[----:B------:R-:W-:-:S03]  /*71f0*/  PRMT R46, R4, 0x5410, R5 ;  /* 0x00005410042e7816 */ /* 0x000fc60000000005 */
        /* <DEDUP_REMOVED lines=52> */
[----:B------:R1:W-:Y:S02]  /*7540*/  STS.128 [R3+0x20400], R4 ;  /* 0x0204000403007388 */ /* 0x0003e40000000c00 */
.L_x_6931:
[----:B------:R-:W-:Y:S05]  /*7550*/  BSYNC B2 ;  /* 0x0000000000027941 */ /* 0x000fea0003800000 */
.L_x_6930:
        /* <DEDUP_REMOVED lines=46> */
[----:B------:R2:W-:Y:S02]  /*7840*/  STS.128 [R0], R4 ;  /* 0x0000000400007388 */ /* 0x0005e40000000c00 */
.L_x_6929:
[----:B------:R-:W-:Y:S05]  /*7850*/  BSYNC B1 ;  /* 0x0000000000017941 */ /* 0x000fea0003800000 */
.L_x_6928:
        /* <DEDUP_REMOVED lines=53> */
.L_x_6934:
[----:B------:R-:W-:Y:S05]  /*7bb0*/  BSYNC B1 ;  /* 0x0000000000017941 */ /* 0x000fea0003800000 */
.L_x_6933:
        /* <DEDUP_REMOVED lines=28> */
[----:B------:R-:W-:Y:S01]  /*7d80*/  SHF.L.U32 R7, R11, 0x10, RZ ;  /* 0x000000100b077819 */ /* 0x000fe200000006ff */
[----:B------:R-:W-:Y:S01]  /*7d90*/  FFMA.FTZ R25, R10, R12, -R25 ;  /* 0x0000000c0a197223 */ /* 0x000fe20000010819 */
[----:B------:R-:W-:Y:S01]  /*7da0*/  LOP3.LUT R14, R14, 0xffff0000, RZ, 0xc0, !PT ;  /* 0xffff00000e0e7812 */ /* 0x000fe200078ec0ff */
[----:B------:R-:W-:Y:S01]  /*7db0*/  FFMA.FTZ R12, R10, R15, R9 ;  /* 0x0000000f0a0c7223 */ /* 0x000fe20000010009 */
[----:B------:R-:W-:-:S02]  /*7dc0*/  LOP3.LUT R4, R4, 0xffff0000, RZ, 0xc0, !PT ;  /* 0xffff000004047812 */ /* 0x000fc400078ec0ff */
[----:B------:R-:W-:Y:S01]  /*7dd0*/  LOP3.LUT R11, R11, 0xffff0000, RZ, 0xc0, !PT ;  /* 0xffff00000b0b7812 */ /* 0x000fe200078ec0ff */
[C---:B------:R-:W-:Y:S01]  /*7de0*/  FMUL.FTZ R13, R5.reuse, R14 ;  /* 0x0000000e050d7220 */ /* 0x040fe20000410000 */
[----:B------:R-:W-:Y:S01]  /*7df0*/  F2FP.BF16.F32.PACK_AB R15, R12, R25 ;  /* 0x000000190c0f723e */ /* 0x000fe200000010ff */
[CC--:B------:R-:W-:Y:S01]  /*7e00*/  FMUL.FTZ R10, R4.reuse, R8.reuse ;  /* 0x00000008040a7220 */ /* 0x0c0fe20000410000 */
[----:B------:R-:W-:Y:S01]  /*7e10*/  FMUL.FTZ R9, R4, R7 ;  /* 0x0000000704097220 */ /* 0x000fe20000410000 */
[-C--:B------:R-:W-:Y:S01]  /*7e20*/  FMUL.FTZ R5, R5, R11.reuse ;  /* 0x0000000b05057220 */ /* 0x080fe20000410000 */
[C---:B------:R-:W-:Y:S01]  /*7e30*/  FFMA.FTZ R13, R6.reuse, R11, -R13 ;  /* 0x0000000b060d7223 */ /* 0x040fe2000001080d */
[C---:B------:R-:W-:Y:S01]  /*7e40*/  FFMA.FTZ R10, R3.reuse, R7, -R10 ;  /* 0x00000007030a7223 */ /* 0x040fe2000001080a */
[----:B------:R-:W-:Y:S01]  /*7e50*/  FFMA.FTZ R9, R3, R8, R9 ;  /* 0x0000000803097223 */ /* 0x000fe20000010009 */
[----:B------:R-:W-:Y:S01]  /*7e60*/  FFMA.FTZ R6, R6, R14, R5 ;  /* 0x0000000e06067223 */ /* 0x000fe20000010005 */
[----:B------:R-:W-:-:S03]  /*7e70*/  F2FP.BF16.F32.PACK_AB R14, R20, R21 ;  /* 0x00000015140e723e */ /* 0x000fc600000010ff */
[----:B------:R-:W-:Y:S02]  /*7e80*/  F2FP.BF16.F32.PACK_AB R12, R9, R10 ;  /* 0x0000000a090c723e */ /* 0x000fe400000010ff */
[----:B------:R-:W-:-:S05]  /*7e90*/  F2FP.BF16.F32.PACK_AB R13, R6, R13 ;  /* 0x0000000d060d723e */ /* 0x000fca00000010ff */
[----:B------:R3:W-:Y:S01]  /*7ea0*/  STS.128 [R0+0x1000], R12 ;  /* 0x0010000c00007388 */ /* 0x0007e20000000c00 */
[----:B------:R-:W-:Y:S05]  /*7eb0*/  BRA `(.L_x_6932) ;  /* 0x0000001400107947 */ /* 0x000fea0003800000 */
.L_x_6913:
        /* <DEDUP_REMOVED lines=38> */
[----:B------:R-:W-:-:S04]  /*8120*/  IMAD R3, R185, 0x40, R23 ;  /* 0x00000040b9037824 */ /* 0x000fc800078e0217 */
[----:B------:R-:W-:Y:S01]  /*8130*/  IMAD R3, R222, 0x20, R3 ;  /* 0x00000020de037824 */ /* 0x000fe200078e0203 */
        /* <DEDUP_REMOVED lines=25> */
.L_x_7130:
[----:B------:R-:W-:-:S03]  /*82d0*/  UMOV UR4, 0xffffffff ;  /* 0xffffffff00047882 */ /* 0x000fc60000000000 */
[----:B------:R-:W-:Y:S05]  /*82e0*/  BRA.DIV UR4, `(.L_x_6936) ;  /* 0x0000015604cc7947 */ /* 0x000fea000b800000 */
.L_x_7133:
[----:B------:R-:W-:-:S03]  /*82f0*/  UMOV UR4, 0xffffffff ;  /* 0xffffffff00047882 */ /* 0x000fc60000000000 */
[----:B------:R-:W-:Y:S05]  /*8300*/  BRA.DIV UR4, `(.L_x_6937) ;  /* 0x0000015604ec7947 */ /* 0x000fea000b800000 */
.L_x_7136:
[----:B------:R-:W-:-:S03]  /*8310*/  UMOV UR4, 0xffffffff ;  /* 0xffffffff00047882 */ /* 0x000fc60000000000 */
[----:B------:R-:W-:Y:S05]  /*8320*/  BRA.DIV UR4, `(.L_x_6938) ;  /* 0x0000015a040c7947 */ /* 0x000fea000b800000 */
.L_x_7139:
[----:B------:R-:W-:-:S03]  /*8330*/  UMOV UR4, 0xffffffff ;  /* 0xffffffff00047882 */ /* 0x000fc60000000000 */
[----:B------:R-:W-:Y:S05]  /*8340*/  BRA.DIV UR4, `(.L_x_6939) ;  /* 0x0000015a042c7947 */ /* 0x000fea000b800000 */
.L_x_7142:
[----:B------:R-:W-:Y:S01]  /*8350*/  UMOV UR4, 0xffffffff ;  /* 0xffffffff00047882 */ /* 0x000fe20000000000 */
[----:B------:R-:W-:Y:S02]  /*8360*/  LOP3.LUT R6, R6, 0xfffffffe, RZ, 0xc0, !PT ;  /* 0xfffffffe06067812 */ /* 0x000fe400078ec0ff */
[----:B------:R-:W-:Y:S05]  /*8370*/  BRA.DIV UR4, `(.L_x_6940) ;  /* 0x0000015a04487947 */ /* 0x000fea000b800000 */
.L_x_7145:
[----:B------:R-:W-:Y:S01]  /*8380*/  UMOV UR4, 0xffffffff ;  /* 0xffffffff00047882 */ /* 0x000fe20000000000 */
[----:B------:R-:W-:Y:S02]  /*8390*/  IADD3 R56, R219, -R6, RZ ;  /* 0x80000006db387210 */ /* 0x000fe40007ffe0ff */
[----:B------:R-:W-:Y:S05]  /*83a0*/  BRA.DIV UR4, `(.L_x_6941) ;  /* 0x0000015a04647947 */ /* 0x000fea000b800000 */
.L_x_7148:
[----:B------:R-:W-:Y:S01]  /*83b0*/  UMOV UR4, 0xffffffff ;  /* 0xffffffff00047882 */ /* 0x000fe20000000000 */
[----:B------:R-:W-:Y:S02]  /*83c0*/  SHF.L.U32 R3, R56, 0x1f, RZ ;  /* 0x0000001f38037819 */ /* 0x000fe400000006ff */
[----:B------:R-:W-:Y:S05]  /*83d0*/  BRA.DIV UR4, `(.L_x_6942) ;  /* 0x0000015a04807947 */ /* 0x000fea000b800000 */
.L_x_7151:
        /* <DEDUP_REMOVED lines=35> */
.L_x_7152:
[----:B------:R-:W-:Y:S05]  /*8610*/  BSYNC B1 ;  /* 0x0000000000017941 */ /* 0x000fea0003800000 */
.L_x_6943:
        /* <DEDUP_REMOVED lines=8> */
[----:B------:R-:W-:Y:S02]  /*86a0*/  LOP3.LUT R0, R5, 0x38, R16, 0xf8, !PT ;  /* 0x0000003805007812 */ /* 0x000fe400078ef810 */
[----:B------:R-:W-:-:S02]  /*86b0*/  SHF.R.U32.HI R7, RZ, 0x3, R5 ;  /* 0x00000003ff077819 */ /* 0x000fc40000011605 */
[----:B------:R-:W-:Y:S02]  /*86c0*/  LOP3.LUT R4, R5, 0x38, R4, 0xf8, !PT ;  /* 0x0000003805047812 */ /* 0x000fe400078ef804 */
[-C--:B0-----:R-:W-:Y:S02]  /*86d0*/  LOP3.LUT R3, R0, R7.reuse, RZ, 0x3c, !PT ;  /* 0x0000000700037212 */ /* 0x081fe400078e3cff */
[----:B------:R-:W-:Y:S02]  /*86e0*/  LOP3.LUT R5, R4, R7, RZ, 0x3c, !PT ;  /* 0x0000000704057212 */ /* 0x000fe400078e3cff */
[----:B------:R-:W-:Y:S01]  /*86f0*/  SHF.R.U64 R0, R36, 0x10, R37 ;  /* 0x0000001024007819 */ /* 0x000fe20000001225 */
[----:B------:R-:W-:Y:S01]  /*8700*/  IMAD R3, R212, 0x200, R3 ;  /* 0x00000200d4037824 */ /* 0x000fe200078e0203 */
[----:B------:R-:W-:Y:S02]  /*8710*/  PRMT R33, R20, 0x5432, R12 ;  /* 0x0000543214217816 */ /* 0x000fe4000000000c */
[----:B------:R-:W-:Y:S01]  /*8720*/  PRMT R38, R14, 0x5432, R0 ;  /* 0x000054320e267816 */ /* 0x000fe20000000000 */
[----:B------:R-:W-:Y:S01]  /*8730*/  IMAD R46, R3, 0x2, R2 ;  /* 0x00000002032e7824 */ /* 0x000fe200078e0202 */
[----:B------:R-:W-:Y:S01]  /*8740*/  SHF.R.U32.HI R40, RZ, 0x10, R37 ;  /* 0x00000010ff287819 */ /* 0x000fe20000011625 */
[----:B------:R-:W-:Y:S01]  /*8750*/  IMAD R3, R212, 0x200, R5 ;  /* 0x00000200d4037824 */ /* 0x000fe200078e0205 */
[----:B------:R-:W-:Y:S01]  /*8760*/  SHF.R.U32.HI R42, RZ, 0x10, R39 ;  /* 0x00000010ff2a7819 */ /* 0x000fe20000011627 */
[C---:B------:R-:W-:Y:S01]  /*8770*/  IMAD.U32 R39, R38.reuse, 0x10000, RZ ;  /* 0x0001000026277824 */ /* 0x040fe200078e00ff */
[----:B------:R-:W0:Y:S01]  /*8780*/  LDS.128 R4, [R46+0x20400] ;  /* 0x020400002e047984 */ /* 0x000e220000000c00 */
[----:B------:R-:W-:-:S02]  /*8790*/  LOP3.LUT R38, R38, 0xffff0000, RZ, 0xc0, !PT ;  /* 0xffff000026267812 */ /* 0x000fc400078ec0ff */
[----:B------:R-:W-:Y:S02]  /*87a0*/  LEA R47, R3, R2, 0x1 ;  /* 0x00000002032f7211 */ /* 0x000fe400078e08ff */
[--C-:B------:R-:W-:Y:S02]  /*87b0*/  SHF.R.U64 R3, R34, 0x10, R35.reuse ;  /* 0x0000001022037819 */ /* 0x100fe40000001223 */
[----:B------:R-:W-:Y:S01]  /*87c0*/  SHF.R.U32.HI R35, RZ, 0x10, R35 ;  /* 0x00000010ff237819 */ /* 0x000fe20000011623 */
[----:B------:R-:W1:Y:S01]  /*87d0*/  LDS.128 R8, [R47+0x20400] ;  /* 0x020400002f087984 */ /* 0x000e620000000c00 */
[----:B------:R-:W-:Y:S02]  /*87e0*/  PRMT R36, R14, 0x5410, R3 ;  /* 0x000054100e247816 */ /* 0x000fe40000000003 */
[----:B------:R-:W-:Y:S01]  /*87f0*/  PRMT R37, R15, 0x5410, R35 ;  /* 0x000054100f257816 */ /* 0x000fe20000000023 */
[----:B------:R-:W-:Y:S01]  /*8800*/  IMAD.U32 R35, R33, 0x10000, RZ ;  /* 0x0001000021237824 */ /* 0x000fe200078e00ff */
[----:B------:R-:W-:-:S02]  /*8810*/  PRMT R34, R43, 0x5432, R32 ;  /* 0x000054322b227816 */ /* 0x000fc40000000020 */
        /* <DEDUP_REMOVED lines=18> */
[----:B------:R-:W-:Y:S01]  /*8940*/  SHF.L.U32 R14, R40, 0x10, RZ ;  /* 0x00000010280e7819 */ /* 0x000fe200000006ff */
[----:B------:R-:W-:Y:S01]  /*8950*/  FMUL.FTZ R44, R8, R38 ;  /* 0x00000026082c7220 */ /* 0x000fe20000410000 */
[C---:B------:R-:W-:Y:S01]  /*8960*/  FFMA.FTZ R43, R0.reuse, R35, -R43 ;  /* 0x00000023002b7223 */ /* 0x040fe2000001082b */
[----:B------:R-:W-:Y:S01]  /*8970*/  FFMA.FTZ R45, R0, R39, R45 ;  /* 0x00000027002d7223 */ /* 0x000fe2000001002d */
[----:B------:R-:W-:-:S02]  /*8980*/  IMAD.U32 R0, R34, 0x10000, RZ ;  /* 0x0001000022007824 */ /* 0x000fc400078e00ff */
        /* <DEDUP_REMOVED lines=11> */
[C---:B------:R-:W-:Y:S01]  /*8a40*/  IMAD.U32 R20, R10.reuse, 0x10000, RZ ;  /* 0x000100000a147824 */ /* 0x040fe200078e00ff */
[----:B------:R-:W-:Y:S01]  /*8a50*/  LOP3.LUT R10, R10, 0xffff0000, RZ, 0xc0, !PT ;  /* 0xffff00000a0a7812 */ /* 0x000fe200078ec0ff */
        /* <DEDUP_REMOVED lines=8> */
[----:B------:R-:W-:Y:S02]  /*8ae0*/  IMAD.U32 R0, R37, 0x10000, RZ ;  /* 0x0001000025007824 */ /* 0x000fe400078e00ff */
[----:B------:R-:W-:Y:S01]  /*8af0*/  FMUL.FTZ R38, R32, R4 ;  /* 0x0000000420267220 */ /* 0x000fe20000410000 */
        /* <DEDUP_REMOVED lines=11> */
[C---:B------:R-:W-:Y:S01]  /*8bb0*/  FMUL.FTZ R12, R11.reuse, R42 ;  /* 0x0000002a0b0c7220 */ /* 0x040fe20000410000 */
[-C--:B------:R-:W-:Y:S01]  /*8bc0*/  FMUL.FTZ R4, R10, R3.reuse ;  /* 0x000000030a047220 */ /* 0x080fe20000410000 */
[C---:B------:R-:W-:Y:S01]  /*8bd0*/  FFMA.FTZ R10, R6.reuse, R3, -R5 ;  /* 0x00000003060a7223 */ /* 0x040fe20000010805 */
[-C--:B------:R-:W-:Y:S01]  /*8be0*/  FMUL.FTZ R11, R11, R0.reuse ;  /* 0x000000000b0b7220 */ /* 0x080fe20000410000 */
[C---:B------:R-:W-:Y:S01]  /*8bf0*/  FFMA.FTZ R3, R7.reuse, R0, -R12 ;  /* 0x0000000007037223 */ /* 0x040fe2000001080c */
        /* <DEDUP_REMOVED lines=12> */
.L_x_6946:
[----:B------:R-:W-:Y:S05]  /*8cc0*/  BSYNC B1 ;  /* 0x0000000000017941 */ /* 0x000fea0003800000 */
.L_x_6945:
[----:B------:R-:W-:Y:S01]  /*8cd0*/  PRMT R14, R54, 0x5410, R53 ;  /* 0x00005410360e7816 */ /* 0x000fe20000000035 */
[----:B------:R-:W-:Y:S06]  /*8ce0*/  @P0 BRA `(.L_x_6932) ;  /* 0x0000000400840947 */ /* 0x000fec0003800000 */
[----:B------:R-:W-:Y:S01]  /*8cf0*/  IMAD.IADD R21, R16, 0x1, R21 ;  /* 0x0000000110157824 */ /* 0x000fe200078e0215 */
[----:B-1----:R-:W1:Y:S01]  /*8d00*/  LDS.128 R4, [R231+0x20400] ;  /* 0x02040000e7047984 */ /* 0x002e620000000c00 */
[----:B------:R-:W-:Y:S02]  /*8d10*/  SHF.R.U64 R13, R24, 0x10, R25 ;  /* 0x00000010180d7819 */ /* 0x000fe40000001219 */
[----:B------:R-:W-:Y:S02]  /*8d20*/  SHF.R.U64 R34, R30, 0x10, R31 ;  /* 0x000000101e227819 */ /* 0x000fe4000000121f */
[----:B------:R-:W-:Y:S02]  /*8d30*/  LOP3.LUT R0, R232, 0x38, R21, 0xf8, !PT ;  /* 0x00000038e8007812 */ /* 0x000fe400078ef815 */
[----:B------:R-:W-:Y:S02]  /*8d40*/  SHF.R.U32.HI R32, RZ, 0x10, R29 ;  /* 0x00000010ff207819 */ /* 0x000fe4000001161d */
[----:B------:R-:W-:-:S02]  /*8d50*/  LOP3.LUT R0, R0, R237, RZ, 0x3c, !PT ;  /* 0x000000ed00007212 */ /* 0x000fc400078e3cff */
[----:B------:R-:W-:Y:S02]  /*8d60*/  SHF.R.U32.HI R24, RZ, 0x10, R25 ;  /* 0x00000010ff187819 */ /* 0x000fe40000011619 */
[----:B------:R-:W-:Y:S01]  /*8d70*/  SHF.R.U64 R12, R26, 0x10, R27 ;  /* 0x000000101a0c7819 */ /* 0x000fe2000000121b */
[----:B0-----:R-:W-:Y:S01]  /*8d80*/  IMAD.IADD R3, R233, 0x1, R0 ;  /* 0x00000001e9037824 */ /* 0x001fe200078e0200 */
[----:B------:R-:W-:Y:S02]  /*8d90*/  SHF.R.U64 R0, R28, 0x10, R29 ;  /* 0x000000101c007819 */ /* 0x000fe4000000121d */
[----:B------:R-:W-:Y:S01]  /*8da0*/  SHF.R.U32.HI R26, RZ, 0x10, R27 ;  /* 0x00000010ff1a7819 */ /* 0x000fe2000001161b */
[----:B------:R-:W-:Y:S01]  /*8db0*/  IMAD R3, R3, 0x2, R2 ;  /* 0x0000000203037824 */ /* 0x000fe200078e0202 */
[C---:B------:R-:W-:Y:S02]  /*8dc0*/  PRMT R30, R48.reuse, 0x5432, R0 ;  /* 0x00005432301e7816 */ /* 0x040fe40000000000 */
[----:B------:R-:W-:-:S02]  /*8dd0*/  PRMT R25, R48, 0x5410, R13 ;  /* 0x0000541030197816 */ /* 0x000fc4000000000d */
[----:B------:R-:W0:Y:S01]  /*8de0*/  LDS.128 R8, [R3+0x20400] ;  /* 0x0204000003087984 */ /* 0x000e220000000c00 */
[----:B------:R-:W-:Y:S01]  /*8df0*/  SHF.R.U32.HI R35, RZ, 0x10, R31 ;  /* 0x00000010ff237819 */ /* 0x000fe2000001161f */
[----:B------:R-:W-:Y:S01]  /*8e00*/  IMAD.U32 R31, R30, 0x10000, RZ ;  /* 0x000100001e1f7824 */ /* 0x000fe200078e00ff */
[----:B------:R-:W-:Y:S02]  /*8e10*/  PRMT R32, R49, 0x5432, R32 ;  /* 0x0000543231207816 */ /* 0x000fe40000000020 */
[----:B------:R-:W-:Y:S01]  /*8e20*/  PRMT R29, R52, 0x5432, R26 ;  /* 0x00005432341d7816 */ /* 0x000fe2000000001a */
[----:B------:R-:W-:Y:S01]  /*8e30*/  IMAD.U32 R26, R25, 0x10000, RZ ;  /* 0x00010000191a7824 */ /* 0x000fe200078e00ff */
[----:B------:R-:W-:Y:S01]  /*8e40*/  PRMT R27, R50, 0x5432, R24 ;  /* 0x00005432321b7816 */ /* 0x000fe20000000018 */
[----:B------:R-:W-:Y:S01]  /*8e50*/  IMAD.U32 R33, R32, 0x10000, RZ ;  /* 0x0001000020217824 */ /* 0x000fe200078e00ff */
[----:B------:R-:W-:Y:S02]  /*8e60*/  PRMT R35, R14, 0x5410, R35 ;  /* 0x000054100e237816 */ /* 0x000fe40000000023 */
[----:B------:R-:W-:-:S02]  /*8e70*/  PRMT R28, R51, 0x5432, R12 ;  /* 0x00005432331c7816 */ /* 0x000fc4000000000c */
[----:B------:R-:W-:Y:S02]  /*8e80*/  PRMT R34, R14, 0x5432, R34 ;  /* 0x000054320e227816 */ /* 0x000fe40000000022 */
[----:B------:R-:W-:Y:S01]  /*8e90*/  LOP3.LUT R25, R25, 0xffff0000, RZ, 0xc0, !PT ;  /* 0xffff000019197812 */ /* 0x000fe200078ec0ff */
[----:B-1----:R-:W-:Y:S01]  /*8ea0*/  IMAD.U32 R0, R4, 0x10000, RZ ;  /* 0x0001000004007824 */ /* 0x002fe200078e00ff */
[----:B------:R-:W-:Y:S01]  /*8eb0*/  SHF.L.U32 R14, R7, 0x10, RZ ;  /* 0x00000010070e7819 */ /* 0x000fe200000006ff */
[C---:B------:R-:W-:Y:S01]  /*8ec0*/  IMAD.U32 R12, R5.reuse, 0x10000, RZ ;  /* 0x00010000050c7824 */ /* 0x040fe200078e00ff */
[----:B------:R-:W-:Y:S01]  /*8ed0*/  LOP3.LUT R32, R32, 0xffff0000, RZ, 0xc0, !PT ;  /* 0xffff000020207812 */ /* 0x000fe200078ec0ff */
[----:B------:R-:W-:Y:S01]  /*8ee0*/  IMAD.U32 R13, R6, 0x10000, RZ ;  /* 0x00010000060d7824 */ /* 0x000fe200078e00ff */
[----:B------:R-:W-:Y:S02]  /*8ef0*/  LOP3.LUT R4, R4, 0xffff0000, RZ, 0xc0, !PT ;  /* 0xffff000004047812 */ /* 0x000fe400078ec0ff */
        /* <DEDUP_REMOVED lines=14> */
[----:B------:R-:W-:Y:S01]  /*8fe0*/  IMAD.U32 R37, R35, 0x10000, RZ ;  /* 0x0001000023257824 */ /* 0x000fe200078e00ff */
[----:B------:R-:W-:Y:S01]  /*8ff0*/  SHF.L.U32 R31, R29, 0x10, RZ ;  /* 0x000000101d1f7819 */ /* 0x000fe200000006ff */
[-C--:B------:R-:W-:Y:S01]  /*9000*/  FMUL.FTZ R43, R20, R15.reuse ;  /* 0x0000000f142b7220 */ /* 0x080fe20000410000 */
[----:B------:R-:W-:Y:S01]  /*9010*/  FFMA.FTZ R41, R12, R15, -R41 ;  /* 0x0000000f0c297223 */ /* 0x000fe20000010829 */
[----:B------:R-:W-:Y:S01]  /*9020*/  FMUL.FTZ R45, R24, R37 ;  /* 0x00000025182d7220 */ /* 0x000fe20000410000 */
[----:B------:R-:W-:Y:S01]  /*9030*/  LOP3.LUT R15, R30, 0xffff0000, RZ, 0xc0, !PT ;  /* 0xffff00001e0f7812 */ /* 0x000fe200078ec0ff */
[-C--:B------:R-:W-:Y:S01]  /*9040*/  FMUL.FTZ R24, R24, R31.reuse ;  /* 0x0000001f18187220 */ /* 0x080fe20000410000 */
[----:B------:R-:W-:Y:S01]  /*9050*/  LOP3.LUT R0, R27, 0xffff0000, RZ, 0xc0, !PT ;  /* 0xffff00001b007812 */ /* 0x000fe200078ec0ff */
[----:B------:R-:W-:Y:S01]  /*9060*/  FFMA.FTZ R45, R14, R31, -R45 ;  /* 0x0000001f0e2d7223 */ /* 0x000fe2000001082d */
[----:B------:R-:W-:Y:S01]  /*9070*/  FFMA.FTZ R43, R12, R33, R43 ;  /* 0x000000210c2b7223 */ /* 0x000fe2000001002b */
[C---:B------:R-:W-:Y:S01]  /*9080*/  FMUL.FTZ R31, R8.reuse, R15 ;  /* 0x0000000f081f7220 */ /* 0x040fe20000410000 */
[----:B------:R-:W-:Y:S01]  /*9090*/  FMUL.FTZ R27, R8, R25 ;  /* 0x00000019081b7220 */ /* 0x000fe20000410000 */
[----:B------:R-:W-:-:S02]  /*90a0*/  IMAD.U32 R21, R10, 0x10000, RZ ;  /* 0x000100000a157824 */ /* 0x000fc400078e00ff */
[----:B------:R-:W-:Y:S01]  /*90b0*/  FFMA.FTZ R37, R14, R37, R24 ;  /* 0x000000250e257223 */ /* 0x000fe20000010018 */
[----:B------:R-:W-:Y:S02]  /*90c0*/  IMAD.U32 R12, R34, 0x10000, RZ ;  /* 0x00010000220c7824 */ /* 0x000fe400078e00ff */
[C---:B------:R-:W-:Y:S01]  /*90d0*/  FMUL.FTZ R20, R9.reuse, R32 ;  /* 0x0000002009147220 */ /* 0x040fe20000410000 */
[C---:B------:R-:W-:Y:S01]  /*90e0*/  FFMA.FTZ R31, R4.reuse, R25, -R31 ;  /* 0x00000019041f7223 */ /* 0x040fe2000001081f */
[----:B------:R-:W-:Y:S01]  /*90f0*/  FMUL.FTZ R9, R9, R0 ;  /* 0x0000000009097220 */ /* 0x000fe20000410000 */
[----:B------:R-:W-:Y:S01]  /*9100*/  FFMA.FTZ R14, R4, R15, R27 ;  /* 0x0000000f040e7223 */ /* 0x000fe2000001001b */
[----:B------:R-:W-:Y:S02]  /*9110*/  IMAD.U32 R8, R28, 0x10000, RZ ;  /* 0x000100001c087824 */ /* 0x000fe400078e00ff */
[----:B------:R-:W-:Y:S01]  /*9120*/  FMUL.FTZ R4, R21, R12 ;  /* 0x0000000c15047220 */ /* 0x000fe20000410000 */
[C---:B------:R-:W-:Y:S01]  /*9130*/  FFMA.FTZ R32, R5.reuse, R32, R9 ;  /* 0x0000002005207223 */ /* 0x040fe20000010009 */
[----:B------:R-:W-:Y:S01]  /*9140*/  LOP3.LUT R10, R10, 0xffff0000, RZ, 0xc0, !PT ;  /* 0xffff00000a0a7812 */ /* 0x000fe200078ec0ff */
[----:B------:R-:W-:Y:S01]  /*9150*/  FFMA.FTZ R20, R5, R0, -R20 ;  /* 0x0000000005147223 */ /* 0x000fe20000010814 */
[-C--:B------:R-:W-:Y:S01]  /*9160*/  FMUL.FTZ R24, R21, R8.reuse ;  /* 0x0000000815187220 */ /* 0x080fe20000410000 */
[----:B------:R-:W-:Y:S01]  /*9170*/  FFMA.FTZ R15, R13, R8, -R4 ;  /* 0x000000080d0f7223 */ /* 0x000fe20000010804 */
[----:B------:R-:W-:-:S02]  /*9180*/  LOP3.LUT R9, R34, 0xffff0000, RZ, 0xc0, !PT ;  /* 0xffff000022097812 */ /* 0x000fc400078ec0ff */
[----:B------:R-:W-:Y:S01]  /*9190*/  LOP3.LUT R11, R11, 0xffff0000, RZ, 0xc0, !PT ;  /* 0xffff00000b0b7812 */ /* 0x000fe200078ec0ff */
[----:B------:R-:W-:Y:S01]  /*91a0*/  FFMA.FTZ R24, R13, R12, R24 ;  /* 0x0000000c0d187223 */ /* 0x000fe20000010018 */
[----:B------:R-:W-:Y:S01]  /*91b0*/  LOP3.LUT R5, R28, 0xffff0000, RZ, 0xc0, !PT ;  /* 0xffff00001c057812 */ /* 0x000fe200078ec0ff */
[C---:B------:R-:W-:Y:S01]  /*91c0*/  FMUL.FTZ R13, R10.reuse, R9 ;  /* 0x000000090a0d7220 */ /* 0x040fe20000410000 */
[----:B------:R-:W-:Y:S02]  /*91d0*/  LOP3.LUT R4, R35, 0xffff0000, RZ, 0xc0, !PT ;  /* 0xffff000023047812 */ /* 0x000fe400078ec0ff */
[----:B------:R-:W-:Y:S01]  /*91e0*/  LOP3.LUT R0, R29, 0xffff0000, RZ, 0xc0, !PT ;  /* 0xffff00001d007812 */ /* 0x000fe200078ec0ff */
[-C--:B------:R-:W-:Y:S01]  /*91f0*/  FMUL.FTZ R8, R10, R5.reuse ;  /* 0x000000050a087220 */ /* 0x080fe20000410000 */
[----:B------:R-:W-:Y:S01]  /*9200*/  FFMA.FTZ R10, R6, R5, -R13 ;  /* 0x00000005060a7223 */ /* 0x000fe2000001080d */
[C---:B------:R-:W-:Y:S01]  /*9210*/  FMUL.FTZ R12, R11.reuse, R4 ;  /* 0x000000040b0c7220 */ /* 0x040fe20000410000 */
[----:B------:R-:W-:Y:S01]  /*9220*/  F2FP.BF16.F32.PACK_AB R5, R20, R41 ;  /* 0x000000291405723e */ /* 0x000fe200000010ff */
        /* <DEDUP_REMOVED lines=13> */
.L_x_6932:
[----:B------:R-:W-:Y:S05]  /*9300*/  BSYNC B0 ;  /* 0x0000000000007941 */ /* 0x000fea0003800000 */
.L_x_6912:
        /* <DEDUP_REMOVED lines=8> */
.L_x_6909:
[----:B------:R-:W-:-:S13]  /*9390*/  ISETP.NE.AND P0, PT, R189, 0x3, PT ;  /* 0x00000003bd00780c */ /* 0x000fda0003f05270 */
[----:B------:R-:W-:Y:S05]  /*93a0*/  @!P0 BRA `(.L_x_6947) ;  /* 0x0000000000048947 */ /* 0x000fea0003800000 */
[----:B------:R-:W-:Y:S01]  /*93b0*/  BPT.TRAP 0x1 ;  /* 0x000000040000795c */ /* 0x000fe20000300000 */
.L_x_6947:
[----:B------:R-:W-:Y:S01]  /*93c0*/  IMAD R172, R18, 0x8, R2 ;  /* 0x0000000812ac7824 */ /* 0x000fe200078e0202 */
[----:B---3--:R-:W-:-:S04]  /*93d0*/  SHF.L.U32 R15, R19, 0x1f, RZ ;  /* 0x0000001f130f7819 */ /* 0x008fc800000006ff */
[----:B------:R3:W0:Y:S01]  /*93e0*/  SYNCS.PHASECHK.TRANS64.TRYWAIT P1, [R172+URZ+0x38830], R15 ;  /* 0x0388300fac0075a7 */ /* 0x000622000802017f */
[----:B------:R-:W-:Y:S05]  /*93f0*/  @!P0 BRA `(.L_x_6948) ;  /* 0x0000000000048947 */ /* 0x000fea0003800000 */
[----:B------:R-:W-:Y:S01]  /*9400*/  BPT.TRAP 0x1 ;  /* 0x000000040000795c */ /* 0x000fe20000300000 */
.L_x_6948:
        /* <DEDUP_REMOVED lines=10> */
.L_x_6949:
        /* <DEDUP_REMOVED lines=13> */
[----:B------:R-:W-:Y:S01]  /*9580*/  MOV R13, 0x40000040 ;  /* 0x40000040000d7802 */ /* 0x000fe20000000f00 */
[----:B------:R-:W-:Y:S01]  /*9590*/  VIADD R10, R4, 0x4 ;  /* 0x00000004040a7836 */ /* 0x000fe20000000000 */
[----:B------:R-:W-:Y:S01]  /*95a0*/  SHF.L.U32 R3, R56, 0x1f, RZ ;  /* 0x0000001f38037819 */ /* 0x000fe200000006ff */
[----:B------:R-:W-:Y:S01]  /*95b0*/  IMAD.MOV.U32 R11, RZ, RZ, 0x40000040 ;  /* 0x40000040ff0b7424 */ /* 0x000fe200078e00ff */
[----:B------:R-:W-:Y:S01]  /*95c0*/  BSSY B0, `(.L_x_6951) ;  /* 0x0000020000007945 */ /* 0x000fe20003800000 */
[----:B------:R-:W-:-:S06]  /*95d0*/  IMAD.MOV.U32 R7, RZ, RZ, 0x40000040 ;  /* 0x40000040ff077424 */ /* 0x000fcc00078e00ff */
        /* <DEDUP_REMOVED lines=30> */
.L_x_7153:
[----:B------:R-:W-:Y:S05]  /*97c0*/  BSYNC B0 ;  /* 0x0000000000007941 */ /* 0x000fea0003800000 */
.L_x_6951:
[----:B------:R-:W-:Y:S05]  /*97d0*/  @!P0 BRA `(.L_x_6953) ;  /* 0x0000000000048947 */ /* 0x000fea0003800000 */
[----:B------:R-:W-:Y:S01]  /*97e0*/  BPT.TRAP 0x1 ;  /* 0x000000040000795c */ /* 0x000fe20000300000 */
.L_x_6953:
[----:B------:R2:W4:Y:S01]  /*97f0*/  SYNCS.PHASECHK.TRANS64.TRYWAIT P1, [R172+URZ+0x38850], R15 ;  /* 0x0388500fac0075a7 */ /* 0x000522000802017f */
[----:B------:R-:W-:Y:S05]  /*9800*/  @!P0 BRA `(.L_x_6954) ;  /* 0x0000000000048947 */ /* 0x000fea0003800000 */
[----:B------:R-:W-:Y:S01]  /*9810*/  BPT.TRAP 0x1 ;  /* 0x000000040000795c */ /* 0x000fe20000300000 */
.L_x_6954:
[C---:B-1----:R-:W-:Y:S01]  /*9820*/  VIADD R3, R2.reuse, 0x400 ;  /* 0x0000040002037836 */ /* 0x042fe20000000000 */
[----:B------:R-:W-:Y:S01]  /*9830*/  IADD3 R6, R2, 0x26400, RZ ;  /* 0x0002640002067810 */ /* 0x000fe20007ffe0ff */
[----:B------:R-:W-:Y:S03]  /*9840*/  BSSY B0, `(.L_x_6955) ;  /* 0x0000009000007945 */ /* 0x000fe60003800000 */
[----:B------:R-:W-:Y:S02]  /*9850*/  SHF.R.U32.HI R3, RZ, 0x4, R3 ;  /* 0x00000004ff037819 */ /* 0x000fe40000011603 */
[----:B------:R-:W-:Y:S02]  /*9860*/  SHF.R.U32.HI R6, RZ, 0x4, R6 ;  /* 0x00000004ff067819 */ /* 0x000fe40000011606 */
[----:B------:R-:W-:Y:S02]  /*9870*/  LOP3.LUT R3, R3, 0x3fff, RZ, 0xc0, !PT ;  /* 0x00003fff03037812 */ /* 0x000fe400078ec0ff */
[----:B------:R-:W-:-:S02]  /*9880*/  LOP3.LUT R6, R6, 0x3fff, RZ, 0xc0, !PT ;  /* 0x00003fff06067812 */ /* 0x000fc400078ec0ff */
[----:B------:R-:W-:Y:S01]  /*9890*/  LOP3.LUT R3, R3, 0x10000, RZ, 0xfc, !PT ;  /* 0x0001000003037812 */ /* 0x000fe200078efcff */
[----:B----4-:R-:W-:Y:S06]  /*98a0*/  @P1 BRA `(.L_x_6956) ;  /* 0x0000000000081947 */ /* 0x010fec0003800000 */
[----:B------:R-:W1:Y:S02]  /*98b0*/  SYNCS.PHASECHK.TRANS64.TRYWAIT P1, [R172+URZ+0x38850], R15 ;  /* 0x0388500fac0075a7 */ /* 0x000e64000802017f */
[----:B-1----:R-:W-:Y:S05]  /*98c0*/  @!P1 BRA `(.L_x_6957) ;  /* 0x0000014400a89947 */ /* 0x002fea0003800000 */
.L_x_6956:
[----:B------:R-:W-:Y:S05]  /*98d0*/  BSYNC B0 ;  /* 0x0000000000007941 */ /* 0x000fea0003800000 */
.L_x_6955:
[----:B------:R-:W-:Y:S01]  /*98e0*/  IMAD R14, R18, 0x1000, R3 ;  /* 0x00001000120e7824 */ /* 0x000fe200078e0203 */
[----:B------:R-:W-:Y:S01]  /*98f0*/  LOP3.LUT R6, R6, 0x10000, RZ, 0xfc, !PT ;  /* 0x0001000006067812 */ /* 0x000fe200078efcff */
[----:B------:R-:W-:Y:S01]  /*9900*/  IMAD.MOV.U32 R7, RZ, RZ, 0x40000040 ;  /* 0x40000040ff077424 */ /* 0x000fe200078e00ff */
[----:B------:R-:W-:Y:S05]  /*9910*/  WARPSYNC.ALL ;  /* 0x0000000000007948 */ /* 0x000fea0003800000 */
[----:B0123--:R-:W-:Y:S01]  /*9920*/  IMAD.MOV.U32 R15, RZ, RZ, 0x40000040 ;  /* 0x40000040ff0f7424 */ /* 0x00ffe200078e00ff */
[C---:B------:R-:W-:Y:S01]  /*9930*/  R2UR UR4, R6.reuse ;  /* 0x00000000060472ca */ /* 0x040fe200000e0000 */
[----:B------:R-:W-:Y:S01]  /*9940*/  WARPGROUP.ARRIVE ;  /* 0x00000000000079c5 */ /* 0x000fe20000000000 */
[----:B------:R-:W-:Y:S01]  /*9950*/  R2UR UR5, R7 ;  /* 0x00000000070572ca */ /* 0x000fe200000e0000 */
[----:B------:R-:W-:Y:S01]  /*9960*/  VIADD R56, R6, 0x2 ;  /* 0x0000000206387836 */ /* 0x000fe20000000000 */
[C---:B------:R-:W-:Y:S01]  /*9970*/  R2UR UR6, R14.reuse ;  /* 0x000000000e0672ca */ /* 0x040fe200000e0000 */
[C---:B------:R-:W-:Y:S01]  /*9980*/  VIADD R20, R14.reuse, 0x2 ;  /* 0x000000020e147836 */ /* 0x040fe20000000000 */
[----:B------:R-:W-:Y:S01]  /*9990*/  R2UR UR7, R15 ;  /* 0x000000000f0772ca */ /* 0x000fe200000e0000 */
[----:B------:R-:W-:Y:S01]  /*99a0*/  IMAD.MOV.U32 R57, RZ, RZ, 0x40000040 ;  /* 0x40000040ff397424 */ /* 0x000fe200078e00ff */
[----:B------:R-:W0:Y:S01]  /*99b0*/  S2R R58, SR_TID.X ;  /* 0x00000000003a7919 */ /* 0x000e220000002100 */
[----:B------:R-:W-:Y:S01]  /*99c0*/  IMAD.MOV.U32 R21, RZ, RZ, 0x40000040 ;  /* 0x40000040ff157424 */ /* 0x000fe200078e00ff */
[----:B------:R-:W-:Y:S01]  /*99d0*/  MOV R65, 0x40000040 ;  /* 0x4000004000417802 */ /* 0x000fe20000000f00 */
[----:B------:R-:W-:Y:S01]  /*99e0*/  VIADD R60, R14, 0x800 ;  /* 0x000008000e3c7836 */ /* 0x000fe20000000000 */
[----:B------:R-:W1:Y:S01]  /*99f0*/  S2R R66, SR_TID.X ;  /* 0x0000000000427919 */ /* 0x000e620000002100 */
[----:B------:R-:W-:Y:S01]  /*9a00*/  IMAD.MOV.U32 R61, RZ, RZ, 0x4 ;  /* 0x00000004ff3d7424 */ /* 0x000fe200078e00ff */
[----:B------:R-:W-:Y:S01]  /*9a10*/  BSSY B1, `(.L_x_6958) ;  /* 0x0000691000017945 */ /* 0x000fe20003800000 */
[----:B------:R-:W-:-:S04]  /*9a20*/  IMAD.MOV.U32 R63, RZ, RZ, 0x40000040 ;  /* 0x40000040ff3f7424 */ /* 0x000fc800078e00ff */
        /* <DEDUP_REMOVED lines=8> */
[----:B------:R-:W-:Y:S02]  /*9ab0*/  MOV R21, 0x40000040 ;  /* 0x4000004000157802 */ /* 0x000fe40000000f00 */
[----:B0-----:R-:W-:-:S02]  /*9ac0*/  SHF.R.U32.HI R58, RZ, 0x7, R58 ;  /* 0x00000007ff3a7819 */ /* 0x001fc4000001163a */
[----:B-1----:R-:W-:-:S03]  /*9ad0*/  LOP3.LUT R66, R66, 0x7f, RZ, 0xc0, !PT ;  /* 0x0000007f42427812 */ /* 0x002fc600078ec0ff */
        /* <DEDUP_REMOVED lines=181> */
[----:B------:R-:W-:Y:S01]  /*a630*/  VIADD R58, R14, 0xe00 ;  /* 0x00000e000e3a7836 */ /* 0x000fe20000000000 */
[----:B------:R-:W-:Y:S01]  /*a640*/  MOV R21, 0x40000040 ;  /* 0x4000004000157802 */ /* 0x000fe20000000f00 */
[----:B------:R-:W-:-:S02]  /*a650*/  WARPGROUP.DEPBAR.LE gsb0, 0x0 ;  /* 0x00008000000079c5 */ /* 0x000fc40000010000 */
[----:B------:R-:W-:-:S08]  /*a660*/  WARPGROUP.ARRIVE ;  /* 0x00000000000079c5 */ /* 0x000fd00000000000 */
[----:B------:R-:W-:Y:S01]  /*a670*/  HGMMA.64x64x16.F32.BF16 R24, gdesc[UR4], R24, gsb0 ;  /* 0x00e00000041879f0 */ /* 0x000fe20008001818 */
[----:B------:R-:W-:Y:S01]  /*a680*/  R2UR UR4, R20 ;  /* 0x00000000140472ca */ /* 0x000fe200000e0000 */
[----:B------:R-:W-:Y:S01]  /*a690*/  IMAD.MOV.U32 R20, RZ, RZ, 0x28 ;  /* 0x00000028ff147424 */ /* 0x000fe200078e00ff */
[----:B------:R-:W-:Y:S02]  /*a6a0*/  R2UR UR5, R21 ;  /* 0x00000000150572ca */ /* 0x000fe400000e0000 */
[----:B------:R-:W-:Y:S01]  /*a6b0*/  R2UR UR6, R56 ;  /* 0x00000000380672ca */ /* 0x000fe200000e0000 */
[----:B------:R-:W-:Y:S01]  /*a6c0*/  IMAD.MOV.U32 R56, RZ, RZ, 0xa00 ;  /* 0x00000a00ff387424 */ /* 0x000fe200078e00ff */
        /* <DEDUP_REMOVED lines=8> */
[----:B------:R-:W-:Y:S02]  /*a750*/  IMAD.MOV.U32 R21, RZ, RZ, 0x40000040 ;  /* 0x40000040ff157424 */ /* 0x000fe400078e00ff */
[----:B------:R-:W-:-:S04]  /*a760*/  VIADD R56, R14, 0xa00 ;  /* 0x00000a000e387836 */ /* 0x000fc80000000000 */
[----:B------:R-:W-:Y:S01]  /*a770*/  IMAD.IADD R64, R15, 0x1, R56 ;  /* 0x000000010f407824 */ /* 0x000fe200078e0238 */
        /* <DEDUP_REMOVED lines=9> */
[----:B------:R-:W-:Y:S02]  /*a810*/  IMAD.MOV.U32 R21, RZ, RZ, 0x40000040 ;  /* 0x40000040ff157424 */ /* 0x000fe400078e00ff */
[----:B------:R-:W-:Y:S01]  /*a820*/  IMAD.IADD R62, R15, 0x1, R20 ;  /* 0x000000010f3e7824 */ /* 0x000fe200078e0214 */
[----:B------:R-:W-:-:S02]  /*a830*/  WARPGROUP.DEPBAR.LE gsb0, 0x0 ;  /* 0x00008000000079c5 */ /* 0x000fc40000010000 */
        /* <DEDUP_REMOVED lines=61> */
[C---:B------:R-:W-:Y:S01]  /*ac10*/  IMAD.IADD R20, R61.reuse, 0x1, R20 ;  /* 0x000000013d147824 */ /* 0x040fe200078e0214 */
[----:B------:R-:W-:Y:S01]  /*ac20*/  MOV R65, 0x40000040 ;  /* 0x4000004000417802 */ /* 0x000fe20000000f00 */
[----:B------:R-:W-:Y:S01]  /*ac30*/  IMAD.IADD R56, R61, 0x1, R56 ;  /* 0x000000013d387824 */ /* 0x000fe200078e0238 */
[----:B------:R-:W-:-:S02]  /*ac40*/  WARPGROUP.DEPBAR.LE gsb0, 0x0 ;  /* 0x00008000000079c5 */ /* 0x000fc40000010000 */
[----:B------:R-:W-:-:S07]  /*ac50*/  WARPGROUP.ARRIVE ;  /* 0x00000000000079c5 */ /* 0x000fce0000000000 */
[----:B------:R-:W-:Y:S01]  /*ac60*/  HGMMA.64x64x16.F32.BF16 R24, gdesc[UR4], R24, gsb0 ;  /* 0x00e00000041879f0 */ /* 0x000fe20008001818 */
[----:B------:R-:W-:Y:S02]  /*ac70*/  R2UR UR4, R62 ;  /* 0x000000003e0472ca */ /* 0x000fe400000e0000 */
[----:B------:R-:W-:Y:S01]  /*ac80*/  R2UR UR5, R63 ;  /* 0x000000003f0572ca */ /* 0x000fe200000e0000 */
[----:B------:R-:W-:Y:S01]  /*ac90*/  IMAD.MOV.U32 R63, RZ, RZ, 0x40000040 ;  /* 0x40000040ff3f7424 */ /* 0x000fe200078e00ff */
[----:B------:R-:W-:Y:S02]  /*aca0*/  R2UR UR6, R64 ;  /* 0x00000000400672ca */ /* 0x000fe400000e0000 */
[----:B------:R-:W-:Y:S01]  /*acb0*/  R2UR UR7, R65 ;  /* 0x00000000410772ca */ /* 0x000fe200000e0000 */
[----:B------:R-:W-:Y:S02]  /*acc0*/  WARPGROUP.DEPBAR.LE gsb0, 0x0 ;  /* 0x00008000000079c5 */ /* 0x000fe40000010000 */
[----:B------:R-:W-:-:S10]  /*acd0*/  WARPGROUP.ARRIVE ;  /* 0x00000000000079c5 */ /* 0x000fd40000000000 */
[----:B------:R-:W-:Y:S01]  /*ace0*/  HGMMA.64x64x16.F32.BF16 R24, gdesc[UR4], R24, gsb0 ;  /* 0x00e00000041879f0 */ /* 0x000fe20008001818 */
[----:B------:R-:W-:Y:S01]  /*acf0*/  R2UR UR4, R20 ;  /* 0x00000000140472ca */ /* 0x000fe200000e0000 */
[----:B------:R-:W-:Y:S01]  /*ad00*/  IMAD.MOV.U32 R20, RZ, RZ, 0x38 ;  /* 0x00000038ff147424 */ /* 0x000fe200078e00ff */
[----:B------:R-:W-:Y:S02]  /*ad10*/  R2UR UR5, R21 ;  /* 0x00000000150572ca */ /* 0x000fe400000e0000 */
[----:B------:R-:W-:Y:S01]  /*ad20*/  R2UR UR6, R56 ;  /* 0x00000000380672ca */ /* 0x000fe200000e0000 */
[----:B------:R-:W-:Y:S01]  /*ad30*/  IMAD.MOV.U32 R56, RZ, RZ, 0xe00 ;  /* 0x00000e00ff387424 */ /* 0x000fe200078e00ff */
[----:B------:R-:W-:Y:S02]  /*ad40*/  R2UR UR7, R57 ;  /* 0x00000000390772ca */ /* 0x000fe400000e0000 */
[----:B------:R-:W-:Y:S02]  /*ad50*/  SEL R20, R20, 0x36, P1 ;  /* 0x0000003614147807 */ /* 0x000fe40000800000 */
[----:B------:R-:W-:-:S02]  /*ad60*/  SEL R56, R56, 0xd80, P1 ;  /* 0x00000d8038387807 */ /* 0x000fc40000800000 */
[----:B------:R-:W-:Y:S02]  /*ad70*/  LOP3.LUT R21, R20, 0x6, RZ, 0xc0, !PT ;  /* 0x0000000614157812 */ /* 0x000fe400078ec0ff */
[----:B------:R-:W-:Y:S02]  /*ad80*/  LOP3.LUT R56, R56, 0xe00, RZ, 0xc0, !PT ;  /* 0x00000e0038387812 */ /* 0x000fe400078ec0ff */
[----:B------:R-:W-:Y:S02]  /*ad90*/  MOV R57, 0x40000040 ;  /* 0x4000004000397802 */ /* 0x000fe40000000f00 */
[CC--:B------:R-:W-:Y:S02]  /*ada0*/  IADD3 R62, R21.reuse, R56.reuse, R6 ;  /* 0x00000038153e7210 */ /* 0x0c0fe40007ffe006 */
[----:B------:R-:W-:Y:S01]  /*adb0*/  IADD3 R20, R21, R56, R14 ;  /* 0x0000003815147210 */ /* 0x000fe20007ffe00e */
[----:B------:R-:W-:Y:S02]  /*adc0*/  IMAD.MOV.U32 R21, RZ, RZ, 0x40000040 ;  /* 0x40000040ff157424 */ /* 0x000fe400078e00ff */
[----:B------:R-:W-:Y:S01]  /*add0*/  VIADD R56, R6, 0xe00 ;  /* 0x00000e0006387836 */ /* 0x000fe20000000000 */
[----:B------:R-:W-:-:S02]  /*ade0*/  WARPGROUP.DEPBAR.LE gsb0, 0x0 ;  /* 0x00008000000079c5 */ /* 0x000fc40000010000 */
        /* <DEDUP_REMOVED lines=24> */
[----:B------:R-:W-:Y:S02]  /*af70*/  R2UR UR4, R62 ;  /* 0x000000003e0472ca */ /* 0x000fe400000e0000 */
[----:B------:R-:W-:Y:S02]  /*af80*/  R2UR UR5, R63 ;  /* 0x000000003f0572ca */ /* 0x000fe400000e0000 */
[----:B------:R-:W-:Y:S01]  /*af90*/  R2UR UR6, R20 ;  /* 0x00000000140672ca */ /* 0x000fe200000e0000 */
[----:B------:R-:W-:Y:S01]  /*afa0*/  IMAD.IADD R20, R61, 0x1, R56 ;  /* 0x000000013d147824 */ /* 0x000fe200078e0238 */
[----:B------:R-:W-:Y:S01]  /*afb0*/  R2UR UR7, R21 ;  /* 0x00000000150772ca */ /* 0x000fe200000e0000 */
[----:B------:R-:W-:Y:S02]  /*afc0*/  IMAD.IADD R56, R61, 0x1, R58 ;  /* 0x000000013d387824 */ /* 0x000fe400078e023a */
[----:B------:R-:W-:Y:S01]  /*afd0*/  IMAD.MOV.U32 R21, RZ, RZ, 0x40000040 ;  /* 0x40000040ff157424 */ /* 0x000fe200078e00ff */
[----:B------:R-:W-:-:S02]  /*afe0*/  WARPGROUP.DEPBAR.LE gsb0, 0x0 ;  /* 0x00008000000079c5 */ /* 0x000fc40000010000 */
[----:B------:R-:W-:-:S07]  /*aff0*/  WARPGROUP.ARRIVE ;  /* 0x00000000000079c5 */ /* 0x000fce0000000000 */
        /* <DEDUP_REMOVED lines=22> */
[----:B------:R-:W-:Y:S02]  /*b160*/  IMAD R15, R168, -0x40, R21 ;  /* 0xffffffc0a80f7824 */ /* 0x000fe400078e0215 */
[----:B------:R-:W-:-:S03]  /*b170*/  IMAD R21, R185, 0x40, R190 ;  /* 0x00000040b9157824 */ /* 0x000fc600078e02be */
[----:B------:R-:W-:Y:S02]  /*b180*/  IADD3 R14, R194, 0x1, R15 ;  /* 0x00000001c20e7810 */ /* 0x000fe40007ffe00f */
[C---:B------:R-:W-:Y:S02]  /*b190*/  IADD3 R15, -R192.reuse, R15, R194 ;  /* 0x0000000fc00f7210 */ /* 0x040fe40007ffe1c2 */
[----:B------:R-:W-:-:S04]  /*b1a0*/  IADD3 R14, -R192, R14, -R187 ;  /* 0x0000000ec00e7210 */ /* 0x000fc80007ffe9bb */
[----:B------:R-:W-:Y:S02]  /*b1b0*/  VIADDMNMX R20, R21, R14, R15, PT ;  /* 0x0000000e15147246 */ /* 0x000fe4000380010f */
[----:B------:R-:W-:Y:S02]  /*b1c0*/  IADD3 R14, R14, 0x8, R21 ;  /* 0x000000080e0e7810 */ /* 0x000fe40007ffe015 */
[C---:B------:R-:W-:Y:S02]  /*b1d0*/  ISETP.GT.AND P1, PT, R20.reuse, RZ, PT ;  /* 0x000000ff1400720c */ /* 0x040fe40003f24270 */
[C---:B------:R-:W-:Y:S02]  /*b1e0*/  ISETP.GT.AND P2, PT, R20.reuse, 0x1, PT ;  /* 0x000000011400780c */ /* 0x040fe40003f44270 */
[----:B------:R-:W-:Y:S02]  /*b1f0*/  ISETP.GT.AND P3, PT, R20, 0x8, PT ;  /* 0x000000081400780c */ /* 0x000fe40003f64270 */
[----:B------:R-:W-:-:S04]  /*b200*/  VIMNMX R14, R15, R14, PT ;  /* 0x0000000e0f0e7248 */ /* 0x000fc80003fe0100 */
[----:B------:R-:W-:Y:S01]  /*b210*/  ISETP.GT.AND P4, PT, R14, 0x29, PT ;  /* 0x000000290e00780c */ /* 0x000fe20003f84270 */
        /* <DEDUP_REMOVED lines=50> */
[----:B------:R-:W-:Y:S01]  /*b540*/  ULDC UR4, c[0x0][0xa80] ;  /* 0x0002a00000047ab9 */ /* 0x000fe20000000800 */
[----:B------:R-:W2:Y:S01]  /*b550*/  MUFU.TANH R33, R33 ;  /* 0x0000002100217308 */ /* 0x000ea20000002400 */
[----:B0-----:R-:W-:Y:S01]  /*b560*/  FSEL R29, R29, -INF , P1 ;  /* 0xff8000001d1d7808 */ /* 0x001fe20000800000 */
[----:B------:R-:W-:Y:S01]  /*b570*/  IMAD.U32 R170, RZ, RZ, UR4 ;  /* 0x00000004ffaa7e24 */ /* 0x000fe2000f8e00ff */
[----:B------:R-:W-:-:S02]  /*b580*/  ISETP.GT.AND P1, PT, R20, 0x11, PT ;  /* 0x000000111400780c */ /* 0x000fc40003f24270 */
        /* <DEDUP_REMOVED lines=47> */
[----:B------:R-:W-:Y:S02]  /*b880*/  ISETP.GT.AND P1, PT, R14, RZ, PT ;  /* 0x000000ff0e00720c */ /* 0x000fe40003f24270 */
[----:B------:R-:W-:-:S03]  /*b890*/  FMNMX.FTZ R24, R53, R24, !PT ;  /* 0x0000001835187209 */ /* 0x000fc60007810000 */
[----:B------:R-:W0:Y:S01]  /*b8a0*/  MUFU.TANH R30, R30 ;  /* 0x0000001e001e7308 */ /* 0x000e220000002400 */
[----:B-1----:R-:W-:Y:S01]  /*b8b0*/  FSEL R15, R26, -INF , P1 ;  /* 0xff8000001a0f7808 */ /* 0x002fe20000800000 */
[----:B------:R-:W1:Y:S01]  /*b8c0*/  SHFL.BFLY PT, R73, R24, 0x2, 0x1f ;  /* 0x0c401f0018497f89 */ /* 0x000e6200000e0000 */
[----:B------:R-:W-:-:S05]  /*b8d0*/  ISETP.GT.AND P1, PT, R14, 0x9, PT ;  /* 0x000000090e00780c */ /* 0x000fca0003f24270 */
[----:B------:R-:W3:Y:S01]  /*b8e0*/  MUFU.TANH R31, R31 ;  /* 0x0000001f001f7308 */ /* 0x000ee20000002400 */
[----:B--2---:R-:W-:Y:S02]  /*b8f0*/  FSEL R27, R27, -INF , P2 ;  /* 0xff8000001b1b7808 */ /* 0x004fe40001000000 */
[----:B------:R-:W-:-:S05]  /*b900*/  ISETP.GT.AND P2, PT, R14, 0x10, PT ;  /* 0x000000100e00780c */ /* 0x000fca0003f44270 */
[----:B------:R-:W-:Y:S01]  /*b910*/  MUFU.TANH R34, R34 ;  /* 0x0000002200227308 */ /* 0x000fe20000002400 */
[----:B0-----:R-:W-:Y:S02]  /*b920*/  FSEL R21, R30, -INF , P3 ;  /* 0xff8000001e157808 */ /* 0x001fe40001800000 */
[----:B------:R-:W-:-:S05]  /*b930*/  ISETP.GT.AND P3, PT, R14, 0x20, PT ;  /* 0x000000200e00780c */ /* 0x000fca0003f64270 */
[----:B------:R-:W0:Y:S01]  /*b940*/  MUFU.TANH R35, R35 ;  /* 0x0000002300237308 */ /* 0x000e220000002400 */
[----:B---3--:R-:W-:Y:S02]  /*b950*/  FSEL R31, R31, -INF , P1 ;  /* 0xff8000001f1f7808 */ /* 0x008fe40000800000 */
[----:B-1----:R-:W-:Y:S02]  /*b960*/  FMNMX.FTZ R73, R24, R73, !PT ;  /* 0x0000004918497209 */ /* 0x002fe40007810000 */
[----:B------:R-:W-:-:S03]  /*b970*/  ISETP.GT.AND P1, PT, R14, 0x11, PT ;  /* 0x000000110e00780c */ /* 0x000fc60003f24270 */
[----:B------:R-:W1:Y:S01]  /*b980*/  SHFL.BFLY PT, R20, R73, 0x1, 0x1f ;  /* 0x0c201f0049147f89 */ /* 0x000e6200000e0000 */
[----:B------:R-:W2:Y:S08]  /*b990*/  MUFU.TANH R38, R38 ;  /* 0x0000002600267308 */ /* 0x000eb00000002400 */
[----:B------:R-:W3:Y:S01]  /*b9a0*/  MUFU.TANH R39, R39 ;  /* 0x0000002700277308 */ /* 0x000ee20000002400 */
[----:B0-----:R-:W-:-:S02]  /*b9b0*/  FSEL R35, R35, -INF , P1 ;  /* 0xff80000023237808 */ /* 0x001fc40000800000 */
[----:B------:R-:W-:-:S05]  /*b9c0*/  ISETP.GT.AND P1, PT, R14, 0x19, PT ;  /* 0x000000190e00780c */ /* 0x000fca0003f24270 */
[----:B------:R-:W0:Y:S01]  /*b9d0*/  MUFU.TANH R42, R42 ;  /* 0x0000002a002a7308 */ /* 0x000e220000002400 */
[----:B-1----:R-:W-:-:S07]  /*b9e0*/  FMNMX.FTZ R169, R73, R20, !PT ;  /* 0x0000001449a97209 */ /* 0x002fce0007810000 */
[----:B------:R-:W1:Y:S01]  /*b9f0*/  MUFU.TANH R43, R43 ;  /* 0x0000002b002b7308 */ /* 0x000e620000002400 */
[----:B------:R-:W-:Y:S02]  /*ba00*/  FMNMX.FTZ R20, R15, R27, !PT ;  /* 0x0000001b0f147209 */ /* 0x000fe40007810000 */
[----:B------:R-:W-:Y:S01]  /*ba10*/  FSEL R73, R34, -INF , P2 ;  /* 0xff80000022497808 */ /* 0x000fe20001000000 */
[----:B------:R-:W-:Y:S01]  /*ba20*/  FMUL.FTZ R24, R169, R170 ;  /* 0x000000aaa9187220 */ /* 0x000fe20000410000 */
[----:B------:R-:W-:Y:S02]  /*ba30*/  FMNMX.FTZ R20, R21, R20, !PT ;  /* 0x0000001415147209 */ /* 0x000fe40007810000 */
[----:B------:R-:W-:Y:S01]  /*ba40*/  ISETP.GT.AND P2, PT, R14, 0x18, PT ;  /* 0x000000180e00780c */ /* 0x000fe20003f44270 */
[----:B------:R-:W4:Y:S01]  /*ba50*/  MUFU.TANH R46, R46 ;  /* 0x0000002e002e7308 */ /* 0x000f220000002400 */
[----:B------:R-:W-:Y:S02]  /*ba60*/  FMNMX.FTZ R20, R31, R20, !PT ;  /* 0x000000141f147209 */ /* 0x000fe40007810000 */
[----:B--2---:R-:W-:-:S02]  /*ba70*/  FSEL R75, R38, -INF , P2 ;  /* 0xff800000264b7808 */ /* 0x004fc40001000000 */
[----:B------:R-:W-:Y:S02]  /*ba80*/  FMNMX.FTZ R20, R73, R20, !PT ;  /* 0x0000001449147209 */ /* 0x000fe40007810000 */
[----:B---3--:R-:W-:Y:S01]  /*ba90*/  FSEL R39, R39, -INF , P1 ;  /* 0xff80000027277808 */ /* 0x008fe20000800000 */
[----:B------:R-:W2:Y:S01]  /*baa0*/  MUFU.TANH R47, R47 ;  /* 0x0000002f002f7308 */ /* 0x000ea20000002400 */
[----:B------:R-:W-:Y:S02]  /*bab0*/  FMNMX.FTZ R20, R35, R20, !PT ;  /* 0x0000001423147209 */ /* 0x000fe40007810000 */
[----:B------:R-:W-:Y:S02]  /*bac0*/  ISETP.GT.AND P2, PT, R14, 0x21, PT ;  /* 0x000000210e00780c */ /* 0x000fe40003f44270 */
[----:B------:R-:W-:Y:S02]  /*bad0*/  FMNMX.FTZ R20, R75, R20, !PT ;  /* 0x000000144b147209 */ /* 0x000fe40007810000 */
[----:B0-----:R-:W-:Y:S01]  /*bae0*/  FSEL R77, R42, -INF , P3 ;  /* 0xff8000002a4d7808 */ /* 0x001fe20001800000 */
[----:B------:R-:W0:Y:S01]  /*baf0*/  MUFU.TANH R50, R50 ;  /* 0x0000003200327308 */ /* 0x000e220000002400 */
[----:B------:R-:W-:-:S02]  /*bb00*/  FMNMX.FTZ R20, R39, R20, !PT ;  /* 0x0000001427147209 */ /* 0x000fc40007810000 */
[----:B------:R-:W-:Y:S02]  /*bb10*/  ISETP.GT.AND P1, PT, R14, 0x28, PT ;  /* 0x000000280e00780c */ /* 0x000fe40003f24270 */
[----:B-1----:R-:W-:Y:S02]  /*bb20*/  FSEL R43, R43, -INF , P2 ;  /* 0xff8000002b2b7808 */ /* 0x002fe40001000000 */
[----:B------:R-:W-:Y:S01]  /*bb30*/  FMNMX.FTZ R20, R77, R20, !PT ;  /* 0x000000144d147209 */ /* 0x000fe20007810000 */
[----:B------:R-:W1:Y:S01]  /*bb40*/  MUFU.TANH R51, R51 ;  /* 0x0000003300337308 */ /* 0x000e620000002400 */
[----:B----4-:R-:W-:Y:S02]  /*bb50*/  FSEL R79, R46, -INF , P1 ;  /* 0xff8000002e4f7808 */ /* 0x010fe40000800000 */
[----:B------:R-:W-:Y:S02]  /*bb60*/  FMNMX.FTZ R20, R43, R20, !PT ;  /* 0x000000142b147209 */ /* 0x000fe40007810000 */
[----:B------:R-:W-:-:S02]  /*bb70*/  ISETP.GT.AND P3, PT, R14, 0x30, PT ;  /* 0x000000300e00780c */ /* 0x000fc40003f64270 */
[----:B--2---:R-:W-:Y:S01]  /*bb80*/  FSEL R47, R47, -INF , P4 ;  /* 0xff8000002f2f7808 */ /* 0x004fe20002000000 */
[----:B------:R-:W2:Y:S01]  /*bb90*/  MUFU.TANH R54, R54 ;  /* 0x0000003600367308 */ /* 0x000ea20000002400 */
[----:B------:R-:W-:Y:S02]  /*bba0*/  FMNMX.FTZ R20, R79, R20, !PT ;  /* 0x000000144f147209 */ /* 0x000fe40007810000 */
[----:B------:R-:W-:Y:S02]  /*bbb0*/  FSETP.NEU.FTZ.AND P2, PT, R169, -INF , PT ;  /* 0xff800000a900780b */ /* 0x000fe40003f5d000 */
[----:B------:R-:W-:Y:S02]  /*bbc0*/  ISETP.GT.AND P1, PT, R14, 0x31, PT ;  /* 0x000000310e00780c */ /* 0x000fe40003f24270 */
[----:B0-----:R-:W-:Y:S01]  /*bbd0*/  FSEL R81, R50, -INF , P3 ;  /* 0xff80000032517808 */ /* 0x001fe20001800000 */
[----:B------:R-:W0:Y:S01]  /*bbe0*/  MUFU.TANH R55, R55 ;  /* 0x0000003700377308 */ /* 0x000e220000002400 */
[----:B------:R-:W-:-:S02]  /*bbf0*/  FMNMX.FTZ R20, R47, R20, !PT ;  /* 0x000000142f147209 */ /* 0x000fc40007810000 */
[----:B------:R-:W-:Y:S02]  /*bc00*/  FSEL R24, R24, RZ, P2 ;  /* 0x000000ff18187208 */ /* 0x000fe40001000000 */
[C---:B------:R-:W-:Y:S02]  /*bc10*/  ISETP.GT.AND P2, PT, R14.reuse, 0x38, PT ;  /* 0x000000380e00780c */ /* 0x040fe40003f44270 */
[----:B-1----:R-:W-:Y:S01]  /*bc20*/  FSEL R51, R51, -INF , P1 ;  /* 0xff80000033337808 */ /* 0x002fe20000800000 */
[--C-:B------:R-:W-:Y:S01]  /*bc30*/  FFMA.FTZ R26, R57, R170, -R24.reuse ;  /* 0x000000aa391a7223 */ /* 0x100fe20000010818 */
[----:B------:R-:W-:Y:S01]  /*bc40*/  FMNMX.FTZ R20, R81, R20, !PT ;  /* 0x0000001451147209 */ /* 0x000fe20007810000 */
[-CC-:B------:R-:W-:Y:S01]  /*bc50*/  FFMA.FTZ R179, R59, R170.reuse, -R24.reuse ;  /* 0x000000aa3bb37223 */ /* 0x180fe20000010818 */
[----:B------:R-:W-:Y:S01]  /*bc60*/  ISETP.GT.AND P1, PT, R14, 0x39, PT ;  /* 0x000000390e00780c */ /* 0x000fe20003f24270 */
[-CC-:B------:R-:W-:Y:S01]  /*bc70*/  FFMA.FTZ R14, R25, R170.reuse, -R24.reuse ;  /* 0x000000aa190e7223 */ /* 0x180fe20000010818 */
[----:B--2---:R-:W-:Y:S01]  /*bc80*/  FSEL R57, R54, -INF , P2 ;  /* 0xff80000036397808 */ /* 0x004fe20001000000 */
[--C-:B------:R-:W-:Y:S01]  /*bc90*/  FFMA.FTZ R180, R29, R170, -R24.reuse ;  /* 0x000000aa1db47223 */ /* 0x100fe20000010818 */
[----:B------:R-:W-:Y:S01]  /*bca0*/  FMNMX.FTZ R20, R51, R20, !PT ;  /* 0x0000001433147209 */ /* 0x000fe20007810000 */
[----:B------:R-:W-:Y:S01]  /*bcb0*/  MUFU.EX2 R83, R14 ;  /* 0x0000000e00537308 */ /* 0x000fe20000000800 */
[----:B0-----:R-:W-:Y:S01]  /*bcc0*/  FSEL R55, R55, -INF , P1 ;  /* 0xff80000037377808 */ /* 0x001fe20000800000 */
        /* <DEDUP_REMOVED lines=13> */
[-CC-:B------:R-:W-:Y:S01]  /*bda0*/  FFMA.FTZ R176, R71, R170.reuse, -R24.reuse ;  /* 0x000000aa47b07223 */ /* 0x180fe20000010818 */
[----:B------:R-:W-:Y:S01]  /*bdb0*/  FFMA.FTZ R178, R53, R170, -R24 ;  /* 0x000000aa35b27223 */ /* 0x000fe20000010818 */
[----:B------:R-:W1:Y:S08]  /*bdc0*/  MUFU.EX2 R26, R26 ;  /* 0x0000001a001a7308 */ /* 0x000e700000000800 */
[----:B------:R-:W-:Y:S08]  /*bdd0*/  MUFU.EX2 R179, R179 ;  /* 0x000000b300b37308 */ /* 0x000ff00000000800 */
[----:B------:R-:W2:Y:S01]  /*bde0*/  MUFU.EX2 R180, R180 ;  /* 0x000000b400b47308 */ /* 0x000ea20000000800 */
[----:B-1----:R-:W-:Y:S01]  /*bdf0*/  F2FP.BF16.F32.PACK_AB R152, R83, R26 ;  /* 0x0000001a5398723e */ /* 0x002fe200000010ff */
[----:B------:R-:W-:Y:S01]  /*be00*/  FADD.FTZ R228, R26, R83 ;  /* 0x000000531ae47221 */ /* 0x000fe20000010000 */
[----:B0-----:R-:W-:-:S05]  /*be10*/  FMNMX.FTZ R25, R20, R25, !PT ;  /* 0x0000001914197209 */ /* 0x001fca0007810000 */
[----:B------:R-:W0:Y:S01]  /*be20*/  SHFL.BFLY PT, R14, R25, 0x1, 0x1f ;  /* 0x0c201f00190e7f89 */ /* 0x000e2200000e0000 */
[----:B------:R-:W-:Y:S08]  /*be30*/  MUFU.EX2 R181, R181 ;  /* 0x000000b500b57308 */ /* 0x000ff00000000800 */
[----:B------:R-:W1:Y:S01]  /*be40*/  MUFU.EX2 R182, R182 ;  /* 0x000000b600b67308 */ /* 0x000e620000000800 */
[----:B--2---:R-:W-:Y:S01]  /*be50*/  F2FP.BF16.F32.PACK_AB R154, R180, R179 ;  /* 0x000000b3b49a723e */ /* 0x004fe200000010ff */
[----:B------:R-:W-:-:S04]  /*be60*/  FADD.FTZ R179, R179, R228 ;  /* 0x000000e4b3b37221 */ /* 0x000fc80000010000 */
[----:B------:R-:W-:Y:S02]  /*be70*/  FADD.FTZ R180, R180, R179 ;  /* 0x000000b3b4b47221 */ /* 0x000fe40000010000 */
[----:B------:R-:W-:Y:S01]  /*be80*/  MUFU.EX2 R183, R183 ;  /* 0x000000b700b77308 */ /* 0x000fe20000000800 */
[----:B0-----:R-:W-:-:S07]  /*be90*/  FMNMX.FTZ R171, R25, R14, !PT ;  /* 0x0000000e19ab7209 */ /* 0x001fce0007810000 */
[----:B------:R-:W0:Y:S01]  /*bea0*/  MUFU.EX2 R186, R186 ;  /* 0x000000ba00ba7308 */ /* 0x000e220000000800 */
[C---:B-1----:R-:W-:Y:S01]  /*beb0*/  F2FP.BF16.F32.PACK_AB R156, R182.reuse, R181 ;  /* 0x000000b5b69c723e */ /* 0x042fe200000010ff */
[----:B------:R-:W-:Y:S01]  /*bec0*/  FADD.FTZ R181, R181, R180 ;  /* 0x000000b4b5b57221 */ /* 0x000fe20000010000 */
[C---:B------:R-:W-:Y:S01]  /*bed0*/  FSETP.NEU.FTZ.AND P1, PT, R171.reuse, -INF , PT ;  /* 0xff800000ab00780b */ /* 0x040fe20003f3d000 */
[----:B------:R-:W-:Y:S02]  /*bee0*/  FMUL.FTZ R14, R171, R170 ;  /* 0x000000aaab0e7220 */ /* 0x000fe40000410000 */
[----:B------:R-:W-:Y:S02]  /*bef0*/  FADD.FTZ R182, R182, R181 ;  /* 0x000000b5b6b67221 */ /* 0x000fe40000010000 */
[----:B------:R-:W-:Y:S01]  /*bf00*/  MUFU.EX2 R197, R197 ;  /* 0x000000c500c57308 */ /* 0x000fe20000000800 */
[----:B------:R-:W-:Y:S01]  /*bf10*/  FSEL R24, R14, RZ, P1 ;  /* 0x000000ff0e187208 */ /* 0x000fe20000800000 */
[----:B------:R-:W-:Y:S01]  /*bf20*/  IMAD R14, R18, 0x1000, R184 ;  /* 0x00001000120e7824 */ /* 0x000fe200078e02b8 */
[----:B------:R-:W-:-:S03]  /*bf30*/  ISETP.NE.AND P1, PT, R66, RZ, PT ;  /* 0x000000ff4200720c */ /* 0x000fc60003f25270 */
        /* <DEDUP_REMOVED lines=13> */
[----:B-1----:R-:W-:-:S02]  /*c010*/  @!P1 VIADD R15, R172, 0x38840 ;  /* 0x00038840ac0f9836 */ /* 0x002fc40000000000 */
[-CC-:B------:R-:W-:Y:S01]  /*c020*/  FFMA.FTZ R227, R81, R170.reuse, -R24.reuse ;  /* 0x000000aa51e37223 */ /* 0x180fe20000010818 */
[-CC-:B------:R-:W-:Y:S01]  /*c030*/  FFMA.FTZ R175, R51, R170.reuse, -R24.reuse ;  /* 0x000000aa33af7223 */ /* 0x180fe20000010818 */
[-CC-:B------:R-:W-:Y:S01]  /*c040*/  FFMA.FTZ R177, R57, R170.reuse, -R24.reuse ;  /* 0x000000aa39b17223 */ /* 0x180fe20000010818 */
[----:B------:R-:W-:Y:S01]  /*c050*/  FFMA.FTZ R173, R55, R170, -R24 ;  /* 0x000000aa37ad7223 */ /* 0x000fe20000010818 */
[----:B------:R-:W-:Y:S01]  /*c060*/  @!P1 PRMT R15, RZ, 0x654, R15 ;  /* 0x00000654ff0f9816 */ /* 0x000fe2000000000f */
[----:B------:R-:W1:Y:S01]  /*c070*/  MUFU.EX2 R28, R27 ;  /* 0x0000001b001c7308 */ /* 0x000e620000000800 */
[----:B0-----:R-:W-:Y:S01]  /*c080*/  F2FP.BF16.F32.PACK_AB R158, R186, R183 ;  /* 0x000000b7ba9e723e */ /* 0x001fe200000010ff */
[C---:B------:R-:W-:Y:S01]  /*c090*/  VIADD R20, R14.reuse, 0x80 ;  /* 0x000000800e147836 */ /* 0x040fe20000000000 */
[----:B------:R0:W-:Y:S01]  /*c0a0*/  @!P1 SYNCS.ARRIVE.TRANS64.RED.A1T0 RZ, [R15+URZ], RZ ;  /* 0x000000ff0fff99a7 */ /* 0x0001e2000810043f */
[----:B------:R-:W-:Y:S01]  /*c0b0*/  R2UR UR6, R14 ;  /* 0x000000000e0672ca */ /* 0x000fe200000e0000 */
[----:B------:R-:W-:Y:S01]  /*c0c0*/  FADD.FTZ R183, R183, R182 ;  /* 0x000000b6b7b77221 */ /* 0x000fe20000010000 */
[----:B------:R-:W-:Y:S01]  /*c0d0*/  MOV R21, 0x40000040 ;  /* 0x4000004000157802 */ /* 0x000fe20000000f00 */
[----:B------:R-:W-:Y:S01]  /*c0e0*/  @!P1 VIADD R172, R172, 0x38860 ;  /* 0x00038860acac9836 */ /* 0x000fe20000000000 */
[----:B------:R-:W-:Y:S01]  /*c0f0*/  MUFU.EX2 R202, R202 ;  /* 0x000000ca00ca7308 */ /* 0x000fe20000000800 */
[----:B------:R-:W-:Y:S01]  /*c100*/  R2UR UR10, R20 ;  /* 0x00000000140a72ca */ /* 0x000fe200000e0000 */
[----:B------:R-:W-:Y:S01]  /*c110*/  VIADD R20, R14, 0x100 ;  /* 0x000001000e147836 */ /* 0x000fe20000000000 */
[----:B------:R-:W-:Y:S01]  /*c120*/  R2UR UR11, R21 ;  /* 0x00000000150b72ca */ /* 0x000fe200000e0000 */
[----:B0-----:R-:W-:-:S02]  /*c130*/  IMAD.MOV.U32 R15, RZ, RZ, 0x40000040 ;  /* 0x40000040ff0f7424 */ /* 0x001fc400078e00ff */
[----:B------:R-:W-:Y:S01]  /*c140*/  FADD.FTZ R186, R186, R183 ;  /* 0x000000b7baba7221 */ /* 0x000fe20000010000 */
[----:B------:R-:W-:Y:S01]  /*c150*/  IMAD.MOV.U32 R21, RZ, RZ, 0x40000040 ;  /* 0x40000040ff157424 */ /* 0x000fe200078e00ff */
[----:B------:R-:W-:Y:S01]  /*c160*/  @!P1 PRMT R172, RZ, 0x654, R172 ;  /* 0x00000654ffac9816 */ /* 0x000fe200000000ac */
[----:B------:R-:W0:Y:S01]  /*c170*/  MUFU.EX2 R203, R203 ;  /* 0x000000cb00cb7308 */ /* 0x000e220000000800 */
[----:B-1----:R-:W-:Y:S01]  /*c180*/  FADD.FTZ R229, R153, R28 ;  /* 0x0000001c99e57221 */ /* 0x002fe20000010000 */
[----:B------:R-:W-:Y:S01]  /*c190*/  F2FP.BF16.F32.PACK_AB R153, R28, R153 ;  /* 0x000000991c99723e */ /* 0x000fe200000010ff */
[----:B------:R-:W-:Y:S01]  /*c1a0*/  VIADD R14, R14, 0x180 ;  /* 0x000001800e0e7836 */ /* 0x000fe20000000000 */
[----:B------:R-:W-:Y:S01]  /*c1b0*/  R2UR UR7, R15 ;  /* 0x000000000f0772ca */ /* 0x000fe200000e0000 */
[----:B------:R-:W-:-:S03]  /*c1c0*/  IMAD.MOV.U32 R15, RZ, RZ, 0x40000040 ;  /* 0x40000040ff0f7424 */ /* 0x000fc600078e00ff */
[----:B------:R-:W-:Y:S08]  /*c1d0*/  MUFU.EX2 R204, R204 ;  /* 0x000000cc00cc7308 */ /* 0x000ff00000000800 */
[----:B------:R-:W1:Y:S01]  /*c1e0*/  MUFU.EX2 R205, R205 ;  /* 0x000000cd00cd7308 */ /* 0x000e620000000800 */
[----:B0-----:R-:W-:Y:S01]  /*c1f0*/  F2FP.BF16.F32.PACK_AB R155, R203, R202 ;  /* 0x000000cacb9b723e */ /* 0x001fe200000010ff */
[----:B------:R-:W-:Y:S01]  /*c200*/  BAR.SYNC.DEFER_BLOCKING 0xf, 0x100 ;  /* 0x03c4000000007b1d */ /* 0x000fe20000010000 */
[----:B------:R-:W-:-:S04]  /*c210*/  FADD.FTZ R202, R202, R229 ;  /* 0x000000e5caca7221 */ /* 0x000fc80000010000 */
[----:B------:R-:W-:Y:S01]  /*c220*/  FADD.FTZ R203, R203, R202 ;  /* 0x000000cacbcb7221 */ /* 0x000fe20000010000 */
[----:B------:R-:W-:Y:S08]  /*c230*/  MUFU.EX2 R206, R206 ;  /* 0x000000ce00ce7308 */ /* 0x000ff00000000800 */
[----:B------:R-:W0:Y:S01]  /*c240*/  MUFU.EX2 R207, R207 ;  /* 0x000000cf00cf7308 */ /* 0x000e220000000800 */
[----:B-1----:R-:W-:Y:S01]  /*c250*/  F2FP.BF16.F32.PACK_AB R157, R205, R204 ;  /* 0x000000cccd9d723e */ /* 0x002fe200000010ff */
[----:B------:R-:W-:-:S04]  /*c260*/  FADD.FTZ R204, R204, R203 ;  /* 0x000000cbcccc7221 */ /* 0x000fc80000010000 */
[----:B------:R-:W-:Y:S02]  /*c270*/  FADD.FTZ R205, R205, R204 ;  /* 0x000000cccdcd7221 */ /* 0x000fe40000010000 */
[----:B------:R-:W1:Y:S01]  /*c280*/  MUFU.EX2 R198, R198 ;  /* 0x000000c600c67308 */ /* 0x000e620000000800 */
[----:B------:R2:W-:Y:S07]  /*c290*/  STSM.16.M88.4 [R196+0x36400], R152 ;  /* 0x03640098c4007844 */ /* 0x0005ee0000000200 */
[----:B------:R-:W-:Y:S01]  /*c2a0*/  MUFU.EX2 R199, R199 ;  /* 0x000000c700c77308 */ /* 0x000fe20000000800 */
[----:B0-----:R-:W-:Y:S01]  /*c2b0*/  F2FP.BF16.F32.PACK_AB R159, R207, R206 ;  /* 0x000000cecf9f723e */ /* 0x001fe200000010ff */
[----:B------:R-:W-:-:S04]  /*c2c0*/  FADD.FTZ R206, R206, R205 ;  /* 0x000000cdcece7221 */ /* 0x000fc80000010000 */
[----:B------:R2:W-:Y:S01]  /*c2d0*/  STSM.16.M88.4 [R210], R156 ;  /* 0x0000009cd2007844 */ /* 0x0005e20000000200 */
[----:B------:R-:W-:Y:S01]  /*c2e0*/  FADD.FTZ R206, R207, R206 ;  /* 0x000000cecfce7221 */ /* 0x000fe20000010000 */
[----:B------:R-:W0:Y:S01]  /*c2f0*/  MUFU.EX2 R200, R200 ;  /* 0x000000c800c87308 */ /* 0x000e220000000800 */
[----:B-1----:R-:W-:Y:S01]  /*c300*/  F2FP.BF16.F32.PACK_AB R160, R198, R197 ;  /* 0x000000c5c6a0723e */ /* 0x002fe200000010ff */
[----:B------:R-:W-:-:S04]  /*c310*/  FADD.FTZ R197, R197, R186 ;  /* 0x000000bac5c57221 */ /* 0x000fc80000010000 */
[----:B------:R-:W-:Y:S02]  /*c320*/  FADD.FTZ R198, R198, R197 ;  /* 0x000000c5c6c67221 */ /* 0x000fe40000010000 */
[----:B------:R-:W-:Y:S08]  /*c330*/  MUFU.EX2 R211, R211 ;  /* 0x000000d300d37308 */ /* 0x000ff00000000800 */
[----:B------:R-:W1:Y:S01]  /*c340*/  MUFU.EX2 R224, R224 ;  /* 0x000000e000e07308 */ /* 0x000e620000000800 */
[----:B0-----:R-:W-:Y:S01]  /*c350*/  F2FP.BF16.F32.PACK_AB R162, R200, R199 ;  /* 0x000000c7c8a2723e */ /* 0x001fe200000010ff */
[----:B------:R-:W-:-:S04]  /*c360*/  FADD.FTZ R199, R199, R198 ;  /* 0x000000c6c7c77221 */ /* 0x000fc80000010000 */
[----:B------:R-:W-:Y:S02]  /*c370*/  FADD.FTZ R200, R200, R199 ;  /* 0x000000c7c8c87221 */ /* 0x000fe40000010000 */
[----:B------:R-:W-:Y:S08]  /*c380*/  MUFU.EX2 R225, R225 ;  /* 0x000000e100e17308 */ /* 0x000ff00000000800 */
        /* <DEDUP_REMOVED lines=8> */
[----:B------:R2:W-:Y:S01]  /*c410*/  STSM.16.M88.4 [R208], R160 ;  /* 0x000000a0d0007844 */ /* 0x0005e20000000200 */
[----:B------:R-:W-:Y:S01]  /*c420*/  FADD.FTZ R226, R226, R225 ;  /* 0x000000e1e2e27221 */ /* 0x000fe20000010000 */
[----:B------:R-:W0:Y:S08]  /*c430*/  MUFU.EX2 R176, R176 ;  /* 0x000000b000b07308 */ /* 0x000e300000000800 */
[----:B------:R-:W3:Y:S01]  /*c440*/  MUFU.EX2 R178, R178 ;  /* 0x000000b200b27308 */ /* 0x000ee20000000800 */
[----:B-1----:R-:W-:Y:S01]  /*c450*/  F2FP.BF16.F32.PACK_AB R164, R174, R201 ;  /* 0x000000c9aea4723e */ /* 0x002fe200000010ff */
[----:B------:R-:W-:-:S04]  /*c460*/  FADD.FTZ R201, R201, R200 ;  /* 0x000000c8c9c97221 */ /* 0x000fc80000010000 */
[----:B------:R-:W-:Y:S02]  /*c470*/  FADD.FTZ R201, R174, R201 ;  /* 0x000000c9aec97221 */ /* 0x000fe40000010000 */
[----:B------:R-:W1:Y:S02]  /*c480*/  MUFU.EX2 R227, R227 ;  /* 0x000000e300e37308 */ /* 0x000e640000000800 */
[----:B0-----:R-:W-:-:S06]  /*c490*/  FADD.FTZ R201, R176, R201 ;  /* 0x000000c9b0c97221 */ /* 0x001fcc0000010000 */
[----:B------:R-:W0:Y:S01]  /*c4a0*/  MUFU.EX2 R175, R175 ;  /* 0x000000af00af7308 */ /* 0x000e220000000800 */
[----:B---3--:R-:W-:-:S07]  /*c4b0*/  F2FP.BF16.F32.PACK_AB R166, R178, R176 ;  /* 0x000000b0b2a6723e */ /* 0x008fce00000010ff */
[----:B------:R-:W3:Y:S01]  /*c4c0*/  MUFU.EX2 R177, R177 ;  /* 0x000000b100b17308 */ /* 0x000ee20000000800 */
[----:B-1----:R-:W-:-:S07]  /*c4d0*/  FADD.FTZ R226, R227, R226 ;  /* 0x000000e2e3e27221 */ /* 0x002fce0000010000 */
[----:B------:R-:W1:Y:S01]  /*c4e0*/  MUFU.EX2 R173, R173 ;  /* 0x000000ad00ad7308 */ /* 0x000e620000000800 */
[C---:B0-----:R-:W-:Y:S01]  /*c4f0*/  F2FP.BF16.F32.PACK_AB R165, R175.reuse, R227 ;  /* 0x000000e3afa5723e */ /* 0x041fe200000010ff */
[----:B------:R-:W-:-:S04]  /*c500*/  FADD.FTZ R226, R175, R226 ;  /* 0x000000e2afe27221 */ /* 0x000fc80000010000 */
[----:B---3--:R-:W-:Y:S01]  /*c510*/  FADD.FTZ R226, R177, R226 ;  /* 0x000000e2b1e27221 */ /* 0x008fe20000010000 */
[----:B-1----:R-:W-:-:S05]  /*c520*/  F2FP.BF16.F32.PACK_AB R167, R173, R177 ;  /* 0x000000b1ada7723e */ /* 0x002fca00000010ff */
[----:B------:R2:W-:Y:S01]  /*c530*/  STSM.16.M88.4 [R209], R164 ;  /* 0x000000a4d1007844 */ /* 0x0005e20000000200 */
[----:B------:R-:W-:-:S06]  /*c540*/  WARPGROUP.ARRIVE ;  /* 0x00000000000079c5 */ /* 0x000fcc0000000000 */
[----:B------:R-:W-:Y:S01]  /*c550*/  HGMMA.64x256x16.F32.BF16 R24, R152, gdesc[UR4].tnspB, RZ, !UPT, gsb0 ;  /* 0x43e0000498187df0 */ /* 0x000fe2000c0018ff */
[----:B------:R-:W-:Y:S02]  /*c560*/  R2UR UR6, R20 ;  /* 0x00000000140672ca */ /* 0x000fe400000e0000 */
[----:B------:R-:W-:Y:S01]  /*c570*/  R2UR UR7, R21 ;  /* 0x00000000150772ca */ /* 0x000fe200000e0000 */
[----:B------:R-:W-:Y:S01]  /*c580*/  VIADD R21, R168, 0xfffffffe ;  /* 0xfffffffea8157836 */ /* 0x000fe20000000000 */
[----:B------:R-:W-:Y:S02]  /*c590*/  WARPGROUP.DEPBAR.LE gsb0, 0x0 ;  /* 0x00008000000079c5 */ /* 0x000fe40000010000 */
[----:B------:R-:W-:-:S15]  /*c5a0*/  WARPGROUP.ARRIVE ;  /* 0x00000000000079c5 */ /* 0x000fde0000000000 */
[----:B------:R-:W-:-:S06]  /*c5b0*/  NOP ;  /* 0x0000000000007918 */ /* 0x000fcc0000000000 */
[----:B------:R-:W-:Y:S03]  /*c5c0*/  HGMMA.64x256x16.F32.BF16 R24, R156, gdesc[UR8].tnspB, R24, gsb0 ;  /* 0x43e000089c187df0 */ /* 0x000fe60008001818 */
[----:B------:R-:W-:Y:S02]  /*c5d0*/  WARPGROUP.DEPBAR.LE gsb0, 0x0 ;  /* 0x00008000000079c5 */ /* 0x000fe40000010000 */
[----:B------:R-:W-:-:S15]  /*c5e0*/  WARPGROUP.ARRIVE ;  /* 0x00000000000079c5 */ /* 0x000fde0000000000 */
[----:B------:R-:W-:-:S08]  /*c5f0*/  NOP ;  /* 0x0000000000007918 */ /* 0x000fd00000000000 */
[----:B------:R-:W-:Y:S01]  /*c600*/  HGMMA.64x256x16.F32.BF16 R24, R160, gdesc[UR4].tnspB, R24, gsb0 ;  /* 0x43e00004a0187df0 */ /* 0x000fe20008001818 */
[----:B------:R-:W-:Y:S01]  /*c610*/  R2UR UR6, R14 ;  /* 0x000000000e0672ca */ /* 0x000fe200000e0000 */
[----:B------:R-:W-:Y:S01]  /*c620*/  IMAD.IADD R14, R194, 0x1, -R187 ;  /* 0x00000001c20e7824 */ /* 0x000fe200078e0abb */
[----:B------:R-:W-:-:S03]  /*c630*/  R2UR UR7, R15 ;  /* 0x000000000f0772ca */ /* 0x000fc600000e0000 */
[----:B------:R-:W-:-:S05]  /*c640*/  IMAD R14, R185, 0x40, R14 ;  /* 0x00000040b90e7824 */ /* 0x000fca00078e020e */
[----:B------:R-:W-:-:S04]  /*c650*/  SHF.R.S32.HI R15, RZ, 0x1f, R14 ;  /* 0x0000001fff0f7819 */ /* 0x000fc8000001140e */
[----:B------:R-:W-:Y:S01]  /*c660*/  LEA.HI R15, R15, R14, RZ, 0x6 ;  /* 0x0000000e0f0f7211 */ /* 0x000fe200078f30ff */
[----:B------:R-:W-:-:S03]  /*c670*/  FADD.FTZ R14, R173, R226 ;  /* 0x000000e2ad0e7221 */ /* 0x000fc60000010000 */
[----:B------:R-:W-:-:S04]  /*c680*/  SHF.R.S32.HI R15, RZ, 0x6, R15 ;  /* 0x00000006ff0f7819 */ /* 0x000fc8000001140f */
[----:B------:R-:W-:Y:S01]  /*c690*/  VIMNMX R211, RZ, R15, !PT ;  /* 0x0000000fffd37248 */ /* 0x000fe20007fe0100 */
[----:B------:R-:W-:-:S03]  /*c6a0*/  FADD.FTZ R15, R178, R201 ;  /* 0x000000c9b20f7221 */ /* 0x000fc60000010000 */
        /* <DEDUP_REMOVED lines=16> */
[----:B------:R-:W-:Y:S01]  /*c7b0*/  IMAD.MOV.U32 R200, RZ, RZ, R171 ;  /* 0x000000ffffc87224 */ /* 0x000fe200078e00ab */
[----:B------:R-:W-:Y:S01]  /*c7c0*/  MOV R197, R18 ;  /* 0x0000001200c57202 */ /* 0x000fe20000000f00 */
[----:B------:R-:W-:-:S07]  /*c7d0*/  IMAD.MOV.U32 R186, RZ, RZ, R169 ;  /* 0x000000ffffba7224 */ /* 0x000fce00078e00a9 */
.L_x_6971:
[----:B------:R-:W-:-:S05]  /*c7e0*/  VIADD R18, R197, 0x1 ;  /* 0x00000001c5127836 */ /* 0x000fca0000000000 */
[----:B------:R-:W-:-:S04]  /*c7f0*/  ISETP.NE.AND P2, PT, R18, 0x2, PT ;  /* 0x000000021200780c */ /* 0x000fc80003f45270 */
[----:B------:R-:W-:Y:S02]  /*c800*/  SEL R20, RZ, 0x1, P2 ;  /* 0x00000001ff147807 */ /* 0x000fe40001000000 */
[----:B------:R-:W-:Y:S02]  /*c810*/  SEL R18, R18, RZ, P2 ;  /* 0x000000ff12127207 */ /* 0x000fe40001000000 */
[----:B------:R-:W-:Y:S01]  /*c820*/  LOP3.LUT R19, R19, R20, RZ, 0x3c, !PT ;  /* 0x0000001413137212 */ /* 0x000fe200078e3cff */
[----:B------:R-:W-:Y:S06]  /*c830*/  @!P0 BRA `(.L_x_6961) ;  /* 0x0000000000048947 */ /* 0x000fec0003800000 */
[----:B------:R-:W-:Y:S01]  /*c840*/  BPT.TRAP 0x1 ;  /* 0x000000040000795c */ /* 0x000fe20000300000 */
.L_x_6961:
[----:B------:R-:W-:Y:S01]  /*c850*/  IMAD R20, R18, 0x8, R2 ;  /* 0x0000000812147824 */ /* 0x000fe200078e0202 */
[----:B------:R-:W-:-:S04]  /*c860*/  SHF.L.U32 R201, R19, 0x1f, RZ ;  /* 0x0000001f13c97819 */ /* 0x000fc800000006ff */
[----:B------:R0:W1:Y:S01]  /*c870*/  SYNCS.PHASECHK.TRANS64.TRYWAIT P2, [R20+URZ+0x38830], R201 ;  /* 0x038830c9140075a7 */ /* 0x000062000804017f */
[----:B------:R-:W-:Y:S05]  /*c880*/  @!P0 BRA `(.L_x_6962) ;  /* 0x0000000000048947 */ /* 0x000fea0003800000 */
[----:B------:R-:W-:Y:S01]  /*c890*/  BPT.TRAP 0x1 ;  /* 0x000000040000795c */ /* 0x000fe20000300000 */
.L_x_6962:
[----:B------:R-:W-:Y:S01]  /*c8a0*/  BSSY B2, `(.L_x_6963) ;  /* 0x0000006000027945 */ /* 0x000fe20003800000 */
[----:B------:R-:W-:Y:S02]  /*c8b0*/  IMAD R198, R18, 0x200, R0 ;  /* 0x0000020012c67824 */ /* 0x000fe400078e0200 */
[----:B------:R-:W-:Y:S01]  /*c8c0*/  IMAD.MOV.U32 R199, RZ, RZ, 0x40000040 ;  /* 0x40000040ffc77424 */ /* 0x000fe200078e00ff */
[----:B-1----:R-:W-:Y:S06]  /*c8d0*/  @P2 BRA `(.L_x_6964) ;  /* 0x0000000000082947 */ /* 0x002fec0003800000 */
[----:B------:R-:W1:Y:S02]  /*c8e0*/  SYNCS.PHASECHK.TRANS64.TRYWAIT P2, [R20+URZ+0x38830], R201 ;  /* 0x038830c9140075a7 */ /* 0x000e64000804017f */
[----:B-1----:R-:W-:Y:S05]  /*c8f0*/  @!P2 BRA `(.L_x_6965) ;  /* 0x0000011400b0a947 */ /* 0x002fea0003800000 */
.L_x_6964:
[----:B------:R-:W-:Y:S05]  /*c900*/  BSYNC B2 ;  /* 0x0000000000027941 */ /* 0x000fea0003800000 */
.L_x_6963:
[C---:B------:R-:W-:Y:S01]  /*c910*/  R2UR UR6, R198.reuse ;  /* 0x00000000c60672ca */ /* 0x040fe200000e0000 */
[----:B--2---:R-:W-:Y:S01]  /*c920*/  WARPGROUP.ARRIVE ;  /* 0x00000000000079c5 */ /* 0x004fe20000000000 */
        /* <DEDUP_REMOVED lines=34> */
.L_x_6966:
[----:B------:R2:W3:Y:S01]  /*cb50*/  SYNCS.PHASECHK.TRANS64.TRYWAIT P2, [R20+URZ+0x38850], R201 ;  /* 0x038850c9140075a7 */ /* 0x0004e2000804017f */
[----:B------:R-:W-:Y:S05]  /*cb60*/  @!P0 BRA `(.L_x_6967) ;  /* 0x0000000000048947 */ /* 0x000fea0003800000 */
[----:B------:R-:W-:Y:S01]  /*cb70*/  BPT.TRAP 0x1 ;  /* 0x000000040000795c */ /* 0x000fe20000300000 */
.L_x_6967:
[----:B------:R-:W-:Y:S04]  /*cb80*/  BSSY B2, `(.L_x_6968) ;  /* 0x0000004000027945 */ /* 0x000fe80003800000 */
[----:B---3--:R-:W-:Y:S05]  /*cb90*/  @P2 BRA `(.L_x_6969) ;  /* 0x0000000000082947 */ /* 0x008fea0003800000 */
[----:B------:R-:W3:Y:S02]  /*cba0*/  SYNCS.PHASECHK.TRANS64.TRYWAIT P2, [R20+URZ+0x38850], R201 ;  /* 0x038850c9140075a7 */ /* 0x000ee4000804017f */
[----:B---3--:R-:W-:Y:S05]  /*cbb0*/  @!P2 BRA `(.L_x_6970) ;  /* 0x000001140014a947 */ /* 0x008fea0003800000 */
.L_x_6969:
[----:B------:R-:W-:Y:S05]  /*cbc0*/  BSYNC B2 ;  /* 0x0000000000027941 */ /* 0x000fea0003800000 */
.L_x_6968:
[----:B------:R-:W-:Y:S01]  /*cbd0*/  IMAD.MOV.U32 R203, RZ, RZ, 0x40000040 ;  /* 0x40000040ffcb7424 */ /* 0x000fe200078e00ff */
[----:B------:R-:W-:Y:S01]  /*cbe0*/  LEA R202, R18, R3, 0xc ;  /* 0x0000000312ca7211 */ /* 0x000fe200078e60ff */
[----:B------:R-:W-:Y:S01]  /*cbf0*/  WARPGROUP.ARRIVE ;  /* 0x00000000000079c5 */ /* 0x000fe20000000000 */
[C---:B------:R-:W-:Y:S01]  /*cc00*/  R2UR UR4, R6.reuse ;  /* 0x00000000060472ca */ /* 0x040fe200000e0000 */
[----:B------:R-:W-:Y:S01]  /*cc10*/  VIADD R198, R6, 0x2 ;  /* 0x0000000206c67836 */ /* 0x000fe20000000000 */
[C---:B------:R-:W-:Y:S01]  /*cc20*/  R2UR UR6, R202.reuse ;  /* 0x00000000ca0672ca */ /* 0x040fe200000e0000 */
[----:B------:R-:W-:Y:S01]  /*cc30*/  IMAD.MOV.U32 R199, RZ, RZ, 0x40000040 ;  /* 0x40000040ffc77424 */ /* 0x000fe200078e00ff */
[----:B------:R-:W-:Y:S01]  /*cc40*/  R2UR UR7, R203 ;  /* 0x00000000cb0772ca */ /* 0x000fe200000e0000 */
[----:B------:R-:W4:Y:S01]  /*cc50*/  S2R R204, SR_TID.X ;  /* 0x0000000000cc7919 */ /* 0x000f220000002100 */
[----:B------:R-:W-:Y:S01]  /*cc60*/  R2UR UR5, R7 ;  /* 0x00000000070572ca */ /* 0x000fe200000e0000 */
[----:B------:R-:W-:-:S02]  /*cc70*/  VIADD R203, R202, 0x800 ;  /* 0x00000800cacb7836 */ /* 0x000fc40000000000 */
[----:B------:R-:W-:Y:S02]  /*cc80*/  IMAD.MOV.U32 R205, RZ, RZ, 0x40000040 ;  /* 0x40000040ffcd7424 */ /* 0x000fe400078e00ff */
[----:B------:R-:W-:Y:S02]  /*cc90*/  VIADD R206, R6, 0x800 ;  /* 0x0000080006ce7836 */ /* 0x000fe40000000000 */
[----:B------:R-:W-:-:S06]  /*cca0*/  IMAD.MOV.U32 R207, RZ, RZ, 0x40000040 ;  /* 0x40000040ffcf7424 */ /* 0x000fcc00078e00ff */
        /* <DEDUP_REMOVED lines=162> */
[----:B------:R-:W4:Y:S01]  /*d6d0*/  SHFL.IDX PT, R198, R204, RZ, 0x1f ;  /* 0x00001fffccc67589 */ /* 0x000f2200000e0000 */
[----:B------:R-:W-:Y:S01]  /*d6e0*/  IMAD.MOV.U32 R199, RZ, RZ, 0x4 ;  /* 0x00000004ffc77424 */ /* 0x000fe200078e00ff */
[----:B----4-:R-:W-:-:S04]  /*d6f0*/  ISETP.GT.AND P2, PT, R198, 0x7f, PT ;  /* 0x0000007fc600780c */ /* 0x010fc80003f44270 */
[----:B------:R-:W-:Y:S02]  /*d700*/  SEL R198, RZ, 0x2, !P2 ;  /* 0x00000002ffc67807 */ /* 0x000fe40005000000 */
[C---:B0123--:R-:W-:Y:S02]  /*d710*/  SEL R201, R199.reuse, 0x2, P2 ;  /* 0x00000002c7c97807 */ /* 0x04ffe40001000000 */
[----:B------:R-:W-:Y:S01]  /*d720*/  SEL R199, R199, 0x6, !P2 ;  /* 0x00000006c7c77807 */ /* 0x000fe20005000000 */
[----:B------:R-:W-:Y:S01]  /*d730*/  IMAD.IADD R204, R198, 0x1, R203 ;  /* 0x00000001c6cc7824 */ /* 0x000fe200078e02cb */
[----:B------:R-:W-:Y:S02]  /*d740*/  WARPGROUP.DEPBAR.LE gsb0, 0x0 ;  /* 0x00008000000079c5 */ /* 0x000fe40000010000 */
[----:B------:R-:W-:-:S06]  /*d750*/  WARPGROUP.ARRIVE ;  /* 0x00000000000079c5 */ /* 0x000fcc0000000000 */
        /* <DEDUP_REMOVED lines=8> */
[----:B------:R-:W-:Y:S01]  /*d7e0*/  IMAD.IADD R204, R203, 0x1, R201 ;  /* 0x00000001cbcc7824 */ /* 0x000fe200078e02c9 */
        /* <DEDUP_REMOVED lines=50> */
[----:B------:R-:W-:Y:S02]  /*db10*/  R2UR UR7, R205 ;  /* 0x00000000cd0772ca */ /* 0x000fe400000e0000 */
[----:B------:R-:W-:Y:S01]  /*db20*/  MOV R205, 0x40000040 ;  /* 0x4000004000cd7802 */ /* 0x000fe20000000f00 */
        /* <DEDUP_REMOVED lines=96> */
[----:B------:R-:W-:Y:S01]  /*e130*/  IMAD.MOV.U32 R205, RZ, RZ, 0x40000040 ;  /* 0x40000040ffcd7424 */ /* 0x000fe200078e00ff */
[----:B------:R-:W-:Y:S02]  /*e140*/  R2UR UR6, R204 ;  /* 0x00000000cc0672ca */ /* 0x000fe400000e0000 */
[C---:B------:R-:W-:Y:S01]  /*e150*/  IADD3 R204, R206.reuse, R198, RZ ;  /* 0x000000c6cecc7210 */ /* 0x040fe20007ffe0ff */
[----:B------:R-:W-:Y:S01]  /*e160*/  IMAD.IADD R198, R206, 0x1, R199 ;  /* 0x00000001cec67824 */ /* 0x000fe200078e02c7 */
        /* <DEDUP_REMOVED lines=21> */
[----:B------:R-:W-:Y:S02]  /*e2c0*/  R2UR UR5, R199 ;  /* 0x00000000c70572ca */ /* 0x000fe400000e0000 */
[----:B------:R-:W-:Y:S02]  /*e2d0*/  R2UR UR6, R204 ;  /* 0x00000000cc0672ca */ /* 0x000fe400000e0000 */
[----:B------:R-:W-:Y:S02]  /*e2e0*/  R2UR UR7, R205 ;  /* 0x00000000cd0772ca */ /* 0x000fe400000e0000 */
[----:B------:R-:W-:Y:S02]  /*e2f0*/  MOV R199, 0x1000 ;  /* 0x0000100000c77802 */ /* 0x000fe40000000f00 */
[----:B------:R-:W-:-:S02]  /*e300*/  SEL R198, R198, 0x3e, P2 ;  /* 0x0000003ec6c67807 */ /* 0x000fc40001000000 */
        /* <DEDUP_REMOVED lines=10> */
[----:B------:R-:W-:Y:S01]  /*e3b0*/  R2UR UR4, R198 ;  /* 0x00000000c60472ca */ /* 0x000fe200000e0000 */
[----:B------:R-:W-:Y:S01]  /*e3c0*/  IMAD R198, R18, 0x1000, R184 ;  /* 0x0000100012c67824 */ /* 0x000fe200078e02b8 */
[----:B------:R-:W-:Y:S01]  /*e3d0*/  R2UR UR5, R199 ;  /* 0x00000000c70572ca */ /* 0x000fe200000e0000 */
[----:B------:R-:W-:Y:S01]  /*e3e0*/  IMAD.MOV.U32 R199, RZ, RZ, 0x40000040 ;  /* 0x40000040ffc77424 */ /* 0x000fe200078e00ff */
[----:B------:R-:W-:Y:S02]  /*e3f0*/  R2UR UR6, R202 ;  /* 0x00000000ca0672ca */ /* 0x000fe400000e0000 */
[----:B------:R-:W-:Y:S01]  /*e400*/  R2UR UR7, R203 ;  /* 0x00000000cb0772ca */ /* 0x000fe200000e0000 */
[----:B------:R-:W-:Y:S02]  /*e410*/  WARPGROUP.DEPBAR.LE gsb0, 0x0 ;  /* 0x00008000000079c5 */ /* 0x000fe40000010000 */
[----:B------:R-:W-:-:S10]  /*e420*/  WARPGROUP.ARRIVE ;  /* 0x00000000000079c5 */ /* 0x000fd40000000000 */
[----:B------:R-:W-:Y:S01]  /*e430*/  HGMMA.64x64x16.F32.BF16 R152, gdesc[UR4], R152, gsb0 ;  /* 0x00e00000049879f0 */ /* 0x000fe20008001898 */
[----:B------:R-:W-:Y:S01]  /*e440*/  ULDC UR4, c[0x0][0xad0] ;  /* 0x0002b40000047ab9 */ /* 0x000fe20000000800 */
[----:B------:R-:W-:Y:S01]  /*e450*/  R2UR UR7, R199 ;  /* 0x00000000c70772ca */ /* 0x000fe200000e0000 */
[----:B------:R-:W-:Y:S01]  /*e460*/  ULDC UR5, c[0x0][0xa80] ;  /* 0x0002a00000057ab9 */ /* 0x000fe20000000800 */
[----:B------:R-:W-:Y:S01]  /*e470*/  R2UR UR6, R198 ;  /* 0x00000000c60672ca */ /* 0x000fe200000e0000 */
[----:B------:R-:W-:Y:S02]  /*e480*/  WARPGROUP.DEPBAR.LE gsb0, 0x0 ;  /* 0x00008000000079c5 */ /* 0x000fe40000010000 */
[----:B------:R-:W-:Y:S01]  /*e490*/  FMUL.FTZ R206, R153, UR4 ;  /* 0x0000000499ce7c20 */ /* 0x000fe20008410000 */
[----:B------:R-:W-:Y:S01]  /*e4a0*/  FMUL.FTZ R153, R160, UR4 ;  /* 0x00000004a0997c20 */ /* 0x000fe20008410000 */
[----:B------:R-:W-:Y:S02]  /*e4b0*/  IMAD.MOV.U32 R160, RZ, RZ, -0x40 ;  /* 0xffffffc0ffa07424 */ /* 0x000fe400078e00ff */
[----:B------:R-:W-:Y:S01]  /*e4c0*/  FMUL.FTZ R207, R152, UR4 ;  /* 0x0000000498cf7c20 */ /* 0x000fe20008410000 */
[----:B------:R-:W-:Y:S01]  /*e4d0*/  FMUL.FTZ R204, R156, UR4 ;  /* 0x000000049ccc7c20 */ /* 0x000fe20008410000 */
[----:B------:R-:W-:Y:S01]  /*e4e0*/  FMUL.FTZ R199, R154, UR4 ;  /* 0x000000049ac77c20 */ /* 0x000fe20008410000 */
[----:B------:R-:W-:Y:S01]  /*e4f0*/  IMAD R160, R21, R160, 0x1 ;  /* 0x0000000115a07424 */ /* 0x000fe200078e02a0 */
        /* <DEDUP_REMOVED lines=8> */
[----:B------:R-:W1:Y:S01]  /*e580*/  MUFU.TANH R207, R207 ;  /* 0x000000cf00cf7308 */ /* 0x000e620000002400 */
[----:B------:R-:W-:Y:S01]  /*e590*/  IADD3 R161, -R187, R160, R194 ;  /* 0x000000a0bba17210 */ /* 0x000fe20007ffe1c2 */
[----:B------:R-:W-:Y:S01]  /*e5a0*/  FMUL.FTZ R165, R168, UR4 ;  /* 0x00000004a8a57c20 */ /* 0x000fe20008410000 */
[----:B------:R-:W-:Y:S01]  /*e5b0*/  FMUL.FTZ R160, R172, UR4 ;  /* 0x00000004aca07c20 */ /* 0x000fe20008410000 */
[----:B------:R-:W-:Y:S01]  /*e5c0*/  FMUL.FTZ R176, R176, UR4 ;  /* 0x00000004b0b07c20 */ /* 0x000fe20008410000 */
[----:B------:R-:W-:Y:S01]  /*e5d0*/  IADD3 R169, R190, R161, -R192 ;  /* 0x000000a1bea97210 */ /* 0x000fe20007ffe8c0 */
[----:B------:R-:W-:Y:S01]  /*e5e0*/  FMUL.FTZ R162, R162, UR4 ;  /* 0x00000004a2a27c20 */ /* 0x000fe20008410000 */
[----:B------:R-:W-:Y:S01]  /*e5f0*/  FMUL.FTZ R174, R174, UR4 ;  /* 0x00000004aeae7c20 */ /* 0x000fe20008410000 */
[----:B------:R-:W2:Y:S01]  /*e600*/  MUFU.TANH R204, R204 ;  /* 0x000000cc00cc7308 */ /* 0x000ea20000002400 */
        /* <DEDUP_REMOVED lines=8> */
[----:B-1----:R-:W-:Y:S01]  /*e690*/  FSEL R207, R207, -INF , P2 ;  /* 0xff800000cfcf7808 */ /* 0x002fe20001000000 */
[----:B------:R-:W-:Y:S01]  /*e6a0*/  FMUL.FTZ R225, R178, UR4 ;  /* 0x00000004b2e17c20 */ /* 0x000fe20008410000 */
[----:B------:R-:W-:Y:S01]  /*e6b0*/  ISETP.GT.AND P2, PT, R169, 0x9, PT ;  /* 0x00000009a900780c */ /* 0x000fe20003f44270 */
[----:B------:R-:W-:Y:S01]  /*e6c0*/  FMUL.FTZ R227, R179, UR4 ;  /* 0x00000004b3e37c20 */ /* 0x000fe20008410000 */
[----:B------:R-:W-:Y:S01]  /*e6d0*/  FMNMX.FTZ R161, R207, R186, !PT ;  /* 0x000000bacfa17209 */ /* 0x000fe20007810000 */
[----:B------:R-:W-:Y:S01]  /*e6e0*/  FMUL.FTZ R228, R182, UR4 ;  /* 0x00000004b6e47c20 */ /* 0x000fe20008410000 */
[----:B------:R-:W-:Y:S01]  /*e6f0*/  ISETP.GT.AND P3, PT, R169, 0x10, PT ;  /* 0x00000010a900780c */ /* 0x000fe20003f64270 */
[----:B------:R-:W1:Y:S01]  /*e700*/  MUFU.TANH R153, R153 ;  /* 0x0000009900997308 */ /* 0x000e620000002400 */
[----:B--2---:R-:W-:Y:S01]  /*e710*/  FSEL R204, R204, -INF , P4 ;  /* 0xff800000cccc7808 */ /* 0x004fe20002000000 */
[----:B------:R-:W-:Y:S01]  /*e720*/  FMUL.FTZ R229, R183, UR4 ;  /* 0x00000004b7e57c20 */ /* 0x000fe20008410000 */
[----:B------:R-:W-:-:S05]  /*e730*/  FMNMX.FTZ R173, R206, R161, !PT ;  /* 0x000000a1cead7209 */ /* 0x000fca0007810000 */
[----:B------:R-:W2:Y:S01]  /*e740*/  MUFU.TANH R154, R154 ;  /* 0x0000009a009a7308 */ /* 0x000ea20000002400 */
[----:B0-----:R-:W-:Y:S02]  /*e750*/  FSEL R161, R156, -INF , P2 ;  /* 0xff8000009ca17808 */ /* 0x001fe40001000000 */
[----:B------:R-:W-:Y:S02]  /*e760*/  FMNMX.FTZ R156, R204, R173, !PT ;  /* 0x000000adcc9c7209 */ /* 0x000fe40007810000 */
[----:B------:R-:W-:Y:S02]  /*e770*/  ISETP.GT.AND P2, PT, R169, 0x11, PT ;  /* 0x00000011a900780c */ /* 0x000fe40003f44270 */
[----:B------:R-:W-:Y:S01]  /*e780*/  FMNMX.FTZ R173, R161, R156, !PT ;  /* 0x0000009ca1ad7209 */ /* 0x000fe20007810000 */
[----:B------:R-:W0:Y:S01]  /*e790*/  MUFU.TANH R152, R152 ;  /* 0x0000009800987308 */ /* 0x000e220000002400 */
[----:B-1----:R-:W-:Y:S02]  /*e7a0*/  FSEL R172, R153, -INF , P3 ;  /* 0xff80000099ac7808 */ /* 0x002fe40001800000 */
[----:B------:R-:W-:-:S02]  /*e7b0*/  ISETP.GT.AND P3, PT, R169, 0x18, PT ;  /* 0x00000018a900780c */ /* 0x000fc40003f64270 */
[----:B------:R-:W-:-:S03]  /*e7c0*/  FMNMX.FTZ R203, R172, R173, !PT ;  /* 0x000000adaccb7209 */ /* 0x000fc60007810000 */
[----:B------:R-:W1:Y:S01]  /*e7d0*/  MUFU.TANH R164, R164 ;  /* 0x000000a400a47308 */ /* 0x000e620000002400 */
[----:B--2---:R-:W-:Y:S01]  /*e7e0*/  FSEL R168, R154, -INF , P2 ;  /* 0xff8000009aa87808 */ /* 0x004fe20001000000 */
[----:B------:R-:W-:Y:S01]  /*e7f0*/  FMUL.FTZ R154, R177, UR4 ;  /* 0x00000004b19a7c20 */ /* 0x000fe20008410000 */
[----:B------:R-:W-:-:S05]  /*e800*/  ISETP.GT.AND P2, PT, R169, 0x19, PT ;  /* 0x00000019a900780c */ /* 0x000fca0003f44270 */
[----:B------:R-:W2:Y:S01]  /*e810*/  MUFU.TANH R165, R165 ;  /* 0x000000a500a57308 */ /* 0x000ea20000002400 */
[----:B0-----:R-:W-:Y:S02]  /*e820*/  FSEL R173, R152, -INF , P3 ;  /* 0xff80000098ad7808 */ /* 0x001fe40001800000 */
[----:B------:R-:W-:Y:S01]  /*e830*/  FMNMX.FTZ R152, R168, R203, !PT ;  /* 0x000000cba8987209 */ /* 0x000fe20007810000 */
[----:B------:R-:W-:Y:S01]  /*e840*/  FMUL.FTZ R203, R170, UR4 ;  /* 0x00000004aacb7c20 */ /* 0x000fe20008410000 */
[----:B------:R-:W-:Y:S02]  /*e850*/  ISETP.GT.AND P3, PT, R169, 0x20, PT ;  /* 0x00000020a900780c */ /* 0x000fe40003f64270 */
[----:B------:R-:W-:Y:S01]  /*e860*/  FMNMX.FTZ R177, R173, R152, !PT ;  /* 0x00000098adb17209 */ /* 0x000fe20007810000 */
[----:B------:R-:W0:Y:S01]  /*e870*/  MUFU.TANH R157, R157 ;  /* 0x0000009d009d7308 */ /* 0x000e220000002400 */
[----:B-1----:R-:W-:Y:S01]  /*e880*/  FSEL R164, R164, -INF , P2 ;  /* 0xff800000a4a47808 */ /* 0x002fe20001000000 */
[----:B------:R-:W-:Y:S01]  /*e890*/  FMUL.FTZ R152, R180, UR4 ;  /* 0x00000004b4987c20 */ /* 0x000fe20008410000 */
[----:B------:R-:W-:-:S02]  /*e8a0*/  ISETP.GT.AND P2, PT, R169, 0x21, PT ;  /* 0x00000021a900780c */ /* 0x000fc40003f44270 */
[----:B------:R-:W-:Y:S01]  /*e8b0*/  FMNMX.FTZ R156, R164, R177, !PT ;  /* 0x000000b1a49c7209 */ /* 0x000fe20007810000 */
[----:B------:R-:W-:Y:S02]  /*e8c0*/  FMUL.FTZ R177, R181, UR4 ;  /* 0x00000004b5b17c20 */ /* 0x000fe40008410000 */
        /* <DEDUP_REMOVED lines=8> */
[----:B------:R0:W3:Y:S01]  /*e950*/  MUFU.TANH R153, R176 ;  /* 0x000000b000997308 */ /* 0x0000e20000002400 */
[----:B-1----:R-:W-:Y:S02]  /*e960*/  FSEL R160, R160, -INF , P3 ;  /* 0xff800000a0a07808 */ /* 0x002fe40001800000 */
[----:B------:R-:W-:Y:S02]  /*e970*/  ISETP.GT.AND P3, PT, R169, 0x30, PT ;  /* 0x00000030a900780c */ /* 0x000fe40003f64270 */
[----:B------:R-:W-:-:S03]  /*e980*/  FMNMX.FTZ R181, R160, R181, !PT ;  /* 0x000000b5a0b57209 */ /* 0x000fc60007810000 */
[----:B------:R-:W1:Y:S01]  /*e990*/  MUFU.TANH R154, R154 ;  /* 0x0000009a009a7308 */ /* 0x000e620000002400 */
[----:B--2---:R-:W-:Y:S01]  /*e9a0*/  FSEL R156, R201, -INF , P2 ;  /* 0xff800000c99c7808 */ /* 0x004fe20001000000 */
[----:B0-----:R-:W-:Y:S01]  /*e9b0*/  FMUL.FTZ R176, R155, UR4 ;  /* 0x000000049bb07c20 */ /* 0x001fe20008410000 */
[----:B------:R-:W-:Y:S02]  /*e9c0*/  ISETP.GT.AND P2, PT, R169, 0x31, PT ;  /* 0x00000031a900780c */ /* 0x000fe40003f44270 */
[----:B------:R-:W-:Y:S01]  /*e9d0*/  FMNMX.FTZ R180, R156, R181, !PT ;  /* 0x000000b59cb47209 */ /* 0x000fe20007810000 */
[----:B------:R-:W-:Y:S02]  /*e9e0*/  FMUL.FTZ R181, R158, UR4 ;  /* 0x000000049eb57c20 */ /* 0x000fe40008410000 */
[----:B------:R-:W0:Y:S01]  /*e9f0*/  MUFU.TANH R152, R152 ;  /* 0x0000009800987308 */ /* 0x000e220000002400 */
[----:B---3--:R-:W-:Y:S02]  /*ea00*/  FSEL R155, R153, -INF , P3 ;  /* 0xff800000999b7808 */ /* 0x008fe40001800000 */
[----:B------:R-:W-:-:S02]  /*ea10*/  ISETP.GT.AND P3, PT, R169, 0x38, PT ;  /* 0x00000038a900780c */ /* 0x000fc40003f64270 */
[----:B------:R-:W-:Y:S01]  /*ea20*/  FMNMX.FTZ R153, R155, R180, !PT ;  /* 0x000000b49b997209 */ /* 0x000fe20007810000 */
[----:B------:R-:W-:Y:S02]  /*ea30*/  FMUL.FTZ R180, R163, UR4 ;  /* 0x00000004a3b47c20 */ /* 0x000fe40008410000 */
[----:B------:R-:W2:Y:S01]  /*ea40*/  MUFU.TANH R177, R177 ;  /* 0x000000b100b17308 */ /* 0x000ea20000002400 */
[----:B-1----:R-:W-:Y:S02]  /*ea50*/  FSEL R154, R154, -INF , P2 ;  /* 0xff8000009a9a7808 */ /* 0x002fe40001000000 */
[C---:B------:R-:W-:Y:S01]  /*ea60*/  ISETP.GT.AND P2, PT, R169.reuse, 0x39, PT ;  /* 0x00000039a900780c */ /* 0x040fe20003f44270 */
[----:B------:R-:W-:Y:S01]  /*ea70*/  VIADD R169, R169, 0x8 ;  /* 0x00000008a9a97836 */ /* 0x000fe20000000000 */
[----:B------:R-:W-:-:S03]  /*ea80*/  FMNMX.FTZ R201, R154, R153, !PT ;  /* 0x000000999ac97209 */ /* 0x000fc60007810000 */
[----:B------:R-:W-:Y:S01]  /*ea90*/  MUFU.TANH R199, R199 ;  /* 0x000000c700c77308 */ /* 0x000fe20000002400 */
[----:B0-----:R-:W-:Y:S02]  /*eaa0*/  FSEL R152, R152, -INF , P3 ;  /* 0xff80000098987808 */ /* 0x001fe40001800000 */
[C---:B------:R-:W-:Y:S02]  /*eab0*/  ISETP.GT.AND P3, PT, R169.reuse, RZ, PT ;  /* 0x000000ffa900720c */ /* 0x040fe40003f64270 */
[----:B------:R-:W-:Y:S01]  /*eac0*/  FMNMX.FTZ R158, R152, R201, !PT ;  /* 0x000000c9989e7209 */ /* 0x000fe20007810000 */
[----:B------:R-:W-:Y:S01]  /*ead0*/  FMUL.FTZ R201, R166, UR4 ;  /* 0x00000004a6c97c20 */ /* 0x000fe20008410000 */
[----:B------:R-:W-:Y:S01]  /*eae0*/  ISETP.GT.AND P4, PT, R169, 0x10, PT ;  /* 0x00000010a900780c */ /* 0x000fe20003f84270 */
[----:B------:R-:W0:Y:S01]  /*eaf0*/  MUFU.TANH R162, R162 ;  /* 0x000000a200a27308 */ /* 0x000e220000002400 */
[----:B--2---:R-:W-:Y:S01]  /*eb00*/  FSEL R153, R177, -INF , P2 ;  /* 0xff800000b1997808 */ /* 0x004fe20001000000 */
[----:B------:R-:W-:Y:S01]  /*eb10*/  FMUL.FTZ R177, R159, UR4 ;  /* 0x000000049fb17c20 */ /* 0x000fe20008410000 */
[----:B------:R-:W-:-:S02]  /*eb20*/  ISETP.GT.AND P2, PT, R169, 0x9, PT ;  /* 0x00000009a900780c */ /* 0x000fc40003f44270 */
[----:B------:R-:W-:Y:S02]  /*eb30*/  FMNMX.FTZ R158, R153, R158, !PT ;  /* 0x0000009e999e7209 */ /* 0x000fe40007810000 */
[C---:B------:R-:W-:Y:S01]  /*eb40*/  ISETP.GT.AND P5, PT, R169.reuse, 0x8, PT ;  /* 0x00000008a900780c */ /* 0x040fe20003fa4270 */
[----:B------:R-:W1:Y:S01]  /*eb50*/  MUFU.TANH R177, R177 ;  /* 0x000000b100b17308 */ /* 0x000e620000002400 */
[----:B------:R-:W-:Y:S01]  /*eb60*/  ISETP.GT.AND P6, PT, R169, 0x1, PT ;  /* 0x00000001a900780c */ /* 0x000fe20003fc4270 */
[----:B------:R-:W2:Y:S06]  /*eb70*/  SHFL.BFLY PT, R159, R158, 0x2, 0x1f ;  /* 0x0c401f009e9f7f89 */ /* 0x000eac00000e0000 */
[----:B------:R-:W-:Y:S01]  /*eb80*/  MUFU.TANH R180, R180 ;  /* 0x000000b400b47308 */ /* 0x000fe20000002400 */
[----:B0-----:R-:W-:-:S02]  /*eb90*/  FSEL R166, R162, -INF , P4 ;  /* 0xff800000a2a67808 */ /* 0x001fc40002000000 */
[----:B------:R-:W-:-:S05]  /*eba0*/  ISETP.GT.AND P4, PT, R169, 0x21, PT ;  /* 0x00000021a900780c */ /* 0x000fca0003f84270 */
[----:B------:R-:W0:Y:S01]  /*ebb0*/  MUFU.TANH R181, R181 ;  /* 0x000000b500b57308 */ /* 0x000e220000002400 */
[----:B-1----:R-:W-:Y:S02]  /*ebc0*/  FSEL R167, R177, -INF , P2 ;  /* 0xff800000b1a77808 */ /* 0x002fe40001000000 */
[----:B------:R-:W-:-:S05]  /*ebd0*/  ISETP.GT.AND P2, PT, R169, 0x20, PT ;  /* 0x00000020a900780c */ /* 0x000fca0003f44270 */
[----:B------:R-:W1:Y:S01]  /*ebe0*/  MUFU.TANH R203, R203 ;  /* 0x000000cb00cb7308 */ /* 0x000e620000002400 */
[----:B--2---:R-:W-:Y:S02]  /*ebf0*/  FMNMX.FTZ R170, R158, R159, !PT ;  /* 0x0000009f9eaa7209 */ /* 0x004fe40007810000 */
[----:B------:R-:W-:Y:S02]  /*ec00*/  FSEL R158, R199, -INF , P3 ;  /* 0xff800000c79e7808 */ /* 0x000fe40001800000 */
[----:B------:R-:W-:Y:S01]  /*ec10*/  ISETP.GT.AND P3, PT, R169, 0x11, PT ;  /* 0x00000011a900780c */ /* 0x000fe20003f64270 */
[----:B------:R-:W2:Y:S02]  /*ec20*/  SHFL.BFLY PT, R175, R170, 0x1, 0x1f ;  /* 0x0c201f00aaaf7f89 */ /* 0x000ea400000e0000 */
[----:B------:R-:W3:Y:S01]  /*ec30*/  MUFU.TANH R174, R174 ;  /* 0x000000ae00ae7308 */ /* 0x000ee20000002400 */
[----:B0-----:R-:W-:Y:S02]  /*ec40*/  FSEL R163, R181, -INF , P5 ;  /* 0xff800000b5a37808 */ /* 0x001fe40002800000 */
[----:B------:R-:W-:-:S02]  /*ec50*/  FSEL R162, R180, -INF , P3 ;  /* 0xff800000b4a27808 */ /* 0x000fc40001800000 */
[C---:B------:R-:W-:Y:S02]  /*ec60*/  ISETP.GT.AND P3, PT, R169.reuse, 0x28, PT ;  /* 0x00000028a900780c */ /* 0x040fe40003f64270 */
[----:B------:R-:W-:Y:S01]  /*ec70*/  ISETP.GT.AND P5, PT, R169, 0x19, PT ;  /* 0x00000019a900780c */ /* 0x000fe20003fa4270 */
[----:B------:R-:W0:Y:S01]  /*ec80*/  MUFU.TANH R176, R176 ;  /* 0x000000b000b07308 */ /* 0x000e220000002400 */
[----:B-1----:R-:W-:Y:S02]  /*ec90*/  FSEL R181, R203, -INF , P2 ;  /* 0xff800000cbb57808 */ /* 0x002fe40001000000 */
[----:B------:R-:W-:-:S05]  /*eca0*/  ISETP.GT.AND P2, PT, R169, 0x31, PT ;  /* 0x00000031a900780c */ /* 0x000fca0003f44270 */
[----:B------:R-:W1:Y:S01]  /*ecb0*/  MUFU.TANH R202, R202 ;  /* 0x000000ca00ca7308 */ /* 0x000e620000002400 */
[----:B---3--:R-:W-:Y:S02]  /*ecc0*/  FSEL R203, R174, -INF , P3 ;  /* 0xff800000aecb7808 */ /* 0x008fe40001800000 */
[----:B------:R-:W-:Y:S02]  /*ecd0*/  FMNMX.FTZ R174, R158, R200, !PT ;  /* 0x000000c89eae7209 */ /* 0x000fe40007810000 */
[----:B------:R-:W-:-:S03]  /*ece0*/  ISETP.GT.AND P3, PT, R169, 0x39, PT ;  /* 0x00000039a900780c */ /* 0x000fc60003f64270 */
[----:B------:R-:W3:Y:S01]  /*ecf0*/  MUFU.TANH R171, R171 ;  /* 0x000000ab00ab7308 */ /* 0x000ee20000002400 */
[----:B0-----:R-:W-:Y:S02]  /*ed00*/  FSEL R159, R176, -INF , P6 ;  /* 0xff800000b09f7808 */ /* 0x001fe40003000000 */
[----:B------:R-:W-:Y:S02]  /*ed10*/  ISETP.GT.AND P6, PT, R169, 0x18, PT ;  /* 0x00000018a900780c */ /* 0x000fe40003fc4270 */
[----:B------:R-:W-:-:S03]  /*ed20*/  FMNMX.FTZ R174, R159, R174, !PT ;  /* 0x000000ae9fae7209 */ /* 0x000fc60007810000 */
[----:B------:R-:W0:Y:S01]  /*ed30*/  MUFU.TANH R201, R201 ;  /* 0x000000c900c97308 */ /* 0x000e220000002400 */
[----:B------:R-:W-:Y:S02]  /*ed40*/  FMNMX.FTZ R174, R163, R174, !PT ;  /* 0x000000aea3ae7209 */ /* 0x000fe40007810000 */
[----:B-1----:R-:W-:Y:S02]  /*ed50*/  FSEL R199, R202, -INF , P5 ;  /* 0xff800000cac77808 */ /* 0x002fe40002800000 */
[----:B------:R-:W-:-:S03]  /*ed60*/  ISETP.GT.AND P5, PT, R169, 0x30, PT ;  /* 0x00000030a900780c */ /* 0x000fc60003fa4270 */
[----:B------:R-:W1:Y:S01]  /*ed70*/  MUFU.TANH R205, R205 ;  /* 0x000000cd00cd7308 */ /* 0x000e620000002400 */
[----:B---3--:R-:W-:Y:S02]  /*ed80*/  FSEL R202, R171, -INF , P4 ;  /* 0xff800000abca7808 */ /* 0x008fe40002000000 */
[----:B------:R-:W-:Y:S02]  /*ed90*/  FMNMX.FTZ R171, R167, R174, !PT ;  /* 0x000000aea7ab7209 */ /* 0x000fe40007810000 */
[----:B------:R-:W-:Y:S02]  /*eda0*/  ISETP.GT.AND P4, PT, R169, 0x38, PT ;  /* 0x00000038a900780c */ /* 0x000fe40003f84270 */
[----:B------:R-:W-:Y:S01]  /*edb0*/  FMNMX.FTZ R171, R166, R171, !PT ;  /* 0x000000aba6ab7209 */ /* 0x000fe20007810000 */
[----:B------:R-:W3:Y:S01]  /*edc0*/  MUFU.TANH R225, R225 ;  /* 0x000000e100e17308 */ /* 0x000ee20000002400 */
[----:B0-----:R-:W-:Y:S02]  /*edd0*/  FSEL R201, R201, -INF , P6 ;  /* 0xff800000c9c97808 */ /* 0x001fe40003000000 */
[----:B------:R-:W-:-:S02]  /*ede0*/  FMNMX.FTZ R174, R162, R171, !PT ;  /* 0x000000aba2ae7209 */ /* 0x000fc40007810000 */
[----:B------:R-:W-:Y:S02]  /*edf0*/  ISETP.GT.AND P6, PT, R169, 0x29, PT ;  /* 0x00000029a900780c */ /* 0x000fe40003fc4270 */
[----:B------:R-:W-:Y:S01]  /*ee00*/  FMNMX.FTZ R174, R201, R174, !PT ;  /* 0x000000aec9ae7209 */ /* 0x000fe20007810000 */
[----:B------:R-:W0:Y:S01]  /*ee10*/  MUFU.TANH R227, R227 ;  /* 0x000000e300e37308 */ /* 0x000e220000002400 */
[----:B-1----:R-:W-:Y:S02]  /*ee20*/  FSEL R205, R205, -INF , P6 ;  /* 0xff800000cdcd7808 */ /* 0x002fe40003000000 */
[----:B------:R-:W-:Y:S02]  /*ee30*/  FMNMX.FTZ R174, R199, R174, !PT ;  /* 0x000000aec7ae7209 */ /* 0x000fe40007810000 */
[----:B--2---:R-:W-:Y:S01]  /*ee40*/  FMNMX.FTZ R169, R170, R175, !PT ;  /* 0x000000afaaa97209 */ /* 0x004fe20007810000 */
[----:B------:R-:W-:Y:S01]  /*ee50*/  IMAD.U32 R170, RZ, RZ, UR5 ;  /* 0x00000005ffaa7e24 */ /* 0x000fe2000f8e00ff */
[----:B------:R-:W-:Y:S01]  /*ee60*/  FMNMX.FTZ R171, R181, R174, !PT ;  /* 0x000000aeb5ab7209 */ /* 0x000fe20007810000 */
[----:B------:R-:W1:Y:S01]  /*ee70*/  MUFU.TANH R228, R228 ;  /* 0x000000e400e47308 */ /* 0x000e620000002400 */
[----:B---3--:R-:W-:Y:S01]  /*ee80*/  FSEL R225, R225, -INF , P5 ;  /* 0xff800000e1e17808 */ /* 0x008fe20002800000 */
[----:B------:R-:W-:Y:S01]  /*ee90*/  FMUL.FTZ R179, R169, R170 ;  /* 0x000000aaa9b37220 */ /* 0x000fe20000410000 */
[----:B------:R-:W-:-:S02]  /*eea0*/  FMNMX.FTZ R174, R202, R171, !PT ;  /* 0x000000abcaae7209 */ /* 0x000fc40007810000 */
[----:B------:R-:W-:Y:S02]  /*eeb0*/  FSETP.NEU.FTZ.AND P6, PT, R169, -INF , PT ;  /* 0xff800000a900780b */ /* 0x000fe40003fdd000 */
[----:B------:R-:W-:Y:S01]  /*eec0*/  FMNMX.FTZ R174, R203, R174, !PT ;  /* 0x000000aecbae7209 */ /* 0x000fe20007810000 */
[----:B------:R-:W2:Y:S01]  /*eed0*/  MUFU.TANH R229, R229 ;  /* 0x000000e500e57308 */ /* 0x000ea20000002400 */
[----:B0-----:R-:W-:Y:S02]  /*eee0*/  FSEL R227, R227, -INF , P2 ;  /* 0xff800000e3e37808 */ /* 0x001fe40001000000 */
[----:B------:R-:W-:Y:S02]  /*eef0*/  FMNMX.FTZ R174, R205, R174, !PT ;  /* 0x000000aecdae7209 */ /* 0x000fe40007810000 */
[----:B------:R-:W-:Y:S02]  /*ef00*/  FSEL R179, R179, RZ, P6 ;  /* 0x000000ffb3b37208 */ /* 0x000fe40003000000 */
[----:B------:R-:W-:-:S02]  /*ef10*/  FMNMX.FTZ R174, R225, R174, !PT ;  /* 0x000000aee1ae7209 */ /* 0x000fc40007810000 */
[----:B-1----:R-:W-:Y:S01]  /*ef20*/  FSEL R228, R228, -INF , P4 ;  /* 0xff800000e4e47808 */ /* 0x002fe20002000000 */
[--C-:B------:R-:W-:Y:S01]  /*ef30*/  FFMA.FTZ R224, R207, R170, -R179.reuse ;  /* 0x000000aacfe07223 */ /* 0x100fe200000108b3 */
[----:B------:R-:W-:Y:S01]  /*ef40*/  FMNMX.FTZ R171, R227, R174, !PT ;  /* 0x000000aee3ab7209 */ /* 0x000fe20007810000 */
[-CC-:B------:R-:W-:Y:S01]  /*ef50*/  FFMA.FTZ R207, R161, R170.reuse, -R179.reuse ;  /* 0x000000aaa1cf7223 */ /* 0x180fe200000108b3 */
[-CC-:B------:R-:W-:Y:S01]  /*ef60*/  FFMA.FTZ R161, R172, R170.reuse, -R179.reuse ;  /* 0x000000aaaca17223 */ /* 0x180fe200000108b3 */
[-CC-:B------:R-:W-:Y:S01]  /*ef70*/  FFMA.FTZ R172, R164, R170.reuse, -R179.reuse ;  /* 0x000000aaa4ac7223 */ /* 0x180fe200000108b3 */
[----:B------:R-:W-:Y:S01]  /*ef80*/  FMNMX.FTZ R174, R228, R171, !PT ;  /* 0x000000abe4ae7209 */ /* 0x000fe20007810000 */
[-CC-:B------:R-:W-:Y:S01]  /*ef90*/  FFMA.FTZ R176, R156, R170.reuse, -R179.reuse ;  /* 0x000000aa9cb07223 */ /* 0x180fe200000108b3 */
[----:B--2---:R-:W-:Y:S01]  /*efa0*/  FSEL R229, R229, -INF , P3 ;  /* 0xff800000e5e57808 */ /* 0x004fe20001800000 */
[-CC-:B------:R-:W-:Y:S01]  /*efb0*/  FFMA.FTZ R156, R152, R170.reuse, -R179.reuse ;  /* 0x000000aa989c7223 */ /* 0x180fe200000108b3 */
[-CC-:B------:R-:W-:Y:S01]  /*efc0*/  FFMA.FTZ R178, R154, R170.reuse, -R179.reuse ;  /* 0x000000aa9ab27223 */ /* 0x180fe200000108b3 */
[--C-:B------:R-:W-:Y:S01]  /*efd0*/  FFMA.FTZ R177, R155, R170, -R179.reuse ;  /* 0x000000aa9bb17223 */ /* 0x100fe200000108b3 */
[----:B------:R-:W-:Y:S01]  /*efe0*/  FMNMX.FTZ R171, R229, R174, !PT ;  /* 0x000000aee5ab7209 */ /* 0x000fe20007810000 */
[-CC-:B------:R-:W-:Y:S01]  /*eff0*/  FFMA.FTZ R180, R153, R170.reuse, -R179.reuse ;  /* 0x000000aa99b47223 */ /* 0x180fe200000108b3 */
[-CC-:B------:R-:W-:Y:S01]  /*f000*/  FFMA.FTZ R226, R206, R170.reuse, -R179.reuse ;  /* 0x000000aacee27223 */ /* 0x180fe200000108b3 */
[----:B------:R-:W-:Y:S01]  /*f010*/  MUFU.EX2 R224, R224 ;  /* 0x000000e000e07308 */ /* 0x000fe20000000800 */
[-CC-:B------:R-:W-:Y:S01]  /*f020*/  FFMA.FTZ R206, R168, R170.reuse, -R179.reuse ;  /* 0x000000aaa8ce7223 */ /* 0x180fe200000108b3 */
[----:B------:R-:W0:Y:S01]  /*f030*/  SHFL.BFLY PT, R174, R171, 0x2, 0x1f ;  /* 0x0c401f00abae7f89 */ /* 0x000e2200000e0000 */
[-CC-:B------:R-:W-:Y:S01]  /*f040*/  FFMA.FTZ R183, R204, R170.reuse, -R179.reuse ;  /* 0x000000aaccb77223 */ /* 0x180fe200000108b3 */
[-CC-:B------:R-:W-:Y:S01]  /*f050*/  FFMA.FTZ R168, R173, R170.reuse, -R179.reuse ;  /* 0x000000aaada87223 */ /* 0x180fe200000108b3 */
[----:B------:R-:W-:Y:S01]  /*f060*/  FFMA.FTZ R173, R165, R170, -R179 ;  /* 0x000000aaa5ad7223 */ /* 0x000fe200000108b3 */
[----:B------:R-:W-:-:S02]  /*f070*/  IMAD.MOV R165, RZ, RZ, -R195 ;  /* 0x000000ffffa57224 */ /* 0x000fc400078e0ac3 */
[--C-:B------:R-:W-:Y:S01]  /*f080*/  FFMA.FTZ R175, R160, R170, -R179.reuse ;  /* 0x000000aaa0af7223 */ /* 0x100fe200000108b3 */
[----:B------:R-:W-:Y:S08]  /*f090*/  MUFU.EX2 R226, R226 ;  /* 0x000000e200e27308 */ /* 0x000ff00000000800 */
[----:B------:R-:W-:Y:S08]  /*f0a0*/  MUFU.EX2 R183, R183 ;  /* 0x000000b700b77308 */ /* 0x000ff00000000800 */
[----:B------:R-:W-:Y:S01]  /*f0b0*/  MUFU.EX2 R207, R207 ;  /* 0x000000cf00cf7308 */ /* 0x000fe20000000800 */
[----:B0-----:R-:W-:Y:S01]  /*f0c0*/  FMNMX.FTZ R164, R171, R174, !PT ;  /* 0x000000aeaba47209 */ /* 0x001fe20007810000 */
[----:B------:R-:W-:-:S04]  /*f0d0*/  FFMA.FTZ R174, R157, R170, -R179 ;  /* 0x000000aa9dae7223 */ /* 0x000fc800000108b3 */
[----:B------:R-:W0:Y:S02]  /*f0e0*/  SHFL.BFLY PT, R171, R164, 0x1, 0x1f ;  /* 0x0c201f00a4ab7f89 */ /* 0x000e2400000e0000 */
[----:B------:R-:W-:Y:S08]  /*f0f0*/  MUFU.EX2 R161, R161 ;  /* 0x000000a100a17308 */ /* 0x000ff00000000800 */
[----:B------:R-:W-:Y:S08]  /*f100*/  MUFU.EX2 R179, R156 ;  /* 0x0000009c00b37308 */ /* 0x000ff00000000800 */
[----:B------:R-:W-:Y:S01]  /*f110*/  MUFU.EX2 R206, R206 ;  /* 0x000000ce00ce7308 */ /* 0x000fe20000000800 */
[----:B0-----:R-:W-:-:S07]  /*f120*/  FMNMX.FTZ R171, R164, R171, !PT ;  /* 0x000000aba4ab7209 */ /* 0x001fce0007810000 */
[----:B------:R-:W-:Y:S01]  /*f130*/  MUFU.EX2 R168, R168 ;  /* 0x000000a800a87308 */ /* 0x000fe20000000800 */
[C---:B------:R-:W-:Y:S01]  /*f140*/  FSETP.NEU.FTZ.AND P2, PT, R171.reuse, -INF , PT ;  /* 0xff800000ab00780b */ /* 0x040fe20003f5d000 */
[----:B------:R-:W-:-:S06]  /*f150*/  FMUL.FTZ R152, R171, R170 ;  /* 0x000000aaab987220 */ /* 0x000fcc0000410000 */
[----:B------:R-:W-:Y:S01]  /*f160*/  MUFU.EX2 R172, R172 ;  /* 0x000000ac00ac7308 */ /* 0x000fe20000000800 */
[----:B------:R-:W-:-:S05]  /*f170*/  FSEL R152, R152, RZ, P2 ;  /* 0x000000ff98987208 */ /* 0x000fca0001000000 */
[-CC-:B------:R-:W-:Y:S01]  /*f180*/  FFMA.FTZ R154, R159, R170.reuse, -R152.reuse ;  /* 0x000000aa9f9a7223 */ /* 0x180fe20000010898 */
[----:B------:R-:W-:Y:S01]  /*f190*/  FSEL R159, R169, RZ, P6 ;  /* 0x000000ffa99f7208 */ /* 0x000fe20003000000 */
[-CC-:B------:R-:W-:Y:S01]  /*f1a0*/  FFMA.FTZ R153, R158, R170.reuse, -R152.reuse ;  /* 0x000000aa9e997223 */ /* 0x180fe20000010898 */
[-CC-:B------:R-:W-:Y:S01]  /*f1b0*/  FFMA.FTZ R155, R163, R170.reuse, -R152.reuse ;  /* 0x000000aaa39b7223 */ /* 0x180fe20000010898 */
[----:B------:R-:W-:Y:S01]  /*f1c0*/  FSEL R163, R171, RZ, P2 ;  /* 0x000000ffaba37208 */ /* 0x000fe20001000000 */
[-C--:B------:R-:W-:Y:S01]  /*f1d0*/  FFMA.FTZ R182, R162, R170.reuse, -R152 ;  /* 0x000000aaa2b67223 */ /* 0x080fe20000010898 */
[----:B------:R-:W-:Y:S01]  /*f1e0*/  FADD.FTZ R159, -R159, R186 ;  /* 0x000000ba9f9f7221 */ /* 0x000fe20000010100 */
[----:B------:R-:W-:Y:S01]  /*f1f0*/  ISETP.NE.AND P2, PT, R192, R165, PT ;  /* 0x000000a5c000720c */ /* 0x000fe20003f45270 */
[----:B------:R-:W-:Y:S01]  /*f200*/  MUFU.EX2 R153, R153 ;  /* 0x0000009900997308 */ /* 0x000fe20000000800 */
[----:B------:R-:W-:Y:S01]  /*f210*/  FADD.FTZ R163, -R163, R200 ;  /* 0x000000c8a3a37221 */ /* 0x000fe20000010100 */
[----:B------:R-:W-:Y:S01]  /*f220*/  FMUL.FTZ R158, R159, R170 ;  /* 0x000000aa9f9e7220 */ /* 0x000fe20000410000 */
[----:B------:R-:W-:-:S02]  /*f230*/  @!P1 VIADD R159, R20, 0x38840 ;  /* 0x00038840149f9836 */ /* 0x000fc40000000000 */
[-CC-:B------:R-:W-:Y:S01]  /*f240*/  FFMA.FTZ R167, R167, R170.reuse, -R152.reuse ;  /* 0x000000aaa7a77223 */ /* 0x180fe20000010898 */
[-C--:B------:R-:W-:Y:S01]  /*f250*/  FMUL.FTZ R162, R163, R170.reuse ;  /* 0x000000aaa3a27220 */ /* 0x080fe20000410000 */
[-CC-:B------:R-:W-:Y:S01]  /*f260*/  FFMA.FTZ R202, R202, R170.reuse, -R152.reuse ;  /* 0x000000aacaca7223 */ /* 0x180fe20000010898 */
[-CC-:B------:R-:W-:Y:S01]  /*f270*/  FFMA.FTZ R203, R203, R170.reuse, -R152.reuse ;  /* 0x000000aacbcb7223 */ /* 0x180fe20000010898 */
[----:B------:R-:W0:Y:S01]  /*f280*/  MUFU.EX2 R158, R158 ;  /* 0x0000009e009e7308 */ /* 0x000e220000000800 */
[----:B------:R-:W-:Y:S01]  /*f290*/  @!P1 PRMT R160, RZ, 0x654, R159 ;  /* 0x00000654ffa09816 */ /* 0x000fe2000000009f */
[-CC-:B------:R-:W-:Y:S01]  /*f2a0*/  FFMA.FTZ R157, R166, R170.reuse, -R152.reuse ;  /* 0x000000aaa69d7223 */ /* 0x180fe20000010898 */
[--C-:B------:R-:W-:Y:S01]  /*f2b0*/  FFMA.FTZ R201, R201, R170, -R152.reuse ;  /* 0x000000aac9c97223 */ /* 0x100fe20000010898 */
[----:B------:R-:W-:Y:S01]  /*f2c0*/  @!P2 LEA R163, R197, R190, 0x6 ;  /* 0x000000bec5a3a211 */ /* 0x000fe200078e30ff */
[----:B------:R1:W-:Y:S01]  /*f2d0*/  @!P1 SYNCS.ARRIVE.TRANS64.RED.A1T0 RZ, [R160+URZ], RZ ;  /* 0x000000ffa0ff99a7 */ /* 0x0003e2000810043f */
[-CC-:B------:R-:W-:Y:S01]  /*f2e0*/  FFMA.FTZ R204, R199, R170.reuse, -R152.reuse ;  /* 0x000000aac7cc7223 */ /* 0x180fe20000010898 */
[----:B------:R-:W-:Y:S01]  /*f2f0*/  FFMA.FTZ R181, R181, R170, -R152 ;  /* 0x000000aab5b57223 */ /* 0x000fe20000010898 */
[----:B------:R-:W2:Y:S01]  /*f300*/  MUFU.EX2 R159, R162 ;  /* 0x000000a2009f7308 */ /* 0x000ea20000000800 */
[----:B------:R-:W-:-:S02]  /*f310*/  @!P2 IMAD R163, R163, 0x4, R2 ;  /* 0x00000004a3a3a824 */ /* 0x000fc400078e0202 */
[-CC-:B------:R-:W-:Y:S01]  /*f320*/  FFMA.FTZ R200, R205, R170.reuse, -R152.reuse ;  /* 0x000000aacdc87223 */ /* 0x180fe20000010898 */
[-CC-:B------:R-:W-:Y:S01]  /*f330*/  FFMA.FTZ R205, R228, R170.reuse, -R152.reuse ;  /* 0x000000aae4cd7223 */ /* 0x180fe20000010898 */
[-CC-:B------:R-:W-:Y:S01]  /*f340*/  FFMA.FTZ R227, R227, R170.reuse, -R152.reuse ;  /* 0x000000aae3e37223 */ /* 0x180fe20000010898 */
[----:B------:R-:W-:Y:S01]  /*f350*/  FFMA.FTZ R229, R229, R170, -R152 ;  /* 0x000000aae5e57223 */ /* 0x000fe20000010898 */
[----:B------:R-:W-:Y:S01]  /*f360*/  IMAD.MOV.U32 R199, RZ, RZ, 0x40000040 ;  /* 0x40000040ffc77424 */ /* 0x000fe200078e00ff */
[----:B------:R-:W3:Y:S01]  /*f370*/  MUFU.EX2 R154, R154 ;  /* 0x0000009a009a7308 */ /* 0x000ee20000000800 */
[----:B0-----:R-:W-:Y:S01]  /*f380*/  FFMA.FTZ R15, R158, R15, R224 ;  /* 0x0000000f9e0f7223 */ /* 0x001fe200000100e0 */
[----:B------:R0:W-:Y:S01]  /*f390*/  @!P2 STS [R163+0x38400], R158 ;  /* 0x0384009ea300a388 */ /* 0x0001e20000000800 */
[-C--:B------:R-:W-:Y:S01]  /*f3a0*/  FMUL.FTZ R24, R24, R158.reuse ;  /* 0x0000009e18187220 */ /* 0x080fe20000410000 */
[-C--:B------:R-:W-:Y:S01]  /*f3b0*/  FMUL.FTZ R25, R25, R158.reuse ;  /* 0x0000009e19197220 */ /* 0x080fe20000410000 */
[----:B-1----:R-:W-:Y:S01]  /*f3c0*/  FADD.FTZ R160, R226, R15 ;  /* 0x0000000fe2a07221 */ /* 0x002fe20000010000 */
[-C--:B------:R-:W-:Y:S01]  /*f3d0*/  FMUL.FTZ R28, R28, R158.reuse ;  /* 0x0000009e1c1c7220 */ /* 0x080fe20000410000 */
[----:B------:R-:W-:Y:S01]  /*f3e0*/  FMUL.FTZ R29, R29, R158 ;  /* 0x0000009e1d1d7220 */ /* 0x000fe20000410000 */
[----:B------:R-:W1:Y:S01]  /*f3f0*/  MUFU.EX2 R155, R155 ;  /* 0x0000009b009b7308 */ /* 0x000e620000000800 */
[----:B--2---:R-:W-:Y:S01]  /*f400*/  FFMA.FTZ R15, R159, R14, R153 ;  /* 0x0000000e9f0f7223 */ /* 0x004fe20000010099 */
[----:B------:R-:W-:Y:S01]  /*f410*/  FADD.FTZ R160, R183, R160 ;  /* 0x000000a0b7a07221 */ /* 0x000fe20000010000 */
[----:B------:R2:W-:Y:S01]  /*f420*/  @!P2 STS [R163+0x38420], R159 ;  /* 0x0384209fa300a388 */ /* 0x0005e20000000800 */
[-C--:B------:R-:W-:Y:S01]  /*f430*/  FMUL.FTZ R32, R32, R158.reuse ;  /* 0x0000009e20207220 */ /* 0x080fe20000410000 */
[-C--:B------:R-:W-:Y:S01]  /*f440*/  FMUL.FTZ R33, R33, R158.reuse ;  /* 0x0000009e21217220 */ /* 0x080fe20000410000 */
[----:B------:R-:W-:Y:S01]  /*f450*/  FADD.FTZ R160, R207, R160 ;  /* 0x000000a0cfa07221 */ /* 0x000fe20000010000 */
[-C--:B------:R-:W-:Y:S01]  /*f460*/  FMUL.FTZ R36, R36, R158.reuse ;  /* 0x0000009e24247220 */ /* 0x080fe20000410000 */
[----:B------:R-:W4:Y:S01]  /*f470*/  MUFU.EX2 R156, R167 ;  /* 0x000000a7009c7308 */ /* 0x000f220000000800 */
[C---:B---3--:R-:W-:Y:S01]  /*f480*/  FADD.FTZ R14, R154.reuse, R15 ;  /* 0x0000000f9a0e7221 */ /* 0x048fe20000010000 */
[----:B------:R-:W-:Y:S01]  /*f490*/  F2FP.BF16.F32.PACK_AB R153, R154, R153 ;  /* 0x000000999a99723e */ /* 0x000fe200000010ff */
[-C--:B------:R-:W-:Y:S01]  /*f4a0*/  FMUL.FTZ R37, R37, R158.reuse ;  /* 0x0000009e25257220 */ /* 0x080fe20000410000 */
[----:B------:R-:W-:Y:S01]  /*f4b0*/  F2FP.BF16.F32.PACK_AB R154, R207, R183 ;  /* 0x000000b7cf9a723e */ /* 0x000fe200000010ff */
[-C--:B------:R-:W-:Y:S01]  /*f4c0*/  FMUL.FTZ R40, R40, R158.reuse ;  /* 0x0000009e28287220 */ /* 0x080fe20000410000 */
[-C--:B------:R-:W-:Y:S01]  /*f4d0*/  FMUL.FTZ R41, R41, R158.reuse ;  /* 0x0000009e29297220 */ /* 0x080fe20000410000 */
        /* <DEDUP_REMOVED lines=9> */
[----:B------:R1:W-:Y:S01]  /*f570*/  MUFU.EX2 R197, R203 ;  /* 0x000000cb00c57308 */ /* 0x0003e20000000800 */
[----:B---3--:R-:W-:Y:S01]  /*f580*/  FFMA.FTZ R202, R225, R170, -R152 ;  /* 0x000000aae1ca7223 */ /* 0x008fe20000010898 */
[C---:B----4-:R-:W-:Y:S01]  /*f590*/  FADD.FTZ R14, R156.reuse, R15 ;  /* 0x0000000f9c0e7221 */ /* 0x050fe20000010000 */
[----:B------:R-:W-:Y:S01]  /*f5a0*/  F2FP.BF16.F32.PACK_AB R155, R156, R155 ;  /* 0x0000009b9c9b723e */ /* 0x000fe200000010ff */
[-C--:B------:R-:W-:Y:S01]  /*f5b0*/  FMUL.FTZ R57, R57, R158.reuse ;  /* 0x0000009e39397220 */ /* 0x080fe20000410000 */
[----:B------:R-:W-:Y:S01]  /*f5c0*/  F2FP.BF16.F32.PACK_AB R156, R206, R161 ;  /* 0x000000a1ce9c723e */ /* 0x000fe200000010ff */
[----:B------:R-:W-:Y:S01]  /*f5d0*/  FMUL.FTZ R60, R60, R158 ;  /* 0x0000009e3c3c7220 */ /* 0x000fe20000410000 */
[----:B------:R-:W-:Y:S01]  /*f5e0*/  F2FP.BF16.F32.PACK_AB R152, R226, R224 ;  /* 0x000000e0e298723e */ /* 0x000fe200000010ff */
[----:B------:R-:W-:Y:S01]  /*f5f0*/  BAR.SYNC.DEFER_BLOCKING 0xf, 0x100 ;  /* 0x03c4000000007b1d */ /* 0x000fe20000010000 */
[----:B-1----:R-:W-:Y:S01]  /*f600*/  FADD.FTZ R203, R161, R160 ;  /* 0x000000a0a1cb7221 */ /* 0x002fe20000010000 */
[-C--:B------:R-:W-:Y:S01]  /*f610*/  FMUL.FTZ R61, R61, R158.reuse ;  /* 0x0000009e3d3d7220 */ /* 0x080fe20000410000 */
[-C--:B------:R-:W-:Y:S01]  /*f620*/  FMUL.FTZ R64, R64, R158.reuse ;  /* 0x0000009e40407220 */ /* 0x080fe20000410000 */
[-C--:B------:R-:W-:Y:S01]  /*f630*/  FMUL.FTZ R65, R65, R158.reuse ;  /* 0x0000009e41417220 */ /* 0x080fe20000410000 */
[----:B------:R-:W-:Y:S01]  /*f640*/  FADD.FTZ R203, R206, R203 ;  /* 0x000000cbcecb7221 */ /* 0x000fe20000010000 */
        /* <DEDUP_REMOVED lines=122> */
[----:B-1----:R-:W-:Y:S01]  /*fdf0*/  FADD.FTZ R207, R157, R14 ;  /* 0x0000000e9dcf7221 */ /* 0x002fe20000010000 */
[----:B---3--:R-:W-:Y:S01]  /*fe00*/  F2FP.BF16.F32.PACK_AB R157, R182, R157 ;  /* 0x0000009db69d723e */ /* 0x008fe200000010ff */
[----:B------:R1:W-:Y:S01]  /*fe10*/  STSM.16.M88.4 [R196+0x36400], R152 ;  /* 0x03640098c4007844 */ /* 0x0003e20000000200 */
[----:B0-----:R-:W-:Y:S01]  /*fe20*/  F2FP.BF16.F32.PACK_AB R158, R172, R168 ;  /* 0x000000a8ac9e723e */ /* 0x001fe200000010ff */
[----:B------:R-:W-:Y:S01]  /*fe30*/  VIADD R14, R198, 0x80 ;  /* 0x00000080c60e7836 */ /* 0x000fe20000000000 */
[----:B--2---:R-:W-:Y:S01]  /*fe40*/  F2FP.BF16.F32.PACK_AB R159, R204, R201 ;  /* 0x000000c9cc9f723e */ /* 0x004fe200000010ff */
[----:B------:R-:W0:Y:S01]  /*fe50*/  MUFU.EX2 R206, R229 ;  /* 0x000000e500ce7308 */ /* 0x000e220000000800 */
[----:B----4-:R-:W-:Y:S01]  /*fe60*/  F2FP.BF16.F32.PACK_AB R160, R174, R173 ;  /* 0x000000adaea0723e */ /* 0x010fe200000010ff */
[----:B------:R-:W-:Y:S01]  /*fe70*/  IMAD.MOV.U32 R15, RZ, RZ, 0x40000040 ;  /* 0x40000040ff0f7424 */ /* 0x000fe200078e00ff */
[----:B-----5:R-:W-:Y:S01]  /*fe80*/  F2FP.BF16.F32.PACK_AB R161, R186, R181 ;  /* 0x000000b5baa1723e */ /* 0x020fe200000010ff */
[----:B------:R1:W-:Y:S01]  /*fe90*/  STSM.16.M88.4 [R210], R156 ;  /* 0x0000009cd2007844 */ /* 0x0003e20000000200 */
[----:B------:R-:W-:Y:S01]  /*fea0*/  F2FP.BF16.F32.PACK_AB R162, R176, R175 ;  /* 0x000000afb0a2723e */ /* 0x000fe200000010ff */
[----:B------:R-:W-:Y:S01]  /*feb0*/  FADD.FTZ R182, R182, R207 ;  /* 0x000000cfb6b67221 */ /* 0x000fe20000010000 */
[----:B------:R-:W-:Y:S01]  /*fec0*/  F2FP.BF16.F32.PACK_AB R163, R200, R197 ;  /* 0x000000c5c8a3723e */ /* 0x000fe200000010ff */
[----:B------:R-:W-:Y:S01]  /*fed0*/  FADD.FTZ R203, R168, R203 ;  /* 0x000000cba8cb7221 */ /* 0x000fe20000010000 */
[----:B------:R-:W-:Y:S01]  /*fee0*/  F2FP.BF16.F32.PACK_AB R164, R178, R177 ;  /* 0x000000b1b2a4723e */ /* 0x000fe200000010ff */
[----:B------:R-:W-:Y:S01]  /*fef0*/  FADD.FTZ R201, R201, R182 ;  /* 0x000000b6c9c97221 */ /* 0x000fe20000010000 */
[----:B------:R-:W-:Y:S01]  /*ff00*/  F2FP.BF16.F32.PACK_AB R165, R183, R202 ;  /* 0x000000cab7a5723e */ /* 0x000fe200000010ff */
[----:B------:R1:W-:Y:S01]  /*ff10*/  STSM.16.M88.4 [R208], R160 ;  /* 0x000000a0d0007844 */ /* 0x0003e20000000200 */
[----:B------:R-:W-:Y:S01]  /*ff20*/  F2FP.BF16.F32.PACK_AB R166, R180, R179 ;  /* 0x000000b3b4a6723e */ /* 0x000fe200000010ff */
[----:B------:R-:W-:Y:S01]  /*ff30*/  FADD.FTZ R172, R172, R203 ;  /* 0x000000cbacac7221 */ /* 0x000fe20000010000 */
[----:B------:R-:W-:Y:S01]  /*ff40*/  FADD.FTZ R204, R204, R201 ;  /* 0x000000c9cccc7221 */ /* 0x000fe20000010000 */
[----:B------:R-:W-:Y:S01]  /*ff50*/  ISETP.GT.AND P2, PT, R21, R211, PT ;  /* 0x000000d31500720c */ /* 0x000fe20003f44270 */
[----:B------:R-:W-:Y:S01]  /*ff60*/  @!P1 VIADD R20, R20, 0x38860 ;  /* 0x0003886014149836 */ /* 0x000fe20000000000 */
[----:B0-----:R-:W-:Y:S01]  /*ff70*/  F2FP.BF16.F32.PACK_AB R167, R206, R205 ;  /* 0x000000cdcea7723e */ /* 0x001fe200000010ff */
[----:B------:R-:W-:Y:S01]  /*ff80*/  FADD.FTZ R173, R173, R172 ;  /* 0x000000acadad7221 */ /* 0x000fe20000010000 */
[----:B------:R-:W-:-:S02]  /*ff90*/  FADD.FTZ R181, R181, R204 ;  /* 0x000000ccb5b57221 */ /* 0x000fc40000010000 */
[----:B------:R-:W-:Y:S01]  /*ffa0*/  @!P1 PRMT R20, RZ, 0x654, R20 ;  /* 0x00000654ff149816 */ /* 0x000fe20000000014 */
[----:B------:R1:W-:Y:S01]  /*ffb0*/  STSM.16.M88.4 [R209], R164 ;  /* 0x000000a4d1007844 */ /* 0x0003e20000000200 */
[----:B------:R-:W-:Y:S01]  /*ffc0*/  WARPGROUP.ARRIVE ;  /* 0x00000000000079c5 */ /* 0x000fe20000000000 */
[----:B------:R-:W-:Y:S01]  /*ffd0*/  FADD.FTZ R174, R174, R173 ;  /* 0x000000adaeae7221 */ /* 0x000fe20000010000 */
[----:B------:R-:W-:-:S03]  /*ffe0*/  FADD.FTZ R186, R186, R181 ;  /* 0x000000b5baba7221 */ /* 0x000fc60000010000 */
[----:B------:R-:W-:Y:S01]  /*fff0*/  FADD.FTZ R175, R175, R174 ;  /* 0x000000aeafaf7221 */ /* 0x000fe20000010000 */
[----:B------:R-:W-:Y:S01]  /*10000*/  HGMMA.64x256x16.F32.BF16 R24, R152, gdesc[UR4].tnspB, R24, gsb0 ;  /* 0x43e0000498187df0 */ /* 0x000fe20008001818 */
[----:B------:R-:W-:Y:S01]  /*10010*/  R2UR UR6, R14 ;  /* 0x000000000e0672ca */ /* 0x000fe200000e0000 */
[C---:B------:R-:W-:Y:S01]  /*10020*/  VIADD R14, R198.reuse, 0x100 ;  /* 0x00000100c60e7836 */ /* 0x040fe20000000000 */
[----:B------:R-:W-:Y:S01]  /*10030*/  R2UR UR7, R15 ;  /* 0x000000000f0772ca */ /* 0x000fe200000e0000 */
[----:B------:R-:W-:Y:S02]  /*10040*/  IMAD.MOV.U32 R15, RZ, RZ, 0x40000040 ;  /* 0x40000040ff0f7424 */ /* 0x000fe400078e00ff */
[----:B------:R-:W-:Y:S01]  /*10050*/  FADD.FTZ R197, R197, R186 ;  /* 0x000000bac5c57221 */ /* 0x000fe20000010000 */
[----:B------:R-:W-:Y:S02]  /*10060*/  VIADD R198, R198, 0x180 ;  /* 0x00000180c6c67836 */ /* 0x000fe40000000000 */
[----:B------:R-:W-:Y:S01]  /*10070*/  FADD.FTZ R176, R176, R175 ;  /* 0x000000afb0b07221 */ /* 0x000fe20000010000 */
[----:B------:R-:W-:-:S02]  /*10080*/  IMAD.MOV.U32 R186, RZ, RZ, R169 ;  /* 0x000000ffffba7224 */ /* 0x000fc400078e00a9 */
[----:B------:R-:W-:Y:S01]  /*10090*/  FADD.FTZ R197, R200, R197 ;  /* 0x000000c5c8c57221 */ /* 0x000fe20000010000 */
[----:B------:R-:W-:Y:S02]  /*100a0*/  IMAD.MOV.U32 R200, RZ, RZ, R171 ;  /* 0x000000ffffc87224 */ /* 0x000fe400078e00ab */
[----:B------:R-:W-:Y:S01]  /*100b0*/  FADD.FTZ R177, R177, R176 ;  /* 0x000000b0b1b17221 */ /* 0x000fe20000010000 */
[----:B------:R-:W-:Y:S01]  /*100c0*/  FADD.FTZ R202, R202, R197 ;  /* 0x000000c5caca7221 */ /* 0x000fe20000010000 */
[----:B------:R-:W-:Y:S02]  /*100d0*/  MOV R197, R18 ;  /* 0x0000001200c57202 */ /* 0x000fe40000000f00 */
[----:B------:R-:W-:Y:S01]  /*100e0*/  FADD.FTZ R178, R178, R177 ;  /* 0x000000b1b2b27221 */ /* 0x000fe20000010000 */
[----:B------:R-:W-:-:S04]  /*100f0*/  FADD.FTZ R202, R183, R202 ;  /* 0x000000cab7ca7221 */ /* 0x000fc80000010000 */
[----:B------:R-:W-:Y:S01]  /*10100*/  FADD.FTZ R205, R205, R202 ;  /* 0x000000cacdcd7221 */ /* 0x000fe20000010000 */
[----:B------:R-:W-:Y:S02]  /*10110*/  WARPGROUP.DEPBAR.LE gsb0, 0x0 ;  /* 0x00008000000079c5 */ /* 0x000fe40000010000 */
[----:B------:R-:W-:-:S06]  /*10120*/  WARPGROUP.ARRIVE ;  /* 0x00000000000079c5 */ /* 0x000fcc0000000000 */
[----:B------:R-:W-:Y:S01]  /*10130*/  HGMMA.64x256x16.F32.BF16 R24, R156, gdesc[UR4].tnspB, R24, gsb0 ;  /* 0x43e000049c187df0 */ /* 0x000fe20008001818 */
[----:B------:R-:W-:Y:S01]  /*10140*/  R2UR UR6, R14 ;  /* 0x000000000e0672ca */ /* 0x000fe200000e0000 */
[----:B------:R-:W-:Y:S01]  /*10150*/  FADD.FTZ R14, R206, R205 ;  /* 0x000000cdce0e7221 */ /* 0x000fe20000010000 */
[----:B------:R-:W-:Y:S01]  /*10160*/  R2UR UR7, R15 ;  /* 0x000000000f0772ca */ /* 0x000fe200000e0000 */
[----:B------:R-:W-:-:S04]  /*10170*/  FADD.FTZ R15, R179, R178 ;  /* 0x000000b2b30f7221 */ /* 0x000fc80000010000 */
[----:B------:R-:W-:Y:S01]  /*10180*/  FADD.FTZ R15, R180, R15 ;  /* 0x0000000fb40f7221 */ /* 0x000fe20000010000 */
[----:B------:R-:W-:Y:S02]  /*10190*/  WARPGROUP.DEPBAR.LE gsb0, 0x0 ;  /* 0x00008000000079c5 */ /* 0x000fe40000010000 */
[----:B------:R-:W-:-:S15]  /*101a0*/  WARPGROUP.ARRIVE ;  /* 0x00000000000079c5 */ /* 0x000fde0000000000 */
[----:B------:R-:W-:-:S02]  /*101b0*/  NOP ;  /* 0x0000000000007918 */ /* 0x000fc40000000000 */
        /* <DEDUP_REMOVED lines=17> */
[----:B0-----:R-:W-:-:S04]  /*102d0*/  VIADD R20, R21, 0xffffffff ;  /* 0xffffffff15147836 */ /* 0x001fc80000000000 */
[----:B------:R-:W-:Y:S01]  /*102e0*/  IMAD.MOV.U32 R21, RZ, RZ, R20 ;  /* 0x000000ffff157224 */ /* 0x000fe200078e0014 */
[----:B-1----:R-:W-:Y:S06]  /*102f0*/  @P2 BRA `(.L_x_6971) ;  /* 0xffffffc400382947 */ /* 0x002fec000383ffff */
[----:B------:R-:W-:Y:S05]  /*10300*/  BSYNC B0 ;  /* 0x0000000000007941 */ /* 0x000fea0003800000 */
.L_x_6960:
[----:B------:R-:W-:-:S07]  /*10310*/  IMAD.MOV.U32 R21, RZ, RZ, R20 ;  /* 0x000000ffff157224 */ /* 0x000fce00078e0014 */
.L_x_6959:
[----:B------:R-:W-:Y:S05]  /*10320*/  BSYNC B1 ;  /* 0x0000000000017941 */ /* 0x000fea0003800000 */
.L_x_6958:
[----:B------:R-:W-:Y:S01]  /*10330*/  ISETP.GE.AND P2, PT, R21, RZ, PT ;  /* 0x000000ff1500720c */ /* 0x000fe20003f46270 */
[----:B------:R-:W-:-:S12]  /*10340*/  BSSY B0, `(.L_x_6972) ;  /* 0x000036c000007945 */ /* 0x000fd80003800000 */
[----:B------:R-:W-:Y:S05]  /*10350*/  @!P2 BRA `(.L_x_6973) ;  /* 0x0000003400a8a947 */ /* 0x000fea0003800000 */
[----:B------:R-:W-:Y:S02]  /*10360*/  IMAD.MOV.U32 R194, RZ, RZ, R171 ;  /* 0x000000ffffc27224 */ /* 0x000fe400078e00ab */
[----:B------:R-:W-:Y:S02]  /*10370*/  IMAD.MOV.U32 R185, RZ, RZ, R169 ;  /* 0x000000ffffb97224 */ /* 0x000fe400078e00a9 */
[----:B------:R-:W-:-:S07]  /*10380*/  IMAD.MOV.U32 R197, RZ, RZ, R18 ;  /* 0x000000ffffc57224 */ /* 0x000fce00078e0012 */
.L_x_6984:
[----:B------:R-:W-:-:S05]  /*10390*/  VIADD R18, R197, 0x1 ;  /* 0x00000001c5127836 */ /* 0x000fca0000000000 */
[----:B------:R-:W-:-:S04]  /*103a0*/  ISETP.NE.AND P2, PT, R18, 0x2, PT ;  /* 0x000000021200780c */ /* 0x000fc80003f45270 */
[----:B------:R-:W-:Y:S02]  /*103b0*/  SEL R20, RZ, 0x1, P2 ;  /* 0x00000001ff147807 */ /* 0x000fe40001000000 */
[----:B------:R-:W-:Y:S02]  /*103c0*/  SEL R18, R18, RZ, P2 ;  /* 0x000000ff12127207 */ /* 0x000fe40001000000 */
[----:B------:R-:W-:Y:S01]  /*103d0*/  LOP3.LUT R19, R19, R20, RZ, 0x3c, !PT ;  /* 0x0000001413137212 */ /* 0x000fe200078e3cff */
[----:B------:R-:W-:Y:S06]  /*103e0*/  @!P0 BRA `(.L_x_6974) ;  /* 0x0000000000048947 */ /* 0x000fec0003800000 */
[----:B------:R-:W-:Y:S01]  /*103f0*/  BPT.TRAP 0x1 ;  /* 0x000000040000795c */ /* 0x000fe20000300000 */
.L_x_6974:
[----:B------:R-:W-:Y:S01]  /*10400*/  IMAD R20, R18, 0x8, R2 ;  /* 0x0000000812147824 */ /* 0x000fe200078e0202 */
[----:B------:R-:W-:-:S04]  /*10410*/  SHF.L.U32 R201, R19, 0x1f, RZ ;  /* 0x0000001f13c97819 */ /* 0x000fc800000006ff */
[----:B------:R0:W1:Y:S01]  /*10420*/  SYNCS.PHASECHK.TRANS64.TRYWAIT P2, [R20+URZ+0x38830], R201 ;  /* 0x038830c9140075a7 */ /* 0x000062000804017f */
[----:B------:R-:W-:Y:S05]  /*10430*/  @!P0 BRA `(.L_x_6975) ;  /* 0x0000000000048947 */ /* 0x000fea0003800000 */
[----:B------:R-:W-:Y:S01]  /*10440*/  BPT.TRAP 0x1 ;  /* 0x000000040000795c */ /* 0x000fe20000300000 */
.L_x_6975:
[----:B------:R-:W-:Y:S01]  /*10450*/  BSSY B1, `(.L_x_6976) ;  /* 0x0000006000017945 */ /* 0x000fe20003800000 */
[----:B------:R-:W-:Y:S02]  /*10460*/  IMAD R186, R18, 0x200, R0 ;  /* 0x0000020012ba7824 */ /* 0x000fe400078e0200 */
[----:B------:R-:W-:Y:S01]  /*10470*/  IMAD.MOV.U32 R187, RZ, RZ, 0x40000040 ;  /* 0x40000040ffbb7424 */ /* 0x000fe200078e00ff */
[----:B-1----:R-:W-:Y:S06]  /*10480*/  @P2 BRA `(.L_x_6977) ;  /* 0x0000000000082947 */ /* 0x002fec0003800000 */
[----:B------:R-:W1:Y:S02]  /*10490*/  SYNCS.PHASECHK.TRANS64.TRYWAIT P2, [R20+URZ+0x38830], R201 ;  /* 0x038830c9140075a7 */ /* 0x000e64000804017f */
[----:B-1----:R-:W-:Y:S05]  /*104a0*/  @!P2 BRA `(.L_x_6978) ;  /* 0x000000d800eca947 */ /* 0x002fea0003800000 */
.L_x_6977:
[----:B------:R-:W-:Y:S05]  /*104b0*/  BSYNC B1 ;  /* 0x0000000000017941 */ /* 0x000fea0003800000 */
.L_x_6976:
[----:B------:R-:W-:Y:S01]  /*104c0*/  R2UR UR6, R186 ;  /* 0x00000000ba0672ca */ /* 0x000fe200000e0000 */
[----:B--2---:R-:W-:Y:S01]  /*104d0*/  WARPGROUP.ARRIVE ;  /* 0x00000000000079c5 */ /* 0x004fe20000000000 */
        /* <DEDUP_REMOVED lines=34> */
.L_x_6979:
[----:B------:R2:W3:Y:S01]  /*10700*/  SYNCS.PHASECHK.TRANS64.TRYWAIT P2, [R20+URZ+0x38850], R201 ;  /* 0x038850c9140075a7 */ /* 0x0004e2000804017f */
[----:B------:R-:W-:Y:S05]  /*10710*/  @!P0 BRA `(.L_x_6980) ;  /* 0x0000000000048947 */ /* 0x000fea0003800000 */
[----:B------:R-:W-:Y:S01]  /*10720*/  BPT.TRAP 0x1 ;  /* 0x000000040000795c */ /* 0x000fe20000300000 */
.L_x_6980:
[----:B------:R-:W-:Y:S04]  /*10730*/  BSSY B1, `(.L_x_6981) ;  /* 0x0000004000017945 */ /* 0x000fe80003800000 */
[----:B---3--:R-:W-:Y:S05]  /*10740*/  @P2 BRA `(.L_x_6982) ;  /* 0x0000000000082947 */ /* 0x008fea0003800000 */
[----:B------:R-:W3:Y:S02]  /*10750*/  SYNCS.PHASECHK.TRANS64.TRYWAIT P2, [R20+URZ+0x38850], R201 ;  /* 0x038850c9140075a7 */ /* 0x000ee4000804017f */
[----:B---3--:R-:W-:Y:S05]  /*10760*/  @!P2 BRA `(.L_x_6983) ;  /* 0x000000d80050a947 */ /* 0x008fea0003800000 */
.L_x_6982:
[----:B------:R-:W-:Y:S05]  /*10770*/  BSYNC B1 ;  /* 0x0000000000017941 */ /* 0x000fea0003800000 */
.L_x_6981:
[----:B------:R-:W-:Y:S01]  /*10780*/  IMAD R200, R18, 0x1000, R3 ;  /* 0x0000100012c87824 */ /* 0x000fe200078e0203 */
[----:B------:R-:W-:Y:S01]  /*10790*/  R2UR UR4, R6 ;  /* 0x00000000060472ca */ /* 0x000fe200000e0000 */
[----:B0123--:R-:W-:Y:S01]  /*107a0*/  IMAD.MOV.U32 R201, RZ, RZ, 0x40000040 ;  /* 0x40000040ffc97424 */ /* 0x00ffe200078e00ff */
[----:B------:R-:W-:Y:S01]  /*107b0*/  R2UR UR5, R7 ;  /* 0x00000000070572ca */ /* 0x000fe200000e0000 */
[----:B------:R-:W-:Y:S01]  /*107c0*/  WARPGROUP.ARRIVE ;  /* 0x00000000000079c5 */ /* 0x000fe20000000000 */
[----:B------:R-:W-:Y:S01]  /*107d0*/  R2UR UR6, R200 ;  /* 0x00000000c80672ca */ /* 0x000fe200000e0000 */
[----:B------:R-:W-:Y:S01]  /*107e0*/  VIADD R186, R6, 0x2 ;  /* 0x0000000206ba7836 */ /* 0x000fe20000000000 */
[----:B------:R-:W-:Y:S01]  /*107f0*/  R2UR UR7, R201 ;  /* 0x00000000c90772ca */ /* 0x000fe200000e0000 */
[----:B------:R-:W-:Y:S02]  /*10800*/  IMAD.MOV.U32 R187, RZ, RZ, 0x40000040 ;  /* 0x40000040ffbb7424 */ /* 0x000fe400078e00ff */
[----:B------:R-:W0:Y:S01]  /*10810*/  S2R R198, SR_TID.X ;  /* 0x0000000000c67919 */ /* 0x000e220000002100 */
[----:B------:R-:W-:-:S02]  /*10820*/  VIADD R201, R200, 0x800 ;  /* 0x00000800c8c97836 */ /* 0x000fc40000000000 */
[----:B------:R-:W-:Y:S02]  /*10830*/  IMAD.MOV.U32 R199, RZ, RZ, 0x40000040 ;  /* 0x40000040ffc77424 */ /* 0x000fe400078e00ff */
[----:B------:R-:W-:Y:S02]  /*10840*/  VIADD R205, R6, 0x800 ;  /* 0x0000080006cd7836 */ /* 0x000fe40000000000 */
[----:B------:R-:W-:-:S03]  /*10850*/  IMAD.MOV.U32 R203, RZ, RZ, 0x40000040 ;  /* 0x40000040ffcb7424 */ /* 0x000fc600078e00ff */
        /* <DEDUP_REMOVED lines=9> */
[----:B0-----:R-:W-:Y:S01]  /*108f0*/  SHF.R.U32.HI R198, RZ, 0x7, R198 ;  /* 0x00000007ffc67819 */ /* 0x001fe200000116c6 */
[----:B------:R-:W-:-:S02]  /*10900*/  WARPGROUP.DEPBAR.LE gsb0, 0x0 ;  /* 0x00008000000079c5 */ /* 0x000fc40000010000 */
        /* <DEDUP_REMOVED lines=151> */
[----:B------:R-:W-:Y:S02]  /*11280*/  R2UR UR6, R186 ;  /* 0x00000000ba0672ca */ /* 0x000fe400000e0000 */
[----:B------:R-:W0:Y:S02]  /*11290*/  SHFL.IDX PT, R186, R198, RZ, 0x1f ;  /* 0x00001fffc6ba7589 */ /* 0x000e2400000e0000 */
[----:B0-----:R-:W-:-:S04]  /*112a0*/  ISETP.GT.AND P2, PT, R186, 0x7f, PT ;  /* 0x0000007fba00780c */ /* 0x001fc80003f44270 */
[----:B------:R-:W-:-:S05]  /*112b0*/  SEL R186, RZ, 0x2, !P2 ;  /* 0x00000002ffba7807 */ /* 0x000fca0005000000 */
        /* <DEDUP_REMOVED lines=27> */
[----:B------:R-:W-:Y:S01]  /*11470*/  IMAD.MOV.U32 R205, RZ, RZ, 0x40000040 ;  /* 0x40000040ffcd7424 */ /* 0x000fe200078e00ff */
[----:B------:R-:W-:Y:S02]  /*11480*/  WARPGROUP.DEPBAR.LE gsb0, 0x0 ;  /* 0x00008000000079c5 */ /* 0x000fe40000010000 */
[----:B------:R-:W-:-:S07]  /*11490*/  WARPGROUP.ARRIVE ;  /* 0x00000000000079c5 */ /* 0x000fce0000000000 */
        /* <DEDUP_REMOVED lines=60> */
[----:B------:R-:W-:Y:S02]  /*11860*/  R2UR UR6, R202 ;  /* 0x00000000ca0672ca */ /* 0x000fe400000e0000 */
        /* <DEDUP_REMOVED lines=50> */
[----:B------:R-:W-:Y:S02]  /*11b90*/  R2UR UR7, R203 ;  /* 0x00000000cb0772ca */ /* 0x000fe400000e0000 */
[----:B------:R-:W-:-:S02]  /*11ba0*/  SEL R201, R201, 0xd80, P2 ;  /* 0x00000d80c9c97807 */ /* 0x000fc40001000000 */
[----:B------:R-:W-:Y:S02]  /*11bb0*/  MOV R203, 0x40000040 ;  /* 0x4000004000cb7802 */ /* 0x000fe40000000f00 */
[----:B------:R-:W-:-:S04]  /*11bc0*/  LOP3.LUT R201, R201, 0xe00, RZ, 0xc0, !PT ;  /* 0x00000e00c9c97812 */ /* 0x000fc800078ec0ff */
[CC--:B------:R-:W-:Y:S02]  /*11bd0*/  IADD3 R202, R199.reuse, R201.reuse, R6 ;  /* 0x000000c9c7ca7210 */ /* 0x0c0fe40007ffe006 */
[----:B------:R-:W-:Y:S01]  /*11be0*/  IADD3 R204, R199, R201, R200 ;  /* 0x000000c9c7cc7210 */ /* 0x000fe20007ffe0c8 */
[----:B------:R-:W-:Y:S01]  /*11bf0*/  VIADD R201, R200, 0xe00 ;  /* 0x00000e00c8c97836 */ /* 0x000fe20000000000 */
[----:B------:R-:W-:Y:S01]  /*11c00*/  MOV R199, 0x40000040 ;  /* 0x4000004000c77802 */ /* 0x000fe20000000f00 */
        /* <DEDUP_REMOVED lines=26> */
[----:B------:R-:W-:Y:S02]  /*11db0*/  R2UR UR4, R202 ;  /* 0x00000000ca0472ca */ /* 0x000fe400000e0000 */
[----:B------:R-:W-:Y:S02]  /*11dc0*/  R2UR UR5, R203 ;  /* 0x00000000cb0572ca */ /* 0x000fe400000e0000 */
        /* <DEDUP_REMOVED lines=76> */
[----:B-1----:R-:W-:Y:S01]  /*12290*/  FMNMX.FTZ R169, R159, R198, !PT ;  /* 0x000000c69fa97209 */ /* 0x002fe20007810000 */
[----:B------:R-:W-:Y:S01]  /*122a0*/  FMUL.FTZ R198, R177, UR4 ;  /* 0x00000004b1c67c20 */ /* 0x000fe20008410000 */
[----:B------:R-:W-:-:S05]  /*122b0*/  FMUL.FTZ R177, R180, UR4 ;  /* 0x00000004b4b17c20 */ /* 0x000fca0008410000 */
        /* <DEDUP_REMOVED lines=8> */
[----:B------:R-:W-:-:S06]  /*12340*/  FMUL.FTZ R180, R181, UR4 ;  /* 0x00000004b5b47c20 */ /* 0x000fcc0008410000 */
        /* <DEDUP_REMOVED lines=22> */
[----:B0-----:R-:W-:Y:S01]  /*124b0*/  FMNMX.FTZ R169, R181, R202, !PT ;  /* 0x000000cab5a97209 */ /* 0x001fe20007810000 */
[----:B------:R-:W-:-:S04]  /*124c0*/  FMUL.FTZ R202, R175, UR4 ;  /* 0x00000004afca7c20 */ /* 0x000fc80008410000 */
[----:B------:R-:W0:Y:S01]  /*124d0*/  MUFU.TANH R163, R163 ;  /* 0x000000a300a37308 */ /* 0x000e220000002400 */
[----:B-1----:R-:W-:Y:S01]  /*124e0*/  FMNMX.FTZ R171, R158, R171, !PT ;  /* 0x000000ab9eab7209 */ /* 0x002fe20007810000 */
[----:B------:R-:W-:Y:S01]  /*124f0*/  ULDC UR4, c[0x0][0xa80] ;  /* 0x0002a00000047ab9 */ /* 0x000fe20000000800 */
[----:B------:R-:W1:Y:S05]  /*12500*/  SHFL.BFLY PT, R170, R169, 0x1, 0x1f ;  /* 0x0c201f00a9aa7f89 */ /* 0x000e6a00000e0000 */
[----:B------:R-:W3:Y:S08]  /*12510*/  MUFU.TANH R166, R166 ;  /* 0x000000a600a67308 */ /* 0x000ef00000002400 */
[----:B------:R-:W4:Y:S08]  /*12520*/  MUFU.TANH R167, R167 ;  /* 0x000000a700a77308 */ /* 0x000f300000002400 */
[----:B------:R-:W5:Y:S01]  /*12530*/  MUFU.TANH R199, R199 ;  /* 0x000000c700c77308 */ /* 0x000f620000002400 */
[----:B-1----:R-:W-:-:S02]  /*12540*/  FMNMX.FTZ R169, R169, R170, !PT ;  /* 0x000000aaa9a97209 */ /* 0x002fc40007810000 */
[----:B--2---:R-:W-:-:S05]  /*12550*/  FMNMX.FTZ R170, R162, R171, !PT ;  /* 0x000000aba2aa7209 */ /* 0x004fca0007810000 */
[----:B------:R-:W1:Y:S01]  /*12560*/  MUFU.TANH R200, R200 ;  /* 0x000000c800c87308 */ /* 0x000e620000002400 */
[----:B0-----:R-:W-:Y:S01]  /*12570*/  FMNMX.FTZ R171, R163, R170, !PT ;  /* 0x000000aaa3ab7209 */ /* 0x001fe20007810000 */
[----:B------:R-:W-:Y:S01]  /*12580*/  FADD.FTZ R175, -R169, R185 ;  /* 0x000000b9a9af7221 */ /* 0x000fe20000010100 */
[----:B------:R-:W-:Y:S02]  /*12590*/  MOV R170, UR4 ;  /* 0x0000000400aa7c02 */ /* 0x000fe40008000f00 */
[----:B---3--:R-:W-:-:S03]  /*125a0*/  FMNMX.FTZ R174, R166, R171, !PT ;  /* 0x000000aba6ae7209 */ /* 0x008fc60007810000 */
[----:B------:R-:W0:Y:S01]  /*125b0*/  MUFU.TANH R201, R201 ;  /* 0x000000c900c97308 */ /* 0x000e220000002400 */
[----:B----4-:R-:W-:Y:S01]  /*125c0*/  FMNMX.FTZ R174, R167, R174, !PT ;  /* 0x000000aea7ae7209 */ /* 0x010fe20007810000 */
[-C--:B------:R-:W-:Y:S01]  /*125d0*/  FMUL.FTZ R185, R169, R170.reuse ;  /* 0x000000aaa9b97220 */ /* 0x080fe20000410000 */
[----:B------:R-:W-:Y:S02]  /*125e0*/  FMUL.FTZ R175, R175, R170 ;  /* 0x000000aaafaf7220 */ /* 0x000fe40000410000 */
[----:B-----5:R-:W-:Y:S01]  /*125f0*/  FMNMX.FTZ R171, R199, R174, !PT ;  /* 0x000000aec7ab7209 */ /* 0x020fe20007810000 */
[-C--:B------:R-:W-:Y:S01]  /*12600*/  FFMA.FTZ R178, R161, R170.reuse, -R185 ;  /* 0x000000aaa1b27223 */ /* 0x080fe200000108b9 */
[----:B------:R-:W-:Y:S01]  /*12610*/  IMAD.MOV R161, RZ, RZ, -R195 ;  /* 0x000000ffffa17224 */ /* 0x000fe200078e0ac3 */
[----:B------:R-:W2:Y:S01]  /*12620*/  MUFU.TANH R202, R202 ;  /* 0x000000ca00ca7308 */ /* 0x000ea20000002400 */
[----:B-1----:R-:W-:Y:S01]  /*12630*/  FMNMX.FTZ R174, R200, R171, !PT ;  /* 0x000000abc8ae7209 */ /* 0x002fe20007810000 */
[-CC-:B------:R-:W-:Y:S01]  /*12640*/  FFMA.FTZ R152, R152, R170.reuse, -R185.reuse ;  /* 0x000000aa98987223 */ /* 0x180fe200000108b9 */
[-CC-:B------:R-:W-:Y:S01]  /*12650*/  FFMA.FTZ R187, R187, R170.reuse, -R185.reuse ;  /* 0x000000aabbbb7223 */ /* 0x180fe200000108b9 */
[----:B------:R-:W-:Y:S01]  /*12660*/  ISETP.NE.AND P2, PT, R192, R161, PT ;  /* 0x000000a1c000720c */ /* 0x000fe20003f45270 */
[-CC-:B------:R-:W-:Y:S01]  /*12670*/  FFMA.FTZ R155, R155, R170.reuse, -R185.reuse ;  /* 0x000000aa9b9b7223 */ /* 0x180fe200000108b9 */
[-CC-:B------:R-:W-:Y:S01]  /*12680*/  FFMA.FTZ R157, R157, R170.reuse, -R185.reuse ;  /* 0x000000aa9d9d7223 */ /* 0x180fe200000108b9 */
[--C-:B------:R-:W-:Y:S01]  /*12690*/  FFMA.FTZ R179, R164, R170, -R185.reuse ;  /* 0x000000aaa4b37223 */ /* 0x100fe200000108b9 */
[----:B------:R-:W1:Y:S01]  /*126a0*/  MUFU.TANH R203, R203 ;  /* 0x000000cb00cb7308 */ /* 0x000e620000002400 */
[----:B0-----:R-:W-:Y:S01]  /*126b0*/  FMNMX.FTZ R171, R201, R174, !PT ;  /* 0x000000aec9ab7209 */ /* 0x001fe20007810000 */
[-CC-:B------:R-:W-:Y:S01]  /*126c0*/  FFMA.FTZ R181, R165, R170.reuse, -R185.reuse ;  /* 0x000000aaa5b57223 */ /* 0x180fe200000108b9 */
[-CC-:B------:R-:W-:Y:S01]  /*126d0*/  FFMA.FTZ R168, R168, R170.reuse, -R185.reuse ;  /* 0x000000aaa8a87223 */ /* 0x180fe200000108b9 */
[-CC-:B------:R-:W-:Y:S01]  /*126e0*/  FFMA.FTZ R172, R172, R170.reuse, -R185.reuse ;  /* 0x000000aaacac7223 */ /* 0x180fe200000108b9 */
[-CC-:B------:R-:W-:Y:S01]  /*126f0*/  FFMA.FTZ R173, R173, R170.reuse, -R185.reuse ;  /* 0x000000aaadad7223 */ /* 0x180fe200000108b9 */
[-CC-:B------:R-:W-:Y:S01]  /*12700*/  FFMA.FTZ R176, R176, R170.reuse, -R185.reuse ;  /* 0x000000aab0b07223 */ /* 0x180fe200000108b9 */
[-CC-:B------:R-:W-:Y:S01]  /*12710*/  FFMA.FTZ R177, R177, R170.reuse, -R185.reuse ;  /* 0x000000aab1b17223 */ /* 0x180fe200000108b9 */
[----:B------:R-:W0:Y:S01]  /*12720*/  MUFU.TANH R204, R204 ;  /* 0x000000cc00cc7308 */ /* 0x000e220000002400 */
[----:B--2---:R-:W-:Y:S01]  /*12730*/  FMNMX.FTZ R174, R202, R171, !PT ;  /* 0x000000abcaae7209 */ /* 0x004fe20007810000 */
[----:B------:R-:W-:Y:S01]  /*12740*/  FFMA.FTZ R180, R180, R170, -R185 ;  /* 0x000000aab4b47223 */ /* 0x000fe200000108b9 */
[----:B------:R-:W-:-:S05]  /*12750*/  @!P2 IMAD R161, R197, 0x40, R190 ;  /* 0x00000040c5a1a824 */ /* 0x000fca00078e02be */
[----:B------:R-:W2:Y:S01]  /*12760*/  MUFU.TANH R205, R205 ;  /* 0x000000cd00cd7308 */ /* 0x000ea20000002400 */
[----:B-1----:R-:W-:-:S07]  /*12770*/  FMNMX.FTZ R171, R203, R174, !PT ;  /* 0x000000aecbab7209 */ /* 0x002fce0007810000 */
[----:B------:R-:W1:Y:S01]  /*12780*/  MUFU.TANH R206, R206 ;  /* 0x000000ce00ce7308 */ /* 0x000e620000002400 */
[----:B0-----:R-:W-:-:S07]  /*12790*/  FMNMX.FTZ R174, R204, R171, !PT ;  /* 0x000000abccae7209 */ /* 0x001fce0007810000 */
[----:B------:R0:W3:Y:S01]  /*127a0*/  MUFU.EX2 R183, R175 ;  /* 0x000000af00b77308 */ /* 0x0000e20000000800 */
[----:B--2---:R-:W-:Y:S01]  /*127b0*/  FMNMX.FTZ R171, R205, R174, !PT ;  /* 0x000000aecdab7209 */ /* 0x004fe20007810000 */
[----:B------:R-:W-:-:S06]  /*127c0*/  FFMA.FTZ R174, R159, R170, -R185 ;  /* 0x000000aa9fae7223 */ /* 0x000fcc00000108b9 */
[----:B------:R-:W2:Y:S01]  /*127d0*/  MUFU.EX2 R152, R152 ;  /* 0x0000009800987308 */ /* 0x000ea20000000800 */
[----:B-1----:R-:W-:Y:S01]  /*127e0*/  FMNMX.FTZ R171, R206, R171, !PT ;  /* 0x000000abceab7209 */ /* 0x002fe20007810000 */
[----:B0-----:R-:W-:-:S04]  /*127f0*/  FFMA.FTZ R175, R160, R170, -R185 ;  /* 0x000000aaa0af7223 */ /* 0x001fc800000108b9 */
        /* <DEDUP_REMOVED lines=59> */
[-C--:B------:R-:W-:Y:S01]  /*12bb0*/  FMUL.FTZ R113, R113, R183.reuse ;  /* 0x000000b771717220 */ /* 0x080fe20000410000 */
[----:B------:R-:W-:Y:S01]  /*12bc0*/  FMUL.FTZ R116, R116, R183 ;  /* 0x000000b774747220 */ /* 0x000fe20000410000 */
[-C--:B------:R-:W-:Y:S01]  /*12bd0*/  FMUL.FTZ R159, R159, R170.reuse ;  /* 0x000000aa9f9f7220 */ /* 0x080fe20000410000 */
[----:B------:R-:W-:Y:S01]  /*12be0*/  FFMA.FTZ R185, R158, R170, -R160 ;  /* 0x000000aa9eb97223 */ /* 0x000fe200000108a0 */
[----:B------:R-:W-:-:S02]  /*12bf0*/  @!P1 VIADD R158, R20, 0x38840 ;  /* 0x00038840149e9836 */ /* 0x000fc40000000000 */
[-CC-:B------:R-:W-:Y:S01]  /*12c00*/  FFMA.FTZ R153, R153, R170.reuse, -R160.reuse ;  /* 0x000000aa99997223 */ /* 0x180fe200000108a0 */
[-CC-:B------:R-:W-:Y:S01]  /*12c10*/  FFMA.FTZ R154, R154, R170.reuse, -R160.reuse ;  /* 0x000000aa9a9a7223 */ /* 0x180fe200000108a0 */
[-C--:B------:R-:W-:Y:S01]  /*12c20*/  FFMA.FTZ R156, R156, R170.reuse, -R160 ;  /* 0x000000aa9c9c7223 */ /* 0x080fe200000108a0 */
        /* <DEDUP_REMOVED lines=8> */
[----:B------:R-:W3:Y:S01]  /*12cb0*/  MUFU.EX2 R153, R153 ;  /* 0x0000009900997308 */ /* 0x000ee20000000800 */
[-CC-:B------:R-:W-:Y:S01]  /*12cc0*/  FFMA.FTZ R199, R199, R170.reuse, -R160.reuse ;  /* 0x000000aac7c77223 */ /* 0x180fe200000108a0 */
[-CC-:B------:R-:W-:Y:S01]  /*12cd0*/  FFMA.FTZ R200, R200, R170.reuse, -R160.reuse ;  /* 0x000000aac8c87223 */ /* 0x180fe200000108a0 */
[-CC-:B------:R-:W-:Y:S01]  /*12ce0*/  FFMA.FTZ R201, R202, R170.reuse, -R160.reuse ;  /* 0x000000aacac97223 */ /* 0x180fe200000108a0 */
[----:B------:R-:W-:Y:S01]  /*12cf0*/  FFMA.FTZ R202, R203, R170, -R160 ;  /* 0x000000aacbca7223 */ /* 0x000fe200000108a0 */
[----:B-1----:R-:W-:-:S02]  /*12d00*/  @!P2 IMAD R158, R161, 0x4, R2 ;  /* 0x00000004a19ea824 */ /* 0x002fc400078e0202 */
[-CC-:B------:R-:W-:Y:S01]  /*12d10*/  FFMA.FTZ R204, R204, R170.reuse, -R160.reuse ;  /* 0x000000aacccc7223 */ /* 0x180fe200000108a0 */
[-CC-:B------:R-:W-:Y:S01]  /*12d20*/  FFMA.FTZ R205, R205, R170.reuse, -R160.reuse ;  /* 0x000000aacdcd7223 */ /* 0x180fe200000108a0 */
[----:B------:R-:W1:Y:S01]  /*12d30*/  MUFU.EX2 R154, R154 ;  /* 0x0000009a009a7308 */ /* 0x000e620000000800 */
[----:B------:R-:W-:Y:S01]  /*12d40*/  FFMA.FTZ R163, R206, R170, -R160 ;  /* 0x000000aacea37223 */ /* 0x000fe200000108a0 */
[----:B------:R-:W-:Y:S01]  /*12d50*/  @!P2 STS [R158+0x38400], R183 ;  /* 0x038400b79e00a388 */ /* 0x000fe20000000800 */
[----:B--2---:R-:W-:Y:S01]  /*12d60*/  FFMA.FTZ R160, R183, R15, R152 ;  /* 0x0000000fb7a07223 */ /* 0x004fe20000010098 */
        /* <DEDUP_REMOVED lines=21> */
[----:B------:R-:W-:Y:S01]  /*12ec0*/  FADD.FTZ R160, R187, R160 ;  /* 0x000000a0bba07221 */ /* 0x000fe20000010000 */
[----:B---3--:R-:W-:Y:S01]  /*12ed0*/  FFMA.FTZ R15, R159, R14, R153 ;  /* 0x0000000e9f0f7223 */ /* 0x008fe20000010099 */
[----:B-1----:R-:W-:Y:S01]  /*12ee0*/  F2FP.BF16.F32.PACK_AB R153, R154, R153 ;  /* 0x000000999a99723e */ /* 0x002fe200000010ff */
[----:B------:R-:W-:Y:S01]  /*12ef0*/  FMUL.FTZ R26, R26, R159 ;  /* 0x0000009f1a1a7220 */ /* 0x000fe20000410000 */
[----:B------:R-:W-:Y:S01]  /*12f00*/  FADD.FTZ R160, R155, R160 ;  /* 0x000000a09ba07221 */ /* 0x000fe20000010000 */
[----:B------:R-:W-:Y:S01]  /*12f10*/  FADD.FTZ R15, R154, R15 ;  /* 0x0000000f9a0f7221 */ /* 0x000fe20000010000 */
[----:B------:R-:W-:Y:S01]  /*12f20*/  F2FP.BF16.F32.PACK_AB R154, R157, R155 ;  /* 0x0000009b9d9a723e */ /* 0x000fe200000010ff */
[----:B------:R-:W1:Y:S01]  /*12f30*/  MUFU.EX2 R198, R198 ;  /* 0x000000c600c67308 */ /* 0x000e620000000800 */
[----:B------:R-:W-:Y:S01]  /*12f40*/  F2FP.BF16.F32.PACK_AB R152, R187, R152 ;  /* 0x00000098bb98723e */ /* 0x000fe200000010ff */
[----:B------:R-:W-:Y:S01]  /*12f50*/  FADD.FTZ R203, R157, R160 ;  /* 0x000000a09dcb7221 */ /* 0x000fe20000010000 */
        /* <DEDUP_REMOVED lines=69> */
[----:B------:R5:W5:Y:S01]  /*133b0*/  MUFU.EX2 R197, R162 ;  /* 0x000000a200c57308 */ /* 0x000b620000000800 */
[-C--:B------:R-:W-:Y:S01]  /*133c0*/  FMUL.FTZ R150, R150, R159.reuse ;  /* 0x0000009f96967220 */ /* 0x080fe20000410000 */
[----:B------:R-:W-:Y:S01]  /*133d0*/  FMUL.FTZ R151, R151, R159 ;  /* 0x0000009f97977220 */ /* 0x000fe20000410000 */
[----:B--2---:R-:W-:Y:S01]  /*133e0*/  FADD.FTZ R206, R156, R15 ;  /* 0x0000000f9cce7221 */ /* 0x004fe20000010000 */
[----:B----4-:R-:W-:Y:S01]  /*133f0*/  F2FP.BF16.F32.PACK_AB R155, R185, R156 ;  /* 0x0000009cb99b723e */ /* 0x010fe200000010ff */
[----:B------:R-:W-:Y:S01]  /*13400*/  BAR.SYNC.DEFER_BLOCKING 0xf, 0x100 ;  /* 0x03c4000000007b1d */ /* 0x000fe20000010000 */
[----:B------:R-:W-:Y:S01]  /*13410*/  F2FP.BF16.F32.PACK_AB R156, R175, R174 ;  /* 0x000000aeaf9c723e */ /* 0x000fe200000010ff */
[----:B------:R-:W-:Y:S01]  /*13420*/  VIADD R14, R186, 0x80 ;  /* 0x00000080ba0e7836 */ /* 0x000fe20000000000 */
[----:B-1----:R-:W-:Y:S01]  /*13430*/  F2FP.BF16.F32.PACK_AB R157, R198, R194 ;  /* 0x000000c2c69d723e */ /* 0x002fe200000010ff */
[----:B------:R-:W-:Y:S01]  /*13440*/  IMAD.MOV.U32 R15, RZ, RZ, 0x40000040 ;  /* 0x40000040ff0f7424 */ /* 0x000fe200078e00ff */
[----:B0-----:R-:W-:Y:S01]  /*13450*/  F2FP.BF16.F32.PACK_AB R158, R179, R178 ;  /* 0x000000b2b39e723e */ /* 0x001fe200000010ff */
[----:B------:R-:W-:Y:S01]  /*13460*/  MUFU.EX2 R201, R201 ;  /* 0x000000c900c97308 */ /* 0x000fe20000000800 */
[----:B---3--:R-:W-:Y:S01]  /*13470*/  F2FP.BF16.F32.PACK_AB R159, R211, R207 ;  /* 0x000000cfd39f723e */ /* 0x008fe200000010ff */
[----:B------:R-:W-:Y:S01]  /*13480*/  IMAD.MOV.U32 R187, RZ, RZ, 0x40000040 ;  /* 0x40000040ffbb7424 */ /* 0x000fe200078e00ff */
[----:B-----5:R-:W-:Y:S01]  /*13490*/  F2FP.BF16.F32.PACK_AB R160, R168, R181 ;  /* 0x000000b5a8a0723e */ /* 0x020fe200000010ff */
[----:B------:R-:W-:Y:S01]  /*134a0*/  FADD.FTZ R185, R185, R206 ;  /* 0x000000ceb9b97221 */ /* 0x000fe20000010000 */
[----:B------:R-:W-:Y:S01]  /*134b0*/  F2FP.BF16.F32.PACK_AB R161, R200, R199 ;  /* 0x000000c7c8a1723e */ /* 0x000fe200000010ff */
[----:B------:R-:W-:Y:S01]  /*134c0*/  FADD.FTZ R174, R174, R203 ;  /* 0x000000cbaeae7221 */ /* 0x000fe20000010000 */
[----:B------:R-:W-:Y:S01]  /*134d0*/  F2FP.BF16.F32.PACK_AB R162, R173, R172 ;  /* 0x000000acada2723e */ /* 0x000fe200000010ff */
[----:B------:R-:W-:Y:S01]  /*134e0*/  MUFU.EX2 R183, R205 ;  /* 0x000000cd00b77308 */ /* 0x000fe20000000800 */
[----:B------:R-:W-:Y:S01]  /*134f0*/  FADD.FTZ R185, R194, R185 ;  /* 0x000000b9c2b97221 */ /* 0x000fe20000010000 */
[----:B------:R-:W-:Y:S01]  /*13500*/  FADD.FTZ R175, R175, R174 ;  /* 0x000000aeafaf7221 */ /* 0x000fe20000010000 */
[----:B------:R-:W-:Y:S01]  /*13510*/  ISETP.GT.AND P2, PT, R21, RZ, PT ;  /* 0x000000ff1500720c */ /* 0x000fe20003f44270 */
[----:B------:R-:W-:-:S02]  /*13520*/  IMAD.MOV.U32 R194, RZ, RZ, R171 ;  /* 0x000000ffffc27224 */ /* 0x000fc400078e00ab */
[----:B------:R-:W-:Y:S01]  /*13530*/  FADD.FTZ R198, R198, R185 ;  /* 0x000000b9c6c67221 */ /* 0x000fe20000010000 */
[----:B------:R-:W-:Y:S01]  /*13540*/  FADD.FTZ R178, R178, R175 ;  /* 0x000000afb2b27221 */ /* 0x000fe20000010000 */
[----:B------:R-:W-:Y:S01]  /*13550*/  @!P1 IADD3 R20, R20, 0x38860, RZ ;  /* 0x0003886014149810 */ /* 0x000fe20007ffe0ff */
[----:B------:R-:W0:Y:S01]  /*13560*/  MUFU.EX2 R176, R176 ;  /* 0x000000b000b07308 */ /* 0x000e220000000800 */
[----:B------:R-:W-:Y:S01]  /*13570*/  FADD.FTZ R198, R207, R198 ;  /* 0x000000c6cfc67221 */ /* 0x000fe20000010000 */
[----:B------:R1:W-:Y:S01]  /*13580*/  STSM.16.M88.4 [R196+0x36400], R152 ;  /* 0x03640098c4007844 */ /* 0x0003e20000000200 */
[----:B------:R-:W-:Y:S01]  /*13590*/  FADD.FTZ R178, R179, R178 ;  /* 0x000000b2b3b27221 */ /* 0x000fe20000010000 */
[----:B------:R-:W-:Y:S01]  /*135a0*/  @!P1 PRMT R20, RZ, 0x654, R20 ;  /* 0x00000654ff149816 */ /* 0x000fe20000000014 */
[----:B------:R-:W-:Y:S01]  /*135b0*/  FADD.FTZ R198, R211, R198 ;  /* 0x000000c6d3c67221 */ /* 0x000fe20000010000 */
[----:B------:R1:W-:Y:S01]  /*135c0*/  STSM.16.M88.4 [R210], R156 ;  /* 0x0000009cd2007844 */ /* 0x0003e20000000200 */
[----:B------:R-:W-:Y:S01]  /*135d0*/  FADD.FTZ R181, R181, R178 ;  /* 0x000000b2b5b57221 */ /* 0x000fe20000010000 */
[----:B------:R-:W2:Y:S01]  /*135e0*/  MUFU.EX2 R182, R182 ;  /* 0x000000b600b67308 */ /* 0x000ea20000000800 */
[----:B------:R-:W-:Y:S01]  /*135f0*/  FADD.FTZ R199, R199, R198 ;  /* 0x000000c6c7c77221 */ /* 0x000fe20000010000 */
[----:B------:R-:W-:-:S02]  /*13600*/  IMAD.MOV.U32 R185, RZ, RZ, R169 ;  /* 0x000000ffffb97224 */ /* 0x000fc400078e00a9 */
[----:B------:R-:W-:Y:S01]  /*13610*/  FADD.FTZ R181, R168, R181 ;  /* 0x000000b5a8b57221 */ /* 0x000fe20000010000 */
[----:B------:R-:W-:-:S03]  /*13620*/  FADD.FTZ R200, R200, R199 ;  /* 0x000000c7c8c87221 */ /* 0x000fc60000010000 */
[----:B------:R-:W-:Y:S01]  /*13630*/  FADD.FTZ R172, R172, R181 ;  /* 0x000000b5acac7221 */ /* 0x000fe20000010000 */
[----:B------:R-:W-:Y:S01]  /*13640*/  MUFU.EX2 R177, R177 ;  /* 0x000000b100b17308 */ /* 0x000fe20000000800 */
[----:B------:R-:W-:Y:S02]  /*13650*/  FADD.FTZ R200, R197, R200 ;  /* 0x000000c8c5c87221 */ /* 0x000fe40000010000 */
[----:B------:R-:W-:-:S04]  /*13660*/  FADD.FTZ R173, R173, R172 ;  /* 0x000000acadad7221 */ /* 0x000fc80000010000 */
[----:B0-----:R-:W-:Y:S01]  /*13670*/  FADD.FTZ R173, R176, R173 ;  /* 0x000000adb0ad7221 */ /* 0x001fe20000010000 */
[----:B------:R-:W0:Y:S01]  /*13680*/  MUFU.EX2 R180, R180 ;  /* 0x000000b400b47308 */ /* 0x000e220000000800 */
[C---:B--2---:R-:W-:Y:S02]  /*13690*/  F2FP.BF16.F32.PACK_AB R164, R182.reuse, R176 ;  /* 0x000000b0b6a4723e */ /* 0x044fe400000010ff */
[----:B------:R-:W-:-:S05]  /*136a0*/  FADD.FTZ R182, R182, R173 ;  /* 0x000000adb6b67221 */ /* 0x000fca0000010000 */
[----:B------:R-:W-:Y:S08]  /*136b0*/  MUFU.EX2 R202, R202 ;  /* 0x000000ca00ca7308 */ /* 0x000ff00000000800 */
[----:B------:R-:W2:Y:S01]  /*136c0*/  MUFU.EX2 R204, R204 ;  /* 0x000000cc00cc7308 */ /* 0x000ea20000000800 */
[----:B0-----:R-:W-:-:S07]  /*136d0*/  F2FP.BF16.F32.PACK_AB R166, R180, R177 ;  /* 0x000000b1b4a6723e */ /* 0x001fce00000010ff */
[----:B------:R0:W3:Y:S02]  /*136e0*/  MUFU.EX2 R205, R163 ;  /* 0x000000a300cd7308 */ /* 0x0000e40000000800 */
[C---:B0-----:R-:W-:Y:S01]  /*136f0*/  F2FP.BF16.F32.PACK_AB R163, R201.reuse, R197 ;  /* 0x000000c5c9a3723e */ /* 0x041fe200000010ff */
[----:B------:R-:W-:Y:S01]  /*13700*/  FADD.FTZ R201, R201, R200 ;  /* 0x000000c8c9c97221 */ /* 0x000fe20000010000 */
[----:B--2---:R-:W-:Y:S01]  /*13710*/  F2FP.BF16.F32.PACK_AB R165, R204, R202 ;  /* 0x000000cacca5723e */ /* 0x004fe200000010ff */
[----:B------:R-:W-:Y:S02]  /*13720*/  IMAD.MOV.U32 R197, RZ, RZ, R18 ;  /* 0x000000ffffc57224 */ /* 0x000fe400078e0012 */
[----:B------:R1:W-:Y:S01]  /*13730*/  STSM.16.M88.4 [R208], R160 ;  /* 0x000000a0d0007844 */ /* 0x0003e20000000200 */
[----:B------:R-:W-:Y:S01]  /*13740*/  FADD.FTZ R201, R202, R201 ;  /* 0x000000c9cac97221 */ /* 0x000fe20000010000 */
[----:B---3--:R-:W-:-:S03]  /*13750*/  F2FP.BF16.F32.PACK_AB R167, R205, R183 ;  /* 0x000000b7cda7723e */ /* 0x008fc600000010ff */
[----:B------:R-:W-:Y:S02]  /*13760*/  FADD.FTZ R204, R204, R201 ;  /* 0x000000c9cccc7221 */ /* 0x000fe40000010000 */
[----:B------:R1:W-:Y:S01]  /*13770*/  STSM.16.M88.4 [R209], R164 ;  /* 0x000000a4d1007844 */ /* 0x0003e20000000200 */
[----:B------:R-:W-:Y:S01]  /*13780*/  WARPGROUP.ARRIVE ;  /* 0x00000000000079c5 */ /* 0x000fe20000000000 */
[----:B------:R-:W-:-:S05]  /*13790*/  FADD.FTZ R204, R183, R204 ;  /* 0x000000ccb7cc7221 */ /* 0x000fca0000010000 */
[----:B------:R-:W-:Y:S01]  /*137a0*/  HGMMA.64x256x16.F32.BF16 R24, R152, gdesc[UR4].tnspB, R24, gsb0 ;  /* 0x43e0000498187df0 */ /* 0x000fe20008001818 */
        /* <DEDUP_REMOVED lines=37> */
.L_x_6973:
[----:B------:R-:W-:Y:S05]  /*13a00*/  BSYNC B0 ;  /* 0x0000000000007941 */ /* 0x000fea0003800000 */
.L_x_6972:
[----:B------:R-:W0:Y:S01]  /*13a10*/  SHFL.BFLY PT, R0, R15, 0x2, 0x1f ;  /* 0x0c401f000f007f89 */ /* 0x000e2200000e0000 */
[----:B------:R-:W-:Y:S02]  /*13a20*/  IMAD.MOV.U32 R6, RZ, RZ, RZ ;  /* 0x000000ffff067224 */ /* 0x000fe400078e00ff */
[----:B--2---:R-:W-:Y:S01]  /*13a30*/  IMAD.MOV.U32 R166, RZ, RZ, -0x800000 ;  /* 0xff800000ffa67424 */ /* 0x004fe200078e00ff */
[----:B------:R-:W1:Y:S01]  /*13a40*/  SHFL.BFLY PT, R5, R14, 0x2, 0x1f ;  /* 0x0c401f000e057f89 */ /* 0x000e6200000e0000 */
[----:B------:R-:W-:Y:S02]  /*13a50*/  IMAD.MOV.U32 R167, RZ, RZ, -0x800000 ;  /* 0xff800000ffa77424 */ /* 0x000fe400078e00ff */
[----:B------:R-:W-:Y:S01]  /*13a60*/  VIADD R219, R219, 0x1 ;  /* 0x00000001dbdb7836 */ /* 0x000fe20000000000 */
[----:B------:R-:W-:Y:S08]  /*13a70*/  BAR.ARV 0x8, 0xa0 ;  /* 0x0202800000007b1d */ /* 0x000ff00000002000 */
[----:B------:R-:W-:Y:S01]  /*13a80*/  BAR.SYNC.DEFER_BLOCKING 0xf, 0x100 ;  /* 0x03c4000000007b1d */ /* 0x000fe20000010000 */
[----:B0-----:R-:W-:Y:S01]  /*13a90*/  FADD.FTZ R4, R0, R15 ;  /* 0x0000000f00047221 */ /* 0x001fe20000010000 */
[----:B-1----:R-:W-:-:S04]  /*13aa0*/  FADD.FTZ R5, R5, R14 ;  /* 0x0000000e05057221 */ /* 0x002fc80000010000 */
[----:B------:R-:W0:Y:S04]  /*13ab0*/  SHFL.BFLY PT, R3, R4, 0x1, 0x1f ;  /* 0x0c201f0004037f89 */ /* 0x000e2800000e0000 */
[----:B------:R-:W1:Y:S01]  /*13ac0*/  SHFL.BFLY PT, R0, R5, 0x1, 0x1f ;  /* 0x0c201f0005007f89 */ /* 0x000e6200000e0000 */
[----:B0-----:R-:W-:Y:S01]  /*13ad0*/  FADD.FTZ R7, R4, R3 ;  /* 0x0000000304077221 */ /* 0x001fe20000010000 */
[----:B------:R-:W-:Y:S02]  /*13ae0*/  IMAD.MOV R3, RZ, RZ, -R195 ;  /* 0x000000ffff037224 */ /* 0x000fe400078e0ac3 */
[----:B------:R-:W-:Y:S02]  /*13af0*/  VIADD R4, R18, 0x1 ;  /* 0x0000000112047836 */ /* 0x000fe40000000000 */
[----:B-1----:R-:W-:Y:S01]  /*13b00*/  FADD.FTZ R0, R5, R0 ;  /* 0x0000000005007221 */ /* 0x002fe20000010000 */
[----:B------:R-:W-:-:S02]  /*13b10*/  FSETP.NE.FTZ.AND P2, PT, R7, RZ, PT ;  /* 0x000000ff0700720b */ /* 0x000fc40003f55000 */
[----:B------:R-:W-:Y:S01]  /*13b20*/  ISETP.NE.AND P0, PT, R192, R3, PT ;  /* 0x00000003c000720c */ /* 0x000fe20003f05270 */
[----:B------:R-:W-:Y:S01]  /*13b30*/  IMAD.MOV.U32 R3, RZ, RZ, RZ ;  /* 0x000000ffff037224 */ /* 0x000fe200078e00ff */
[----:B------:R-:W-:Y:S02]  /*13b40*/  FSETP.NE.FTZ.AND P3, PT, R0, RZ, PT ;  /* 0x000000ff0000720b */ /* 0x000fe40003f75000 */
[----:B------:R-:W-:-:S04]  /*13b50*/  ISETP.NE.AND P1, PT, R4, 0x2, PT ;  /* 0x000000020400780c */ /* 0x000fc80003f25270 */
[----:B------:R-:W-:-:S03]  /*13b60*/  SEL R8, RZ, 0x1, P1 ;  /* 0x00000001ff087807 */ /* 0x000fc60000800000 */
[----:B------:R-:W0:Y:S01]  /*13b70*/  @P2 MUFU.RCP R3, R7 ;  /* 0x0000000700032308 */ /* 0x000e220000001000 */
[----:B------:R-:W-:Y:S01]  /*13b80*/  LOP3.LUT R19, R19, R8, RZ, 0x3c, !PT ;  /* 0x0000000813137212 */ /* 0x000fe200078e3cff */
[----:B------:R-:W-:Y:S02]  /*13b90*/  @!P0 IMAD R5, R18, 0x40, R190 ;  /* 0x0000004012058824 */ /* 0x000fe400078e02be */
[C---:B------:R-:W-:Y:S01]  /*13ba0*/  @P2 FMUL.FTZ R18, R170.reuse, 0.69314718246459960938 ;  /* 0x3f317218aa122820 */ /* 0x040fe20000410000 */
[----:B------:R-:W-:Y:S02]  /*13bb0*/  @P3 FMUL.FTZ R170, R170, 0.69314718246459960938 ;  /* 0x3f317218aaaa3820 */ /* 0x000fe40000410000 */
[----:B------:R-:W-:Y:S01]  /*13bc0*/  @!P0 LEA R5, R5, R2, 0x2 ;  /* 0x0000000205058211 */ /* 0x000fe200078e10ff */
[----:B------:R-:W1:Y:S08]  /*13bd0*/  @P3 MUFU.RCP R6, R0 ;  /* 0x0000000000063308 */ /* 0x000e700000001000 */
        /* <DEDUP_REMOVED lines=139> */
.L_x_6899:
[----:B------:R-:W-:Y:S05]  /*14490*/  BSYNC B7 ;  /* 0x0000000000077941 */ /* 0x000fea0003800000 */
.L_x_6897:
        /* <DEDUP_REMOVED lines=9> */
[----:B-----5:R-:W2:Y:S01]  /*14530*/  S2R R33, SR_SWINHI ;  /* 0x0000000000217919 */ /* 0x020ea20000002f00 */
        /* <DEDUP_REMOVED lines=30> */
[----:B------:R-:W-:Y:S02]  /*14720*/  LOP3.LUT R52, R183, 0x380, RZ, 0xc0, !PT ;  /* 0x00000380b7347812 */ /* 0x000fe400078ec0ff */
[----:B------:R-:W-:Y:S01]  /*14730*/  SHF.R.U64 R40, R40, 0x3, RZ ;  /* 0x0000000328287819 */ /* 0x000fe200000012ff */
[----:B------:R-:W-:Y:S01]  /*14740*/  IMAD.X R45, RZ, RZ, R123, P0 ;  /* 0x000000ffff2d7224 */ /* 0x000fe200000e067b */
[----:B------:R-:W-:Y:S02]  /*14750*/  IADD3 R56, P6, R122, 0x2020, RZ ;  /* 0x000020207a387810 */ /* 0x000fe40007fde0ff */
[----:B------:R-:W-:-:S02]  /*14760*/  LOP3.LUT R44, R171, 0x380, RZ, 0xc0, !PT ;  /* 0x00000380ab2c7812 */ /* 0x000fc400078ec0ff */
[----:B------:R-:W-:Y:S01]  /*14770*/  SHF.R.U64 R52, R52, 0x3, RZ ;  /* 0x0000000334347819 */ /* 0x000fe200000012ff */
[--C-:B------:R-:W-:Y:S01]  /*14780*/  IMAD.X R57, RZ, RZ, R123.reuse, P6 ;  /* 0x000000ffff397224 */ /* 0x100fe200030e067b */
[----:B------:R-:W-:Y:S02]  /*14790*/  LOP3.LUT R40, R40, R169, RZ, 0x3c, !PT ;  /* 0x000000a928287212 */ /* 0x000fe400078e3cff */
[----:B------:R-:W-:Y:S02]  /*147a0*/  IADD3 R98, P1, R122, 0x4000, RZ ;  /* 0x000040007a627810 */ /* 0x000fe40007f3e0ff */
[----:B------:R-:W-:Y:S02]  /*147b0*/  LOP3.LUT R169, R56, 0x380, RZ, 0xc0, !PT ;  /* 0x0000038038a97812 */ /* 0x000fe400078ec0ff */
[----:B------:R-:W-:Y:S01]  /*147c0*/  IADD3 R181, P4, R122, 0x60, RZ ;  /* 0x000000607ab57810 */ /* 0x000fe20007f9e0ff */
[----:B------:R-:W-:Y:S01]  /*147d0*/  IMAD.X R99, RZ, RZ, R123, P1 ;  /* 0x000000ffff637224 */ /* 0x000fe200008e067b */
[----:B------:R-:W-:-:S02]  /*147e0*/  SHF.R.U64 R44, R44, 0x3, RZ ;  /* 0x000000032c2c7819 */ /* 0x000fc400000012ff */
[----:B------:R-:W-:Y:S01]  /*147f0*/  LOP3.LUT R52, R52, R183, RZ, 0x3c, !PT ;  /* 0x000000b734347212 */ /* 0x000fe200078e3cff */
[--C-:B------:R-:W-:Y:S01]  /*14800*/  IMAD.X R49, RZ, RZ, R123.reuse, P4 ;  /* 0x000000ffff317224 */ /* 0x100fe200020e067b */
[----:B------:R-:W-:Y:S02]  /*14810*/  IADD3 R60, P5, R122, 0x2040, RZ ;  /* 0x000020407a3c7810 */ /* 0x000fe40007fbe0ff */
[----:B------:R-:W-:Y:S02]  /*14820*/  LOP3.LUT R183, R98, 0x380, RZ, 0xc0, !PT ;  /* 0x0000038062b77812 */ /* 0x000fe400078ec0ff */
[----:B------:R-:W-:Y:S01]  /*14830*/  SHF.R.U64 R169, R169, 0x3, RZ ;  /* 0x00000003a9a97819 */ /* 0x000fe200000012ff */
[----:B------:R-:W-:Y:S01]  /*14840*/  IMAD.X R61, RZ, RZ, R123, P5 ;  /* 0x000000ffff3d7224 */ /* 0x000fe200028e067b */
[----:B------:R-:W-:Y:S02]  /*14850*/  IADD3 R4, P0, R122, 0x4020, RZ ;  /* 0x000040207a047810 */ /* 0x000fe40007f1e0ff */
[----:B------:R-:W-:-:S02]  /*14860*/  LOP3.LUT R48, R181, 0x380, RZ, 0xc0, !PT ;  /* 0x00000380b5307812 */ /* 0x000fc400078ec0ff */
[----:B------:R-:W-:Y:S01]  /*14870*/  LOP3.LUT R44, R44, R171, RZ, 0x3c, !PT ;  /* 0x000000ab2c2c7212 */ /* 0x000fe200078e3cff */
[----:B------:R-:W-:Y:S01]  /*14880*/  IMAD.X R103, RZ, RZ, R123, P0 ;  /* 0x000000ffff677224 */ /* 0x000fe200000e067b */
[----:B------:R-:W-:Y:S02]  /*14890*/  LOP3.LUT R171, R60, 0x380, RZ, 0xc0, !PT ;  /* 0x000003803cab7812 */ /* 0x000fe400078ec0ff */
[----:B------:R-:W-:Y:S02]  /*148a0*/  SHF.R.U64 R183, R183, 0x3, RZ ;  /* 0x00000003b7b77819 */ /* 0x000fe400000012ff */
[----:B------:R-:W-:Y:S02]  /*148b0*/  LOP3.LUT R56, R169, R56, RZ, 0x3c, !PT ;  /* 0x00000038a9387212 */ /* 0x000fe400078e3cff */
[C---:B------:R-:W-:Y:S02]  /*148c0*/  IADD3 R64, P2, R122.reuse, 0x2060, RZ ;  /* 0x000020607a407810 */ /* 0x040fe40007f5e0ff */
[----:B------:R-:W-:-:S02]  /*148d0*/  IADD3 R6, P6, R122, 0x6000, RZ ;  /* 0x000060007a067810 */ /* 0x000fc40007fde0ff */
[----:B------:R-:W-:Y:S02]  /*148e0*/  LOP3.LUT R169, R4, 0x380, RZ, 0xc0, !PT ;  /* 0x0000038004a97812 */ /* 0x000fe400078ec0ff */
[----:B------:R-:W-:Y:S01]  /*148f0*/  LOP3.LUT R33, R122, 0x380, RZ, 0xc0, !PT ;  /* 0x000003807a217812 */ /* 0x000fe200078ec0ff */
[----:B------:R-:W-:Y:S01]  /*14900*/  IMAD.X R115, RZ, RZ, R123, P6 ;  /* 0x000000ffff737224 */ /* 0x000fe200030e067b */
[----:B------:R-:W-:Y:S02]  /*14910*/  SHF.R.U64 R48, R48, 0x3, RZ ;  /* 0x0000000330307819 */ /* 0x000fe400000012ff */
[----:B------:R-:W-:Y:S02]  /*14920*/  SHF.R.U64 R171, R171, 0x3, RZ ;  /* 0x00000003abab7819 */ /* 0x000fe400000012ff */
[----:B------:R-:W-:Y:S02]  /*14930*/  LOP3.LUT R98, R183, R98, RZ, 0x3c, !PT ;  /* 0x00000062b7627212 */ /* 0x000fe400078e3cff */
[----:B------:R-:W-:-:S02]  /*14940*/  IADD3 R32, P4, R122, 0x4040, RZ ;  /* 0x000040407a207810 */ /* 0x000fc40007f9e0ff */
[----:B------:R-:W-:Y:S02]  /*14950*/  IADD3 R26, P5, R122, 0x6020, RZ ;  /* 0x000060207a1a7810 */ /* 0x000fe40007fbe0ff */
[----:B------:R-:W-:Y:S01]  /*14960*/  IADD3.X R65, RZ, R123, RZ, P2, !PT ;  /* 0x0000007bff417210 */ /* 0x000fe200017fe4ff */
[--C-:B------:R-:W-:Y:S01]  /*14970*/  IMAD.X R107, RZ, RZ, R123.reuse, P4 ;  /* 0x000000ffff6b7224 */ /* 0x100fe200020e067b */
[----:B------:R-:W-:Y:S01]  /*14980*/  LOP3.LUT R183, R6, 0x380, RZ, 0xc0, !PT ;  /* 0x0000038006b77812 */ /* 0x000fe200078ec0ff */
[----:B------:R-:W-:Y:S01]  /*14990*/  IMAD.X R119, RZ, RZ, R123, P5 ;  /* 0x000000ffff777224 */ /* 0x000fe200028e067b */
[----:B------:R-:W-:Y:S02]  /*149a0*/  SHF.R.U64 R169, R169, 0x3, RZ ;  /* 0x00000003a9a97819 */ /* 0x000fe400000012ff */
[----:B------:R-:W-:Y:S02]  /*149b0*/  IADD3 R30, P2, R122, 0x6040, RZ ;  /* 0x000060407a1e7810 */ /* 0x000fe40007f5e0ff */
[----:B------:R-:W-:-:S02]  /*149c0*/  SHF.R.U64 R33, R33, 0x3, RZ ;  /* 0x0000000321217819 */ /* 0x000fc400000012ff */
[----:B------:R-:W-:Y:S02]  /*149d0*/  LOP3.LUT R48, R48, R181, RZ, 0x3c, !PT ;  /* 0x000000b530307212 */ /* 0x000fe400078e3cff */
[----:B------:R-:W-:Y:S02]  /*149e0*/  LOP3.LUT R181, R64, 0x380, RZ, 0xc0, !PT ;  /* 0x0000038040b57812 */ /* 0x000fe400078ec0ff */
[C---:B------:R-:W-:Y:S02]  /*149f0*/  IADD3 R110, P3, R122.reuse, 0x4060, RZ ;  /* 0x000040607a6e7810 */ /* 0x040fe40007f7e0ff */
[----:B------:R-:W-:Y:S02]  /*14a00*/  IADD3 R36, P1, R122, 0x6060, RZ ;  /* 0x000060607a247810 */ /* 0x000fe40007f3e0ff */
[----:B------:R-:W-:Y:S01]  /*14a10*/  LOP3.LUT R60, R171, R60, RZ, 0x3c, !PT ;  /* 0x0000003cab3c7212 */ /* 0x000fe200078e3cff */
[--C-:B------:R-:W-:Y:S01]  /*14a20*/  IMAD.X R111, RZ, RZ, R123.reuse, P3 ;  /* 0x000000ffff6f7224 */ /* 0x100fe200018e067b */
[----:B------:R-:W-:Y:S01]  /*14a30*/  LOP3.LUT R171, R32, 0x380, RZ, 0xc0, !PT ;  /* 0x0000038020ab7812 */ /* 0x000fe200078ec0ff */
[----:B------:R-:W-:Y:S01]  /*14a40*/  IMAD.X R37, RZ, RZ, R123, P1 ;  /* 0x000000ffff257224 */ /* 0x000fe200008e067b */
[----:B------:R-:W-:-:S02]  /*14a50*/  SHF.R.U64 R183, R183, 0x3, RZ ;  /* 0x00000003b7b77819 */ /* 0x000fc400000012ff */
[----:B------:R-:W-:Y:S02]  /*14a60*/  LOP3.LUT R102, R169, R4, RZ, 0x3c, !PT ;  /* 0x00000004a9667212 */ /* 0x000fe400078e3cff */
[----:B------:R-:W-:Y:S02]  /*14a70*/  LOP3.LUT R27, R26, 0x380, RZ, 0xc0, !PT ;  /* 0x000003801a1b7812 */ /* 0x000fe400078ec0ff */
[----:B------:R-:W-:Y:S01]  /*14a80*/  LOP3.LUT R122, R33, R122, RZ, 0x3c, !PT ;  /* 0x0000007a217a7212 */ /* 0x000fe200078e3cff */
[----:B------:R-:W-:Y:S01]  /*14a90*/  IMAD.X R33, RZ, RZ, R123, P2 ;  /* 0x000000ffff217224 */ /* 0x000fe200010e067b */
[----:B------:R-:W-:Y:S02]  /*14aa0*/  LOP3.LUT R169, R30, 0x380, RZ, 0xc0, !PT ;  /* 0x000003801ea97812 */ /* 0x000fe400078ec0ff */
[----:B------:R-:W-:Y:S02]  /*14ab0*/  SHF.R.U64 R181, R181, 0x3, RZ ;  /* 0x00000003b5b57819 */ /* 0x000fe400000012ff */
[----:B------:R-:W-:-:S02]  /*14ac0*/  SHF.R.U64 R171, R171, 0x3, RZ ;  /* 0x00000003abab7819 */ /* 0x000fc400000012ff */
[----:B------:R-:W-:Y:S02]  /*14ad0*/  LOP3.LUT R114, R183, R6, RZ, 0x3c, !PT ;  /* 0x00000006b7727212 */ /* 0x000fe400078e3cff */
[----:B------:R-:W-:Y:S02]  /*14ae0*/  SHF.R.U64 R27, R27, 0x3, RZ ;  /* 0x000000031b1b7819 */ /* 0x000fe400000012ff */
[----:B------:R-:W-:Y:S02]  /*14af0*/  MOV R123, R122 ;  /* 0x0000007a007b7202 */ /* 0x000fe40000000f00 */
[----:B------:R-:W-:Y:S02]  /*14b00*/  F2FP.BF16.F32.PACK_AB R4, R177, R179 ;  /* 0x000000b3b104723e */ /* 0x000fe400000010ff */
[----:B------:R-:W-:Y:S01]  /*14b10*/  F2FP.BF16.F32.PACK_AB R6, R175, R178 ;  /* 0x000000b2af06723e */ /* 0x000fe200000010ff */
[----:B------:R-:W-:Y:S01]  /*14b20*/  BAR.SYNC.DEFER_BLOCKING 0x1, 0x100 ;  /* 0x0044000000007b1d */ /* 0x000fe20000010000 */
[----:B------:R-:W-:-:S02]  /*14b30*/  SHF.R.U64 R169, R169, 0x3, RZ ;  /* 0x00000003a9a97819 */ /* 0x000fc400000012ff */
[----:B------:R-:W-:Y:S02]  /*14b40*/  LOP3.LUT R64, R181, R64, RZ, 0x3c, !PT ;  /* 0x00000040b5407212 */ /* 0x000fe400078e3cff */
        /* <DEDUP_REMOVED lines=11> */
[----:B------:R-:W-:-:S02]  /*14c00*/  LOP3.LUT R171, R36, 0x380, RZ, 0xc0, !PT ;  /* 0x0000038024ab7812 */ /* 0x000fc400078ec0ff */
[----:B------:R-:W-:Y:S01]  /*14c10*/  MOV R48, R48 ;  /* 0x0000003000307202 */ /* 0x000fe20000000f00 */
[----:B------:R3:W-:Y:S01]  /*14c20*/  STSM.16.M88.4 [R122], R24 ;  /* 0x000000187a007844 */ /* 0x0007e20000000200 */
[----:B------:R-:W-:Y:S02]  /*14c30*/  MOV R52, R52 ;  /* 0x0000003400347202 */ /* 0x000fe40000000f00 */
[----:B------:R-:W-:Y:S01]  /*14c40*/  MOV R56, R56 ;  /* 0x0000003800387202 */ /* 0x000fe20000000f00 */
[----:B------:R-:W-:Y:S01]  /*14c50*/  STSM.16.M88.4 [R45], R28 ;  /* 0x0000001c2d007844 */ /* 0x000fe20000000200 */
[----:B------:R-:W-:Y:S02]  /*14c60*/  MOV R60, R60 ;  /* 0x0000003c003c7202 */ /* 0x000fe40000000f00 */
[----:B------:R-:W-:Y:S02]  /*14c70*/  F2FP.BF16.F32.PACK_AB R81, R83, R82 ;  /* 0x000000525351723e */ /* 0x000fe400000010ff */
[----:B------:R-:W-:-:S02]  /*14c80*/  F2FP.BF16.F32.PACK_AB R88, R89, R88 ;  /* 0x000000585958723e */ /* 0x000fc400000010ff */
[----:B------:R-:W-:Y:S02]  /*14c90*/  LOP3.LUT R110, R181, R110, RZ, 0x3c, !PT ;  /* 0x0000006eb56e7212 */ /* 0x000fe400078e3cff */
[----:B--2---:R-:W-:Y:S02]  /*14ca0*/  F2FP.BF16.F32.PACK_AB R4, R161, R164 ;  /* 0x000000a4a104723e */ /* 0x004fe400000010ff */
[----:B------:R-:W-:Y:S02]  /*14cb0*/  F2FP.BF16.F32.PACK_AB R5, R51, R50 ;  /* 0x000000323305723e */ /* 0x000fe400000010ff */
[----:B------:R-:W-:Y:S02]  /*14cc0*/  F2FP.BF16.F32.PACK_AB R6, R159, R162 ;  /* 0x000000a29f06723e */ /* 0x000fe400000010ff */
[----:B------:R-:W-:Y:S02]  /*14cd0*/  F2FP.BF16.F32.PACK_AB R7, R55, R54 ;  /* 0x000000363707723e */ /* 0x000fe400000010ff */
[----:B------:R-:W-:-:S02]  /*14ce0*/  SHF.R.U64 R171, R171, 0x3, RZ ;  /* 0x00000003abab7819 */ /* 0x000fc400000012ff */
[----:B------:R-:W-:Y:S01]  /*14cf0*/  MOV R64, R64 ;  /* 0x0000004000407202 */ /* 0x000fe20000000f00 */
[----:B------:R2:W-:Y:S01]  /*14d00*/  STSM.16.M88.4 [R48], R4 ;  /* 0x0000000430007844 */ /* 0x0005e20000000200 */
[----:B------:R-:W-:Y:S02]  /*14d10*/  F2FP.BF16.F32.PACK_AB R82, R85, R84 ;  /* 0x000000545552723e */ /* 0x000fe400000010ff */
[----:B------:R-:W-:Y:S01]  /*14d20*/  F2FP.BF16.F32.PACK_AB R83, R87, R86 ;  /* 0x000000565753723e */ /* 0x000fe200000010ff */
[----:B------:R4:W-:Y:S01]  /*14d30*/  STSM.16.M88.4 [R52], R8 ;  /* 0x0000000834007844 */ /* 0x0009e20000000200 */
[----:B------:R-:W-:Y:S02]  /*14d40*/  F2FP.BF16.F32.PACK_AB R89, R91, R90 ;  /* 0x0000005a5b59723e */ /* 0x000fe400000010ff */
[----:B------:R-:W-:Y:S01]  /*14d50*/  MOV R40, R98 ;  /* 0x0000006200287202 */ /* 0x000fe20000000f00 */
[----:B------:R0:W-:Y:S01]  /*14d60*/  STSM.16.M88.4 [R56], R12 ;  /* 0x0000000c38007844 */ /* 0x0001e20000000200 */
[----:B------:R-:W-:-:S02]  /*14d70*/  F2FP.BF16.F32.PACK_AB R90, R93, R92 ;  /* 0x0000005c5d5a723e */ /* 0x000fc400000010ff */
[----:B------:R-:W-:Y:S01]  /*14d80*/  F2FP.BF16.F32.PACK_AB R91, R95, R94 ;  /* 0x0000005e5f5b723e */ /* 0x000fe200000010ff */
[----:B------:R-:W-:Y:S01]  /*14d90*/  STSM.16.M88.4 [R60], R72 ;  /* 0x000000483c007844 */ /* 0x000fe20000000200 */
[----:B------:R-:W-:Y:S02]  /*14da0*/  F2FP.BF16.F32.PACK_AB R96, R97, R96 ;  /* 0x000000606160723e */ /* 0x000fe400000010ff */
[----:B------:R-:W-:Y:S01]  /*14db0*/  MOV R102, R102 ;  /* 0x0000006600667202 */ /* 0x000fe20000000f00 */
[----:B------:R-:W-:Y:S01]  /*14dc0*/  STSM.16.M88.4 [R64], R80 ;  /* 0x0000005040007844 */ /* 0x000fe20000000200 */
[----:B------:R-:W-:Y:S02]  /*14dd0*/  MOV R41, R106 ;  /* 0x0000006a00297202 */ /* 0x000fe40000000f00 */
[----:B------:R-:W-:Y:S01]  /*14de0*/  F2FP.BF16.F32.PACK_AB R97, R3, R0 ;  /* 0x000000000361723e */ /* 0x000fe200000010ff */
[----:B------:R-:W-:Y:S01]  /*14df0*/  STSM.16.M88.4 [R40], R88 ;  /* 0x0000005828007844 */ /* 0x000fe20000000200 */
[----:B------:R-:W-:-:S02]  /*14e00*/  F2FP.BF16.F32.PACK_AB R98, R101, R100 ;  /* 0x000000646562723e */ /* 0x000fc400000010ff */
[----:B------:R-:W-:Y:S01]  /*14e10*/  F2FP.BF16.F32.PACK_AB R99, R42, R34 ;  /* 0x000000222a63723e */ /* 0x000fe200000010ff */
[----:B------:R-:W-:Y:S01]  /*14e20*/  IMAD.MOV.U32 R0, RZ, RZ, RZ ;  /* 0x000000ffff007224 */ /* 0x000fe200078e00ff */
        /* <DEDUP_REMOVED lines=17> */
[----:B---3--:R-:W-:Y:S02]  /*14f40*/  F2FP.BF16.F32.PACK_AB R122, R125, R124 ;  /* 0x0000007c7d7a723e */ /* 0x008fe400000010ff */
[----:B------:R-:W-:Y:S02]  /*14f50*/  F2FP.BF16.F32.PACK_AB R123, R127, R126 ;  /* 0x0000007e7f7b723e */ /* 0x000fe400000010ff */
[----:B------:R-:W-:-:S02]  /*14f60*/  F2FP.BF16.F32.PACK_AB R129, R131, R130 ;  /* 0x000000828381723e */ /* 0x000fc400000010ff */
[----:B------:R-:W-:Y:S01]  /*14f70*/  F2FP.BF16.F32.PACK_AB R136, R137, R136 ;  /* 0x000000888988723e */ /* 0x000fe200000010ff */
[----:B------:R-:W-:Y:S01]  /*14f80*/  STSM.16.M88.4 [R44], R120 ;  /* 0x000000782c007844 */ /* 0x000fe20000000200 */
[----:B------:R-:W-:Y:S02]  /*14f90*/  ISETP.NE.U32.AND P0, PT, RZ, UR4, PT ;  /* 0x00000004ff007c0c */ /* 0x000fe4000bf05070 */
[----:B--2---:R-:W-:Y:S02]  /*14fa0*/  IADD3 R4, P1, R216, UR4, RZ ;  /* 0x00000004d8047c10 */ /* 0x004fe4000ff3e0ff */
        /* <DEDUP_REMOVED lines=11> */
[----:B------:R2:W-:Y:S01]  /*15060*/  STSM.16.M88.4 [R32], R136 ;  /* 0x0000008820007844 */ /* 0x0005e20000000200 */
        /* <DEDUP_REMOVED lines=16> */
[C---:B----4-:R-:W-:Y:S02]  /*15170*/  IADD3 R9, P1, R20.reuse, 0x1000, RZ ;  /* 0x0000100014097810 */ /* 0x050fe40007f3e0ff */
[C---:B0-----:R-:W-:Y:S01]  /*15180*/  IADD3 R13, P2, R20.reuse, 0x2000, RZ ;  /* 0x00002000140d7810 */ /* 0x041fe20007f5e0ff */
[----:B------:R0:W5:Y:S01]  /*15190*/  @P6 LDG.E R3, desc[UR54][R216.64] ;  /* 0x00000036d8036981 */ /* 0x000162000c1e1900 */
[----:B------:R-:W-:-:S02]  /*151a0*/  IADD3 R25, P3, R20, 0x3000, RZ ;  /* 0x0000300014197810 */ /* 0x000fc40007f7e0ff */
[----:B------:R-:W-:Y:S02]  /*151b0*/  IADD3 R29, P4, R20, 0x4000, RZ ;  /* 0x00004000141d7810 */ /* 0x000fe40007f9e0ff */
        /* <DEDUP_REMOVED lines=8> */
[----:B------:R-:W-:Y:S02]  /*15240*/  IADD3 R33, P5, R20, 0x5000, RZ ;  /* 0x0000500014217810 */ /* 0x000fe40007fbe0ff */
[----:B------:R-:W-:Y:S02]  /*15250*/  LOP3.LUT R8, R8, R9, RZ, 0x3c, !PT ;  /* 0x0000000908087212 */ /* 0x000fe400078e3cff */
[----:B------:R-:W-:Y:S01]  /*15260*/  LOP3.LUT R12, R12, R13, RZ, 0x3c, !PT ;  /* 0x0000000d0c0c7212 */ /* 0x000fe200078e3cff */
[--C-:B------:R-:W-:Y:S01]  /*15270*/  IMAD.X R13, RZ, RZ, R21.reuse, P2 ;  /* 0x000000ffff0d7224 */ /* 0x100fe200010e0615 */
[----:B------:R-:W-:Y:S01]  /*15280*/  LOP3.LUT R24, R24, R25, RZ, 0x3c, !PT ;  /* 0x0000001918187212 */ /* 0x000fe200078e3cff */
[--C-:B------:R-:W-:Y:S01]  /*15290*/  IMAD.X R25, RZ, RZ, R21.reuse, P3 ;  /* 0x000000ffff197224 */ /* 0x100fe200018e0615 */
[----:B------:R-:W-:Y:S01]  /*152a0*/  LOP3.LUT R28, R28, R29, RZ, 0x3c, !PT ;  /* 0x0000001d1c1c7212 */ /* 0x000fe200078e3cff */
[----:B------:R-:W-:Y:S01]  /*152b0*/  IMAD.X R29, RZ, RZ, R21, P4 ;  /* 0x000000ffff1d7224 */ /* 0x000fe200020e0615 */
[----:B------:R-:W-:-:S02]  /*152c0*/  P2R R7, PR, RZ, 0x20 ;  /* 0x00000020ff077803 */ /* 0x000fc40000000000 */
[----:B------:R-:W-:Y:S02]  /*152d0*/  IADD3.X R9, RZ, R21, RZ, P1, !PT ;  /* 0x00000015ff097210 */ /* 0x000fe40000ffe4ff */
[C---:B------:R-:W-:Y:S02]  /*152e0*/  IADD3 R37, P1, R20.reuse, 0x6000, RZ ;  /* 0x0000600014257810 */ /* 0x040fe40007f3e0ff */
[C---:B-1----:R-:W-:Y:S02]  /*152f0*/  IADD3 R41, P2, R20.reuse, 0x7000, RZ ;  /* 0x0000700014297810 */ /* 0x042fe40007f5e0ff */
[C---:B------:R-:W-:Y:S02]  /*15300*/  IADD3 R45, P3, R20.reuse, 0x8000, RZ ;  /* 0x00008000142d7810 */ /* 0x040fe40007f7e0ff */
[C---:B------:R-:W-:Y:S02]  /*15310*/  IADD3 R49, P4, R20.reuse, 0x9000, RZ ;  /* 0x0000900014317810 */ /* 0x040fe40007f9e0ff */
[----:B------:R-:W-:-:S02]  /*15320*/  IADD3 R53, P5, R20, 0xa000, RZ ;  /* 0x0000a00014357810 */ /* 0x000fc40007fbe0ff */
[----:B--2---:R-:W-:Y:S02]  /*15330*/  LOP3.LUT R32, R33, 0x380, RZ, 0xc0, !PT ;  /* 0x0000038021207812 */ /* 0x004fe400078ec0ff */
        /* <DEDUP_REMOVED lines=22> */
.L_x_6987:
        /* <DEDUP_REMOVED lines=57> */
[C---:B------:R-:W-:Y:S01]  /*15830*/  IADD3 R6, R14.reuse, 0x8, RZ ;  /* 0x000000080e067810 */ /* 0x040fe20007ffe0ff */
[----:B------:R-:W-:Y:S01]  /*15840*/  ULDC.64 UR4, c[0x0][0xc40] ;  /* 0x0003100000047ab9 */ /* 0x000fe20000000a00 */
[C---:B------:R-:W-:Y:S02]  /*15850*/  IADD3 R10, P2, R14.reuse, R4, RZ ;  /* 0x000000040e0a7210 */ /* 0x040fe40007f5e0ff */
[-C--:B------:R-:W-:Y:S02]  /*15860*/  ISETP.GE.OR P1, PT, R14, R3.reuse, P0 ;  /* 0x000000030e00720c */ /* 0x080fe40000726670 */
[----:B------:R-:W-:Y:S02]  /*15870*/  ISETP.GE.OR P0, PT, R6, R3, P0 ;  /* 0x000000030600720c */ /* 0x000fe40000706670 */
[----:B------:R-:W-:-:S02]  /*15880*/  IADD3.X R7, R7, R5, R11, P2, !PT ;  /* 0x0000000507077210 */ /* 0x000fc400017fe40b */
[----:B------:R-:W-:-:S04]  /*15890*/  LEA R4, P2, R10, UR4, 0x2 ;  /* 0x000000040a047c11 */ /* 0x000fc8000f8410ff */
[----:B------:R-:W-:-:S05]  /*158a0*/  LEA.HI.X R5, R10, UR5, R7, 0x2, P2 ;  /* 0x000000050a057c11 */ /* 0x000fca00090f1407 */
[----:B------:R0:W-:Y:S04]  /*158b0*/  @!P1 STG.E desc[UR54][R4.64], R166 ;  /* 0x000000a604009986 */ /* 0x0001e8000c101936 */
[----:B------:R0:W-:Y:S02]  /*158c0*/  @!P0 STG.E desc[UR54][R4.64+0x20], R167 ;  /* 0x000020a704008986 */ /* 0x0001e4000c101936 */
.L_x_6988:
[----:B------:R-:W1:Y:S01]  /*158d0*/  LDC R87, c[0x0][0xb8c] ;  /* 0x0002e300ff577b82 */ /* 0x000e620000000800 */
[----:B0-----:R0:W5:Y:S01]  /*158e0*/  LD.E.128 R4, desc[UR54][R20.64] ;  /* 0x0000003614047980 */ /* 0x001162000c101d00 */
[----:B------:R-:W-:Y:S02]  /*158f0*/  ULDC.64 UR4, c[0x0][0xba0] ;  /* 0x0002e80000047ab9 */ /* 0x000fe40000000a00 */
[----:B------:R-:W-:Y:S01]  /*15900*/  IMAD R77, R77, UR4, RZ ;  /* 0x000000044d4d7c24 */ /* 0x000fe2000f8e02ff */
[----:B------:R-:W5:Y:S01]  /*15910*/  LD.E.128 R8, desc[UR54][R8.64] ;  /* 0x0000003608087980 */ /* 0x000f62000c101d00 */
[----:B------:R-:W-:-:S03]  /*15920*/  VIADD R82, R193, 0x40 ;  /* 0x00000040c1527836 */ /* 0x000fc60000000000 */
[----:B------:R-:W5:Y:S01]  /*15930*/  LD.E.128 R12, desc[UR54][R12.64] ;  /* 0x000000360c0c7980 */ /* 0x000f62000c101d00 */
[--C-:B0-----:R-:W-:Y:S01]  /*15940*/  SHF.R.S32.HI R21, RZ, 0x1f, R193.reuse ;  /* 0x0000001fff157819 */ /* 0x101fe200000114c1 */
[----:B------:R-:W-:Y:S02]  /*15950*/  IMAD.MOV.U32 R20, RZ, RZ, R193 ;  /* 0x000000ffff147224 */ /* 0x000fe400078e00c1 */
[----:B------:R-:W5:Y:S01]  /*15960*/  LD.E.128 R24, desc[UR54][R24.64] ;  /* 0x0000003618187980 */ /* 0x000f62000c101d00 */
[C---:B------:R-:W-:Y:S02]  /*15970*/  IMAD R77, R0.reuse, UR5, R77 ;  /* 0x00000005004d7c24 */ /* 0x040fe4000f8e024d */
[----:B------:R-:W-:Y:S01]  /*15980*/  IMAD.WIDE.U32 R20, R0, UR4, R20 ;  /* 0x0000000400147c25 */ /* 0x000fe2000f8e0014 */
[----:B------:R-:W5:Y:S01]  /*15990*/  LD.E.128 R28, desc[UR54][R28.64] ;  /* 0x000000361c1c7980 */ /* 0x000f62000c101d00 */
[----:B------:R-:W-:Y:S02]  /*159a0*/  ULDC.64 UR4, c[0x0][0xbe0] ;  /* 0x0002f80000047ab9 */ /* 0x000fe40000000a00 */
[----:B------:R-:W-:Y:S01]  /*159b0*/  IMAD R3, R220, -0x40, R3 ;  /* 0xffffffc0dc037824 */ /* 0x000fe200078e0203 */
[----:B------:R-:W5:Y:S01]  /*159c0*/  LD.E.128 R32, desc[UR54][R32.64] ;  /* 0x0000003620207980 */ /* 0x000f62000c101d00 */
[----:B------:R-:W-:Y:S01]  /*159d0*/  VIADD R0, R214, 0x20 ;  /* 0x00000020d6007836 */ /* 0x000fe20000000000 */
[----:B-1----:R-:W-:-:S02]  /*159e0*/  ISETP.GE.AND P3, PT, R82, R87, PT ;  /* 0x000000575200720c */ /* 0x002fc40003f66270 */
[----:B------:R-:W5:Y:S01]  /*159f0*/  LD.E.128 R36, desc[UR54][R36.64] ;  /* 0x0000003624247980 */ /* 0x000f62000c101d00 */
[-C--:B------:R-:W-:Y:S02]  /*15a00*/  ISETP.GE.AND P1, PT, R214, R3.reuse, PT ;  /* 0x00000003d600720c */ /* 0x080fe40003f26270 */
[----:B------:R-:W-:Y:S01]  /*15a10*/  ISETP.GE.AND P0, PT, R0, R3, PT ;  /* 0x000000030000720c */ /* 0x000fe20003f06270 */
[----:B------:R-:W5:Y:S01]  /*15a20*/  LD.E.128 R40, desc[UR54][R40.64] ;  /* 0x0000003628287980 */ /* 0x000f62000c101d00 */
[----:B------:R-:W-:Y:S01]  /*15a30*/  SEL R3, RZ, 0xffffffff, P3 ;  /* 0xffffffffff037807 */ /* 0x000fe20001800000 */
[C---:B------:R-:W-:Y:S02]  /*15a40*/  VIADD R83, R193.reuse, 0x80 ;  /* 0x00000080c1537836 */ /* 0x040fe40000000000 */
[----:B------:R-:W5:Y:S01]  /*15a50*/  LD.E.128 R44, desc[UR54][R44.64] ;  /* 0x000000362c2c7980 */ /* 0x000f62000c101d00 */
[C---:B------:R-:W-:Y:S01]  /*15a60*/  ISETP.GE.AND P2, PT, R193.reuse, R87, PT ;  /* 0x00000057c100720c */ /* 0x040fe20003f46270 */
[----:B------:R-:W-:-:S02]  /*15a70*/  VIADD R84, R193, 0xc0 ;  /* 0x000000c0c1547836 */ /* 0x000fc40000000000 */
        /* <DEDUP_REMOVED lines=9> */
[----:B------:R-:W-:Y:S01]  /*15b10*/  IMAD.IADD R21, R21, 0x1, R77 ;  /* 0x0000000115157824 */ /* 0x000fe200078e024d */
[----:B------:R-:W-:Y:S01]  /*15b20*/  @!PT LDS RZ, [RZ] ;  /* 0x00000000fffff984 */ /* 0x000fe20000000800 */
[----:B------:R-:W-:Y:S01]  /*15b30*/  @!PT LDS RZ, [RZ] ;  /* 0x00000000fffff984 */ /* 0x000fe20000000800 */
[----:B------:R-:W-:Y:S01]  /*15b40*/  @!PT LDS RZ, [RZ] ;  /* 0x00000000fffff984 */ /* 0x000fe20000000800 */
[----:B------:R-:W-:Y:S01]  /*15b50*/  @!PT LDS RZ, [RZ] ;  /* 0x00000000fffff984 */ /* 0x000fe20000000800 */
[----:B------:R0:W-:Y:S06]  /*15b60*/  MEMBAR.ALL.CTA ;  /* 0x0000000000007992 */ /* 0x0001ec0000008000 */
[----:B0-----:R-:W0:Y:S01]  /*15b70*/  FENCE.VIEW.ASYNC.S ;  /* 0x00000000000073c6 */ /* 0x001e220000000000 */
[----:B------:R-:W-:Y:S01]  /*15b80*/  IMAD R76, R76, UR4, RZ ;  /* 0x000000044c4c7c24 */ /* 0x000fe2000f8e02ff */
[-C--:B------:R-:W-:Y:S01]  /*15b90*/  ISETP.GE.AND P2, PT, R83, R87.reuse, PT ;  /* 0x000000575300720c */ /* 0x080fe20003f46270 */
[----:B------:R-:W-:Y:S01]  /*15ba0*/  IMAD.WIDE.U32 R20, R213, UR4, R20 ;  /* 0x00000004d5147c25 */ /* 0x000fe2000f8e0014 */
[-C--:B------:R-:W-:Y:S01]  /*15bb0*/  ISETP.GE.AND P3, PT, R84, R87.reuse, PT ;  /* 0x000000575400720c */ /* 0x080fe20003f66270 */
[----:B------:R-:W-:Y:S01]  /*15bc0*/  BSSY B1, `(.L_x_6989) ;  /* 0x000003b000017945 */ /* 0x000fe20003800000 */
[----:B------:R-:W-:Y:S01]  /*15bd0*/  LOP3.LUT R0, R3, 0x2, R0, 0xe2, !PT ;  /* 0x0000000203007812 */ /* 0x000fe200078ee200 */
[----:B------:R-:W-:Y:S01]  /*15be0*/  IMAD R77, R213, UR5, R76 ;  /* 0x00000005d54d7c24 */ /* 0x000fe2000f8e024c */
[----:B------:R-:W-:Y:S01]  /*15bf0*/  SEL R3, RZ, 0x4, P2 ;  /* 0x00000004ff037807 */ /* 0x000fe20001000000 */
[----:B------:R-:W-:Y:S01]  /*15c00*/  VIADD R85, R193, 0x100 ;  /* 0x00000100c1557836 */ /* 0x000fe20000000000 */
[----:B------:R-:W-:Y:S01]  /*15c10*/  SEL R76, RZ, 0x8, P3 ;  /* 0x00000008ff4c7807 */ /* 0x000fe20001800000 */
[----:B------:R-:W-:Y:S01]  /*15c20*/  IMAD.IADD R21, R21, 0x1, R77 ;  /* 0x0000000115157824 */ /* 0x000fe200078e024d */
[C---:B------:R-:W-:Y:S01]  /*15c30*/  IADD3 R86, R193.reuse, 0x140, RZ ;  /* 0x00000140c1567810 */ /* 0x040fe20007ffe0ff */
[----:B------:R-:W-:Y:S01]  /*15c40*/  VIADD R77, R193, 0x180 ;  /* 0x00000180c14d7836 */ /* 0x000fe20000000000 */
[----:B------:R-:W-:Y:S01]  /*15c50*/  LOP3.LUT R3, R76, R0, R3, 0xfe, !PT ;  /* 0x000000004c037212 */ /* 0x000fe200078efe03 */
[----:B------:R-:W-:Y:S01]  /*15c60*/  VIADD R0, R2, 0x38820 ;  /* 0x0003882002007836 */ /* 0x000fe20000000000 */
[-C--:B------:R-:W-:Y:S01]  /*15c70*/  ISETP.GE.AND P2, PT, R85, R87.reuse, PT ;  /* 0x000000575500720c */ /* 0x080fe20003f46270 */
[----:B------:R-:W-:Y:S01]  /*15c80*/  VIADD R78, R193, 0x1c0 ;  /* 0x000001c0c14e7836 */ /* 0x000fe20000000000 */
[-C--:B------:R-:W-:Y:S01]  /*15c90*/  ISETP.GE.AND P3, PT, R86, R87.reuse, PT ;  /* 0x000000575600720c */ /* 0x080fe20003f66270 */
[----:B------:R-:W-:Y:S01]  /*15ca0*/  ULDC.64 UR4, c[0x0][0xbe8] ;  /* 0x0002fa0000047ab9 */ /* 0x000fe20000000a00 */
[----:B------:R-:W-:-:S02]  /*15cb0*/  ISETP.GE.AND P4, PT, R77, R87, PT ;  /* 0x000000574d00720c */ /* 0x000fc40003f86270 */
[----:B------:R-:W-:Y:S02]  /*15cc0*/  SEL R76, RZ, 0x10, P2 ;  /* 0x00000010ff4c7807 */ /* 0x000fe40001000000 */
[----:B------:R-:W-:Y:S02]  /*15cd0*/  SEL R77, RZ, 0x20, P3 ;  /* 0x00000020ff4d7807 */ /* 0x000fe40001800000 */
[----:B------:R-:W-:Y:S02]  /*15ce0*/  PRMT R0, RZ, 0x654, R0 ;  /* 0x00000654ff007816 */ /* 0x000fe40000000000 */
[----:B------:R-:W-:Y:S01]  /*15cf0*/  LOP3.LUT R3, R77, R3, R76, 0xfe, !PT ;  /* 0x000000034d037212 */ /* 0x000fe200078efe4c */
[----:B------:R-:W-:Y:S01]  /*15d00*/  IMAD R76, R221, UR4, RZ ;  /* 0x00000004dd4c7c24 */ /* 0x000fe2000f8e02ff */
[----:B0-----:R0:W-:Y:S01]  /*15d10*/  SYNCS.ARRIVE.TRANS64.RED.A1T0 RZ, [R0+URZ], RZ ;  /* 0x000000ff00ff79a7 */ /* 0x0011e2000810043f */
[----:B------:R-:W-:Y:S02]  /*15d20*/  ISETP.GE.AND P2, PT, R78, R87, PT ;  /* 0x000000574e00720c */ /* 0x000fe40003f46270 */
[----:B------:R-:W-:Y:S01]  /*15d30*/  SHF.R.S32.HI R215, RZ, 0x1f, R214 ;  /* 0x0000001fffd77819 */ /* 0x000fe200000114d6 */
[----:B------:R-:W-:-:S02]  /*15d40*/  IMAD R81, R79, UR5, R76 ;  /* 0x000000054f517c24 */ /* 0x000fc4000f8e024c */
[----:B------:R-:W-:Y:S01]  /*15d50*/  IMAD.WIDE.U32 R78, R79, UR4, R20 ;  /* 0x000000044f4e7c25 */ /* 0x000fe2000f8e0014 */
[----:B0-----:R-:W-:-:S03]  /*15d60*/  SEL R0, RZ, 0x40, P4 ;  /* 0x00000040ff007807 */ /* 0x001fc60002000000 */
[----:B------:R-:W-:Y:S01]  /*15d70*/  IMAD.WIDE R76, R220, 0x40, R214 ;  /* 0x00000040dc4c7825 */ /* 0x000fe200078e02d6 */
[----:B------:R-:W-:Y:S02]  /*15d80*/  LOP3.LUT R0, R3, R0, RZ, 0xfc, !PT ;  /* 0x0000000003007212 */ /* 0x000fe400078efcff */
[----:B------:R-:W-:Y:S01]  /*15d90*/  SEL R3, RZ, 0x80, P2 ;  /* 0x00000080ff037807 */ /* 0x000fe20001000000 */
[----:B------:R-:W-:-:S03]  /*15da0*/  IMAD.IADD R89, R79, 0x1, R81 ;  /* 0x000000014f597824 */ /* 0x000fc600078e0251 */
        /* <DEDUP_REMOVED lines=28> */
.L_x_6990:
[----:B------:R-:W-:Y:S05]  /*15f70*/  BSYNC B1 ;  /* 0x0000000000017941 */ /* 0x000fea0003800000 */
.L_x_6989:
        /* <DEDUP_REMOVED lines=31> */
.L_x_6986:
[----:B------:R-:W-:Y:S01]  /*16170*/  ULDC.64 UR4, c[0x0][0xcd8] ;  /* 0x0003360000047ab9 */ /* 0x000fe20000000a00 */
[----:B------:R-:W-:Y:S01]  /*16180*/  MOV R9, RZ ;  /* 0x000000ff00097202 */ /* 0x000fe20000000f00 */
[----:B------:R-:W2:Y:S01]  /*16190*/  LDC R14, c[0x0][0xb8c] ;  /* 0x0002e300ff0e7b82 */ /* 0x000ea20000000800 */
[----:B------:R-:W-:Y:S02]  /*161a0*/  ISETP.NE.U32.AND P0, PT, RZ, UR4, PT ;  /* 0x00000004ff007c0c */ /* 0x000fe4000bf05070 */
[----:B------:R-:W-:Y:S02]  /*161b0*/  IADD3 R4, P1, R216, UR4, RZ ;  /* 0x00000004d8047c10 */ /* 0x000fe4000ff3e0ff */
[----:B------:R-:W-:Y:S02]  /*161c0*/  ISETP.NE.AND.EX P0, PT, RZ, UR5, PT, P0 ;  /* 0x00000005ff007c0c */ /* 0x000fe4000bf05300 */
[----:B------:R-:W-:Y:S01]  /*161d0*/  IADD3.X R5, R217, UR5, RZ, P1, !PT ;  /* 0x00000005d9057c10 */ /* 0x000fe20008ffe4ff */
[----:B------:R-:W-:-:S02]  /*161e0*/  ULDC.64 UR4, c[0x0][0xce0] ;  /* 0x0003380000047ab9 */ /* 0x000fc40000000a00 */
        /* <DEDUP_REMOVED lines=11> */
[----:B------:R-:W4:Y:S04]  /*162a0*/  LDG.E R0, desc[UR54][R4.64] ;  /* 0x0000003604007981 */ /* 0x000f28000c1e1900 */
[----:B-----5:R-:W4:Y:S02]  /*162b0*/  LDG.E R3, desc[UR54][R4.64+0x4] ;  /* 0x0000043604037981 */ /* 0x020f24000c1e1900 */
[----:B----4-:R-:W-:-:S07]  /*162c0*/  IMAD.IADD R3, R3, 0x1, -R0 ;  /* 0x0000000103037824 */ /* 0x010fce00078e0a00 */
.L_x_6992:
[----:B------:R-:W-:Y:S01]  /*162d0*/  BSSY B1, `(.L_x_6993) ;  /* 0x000001d000017945 */ /* 0x000fe20003800000 */
[----:B------:R-:W-:Y:S02]  /*162e0*/  SHF.R.S32.HI R10, RZ, 0x1f, R213 ;  /* 0x0000001fff0a7819 */ /* 0x000fe400000114d5 */
[----:B------:R-:W-:Y:S02]  /*162f0*/  SHF.R.S32.HI R12, RZ, 0x1f, R193 ;  /* 0x0000001fff0c7819 */ /* 0x000fe400000114c1 */
[----:B------:R-:W-:Y:S02]  /*16300*/  SEL R11, R218, RZ, !P0 ;  /* 0x000000ffda0b7207 */ /* 0x000fe40004000000 */
[----:B------:R-:W-:Y:S02]  /*16310*/  SEL R221, R221, RZ, !P0 ;  /* 0x000000ffdddd7207 */ /* 0x000fe40004000000 */
[----:B-----5:R-:W-:Y:S01]  /*16320*/  SHF.R.S32.HI R8, RZ, 0x1f, R9 ;  /* 0x0000001fff087819 */ /* 0x020fe20000011409 */
[----:B------:R-:W-:Y:S06]  /*16330*/  @P2 BRA `(.L_x_6994) ;  /* 0x0000000000582947 */ /* 0x000fec0003800000 */
[----:B------:R-:W4:Y:S02]  /*16340*/  S2R R0, SR_TID.X ;  /* 0x0000000000007919 */ /* 0x000f240000002100 */
[----:B----4-:R-:W-:-:S04]  /*16350*/  IMAD R0, R220, 0x40, R0 ;  /* 0x00000040dc007824 */ /* 0x010fc800078e0200 */
[----:B------:R-:W-:-:S05]  /*16360*/  VIADD R0, R0, 0xffffff80 ;  /* 0xffffff8000007836 */ /* 0x000fca0000000000 */
[----:B------:R-:W-:-:S13]  /*16370*/  ISETP.GE.AND P0, PT, R0, R3, PT ;  /* 0x000000030000720c */ /* 0x000fda0003f06270 */
[----:B------:R-:W-:Y:S05]  /*16380*/  @P0 BRA `(.L_x_6994) ;  /* 0x0000000000440947 */ /* 0x000fea0003800000 */
[----:B---3--:R-:W-:Y:S01]  /*16390*/  IADD3 R4, P0, R0, R9, RZ ;  /* 0x0000000900047210 */ /* 0x008fe20007f1e0ff */
        /* <DEDUP_REMOVED lines=16> */
.L_x_6994:
[----:B------:R-:W-:Y:S05]  /*164a0*/  BSYNC B1 ;  /* 0x0000000000017941 */ /* 0x000fea0003800000 */
.L_x_6993:
[----:B------:R-:W-:Y:S01]  /*164b0*/  ULDC.64 UR4, c[0x0][0xba0] ;  /* 0x0002e80000047ab9 */ /* 0x000fe20000000a00 */
[----:B---3--:R-:W-:Y:S01]  /*164c0*/  IMAD.MOV.U32 R4, RZ, RZ, R193 ;  /* 0x000000ffff047224 */ /* 0x008fe200078e00c1 */
[----:B--2---:R-:W-:Y:S01]  /*164d0*/  ISETP.GE.AND P2, PT, R193, R14, PT ;  /* 0x0000000ec100720c */ /* 0x004fe20003f46270 */
[----:B----4-:R-:W-:Y:S01]  /*164e0*/  IMAD.MOV.U32 R5, RZ, RZ, R12 ;  /* 0x000000ffff057224 */ /* 0x010fe200078e000c */
[----:B------:R-:W-:Y:S01]  /*164f0*/  BSSY B1, `(.L_x_6995) ;  /* 0x000004d000017945 */ /* 0x000fe20003800000 */
[----:B------:R-:W-:Y:S02]  /*16500*/  IMAD R0, R8, UR4, RZ ;  /* 0x0000000408007c24 */ /* 0x000fe4000f8e02ff */
        /* <DEDUP_REMOVED lines=22> */
[----:B------:R-:W-:Y:S01]  /*16670*/  VIADD R27, R193, 0x140 ;  /* 0x00000140c11b7836 */ /* 0x000fe20000000000 */
[----:B------:R-:W-:Y:S01]  /*16680*/  LOP3.LUT R0, R3, 0x2, R0, 0xe2, !PT ;  /* 0x0000000203007812 */ /* 0x000fe200078ee200 */
[----:B------:R-:W-:Y:S01]  /*16690*/  IMAD.IADD R5, R5, 0x1, R7 ;  /* 0x0000000105057824 */ /* 0x000fe200078e0207 */
[----:B------:R-:W-:Y:S01]  /*166a0*/  SEL R3, RZ, 0x4, P2 ;  /* 0x00000004ff037807 */ /* 0x000fe20001000000 */
[C---:B------:R-:W-:Y:S01]  /*166b0*/  VIADD R7, R193.reuse, 0x180 ;  /* 0x00000180c1077836 */ /* 0x040fe20000000000 */
[----:B------:R-:W-:Y:S01]  /*166c0*/  SEL R6, RZ, 0x8, P3 ;  /* 0x00000008ff067807 */ /* 0x000fe20001800000 */
[----:B------:R-:W-:Y:S01]  /*166d0*/  VIADD R9, R193, 0x1c0 ;  /* 0x000001c0c1097836 */ /* 0x000fe20000000000 */
        /* <DEDUP_REMOVED lines=12> */
[----:B------:R-:W-:-:S02]  /*167a0*/  LOP3.LUT R29, R29, R8, RZ, 0xfc, !PT ;  /* 0x000000081d1d7212 */ /* 0x000fc400078efcff */
[----:B------:R-:W-:Y:S01]  /*167b0*/  SHF.R.S32.HI R9, RZ, 0x1f, R214 ;  /* 0x0000001fff097819 */ /* 0x000fe200000114d6 */
[----:B------:R-:W-:Y:S01]  /*167c0*/  IMAD.IADD R11, R7, 0x1, R3 ;  /* 0x00000001070b7824 */ /* 0x000fe200078e0203 */
[----:B------:R-:W-:Y:S02]  /*167d0*/  MOV R8, R214 ;  /* 0x000000d600087202 */ /* 0x000fe40000000f00 */
        /* <DEDUP_REMOVED lines=30> */
.L_x_6996:
[----:B------:R-:W-:Y:S05]  /*169c0*/  BSYNC B1 ;  /* 0x0000000000017941 */ /* 0x000fea0003800000 */
.L_x_6995:
        /* <DEDUP_REMOVED lines=29> */
.L_x_6991:
[----:B------:R-:W-:Y:S05]  /*16ba0*/  BSYNC B0 ;  /* 0x0000000000007941 */ /* 0x000fea0003800000 */
.L_x_6985:
[----:B------:R-:W-:Y:S02]  /*16bb0*/  ULDC UR4, c[0x0][0xd14] ;  /* 0x0003450000047ab9 */ /* 0x000fe40000000800 */
[----:B-1----:R-:W-:-:S13]  /*16bc0*/  ISETP.GE.AND P0, PT, R187, UR4, PT ;  /* 0x00000004bb007c0c */ /* 0x002fda000bf06270 */
[----:B------:R-:W-:Y:S05]  /*16bd0*/  @!P0 BRA `(.L_x_6997) ;  /* 0xfffffea400608947 */ /* 0x000fea000383ffff */
[----:B------:R-:W-:Y:S05]  /*16be0*/  BRA `(.L_x_6856) ;  /* 0x0000006400b87947 */ /* 0x000fea0003800000 */
.L_x_6854:
        /* <DEDUP_REMOVED lines=28> */
[----:B0-----:R-:W-:-:S04]  /*16db0*/  SEL R5, R4, RZ, P1 ;  /* 0x000000ff04057207 */ /* 0x001fc80000800000 */
[----:B------:R-:W-:-:S05]  /*16dc0*/  IADD3 R5, R10, R5, RZ ;  /* 0x000000050a057210 */ /* 0x000fca0007ffe0ff */
        /* <DEDUP_REMOVED lines=31> */
.L_x_7002:
        /* <DEDUP_REMOVED lines=15> */
.L_x_7001:
[----:B------:R-:W-:Y:S05]  /*170b0*/  BSYNC B0 ;  /* 0x0000000000007941 */ /* 0x000fea0003800000 */
.L_x_7000:
        /* <DEDUP_REMOVED lines=25> */
.L_x_6998:
[----:B------:R-:W-:-:S05]  /*17250*/  IADD3 R7, -R2, R5, RZ ;  /* 0x0000000502077210 */ /* 0x000fca0007ffe1ff */
        /* <DEDUP_REMOVED lines=19> */
.L_x_7003:
        /* <DEDUP_REMOVED lines=56> */
.L_x_6999:
[----:B------:R-:W-:Y:S02]  /*17710*/  IMAD.MOV.U32 R17, RZ, RZ, RZ ;  /* 0x000000ffff117224 */ /* 0x000fe400078e00ff */
[----:B------:R-:W-:Y:S02]  /*17720*/  IMAD.U32 R16, RZ, RZ, UR6 ;  /* 0x00000006ff107e24 */ /* 0x000fe4000f8e00ff */
[----:B------:R-:W-:-:S07]  /*17730*/  IMAD.MOV.U32 R18, RZ, RZ, RZ ;  /* 0x000000ffff127224 */ /* 0x000fce00078e00ff */
.L_x_7004:
        /* <DEDUP_REMOVED lines=15> */
[----:B------:R-:W-:Y:S01]  /*17830*/  STL [R1+0x28], RZ ;  /* 0x000028ff01007387 */ /* 0x000fe20000100800 */
[----:B------:R-:W-:Y:S01]  /*17840*/  ULDC UR4, c[0x0][0xc] ;  /* 0x0000030000047ab9 */ /* 0x000fe20000000800 */
[----:B------:R-:W-:Y:S02]  /*17850*/  IMAD.MOV.U32 R2, RZ, RZ, 0x1 ;  /* 0x00000001ff027424 */ /* 0x000fe400078e00ff */
[----:B------:R1:W-:Y:S04]  /*17860*/  STL [R1+0xc], R0 ;  /* 0x00000c0001007387 */ /* 0x0003e80000100800 */
[----:B------:R2:W-:Y:S04]  /*17870*/  STL [R1+0x4], RZ ;  /* 0x000004ff01007387 */ /* 0x0005e80000100800 */
[----:B------:R2:W-:Y:S01]  /*17880*/  STL [R1], RZ ;  /* 0x000000ff01007387 */ /* 0x0005e20000100800 */
[----:B-1----:R-:W-:-:S03]  /*17890*/  MOV R0, UR4 ;  /* 0x0000000400007c02 */ /* 0x002fc60008000f00 */
[----:B------:R2:W-:Y:S04]  /*178a0*/  STL [R1+0x8], R2 ;  /* 0x0000080201007387 */ /* 0x0005e80000100800 */
[----:B------:R2:W-:Y:S02]  /*178b0*/  STL [R1+0x30], R0 ;  /* 0x0000300001007387 */ /* 0x0005e40000100800 */
.L_x_7089:
[----:B--23--:R-:W1:Y:S02]  /*178c0*/  LDC.64 R2, c[0x0][0xd60] ;  /* 0x00035800ff027b82 */ /* 0x00ce640000000a00 */
[----:B-1----:R-:W-:-:S05]  /*178d0*/  IMAD.WIDE R2, R19, 0x4, R2 ;  /* 0x0000000413027825 */ /* 0x002fca00078e0202 */
[----:B------:R-:W2:Y:S01]  /*178e0*/  LDG.E R11, desc[UR54][R2.64] ;  /* 0x00000036020b7981 */ /* 0x000ea2000c1e1900 */
        /* <DEDUP_REMOVED lines=54> */
.L_x_7006:
        /* <DEDUP_REMOVED lines=14> */
.L_x_7007:
[----:B------:R-:W-:Y:S05]  /*17d30*/  @!P3 BRA `(.L_x_7008) ;  /* 0x00000000000cb947 */ /* 0x000fea0003800000 */
[----:B------:R-:W2:Y:S04]  /*17d40*/  LDG.E R9, desc[UR54][R6.64] ;  /* 0x0000003606097981 */ /* 0x000ea8000c1e1900 */
[----:B------:R-:W2:Y:S02]  /*17d50*/  LDG.E R6, desc[UR54][R6.64+0x4] ;  /* 0x0000043606067981 */ /* 0x000ea4000c1e1900 */
[----:B--2---:R-:W-:-:S07]  /*17d60*/  IMAD.IADD R9, R6, 0x1, -R9 ;  /* 0x0000000106097824 */ /* 0x004fce00078e0a09 */
.L_x_7008:
        /* <DEDUP_REMOVED lines=41> */
.L_x_7156:
[----:B------:R-:W-:-:S03]  /*18000*/  UMOV UR4, 0xffffffff ;  /* 0xffffffff00047882 */ /* 0x000fc60000000000 */
[----:B------:R-:W-:Y:S05]  /*18010*/  BRA.DIV UR4, `(.L_x_7012) ;  /* 0x00000062046c7947 */ /* 0x000fea000b800000 */
[----:B------:R-:W-:-:S13]  /*18020*/  ELECT P6, URZ, PT ;  /* 0x00000000003f782f */ /* 0x000fda00038c0000 */
.L_x_7159:
[----:B------:R-:W2:Y:S01]  /*18030*/  LDL R5, [R1+0x28] ;  /* 0x0000280001057983 */ /* 0x000ea20000100800 */
[----:B------:R-:W0:Y:S01]  /*18040*/  S2R R9, SR_CgaCtaId ;  /* 0x0000000000097919 */ /* 0x000e220000008800 */
[----:B--2---:R-:W-:-:S05]  /*18050*/  VIADD R5, R5, 0x1 ;  /* 0x0000000105057836 */ /* 0x004fca0000000000 */
[----:B------:R-:W-:-:S04]  /*18060*/  LEA.HI R6, R5, R5, RZ, 0x1 ;  /* 0x0000000505067211 */ /* 0x000fc800078f08ff */
[----:B------:R-:W-:-:S04]  /*18070*/  LOP3.LUT R6, R6, 0xfffffffe, RZ, 0xc0, !PT ;  /* 0xfffffffe06067812 */ /* 0x000fc800078ec0ff */
[----:B------:R-:W-:Y:S02]  /*18080*/  IADD3 R5, R5, -R6, RZ ;  /* 0x8000000605057210 */ /* 0x000fe40007ffe0ff */
[----:B------:R-:W-:Y:S02]  /*18090*/  MOV R6, 0x400 ;  /* 0x0000040000067802 */ /* 0x000fe40000000f00 */
[----:B------:R-:W-:Y:S02]  /*180a0*/  SHF.L.U32 R5, R5, 0x1f, RZ ;  /* 0x0000001f05057819 */ /* 0x000fe400000006ff */
[----:B0-----:R-:W-:-:S04]  /*180b0*/  LEA R9, R9, R6, 0x18 ;  /* 0x0000000609097211 */ /* 0x001fc800078ec0ff */
[----:B------:R-:W0:Y:S02]  /*180c0*/  SYNCS.PHASECHK.TRANS64.TRYWAIT P0, [R9+URZ+0x38820], R5 ;  /* 0x03882005090075a7 */ /* 0x000e24000800017f */
[----:B0-----:R-:W-:Y:S05]  /*180d0*/  @!P0 BRA `(.L_x_7013) ;  /* 0x00000060005c8947 */ /* 0x001fea0003800000 */
.L_x_7160:
        /* <DEDUP_REMOVED lines=8> */
.L_x_7161:
        /* <DEDUP_REMOVED lines=11> */
.L_x_7017:
        /* <DEDUP_REMOVED lines=20> */
.L_x_7162:
        /* <DEDUP_REMOVED lines=8> */
.L_x_7019:
        /* <DEDUP_REMOVED lines=52> */
.L_x_7015:
[----:B------:R-:W-:Y:S05]  /*18710*/  BSYNC B1 ;  /* 0x0000000000017941 */ /* 0x000fea0003800000 */
.L_x_7014:
        /* <DEDUP_REMOVED lines=12> */
[----:B0-----:R-:W-:Y:S05]  /*187e0*/  @!P0 BRA `(.L_x_7010) ;  /* 0x0000000400cc8947 */ /* 0x001fea0003800000 */
[C---:B------:R-:W-:Y:S01]  /*187f0*/  LEA R5, R2.reuse, R20, 0x6 ;  /* 0x0000001402057211 */ /* 0x040fe200078e30ff */
[----:B------:R-:W-:-:S04]  /*18800*/  VIADD R2, R2, 0xffffffff ;  /* 0xffffffff02027836 */ /* 0x000fc80000000000 */
[----:B------:R-:W-:-:S07]  /*18810*/  VIADD R5, R5, 0xffffff80 ;  /* 0xffffff8005057836 */ /* 0x000fce0000000000 */
.L_x_7026:
        /* <DEDUP_REMOVED lines=9> */
.L_x_7163:
        /* <DEDUP_REMOVED lines=11> */
.L_x_7023:
        /* <DEDUP_REMOVED lines=18> */
.L_x_7164:
        /* <DEDUP_REMOVED lines=8> */
.L_x_7025:
        /* <DEDUP_REMOVED lines=52> */
.L_x_7021:
[----:B------:R-:W-:Y:S05]  /*18e40*/  BSYNC B1 ;  /* 0x0000000000017941 */ /* 0x000fea0003800000 */
.L_x_7020:
[----:B------:R-:W2:Y:S04]  /*18e50*/  LDL.LU R6, [R1+0x4] ;  /* 0x0000040001067983 */ /* 0x000ea80000300800 */
[----:B------:R-:W3:Y:S01]  /*18e60*/  LDL.LU R8, [R1+0xc] ;  /* 0x00000c0001087983 */ /* 0x000ee20000300800 */
[----:B------:R-:W-:Y:S01]  /*18e70*/  VIADD R2, R2, 0xffffffff ;  /* 0xffffffff02027836 */ /* 0x000fe20000000000 */
[----:B------:R-:W-:Y:S01]  /*18e80*/  IADD3 R5, R5, -0x40, RZ ;  /* 0xffffffc005057810 */ /* 0x000fe20007ffe0ff */
        /* <DEDUP_REMOVED lines=9> */
.L_x_7010:
[----:B------:R-:W-:Y:S05]  /*18f20*/  BSYNC B0 ;  /* 0x0000000000007941 */ /* 0x000fea0003800000 */
.L_x_7009:
[----:B0-----:R-:W2:Y:S01]  /*18f30*/  LDL R6, [R1+0x1c] ;  /* 0x00001c0001067983 */ /* 0x001ea20000100800 */
[----:B------:R-:W-:Y:S05]  /*18f40*/  @!P2 WARPSYNC.ALL ;  /* 0x000000000000a948 */ /* 0x000fea0003800000 */
[----:B------:R-:W-:Y:S01]  /*18f50*/  BSSY B6, `(.L_x_7027) ;  /* 0x000033e000067945 */ /* 0x000fe20003800000 */
[----:B------:R-:W-:Y:S01]  /*18f60*/  @!P2 BAR.SYNC.DEFER_BLOCKING 0xc, 0x120 ;  /* 0x030480000000ab1d */ /* 0x000fe20000010000 */
[----:B--2---:R-:W-:-:S13]  /*18f70*/  ISETP.GT.AND P0, PT, R6, RZ, PT ;  /* 0x000000ff0600720c */ /* 0x004fda0003f04270 */
[----:B------:R-:W-:Y:S05]  /*18f80*/  @P0 BRA `(.L_x_7028) ;  /* 0x00000000004c0947 */ /* 0x000fea0003800000 */
[----:B------:R-:W0:Y:S02]  /*18f90*/  S2R R6, SR_TID.X ;  /* 0x0000000000067919 */ /* 0x000e240000002100 */
[----:B0-----:R-:W-:-:S04]  /*18fa0*/  LOP3.LUT R6, R6, 0x1f, RZ, 0xc0, !PT ;  /* 0x0000001f06067812 */ /* 0x001fc800078ec0ff */
[----:B------:R-:W-:-:S13]  /*18fb0*/  ISETP.NE.AND P1, PT, R6, RZ, PT ;  /* 0x000000ff0600720c */ /* 0x000fda0003f25270 */
[----:B------:R-:W-:Y:S05]  /*18fc0*/  @P1 BRA `(.L_x_7029) ;  /* 0x0000003000d81947 */ /* 0x000fea0003800000 */
[----:B------:R-:W0:Y:S01]  /*18fd0*/  S2R R7, SR_LANEID ;  /* 0x0000000000077919 */ /* 0x000e220000000000 */
[----:B------:R-:W-:Y:S02]  /*18fe0*/  VOTEU.ANY UR4, UPT, PT ;  /* 0x0000000000047886 */ /* 0x000fe400038e0100 */
[----:B------:R-:W0:Y:S01]  /*18ff0*/  FLO.U32 R0, UR4 ;  /* 0x0000000400007d00 */ /* 0x000e2200080e0000 */
[----:B------:R-:W1:Y:S01]  /*19000*/  LDC.64 R2, c[0x0][0xd38] ;  /* 0x00034e00ff027b82 */ /* 0x000e620000000a00 */
[----:B------:R-:W2:Y:S06]  /*19010*/  LDL R6, [R1+0x30] ;  /* 0x0000300001067983 */ /* 0x000eac0000100800 */
[----:B------:R-:W1:Y:S01]  /*19020*/  POPC R5, UR4 ;  /* 0x0000000400057d09 */ /* 0x000e620008000000 */
[----:B0-----:R-:W-:-:S13]  /*19030*/  ISETP.EQ.U32.AND P0, PT, R0, R7, PT ;  /* 0x000000070000720c */ /* 0x001fda0003f02070 */
[----:B-1----:R-:W3:Y:S01]  /*19040*/  @P0 ATOMG.E.ADD.STRONG.GPU PT, R3, desc[UR54][R2.64], R5 ;  /* 0x00000005020309a8 */ /* 0x002ee200081ee1f6 */
[----:B------:R-:W0:Y:S02]  /*19050*/  S2R R4, SR_LTMASK ;  /* 0x0000000000047919 */ /* 0x000e240000003900 */
[----:B0-----:R-:W-:-:S04]  /*19060*/  LOP3.LUT R4, R4, UR4, RZ, 0xc0, !PT ;  /* 0x0000000404047c12 */ /* 0x001fc8000f8ec0ff */
[----:B------:R-:W0:Y:S01]  /*19070*/  POPC R7, R4 ;  /* 0x0000000400077309 */ /* 0x000e220000000000 */
[----:B--2---:R-:W-:Y:S01]  /*19080*/  R2UR UR5, R6 ;  /* 0x00000000060572ca */ /* 0x004fe200000e0000 */
[----:B---3--:R-:W0:-:S12]  /*19090*/  SHFL.IDX PT, R0, R3, R0, 0x1f ;  /* 0x00001f0003007589 */ /* 0x008e1800000e0000 */
[----:B0-----:R-:W-:Y:S01]  /*190a0*/  IADD3 R16, R0, UR5, R7 ;  /* 0x0000000500107c10 */ /* 0x001fe2000fffe007 */
[----:B------:R-:W-:Y:S06]  /*190b0*/  BRA `(.L_x_7029) ;  /* 0x00000030009c7947 */ /* 0x000fec0003800000 */
.L_x_7028:
[----:B------:R-:W0:Y:S01]  /*190c0*/  S2R R0, SR_CgaCtaId ;  /* 0x0000000000007919 */ /* 0x000e220000008800 */
[----:B------:R-:W-:-:S04]  /*190d0*/  MOV R2, 0x400 ;  /* 0x0000040000027802 */ /* 0x000fc80000000f00 */
[----:B0-----:R-:W-:-:S05]  /*190e0*/  LEA R3, R0, R2, 0x18 ;  /* 0x0000000200037211 */ /* 0x001fca00078ec0ff */
        /* <DEDUP_REMOVED lines=20> */
.L_x_7030:
        /* <DEDUP_REMOVED lines=10> */
[----:B------:R-:W-:Y:S01]  /*192d0*/  MOV R13, RZ ;  /* 0x000000ff000d7202 */ /* 0x000fe20000000f00 */
[----:B------:R-:W-:Y:S02]  /*192e0*/  IMAD.U32 R5, RZ, RZ, UR7 ;  /* 0x00000007ff057e24 */ /* 0x000fe4000f8e00ff */
[----:B------:R-:W-:Y:S02]  /*192f0*/  IMAD.U32 R6, RZ, RZ, UR8 ;  /* 0x00000008ff067e24 */ /* 0x000fe4000f8e00ff */
[----:B------:R-:W-:-:S02]  /*19300*/  IMAD.U32 R7, RZ, RZ, UR9 ;  /* 0x00000009ff077e24 */ /* 0x000fc4000f8e00ff */
[----:B------:R-:W-:Y:S02]  /*19310*/  IMAD.U32 R10, RZ, RZ, UR4 ;  /* 0x00000004ff0a7e24 */ /* 0x000fe4000f8e00ff */
[----:B------:R-:W-:Y:S02]  /*19320*/  IMAD.U32 R11, RZ, RZ, UR5 ;  /* 0x00000005ff0b7e24 */ /* 0x000fe4000f8e00ff */
[----:B------:R-:W-:Y:S02]  /*19330*/  IMAD.MOV.U32 R8, RZ, RZ, 0x70 ;  /* 0x00000070ff087424 */ /* 0x000fe400078e00ff */
[----:B0-----:R-:W-:-:S07]  /*19340*/  IMAD.MOV.U32 R12, RZ, RZ, 0x1 ;  /* 0x00000001ff0c7424 */ /* 0x001fce00078e00ff */
[----:B------:R-:W-:-:S07]  /*19350*/  LEPC R20, `(.L_x_7032) ;  /* 0x000000001014794e */ /* 0x000fce0000000000 */
[----:B-1----:R-:W-:Y:S05]  /*19360*/  CALL.ABS.NOINC R2 ;  /* 0x0000000002007343 */ /* 0x002fea0003c00000 */
.L_x_7032:
        /* <DEDUP_REMOVED lines=16> */
.L_x_7031:
        /* <DEDUP_REMOVED lines=26> */
[----:B-1----:R-:W1:Y:S01]  /*19610*/  @P0 LDC R2, c[0x0][0x430] ;  /* 0x00010c00ff020b82 */ /* 0x002e620000000800 */
[----:B0-----:R-:W-:-:S05]  /*19620*/  @P0 IMAD.HI.U32 R3, R18, R5, RZ ;  /* 0x0000000512030227 */ /* 0x001fca00078e00ff */
[----:B-1----:R-:W-:Y:S02]  /*19630*/  @P0 SHF.R.U32.HI R4, RZ, R2, R3 ;  /* 0x00000002ff040219 */ /* 0x002fe40000011603 */
[----:B------:R-:W-:-:S04]  /*19640*/  ISETP.NE.U32.AND P0, PT, RZ, UR4, PT ;  /* 0x00000004ff007c0c */ /* 0x000fc8000bf05070 */
[----:B------:R-:W-:-:S04]  /*19650*/  ISETP.NE.AND.EX P0, PT, RZ, UR5, PT, P0 ;  /* 0x00000005ff007c0c */ /* 0x000fc8000bf05300 */
[----:B------:R-:W-:-:S09]  /*19660*/  SEL R5, R6, RZ, !P0 ;  /* 0x000000ff06057207 */ /* 0x000fd20004000000 */
.L_x_7033:
        /* <DEDUP_REMOVED lines=19> */
.L_x_7167:
[----:B------:R-:W-:Y:S01]  /*197a0*/  UMOV UR4, 0xffffffff ;  /* 0xffffffff00047882 */ /* 0x000fe20000000000 */
[----:B------:R-:W-:Y:S02]  /*197b0*/  SHF.R.S32.HI R8, RZ, 0x1f, R0 ;  /* 0x0000001fff087819 */ /* 0x000fe40000011400 */
[----:B------:R-:W-:Y:S05]  /*197c0*/  BRA.DIV UR4, `(.L_x_7035) ;  /* 0x0000004e04387947 */ /* 0x000fea000b800000 */
[----:B------:R-:W-:-:S13]  /*197d0*/  ELECT P6, URZ, PT ;  /* 0x00000000003f782f */ /* 0x000fda00038c0000 */
.L_x_7170:
        /* <DEDUP_REMOVED lines=22> */
.L_x_7037:
        /* <DEDUP_REMOVED lines=9> */
.L_x_7171:
        /* <DEDUP_REMOVED lines=11> */
.L_x_7039:
        /* <DEDUP_REMOVED lines=14> */
[----:B0-----:R-:W-:-:S04]  /*19b60*/  LEA R12, R13, R12, 0x18 ;  /* 0x0000000c0d0c7211 */ /* 0x001fc800078ec0ff */
[----:B--2---:R-:W-:Y:S02]  /*19b70*/  LEA R9, R11, R12, 0xd ;  /* 0x0000000c0b097211 */ /* 0x004fe400078e68ff */
[----:B---3--:R-:W-:Y:S02]  /*19b80*/  R2UR UR4, R10 ;  /* 0x000000000a0472ca */ /* 0x008fe400000e0000 */
[----:B------:R-:W-:-:S11]  /*19b90*/  R2UR UR8, R9 ;  /* 0x00000000090872ca */ /* 0x000fd600000e0000 */
[----:B------:R-:W-:Y:S02]  /*19ba0*/  ULEA UR11, UR11, UR4, 0x6 ;  /* 0x000000040b0b7291 */ /* 0x000fe4000f8e303f */
[----:B------:R-:W-:Y:S01]  /*19bb0*/  UIADD3 UR8, UR8, 0x22400, URZ ;  /* 0x0002240008087890 */ /* 0x000fe2000fffe03f */
[----:B------:R-:W-:-:S08]  /*19bc0*/  UMOV UR4, 0x0 ;  /* 0x0000000000047882 */ /* 0x000fd00000000000 */
[----:B------:R0:W-:Y:S02]  /*19bd0*/  UTMALDG.4D [UR8], [UR6], desc[UR4] ;  /* 0x00000408060075b4 */ /* 0x0001e40008019000 */
[----:B0-----:R-:W-:Y:S01]  /*19be0*/  NOP ;  /* 0x0000000000007918 */ /* 0x001fe20000000000 */
.L_x_7036:
        /* <DEDUP_REMOVED lines=31> */
[----:B0-----:R-:W-:Y:S01]  /*19de0*/  IMAD.MOV.U32 R5, RZ, RZ, 0x10000 ;  /* 0x00010000ff057424 */ /* 0x001fe200078e00ff */
        /* <DEDUP_REMOVED lines=50> */
.L_x_7041:
[----:B------:R-:W-:Y:S05]  /*1a110*/  BSYNC B0 ;  /* 0x0000000000007941 */ /* 0x000fea0003800000 */
.L_x_7040:
        /* <DEDUP_REMOVED lines=9> */
.L_x_7172:
        /* <DEDUP_REMOVED lines=13> */
.L_x_7173:
        /* <DEDUP_REMOVED lines=11> */
.L_x_7046:
        /* <DEDUP_REMOVED lines=58> */
.L_x_7044:
[----:B------:R-:W-:Y:S05]  /*1a6d0*/  BSYNC B0 ;  /* 0x0000000000007941 */ /* 0x000fea0003800000 */
.L_x_7043:
[----:B------:R-:W2:Y:S01]  /*1a6e0*/  LDL R7, [R1+0x1c] ;  /* 0x00001c0001077983 */ /* 0x000ea20000100800 */
[----:B------:R-:W-:Y:S01]  /*1a6f0*/  BSSY B0, `(.L_x_7047) ;  /* 0x00001a6000007945 */ /* 0x000fe20003800000 */
[----:B--2---:R-:W-:-:S13]  /*1a700*/  ISETP.GE.AND P0, PT, R7, 0x2, PT ;  /* 0x000000020700780c */ /* 0x004fda0003f06270 */
[----:B------:R-:W-:Y:S05]  /*1a710*/  @!P0 BRA `(.L_x_7048) ;  /* 0x00000018008c8947 */ /* 0x000fea0003800000 */
[C---:B0-----:R-:W-:Y:S01]  /*1a720*/  LOP3.LUT R5, R7.reuse, 0x1, RZ, 0xc0, !PT ;  /* 0x0000000107057812 */ /* 0x041fe200078ec0ff */
[----:B------:R-:W-:Y:S01]  /*1a730*/  VIADD R9, R7, 0xfffffffe ;  /* 0xfffffffe07097836 */ /* 0x000fe20000000000 */
[----:B------:R-:W-:Y:S02]  /*1a740*/  BSSY B1, `(.L_x_7049) ;  /* 0x0000090000017945 */ /* 0x000fe40003800000 */
[----:B------:R-:W-:Y:S01]  /*1a750*/  ISETP.NE.U32.AND P0, PT, R5, 0x1, PT ;  /* 0x000000010500780c */ /* 0x000fe20003f05070 */
[----:B------:R-:W-:-:S12]  /*1a760*/  IMAD.MOV.U32 R5, RZ, RZ, R9 ;  /* 0x000000ffff057224 */ /* 0x000fd800078e0009 */
[----:B------:R-:W-:Y:S05]  /*1a770*/  @!P0 BRA `(.L_x_7050) ;  /* 0x0000000800308947 */ /* 0x000fea0003800000 */
        /* <DEDUP_REMOVED lines=33> */
.L_x_7053:
[----:B-1----:R-:W1:Y:S01]  /*1a990*/  S2R R3, SR_CgaCtaId ;  /* 0x0000000000037919 */ /* 0x002e620000008800 */
[----:B------:R-:W-:-:S04]  /*1a9a0*/  MOV R2, 0x400 ;  /* 0x0000040000027802 */ /* 0x000fc80000000f00 */
[----:B-1----:R-:W-:Y:S02]  /*1a9b0*/  LEA R2, R3, R2, 0x18 ;  /* 0x0000000203027211 */ /* 0x002fe400078ec0ff */
[----:B------:R-:W-:-:S03]  /*1a9c0*/  SHF.L.U32 R3, R12, 0x1f, RZ ;  /* 0x0000001f0c037819 */ /* 0x000fc600000006ff */
[----:B------:R-:W-:-:S04]  /*1a9d0*/  IMAD R2, R13, 0x8, R2 ;  /* 0x000000080d027824 */ /* 0x000fc800078e0202 */
[----:B------:R-:W1:Y:S02]  /*1a9e0*/  SYNCS.PHASECHK.TRANS64.TRYWAIT P0, [R2+URZ+0x38840], R3 ;  /* 0x03884003020075a7 */ /* 0x000e64000800017f */
[----:B-1----:R-:W-:Y:S05]  /*1a9f0*/  @!P0 BRA `(.L_x_7054) ;  /* 0x0000003c00148947 */ /* 0x002fea0003800000 */
.L_x_7174:
        /* <DEDUP_REMOVED lines=11> */
.L_x_7055:
[----:B--2---:R-:W2:Y:S01]  /*1aab0*/  LDL R7, [R1] ;  /* 0x0000000001077983 */ /* 0x004ea20000100800 */
[----:B------:R-:W-:-:S03]  /*1aac0*/  MOV R11, 0x400 ;  /* 0x00000400000b7802 */ /* 0x000fc60000000f00 */
[----:B------:R-:W3:Y:S01]  /*1aad0*/  LDL R10, [R1+0x10] ;  /* 0x00001000010a7983 */ /* 0x000ee20000100800 */
        /* <DEDUP_REMOVED lines=20> */
.L_x_7175:
        /* <DEDUP_REMOVED lines=8> */
.L_x_7057:
[----:B01----:R-:W2:Y:S01]  /*1aca0*/  LDL R3, [R1] ;  /* 0x0000000001037983 */ /* 0x003ea20000100800 */
        /* <DEDUP_REMOVED lines=54> */
.L_x_7052:
[----:B------:R-:W-:Y:S05]  /*1b010*/  BSYNC B2 ;  /* 0x0000000000027941 */ /* 0x000fea0003800000 */
.L_x_7051:
[----:B------:R-:W2:Y:S02]  /*1b020*/  LDL.LU R2, [R1+0x1c] ;  /* 0x00001c0001027983 */ /* 0x000ea40000300800 */
[----:B--2---:R-:W-:-:S07]  /*1b030*/  VIADD R5, R2, 0xfffffffd ;  /* 0xfffffffd02057836 */ /* 0x004fce0000000000 */
.L_x_7050:
[----:B------:R-:W-:Y:S05]  /*1b040*/  BSYNC B1 ;  /* 0x0000000000017941 */ /* 0x000fea0003800000 */
.L_x_7049:
[----:B------:R-:W-:-:S13]  /*1b050*/  ISETP.NE.AND P0, PT, R9, RZ, PT ;  /* 0x000000ff0900720c */ /* 0x000fda0003f05270 */
[----:B------:R-:W-:Y:S05]  /*1b060*/  @!P0 BRA `(.L_x_7048) ;  /* 0x0000001000388947 */ /* 0x000fea0003800000 */
.L_x_7072:
        /* <DEDUP_REMOVED lines=14> */
[----:B------:R-:W1:Y:S02]  /*1b150*/  LDC R11, c[0x0][0x41c] ;  /* 0x00010700ff0b7b82 */ /* 0x000e640000000800 */
        /* <DEDUP_REMOVED lines=15> */
.L_x_7060:
[----:B------:R-:W2:Y:S01]  /*1b250*/  S2R R3, SR_CgaCtaId ;  /* 0x0000000000037919 */ /* 0x000ea20000008800 */
[----:B------:R-:W-:-:S04]  /*1b260*/  MOV R2, 0x400 ;  /* 0x0000040000027802 */ /* 0x000fc80000000f00 */
[----:B--2---:R-:W-:Y:S02]  /*1b270*/  LEA R2, R3, R2, 0x18 ;  /* 0x0000000203027211 */ /* 0x004fe400078ec0ff */
[----:B------:R-:W-:-:S03]  /*1b280*/  SHF.L.U32 R3, R9, 0x1f, RZ ;  /* 0x0000001f09037819 */ /* 0x000fc600000006ff */
[----:B------:R-:W-:-:S04]  /*1b290*/  IMAD R2, R10, 0x8, R2 ;  /* 0x000000080a027824 */ /* 0x000fc800078e0202 */
[----:B------:R-:W2:Y:S02]  /*1b2a0*/  SYNCS.PHASECHK.TRANS64.TRYWAIT P0, [R2+URZ+0x38840], R3 ;  /* 0x03884003020075a7 */ /* 0x000ea4000800017f */
[----:B--2---:R-:W-:Y:S05]  /*1b2b0*/  @!P0 BRA `(.L_x_7061) ;  /* 0x00000034000c8947 */ /* 0x004fea0003800000 */
.L_x_7176:
        /* <DEDUP_REMOVED lines=11> */
.L_x_7062:
[----:B0-----:R-:W3:Y:S01]  /*1b370*/  LDL R12, [R1+0x10] ;  /* 0x00001000010c7983 */ /* 0x001ee20000100800 */
[----:B-1----:R-:W-:Y:S01]  /*1b380*/  MOV R7, 0x400 ;  /* 0x0000040000077802 */ /* 0x002fe20000000f00 */
[----:B------:R-:W0:Y:S01]  /*1b390*/  S2R R13, SR_CgaCtaId ;  /* 0x00000000000d7919 */ /* 0x000e220000008800 */
[----:B------:R-:W-:Y:S01]  /*1b3a0*/  R2UR UR9, R2 ;  /* 0x00000000020972ca */ /* 0x000fe200000e0000 */
[----:B------:R-:W-:Y:S01]  /*1b3b0*/  ULDC.64 UR6, c[0x0][0x198] ;  /* 0x0000660000067ab9 */ /* 0x000fe20000000a00 */
[----:B------:R-:W-:Y:S01]  /*1b3c0*/  R2UR UR12, R4 ;  /* 0x00000000040c72ca */ /* 0x000fe200000e0000 */
[----:B------:R-:W-:Y:S01]  /*1b3d0*/  UIADD3 UR4, UP0, UR6, 0x370, URZ ;  /* 0x0000037006047890 */ /* 0x000fe2000ff1e03f */
[----:B-----5:R-:W-:-:S03]  /*1b3e0*/  R2UR UR13, R6 ;  /* 0x00000000060d72ca */ /* 0x020fc600000e0000 */
        /* <DEDUP_REMOVED lines=14> */
.L_x_7177:
        /* <DEDUP_REMOVED lines=8> */
.L_x_7064:
[----:B------:R-:W1:Y:S01]  /*1b550*/  S2R R11, SR_CgaCtaId ;  /* 0x00000000000b7919 */ /* 0x000e620000008800 */
[----:B0-2---:R-:W-:Y:S01]  /*1b560*/  MOV R3, 0x400 ;  /* 0x0000040000037802 */ /* 0x005fe20000000f00 */
        /* <DEDUP_REMOVED lines=52> */
.L_x_7059:
[----:B------:R-:W-:Y:S05]  /*1b8b0*/  BSYNC B1 ;  /* 0x0000000000017941 */ /* 0x000fea0003800000 */
.L_x_7058:
        /* <DEDUP_REMOVED lines=13> */
[----:B------:R-:W1:Y:S02]  /*1b990*/  LDC R6, c[0x0][0x41c] ;  /* 0x00010700ff067b82 */ /* 0x000e640000000800 */
        /* <DEDUP_REMOVED lines=15> */
.L_x_7067:
[----:B------:R-:W2:Y:S01]  /*1ba90*/  S2R R3, SR_CgaCtaId ;  /* 0x0000000000037919 */ /* 0x000ea20000008800 */
[----:B------:R-:W-:-:S04]  /*1baa0*/  MOV R2, 0x400 ;  /* 0x0000040000027802 */ /* 0x000fc80000000f00 */
[----:B--2---:R-:W-:Y:S02]  /*1bab0*/  LEA R2, R3, R2, 0x18 ;  /* 0x0000000203027211 */ /* 0x004fe400078ec0ff */
[----:B------:R-:W-:-:S03]  /*1bac0*/  SHF.L.U32 R3, R11, 0x1f, RZ ;  /* 0x0000001f0b037819 */ /* 0x000fc600000006ff */
[----:B------:R-:W-:-:S04]  /*1bad0*/  IMAD R2, R12, 0x8, R2 ;  /* 0x000000080c027824 */ /* 0x000fc800078e0202 */
[----:B------:R-:W2:Y:S02]  /*1bae0*/  SYNCS.PHASECHK.TRANS64.TRYWAIT P0, [R2+URZ+0x38840], R3 ;  /* 0x03884003020075a7 */ /* 0x000ea4000800017f */
[----:B--2---:R-:W-:Y:S05]  /*1baf0*/  @!P0 BRA `(.L_x_7068) ;  /* 0x0000002c00248947 */ /* 0x004fea0003800000 */
.L_x_7178:
[----:B-1----:R-:W1:Y:S02]  /*1bb00*/  S2R R7, SR_TID.X ;  /* 0x0000000000077919 */ /* 0x002e640000002100 */
        /* <DEDUP_REMOVED lines=10> */
.L_x_7069:
[----:B-1----:R-:W3:Y:S01]  /*1bbb0*/  LDL R7, [R1] ;  /* 0x0000000001077983 */ /* 0x002ee20000100800 */
        /* <DEDUP_REMOVED lines=22> */
.L_x_7179:
        /* <DEDUP_REMOVED lines=8> */
.L_x_7071:
        /* <DEDUP_REMOVED lines=55> */
.L_x_7066:
[----:B------:R-:W-:Y:S05]  /*1c110*/  BSYNC B1 ;  /* 0x0000000000017941 */ /* 0x000fea0003800000 */
.L_x_7065:
[C---:B------:R-:W-:Y:S01]  /*1c120*/  ISETP.GT.AND P0, PT, R5.reuse, 0x1, PT ;  /* 0x000000010500780c */ /* 0x040fe20003f04270 */
[----:B------:R-:W-:-:S12]  /*1c130*/  VIADD R5, R5, 0xfffffffe ;  /* 0xfffffffe05057836 */ /* 0x000fd80000000000 */
[----:B------:R-:W-:Y:S05]  /*1c140*/  @P0 BRA `(.L_x_7072) ;  /* 0xffffffec00c80947 */ /* 0x000fea000383ffff */
.L_x_7048:
[----:B------:R-:W-:Y:S05]  /*1c150*/  BSYNC B0 ;  /* 0x0000000000007941 */ /* 0x000fea0003800000 */
.L_x_7047:
        /* <DEDUP_REMOVED lines=12> */
[----:B------:R-:W-:Y:S02]  /*1c220*/  VOTEU.ANY UR4, UPT, PT ;  /* 0x0000000000047886 */ /* 0x000fe400038e0100 */
[----:B------:R-:W1:Y:S01]  /*1c230*/  FLO.U32 R4, UR4 ;  /* 0x0000000400047d00 */ /* 0x000e6200080e0000 */
[----:B------:R-:W1:Y:S07]  /*1c240*/  S2R R7, SR_LANEID ;  /* 0x0000000000077919 */ /* 0x000e6e0000000000 */
[----:B0-----:R-:W0:Y:S01]  /*1c250*/  POPC R5, UR4 ;  /* 0x0000000400057d09 */ /* 0x001e220008000000 */
[----:B-1----:R-:W-:-:S02]  /*1c260*/  ISETP.EQ.U32.AND P0, PT, R4, R7, PT ;  /* 0x000000070400720c */ /* 0x002fc40003f02070 */
[----:B--2---:R-:W-:Y:S02]  /*1c270*/  R2UR UR5, R2 ;  /* 0x00000000020572ca */ /* 0x004fe400000e0000 */
[----:B------:R-:W0:Y:S09]  /*1c280*/  LDC.64 R2, c[0x0][0xd38] ;  /* 0x00034e00ff027b82 */ /* 0x000e320000000a00 */
[----:B0-----:R-:W2:Y:S01]  /*1c290*/  @P0 ATOMG.E.ADD.STRONG.GPU PT, R3, desc[UR54][R2.64], R5 ;  /* 0x00000005020309a8 */ /* 0x001ea200081ee1f6 */
[----:B------:R-:W0:Y:S02]  /*1c2a0*/  S2R R6, SR_LTMASK ;  /* 0x0000000000067919 */ /* 0x000e240000003900 */
[----:B0-----:R-:W-:-:S04]  /*1c2b0*/  LOP3.LUT R6, R6, UR4, RZ, 0xc0, !PT ;  /* 0x0000000406067c12 */ /* 0x001fc8000f8ec0ff */
[----:B------:R-:W0:Y:S01]  /*1c2c0*/  POPC R7, R6 ;  /* 0x0000000600077309 */ /* 0x000e220000000000 */
[----:B--2---:R-:W0:Y:S02]  /*1c2d0*/  SHFL.IDX PT, R4, R3, R4, 0x1f ;  /* 0x00001f0403047589 */ /* 0x004e2400000e0000 */
[----:B0-----:R-:W-:-:S07]  /*1c2e0*/  IADD3 R16, R4, UR5, R7 ;  /* 0x0000000504107c10 */ /* 0x001fce000fffe007 */
.L_x_7074:
[----:B------:R-:W-:Y:S05]  /*1c2f0*/  BSYNC B0 ;  /* 0x0000000000007941 */ /* 0x000fea0003800000 */
.L_x_7073:
[----:B-1----:R-:W2:Y:S02]  /*1c300*/  LDL.LU R2, [R1+0x8] ;  /* 0x0000080001027983 */ /* 0x002ea40000300800 */
[----:B--2---:R-:W-:-:S05]  /*1c310*/  LOP3.LUT R2, R2, R0, RZ, 0x3c, !PT ;  /* 0x0000000002027212 */ /* 0x004fca00078e3cff */
[----:B------:R1:W-:Y:S02]  /*1c320*/  STL [R1+0x8], R2 ;  /* 0x0000080201007387 */ /* 0x0003e40000100800 */
.L_x_7029:
[----:B------:R-:W-:Y:S05]  /*1c330*/  BSYNC B6 ;  /* 0x0000000000067941 */ /* 0x000fea0003800000 */
.L_x_7027:
[----:B------:R-:W-:-:S03]  /*1c340*/  UMOV UR4, 0xffffffff ;  /* 0xffffffff00047882 */ /* 0x000fc60000000000 */
[----:B------:R-:W-:Y:S05]  /*1c350*/  BRA.DIV UR4, `(.L_x_7075) ;  /* 0x0000002604347947 */ /* 0x000fea000b800000 */
[----:B------:R2:W3:Y:S04]  /*1c360*/  SHFL.IDX PT, R4, R16, RZ, 0x1f ;  /* 0x00001fff10047589 */ /* 0x0004e800000e0000 */
[----:B------:R-:W4:Y:S02]  /*1c370*/  SHFL.IDX PT, R16, R16, 0x1, 0x1f ;  /* 0x00201f0010107f89 */ /* 0x000f2400000e0000 */
.L_x_7183:
[----:B------:R-:W5:Y:S01]  /*1c380*/  S2R R0, SR_TID.X ;  /* 0x0000000000007919 */ /* 0x000f620000002100 */
[----:B------:R-:W-:Y:S01]  /*1c390*/  ULDC UR4, c[0x0][0xd14] ;  /* 0x0003450000047ab9 */ /* 0x000fe20000000800 */
[----:B------:R-:W-:Y:S01]  /*1c3a0*/  BSSY B0, `(.L_x_7076) ;  /* 0x000000b000007945 */ /* 0x000fe20003800000 */
[----:B------:R-:W-:Y:S01]  /*1c3b0*/  IMAD.MOV.U32 R17, RZ, RZ, RZ ;  /* 0x000000ffff117224 */ /* 0x000fe200078e00ff */
[----:B-----5:R-:W-:Y:S01]  /*1c3c0*/  LOP3.LUT R7, R0, 0x1f, RZ, 0xc0, !PT ;  /* 0x0000001f00077812 */ /* 0x020fe200078ec0ff */
[----:B------:R-:W-:-:S03]  /*1c3d0*/  IMAD.U32 R0, RZ, RZ, UR4 ;  /* 0x00000004ff007e24 */ /* 0x000fc6000f8e00ff */
[C---:B------:R-:W-:Y:S01]  /*1c3e0*/  ISETP.NE.AND P0, PT, R7.reuse, 0x1f, PT ;  /* 0x0000001f0700780c */ /* 0x040fe20003f05270 */
[----:B0-----:R-:W-:-:S05]  /*1c3f0*/  IMAD.IADD R5, R7, 0x1, R19 ;  /* 0x0000000107057824 */ /* 0x001fca00078e0213 */
[----:B------:R-:W-:-:S13]  /*1c400*/  ISETP.GE.OR P0, PT, R5, R0, !P0 ;  /* 0x000000000500720c */ /* 0x000fda0004706670 */
[----:B------:R-:W-:Y:S05]  /*1c410*/  @P0 BRA `(.L_x_7077) ;  /* 0x00000000000c0947 */ /* 0x000fea0003800000 */
[----:B-1----:R-:W0:Y:S02]  /*1c420*/  LDC.64 R2, c[0x0][0xd58] ;  /* 0x00035600ff027b82 */ /* 0x002e240000000a00 */
[----:B0-----:R-:W-:-:S05]  /*1c430*/  IMAD.WIDE R2, R5, 0x4, R2 ;  /* 0x0000000405027825 */ /* 0x001fca00078e0202 */
[----:B------:R0:W5:Y:S02]  /*1c440*/  LDG.E R17, desc[UR54][R2.64] ;  /* 0x0000003602117981 */ /* 0x000164000c1e1900 */
.L_x_7077:
[----:B------:R-:W-:Y:S05]  /*1c450*/  BSYNC B0 ;  /* 0x0000000000007941 */ /* 0x000fea0003800000 */
.L_x_7076:
[----:B------:R-:W-:-:S03]  /*1c460*/  UMOV UR4, 0xffffffff ;  /* 0xffffffff00047882 */ /* 0x000fc60000000000 */
[----:B------:R-:W-:Y:S05]  /*1c470*/  BRA.DIV UR4, `(.L_x_7078) ;  /* 0x0000002604387947 */ /* 0x000fea000b800000 */
[----:B-----5:R-:W0:Y:S01]  /*1c480*/  SHFL.UP PT, R14, R17, 0x1, RZ ;  /* 0x04200000110e7989 */ /* 0x020e2200000e00ff */
[C---:B------:R-:W-:Y:S02]  /*1c490*/  ISETP.NE.AND P0, PT, R7.reuse, RZ, PT ;  /* 0x000000ff0700720c */ /* 0x040fe40003f05270 */
[C---:B------:R-:W-:Y:S02]  /*1c4a0*/  ISETP.GE.U32.AND P1, PT, R7.reuse, 0x2, PT ;  /* 0x000000020700780c */ /* 0x040fe40003f26070 */
        /* <DEDUP_REMOVED lines=16> */
[----:B-1----:R-:W-:-:S05]  /*1c5b0*/  IMAD.IADD R2, R6, 0x1, R7 ;  /* 0x0000000106027824 */ /* 0x002fca00078e0207 */
[----:B------:R0:W1:Y:S02]  /*1c5c0*/  SHFL.IDX PT, R14, R2, 0x1f, 0x1f ;  /* 0x03e01f00020e7f89 */ /* 0x00006400000e0000 */
.L_x_7191:
[----:B------:R-:W-:Y:S02]  /*1c5d0*/  ULDC UR4, c[0x0][0xd10] ;  /* 0x0003440000047ab9 */ /* 0x000fe40000000800 */
[----:B------:R-:W-:-:S04]  /*1c5e0*/  IMAD.U32 R5, RZ, RZ, UR4 ;  /* 0x00000004ff057e24 */ /* 0x000fc8000f8e00ff */
[----:B-1----:R-:W-:-:S04]  /*1c5f0*/  IMAD R3, R14, R5, RZ ;  /* 0x000000050e037224 */ /* 0x002fc800078e02ff */
[----:B--2-4-:R-:W-:-:S05]  /*1c600*/  IMAD.IADD R16, R16, 0x1, R3 ;  /* 0x0000000110107824 */ /* 0x014fca00078e0203 */
[----:B---3--:R-:W-:-:S13]  /*1c610*/  ISETP.GT.AND P0, PT, R16, R4, PT ;  /* 0x000000041000720c */ /* 0x008fda0003f04270 */
[----:B------:R-:W-:Y:S05]  /*1c620*/  @P0 BRA `(.L_x_7079) ;  /* 0x0000000000b40947 */ /* 0x000fea0003800000 */
[----:B------:R-:W1:Y:S02]  /*1c630*/  LDC R0, c[0x0][0xd14] ;  /* 0x00034500ff007b82 */ /* 0x000e640000000800 */
.L_x_7084:
        /* <DEDUP_REMOVED lines=12> */
[----:B0-----:R-:W-:-:S05]  /*1c700*/  IMAD.WIDE R2, R5, 0x4, R2 ;  /* 0x0000000405027825 */ /* 0x001fca00078e0202 */
[----:B------:R0:W5:Y:S02]  /*1c710*/  LDG.E R17, desc[UR54][R2.64] ;  /* 0x0000003602117981 */ /* 0x000164000c1e1900 */
.L_x_7082:
[----:B------:R-:W-:Y:S05]  /*1c720*/  BSYNC B0 ;  /* 0x0000000000007941 */ /* 0x000fea0003800000 */
.L_x_7081:
        /* <DEDUP_REMOVED lines=23> */
.L_x_7199:
[----:B------:R-:W-:Y:S02]  /*1c8a0*/  ULDC UR4, c[0x0][0xd10] ;  /* 0x0003440000047ab9 */ /* 0x000fe40000000800 */
[----:B------:R-:W-:-:S04]  /*1c8b0*/  IMAD.U32 R5, RZ, RZ, UR4 ;  /* 0x00000004ff057e24 */ /* 0x000fc8000f8e00ff */
[----:B-1----:R-:W-:-:S04]  /*1c8c0*/  IMAD R3, R14, R5, RZ ;  /* 0x000000050e037224 */ /* 0x002fc800078e02ff */
[----:B------:R-:W-:-:S05]  /*1c8d0*/  IMAD.IADD R16, R3, 0x1, R16 ;  /* 0x0000000103107824 */ /* 0x000fca00078e0210 */
[----:B------:R-:W-:-:S13]  /*1c8e0*/  ISETP.GT.AND P0, PT, R16, R4, PT ;  /* 0x000000041000720c */ /* 0x000fda0003f04270 */
[----:B------:R-:W-:Y:S05]  /*1c8f0*/  @!P0 BRA `(.L_x_7084) ;  /* 0xfffffffc00508947 */ /* 0x000fea000383ffff */
.L_x_7079:
        /* <DEDUP_REMOVED lines=8> */
.L_x_7203:
[----:B------:R-:W-:Y:S01]  /*1c980*/  ISETP.NE.AND P0, PT, R3, RZ, PT ;  /* 0x000000ff0300720c */ /* 0x000fe20003f05270 */
[----:B------:R-:W-:-:S12]  /*1c990*/  IMAD.MOV.U32 R7, RZ, RZ, RZ ;  /* 0x000000ffff077224 */ /* 0x000fd800078e00ff */
[----:B------:R-:W-:Y:S05]  /*1c9a0*/  @!P0 BRA `(.L_x_7086) ;  /* 0x0000000000108947 */ /* 0x000fea0003800000 */
[----:B------:R-:W-:Y:S01]  /*1c9b0*/  UMOV UR4, 0xffffffff ;  /* 0xffffffff00047882 */ /* 0x000fe20000000000 */
[----:B------:R-:W-:Y:S02]  /*1c9c0*/  VIADD R12, R6, 0xffffffff ;  /* 0xffffffff060c7836 */ /* 0x000fe40000000000 */
[----:B------:R-:W-:Y:S05]  /*1c9d0*/  BRA.DIV UR4, `(.L_x_7087) ;  /* 0x0000002604c87947 */ /* 0x000fea000b800000 */
[----:B------:R3:W4:Y:S02]  /*1c9e0*/  SHFL.IDX PT, R7, R2, R12, 0x1f ;  /* 0x00001f0c02077589 */ /* 0x00072400000e0000 */
.L_x_7086:
[----:B0--3--:R-:W0:Y:S01]  /*1c9f0*/  LDC.64 R2, c[0x0][0xd68] ;  /* 0x00035a00ff027b82 */ /* 0x009e220000000a00 */
[----:B------:R-:W-:-:S05]  /*1ca00*/  IADD3 R19, R6, R19, RZ ;  /* 0x0000001306137210 */ /* 0x000fca0007ffe0ff */
        /* <DEDUP_REMOVED lines=65> */
.L_x_7080:
[----:B------:R-:W-:Y:S01]  /*1ce20*/  UMOV UR4, URZ ;  /* 0x0000003f00047c82 */ /* 0x000fe20008000000 */
[----:B------:R-:W-:Y:S01]  /*1ce30*/  UMOV UR5, URZ ;  /* 0x0000003f00057c82 */ /* 0x000fe20008000000 */
[----:B------:R-:W-:Y:S01]  /*1ce40*/  ULDC UR6, c[0x0][0xd14] ;  /* 0x0003450000067ab9 */ /* 0x000fe20000000800 */
[----:B------:R-:W-:Y:S02]  /*1ce50*/  IMAD.MOV.U32 R16, RZ, RZ, R4 ;  /* 0x000000ffff107224 */ /* 0x000fe400078e0004 */
[----:B------:R-:W-:Y:S02]  /*1ce60*/  IMAD.U32 R17, RZ, RZ, UR4 ;  /* 0x00000004ff117e24 */ /* 0x000fe4000f8e00ff */
[----:B------:R-:W-:Y:S02]  /*1ce70*/  IMAD.U32 R18, RZ, RZ, UR5 ;  /* 0x00000005ff127e24 */ /* 0x000fe4000f8e00ff */
[----:B------:R-:W-:-:S07]  /*1ce80*/  IMAD.U32 R19, RZ, RZ, UR6 ;  /* 0x00000006ff137e24 */ /* 0x000fce000f8e00ff */
.L_x_7088:
        /* <DEDUP_REMOVED lines=12> */
.L_x_7005:
[----:B-1----:R-:W2:Y:S01]  /*1cf50*/  LDL.LU R0, [R1+0x28] ;  /* 0x0000280001007983 */ /* 0x002ea20000300800 */
[----:B------:R-:W1:Y:S01]  /*1cf60*/  S2R R5, SR_CgaCtaId ;  /* 0x0000000000057919 */ /* 0x000e620000008800 */
[----:B--2---:R-:W-:-:S05]  /*1cf70*/  VIADD R0, R0, 0x1 ;  /* 0x0000000100007836 */ /* 0x004fca0000000000 */
[----:B---3--:R-:W-:-:S04]  /*1cf80*/  LEA.HI R2, R0, R0, RZ, 0x1 ;  /* 0x0000000000027211 */ /* 0x008fc800078f08ff */
[----:B------:R-:W-:-:S05]  /*1cf90*/  LOP3.LUT R3, R2, 0xfffffffe, RZ, 0xc0, !PT ;  /* 0xfffffffe02037812 */ /* 0x000fca00078ec0ff */
[----:B------:R-:W-:Y:S01]  /*1cfa0*/  IMAD.IADD R3, R0, 0x1, -R3 ;  /* 0x0000000100037824 */ /* 0x000fe200078e0a03 */
[----:B------:R-:W-:-:S04]  /*1cfb0*/  MOV R0, 0x400 ;  /* 0x0000040000007802 */ /* 0x000fc80000000f00 */
[----:B-1----:R-:W-:Y:S02]  /*1cfc0*/  LEA R0, R5, R0, 0x18 ;  /* 0x0000000005007211 */ /* 0x002fe400078ec0ff */
[----:B------:R-:W-:-:S04]  /*1cfd0*/  SHF.L.U32 R3, R3, 0x1f, RZ ;  /* 0x0000001f03037819 */ /* 0x000fc800000006ff */
[----:B------:R-:W1:Y:S02]  /*1cfe0*/  SYNCS.PHASECHK.TRANS64.TRYWAIT P0, [R0+URZ+0x38820], R3 ;  /* 0x03882003000075a7 */ /* 0x000e64000800017f */
[----:B-1----:R-:W-:Y:S05]  /*1cff0*/  @!P0 BRA `(.L_x_7090) ;  /* 0x0000002000688947 */ /* 0x002fea0003800000 */
.L_x_7206:
[----:B------:R-:W-:-:S03]  /*1d000*/  UMOV UR4, 0xffffffff ;  /* 0xffffffff00047882 */ /* 0x000fc60000000000 */
[----:B------:R-:W-:Y:S05]  /*1d010*/  BRA.DIV UR4, `(.L_x_7091) ;  /* 0x0000002204747947 */ /* 0x000fea000b800000 */
[----:B------:R-:W2:Y:S02]  /*1d020*/  S2R R2, SR_TID.X ;  /* 0x0000000000027919 */ /* 0x000ea40000002100 */
[----:B--2---:R-:W-:-:S04]  /*1d030*/  SHF.R.U32.HI R2, RZ, 0x5, R2 ;  /* 0x00000005ff027819 */ /* 0x004fc80000011602 */
[----:B------:R-:W-:-:S05]  /*1d040*/  LOP3.LUT R2, R2, 0x3, RZ, 0xc0, !PT ;  /* 0x0000000302027812 */ /* 0x000fca00078ec0ff */
[----:B------:R2:W3:Y:S02]  /*1d050*/  SHFL.IDX PT, R14, R2, RZ, 0x1f ;  /* 0x00001fff020e7589 */ /* 0x0004e400000e0000 */
.L_x_7209:
[----:B---3--:R-:W-:-:S13]  /*1d060*/  ISETP.NE.AND P0, PT, R14, RZ, PT ;  /* 0x000000ff0e00720c */ /* 0x008fda0003f05270 */
[----:B------:R-:W-:Y:S05]  /*1d070*/  @P0 BRA `(.L_x_6856) ;  /* 0x0000000000940947 */ /* 0x000fea0003800000 */
[----:B------:R-:W-:-:S03]  /*1d080*/  UMOV UR4, 0xffffffff ;  /* 0xffffffff00047882 */ /* 0x000fc60000000000 */
[----:B------:R-:W-:Y:S05]  /*1d090*/  BRA.DIV UR4, `(.L_x_7092) ;  /* 0x0000002204887947 */ /* 0x000fea000b800000 */
[----:B------:R-:W-:-:S13]  /*1d0a0*/  ELECT P6, URZ, PT ;  /* 0x00000000003f782f */ /* 0x000fda00038c0000 */
.L_x_7212:
[----:B------:R-:W-:Y:S05]  /*1d0b0*/  @!P6 BRA `(.L_x_6856) ;  /* 0x000000000084e947 */ /* 0x000fea0003800000 */
[----:B--2---:R-:W2:Y:S02]  /*1d0c0*/  LDL.LU R2, [R1+0x34] ;  /* 0x0000340001027983 */ /* 0x004ea40000300800 */
[----:B--2---:R-:W-:-:S04]  /*1d0d0*/  LOP3.LUT R2, R2, 0x2, RZ, 0xfc, !PT ;  /* 0x0000000202027812 */ /* 0x004fc800078efcff */
[----:B------:R-:W-:-:S13]  /*1d0e0*/  ISETP.NE.AND P2, PT, R2, 0x3, PT ;  /* 0x000000030200780c */ /* 0x000fda0003f45270 */
[----:B------:R-:W-:Y:S05]  /*1d0f0*/  @!P2 BRA `(.L_x_7093) ;  /* 0x000000000004a947 */ /* 0x000fea0003800000 */
[----:B------:R-:W-:Y:S01]  /*1d100*/  BPT.TRAP 0x1 ;  /* 0x000000040000795c */ /* 0x000fe20000300000 */
.L_x_7093:
        /* <DEDUP_REMOVED lines=14> */
.L_x_7213:
[----:B------:R-:W2:Y:S02]  /*1d1f0*/  SYNCS.PHASECHK.TRANS64.TRYWAIT P0, [R7+URZ], R2 ;  /* 0x00000002070075a7 */ /* 0x000ea4000800017f */
[----:B--2---:R-:W-:Y:S05]  /*1d200*/  @!P0 BRA `(.L_x_7095) ;  /* 0x0000002000608947 */ /* 0x004fea0003800000 */
.L_x_7214:
[----:B------:R-:W-:Y:S05]  /*1d210*/  @!P2 BRA `(.L_x_7096) ;  /* 0x000000000004a947 */ /* 0x000fea0003800000 */
[----:B------:R-:W-:Y:S01]  /*1d220*/  BPT.TRAP 0x1 ;  /* 0x000000040000795c */ /* 0x000fe20000300000 */
.L_x_7096:
[----:B------:R-:W3:Y:S01]  /*1d230*/  LDL.LU R4, [R1] ;  /* 0x0000000001047983 */ /* 0x000ee20000300800 */
[----:B------:R-:W-:-:S04]  /*1d240*/  VIADD R0, R0, 0x38860 ;  /* 0x0003886000007836 */ /* 0x000fc80000000000 */
[----:B---3--:R-:W-:-:S04]  /*1d250*/  IMAD R4, R4, 0x8, R0 ;  /* 0x0000000804047824 */ /* 0x008fc800078e0200 */
[----:B------:R-:W3:Y:S02]  /*1d260*/  SYNCS.PHASECHK.TRANS64.TRYWAIT P0, [R4+URZ], R5 ;  /* 0x00000005040075a7 */ /* 0x000ee4000800017f */
[----:B---3--:R-:W-:Y:S05]  /*1d270*/  @!P0 BRA `(.L_x_7097) ;  /* 0x0000002000588947 */ /* 0x008fea0003800000 */
.L_x_7215:
[----:B------:R-:W-:-:S07]  /*1d280*/  IMAD R3, R3, 0x8, R0 ;  /* 0x0000000803037824 */ /* 0x000fce00078e0200 */
.L_x_7098:
[----:B----4-:R4:W0:Y:S02]  /*1d290*/  SYNCS.PHASECHK.TRANS64.TRYWAIT P0, [R3+URZ], R2 ;  /* 0x00000002030075a7 */ /* 0x010824000800017f */
[----:B0-----:R-:W-:Y:S05]  /*1d2a0*/  @!P0 NANOSLEEP.SYNCS 0x989680 ;  /* 0x009896800000895d */ /* 0x001fea0003900000 */
[----:B------:R-:W0:Y:S02]  /*1d2b0*/  @!P0 SYNCS.PHASECHK.TRANS64 P0, [R3+URZ], R2 ;  /* 0x00000002030085a7 */ /* 0x000e24000800007f */
[----:B0-----:R-:W-:Y:S05]  /*1d2c0*/  @!P0 BRA `(.L_x_7098) ;  /* 0xfffffffc00f08947 */ /* 0x001fea000383ffff */
.L_x_6856:
[----:B------:R-:W-:Y:S05]  /*1d2d0*/  BSYNC B8 ;  /* 0x0000000000087941 */ /* 0x000fea0003800000 */
.L_x_6853:
[----:B------:R-:W-:Y:S05]  /*1d2e0*/  EXIT ;  /* 0x000000000000794d */ /* 0x000fea0003800000 */
.L_x_6872:
[----:B0-----:R0:W1:Y:S02]  /*1d2f0*/  SYNCS.PHASECHK.TRANS64.TRYWAIT P5, [R70+URZ+0x38890], R57 ;  /* 0x03889039460075a7 */ /* 0x00106400080a017f */
[----:B-1----:R-:W-:Y:S05]  /*1d300*/  @!P5 NANOSLEEP.SYNCS 0x989680 ;  /* 0x009896800000d95d */ /* 0x002fea0003900000 */
[----:B------:R-:W1:Y:S02]  /*1d310*/  @!P5 SYNCS.PHASECHK.TRANS64 P5, [R70+URZ+0x38890], R57 ;  /* 0x038890394600d5a7 */ /* 0x000e6400080a007f */
[----:B-1----:R-:W-:Y:S05]  /*1d320*/  @!P5 BRA `(.L_x_6872) ;  /* 0xfffffffc00f0d947 */ /* 0x002fea000383ffff */
[----:B------:R-:W-:Y:S05]  /*1d330*/  BRA `(.L_x_7099) ;  /* 0xfffffe5000e87947 */ /* 0x000fea000383ffff */
.L_x_6882:
[----:B0-----:R0:W1:Y:S02]  /*1d340*/  SYNCS.PHASECHK.TRANS64.TRYWAIT P5, [R70+URZ+0x38890], R57 ;  /* 0x03889039460075a7 */ /* 0x00106400080a017f */
[----:B-1----:R-:W-:Y:S05]  /*1d350*/  @!P5 NANOSLEEP.SYNCS 0x989680 ;  /* 0x009896800000d95d */ /* 0x002fea0003900000 */
[----:B------:R-:W1:Y:S02]  /*1d360*/  @!P5 SYNCS.PHASECHK.TRANS64 P5, [R70+URZ+0x38890], R57 ;  /* 0x038890394600d5a7 */ /* 0x000e6400080a007f */
[----:B-1----:R-:W-:Y:S05]  /*1d370*/  @!P5 BRA `(.L_x_6882) ;  /* 0xfffffffc00f0d947 */ /* 0x002fea000383ffff */
[----:B------:R-:W-:Y:S05]  /*1d380*/  BRA `(.L_x_7100) ;  /* 0xfffffe5c00687947 */ /* 0x000fea000383ffff */
.L_x_6887:
[----:B0-----:R0:W1:Y:S02]  /*1d390*/  SYNCS.PHASECHK.TRANS64.TRYWAIT P5, [R70+URZ+0x38890], R57 ;  /* 0x03889039460075a7 */ /* 0x00106400080a017f */
[----:B-1----:R-:W-:Y:S05]  /*1d3a0*/  @!P5 NANOSLEEP.SYNCS 0x989680 ;  /* 0x009896800000d95d */ /* 0x002fea0003900000 */
[----:B------:R-:W1:Y:S02]  /*1d3b0*/  @!P5 SYNCS.PHASECHK.TRANS64 P5, [R70+URZ+0x38890], R57 ;  /* 0x038890394600d5a7 */ /* 0x000e6400080a007f */
[----:B-1----:R-:W-:Y:S05]  /*1d3c0*/  @!P5 BRA `(.L_x_6887) ;  /* 0xfffffffc00f0d947 */ /* 0x002fea000383ffff */
[----:B------:R-:W-:Y:S05]  /*1d3d0*/  BRA `(.L_x_7101) ;  /* 0xfffffe64009c7947 */ /* 0x000fea000383ffff */
.L_x_6891:
[----:B----4-:R4:W0:Y:S02]  /*1d3e0*/  SYNCS.PHASECHK.TRANS64.TRYWAIT P0, [R70+URZ+0x388b0], R57 ;  /* 0x0388b039460075a7 */ /* 0x010824000800017f */
[----:B0-----:R-:W-:Y:S05]  /*1d3f0*/  @!P0 NANOSLEEP.SYNCS 0x989680 ;  /* 0x009896800000895d */ /* 0x001fea0003900000 */
[----:B------:R-:W0:Y:S02]  /*1d400*/  @!P0 SYNCS.PHASECHK.TRANS64 P0, [R70+URZ+0x388b0], R57 ;  /* 0x0388b039460085a7 */ /* 0x000e24000800007f */
[----:B0-----:R-:W-:Y:S05]  /*1d410*/  @!P0 BRA `(.L_x_6891) ;  /* 0xfffffffc00f08947 */ /* 0x001fea000383ffff */
[----:B------:R-:W-:Y:S05]  /*1d420*/  BRA `(.L_x_7102) ;  /* 0xfffffe6800147947 */ /* 0x000fea000383ffff */
.L_x_6918:
        /* <DEDUP_REMOVED lines=8> */
.L_x_7104:
[----:B------:R-:W-:Y:S05]  /*1d4b0*/  BSYNC B1 ;  /* 0x0000000000017941 */ /* 0x000fea0003800000 */
.L_x_7103:
[----:B------:R-:W-:Y:S05]  /*1d4c0*/  BRA `(.L_x_7105) ;  /* 0xfffffe9800847947 */ /* 0x000fea000383ffff */
.L_x_6919:
        /* <DEDUP_REMOVED lines=8> */
.L_x_7107:
[----:B------:R-:W-:Y:S05]  /*1d550*/  BSYNC B1 ;  /* 0x0000000000017941 */ /* 0x000fea0003800000 */
.L_x_7106:
[----:B------:R-:W-:Y:S05]  /*1d560*/  BRA `(.L_x_7108) ;  /* 0xfffffe9800647947 */ /* 0x000fea000383ffff */
.L_x_6920:
        /* <DEDUP_REMOVED lines=8> */
.L_x_7110:
[----:B------:R-:W-:Y:S05]  /*1d5f0*/  BSYNC B1 ;  /* 0x0000000000017941 */ /* 0x000fea0003800000 */
.L_x_7109:
[----:B------:R-:W-:Y:S05]  /*1d600*/  BRA `(.L_x_7111) ;  /* 0xfffffe9800447947 */ /* 0x000fea000383ffff */
.L_x_6921:
        /* <DEDUP_REMOVED lines=8> */
.L_x_7113:
[----:B------:R-:W-:Y:S05]  /*1d690*/  BSYNC B1 ;  /* 0x0000000000017941 */ /* 0x000fea0003800000 */
.L_x_7112:
[----:B------:R-:W-:Y:S05]  /*1d6a0*/  BRA `(.L_x_7114) ;  /* 0xfffffe9800247947 */ /* 0x000fea000383ffff */
.L_x_6922:
        /* <DEDUP_REMOVED lines=8> */
.L_x_7116:
[----:B------:R-:W-:Y:S05]  /*1d730*/  BSYNC B1 ;  /* 0x0000000000017941 */ /* 0x000fea0003800000 */
.L_x_7115:
[----:B------:R-:W-:Y:S05]  /*1d740*/  BRA `(.L_x_7117) ;  /* 0xfffffe9800047947 */ /* 0x000fea000383ffff */
.L_x_6923:
        /* <DEDUP_REMOVED lines=8> */
.L_x_7119:
[----:B------:R-:W-:Y:S05]  /*1d7d0*/  BSYNC B1 ;  /* 0x0000000000017941 */ /* 0x000fea0003800000 */
.L_x_7118:
[----:B------:R-:W-:Y:S05]  /*1d7e0*/  BRA `(.L_x_7120) ;  /* 0xfffffe9400e47947 */ /* 0x000fea000383ffff */
.L_x_6924:
        /* <DEDUP_REMOVED lines=8> */
.L_x_7122:
[----:B------:R-:W-:Y:S05]  /*1d870*/  BSYNC B1 ;  /* 0x0000000000017941 */ /* 0x000fea0003800000 */
.L_x_7121:
[----:B------:R-:W-:Y:S05]  /*1d880*/  BRA `(.L_x_7123) ;  /* 0xfffffe9400c47947 */ /* 0x000fea000383ffff */
.L_x_6925:
        /* <DEDUP_REMOVED lines=8> */
.L_x_7125:
[----:B------:R-:W-:Y:S05]  /*1d910*/  BSYNC B1 ;  /* 0x0000000000017941 */ /* 0x000fea0003800000 */
.L_x_7124:
[----:B------:R-:W-:Y:S05]  /*1d920*/  BRA `(.L_x_7126) ;  /* 0xfffffe9400a47947 */ /* 0x000fea000383ffff */
.L_x_6927:
[----:B0-----:R0:W1:Y:S02]  /*1d930*/  SYNCS.PHASECHK.TRANS64.TRYWAIT P2, [R2+URZ+0x38800], R7 ;  /* 0x03880007020075a7 */ /* 0x001064000804017f */
[----:B-1----:R-:W-:Y:S05]  /*1d940*/  @!P2 NANOSLEEP.SYNCS 0x989680 ;  /* 0x009896800000a95d */ /* 0x002fea0003900000 */
[----:B------:R-:W1:Y:S02]  /*1d950*/  @!P2 SYNCS.PHASECHK.TRANS64 P2, [R2+URZ+0x38800], R7 ;  /* 0x038800070200a5a7 */ /* 0x000e64000804007f */
[----:B-1----:R-:W-:Y:S05]  /*1d960*/  @!P2 BRA `(.L_x_6927) ;  /* 0xfffffffc00f0a947 */ /* 0x002fea000383ffff */
[----:B------:R-:W-:Y:S05]  /*1d970*/  BRA `(.L_x_7127) ;  /* 0xfffffe9800147947 */ /* 0x000fea000383ffff */
.L_x_6935:
        /* <DEDUP_REMOVED lines=8> */
.L_x_7129:
[----:B------:R-:W-:Y:S05]  /*1da00*/  BSYNC B1 ;  /* 0x0000000000017941 */ /* 0x000fea0003800000 */
.L_x_7128:
[----:B------:R-:W-:Y:S05]  /*1da10*/  BRA `(.L_x_7130) ;  /* 0xfffffea8002c7947 */ /* 0x000fea000383ffff */
.L_x_6936:
        /* <DEDUP_REMOVED lines=8> */
.L_x_7132:
[----:B------:R-:W-:Y:S05]  /*1daa0*/  BSYNC B1 ;  /* 0x0000000000017941 */ /* 0x000fea0003800000 */
.L_x_7131:
[----:B------:R-:W-:Y:S05]  /*1dab0*/  BRA `(.L_x_7133) ;  /* 0xfffffea8000c7947 */ /* 0x000fea000383ffff */
.L_x_6937:
        /* <DEDUP_REMOVED lines=8> */
.L_x_7135:
[----:B------:R-:W-:Y:S05]  /*1db40*/  BSYNC B1 ;  /* 0x0000000000017941 */ /* 0x000fea0003800000 */
.L_x_7134:
[----:B------:R-:W-:Y:S05]  /*1db50*/  BRA `(.L_x_7136) ;  /* 0xfffffea400ec7947 */ /* 0x000fea000383ffff */
.L_x_6938:
        /* <DEDUP_REMOVED lines=8> */
.L_x_7138:
[----:B------:R-:W-:Y:S05]  /*1dbe0*/  BSYNC B1 ;  /* 0x0000000000017941 */ /* 0x000fea0003800000 */
.L_x_7137:
[----:B------:R-:W-:Y:S05]  /*1dbf0*/  BRA `(.L_x_7139) ;  /* 0xfffffea400cc7947 */ /* 0x000fea000383ffff */
.L_x_6939:
        /* <DEDUP_REMOVED lines=8> */
.L_x_7141:
[----:B------:R-:W-:Y:S05]  /*1dc80*/  BSYNC B1 ;  /* 0x0000000000017941 */ /* 0x000fea0003800000 */
.L_x_7140:
[----:B------:R-:W-:Y:S05]  /*1dc90*/  BRA `(.L_x_7142) ;  /* 0xfffffea400ac7947 */ /* 0x000fea000383ffff */
.L_x_6940:
        /* <DEDUP_REMOVED lines=8> */
.L_x_7144:
[----:B------:R-:W-:Y:S05]  /*1dd20*/  BSYNC B1 ;  /* 0x0000000000017941 */ /* 0x000fea0003800000 */
.L_x_7143:
[----:B------:R-:W-:Y:S05]  /*1dd30*/  BRA `(.L_x_7145) ;  /* 0xfffffea400907947 */ /* 0x000fea000383ffff */
.L_x_6941:
        /* <DEDUP_REMOVED lines=8> */
.L_x_7147:
[----:B------:R-:W-:Y:S05]  /*1ddc0*/  BSYNC B1 ;  /* 0x0000000000017941 */ /* 0x000fea0003800000 */
.L_x_7146:
[----:B------:R-:W-:Y:S05]  /*1ddd0*/  BRA `(.L_x_7148) ;  /* 0xfffffea400747947 */ /* 0x000fea000383ffff */
.L_x_6942:
        /* <DEDUP_REMOVED lines=8> */
.L_x_7150:
[----:B------:R-:W-:Y:S05]  /*1de60*/  BSYNC B1 ;  /* 0x0000000000017941 */ /* 0x000fea0003800000 */
.L_x_7149:
[----:B------:R-:W-:Y:S05]  /*1de70*/  BRA `(.L_x_7151) ;  /* 0xfffffea400587947 */ /* 0x000fea000383ffff */
.L_x_6944:
[----:B0-----:R0:W1:Y:S02]  /*1de80*/  SYNCS.PHASECHK.TRANS64.TRYWAIT P1, [R2+URZ+0x38800], R3 ;  /* 0x03880003020075a7 */ /* 0x001064000802017f */
[----:B-1----:R-:W-:Y:S05]  /*1de90*/  @!P1 NANOSLEEP.SYNCS 0x989680 ;  /* 0x009896800000995d */ /* 0x002fea0003900000 */
[----:B------:R-:W1:Y:S02]  /*1dea0*/  @!P1 SYNCS.PHASECHK.TRANS64 P1, [R2+URZ+0x38800], R3 ;  /* 0x03880003020095a7 */ /* 0x000e64000802007f */
[----:B-1----:R-:W-:Y:S05]  /*1deb0*/  @!P1 BRA `(.L_x_6944) ;  /* 0xfffffffc00f09947 */ /* 0x002fea000383ffff */
[----:B------:R-:W-:Y:S05]  /*1dec0*/  BRA `(.L_x_7152) ;  /* 0xfffffea400d07947 */ /* 0x000fea000383ffff */
.L_x_6950:
[----:B0-----:R0:W1:Y:S02]  /*1ded0*/  SYNCS.PHASECHK.TRANS64.TRYWAIT P1, [R172+URZ+0x38830], R15 ;  /* 0x0388300fac0075a7 */ /* 0x001064000802017f */
[----:B-1----:R-:W-:Y:S05]  /*1dee0*/  @!P1 NANOSLEEP.SYNCS 0x989680 ;  /* 0x009896800000995d */ /* 0x002fea0003900000 */
[----:B------:R-:W1:Y:S02]  /*1def0*/  @!P1 SYNCS.PHASECHK.TRANS64 P1, [R172+URZ+0x38830], R15 ;  /* 0x0388300fac0095a7 */ /* 0x000e64000802007f */
[----:B-1----:R-:W-:Y:S05]  /*1df00*/  @!P1 BRA `(.L_x_6950) ;  /* 0xfffffffc00f09947 */ /* 0x002fea000383ffff */
[----:B------:R-:W-:Y:S05]  /*1df10*/  BRA `(.L_x_6949) ;  /* 0xfffffeb400647947 */ /* 0x000fea000383ffff */
.L_x_6952:
[----:B-1----:R1:W2:Y:S02]  /*1df20*/  SYNCS.PHASECHK.TRANS64.TRYWAIT P1, [R2+URZ+0x38810], R3 ;  /* 0x03881003020075a7 */ /* 0x0022a4000802017f */
[----:B--2---:R-:W-:Y:S05]  /*1df30*/  @!P1 NANOSLEEP.SYNCS 0x989680 ;  /* 0x009896800000995d */ /* 0x004fea0003900000 */
[----:B------:R-:W2:Y:S02]  /*1df40*/  @!P1 SYNCS.PHASECHK.TRANS64 P1, [R2+URZ+0x38810], R3 ;  /* 0x03881003020095a7 */ /* 0x000ea4000802007f */
[----:B--2---:R-:W-:Y:S05]  /*1df50*/  @!P1 BRA `(.L_x_6952) ;  /* 0xfffffffc00f09947 */ /* 0x004fea000383ffff */
[----:B------:R-:W-:Y:S05]  /*1df60*/  BRA `(.L_x_7153) ;  /* 0xfffffeb800147947 */ /* 0x000fea000383ffff */
.L_x_6957:
[----:B-1----:R1:W4:Y:S02]  /*1df70*/  SYNCS.PHASECHK.TRANS64.TRYWAIT P1, [R172+URZ+0x38850], R15 ;  /* 0x0388500fac0075a7 */ /* 0x002324000802017f */
[----:B----4-:R-:W-:Y:S05]  /*1df80*/  @!P1 NANOSLEEP.SYNCS 0x989680 ;  /* 0x009896800000995d */ /* 0x010fea0003900000 */
[----:B------:R-:W4:Y:S02]  /*1df90*/  @!P1 SYNCS.PHASECHK.TRANS64 P1, [R172+URZ+0x38850], R15 ;  /* 0x0388500fac0095a7 */ /* 0x000f24000802007f */
[----:B----4-:R-:W-:Y:S05]  /*1dfa0*/  @!P1 BRA `(.L_x_6957) ;  /* 0xfffffffc00f09947 */ /* 0x010fea000383ffff */
[----:B------:R-:W-:Y:S05]  /*1dfb0*/  BRA `(.L_x_6956) ;  /* 0xfffffeb800447947 */ /* 0x000fea000383ffff */
.L_x_6965:
[----:B-1----:R1:W3:Y:S02]  /*1dfc0*/  SYNCS.PHASECHK.TRANS64.TRYWAIT P2, [R20+URZ+0x38830], R201 ;  /* 0x038830c9140075a7 */ /* 0x0022e4000804017f */
[----:B---3--:R-:W-:Y:S05]  /*1dfd0*/  @!P2 NANOSLEEP.SYNCS 0x989680 ;  /* 0x009896800000a95d */ /* 0x008fea0003900000 */
[----:B------:R-:W3:Y:S02]  /*1dfe0*/  @!P2 SYNCS.PHASECHK.TRANS64 P2, [R20+URZ+0x38830], R201 ;  /* 0x038830c91400a5a7 */ /* 0x000ee4000804007f */
[----:B---3--:R-:W-:Y:S05]  /*1dff0*/  @!P2 BRA `(.L_x_6965) ;  /* 0xfffffffc00f0a947 */ /* 0x008fea000383ffff */
[----:B------:R-:W-:Y:S05]  /*1e000*/  BRA `(.L_x_6964) ;  /* 0xfffffee8003c7947 */ /* 0x000fea000383ffff */
.L_x_6970:
[----:B---3--:R3:W4:Y:S02]  /*1e010*/  SYNCS.PHASECHK.TRANS64.TRYWAIT P2, [R20+URZ+0x38850], R201 ;  /* 0x038850c9140075a7 */ /* 0x008724000804017f */
[----:B----4-:R-:W-:Y:S05]  /*1e020*/  @!P2 NANOSLEEP.SYNCS 0x989680 ;  /* 0x009896800000a95d */ /* 0x010fea0003900000 */
[----:B------:R-:W4:Y:S02]  /*1e030*/  @!P2 SYNCS.PHASECHK.TRANS64 P2, [R20+URZ+0x38850], R201 ;  /* 0x038850c91400a5a7 */ /* 0x000f24000804007f */
[----:B----4-:R-:W-:Y:S05]  /*1e040*/  @!P2 BRA `(.L_x_6970) ;  /* 0xfffffffc00f0a947 */ /* 0x010fea000383ffff */
[----:B------:R-:W-:Y:S05]  /*1e050*/  BRA `(.L_x_6969) ;  /* 0xfffffee800d87947 */ /* 0x000fea000383ffff */
.L_x_6978:
[----:B-1----:R1:W3:Y:S02]  /*1e060*/  SYNCS.PHASECHK.TRANS64.TRYWAIT P2, [R20+URZ+0x38830], R201 ;  /* 0x038830c9140075a7 */ /* 0x0022e4000804017f */
[----:B---3--:R-:W-:Y:S05]  /*1e070*/  @!P2 NANOSLEEP.SYNCS 0x989680 ;  /* 0x009896800000a95d */ /* 0x008fea0003900000 */
[----:B------:R-:W3:Y:S02]  /*1e080*/  @!P2 SYNCS.PHASECHK.TRANS64 P2, [R20+URZ+0x38830], R201 ;  /* 0x038830c91400a5a7 */ /* 0x000ee4000804007f */
[----:B---3--:R-:W-:Y:S05]  /*1e090*/  @!P2 BRA `(.L_x_6978) ;  /* 0xfffffffc00f0a947 */ /* 0x008fea000383ffff */
[----:B------:R-:W-:Y:S05]  /*1e0a0*/  BRA `(.L_x_6977) ;  /* 0xffffff2400007947 */ /* 0x000fea000383ffff */
.L_x_6983:
[----:B---3--:R3:W4:Y:S02]  /*1e0b0*/  SYNCS.PHASECHK.TRANS64.TRYWAIT P2, [R20+URZ+0x38850], R201 ;  /* 0x038850c9140075a7 */ /* 0x008724000804017f */
[----:B----4-:R-:W-:Y:S05]  /*1e0c0*/  @!P2 NANOSLEEP.SYNCS 0x989680 ;  /* 0x009896800000a95d */ /* 0x010fea0003900000 */
[----:B------:R-:W4:Y:S02]  /*1e0d0*/  @!P2 SYNCS.PHASECHK.TRANS64 P2, [R20+URZ+0x38850], R201 ;  /* 0x038850c91400a5a7 */ /* 0x000f24000804007f */
[----:B----4-:R-:W-:Y:S05]  /*1e0e0*/  @!P2 BRA `(.L_x_6983) ;  /* 0xfffffffc00f0a947 */ /* 0x010fea000383ffff */
[----:B------:R-:W-:Y:S05]  /*1e0f0*/  BRA `(.L_x_6982) ;  /* 0xffffff24009c7947 */ /* 0x000fea000383ffff */
.L_x_7011:
        /* <DEDUP_REMOVED lines=11> */
.L_x_7155:
[----:B------:R-:W-:Y:S05]  /*1e1b0*/  BSYNC B1 ;  /* 0x0000000000017941 */ /* 0x000fea0003800000 */
.L_x_7154:
[----:B------:R-:W-:Y:S05]  /*1e1c0*/  BRA `(.L_x_7156) ;  /* 0xffffff9c008c7947 */ /* 0x000fea000383ffff */
.L_x_7012:
[----:B------:R-:W-:Y:S01]  /*1e1d0*/  BSSY B1, `(.L_x_7157) ;  /* 0x0000006000017945 */ /* 0x000fe20003800000 */
[----:B------:R-:W-:-:S07]  /*1e1e0*/  IMAD.MOV.U32 R15, RZ, RZ, -0x1 ;  /* 0xffffffffff0f7424 */ /* 0x000fce00078e00ff */
[----:B------:R-:W-:Y:S05]  /*1e1f0*/  WARPSYNC.COLLECTIVE R15, `(.L_x_7158) ;  /* 0x000000000f0c7348 */ /* 0x000fea0003c00000 */
[----:B------:R-:W-:Y:S02]  /*1e200*/  ELECT P6, UR62, PT ;  /* 0x00000000003e782f */ /* 0x000fe400038c0000 */
[----:B------:R-:W-:Y:S01]  /*1e210*/  MOV R14, UR62 ;  /* 0x0000003e000e7c02 */ /* 0x000fe20008000f00 */
[----:B------:R-:W-:Y:S10]  /*1e220*/  ENDCOLLECTIVE ;  /* 0x000000000000791b */ /* 0x000ff40003800000 */
.L_x_7158:
[----:B------:R-:W-:Y:S05]  /*1e230*/  BSYNC B1 ;  /* 0x0000000000017941 */ /* 0x000fea0003800000 */
.L_x_7157:
[----:B------:R-:W-:Y:S05]  /*1e240*/  BRA `(.L_x_7159) ;  /* 0xffffff9c00787947 */ /* 0x000fea000383ffff */
.L_x_7013:
[----:B0-----:R0:W1:Y:S02]  /*1e250*/  SYNCS.PHASECHK.TRANS64.TRYWAIT P0, [R9+URZ+0x38820], R5 ;  /* 0x03882005090075a7 */ /* 0x001064000800017f */
[----:B-1----:R-:W-:Y:S05]  /*1e260*/  @!P0 NANOSLEEP.SYNCS 0x989680 ;  /* 0x009896800000895d */ /* 0x002fea0003900000 */
[----:B------:R-:W1:Y:S02]  /*1e270*/  @!P0 SYNCS.PHASECHK.TRANS64 P0, [R9+URZ+0x38820], R5 ;  /* 0x03882005090085a7 */ /* 0x000e64000800007f */
[----:B-1----:R-:W-:Y:S05]  /*1e280*/  @!P0 BRA `(.L_x_7013) ;  /* 0xfffffffc00f08947 */ /* 0x002fea000383ffff */
[----:B------:R-:W-:Y:S05]  /*1e290*/  BRA `(.L_x_7160) ;  /* 0xffffff9c00907947 */ /* 0x000fea000383ffff */
.L_x_7016:
[----:B0-----:R0:W1:Y:S02]  /*1e2a0*/  SYNCS.PHASECHK.TRANS64.TRYWAIT P0, [R5+URZ+0x388a0], R7 ;  /* 0x0388a007050075a7 */ /* 0x001064000800017f */
[----:B-1----:R-:W-:Y:S05]  /*1e2b0*/  @!P0 NANOSLEEP.SYNCS 0x989680 ;  /* 0x009896800000895d */ /* 0x002fea0003900000 */
[----:B------:R-:W1:Y:S02]  /*1e2c0*/  @!P0 SYNCS.PHASECHK.TRANS64 P0, [R5+URZ+0x388a0], R7 ;  /* 0x0388a007050085a7 */ /* 0x000e64000800007f */
[----:B-1----:R-:W-:Y:S05]  /*1e2d0*/  @!P0 BRA `(.L_x_7016) ;  /* 0xfffffffc00f08947 */ /* 0x002fea000383ffff */
[----:B------:R-:W-:Y:S05]  /*1e2e0*/  BRA `(.L_x_7161) ;  /* 0xffffff9c009c7947 */ /* 0x000fea000383ffff */
.L_x_7018:
[----:B-1----:R1:W2:Y:S02]  /*1e2f0*/  SYNCS.PHASECHK.TRANS64.TRYWAIT P0, [R5+URZ+0x388c0], R7 ;  /* 0x0388c007050075a7 */ /* 0x0022a4000800017f */
[----:B--2---:R-:W-:Y:S05]  /*1e300*/  @!P0 NANOSLEEP.SYNCS 0x989680 ;  /* 0x009896800000895d */ /* 0x004fea0003900000 */
[----:B------:R-:W2:Y:S02]  /*1e310*/  @!P0 SYNCS.PHASECHK.TRANS64 P0, [R5+URZ+0x388c0], R7 ;  /* 0x0388c007050085a7 */ /* 0x000ea4000800007f */
[----:B--2---:R-:W-:Y:S05]  /*1e320*/  @!P0 BRA `(.L_x_7018) ;  /* 0xfffffffc00f08947 */ /* 0x004fea000383ffff */
[----:B------:R-:W-:Y:S05]  /*1e330*/  BRA `(.L_x_7162) ;  /* 0xffffffa000047947 */ /* 0x000fea000383ffff */
.L_x_7022:
[----:B0-----:R0:W1:Y:S02]  /*1e340*/  SYNCS.PHASECHK.TRANS64.TRYWAIT P0, [R6+URZ+0x388a0], R7 ;  /* 0x0388a007060075a7 */ /* 0x001064000800017f */
[----:B-1----:R-:W-:Y:S05]  /*1e350*/  @!P0 NANOSLEEP.SYNCS 0x989680 ;  /* 0x009896800000895d */ /* 0x002fea0003900000 */
[----:B------:R-:W1:Y:S02]  /*1e360*/  @!P0 SYNCS.PHASECHK.TRANS64 P0, [R6+URZ+0x388a0], R7 ;  /* 0x0388a007060085a7 */ /* 0x000e64000800007f */
[----:B-1----:R-:W-:Y:S05]  /*1e370*/  @!P0 BRA `(.L_x_7022) ;  /* 0xfffffffc00f08947 */ /* 0x002fea000383ffff */
[----:B------:R-:W-:Y:S05]  /*1e380*/  BRA `(.L_x_7163) ;  /* 0xffffffa400487947 */ /* 0x000fea000383ffff */
.L_x_7024:
[----:B-1----:R1:W2:Y:S02]  /*1e390*/  SYNCS.PHASECHK.TRANS64.TRYWAIT P1, [R6+URZ+0x388c0], R7 ;  /* 0x0388c007060075a7 */ /* 0x0022a4000802017f */
[----:B--2---:R-:W-:Y:S05]  /*1e3a0*/  @!P1 NANOSLEEP.SYNCS 0x989680 ;  /* 0x009896800000995d */ /* 0x004fea0003900000 */
[----:B------:R-:W2:Y:S02]  /*1e3b0*/  @!P1 SYNCS.PHASECHK.TRANS64 P1, [R6+URZ+0x388c0], R7 ;  /* 0x0388c007060095a7 */ /* 0x000ea4000802007f */
[----:B--2---:R-:W-:Y:S05]  /*1e3c0*/  @!P1 BRA `(.L_x_7024) ;  /* 0xfffffffc00f09947 */ /* 0x004fea000383ffff */
[----:B------:R-:W-:Y:S05]  /*1e3d0*/  BRA `(.L_x_7164) ;  /* 0xffffffa400a87947 */ /* 0x000fea000383ffff */
.L_x_7034:
        /* <DEDUP_REMOVED lines=11> */
.L_x_7166:
[----:B------:R-:W-:Y:S05]  /*1e490*/  BSYNC B0 ;  /* 0x0000000000007941 */ /* 0x000fea0003800000 */
.L_x_7165:
[----:B------:R-:W-:Y:S05]  /*1e4a0*/  BRA `(.L_x_7167) ;  /* 0xffffffb000bc7947 */ /* 0x000fea000383ffff */
.L_x_7035:
[----:B------:R-:W-:Y:S01]  /*1e4b0*/  BSSY B0, `(.L_x_7168) ;  /* 0x0000006000007945 */ /* 0x000fe20003800000 */
[----:B------:R-:W-:-:S07]  /*1e4c0*/  MOV R15, 0xffffffff ;  /* 0xffffffff000f7802 */ /* 0x000fce0000000f00 */
[----:B------:R-:W-:Y:S05]  /*1e4d0*/  WARPSYNC.COLLECTIVE R15, `(.L_x_7169) ;  /* 0x000000000f0c7348 */ /* 0x000fea0003c00000 */
[----:B------:R-:W-:Y:S02]  /*1e4e0*/  ELECT P6, UR62, PT ;  /* 0x00000000003e782f */ /* 0x000fe400038c0000 */
[----:B------:R-:W-:Y:S01]  /*1e4f0*/  MOV R14, UR62 ;  /* 0x0000003e000e7c02 */ /* 0x000fe20008000f00 */
[----:B------:R-:W-:Y:S10]  /*1e500*/  ENDCOLLECTIVE ;  /* 0x000000000000791b */ /* 0x000ff40003800000 */
.L_x_7169:
[----:B------:R-:W-:Y:S05]  /*1e510*/  BSYNC B0 ;  /* 0x0000000000007941 */ /* 0x000fea0003800000 */
.L_x_7168:
[----:B------:R-:W-:Y:S05]  /*1e520*/  BRA `(.L_x_7170) ;  /* 0xffffffb000ac7947 */ /* 0x000fea000383ffff */
.L_x_7038:
[----:B0-----:R0:W1:Y:S02]  /*1e530*/  SYNCS.PHASECHK.TRANS64.TRYWAIT P0, [R9+URZ+0x38840], R10 ;  /* 0x0388400a090075a7 */ /* 0x001064000800017f */
[----:B-1----:R-:W-:Y:S05]  /*1e540*/  @!P0 NANOSLEEP.SYNCS 0x989680 ;  /* 0x009896800000895d */ /* 0x002fea0003900000 */
[----:B------:R-:W1:Y:S02]  /*1e550*/  @!P0 SYNCS.PHASECHK.TRANS64 P0, [R9+URZ+0x38840], R10 ;  /* 0x0388400a090085a7 */ /* 0x000e64000800007f */
[----:B-1----:R-:W-:Y:S05]  /*1e560*/  @!P0 BRA `(.L_x_7038) ;  /* 0xfffffffc00f08947 */ /* 0x002fea000383ffff */
[----:B------:R-:W-:Y:S05]  /*1e570*/  BRA `(.L_x_7171) ;  /* 0xffffffb400147947 */ /* 0x000fea000383ffff */
.L_x_7042:
        /* <DEDUP_REMOVED lines=8> */
.L_x_7045:
[----:B0-----:R0:W1:Y:S02]  /*1e600*/  SYNCS.PHASECHK.TRANS64.TRYWAIT P0, [R5+URZ+0x38860], R9 ;  /* 0x03886009050075a7 */ /* 0x001064000800017f */
[----:B-1----:R-:W-:Y:S05]  /*1e610*/  @!P0 NANOSLEEP.SYNCS 0x989680 ;  /* 0x009896800000895d */ /* 0x002fea0003900000 */
[----:B------:R-:W1:Y:S02]  /*1e620*/  @!P0 SYNCS.PHASECHK.TRANS64 P0, [R5+URZ+0x38860], R9 ;  /* 0x03886009050085a7 */ /* 0x000e64000800007f */
[----:B-1----:R-:W-:Y:S05]  /*1e630*/  @!P0 BRA `(.L_x_7045) ;  /* 0xfffffffc00f08947 */ /* 0x002fea000383ffff */
[----:B------:R-:W-:Y:S05]  /*1e640*/  BRA `(.L_x_7173) ;  /* 0xffffffbc000c7947 */ /* 0x000fea000383ffff */
.L_x_7054:
[----:B-1----:R1:W2:Y:S02]  /*1e650*/  SYNCS.PHASECHK.TRANS64.TRYWAIT P0, [R2+URZ+0x38840], R3 ;  /* 0x03884003020075a7 */ /* 0x0022a4000800017f */
[----:B--2---:R-:W-:Y:S05]  /*1e660*/  @!P0 NANOSLEEP.SYNCS 0x989680 ;  /* 0x009896800000895d */ /* 0x004fea0003900000 */
[----:B------:R-:W2:Y:S02]  /*1e670*/  @!P0 SYNCS.PHASECHK.TRANS64 P0, [R2+URZ+0x38840], R3 ;  /* 0x03884003020085a7 */ /* 0x000ea4000800007f */
[----:B--2---:R-:W-:Y:S05]  /*1e680*/  @!P0 BRA `(.L_x_7054) ;  /* 0xfffffffc00f08947 */ /* 0x004fea000383ffff */
[----:B------:R-:W-:Y:S05]  /*1e690*/  BRA `(.L_x_7174) ;  /* 0xffffffc000d87947 */ /* 0x000fea000383ffff */
.L_x_7056:
[----:B0-----:R0:W2:Y:S02]  /*1e6a0*/  SYNCS.PHASECHK.TRANS64.TRYWAIT P0, [R2+URZ+0x38860], R3 ;  /* 0x03886003020075a7 */ /* 0x0010a4000800017f */
[----:B--2---:R-:W-:Y:S05]  /*1e6b0*/  @!P0 NANOSLEEP.SYNCS 0x989680 ;  /* 0x009896800000895d */ /* 0x004fea0003900000 */
[----:B------:R-:W2:Y:S02]  /*1e6c0*/  @!P0 SYNCS.PHASECHK.TRANS64 P0, [R2+URZ+0x38860], R3 ;  /* 0x03886003020085a7 */ /* 0x000ea4000800007f */
[----:B--2---:R-:W-:Y:S05]  /*1e6d0*/  @!P0 BRA `(.L_x_7056) ;  /* 0xfffffffc00f08947 */ /* 0x004fea000383ffff */
[----:B------:R-:W-:Y:S05]  /*1e6e0*/  BRA `(.L_x_7175) ;  /* 0xffffffc4004c7947 */ /* 0x000fea000383ffff */
.L_x_7061:
[----:B--2---:R2:W3:Y:S02]  /*1e6f0*/  SYNCS.PHASECHK.TRANS64.TRYWAIT P0, [R2+URZ+0x38840], R3 ;  /* 0x03884003020075a7 */ /* 0x0044e4000800017f */
[----:B---3--:R-:W-:Y:S05]  /*1e700*/  @!P0 NANOSLEEP.SYNCS 0x989680 ;  /* 0x009896800000895d */ /* 0x008fea0003900000 */
[----:B------:R-:W3:Y:S02]  /*1e710*/  @!P0 SYNCS.PHASECHK.TRANS64 P0, [R2+URZ+0x38840], R3 ;  /* 0x03884003020085a7 */ /* 0x000ee4000800007f */
[----:B---3--:R-:W-:Y:S05]  /*1e720*/  @!P0 BRA `(.L_x_7061) ;  /* 0xfffffffc00f08947 */ /* 0x008fea000383ffff */
[----:B------:R-:W-:Y:S05]  /*1e730*/  BRA `(.L_x_7176) ;  /* 0xffffffc800e07947 */ /* 0x000fea000383ffff */
.L_x_7063:
[----:B0-----:R0:W1:Y:S02]  /*1e740*/  SYNCS.PHASECHK.TRANS64.TRYWAIT P1, [R2+URZ+0x38860], R3 ;  /* 0x03886003020075a7 */ /* 0x001064000802017f */
[----:B-1----:R-:W-:Y:S05]  /*1e750*/  @!P1 NANOSLEEP.SYNCS 0x989680 ;  /* 0x009896800000995d */ /* 0x002fea0003900000 */
[----:B------:R-:W1:Y:S02]  /*1e760*/  @!P1 SYNCS.PHASECHK.TRANS64 P1, [R2+URZ+0x38860], R3 ;  /* 0x03886003020095a7 */ /* 0x000e64000802007f */
[----:B-1----:R-:W-:Y:S05]  /*1e770*/  @!P1 BRA `(.L_x_7063) ;  /* 0xfffffffc00f09947 */ /* 0x002fea000383ffff */
[----:B------:R-:W-:Y:S05]  /*1e780*/  BRA `(.L_x_7177) ;  /* 0xffffffcc00507947 */ /* 0x000fea000383ffff */
.L_x_7068:
[----:B--2---:R2:W3:Y:S02]  /*1e790*/  SYNCS.PHASECHK.TRANS64.TRYWAIT P0, [R2+URZ+0x38840], R3 ;  /* 0x03884003020075a7 */ /* 0x0044e4000800017f */
[----:B---3--:R-:W-:Y:S05]  /*1e7a0*/  @!P0 NANOSLEEP.SYNCS 0x989680 ;  /* 0x009896800000895d */ /* 0x008fea0003900000 */
[----:B------:R-:W3:Y:S02]  /*1e7b0*/  @!P0 SYNCS.PHASECHK.TRANS64 P0, [R2+URZ+0x38840], R3 ;  /* 0x03884003020085a7 */ /* 0x000ee4000800007f */
[----:B---3--:R-:W-:Y:S05]  /*1e7c0*/  @!P0 BRA `(.L_x_7068) ;  /* 0xfffffffc00f08947 */ /* 0x008fea000383ffff */
[----:B------:R-:W-:Y:S05]  /*1e7d0*/  BRA `(.L_x_7178) ;  /* 0xffffffd000c87947 */ /* 0x000fea000383ffff */
.L_x_7070:
[----:B0-----:R0:W1:Y:S02]  /*1e7e0*/  SYNCS.PHASECHK.TRANS64.TRYWAIT P1, [R2+URZ+0x38860], R3 ;  /* 0x03886003020075a7 */ /* 0x001064000802017f */
[----:B-1----:R-:W-:Y:S05]  /*1e7f0*/  @!P1 NANOSLEEP.SYNCS 0x989680 ;  /* 0x009896800000995d */ /* 0x002fea0003900000 */
[----:B------:R-:W1:Y:S02]  /*1e800*/  @!P1 SYNCS.PHASECHK.TRANS64 P1, [R2+URZ+0x38860], R3 ;  /* 0x03886003020095a7 */ /* 0x000e64000802007f */
[----:B-1----:R-:W-:Y:S05]  /*1e810*/  @!P1 BRA `(.L_x_7070) ;  /* 0xfffffffc00f09947 */ /* 0x002fea000383ffff */
[----:B------:R-:W-:Y:S05]  /*1e820*/  BRA `(.L_x_7179) ;  /* 0xffffffd4003c7947 */ /* 0x000fea000383ffff */
.L_x_7075:
        /* <DEDUP_REMOVED lines=8> */
.L_x_7181:
[----:B------:R-:W-:Y:S05]  /*1e8b0*/  BSYNC B0 ;  /* 0x0000000000007941 */ /* 0x000fea0003800000 */
.L_x_7180:
        /* <DEDUP_REMOVED lines=8> */
.L_x_7182:
[----:B------:R-:W-:Y:S01]  /*1e940*/  MOV R16, R14 ;  /* 0x0000000e00107202 */ /* 0x000fe20000000f00 */
[----:B------:R-:W-:Y:S06]  /*1e950*/  BRA `(.L_x_7183) ;  /* 0xffffffd800887947 */ /* 0x000fec000383ffff */
.L_x_7078:
        /* <DEDUP_REMOVED lines=8> */
.L_x_7185:
[----:B------:R-:W-:Y:S05]  /*1e9e0*/  BSYNC B0 ;  /* 0x0000000000007941 */ /* 0x000fea0003800000 */
.L_x_7184:
        /* <DEDUP_REMOVED lines=10> */
.L_x_7186:
        /* <DEDUP_REMOVED lines=8> */
.L_x_7187:
        /* <DEDUP_REMOVED lines=8> */
.L_x_7188:
        /* <DEDUP_REMOVED lines=8> */
.L_x_7189:
        /* <DEDUP_REMOVED lines=8> */
.L_x_7190:
[----:B------:R-:W-:Y:S05]  /*1ec90*/  BRA `(.L_x_7191) ;  /* 0xffffffd8004c7947 */ /* 0x000fea000383ffff */
.L_x_7083:
        /* <DEDUP_REMOVED lines=8> */
.L_x_7193:
[----:B------:R-:W-:Y:S05]  /*1ed20*/  BSYNC B0 ;  /* 0x0000000000007941 */ /* 0x000fea0003800000 */
.L_x_7192:
        /* <DEDUP_REMOVED lines=10> */
.L_x_7194:
        /* <DEDUP_REMOVED lines=8> */
.L_x_7195:
        /* <DEDUP_REMOVED lines=8> */
.L_x_7196:
        /* <DEDUP_REMOVED lines=8> */
.L_x_7197:
        /* <DEDUP_REMOVED lines=8> */
.L_x_7198:
[----:B------:R-:W-:Y:S05]  /*1efd0*/  BRA `(.L_x_7199) ;  /* 0xffffffd800307947 */ /* 0x000fea000383ffff */
.L_x_7085:
[----:B------:R-:W-:Y:S01]  /*1efe0*/  BSSY B0, `(.L_x_7200) ;  /* 0x0000006000007945 */ /* 0x000fe20003800000 */
[----:B------:R-:W-:Y:S01]  /*1eff0*/  PLOP3.LUT P6, PT, P6, PT, PT, 0x8, 0x0 ;  /* 0x000000000000781c */ /* 0x000fe200037ce170 */
[----:B------:R-:W-:-:S12]  /*1f000*/  IMAD.MOV.U32 R15, RZ, RZ, -0x1 ;  /* 0xffffffffff0f7424 */ /* 0x000fd800078e00ff */
[----:B0-----:R-:W-:Y:S05]  /*1f010*/  WARPSYNC.COLLECTIVE R15, `(.L_x_7201) ;  /* 0x000000000f087348 */ /* 0x001fea0003c00000 */
[----:B------:R-:W-:Y:S01]  /*1f020*/  VOTE.ANY R14, PT, P6 ;  /* 0x00000000000e7806 */ /* 0x000fe200030e0100 */
[----:B0-----:R-:W-:Y:S06]  /*1f030*/  ENDCOLLECTIVE ;  /* 0x000000000000791b */ /* 0x001fec0003800000 */
.L_x_7201:
[----:B------:R-:W-:Y:S05]  /*1f040*/  BSYNC B0 ;  /* 0x0000000000007941 */ /* 0x000fea0003800000 */
.L_x_7200:
        /* <DEDUP_REMOVED lines=9> */
.L_x_7202:
[----:B------:R-:W-:Y:S01]  /*1f0e0*/  IMAD.MOV.U32 R17, RZ, RZ, R14 ;  /* 0x000000ffff117224 */ /* 0x000fe200078e000e */
[----:B------:R-:W-:Y:S06]  /*1f0f0*/  BRA `(.L_x_7203) ;  /* 0xffffffd800207947 */ /* 0x000fec000383ffff */
.L_x_7087:
[----:B------:R-:W-:Y:S01]  /*1f100*/  BSSY B0, `(.L_x_7204) ;  /* 0x0000007000007945 */ /* 0x000fe20003800000 */
[----:B------:R-:W-:Y:S01]  /*1f110*/  MOV R13, R2 ;  /* 0x00000002000d7202 */ /* 0x000fe20000000f00 */
[----:B------:R-:W-:Y:S02]  /*1f120*/  IMAD.MOV.U32 R11, RZ, RZ, 0x1f ;  /* 0x0000001fff0b7424 */ /* 0x000fe400078e00ff */
[----:B------:R-:W-:-:S07]  /*1f130*/  IMAD.MOV.U32 R15, RZ, RZ, -0x1 ;  /* 0xffffffffff0f7424 */ /* 0x000fce00078e00ff */
[----:B012---:R-:W-:Y:S05]  /*1f140*/  WARPSYNC.COLLECTIVE R15, `(.L_x_7205) ;  /* 0x000000000f087348 */ /* 0x007fea0003c00000 */
[----:B------:R3:W4:Y:S02]  /*1f150*/  SHFL.IDX P6, R14, R13, R12, R11 ;  /* 0x0000000c0d0e7389 */ /* 0x00072400000c000b */
[----:B01234-:R-:W-:Y:S01]  /*1f160*/  ENDCOLLECTIVE ;  /* 0x000000000000791b */ /* 0x01ffe20003800000 */
.L_x_7205:
[----:B------:R-:W-:Y:S05]  /*1f170*/  BSYNC B0 ;  /* 0x0000000000007941 */ /* 0x000fea0003800000 */
.L_x_7204:
[----:B------:R-:W-:Y:S01]  /*1f180*/  IMAD.MOV.U32 R7, RZ, RZ, R14 ;  /* 0x000000ffff077224 */ /* 0x000fe200078e000e */
[----:B------:R-:W-:Y:S06]  /*1f190*/  BRA `(.L_x_7086) ;  /* 0xffffffd800147947 */ /* 0x000fec000383ffff */
.L_x_7090:
[----:B-1----:R1:W2:Y:S02]  /*1f1a0*/  SYNCS.PHASECHK.TRANS64.TRYWAIT P0, [R0+URZ+0x38820], R3 ;  /* 0x03882003000075a7 */ /* 0x0022a4000800017f */
[----:B--2---:R-:W-:Y:S05]  /*1f1b0*/  @!P0 NANOSLEEP.SYNCS 0x989680 ;  /* 0x009896800000895d */ /* 0x004fea0003900000 */
[----:B------:R-:W2:Y:S02]  /*1f1c0*/  @!P0 SYNCS.PHASECHK.TRANS64 P0, [R0+URZ+0x38820], R3 ;  /* 0x03882003000085a7 */ /* 0x000ea4000800007f */
[----:B--2---:R-:W-:Y:S05]  /*1f1d0*/  @!P0 BRA `(.L_x_7090) ;  /* 0xfffffffc00f08947 */ /* 0x004fea000383ffff */
[----:B------:R-:W-:Y:S05]  /*1f1e0*/  BRA `(.L_x_7206) ;  /* 0xffffffdc00847947 */ /* 0x000fea000383ffff */
.L_x_7091:
        /* <DEDUP_REMOVED lines=11> */
.L_x_7208:
[----:B------:R-:W-:Y:S05]  /*1f2a0*/  BSYNC B0 ;  /* 0x0000000000007941 */ /* 0x000fea0003800000 */
.L_x_7207:
[----:B------:R-:W-:Y:S05]  /*1f2b0*/  BRA `(.L_x_7209) ;  /* 0xffffffdc00687947 */ /* 0x000fea000383ffff */
.L_x_7092:
[----:B------:R-:W-:Y:S01]  /*1f2c0*/  BSSY B0, `(.L_x_7210) ;  /* 0x0000006000007945 */ /* 0x000fe20003800000 */
[----:B------:R-:W-:-:S07]  /*1f2d0*/  IMAD.MOV.U32 R15, RZ, RZ, -0x1 ;  /* 0xffffffffff0f7424 */ /* 0x000fce00078e00ff */
[----:B012---:R-:W-:Y:S05]  /*1f2e0*/  WARPSYNC.COLLECTIVE R15, `(.L_x_7211) ;  /* 0x000000000f0c7348 */ /* 0x007fea0003c00000 */
[----:B------:R-:W-:Y:S02]  /*1f2f0*/  ELECT P6, UR62, PT ;  /* 0x00000000003e782f */ /* 0x000fe400038c0000 */
[----:B------:R-:W-:Y:S01]  /*1f300*/  MOV R14, UR62 ;  /* 0x0000003e000e7c02 */ /* 0x000fe20008000f00 */
[----:B012---:R-:W-:Y:S10]  /*1f310*/  ENDCOLLECTIVE ;  /* 0x000000000000791b */ /* 0x007ff40003800000 */
.L_x_7211:
[----:B------:R-:W-:Y:S05]  /*1f320*/  BSYNC B0 ;  /* 0x0000000000007941 */ /* 0x000fea0003800000 */
.L_x_7210:
[----:B------:R-:W-:Y:S05]  /*1f330*/  BRA `(.L_x_7212) ;  /* 0xffffffdc005c7947 */ /* 0x000fea000383ffff */
.L_x_7094:
[----:B-1----:R1:W2:Y:S02]  /*1f340*/  SYNCS.PHASECHK.TRANS64.TRYWAIT P0, [R6+URZ], R5 ;  /* 0x00000005060075a7 */ /* 0x0022a4000800017f */
[----:B--2---:R-:W-:Y:S05]  /*1f350*/  @!P0 NANOSLEEP.SYNCS 0x989680 ;  /* 0x009896800000895d */ /* 0x004fea0003900000 */
[----:B------:R-:W2:Y:S02]  /*1f360*/  @!P0 SYNCS.PHASECHK.TRANS64 P0, [R6+URZ], R5 ;  /* 0x00000005060085a7 */ /* 0x000ea4000800007f */
[----:B--2---:R-:W-:Y:S05]  /*1f370*/  @!P0 BRA `(.L_x_7094) ;  /* 0xfffffffc00f08947 */ /* 0x004fea000383ffff */
[----:B------:R-:W-:Y:S05]  /*1f380*/  BRA `(.L_x_7213) ;  /* 0xffffffdc00987947 */ /* 0x000fea000383ffff */
.L_x_7095:
[----:B--2---:R2:W3:Y:S02]  /*1f390*/  SYNCS.PHASECHK.TRANS64.TRYWAIT P0, [R7+URZ], R2 ;  /* 0x00000002070075a7 */ /* 0x0044e4000800017f */
[----:B---3--:R-:W-:Y:S05]  /*1f3a0*/  @!P0 NANOSLEEP.SYNCS 0x989680 ;  /* 0x009896800000895d */ /* 0x008fea0003900000 */
[----:B------:R-:W3:Y:S02]  /*1f3b0*/  @!P0 SYNCS.PHASECHK.TRANS64 P0, [R7+URZ], R2 ;  /* 0x00000002070085a7 */ /* 0x000ee4000800007f */
[----:B---3--:R-:W-:Y:S05]  /*1f3c0*/  @!P0 BRA `(.L_x_7095) ;  /* 0xfffffffc00f08947 */ /* 0x008fea000383ffff */
[----:B------:R-:W-:Y:S05]  /*1f3d0*/  BRA `(.L_x_7214) ;  /* 0xffffffdc008c7947 */ /* 0x000fea000383ffff */
.L_x_7097:
[----:B---3--:R3:W4:Y:S02]  /*1f3e0*/  SYNCS.PHASECHK.TRANS64.TRYWAIT P0, [R4+URZ], R5 ;  /* 0x00000005040075a7 */ /* 0x008724000800017f */
[----:B----4-:R-:W-:Y:S05]  /*1f3f0*/  @!P0 NANOSLEEP.SYNCS 0x989680 ;  /* 0x009896800000895d */ /* 0x010fea0003900000 */
[----:B------:R-:W4:Y:S02]  /*1f400*/  @!P0 SYNCS.PHASECHK.TRANS64 P0, [R4+URZ], R5 ;  /* 0x00000005040085a7 */ /* 0x000f24000800007f */
[----:B----4-:R-:W-:Y:S05]  /*1f410*/  @!P0 BRA `(.L_x_7097) ;  /* 0xfffffffc00f08947 */ /* 0x010fea000383ffff */
[----:B------:R-:W-:Y:S05]  /*1f420*/  BRA `(.L_x_7215) ;  /* 0xffffffdc00947947 */ /* 0x000fea000383ffff */
.L_x_7216:
        /* <DEDUP_REMOVED lines=13> */
.L_x_11958:


//--------------------- .text._ZN7cutlass13device_kernelIN5flash11enable_sm90INS1_16FlashAttnFwdSm90INS1_25CollectiveMainloopFwdSm90ILi2EN4cute5tupleIJNS5_1CILi1EEES8_S8_EEENS6_IJNS7_ILi128EEENS7_ILi96EEENS7_ILi64EEEEEELi256ENS_10bfloat16_tEfNS_4arch4Sm90ELb0ELb0ELb1ELb0ELb0ELb0ELb0ELb1ELb0ELb0ELb0ELb0EEENS1_21CollectiveEpilogueFwdINS6_IJSA_NS7_ILi256EEESB_EEES9_SE_SG_Li256ELb0ELb0ELb0ELb0EEENS1_29StaticPersistentTileSchedulerILb0EEEEEEEEEvNT_6ParamsE --------------------------
	.section	.text._ZN7cutlass13device_kernelIN5flash11enable_sm90INS1_16FlashAttnFwdSm90INS1_25CollectiveMainloopFwdSm90ILi2EN4cute5tupleIJNS5_1CILi1EEES8_S8_EEENS6_IJNS7_ILi128EEENS7_ILi96EEENS7_ILi64EEEEEELi256ENS_10bfloat16_tEfNS_4arch4Sm90ELb0ELb0ELb1ELb0ELb0ELb0ELb0ELb1ELb0ELb0ELb0ELb0EEENS1_21CollectiveEpilogueFwdINS6_IJSA_NS7_ILi256EEESB_EEES9_SE_SG_Li256ELb0ELb0ELb0ELb0EEENS1_29StaticPersistentTileSchedulerILb0EEEEEEEEEvNT_6ParamsE,"ax",@progbits
	.align	128
.text._ZN7cutlass13device_kernelIN5flash11enable_sm90INS1_16FlashAttnFwdSm90INS1_25CollectiveMainloopFwdSm90ILi2EN4cute5tupleIJNS5_1CILi1EEES8_S8_EEENS6_IJNS7_ILi128EEENS7_ILi96EEENS7_ILi64EEEEEELi256ENS_10bfloat16_tEfNS_4arch4Sm90ELb0ELb0ELb1ELb0ELb0ELb0ELb0ELb1ELb0ELb0ELb0ELb0EEENS1_21CollectiveEpilogueFwdINS6_IJSA_NS7_ILi256EEESB_EEES9_SE_SG_Li256ELb0ELb0ELb0ELb0EEENS1_29StaticPersistentTileSchedulerILb0EEEEEEEEEvNT_6ParamsE:
        .type           _ZN7cutlass13device_kernelIN5flash11enable_sm90INS1_16FlashAttnFwdSm90INS1_25CollectiveMainloopFwdSm90ILi2EN4cute5tupleIJNS5_1CILi1EEES8_S8_EEENS6_IJNS7_ILi128EEENS7_ILi96EEENS7_ILi64EEEEEELi256ENS_10bfloat16_tEfNS_4arch4Sm90ELb0ELb0ELb1ELb0ELb0ELb0ELb0ELb1ELb0ELb0ELb0ELb0EEENS1_21CollectiveEpilogueFwdINS6_IJSA_NS7_ILi256EEESB_EEES9_SE_SG_Li256ELb0ELb0ELb0ELb0EEENS1_29StaticPersistentTileSchedulerILb0EEEEEEEEEvNT_6ParamsE,@function
        .size           _ZN7cutlass13device_kernelIN5flash11enable_sm90INS1_16FlashAttnFwdSm90INS1_25CollectiveMainloopFwdSm90ILi2EN4cute5tupleIJNS5_1CILi1EEES8_S8_EEENS6_IJNS7_ILi128EEENS7_ILi96EEENS7_ILi64EEEEEELi256ENS_10bfloat16_tEfNS_4arch4Sm90ELb0ELb0ELb1ELb0ELb0ELb0ELb0ELb1ELb0ELb0ELb0ELb0EEENS1_21CollectiveEpilogueFwdINS6_IJSA_NS7_ILi256EEESB_EEES9_SE_SG_Li256ELb0ELb0ELb0ELb0EEENS1_29StaticPersistentTileSchedulerILb0EEEEEEEEEvNT_6ParamsE,(.L_x_11959 - _ZN7cutlass13device_kernelIN5flash11enable_sm90INS1_16FlashAttnFwdSm90INS1_25CollectiveMainloopFwdSm90ILi2EN4cute5tupleIJNS5_1CILi1EEES8_S8_EEENS6_IJNS7_ILi128EEENS7_ILi96EEENS7_ILi64EEEEEELi256ENS_10bfloat16_tEfNS_4arch4Sm90ELb0ELb0ELb1ELb0ELb0ELb0ELb0ELb1ELb0ELb0ELb0ELb0EEENS1_21CollectiveEpilogueFwdINS6_IJSA_NS7_ILi256EEESB_EEES9_SE_SG_Li256ELb0ELb0ELb0ELb0EEENS1_29StaticPersistentTileSchedulerILb0EEEEEEEEEvNT_6ParamsE)
        .other          _ZN7cutlass13device_kernelIN5flash11enable_sm90INS1_16FlashAttnFwdSm90INS1_25CollectiveMainloopFwdSm90ILi2EN4cute5tupleIJNS5_1CILi1EEES8_S8_EEENS6_IJNS7_ILi128EEENS7_ILi96EEENS7_ILi64EEEEEELi256ENS_10bfloat16_tEfNS_4arch4Sm90ELb0ELb0ELb1ELb0ELb0ELb0ELb0ELb1ELb0ELb0ELb0ELb0EEENS1_21CollectiveEpilogueFwdINS6_IJSA_NS7_ILi256EEESB_EEES9_SE_SG_Li256ELb0ELb0ELb0ELb0EEENS1_29StaticPersistentTileSchedulerILb0EEEEEEEEEvNT_6ParamsE,@"STO_CUDA_ENTRY STV_DEFAULT"
_ZN7cutlass13device_kernelIN5flash11enable_sm90INS1_16FlashAttnFwdSm90INS1_25CollectiveMainloopFwdSm90ILi2EN4cute5tupleIJNS5_1CILi1EEES8_S8_EEENS6_IJNS7_ILi128EEENS7_ILi96EEENS7_ILi64EEEEEELi256ENS_10bfloat16_tEfNS_4arch4Sm90ELb0ELb0ELb1ELb0ELb0ELb0ELb0ELb1ELb0ELb0ELb0ELb0EEENS1_21CollectiveEpilogueFwdINS6_IJSA_NS7_ILi256EEESB_EEES9_SE_SG_Li256ELb0ELb0ELb0ELb0EEENS1_29StaticPersistentTileSchedulerILb0EEEEEEEEEvNT_6ParamsE:
        /* <DEDUP_REMOVED lines=24> */
.L_x_7218:
[----:B------:R-:W-:Y:S05]  /*0180*/  BSYNC B0 ;  /* 0x0000000000007941 */ /* 0x000fea0003800000 */
.L_x_7217:
        /* <DEDUP_REMOVED lines=37> */
.L_x_7219:
        /* <DEDUP_REMOVED lines=22> */
.L_x_7220:
        /* <DEDUP_REMOVED lines=18> */
.L_x_7221:
        /* <DEDUP_REMOVED lines=22> */
.L_x_7222:
        /* <DEDUP_REMOVED lines=22> */
.L_x_7223:
[----:B------:R-:W-:Y:S01]  /*0920*/  PLOP3.LUT P0, PT, PT, PT, UP0, 0x80, 0x0 ;  /* 0x000000000000781c */ /* 0x000fe20003f0f008 */
[----:B------:R-:W-:Y:S01]  /*0930*/  UMOV UR38, 0x1 ;  /* 0x0000000100267882 */ /* 0x000fe20000000000 */
[----:B------:R-:W-:Y:S01]  /*0940*/  NOP ;  /* 0x0000000000007918 */ /* 0x000fe20000000000 */
[----:B------:R-:W-:Y:S01]  /*0950*/  USEL UR38, UR38, 0x2, !UP0 ;  /* 0x0000000226267887 */ /* 0x000fe2000c000000 */
[----:B------:R-:W-:Y:S01]  /*0960*/  ULDC.64 UR40, c[0x0][0x208] ;  /* 0x0000820000287ab9 */ /* 0x000fe20000000a00 */
[----:B-123--:R-:W-:Y:S08]  /*0970*/  BAR.SYNC.DEFER_BLOCKING 0x0 ;  /* 0x0000000000007b1d */ /* 0x00eff00000010000 */
[----:B------:R-:W-:Y:S05]  /*0980*/  @!P0 BRA `(.L_x_7224) ;  /* 0x0000006400388947 */ /* 0x000fea0003800000 */
.L_x_7225:
[----:B------:R-:W-:-:S08]  /*0990*/  NOP ;  /* 0x0000000000007918 */ /* 0x000fd00000000000 */
[----:B------:R-:W1:Y:S02]  /*09a0*/  USETMAXREG.TRY_ALLOC.CTAPOOL UP0, 0xf0 ;  /* 0x000000f0000079c8 */ /* 0x000e640008000600 */
[----:B-1----:R-:W-:-:S13]  /*09b0*/  PLOP3.LUT P0, PT, PT, PT, UP0, 0x80, 0x0 ;  /* 0x000000000000781c */ /* 0x002fda0003f0f008 */
[----:B------:R-:W-:Y:S05]  /*09c0*/  @!P0 BRA `(.L_x_7225) ;  /* 0xfffffffc00f08947 */ /* 0x000fea000383ffff */
[----:B------:R-:W1:Y:S08]  /*09d0*/  S2UR UR44, SR_CTAID.X ;  /* 0x00000000002c79c3 */ /* 0x000e700000002500 */
[----:B------:R-:W-:Y:S06]  /*09e0*/  BAR.ARV 0x8, 0x120 ;  /* 0x0204800000007b1d */ /* 0x000fec0000002000 */
[----:B------:R-:W-:-:S02]  /*09f0*/  ISETP.NE.AND P0, PT, R18, 0x1, PT ;  /* 0x000000011200780c */ /* 0x000fc40003f05270 */
[----:B------:R-:W1:Y:S11]  /*0a00*/  LDC R0, c[0x0][0xda4] ;  /* 0x00036900ff007b82 */ /* 0x000e760000000800 */
[----:B------:R-:W-:Y:S06]  /*0a10*/  @!P0 BAR.ARV 0x9, 0x100 ;  /* 0x0244000000008b1d */ /* 0x000fec0000002000 */
[----:B-1----:R-:W-:-:S13]  /*0a20*/  ISETP.LE.AND P0, PT, R0, UR44, PT ;  /* 0x0000002c00007c0c */ /* 0x002fda000bf03270 */
[----:B------:R-:W-:Y:S05]  /*0a30*/  @P0 EXIT ;  /* 0x000000000000094d */ /* 0x000fea0003800000 */
[----:B------:R-:W-:Y:S01]  /*0a40*/  VIADD R0, R3, 0xffffff80 ;  /* 0xffffff8003007836 */ /* 0x000fe20000000000 */
[----:B------:R-:W1:Y:S01]  /*0a50*/  S2UR UR4, SR_CgaCtaId ;  /* 0x00000000000479c3 */ /* 0x000e620000008800 */
[----:B------:R-:W-:Y:S01]  /*0a60*/  UMOV UR46, 0x400 ;  /* 0x00000400002e7882 */ /* 0x000fe20000000000 */
[----:B------:R-:W-:Y:S02]  /*0a70*/  ULOP3.LUT UR45, UR38, 0x1, URZ, 0xfc, !UPT ;  /* 0x00000001262d7892 */ /* 0x000fe4000f8efc3f */
[----:B------:R-:W-:Y:S01]  /*0a80*/  SHF.R.S32.HI R3, RZ, 0x1f, R0 ;  /* 0x0000001fff037819 */ /* 0x000fe20000011400 */
[----:B------:R-:W-:Y:S01]  /*0a90*/  ULDC.64 UR48, c[0x0][0x198] ;  /* 0x0000660000307ab9 */ /* 0x000fe20000000a00 */
[----:B------:R-:W-:Y:S01]  /*0aa0*/  UMOV UR43, URZ ;  /* 0x0000003f002b7c82 */ /* 0x000fe20008000000 */
[----:B------:R-:W-:Y:S01]  /*0ab0*/  UMOV UR42, URZ ;  /* 0x0000003f002a7c82 */ /* 0x000fe20008000000 */
[CC--:B------:R-:W-:Y:S01]  /*0ac0*/  LEA.HI R4, R3.reuse, R0.reuse, RZ, 0x7 ;  /* 0x0000000003047211 */ /* 0x0c0fe200078f38ff */
[----:B------:R-:W2:Y:S01]  /*0ad0*/  S2UR UR6, SR_SWINHI ;  /* 0x00000000000679c3 */ /* 0x000ea20000002f00 */
[----:B------:R-:W-:Y:S01]  /*0ae0*/  LEA.HI R6, R3, R0, RZ, 0x4 ;  /* 0x0000000003067211 */ /* 0x000fe200078f20ff */
[----:B------:R-:W-:Y:S01]  /*0af0*/  UMOV UR39, URZ ;  /* 0x0000003f00277c82 */ /* 0x000fe20008000000 */
[----:B------:R-:W-:-:S02]  /*0b00*/  LOP3.LUT R5, R4, 0xffffff80, RZ, 0xc0, !PT ;  /* 0xffffff8004057812 */ /* 0x000fc400078ec0ff */
[----:B------:R-:W-:Y:S02]  /*0b10*/  SHF.R.S32.HI R7, RZ, 0x4, R6 ;  /* 0x00000004ff077819 */ /* 0x000fe40000011406 */
[----:B------:R-:W-:Y:S02]  /*0b20*/  IADD3 R2, R0, -R5, RZ ;  /* 0x8000000500027210 */ /* 0x000fe40007ffe0ff */
[----:B------:R-:W-:Y:S02]  /*0b30*/  LOP3.LUT R5, R6, 0x3fffff0, RZ, 0xc0, !PT ;  /* 0x03fffff006057812 */ /* 0x000fe400078ec0ff */
[----:B------:R-:W-:Y:S02]  /*0b40*/  SHF.R.S32.HI R9, RZ, 0x1f, R2 ;  /* 0x0000001fff097819 */ /* 0x000fe40000011402 */
[----:B------:R-:W-:Y:S01]  /*0b50*/  LEA.HI R22, R3, R0, RZ, 0x5 ;  /* 0x0000000003167211 */ /* 0x000fe200078f28ff */
[----:B------:R-:W-:Y:S01]  /*0b60*/  IMAD.IADD R5, R0, 0x1, -R5 ;  /* 0x0000000100057824 */ /* 0x000fe200078e0a05 */
[----:B------:R-:W-:Y:S01]  /*0b70*/  LEA.HI R0, R9, R2, RZ, 0x2 ;  /* 0x0000000209007211 */ /* 0x000fe200078f10ff */
[----:B-1----:R-:W-:Y:S01]  /*0b80*/  ULEA UR46, UR4, UR46, 0x18 ;  /* 0x0000002e042e7291 */ /* 0x002fe2000f8ec03f */
[----:B------:R-:W-:-:S02]  /*0b90*/  LEA.HI R8, R6, R7, RZ, 0x1 ;  /* 0x0000000706087211 */ /* 0x000fc400078f08ff */
[--C-:B------:R-:W-:Y:S02]  /*0ba0*/  SHF.R.S32.HI R3, RZ, 0x2, R0.reuse ;  /* 0x00000002ff037819 */ /* 0x100fe40000011400 */
[----:B------:R-:W-:Y:S02]  /*0bb0*/  SHF.R.S32.HI R6, RZ, 0x1f, R0 ;  /* 0x0000001fff067819 */ /* 0x000fe40000011400 */
[----:B------:R-:W-:Y:S01]  /*0bc0*/  LOP3.LUT R8, R8, 0x1ffffffe, RZ, 0xc0, !PT ;  /* 0x1ffffffe08087812 */ /* 0x000fe200078ec0ff */
[----:B------:R-:W-:Y:S01]  /*0bd0*/  UMOV UR4, UR46 ;  /* 0x0000002e00047c82 */ /* 0x000fe20008000000 */
[----:B--2---:R-:W-:Y:S01]  /*0be0*/  UMOV UR5, UR6 ;  /* 0x0000000600057c82 */ /* 0x004fe20008000000 */
[----:B------:R-:W-:Y:S01]  /*0bf0*/  LEA.HI R6, R6, R3, RZ, 0x3 ;  /* 0x0000000306067211 */ /* 0x000fe200078f18ff */
[----:B------:R-:W-:Y:S01]  /*0c00*/  IMAD.U32 R17, RZ, RZ, UR5 ;  /* 0x00000005ff117e24 */ /* 0x000fe2000f8e00ff */
[----:B------:R-:W-:Y:S01]  /*0c10*/  SHF.R.S32.HI R22, RZ, 0x5, R22 ;  /* 0x00000005ff167819 */ /* 0x000fe20000011416 */
[----:B------:R-:W-:Y:S01]  /*0c20*/  IMAD.IADD R8, R7, 0x1, -R8 ;  /* 0x0000000107087824 */ /* 0x000fe200078e0a08 */
[----:B------:R-:W-:-:S02]  /*0c30*/  SHF.R.S32.HI R19, RZ, 0x7, R4 ;  /* 0x00000007ff137819 */ /* 0x000fc40000011404 */
[----:B------:R-:W-:Y:S02]  /*0c40*/  LOP3.LUT R6, R6, 0xfffffff8, RZ, 0xc0, !PT ;  /* 0xfffffff806067812 */ /* 0x000fe400078ec0ff */
[----:B------:R-:W-:Y:S02]  /*0c50*/  LEA R5, R22, R5, 0x4 ;  /* 0x0000000516057211 */ /* 0x000fe400078e20ff */
[----:B------:R-:W-:Y:S01]  /*0c60*/  LEA.HI R9, R9, R2, RZ, 0x5 ;  /* 0x0000000209097211 */ /* 0x000fe200078f28ff */
[----:B------:R-:W-:Y:S01]  /*0c70*/  IMAD.IADD R6, R3, 0x1, -R6 ;  /* 0x0000000103067824 */ /* 0x000fe200078e0a06 */
[----:B------:R-:W-:Y:S01]  /*0c80*/  LEA.HI R4, R4, R19, RZ, 0x1 ;  /* 0x0000001304047211 */ /* 0x000fe200078f08ff */
[----:B------:R-:W-:Y:S01]  /*0c90*/  IMAD R5, R5, 0x8, R8 ;  /* 0x0000000805057824 */ /* 0x000fe200078e0208 */
[----:B------:R-:W-:Y:S02]  /*0ca0*/  SHF.R.S32.HI R9, RZ, 0x5, R9 ;  /* 0x00000005ff097819 */ /* 0x000fe40000011409 */
[----:B------:R-:W-:Y:S01]  /*0cb0*/  LOP3.LUT R4, R4, 0x3fffffe, RZ, 0xc0, !PT ;  /* 0x03fffffe04047812 */ /* 0x000fe200078ec0ff */
[----:B------:R-:W-:Y:S01]  /*0cc0*/  IMAD.SHL.U32 R3, R5, 0x8, RZ ;  /* 0x0000000805037824 */ /* 0x000fe200078e00ff */
[----:B------:R-:W-:-:S02]  /*0cd0*/  MOV R16, UR4 ;  /* 0x0000000400107c02 */ /* 0x000fc40008000f00 */
[----:B------:R-:W-:Y:S01]  /*0ce0*/  LEA R9, R9, R6, 0x4 ;  /* 0x0000000609097211 */ /* 0x000fe200078e20ff */
[----:B------:R-:W-:Y:S01]  /*0cf0*/  IMAD.IADD R4, R19, 0x1, -R4 ;  /* 0x0000000113047824 */ /* 0x000fe200078e0a04 */
[----:B------:R-:W-:Y:S01]  /*0d00*/  LOP3.LUT R23, R0, 0x7ffffffc, RZ, 0xc0, !PT ;  /* 0x7ffffffc00177812 */ /* 0x000fe200078ec0ff */
[----:B------:R-:W-:-:S03]  /*0d10*/  IMAD.WIDE R16, R3, 0x2, R16 ;  /* 0x0000000203107825 */ /* 0x000fc600078e0210 */
[----:B------:R-:W-:Y:S01]  /*0d20*/  IADD3 R23, R2, -R23, RZ ;  /* 0x8000001702177210 */ /* 0x000fe20007ffe0ff */
[----:B------:R-:W-:-:S07]  /*0d30*/  IMAD R200, R4, 0x40, R9 ;  /* 0x0000004004c87824 */ /* 0x000fce00078e0209 */
.L_x_7248:
[----:B------:R-:W1:Y:S01]  /*0d40*/  SHFL.IDX PT, R0, R19, RZ, 0x1f ;  /* 0x00001fff13007589 */ /* 0x000e6200000e0000 */
[----:B------:R-:W-:Y:S01]  /*0d50*/  ULDC.64 UR6, c[0x0][0x3f8] ;  /* 0x0000fe0000067ab9 */ /* 0x000fe20000000a00 */
[----:B------:R-:W-:Y:S01]  /*0d60*/  ULDC UR4, c[0x0][0xda8] ;  /* 0x00036a0000047ab9 */ /* 0x000fe20000000800 */
[----:B------:R-:W-:Y:S02]  /*0d70*/  UISETP.NE.U32.AND UP0, UPT, UR6, URZ, UPT ;  /* 0x0000003f0600728c */ /* 0x000fe4000bf05070 */
[----:B------:R-:W-:Y:S02]  /*0d80*/  UISETP.NE.AND UP1, UPT, UR4, 0x1, UPT ;  /* 0x000000010400788c */ /* 0x000fe4000bf25270 */
[----:B------:R-:W-:Y:S01]  /*0d90*/  UISETP.NE.AND.EX UP0, UPT, UR7, URZ, UPT, UP0 ;  /* 0x0000003f0700728c */ /* 0x000fe2000bf05300 */
[----:B------:R-:W-:Y:S01]  /*0da0*/  ULDC UR4, c[0x0][0xdb4] ;  /* 0x00036d0000047ab9 */ /* 0x000fe20000000800 */
[----:B------:R-:W-:Y:S01]  /*0db0*/  ULDC UR50, c[0x0][0x404] ;  /* 0x0001010000327ab9 */ /* 0x000fe20000000800 */
[----:B------:R-:W-:-:S02]  /*0dc0*/  UISETP.NE.AND UP2, UPT, UR4, 0x1, UPT ;  /* 0x000000010400788c */ /* 0x000fc4000bf45270 */
[----:B------:R-:W-:Y:S02]  /*0dd0*/  UIADD3 UR11, UR46, 0x18400, URZ ;  /* 0x000184002e0b7890 */ /* 0x000fe4000fffe03f */
[----:B------:R-:W-:Y:S01]  /*0de0*/  USEL UR50, UR50, 0x1, UP0 ;  /* 0x0000000132327887 */ /* 0x000fe20008000000 */
[----:B------:R-:W-:Y:S01]  /*0df0*/  ULDC UR10, c[0x0][0x2e0] ;  /* 0x0000b800000a7ab9 */ /* 0x000fe20000000800 */
[----:B------:R-:W-:Y:S02]  /*0e00*/  ULOP3.LUT UP0, URZ, UR11, 0x1bf, URZ, 0xc0, !UPT ;  /* 0x000001bf0b3f7892 */ /* 0x000fe4000f80c03f */
[----:B------:R-:W-:Y:S01]  /*0e10*/  UIMAD UR50, UR50, UR10, URZ ;  /* 0x0000000a323272a4 */ /* 0x000fe2000f8e023f */
[----:B------:R-:W-:Y:S01]  /*0e20*/  @UP1 ULDC UR6, c[0x0][0xdac] ;  /* 0x00036b0000061ab9 */ /* 0x000fe20000000800 */
[----:B------:R-:W-:Y:S01]  /*0e30*/  @UP1 ULDC UR12, c[0x0][0xdb0] ;  /* 0x00036c00000c1ab9 */ /* 0x000fe20000000800 */
[----:B-1----:R-:W-:Y:S01]  /*0e40*/  R2UR UR8, R0 ;  /* 0x00000000000872ca */ /* 0x002fe200000e0000 */
[----:B------:R-:W-:Y:S01]  /*0e50*/  UIMAD.WIDE.U32 UR6, UR44, UR6, URZ ;  /* 0x000000062c0672a5 */ /* 0x000fe2000f8e003f */
[----:B------:R-:W-:Y:S01]  /*0e60*/  PLOP3.LUT P0, PT, PT, PT, UP0, 0x80, 0x0 ;  /* 0x000000000000781c */ /* 0x000fe20003f0f008 */
[----:B------:R-:W-:-:S02]  /*0e70*/  UMOV UR37, UR44 ;  /* 0x0000002c00257c82 */ /* 0x000fc40008000000 */
[----:B------:R-:W-:-:S07]  /*0e80*/  @UP1 USHF.R.U32.HI UR37, URZ, UR12, UR7 ;  /* 0x0000000c3f251299 */ /* 0x000fce0008011607 */
[----:B------:R-:W-:Y:S01]  /*0e90*/  UMOV UR36, UR37 ;  /* 0x0000002500247c82 */ /* 0x000fe20008000000 */
[----:B------:R-:W-:-:S04]  /*0ea0*/  ULEA.HI UR4, UR8, UR8, URZ, 0x1 ;  /* 0x0000000808047291 */ /* 0x000fc8000f8f083f */
[----:B------:R-:W-:-:S03]  /*0eb0*/  ULOP3.LUT UR9, UR4, 0x1e, URZ, 0xc0, !UPT ;  /* 0x0000001e04097892 */ /* 0x000fc6000f8ec03f */
[----:B------:R-:W-:Y:S01]  /*0ec0*/  @UP2 ULDC.64 UR4, c[0x0][0xdb8] ;  /* 0x00036e0000042ab9 */ /* 0x000fe20000000a00 */
[----:B------:R-:W-:Y:S02]  /*0ed0*/  UIADD3 UR9, UR8, -UR9, URZ ;  /* 0x8000000908097290 */ /* 0x000fe4000fffe03f */
[----:B------:R-:W-:Y:S02]  /*0ee0*/  UIADD3 UR8, UR50, 0x5f, URZ ;  /* 0x0000005f32087890 */ /* 0x000fe4000fffe03f */
[----:B------:R-:W-:Y:S02]  /*0ef0*/  ULEA UR10, UR9, UR11, 0xd ;  /* 0x0000000b090a7291 */ /* 0x000fe4000f8e683f */
[----:B------:R-:W-:Y:S02]  /*0f00*/  UIMAD.WIDE UR8, UR8, 0x2aaaaaab, URZ ;  /* 0x2aaaaaab080878a5 */ /* 0x000fe4000f8e023f */
[----:B------:R-:W-:Y:S02]  /*0f10*/  UIMAD.WIDE.U32 UR6, UR37, UR4, URZ ;  /* 0x00000004250672a5 */ /* 0x000fe4000f8e003f */
[----:B------:R-:W-:-:S02]  /*0f20*/  USHF.R.U32.HI UR10, URZ, 0x4, UR10 ;  /* 0x000000043f0a7899 */ /* 0x000fc4000801160a */
[----:B------:R-:W-:Y:S02]  /*0f30*/  USHF.R.U32.HI UR47, URZ, 0x1f, UR9 ;  /* 0x0000001f3f2f7899 */ /* 0x000fe40008011609 */
[----:B------:R-:W-:Y:S02]  /*0f40*/  ULOP3.LUT UR51, UR10, 0x3fff, URZ, 0xc0, !UPT ;  /* 0x00003fff0a337892 */ /* 0x000fe4000f8ec03f */
[----:B------:R-:W-:Y:S02]  /*0f50*/  @UP2 USHF.R.U32.HI UR36, URZ, UR5, UR7 ;  /* 0x000000053f242299 */ /* 0x000fe40008011607 */
[----:B------:R-:W-:Y:S01]  /*0f60*/  ULEA.HI.SX32 UR47, UR9, UR47, 0x1c ;  /* 0x0000002f092f7291 */ /* 0x000fe2000f8fe23f */
[----:B--2---:R-:W-:Y:S11]  /*0f70*/  @!P0 BRA `(.L_x_7226) ;  /* 0x0000000000408947 */ /* 0x004ff60003800000 */
        /* <DEDUP_REMOVED lines=16> */
.L_x_7226:
[----:B------:R-:W-:Y:S01]  /*1080*/  ULOP3.LUT UR4, UR43, 0x1, URZ, 0xc0, !UPT ;  /* 0x000000012b047892 */ /* 0x000fe2000f8ec03f */
[----:B------:R-:W-:-:S05]  /*1090*/  VIADD R6, R18, 0x8 ;  /* 0x0000000812067836 */ /* 0x000fca0000000000 */
[----:B------:R-:W-:-:S05]  /*10a0*/  IMAD.U32 R0, RZ, RZ, UR4 ;  /* 0x00000004ff007e24 */ /* 0x000fca000f8e00ff */
[----:B------:R-:W-:-:S04]  /*10b0*/  SHF.L.U32 R0, R0, 0x1f, RZ ;  /* 0x0000001f00007819 */ /* 0x000fc800000006ff */
[----:B------:R-:W1:Y:S02]  /*10c0*/  SYNCS.PHASECHK.TRANS64.TRYWAIT P0, [UR46+0x22800], R0 ;  /* 0x02280000ff0075a7 */ /* 0x000e64000800016e */
[----:B-1----:R-:W-:Y:S05]  /*10d0*/  @!P0 BRA `(.L_x_7227) ;  /* 0x0000008800848947 */ /* 0x002fea0003800000 */
.L_x_7304:
[----:B-1----:R-:W-:Y:S01]  /*10e0*/  MOV R0, UR45 ;  /* 0x0000002d00007c02 */ /* 0x002fe20008000f00 */
[----:B------:R-:W-:Y:S05]  /*10f0*/  WARPSYNC.ALL ;  /* 0x0000000000007948 */ /* 0x000fea0003800000 */
[----:B------:R1:W-:Y:S01]  /*1100*/  BAR.SYNC.DEFER_BLOCKING R6, 0x100 ;  /* 0x000400060000751d */ /* 0x0003e20000010000 */
[----:B------:R-:W-:-:S13]  /*1110*/  ISETP.NE.AND P0, PT, R0, 0x3, PT ;  /* 0x000000030000780c */ /* 0x000fda0003f05270 */
[----:B-1----:R-:W-:Y:S05]  /*1120*/  @!P0 BRA `(.L_x_7228) ;  /* 0x0000000000048947 */ /* 0x002fea0003800000 */
[----:B------:R-:W-:Y:S01]  /*1130*/  BPT.TRAP 0x1 ;  /* 0x000000040000795c */ /* 0x000fe20000300000 */
.L_x_7228:
[----:B------:R-:W-:Y:S01]  /*1140*/  ULEA UR21, UR39, UR46, 0x3 ;  /* 0x0000002e27157291 */ /* 0x000fe2000f8e183f */
[----:B------:R-:W-:-:S05]  /*1150*/  IMAD.U32 R7, RZ, RZ, UR42 ;  /* 0x0000002aff077e24 */ /* 0x000fca000f8e00ff */
[----:B------:R-:W-:-:S04]  /*1160*/  SHF.L.U32 R7, R7, 0x1f, RZ ;  /* 0x0000001f07077819 */ /* 0x000fc800000006ff */
[----:B------:R1:W2:Y:S01]  /*1170*/  SYNCS.PHASECHK.TRANS64.TRYWAIT P1, [UR21+0x22830], R7 ;  /* 0x02283007ff0075a7 */ /* 0x0002a20008020155 */
[----:B------:R-:W-:Y:S05]  /*1180*/  @!P0 BRA `(.L_x_7229) ;  /* 0x0000000000048947 */ /* 0x000fea0003800000 */
[----:B------:R-:W-:Y:S01]  /*1190*/  BPT.TRAP 0x1 ;  /* 0x000000040000795c */ /* 0x000fe20000300000 */
.L_x_7229:
[----:B--2---:R-:W-:Y:S05]  /*11a0*/  @P1 BRA `(.L_x_7230) ;  /* 0x0000000000081947 */ /* 0x004fea0003800000 */
[----:B------:R-:W2:Y:S02]  /*11b0*/  SYNCS.PHASECHK.TRANS64.TRYWAIT P1, [UR21+0x22830], R7 ;  /* 0x02283007ff0075a7 */ /* 0x000ea40008020155 */
[----:B--2---:R-:W-:Y:S05]  /*11c0*/  @!P1 BRA `(.L_x_7231) ;  /* 0x0000008800609947 */ /* 0x004fea0003800000 */
.L_x_7230:
[----:B------:R-:W-:Y:S01]  /*11d0*/  UIADD3 UR4, UR46, 0x1c400, URZ ;  /* 0x0001c4002e047890 */ /* 0x000fe2000fffe03f */
[----:B------:R-:W-:Y:S01]  /*11e0*/  WARPGROUP.ARRIVE ;  /* 0x00000000000079c5 */ /* 0x000fe20000000000 */
[----:B------:R-:W-:Y:S01]  /*11f0*/  ULOP3.LUT UR16, UR51, 0x10000, URZ, 0xfc, !UPT ;  /* 0x0001000033107892 */ /* 0x000fe2000f8efc3f */
[----:B------:R-:W-:Y:S01]  /*1200*/  P2R R15, PR, RZ, 0x1 ;  /* 0x00000001ff0f7803 */ /* 0x000fe20000000000 */
[----:B------:R-:W-:-:S03]  /*1210*/  USHF.R.U32.HI UR4, URZ, 0x4, UR4 ;  /* 0x000000043f047899 */ /* 0x000fc60008011604 */
[----:B------:R-:W3:Y:S01]  /*1220*/  S2R R21, SR_TID.X ;  /* 0x0000000000157919 */ /* 0x000ee20000002100 */
[----:B------:R-:W-:Y:S01]  /*1230*/  UMOV UR17, 0x40000040 ;  /* 0x4000004000117882 */ /* 0x000fe20000000000 */
[----:B------:R-:W-:Y:S01]  /*1240*/  UMOV UR19, 0x40000040 ;  /* 0x4000004000137882 */ /* 0x000fe20000000000 */
[----:B------:R-:W-:Y:S01]  /*1250*/  ULOP3.LUT UR4, UR4, 0x3fff, URZ, 0xc0, !UPT ;  /* 0x00003fff04047892 */ /* 0x000fe2000f8ec03f */
[----:B------:R-:W-:Y:S01]  /*1260*/  UMOV UR5, 0x40000040 ;  /* 0x4000004000057882 */ /* 0x000fe20000000000 */
[----:B------:R-:W-:Y:S02]  /*1270*/  UMOV UR7, 0x40000040 ;  /* 0x4000004000077882 */ /* 0x000fe40000000000 */
[----:B------:R-:W-:Y:S02]  /*1280*/  ULOP3.LUT UR20, UR4, 0x10000, URZ, 0xfc, !UPT ;  /* 0x0001000004147892 */ /* 0x000fe4000f8efc3f */
[----:B------:R-:W-:Y:S02]  /*1290*/  UIADD3 UR4, UR16, 0x2, URZ ;  /* 0x0000000210047890 */ /* 0x000fe4000fffe03f */
[----:B------:R-:W-:-:S02]  /*12a0*/  UIMAD UR18, UR39, 0x300, UR20 ;  /* 0x00000300271278a4 */ /* 0x000fc4000f8e0214 */
[----:B------:R-:W-:Y:S02]  /*12b0*/  UIADD3 UR8, UR16, 0x4, URZ ;  /* 0x0000000410087890 */ /* 0x000fe4000fffe03f */
[----:B------:R-:W-:Y:S02]  /*12c0*/  UIADD3 UR6, UR18, 0x2, URZ ;  /* 0x0000000212067890 */ /* 0x000fe4000fffe03f */
[----:B------:R-:W-:Y:S01]  /*12d0*/  UIADD3 UR10, UR18, 0x4, URZ ;  /* 0x00000004120a7890 */ /* 0x000fe2000fffe03f */
[----:B------:R-:W-:Y:S02]  /*12e0*/  UMOV UR9, 0x40000040 ;  /* 0x4000004000097882 */ /* 0x000fe40000000000 */
[----:B------:R-:W-:Y:S01]  /*12f0*/  HGMMA.64x96x16.F32.BF16 R24, gdesc[UR16], RZ, !UPT, gsb0 ;  /* 0x01600000101879f0 */ /* 0x000fe2000c0018ff */
[----:B------:R-:W-:Y:S01]  /*1300*/  UMOV UR11, 0x40000040 ;  /* 0x40000040000b7882 */ /* 0x000fe20000000000 */
[----:B------:R-:W-:Y:S02]  /*1310*/  UIADD3 UR12, UR16, 0x6, URZ ;  /* 0x00000006100c7890 */ /* 0x000fe4000fffe03f */
[----:B------:R-:W-:Y:S01]  /*1320*/  UIADD3 UR14, UR18, 0x6, URZ ;  /* 0x00000006120e7890 */ /* 0x000fe2000fffe03f */
[----:B------:R-:W-:Y:S01]  /*1330*/  UMOV UR13, 0x40000040 ;  /* 0x40000040000d7882 */ /* 0x000fe20000000000 */
[----:B------:R-:W-:Y:S01]  /*1340*/  UMOV UR15, 0x40000040 ;  /* 0x40000040000f7882 */ /* 0x000fe20000000000 */
[----:B---3--:R-:W-:Y:S01]  /*1350*/  LOP3.LUT R21, R21, 0x7f, RZ, 0xc0, !PT ;  /* 0x0000007f15157812 */ /* 0x008fe200078ec0ff */
[----:B------:R-:W-:-:S02]  /*1360*/  WARPGROUP.DEPBAR.LE gsb0, 0x0 ;  /* 0x00008000000079c5 */ /* 0x000fc40000010000 */
[----:B------:R-:W-:-:S06]  /*1370*/  WARPGROUP.ARRIVE ;  /* 0x00000000000079c5 */ /* 0x000fcc0000000000 */
[----:B------:R-:W-:Y:S01]  /*1380*/  HGMMA.64x96x16.F32.BF16 R24, gdesc[UR4], R24, gsb0 ;  /* 0x01600000041879f0 */ /* 0x000fe20008001818 */
[----:B------:R-:W-:Y:S01]  /*1390*/  ULDC UR7, c[0x0][0x9d8] ;  /* 0x0002760000077ab9 */ /* 0x000fe20000000800 */
[----:B------:R-:W-:-:S04]  /*13a0*/  UIMAD UR6, UR47, -0x60, UR50 ;  /* 0xffffffa02f0678a4 */ /* 0x000fc8000f8e0232 */
[----:B------:R-:W-:-:S06]  /*13b0*/  UIADD3 UR6, UR6, 0x60, URZ ;  /* 0x0000006006067890 */ /* 0x000fcc000fffe03f */
[----:B------:R-:W-:-:S04]  /*13c0*/  IMAD.U32 R4, RZ, RZ, UR6 ;  /* 0x00000006ff047e24 */ /* 0x000fc8000f8e00ff */
[----:B------:R-:W-:-:S05]  /*13d0*/  IMAD R4, R23, -0x2, R4 ;  /* 0xfffffffe17047824 */ /* 0x000fca00078e0204 */
        /* <DEDUP_REMOVED lines=8> */
[----:B------:R-:W-:Y:S01]  /*1460*/  HGMMA.64x96x16.F32.BF16 R24, gdesc[UR8], R24, gsb0 ;  /* 0x01600000081879f0 */ /* 0x000fe20008001818 */
[----:B------:R-:W-:Y:S02]  /*1470*/  ULDC UR10, c[0x0][0x988] ;  /* 0x00026200000a7ab9 */ /* 0x000fe40000000800 */
        /* <DEDUP_REMOVED lines=27> */
[----:B---3--:R-:W-:Y:S01]  /*1630*/  FSEL R24, R24, -INF , P6 ;  /* 0xff80000018187808 */ /* 0x008fe20003000000 */
[----:B------:R-:W-:Y:S01]  /*1640*/  FMUL.FTZ R48, R48, UR7 ;  /* 0x0000000730307c20 */ /* 0x000fe20008410000 */
[----:B------:R-:W-:Y:S01]  /*1650*/  FMUL.FTZ R42, R42, UR7 ;  /* 0x000000072a2a7c20 */ /* 0x000fe20008410000 */
[----:B------:R-:W-:Y:S01]  /*1660*/  FMUL.FTZ R49, R49, UR7 ;  /* 0x0000000731317c20 */ /* 0x000fe20008410000 */
[----:B------:R-:W-:Y:S01]  /*1670*/  FMUL.FTZ R43, R43, UR7 ;  /* 0x000000072b2b7c20 */ /* 0x000fe20008410000 */
[----:B------:R-:W-:Y:S01]  /*1680*/  FMUL.FTZ R52, R52, UR7 ;  /* 0x0000000734347c20 */ /* 0x000fe20008410000 */
[----:B------:R-:W-:Y:S01]  /*1690*/  FMUL.FTZ R47, R47, UR7 ;  /* 0x000000072f2f7c20 */ /* 0x000fe20008410000 */
[----:B------:R-:W3:Y:S01]  /*16a0*/  MUFU.TANH R29, R29 ;  /* 0x0000001d001d7308 */ /* 0x000ee20000002400 */
        /* <DEDUP_REMOVED lines=9> */
[----:B------:R-:W-:Y:S01]  /*1740*/  FMUL.FTZ R51, R51, UR7 ;  /* 0x0000000733337c20 */ /* 0x000fe20008410000 */
[----:B------:R-:W-:Y:S01]  /*1750*/  FMUL.FTZ R60, R60, UR7 ;  /* 0x000000073c3c7c20 */ /* 0x000fe20008410000 */
[----:B------:R-:W-:Y:S01]  /*1760*/  FMUL.FTZ R54, R54, UR7 ;  /* 0x0000000736367c20 */ /* 0x000fe20008410000 */
[----:B------:R-:W-:Y:S01]  /*1770*/  FMNMX.FTZ R12, R28, R5, !PT ;  /* 0x000000051c0c7209 */ /* 0x000fe20007810000 */
[----:B------:R-:W-:Y:S01]  /*1780*/  FMUL.FTZ R61, R61, UR7 ;  /* 0x000000073d3d7c20 */ /* 0x000fe20008410000 */
[----:B------:R-:W-:Y:S01]  /*1790*/  FMUL.FTZ R55, R55, UR7 ;  /* 0x0000000737377c20 */ /* 0x000fe20008410000 */
[----:B--2---:R-:W2:Y:S01]  /*17a0*/  MUFU.TANH R0, R26 ;  /* 0x0000001a00007308 */ /* 0x004ea20000002400 */
        /* <DEDUP_REMOVED lines=16> */
[----:B--2---:R-:W-:Y:S01]  /*18b0*/  FSEL R0, R0, -INF , P6 ;  /* 0xff80000000007808 */ /* 0x004fe20003000000 */
[----:B------:R-:W-:Y:S01]  /*18c0*/  FMUL.FTZ R70, R70, UR7 ;  /* 0x0000000746467c20 */ /* 0x000fe20008410000 */
[----:B------:R-:W-:Y:S01]  /*18d0*/  ISETP.GT.AND P6, PT, R4, 0x18, PT ;  /* 0x000000180400780c */ /* 0x000fe20003fc4270 */
[----:B------:R-:W-:-:S04]  /*18e0*/  FMUL.FTZ R71, R71, UR7 ;  /* 0x0000000747477c20 */ /* 0x000fc80008410000 */
[----:B------:R-:W2:Y:S01]  /*18f0*/  MUFU.TANH R36, R36 ;  /* 0x0000002400247308 */ /* 0x000ea20000002400 */
[----:B---3--:R-:W-:-:S04]  /*1900*/  FSEL R33, R33, -INF , P2 ;  /* 0xff80000021217808 */ /* 0x008fc80001000000 */
[----:B------:R-:W-:-:S03]  /*1910*/  FMNMX.FTZ R5, R33, R12, !PT ;  /* 0x0000000c21057209 */ /* 0x000fc60007810000 */
[----:B------:R-:W3:Y:S01]  /*1920*/  MUFU.TANH R8, R30 ;  /* 0x0000001e00087308 */ /* 0x000ee20000002400 */
[----:B----4-:R-:W-:Y:S02]  /*1930*/  FSEL R3, R3, -INF , P5 ;  /* 0xff80000003037808 */ /* 0x010fe40002800000 */
[----:B------:R-:W-:-:S05]  /*1940*/  ISETP.GT.AND P5, PT, R4, 0x19, PT ;  /* 0x000000190400780c */ /* 0x000fca0003fa4270 */
[----:B------:R-:W4:Y:S01]  /*1950*/  MUFU.TANH R37, R37 ;  /* 0x0000002500257308 */ /* 0x000f220000002400 */
[----:B--2---:R-:W-:-:S04]  /*1960*/  FSEL R36, R36, -INF , P6 ;  /* 0xff80000024247808 */ /* 0x004fc80003000000 */
[----:B------:R-:W-:-:S03]  /*1970*/  FMNMX.FTZ R12, R36, R5, !PT ;  /* 0x00000005240c7209 */ /* 0x000fc60007810000 */
[----:B------:R-:W2:Y:S01]  /*1980*/  MUFU.TANH R9, R31 ;  /* 0x0000001f00097308 */ /* 0x000ea20000002400 */
[----:B---3--:R-:W-:Y:S02]  /*1990*/  FSEL R8, R8, -INF , P4 ;  /* 0xff80000008087808 */ /* 0x008fe40002000000 */
[----:B------:R-:W-:-:S05]  /*19a0*/  ISETP.GT.AND P4, PT, R4, 0x20, PT ;  /* 0x000000200400780c */ /* 0x000fca0003f84270 */
[----:B------:R-:W3:Y:S01]  /*19b0*/  MUFU.TANH R40, R40 ;  /* 0x0000002800287308 */ /* 0x000ee20000002400 */
[----:B----4-:R-:W-:-:S04]  /*19c0*/  FSEL R37, R37, -INF , P5 ;  /* 0xff80000025257808 */ /* 0x010fc80002800000 */
[----:B------:R-:W-:-:S03]  /*19d0*/  FMNMX.FTZ R5, R37, R12, !PT ;  /* 0x0000000c25057209 */ /* 0x000fc60007810000 */
[----:B------:R-:W4:Y:S01]  /*19e0*/  MUFU.TANH R10, R34 ;  /* 0x00000022000a7308 */ /* 0x000f220000002400 */
[----:B--2---:R-:W-:Y:S02]  /*19f0*/  FSEL R9, R9, -INF , P3 ;  /* 0xff80000009097808 */ /* 0x004fe40001800000 */
[----:B------:R-:W-:-:S05]  /*1a00*/  ISETP.GT.AND P3, PT, R4, 0x21, PT ;  /* 0x000000210400780c */ /* 0x000fca0003f64270 */
        /* <DEDUP_REMOVED lines=88> */
[----:B--2---:R-:W-:-:S04]  /*1f90*/  FSEL R69, R69, -INF , P1 ;  /* 0xff80000045457808 */ /* 0x004fc80000800000 */
[----:B------:R-:W-:-:S03]  /*1fa0*/  FMNMX.FTZ R5, R69, R4, !PT ;  /* 0x0000000445057209 */ /* 0x000fc60007810000 */
[----:B------:R-:W2:Y:S01]  /*1fb0*/  MUFU.TANH R66, R66 ;  /* 0x0000004200427308 */ /* 0x000ea20000002400 */
[----:B---3--:R-:W-:Y:S01]  /*1fc0*/  FSEL R62, R62, -INF , P6 ;  /* 0xff8000003e3e7808 */ /* 0x008fe20003000000 */
[----:B------:R-:W3:Y:S06]  /*1fd0*/  SHFL.BFLY PT, R4, R5, 0x2, 0x1f ;  /* 0x0c401f0005047f89 */ /* 0x000eec00000e0000 */
[----:B------:R-:W5:Y:S01]  /*1fe0*/  MUFU.TANH R67, R67 ;  /* 0x0000004300437308 */ /* 0x000f620000002400 */
[----:B----4-:R-:W-:-:S07]  /*1ff0*/  FSEL R63, R63, -INF , P5 ;  /* 0xff8000003f3f7808 */ /* 0x010fce0002800000 */
[----:B------:R-:W4:Y:S01]  /*2000*/  MUFU.TANH R70, R70 ;  /* 0x0000004600467308 */ /* 0x000f220000002400 */
[----:B--2---:R-:W-:-:S07]  /*2010*/  FSEL R66, R66, -INF , P4 ;  /* 0xff80000042427808 */ /* 0x004fce0002000000 */
[----:B------:R-:W2:Y:S01]  /*2020*/  MUFU.TANH R71, R71 ;  /* 0x0000004700477308 */ /* 0x000ea20000002400 */
[----:B-----5:R-:W-:Y:S02]  /*2030*/  FSEL R67, R67, -INF , P3 ;  /* 0xff80000043437808 */ /* 0x020fe40001800000 */
[----:B---3--:R-:W-:Y:S02]  /*2040*/  FMNMX.FTZ R12, R5, R4, !PT ;  /* 0x00000004050c7209 */ /* 0x008fe40007810000 */
[----:B------:R-:W-:-:S03]  /*2050*/  FMNMX.FTZ R5, R0, R3, !PT ;  /* 0x0000000300057209 */ /* 0x000fc60007810000 */
[----:B------:R-:W3:Y:S01]  /*2060*/  SHFL.BFLY PT, R13, R12, 0x1, 0x1f ;  /* 0x0c201f000c0d7f89 */ /* 0x000ee200000e0000 */
[----:B----4-:R-:W-:Y:S02]  /*2070*/  FSEL R70, R70, -INF , P2 ;  /* 0xff80000046467808 */ /* 0x010fe40001000000 */
[----:B--2---:R-:W-:Y:S02]  /*2080*/  FSEL R71, R71, -INF , P1 ;  /* 0xff80000047477808 */ /* 0x004fe40000800000 */
[----:B---3--:R-:W-:Y:S02]  /*2090*/  FMNMX.FTZ R4, R12, R13, !PT ;  /* 0x0000000d0c047209 */ /* 0x008fe40007810000 */
[----:B------:R-:W-:Y:S02]  /*20a0*/  FMNMX.FTZ R12, R8, R5, !PT ;  /* 0x00000005080c7209 */ /* 0x000fe40007810000 */
[C---:B------:R-:W-:Y:S01]  /*20b0*/  FSETP.NEU.FTZ.AND P0, PT, R4.reuse, -INF , PT ;  /* 0xff8000000400780b */ /* 0x040fe20003f1d000 */
[----:B------:R-:W-:Y:S01]  /*20c0*/  FMUL.FTZ R13, R4, UR10 ;  /* 0x0000000a040d7c20 */ /* 0x000fe20008410000 */
[----:B------:R-:W-:-:S04]  /*20d0*/  FMNMX.FTZ R5, R9, R12, !PT ;  /* 0x0000000c09057209 */ /* 0x000fc80007810000 */
[----:B------:R-:W-:Y:S02]  /*20e0*/  FMNMX.FTZ R12, R10, R5, !PT ;  /* 0x000000050a0c7209 */ /* 0x000fe40007810000 */
[----:B------:R-:W-:Y:S02]  /*20f0*/  FSEL R14, R13, RZ, P0 ;  /* 0x000000ff0d0e7208 */ /* 0x000fe40000000000 */
[----:B------:R-:W-:Y:S02]  /*2100*/  FMNMX.FTZ R5, R11, R12, !PT ;  /* 0x0000000c0b057209 */ /* 0x000fe40007810000 */
[----:B------:R-:W-:Y:S01]  /*2110*/  ISETP.NE.AND P0, PT, R15, RZ, PT ;  /* 0x000000ff0f00720c */ /* 0x000fe20003f05270 */
        /* <DEDUP_REMOVED lines=13> */
[----:B------:R-:W-:Y:S01]  /*21f0*/  FMNMX.FTZ R5, R43, R12, !PT ;  /* 0x0000000c2b057209 */ /* 0x000fe20007810000 */
[----:B------:R-:W2:Y:S01]  /*2200*/  MUFU.EX2 R25, R25 ;  /* 0x0000001900197308 */ /* 0x000ea20000000800 */
[--C-:B------:R-:W-:Y:S01]  /*2210*/  FFMA.FTZ R41, R41, UR10, -R14.reuse ;  /* 0x0000000a29297c23 */ /* 0x100fe2000801080e */
        /* <DEDUP_REMOVED lines=14> */
[----:B------:R-:W3:Y:S01]  /*2300*/  MUFU.EX2 R29, R29 ;  /* 0x0000001d001d7308 */ /* 0x000ee20000000800 */
[--C-:B------:R-:W-:Y:S01]  /*2310*/  FFMA.FTZ R61, R61, UR10, -R14.reuse ;  /* 0x0000000a3d3d7c23 */ /* 0x100fe2000801080e */
[--C-:B------:R-:W-:Y:S01]  /*2320*/  FFMA.FTZ R64, R64, UR10, -R14.reuse ;  /* 0x0000000a40407c23 */ /* 0x100fe2000801080e */
[----:B------:R-:W-:Y:S01]  /*2330*/  FMNMX.FTZ R12, R54, R5, !PT ;  /* 0x00000005360c7209 */ /* 0x000fe20007810000 */
[--C-:B------:R-:W-:Y:S01]  /*2340*/  FFMA.FTZ R65, R65, UR10, -R14.reuse ;  /* 0x0000000a41417c23 */ /* 0x100fe2000801080e */
[--C-:B------:R-:W-:Y:S01]  /*2350*/  FFMA.FTZ R68, R68, UR10, -R14.reuse ;  /* 0x0000000a44447c23 */ /* 0x100fe2000801080e */
[----:B------:R-:W-:Y:S01]  /*2360*/  FFMA.FTZ R14, R69, UR10, -R14 ;  /* 0x0000000a450e7c23 */ /* 0x000fe2000801080e */
[----:B------:R-:W-:Y:S01]  /*2370*/  FMNMX.FTZ R5, R55, R12, !PT ;  /* 0x0000000c37057209 */ /* 0x000fe20007810000 */
[----:B------:R-:W-:Y:S01]  /*2380*/  MUFU.EX2 R32, R32 ;  /* 0x0000002000207308 */ /* 0x000fe20000000800 */
[----:B--2---:R-:W-:-:S02]  /*2390*/  F2FP.BF16.F32.PACK_AB R152, R25, R24 ;  /* 0x000000181998723e */ /* 0x004fc400000010ff */
[----:B------:R-:W-:-:S04]  /*23a0*/  FMNMX.FTZ R12, R58, R5, !PT ;  /* 0x000000053a0c7209 */ /* 0x000fc80007810000 */
[----:B------:R-:W-:Y:S01]  /*23b0*/  FMNMX.FTZ R5, R59, R12, !PT ;  /* 0x0000000c3b057209 */ /* 0x000fe20007810000 */
[----:B------:R-:W2:Y:S01]  /*23c0*/  MUFU.EX2 R33, R33 ;  /* 0x0000002100217308 */ /* 0x000ea20000000800 */
[----:B---3--:R-:W-:Y:S02]  /*23d0*/  F2FP.BF16.F32.PACK_AB R154, R29, R28 ;  /* 0x0000001c1d9a723e */ /* 0x008fe400000010ff */
[----:B------:R-:W-:-:S04]  /*23e0*/  FMNMX.FTZ R12, R62, R5, !PT ;  /* 0x000000053e0c7209 */ /* 0x000fc80007810000 */
[----:B------:R-:W-:Y:S01]  /*23f0*/  FMNMX.FTZ R5, R63, R12, !PT ;  /* 0x0000000c3f057209 */ /* 0x000fe20007810000 */
[----:B------:R-:W-:Y:S03]  /*2400*/  MUFU.EX2 R36, R36 ;  /* 0x0000002400247308 */ /* 0x000fe60000000800 */
[----:B------:R-:W-:-:S04]  /*2410*/  FMNMX.FTZ R12, R66, R5, !PT ;  /* 0x00000005420c7209 */ /* 0x000fc80007810000 */
[----:B------:R-:W-:Y:S01]  /*2420*/  FMNMX.FTZ R5, R67, R12, !PT ;  /* 0x0000000c43057209 */ /* 0x000fe20007810000 */
[----:B------:R-:W3:Y:S01]  /*2430*/  MUFU.EX2 R37, R37 ;  /* 0x0000002500257308 */ /* 0x000ee20000000800 */
[----:B--2---:R-:W-:Y:S02]  /*2440*/  F2FP.BF16.F32.PACK_AB R156, R33, R32 ;  /* 0x00000020219c723e */ /* 0x004fe400000010ff */
[----:B------:R-:W-:-:S04]  /*2450*/  FMNMX.FTZ R12, R70, R5, !PT ;  /* 0x00000005460c7209 */ /* 0x000fc80007810000 */
[----:B------:R-:W-:Y:S01]  /*2460*/  FMNMX.FTZ R12, R71, R12, !PT ;  /* 0x0000000c470c7209 */ /* 0x000fe20007810000 */
[----:B------:R-:W-:Y:S04]  /*2470*/  MUFU.EX2 R40, R40 ;  /* 0x0000002800287308 */ /* 0x000fe80000000800 */
[----:B------:R-:W2:Y:S04]  /*2480*/  SHFL.BFLY PT, R5, R12, 0x2, 0x1f ;  /* 0x0c401f000c057f89 */ /* 0x000ea800000e0000 */
[----:B------:R-:W4:Y:S01]  /*2490*/  MUFU.EX2 R41, R41 ;  /* 0x0000002900297308 */ /* 0x000f220000000800 */
[----:B---3--:R-:W-:-:S07]  /*24a0*/  F2FP.BF16.F32.PACK_AB R158, R37, R36 ;  /* 0x00000024259e723e */ /* 0x008fce00000010ff */
[----:B------:R-:W-:Y:S08]  /*24b0*/  MUFU.EX2 R44, R44 ;  /* 0x0000002c002c7308 */ /* 0x000ff00000000800 */
[----:B------:R-:W3:Y:S01]  /*24c0*/  MUFU.EX2 R45, R45 ;  /* 0x0000002d002d7308 */ /* 0x000ee20000000800 */
[----:B----4-:R-:W-:Y:S02]  /*24d0*/  F2FP.BF16.F32.PACK_AB R160, R41, R40 ;  /* 0x0000002829a0723e */ /* 0x010fe400000010ff */
[----:B--2---:R-:W-:-:S05]  /*24e0*/  FMNMX.FTZ R13, R12, R5, !PT ;  /* 0x000000050c0d7209 */ /* 0x004fca0007810000 */
[----:B------:R-:W-:Y:S01]  /*24f0*/  MUFU.EX2 R48, R48 ;  /* 0x0000003000307308 */ /* 0x000fe20000000800 */
[----:B------:R-:W2:Y:S07]  /*2500*/  SHFL.BFLY PT, R12, R13, 0x1, 0x1f ;  /* 0x0c201f000d0c7f89 */ /* 0x000eae00000e0000 */
[----:B------:R-:W4:Y:S01]  /*2510*/  MUFU.EX2 R49, R49 ;  /* 0x0000003100317308 */ /* 0x000f220000000800 */
[----:B---3--:R-:W-:-:S07]  /*2520*/  F2FP.BF16.F32.PACK_AB R162, R45, R44 ;  /* 0x0000002c2da2723e */ /* 0x008fce00000010ff */
[----:B------:R-:W-:Y:S08]  /*2530*/  MUFU.EX2 R52, R52 ;  /* 0x0000003400347308 */ /* 0x000ff00000000800 */
[----:B------:R-:W-:Y:S01]  /*2540*/  MUFU.EX2 R53, R53 ;  /* 0x0000003500357308 */ /* 0x000fe20000000800 */
[----:B--2---:R-:W-:Y:S02]  /*2550*/  FMNMX.FTZ R5, R13, R12, !PT ;  /* 0x0000000c0d057209 */ /* 0x004fe40007810000 */
[----:B----4-:R-:W-:-:S02]  /*2560*/  F2FP.BF16.F32.PACK_AB R164, R49, R48 ;  /* 0x0000003031a4723e */ /* 0x010fc400000010ff */
[C---:B------:R-:W-:Y:S01]  /*2570*/  FSETP.NEU.FTZ.AND P1, PT, R5.reuse, -INF , PT ;  /* 0xff8000000500780b */ /* 0x040fe20003f3d000 */
[----:B------:R-:W-:Y:S02]  /*2580*/  FMUL.FTZ R12, R5, UR10 ;  /* 0x0000000a050c7c20 */ /* 0x000fe40008410000 */
[----:B------:R-:W-:Y:S03]  /*2590*/  MUFU.EX2 R13, R14 ;  /* 0x0000000e000d7308 */ /* 0x000fe60000000800 */
[----:B------:R-:W-:Y:S02]  /*25a0*/  FSEL R12, R12, RZ, P1 ;  /* 0x000000ff0c0c7208 */ /* 0x000fe40000800000 */
[----:B------:R-:W-:-:S03]  /*25b0*/  ISETP.NE.AND P1, PT, R21, RZ, PT ;  /* 0x000000ff1500720c */ /* 0x000fc60003f25270 */
        /* <DEDUP_REMOVED lines=19> */
[--C-:B------:R-:W-:Y:S01]  /*26f0*/  FFMA.FTZ R59, R59, UR10, -R12.reuse ;  /* 0x0000000a3b3b7c23 */ /* 0x100fe2000801080c */
[----:B------:R4:W5:Y:S01]  /*2700*/  MUFU.EX2 R155, R8 ;  /* 0x00000008009b7308 */ /* 0x0009620000000800 */
[----:B--2---:R-:W-:Y:S01]  /*2710*/  FADD.FTZ R3, R24, R25 ;  /* 0x0000001918037221 */ /* 0x004fe20000010000 */
[--C-:B------:R-:W-:Y:S01]  /*2720*/  FFMA.FTZ R62, R62, UR10, -R12.reuse ;  /* 0x0000000a3e3e7c23 */ /* 0x100fe2000801080c */
[--C-:B------:R-:W-:Y:S01]  /*2730*/  FFMA.FTZ R63, R63, UR10, -R12.reuse ;  /* 0x0000000a3f3f7c23 */ /* 0x100fe2000801080c */
[--C-:B------:R-:W-:Y:S01]  /*2740*/  FFMA.FTZ R66, R66, UR10, -R12.reuse ;  /* 0x0000000a42427c23 */ /* 0x100fe2000801080c */
[----:B------:R-:W-:Y:S01]  /*2750*/  FADD.FTZ R0, R28, R3 ;  /* 0x000000031c007221 */ /* 0x000fe20000010000 */
[--C-:B------:R-:W-:Y:S01]  /*2760*/  FFMA.FTZ R67, R67, UR10, -R12.reuse ;  /* 0x0000000a43437c23 */ /* 0x100fe2000801080c */
[----:B------:R-:W-:Y:S01]  /*2770*/  FFMA.FTZ R70, R70, UR10, -R12 ;  /* 0x0000000a46467c23 */ /* 0x000fe2000801080c */
[----:B------:R2:W1:Y:S01]  /*2780*/  MUFU.EX2 R26, R9 ;  /* 0x00000009001a7308 */ /* 0x0004620000000800 */
[----:B------:R-:W-:Y:S01]  /*2790*/  FADD.FTZ R3, R29, R0 ;  /* 0x000000001d037221 */ /* 0x000fe20000010000 */
[----:B---3--:R-:W-:Y:S01]  /*27a0*/  FADD.FTZ R0, R153, R20 ;  /* 0x0000001499007221 */ /* 0x008fe20000010000 */
[----:B------:R-:W-:Y:S01]  /*27b0*/  FFMA.FTZ R12, R71, UR10, -R12 ;  /* 0x0000000a470c7c23 */ /* 0x000fe2000801080c */
[----:B------:R-:W-:Y:S01]  /*27c0*/  F2FP.BF16.F32.PACK_AB R166, R53, R52 ;  /* 0x0000003435a6723e */ /* 0x000fe200000010ff */
[----:B----4-:R-:W-:Y:S01]  /*27d0*/  FADD.FTZ R8, R32, R3 ;  /* 0x0000000320087221 */ /* 0x010fe20000010000 */
[----:B------:R-:W-:-:S02]  /*27e0*/  F2FP.BF16.F32.PACK_AB R153, R20, R153 ;  /* 0x000000991499723e */ /* 0x000fc400000010ff */
[----:B------:R3:W4:Y:S01]  /*27f0*/  MUFU.EX2 R157, R10 ;  /* 0x0000000a009d7308 */ /* 0x0007220000000800 */
[----:B--2---:R-:W-:Y:S01]  /*2800*/  FADD.FTZ R9, R33, R8 ;  /* 0x0000000821097221 */ /* 0x004fe20000010000 */
[----:B-----5:R-:W-:Y:S01]  /*2810*/  FADD.FTZ R3, R155, R0 ;  /* 0x000000009b037221 */ /* 0x020fe20000010000 */
[----:B------:R-:W-:Y:S02]  /*2820*/  IADD3 R8, -R18, 0xb, RZ ;  /* 0x0000000b12087810 */ /* 0x000fe40007ffe1ff */
[----:B------:R-:W-:-:S03]  /*2830*/  FADD.FTZ R0, R36, R9 ;  /* 0x0000000924007221 */ /* 0x000fc60000010000 */
[----:B------:R-:W2:Y:S01]  /*2840*/  MUFU.EX2 R14, R11 ;  /* 0x0000000b000e7308 */ /* 0x000ea20000000800 */
[C---:B-1----:R-:W-:Y:S01]  /*2850*/  FADD.FTZ R30, R26.reuse, R3 ;  /* 0x000000031a1e7221 */ /* 0x042fe20000010000 */
[----:B------:R-:W-:Y:S01]  /*2860*/  FADD.FTZ R9, R37, R0 ;  /* 0x0000000025097221 */ /* 0x000fe20000010000 */
[----:B---3--:R-:W-:Y:S02]  /*2870*/  MOV R10, UR21 ;  /* 0x00000015000a7c02 */ /* 0x008fe40008000f00 */
[----:B------:R-:W-:-:S03]  /*2880*/  F2FP.BF16.F32.PACK_AB R155, R26, R155 ;  /* 0x0000009b1a9b723e */ /* 0x000fc600000010ff */
[----:B------:R-:W1:Y:S01]  /*2890*/  MUFU.EX2 R38, R38 ;  /* 0x0000002600267308 */ /* 0x000e620000000800 */
[----:B----4-:R-:W-:Y:S01]  /*28a0*/  FADD.FTZ R3, R157, R30 ;  /* 0x0000001e9d037221 */ /* 0x010fe20000010000 */
[----:B------:R-:W-:Y:S01]  /*28b0*/  FADD.FTZ R30, R40, R9 ;  /* 0x00000009281e7221 */ /* 0x000fe20000010000 */
[----:B------:R-:W-:-:S03]  /*28c0*/  @!P1 VIADD R0, R10, 0x22840 ;  /* 0x000228400a009836 */ /* 0x000fc60000000000 */
[----:B------:R-:W-:Y:S02]  /*28d0*/  FADD.FTZ R9, R41, R30 ;  /* 0x0000001e29097221 */ /* 0x000fe40000010000 */
[----:B------:R-:W3:Y:S01]  /*28e0*/  MUFU.EX2 R39, R39 ;  /* 0x0000002700277308 */ /* 0x000ee20000000800 */
[----:B--2---:R-:W-:Y:S01]  /*28f0*/  FADD.FTZ R3, R14, R3 ;  /* 0x000000030e037221 */ /* 0x004fe20000010000 */
[----:B------:R-:W-:Y:S01]  /*2900*/  @!P1 PRMT R0, RZ, 0x654, R0 ;  /* 0x00000654ff009816 */ /* 0x000fe20000000000 */
[----:B------:R-:W-:Y:S01]  /*2910*/  FADD.FTZ R34, R44, R9 ;  /* 0x000000092c227221 */ /* 0x000fe20000010000 */
[----:B------:R2:W-:Y:S06]  /*2920*/  BAR.ARV R8, 0x100 ;  /* 0x000400080000751d */ /* 0x0005ec0000002000 */
[----:B------:R-:W4:Y:S01]  /*2930*/  MUFU.EX2 R42, R42 ;  /* 0x0000002a002a7308 */ /* 0x000f220000000800 */
[----:B-1----:R-:W-:Y:S01]  /*2940*/  FADD.FTZ R30, R38, R3 ;  /* 0x00000003261e7221 */ /* 0x002fe20000010000 */
[----:B------:R-:W-:Y:S01]  /*2950*/  FADD.FTZ R9, R45, R34 ;  /* 0x000000222d097221 */ /* 0x000fe20000010000 */
[----:B------:R4:W-:Y:S01]  /*2960*/  @!P1 SYNCS.ARRIVE.TRANS64.RED.A1T0 RZ, [R0+URZ], RZ ;  /* 0x000000ff00ff99a7 */ /* 0x0009e2000810043f */
[----:B------:R-:W-:Y:S01]  /*2970*/  F2FP.BF16.F32.PACK_AB R157, R14, R157 ;  /* 0x0000009d0e9d723e */ /* 0x000fe200000010ff */
[----:B---3--:R-:W-:-:S03]  /*2980*/  FADD.FTZ R3, R39, R30 ;  /* 0x0000001e27037221 */ /* 0x008fc60000010000 */
[----:B------:R-:W1:Y:S01]  /*2990*/  MUFU.EX2 R43, R43 ;  /* 0x0000002b002b7308 */ /* 0x000e620000000800 */
[----:B------:R-:W-:Y:S01]  /*29a0*/  FADD.FTZ R30, R48, R9 ;  /* 0x00000009301e7221 */ /* 0x000fe20000010000 */
[----:B------:R-:W-:-:S03]  /*29b0*/  F2FP.BF16.F32.PACK_AB R159, R39, R38 ;  /* 0x00000026279f723e */ /* 0x000fc600000010ff */
[----:B------:R-:W-:-:S03]  /*29c0*/  FADD.FTZ R9, R49, R30 ;  /* 0x0000001e31097221 */ /* 0x000fc60000010000 */
[----:B------:R-:W3:Y:S01]  /*29d0*/  MUFU.EX2 R46, R46 ;  /* 0x0000002e002e7308 */ /* 0x000ee20000000800 */
[----:B----4-:R-:W-:Y:S01]  /*29e0*/  FADD.FTZ R0, R42, R3 ;  /* 0x000000032a007221 */ /* 0x010fe20000010000 */
[----:B------:R-:W-:-:S04]  /*29f0*/  FADD.FTZ R30, R52, R9 ;  /* 0x00000009341e7221 */ /* 0x000fc80000010000 */
[----:B------:R-:W-:Y:S02]  /*2a00*/  FADD.FTZ R9, R53, R30 ;  /* 0x0000001e35097221 */ /* 0x000fe40000010000 */
[----:B------:R-:W4:Y:S01]  /*2a10*/  MUFU.EX2 R47, R47 ;  /* 0x0000002f002f7308 */ /* 0x000f220000000800 */
[C---:B-1----:R-:W-:Y:S01]  /*2a20*/  FADD.FTZ R3, R43.reuse, R0 ;  /* 0x000000002b037221 */ /* 0x042fe20000010000 */
[----:B------:R-:W-:-:S06]  /*2a30*/  F2FP.BF16.F32.PACK_AB R161, R43, R42 ;  /* 0x0000002a2ba1723e */ /* 0x000fcc00000010ff */
[----:B------:R-:W1:Y:S01]  /*2a40*/  MUFU.EX2 R50, R50 ;  /* 0x0000003200327308 */ /* 0x000e620000000800 */
[----:B---3--:R-:W-:-:S07]  /*2a50*/  FADD.FTZ R0, R46, R3 ;  /* 0x000000032e007221 */ /* 0x008fce0000010000 */
[----:B------:R-:W3:Y:S01]  /*2a60*/  MUFU.EX2 R56, R56 ;  /* 0x0000003800387308 */ /* 0x000ee20000000800 */
[C---:B----4-:R-:W-:Y:S01]  /*2a70*/  FADD.FTZ R3, R47.reuse, R0 ;  /* 0x000000002f037221 */ /* 0x050fe20000010000 */
[----:B------:R-:W-:-:S06]  /*2a80*/  F2FP.BF16.F32.PACK_AB R163, R47, R46 ;  /* 0x0000002e2fa3723e */ /* 0x000fcc00000010ff */
[----:B------:R-:W4:Y:S01]  /*2a90*/  MUFU.EX2 R51, R51 ;  /* 0x0000003300337308 */ /* 0x000f220000000800 */
[----:B-1----:R-:W-:-:S07]  /*2aa0*/  FADD.FTZ R0, R50, R3 ;  /* 0x0000000332007221 */ /* 0x002fce0000010000 */
[----:B------:R-:W1:Y:S01]  /*2ab0*/  MUFU.EX2 R57, R57 ;  /* 0x0000003900397308 */ /* 0x000e620000000800 */
[----:B---3--:R-:W-:-:S07]  /*2ac0*/  FADD.FTZ R24, R56, R9 ;  /* 0x0000000938187221 */ /* 0x008fce0000010000 */
[----:B------:R-:W3:Y:S01]  /*2ad0*/  MUFU.EX2 R54, R54 ;  /* 0x0000003600367308 */ /* 0x000ee20000000800 */
[C---:B----4-:R-:W-:Y:S01]  /*2ae0*/  FADD.FTZ R3, R51.reuse, R0 ;  /* 0x0000000033037221 */ /* 0x050fe20000010000 */
[----:B------:R-:W-:-:S06]  /*2af0*/  F2FP.BF16.F32.PACK_AB R165, R51, R50 ;  /* 0x0000003233a5723e */ /* 0x000fcc00000010ff */
[----:B------:R-:W4:Y:S01]  /*2b00*/  MUFU.EX2 R60, R60 ;  /* 0x0000003c003c7308 */ /* 0x000f220000000800 */
[C---:B-1----:R-:W-:Y:S01]  /*2b10*/  FADD.FTZ R9, R57.reuse, R24 ;  /* 0x0000001839097221 */ /* 0x042fe20000010000 */
[----:B------:R-:W-:-:S06]  /*2b20*/  F2FP.BF16.F32.PACK_AB R168, R57, R56 ;  /* 0x0000003839a8723e */ /* 0x000fcc00000010ff */
[----:B------:R-:W1:Y:S01]  /*2b30*/  MUFU.EX2 R55, R55 ;  /* 0x0000003700377308 */ /* 0x000e620000000800 */
[----:B---3--:R-:W-:-:S07]  /*2b40*/  FADD.FTZ R0, R54, R3 ;  /* 0x0000000336007221 */ /* 0x008fce0000010000 */
[----:B------:R-:W3:Y:S01]  /*2b50*/  MUFU.EX2 R61, R61 ;  /* 0x0000003d003d7308 */ /* 0x000ee20000000800 */
[----:B----4-:R-:W-:-:S07]  /*2b60*/  FADD.FTZ R24, R60, R9 ;  /* 0x000000093c187221 */ /* 0x010fce0000010000 */
[----:B------:R-:W4:Y:S01]  /*2b70*/  MUFU.EX2 R58, R58 ;  /* 0x0000003a003a7308 */ /* 0x000f220000000800 */
[C---:B-1----:R-:W-:Y:S01]  /*2b80*/  FADD.FTZ R3, R55.reuse, R0 ;  /* 0x0000000037037221 */ /* 0x042fe20000010000 */
[----:B------:R-:W-:-:S06]  /*2b90*/  F2FP.BF16.F32.PACK_AB R167, R55, R54 ;  /* 0x0000003637a7723e */ /* 0x000fcc00000010ff */
[----:B------:R-:W1:Y:S01]  /*2ba0*/  MUFU.EX2 R64, R64 ;  /* 0x0000004000407308 */ /* 0x000e620000000800 */
[C---:B---3--:R-:W-:Y:S01]  /*2bb0*/  FADD.FTZ R9, R61.reuse, R24 ;  /* 0x000000183d097221 */ /* 0x048fe20000010000 */
[----:B------:R-:W-:-:S06]  /*2bc0*/  F2FP.BF16.F32.PACK_AB R170, R61, R60 ;  /* 0x0000003c3daa723e */ /* 0x000fcc00000010ff */
[----:B------:R-:W3:Y:S01]  /*2bd0*/  MUFU.EX2 R59, R59 ;  /* 0x0000003b003b7308 */ /* 0x000ee20000000800 */
[----:B----4-:R-:W-:-:S07]  /*2be0*/  FADD.FTZ R0, R58, R3 ;  /* 0x000000033a007221 */ /* 0x010fce0000010000 */
[----:B------:R-:W4:Y:S01]  /*2bf0*/  MUFU.EX2 R65, R65 ;  /* 0x0000004100417308 */ /* 0x000f220000000800 */
[----:B-1----:R-:W-:-:S07]  /*2c00*/  FADD.FTZ R24, R64, R9 ;  /* 0x0000000940187221 */ /* 0x002fce0000010000 */
[----:B------:R-:W1:Y:S01]  /*2c10*/  MUFU.EX2 R62, R62 ;  /* 0x0000003e003e7308 */ /* 0x000e620000000800 */
[C---:B---3--:R-:W-:Y:S01]  /*2c20*/  FADD.FTZ R3, R59.reuse, R0 ;  /* 0x000000003b037221 */ /* 0x048fe20000010000 */
[----:B------:R-:W-:-:S06]  /*2c30*/  F2FP.BF16.F32.PACK_AB R169, R59, R58 ;  /* 0x0000003a3ba9723e */ /* 0x000fcc00000010ff */
[----:B------:R-:W3:Y:S01]  /*2c40*/  MUFU.EX2 R68, R68 ;  /* 0x0000004400447308 */ /* 0x000ee20000000800 */
[C---:B----4-:R-:W-:Y:S01]  /*2c50*/  FADD.FTZ R9, R65.reuse, R24 ;  /* 0x0000001841097221 */ /* 0x050fe20000010000 */
[----:B------:R-:W-:-:S06]  /*2c60*/  F2FP.BF16.F32.PACK_AB R172, R65, R64 ;  /* 0x0000004041ac723e */ /* 0x000fcc00000010ff */
[----:B------:R-:W4:Y:S01]  /*2c70*/  MUFU.EX2 R63, R63 ;  /* 0x0000003f003f7308 */ /* 0x000f220000000800 */
[----:B-1----:R-:W-:-:S07]  /*2c80*/  FADD.FTZ R0, R62, R3 ;  /* 0x000000033e007221 */ /* 0x002fce0000010000 */
[----:B------:R-:W1:Y:S01]  /*2c90*/  MUFU.EX2 R66, R66 ;  /* 0x0000004200427308 */ /* 0x000e620000000800 */
[----:B---3--:R-:W-:Y:S01]  /*2ca0*/  FADD.FTZ R24, R68, R9 ;  /* 0x0000000944187221 */ /* 0x008fe20000010000 */
[----:B------:R-:W-:-:S03]  /*2cb0*/  F2FP.BF16.F32.PACK_AB R174, R13, R68 ;  /* 0x000000440dae723e */ /* 0x000fc600000010ff */
[----:B------:R-:W-:-:S03]  /*2cc0*/  FADD.FTZ R3, R13, R24 ;  /* 0x000000180d037221 */ /* 0x000fc60000010000 */
[----:B------:R-:W3:Y:S01]  /*2cd0*/  MUFU.EX2 R67, R67 ;  /* 0x0000004300437308 */ /* 0x000ee20000000800 */
[C---:B----4-:R-:W-:Y:S01]  /*2ce0*/  FADD.FTZ R9, R63.reuse, R0 ;  /* 0x000000003f097221 */ /* 0x050fe20000010000 */
[----:B------:R-:W-:-:S06]  /*2cf0*/  F2FP.BF16.F32.PACK_AB R171, R63, R62 ;  /* 0x0000003e3fab723e */ /* 0x000fcc00000010ff */
[----:B------:R-:W4:Y:S01]  /*2d00*/  MUFU.EX2 R70, R70 ;  /* 0x0000004600467308 */ /* 0x000f220000000800 */
[----:B-1----:R-:W-:-:S07]  /*2d10*/  FADD.FTZ R0, R66, R9 ;  /* 0x0000000942007221 */ /* 0x002fce0000010000 */
[----:B------:R-:W1:Y:S01]  /*2d20*/  MUFU.EX2 R175, R12 ;  /* 0x0000000c00af7308 */ /* 0x000e620000000800 */
[C---:B---3--:R-:W-:Y:S01]  /*2d30*/  FADD.FTZ R9, R67.reuse, R0 ;  /* 0x0000000043097221 */ /* 0x048fe20000010000 */
[----:B------:R-:W-:-:S03]  /*2d40*/  F2FP.BF16.F32.PACK_AB R173, R67, R66 ;  /* 0x0000004243ad723e */ /* 0x000fc600000010ff */
[----:B----4-:R-:W-:-:S04]  /*2d50*/  FADD.FTZ R0, R70, R9 ;  /* 0x0000000946007221 */ /* 0x010fc80000010000 */
[C---:B-1----:R-:W-:Y:S01]  /*2d60*/  FADD.FTZ R0, R175.reuse, R0 ;  /* 0x00000000af007221 */ /* 0x042fe20000010000 */
[----:B------:R-:W-:Y:S01]  /*2d70*/  F2FP.BF16.F32.PACK_AB R175, R175, R70 ;  /* 0x00000046afaf723e */ /* 0x000fe200000010ff */
[----:B--2---:R-:W-:Y:S06]  /*2d80*/  @!P0 BRA `(.L_x_7232) ;  /* 0x0000000000048947 */ /* 0x004fec0003800000 */
[----:B------:R-:W-:Y:S01]  /*2d90*/  BPT.TRAP 0x1 ;  /* 0x000000040000795c */ /* 0x000fe20000300000 */
.L_x_7232:
[----:B------:R1:W2:Y:S01]  /*2da0*/  SYNCS.PHASECHK.TRANS64.TRYWAIT P2, [UR21+0x22850], R7 ;  /* 0x02285007ff0075a7 */ /* 0x0002a20008040155 */
[----:B------:R-:W-:Y:S05]  /*2db0*/  @!P0 BRA `(.L_x_7233) ;  /* 0x0000000000048947 */ /* 0x000fea0003800000 */
[----:B------:R-:W-:Y:S01]  /*2dc0*/  BPT.TRAP 0x1 ;  /* 0x000000040000795c */ /* 0x000fe20000300000 */
.L_x_7233:
[----:B--2---:R-:W-:Y:S05]  /*2dd0*/  @P2 BRA `(.L_x_7234) ;  /* 0x0000000000082947 */ /* 0x004fea0003800000 */
[----:B------:R-:W2:Y:S02]  /*2de0*/  SYNCS.PHASECHK.TRANS64.TRYWAIT P2, [UR21+0x22850], R7 ;  /* 0x02285007ff0075a7 */ /* 0x000ea40008040155 */
[----:B--2---:R-:W-:Y:S05]  /*2df0*/  @!P2 BRA `(.L_x_7235) ;  /* 0x0000006c006ca947 */ /* 0x004fea0003800000 */
.L_x_7234:
[----:B------:R3:W-:Y:S01]  /*2e00*/  BAR.SYNC.DEFER_BLOCKING R6, 0x100 ;  /* 0x000400060000751d */ /* 0x0007e20000010000 */
[----:B------:R-:W-:Y:S01]  /*2e10*/  UIADD3 UR6, UR46, 0x400, URZ ;  /* 0x000004002e067890 */ /* 0x000fe2000fffe03f */
[----:B--2---:R-:W-:Y:S01]  /*2e20*/  @!P1 VIADD R10, R10, 0x22860 ;  /* 0x000228600a0a9836 */ /* 0x004fe20000000000 */
[----:B------:R-:W-:Y:S02]  /*2e30*/  UISETP.GE.AND UP0, UPT, UR50, 0x61, UPT ;  /* 0x000000613200788c */ /* 0x000fe4000bf06270 */
[----:B------:R-:W-:Y:S01]  /*2e40*/  USHF.R.U32.HI UR6, URZ, 0x4, UR6 ;  /* 0x000000043f067899 */ /* 0x000fe20008011606 */
[----:B------:R-:W-:Y:S01]  /*2e50*/  UMOV UR7, 0x40000040 ;  /* 0x4000004000077882 */ /* 0x000fe20000000000 */
[----:B------:R-:W-:Y:S02]  /*2e60*/  @!P1 PRMT R10, RZ, 0x654, R10 ;  /* 0x00000654ff0a9816 */ /* 0x000fe4000000000a */
[----:B------:R-:W-:Y:S01]  /*2e70*/  ULOP3.LUT UR6, UR6, 0x3fff, URZ, 0xc0, !UPT ;  /* 0x00003fff06067892 */ /* 0x000fe2000f8ec03f */
[----:B------:R-:W-:-:S03]  /*2e80*/  PLOP3.LUT P2, PT, PT, PT, UP0, 0x80, 0x0 ;  /* 0x000000000000781c */ /* 0x000fc60003f4f008 */
[----:B------:R-:W-:-:S04]  /*2e90*/  ULOP3.LUT UR21, UR6, 0x3000000, URZ, 0xfc, !UPT ;  /* 0x0300000006157892 */ /* 0x000fc8000f8efc3f */
[----:B------:R-:W-:Y:S01]  /*2ea0*/  UIMAD UR11, UR39, 0xc00, UR21 ;  /* 0x00000c00270b78a4 */ /* 0x000fe2000f8e0215 */
[----:B------:R-:W-:-:S06]  /*2eb0*/  WARPGROUP.ARRIVE ;  /* 0x00000000000079c5 */ /* 0x000fcc0000000000 */
[----:B------:R-:W-:Y:S02]  /*2ec0*/  UMOV UR6, UR11 ;  /* 0x0000000b00067c82 */ /* 0x000fe40008000000 */
        /* <DEDUP_REMOVED lines=32> */
[----:B------:R3:W-:Y:S01]  /*30d0*/  @!P1 SYNCS.ARRIVE.TRANS64.RED.A1T0 RZ, [R10+URZ], RZ ;  /* 0x000000ff0aff99a7 */ /* 0x0007e2000810043f */
[----:B------:R-:W-:Y:S05]  /*30e0*/  @!P2 BRA `(.L_x_7236) ;  /* 0x0000002000d0a947 */ /* 0x000fea0003800000 */
[----:B---3--:R-:W-:Y:S01]  /*30f0*/  MOV R6, R5 ;  /* 0x0000000500067202 */ /* 0x008fe20000000f00 */
[----:B------:R-:W-:Y:S01]  /*3100*/  IMAD.MOV.U32 R13, RZ, RZ, R4 ;  /* 0x000000ffff0d7224 */ /* 0x000fe200078e0004 */
[----:B------:R-:W-:Y:S01]  /*3110*/  UIADD3 UR47, UR47, -0x2, URZ ;  /* 0xfffffffe2f2f7890 */ /* 0x000fe2000fffe03f */
[----:B------:R-:W-:Y:S01]  /*3120*/  ULDC UR23, c[0x0][0x9d8] ;  /* 0x0002760000177ab9 */ /* 0x000fe20000000800 */
[----:B------:R-:W-:-:S10]  /*3130*/  ULDC UR22, c[0x0][0x988] ;  /* 0x0002620000167ab9 */ /* 0x000fd40000000800 */
.L_x_7245:
[----:B------:R-:W-:Y:S01]  /*3140*/  UIADD3 UR39, UR39, 0x1, URZ ;  /* 0x0000000127277890 */ /* 0x000fe2000fffe03f */
[----:B------:R-:W-:Y:S01]  /*3150*/  IMAD.U32 R4, RZ, RZ, UR47 ;  /* 0x0000002fff047e24 */ /* 0x000fe2000f8e00ff */
[----:B------:R-:W-:Y:S02]  /*3160*/  UIADD3 UR47, UR47, -0x1, URZ ;  /* 0xffffffff2f2f7890 */ /* 0x000fe4000fffe03f */
[----:B------:R-:W-:Y:S02]  /*3170*/  UISETP.NE.AND UP0, UPT, UR39, 0x2, UPT ;  /* 0x000000022700788c */ /* 0x000fe4000bf05270 */
[----:B------:R-:W-:Y:S02]  /*3180*/  ISETP.GT.AND P2, PT, R4, RZ, PT ;  /* 0x000000ff0400720c */ /* 0x000fe40003f44270 */
[----:B------:R-:W-:Y:S02]  /*3190*/  USEL UR6, URZ, 0x1, UP0 ;  /* 0x000000013f067887 */ /* 0x000fe40008000000 */
[----:B------:R-:W-:-:S02]  /*31a0*/  USEL UR39, UR39, URZ, UP0 ;  /* 0x0000003f27277287 */ /* 0x000fc40008000000 */
[----:B------:R-:W-:Y:S01]  /*31b0*/  ULOP3.LUT UR42, UR42, UR6, URZ, 0x3c, !UPT ;  /* 0x000000062a2a7292 */ /* 0x000fe2000f8e3c3f */
[----:B--2---:R-:W-:Y:S11]  /*31c0*/  @!P0 BRA `(.L_x_7237) ;  /* 0x0000000000048947 */ /* 0x004ff60003800000 */
[----:B------:R-:W-:Y:S01]  /*31d0*/  BPT.TRAP 0x1 ;  /* 0x000000040000795c */ /* 0x000fe20000300000 */
.L_x_7237:
[----:B------:R-:W-:Y:S01]  /*31e0*/  MOV R4, UR42 ;  /* 0x0000002a00047c02 */ /* 0x000fe20008000f00 */
[----:B------:R-:W-:-:S03]  /*31f0*/  ULEA UR24, UR39, UR46, 0x3 ;  /* 0x0000002e27187291 */ /* 0x000fc6000f8e183f */
[----:B------:R-:W-:-:S04]  /*3200*/  SHF.L.U32 R4, R4, 0x1f, RZ ;  /* 0x0000001f04047819 */ /* 0x000fc800000006ff */
[----:B------:R-:W-:-:S13]  /*3210*/  R2UR UR25, R4 ;  /* 0x00000000041972ca */ /* 0x000fda00000e0000 */
[----:B------:R-:W-:-:S04]  /*3220*/  IMAD.U32 R4, RZ, RZ, UR25 ;  /* 0x00000019ff047e24 */ /* 0x000fc8000f8e00ff */
[----:B------:R2:W3:Y:S01]  /*3230*/  SYNCS.PHASECHK.TRANS64.TRYWAIT P3, [UR24+0x22830], R4 ;  /* 0x02283004ff0075a7 */ /* 0x0004e20008060158 */
[----:B------:R-:W-:Y:S05]  /*3240*/  @!P0 BRA `(.L_x_7238) ;  /* 0x0000000000048947 */ /* 0x000fea0003800000 */
[----:B------:R-:W-:Y:S01]  /*3250*/  BPT.TRAP 0x1 ;  /* 0x000000040000795c */ /* 0x000fe20000300000 */
.L_x_7238:
[----:B---3--:R-:W-:Y:S05]  /*3260*/  @P3 BRA `(.L_x_7239) ;  /* 0x00000000000c3947 */ /* 0x008fea0003800000 */
[----:B--2---:R-:W-:-:S04]  /*3270*/  IMAD.U32 R4, RZ, RZ, UR25 ;  /* 0x00000019ff047e24 */ /* 0x004fc8000f8e00ff */
[----:B------:R-:W2:Y:S02]  /*3280*/  SYNCS.PHASECHK.TRANS64.TRYWAIT P3, [UR24+0x22830], R4 ;  /* 0x02283004ff0075a7 */ /* 0x000ea40008060158 */
[----:B--2---:R-:W-:Y:S05]  /*3290*/  @!P3 BRA `(.L_x_7240) ;  /* 0x000000680058b947 */ /* 0x004fea0003800000 */
.L_x_7239:
[----:B------:R-:W-:Y:S01]  /*32a0*/  UIMAD UR18, UR39, 0x300, UR20 ;  /* 0x00000300271278a4 */ /* 0x000fe2000f8e0214 */
[----:B------:R-:W-:Y:S01]  /*32b0*/  WARPGROUP.ARRIVE ;  /* 0x00000000000079c5 */ /* 0x000fe20000000000 */
[----:B------:R-:W-:Y:S01]  /*32c0*/  UMOV UR19, 0x40000040 ;  /* 0x4000004000137882 */ /* 0x000fe20000000000 */
[----:B------:R-:W-:Y:S01]  /*32d0*/  UMOV UR7, 0x40000040 ;  /* 0x4000004000077882 */ /* 0x000fe20000000000 */
[----:B------:R-:W-:Y:S02]  /*32e0*/  UIADD3 UR6, UR18, 0x2, URZ ;  /* 0x0000000212067890 */ /* 0x000fe4000fffe03f */
[----:B------:R-:W-:Y:S01]  /*32f0*/  UIADD3 UR10, UR18, 0x4, URZ ;  /* 0x00000004120a7890 */ /* 0x000fe2000fffe03f */
[----:B------:R-:W-:Y:S02]  /*3300*/  UMOV UR11, 0x40000040 ;  /* 0x40000040000b7882 */ /* 0x000fe40000000000 */
[----:B------:R-:W-:Y:S01]  /*3310*/  HGMMA.64x96x16.F32.BF16 R152, gdesc[UR16], RZ, !UPT, gsb0 ;  /* 0x01600000109879f0 */ /* 0x000fe2000c0018ff */
[----:B------:R-:W-:Y:S01]  /*3320*/  UIADD3 UR14, UR18, 0x6, URZ ;  /* 0x00000006120e7890 */ /* 0x000fe2000fffe03f */
[----:B------:R-:W-:Y:S01]  /*3330*/  UMOV UR15, 0x40000040 ;  /* 0x40000040000f7882 */ /* 0x000fe20000000000 */
[----:B------:R-:W-:-:S02]  /*3340*/  WARPGROUP.DEPBAR.LE gsb0, 0x0 ;  /* 0x00008000000079c5 */ /* 0x000fc40000010000 */
[----:B------:R-:W-:-:S06]  /*3350*/  WARPGROUP.ARRIVE ;  /* 0x00000000000079c5 */ /* 0x000fcc0000000000 */
[----:B------:R-:W-:Y:S03]  /*3360*/  HGMMA.64x96x16.F32.BF16 R152, gdesc[UR4], R152, gsb0 ;  /* 0x01600000049879f0 */ /* 0x000fe60008001898 */
[----:B------:R-:W-:Y:S02]  /*3370*/  WARPGROUP.DEPBAR.LE gsb0, 0x0 ;  /* 0x00008000000079c5 */ /* 0x000fe40000010000 */
[----:B------:R-:W-:-:S06]  /*3380*/  WARPGROUP.ARRIVE ;  /* 0x00000000000079c5 */ /* 0x000fcc0000000000 */
[----:B------:R-:W-:Y:S01]  /*3390*/  HGMMA.64x96x16.F32.BF16 R152, gdesc[UR8], R152, gsb0 ;  /* 0x01600000089879f0 */ /* 0x000fe20008001898 */
[----:B------:R-:W-:Y:S02]  /*33a0*/  UMOV UR10, UR22 ;  /* 0x00000016000a7c82 */ /* 0x000fe40008000000 */
[----:B------:R-:W-:Y:S02]  /*33b0*/  WARPGROUP.DEPBAR.LE gsb0, 0x0 ;  /* 0x00008000000079c5 */ /* 0x000fe40000010000 */
[----:B------:R-:W-:-:S06]  /*33c0*/  WARPGROUP.ARRIVE ;  /* 0x00000000000079c5 */ /* 0x000fcc0000000000 */
[----:B------:R-:W-:Y:S03]  /*33d0*/  HGMMA.64x96x16.F32.BF16 R152, gdesc[UR12], R152, gsb0 ;  /* 0x016000000c9879f0 */ /* 0x000fe60008001898 */
[----:B------:R-:W-:Y:S02]  /*33e0*/  WARPGROUP.DEPBAR.LE gsb0, 0x0 ;  /* 0x00008000000079c5 */ /* 0x000fe40000010000 */
[----:B------:R-:W-:Y:S01]  /*33f0*/  FMUL.FTZ R14, R152, UR23 ;  /* 0x00000017980e7c20 */ /* 0x000fe20008410000 */
[----:B--2---:R-:W-:Y:S01]  /*3400*/  FMUL.FTZ R5, R153, UR23 ;  /* 0x0000001799057c20 */ /* 0x004fe20008410000 */
        /* <DEDUP_REMOVED lines=30> */
[----:B-1----:R-:W-:Y:S01]  /*35f0*/  FMUL.FTZ R7, R154, UR23 ;  /* 0x000000179a077c20 */ /* 0x002fe20008410000 */
        /* <DEDUP_REMOVED lines=25> */
[----:B------:R-:W-:-:S04]  /*3790*/  MOV R199, UR24 ;  /* 0x0000001800c77c02 */ /* 0x000fc80008000f00 */
        /* <DEDUP_REMOVED lines=38> */
[----:B---3--:R-:W-:-:S05]  /*3a00*/  FMNMX.FTZ R4, R189, R4, !PT ;  /* 0x00000004bd047209 */ /* 0x008fca0007810000 */
[----:B------:R-:W3:Y:S02]  /*3a10*/  SHFL.BFLY PT, R161, R4, 0x2, 0x1f ;  /* 0x0c401f0004a17f89 */ /* 0x000ee400000e0000 */
[----:B------:R-:W4:Y:S08]  /*3a20*/  MUFU.TANH R9, R9 ;  /* 0x0000000900097308 */ /* 0x000f300000002400 */
[----:B------:R-:W5:Y:S08]  /*3a30*/  MUFU.TANH R10, R10 ;  /* 0x0000000a000a7308 */ /* 0x000f700000002400 */
[----:B------:R-:W5:Y:S01]  /*3a40*/  MUFU.TANH R11, R11 ;  /* 0x0000000b000b7308 */ /* 0x000f620000002400 */
[----:B---3--:R-:W-:Y:S01]  /*3a50*/  FMNMX.FTZ R167, R4, R161, !PT ;  /* 0x000000a104a77209 */ /* 0x008fe20007810000 */
[----:B------:R-:W-:-:S06]  /*3a60*/  FMUL.FTZ R161, R190, UR23 ;  /* 0x00000017bea17c20 */ /* 0x000fcc0008410000 */
[----:B------:R-:W3:Y:S01]  /*3a70*/  MUFU.TANH R12, R12 ;  /* 0x0000000c000c7308 */ /* 0x000ee20000002400 */
[----:B------:R-:W2:Y:S07]  /*3a80*/  SHFL.BFLY PT, R4, R167, 0x1, 0x1f ;  /* 0x0c201f00a7047f89 */ /* 0x000eae00000e0000 */
[----:B------:R-:W3:Y:S08]  /*3a90*/  MUFU.TANH R15, R15 ;  /* 0x0000000f000f7308 */ /* 0x000ef00000002400 */
[----:B------:R-:W3:Y:S08]  /*3aa0*/  MUFU.TANH R20, R20 ;  /* 0x0000001400147308 */ /* 0x000ef00000002400 */
[----:B------:R-:W3:Y:S01]  /*3ab0*/  MUFU.TANH R21, R21 ;  /* 0x0000001500157308 */ /* 0x000ee20000002400 */
[----:B--2---:R-:W-:-:S05]  /*3ac0*/  FMNMX.FTZ R4, R167, R4, !PT ;  /* 0x00000004a7047209 */ /* 0x004fca0007810000 */
[C---:B------:R-:W-:Y:S01]  /*3ad0*/  FADD.FTZ R13, -R4.reuse, R13 ;  /* 0x0000000d040d7221 */ /* 0x040fe20000010100 */
[----:B------:R-:W-:Y:S01]  /*3ae0*/  FMUL.FTZ R178, R4, UR10 ;  /* 0x0000000a04b27c20 */ /* 0x000fe20008410000 */
[----:B------:R-:W2:Y:S02]  /*3af0*/  MUFU.TANH R152, R152 ;  /* 0x0000009800987308 */ /* 0x000ea40000002400 */
[----:B------:R-:W-:Y:S01]  /*3b00*/  FMUL.FTZ R168, R13, UR10 ;  /* 0x0000000a0da87c20 */ /* 0x000fe20008410000 */
[----:B------:R-:W-:Y:S01]  /*3b10*/  FMNMX.FTZ R13, R7, R6, !PT ;  /* 0x00000006070d7209 */ /* 0x000fe20007810000 */
[--C-:B------:R-:W-:Y:S01]  /*3b20*/  FFMA.FTZ R169, R14, UR10, -R178.reuse ;  /* 0x0000000a0ea97c23 */ /* 0x100fe200080108b2 */
[--C-:B------:R-:W-:Y:S01]  /*3b30*/  FFMA.FTZ R186, R177, UR10, -R178.reuse ;  /* 0x0000000ab1ba7c23 */ /* 0x100fe200080108b2 */
[--C-:B------:R-:W-:Y:S01]  /*3b40*/  FFMA.FTZ R177, R180, UR10, -R178.reuse ;  /* 0x0000000ab4b17c23 */ /* 0x100fe200080108b2 */
[----:B-1----:R-:W-:Y:S01]  /*3b50*/  FMNMX.FTZ R14, R8, R13, !PT ;  /* 0x0000000d080e7209 */ /* 0x002fe20007810000 */
[----:B------:R-:W1:Y:S01]  /*3b60*/  MUFU.TANH R153, R153 ;  /* 0x0000009900997308 */ /* 0x000e620000002400 */
[--C-:B------:R-:W-:Y:S01]  /*3b70*/  FFMA.FTZ R180, R181, UR10, -R178.reuse ;  /* 0x0000000ab5b47c23 */ /* 0x100fe200080108b2 */
[--C-:B------:R-:W-:Y:S01]  /*3b80*/  FFMA.FTZ R181, R184, UR10, -R178.reuse ;  /* 0x0000000ab8b57c23 */ /* 0x100fe200080108b2 */
[----:B----4-:R-:W-:Y:S01]  /*3b90*/  FMNMX.FTZ R167, R9, R14, !PT ;  /* 0x0000000e09a77209 */ /* 0x010fe20007810000 */
[--C-:B------:R-:W-:Y:S01]  /*3ba0*/  FFMA.FTZ R14, R5, UR10, -R178.reuse ;  /* 0x0000000a050e7c23 */ /* 0x100fe200080108b2 */
[--C-:B------:R-:W-:Y:S01]  /*3bb0*/  FFMA.FTZ R184, R185, UR10, -R178.reuse ;  /* 0x0000000ab9b87c23 */ /* 0x100fe200080108b2 */
[--C-:B------:R-:W-:Y:S01]  /*3bc0*/  FFMA.FTZ R185, R192, UR10, -R178.reuse ;  /* 0x0000000ac0b97c23 */ /* 0x100fe200080108b2 */
[----:B-----5:R-:W-:Y:S01]  /*3bd0*/  FMNMX.FTZ R170, R10, R167, !PT ;  /* 0x000000a70aaa7209 */ /* 0x020fe20007810000 */
[----:B------:R-:W4:Y:S01]  /*3be0*/  MUFU.TANH R154, R154 ;  /* 0x0000009a009a7308 */ /* 0x000f220000002400 */
[--C-:B------:R-:W-:Y:S01]  /*3bf0*/  FFMA.FTZ R167, R201, UR10, -R178.reuse ;  /* 0x0000000ac9a77c23 */ /* 0x100fe200080108b2 */
[--C-:B------:R-:W-:Y:S01]  /*3c00*/  FFMA.FTZ R183, R188, UR10, -R178.reuse ;  /* 0x0000000abcb77c23 */ /* 0x100fe200080108b2 */
[----:B------:R-:W-:Y:S01]  /*3c10*/  FMNMX.FTZ R5, R11, R170, !PT ;  /* 0x000000aa0b057209 */ /* 0x000fe20007810000 */
[--C-:B------:R-:W-:Y:S01]  /*3c20*/  FFMA.FTZ R192, R189, UR10, -R178.reuse ;  /* 0x0000000abdc07c23 */ /* 0x100fe200080108b2 */
[--C-:B------:R-:W-:Y:S01]  /*3c30*/  FFMA.FTZ R171, R205, UR10, -R178.reuse ;  /* 0x0000000acdab7c23 */ /* 0x100fe200080108b2 */
[--C-:B------:R-:W-:Y:S01]  /*3c40*/  FFMA.FTZ R173, R207, UR10, -R178.reuse ;  /* 0x0000000acfad7c23 */ /* 0x100fe200080108b2 */
[----:B---3--:R-:W-:Y:S01]  /*3c50*/  FMNMX.FTZ R170, R12, R5, !PT ;  /* 0x000000050caa7209 */ /* 0x008fe20007810000 */
[----:B------:R-:W3:Y:S01]  /*3c60*/  MUFU.TANH R155, R155 ;  /* 0x0000009b009b7308 */ /* 0x000ee20000002400 */
[--C-:B------:R-:W-:Y:S01]  /*3c70*/  FFMA.FTZ R175, R209, UR10, -R178.reuse ;  /* 0x0000000ad1af7c23 */ /* 0x100fe200080108b2 */
[--C-:B------:R-:W-:Y:S01]  /*3c80*/  FFMA.FTZ R179, R211, UR10, -R178.reuse ;  /* 0x0000000ad3b37c23 */ /* 0x100fe200080108b2 */
[----:B------:R-:W-:Y:S01]  /*3c90*/  FMNMX.FTZ R5, R15, R170, !PT ;  /* 0x000000aa0f057209 */ /* 0x000fe20007810000 */
[--C-:B------:R-:W-:Y:S01]  /*3ca0*/  FFMA.FTZ R170, R202, UR10, -R178.reuse ;  /* 0x0000000acaaa7c23 */ /* 0x100fe200080108b2 */
[--C-:B------:R-:W-:Y:S01]  /*3cb0*/  FFMA.FTZ R188, R212, UR10, -R178.reuse ;  /* 0x0000000ad4bc7c23 */ /* 0x100fe200080108b2 */
[----:B------:R-:W-:Y:S01]  /*3cc0*/  FFMA.FTZ R193, R193, UR10, -R178 ;  /* 0x0000000ac1c17c23 */ /* 0x000fe200080108b2 */
[----:B------:R-:W-:Y:S01]  /*3cd0*/  FMNMX.FTZ R172, R20, R5, !PT ;  /* 0x0000000514ac7209 */ /* 0x000fe20007810000 */
[----:B------:R-:W5:Y:S03]  /*3ce0*/  MUFU.TANH R156, R156 ;  /* 0x0000009c009c7308 */ /* 0x000f660000002400 */
[----:B------:R-:W-:-:S04]  /*3cf0*/  FMNMX.FTZ R5, R21, R172, !PT ;  /* 0x000000ac15057209 */ /* 0x000fc80007810000 */
[----:B--2---:R-:W-:Y:S01]  /*3d00*/  FMNMX.FTZ R172, R152, R5, !PT ;  /* 0x0000000598ac7209 */ /* 0x004fe20007810000 */
[----:B------:R-:W2:Y:S03]  /*3d10*/  MUFU.TANH R157, R157 ;  /* 0x0000009d009d7308 */ /* 0x000ea60000002400 */
[----:B-1----:R-:W-:Y:S01]  /*3d20*/  FMNMX.FTZ R5, R153, R172, !PT ;  /* 0x000000ac99057209 */ /* 0x002fe20007810000 */
[----:B------:R-:W-:-:S03]  /*3d30*/  FFMA.FTZ R172, R204, UR10, -R178 ;  /* 0x0000000accac7c23 */ /* 0x000fc600080108b2 */
[----:B----4-:R-:W-:Y:S01]  /*3d40*/  FMNMX.FTZ R174, R154, R5, !PT ;  /* 0x000000059aae7209 */ /* 0x010fe20007810000 */
[----:B------:R-:W1:Y:S03]  /*3d50*/  MUFU.TANH R158, R158 ;  /* 0x0000009e009e7308 */ /* 0x000e660000002400 */
[----:B---3--:R-:W-:-:S04]  /*3d60*/  FMNMX.FTZ R5, R155, R174, !PT ;  /* 0x000000ae9b057209 */ /* 0x008fc80007810000 */
[----:B-----5:R-:W-:Y:S01]  /*3d70*/  FMNMX.FTZ R174, R156, R5, !PT ;  /* 0x000000059cae7209 */ /* 0x020fe20007810000 */
[----:B------:R-:W3:Y:S03]  /*3d80*/  MUFU.TANH R159, R159 ;  /* 0x0000009f009f7308 */ /* 0x000ee60000002400 */
[----:B--2---:R-:W-:Y:S01]  /*3d90*/  FMNMX.FTZ R5, R157, R174, !PT ;  /* 0x000000ae9d057209 */ /* 0x004fe20007810000 */
[----:B------:R-:W-:-:S04]  /*3da0*/  FFMA.FTZ R174, R206, UR10, -R178 ;  /* 0x0000000aceae7c23 */ /* 0x000fc800080108b2 */
[----:B------:R-:W2:Y:S01]  /*3db0*/  MUFU.TANH R160, R160 ;  /* 0x000000a000a07308 */ /* 0x000ea20000002400 */
[----:B-1----:R-:W-:-:S07]  /*3dc0*/  FMNMX.FTZ R176, R158, R5, !PT ;  /* 0x000000059eb07209 */ /* 0x002fce0007810000 */
[----:B------:R-:W1:Y:S01]  /*3dd0*/  MUFU.TANH R161, R161 ;  /* 0x000000a100a17308 */ /* 0x000e620000002400 */
[----:B---3--:R-:W-:-:S07]  /*3de0*/  FMNMX.FTZ R5, R159, R176, !PT ;  /* 0x000000b09f057209 */ /* 0x008fce0007810000 */
[----:B------:R-:W3:Y:S01]  /*3df0*/  MUFU.TANH R162, R162 ;  /* 0x000000a200a27308 */ /* 0x000ee20000002400 */
[----:B--2---:R-:W-:-:S07]  /*3e00*/  FMNMX.FTZ R176, R160, R5, !PT ;  /* 0x00000005a0b07209 */ /* 0x004fce0007810000 */
[----:B------:R-:W2:Y:S01]  /*3e10*/  MUFU.TANH R163, R163 ;  /* 0x000000a300a37308 */ /* 0x000ea20000002400 */
[----:B-1----:R-:W-:Y:S01]  /*3e20*/  FMNMX.FTZ R5, R161, R176, !PT ;  /* 0x000000b0a1057209 */ /* 0x002fe20007810000 */
[----:B------:R-:W-:-:S06]  /*3e30*/  FFMA.FTZ R176, R208, UR10, -R178 ;  /* 0x0000000ad0b07c23 */ /* 0x000fcc00080108b2 */
[----:B------:R-:W1:Y:S01]  /*3e40*/  MUFU.TANH R164, R164 ;  /* 0x000000a400a47308 */ /* 0x000e620000002400 */
[----:B---3--:R-:W-:-:S07]  /*3e50*/  FMNMX.FTZ R182, R162, R5, !PT ;  /* 0x00000005a2b67209 */ /* 0x008fce0007810000 */
[----:B------:R-:W3:Y:S01]  /*3e60*/  MUFU.TANH R165, R165 ;  /* 0x000000a500a57308 */ /* 0x000ee20000002400 */
[----:B--2---:R-:W-:-:S07]  /*3e70*/  FMNMX.FTZ R5, R163, R182, !PT ;  /* 0x000000b6a3057209 */ /* 0x004fce0007810000 */
[----:B------:R-:W2:Y:S01]  /*3e80*/  MUFU.TANH R166, R166 ;  /* 0x000000a600a67308 */ /* 0x000ea20000002400 */
[----:B-1----:R-:W-:-:S07]  /*3e90*/  FMNMX.FTZ R182, R164, R5, !PT ;  /* 0x00000005a4b67209 */ /* 0x002fce0007810000 */
[----:B------:R-:W1:Y:S01]  /*3ea0*/  MUFU.EX2 R168, R168 ;  /* 0x000000a800a87308 */ /* 0x000e620000000800 */
[----:B---3--:R-:W-:Y:S01]  /*3eb0*/  FMNMX.FTZ R5, R165, R182, !PT ;  /* 0x000000b6a5057209 */ /* 0x008fe20007810000 */
[----:B------:R-:W-:-:S06]  /*3ec0*/  FFMA.FTZ R182, R210, UR10, -R178 ;  /* 0x0000000ad2b67c23 */ /* 0x000fcc00080108b2 */
[----:B------:R3:W4:Y:S01]  /*3ed0*/  MUFU.EX2 R13, R169 ;  /* 0x000000a9000d7308 */ /* 0x0007220000000800 */
[----:B--2---:R-:W-:-:S05]  /*3ee0*/  FMNMX.FTZ R5, R166, R5, !PT ;  /* 0x00000005a6057209 */ /* 0x004fca0007810000 */
[----:B------:R-:W2:Y:S02]  /*3ef0*/  SHFL.BFLY PT, R190, R5, 0x2, 0x1f ;  /* 0x0c401f0005be7f89 */ /* 0x000ea400000e0000 */
[----:B------:R-:W5:Y:S01]  /*3f00*/  MUFU.EX2 R14, R14 ;  /* 0x0000000e000e7308 */ /* 0x000f620000000800 */
[--C-:B---3--:R-:W-:Y:S01]  /*3f10*/  FFMA.FTZ R169, R203, UR10, -R178.reuse ;  /* 0x0000000acba97c23 */ /* 0x108fe200080108b2 */
        /* <DEDUP_REMOVED lines=19> */
[----:B------:R-:W-:Y:S01]  /*4050*/  FMUL.FTZ R56, R56, R168 ;  /* 0x000000a838387220 */ /* 0x000fe20000410000 */
[----:B--2---:R-:W-:Y:S01]  /*4060*/  FMNMX.FTZ R187, R5, R190, !PT ;  /* 0x000000be05bb7209 */ /* 0x004fe20007810000 */
[----:B------:R-:W-:Y:S01]  /*4070*/  FFMA.FTZ R190, R213, UR10, -R178 ;  /* 0x0000000ad5be7c23 */ /* 0x000fe200080108b2 */
[----:B------:R-:W2:Y:S01]  /*4080*/  MUFU.EX2 R169, R169 ;  /* 0x000000a900a97308 */ /* 0x000ea20000000800 */
[-C--:B------:R-:W-:Y:S01]  /*4090*/  FMUL.FTZ R57, R57, R168.reuse ;  /* 0x000000a839397220 */ /* 0x080fe20000410000 */
[-C--:B------:R-:W-:Y:S01]  /*40a0*/  FMUL.FTZ R60, R60, R168.reuse ;  /* 0x000000a83c3c7220 */ /* 0x080fe20000410000 */
[----:B------:R-:W4:Y:S01]  /*40b0*/  SHFL.BFLY PT, R194, R187, 0x1, 0x1f ;  /* 0x0c201f00bbc27f89 */ /* 0x000f2200000e0000 */
        /* <DEDUP_REMOVED lines=22> */
[----:B------:R-:W-:Y:S01]  /*4220*/  FMUL.FTZ R100, R100, R168 ;  /* 0x000000a864647220 */ /* 0x000fe20000410000 */
[----:B----4-:R-:W-:Y:S01]  /*4230*/  FMNMX.FTZ R5, R187, R194, !PT ;  /* 0x000000c2bb057209 */ /* 0x010fe20007810000 */
[-C--:B------:R-:W-:Y:S01]  /*4240*/  FMUL.FTZ R101, R101, R168.reuse ;  /* 0x000000a865657220 */ /* 0x080fe20000410000 */
[-C--:B------:R-:W-:Y:S01]  /*4250*/  FMUL.FTZ R104, R104, R168.reuse ;  /* 0x000000a868687220 */ /* 0x080fe20000410000 */
[-C--:B------:R-:W-:Y:S01]  /*4260*/  FMUL.FTZ R105, R105, R168.reuse ;  /* 0x000000a869697220 */ /* 0x080fe20000410000 */
[-C--:B------:R-:W-:Y:S01]  /*4270*/  FMUL.FTZ R108, R108, R168.reuse ;  /* 0x000000a86c6c7220 */ /* 0x080fe20000410000 */
[C---:B------:R-:W-:Y:S01]  /*4280*/  FMUL.FTZ R191, R5.reuse, UR10 ;  /* 0x0000000a05bf7c20 */ /* 0x040fe20008410000 */
[----:B------:R-:W-:Y:S01]  /*4290*/  FADD.FTZ R178, -R5, R6 ;  /* 0x0000000605b27221 */ /* 0x000fe20000010100 */
[----:B------:R-:W4:Y:S01]  /*42a0*/  MUFU.EX2 R173, R173 ;  /* 0x000000ad00ad7308 */ /* 0x000f220000000800 */
[----:B------:R-:W-:Y:S01]  /*42b0*/  FMUL.FTZ R109, R109, R168 ;  /* 0x000000a86d6d7220 */ /* 0x000fe20000410000 */
[--C-:B------:R-:W-:Y:S01]  /*42c0*/  FFMA.FTZ R9, R9, UR10, -R191.reuse ;  /* 0x0000000a09097c23 */ /* 0x100fe200080108bf */
[----:B------:R-:W-:Y:S01]  /*42d0*/  FMUL.FTZ R189, R178, UR10 ;  /* 0x0000000ab2bd7c20 */ /* 0x000fe20008410000 */
[--C-:B------:R-:W-:Y:S01]  /*42e0*/  FFMA.FTZ R178, R7, UR10, -R191.reuse ;  /* 0x0000000a07b27c23 */ /* 0x100fe200080108bf */
[--C-:B------:R-:W-:Y:S01]  /*42f0*/  FFMA.FTZ R7, R8, UR10, -R191.reuse ;  /* 0x0000000a08077c23 */ /* 0x100fe200080108bf */
[----:B------:R-:W-:Y:S01]  /*4300*/  IADD3 R8, -R18, 0xb, RZ ;  /* 0x0000000b12087810 */ /* 0x000fe20007ffe1ff */
[--C-:B------:R-:W-:Y:S01]  /*4310*/  FFMA.FTZ R10, R10, UR10, -R191.reuse ;  /* 0x0000000a0a0a7c23 */ /* 0x100fe200080108bf */
        /* <DEDUP_REMOVED lines=8> */
[----:B------:R-:W4:Y:S01]  /*43a0*/  MUFU.EX2 R176, R176 ;  /* 0x000000b000b07308 */ /* 0x000f220000000800 */
[----:B-----5:R-:W-:Y:S01]  /*43b0*/  FFMA.FTZ R192, R152, UR10, -R191 ;  /* 0x0000000a98c07c23 */ /* 0x020fe200080108bf */
[----:B------:R-:W-:-:S02]  /*43c0*/  @!P1 VIADD R152, R199, 0x22840 ;  /* 0x00022840c7989836 */ /* 0x000fc40000000000 */
[--C-:B------:R-:W-:Y:S01]  /*43d0*/  FFMA.FTZ R196, R156, UR10, -R191.reuse ;  /* 0x0000000a9cc47c23 */ /* 0x100fe200080108bf */
[--C-:B------:R-:W-:Y:S01]  /*43e0*/  FFMA.FTZ R197, R157, UR10, -R191.reuse ;  /* 0x0000000a9dc57c23 */ /* 0x100fe200080108bf */
[--C-:B------:R-:W-:Y:S01]  /*43f0*/  FFMA.FTZ R198, R158, UR10, -R191.reuse ;  /* 0x0000000a9ec67c23 */ /* 0x100fe200080108bf */
[--C-:B------:R-:W-:Y:S01]  /*4400*/  FFMA.FTZ R201, R159, UR10, -R191.reuse ;  /* 0x0000000a9fc97c23 */ /* 0x100fe200080108bf */
[----:B------:R-:W-:Y:S01]  /*4410*/  @!P1 PRMT R152, RZ, 0x654, R152 ;  /* 0x00000654ff989816 */ /* 0x000fe20000000098 */
[----:B------:R1:W-:Y:S06]  /*4420*/  BAR.ARV R8, 0x100 ;  /* 0x000400080000751d */ /* 0x0003ec0000002000 */
[----:B------:R5:W-:Y:S01]  /*4430*/  @!P1 SYNCS.ARRIVE.TRANS64.RED.A1T0 RZ, [R152+URZ], RZ ;  /* 0x000000ff98ff99a7 */ /* 0x000be2000810043f */
[----:B------:R-:W-:Y:S01]  /*4440*/  MUFU.EX2 R175, R175 ;  /* 0x000000af00af7308 */ /* 0x000fe20000000800 */
[--C-:B------:R-:W-:Y:S01]  /*4450*/  FFMA.FTZ R202, R160, UR10, -R191.reuse ;  /* 0x0000000aa0ca7c23 */ /* 0x100fe200080108bf */
[--C-:B------:R-:W-:Y:S01]  /*4460*/  FFMA.FTZ R203, R161, UR10, -R191.reuse ;  /* 0x0000000aa1cb7c23 */ /* 0x100fe200080108bf */
[--C-:B------:R-:W-:Y:S01]  /*4470*/  FFMA.FTZ R204, R162, UR10, -R191.reuse ;  /* 0x0000000aa2cc7c23 */ /* 0x100fe200080108bf */
[--C-:B------:R-:W-:Y:S01]  /*4480*/  FFMA.FTZ R163, R163, UR10, -R191.reuse ;  /* 0x0000000aa3a37c23 */ /* 0x100fe200080108bf */
[--C-:B------:R-:W-:Y:S01]  /*4490*/  FFMA.FTZ R165, R165, UR10, -R191.reuse ;  /* 0x0000000aa5a57c23 */ /* 0x100fe200080108bf */
[----:B------:R-:W-:Y:S01]  /*44a0*/  FFMA.FTZ R155, R166, UR10, -R191 ;  /* 0x0000000aa69b7c23 */ /* 0x000fe200080108bf */
[----:B-----5:R-:W-:Y:S01]  /*44b0*/  FADD.FTZ R152, R14, R3 ;  /* 0x000000030e987221 */ /* 0x020fe20000010000 */
[----:B------:R-:W5:Y:S01]  /*44c0*/  MUFU.EX2 R182, R182 ;  /* 0x000000b600b67308 */ /* 0x000f620000000800 */
[-C--:B------:R-:W-:Y:S01]  /*44d0*/  FMUL.FTZ R112, R112, R168.reuse ;  /* 0x000000a870707220 */ /* 0x080fe20000410000 */
[-C--:B------:R-:W-:Y:S01]  /*44e0*/  FMUL.FTZ R113, R113, R168.reuse ;  /* 0x000000a871717220 */ /* 0x080fe20000410000 */
[----:B-1----:R-:W-:Y:S01]  /*44f0*/  FADD.FTZ R3, R167, R152 ;  /* 0x00000098a7037221 */ /* 0x002fe20000010000 */
[-C--:B------:R-:W-:Y:S01]  /*4500*/  FMUL.FTZ R116, R116, R168.reuse ;  /* 0x000000a874747220 */ /* 0x080fe20000410000 */
[-C--:B------:R-:W-:Y:S01]  /*4510*/  FMUL.FTZ R117, R117, R168.reuse ;  /* 0x000000a875757220 */ /* 0x080fe20000410000 */
[-C--:B------:R-:W-:Y:S01]  /*4520*/  FMUL.FTZ R120, R120, R168.reuse ;  /* 0x000000a878787220 */ /* 0x080fe20000410000 */
[----:B---3--:R-:W-:Y:S01]  /*4530*/  FADD.FTZ R152, R170, R3 ;  /* 0x00000003aa987221 */ /* 0x008fe20000010000 */
[----:B------:R-:W1:Y:S01]  /*4540*/  MUFU.EX2 R179, R179 ;  /* 0x000000b300b37308 */ /* 0x000e620000000800 */
[-C--:B------:R-:W-:Y:S01]  /*4550*/  FMUL.FTZ R121, R121, R168.reuse ;  /* 0x000000a879797220 */ /* 0x080fe20000410000 */
[-C--:B------:R-:W-:Y:S01]  /*4560*/  FMUL.FTZ R124, R124, R168.reuse ;  /* 0x000000a87c7c7220 */ /* 0x080fe20000410000 */
[----:B--2---:R-:W-:Y:S01]  /*4570*/  FADD.FTZ R3, R169, R152 ;  /* 0x00000098a9037221 */ /* 0x004fe20000010000 */
[-C--:B------:R-:W-:Y:S01]  /*4580*/  FMUL.FTZ R125, R125, R168.reuse ;  /* 0x000000a87d7d7220 */ /* 0x080fe20000410000 */
[-C--:B------:R-:W-:Y:S01]  /*4590*/  FMUL.FTZ R128, R128, R168.reuse ;  /* 0x000000a880807220 */ /* 0x080fe20000410000 */
[-C--:B------:R-:W-:Y:S01]  /*45a0*/  FMUL.FTZ R129, R129, R168.reuse ;  /* 0x000000a881817220 */ /* 0x080fe20000410000 */
[----:B------:R-:W-:Y:S01]  /*45b0*/  FADD.FTZ R152, R172, R3 ;  /* 0x00000003ac987221 */ /* 0x000fe20000010000 */
        /* <DEDUP_REMOVED lines=8> */
[----:B------:R-:W-:Y:S01]  /*4640*/  MUFU.EX2 R177, R177 ;  /* 0x000000b100b17308 */ /* 0x000fe20000000800 */
[-C--:B------:R-:W-:Y:S01]  /*4650*/  FMUL.FTZ R141, R141, R168.reuse ;  /* 0x000000a88d8d7220 */ /* 0x080fe20000410000 */
[-C--:B------:R-:W-:Y:S01]  /*4660*/  FMUL.FTZ R144, R144, R168.reuse ;  /* 0x000000a890907220 */ /* 0x080fe20000410000 */
[----:B----4-:R-:W-:Y:S01]  /*4670*/  FADD.FTZ R3, R173, R152 ;  /* 0x00000098ad037221 */ /* 0x010fe20000010000 */
[-C--:B------:R-:W-:Y:S01]  /*4680*/  FMUL.FTZ R145, R145, R168.reuse ;  /* 0x000000a891917220 */ /* 0x080fe20000410000 */
[-C--:B------:R-:W-:Y:S01]  /*4690*/  FMUL.FTZ R148, R148, R168.reuse ;  /* 0x000000a894947220 */ /* 0x080fe20000410000 */
[----:B------:R-:W-:Y:S01]  /*46a0*/  FMUL.FTZ R149, R149, R168 ;  /* 0x000000a895957220 */ /* 0x000fe20000410000 */
[----:B------:R-:W-:Y:S01]  /*46b0*/  FADD.FTZ R152, R176, R3 ;  /* 0x00000003b0987221 */ /* 0x000fe20000010000 */
[----:B------:R-:W3:Y:S01]  /*46c0*/  MUFU.EX2 R180, R180 ;  /* 0x000000b400b47308 */ /* 0x000ee20000000800 */
[----:B-----5:R-:W-:-:S02]  /*46d0*/  F2FP.BF16.F32.PACK_AB R162, R182, R175 ;  /* 0x000000afb6a2723e */ /* 0x020fc400000010ff */
[----:B------:R-:W-:Y:S01]  /*46e0*/  FADD.FTZ R3, R175, R152 ;  /* 0x00000098af037221 */ /* 0x000fe20000010000 */
[----:B------:R-:W-:Y:S02]  /*46f0*/  F2FP.BF16.F32.PACK_AB R154, R170, R167 ;  /* 0x000000a7aa9a723e */ /* 0x000fe400000010ff */
[----:B------:R-:W-:Y:S01]  /*4700*/  F2FP.BF16.F32.PACK_AB R156, R172, R169 ;  /* 0x000000a9ac9c723e */ /* 0x000fe200000010ff */
[----:B------:R-:W-:Y:S01]  /*4710*/  FADD.FTZ R152, R182, R3 ;  /* 0x00000003b6987221 */ /* 0x000fe20000010000 */
[----:B------:R-:W4:Y:S01]  /*4720*/  MUFU.EX2 R181, R181 ;  /* 0x000000b500b57308 */ /* 0x000f220000000800 */
[----:B------:R-:W-:Y:S02]  /*4730*/  F2FP.BF16.F32.PACK_AB R160, R176, R173 ;  /* 0x000000adb0a0723e */ /* 0x000fe400000010ff */
[----:B-1----:R-:W-:-:S04]  /*4740*/  FADD.FTZ R3, R179, R152 ;  /* 0x00000098b3037221 */ /* 0x002fc80000010000 */
[----:B--2---:R-:W-:Y:S01]  /*4750*/  FADD.FTZ R152, R186, R3 ;  /* 0x00000003ba987221 */ /* 0x004fe20000010000 */
[----:B------:R-:W1:Y:S01]  /*4760*/  MUFU.EX2 R189, R189 ;  /* 0x000000bd00bd7308 */ /* 0x000e620000000800 */
[----:B---3--:R-:W-:Y:S02]  /*4770*/  F2FP.BF16.F32.PACK_AB R166, R180, R177 ;  /* 0x000000b1b4a6723e */ /* 0x008fe400000010ff */
[----:B------:R-:W-:-:S04]  /*4780*/  FADD.FTZ R3, R177, R152 ;  /* 0x00000098b1037221 */ /* 0x000fc80000010000 */
[----:B------:R-:W-:Y:S01]  /*4790*/  FADD.FTZ R152, R180, R3 ;  /* 0x00000003b4987221 */ /* 0x000fe20000010000 */
[----:B------:R-:W2:Y:S03]  /*47a0*/  MUFU.EX2 R178, R178 ;  /* 0x000000b200b27308 */ /* 0x000ea60000000800 */
[----:B----4-:R-:W-:-:S05]  /*47b0*/  FADD.FTZ R3, R181, R152 ;  /* 0x00000098b5037221 */ /* 0x010fca0000010000 */
[----:B------:R-:W3:Y:S01]  /*47c0*/  MUFU.EX2 R184, R184 ;  /* 0x000000b800b87308 */ /* 0x000ee20000000800 */
[-C--:B-1----:R-:W-:Y:S01]  /*47d0*/  FMUL.FTZ R26, R26, R189.reuse ;  /* 0x000000bd1a1a7220 */ /* 0x082fe20000410000 */
        /* <DEDUP_REMOVED lines=78> */
[----:B------:R1:W-:Y:S01]  /*4cc0*/  MUFU.EX2 R187, R193 ;  /* 0x000000c100bb7308 */ /* 0x0003e20000000800 */
[----:B--2---:R-:W-:Y:S01]  /*4cd0*/  FADD.FTZ R0, R20, R13 ;  /* 0x0000000d14007221 */ /* 0x004fe20000010000 */
[-C--:B------:R-:W-:Y:S01]  /*4ce0*/  FMUL.FTZ R146, R146, R189.reuse ;  /* 0x000000bd92927220 */ /* 0x080fe20000410000 */
[-C--:B------:R-:W-:Y:S01]  /*4cf0*/  FMUL.FTZ R147, R147, R189.reuse ;  /* 0x000000bd93937220 */ /* 0x080fe20000410000 */
[-C--:B------:R-:W-:Y:S01]  /*4d00*/  FMUL.FTZ R150, R150, R189.reuse ;  /* 0x000000bd96967220 */ /* 0x080fe20000410000 */
[----:B------:R-:W-:Y:S01]  /*4d10*/  FMUL.FTZ R151, R151, R189 ;  /* 0x000000bd97977220 */ /* 0x000fe20000410000 */
[----:B------:R-:W-:-:S02]  /*4d20*/  F2FP.BF16.F32.PACK_AB R157, R12, R11 ;  /* 0x0000000b0c9d723e */ /* 0x000fc400000010ff */
[----:B------:R-:W2:Y:S01]  /*4d30*/  MUFU.EX2 R192, R192 ;  /* 0x000000c000c07308 */ /* 0x000ea20000000800 */
[--C-:B-1----:R-:W-:Y:S01]  /*4d40*/  FFMA.FTZ R193, R153, UR10, -R191.reuse ;  /* 0x0000000a99c17c23 */ /* 0x102fe200080108bf */
[----:B---3--:R-:W-:Y:S01]  /*4d50*/  FADD.FTZ R13, R21, R0 ;  /* 0x00000000150d7221 */ /* 0x008fe20000010000 */
[----:B------:R-:W-:Y:S01]  /*4d60*/  FFMA.FTZ R153, R164, UR10, -R191 ;  /* 0x0000000aa4997c23 */ /* 0x000fe200080108bf */
[----:B------:R-:W-:Y:S02]  /*4d70*/  F2FP.BF16.F32.PACK_AB R164, R186, R179 ;  /* 0x000000b3baa4723e */ /* 0x000fe400000010ff */
[----:B------:R-:W-:Y:S02]  /*4d80*/  F2FP.BF16.F32.PACK_AB R159, R20, R15 ;  /* 0x0000000f149f723e */ /* 0x000fe400000010ff */
[----:B------:R-:W1:Y:S08]  /*4d90*/  MUFU.EX2 R193, R193 ;  /* 0x000000c100c17308 */ /* 0x000e700000000800 */
        /* <DEDUP_REMOVED lines=20> */
[----:B---3--:R-:W-:Y:S01]  /*4ee0*/  FADD.FTZ R3, R185, R158 ;  /* 0x0000009eb9037221 */ /* 0x008fe20000010000 */
[----:B------:R-:W-:Y:S02]  /*4ef0*/  F2FP.BF16.F32.PACK_AB R158, R174, R171 ;  /* 0x000000abae9e723e */ /* 0x000fe400000010ff */
[----:B------:R-:W-:-:S04]  /*4f00*/  F2FP.BF16.F32.PACK_AB R174, R6, R187 ;  /* 0x000000bb06ae723e */ /* 0x000fc800000010ff */
[----:B------:R-:W3:Y:S01]  /*4f10*/  MUFU.EX2 R202, R202 ;  /* 0x000000ca00ca7308 */ /* 0x000ee20000000800 */
[----:B--2---:R-:W-:-:S07]  /*4f20*/  FADD.FTZ R13, R201, R0 ;  /* 0x00000000c90d7221 */ /* 0x004fce0000010000 */
[----:B------:R-:W2:Y:S01]  /*4f30*/  MUFU.EX2 R203, R203 ;  /* 0x000000cb00cb7308 */ /* 0x000ea20000000800 */
[C---:B-1----:R-:W-:Y:S01]  /*4f40*/  FADD.FTZ R168, R190.reuse, R3 ;  /* 0x00000003bea87221 */ /* 0x042fe20000010000 */
[----:B------:R-:W-:-:S03]  /*4f50*/  F2FP.BF16.F32.PACK_AB R172, R190, R185 ;  /* 0x000000b9beac723e */ /* 0x000fc600000010ff */
[----:B------:R-:W-:Y:S01]  /*4f60*/  FADD.FTZ R3, R187, R168 ;  /* 0x000000a8bb037221 */ /* 0x000fe20000010000 */
[----:B------:R-:W-:Y:S02]  /*4f70*/  F2FP.BF16.F32.PACK_AB R168, R184, R181 ;  /* 0x000000b5b8a8723e */ /* 0x000fe400000010ff */
[----:B------:R-:W1:Y:S01]  /*4f80*/  MUFU.EX2 R204, R204 ;  /* 0x000000cc00cc7308 */ /* 0x000e620000000800 */
[----:B---3--:R-:W-:Y:S01]  /*4f90*/  FADD.FTZ R0, R202, R13 ;  /* 0x0000000dca007221 */ /* 0x008fe20000010000 */
[----:B------:R-:W-:Y:S01]  /*4fa0*/  FADD.FTZ R3, R6, R3 ;  /* 0x0000000306037221 */ /* 0x000fe20000010000 */
[----:B------:R-:W-:-:S05]  /*4fb0*/  F2FP.BF16.F32.PACK_AB R169, R202, R201 ;  /* 0x000000c9caa9723e */ /* 0x000fca00000010ff */
[----:B------:R3:W4:Y:S01]  /*4fc0*/  MUFU.EX2 R191, R163 ;  /* 0x000000a300bf7308 */ /* 0x0007220000000800 */
[----:B--2---:R-:W-:-:S07]  /*4fd0*/  FADD.FTZ R13, R203, R0 ;  /* 0x00000000cb0d7221 */ /* 0x004fce0000010000 */
[----:B------:R2:W5:Y:S01]  /*4fe0*/  MUFU.EX2 R14, R153 ;  /* 0x00000099000e7308 */ /* 0x0005620000000800 */
[----:B-1----:R-:W-:Y:S01]  /*4ff0*/  FADD.FTZ R0, R204, R13 ;  /* 0x0000000dcc007221 */ /* 0x002fe20000010000 */
[----:B---3--:R-:W-:Y:S02]  /*5000*/  F2FP.BF16.F32.PACK_AB R163, R194, R193 ;  /* 0x000000c1c2a3723e */ /* 0x008fe400000010ff */
[----:B------:R-:W-:-:S04]  /*5010*/  F2FP.BF16.F32.PACK_AB R171, R204, R203 ;  /* 0x000000cbccab723e */ /* 0x000fc800000010ff */
[----:B------:R1:W3:Y:S01]  /*5020*/  MUFU.EX2 R175, R165 ;  /* 0x000000a500af7308 */ /* 0x0002e20000000800 */
[----:B--2---:R-:W-:Y:S01]  /*5030*/  F2FP.BF16.F32.PACK_AB R153, R7, R178 ;  /* 0x000000b20799723e */ /* 0x004fe200000010ff */
[----:B----4-:R-:W-:-:S06]  /*5040*/  FADD.FTZ R7, R191, R0 ;  /* 0x00000000bf077221 */ /* 0x010fcc0000010000 */
[----:B------:R2:W4:Y:S01]  /*5050*/  MUFU.EX2 R6, R155 ;  /* 0x0000009b00067308 */ /* 0x0005220000000800 */
[----:B-----5:R-:W-:Y:S01]  /*5060*/  FADD.FTZ R0, R14, R7 ;  /* 0x000000070e007221 */ /* 0x020fe20000010000 */
[----:B-1----:R-:W-:Y:S02]  /*5070*/  F2FP.BF16.F32.PACK_AB R165, R196, R195 ;  /* 0x000000c3c4a5723e */ /* 0x002fe400000010ff */
[----:B------:R-:W-:Y:S01]  /*5080*/  F2FP.BF16.F32.PACK_AB R173, R14, R191 ;  /* 0x000000bf0ead723e */ /* 0x000fe200000010ff */
[----:B---3--:R-:W-:Y:S01]  /*5090*/  FADD.FTZ R7, R175, R0 ;  /* 0x00000000af077221 */ /* 0x008fe20000010000 */
[----:B--2---:R-:W-:-:S03]  /*50a0*/  F2FP.BF16.F32.PACK_AB R155, R10, R9 ;  /* 0x000000090a9b723e */ /* 0x004fc600000010ff */
[C---:B----4-:R-:W-:Y:S01]  /*50b0*/  FADD.FTZ R0, R6.reuse, R7 ;  /* 0x0000000706007221 */ /* 0x050fe20000010000 */
[----:B------:R-:W-:Y:S01]  /*50c0*/  F2FP.BF16.F32.PACK_AB R175, R6, R175 ;  /* 0x000000af06af723e */ /* 0x000fe200000010ff */
[----:B------:R-:W-:Y:S06]  /*50d0*/  @!P0 BRA `(.L_x_7241) ;  /* 0x0000000000048947 */ /* 0x000fec0003800000 */
[----:B------:R-:W-:Y:S01]  /*50e0*/  BPT.TRAP 0x1 ;  /* 0x000000040000795c */ /* 0x000fe20000300000 */
.L_x_7241:
[----:B------:R-:W-:-:S04]  /*50f0*/  IMAD.U32 R6, RZ, RZ, UR25 ;  /* 0x00000019ff067e24 */ /* 0x000fc8000f8e00ff */
[----:B------:R1:W2:Y:S01]  /*5100*/  SYNCS.PHASECHK.TRANS64.TRYWAIT P3, [UR24+0x22850], R6 ;  /* 0x02285006ff0075a7 */ /* 0x0002a20008060158 */
[----:B------:R-:W-:Y:S05]  /*5110*/  @!P0 BRA `(.L_x_7242) ;  /* 0x0000000000048947 */ /* 0x000fea0003800000 */
[----:B------:R-:W-:Y:S01]  /*5120*/  BPT.TRAP 0x1 ;  /* 0x000000040000795c */ /* 0x000fe20000300000 */
.L_x_7242:
[----:B--2---:R-:W-:Y:S05]  /*5130*/  @P3 BRA `(.L_x_7243) ;  /* 0x00000000000c3947 */ /* 0x004fea0003800000 */
[----:B-1----:R-:W-:-:S04]  /*5140*/  MOV R6, UR25 ;  /* 0x0000001900067c02 */ /* 0x002fc80008000f00 */
[----:B------:R-:W1:Y:S02]  /*5150*/  SYNCS.PHASECHK.TRANS64.TRYWAIT P3, [UR24+0x22850], R6 ;  /* 0x02285006ff0075a7 */ /* 0x000e640008060158 */
[----:B-1----:R-:W-:Y:S05]  /*5160*/  @!P3 BRA `(.L_x_7244) ;  /* 0x0000004800c0b947 */ /* 0x002fea0003800000 */
.L_x_7243:
[----:B-1----:R-:W-:Y:S01]  /*5170*/  VIADD R6, R18, 0x8 ;  /* 0x0000000812067836 */ /* 0x002fe20000000000 */
[----:B------:R-:W-:Y:S01]  /*5180*/  UIMAD UR11, UR39, 0xc00, UR21 ;  /* 0x00000c00270b78a4 */ /* 0x000fe2000f8e0215 */
[----:B------:R-:W-:Y:S01]  /*5190*/  @!P1 VIADD R199, R199, 0x22860 ;  /* 0x00022860c7c79836 */ /* 0x000fe20000000000 */
[----:B------:R-:W-:Y:S01]  /*51a0*/  UMOV UR7, 0x40000040 ;  /* 0x4000004000077882 */ /* 0x000fe20000000000 */
[----:B------:R-:W-:Y:S01]  /*51b0*/  IMAD.MOV.U32 R13, RZ, RZ, R4 ;  /* 0x000000ffff0d7224 */ /* 0x000fe200078e0004 */
[----:B------:R1:W-:Y:S02]  /*51c0*/  BAR.SYNC.DEFER_BLOCKING R6, 0x100 ;  /* 0x000400060000751d */ /* 0x0003e40000010000 */
[----:B------:R-:W-:-:S04]  /*51d0*/  @!P1 PRMT R199, RZ, 0x654, R199 ;  /* 0x00000654ffc79816 */ /* 0x000fc800000000c7 */
[----:B------:R-:W-:Y:S01]  /*51e0*/  UMOV UR6, UR11 ;  /* 0x0000000b00067c82 */ /* 0x000fe20008000000 */
[----:B-1----:R-:W-:Y:S01]  /*51f0*/  MOV R6, R5 ;  /* 0x0000000500067202 */ /* 0x002fe20000000f00 */
[----:B------:R-:W-:-:S06]  /*5200*/  WARPGROUP.ARRIVE ;  /* 0x00000000000079c5 */ /* 0x000fcc0000000000 */
        /* <DEDUP_REMOVED lines=33> */
[----:B------:R-:W-:Y:S05]  /*5420*/  @P2 BRA `(.L_x_7245) ;  /* 0xffffffdc00442947 */ /* 0x000fea000383ffff */
.L_x_7236:
[----:B---3--:R-:W3:Y:S01]  /*5430*/  SHFL.BFLY PT, R6, R3, 0x2, 0x1f ;  /* 0x0c401f0003067f89 */ /* 0x008ee200000e0000 */
[C---:B------:R-:W-:Y:S01]  /*5440*/  IADD3 R11, P0, R16.reuse, 0x20, RZ ;  /* 0x00000020100b7810 */ /* 0x040fe20007f1e0ff */
[----:B------:R-:W-:Y:S01]  /*5450*/  UIADD3 UR34, -UR37, URZ, URZ ;  /* 0x0000003f25227290 */ /* 0x000fe2000fffe13f */
[C---:B------:R-:W-:Y:S01]  /*5460*/  IADD3 R12, P4, R16.reuse, 0x60, RZ ;  /* 0x00000060100c7810 */ /* 0x040fe20007f9e0ff */
[----:B-1----:R-:W1:Y:S01]  /*5470*/  SHFL.BFLY PT, R7, R0, 0x2, 0x1f ;  /* 0x0c401f0000077f89 */ /* 0x002e6200000e0000 */
[----:B------:R-:W-:Y:S01]  /*5480*/  LOP3.LUT R9, R11, 0x380, RZ, 0xc0, !PT ;  /* 0x000003800b097812 */ /* 0x000fe200078ec0ff */
[----:B------:R-:W-:Y:S01]  /*5490*/  ULDC UR4, c[0x0][0xda8] ;  /* 0x00036a0000047ab9 */ /* 0x000fe20000000800 */
[C---:B------:R-:W-:Y:S01]  /*54a0*/  IADD3 R163, P3, R16.reuse, 0x4000, RZ ;  /* 0x0000400010a37810 */ /* 0x040fe20007f7e0ff */
[----:B------:R-:W-:Y:S01]  /*54b0*/  UIMAD UR34, UR4, UR34, UR44 ;  /* 0x00000022042272a4 */ /* 0x000fe2000f8e022c */
[C---:B------:R-:W-:Y:S01]  /*54c0*/  IADD3 R13, P2, R16.reuse, 0x4060, RZ ;  /* 0x00004060100d7810 */ /* 0x040fe20007f5e0ff */
[----:B------:R-:W-:Y:S01]  /*54d0*/  UIADD3 UR35, -UR36, URZ, URZ ;  /* 0x0000003f24237290 */ /* 0x000fe2000fffe13f */
[----:B------:R-:W-:Y:S01]  /*54e0*/  LOP3.LUT R162, R163, 0x380, RZ, 0xc0, !PT ;  /* 0x00000380a3a27812 */ /* 0x000fe200078ec0ff */
[----:B------:R-:W-:Y:S01]  /*54f0*/  ULDC UR4, c[0x0][0xdb4] ;  /* 0x00036d0000047ab9 */ /* 0x000fe20000000800 */
[----:B------:R-:W-:Y:S01]  /*5500*/  IADD3 R161, P1, R16, 0x40, RZ ;  /* 0x0000004010a17810 */ /* 0x000fe20007f3e0ff */
[----:B------:R-:W-:Y:S01]  /*5510*/  USHF.L.U32 UR34, UR34, 0x7, URZ ;  /* 0x0000000722227899 */ /* 0x000fe2000800063f */
[----:B------:R-:W-:Y:S01]  /*5520*/  SHF.R.U64 R162, R162, 0x3, RZ ;  /* 0x00000003a2a27819 */ /* 0x000fe200000012ff */
[----:B------:R-:W-:Y:S01]  /*5530*/  UIMAD UR35, UR4, UR35, UR37 ;  /* 0x00000023042372a4 */ /* 0x000fe2000f8e0225 */
[----:B------:R-:W-:Y:S01]  /*5540*/  LOP3.LUT R160, R161, 0x380, RZ, 0xc0, !PT ;  /* 0x00000380a1a07812 */ /* 0x000fe200078ec0ff */
[----:B------:R-:W-:Y:S01]  /*5550*/  ULDC.64 UR8, c[0x0][0xb70] ;  /* 0x0002dc0000087ab9 */ /* 0x000fe20000000a00 */
[----:B------:R-:W-:Y:S01]  /*5560*/  LOP3.LUT R162, R162, R163, RZ, 0x3c, !PT ;  /* 0x000000a3a2a27212 */ /* 0x000fe200078e3cff */
[----:B------:R-:W-:Y:S01]  /*5570*/  IMAD.X R163, RZ, RZ, R17, P3 ;  /* 0x000000ffffa37224 */ /* 0x000fe200018e0611 */
[----:B------:R-:W-:Y:S01]  /*5580*/  IADD3 R177, P3, R16, 0x8060, RZ ;  /* 0x0000806010b17810 */ /* 0x000fe20007f7e0ff */
[----:B------:R-:W-:Y:S01]  /*5590*/  USHF.R.S32.HI UR4, URZ, 0x1f, UR35 ;  /* 0x0000001f3f047899 */ /* 0x000fe20008011423 */
[----:B------:R-:W-:Y:S01]  /*55a0*/  SHF.R.U64 R160, R160, 0x3, RZ ;  /* 0x00000003a0a07819 */ /* 0x000fe200000012ff */
[----:B---3--:R-:W-:Y:S01]  /*55b0*/  FADD.FTZ R6, R6, R3 ;  /* 0x0000000306067221 */ /* 0x008fe20000010000 */
[----:B------:R-:W-:Y:S01]  /*55c0*/  LOP3.LUT R3, R12, 0x380, RZ, 0xc0, !PT ;  /* 0x000003800c037812 */ /* 0x000fe200078ec0ff */
[----:B------:R-:W-:Y:S01]  /*55d0*/  UIMAD UR6, UR4, UR8, URZ ;  /* 0x00000008040672a4 */ /* 0x000fe2000f8e023f */
[----:B------:R-:W-:Y:S01]  /*55e0*/  LOP3.LUT R176, R177, 0x380, RZ, 0xc0, !PT ;  /* 0x00000380b1b07812 */ /* 0x000fe200078ec0ff */
[----:B-1----:R-:W-:Y:S01]  /*55f0*/  FADD.FTZ R7, R7, R0 ;  /* 0x0000000007077221 */ /* 0x002fe20000010000 */
[----:B------:R-:W1:Y:S01]  /*5600*/  SHFL.BFLY PT, R169, R6, 0x1, 0x1f ;  /* 0x0c201f0006a97f89 */ /* 0x000e6200000e0000 */
[----:B------:R-:W-:Y:S01]  /*5610*/  SHF.R.U64 R0, R9, 0x3, RZ ;  /* 0x0000000309007819 */ /* 0x000fe200000012ff */
[----:B------:R-:W-:Y:S01]  /*5620*/  UIMAD.WIDE.U32 UR4, UR35, UR8, URZ ;  /* 0x00000008230472a5 */ /* 0x000fe2000f8e003f */
[----:B------:R-:W-:Y:S01]  /*5630*/  SHF.R.U64 R9, R3, 0x3, RZ ;  /* 0x0000000303097819 */ /* 0x000fe200000012ff */
[----:B------:R-:W3:Y:S01]  /*5640*/  SHFL.BFLY PT, R10, R7, 0x1, 0x1f ;  /* 0x0c201f00070a7f89 */ /* 0x000ee200000e0000 */
[----:B------:R-:W-:Y:S01]  /*5650*/  SHF.R.U64 R176, R176, 0x3, RZ ;  /* 0x00000003b0b07819 */ /* 0x000fe200000012ff */
[----:B------:R-:W-:Y:S01]  /*5660*/  ULDC UR7, c[0x0][0xa88] ;  /* 0x0002a20000077ab9 */ /* 0x000fe20000000800 */
[----:B------:R-:W-:Y:S01]  /*5670*/  LOP3.LUT R160, R160, R161, RZ, 0x3c, !PT ;  /* 0x000000a1a0a07212 */ /* 0x000fe200078e3cff */
[----:B------:R4:W-:Y:S06]  /*5680*/  BAR.ARV R8, 0x100 ;  /* 0x000400080000751d */ /* 0x0009ec0000002000 */
[----:B------:R-:W-:Y:S01]  /*5690*/  LOP3.LUT R176, R176, R177, RZ, 0x3c, !PT ;  /* 0x000000b1b0b07212 */ /* 0x000fe200078e3cff */
[--C-:B------:R-:W-:Y:S01]  /*56a0*/  IMAD.X R177, RZ, RZ, R17.reuse, P3 ;  /* 0x000000ffffb17224 */ /* 0x100fe200018e0611 */
[----:B----4-:R-:W-:Y:S01]  /*56b0*/  LOP3.LUT R8, R9, R12, RZ, 0x3c, !PT ;  /* 0x0000000c09087212 */ /* 0x010fe200078e3cff */
[----:B------:R-:W-:Y:S01]  /*56c0*/  IMAD.X R9, RZ, RZ, R17, P4 ;  /* 0x000000ffff097224 */ /* 0x000fe200020e0611 */
[----:B------:R-:W-:Y:S01]  /*56d0*/  LOP3.LUT R12, R13, 0x380, RZ, 0xc0, !PT ;  /* 0x000003800d0c7812 */ /* 0x000fe200078ec0ff */
[----:B------:R-:W-:Y:S06]  /*56e0*/  BAR.ARV 0x8, 0x120 ;  /* 0x0204800000007b1d */ /* 0x000fec0000002000 */
[----:B------:R-:W-:Y:S01]  /*56f0*/  SHF.R.U64 R12, R12, 0x3, RZ ;  /* 0x000000030c0c7819 */ /* 0x000fe200000012ff */
[----:B-1----:R-:W-:Y:S01]  /*5700*/  FADD.FTZ R169, R6, R169 ;  /* 0x000000a906a97221 */ /* 0x002fe20000010000 */
[----:B------:R-:W-:Y:S01]  /*5710*/  LOP3.LUT R6, R0, R11, RZ, 0x3c, !PT ;  /* 0x0000000b00067212 */ /* 0x000fe200078e3cff */
[----:B---3--:R-:W-:Y:S01]  /*5720*/  FADD.FTZ R167, R7, R10 ;  /* 0x0000000a07a77221 */ /* 0x008fe20000010000 */
[----:B------:R-:W-:Y:S01]  /*5730*/  LOP3.LUT R12, R12, R13, RZ, 0x3c, !PT ;  /* 0x0000000d0c0c7212 */ /* 0x000fe200078e3cff */
[--C-:B------:R-:W-:Y:S01]  /*5740*/  IMAD.X R13, RZ, RZ, R17.reuse, P2 ;  /* 0x000000ffff0d7224 */ /* 0x100fe200010e0611 */
[C---:B------:R-:W-:Y:S01]  /*5750*/  IADD3 R171, P2, R16.reuse, 0xc040, RZ ;  /* 0x0000c04010ab7810 */ /* 0x040fe20007f5e0ff */
[----:B------:R-:W-:Y:S01]  /*5760*/  IMAD.X R7, RZ, RZ, R17, P0 ;  /* 0x000000ffff077224 */ /* 0x000fe200000e0611 */
[----:B------:R-:W-:Y:S01]  /*5770*/  IADD3 R21, P0, R16, 0x8000, RZ ;  /* 0x0000800010157810 */ /* 0x000fe20007f1e0ff */
[----:B------:R-:W-:Y:S01]  /*5780*/  BAR.SYNC.DEFER_BLOCKING 0x1, 0x100 ;  /* 0x0044000000007b1d */ /* 0x000fe20000010000 */
[----:B------:R-:W-:Y:S01]  /*5790*/  LOP3.LUT R170, R171, 0x380, RZ, 0xc0, !PT ;  /* 0x00000380abaa7812 */ /* 0x000fe200078ec0ff */
[----:B------:R-:W-:Y:S01]  /*57a0*/  UIMAD UR6, UR35, UR9, UR6 ;  /* 0x00000009230672a4 */ /* 0x000fe2000f8e0206 */
[----:B------:R-:W-:-:S02]  /*57b0*/  FSETP.NE.FTZ.AND P3, PT, R169, RZ, PT ;  /* 0x000000ffa900720b */ /* 0x000fc40003f75000 */
[----:B------:R-:W-:Y:S02]  /*57c0*/  SHF.R.U64 R170, R170, 0x3, RZ ;  /* 0x00000003aaaa7819 */ /* 0x000fe400000012ff */
[----:B------:R-:W-:Y:S02]  /*57d0*/  LOP3.LUT R20, R21, 0x380, RZ, 0xc0, !PT ;  /* 0x0000038015147812 */ /* 0x000fe400078ec0ff */
[----:B------:R-:W-:Y:S01]  /*57e0*/  LOP3.LUT R170, R170, R171, RZ, 0x3c, !PT ;  /* 0x000000abaaaa7212 */ /* 0x000fe200078e3cff */
[----:B------:R-:W-:Y:S01]  /*57f0*/  IMAD.X R171, RZ, RZ, R17, P2 ;  /* 0x000000ffffab7224 */ /* 0x000fe200010e0611 */
[----:B------:R-:W-:Y:S02]  /*5800*/  IADD3 R157, P5, R16, 0x4040, RZ ;  /* 0x00004040109d7810 */ /* 0x000fe40007fbe0ff */
[----:B------:R-:W-:Y:S02]  /*5810*/  IADD3.X R161, RZ, R17, RZ, P1, !PT ;  /* 0x00000011ffa17210 */ /* 0x000fe40000ffe4ff */
[----:B------:R-:W-:-:S02]  /*5820*/  FSETP.NE.FTZ.AND P2, PT, R167, RZ, PT ;  /* 0x000000ffa700720b */ /* 0x000fc40003f55000 */
[----:B------:R-:W-:Y:S02]  /*5830*/  IADD3 R153, P1, R16, 0x8020, RZ ;  /* 0x0000802010997810 */ /* 0x000fe40007f3e0ff */
[----:B------:R-:W-:Y:S02]  /*5840*/  SHF.R.U64 R20, R20, 0x3, RZ ;  /* 0x0000000314147819 */ /* 0x000fe400000012ff */
[----:B------:R-:W-:Y:S01]  /*5850*/  MOV R159, R6 ;  /* 0x00000006009f7202 */ /* 0x000fe20000000f00 */
[----:B------:R-:W-:Y:S01]  /*5860*/  IMAD.MOV.U32 R6, RZ, RZ, RZ ;  /* 0x000000ffff067224 */ /* 0x000fe200078e00ff */
[----:B------:R-:W-:Y:S02]  /*5870*/  LOP3.LUT R156, R157, 0x380, RZ, 0xc0, !PT ;  /* 0x000003809d9c7812 */ /* 0x000fe400078ec0ff */
[----:B------:R-:W-:Y:S02]  /*5880*/  LOP3.LUT R152, R153, 0x380, RZ, 0xc0, !PT ;  /* 0x0000038099987812 */ /* 0x000fe400078ec0ff */
[----:B------:R-:W-:Y:S01]  /*5890*/  MOV R160, R160 ;  /* 0x000000a000a07202 */ /* 0x000fe20000000f00 */
[----:B------:R-:W1:Y:S01]  /*58a0*/  @P3 MUFU.RCP R6, R169 ;  /* 0x000000a900063308 */ /* 0x000e620000001000 */
[----:B------:R-:W-:-:S02]  /*58b0*/  LOP3.LUT R20, R20, R21, RZ, 0x3c, !PT ;  /* 0x0000001514147212 */ /* 0x000fc400078e3cff */
[----:B------:R-:W-:Y:S02]  /*58c0*/  MOV R161, R8 ;  /* 0x0000000800a17202 */ /* 0x000fe40000000f00 */
[----:B------:R-:W-:Y:S02]  /*58d0*/  IADD3.X R21, RZ, R17, RZ, P0, !PT ;  /* 0x00000011ff157210 */ /* 0x000fe400007fe4ff */
[----:B------:R-:W-:Y:S01]  /*58e0*/  MOV R8, RZ ;  /* 0x000000ff00087202 */ /* 0x000fe20000000f00 */
[----:B------:R-:W-:Y:S01]  /*58f0*/  @P3 MUFU.LG2 R169, R169 ;  /* 0x000000a900a93308 */ /* 0x000fe20000000c00 */
[----:B------:R-:W-:Y:S02]  /*5900*/  SHF.R.U64 R156, R156, 0x3, RZ ;  /* 0x000000039c9c7819 */ /* 0x000fe400000012ff */
[----:B------:R-:W-:Y:S02]  /*5910*/  IADD3 R165, P0, R16, 0xc060, RZ ;  /* 0x0000c06010a57810 */ /* 0x000fe40007f1e0ff */
[----:B------:R-:W-:-:S02]  /*5920*/  SHF.R.U64 R152, R152, 0x3, RZ ;  /* 0x0000000398987819 */ /* 0x000fc400000012ff */
[----:B------:R-:W-:Y:S01]  /*5930*/  IADD3 R11, P6, R16, 0x4020, RZ ;  /* 0x00004020100b7810 */ /* 0x000fe20007fde0ff */
[----:B------:R-:W3:Y:S01]  /*5940*/  @P2 MUFU.RCP R8, R167 ;  /* 0x000000a700082308 */ /* 0x000ee20000001000 */
[----:B------:R-:W-:Y:S01]  /*5950*/  LOP3.LUT R156, R156, R157, RZ, 0x3c, !PT ;  /* 0x0000009d9c9c7212 */ /* 0x000fe200078e3cff */
[--C-:B------:R-:W-:Y:S01]  /*5960*/  IMAD.X R157, RZ, RZ, R17.reuse, P5 ;  /* 0x000000ffff9d7224 */ /* 0x100fe200028e0611 */
[----:B------:R-:W-:Y:S01]  /*5970*/  LOP3.LUT R164, R165, 0x380, RZ, 0xc0, !PT ;  /* 0x00000380a5a47812 */ /* 0x000fe200078ec0ff */
[-C--:B-1----:R-:W-:Y:S01]  /*5980*/  FMUL.FTZ R25, R25, R6.reuse ;  /* 0x0000000619197220 */ /* 0x082fe20000410000 */
[----:B------:R-:W-:Y:S01]  /*5990*/  LOP3.LUT R152, R152, R153, RZ, 0x3c, !PT ;  /* 0x0000009998987212 */ /* 0x000fe200078e3cff */
[--C-:B------:R-:W-:Y:S01]  /*59a0*/  IMAD.X R153, RZ, RZ, R17.reuse, P1 ;  /* 0x000000ffff997224 */ /* 0x100fe200008e0611 */
[----:B------:R-:W-:Y:S01]  /*59b0*/  LOP3.LUT R10, R11, 0x380, RZ, 0xc0, !PT ;  /* 0x000003800b0a7812 */ /* 0x000fe200078ec0ff */
[----:B------:R-:W1:Y:S01]  /*59c0*/  @P2 MUFU.LG2 R167, R167 ;  /* 0x000000a700a72308 */ /* 0x000e620000000c00 */
[----:B------:R-:W-:Y:S01]  /*59d0*/  SHF.R.U64 R164, R164, 0x3, RZ ;  /* 0x00000003a4a47819 */ /* 0x000fe200000012ff */
[-C--:B------:R-:W-:Y:S01]  /*59e0*/  FMUL.FTZ R24, R24, R6.reuse ;  /* 0x0000000618187220 */ /* 0x080fe20000410000 */
[----:B------:R-:W-:Y:S01]  /*59f0*/  SHF.R.U64 R10, R10, 0x3, RZ ;  /* 0x000000030a0a7819 */ /* 0x000fe200000012ff */
[-C--:B------:R-:W-:Y:S01]  /*5a00*/  FMUL.FTZ R29, R29, R6.reuse ;  /* 0x000000061d1d7220 */ /* 0x080fe20000410000 */
[----:B------:R-:W-:Y:S01]  /*5a10*/  LOP3.LUT R15, R16, 0x380, RZ, 0xc0, !PT ;  /* 0x00000380100f7812 */ /* 0x000fe200078ec0ff */
[----:B------:R-:W-:Y:S01]  /*5a20*/  FMUL.FTZ R168, R32, R6 ;  /* 0x0000000620a87220 */ /* 0x000fe20000410000 */
[----:B------:R-:W-:Y:S01]  /*5a30*/  MOV R156, R156 ;  /* 0x0000009c009c7202 */ /* 0x000fe20000000f00 */
[----:B------:R-:W-:Y:S01]  /*5a40*/  FMUL.FTZ R166, R36, R6 ;  /* 0x0000000624a67220 */ /* 0x000fe20000410000 */
[----:B------:R-:W-:Y:S01]  /*5a50*/  MOV R157, R152 ;  /* 0x00000098009d7202 */ /* 0x000fe20000000f00 */
[----:B------:R-:W-:Y:S01]  /*5a60*/  VIADD R152, R200, UR34 ;  /* 0x00000022c8987c36 */ /* 0x000fe20008000000 */
[----:B------:R-:W-:Y:S01]  /*5a70*/  LOP3.LUT R164, R164, R165, RZ, 0x3c, !PT ;  /* 0x000000a5a4a47212 */ /* 0x000fe200078e3cff */
[-C--:B---3--:R-:W-:Y:S01]  /*5a80*/  FMUL.FTZ R27, R27, R8.reuse ;  /* 0x000000081b1b7220 */ /* 0x088fe20000410000 */
[----:B------:R-:W-:Y:S01]  /*5a90*/  IADD3.X R165, RZ, R17, RZ, P0, !PT ;  /* 0x00000011ffa57210 */ /* 0x000fe200007fe4ff */
[----:B------:R-:W-:Y:S01]  /*5aa0*/  VIADD R7, R152, 0x8 ;  /* 0x0000000898077836 */ /* 0x000fe20000000000 */
[----:B------:R-:W-:Y:S01]  /*5ab0*/  LOP3.LUT R10, R10, R11, RZ, 0x3c, !PT ;  /* 0x0000000b0a0a7212 */ /* 0x000fe200078e3cff */
[----:B------:R-:W-:Y:S01]  /*5ac0*/  FMUL.FTZ R31, R31, R8 ;  /* 0x000000081f1f7220 */ /* 0x000fe20000410000 */
[----:B------:R-:W-:Y:S01]  /*5ad0*/  SHF.R.U64 R15, R15, 0x3, RZ ;  /* 0x000000030f0f7819 */ /* 0x000fe200000012ff */
[-C--:B------:R-:W-:Y:S01]  /*5ae0*/  FMUL.FTZ R9, R41, R6.reuse ;  /* 0x0000000629097220 */ /* 0x080fe20000410000 */
[----:B------:R-:W-:Y:S01]  /*5af0*/  IADD3.X R11, RZ, R17, RZ, P6, !PT ;  /* 0x00000011ff0b7210 */ /* 0x000fe200037fe4ff */
[----:B------:R-:W-:Y:S01]  /*5b00*/  FMUL.FTZ R53, R53, R6 ;  /* 0x0000000635357220 */ /* 0x000fe20000410000 */
[----:B------:R-:W-:Y:S01]  /*5b10*/  MOV R3, R164 ;  /* 0x000000a400037202 */ /* 0x000fe20000000f00 */
[----:B------:R-:W-:Y:S01]  /*5b20*/  FMUL.FTZ R164, R40, R6 ;  /* 0x0000000628a47220 */ /* 0x000fe20000410000 */
[----:B------:R-:W-:Y:S01]  /*5b30*/  LOP3.LUT P0, RZ, R2, 0x3, RZ, 0xc0, !PT ;  /* 0x0000000302ff7812 */ /* 0x000fe2000780c0ff */
[----:B------:R-:W-:Y:S01]  /*5b40*/  IMAD.U32 R40, RZ, RZ, UR10 ;  /* 0x0000000aff287e24 */ /* 0x000fe2000f8e00ff */
[----:B------:R-:W-:Y:S01]  /*5b50*/  LOP3.LUT R14, R15, R16, RZ, 0x3c, !PT ;  /* 0x000000100f0e7212 */ /* 0x000fe200078e3cff */
[----:B------:R-:W-:Y:S01]  /*5b60*/  IMAD.MOV.U32 R15, RZ, RZ, R17 ;  /* 0x000000ffff0f7224 */ /* 0x000fe200078e0011 */
[----:B------:R-:W-:Y:S01]  /*5b70*/  MOV R162, R162 ;  /* 0x000000a200a27202 */ /* 0x000fe20000000f00 */
[----:B------:R-:W-:Y:S01]  /*5b80*/  FMUL.FTZ R165, R44, R6 ;  /* 0x000000062ca57220 */ /* 0x000fe20000410000 */
[----:B------:R-:W-:Y:S01]  /*5b90*/  MOV R163, R10 ;  /* 0x0000000a00a37202 */ /* 0x000fe20000000f00 */
[----:B------:R-:W-:Y:S01]  /*5ba0*/  FMUL.FTZ R10, R45, R6 ;  /* 0x000000062d0a7220 */ /* 0x000fe20000410000 */
[----:B------:R-:W-:Y:S01]  /*5bb0*/  MOV R155, R12 ;  /* 0x0000000c009b7202 */ /* 0x000fe20000000f00 */
[----:B------:R-:W-:Y:S01]  /*5bc0*/  FMUL.FTZ R13, R33, R6 ;  /* 0x00000006210d7220 */ /* 0x000fe20000410000 */
[----:B------:R-:W-:Y:S01]  /*5bd0*/  MOV R158, R20 ;  /* 0x00000014009e7202 */ /* 0x000fe20000000f00 */
[-C--:B------:R-:W-:Y:S01]  /*5be0*/  FMUL.FTZ R12, R49, R6.reuse ;  /* 0x00000006310c7220 */ /* 0x080fe20000410000 */
[----:B------:R-:W-:Y:S01]  /*5bf0*/  ISETP.GE.OR P1, PT, R7, UR7, P0 ;  /* 0x0000000707007c0c */ /* 0x000fe20008726670 */
[----:B------:R-:W-:Y:S01]  /*5c00*/  FMUL.FTZ R45, R64, R6 ;  /* 0x00000006402d7220 */ /* 0x000fe20000410000 */
[----:B------:R-:W-:Y:S01]  /*5c10*/  MOV R20, R170 ;  /* 0x000000aa00147202 */ /* 0x000fe20000000f00 */
[----:B------:R-:W-:Y:S01]  /*5c20*/  FMUL.FTZ R33, R72, R6 ;  /* 0x0000000648217220 */ /* 0x000fe20000410000 */
[----:B------:R-:W-:Y:S01]  /*5c30*/  MOV R49, UR10 ;  /* 0x0000000a00317c02 */ /* 0x000fe20008000f00 */
[----:B------:R-:W-:Y:S01]  /*5c40*/  FMUL.FTZ R64, R26, R8 ;  /* 0x000000081a407220 */ /* 0x000fe20000410000 */
[----:B------:R-:W-:Y:S01]  /*5c50*/  MOV R7, UR5 ;  /* 0x0000000500077c02 */ /* 0x000fe20008000f00 */
[----:B------:R-:W-:Y:S01]  /*5c60*/  FMUL.FTZ R170, R28, R6 ;  /* 0x000000061caa7220 */ /* 0x000fe20000410000 */
[----:B------:R-:W-:Y:S01]  /*5c70*/  @P3 FMUL.FTZ R7, R40, 0.69314718246459960938 ;  /* 0x3f31721828073820 */ /* 0x000fe20000410000 */
[----:B------:R-:W-:Y:S01]  /*5c80*/  FMUL.FTZ R72, R30, R8 ;  /* 0x000000081e487220 */ /* 0x000fe20000410000 */
[----:B------:R-:W-:Y:S01]  /*5c90*/  @P3 FMUL.FTZ R26, R169, 0.69314718246459960938 ;  /* 0x3f317218a91a3820 */ /* 0x000fe20000410000 */
[----:B------:R-:W-:Y:S01]  /*5ca0*/  IADD3 R179, P4, R16, 0x8040, RZ ;  /* 0x0000804010b37810 */ /* 0x000fe20007f9e0ff */
[----:B------:R-:W-:Y:S01]  /*5cb0*/  FMUL.FTZ R11, R37, R6 ;  /* 0x00000006250b7220 */ /* 0x000fe20000410000 */
[----:B------:R-:W-:Y:S01]  /*5cc0*/  MOV R14, R14 ;  /* 0x0000000e000e7202 */ /* 0x000fe20000000f00 */
[-C--:B------:R-:W-:Y:S01]  /*5cd0*/  FMUL.FTZ R15, R48, R6.reuse ;  /* 0x00000006300f7220 */ /* 0x080fe20000410000 */
[----:B------:R-:W-:Y:S01]  /*5ce0*/  IADD3 R175, P6, R16, 0xc000, RZ ;  /* 0x0000c00010af7810 */ /* 0x000fe20007fde0ff */
        /* <DEDUP_REMOVED lines=47> */
[----:B------:R-:W-:Y:S01]  /*5fe0*/  IMAD.MOV.U32 R48, RZ, RZ, -0x800000 ;  /* 0xff800000ff307424 */ /* 0x000fe200078e00ff */
[----:B------:R-:W-:Y:S01]  /*5ff0*/  F2FP.BF16.F32.PACK_AB R24, R25, R24 ;  /* 0x000000181918723e */ /* 0x000fe200000010ff */
[----:B------:R-:W-:Y:S01]  /*6000*/  IMAD.U32 R6, RZ, RZ, UR4 ;  /* 0x00000004ff067e24 */ /* 0x000fe2000f8e00ff */
[----:B------:R-:W-:Y:S01]  /*6010*/  IADD3 R173, P5, R16, 0xc020, RZ ;  /* 0x0000c02010ad7810 */ /* 0x000fe20007fbe0ff */
[----:B------:R-:W-:Y:S01]  /*6020*/  @P2 FMUL.FTZ R49, R49, 0.69314718246459960938 ;  /* 0x3f31721831312820 */ /* 0x000fe20000410000 */
[-C--:B------:R-:W-:Y:S01]  /*6030*/  FMUL.FTZ R35, R35, R8.reuse ;  /* 0x0000000823237220 */ /* 0x080fe20000410000 */
[-C--:B------:R-:W-:Y:S01]  /*6040*/  FMUL.FTZ R34, R34, R8.reuse ;  /* 0x0000000822227220 */ /* 0x080fe20000410000 */
[-C--:B------:R-:W-:Y:S01]  /*6050*/  FMUL.FTZ R39, R39, R8.reuse ;  /* 0x0000000827277220 */ /* 0x080fe20000410000 */
[----:B------:R-:W-:Y:S01]  /*6060*/  FMUL.FTZ R38, R38, R8 ;  /* 0x0000000826267220 */ /* 0x000fe20000410000 */
[----:B-1----:R-:W-:Y:S01]  /*6070*/  @P2 FMUL.FTZ R30, R167, 0.69314718246459960938 ;  /* 0x3f317218a71e2820 */ /* 0x002fe20000410000 */
[----:B------:R-:W-:Y:S01]  /*6080*/  @P3 FFMA.FTZ R48, R7, R4, R26 ;  /* 0x0000000407303223 */ /* 0x000fe2000001001a */
[----:B------:R-:W-:Y:S01]  /*6090*/  F2FP.BF16.F32.PACK_AB R25, R27, R64 ;  /* 0x000000401b19723e */ /* 0x000fe200000010ff */
[-C--:B------:R-:W-:Y:S01]  /*60a0*/  FMUL.FTZ R43, R43, R8.reuse ;  /* 0x000000082b2b7220 */ /* 0x080fe20000410000 */
[----:B------:R-:W-:Y:S01]  /*60b0*/  LOP3.LUT R178, R179, 0x380, RZ, 0xc0, !PT ;  /* 0x00000380b3b27812 */ /* 0x000fe200078ec0ff */
[-C--:B------:R-:W-:Y:S01]  /*60c0*/  FMUL.FTZ R42, R42, R8.reuse ;  /* 0x000000082a2a7220 */ /* 0x080fe20000410000 */
[-C--:B------:R-:W-:Y:S01]  /*60d0*/  FMUL.FTZ R47, R47, R8.reuse ;  /* 0x000000082f2f7220 */ /* 0x080fe20000410000 */
[----:B------:R-:W-:Y:S01]  /*60e0*/  FMUL.FTZ R46, R46, R8 ;  /* 0x000000082e2e7220 */ /* 0x000fe20000410000 */
[----:B------:R-:W-:Y:S01]  /*60f0*/  F2FP.BF16.F32.PACK_AB R26, R29, R170 ;  /* 0x000000aa1d1a723e */ /* 0x000fe200000010ff */
[----:B------:R-:W-:Y:S01]  /*6100*/  FMUL.FTZ R51, R51, R8 ;  /* 0x0000000833337220 */ /* 0x000fe20000410000 */
[----:B------:R-:W-:Y:S01]  /*6110*/  F2FP.BF16.F32.PACK_AB R27, R31, R72 ;  /* 0x000000481f1b723e */ /* 0x000fe200000010ff */
[-C--:B------:R-:W-:Y:S01]  /*6120*/  FMUL.FTZ R50, R50, R8.reuse ;  /* 0x0000000832327220 */ /* 0x080fe20000410000 */
[----:B------:R-:W-:Y:S01]  /*6130*/  LOP3.LUT R174, R175, 0x380, RZ, 0xc0, !PT ;  /* 0x00000380afae7812 */ /* 0x000fe200078ec0ff */
[-C--:B------:R-:W-:Y:S01]  /*6140*/  FMUL.FTZ R55, R55, R8.reuse ;  /* 0x0000000837377220 */ /* 0x080fe20000410000 */
[----:B------:R-:W-:Y:S01]  /*6150*/  FMUL.FTZ R54, R54, R8 ;  /* 0x0000000836367220 */ /* 0x000fe20000410000 */
[----:B------:R-:W-:-:S02]  /*6160*/  IMAD.MOV.U32 R44, RZ, RZ, -0x800000 ;  /* 0xff800000ff2c7424 */ /* 0x000fc400078e00ff */
[-C--:B------:R-:W-:Y:S01]  /*6170*/  FMUL.FTZ R59, R59, R8.reuse ;  /* 0x000000083b3b7220 */ /* 0x080fe20000410000 */
[-C--:B------:R-:W-:Y:S01]  /*6180*/  FMUL.FTZ R58, R58, R8.reuse ;  /* 0x000000083a3a7220 */ /* 0x080fe20000410000 */
[-C--:B------:R-:W-:Y:S01]  /*6190*/  FMUL.FTZ R63, R63, R8.reuse ;  /* 0x000000083f3f7220 */ /* 0x080fe20000410000 */
[-C--:B------:R-:W-:Y:S01]  /*61a0*/  FMUL.FTZ R62, R62, R8.reuse ;  /* 0x000000083e3e7220 */ /* 0x080fe20000410000 */
[----:B------:R-:W-:Y:S01]  /*61b0*/  LOP3.LUT R172, R173, 0x380, RZ, 0xc0, !PT ;  /* 0x00000380adac7812 */ /* 0x000fe200078ec0ff */
        /* <DEDUP_REMOVED lines=45> */
[----:B------:R-:W-:Y:S01]  /*6490*/  IMAD.MOV.U32 R40, RZ, RZ, R6 ;  /* 0x000000ffff287224 */ /* 0x000fe200078e0006 */
[----:B------:R-:W-:Y:S01]  /*64a0*/  SHF.R.U64 R178, R178, 0x3, RZ ;  /* 0x00000003b2b27819 */ /* 0x000fe200000012ff */
[----:B------:R1:W-:Y:S01]  /*64b0*/  STSM.16.M88.4 [R14], R24 ;  /* 0x000000180e007844 */ /* 0x0003e20000000200 */
[----:B------:R-:W-:Y:S01]  /*64c0*/  F2FP.BF16.F32.PACK_AB R4, R13, R168 ;  /* 0x000000a80d04723e */ /* 0x000fe200000010ff */
[----:B------:R-:W-:Y:S01]  /*64d0*/  UIADD3 UR4, UR5, UR6, URZ ;  /* 0x0000000605047290 */ /* 0x000fe2000fffe03f */
[----:B------:R-:W-:-:S02]  /*64e0*/  F2FP.BF16.F32.PACK_AB R5, R35, R34 ;  /* 0x000000222305723e */ /* 0x000fc400000010ff */
[----:B------:R-:W-:Y:S02]  /*64f0*/  F2FP.BF16.F32.PACK_AB R6, R11, R166 ;  /* 0x000000a60b06723e */ /* 0x000fe400000010ff */
[----:B------:R-:W-:Y:S01]  /*6500*/  F2FP.BF16.F32.PACK_AB R7, R39, R38 ;  /* 0x000000262707723e */ /* 0x000fe200000010ff */
[----:B------:R-:W-:Y:S01]  /*6510*/  IMAD.U32 R41, RZ, RZ, UR4 ;  /* 0x00000004ff297e24 */ /* 0x000fe2000f8e00ff */
[----:B------:R-:W-:Y:S01]  /*6520*/  F2FP.BF16.F32.PACK_AB R8, R9, R164 ;  /* 0x000000a40908723e */ /* 0x000fe200000010ff */
[----:B------:R-:W-:Y:S01]  /*6530*/  USHF.R.S32.HI UR4, URZ, 0x1f, UR36 ;  /* 0x0000001f3f047899 */ /* 0x000fe20008011424 */
[----:B------:R-:W-:Y:S01]  /*6540*/  SHF.R.U64 R174, R174, 0x3, RZ ;  /* 0x00000003aeae7819 */ /* 0x000fe200000012ff */
[----:B------:R-:W-:Y:S01]  /*6550*/  STSM.16.M88.4 [R159], R4 ;  /* 0x000000049f007844 */ /* 0x000fe20000000200 */
[----:B------:R-:W-:Y:S02]  /*6560*/  F2FP.BF16.F32.PACK_AB R9, R43, R42 ;  /* 0x0000002a2b09723e */ /* 0x000fe400000010ff */
[----:B------:R-:W-:Y:S01]  /*6570*/  F2FP.BF16.F32.PACK_AB R10, R10, R165 ;  /* 0x000000a50a0a723e */ /* 0x000fe200000010ff */
[----:B------:R-:W3:Y:S01]  /*6580*/  LDC.64 R42, c[0x0][0xb78] ;  /* 0x0002de00ff2a7b82 */ /* 0x000ee20000000a00 */
[----:B------:R-:W-:-:S02]  /*6590*/  F2FP.BF16.F32.PACK_AB R11, R47, R46 ;  /* 0x0000002e2f0b723e */ /* 0x000fc400000010ff */
[----:B------:R-:W-:Y:S02]  /*65a0*/  F2FP.BF16.F32.PACK_AB R12, R12, R15 ;  /* 0x0000000f0c0c723e */ /* 0x000fe400000010ff */
[----:B------:R-:W-:Y:S01]  /*65b0*/  F2FP.BF16.F32.PACK_AB R13, R51, R50 ;  /* 0x00000032330d723e */ /* 0x000fe200000010ff */
[----:B------:R-:W-:Y:S01]  /*65c0*/  STSM.16.M88.4 [R160], R8 ;  /* 0x00000008a0007844 */ /* 0x000fe20000000200 */
[----:B-1----:R-:W-:Y:S02]  /*65d0*/  F2FP.BF16.F32.PACK_AB R14, R53, R52 ;  /* 0x00000034350e723e */ /* 0x002fe400000010ff */
[----:B------:R-:W-:Y:S02]  /*65e0*/  F2FP.BF16.F32.PACK_AB R15, R55, R54 ;  /* 0x00000036370f723e */ /* 0x000fe400000010ff */
[----:B------:R-:W-:Y:S02]  /*65f0*/  SHF.R.U64 R172, R172, 0x3, RZ ;  /* 0x00000003acac7819 */ /* 0x000fe400000012ff */
[----:B------:R-:W-:Y:S01]  /*6600*/  F2FP.BF16.F32.PACK_AB R24, R57, R56 ;  /* 0x000000383918723e */ /* 0x000fe200000010ff */
[----:B------:R1:W-:Y:S01]  /*6610*/  STSM.16.M88.4 [R161], R12 ;  /* 0x0000000ca1007844 */ /* 0x0003e20000000200 */
[----:B------:R-:W-:-:S02]  /*6620*/  F2FP.BF16.F32.PACK_AB R25, R59, R58 ;  /* 0x0000003a3b19723e */ /* 0x000fc400000010ff */
[----:B------:R-:W-:Y:S02]  /*6630*/  F2FP.BF16.F32.PACK_AB R26, R61, R60 ;  /* 0x0000003c3d1a723e */ /* 0x000fe400000010ff */
[----:B------:R-:W-:Y:S02]  /*6640*/  F2FP.BF16.F32.PACK_AB R27, R63, R62 ;  /* 0x0000003e3f1b723e */ /* 0x000fe400000010ff */
[----:B------:R-:W-:Y:S02]  /*6650*/  LOP3.LUT R178, R178, R179, RZ, 0x3c, !PT ;  /* 0x000000b3b2b27212 */ /* 0x000fe400078e3cff */
[----:B------:R-:W-:Y:S01]  /*6660*/  F2FP.BF16.F32.PACK_AB R28, R28, R45 ;  /* 0x0000002d1c1c723e */ /* 0x000fe200000010ff */
[----:B------:R-:W-:Y:S01]  /*6670*/  STSM.16.M88.4 [R162], R24 ;  /* 0x00000018a2007844 */ /* 0x000fe20000000200 */
[----:B------:R-:W-:Y:S01]  /*6680*/  F2FP.BF16.F32.PACK_AB R29, R67, R66 ;  /* 0x00000042431d723e */ /* 0x000fe200000010ff */
[----:B---3--:R-:W-:Y:S01]  /*6690*/  IMAD.WIDE.U32 R40, R42, UR36, R40 ;  /* 0x000000242a287c25 */ /* 0x008fe2000f8e0028 */
[----:B------:R-:W-:-:S02]  /*66a0*/  F2FP.BF16.F32.PACK_AB R30, R69, R68 ;  /* 0x00000044451e723e */ /* 0x000fc400000010ff */
[----:B------:R-:W-:Y:S01]  /*66b0*/  F2FP.BF16.F32.PACK_AB R31, R71, R70 ;  /* 0x00000046471f723e */ /* 0x000fe200000010ff */
[----:B-1----:R-:W-:Y:S01]  /*66c0*/  IMAD R12, R42, UR4, RZ ;  /* 0x000000042a0c7c24 */ /* 0x002fe2000f8e02ff */
[----:B------:R-:W-:Y:S01]  /*66d0*/  F2FP.BF16.F32.PACK_AB R32, R32, R33 ;  /* 0x000000212020723e */ /* 0x000fe200000010ff */
[----:B------:R-:W-:Y:S01]  /*66e0*/  ULDC.64 UR4, c[0x0][0xb40] ;  /* 0x0002d00000047ab9 */ /* 0x000fe20000000a00 */
[----:B------:R-:W-:Y:S01]  /*66f0*/  LOP3.LUT R174, R174, R175, RZ, 0x3c, !PT ;  /* 0x000000afaeae7212 */ /* 0x000fe200078e3cff */
[----:B------:R-:W-:Y:S01]  /*6700*/  IMAD.X R175, RZ, RZ, R17, P6 ;  /* 0x000000ffffaf7224 */ /* 0x000fe200030e0611 */
[----:B------:R-:W-:Y:S01]  /*6710*/  IADD3.X R179, RZ, R17, RZ, P4, !PT ;  /* 0x00000011ffb37210 */ /* 0x000fe200027fe4ff */
[----:B------:R-:W-:Y:S01]  /*6720*/  STSM.16.M88.4 [R163], R28 ;  /* 0x0000001ca3007844 */ /* 0x000fe20000000200 */
[----:B------:R-:W-:Y:S01]  /*6730*/  F2FP.BF16.F32.PACK_AB R33, R75, R74 ;  /* 0x0000004a4b21723e */ /* 0x000fe200000010ff */
[----:B------:R-:W-:Y:S01]  /*6740*/  IMAD R12, R43, UR36, R12 ;  /* 0x000000242b0c7c24 */ /* 0x000fe2000f8e020c */
[----:B------:R-:W-:-:S02]  /*6750*/  F2FP.BF16.F32.PACK_AB R34, R77, R76 ;  /* 0x0000004c4d22723e */ /* 0x000fc400000010ff */
[----:B------:R-:W-:Y:S02]  /*6760*/  F2FP.BF16.F32.PACK_AB R35, R79, R78 ;  /* 0x0000004e4f23723e */ /* 0x000fe400000010ff */
[----:B------:R-:W-:Y:S02]  /*6770*/  F2FP.BF16.F32.PACK_AB R36, R36, R37 ;  /* 0x000000252424723e */ /* 0x000fe400000010ff */
[----:B------:R-:W-:Y:S01]  /*6780*/  F2FP.BF16.F32.PACK_AB R37, R83, R82 ;  /* 0x000000525325723e */ /* 0x000fe200000010ff */
[----:B------:R-:W-:Y:S01]  /*6790*/  STSM.16.M88.4 [R156], R32 ;  /* 0x000000209c007844 */ /* 0x000fe20000000200 */
[----:B------:R-:W-:Y:S02]  /*67a0*/  F2FP.BF16.F32.PACK_AB R38, R85, R84 ;  /* 0x000000545526723e */ /* 0x000fe400000010ff */
[----:B------:R-:W-:Y:S02]  /*67b0*/  F2FP.BF16.F32.PACK_AB R39, R87, R86 ;  /* 0x000000565727723e */ /* 0x000fe400000010ff */
[----:B------:R-:W-:-:S02]  /*67c0*/  LOP3.LUT R172, R172, R173, RZ, 0x3c, !PT ;  /* 0x000000adacac7212 */ /* 0x000fc400078e3cff */
[----:B------:R-:W-:Y:S01]  /*67d0*/  F2FP.BF16.F32.PACK_AB R4, R89, R88 ;  /* 0x000000585904723e */ /* 0x000fe200000010ff */
[----:B------:R-:W-:Y:S01]  /*67e0*/  STSM.16.M88.4 [R155], R36 ;  /* 0x000000249b007844 */ /* 0x000fe20000000200 */
[----:B------:R-:W-:Y:S02]  /*67f0*/  F2FP.BF16.F32.PACK_AB R5, R91, R90 ;  /* 0x0000005a5b05723e */ /* 0x000fe400000010ff */
[----:B------:R-:W-:Y:S02]  /*6800*/  F2FP.BF16.F32.PACK_AB R6, R93, R92 ;  /* 0x0000005c5d06723e */ /* 0x000fe400000010ff */
[----:B------:R-:W-:Y:S02]  /*6810*/  F2FP.BF16.F32.PACK_AB R7, R95, R94 ;  /* 0x0000005e5f07723e */ /* 0x000fe400000010ff */
[----:B------:R-:W-:Y:S02]  /*6820*/  F2FP.BF16.F32.PACK_AB R104, R105, R104 ;  /* 0x000000686968723e */ /* 0x000fe400000010ff */
[----:B------:R-:W-:Y:S01]  /*6830*/  IADD3.X R173, RZ, R17, RZ, P5, !PT ;  /* 0x00000011ffad7210 */ /* 0x000fe20002ffe4ff */
[----:B------:R1:W-:Y:S01]  /*6840*/  STSM.16.M88.4 [R158], R4 ;  /* 0x000000049e007844 */ /* 0x0003e20000000200 */
[----:B------:R-:W-:-:S02]  /*6850*/  F2FP.BF16.F32.PACK_AB R8, R97, R96 ;  /* 0x000000606108723e */ /* 0x000fc400000010ff */
[----:B------:R-:W-:Y:S01]  /*6860*/  F2FP.BF16.F32.PACK_AB R9, R99, R98 ;  /* 0x000000626309723e */ /* 0x000fe200000010ff */
[----:B------:R-:W3:Y:S01]  /*6870*/  SHFL.IDX PT, R6, R22, RZ, 0x1f ;  /* 0x00001fff16067589 */ /* 0x000ee200000e0000 */
        /* <DEDUP_REMOVED lines=34> */
[----:B------:R-:W-:-:S02]  /*6aa0*/  F2FP.BF16.F32.PACK_AB R147, R151, R150 ;  /* 0x000000969793723e */ /* 0x000fc400000010ff */
[C---:B------:R-:W-:Y:S02]  /*6ab0*/  ISETP.GE.OR P0, PT, R152.reuse, UR7, P0 ;  /* 0x0000000798007c0c */ /* 0x040fe40008706670 */
[----:B-1----:R-:W-:Y:S01]  /*6ac0*/  SHF.R.S32.HI R5, RZ, 0x1f, R152 ;  /* 0x0000001fff057819 */ /* 0x002fe20000011498 */
[----:B------:R4:W-:Y:S01]  /*6ad0*/  STSM.16.M88.4 [R3], R144 ;  /* 0x0000009003007844 */ /* 0x0009e20000000200 */
[----:B------:R-:W-:Y:S01]  /*6ae0*/  IADD3 R152, P2, R152, R40, RZ ;  /* 0x0000002898987210 */ /* 0x000fe20007f5e0ff */
[----:B------:R-:W-:Y:S01]  /*6af0*/  @!PT LDS RZ, [RZ] ;  /* 0x00000000fffff984 */ /* 0x000fe20000000800 */
[----:B------:R-:W-:Y:S01]  /*6b00*/  @!PT LDS RZ, [RZ] ;  /* 0x00000000fffff984 */ /* 0x000fe20000000800 */
[----:B------:R-:W-:Y:S01]  /*6b10*/  @!PT LDS RZ, [RZ] ;  /* 0x00000000fffff984 */ /* 0x000fe20000000800 */
[----:B------:R1:W-:Y:S06]  /*6b20*/  MEMBAR.ALL.CTA ;  /* 0x0000000000007992 */ /* 0x0003ec0000008000 */
[----:B-1----:R-:W1:Y:S01]  /*6b30*/  FENCE.VIEW.ASYNC.S ;  /* 0x00000000000073c6 */ /* 0x002e620000000000 */
[----:B------:R-:W-:Y:S01]  /*6b40*/  IADD3.X R5, R5, R41, R12, P2, !PT ;  /* 0x0000002905057210 */ /* 0x000fe200017fe40c */
[----:B-1----:R-:W-:Y:S06]  /*6b50*/  BAR.ARV 0x1, 0x120 ;  /* 0x0044800000007b1d */ /* 0x002fec0000002000 */
[----:B------:R-:W-:Y:S01]  /*6b60*/  LEA R4, P2, R152, UR4, 0x2 ;  /* 0x0000000498047c11 */ /* 0x000fe2000f8410ff */
[----:B------:R-:W-:-:S02]  /*6b70*/  ULDC UR4, c[0x0][0xc] ;  /* 0x0000030000047ab9 */ /* 0x000fc40000000800 */
[----:B------:R-:W-:Y:S01]  /*6b80*/  UIADD3 UR44, UR4, UR44, URZ ;  /* 0x0000002c042c7290 */ /* 0x000fe2000fffe03f */
[----:B------:R-:W-:-:S05]  /*6b90*/  LEA.HI.X R5, R152, UR5, R5, 0x2, P2 ;  /* 0x0000000598057c11 */ /* 0x000fca00090f1405 */
[----:B------:R4:W-:Y:S04]  /*6ba0*/  @!P1 STG.E desc[UR40][R4.64+0x20], R44 ;  /* 0x0000202c04009986 */ /* 0x0009e8000c101928 */
[----:B------:R4:W-:Y:S01]  /*6bb0*/  @!P0 STG.E desc[UR40][R4.64], R48 ;  /* 0x0000003004008986 */ /* 0x0009e2000c101928 */
[----:B---3--:R-:W-:-:S13]  /*6bc0*/  ISETP.NE.AND P0, PT, R6, 0x7, PT ;  /* 0x000000070600780c */ /* 0x008fda0003f05270 */
[----:B----4-:R-:W-:Y:S05]  /*6bd0*/  @P0 BRA `(.L_x_7246) ;  /* 0x00000000007c0947 */ /* 0x010fea0003800000 */
        /* <DEDUP_REMOVED lines=30> */
.L_x_7247:
[----:B------:R-:W-:Y:S05]  /*6dc0*/  BSYNC B0 ;  /* 0x0000000000007941 */ /* 0x000fea0003800000 */
.L_x_7246:
[----:B------:R-:W1:Y:S01]  /*6dd0*/  LDC R0, c[0x0][0xda4] ;  /* 0x00036900ff007b82 */ /* 0x000e620000000800 */
[----:B------:R-:W-:Y:S02]  /*6de0*/  UIADD3 UR39, UR39, 0x1, URZ ;  /* 0x0000000127277890 */ /* 0x000fe4000fffe03f */
[----:B------:R-:W-:Y:S02]  /*6df0*/  UIADD3 UR43, UR43, 0x1, URZ ;  /* 0x000000012b2b7890 */ /* 0x000fe4000fffe03f */
[----:B------:R-:W-:-:S04]  /*6e00*/  UISETP.NE.AND UP0, UPT, UR39, 0x2, UPT ;  /* 0x000000022700788c */ /* 0x000fc8000bf05270 */
[----:B------:R-:W-:Y:S02]  /*6e10*/  USEL UR4, URZ, 0x1, UP0 ;  /* 0x000000013f047887 */ /* 0x000fe40008000000 */
[----:B------:R-:W-:Y:S02]  /*6e20*/  USEL UR39, UR39, URZ, UP0 ;  /* 0x0000003f27277287 */ /* 0x000fe40008000000 */
[----:B------:R-:W-:Y:S01]  /*6e30*/  ULOP3.LUT UR42, UR42, UR4, URZ, 0x3c, !UPT ;  /* 0x000000042a2a7292 */ /* 0x000fe2000f8e3c3f */
[----:B-1----:R-:W-:-:S13]  /*6e40*/  ISETP.LE.AND P0, PT, R0, UR44, PT ;  /* 0x0000002c00007c0c */ /* 0x002fda000bf03270 */
[----:B------:R-:W-:Y:S05]  /*6e50*/  @!P0 BRA `(.L_x_7248) ;  /* 0xffffff9c00b88947 */ /* 0x000fea000383ffff */
[----:B------:R-:W-:Y:S05]  /*6e60*/  EXIT ;  /* 0x000000000000794d */ /* 0x000fea0003800000 */
.L_x_7224:
        /* <DEDUP_REMOVED lines=14> */
[----:B------:R-:W-:Y:S01]  /*6f50*/  IMAD.MOV.U32 R16, RZ, RZ, RZ ;  /* 0x000000ffff107224 */ /* 0x000fe200078e00ff */
[----:B------:R-:W-:Y:S01]  /*6f60*/  ULDC.64 UR42, c[0x0][0x198] ;  /* 0x00006600002a7ab9 */ /* 0x000fe20000000a00 */
[----:B------:R-:W-:Y:S01]  /*6f70*/  IMAD.MOV.U32 R17, RZ, RZ, 0x1 ;  /* 0x00000001ff117424 */ /* 0x000fe200078e00ff */
[----:B------:R-:W-:Y:S01]  /*6f80*/  ULDC UR36, c[0x0][0xc] ;  /* 0x0000030000247ab9 */ /* 0x000fe20000000800 */
[----:B------:R1:W-:Y:S04]  /*6f90*/  STL [R1+0xc], R0 ;  /* 0x00000c0001007387 */ /* 0x0003e80000100800 */
[----:B------:R1:W-:Y:S02]  /*6fa0*/  STL [R1+0x18], RZ ;  /* 0x000018ff01007387 */ /* 0x0003e40000100800 */
.L_x_7291:
[----:B------:R-:W2:Y:S01]  /*6fb0*/  LDL R2, [R1+0xc] ;  /* 0x00000c0001027983 */ /* 0x000ea20000100800 */
[----:B-1----:R-:W1:Y:S01]  /*6fc0*/  LDC R0, c[0x0][0xda8] ;  /* 0x00036a00ff007b82 */ /* 0x002e620000000800 */
[----:B------:R-:W-:Y:S05]  /*6fd0*/  YIELD ;  /* 0x0000000000007946 */ /* 0x000fea0003800000 */
[----:B------:R-:W3:Y:S01]  /*6fe0*/  S2R R5, SR_CgaCtaId ;  /* 0x0000000000057919 */ /* 0x000ee20000008800 */
[----:B------:R-:W-:Y:S01]  /*6ff0*/  ULDC.64 UR4, c[0x0][0x3f8] ;  /* 0x0000fe0000047ab9 */ /* 0x000fe20000000a00 */
[----:B------:R-:W4:Y:S01]  /*7000*/  LDC R19, c[0x0][0xdb4] ;  /* 0x00036d00ff137b82 */ /* 0x000f220000000800 */
[----:B------:R-:W-:-:S03]  /*7010*/  UISETP.NE.U32.AND UP0, UPT, UR4, URZ, UPT ;  /* 0x0000003f0400728c */ /* 0x000fc6000bf05070 */
[----:B------:R-:W-:Y:S01]  /*7020*/  ULDC UR4, c[0x0][0x404] ;  /* 0x0001010000047ab9 */ /* 0x000fe20000000800 */
[----:B------:R-:W-:-:S04]  /*7030*/  UISETP.NE.AND.EX UP0, UPT, UR5, URZ, UPT, UP0 ;  /* 0x0000003f0500728c */ /* 0x000fc8000bf05300 */
[----:B------:R-:W-:Y:S01]  /*7040*/  USEL UR4, UR4, 0x1, UP0 ;  /* 0x0000000104047887 */ /* 0x000fe20008000000 */
[----:B-1----:R-:W-:Y:S02]  /*7050*/  ISETP.NE.AND P0, PT, R0, 0x1, PT ;  /* 0x000000010000780c */ /* 0x002fe40003f05270 */
[----:B----4-:R-:W-:-:S11]  /*7060*/  ISETP.NE.AND P1, PT, R19, 0x1, PT ;  /* 0x000000011300780c */ /* 0x010fd60003f25270 */
[----:B------:R-:W2:Y:S08]  /*7070*/  @P0 LDC R0, c[0x0][0xdac] ;  /* 0x00036b00ff000b82 */ /* 0x000eb00000000800 */
[----:B------:R-:W1:Y:S01]  /*7080*/  @P0 LDC R3, c[0x0][0xdb0] ;  /* 0x00036c00ff030b82 */ /* 0x000e620000000800 */
[----:B--2---:R-:W-:Y:S01]  /*7090*/  @P0 IMAD.HI.U32 R0, R2, R0, RZ ;  /* 0x0000000002000227 */ /* 0x004fe200078e00ff */
[----:B------:R-:W-:-:S04]  /*70a0*/  MOV R4, R2 ;  /* 0x0000000200047202 */ /* 0x000fc80000000f00 */
[----:B-1----:R-:W-:Y:S02]  /*70b0*/  @P0 SHF.R.U32.HI R4, RZ, R3, R0 ;  /* 0x00000003ff040219 */ /* 0x002fe40000011600 */
[----:B------:R-:W1:Y:S03]  /*70c0*/  LDC R0, c[0x0][0x2e0] ;  /* 0x0000b800ff007b82 */ /* 0x000e660000000800 */
[----:B------:R-:W-:Y:S01]  /*70d0*/  IMAD.MOV.U32 R18, RZ, RZ, R4 ;  /* 0x000000ffff127224 */ /* 0x000fe200078e0004 */
[----:B------:R2:W-:Y:S04]  /*70e0*/  STL [R1+0x4], R4 ;  /* 0x0000040401007387 */ /* 0x0005e80000100800 */
[----:B------:R-:W4:Y:S01]  /*70f0*/  @P1 LDC.64 R2, c[0x0][0xdb8] ;  /* 0x00036e00ff021b82 */ /* 0x000f220000000a00 */
[----:B-1----:R-:W-:Y:S01]  /*7100*/  IMAD R7, R0, UR4, RZ ;  /* 0x0000000400077c24 */ /* 0x002fe2000f8e02ff */
[----:B------:R-:W-:-:S04]  /*7110*/  MOV R0, 0x400 ;  /* 0x0000040000007802 */ /* 0x000fc80000000f00 */
[----:B---3--:R-:W-:Y:S01]  /*7120*/  LEA R6, R5, R0, 0x18 ;  /* 0x0000000005067211 */ /* 0x008fe200078ec0ff */
[----:B------:R-:W-:Y:S01]  /*7130*/  VIADD R0, R7, 0x5f ;  /* 0x0000005f07007836 */ /* 0x000fe20000000000 */
[----:B------:R2:W-:Y:S01]  /*7140*/  STL [R1+0x14], R7 ;  /* 0x0000140701007387 */ /* 0x0005e20000100800 */
[----:B----4-:R-:W-:-:S03]  /*7150*/  @P1 IMAD.HI.U32 R2, R4, R2, RZ ;  /* 0x0000000204021227 */ /* 0x010fc600078e00ff */
[----:B------:R2:W-:Y:S02]  /*7160*/  STL [R1], R6 ;  /* 0x0000000601007387 */ /* 0x0005e40000100800 */
[----:B------:R-:W-:Y:S01]  /*7170*/  @P1 SHF.R.U32.HI R18, RZ, R3, R2 ;  /* 0x00000003ff121219 */ /* 0x000fe20000011602 */
[----:B------:R-:W-:Y:S01]  /*7180*/  IMAD.HI R2, R0, 0x2aaaaaab, RZ ;  /* 0x2aaaaaab00027827 */ /* 0x000fe200078e02ff */
[----:B------:R-:W-:-:S03]  /*7190*/  IADD3 R3, R6, 0x1c400, RZ ;  /* 0x0001c40006037810 */ /* 0x000fc60007ffe0ff */
[----:B------:R-:W-:Y:S01]  /*71a0*/  IMAD.MOV R0, RZ, RZ, -R18 ;  /* 0x000000ffff007224 */ /* 0x000fe200078e0a12 */
[----:B------:R-:W-:Y:S02]  /*71b0*/  LOP3.LUT P0, RZ, R3, 0x3ff, RZ, 0xc0, !PT ;  /* 0x000003ff03ff7812 */ /* 0x000fe4000780c0ff */
[----:B------:R-:W-:Y:S01]  /*71c0*/  SHF.R.U32.HI R3, RZ, 0x1f, R2 ;  /* 0x0000001fff037819 */ /* 0x000fe20000011602 */
[----:B------:R-:W-:-:S03]  /*71d0*/  IMAD R19, R19, R0, R4 ;  /* 0x0000000013137224 */ /* 0x000fc600078e0204 */
[----:B------:R-:W-:-:S05]  /*71e0*/  LEA.HI.SX32 R0, R2, R3, 0x1c ;  /* 0x0000000302007211 */ /* 0x000fca00078fe2ff */
[----:B------:R2:W-:Y:S02]  /*71f0*/  STL [R1+0x8], R0 ;  /* 0x0000080001007387 */ /* 0x0005e40000100800 */
        /* <DEDUP_REMOVED lines=17> */
.L_x_7250:
        /* <DEDUP_REMOVED lines=20> */
.L_x_7252:
        /* <DEDUP_REMOVED lines=16> */
.L_x_7251:
[----:B------:R-:W1:Y:S01]  /*7550*/  LDC R0, c[0x0][0x428] ;  /* 0x00010a00ff007b82 */ /* 0x000e620000000800 */
[----:B------:R-:W-:Y:S01]  /*7560*/  ULDC.64 UR4, c[0x0][0x9f8] ;  /* 0x00027e0000047ab9 */ /* 0x000fe20000000a00 */
[----:B------:R-:W2:Y:S01]  /*7570*/  LDL.LU R5, [R1+0x4] ;  /* 0x0000040001057983 */ /* 0x000ea20000300800 */
[----:B-1----:R-:W-:-:S03]  /*7580*/  ISETP.NE.AND P1, PT, R0, 0x1, PT ;  /* 0x000000010000780c */ /* 0x002fc60003f25270 */
[----:B------:R-:W3:Y:S01]  /*7590*/  LDL R4, [R1+0xc] ;  /* 0x00000c0001047983 */ /* 0x000ee20000100800 */
[----:B------:R-:W-:Y:S01]  /*75a0*/  ISETP.NE.U32.AND P0, PT, RZ, UR4, PT ;  /* 0x00000004ff007c0c */ /* 0x000fe2000bf05070 */
[----:B------:R-:W-:Y:S01]  /*75b0*/  IMAD.MOV.U32 R6, RZ, RZ, R18 ;  /* 0x000000ffff067224 */ /* 0x000fe200078e0012 */
[----:B------:R-:W-:Y:S01]  /*75c0*/  MOV R0, R19 ;  /* 0x0000001300007202 */ /* 0x000fe20000000f00 */
[----:B------:R-:W1:Y:S01]  /*75d0*/  S2R R7, SR_TID.X ;  /* 0x0000000000077919 */ /* 0x000e620000002100 */
[----:B------:R-:W-:Y:S01]  /*75e0*/  ISETP.NE.AND.EX P0, PT, RZ, UR5, PT, P0 ;  /* 0x00000005ff007c0c */ /* 0x000fe2000bf05300 */
[----:B------:R-:W-:-:S04]  /*75f0*/  ULDC UR4, c[0x0][0xda8] ;  /* 0x00036a0000047ab9 */ /* 0x000fc80000000800 */
[----:B------:R-:W4:Y:S08]  /*7600*/  @P1 LDC R2, c[0x0][0x42c] ;  /* 0x00010b00ff021b82 */ /* 0x000f300000000800 */
[----:B------:R-:W1:Y:S01]  /*7610*/  @P1 LDC R3, c[0x0][0x430] ;  /* 0x00010c00ff031b82 */ /* 0x000e620000000800 */
[----:B----4-:R-:W-:Y:S01]  /*7620*/  @P1 IMAD.HI.U32 R2, R19, R2, RZ ;  /* 0x0000000213021227 */ /* 0x010fe200078e00ff */
[----:B-1----:R-:W-:-:S04]  /*7630*/  LOP3.LUT R7, R7, 0x1f, RZ, 0xc0, !PT ;  /* 0x0000001f07077812 */ /* 0x002fc800078ec0ff */
[----:B------:R-:W-:Y:S02]  /*7640*/  @P1 SHF.R.U32.HI R0, RZ, R3, R2 ;  /* 0x00000003ff001219 */ /* 0x000fe40000011602 */
[----:B------:R-:W1:Y:S02]  /*7650*/  @P0 LDC.64 R2, c[0x0][0x9f8] ;  /* 0x00027e00ff020b82 */ /* 0x000e640000000a00 */
[----:B-1----:R-:W-:-:S05]  /*7660*/  @P0 IMAD.WIDE R2, R18, 0x4, R2 ;  /* 0x0000000412020825 */ /* 0x002fca00078e0202 */
[----:B------:R1:W5:Y:S01]  /*7670*/  @P0 LDG.E R6, desc[UR40][R2.64] ;  /* 0x0000002802060981 */ /* 0x000362000c1e1900 */
[----:B------:R-:W-:-:S04]  /*7680*/  ISETP.NE.AND P1, PT, R7, RZ, PT ;  /* 0x000000ff0700720c */ /* 0x000fc80003f25270 */
[----:B------:R-:W-:-:S09]  /*7690*/  PLOP3.LUT P2, PT, P1, PT, PT, 0x8, 0x0 ;  /* 0x000000000000781c */ /* 0x000fd20000f4e170 */
[----:B------:R-:W-:-:S05]  /*76a0*/  VOTEU.ALL UP1, P1 ;  /* 0x00000000003f7886 */ /* 0x000fca0000820000 */
[----:B------:R-:W-:-:S04]  /*76b0*/  @!UP1 UIADD3 UR8, UP0, UR42, 0x270, URZ ;  /* 0x000002702a089890 */ /* 0x000fc8000ff1e03f */
[----:B------:R-:W-:-:S03]  /*76c0*/  @!UP1 UIADD3.X UR9, URZ, UR43, URZ, UP0, !UPT ;  /* 0x0000002b3f099290 */ /* 0x000fc600087fe43f */
[----:B------:R-:W-:Y:S01]  /*76d0*/  VOTEU.ALL UP0, P1 ;  /* 0x00000000003f7886 */ /* 0x000fe20000800000 */
[----:B--2---:R-:W-:-:S04]  /*76e0*/  IMAD.MOV R8, RZ, RZ, -R5 ;  /* 0x000000ffff087224 */ /* 0x004fc800078e0a05 */
[----:B---3--:R-:W-:-:S05]  /*76f0*/  IMAD R8, R8, UR4, R4 ;  /* 0x0000000408087c24 */ /* 0x008fca000f8e0204 */
[----:B-1----:R-:W-:-:S07]  /*7700*/  SHF.L.U32 R8, R8, 0x7, RZ ;  /* 0x0000000708087819 */ /* 0x002fce00000006ff */
.L_x_7253:
        /* <DEDUP_REMOVED lines=16> */
.L_x_7307:
[----:B------:R-:W2:Y:S01]  /*7810*/  LDL R5, [R1+0x8] ;  /* 0x0000080001057983 */ /* 0x000ea20000100800 */
[----:B------:R-:W-:Y:S01]  /*7820*/  UMOV UR4, 0xffffffff ;  /* 0xffffffff00047882 */ /* 0x000fe20000000000 */
[----:B------:R-:W-:Y:S01]  /*7830*/  SHF.R.S32.HI R7, RZ, 0x1f, R6 ;  /* 0x0000001fff077819 */ /* 0x000fe20000011406 */
[----:B--2---:R-:W-:Y:S01]  /*7840*/  VIADD R9, R5, 0xffffffff ;  /* 0xffffffff05097836 */ /* 0x004fe20000000000 */
[----:B------:R-:W-:Y:S06]  /*7850*/  BRA.DIV UR4, `(.L_x_7255) ;  /* 0x0000002604507947 */ /* 0x000fec000b800000 */
[----:B------:R-:W-:-:S13]  /*7860*/  ELECT P6, URZ, PT ;  /* 0x00000000003f782f */ /* 0x000fda00038c0000 */
.L_x_7310:
        /* <DEDUP_REMOVED lines=22> */
.L_x_7257:
[----:B--2---:R-:W2:Y:S01]  /*79d0*/  S2R R10, SR_CgaCtaId ;  /* 0x00000000000a7919 */ /* 0x004ea20000008800 */
[----:B------:R-:W-:-:S04]  /*79e0*/  MOV R5, 0x400 ;  /* 0x0000040000057802 */ /* 0x000fc80000000f00 */
[----:B--2---:R-:W-:Y:S02]  /*79f0*/  LEA R5, R10, R5, 0x18 ;  /* 0x000000050a057211 */ /* 0x004fe400078ec0ff */
[----:B------:R-:W-:Y:S02]  /*7a00*/  SHF.L.U32 R10, R17, 0x1f, RZ ;  /* 0x0000001f110a7819 */ /* 0x000fe400000006ff */
[----:B------:R-:W-:-:S04]  /*7a10*/  LEA R5, R16, R5, 0x3 ;  /* 0x0000000510057211 */ /* 0x000fc800078e18ff */
[----:B------:R-:W2:Y:S02]  /*7a20*/  SYNCS.PHASECHK.TRANS64.TRYWAIT P1, [R5+URZ+0x22840], R10 ;  /* 0x0228400a050075a7 */ /* 0x000ea4000802017f */
[----:B--2---:R-:W-:Y:S05]  /*7a30*/  @!P1 BRA `(.L_x_7258) ;  /* 0x0000002000f89947 */ /* 0x004fea0003800000 */
.L_x_7311:
        /* <DEDUP_REMOVED lines=11> */
.L_x_7259:
        /* <DEDUP_REMOVED lines=8> */
[----:B---3--:R-:W-:-:S05]  /*7b70*/  LEA R11, R12, R11, 0x18 ;  /* 0x0000000b0c0b7211 */ /* 0x008fca00078ec0ff */
[----:B------:R-:W-:-:S05]  /*7b80*/  IMAD R5, R16, 0x3000, R11 ;  /* 0x0000300010057824 */ /* 0x000fca00078e020b */
[----:B------:R-:W-:Y:S01]  /*7b90*/  R2UR UR8, R5 ;  /* 0x00000000050872ca */ /* 0x000fe200000e0000 */
[----:B------:R-:W-:Y:S01]  /*7ba0*/  UIADD3 UR9, UR9, 0x22830, URZ ;  /* 0x0002283009097890 */ /* 0x000fe2000fffe03f */
[----:B------:R-:W-:Y:S01]  /*7bb0*/  UMOV UR6, 0x0 ;  /* 0x0000000000067882 */ /* 0x000fe20000000000 */
[----:B------:R-:W-:Y:S01]  /*7bc0*/  UMOV UR7, 0x14f00000 ;  /* 0x14f0000000077882 */ /* 0x000fe20000000000 */
[----:B------:R-:W-:-:S09]  /*7bd0*/  UMOV UR10, URZ ;  /* 0x0000003f000a7c82 */ /* 0x000fd20008000000 */
[----:B------:R-:W-:Y:S01]  /*7be0*/  UIADD3 UR8, UR8, 0x1c400, URZ ;  /* 0x0001c40008087890 */ /* 0x000fe2000fffe03f */
[----:B--2---:R-:W-:-:S13]  /*7bf0*/  R2UR UR11, R10 ;  /* 0x000000000a0b72ca */ /* 0x004fda00000e0000 */
[----:B------:R-:W-:-:S09]  /*7c00*/  UIMAD UR11, UR11, 0x60, URZ ;  /* 0x000000600b0b78a4 */ /* 0x000fd2000f8e023f */
[----:B------:R2:W-:Y:S02]  /*7c10*/  UTMALDG.4D [UR8], [UR4], desc[UR6] ;  /* 0x00000608040075b4 */ /* 0x0005e40008019000 */
[----:B--2---:R-:W-:Y:S01]  /*7c20*/  NOP ;  /* 0x0000000000007918 */ /* 0x004fe20000000000 */
.L_x_7256:
        /* <DEDUP_REMOVED lines=15> */
[----:B------:R-:W-:Y:S01]  /*7d20*/  @P1 IMAD.MOV.U32 R5, RZ, RZ, 0x4000 ;  /* 0x00004000ff051424 */ /* 0x000fe200078e00ff */
        /* <DEDUP_REMOVED lines=10> */
.L_x_7312:
[----:B------:R-:W-:Y:S05]  /*7dd0*/  BSYNC B0 ;  /* 0x0000000000007941 */ /* 0x000fea0003800000 */
.L_x_7260:
        /* <DEDUP_REMOVED lines=12> */
.L_x_7313:
        /* <DEDUP_REMOVED lines=8> */
.L_x_7265:
        /* <DEDUP_REMOVED lines=19> */
[----:B------:R-:W-:-:S03]  /*8050*/  UIADD3 UR18, UR14, 0x9400, URZ ;  /* 0x000094000e127890 */ /* 0x000fc6000fffe03f */
[----:B------:R-:W-:Y:S01]  /*8060*/  UMOV UR14, 0x80 ;  /* 0x00000080000e7882 */ /* 0x000fe20000000000 */
[----:B---3--:R-:W-:-:S13]  /*8070*/  R2UR UR11, R10 ;  /* 0x000000000a0b72ca */ /* 0x008fda00000e0000 */
[----:B------:R-:W-:-:S09]  /*8080*/  UIMAD UR11, UR11, 0x60, URZ ;  /* 0x000000600b0b78a4 */ /* 0x000fd2000f8e023f */
[----:B------:R2:W-:Y:S02]  /*8090*/  UTMALDG.4D [UR8], [UR4], desc[UR6] ;  /* 0x00000608040075b4 */ /* 0x0005e40008019000 */
        /* <DEDUP_REMOVED lines=11> */
.L_x_7263:
[----:B------:R-:W-:Y:S05]  /*8150*/  BSYNC B0 ;  /* 0x0000000000007941 */ /* 0x000fea0003800000 */
.L_x_7262:
[----:B--2---:R-:W2:Y:S01]  /*8160*/  LDL.LU R5, [R1+0x14] ;  /* 0x0000140001057983 */ /* 0x004ea20000300800 */
[----:B------:R-:W-:-:S05]  /*8170*/  VIADD R16, R16, 0x1 ;  /* 0x0000000110107836 */ /* 0x000fca0000000000 */
[----:B------:R-:W-:-:S04]  /*8180*/  ISETP.NE.AND P1, PT, R16, 0x2, PT ;  /* 0x000000021000780c */ /* 0x000fc80003f25270 */
[----:B------:R-:W-:Y:S02]  /*8190*/  SEL R8, RZ, 0x1, P1 ;  /* 0x00000001ff087807 */ /* 0x000fe40000800000 */
[----:B------:R-:W-:Y:S02]  /*81a0*/  SEL R16, R16, RZ, P1 ;  /* 0x000000ff10107207 */ /* 0x000fe40000800000 */
[----:B------:R-:W-:Y:S02]  /*81b0*/  LOP3.LUT R17, R17, R8, RZ, 0x3c, !PT ;  /* 0x0000000811117212 */ /* 0x000fe400078e3cff */
[----:B--2---:R-:W-:-:S13]  /*81c0*/  ISETP.GE.AND P2, PT, R5, 0x61, PT ;  /* 0x000000610500780c */ /* 0x004fda0003f46270 */
[----:B------:R-:W-:Y:S05]  /*81d0*/  @!P2 BRA `(.L_x_7266) ;  /* 0x000000140048a947 */ /* 0x000fea0003800000 */
[----:B------:R-:W2:Y:S01]  /*81e0*/  LDL R11, [R1+0x8] ;  /* 0x00000800010b7983 */ /* 0x000ea20000100800 */
[----:B------:R-:W-:Y:S01]  /*81f0*/  IMAD.MOV.U32 R5, RZ, RZ, 0x1 ;  /* 0x00000001ff057424 */ /* 0x000fe200078e00ff */
[C---:B--2---:R-:W-:Y:S02]  /*8200*/  IADD3 R10, -R11.reuse, RZ, RZ ;  /* 0x000000ff0b0a7210 */ /* 0x044fe40007ffe1ff */
[----:B------:R-:W-:Y:S02]  /*8210*/  IADD3 R8, R11, -0x2, RZ ;  /* 0xfffffffe0b087810 */ /* 0x000fe40007ffe0ff */
        /* <DEDUP_REMOVED lines=25> */
.L_x_7270:
[----:B--2---:R-:W2:Y:S01]  /*83b0*/  S2R R3, SR_CgaCtaId ;  /* 0x0000000000037919 */ /* 0x004ea20000008800 */
[----:B------:R-:W-:Y:S01]  /*83c0*/  MOV R2, 0x400 ;  /* 0x0000040000027802 */ /* 0x000fe20000000f00 */
[----:B------:R-:W3:Y:S03]  /*83d0*/  S2R R5, SR_TID.X ;  /* 0x0000000000057919 */ /* 0x000ee60000002100 */
[----:B--2---:R-:W-:Y:S02]  /*83e0*/  LEA R2, R3, R2, 0x18 ;  /* 0x0000000203027211 */ /* 0x004fe400078ec0ff */
[----:B------:R-:W-:Y:S02]  /*83f0*/  SHF.L.U32 R3, R17, 0x1f, RZ ;  /* 0x0000001f11037819 */ /* 0x000fe400000006ff */
[----:B---3--:R-:W-:Y:S01]  /*8400*/  LOP3.LUT R5, R5, 0x7f, RZ, 0xc0, !PT ;  /* 0x0000007f05057812 */ /* 0x008fe200078ec0ff */
[----:B------:R-:W-:-:S03]  /*8410*/  IMAD R2, R16, 0x8, R2 ;  /* 0x0000000810027824 */ /* 0x000fc600078e0202 */
[----:B------:R-:W-:Y:S01]  /*8420*/  ISETP.NE.AND P1, PT, R5, RZ, PT ;  /* 0x000000ff0500720c */ /* 0x000fe20003f25270 */
[----:B------:R-:W2:Y:S02]  /*8430*/  SYNCS.PHASECHK.TRANS64.TRYWAIT P2, [R2+URZ+0x22840], R3 ;  /* 0x02284003020075a7 */ /* 0x000ea4000804017f */
[----:B--2---:R-:W-:Y:S10]  /*8440*/  @!P2 BRA `(.L_x_7271) ;  /* 0x0000001800bca947 */ /* 0x004ff40003800000 */
.L_x_7314:
[----:B------:R-:W-:Y:S05]  /*8450*/  @P1 BRA `(.L_x_7272) ;  /* 0x00000000001c1947 */ /* 0x000fea0003800000 */
[----:B------:R-:W3:Y:S01]  /*8460*/  S2R R11, SR_TID.X ;  /* 0x00000000000b7919 */ /* 0x000ee20000002100 */
[----:B------:R-:W-:-:S04]  /*8470*/  MOV R5, 0x3000 ;  /* 0x0000300000057802 */ /* 0x000fc80000000f00 */
[----:B------:R4:W-:Y:S01]  /*8480*/  SYNCS.ARRIVE.TRANS64 RZ, [R2+URZ+0x22830], R5 ;  /* 0x0228300502ff79a7 */ /* 0x0009e2000800003f */
[----:B---3--:R-:W-:-:S04]  /*8490*/  LOP3.LUT R11, R11, 0x1f, RZ, 0xc0, !PT ;  /* 0x0000001f0b0b7812 */ /* 0x008fc800078ec0ff */
[----:B------:R-:W-:-:S13]  /*84a0*/  ISETP.NE.AND P2, PT, R11, RZ, PT ;  /* 0x000000ff0b00720c */ /* 0x000fda0003f45270 */
[----:B----4-:R-:W-:Y:S05]  /*84b0*/  @!P2 BRA `(.L_x_7272) ;  /* 0x000000000004a947 */ /* 0x010fea0003800000 */
[----:B------:R-:W-:Y:S01]  /*84c0*/  BPT.TRAP 0x1 ;  /* 0x000000040000795c */ /* 0x000fe20000300000 */
.L_x_7272:
[----:B------:R-:W3:Y:S01]  /*84d0*/  S2R R11, SR_CgaCtaId ;  /* 0x00000000000b7919 */ /* 0x000ee20000008800 */
[----:B------:R-:W-:Y:S01]  /*84e0*/  MOV R5, 0x400 ;  /* 0x0000040000057802 */ /* 0x000fe20000000f00 */
[----:B------:R-:W-:Y:S01]  /*84f0*/  IMAD R8, R8, 0x60, RZ ;  /* 0x0000006008087824 */ /* 0x000fe200078e02ff */
        /* <DEDUP_REMOVED lines=10> */
[----:B---3--:R-:W-:-:S05]  /*85a0*/  LEA R5, R11, R5, 0x18 ;  /* 0x000000050b057211 */ /* 0x008fca00078ec0ff */
[----:B------:R-:W-:-:S05]  /*85b0*/  IMAD R5, R16, 0x3000, R5 ;  /* 0x0000300010057824 */ /* 0x000fca00078e0205 */
[----:B------:R-:W-:-:S13]  /*85c0*/  R2UR UR8, R5 ;  /* 0x00000000050872ca */ /* 0x000fda00000e0000 */
[----:B------:R-:W-:-:S09]  /*85d0*/  UIADD3 UR8, UR8, 0x1c400, URZ ;  /* 0x0001c40008087890 */ /* 0x000fd2000fffe03f */
[----:B------:R3:W-:Y:S01]  /*85e0*/  UTMALDG.4D [UR8], [UR4], desc[UR6] ;  /* 0x00000608040075b4 */ /* 0x0007e20008019000 */
[----:B------:R-:W4:Y:S02]  /*85f0*/  SYNCS.PHASECHK.TRANS64.TRYWAIT P2, [R2+URZ+0x22860], R3 ;  /* 0x02286003020075a7 */ /* 0x000f24000804017f */
[----:B---34-:R-:W-:Y:S05]  /*8600*/  @!P2 BRA `(.L_x_7273) ;  /* 0x000000180060a947 */ /* 0x018fea0003800000 */
.L_x_7315:
[----:B------:R-:W-:Y:S05]  /*8610*/  @P1 BRA `(.L_x_7274) ;  /* 0x00000000001c1947 */ /* 0x000fea0003800000 */
[----:B------:R-:W4:Y:S01]  /*8620*/  S2R R5, SR_TID.X ;  /* 0x0000000000057919 */ /* 0x000f220000002100 */
[----:B--23--:R-:W-:-:S04]  /*8630*/  IMAD.MOV.U32 R3, RZ, RZ, 0xc000 ;  /* 0x0000c000ff037424 */ /* 0x00cfc800078e00ff */
[----:B------:R2:W-:Y:S01]  /*8640*/  SYNCS.ARRIVE.TRANS64 RZ, [R2+URZ+0x22850], R3 ;  /* 0x0228500302ff79a7 */ /* 0x0005e2000800003f */
[----:B----4-:R-:W-:-:S04]  /*8650*/  LOP3.LUT R5, R5, 0x1f, RZ, 0xc0, !PT ;  /* 0x0000001f05057812 */ /* 0x010fc800078ec0ff */
[----:B------:R-:W-:-:S13]  /*8660*/  ISETP.NE.AND P1, PT, R5, RZ, PT ;  /* 0x000000ff0500720c */ /* 0x000fda0003f25270 */
[----:B--2---:R-:W-:Y:S05]  /*8670*/  @!P1 BRA `(.L_x_7274) ;  /* 0x0000000000049947 */ /* 0x004fea0003800000 */
[----:B------:R-:W-:Y:S01]  /*8680*/  BPT.TRAP 0x1 ;  /* 0x000000040000795c */ /* 0x000fe20000300000 */
.L_x_7274:
        /* <DEDUP_REMOVED lines=11> */
[----:B------:R-:W-:-:S05]  /*8740*/  UMOV UR17, 0x40 ;  /* 0x0000004000117882 */ /* 0x000fca0000000000 */
        /* <DEDUP_REMOVED lines=11> */
[----:B------:R-:W-:Y:S01]  /*8800*/  UMOV UR15, 0x80 ;  /* 0x00000080000f7882 */ /* 0x000fe20000000000 */
        /* <DEDUP_REMOVED lines=8> */
[----:B--2---:R-:W-:Y:S01]  /*8890*/  NOP ;  /* 0x0000000000007918 */ /* 0x004fe20000000000 */
.L_x_7269:
[----:B------:R-:W-:Y:S05]  /*88a0*/  BSYNC B0 ;  /* 0x0000000000007941 */ /* 0x000fea0003800000 */
.L_x_7268:
[----:B------:R-:W2:Y:S01]  /*88b0*/  LDL.LU R3, [R1+0x8] ;  /* 0x0000080001037983 */ /* 0x000ea20000300800 */
[----:B------:R-:W-:-:S04]  /*88c0*/  IADD3 R16, R16, 0x1, RZ ;  /* 0x0000000110107810 */ /* 0x000fc80007ffe0ff */
[----:B------:R-:W-:-:S04]  /*88d0*/  ISETP.NE.AND P1, PT, R16, 0x2, PT ;  /* 0x000000021000780c */ /* 0x000fc80003f25270 */
[----:B------:R-:W-:Y:S02]  /*88e0*/  SEL R2, RZ, 0x1, P1 ;  /* 0x00000001ff027807 */ /* 0x000fe40000800000 */
[----:B------:R-:W-:Y:S02]  /*88f0*/  SEL R16, R16, RZ, P1 ;  /* 0x000000ff10107207 */ /* 0x000fe40000800000 */
[----:B------:R-:W-:Y:S01]  /*8900*/  LOP3.LUT R17, R17, R2, RZ, 0x3c, !PT ;  /* 0x0000000211117212 */ /* 0x000fe200078e3cff */
[----:B--2---:R-:W-:-:S07]  /*8910*/  VIADD R8, R3, 0xfffffffd ;  /* 0xfffffffd03087836 */ /* 0x004fce0000000000 */
.L_x_7267:
[----:B------:R-:W-:Y:S01]  /*8920*/  IADD3 R10, -R10, RZ, RZ ;  /* 0x000000ff0a0a7210 */ /* 0x000fe20007ffe1ff */
[----:B------:R-:W-:Y:S03]  /*8930*/  BSSY B0, `(.L_x_7266) ;  /* 0x00000dc000007945 */ /* 0x000fe60003800000 */
[----:B------:R-:W-:-:S13]  /*8940*/  ISETP.NE.AND P1, PT, R9, R10, PT ;  /* 0x0000000a0900720c */ /* 0x000fda0003f25270 */
[----:B------:R-:W-:Y:S05]  /*8950*/  @!P1 BRA `(.L_x_7275) ;  /* 0x0000000c00649947 */ /* 0x000fea0003800000 */
.L_x_7290:
[----:B------:R-:W-:Y:S04]  /*8960*/  BSSY B1, `(.L_x_7276) ;  /* 0x0000065000017945 */ /* 0x000fe80003800000 */
[----:B------:R-:W-:Y:S05]  /*8970*/  @!P6 BRA `(.L_x_7277) ;  /* 0x00000004008ce947 */ /* 0x000fea0003800000 */
[----:B-1----:R-:W-:Y:S01]  /*8980*/  IMAD.MOV.U32 R9, RZ, RZ, R8 ;  /* 0x000000ffff097224 */ /* 0x002fe200078e0008 */
        /* <DEDUP_REMOVED lines=19> */
.L_x_7278:
[----:B------:R-:W2:Y:S01]  /*8ac0*/  S2R R3, SR_CgaCtaId ;  /* 0x0000000000037919 */ /* 0x000ea20000008800 */
[----:B------:R-:W-:Y:S01]  /*8ad0*/  MOV R2, 0x400 ;  /* 0x0000040000027802 */ /* 0x000fe20000000f00 */
[----:B-1----:R-:W1:Y:S03]  /*8ae0*/  S2R R5, SR_TID.X ;  /* 0x0000000000057919 */ /* 0x002e660000002100 */
[----:B--2---:R-:W-:Y:S02]  /*8af0*/  LEA R2, R3, R2, 0x18 ;  /* 0x0000000203027211 */ /* 0x004fe400078ec0ff */
[----:B-1----:R-:W-:-:S03]  /*8b00*/  LOP3.LUT R5, R5, 0x7f, RZ, 0xc0, !PT ;  /* 0x0000007f05057812 */ /* 0x002fc600078ec0ff */
[----:B------:R-:W-:Y:S01]  /*8b10*/  IMAD R3, R16, 0x8, R2 ;  /* 0x0000000810037824 */ /* 0x000fe200078e0202 */
[----:B------:R-:W-:Y:S02]  /*8b20*/  SHF.L.U32 R2, R17, 0x1f, RZ ;  /* 0x0000001f11027819 */ /* 0x000fe400000006ff */
[----:B------:R-:W-:Y:S02]  /*8b30*/  ISETP.NE.AND P1, PT, R5, RZ, PT ;  /* 0x000000ff0500720c */ /* 0x000fe40003f25270 */
[----:B------:R-:W1:Y:S02]  /*8b40*/  SYNCS.PHASECHK.TRANS64.TRYWAIT P2, [R3+URZ+0x22840], R2 ;  /* 0x02284002030075a7 */ /* 0x000e64000804017f */
[----:B-1----:R-:W-:Y:S09]  /*8b50*/  @!P2 BRA `(.L_x_7279) ;  /* 0x000000140020a947 */ /* 0x002ff20003800000 */
.L_x_7316:
        /* <DEDUP_REMOVED lines=8> */
.L_x_7280:
        /* <DEDUP_REMOVED lines=13> */
[----:B------:R-:W-:Y:S01]  /*8cb0*/  R2UR UR8, R5 ;  /* 0x00000000050872ca */ /* 0x000fe200000e0000 */
[----:B------:R-:W-:-:S05]  /*8cc0*/  IMAD R5, R9, 0x60, RZ ;  /* 0x0000006009057824 */ /* 0x000fca00078e02ff */
[----:B------:R-:W-:-:S07]  /*8cd0*/  R2UR UR11, R5 ;  /* 0x00000000050b72ca */ /* 0x000fce00000e0000 */
[----:B------:R-:W-:-:S09]  /*8ce0*/  UIADD3 UR8, UR8, 0x1c400, URZ ;  /* 0x0001c40008087890 */ /* 0x000fd2000fffe03f */
[----:B------:R2:W-:Y:S01]  /*8cf0*/  UTMALDG.4D [UR8], [UR4], desc[UR6] ;  /* 0x00000608040075b4 */ /* 0x0005e20008019000 */
[----:B------:R-:W3:Y:S02]  /*8d00*/  SYNCS.PHASECHK.TRANS64.TRYWAIT P2, [R3+URZ+0x22860], R2 ;  /* 0x02286002030075a7 */ /* 0x000ee4000804017f */
[----:B--23--:R-:W-:Y:S05]  /*8d10*/  @!P2 BRA `(.L_x_7281) ;  /* 0x0000001000c4a947 */ /* 0x00cfea0003800000 */
.L_x_7317:
        /* <DEDUP_REMOVED lines=8> */
.L_x_7282:
        /* <DEDUP_REMOVED lines=23> */
[----:B------:R-:W-:Y:S01]  /*8f10*/  UMOV UR15, 0x80 ;  /* 0x00000080000f7882 */ /* 0x000fe20000000000 */
        /* <DEDUP_REMOVED lines=9> */
.L_x_7277:
[----:B------:R-:W-:Y:S05]  /*8fb0*/  BSYNC B1 ;  /* 0x0000000000017941 */ /* 0x000fea0003800000 */
.L_x_7276:
[----:B-1----:R-:W-:Y:S01]  /*8fc0*/  IADD3 R9, R16, 0x1, RZ ;  /* 0x0000000110097810 */ /* 0x002fe20007ffe0ff */
[----:B------:R-:W-:Y:S03]  /*8fd0*/  BSSY B1, `(.L_x_7283) ;  /* 0x0000069000017945 */ /* 0x000fe60003800000 */
[----:B------:R-:W-:-:S04]  /*8fe0*/  ISETP.NE.AND P1, PT, R9, 0x2, PT ;  /* 0x000000020900780c */ /* 0x000fc80003f25270 */
[----:B------:R-:W-:Y:S02]  /*8ff0*/  SEL R2, RZ, 0x1, P1 ;  /* 0x00000001ff027807 */ /* 0x000fe40000800000 */
[----:B------:R-:W-:Y:S02]  /*9000*/  SEL R9, R9, RZ, P1 ;  /* 0x000000ff09097207 */ /* 0x000fe40000800000 */
[----:B------:R-:W-:Y:S01]  /*9010*/  LOP3.LUT R17, R17, R2, RZ, 0x3c, !PT ;  /* 0x0000000211117212 */ /* 0x000fe200078e3cff */
[----:B------:R-:W-:Y:S06]  /*9020*/  @!P6 BRA `(.L_x_7284) ;  /* 0x00000004008ce947 */ /* 0x000fec0003800000 */
[----:B------:R-:W-:Y:S01]  /*9030*/  VIADD R10, R8, 0xffffffff ;  /* 0xffffffff080a7836 */ /* 0x000fe20000000000 */
        /* <DEDUP_REMOVED lines=19> */
.L_x_7285:
        /* <DEDUP_REMOVED lines=10> */
.L_x_7318:
        /* <DEDUP_REMOVED lines=8> */
.L_x_7287:
[----:B------:R-:W2:Y:S01]  /*9290*/  S2R R11, SR_CgaCtaId ;  /* 0x00000000000b7919 */ /* 0x000ea20000008800 */
        /* <DEDUP_REMOVED lines=19> */
.L_x_7319:
        /* <DEDUP_REMOVED lines=8> */
.L_x_7289:
        /* <DEDUP_REMOVED lines=33> */
.L_x_7284:
[----:B------:R-:W-:Y:S05]  /*9660*/  BSYNC B1 ;  /* 0x0000000000017941 */ /* 0x000fea0003800000 */
.L_x_7283:
        /* <DEDUP_REMOVED lines=8> */
.L_x_7275:
[----:B------:R-:W-:Y:S05]  /*96f0*/  BSYNC B0 ;  /* 0x0000000000007941 */ /* 0x000fea0003800000 */
.L_x_7266:
[----:B------:R-:W2:Y:S01]  /*9700*/  LDL.LU R2, [R1+0xc] ;  /* 0x00000c0001027983 */ /* 0x000ea20000300800 */
[----:B------:R-:W-:-:S03]  /*9710*/  ULDC UR4, c[0x0][0xda4] ;  /* 0x0003690000047ab9 */ /* 0x000fc60000000800 */
[----:B------:R-:W3:Y:S01]  /*9720*/  LDL.LU R0, [R1+0x18] ;  /* 0x0000180001007983 */ /* 0x000ee20000300800 */
[----:B--2---:R-:W-:Y:S01]  /*9730*/  IADD3 R2, R2, UR36, RZ ;  /* 0x0000002402027c10 */ /* 0x004fe2000fffe0ff */
[----:B---3--:R-:W-:-:S04]  /*9740*/  VIADD R0, R0, 0x1 ;  /* 0x0000000100007836 */ /* 0x008fc80000000000 */
[----:B------:R2:W-:Y:S01]  /*9750*/  STL [R1+0xc], R2 ;  /* 0x00000c0201007387 */ /* 0x0005e20000100800 */
[----:B------:R-:W-:-:S03]  /*9760*/  ISETP.GE.AND P0, PT, R2, UR4, PT ;  /* 0x0000000402007c0c */ /* 0x000fc6000bf06270 */
[----:B------:R2:W-:Y:S10]  /*9770*/  STL [R1+0x18], R0 ;  /* 0x0000180001007387 */ /* 0x0005f40000100800 */
[----:B--2---:R-:W-:Y:S05]  /*9780*/  @!P0 BRA `(.L_x_7291) ;  /* 0xffffffd800088947 */ /* 0x004fea000383ffff */
[----:B------:R-:W-:-:S07]  /*9790*/  LOP3.LUT R2, R0, 0x1, RZ, 0xc, !PT ;  /* 0x0000000100027812 */ /* 0x000fce00078e0cff */
.L_x_7249:
[----:B------:R-:W2:Y:S01]  /*97a0*/  S2R R3, SR_CgaCtaId ;  /* 0x0000000000037919 */ /* 0x000ea20000008800 */
[----:B------:R-:W-:Y:S01]  /*97b0*/  MOV R0, 0x400 ;  /* 0x0000040000007802 */ /* 0x000fe20000000f00 */
[----:B------:R-:W-:Y:S03]  /*97c0*/  BSSY B0, `(.L_x_7292) ;  /* 0x0000005000007945 */ /* 0x000fe60003800000 */
[----:B--2---:R-:W-:Y:S02]  /*97d0*/  LEA R0, R3, R0, 0x18 ;  /* 0x0000000003007211 */ /* 0x004fe400078ec0ff */
[----:B------:R-:W-:-:S04]  /*97e0*/  SHF.L.U32 R3, R2, 0x1f, RZ ;  /* 0x0000001f02037819 */ /* 0x000fc800000006ff */
[----:B------:R-:W2:Y:S02]  /*97f0*/  SYNCS.PHASECHK.TRANS64.TRYWAIT P0, [R0+URZ+0x22820], R3 ;  /* 0x02282003000075a7 */ /* 0x000ea4000800017f */
[----:B--2---:R-:W-:Y:S05]  /*9800*/  @!P0 BRA `(.L_x_7293) ;  /* 0x0000000800448947 */ /* 0x004fea0003800000 */
.L_x_7320:
[----:B------:R-:W-:Y:S05]  /*9810*/  BSYNC B0 ;  /* 0x0000000000007941 */ /* 0x000fea0003800000 */
.L_x_7292:
[----:B------:R-:W-:-:S03]  /*9820*/  UMOV UR4, 0xffffffff ;  /* 0xffffffff00047882 */ /* 0x000fc60000000000 */
[----:B------:R-:W-:Y:S05]  /*9830*/  BRA.DIV UR4, `(.L_x_7294) ;  /* 0x0000000a044c7947 */ /* 0x000fea000b800000 */
[----:B------:R-:W3:Y:S02]  /*9840*/  S2R R2, SR_TID.X ;  /* 0x0000000000027919 */ /* 0x000ee40000002100 */
[----:B---3--:R-:W-:-:S04]  /*9850*/  SHF.R.U32.HI R2, RZ, 0x5, R2 ;  /* 0x00000005ff027819 */ /* 0x008fc80000011602 */
[----:B------:R-:W-:-:S05]  /*9860*/  LOP3.LUT R2, R2, 0x3, RZ, 0xc0, !PT ;  /* 0x0000000302027812 */ /* 0x000fca00078ec0ff */
[----:B------:R3:W4:Y:S02]  /*9870*/  SHFL.IDX PT, R14, R2, RZ, 0x1f ;  /* 0x00001fff020e7589 */ /* 0x00072400000e0000 */
.L_x_7323:
[----:B----4-:R-:W-:Y:S01]  /*9880*/  ISETP.NE.AND P0, PT, R14, RZ, PT ;  /* 0x000000ff0e00720c */ /* 0x010fe20003f05270 */
[----:B------:R-:W-:-:S12]  /*9890*/  BSSY B0, `(.L_x_7295) ;  /* 0x0000024000007945 */ /* 0x000fd80003800000 */
[----:B------:R-:W-:Y:S05]  /*98a0*/  @P0 BRA `(.L_x_7296) ;  /* 0x0000000000880947 */ /* 0x000fea0003800000 */
[----:B------:R-:W-:-:S03]  /*98b0*/  UMOV UR4, 0xffffffff ;  /* 0xffffffff00047882 */ /* 0x000fc60000000000 */
[----:B------:R-:W-:Y:S05]  /*98c0*/  BRA.DIV UR4, `(.L_x_7297) ;  /* 0x0000000a045c7947 */ /* 0x000fea000b800000 */
[----:B------:R-:W-:-:S13]  /*98d0*/  ELECT P6, URZ, PT ;  /* 0x00000000003f782f */ /* 0x000fda00038c0000 */
.L_x_7326:
[----:B------:R-:W-:Y:S05]  /*98e0*/  @!P6 BRA `(.L_x_7296) ;  /* 0x000000000078e947 */ /* 0x000fea0003800000 */
[----:B------:R-:W-:-:S06]  /*98f0*/  ULOP3.LUT UR4, UR38, 0x2, URZ, 0xfc, !UPT ;  /* 0x0000000226047892 */ /* 0x000fcc000f8efc3f */
[----:B---3--:R-:W-:-:S04]  /*9900*/  MOV R2, UR4 ;  /* 0x0000000400027c02 */ /* 0x008fc80008000f00 */
[----:B------:R-:W-:-:S13]  /*9910*/  ISETP.NE.AND P2, PT, R2, 0x3, PT ;  /* 0x000000030200780c */ /* 0x000fda0003f45270 */
[----:B------:R-:W-:Y:S05]  /*9920*/  @!P2 BRA `(.L_x_7298) ;  /* 0x000000000004a947 */ /* 0x000fea0003800000 */
[----:B------:R-:W-:Y:S01]  /*9930*/  BPT.TRAP 0x1 ;  /* 0x000000040000795c */ /* 0x000fe20000300000 */
.L_x_7298:
[----:B--2---:R-:W-:Y:S01]  /*9940*/  VIADD R3, R0, 0x22840 ;  /* 0x0002284000037836 */ /* 0x004fe20000000000 */
[----:B------:R-:W-:Y:S01]  /*9950*/  SHF.L.U32 R5, R17, 0x1f, RZ ;  /* 0x0000001f11057819 */ /* 0x000fe200000006ff */
[----:B------:R-:W-:-:S03]  /*9960*/  VIADD R2, R16, 0x1 ;  /* 0x0000000110027836 */ /* 0x000fc60000000000 */
[----:B------:R-:W-:Y:S02]  /*9970*/  LEA R6, R16, R3, 0x3 ;  /* 0x0000000310067211 */ /* 0x000fe400078e18ff */
[----:B------:R-:W-:Y:S02]  /*9980*/  ISETP.NE.AND P1, PT, R2, 0x2, PT ;  /* 0x000000020200780c */ /* 0x000fe40003f25270 */
[----:B------:R-:W2:Y:S02]  /*9990*/  SYNCS.PHASECHK.TRANS64.TRYWAIT P0, [R6+URZ], R5 ;  /* 0x00000005060075a7 */ /* 0x000ea4000800017f */
[----:B------:R-:W-:-:S04]  /*99a0*/  SEL R4, RZ, 0x1, P1 ;  /* 0x00000001ff047807 */ /* 0x000fc80000800000 */
[----:B------:R-:W-:Y:S02]  /*99b0*/  LOP3.LUT R17, R17, R4, RZ, 0x3c, !PT ;  /* 0x0000000411117212 */ /* 0x000fe400078e3cff */
[----:B------:R-:W-:Y:S02]  /*99c0*/  SEL R4, R2, RZ, P1 ;  /* 0x000000ff02047207 */ /* 0x000fe40000800000 */
[----:B------:R-:W-:Y:S02]  /*99d0*/  SHF.L.U32 R2, R17, 0x1f, RZ ;  /* 0x0000001f11027819 */ /* 0x000fe400000006ff */
[----:B------:R-:W-:Y:S01]  /*99e0*/  LEA R3, R4, R3, 0x3 ;  /* 0x0000000304037211 */ /* 0x000fe200078e18ff */
[----:B--2---:R-:W-:Y:S06]  /*99f0*/  @!P0 BRA `(.L_x_7299) ;  /* 0x0000000800308947 */ /* 0x004fec0003800000 */
.L_x_7327:
[----:B------:R-:W3:Y:S02]  /*9a00*/  SYNCS.PHASECHK.TRANS64.TRYWAIT P0, [R3+URZ], R2 ;  /* 0x00000002030075a7 */ /* 0x000ee4000800017f */
[----:B---3--:R-:W-:Y:S05]  /*9a10*/  @!P0 BRA `(.L_x_7300) ;  /* 0x00000008003c8947 */ /* 0x008fea0003800000 */
.L_x_7328:
[----:B------:R-:W-:Y:S05]  /*9a20*/  @!P2 BRA `(.L_x_7301) ;  /* 0x000000000004a947 */ /* 0x000fea0003800000 */
[----:B------:R-:W-:Y:S01]  /*9a30*/  BPT.TRAP 0x1 ;  /* 0x000000040000795c */ /* 0x000fe20000300000 */
.L_x_7301:
[----:B---3--:R-:W-:-:S05]  /*9a40*/  VIADD R3, R0, 0x22860 ;  /* 0x0002286000037836 */ /* 0x008fca0000000000 */
[----:B------:R-:W-:-:S04]  /*9a50*/  LEA R16, R16, R3, 0x3 ;  /* 0x0000000310107211 */ /* 0x000fc800078e18ff */
[----:B------:R-:W3:Y:S02]  /*9a60*/  SYNCS.PHASECHK.TRANS64.TRYWAIT P0, [R16+URZ], R5 ;  /* 0x00000005100075a7 */ /* 0x000ee4000800017f */
[----:B---3--:R-:W-:Y:S05]  /*9a70*/  @!P0 BRA `(.L_x_7302) ;  /* 0x0000000800388947 */ /* 0x008fea0003800000 */
.L_x_7329:
[----:B------:R-:W-:-:S07]  /*9a80*/  IMAD R3, R4, 0x8, R3 ;  /* 0x0000000804037824 */ /* 0x000fce00078e0203 */
.L_x_7303:
[----:B----4-:R4:W1:Y:S02]  /*9a90*/  SYNCS.PHASECHK.TRANS64.TRYWAIT P0, [R3+URZ], R2 ;  /* 0x00000002030075a7 */ /* 0x010864000800017f */
[----:B-1----:R-:W-:Y:S05]  /*9aa0*/  @!P0 NANOSLEEP.SYNCS 0x989680 ;  /* 0x009896800000895d */ /* 0x002fea0003900000 */
[----:B------:R-:W1:Y:S02]  /*9ab0*/  @!P0 SYNCS.PHASECHK.TRANS64 P0, [R3+URZ], R2 ;  /* 0x00000002030085a7 */ /* 0x000e64000800007f */
[----:B-1----:R-:W-:Y:S05]  /*9ac0*/  @!P0 BRA `(.L_x_7303) ;  /* 0xfffffffc00f08947 */ /* 0x002fea000383ffff */
.L_x_7296:
[----:B------:R-:W-:Y:S05]  /*9ad0*/  BSYNC B0 ;  /* 0x0000000000007941 */ /* 0x000fea0003800000 */
.L_x_7295:
[----:B------:R-:W-:Y:S05]  /*9ae0*/  EXIT ;  /* 0x000000000000794d */ /* 0x000fea0003800000 */
.L_x_7227:
[----:B-1----:R-:W-:-:S04]  /*9af0*/  MOV R3, UR46 ;  /* 0x0000002e00037c02 */ /* 0x002fc80008000f00 */
[----:B------:R1:W2:Y:S03]  /*9b00*/  SYNCS.PHASECHK.TRANS64.TRYWAIT P0, [R3+URZ+0x22800], R0 ;  /* 0x02280000030075a7 */ /* 0x0002a6000800017f */
[----:B--2---:R-:W-:Y:S05]  /*9b10*/  @!P0 NANOSLEEP.SYNCS 0x989680 ;  /* 0x009896800000895d */ /* 0x004fea0003900000 */
[----:B------:R-:W2:Y:S02]  /*9b20*/  @!P0 SYNCS.PHASECHK.TRANS64 P0, [R3+URZ+0x22800], R0 ;  /* 0x02280000030085a7 */ /* 0x000ea4000800007f */
[----:B--2---:R-:W-:Y:S05]  /*9b30*/  @!P0 BRA `(.L_x_7227) ;  /* 0xfffffffc00ec8947 */ /* 0x004fea000383ffff */
[----:B------:R-:W-:Y:S05]  /*9b40*/  BRA `(.L_x_7304) ;  /* 0xffffff7400647947 */ /* 0x000fea000383ffff */
.L_x_7231:
[----:B--2---:R-:W-:-:S04]  /*9b50*/  IMAD.U32 R0, RZ, RZ, UR21 ;  /* 0x00000015ff007e24 */ /* 0x004fc8000f8e00ff */
[----:B------:R2:W3:Y:S03]  /*9b60*/  SYNCS.PHASECHK.TRANS64.TRYWAIT P1, [R0+URZ+0x22830], R7 ;  /* 0x02283007000075a7 */ /* 0x0004e6000802017f */
[----:B---3--:R-:W-:Y:S05]  /*9b70*/  @!P1 NANOSLEEP.SYNCS 0x989680 ;  /* 0x009896800000995d */ /* 0x008fea0003900000 */
[----:B------:R-:W3:Y:S02]  /*9b80*/  @!P1 SYNCS.PHASECHK.TRANS64 P1, [R0+URZ+0x22830], R7 ;  /* 0x02283007000095a7 */ /* 0x000ee4000802007f */
[----:B---3--:R-:W-:Y:S05]  /*9b90*/  @!P1 BRA `(.L_x_7231) ;  /* 0xfffffffc00ec9947 */ /* 0x008fea000383ffff */
[----:B------:R-:W-:Y:S05]  /*9ba0*/  BRA `(.L_x_7230) ;  /* 0xffffff7400887947 */ /* 0x000fea000383ffff */
.L_x_7235:
[----:B--2---:R2:W3:Y:S02]  /*9bb0*/  SYNCS.PHASECHK.TRANS64.TRYWAIT P2, [R10+URZ+0x22850], R7 ;  /* 0x022850070a0075a7 */ /* 0x0044e4000804017f */
[----:B---3--:R-:W-:Y:S05]  /*9bc0*/  @!P2 NANOSLEEP.SYNCS 0x989680 ;  /* 0x009896800000a95d */ /* 0x008fea0003900000 */
[----:B------:R-:W3:Y:S02]  /*9bd0*/  @!P2 SYNCS.PHASECHK.TRANS64 P2, [R10+URZ+0x22850], R7 ;  /* 0x022850070a00a5a7 */ /* 0x000ee4000804007f */
[----:B---3--:R-:W-:Y:S05]  /*9be0*/  @!P2 BRA `(.L_x_7235) ;  /* 0xfffffffc00f0a947 */ /* 0x008fea000383ffff */
[----:B------:R-:W-:Y:S05]  /*9bf0*/  BRA `(.L_x_7234) ;  /* 0xffffff9000807947 */ /* 0x000fea000383ffff */
.L_x_7240:
[----:B--2---:R-:W-:Y:S01]  /*9c00*/  MOV R4, UR24 ;  /* 0x0000001800047c02 */ /* 0x004fe20008000f00 */
[----:B------:R-:W-:-:S04]  /*9c10*/  IMAD.U32 R5, RZ, RZ, UR25 ;  /* 0x00000019ff057e24 */ /* 0x000fc8000f8e00ff */
[----:B------:R2:W3:Y:S03]  /*9c20*/  SYNCS.PHASECHK.TRANS64.TRYWAIT P3, [R4+URZ+0x22830], R5 ;  /* 0x02283005040075a7 */ /* 0x0004e6000806017f */
[----:B---3--:R-:W-:Y:S05]  /*9c30*/  @!P3 NANOSLEEP.SYNCS 0x989680 ;  /* 0x009896800000b95d */ /* 0x008fea0003900000 */
[----:B------:R-:W3:Y:S02]  /*9c40*/  @!P3 SYNCS.PHASECHK.TRANS64 P3, [R4+URZ+0x22830], R5 ;  /* 0x022830050400b5a7 */ /* 0x000ee4000806007f */
[----:B---3--:R-:W-:Y:S05]  /*9c50*/  @!P3 BRA `(.L_x_7240) ;  /* 0xfffffffc00e8b947 */ /* 0x008fea000383ffff */
[----:B------:R-:W-:Y:S05]  /*9c60*/  BRA `(.L_x_7239) ;  /* 0xffffff94008c7947 */ /* 0x000fea000383ffff */
.L_x_7244:
[----:B-1----:R-:W-:-:S04]  /*9c70*/  MOV R6, UR25 ;  /* 0x0000001900067c02 */ /* 0x002fc80008000f00 */
[----:B------:R1:W2:Y:S03]  /*9c80*/  SYNCS.PHASECHK.TRANS64.TRYWAIT P3, [R199+URZ+0x22850], R6 ;  /* 0x02285006c70075a7 */ /* 0x0002a6000806017f */
[----:B--2---:R-:W-:Y:S05]  /*9c90*/  @!P3 NANOSLEEP.SYNCS 0x989680 ;  /* 0x009896800000b95d */ /* 0x004fea0003900000 */
[----:B------:R-:W2:Y:S02]  /*9ca0*/  @!P3 SYNCS.PHASECHK.TRANS64 P3, [R199+URZ+0x22850], R6 ;  /* 0x02285006c700b5a7 */ /* 0x000ea4000806007f */
[----:B--2---:R-:W-:Y:S05]  /*9cb0*/  @!P3 BRA `(.L_x_7244) ;  /* 0xfffffffc00ecb947 */ /* 0x004fea000383ffff */
[----:B------:R-:W-:Y:S05]  /*9cc0*/  BRA `(.L_x_7243) ;  /* 0xffffffb400287947 */ /* 0x000fea000383ffff */
.L_x_7254:
        /* <DEDUP_REMOVED lines=11> */
.L_x_7306:
[----:B------:R-:W-:Y:S05]  /*9d80*/  BSYNC B0 ;  /* 0x0000000000007941 */ /* 0x000fea0003800000 */
.L_x_7305:
[----:B------:R-:W-:Y:S05]  /*9d90*/  BRA `(.L_x_7307) ;  /* 0xffffffd8009c7947 */ /* 0x000fea000383ffff */
.L_x_7255:
[----:B------:R-:W-:Y:S01]  /*9da0*/  BSSY B0, `(.L_x_7308) ;  /* 0x0000006000007945 */ /* 0x000fe20003800000 */
[----:B------:R-:W-:-:S07]  /*9db0*/  IMAD.MOV.U32 R15, RZ, RZ, -0x1 ;  /* 0xffffffffff0f7424 */ /* 0x000fce00078e00ff */
[----:B------:R-:W-:Y:S05]  /*9dc0*/  WARPSYNC.COLLECTIVE R15, `(.L_x_7309) ;  /* 0x000000000f0c7348 */ /* 0x000fea0003c00000 */
[----:B------:R-:W-:Y:S02]  /*9dd0*/  ELECT P6, UR62, PT ;  /* 0x00000000003e782f */ /* 0x000fe400038c0000 */
[----:B------:R-:W-:Y:S01]  /*9de0*/  MOV R14, UR62 ;  /* 0x0000003e000e7c02 */ /* 0x000fe20008000f00 */
[----:B------:R-:W-:Y:S10]  /*9df0*/  ENDCOLLECTIVE ;  /* 0x000000000000791b */ /* 0x000ff40003800000 */
.L_x_7309:
[----:B------:R-:W-:Y:S05]  /*9e00*/  BSYNC B0 ;  /* 0x0000000000007941 */ /* 0x000fea0003800000 */
.L_x_7308:
[----:B------:R-:W-:Y:S05]  /*9e10*/  BRA `(.L_x_7310) ;  /* 0xffffffd800947947 */ /* 0x000fea000383ffff */
.L_x_7258:
[----:B--2---:R2:W3:Y:S02]  /*9e20*/  SYNCS.PHASECHK.TRANS64.TRYWAIT P1, [R5+URZ+0x22840], R10 ;  /* 0x0228400a050075a7 */ /* 0x0044e4000802017f */
[----:B---3--:R-:W-:Y:S05]  /*9e30*/  @!P1 NANOSLEEP.SYNCS 0x989680 ;  /* 0x009896800000995d */ /* 0x008fea0003900000 */
[----:B------:R-:W3:Y:S02]  /*9e40*/  @!P1 SYNCS.PHASECHK.TRANS64 P1, [R5+URZ+0x22840], R10 ;  /* 0x0228400a050095a7 */ /* 0x000ee4000802007f */
[----:B---3--:R-:W-:Y:S05]  /*9e50*/  @!P1 BRA `(.L_x_7258) ;  /* 0xfffffffc00f09947 */ /* 0x008fea000383ffff */
[----:B------:R-:W-:Y:S05]  /*9e60*/  BRA `(.L_x_7311) ;  /* 0xffffffd800f47947 */ /* 0x000fea000383ffff */
.L_x_7261:
        /* <DEDUP_REMOVED lines=8> */
.L_x_7264:
[----:B--2---:R2:W3:Y:S02]  /*9ef0*/  SYNCS.PHASECHK.TRANS64.TRYWAIT P1, [R8+URZ+0x22860], R5 ;  /* 0x02286005080075a7 */ /* 0x0044e4000802017f */
[----:B---3--:R-:W-:Y:S05]  /*9f00*/  @!P1 NANOSLEEP.SYNCS 0x989680 ;  /* 0x009896800000995d */ /* 0x008fea0003900000 */
[----:B------:R-:W3:Y:S02]  /*9f10*/  @!P1 SYNCS.PHASECHK.TRANS64 P1, [R8+URZ+0x22860], R5 ;  /* 0x02286005080095a7 */ /* 0x000ee4000802007f */
[----:B---3--:R-:W-:Y:S05]  /*9f20*/  @!P1 BRA `(.L_x_7264) ;  /* 0xfffffffc00f09947 */ /* 0x008fea000383ffff */
[----:B------:R-:W-:Y:S05]  /*9f30*/  BRA `(.L_x_7313) ;  /* 0xffffffdc00d87947 */ /* 0x000fea000383ffff */
.L_x_7271:
[----:B--2---:R2:W3:Y:S02]  /*9f40*/  SYNCS.PHASECHK.TRANS64.TRYWAIT P2, [R2+URZ+0x22840], R3 ;  /* 0x02284003020075a7 */ /* 0x0044e4000804017f */
[----:B---3--:R-:W-:Y:S05]  /*9f50*/  @!P2 NANOSLEEP.SYNCS 0x989680 ;  /* 0x009896800000a95d */ /* 0x008fea0003900000 */
[----:B------:R-:W3:Y:S02]  /*9f60*/  @!P2 SYNCS.PHASECHK.TRANS64 P2, [R2+URZ+0x22840], R3 ;  /* 0x022840030200a5a7 */ /* 0x000ee4000804007f */
[----:B---3--:R-:W-:Y:S05]  /*9f70*/  @!P2 BRA `(.L_x_7271) ;  /* 0xfffffffc00f0a947 */ /* 0x008fea000383ffff */
[----:B------:R-:W-:Y:S05]  /*9f80*/  BRA `(.L_x_7314) ;  /* 0xffffffe400307947 */ /* 0x000fea000383ffff */
.L_x_7273:
[----:B---3--:R3:W4:Y:S02]  /*9f90*/  SYNCS.PHASECHK.TRANS64.TRYWAIT P2, [R2+URZ+0x22860], R3 ;  /* 0x02286003020075a7 */ /* 0x008724000804017f */
[----:B----4-:R-:W-:Y:S05]  /*9fa0*/  @!P2 NANOSLEEP.SYNCS 0x989680 ;  /* 0x009896800000a95d */ /* 0x010fea0003900000 */
[----:B------:R-:W4:Y:S02]  /*9fb0*/  @!P2 SYNCS.PHASECHK.TRANS64 P2, [R2+URZ+0x22860], R3 ;  /* 0x022860030200a5a7 */ /* 0x000f24000804007f */
[----:B----4-:R-:W-:Y:S05]  /*9fc0*/  @!P2 BRA `(.L_x_7273) ;  /* 0xfffffffc00f0a947 */ /* 0x010fea000383ffff */
[----:B------:R-:W-:Y:S05]  /*9fd0*/  BRA `(.L_x_7315) ;  /* 0xffffffe4008c7947 */ /* 0x000fea000383ffff */
.L_x_7279:
[----:B-1----:R1:W2:Y:S02]  /*9fe0*/  SYNCS.PHASECHK.TRANS64.TRYWAIT P2, [R3+URZ+0x22840], R2 ;  /* 0x02284002030075a7 */ /* 0x0022a4000804017f */
[----:B--2---:R-:W-:Y:S05]  /*9ff0*/  @!P2 NANOSLEEP.SYNCS 0x989680 ;  /* 0x009896800000a95d */ /* 0x004fea0003900000 */
[----:B------:R-:W2:Y:S02]  /*a000*/  @!P2 SYNCS.PHASECHK.TRANS64 P2, [R3+URZ+0x22840], R2 ;  /* 0x022840020300a5a7 */ /* 0x000ea4000804007f */
[----:B--2---:R-:W-:Y:S05]  /*a010*/  @!P2 BRA `(.L_x_7279) ;  /* 0xfffffffc00f0a947 */ /* 0x004fea000383ffff */
[----:B------:R-:W-:Y:S05]  /*a020*/  BRA `(.L_x_7316) ;  /* 0xffffffe800cc7947 */ /* 0x000fea000383ffff */
.L_x_7281:
[----:B--2---:R2:W3:Y:S02]  /*a030*/  SYNCS.PHASECHK.TRANS64.TRYWAIT P2, [R3+URZ+0x22860], R2 ;  /* 0x02286002030075a7 */ /* 0x0044e4000804017f */
[----:B---3--:R-:W-:Y:S05]  /*a040*/  @!P2 NANOSLEEP.SYNCS 0x989680 ;  /* 0x009896800000a95d */ /* 0x008fea0003900000 */
[----:B------:R-:W3:Y:S02]  /*a050*/  @!P2 SYNCS.PHASECHK.TRANS64 P2, [R3+URZ+0x22860], R2 ;  /* 0x022860020300a5a7 */ /* 0x000ee4000804007f */
[----:B---3--:R-:W-:Y:S05]  /*a060*/  @!P2 BRA `(.L_x_7281) ;  /* 0xfffffffc00f0a947 */ /* 0x008fea000383ffff */
[----:B------:R-:W-:Y:S05]  /*a070*/  BRA `(.L_x_7317) ;  /* 0xffffffec00287947 */ /* 0x000fea000383ffff */
.L_x_7286:
[----:B-1----:R1:W2:Y:S02]  /*a080*/  SYNCS.PHASECHK.TRANS64.TRYWAIT P2, [R3+URZ+0x22840], R2 ;  /* 0x02284002030075a7 */ /* 0x0022a4000804017f */
[----:B--2---:R-:W-:Y:S05]  /*a090*/  @!P2 NANOSLEEP.SYNCS 0x989680 ;  /* 0x009896800000a95d */ /* 0x004fea0003900000 */
[----:B------:R-:W2:Y:S02]  /*a0a0*/  @!P2 SYNCS.PHASECHK.TRANS64 P2, [R3+URZ+0x22840], R2 ;  /* 0x022840020300a5a7 */ /* 0x000ea4000804007f */
[----:B--2---:R-:W-:Y:S05]  /*a0b0*/  @!P2 BRA `(.L_x_7286) ;  /* 0xfffffffc00f0a947 */ /* 0x004fea000383ffff */
[----:B------:R-:W-:Y:S05]  /*a0c0*/  BRA `(.L_x_7318) ;  /* 0xfffffff000507947 */ /* 0x000fea000383ffff */
.L_x_7288:
[----:B--2---:R2:W3:Y:S02]  /*a0d0*/  SYNCS.PHASECHK.TRANS64.TRYWAIT P2, [R3+URZ+0x22860], R2 ;  /* 0x02286002030075a7 */ /* 0x0044e4000804017f */
[----:B---3--:R-:W-:Y:S05]  /*a0e0*/  @!P2 NANOSLEEP.SYNCS 0x989680 ;  /* 0x009896800000a95d */ /* 0x008fea0003900000 */
[----:B------:R-:W3:Y:S02]  /*a0f0*/  @!P2 SYNCS.PHASECHK.TRANS64 P2, [R3+URZ+0x22860], R2 ;  /* 0x022860020300a5a7 */ /* 0x000ee4000804007f */
[----:B---3--:R-:W-:Y:S05]  /*a100*/  @!P2 BRA `(.L_x_7288) ;  /* 0xfffffffc00f0a947 */ /* 0x008fea000383ffff */
[----:B------:R-:W-:Y:S05]  /*a110*/  BRA `(.L_x_7319) ;  /* 0xfffffff000ac7947 */ /* 0x000fea000383ffff */
.L_x_7293:
[----:B--2---:R2:W3:Y:S02]  /*a120*/  SYNCS.PHASECHK.TRANS64.TRYWAIT P0, [R0+URZ+0x22820], R3 ;  /* 0x02282003000075a7 */ /* 0x0044e4000800017f */
[----:B---3--:R-:W-:Y:S05]  /*a130*/  @!P0 NANOSLEEP.SYNCS 0x989680 ;  /* 0x009896800000895d */ /* 0x008fea0003900000 */
[----:B------:R-:W3:Y:S02]  /*a140*/  @!P0 SYNCS.PHASECHK.TRANS64 P0, [R0+URZ+0x22820], R3 ;  /* 0x02282003000085a7 */ /* 0x000ee4000800007f */
[----:B---3--:R-:W-:Y:S05]  /*a150*/  @!P0 BRA `(.L_x_7293) ;  /* 0xfffffffc00f08947 */ /* 0x008fea000383ffff */
[----:B------:R-:W-:Y:S05]  /*a160*/  BRA `(.L_x_7320) ;  /* 0xfffffff400a87947 */ /* 0x000fea000383ffff */
.L_x_7294:
        /* <DEDUP_REMOVED lines=11> */
.L_x_7322:
[----:B------:R-:W-:Y:S05]  /*a220*/  BSYNC B0 ;  /* 0x0000000000007941 */ /* 0x000fea0003800000 */
.L_x_7321:
[----:B------:R-:W-:Y:S05]  /*a230*/  BRA `(.L_x_7323) ;  /* 0xfffffff400907947 */ /* 0x000fea000383ffff */
.L_x_7297:
[----:B------:R-:W-:Y:S01]  /*a240*/  BSSY B1, `(.L_x_7324) ;  /* 0x0000006000017945 */ /* 0x000fe20003800000 */
[----:B------:R-:W-:-:S07]  /*a250*/  MOV R15, 0xffffffff ;  /* 0xffffffff000f7802 */ /* 0x000fce0000000f00 */
[----:B-123--:R-:W-:Y:S05]  /*a260*/  WARPSYNC.COLLECTIVE R15, `(.L_x_7325) ;  /* 0x000000000f0c7348 */ /* 0x00efea0003c00000 */
[----:B------:R-:W-:Y:S02]  /*a270*/  ELECT P6, UR62, PT ;  /* 0x00000000003e782f */ /* 0x000fe400038c0000 */
[----:B------:R-:W-:Y:S01]  /*a280*/  MOV R14, UR62 ;  /* 0x0000003e000e7c02 */ /* 0x000fe20008000f00 */
[----:B-123--:R-:W-:Y:S10]  /*a290*/  ENDCOLLECTIVE ;  /* 0x000000000000791b */ /* 0x00eff40003800000 */
.L_x_7325:
[----:B------:R-:W-:Y:S05]  /*a2a0*/  BSYNC B1 ;  /* 0x0000000000017941 */ /* 0x000fea0003800000 */
.L_x_7324:
[----:B------:R-:W-:Y:S05]  /*a2b0*/  BRA `(.L_x_7326) ;  /* 0xfffffff400887947 */ /* 0x000fea000383ffff */
.L_x_7299:
[----:B--2---:R2:W3:Y:S02]  /*a2c0*/  SYNCS.PHASECHK.TRANS64.TRYWAIT P0, [R6+URZ], R5 ;  /* 0x00000005060075a7 */ /* 0x0044e4000800017f */
[----:B---3--:R-:W-:Y:S05]  /*a2d0*/  @!P0 NANOSLEEP.SYNCS 0x989680 ;  /* 0x009896800000895d */ /* 0x008fea0003900000 */
[----:B------:R-:W3:Y:S02]  /*a2e0*/  @!P0 SYNCS.PHASECHK.TRANS64 P0, [R6+URZ], R5 ;  /* 0x00000005060085a7 */ /* 0x000ee4000800007f */
[----:B---3--:R-:W-:Y:S05]  /*a2f0*/  @!P0 BRA `(.L_x_7299) ;  /* 0xfffffffc00f08947 */ /* 0x008fea000383ffff */
[----:B------:R-:W-:Y:S05]  /*a300*/  BRA `(.L_x_7327) ;  /* 0xfffffff400bc7947 */ /* 0x000fea000383ffff */
.L_x_7300:
[----:B---3--:R3:W4:Y:S02]  /*a310*/  SYNCS.PHASECHK.TRANS64.TRYWAIT P0, [R3+URZ], R2 ;  /* 0x00000002030075a7 */ /* 0x008724000800017f */
[----:B----4-:R-:W-:Y:S05]  /*a320*/  @!P0 NANOSLEEP.SYNCS 0x989680 ;  /* 0x009896800000895d */ /* 0x010fea0003900000 */
[----:B------:R-:W4:Y:S02]  /*a330*/  @!P0 SYNCS.PHASECHK.TRANS64 P0, [R3+URZ], R2 ;  /* 0x00000002030085a7 */ /* 0x000f24000800007f */
[----:B----4-:R-:W-:Y:S05]  /*a340*/  @!P0 BRA `(.L_x_7300) ;  /* 0xfffffffc00f08947 */ /* 0x010fea000383ffff */
[----:B------:R-:W-:Y:S05]  /*a350*/  BRA `(.L_x_7328) ;  /* 0xfffffff400b07947 */ /* 0x000fea000383ffff */
.L_x_7302:
[----:B---3--:R3:W4:Y:S02]  /*a360*/  SYNCS.PHASECHK.TRANS64.TRYWAIT P0, [R16+URZ], R5 ;  /* 0x00000005100075a7 */ /* 0x008724000800017f */
[----:B----4-:R-:W-:Y:S05]  /*a370*/  @!P0 NANOSLEEP.SYNCS 0x989680 ;  /* 0x009896800000895d */ /* 0x010fea0003900000 */
[----:B------:R-:W4:Y:S02]  /*a380*/  @!P0 SYNCS.PHASECHK.TRANS64 P0, [R16+URZ], R5 ;  /* 0x00000005100085a7 */ /* 0x000f24000800007f */
[----:B----4-:R-:W-:Y:S05]  /*a390*/  @!P0 BRA `(.L_x_7302) ;  /* 0xfffffffc00f08947 */ /* 0x010fea000383ffff */
[----:B------:R-:W-:Y:S05]  /*a3a0*/  BRA `(.L_x_7329) ;  /* 0xfffffff400b47947 */ /* 0x000fea000383ffff */
.L_x_7330:
        /* <DEDUP_REMOVED lines=13> */
.L_x_11959:


//--------------------- .text._ZN7cutlass13device_kernelIN5flash11enable_sm90INS1_16FlashAttnFwdSm90INS1_25CollectiveMainloopFwdSm90ILi2EN4cute5tupleIJNS5_1CILi1EEES8_S8_EEENS6_IJNS7_ILi128EEENS7_ILi96EEENS7_ILi64EEEEEELi256ENS_10bfloat16_tEfNS_4arch4Sm90ELb0ELb0ELb1ELb0ELb0ELb0ELb1ELb1ELb0ELb0ELb0ELb0EEENS1_21CollectiveEpilogueFwdINS6_IJSA_NS7_ILi256EEESB_EEES9_SE_SG_Li256ELb0ELb0ELb0ELb0EEENS1_29StaticPersistentTileSchedulerILb0EEEEEEEEEvNT_6ParamsE --------------------------
	.section	.text._ZN7cutlass13device_kernelIN5flash11enable_sm90INS1_16FlashAttnFwdSm90INS1_25CollectiveMainloopFwdSm90ILi2EN4cute5tupleIJNS5_1CILi1EEES8_S8_EEENS6_IJNS7_ILi128EEENS7_ILi96EEENS7_ILi64EEEEEELi256ENS_10bfloat16_tEfNS_4arch4Sm90ELb0ELb0ELb1ELb0ELb0ELb0ELb1ELb1ELb0ELb0ELb0ELb0EEENS1_21CollectiveEpilogueFwdINS6_IJSA_NS7_ILi256EEESB_EEES9_SE_SG_Li256ELb0ELb0ELb0ELb0EEENS1_29StaticPersistentTileSchedulerILb0EEEEEEEEEvNT_6ParamsE,"ax",@progbits
	.align	128
.text._ZN7cutlass13device_kernelIN5flash11enable_sm90INS1_16FlashAttnFwdSm90INS1_25CollectiveMainloopFwdSm90ILi2EN4cute5tupleIJNS5_1CILi1EEES8_S8_EEENS6_IJNS7_ILi128EEENS7_ILi96EEENS7_ILi64EEEEEELi256ENS_10bfloat16_tEfNS_4arch4Sm90ELb0ELb0ELb1ELb0ELb0ELb0ELb1ELb1ELb0ELb0ELb0ELb0EEENS1_21CollectiveEpilogueFwdINS6_IJSA_NS7_ILi256EEESB_EEES9_SE_SG_Li256ELb0ELb0ELb0ELb0EEENS1_29StaticPersistentTileSchedulerILb0EEEEEEEEEvNT_6ParamsE:
        .type           _ZN7cutlass13device_kernelIN5flash11enable_sm90INS1_16FlashAttnFwdSm90INS1_25CollectiveMainloopFwdSm90ILi2EN4cute5tupleIJNS5_1CILi1EEES8_S8_EEENS6_IJNS7_ILi128EEENS7_ILi96EEENS7_ILi64EEEEEELi256ENS_10bfloat16_tEfNS_4arch4Sm90ELb0ELb0ELb1ELb0ELb0ELb0ELb1ELb1ELb0ELb0ELb0ELb0EEENS1_21CollectiveEpilogueFwdINS6_IJSA_NS7_ILi256EEESB_EEES9_SE_SG_Li256ELb0ELb0ELb0ELb0EEENS1_29StaticPersistentTileSchedulerILb0EEEEEEEEEvNT_6ParamsE,@function
        .size           _ZN7cutlass13device_kernelIN5flash11enable_sm90INS1_16FlashAttnFwdSm90INS1_25CollectiveMainloopFwdSm90ILi2EN4cute5tupleIJNS5_1CILi1EEES8_S8_EEENS6_IJNS7_ILi128EEENS7_ILi96EEENS7_ILi64EEEEEELi256ENS_10bfloat16_tEfNS_4arch4Sm90ELb0ELb0ELb1ELb0ELb0ELb0ELb1ELb1ELb0ELb0ELb0ELb0EEENS1_21CollectiveEpilogueFwdINS6_IJSA_NS7_ILi256EEESB_EEES9_SE_SG_Li256ELb0ELb0ELb0ELb0EEENS1_29StaticPersistentTileSchedulerILb0EEEEEEEEEvNT_6ParamsE,(.L_x_11960 - _ZN7cutlass13device_kernelIN5flash11enable_sm90INS1_16FlashAttnFwdSm90INS1_25CollectiveMainloopFwdSm90ILi2EN4cute5tupleIJNS5_1CILi1EEES8_S8_EEENS6_IJNS7_ILi128EEENS7_ILi96EEENS7_ILi64EEEEEELi256ENS_10bfloat16_tEfNS_4arch4Sm90ELb0ELb0ELb1ELb0ELb0ELb0ELb1ELb1ELb0ELb0ELb0ELb0EEENS1_21CollectiveEpilogueFwdINS6_IJSA_NS7_ILi256EEESB_EEES9_SE_SG_Li256ELb0ELb0ELb0ELb0EEENS1_29StaticPersistentTileSchedulerILb0EEEEEEEEEvNT_6ParamsE)
        .other          _ZN7cutlass13device_kernelIN5flash11enable_sm90INS1_16FlashAttnFwdSm90INS1_25CollectiveMainloopFwdSm90ILi2EN4cute5tupleIJNS5_1CILi1EEES8_S8_EEENS6_IJNS7_ILi128EEENS7_ILi96EEENS7_ILi64EEEEEELi256ENS_10bfloat16_tEfNS_4arch4Sm90ELb0ELb0ELb1ELb0ELb0ELb0ELb1ELb1ELb0ELb0ELb0ELb0EEENS1_21CollectiveEpilogueFwdINS6_IJSA_NS7_ILi256EEESB_EEES9_SE_SG_Li256ELb0ELb0ELb0ELb0EEENS1_29StaticPersistentTileSchedulerILb0EEEEEEEEEvNT_6ParamsE,@"STO_CUDA_ENTRY STV_DEFAULT"
_ZN7cutlass13device_kernelIN5flash11enable_sm90INS1_16FlashAttnFwdSm90INS1_25CollectiveMainloopFwdSm90ILi2EN4cute5tupleIJNS5_1CILi1EEES8_S8_EEENS6_IJNS7_ILi128EEENS7_ILi96EEENS7_ILi64EEEEEELi256ENS_10bfloat16_tEfNS_4arch4Sm90ELb0ELb0ELb1ELb0ELb0ELb0ELb1ELb1ELb0ELb0ELb0ELb0EEENS1_21CollectiveEpilogueFwdINS6_IJSA_NS7_ILi256EEESB_EEES9_SE_SG_Li256ELb0ELb0ELb0ELb0EEENS1_29StaticPersistentTileSchedulerILb0EEEEEEEEEvNT_6ParamsE:
        /* <DEDUP_REMOVED lines=27> */
.L_x_7332:
[----:B------:R-:W-:Y:S05]  /*01b0*/  BSYNC B0 ;  /* 0x0000000000007941 */ /* 0x000fea0003800000 */
.L_x_7331:
        /* <DEDUP_REMOVED lines=39> */
.L_x_7333:
        /* <DEDUP_REMOVED lines=22> */
.L_x_7334:
        /* <DEDUP_REMOVED lines=18> */
.L_x_7335:
        /* <DEDUP_REMOVED lines=22> */
.L_x_7336:
        /* <DEDUP_REMOVED lines=22> */
.L_x_7337:
[----:B------:R-:W-:Y:S01]  /*0970*/  PLOP3.LUT P0, PT, PT, PT, UP0, 0x80, 0x0 ;  /* 0x000000000000781c */ /* 0x000fe20003f0f008 */
[----:B------:R-:W-:Y:S01]  /*0980*/  UMOV UR46, 0x1 ;  /* 0x00000001002e7882 */ /* 0x000fe20000000000 */
[----:B------:R-:W-:Y:S01]  /*0990*/  NOP ;  /* 0x0000000000007918 */ /* 0x000fe20000000000 */
[----:B------:R-:W-:Y:S01]  /*09a0*/  USEL UR46, UR46, 0x2, !UP0 ;  /* 0x000000022e2e7887 */ /* 0x000fe2000c000000 */
[----:B------:R-:W-:Y:S01]  /*09b0*/  ULDC.64 UR48, c[0x0][0x208] ;  /* 0x0000820000307ab9 */ /* 0x000fe20000000a00 */
[----:B-1234-:R-:W-:Y:S08]  /*09c0*/  BAR.SYNC.DEFER_BLOCKING 0x0 ;  /* 0x0000000000007b1d */ /* 0x01eff00000010000 */
[----:B------:R-:W-:Y:S05]  /*09d0*/  @!P0 BRA `(.L_x_7338) ;  /* 0x0000007000b08947 */ /* 0x000fea0003800000 */
.L_x_7339:
        /* <DEDUP_REMOVED lines=59> */
.L_x_7363:
[----:B------:R-:W1:Y:S01]  /*0d90*/  SHFL.IDX PT, R0, R19, RZ, 0x1f ;  /* 0x00001fff13007589 */ /* 0x000e6200000e0000 */
[----:B------:R-:W-:Y:S01]  /*0da0*/  ULDC UR4, c[0x0][0xea8] ;  /* 0x0003aa0000047ab9 */ /* 0x000fe20000000800 */
[----:B------:R-:W-:Y:S01]  /*0db0*/  ULDC.64 UR6, c[0x0][0x3f8] ;  /* 0x0000fe0000067ab9 */ /* 0x000fe20000000a00 */
[----:B------:R-:W-:Y:S02]  /*0dc0*/  UISETP.NE.AND UP1, UPT, UR4, 0x1, UPT ;  /* 0x000000010400788c */ /* 0x000fe4000bf25270 */
[----:B------:R-:W-:Y:S01]  /*0dd0*/  UISETP.NE.U32.AND UP0, UPT, UR6, URZ, UPT ;  /* 0x0000003f0600728c */ /* 0x000fe2000bf05070 */
[----:B------:R-:W-:Y:S01]  /*0de0*/  ULDC UR4, c[0x0][0xeb4] ;  /* 0x0003ad0000047ab9 */ /* 0x000fe20000000800 */
[----:B------:R-:W-:Y:S02]  /*0df0*/  ULDC UR47, c[0x0][0x404] ;  /* 0x00010100002f7ab9 */ /* 0x000fe40000000800 */
[----:B------:R-:W-:Y:S02]  /*0e00*/  UISETP.NE.AND.EX UP0, UPT, UR7, URZ, UPT, UP0 ;  /* 0x0000003f0700728c */ /* 0x000fe4000bf05300 */
[----:B------:R-:W-:-:S02]  /*0e10*/  UIADD3 UR9, UR41, 0x18400, URZ ;  /* 0x0001840029097890 */ /* 0x000fc4000fffe03f */
[----:B------:R-:W-:Y:S02]  /*0e20*/  UISETP.NE.AND UP2, UPT, UR4, 0x1, UPT ;  /* 0x000000010400788c */ /* 0x000fe4000bf45270 */
[----:B------:R-:W-:Y:S01]  /*0e30*/  USEL UR47, UR47, 0x1, UP0 ;  /* 0x000000012f2f7887 */ /* 0x000fe20008000000 */
[----:B------:R-:W-:Y:S01]  /*0e40*/  @UP1 ULDC UR4, c[0x0][0xeac] ;  /* 0x0003ab0000041ab9 */ /* 0x000fe20000000800 */
[----:B------:R-:W-:Y:S01]  /*0e50*/  ULDC UR7, c[0x0][0x2e0] ;  /* 0x0000b80000077ab9 */ /* 0x000fe20000000800 */
[----:B------:R-:W-:Y:S02]  /*0e60*/  ULOP3.LUT UP0, URZ, UR9, 0x1bf, URZ, 0xc0, !UPT ;  /* 0x000001bf093f7892 */ /* 0x000fe4000f80c03f */
[----:B------:R-:W-:Y:S02]  /*0e70*/  UIMAD.WIDE.U32 UR4, UR43, UR4, URZ ;  /* 0x000000042b0472a5 */ /* 0x000fe4000f8e003f */
[----:B------:R-:W-:Y:S01]  /*0e80*/  UIMAD UR47, UR47, UR7, URZ ;  /* 0x000000072f2f72a4 */ /* 0x000fe2000f8e023f */
[----:B-1----:R-:W-:Y:S01]  /*0e90*/  R2UR UR44, R0 ;  /* 0x00000000002c72ca */ /* 0x002fe200000e0000 */
[----:B------:R-:W-:Y:S01]  /*0ea0*/  @UP1 ULDC UR8, c[0x0][0xeb0] ;  /* 0x0003ac0000081ab9 */ /* 0x000fe20000000800 */
[----:B------:R-:W-:Y:S01]  /*0eb0*/  UMOV UR37, UR43 ;  /* 0x0000002b00257c82 */ /* 0x000fe20008000000 */
[----:B------:R-:W-:Y:S01]  /*0ec0*/  @UP1 USHF.R.U32.HI UR37, URZ, UR8, UR5 ;  /* 0x000000083f251299 */ /* 0x000fe20008011605 */
[----:B------:R-:W-:Y:S01]  /*0ed0*/  PLOP3.LUT P0, PT, PT, PT, UP0, 0x80, 0x0 ;  /* 0x000000000000781c */ /* 0x000fe20003f0f008 */
[----:B------:R-:W-:-:S02]  /*0ee0*/  @UP2 ULDC.64 UR10, c[0x0][0xeb8] ;  /* 0x0003ae00000a2ab9 */ /* 0x000fc40000000a00 */
[----:B------:R-:W-:-:S03]  /*0ef0*/  UIMAD.WIDE.U32 UR4, UR37, UR10, URZ ;  /* 0x0000000a250472a5 */ /* 0x000fc6000f8e003f */
[----:B------:R-:W-:Y:S01]  /*0f00*/  UMOV UR36, UR37 ;  /* 0x0000002500247c82 */ /* 0x000fe20008000000 */
[----:B------:R-:W-:Y:S02]  /*0f10*/  @UP2 USHF.R.U32.HI UR36, URZ, UR11, UR5 ;  /* 0x0000000b3f242299 */ /* 0x000fe40008011605 */
[----:B------:R-:W-:-:S04]  /*0f20*/  ULEA.HI UR6, UR44, UR44, URZ, 0x1 ;  /* 0x0000002c2c067291 */ /* 0x000fc8000f8f083f */
[----:B------:R-:W-:-:S04]  /*0f30*/  ULOP3.LUT UR6, UR6, 0xfffffffe, URZ, 0xc0, !UPT ;  /* 0xfffffffe06067892 */ /* 0x000fc8000f8ec03f */
[----:B------:R-:W-:Y:S02]  /*0f40*/  UIADD3 UR44, UR44, -UR6, URZ ;  /* 0x800000062c2c7290 */ /* 0x000fe4000fffe03f */
[----:B------:R-:W-:Y:S02]  /*0f50*/  UIADD3 UR6, UR47, 0x5f, URZ ;  /* 0x0000005f2f067890 */ /* 0x000fe4000fffe03f */
[----:B------:R-:W-:Y:S02]  /*0f60*/  ULEA UR8, UR44, UR41, 0xd ;  /* 0x000000292c087291 */ /* 0x000fe4000f8e683f */
[----:B------:R-:W-:Y:S02]  /*0f70*/  UIMAD.WIDE UR6, UR6, 0x2aaaaaab, URZ ;  /* 0x2aaaaaab060678a5 */ /* 0x000fe4000f8e023f */
[----:B------:R-:W-:Y:S02]  /*0f80*/  UIADD3 UR8, UR8, 0x22400, URZ ;  /* 0x0002240008087890 */ /* 0x000fe4000fffe03f */
[----:B------:R-:W-:-:S02]  /*0f90*/  USHF.R.U32.HI UR45, URZ, 0x1f, UR7 ;  /* 0x0000001f3f2d7899 */ /* 0x000fc40008011607 */
[----:B------:R-:W-:Y:S02]  /*0fa0*/  USHF.R.U32.HI UR8, URZ, 0x4, UR8 ;  /* 0x000000043f087899 */ /* 0x000fe40008011608 */
[----:B------:R-:W-:Y:S02]  /*0fb0*/  ULEA.HI.SX32 UR45, UR7, UR45, 0x1c ;  /* 0x0000002d072d7291 */ /* 0x000fe4000f8fe23f */
        /* <DEDUP_REMOVED lines=18> */
.L_x_7340:
[----:B------:R-:W-:Y:S01]  /*10e0*/  ULOP3.LUT UR4, UR40, 0x1, URZ, 0xc0, !UPT ;  /* 0x0000000128047892 */ /* 0x000fe2000f8ec03f */
[----:B------:R-:W-:-:S05]  /*10f0*/  VIADD R172, R18, 0x8 ;  /* 0x0000000812ac7836 */ /* 0x000fca0000000000 */
[----:B------:R-:W-:-:S05]  /*1100*/  IMAD.U32 R0, RZ, RZ, UR4 ;  /* 0x00000004ff007e24 */ /* 0x000fca000f8e00ff */
[----:B------:R-:W-:-:S04]  /*1110*/  SHF.L.U32 R0, R0, 0x1f, RZ ;  /* 0x0000001f00007819 */ /* 0x000fc800000006ff */
[----:B------:R-:W1:Y:S02]  /*1120*/  SYNCS.PHASECHK.TRANS64.TRYWAIT P0, [UR41+0x32400], R0 ;  /* 0x03240000ff0075a7 */ /* 0x000e640008000169 */
[----:B-1----:R-:W-:Y:S05]  /*1130*/  @!P0 BRA `(.L_x_7341) ;  /* 0x00000098008c8947 */ /* 0x002fea0003800000 */
.L_x_7421:
[----:B-1----:R-:W-:Y:S01]  /*1140*/  MOV R3, UR42 ;  /* 0x0000002a00037c02 */ /* 0x002fe20008000f00 */
[----:B------:R-:W-:Y:S05]  /*1150*/  WARPSYNC.ALL ;  /* 0x0000000000007948 */ /* 0x000fea0003800000 */
[----:B------:R1:W-:Y:S01]  /*1160*/  BAR.SYNC.DEFER_BLOCKING R172, 0x100 ;  /* 0x000400ac0000751d */ /* 0x0003e20000010000 */
[----:B------:R-:W-:-:S13]  /*1170*/  ISETP.NE.AND P0, PT, R3, 0x3, PT ;  /* 0x000000030300780c */ /* 0x000fda0003f05270 */
[----:B-1----:R-:W-:Y:S05]  /*1180*/  @!P0 BRA `(.L_x_7342) ;  /* 0x0000000000048947 */ /* 0x002fea0003800000 */
[----:B------:R-:W-:Y:S01]  /*1190*/  BPT.TRAP 0x1 ;  /* 0x000000040000795c */ /* 0x000fe20000300000 */
.L_x_7342:
[----:B------:R-:W-:Y:S01]  /*11a0*/  ULEA UR26, UR39, UR41, 0x3 ;  /* 0x00000029271a7291 */ /* 0x000fe2000f8e183f */
[----:B------:R-:W-:-:S05]  /*11b0*/  IMAD.U32 R3, RZ, RZ, UR38 ;  /* 0x00000026ff037e24 */ /* 0x000fca000f8e00ff */
[----:B------:R-:W-:-:S04]  /*11c0*/  SHF.L.U32 R3, R3, 0x1f, RZ ;  /* 0x0000001f03037819 */ /* 0x000fc800000006ff */
[----:B------:R1:W2:Y:S01]  /*11d0*/  SYNCS.PHASECHK.TRANS64.TRYWAIT P1, [UR26+0x32430], R3 ;  /* 0x03243003ff0075a7 */ /* 0x0002a2000802015a */
[----:B------:R-:W-:Y:S05]  /*11e0*/  @!P0 BRA `(.L_x_7343) ;  /* 0x0000000000048947 */ /* 0x000fea0003800000 */
[----:B------:R-:W-:Y:S01]  /*11f0*/  BPT.TRAP 0x1 ;  /* 0x000000040000795c */ /* 0x000fe20000300000 */
.L_x_7343:
[----:B--2---:R-:W-:Y:S05]  /*1200*/  @P1 BRA `(.L_x_7344) ;  /* 0x0000000000081947 */ /* 0x004fea0003800000 */
[----:B------:R-:W2:Y:S02]  /*1210*/  SYNCS.PHASECHK.TRANS64.TRYWAIT P1, [UR26+0x32430], R3 ;  /* 0x03243003ff0075a7 */ /* 0x000ea4000802015a */
[----:B--2---:R-:W-:Y:S05]  /*1220*/  @!P1 BRA `(.L_x_7345) ;  /* 0x0000009800689947 */ /* 0x004fea0003800000 */
.L_x_7344:
[----:B------:R-:W-:Y:S01]  /*1230*/  ULEA UR4, UR44, UR41, 0xd ;  /* 0x000000292c047291 */ /* 0x000fe2000f8e683f */
[----:B------:R-:W-:Y:S01]  /*1240*/  WARPGROUP.ARRIVE ;  /* 0x00000000000079c5 */ /* 0x000fe20000000000 */
[----:B------:R-:W-:Y:S02]  /*1250*/  UIADD3 UR5, UR41, 0x1c400, URZ ;  /* 0x0001c40029057890 */ /* 0x000fe4000fffe03f */
[----:B------:R-:W-:Y:S02]  /*1260*/  UIADD3 UR4, UR4, 0x18400, URZ ;  /* 0x0001840004047890 */ /* 0x000fe4000fffe03f */
[----:B------:R-:W-:Y:S02]  /*1270*/  USHF.R.U32.HI UR5, URZ, 0x4, UR5 ;  /* 0x000000043f057899 */ /* 0x000fe40008011605 */
[----:B------:R-:W-:Y:S02]  /*1280*/  USHF.R.U32.HI UR4, URZ, 0x4, UR4 ;  /* 0x000000043f047899 */ /* 0x000fe40008011604 */
[----:B------:R-:W-:-:S02]  /*1290*/  ULOP3.LUT UR5, UR5, 0x3fff, URZ, 0xc0, !UPT ;  /* 0x00003fff05057892 */ /* 0x000fc4000f8ec03f */
[----:B------:R-:W-:Y:S02]  /*12a0*/  ULOP3.LUT UR4, UR4, 0x3fff, URZ, 0xc0, !UPT ;  /* 0x00003fff04047892 */ /* 0x000fe4000f8ec03f */
[----:B------:R-:W-:Y:S02]  /*12b0*/  ULOP3.LUT UR24, UR5, 0x10000, URZ, 0xfc, !UPT ;  /* 0x0001000005187892 */ /* 0x000fe4000f8efc3f */
[----:B------:R-:W-:Y:S02]  /*12c0*/  ULOP3.LUT UR4, UR4, 0x10000, URZ, 0xfc, !UPT ;  /* 0x0001000004047892 */ /* 0x000fe4000f8efc3f */
[----:B------:R-:W-:Y:S01]  /*12d0*/  UIMAD UR6, UR39, 0x300, UR24 ;  /* 0x00000300270678a4 */ /* 0x000fe2000f8e0218 */
[----:B------:R-:W-:Y:S01]  /*12e0*/  UMOV UR5, 0x40000040 ;  /* 0x4000004000057882 */ /* 0x000fe20000000000 */
[----:B------:R-:W-:Y:S01]  /*12f0*/  UMOV UR7, 0x40000040 ;  /* 0x4000004000077882 */ /* 0x000fe20000000000 */
[----:B------:R-:W-:Y:S02]  /*1300*/  UIADD3 UR8, UR4, 0x2, URZ ;  /* 0x0000000204087890 */ /* 0x000fe4000fffe03f */
[----:B------:R-:W-:Y:S01]  /*1310*/  UIADD3 UR10, UR6, 0x2, URZ ;  /* 0x00000002060a7890 */ /* 0x000fe2000fffe03f */
[----:B------:R-:W-:-:S03]  /*1320*/  UMOV UR9, 0x40000040 ;  /* 0x4000004000097882 */ /* 0x000fc60000000000 */
[----:B------:R-:W-:Y:S01]  /*1330*/  HGMMA.64x96x16.F32.BF16 R24, gdesc[UR4], RZ, !UPT, gsb0 ;  /* 0x01600000041879f0 */ /* 0x000fe2000c0018ff */
        /* <DEDUP_REMOVED lines=19> */
[----:B------:R-:W3:Y:S02]  /*1470*/  SYNCS.PHASECHK.TRANS64.TRYWAIT P1, [UR41+0x32410], R0 ;  /* 0x03241000ff0075a7 */ /* 0x000ee40008020169 */
[----:B---3--:R-:W-:Y:S05]  /*1480*/  @!P1 BRA `(.L_x_7346) ;  /* 0x0000009400e89947 */ /* 0x008fea0003800000 */
.L_x_7422:
[----:B------:R-:W-:Y:S05]  /*1490*/  @!P0 BRA `(.L_x_7347) ;  /* 0x0000000000048947 */ /* 0x000fea0003800000 */
[----:B------:R-:W-:Y:S01]  /*14a0*/  BPT.TRAP 0x1 ;  /* 0x000000040000795c */ /* 0x000fe20000300000 */
.L_x_7347:
[----:B------:R4:W1:Y:S01]  /*14b0*/  SYNCS.PHASECHK.TRANS64.TRYWAIT P1, [UR26+0x32450], R3 ;  /* 0x03245003ff0075a7 */ /* 0x000862000802015a */
[----:B------:R-:W-:Y:S05]  /*14c0*/  @!P0 BRA `(.L_x_7348) ;  /* 0x0000000000048947 */ /* 0x000fea0003800000 */
[----:B------:R-:W-:Y:S01]  /*14d0*/  BPT.TRAP 0x1 ;  /* 0x000000040000795c */ /* 0x000fe20000300000 */
.L_x_7348:
[----:B-1----:R-:W-:Y:S05]  /*14e0*/  @P1 BRA `(.L_x_7349) ;  /* 0x0000000000081947 */ /* 0x002fea0003800000 */
[----:B------:R-:W1:Y:S02]  /*14f0*/  SYNCS.PHASECHK.TRANS64.TRYWAIT P1, [UR26+0x32450], R3 ;  /* 0x03245003ff0075a7 */ /* 0x000e64000802015a */
[----:B-1----:R-:W-:Y:S05]  /*1500*/  @!P1 BRA `(.L_x_7350) ;  /* 0x0000009400e09947 */ /* 0x002fea0003800000 */
.L_x_7349:
[----:B------:R-:W-:Y:S01]  /*1510*/  UIADD3 UR6, UR41, 0x400, URZ ;  /* 0x0000040029067890 */ /* 0x000fe2000fffe03f */
[----:B------:R-:W-:Y:S01]  /*1520*/  WARPGROUP.ARRIVE ;  /* 0x00000000000079c5 */ /* 0x000fe20000000000 */
[----:B------:R-:W-:-:S05]  /*1530*/  ULOP3.LUT UR7, UR52, 0x10000, URZ, 0xfc, !UPT ;  /* 0x0001000034077892 */ /* 0x000fca000f8efc3f */
[----:B------:R-:W5:Y:S01]  /*1540*/  S2R R12, SR_TID.X ;  /* 0x00000000000c7919 */ /* 0x000f620000002100 */
[----:B------:R-:W-:Y:S01]  /*1550*/  USHF.R.U32.HI UR6, URZ, 0x4, UR6 ;  /* 0x000000043f067899 */ /* 0x000fe20008011606 */
[----:B------:R-:W-:Y:S01]  /*1560*/  UMOV UR21, 0x40000040 ;  /* 0x4000004000157882 */ /* 0x000fe20000000000 */
[----:B------:R-:W-:Y:S02]  /*1570*/  UMOV UR23, 0x40000040 ;  /* 0x4000004000177882 */ /* 0x000fe40000000000 */
[----:B------:R-:W-:Y:S01]  /*1580*/  ULOP3.LUT UR6, UR6, 0x3fff, URZ, 0xc0, !UPT ;  /* 0x00003fff06067892 */ /* 0x000fe2000f8ec03f */
[----:B------:R-:W-:Y:S01]  /*1590*/  UMOV UR20, UR7 ;  /* 0x0000000700147c82 */ /* 0x000fe20008000000 */
[----:B------:R-:W-:Y:S02]  /*15a0*/  ULDC UR27, c[0x0][0xa80] ;  /* 0x0002a000001b7ab9 */ /* 0x000fe40000000800 */
[----:B------:R-:W-:Y:S02]  /*15b0*/  ULOP3.LUT UR25, UR6, 0x10000, URZ, 0xfc, !UPT ;  /* 0x0001000006197892 */ /* 0x000fe4000f8efc3f */
[----:B------:R-:W-:-:S02]  /*15c0*/  UISETP.GE.AND UP0, UPT, UR47, 0x61, UPT ;  /* 0x000000612f00788c */ /* 0x000fc4000bf06270 */
[----:B------:R-:W-:-:S07]  /*15d0*/  UIMAD UR10, UR39, 0xc00, UR25 ;  /* 0x00000c00270a78a4 */ /* 0x000fce000f8e0219 */
[----:B------:R-:W-:Y:S02]  /*15e0*/  UMOV UR22, UR10 ;  /* 0x0000000a00167c82 */ /* 0x000fe40008000000 */
[----:B------:R-:W-:Y:S01]  /*15f0*/  HGMMA.64x96x16.F32.BF16 R24, gdesc[UR20], R24, gsb0 ;  /* 0x01600000141879f0 */ /* 0x000fe20008001818 */
[----:B------:R-:W-:Y:S02]  /*1600*/  UIADD3 UR20, UR7, 0x2, URZ ;  /* 0x0000000207147890 */ /* 0x000fe4000fffe03f */
[----:B------:R-:W-:Y:S01]  /*1610*/  UIADD3 UR22, UR10, 0x2, URZ ;  /* 0x000000020a167890 */ /* 0x000fe2000fffe03f */
[----:B------:R-:W-:Y:S01]  /*1620*/  UMOV UR21, 0x40000040 ;  /* 0x4000004000157882 */ /* 0x000fe20000000000 */
[----:B------:R-:W-:Y:S01]  /*1630*/  UMOV UR23, 0x40000040 ;  /* 0x4000004000177882 */ /* 0x000fe20000000000 */
[----:B-----5:R-:W-:Y:S01]  /*1640*/  LOP3.LUT R12, R12, 0x7f, RZ, 0xc0, !PT ;  /* 0x0000007f0c0c7812 */ /* 0x020fe200078ec0ff */
        /* <DEDUP_REMOVED lines=98> */
[----:B------:R-:W-:Y:S01]  /*1c70*/  ULDC UR10, c[0x0][0xad0] ;  /* 0x0002b400000a7ab9 */ /* 0x000fe20000000800 */
[----:B------:R-:W-:-:S04]  /*1c80*/  UIMAD UR7, UR45, -0x60, UR47 ;  /* 0xffffffa02d0778a4 */ /* 0x000fc8000f8e022f */
[----:B------:R-:W-:-:S06]  /*1c90*/  UIADD3 UR7, UR7, 0x60, URZ ;  /* 0x0000006007077890 */ /* 0x000fcc000fffe03f */
[----:B-1-3--:R-:W-:Y:S01]  /*1ca0*/  IMAD.U32 R0, RZ, RZ, UR7 ;  /* 0x00000007ff007e24 */ /* 0x00afe2000f8e00ff */
[----:B------:R-:W-:-:S03]  /*1cb0*/  UMOV UR7, 0x40000040 ;  /* 0x4000004000077882 */ /* 0x000fc60000000000 */
        /* <DEDUP_REMOVED lines=34> */
[----:B--2-4-:R-:W-:Y:S01]  /*1ee0*/  FSEL R3, R24, -INF , P4 ;  /* 0xff80000018037808 */ /* 0x014fe20002000000 */
[----:B------:R-:W-:Y:S01]  /*1ef0*/  FMUL.FTZ R43, R43, UR10 ;  /* 0x0000000a2b2b7c20 */ /* 0x000fe20008410000 */
[----:B------:R-:W-:Y:S01]  /*1f00*/  FMUL.FTZ R45, R45, UR10 ;  /* 0x0000000a2d2d7c20 */ /* 0x000fe20008410000 */
[----:B------:R-:W-:Y:S01]  /*1f10*/  FMUL.FTZ R46, R46, UR10 ;  /* 0x0000000a2e2e7c20 */ /* 0x000fe20008410000 */
[----:B------:R-:W-:Y:S01]  /*1f20*/  FMUL.FTZ R48, R48, UR10 ;  /* 0x0000000a30307c20 */ /* 0x000fe20008410000 */
[----:B------:R-:W-:Y:S01]  /*1f30*/  FMUL.FTZ R47, R47, UR10 ;  /* 0x0000000a2f2f7c20 */ /* 0x000fe20008410000 */
[----:B------:R-:W-:Y:S01]  /*1f40*/  FMUL.FTZ R49, R49, UR10 ;  /* 0x0000000a31317c20 */ /* 0x000fe20008410000 */
[----:B------:R-:W2:Y:S01]  /*1f50*/  MUFU.TANH R26, R26 ;  /* 0x0000001a001a7308 */ /* 0x000ea20000002400 */
        /* <DEDUP_REMOVED lines=36> */
[----:B------:R-:W-:-:S03]  /*21a0*/  FMNMX.FTZ R4, R29, R4, !PT ;  /* 0x000000041d047209 */ /* 0x000fc60007810000 */
[----:B------:R-:W3:Y:S01]  /*21b0*/  MUFU.TANH R31, R31 ;  /* 0x0000001f001f7308 */ /* 0x000ee20000002400 */
[----:B--2---:R-:W-:Y:S02]  /*21c0*/  FSEL R30, R30, -INF , P6 ;  /* 0xff8000001e1e7808 */ /* 0x004fe40003000000 */
[----:B------:R-:W-:Y:S02]  /*21d0*/  ISETP.GT.AND P6, PT, R0, 0x20, PT ;  /* 0x000000200000780c */ /* 0x000fe40003fc4270 */
[----:B------:R-:W-:-:S03]  /*21e0*/  FMNMX.FTZ R5, R30, R5, !PT ;  /* 0x000000051e057209 */ /* 0x000fc60007810000 */
[----:B------:R-:W2:Y:S01]  /*21f0*/  MUFU.TANH R33, R33 ;  /* 0x0000002100217308 */ /* 0x000ea20000002400 */
[----:B-1----:R-:W-:-:S04]  /*2200*/  FSEL R163, R32, -INF , P2 ;  /* 0xff80000020a37808 */ /* 0x002fc80001000000 */
[----:B------:R-:W-:-:S03]  /*2210*/  FMNMX.FTZ R4, R163, R4, !PT ;  /* 0x00000004a3047209 */ /* 0x000fc60007810000 */
[----:B------:R-:W1:Y:S01]  /*2220*/  MUFU.TANH R34, R34 ;  /* 0x0000002200227308 */ /* 0x000e620000002400 */
[----:B---3--:R-:W-:Y:S02]  /*2230*/  FSEL R10, R31, -INF , P1 ;  /* 0xff8000001f0a7808 */ /* 0x008fe40000800000 */
[----:B------:R-:W-:Y:S02]  /*2240*/  ISETP.GT.AND P1, PT, R0, 0x21, PT ;  /* 0x000000210000780c */ /* 0x000fe40003f24270 */
[----:B------:R-:W-:-:S03]  /*2250*/  FMNMX.FTZ R5, R10, R5, !PT ;  /* 0x000000050a057209 */ /* 0x000fc60007810000 */
[----:B------:R-:W3:Y:S01]  /*2260*/  MUFU.TANH R36, R36 ;  /* 0x0000002400247308 */ /* 0x000ee20000002400 */
[----:B--2---:R-:W-:-:S04]  /*2270*/  FSEL R165, R33, -INF , P3 ;  /* 0xff80000021a57808 */ /* 0x004fc80001800000 */
[----:B------:R-:W-:-:S03]  /*2280*/  FMNMX.FTZ R4, R165, R4, !PT ;  /* 0x00000004a5047209 */ /* 0x000fc60007810000 */
[----:B------:R-:W2:Y:S01]  /*2290*/  MUFU.TANH R35, R35 ;  /* 0x0000002300237308 */ /* 0x000ea20000002400 */
[----:B-1----:R-:W-:Y:S02]  /*22a0*/  FSEL R174, R34, -INF , P2 ;  /* 0xff80000022ae7808 */ /* 0x002fe40001000000 */
[----:B------:R-:W-:Y:S02]  /*22b0*/  ISETP.GT.AND P2, PT, R0, 0x28, PT ;  /* 0x000000280000780c */ /* 0x000fe40003f44270 */
[----:B------:R-:W-:-:S03]  /*22c0*/  FMNMX.FTZ R5, R174, R5, !PT ;  /* 0x00000005ae057209 */ /* 0x000fc60007810000 */
[----:B------:R-:W1:Y:S01]  /*22d0*/  MUFU.TANH R37, R37 ;  /* 0x0000002500257308 */ /* 0x000e620000002400 */
[----:B---3--:R-:W-:-:S04]  /*22e0*/  FSEL R167, R36, -INF , P4 ;  /* 0xff80000024a77808 */ /* 0x008fc80002000000 */
        /* <DEDUP_REMOVED lines=80> */
[----:B------:R-:W-:-:S05]  /*27f0*/  ISETP.GT.AND P2, PT, R0, 0x58, PT ;  /* 0x000000580000780c */ /* 0x000fca0003f44270 */
[----:B------:R-:W1:Y:S01]  /*2800*/  MUFU.TANH R61, R61 ;  /* 0x0000003d003d7308 */ /* 0x000e620000002400 */
[----:B---3--:R-:W-:Y:S02]  /*2810*/  FSEL R15, R15, -INF , P3 ;  /* 0xff8000000f0f7808 */ /* 0x008fe40001800000 */
[----:B------:R-:W-:Y:S02]  /*2820*/  ISETP.GT.AND P3, PT, R0, 0x59, PT ;  /* 0x000000590000780c */ /* 0x000fe40003f64270 */
[----:B------:R-:W-:-:S03]  /*2830*/  FMNMX.FTZ R0, R20, R5, !PT ;  /* 0x0000000514007209 */ /* 0x000fc60007810000 */
[----:B------:R-:W3:Y:S01]  /*2840*/  MUFU.TANH R62, R62 ;  /* 0x0000003e003e7308 */ /* 0x000ee20000002400 */
[----:B--2---:R-:W-:Y:S02]  /*2850*/  FSEL R175, R60, -INF , P4 ;  /* 0xff8000003caf7808 */ /* 0x004fe40002000000 */
[----:B------:R-:W-:Y:S02]  /*2860*/  FMNMX.FTZ R5, R15, R0, !PT ;  /* 0x000000000f057209 */ /* 0x000fe40007810000 */
[----:B------:R-:W-:-:S03]  /*2870*/  FMNMX.FTZ R4, R175, R4, !PT ;  /* 0x00000004af047209 */ /* 0x000fc60007810000 */
[----:B------:R-:W2:Y:S01]  /*2880*/  MUFU.TANH R14, R64 ;  /* 0x00000040000e7308 */ /* 0x000ea20000002400 */
[----:B-1----:R-:W-:-:S04]  /*2890*/  FSEL R177, R61, -INF , P5 ;  /* 0xff8000003db17808 */ /* 0x002fc80002800000 */
[----:B------:R-:W-:-:S03]  /*28a0*/  FMNMX.FTZ R7, R177, R4, !PT ;  /* 0x00000004b1077209 */ /* 0x000fc60007810000 */
[----:B------:R-:W1:Y:S01]  /*28b0*/  MUFU.TANH R63, R63 ;  /* 0x0000003f003f7308 */ /* 0x000e620000002400 */
[----:B---3--:R-:W-:-:S04]  /*28c0*/  FSEL R170, R62, -INF , P4 ;  /* 0xff8000003eaa7808 */ /* 0x008fc80002000000 */
[----:B------:R-:W-:-:S03]  /*28d0*/  FMNMX.FTZ R5, R170, R5, !PT ;  /* 0x00000005aa057209 */ /* 0x000fc60007810000 */
[----:B------:R-:W3:Y:S01]  /*28e0*/  MUFU.TANH R21, R65 ;  /* 0x0000004100157308 */ /* 0x000ee20000002400 */
[----:B--2---:R-:W-:-:S04]  /*28f0*/  FSEL R14, R14, -INF , P6 ;  /* 0xff8000000e0e7808 */ /* 0x004fc80003000000 */
        /* <DEDUP_REMOVED lines=18> */
[----:B------:R-:W-:Y:S02]  /*2a20*/  FMNMX.FTZ R4, R161, R4, !PT ;  /* 0x00000004a1047209 */ /* 0x000fe40007810000 */
[----:B-1----:R-:W-:-:S03]  /*2a30*/  FSEL R158, R70, -INF , P2 ;  /* 0xff800000469e7808 */ /* 0x002fc60001000000 */
[----:B------:R-:W1:Y:S01]  /*2a40*/  SHFL.BFLY PT, R7, R4, 0x2, 0x1f ;  /* 0x0c401f0004077f89 */ /* 0x000e6200000e0000 */
[----:B------:R-:W-:Y:S02]  /*2a50*/  PLOP3.LUT P2, PT, PT, PT, UP0, 0x80, 0x0 ;  /* 0x000000000000781c */ /* 0x000fe40003f4f008 */
[----:B------:R-:W-:Y:S02]  /*2a60*/  FMNMX.FTZ R5, R158, R5, !PT ;  /* 0x000000059e057209 */ /* 0x000fe40007810000 */
[----:B---3--:R-:W-:-:S04]  /*2a70*/  FSEL R164, R71, -INF , P3 ;  /* 0xff80000047a47808 */ /* 0x008fc80001800000 */
[----:B------:R-:W-:-:S05]  /*2a80*/  FMNMX.FTZ R0, R164, R5, !PT ;  /* 0x00000005a4007209 */ /* 0x000fca0007810000 */
[----:B------:R-:W2:Y:S01]  /*2a90*/  SHFL.BFLY PT, R11, R0, 0x2, 0x1f ;  /* 0x0c401f00000b7f89 */ /* 0x000ea200000e0000 */
[----:B-1----:R-:W-:-:S05]  /*2aa0*/  FMNMX.FTZ R8, R4, R7, !PT ;  /* 0x0000000704087209 */ /* 0x002fca0007810000 */
[----:B------:R-:W1:Y:S01]  /*2ab0*/  SHFL.BFLY PT, R5, R8, 0x1, 0x1f ;  /* 0x0c201f0008057f89 */ /* 0x000e6200000e0000 */
[----:B--2---:R-:W-:-:S05]  /*2ac0*/  FMNMX.FTZ R11, R0, R11, !PT ;  /* 0x0000000b000b7209 */ /* 0x004fca0007810000 */
[----:B------:R-:W2:Y:S01]  /*2ad0*/  SHFL.BFLY PT, R4, R11, 0x1, 0x1f ;  /* 0x0c201f000b047f89 */ /* 0x000ea200000e0000 */
[----:B-1----:R-:W-:-:S04]  /*2ae0*/  FMNMX.FTZ R5, R8, R5, !PT ;  /* 0x0000000508057209 */ /* 0x002fc80007810000 */
[C---:B------:R-:W-:Y:S01]  /*2af0*/  FSETP.NEU.FTZ.AND P1, PT, R5.reuse, -INF , PT ;  /* 0xff8000000500780b */ /* 0x040fe20003f3d000 */
[----:B------:R-:W-:-:S05]  /*2b00*/  FMUL.FTZ R160, R5, UR27 ;  /* 0x0000001b05a07c20 */ /* 0x000fca0008410000 */
[----:B------:R-:W-:-:S05]  /*2b10*/  FSEL R160, R160, RZ, P1 ;  /* 0x000000ffa0a07208 */ /* 0x000fca0000800000 */
[--C-:B------:R-:W-:Y:S01]  /*2b20*/  FFMA.FTZ R8, R9, UR27, -R160.reuse ;  /* 0x0000001b09087c23 */ /* 0x100fe200080108a0 */
[----:B--2---:R-:W-:Y:S01]  /*2b30*/  FMNMX.FTZ R7, R11, R4, !PT ;  /* 0x000000040b077209 */ /* 0x004fe20007810000 */
[--C-:B------:R-:W-:Y:S01]  /*2b40*/  FFMA.FTZ R3, R3, UR27, -R160.reuse ;  /* 0x0000001b03037c23 */ /* 0x100fe200080108a0 */
[--C-:B------:R-:W-:Y:S01]  /*2b50*/  FFMA.FTZ R0, R25, UR27, -R160.reuse ;  /* 0x0000001b19007c23 */ /* 0x100fe200080108a0 */
[--C-:B------:R-:W-:Y:S01]  /*2b60*/  FFMA.FTZ R11, R29, UR27, -R160.reuse ;  /* 0x0000001b1d0b7c23 */ /* 0x100fe200080108a0 */
[C---:B------:R-:W-:Y:S01]  /*2b70*/  FSETP.NEU.FTZ.AND P1, PT, R7.reuse, -INF , PT ;  /* 0xff8000000700780b */ /* 0x040fe20003f3d000 */
[----:B------:R-:W-:Y:S01]  /*2b80*/  FMUL.FTZ R159, R7, UR27 ;  /* 0x0000001b079f7c20 */ /* 0x000fe20008410000 */
[----:B------:R-:W-:Y:S01]  /*2b90*/  MUFU.EX2 R8, R8 ;  /* 0x0000000800087308 */ /* 0x000fe20000000800 */
[--C-:B------:R-:W-:Y:S01]  /*2ba0*/  FFMA.FTZ R166, R165, UR27, -R160.reuse ;  /* 0x0000001ba5a67c23 */ /* 0x100fe200080108a0 */
[--C-:B------:R-:W-:Y:S01]  /*2bb0*/  FFMA.FTZ R165, R167, UR27, -R160.reuse ;  /* 0x0000001ba7a57c23 */ /* 0x100fe200080108a0 */
[--C-:B------:R-:W-:Y:S01]  /*2bc0*/  FFMA.FTZ R163, R163, UR27, -R160.reuse ;  /* 0x0000001ba3a37c23 */ /* 0x100fe200080108a0 */
[----:B------:R-:W-:Y:S01]  /*2bd0*/  FSEL R159, R159, RZ, P1 ;  /* 0x000000ff9f9f7208 */ /* 0x000fe20000800000 */
[--C-:B------:R-:W-:Y:S01]  /*2be0*/  FFMA.FTZ R171, R171, UR27, -R160.reuse ;  /* 0x0000001babab7c23 */ /* 0x100fe200080108a0 */
[----:B------:R-:W-:Y:S01]  /*2bf0*/  ISETP.NE.AND P1, PT, R12, RZ, PT ;  /* 0x000000ff0c00720c */ /* 0x000fe20003f25270 */
[--C-:B------:R-:W-:Y:S01]  /*2c00*/  FFMA.FTZ R181, R181, UR27, -R160.reuse ;  /* 0x0000001bb5b57c23 */ /* 0x100fe200080108a0 */
[----:B------:R-:W-:Y:S01]  /*2c10*/  MOV R12, UR26 ;  /* 0x0000001a000c7c02 */ /* 0x000fe20008000f00 */
[--C-:B------:R-:W-:Y:S01]  /*2c20*/  FFMA.FTZ R13, R6, UR27, -R159.reuse ;  /* 0x0000001b060d7c23 */ /* 0x100fe2000801089f */
[----:B------:R-:W-:Y:S01]  /*2c30*/  IADD3 R6, -R18, 0xb, RZ ;  /* 0x0000000b12067810 */ /* 0x000fe20007ffe1ff */
[--C-:B------:R-:W-:Y:S01]  /*2c40*/  FFMA.FTZ R4, R26, UR27, -R159.reuse ;  /* 0x0000001b1a047c23 */ /* 0x100fe2000801089f */
[--C-:B------:R-:W-:Y:S01]  /*2c50*/  FFMA.FTZ R9, R30, UR27, -R159.reuse ;  /* 0x0000001b1e097c23 */ /* 0x100fe2000801089f */
[--C-:B------:R-:W-:Y:S01]  /*2c60*/  FFMA.FTZ R10, R10, UR27, -R159.reuse ;  /* 0x0000001b0a0a7c23 */ /* 0x100fe2000801089f */
[----:B------:R-:W-:Y:S01]  /*2c70*/  MUFU.EX2 R3, R3 ;  /* 0x0000000300037308 */ /* 0x000fe20000000800 */
[----:B------:R-:W-:Y:S01]  /*2c80*/  ULOP3.LUT UR26, UR6, 0x3000000, URZ, 0xfc, !UPT ;  /* 0x03000000061a7892 */ /* 0x000fe2000f8efc3f */
[--C-:B------:R-:W-:Y:S01]  /*2c90*/  FFMA.FTZ R167, R174, UR27, -R159.reuse ;  /* 0x0000001baea77c23 */ /* 0x100fe2000801089f */
[--C-:B------:R-:W-:Y:S01]  /*2ca0*/  FFMA.FTZ R174, R176, UR27, -R159.reuse ;  /* 0x0000001bb0ae7c23 */ /* 0x100fe2000801089f */
[--C-:B------:R-:W-:Y:S01]  /*2cb0*/  FFMA.FTZ R176, R196, UR27, -R159.reuse ;  /* 0x0000001bc4b07c23 */ /* 0x100fe2000801089f */
[----:B------:R-:W-:Y:S01]  /*2cc0*/  @!P1 VIADD R24, R12, 0x32440 ;  /* 0x000324400c189836 */ /* 0x000fe20000000000 */
[----:B------:R-:W-:Y:S01]  /*2cd0*/  UIMAD UR10, UR39, 0xc00, UR26 ;  /* 0x00000c00270a78a4 */ /* 0x000fe2000f8e021a */
[----:B------:R-:W-:Y:S01]  /*2ce0*/  FFMA.FTZ R196, R193, UR27, -R160 ;  /* 0x0000001bc1c47c23 */ /* 0x000fe200080108a0 */
[----:B------:R-:W1:Y:S01]  /*2cf0*/  MUFU.EX2 R0, R0 ;  /* 0x0000000000007308 */ /* 0x000e620000000800 */
[--C-:B------:R-:W-:Y:S01]  /*2d00*/  FFMA.FTZ R182, R182, UR27, -R159.reuse ;  /* 0x0000001bb6b67c23 */ /* 0x100fe2000801089f */
[----:B------:R-:W-:Y:S01]  /*2d10*/  @!P1 PRMT R24, RZ, 0x654, R24 ;  /* 0x00000654ff189816 */ /* 0x000fe20000000018 */
[----:B------:R2:W-:Y:S06]  /*2d20*/  BAR.ARV R6, 0x100 ;  /* 0x000400060000751d */ /* 0x0005ec0000002000 */
[----:B------:R3:W-:Y:S01]  /*2d30*/  @!P1 SYNCS.ARRIVE.TRANS64.RED.A1T0 RZ, [R24+URZ], RZ ;  /* 0x000000ff18ff99a7 */ /* 0x0007e2000810043f */
[----:B------:R-:W4:Y:S01]  /*2d40*/  MUFU.EX2 R11, R11 ;  /* 0x0000000b000b7308 */ /* 0x000f220000000800 */
[----:B------:R5:W-:Y:S01]  /*2d50*/  BAR.SYNC.DEFER_BLOCKING R172, 0x100 ;  /* 0x000400ac0000751d */ /* 0x000be20000010000 */
[--C-:B------:R-:W-:Y:S01]  /*2d60*/  FFMA.FTZ R193, R192, UR27, -R159.reuse ;  /* 0x0000001bc0c17c23 */ /* 0x100fe2000801089f */
[--C-:B------:R-:W-:Y:S01]  /*2d70*/  FFMA.FTZ R192, R191, UR27, -R160.reuse ;  /* 0x0000001bbfc07c23 */ /* 0x100fe200080108a0 */
[--C-:B------:R-:W-:Y:S01]  /*2d80*/  FFMA.FTZ R178, R178, UR27, -R159.reuse ;  /* 0x0000001bb2b27c23 */ /* 0x100fe2000801089f */
[--C-:B------:R-:W-:Y:S01]  /*2d90*/  FFMA.FTZ R191, R190, UR27, -R159.reuse ;  /* 0x0000001bbebf7c23 */ /* 0x100fe2000801089f */
[--C-:B------:R-:W-:Y:S01]  /*2da0*/  FFMA.FTZ R179, R179, UR27, -R160.reuse ;  /* 0x0000001bb3b37c23 */ /* 0x100fe200080108a0 */
[----:B-1----:R-:W-:Y:S01]  /*2db0*/  F2FP.BF16.F32.PACK_AB R152, R0, R3 ;  /* 0x000000030098723e */ /* 0x002fe200000010ff */
[----:B------:R-:W-:Y:S01]  /*2dc0*/  MUFU.EX2 R4, R4 ;  /* 0x0000000400047308 */ /* 0x000fe20000000800 */
[----:B------:R-:W-:Y:S01]  /*2dd0*/  UMOV UR6, UR10 ;  /* 0x0000000a00067c82 */ /* 0x000fe20008000000 */
[--C-:B-----5:R-:W-:Y:S01]  /*2de0*/  FFMA.FTZ R172, R169, UR27, -R160.reuse ;  /* 0x0000001ba9ac7c23 */ /* 0x120fe200080108a0 */
[--C-:B------:R-:W-:Y:S01]  /*2df0*/  FFMA.FTZ R169, R194, UR27, -R159.reuse ;  /* 0x0000001bc2a97c23 */ /* 0x100fe2000801089f */
[--C-:B------:R-:W-:Y:S01]  /*2e00*/  FFMA.FTZ R194, R185, UR27, -R160.reuse ;  /* 0x0000001bb9c27c23 */ /* 0x100fe200080108a0 */
[--C-:B------:R-:W-:Y:S01]  /*2e10*/  FFMA.FTZ R185, R189, UR27, -R160.reuse ;  /* 0x0000001bbdb97c23 */ /* 0x100fe200080108a0 */
[--C-:B------:R-:W-:Y:S01]  /*2e20*/  FFMA.FTZ R189, R184, UR27, -R159.reuse ;  /* 0x0000001bb8bd7c23 */ /* 0x100fe2000801089f */
[--C-:B------:R-:W-:Y:S01]  /*2e30*/  FFMA.FTZ R184, R188, UR27, -R159.reuse ;  /* 0x0000001bbcb87c23 */ /* 0x100fe2000801089f */
[----:B------:R-:W1:Y:S01]  /*2e40*/  MUFU.EX2 R13, R13 ;  /* 0x0000000d000d7308 */ /* 0x000e620000000800 */
[----:B----4-:R-:W-:Y:S01]  /*2e50*/  F2FP.BF16.F32.PACK_AB R154, R11, R8 ;  /* 0x000000080b9a723e */ /* 0x010fe200000010ff */
        /* <DEDUP_REMOVED lines=15> */
[----:B-1----:R-:W-:Y:S01]  /*2f50*/  F2FP.BF16.F32.PACK_AB R153, R13, R4 ;  /* 0x000000040d99723e */ /* 0x002fe200000010ff */
[--C-:B------:R-:W-:Y:S01]  /*2f60*/  FFMA.FTZ R157, R157, UR27, -R160.reuse ;  /* 0x0000001b9d9d7c23 */ /* 0x100fe200080108a0 */
[----:B------:R-:W-:Y:S01]  /*2f70*/  FFMA.FTZ R160, R161, UR27, -R160 ;  /* 0x0000001ba1a07c23 */ /* 0x000fe200080108a0 */
[--C-:B------:R-:W-:Y:S01]  /*2f80*/  FFMA.FTZ R161, R162, UR27, -R159.reuse ;  /* 0x0000001ba2a17c23 */ /* 0x100fe2000801089f */
[--C-:B------:R-:W-:Y:S01]  /*2f90*/  FFMA.FTZ R156, R156, UR27, -R159.reuse ;  /* 0x0000001b9c9c7c23 */ /* 0x100fe2000801089f */
[--C-:B------:R-:W-:Y:S01]  /*2fa0*/  FFMA.FTZ R158, R158, UR27, -R159.reuse ;  /* 0x0000001b9e9e7c23 */ /* 0x100fe2000801089f */
[----:B------:R-:W-:Y:S01]  /*2fb0*/  FFMA.FTZ R159, R164, UR27, -R159 ;  /* 0x0000001ba49f7c23 */ /* 0x000fe2000801089f */
[----:B------:R-:W-:Y:S01]  /*2fc0*/  MUFU.EX2 R163, R163 ;  /* 0x000000a300a37308 */ /* 0x000fe20000000800 */
[----:B------:R-:W-:Y:S01]  /*2fd0*/  FADD.FTZ R3, R3, R0 ;  /* 0x0000000003037221 */ /* 0x000fe20000010000 */
[----:B------:R-:W-:Y:S01]  /*2fe0*/  FADD.FTZ R4, R4, R13 ;  /* 0x0000000d04047221 */ /* 0x000fe20000010000 */
[----:B------:R-:W-:-:S02]  /*2ff0*/  @!P1 VIADD R12, R12, 0x32460 ;  /* 0x000324600c0c9836 */ /* 0x000fc40000000000 */
[----:B------:R-:W-:-:S03]  /*3000*/  FADD.FTZ R8, R8, R3 ;  /* 0x0000000308087221 */ /* 0x000fc60000010000 */
[----:B------:R-:W1:Y:S01]  /*3010*/  MUFU.EX2 R166, R166 ;  /* 0x000000a600a67308 */ /* 0x000e620000000800 */
[C---:B----4-:R-:W-:Y:S01]  /*3020*/  F2FP.BF16.F32.PACK_AB R155, R10.reuse, R9 ;  /* 0x000000090a9b723e */ /* 0x050fe200000010ff */
[----:B------:R-:W-:Y:S01]  /*3030*/  FADD.FTZ R9, R9, R4 ;  /* 0x0000000409097221 */ /* 0x000fe20000010000 */
[----:B------:R-:W-:Y:S01]  /*3040*/  FADD.FTZ R8, R11, R8 ;  /* 0x000000080b087221 */ /* 0x000fe20000010000 */
[----:B------:R-:W-:Y:S01]  /*3050*/  @!P1 PRMT R12, RZ, 0x654, R12 ;  /* 0x00000654ff0c9816 */ /* 0x000fe2000000000c */
[----:B---3--:R-:W-:Y:S01]  /*3060*/  WARPGROUP.ARRIVE ;  /* 0x00000000000079c5 */ /* 0x008fe20000000000 */
[----:B------:R-:W-:Y:S02]  /*3070*/  FADD.FTZ R10, R10, R9 ;  /* 0x000000090a0a7221 */ /* 0x000fe40000010000 */
[----:B------:R-:W-:Y:S03]  /*3080*/  MUFU.EX2 R165, R165 ;  /* 0x000000a500a57308 */ /* 0x000fe60000000800 */
[----:B------:R-:W-:Y:S01]  /*3090*/  HGMMA.64x256x16.F32.BF16 R24, R152, gdesc[UR4].tnspB, RZ, !UPT, gsb0 ;  /* 0x43e0000498187df0 */ /* 0x000fe2000c0018ff */
[----:B------:R-:W-:Y:S01]  /*30a0*/  UIADD3 UR6, UR10, 0x80, URZ ;  /* 0x000000800a067890 */ /* 0x000fe2000fffe03f */
[----:B------:R-:W-:-:S03]  /*30b0*/  UMOV UR7, 0x40000040 ;  /* 0x4000004000077882 */ /* 0x000fc60000000000 */
[----:B------:R-:W-:Y:S08]  /*30c0*/  MUFU.EX2 R172, R172 ;  /* 0x000000ac00ac7308 */ /* 0x000ff00000000800 */
[----:B------:R-:W-:Y:S08]  /*30d0*/  MUFU.EX2 R167, R167 ;  /* 0x000000a700a77308 */ /* 0x000ff00000000800 */
[----:B------:R-:W3:Y:S08]  /*30e0*/  MUFU.EX2 R174, R174 ;  /* 0x000000ae00ae7308 */ /* 0x000ef00000000800 */
[----:B------:R-:W-:Y:S08]  /*30f0*/  MUFU.EX2 R169, R169 ;  /* 0x000000a900a97308 */ /* 0x000ff00000000800 */
[----:B------:R-:W4:Y:S08]  /*3100*/  MUFU.EX2 R176, R176 ;  /* 0x000000b000b07308 */ /* 0x000f300000000800 */
[----:B------:R-:W-:Y:S08]  /*3110*/  MUFU.EX2 R171, R171 ;  /* 0x000000ab00ab7308 */ /* 0x000ff00000000800 */
[----:B------:R-:W5:Y:S08]  /*3120*/  MUFU.EX2 R194, R194 ;  /* 0x000000c200c27308 */ /* 0x000f700000000800 */
[----:B------:R-:W-:Y:S08]  /*3130*/  MUFU.EX2 R185, R185 ;  /* 0x000000b900b97308 */ /* 0x000ff00000000800 */
[----:B------:R-:W-:Y:S08]  /*3140*/  MUFU.EX2 R196, R196 ;  /* 0x000000c400c47308 */ /* 0x000ff00000000800 */
[----:B------:R-:W-:Y:S08]  /*3150*/  MUFU.EX2 R182, R182 ;  /* 0x000000b600b67308 */ /* 0x000ff00000000800 */
[----:B------:R-:W2:Y:S08]  /*3160*/  MUFU.EX2 R189, R189 ;  /* 0x000000bd00bd7308 */ /* 0x000eb00000000800 */
[----:B------:R-:W-:Y:S08]  /*3170*/  MUFU.EX2 R184, R184 ;  /* 0x000000b800b87308 */ /* 0x000ff00000000800 */
[----:B------:R-:W2:Y:S08]  /*3180*/  MUFU.EX2 R193, R193 ;  /* 0x000000c100c17308 */ /* 0x000eb00000000800 */
[----:B------:R-:W-:Y:S08]  /*3190*/  MUFU.EX2 R181, R181 ;  /* 0x000000b500b57308 */ /* 0x000ff00000000800 */
[----:B------:R-:W2:Y:S08]  /*31a0*/  MUFU.EX2 R188, R188 ;  /* 0x000000bc00bc7308 */ /* 0x000eb00000000800 */
        /* <DEDUP_REMOVED lines=18> */
[----:B------:R-:W-:Y:S01]  /*32d0*/  MUFU.EX2 R161, R161 ;  /* 0x000000a100a17308 */ /* 0x000fe20000000800 */
[----:B------:R-:W-:-:S02]  /*32e0*/  WARPGROUP.DEPBAR.LE gsb0, 0x0 ;  /* 0x00008000000079c5 */ /* 0x000fc40000010000 */
[----:B-1----:R-:W-:Y:S01]  /*32f0*/  F2FP.BF16.F32.PACK_AB R152, R166, R163 ;  /* 0x000000a3a698723e */ /* 0x002fe200000010ff */
[----:B------:R-:W-:Y:S01]  /*3300*/  FADD.FTZ R163, R163, R8 ;  /* 0x00000008a3a37221 */ /* 0x000fe20000010000 */
[----:B---3--:R-:W-:Y:S01]  /*3310*/  F2FP.BF16.F32.PACK_AB R153, R174, R167 ;  /* 0x000000a7ae99723e */ /* 0x008fe200000010ff */
[----:B------:R-:W-:Y:S01]  /*3320*/  FADD.FTZ R167, R167, R10 ;  /* 0x0000000aa7a77221 */ /* 0x000fe20000010000 */
[----:B------:R-:W-:Y:S01]  /*3330*/  F2FP.BF16.F32.PACK_AB R154, R172, R165 ;  /* 0x000000a5ac9a723e */ /* 0x000fe200000010ff */
[----:B------:R-:W1:Y:S01]  /*3340*/  MUFU.EX2 R156, R156 ;  /* 0x0000009c009c7308 */ /* 0x000e620000000800 */
[----:B----4-:R-:W-:Y:S01]  /*3350*/  F2FP.BF16.F32.PACK_AB R155, R176, R169 ;  /* 0x000000a9b09b723e */ /* 0x010fe200000010ff */
[----:B------:R-:W-:Y:S01]  /*3360*/  FADD.FTZ R166, R166, R163 ;  /* 0x000000a3a6a67221 */ /* 0x000fe20000010000 */
[----:B------:R-:W-:Y:S02]  /*3370*/  FADD.FTZ R174, R174, R167 ;  /* 0x000000a7aeae7221 */ /* 0x000fe40000010000 */
[----:B------:R-:W-:Y:S01]  /*3380*/  WARPGROUP.ARRIVE ;  /* 0x00000000000079c5 */ /* 0x000fe20000000000 */
[----:B------:R-:W-:Y:S01]  /*3390*/  FADD.FTZ R165, R165, R166 ;  /* 0x000000a6a5a57221 */ /* 0x000fe20000010000 */
[----:B------:R-:W-:Y:S01]  /*33a0*/  FADD.FTZ R169, R169, R174 ;  /* 0x000000aea9a97221 */ /* 0x000fe20000010000 */
[----:B------:R-:W-:Y:S02]  /*33b0*/  MUFU.EX2 R158, R158 ;  /* 0x0000009e009e7308 */ /* 0x000fe40000000800 */
[----:B------:R-:W-:Y:S01]  /*33c0*/  FADD.FTZ R172, R172, R165 ;  /* 0x000000a5acac7221 */ /* 0x000fe20000010000 */
[----:B------:R-:W-:Y:S01]  /*33d0*/  HGMMA.64x256x16.F32.BF16 R24, R152, gdesc[UR4].tnspB, R24, gsb0 ;  /* 0x43e0000498187df0 */ /* 0x000fe20008001818 */
[----:B------:R-:W-:Y:S01]  /*33e0*/  UIADD3 UR6, UR10, 0x100, URZ ;  /* 0x000001000a067890 */ /* 0x000fe2000fffe03f */
[----:B------:R-:W-:Y:S01]  /*33f0*/  FADD.FTZ R169, R176, R169 ;  /* 0x000000a9b0a97221 */ /* 0x000fe20000010000 */
[----:B------:R-:W-:-:S02]  /*3400*/  UMOV UR7, 0x40000040 ;  /* 0x4000004000077882 */ /* 0x000fc40000000000 */
[----:B------:R-:W3:Y:S01]  /*3410*/  MUFU.EX2 R159, R159 ;  /* 0x0000009f009f7308 */ /* 0x000ee20000000800 */
[----:B------:R-:W-:Y:S02]  /*3420*/  WARPGROUP.DEPBAR.LE gsb0, 0x0 ;  /* 0x00008000000079c5 */ /* 0x000fe40000010000 */
[----:B-----5:R-:W-:Y:S01]  /*3430*/  F2FP.BF16.F32.PACK_AB R152, R194, R171 ;  /* 0x000000abc298723e */ /* 0x020fe200000010ff */
[----:B------:R-:W-:Y:S01]  /*3440*/  FADD.FTZ R171, R171, R172 ;  /* 0x000000acabab7221 */ /* 0x000fe20000010000 */
[----:B--2---:R-:W-:Y:S01]  /*3450*/  F2FP.BF16.F32.PACK_AB R153, R189, R182 ;  /* 0x000000b6bd99723e */ /* 0x004fe200000010ff */
[----:B------:R-:W-:Y:S01]  /*3460*/  FADD.FTZ R182, R182, R169 ;  /* 0x000000a9b6b67221 */ /* 0x000fe20000010000 */
[----:B------:R-:W-:Y:S01]  /*3470*/  F2FP.BF16.F32.PACK_AB R154, R196, R185 ;  /* 0x000000b9c49a723e */ /* 0x000fe200000010ff */
[----:B------:R-:W-:Y:S01]  /*3480*/  FADD.FTZ R194, R194, R171 ;  /* 0x000000abc2c27221 */ /* 0x000fe20000010000 */
[----:B------:R-:W-:Y:S01]  /*3490*/  F2FP.BF16.F32.PACK_AB R155, R193, R184 ;  /* 0x000000b8c19b723e */ /* 0x000fe200000010ff */
[----:B------:R-:W-:-:S02]  /*34a0*/  FADD.FTZ R189, R189, R182 ;  /* 0x000000b6bdbd7221 */ /* 0x000fc40000010000 */
[----:B------:R-:W-:Y:S01]  /*34b0*/  FADD.FTZ R185, R185, R194 ;  /* 0x000000c2b9b97221 */ /* 0x000fe20000010000 */
[----:B------:R-:W-:Y:S01]  /*34c0*/  WARPGROUP.ARRIVE ;  /* 0x00000000000079c5 */ /* 0x000fe20000000000 */
[----:B------:R-:W-:Y:S02]  /*34d0*/  FADD.FTZ R184, R184, R189 ;  /* 0x000000bdb8b87221 */ /* 0x000fe40000010000 */
[----:B------:R-:W-:Y:S02]  /*34e0*/  FADD.FTZ R196, R196, R185 ;  /* 0x000000b9c4c47221 */ /* 0x000fe40000010000 */
[----:B------:R-:W-:-:S05]  /*34f0*/  FADD.FTZ R193, R193, R184 ;  /* 0x000000b8c1c17221 */ /* 0x000fca0000010000 */
[----:B------:R-:W-:Y:S01]  /*3500*/  HGMMA.64x256x16.F32.BF16 R24, R152, gdesc[UR4].tnspB, R24, gsb0 ;  /* 0x43e0000498187df0 */ /* 0x000fe20008001818 */
[----:B------:R-:W-:Y:S01]  /*3510*/  UIADD3 UR6, UR10, 0x180, URZ ;  /* 0x000001800a067890 */ /* 0x000fe2000fffe03f */
[----:B------:R-:W-:Y:S01]  /*3520*/  UMOV UR7, 0x40000040 ;  /* 0x4000004000077882 */ /* 0x000fe20000000000 */
[----:B------:R-:W-:Y:S02]  /*3530*/  WARPGROUP.DEPBAR.LE gsb0, 0x0 ;  /* 0x00008000000079c5 */ /* 0x000fe40000010000 */
[----:B------:R-:W-:Y:S01]  /*3540*/  F2FP.BF16.F32.PACK_AB R152, R188, R181 ;  /* 0x000000b5bc98723e */ /* 0x000fe200000010ff */
[----:B------:R-:W-:Y:S01]  /*3550*/  FADD.FTZ R181, R181, R196 ;  /* 0x000000c4b5b57221 */ /* 0x000fe20000010000 */
[----:B------:R-:W-:Y:S01]  /*3560*/  F2FP.BF16.F32.PACK_AB R153, R187, R178 ;  /* 0x000000b2bb99723e */ /* 0x000fe200000010ff */
        /* <DEDUP_REMOVED lines=9> */
[----:B------:R-:W-:-:S08]  /*3600*/  FADD.FTZ R191, R191, R180 ;  /* 0x000000b4bfbf7221 */ /* 0x000fd00000010000 */
        /* <DEDUP_REMOVED lines=23> */
[----:B-1----:R-:W-:Y:S01]  /*3780*/  F2FP.BF16.F32.PACK_AB R153, R156, R161 ;  /* 0x000000a19c99723e */ /* 0x002fe200000010ff */
[----:B------:R-:W-:Y:S01]  /*3790*/  FADD.FTZ R161, R161, R170 ;  /* 0x000000aaa1a17221 */ /* 0x000fe20000010000 */
[----:B------:R-:W-:Y:S01]  /*37a0*/  F2FP.BF16.F32.PACK_AB R154, R160, R157 ;  /* 0x0000009da09a723e */ /* 0x000fe200000010ff */
[----:B------:R-:W-:Y:S01]  /*37b0*/  FADD.FTZ R14, R21, R14 ;  /* 0x0000000e150e7221 */ /* 0x000fe20000010000 */
[----:B---3--:R-:W-:Y:S01]  /*37c0*/  F2FP.BF16.F32.PACK_AB R155, R159, R158 ;  /* 0x0000009e9f9b723e */ /* 0x008fe200000010ff */
[----:B------:R-:W-:-:S02]  /*37d0*/  FADD.FTZ R161, R156, R161 ;  /* 0x000000a19ca17221 */ /* 0x000fc40000010000 */
[----:B------:R-:W-:Y:S01]  /*37e0*/  FADD.FTZ R157, R157, R14 ;  /* 0x0000000e9d9d7221 */ /* 0x000fe20000010000 */
[----:B------:R-:W-:Y:S01]  /*37f0*/  WARPGROUP.ARRIVE ;  /* 0x00000000000079c5 */ /* 0x000fe20000000000 */
[----:B------:R-:W-:Y:S02]  /*3800*/  FADD.FTZ R158, R158, R161 ;  /* 0x000000a19e9e7221 */ /* 0x000fe40000010000 */
[----:B------:R-:W-:Y:S02]  /*3810*/  FADD.FTZ R0, R160, R157 ;  /* 0x0000009da0007221 */ /* 0x000fe40000010000 */
[----:B------:R-:W-:-:S08]  /*3820*/  FADD.FTZ R3, R159, R158 ;  /* 0x0000009e9f037221 */ /* 0x000fd00000010000 */
[----:B------:R-:W-:Y:S03]  /*3830*/  HGMMA.64x256x16.F32.BF16 R24, R152, gdesc[UR4].tnspB, R24, gsb0 ;  /* 0x43e0000498187df0 */ /* 0x000fe60008001818 */
[----:B------:R-:W-:Y:S02]  /*3840*/  WARPGROUP.DEPBAR.LE gsb0, 0x0 ;  /* 0x00008000000079c5 */ /* 0x000fe40000010000 */
[----:B------:R1:W-:Y:S01]  /*3850*/  @!P1 SYNCS.ARRIVE.TRANS64.RED.A1T0 RZ, [R12+URZ], RZ ;  /* 0x000000ff0cff99a7 */ /* 0x0003e2000810043f */
[----:B------:R-:W-:Y:S05]  /*3860*/  @!P2 BRA `(.L_x_7351) ;  /* 0x00000028007ca947 */ /* 0x000fea0003800000 */
[----:B------:R-:W-:Y:S01]  /*3870*/  MOV R4, R7 ;  /* 0x0000000700047202 */ /* 0x000fe20000000f00 */
[----:B------:R-:W-:Y:S01]  /*3880*/  IMAD.MOV.U32 R8, RZ, RZ, R5 ;  /* 0x000000ffff087224 */ /* 0x000fe200078e0005 */
[----:B------:R-:W-:Y:S01]  /*3890*/  UIADD3 UR45, UR45, -0x2, URZ ;  /* 0xfffffffe2d2d7890 */ /* 0x000fe2000fffe03f */
[----:B------:R-:W-:Y:S01]  /*38a0*/  ULDC UR28, c[0x0][0xad0] ;  /* 0x0002b400001c7ab9 */ /* 0x000fe20000000800 */
[----:B------:R-:W-:-:S10]  /*38b0*/  ULDC UR27, c[0x0][0xa80] ;  /* 0x0002a000001b7ab9 */ /* 0x000fd40000000800 */
.L_x_7360:
        /* <DEDUP_REMOVED lines=10> */
.L_x_7352:
[----:B------:R-:W-:Y:S01]  /*3960*/  ULEA UR29, UR39, UR41, 0x3 ;  /* 0x00000029271d7291 */ /* 0x000fe2000f8e183f */
[----:B------:R-:W-:-:S04]  /*3970*/  MOV R5, UR38 ;  /* 0x0000002600057c02 */ /* 0x000fc80008000f00 */
[----:B------:R-:W-:-:S04]  /*3980*/  SHF.L.U32 R5, R5, 0x1f, RZ ;  /* 0x0000001f05057819 */ /* 0x000fc800000006ff */
[----:B------:R2:W3:Y:S01]  /*3990*/  SYNCS.PHASECHK.TRANS64.TRYWAIT P3, [UR29+0x32430], R5 ;  /* 0x03243005ff0075a7 */ /* 0x0004e2000806015d */
[----:B------:R-:W-:Y:S05]  /*39a0*/  @!P0 BRA `(.L_x_7353) ;  /* 0x0000000000048947 */ /* 0x000fea0003800000 */
[----:B------:R-:W-:Y:S01]  /*39b0*/  BPT.TRAP 0x1 ;  /* 0x000000040000795c */ /* 0x000fe20000300000 */
.L_x_7353:
[----:B---3--:R-:W-:Y:S05]  /*39c0*/  @P3 BRA `(.L_x_7354) ;  /* 0x0000000000083947 */ /* 0x008fea0003800000 */
[----:B------:R-:W3:Y:S02]  /*39d0*/  SYNCS.PHASECHK.TRANS64.TRYWAIT P3, [UR29+0x32430], R5 ;  /* 0x03243005ff0075a7 */ /* 0x000ee4000806015d */
[----:B---3--:R-:W-:Y:S05]  /*39e0*/  @!P3 BRA `(.L_x_7355) ;  /* 0x0000007000c0b947 */ /* 0x008fea0003800000 */
.L_x_7354:
        /* <DEDUP_REMOVED lines=22> */
.L_x_7356:
[----:B------:R4:W1:Y:S01]  /*3b50*/  SYNCS.PHASECHK.TRANS64.TRYWAIT P3, [UR29+0x32450], R5 ;  /* 0x03245005ff0075a7 */ /* 0x000862000806015d */
[----:B------:R-:W-:Y:S05]  /*3b60*/  @!P0 BRA `(.L_x_7357) ;  /* 0x0000000000048947 */ /* 0x000fea0003800000 */
[----:B------:R-:W-:Y:S01]  /*3b70*/  BPT.TRAP 0x1 ;  /* 0x000000040000795c */ /* 0x000fe20000300000 */
.L_x_7357:
[----:B-1----:R-:W-:Y:S05]  /*3b80*/  @P3 BRA `(.L_x_7358) ;  /* 0x0000000000083947 */ /* 0x002fea0003800000 */
[----:B------:R-:W1:Y:S02]  /*3b90*/  SYNCS.PHASECHK.TRANS64.TRYWAIT P3, [UR29+0x32450], R5 ;  /* 0x03245005ff0075a7 */ /* 0x000e64000806015d */
[----:B-1----:R-:W-:Y:S05]  /*3ba0*/  @!P3 BRA `(.L_x_7359) ;  /* 0x000000700068b947 */ /* 0x002fea0003800000 */
.L_x_7358:
[----:B------:R-:W-:Y:S01]  /*3bb0*/  ULEA UR6, UR44, UR41, 0xd ;  /* 0x000000292c067291 */ /* 0x000fe2000f8e683f */
[----:B------:R-:W-:Y:S01]  /*3bc0*/  WARPGROUP.ARRIVE ;  /* 0x00000000000079c5 */ /* 0x000fe20000000000 */
[----:B------:R-:W-:Y:S02]  /*3bd0*/  UIMAD UR7, UR39, 0xc00, UR25 ;  /* 0x00000c00270778a4 */ /* 0x000fe4000f8e0219 */
[----:B------:R-:W-:Y:S01]  /*3be0*/  UIADD3 UR6, UR6, 0x22400, URZ ;  /* 0x0002240006067890 */ /* 0x000fe2000fffe03f */
[----:B------:R-:W-:Y:S01]  /*3bf0*/  UMOV UR23, 0x40000040 ;  /* 0x4000004000177882 */ /* 0x000fe20000000000 */
[----:B------:R-:W-:Y:S02]  /*3c00*/  UMOV UR21, 0x40000040 ;  /* 0x4000004000157882 */ /* 0x000fe40000000000 */
[----:B------:R-:W-:Y:S01]  /*3c10*/  USHF.R.U32.HI UR6, URZ, 0x4, UR6 ;  /* 0x000000043f067899 */ /* 0x000fe20008011606 */
[----:B------:R-:W-:Y:S01]  /*3c20*/  UMOV UR22, UR7 ;  /* 0x0000000700167c82 */ /* 0x000fe20008000000 */
[----:B------:R-:W-:-:S02]  /*3c30*/  UIMAD UR10, UR39, 0xc00, UR26 ;  /* 0x00000c00270a78a4 */ /* 0x000fc4000f8e021a */
[----:B------:R-:W-:-:S04]  /*3c40*/  ULOP3.LUT UR6, UR6, 0x3fff, URZ, 0xc0, !UPT ;  /* 0x00003fff06067892 */ /* 0x000fc8000f8ec03f */
[----:B------:R-:W-:-:S07]  /*3c50*/  ULOP3.LUT UR6, UR6, 0x10000, URZ, 0xfc, !UPT ;  /* 0x0001000006067892 */ /* 0x000fce000f8efc3f */
[----:B------:R-:W-:Y:S02]  /*3c60*/  UMOV UR20, UR6 ;  /* 0x0000000600147c82 */ /* 0x000fe40008000000 */
        /* <DEDUP_REMOVED lines=103> */
[----:B------:R-:W-:Y:S01]  /*42e0*/  UMOV UR6, UR10 ;  /* 0x0000000a00067c82 */ /* 0x000fe20008000000 */
[----:B------:R-:W-:Y:S01]  /*42f0*/  UMOV UR7, 0x40000040 ;  /* 0x4000004000077882 */ /* 0x000fe20000000000 */
        /* <DEDUP_REMOVED lines=16> */
[----:B-1-3--:R-:W-:Y:S01]  /*4400*/  FMUL.FTZ R6, R155, UR28 ;  /* 0x0000001c9b067c20 */ /* 0x00afe20008410000 */
        /* <DEDUP_REMOVED lines=10> */
[----:B-----5:R-:W-:Y:S01]  /*44b0*/  FMNMX.FTZ R180, R11, R8, !PT ;  /* 0x000000080bb47209 */ /* 0x020fe20007810000 */
[----:B------:R-:W-:Y:S01]  /*44c0*/  FMUL.FTZ R159, R166, UR28 ;  /* 0x0000001ca69f7c20 */ /* 0x000fe20008410000 */
[----:B------:R-:W-:Y:S01]  /*44d0*/  FMUL.FTZ R164, R176, UR28 ;  /* 0x0000001cb0a47c20 */ /* 0x000fe20008410000 */
[----:B------:R-:W-:Y:S01]  /*44e0*/  FMUL.FTZ R161, R167, UR28 ;  /* 0x0000001ca7a17c20 */ /* 0x000fe20008410000 */
[----:B------:R-:W-:Y:S01]  /*44f0*/  FMUL.FTZ R166, R177, UR28 ;  /* 0x0000001cb1a67c20 */ /* 0x000fe20008410000 */
[----:B------:R-:W-:Y:S01]  /*4500*/  FMUL.FTZ R160, R170, UR28 ;  /* 0x0000001caaa07c20 */ /* 0x000fe20008410000 */
[----:B------:R-:W-:Y:S01]  /*4510*/  FMUL.FTZ R169, R175, UR28 ;  /* 0x0000001cafa97c20 */ /* 0x000fe20008410000 */
[----:B------:R-:W3:Y:S01]  /*4520*/  MUFU.TANH R152, R152 ;  /* 0x0000009800987308 */ /* 0x000ee20000002400 */
[----:B--2-4-:R-:W-:Y:S01]  /*4530*/  FMNMX.FTZ R5, R7, R180, !PT ;  /* 0x000000b407057209 */ /* 0x014fe20007810000 */
        /* <DEDUP_REMOVED lines=19> */
[----:B------:R-:W-:-:S03]  /*4670*/  FMUL.FTZ R191, R198, UR28 ;  /* 0x0000001cc6bf7c20 */ /* 0x000fc60008410000 */
        /* <DEDUP_REMOVED lines=29> */
[----:B------:R-:W-:-:S06]  /*4850*/  FMUL.FTZ R182, R193, UR28 ;  /* 0x0000001cc1b67c20 */ /* 0x000fcc0008410000 */
        /* <DEDUP_REMOVED lines=18> */
[----:B------:R-:W-:-:S05]  /*4980*/  IMAD.U32 R196, RZ, RZ, UR29 ;  /* 0x0000001dffc47e24 */ /* 0x000fca000f8e00ff */
[----:B------:R-:W2:Y:S01]  /*4990*/  MUFU.TANH R169, R169 ;  /* 0x000000a900a97308 */ /* 0x000ea20000002400 */
[----:B-1----:R-:W-:-:S07]  /*49a0*/  FMNMX.FTZ R188, R167, R188, !PT ;  /* 0x000000bca7bc7209 */ /* 0x002fce0007810000 */
[----:B------:R-:W1:Y:S01]  /*49b0*/  MUFU.TANH R174, R174 ;  /* 0x000000ae00ae7308 */ /* 0x000e620000002400 */
[----:B---3--:R-:W-:-:S07]  /*49c0*/  FMNMX.FTZ R153, R172, R5, !PT ;  /* 0x00000005ac997209 */ /* 0x008fce0007810000 */
[----:B------:R-:W3:Y:S01]  /*49d0*/  MUFU.TANH R168, R168 ;  /* 0x000000a800a87308 */ /* 0x000ee20000002400 */
[----:B--2---:R-:W-:Y:S01]  /*49e0*/  FMNMX.FTZ R5, R169, R188, !PT ;  /* 0x000000bca9057209 */ /* 0x004fe20007810000 */
[----:B------:R-:W-:-:S06]  /*49f0*/  FMUL.FTZ R188, R197, UR28 ;  /* 0x0000001cc5bc7c20 */ /* 0x000fcc0008410000 */
        /* <DEDUP_REMOVED lines=32> */
[----:B-1----:R-:W-:-:S05]  /*4c00*/  FMNMX.FTZ R153, R188, R153, !PT ;  /* 0x00000099bc997209 */ /* 0x002fca0007810000 */
[----:B------:R-:W1:Y:S02]  /*4c10*/  SHFL.BFLY PT, R194, R153, 0x2, 0x1f ;  /* 0x0c401f0099c27f89 */ /* 0x000e6400000e0000 */
[----:B------:R-:W4:Y:S01]  /*4c20*/  MUFU.TANH R192, R192 ;  /* 0x000000c000c07308 */ /* 0x000f220000002400 */
[----:B---3--:R-:W-:-:S04]  /*4c30*/  FMNMX.FTZ R190, R189, R190, !PT ;  /* 0x000000bebdbe7209 */ /* 0x008fc80007810000 */
[----:B--2---:R-:W-:-:S04]  /*4c40*/  FMNMX.FTZ R5, R191, R190, !PT ;  /* 0x000000bebf057209 */ /* 0x004fc80007810000 */
[----:B----4-:R-:W-:-:S05]  /*4c50*/  FMNMX.FTZ R155, R192, R5, !PT ;  /* 0x00000005c09b7209 */ /* 0x010fca0007810000 */
[----:B------:R-:W2:Y:S01]  /*4c60*/  SHFL.BFLY PT, R190, R155, 0x2, 0x1f ;  /* 0x0c401f009bbe7f89 */ /* 0x000ea200000e0000 */
[----:B-1----:R-:W-:-:S05]  /*4c70*/  FMNMX.FTZ R194, R153, R194, !PT ;  /* 0x000000c299c27209 */ /* 0x002fca0007810000 */
[----:B------:R-:W1:Y:S01]  /*4c80*/  SHFL.BFLY PT, R5, R194, 0x1, 0x1f ;  /* 0x0c201f00c2057f89 */ /* 0x000e6200000e0000 */
[----:B--2---:R-:W-:-:S05]  /*4c90*/  FMNMX.FTZ R190, R155, R190, !PT ;  /* 0x000000be9bbe7209 */ /* 0x004fca0007810000 */
[----:B------:R-:W2:Y:S01]  /*4ca0*/  SHFL.BFLY PT, R153, R190, 0x1, 0x1f ;  /* 0x0c201f00be997f89 */ /* 0x000ea200000e0000 */
[----:B-1----:R-:W-:-:S05]  /*4cb0*/  FMNMX.FTZ R5, R194, R5, !PT ;  /* 0x00000005c2057209 */ /* 0x002fca0007810000 */
[C---:B------:R-:W-:Y:S01]  /*4cc0*/  FADD.FTZ R8, -R5.reuse, R8 ;  /* 0x0000000805087221 */ /* 0x040fe20000010100 */
[----:B------:R-:W-:-:S03]  /*4cd0*/  FMUL.FTZ R193, R5, UR27 ;  /* 0x0000001b05c17c20 */ /* 0x000fc60008410000 */
[----:B------:R-:W-:Y:S01]  /*4ce0*/  FMUL.FTZ R187, R8, UR27 ;  /* 0x0000001b08bb7c20 */ /* 0x000fe20008410000 */
[--C-:B------:R-:W-:Y:S01]  /*4cf0*/  FFMA.FTZ R8, R11, UR27, -R193.reuse ;  /* 0x0000001b0b087c23 */ /* 0x100fe200080108c1 */
[--C-:B------:R-:W-:Y:S01]  /*4d00*/  FFMA.FTZ R11, R7, UR27, -R193.reuse ;  /* 0x0000001b070b7c23 */ /* 0x100fe200080108c1 */
[--C-:B------:R-:W-:Y:S01]  /*4d10*/  FFMA.FTZ R195, R152, UR27, -R193.reuse ;  /* 0x0000001b98c37c23 */ /* 0x100fe200080108c1 */
[----:B------:R-:W-:Y:S02]  /*4d20*/  @!P1 VIADD R152, R196, 0x32440 ;  /* 0x00032440c4989836 */ /* 0x000fe40000000000 */
[--C-:B------:R-:W-:Y:S01]  /*4d30*/  FFMA.FTZ R154, R154, UR27, -R193.reuse ;  /* 0x0000001b9a9a7c23 */ /* 0x100fe200080108c1 */
[----:B------:R-:W1:Y:S01]  /*4d40*/  MUFU.EX2 R187, R187 ;  /* 0x000000bb00bb7308 */ /* 0x000e620000000800 */
[--C-:B------:R-:W-:Y:S01]  /*4d50*/  FFMA.FTZ R197, R12, UR27, -R193.reuse ;  /* 0x0000001b0cc57c23 */ /* 0x100fe200080108c1 */
[--C-:B------:R-:W-:Y:S01]  /*4d60*/  FFMA.FTZ R12, R21, UR27, -R193.reuse ;  /* 0x0000001b150c7c23 */ /* 0x100fe200080108c1 */
[----:B------:R-:W-:Y:S01]  /*4d70*/  @!P1 PRMT R152, RZ, 0x654, R152 ;  /* 0x00000654ff989816 */ /* 0x000fe20000000098 */
[--C-:B------:R-:W-:Y:S01]  /*4d80*/  FFMA.FTZ R21, R157, UR27, -R193.reuse ;  /* 0x0000001b9d157c23 */ /* 0x100fe200080108c1 */
[--C-:B------:R-:W-:Y:S01]  /*4d90*/  FFMA.FTZ R10, R10, UR27, -R193.reuse ;  /* 0x0000001b0a0a7c23 */ /* 0x100fe200080108c1 */
[--C-:B------:R-:W-:Y:S01]  /*4da0*/  FFMA.FTZ R156, R156, UR27, -R193.reuse ;  /* 0x0000001b9c9c7c23 */ /* 0x100fe200080108c1 */
[--C-:B------:R-:W-:Y:S01]  /*4db0*/  FFMA.FTZ R164, R164, UR27, -R193.reuse ;  /* 0x0000001ba4a47c23 */ /* 0x100fe200080108c1 */
[----:B--2---:R-:W-:Y:S01]  /*4dc0*/  FMNMX.FTZ R7, R190, R153, !PT ;  /* 0x00000099be077209 */ /* 0x004fe20007810000 */
[----:B------:R-:W-:Y:S01]  /*4dd0*/  MUFU.EX2 R8, R8 ;  /* 0x0000000800087308 */ /* 0x000fe20000000800 */
[----:B------:R-:W-:Y:S01]  /*4de0*/  IADD3 R153, R18, 0x8, RZ ;  /* 0x0000000812997810 */ /* 0x000fe20007ffe0ff */
[--C-:B------:R-:W-:Y:S01]  /*4df0*/  FFMA.FTZ R172, R172, UR27, -R193.reuse ;  /* 0x0000001bacac7c23 */ /* 0x100fe200080108c1 */
[----:B------:R-:W-:Y:S01]  /*4e00*/  FFMA.FTZ R180, R180, UR27, -R193 ;  /* 0x0000001bb4b47c23 */ /* 0x000fe200080108c1 */
[C---:B------:R-:W-:Y:S01]  /*4e10*/  FMUL.FTZ R198, R7.reuse, UR27 ;  /* 0x0000001b07c67c20 */ /* 0x040fe20008410000 */
[----:B------:R-:W-:Y:S01]  /*4e20*/  FADD.FTZ R4, -R7, R4 ;  /* 0x0000000407047221 */ /* 0x000fe20000010100 */
[----:B------:R-:W-:-:S02]  /*4e30*/  @!P1 VIADD R196, R196, 0x32460 ;  /* 0x00032460c4c49836 */ /* 0x000fc40000000000 */
[--C-:B------:R-:W-:Y:S01]  /*4e40*/  FFMA.FTZ R194, R6, UR27, -R198.reuse ;  /* 0x0000001b06c27c23 */ /* 0x100fe200080108c6 */
[----:B------:R-:W-:Y:S01]  /*4e50*/  IADD3 R6, -R18, 0xb, RZ ;  /* 0x0000000b12067810 */ /* 0x000fe20007ffe1ff */
[----:B------:R-:W-:Y:S01]  /*4e60*/  FMUL.FTZ R4, R4, UR27 ;  /* 0x0000001b04047c20 */ /* 0x000fe20008410000 */
[--C-:B------:R-:W-:Y:S01]  /*4e70*/  FFMA.FTZ R9, R9, UR27, -R198.reuse ;  /* 0x0000001b09097c23 */ /* 0x100fe200080108c6 */
[--C-:B------:R-:W-:Y:S01]  /*4e80*/  FFMA.FTZ R14, R14, UR27, -R198.reuse ;  /* 0x0000001b0e0e7c23 */ /* 0x100fe200080108c6 */
[--C-:B------:R-:W-:Y:S01]  /*4e90*/  FFMA.FTZ R15, R15, UR27, -R198.reuse ;  /* 0x0000001b0f0f7c23 */ /* 0x100fe200080108c6 */
[----:B------:R2:W-:Y:S06]  /*4ea0*/  BAR.ARV R6, 0x100 ;  /* 0x000400060000751d */ /* 0x0005ec0000002000 */
[----:B------:R3:W-:Y:S01]  /*4eb0*/  @!P1 SYNCS.ARRIVE.TRANS64.RED.A1T0 RZ, [R152+URZ], RZ ;  /* 0x000000ff98ff99a7 */ /* 0x0007e2000810043f */
[----:B------:R-:W4:Y:S01]  /*4ec0*/  MUFU.EX2 R4, R4 ;  /* 0x0000000400047308 */ /* 0x000f220000000800 */
[-C--:B-1----:R-:W-:Y:S01]  /*4ed0*/  FMUL.FTZ R24, R24, R187.reuse ;  /* 0x000000bb18187220 */ /* 0x082fe20000410000 */
        /* <DEDUP_REMOVED lines=39> */
[----:B------:R5:W-:Y:S01]  /*5150*/  BAR.SYNC.DEFER_BLOCKING R153, 0x100 ;  /* 0x000400990000751d */ /* 0x000be20000010000 */
        /* <DEDUP_REMOVED lines=95> */
[----:B---3--:R-:W-:Y:S01]  /*5750*/  F2FP.BF16.F32.PACK_AB R152, R11, R8 ;  /* 0x000000080b98723e */ /* 0x008fe200000010ff */
[--C-:B------:R-:W-:Y:S01]  /*5760*/  FFMA.FTZ R13, R13, UR27, -R198.reuse ;  /* 0x0000001b0d0d7c23 */ /* 0x100fe200080108c6 */
[----:B-1----:R-:W-:Y:S01]  /*5770*/  F2FP.BF16.F32.PACK_AB R154, R195, R190 ;  /* 0x000000bec39a723e */ /* 0x002fe200000010ff */
[--C-:B------:R-:W-:Y:S01]  /*5780*/  FFMA.FTZ R20, R20, UR27, -R198.reuse ;  /* 0x0000001b14147c23 */ /* 0x100fe200080108c6 */
[----:B-----5:R-:W-:Y:S01]  /*5790*/  F2FP.BF16.F32.PACK_AB R153, R194, R9 ;  /* 0x00000009c299723e */ /* 0x020fe200000010ff */
[--C-:B------:R-:W-:Y:S01]  /*57a0*/  FFMA.FTZ R157, R159, UR27, -R198.reuse ;  /* 0x0000001b9f9d7c23 */ /* 0x100fe200080108c6 */
[----:B--2---:R-:W-:Y:S01]  /*57b0*/  F2FP.BF16.F32.PACK_AB R155, R15, R14 ;  /* 0x0000000e0f9b723e */ /* 0x004fe200000010ff */
[--C-:B------:R-:W-:Y:S01]  /*57c0*/  FFMA.FTZ R202, R161, UR27, -R198.reuse ;  /* 0x0000001ba1ca7c23 */ /* 0x100fe200080108c6 */
[----:B------:R-:W-:Y:S01]  /*57d0*/  MUFU.EX2 R10, R10 ;  /* 0x0000000a000a7308 */ /* 0x000fe20000000800 */
[--C-:B------:R-:W-:Y:S01]  /*57e0*/  FFMA.FTZ R159, R158, UR27, -R193.reuse ;  /* 0x0000001b9e9f7c23 */ /* 0x100fe200080108c1 */
[----:B------:R-:W-:Y:S01]  /*57f0*/  WARPGROUP.ARRIVE ;  /* 0x00000000000079c5 */ /* 0x000fe20000000000 */
[--C-:B------:R-:W-:Y:S01]  /*5800*/  FFMA.FTZ R158, R163, UR27, -R193.reuse ;  /* 0x0000001ba39e7c23 */ /* 0x100fe200080108c1 */
[--C-:B------:R-:W-:Y:S01]  /*5810*/  FFMA.FTZ R161, R165, UR27, -R193.reuse ;  /* 0x0000001ba5a17c23 */ /* 0x100fe200080108c1 */
[--C-:B------:R-:W-:Y:S01]  /*5820*/  FFMA.FTZ R163, R162, UR27, -R198.reuse ;  /* 0x0000001ba2a37c23 */ /* 0x100fe200080108c6 */
[--C-:B------:R-:W-:Y:S01]  /*5830*/  FFMA.FTZ R160, R160, UR27, -R198.reuse ;  /* 0x0000001ba0a07c23 */ /* 0x100fe200080108c6 */
[--C-:B------:R-:W-:Y:S01]  /*5840*/  FFMA.FTZ R162, R167, UR27, -R198.reuse ;  /* 0x0000001ba7a27c23 */ /* 0x100fe200080108c6 */
[----:B------:R-:W-:Y:S01]  /*5850*/  HGMMA.64x256x16.F32.BF16 R24, R152, gdesc[UR4].tnspB, R24, gsb0 ;  /* 0x43e0000498187df0 */ /* 0x000fe20008001818 */
[----:B------:R-:W1:Y:S01]  /*5860*/  MUFU.EX2 R197, R197 ;  /* 0x000000c500c57308 */ /* 0x000e620000000800 */
[----:B------:R-:W-:Y:S01]  /*5870*/  UIADD3 UR6, UR10, 0x80, URZ ;  /* 0x000000800a067890 */ /* 0x000fe2000fffe03f */
[--C-:B------:R-:W-:Y:S01]  /*5880*/  FFMA.FTZ R165, R169, UR27, -R198.reuse ;  /* 0x0000001ba9a57c23 */ /* 0x100fe200080108c6 */
[----:B------:R-:W-:Y:S01]  /*5890*/  UMOV UR7, 0x40000040 ;  /* 0x4000004000077882 */ /* 0x000fe20000000000 */
        /* <DEDUP_REMOVED lines=21> */
[--C-:B------:R-:W-:Y:S01]  /*59f0*/  FFMA.FTZ R184, R184, UR27, -R198.reuse ;  /* 0x0000001bb8b87c23 */ /* 0x100fe200080108c6 */
[--C-:B------:R-:W-:Y:S01]  /*5a00*/  FFMA.FTZ R189, R189, UR27, -R198.reuse ;  /* 0x0000001bbdbd7c23 */ /* 0x100fe200080108c6 */
[----:B------:R-:W-:Y:S01]  /*5a10*/  FFMA.FTZ R191, R192, UR27, -R198 ;  /* 0x0000001bc0bf7c23 */ /* 0x000fe200080108c6 */
[----:B------:R-:W-:Y:S01]  /*5a20*/  FFMA.FTZ R0, R187, R0, R8 ;  /* 0x00000000bb007223 */ /* 0x000fe20000010008 */
[----:B------:R-:W-:Y:S01]  /*5a30*/  FFMA.FTZ R3, R4, R3, R9 ;  /* 0x0000000304037223 */ /* 0x000fe20000010009 */
[----:B------:R-:W-:Y:S01]  /*5a40*/  @!P1 PRMT R196, RZ, 0x654, R196 ;  /* 0x00000654ffc49816 */ /* 0x000fe200000000c4 */
[----:B------:R-:W-:Y:S01]  /*5a50*/  IMAD.MOV.U32 R4, RZ, RZ, R7 ;  /* 0x000000ffff047224 */ /* 0x000fe200078e0007 */
[----:B------:R-:W2:Y:S01]  /*5a60*/  MUFU.EX2 R20, R20 ;  /* 0x0000001400147308 */ /* 0x000ea20000000800 */
[----:B------:R-:W-:Y:S01]  /*5a70*/  FADD.FTZ R11, R11, R0 ;  /* 0x000000000b0b7221 */ /* 0x000fe20000010000 */
[----:B------:R-:W-:Y:S01]  /*5a80*/  FADD.FTZ R3, R194, R3 ;  /* 0x00000003c2037221 */ /* 0x000fe20000010000 */
[----:B------:R-:W-:-:S02]  /*5a90*/  MOV R8, R5 ;  /* 0x0000000500087202 */ /* 0x000fc40000000f00 */
[----:B------:R-:W-:Y:S01]  /*5aa0*/  FADD.FTZ R190, R190, R11 ;  /* 0x0000000bbebe7221 */ /* 0x000fe20000010000 */
[----:B------:R-:W-:Y:S02]  /*5ab0*/  FADD.FTZ R14, R14, R3 ;  /* 0x000000030e0e7221 */ /* 0x000fe40000010000 */
[----:B------:R-:W-:Y:S01]  /*5ac0*/  MUFU.EX2 R157, R157 ;  /* 0x0000009d009d7308 */ /* 0x000fe20000000800 */
[----:B------:R-:W-:Y:S01]  /*5ad0*/  FADD.FTZ R195, R195, R190 ;  /* 0x000000bec3c37221 */ /* 0x000fe20000010000 */
[----:B------:R-:W-:-:S06]  /*5ae0*/  FADD.FTZ R14, R15, R14 ;  /* 0x0000000e0f0e7221 */ /* 0x000fcc0000010000 */
[----:B------:R-:W3:Y:S08]  /*5af0*/  MUFU.EX2 R202, R202 ;  /* 0x000000ca00ca7308 */ /* 0x000ef00000000800 */
[----:B------:R-:W-:Y:S08]  /*5b00*/  MUFU.EX2 R156, R156 ;  /* 0x0000009c009c7308 */ /* 0x000ff00000000800 */
[----:B------:R-:W4:Y:S08]  /*5b10*/  MUFU.EX2 R159, R159 ;  /* 0x0000009f009f7308 */ /* 0x000f300000000800 */
[----:B------:R-:W-:Y:S08]  /*5b20*/  MUFU.EX2 R158, R158 ;  /* 0x0000009e009e7308 */ /* 0x000ff00000000800 */
[----:B------:R-:W-:Y:S08]  /*5b30*/  MUFU.EX2 R161, R161 ;  /* 0x000000a100a17308 */ /* 0x000ff00000000800 */
[----:B------:R-:W-:Y:S08]  /*5b40*/  MUFU.EX2 R160, R160 ;  /* 0x000000a000a07308 */ /* 0x000ff00000000800 */
[----:B------:R-:W5:Y:S08]  /*5b50*/  MUFU.EX2 R163, R163 ;  /* 0x000000a300a37308 */ /* 0x000f700000000800 */
[----:B------:R-:W-:Y:S08]  /*5b60*/  MUFU.EX2 R162, R162 ;  /* 0x000000a200a27308 */ /* 0x000ff00000000800 */
[----:B------:R-:W5:Y:S08]  /*5b70*/  MUFU.EX2 R165, R165 ;  /* 0x000000a500a57308 */ /* 0x000f700000000800 */
[----:B------:R-:W-:Y:S08]  /*5b80*/  MUFU.EX2 R164, R164 ;  /* 0x000000a400a47308 */ /* 0x000ff00000000800 */
[----:B------:R-:W5:Y:S08]  /*5b90*/  MUFU.EX2 R167, R167 ;  /* 0x000000a700a77308 */ /* 0x000f700000000800 */
        /* <DEDUP_REMOVED lines=16> */
[----:B------:R-:W-:Y:S01]  /*5ca0*/  MUFU.EX2 R182, R182 ;  /* 0x000000b600b67308 */ /* 0x000fe20000000800 */
[----:B------:R-:W-:-:S02]  /*5cb0*/  WARPGROUP.DEPBAR.LE gsb0, 0x0 ;  /* 0x00008000000079c5 */ /* 0x000fc40000010000 */
[----:B-1----:R-:W-:-:S05]  /*5cc0*/  F2FP.BF16.F32.PACK_AB R152, R197, R10 ;  /* 0x0000000ac598723e */ /* 0x002fca00000010ff */
[----:B------:R-:W-:Y:S01]  /*5cd0*/  MUFU.EX2 R185, R185 ;  /* 0x000000b900b97308 */ /* 0x000fe20000000800 */
[----:B--2---:R-:W-:Y:S01]  /*5ce0*/  F2FP.BF16.F32.PACK_AB R153, R20, R13 ;  /* 0x0000000d1499723e */ /* 0x004fe200000010ff */
[----:B------:R-:W-:Y:S01]  /*5cf0*/  FADD.FTZ R10, R10, R195 ;  /* 0x000000c30a0a7221 */ /* 0x000fe20000010000 */
[----:B------:R-:W-:Y:S01]  /*5d00*/  F2FP.BF16.F32.PACK_AB R154, R21, R12 ;  /* 0x0000000c159a723e */ /* 0x000fe200000010ff */
[----:B------:R-:W-:Y:S01]  /*5d10*/  FADD.FTZ R13, R13, R14 ;  /* 0x0000000e0d0d7221 */ /* 0x000fe20000010000 */
[----:B---3--:R-:W-:Y:S01]  /*5d20*/  F2FP.BF16.F32.PACK_AB R155, R202, R157 ;  /* 0x0000009dca9b723e */ /* 0x008fe200000010ff */
[----:B------:R-:W-:Y:S02]  /*5d30*/  FADD.FTZ R197, R197, R10 ;  /* 0x0000000ac5c57221 */ /* 0x000fe40000010000 */
[----:B------:R-:W-:Y:S01]  /*5d40*/  MUFU.EX2 R184, R184 ;  /* 0x000000b800b87308 */ /* 0x000fe20000000800 */
[----:B------:R-:W-:Y:S01]  /*5d50*/  WARPGROUP.ARRIVE ;  /* 0x00000000000079c5 */ /* 0x000fe20000000000 */
[----:B------:R-:W-:Y:S01]  /*5d60*/  FADD.FTZ R20, R20, R13 ;  /* 0x0000000d14147221 */ /* 0x000fe20000010000 */
[----:B------:R-:W-:-:S03]  /*5d70*/  FADD.FTZ R12, R12, R197 ;  /* 0x000000c50c0c7221 */ /* 0x000fc60000010000 */
[----:B------:R-:W-:Y:S01]  /*5d80*/  FADD.FTZ R157, R157, R20 ;  /* 0x000000149d9d7221 */ /* 0x000fe20000010000 */
[----:B------:R-:W-:Y:S01]  /*5d90*/  HGMMA.64x256x16.F32.BF16 R24, R152, gdesc[UR4].tnspB, R24, gsb0 ;  /* 0x43e0000498187df0 */ /* 0x000fe20008001818 */
[----:B------:R-:W-:Y:S01]  /*5da0*/  UIADD3 UR6, UR10, 0x100, URZ ;  /* 0x000001000a067890 */ /* 0x000fe2000fffe03f */
[----:B------:R-:W1:Y:S01]  /*5db0*/  MUFU.EX2 R189, R189 ;  /* 0x000000bd00bd7308 */ /* 0x000e620000000800 */
[----:B------:R-:W-:Y:S01]  /*5dc0*/  UMOV UR7, 0x40000040 ;  /* 0x4000004000077882 */ /* 0x000fe20000000000 */
[----:B------:R-:W-:Y:S01]  /*5dd0*/  FADD.FTZ R21, R21, R12 ;  /* 0x0000000c15157221 */ /* 0x000fe20000010000 */
[----:B------:R-:W-:-:S05]  /*5de0*/  FADD.FTZ R157, R202, R157 ;  /* 0x0000009dca9d7221 */ /* 0x000fca0000010000 */
[----:B------:R-:W-:Y:S08]  /*5df0*/  MUFU.EX2 R186, R186 ;  /* 0x000000ba00ba7308 */ /* 0x000ff00000000800 */
[----:B------:R-:W2:Y:S01]  /*5e00*/  MUFU.EX2 R191, R191 ;  /* 0x000000bf00bf7308 */ /* 0x000ea20000000800 */
[----:B------:R-:W-:Y:S02]  /*5e10*/  WARPGROUP.DEPBAR.LE gsb0, 0x0 ;  /* 0x00008000000079c5 */ /* 0x000fe40000010000 */
[----:B----4-:R-:W-:Y:S01]  /*5e20*/  F2FP.BF16.F32.PACK_AB R152, R159, R156 ;  /* 0x0000009c9f98723e */ /* 0x010fe200000010ff */
[----:B------:R-:W-:Y:S01]  /*5e30*/  FADD.FTZ R156, R156, R21 ;  /* 0x000000159c9c7221 */ /* 0x000fe20000010000 */
[----:B-----5:R-:W-:Y:S01]  /*5e40*/  F2FP.BF16.F32.PACK_AB R153, R163, R160 ;  /* 0x000000a0a399723e */ /* 0x020fe200000010ff */
        /* <DEDUP_REMOVED lines=9> */
[----:B------:R-:W-:Y:S01]  /*5ee0*/  FADD.FTZ R165, R165, R162 ;  /* 0x000000a2a5a57221 */ /* 0x000fe20000010000 */
[----:B------:R-:W-:Y:S01]  /*5ef0*/  HGMMA.64x256x16.F32.BF16 R24, R152, gdesc[UR4].tnspB, R24, gsb0 ;  /* 0x43e0000498187df0 */ /* 0x000fe20008001818 */
[----:B------:R-:W-:Y:S01]  /*5f00*/  UIADD3 UR6, UR10, 0x180, URZ ;  /* 0x000001800a067890 */ /* 0x000fe2000fffe03f */
[----:B------:R-:W-:Y:S01]  /*5f10*/  UMOV UR7, 0x40000040 ;  /* 0x4000004000077882 */ /* 0x000fe20000000000 */
[----:B------:R-:W-:-:S02]  /*5f20*/  WARPGROUP.DEPBAR.LE gsb0, 0x0 ;  /* 0x00008000000079c5 */ /* 0x000fc40000010000 */
[----:B------:R-:W-:Y:S01]  /*5f30*/  F2FP.BF16.F32.PACK_AB R152, R167, R164 ;  /* 0x000000a4a798723e */ /* 0x000fe200000010ff */
[----:B------:R-:W-:Y:S01]  /*5f40*/  FADD.FTZ R164, R164, R161 ;  /* 0x000000a1a4a47221 */ /* 0x000fe20000010000 */
[----:B------:R-:W-:Y:S01]  /*5f50*/  F2FP.BF16.F32.PACK_AB R153, R171, R168 ;  /* 0x000000a8ab99723e */ /* 0x000fe200000010ff */
[----:B------:R-:W-:Y:S01]  /*5f60*/  FADD.FTZ R168, R168, R165 ;  /* 0x000000a5a8a87221 */ /* 0x000fe20000010000 */
[----:B------:R-:W-:Y:S01]  /*5f70*/  F2FP.BF16.F32.PACK_AB R154, R169, R166 ;  /* 0x000000a6a99a723e */ /* 0x000fe200000010ff */
[----:B------:R-:W-:Y:S01]  /*5f80*/  FADD.FTZ R167, R167, R164 ;  /* 0x000000a4a7a77221 */ /* 0x000fe20000010000 */
[----:B------:R-:W-:Y:S01]  /*5f90*/  F2FP.BF16.F32.PACK_AB R155, R173, R170 ;  /* 0x000000aaad9b723e */ /* 0x000fe200000010ff */
[----:B------:R-:W-:Y:S02]  /*5fa0*/  FADD.FTZ R171, R171, R168 ;  /* 0x000000a8abab7221 */ /* 0x000fe40000010000 */
[----:B------:R-:W-:Y:S01]  /*5fb0*/  FADD.FTZ R166, R166, R167 ;  /* 0x000000a7a6a67221 */ /* 0x000fe20000010000 */
[----:B------:R-:W-:Y:S01]  /*5fc0*/  WARPGROUP.ARRIVE ;  /* 0x00000000000079c5 */ /* 0x000fe20000000000 */
[----:B------:R-:W-:-:S02]  /*5fd0*/  FADD.FTZ R170, R170, R171 ;  /* 0x000000abaaaa7221 */ /* 0x000fc40000010000 */
        /* <DEDUP_REMOVED lines=29> */
[----:B--2---:R-:W-:Y:S01]  /*61b0*/  F2FP.BF16.F32.PACK_AB R155, R191, R186 ;  /* 0x000000babf9b723e */ /* 0x004fe200000010ff */
        /* <DEDUP_REMOVED lines=9> */
[----:B------:R-:W-:Y:S05]  /*6250*/  @P2 BRA `(.L_x_7360) ;  /* 0xffffffd400982947 */ /* 0x000fea000383ffff */
.L_x_7351:
[----:B------:R-:W3:Y:S01]  /*6260*/  SHFL.BFLY PT, R9, R0, 0x2, 0x1f ;  /* 0x0c401f0000097f89 */ /* 0x000ee200000e0000 */
[C---:B------:R-:W-:Y:S01]  /*6270*/  IADD3 R163, P3, R16.reuse, 0x4000, RZ ;  /* 0x0000400010a37810 */ /* 0x040fe20007f7e0ff */
[----:B------:R-:W-:Y:S01]  /*6280*/  UIADD3 UR34, -UR37, URZ, URZ ;  /* 0x0000003f25227290 */ /* 0x000fe2000fffe13f */
[----:B------:R-:W-:Y:S01]  /*6290*/  IADD3 R21, P2, R16, 0x4060, RZ ;  /* 0x0000406010157810 */ /* 0x000fe20007f5e0ff */
[----:B------:R-:W4:Y:S01]  /*62a0*/  SHFL.BFLY PT, R4, R3, 0x2, 0x1f ;  /* 0x0c401f0003047f89 */ /* 0x000f2200000e0000 */
[----:B------:R-:W-:Y:S01]  /*62b0*/  LOP3.LUT R162, R163, 0x380, RZ, 0xc0, !PT ;  /* 0x00000380a3a27812 */ /* 0x000fe200078ec0ff */
[----:B------:R-:W-:Y:S01]  /*62c0*/  ULDC UR4, c[0x0][0xea8] ;  /* 0x0003aa0000047ab9 */ /* 0x000fe20000000800 */
[----:B------:R-:W-:Y:S01]  /*62d0*/  LOP3.LUT R20, R21, 0x380, RZ, 0xc0, !PT ;  /* 0x0000038015147812 */ /* 0x000fe200078ec0ff */
[----:B------:R-:W-:Y:S01]  /*62e0*/  UIMAD UR34, UR4, UR34, UR43 ;  /* 0x00000022042272a4 */ /* 0x000fe2000f8e022b */
[----:B------:R-:W-:Y:S01]  /*62f0*/  SHF.R.U64 R162, R162, 0x3, RZ ;  /* 0x00000003a2a27819 */ /* 0x000fe200000012ff */
[----:B------:R-:W-:Y:S01]  /*6300*/  UIADD3 UR35, -UR36, URZ, URZ ;  /* 0x0000003f24237290 */ /* 0x000fe2000fffe13f */
[----:B------:R-:W-:Y:S01]  /*6310*/  SHF.R.U64 R20, R20, 0x3, RZ ;  /* 0x0000000314147819 */ /* 0x000fe200000012ff */
[----:B------:R-:W-:Y:S01]  /*6320*/  USHF.L.U32 UR34, UR34, 0x7, URZ ;  /* 0x0000000722227899 */ /* 0x000fe2000800063f */
[----:B------:R-:W-:Y:S01]  /*6330*/  LOP3.LUT R162, R162, R163, RZ, 0x3c, !PT ;  /* 0x000000a3a2a27212 */ /* 0x000fe200078e3cff */
[--C-:B------:R-:W-:Y:S01]  /*6340*/  IMAD.X R163, RZ, RZ, R17.reuse, P3 ;  /* 0x000000ffffa37224 */ /* 0x100fe200018e0611 */
[----:B------:R-:W-:Y:S01]  /*6350*/  IADD3 R179, P3, R16, 0x8060, RZ ;  /* 0x0000806010b37810 */ /* 0x000fe20007f7e0ff */
[----:B------:R-:W-:Y:S01]  /*6360*/  ULDC UR4, c[0x0][0xeb4] ;  /* 0x0003ad0000047ab9 */ /* 0x000fe20000000800 */
[----:B------:R-:W-:Y:S01]  /*6370*/  LOP3.LUT R20, R20, R21, RZ, 0x3c, !PT ;  /* 0x0000001514147212 */ /* 0x000fe200078e3cff */
[----:B------:R-:W-:Y:S01]  /*6380*/  IMAD.X R21, RZ, RZ, R17, P2 ;  /* 0x000000ffff157224 */ /* 0x000fe200010e0611 */
[C---:B------:R-:W-:Y:S01]  /*6390*/  IADD3 R11, P0, R16.reuse, 0x20, RZ ;  /* 0x00000020100b7810 */ /* 0x040fe20007f1e0ff */
[----:B------:R-:W-:Y:S01]  /*63a0*/  UIMAD UR35, UR4, UR35, UR37 ;  /* 0x00000023042372a4 */ /* 0x000fe2000f8e0225 */
[----:B------:R-:W-:Y:S01]  /*63b0*/  LOP3.LUT R178, R179, 0x380, RZ, 0xc0, !PT ;  /* 0x00000380b3b27812 */ /* 0x000fe200078ec0ff */
[----:B------:R-:W-:Y:S01]  /*63c0*/  ULDC.64 UR8, c[0x0][0xc70] ;  /* 0x00031c0000087ab9 */ /* 0x000fe20000000a00 */
[----:B------:R-:W-:Y:S01]  /*63d0*/  IADD3 R173, P2, R16, 0xc040, RZ ;  /* 0x0000c04010ad7810 */ /* 0x000fe20007f5e0ff */
[----:B---3--:R-:W-:Y:S01]  /*63e0*/  FADD.FTZ R9, R9, R0 ;  /* 0x0000000009097221 */ /* 0x008fe20000010000 */
[----:B------:R-:W-:Y:S01]  /*63f0*/  LOP3.LUT R8, R11, 0x380, RZ, 0xc0, !PT ;  /* 0x000003800b087812 */ /* 0x000fe200078ec0ff */
[----:B------:R-:W-:Y:S01]  /*6400*/  USHF.R.S32.HI UR4, URZ, 0x1f, UR35 ;  /* 0x0000001f3f047899 */ /* 0x000fe20008011423 */
[----:B------:R-:W-:Y:S01]  /*6410*/  SHF.R.U64 R178, R178, 0x3, RZ ;  /* 0x00000003b2b27819 */ /* 0x000fe200000012ff */
[----:B----4-:R-:W-:Y:S01]  /*6420*/  FADD.FTZ R4, R4, R3 ;  /* 0x0000000304047221 */ /* 0x010fe20000010000 */
[----:B------:R-:W3:Y:S01]  /*6430*/  SHFL.BFLY PT, R168, R9, 0x1, 0x1f ;  /* 0x0c201f0009a87f89 */ /* 0x000ee200000e0000 */
[----:B------:R-:W-:Y:S01]  /*6440*/  LOP3.LUT R172, R173, 0x380, RZ, 0xc0, !PT ;  /* 0x00000380adac7812 */ /* 0x000fe200078ec0ff */
[----:B------:R-:W-:Y:S01]  /*6450*/  UIMAD UR6, UR4, UR8, URZ ;  /* 0x00000008040672a4 */ /* 0x000fe2000f8e023f */
[----:B------:R-:W-:Y:S01]  /*6460*/  SHF.R.U64 R8, R8, 0x3, RZ ;  /* 0x0000000308087819 */ /* 0x000fe200000012ff */
[----:B------:R-:W4:Y:S01]  /*6470*/  SHFL.BFLY PT, R167, R4, 0x1, 0x1f ;  /* 0x0c201f0004a77f89 */ /* 0x000f2200000e0000 */
[----:B------:R-:W-:Y:S01]  /*6480*/  LOP3.LUT R178, R178, R179, RZ, 0x3c, !PT ;  /* 0x000000b3b2b27212 */ /* 0x000fe200078e3cff */
[----:B------:R-:W-:Y:S01]  /*6490*/  UIMAD.WIDE.U32 UR4, UR35, UR8, URZ ;  /* 0x00000008230472a5 */ /* 0x000fe2000f8e003f */
[----:B------:R-:W-:Y:S01]  /*64a0*/  SHF.R.U64 R172, R172, 0x3, RZ ;  /* 0x00000003acac7819 */ /* 0x000fe200000012ff */
[----:B------:R-:W-:Y:S01]  /*64b0*/  ULDC UR7, c[0x0][0xb88] ;  /* 0x0002e20000077ab9 */ /* 0x000fe20000000800 */
[----:B------:R-:W-:Y:S01]  /*64c0*/  IADD3.X R179, RZ, R17, RZ, P3, !PT ;  /* 0x00000011ffb37210 */ /* 0x000fe20001ffe4ff */
[----:B------:R-:W-:Y:S01]  /*64d0*/  UIMAD UR6, UR35, UR9, UR6 ;  /* 0x00000009230672a4 */ /* 0x000fe2000f8e0206 */
[----:B------:R-:W-:-:S02]  /*64e0*/  LOP3.LUT R8, R8, R11, RZ, 0x3c, !PT ;  /* 0x0000000b08087212 */ /* 0x000fc400078e3cff */
[----:B------:R-:W-:Y:S02]  /*64f0*/  LOP3.LUT R172, R172, R173, RZ, 0x3c, !PT ;  /* 0x000000adacac7212 */ /* 0x000fe400078e3cff */
[----:B------:R-:W-:Y:S02]  /*6500*/  IADD3.X R173, RZ, R17, RZ, P2, !PT ;  /* 0x00000011ffad7210 */ /* 0x000fe400017fe4ff */
[C---:B------:R-:W-:Y:S02]  /*6510*/  IADD3 R161, P1, R16.reuse, 0x40, RZ ;  /* 0x0000004010a17810 */ /* 0x040fe40007f3e0ff */
[C---:B------:R-:W-:Y:S02]  /*6520*/  IADD3 R13, P4, R16.reuse, 0x60, RZ ;  /* 0x00000060100d7810 */ /* 0x040fe40007f9e0ff */
[----:B------:R-:W-:Y:S02]  /*6530*/  LOP3.LUT R160, R161, 0x380, RZ, 0xc0, !PT ;  /* 0x00000380a1a07812 */ /* 0x000fe400078ec0ff */
[----:B------:R-:W-:Y:S01]  /*6540*/  LOP3.LUT R10, R13, 0x380, RZ, 0xc0, !PT ;  /* 0x000003800d0a7812 */ /* 0x000fe200078ec0ff */
[----:B---3--:R-:W-:Y:S01]  /*6550*/  FADD.FTZ R168, R9, R168 ;  /* 0x000000a809a87221 */ /* 0x008fe20000010000 */
[----:B------:R-:W-:Y:S01]  /*6560*/  IMAD.X R9, RZ, RZ, R17, P0 ;  /* 0x000000ffff097224 */ /* 0x000fe200000e0611 */
[----:B------:R-:W-:Y:S01]  /*6570*/  IADD3 R153, P0, R16, 0x8000, RZ ;  /* 0x0000800010997810 */ /* 0x000fe20007f1e0ff */
[----:B----4-:R-:W-:-:S02]  /*6580*/  FADD.FTZ R167, R4, R167 ;  /* 0x000000a704a77221 */ /* 0x010fc40000010000 */
[----:B------:R-:W-:Y:S01]  /*6590*/  FSETP.NE.FTZ.AND P3, PT, R168, RZ, PT ;  /* 0x000000ffa800720b */ /* 0x000fe20003f75000 */
[----:B------:R-:W-:Y:S01]  /*65a0*/  IMAD.MOV.U32 R4, RZ, RZ, RZ ;  /* 0x000000ffff047224 */ /* 0x000fe200078e00ff */
[----:B------:R-:W-:Y:S01]  /*65b0*/  MOV R159, R8 ;  /* 0x00000008009f7202 */ /* 0x000fe20000000f00 */
[----:B------:R-:W-:Y:S01]  /*65c0*/  IMAD.MOV.U32 R8, RZ, RZ, RZ ;  /* 0x000000ffff087224 */ /* 0x000fe200078e00ff */
[----:B------:R-:W-:Y:S01]  /*65d0*/  FSETP.NE.FTZ.AND P2, PT, R167, RZ, PT ;  /* 0x000000ffa700720b */ /* 0x000fe20003f55000 */
[----:B------:R-:W-:Y:S01]  /*65e0*/  IMAD.U32 R9, RZ, RZ, UR5 ;  /* 0x00000005ff097e24 */ /* 0x000fe2000f8e00ff */
[----:B------:R-:W-:Y:S02]  /*65f0*/  LOP3.LUT R152, R153, 0x380, RZ, 0xc0, !PT ;  /* 0x0000038099987812 */ /* 0x000fe400078ec0ff */
[----:B------:R-:W-:Y:S02]  /*6600*/  SHF.R.U64 R160, R160, 0x3, RZ ;  /* 0x00000003a0a07819 */ /* 0x000fe400000012ff */
[----:B------:R-:W-:-:S02]  /*6610*/  SHF.R.U64 R152, R152, 0x3, RZ ;  /* 0x0000000398987819 */ /* 0x000fc400000012ff */
[----:B------:R-:W-:Y:S01]  /*6620*/  SHF.R.U64 R10, R10, 0x3, RZ ;  /* 0x000000030a0a7819 */ /* 0x000fe200000012ff */
[----:B------:R-:W3:Y:S01]  /*6630*/  @P3 MUFU.RCP R8, R168 ;  /* 0x000000a800083308 */ /* 0x000ee20000001000 */
[----:B------:R-:W-:Y:S01]  /*6640*/  LOP3.LUT R160, R160, R161, RZ, 0x3c, !PT ;  /* 0x000000a1a0a07212 */ /* 0x000fe200078e3cff */
[--C-:B------:R-:W-:Y:S01]  /*6650*/  IMAD.X R161, RZ, RZ, R17.reuse, P1 ;  /* 0x000000ffffa17224 */ /* 0x100fe200008e0611 */
[----:B------:R-:W-:Y:S01]  /*6660*/  LOP3.LUT R152, R152, R153, RZ, 0x3c, !PT ;  /* 0x0000009998987212 */ /* 0x000fe200078e3cff */
[----:B------:R-:W-:Y:S01]  /*6670*/  IMAD.X R153, RZ, RZ, R17, P0 ;  /* 0x000000ffff997224 */ /* 0x000fe200000e0611 */
[----:B------:R-:W-:Y:S02]  /*6680*/  LOP3.LUT R10, R10, R13, RZ, 0x3c, !PT ;  /* 0x0000000d0a0a7212 */ /* 0x000fe400078e3cff */
[C---:B------:R-:W-:Y:S01]  /*6690*/  IADD3 R13, P6, R16.reuse, 0x4020, RZ ;  /* 0x00004020100d7810 */ /* 0x040fe20007fde0ff */
[----:B------:R-:W4:Y:S01]  /*66a0*/  @P2 MUFU.RCP R4, R167 ;  /* 0x000000a700042308 */ /* 0x000f220000001000 */
[----:B------:R-:W-:-:S02]  /*66b0*/  IADD3 R157, P5, R16, 0x4040, RZ ;  /* 0x00004040109d7810 */ /* 0x000fc40007fbe0ff */
[C---:B------:R-:W-:Y:S02]  /*66c0*/  IADD3 R165, P1, R16.reuse, 0x8020, RZ ;  /* 0x0000802010a57810 */ /* 0x040fe40007f3e0ff */
[C---:B------:R-:W-:Y:S02]  /*66d0*/  LOP3.LUT R15, R16.reuse, 0x380, RZ, 0xc0, !PT ;  /* 0x00000380100f7812 */ /* 0x040fe400078ec0ff */
[----:B------:R-:W-:Y:S01]  /*66e0*/  IADD3 R171, P0, R16, 0xc060, RZ ;  /* 0x0000c06010ab7810 */ /* 0x000fe20007f1e0ff */
[----:B------:R-:W5:Y:S01]  /*66f0*/  @P2 MUFU.LG2 R167, R167 ;  /* 0x000000a700a72308 */ /* 0x000f620000000c00 */
[----:B-1----:R-:W-:Y:S01]  /*6700*/  LOP3.LUT R12, R13, 0x380, RZ, 0xc0, !PT ;  /* 0x000003800d0c7812 */ /* 0x002fe200078ec0ff */
[-C--:B---3--:R-:W-:Y:S01]  /*6710*/  FMUL.FTZ R166, R28, R8.reuse ;  /* 0x000000081ca67220 */ /* 0x088fe20000410000 */
[----:B------:R-:W-:Y:S01]  /*6720*/  LOP3.LUT R156, R157, 0x380, RZ, 0xc0, !PT ;  /* 0x000003809d9c7812 */ /* 0x000fe200078ec0ff */
[-C--:B------:R-:W-:Y:S01]  /*6730*/  FMUL.FTZ R28, R65, R8.reuse ;  /* 0x00000008411c7220 */ /* 0x080fe20000410000 */
[----:B------:R-:W-:Y:S01]  /*6740*/  LOP3.LUT R164, R165, 0x380, RZ, 0xc0, !PT ;  /* 0x00000380a5a47812 */ /* 0x000fe200078ec0ff */
[----:B------:R-:W-:Y:S01]  /*6750*/  IMAD.U32 R65, RZ, RZ, UR27 ;  /* 0x0000001bff417e24 */ /* 0x000fe2000f8e00ff */
[----:B------:R-:W-:Y:S01]  /*6760*/  SHF.R.U64 R15, R15, 0x3, RZ ;  /* 0x000000030f0f7819 */ /* 0x000fe200000012ff */
[----:B------:R-:W1:Y:S01]  /*6770*/  @P3 MUFU.LG2 R168, R168 ;  /* 0x000000a800a83308 */ /* 0x000e620000000c00 */
[----:B------:R-:W-:Y:S01]  /*6780*/  LOP3.LUT R170, R171, 0x380, RZ, 0xc0, !PT ;  /* 0x00000380abaa7812 */ /* 0x000fe200078ec0ff */
[----:B------:R-:W-:Y:S01]  /*6790*/  FMUL.FTZ R25, R25, R8 ;  /* 0x0000000819197220 */ /* 0x000fe20000410000 */
[----:B------:R-:W-:Y:S01]  /*67a0*/  MOV R158, R152 ;  /* 0x00000098009e7202 */ /* 0x000fe20000000f00 */
[----:B------:R-:W-:Y:S01]  /*67b0*/  FMUL.FTZ R24, R24, R8 ;  /* 0x0000000818187220 */ /* 0x000fe20000410000 */
[----:B------:R-:W-:Y:S01]  /*67c0*/  SHF.R.U64 R12, R12, 0x3, RZ ;  /* 0x000000030c0c7819 */ /* 0x000fe200000012ff */
[----:B----4-:R-:W-:Y:S01]  /*67d0*/  FMUL.FTZ R27, R27, R4 ;  /* 0x000000041b1b7220 */ /* 0x010fe20000410000 */
[----:B------:R-:W-:Y:S01]  /*67e0*/  SHF.R.U64 R156, R156, 0x3, RZ ;  /* 0x000000039c9c7819 */ /* 0x000fe200000012ff */
[----:B------:R-:W-:Y:S01]  /*67f0*/  FMUL.FTZ R29, R29, R8 ;  /* 0x000000081d1d7220 */ /* 0x000fe20000410000 */
[----:B------:R-:W-:Y:S01]  /*6800*/  SHF.R.U64 R164, R164, 0x3, RZ ;  /* 0x00000003a4a47819 */ /* 0x000fe200000012ff */
[----:B------:R-:W-:Y:S01]  /*6810*/  @P2 FMUL.FTZ R65, R65, 0.69314718246459960938 ;  /* 0x3f31721841412820 */ /* 0x000fe20000410000 */
[----:B------:R-:W-:Y:S01]  /*6820*/  LOP3.LUT R14, R15, R16, RZ, 0x3c, !PT ;  /* 0x000000100f0e7212 */ /* 0x000fe200078e3cff */
[-C--:B------:R-:W-:Y:S01]  /*6830*/  FMUL.FTZ R31, R31, R4.reuse ;  /* 0x000000041f1f7220 */ /* 0x080fe20000410000 */
[----:B------:R-:W-:Y:S01]  /*6840*/  SHF.R.U64 R170, R170, 0x3, RZ ;  /* 0x00000003aaaa7819 */ /* 0x000fe200000012ff */
[----:B------:R-:W-:Y:S01]  /*6850*/  FMUL.FTZ R30, R30, R4 ;  /* 0x000000041e1e7220 */ /* 0x000fe20000410000 */
[----:B------:R-:W-:Y:S01]  /*6860*/  IADD3 R152, R200, UR34, RZ ;  /* 0x00000022c8987c10 */ /* 0x000fe2000fffe0ff */
[----:B------:R3:W-:Y:S06]  /*6870*/  BAR.ARV R6, 0x100 ;  /* 0x000400060000751d */ /* 0x0007ec0000002000 */
[-C--:B------:R-:W-:Y:S01]  /*6880*/  IADD3.X R11, RZ, R17.reuse, RZ, P4, !PT ;  /* 0x00000011ff0b7210 */ /* 0x080fe200027fe4ff */
[-C--:B------:R-:W-:Y:S01]  /*6890*/  FMUL.FTZ R45, R45, R8.reuse ;  /* 0x000000082d2d7220 */ /* 0x080fe20000410000 */
[----:B------:R-:W-:Y:S06]  /*68a0*/  BAR.ARV 0x8, 0x120 ;  /* 0x0204800000007b1d */ /* 0x000fec0000002000 */
[----:B------:R-:W-:Y:S01]  /*68b0*/  MOV R15, R17 ;  /* 0x00000011000f7202 */ /* 0x000fe20000000f00 */
[----:B---3--:R-:W-:Y:S01]  /*68c0*/  VIADD R6, R152, 0x8 ;  /* 0x0000000898067836 */ /* 0x008fe20000000000 */
[----:B------:R-:W-:Y:S01]  /*68d0*/  BAR.SYNC.DEFER_BLOCKING 0x1, 0x100 ;  /* 0x0044000000007b1d */ /* 0x000fe20000010000 */
[----:B------:R-:W-:Y:S01]  /*68e0*/  LOP3.LUT R12, R12, R13, RZ, 0x3c, !PT ;  /* 0x0000000d0c0c7212 */ /* 0x000fe200078e3cff */
[--C-:B------:R-:W-:Y:S01]  /*68f0*/  IMAD.X R13, RZ, RZ, R17.reuse, P6 ;  /* 0x000000ffff0d7224 */ /* 0x100fe200030e0611 */
[----:B------:R-:W-:Y:S01]  /*6900*/  LOP3.LUT R156, R156, R157, RZ, 0x3c, !PT ;  /* 0x0000009d9c9c7212 */ /* 0x000fe200078e3cff */
[----:B------:R-:W-:Y:S01]  /*6910*/  FMUL.FTZ R44, R44, R8 ;  /* 0x000000082c2c7220 */ /* 0x000fe20000410000 */
[----:B------:R-:W-:Y:S01]  /*6920*/  LOP3.LUT R164, R164, R165, RZ, 0x3c, !PT ;  /* 0x000000a5a4a47212 */ /* 0x000fe200078e3cff */
[--C-:B------:R-:W-:Y:S01]  /*6930*/  IMAD.X R165, RZ, RZ, R17.reuse, P1 ;  /* 0x000000ffffa57224 */ /* 0x100fe200008e0611 */
[----:B------:R-:W-:Y:S01]  /*6940*/  LOP3.LUT R170, R170, R171, RZ, 0x3c, !PT ;  /* 0x000000abaaaa7212 */ /* 0x000fe200078e3cff */
[----:B------:R-:W-:Y:S01]  /*6950*/  IMAD.X R171, RZ, RZ, R17, P0 ;  /* 0x000000ffffab7224 */ /* 0x000fe200000e0611 */
[----:B------:R-:W-:Y:S01]  /*6960*/  MOV R160, R160 ;  /* 0x000000a000a07202 */ /* 0x000fe20000000f00 */
[-C--:B------:R-:W-:Y:S01]  /*6970*/  FMUL.FTZ R53, R53, R8.reuse ;  /* 0x0000000835357220 */ /* 0x080fe20000410000 */
[----:B------:R-:W-:Y:S01]  /*6980*/  IADD3.X R157, RZ, R17, RZ, P5, !PT ;  /* 0x00000011ff9d7210 */ /* 0x000fe20002ffe4ff */
[----:B------:R-:W-:Y:S01]  /*6990*/  FMUL.FTZ R52, R52, R8 ;  /* 0x0000000834347220 */ /* 0x000fe20000410000 */
[----:B------:R-:W-:Y:S01]  /*69a0*/  MOV R14, R14 ;  /* 0x0000000e000e7202 */ /* 0x000fe20000000f00 */
[----:B------:R-:W-:Y:S01]  /*69b0*/  FMUL.FTZ R15, R40, R8 ;  /* 0x00000008280f7220 */ /* 0x000fe20000410000 */
[----:B------:R-:W-:Y:S01]  /*69c0*/  MOV R161, R10 ;  /* 0x0000000a00a17202 */ /* 0x000fe20000000f00 */
[-C--:B------:R-:W-:Y:S01]  /*69d0*/  FMUL.FTZ R11, R33, R8.reuse ;  /* 0x00000008210b7220 */ /* 0x080fe20000410000 */
[----:B------:R-:W-:Y:S01]  /*69e0*/  LOP3.LUT P0, RZ, R2, 0x3, RZ, 0xc0, !PT ;  /* 0x0000000302ff7812 */ /* 0x000fe2000780c0ff */
[----:B------:R-:W-:Y:S01]  /*69f0*/  FMUL.FTZ R33, R72, R8 ;  /* 0x0000000848217220 */ /* 0x000fe20000410000 */
[----:B------:R-:W-:Y:S01]  /*6a00*/  MOV R40, UR27 ;  /* 0x0000001b00287c02 */ /* 0x000fe20008000f00 */
[----:B------:R-:W-:Y:S01]  /*6a10*/  FMUL.FTZ R72, R26, R4 ;  /* 0x000000041a487220 */ /* 0x000fe20000410000 */
[----:B------:R-:W-:Y:S01]  /*6a20*/  IADD3 R181, P4, R16, 0x8040, RZ ;  /* 0x0000804010b57810 */ /* 0x000fe20007f9e0ff */
[----:B-----5:R-:W-:Y:S01]  /*6a30*/  @P2 FMUL.FTZ R26, R167, 0.69314718246459960938 ;  /* 0x3f317218a71a2820 */ /* 0x020fe20000410000 */
        /* <DEDUP_REMOVED lines=9> */
[-C--:B------:R-:W-:Y:S01]  /*6ad0*/  FMUL.FTZ R6, R37, R8.reuse ;  /* 0x0000000825067220 */ /* 0x080fe20000410000 */
[----:B------:R-:W-:Y:S01]  /*6ae0*/  IADD3 R177, P6, R16, 0xc000, RZ ;  /* 0x0000c00010b17810 */ /* 0x000fe20007fde0ff */
[-C--:B------:R-:W-:Y:S01]  /*6af0*/  FMUL.FTZ R165, R36, R8.reuse ;  /* 0x0000000824a57220 */ /* 0x080fe20000410000 */
        /* <DEDUP_REMOVED lines=47> */
[----:B------:R-:W-:Y:S01]  /*6df0*/  MOV R48, 0xff800000 ;  /* 0xff80000000307802 */ /* 0x000fe20000000f00 */
[----:B------:R-:W-:Y:S01]  /*6e00*/  @P3 FMUL.FTZ R40, R40, 0.69314718246459960938 ;  /* 0x3f31721828283820 */ /* 0x000fe20000410000 */
[----:B-1----:R-:W-:Y:S01]  /*6e10*/  @P3 FMUL.FTZ R9, R168, 0.69314718246459960938 ;  /* 0x3f317218a8093820 */ /* 0x002fe20000410000 */
[----:B------:R-:W-:Y:S01]  /*6e20*/  F2FP.BF16.F32.PACK_AB R24, R25, R24 ;  /* 0x000000181918723e */ /* 0x000fe200000010ff */
[----:B------:R-:W-:Y:S01]  /*6e30*/  IMAD.U32 R8, RZ, RZ, UR4 ;  /* 0x00000004ff087e24 */ /* 0x000fe2000f8e00ff */
[----:B------:R-:W-:Y:S01]  /*6e40*/  LOP3.LUT R180, R181, 0x380, RZ, 0xc0, !PT ;  /* 0x00000380b5b47812 */ /* 0x000fe200078ec0ff */
[-C--:B------:R-:W-:Y:S01]  /*6e50*/  FMUL.FTZ R35, R35, R4.reuse ;  /* 0x0000000423237220 */ /* 0x080fe20000410000 */
[-C--:B------:R-:W-:Y:S01]  /*6e60*/  FMUL.FTZ R34, R34, R4.reuse ;  /* 0x0000000422227220 */ /* 0x080fe20000410000 */
[-C--:B------:R-:W-:Y:S01]  /*6e70*/  FMUL.FTZ R39, R39, R4.reuse ;  /* 0x0000000427277220 */ /* 0x080fe20000410000 */
[----:B------:R-:W-:Y:S01]  /*6e80*/  FMUL.FTZ R38, R38, R4 ;  /* 0x0000000426267220 */ /* 0x000fe20000410000 */
[----:B------:R-:W-:Y:S01]  /*6e90*/  @P2 FFMA.FTZ R48, R65, R7, R26 ;  /* 0x0000000741302223 */ /* 0x000fe2000001001a */
[----:B------:R-:W-:Y:S01]  /*6ea0*/  F2FP.BF16.F32.PACK_AB R25, R27, R72 ;  /* 0x000000481b19723e */ /* 0x000fe200000010ff */
[-C--:B------:R-:W-:Y:S01]  /*6eb0*/  FMUL.FTZ R43, R43, R4.reuse ;  /* 0x000000042b2b7220 */ /* 0x080fe20000410000 */
[-C--:B------:R-:W-:Y:S01]  /*6ec0*/  FMUL.FTZ R42, R42, R4.reuse ;  /* 0x000000042a2a7220 */ /* 0x080fe20000410000 */
[-C--:B------:R-:W-:Y:S01]  /*6ed0*/  FMUL.FTZ R47, R47, R4.reuse ;  /* 0x000000042f2f7220 */ /* 0x080fe20000410000 */
[----:B------:R-:W-:Y:S01]  /*6ee0*/  FMUL.FTZ R46, R46, R4 ;  /* 0x000000042e2e7220 */ /* 0x000fe20000410000 */
[----:B------:R-:W-:Y:S01]  /*6ef0*/  F2FP.BF16.F32.PACK_AB R26, R29, R166 ;  /* 0x000000a61d1a723e */ /* 0x000fe200000010ff */
[----:B------:R-:W-:Y:S01]  /*6f00*/  IMAD.MOV.U32 R64, RZ, RZ, -0x800000 ;  /* 0xff800000ff407424 */ /* 0x000fe200078e00ff */
[----:B------:R-:W-:Y:S01]  /*6f10*/  F2FP.BF16.F32.PACK_AB R27, R31, R30 ;  /* 0x0000001e1f1b723e */ /* 0x000fe200000010ff */
[-C--:B------:R-:W-:Y:S01]  /*6f20*/  FMUL.FTZ R51, R51, R4.reuse ;  /* 0x0000000433337220 */ /* 0x080fe20000410000 */
[----:B------:R-:W-:Y:S01]  /*6f30*/  LOP3.LUT R176, R177, 0x380, RZ, 0xc0, !PT ;  /* 0x00000380b1b07812 */ /* 0x000fe200078ec0ff */
        /* <DEDUP_REMOVED lines=8> */
[----:B------:R-:W-:Y:S01]  /*6fc0*/  @P3 FFMA.FTZ R64, R40, R5, R9 ;  /* 0x0000000528403223 */ /* 0x000fe20000010009 */
[----:B------:R-:W-:Y:S01]  /*6fd0*/  SHF.R.U64 R180, R180, 0x3, RZ ;  /* 0x00000003b4b47819 */ /* 0x000fe200000012ff */
        /* <DEDUP_REMOVED lines=44> */
[----:B------:R-:W-:Y:S01]  /*72a0*/  IMAD.MOV.U32 R40, RZ, RZ, R8 ;  /* 0x000000ffff287224 */ /* 0x000fe200078e0008 */
[----:B------:R-:W-:Y:S01]  /*72b0*/  F2FP.BF16.F32.PACK_AB R4, R11, R164 ;  /* 0x000000a40b04723e */ /* 0x000fe200000010ff */
[----:B------:R1:W-:Y:S01]  /*72c0*/  STSM.16.M88.4 [R14], R24 ;  /* 0x000000180e007844 */ /* 0x0003e20000000200 */
[----:B------:R-:W-:Y:S01]  /*72d0*/  F2FP.BF16.F32.PACK_AB R5, R35, R34 ;  /* 0x000000222305723e */ /* 0x000fe200000010ff */
[----:B------:R-:W-:Y:S01]  /*72e0*/  UIADD3 UR4, UR5, UR6, URZ ;  /* 0x0000000605047290 */ /* 0x000fe2000fffe03f */
[----:B------:R-:W-:-:S02]  /*72f0*/  F2FP.BF16.F32.PACK_AB R6, R6, R165 ;  /* 0x000000a50606723e */ /* 0x000fc400000010ff */
[----:B------:R-:W-:Y:S02]  /*7300*/  F2FP.BF16.F32.PACK_AB R7, R39, R38 ;  /* 0x000000262707723e */ /* 0x000fe400000010ff */
[----:B------:R-:W-:Y:S02]  /*7310*/  F2FP.BF16.F32.PACK_AB R8, R10, R15 ;  /* 0x0000000f0a08723e */ /* 0x000fe400000010ff */
[----:B------:R-:W-:Y:S01]  /*7320*/  SHF.R.U64 R176, R176, 0x3, RZ ;  /* 0x00000003b0b07819 */ /* 0x000fe200000012ff */
[----:B------:R3:W-:Y:S01]  /*7330*/  STSM.16.M88.4 [R159], R4 ;  /* 0x000000049f007844 */ /* 0x0007e20000000200 */
[----:B------:R-:W-:Y:S02]  /*7340*/  F2FP.BF16.F32.PACK_AB R9, R43, R42 ;  /* 0x0000002a2b09723e */ /* 0x000fe400000010ff */
[----:B------:R-:W-:Y:S01]  /*7350*/  F2FP.BF16.F32.PACK_AB R10, R45, R44 ;  /* 0x0000002c2d0a723e */ /* 0x000fe200000010ff */
[----:B------:R-:W4:Y:S01]  /*7360*/  LDC.64 R42, c[0x0][0xc78] ;  /* 0x00031e00ff2a7b82 */ /* 0x000f220000000a00 */
[----:B------:R-:W-:-:S02]  /*7370*/  F2FP.BF16.F32.PACK_AB R11, R47, R46 ;  /* 0x0000002e2f0b723e */ /* 0x000fc400000010ff */
[----:B------:R-:W-:Y:S02]  /*7380*/  F2FP.BF16.F32.PACK_AB R12, R12, R13 ;  /* 0x0000000d0c0c723e */ /* 0x000fe400000010ff */
[----:B------:R-:W-:Y:S01]  /*7390*/  SHF.R.U64 R174, R174, 0x3, RZ ;  /* 0x00000003aeae7819 */ /* 0x000fe200000012ff */
[----:B------:R5:W-:Y:S01]  /*73a0*/  STSM.16.M88.4 [R160], R8 ;  /* 0x00000008a0007844 */ /* 0x000be20000000200 */
[----:B------:R-:W-:Y:S02]  /*73b0*/  F2FP.BF16.F32.PACK_AB R13, R51, R50 ;  /* 0x00000032330d723e */ /* 0x000fe400000010ff */
[----:B-1----:R-:W-:Y:S02]  /*73c0*/  F2FP.BF16.F32.PACK_AB R14, R53, R52 ;  /* 0x00000034350e723e */ /* 0x002fe400000010ff */
[----:B------:R-:W-:Y:S02]  /*73d0*/  F2FP.BF16.F32.PACK_AB R15, R55, R54 ;  /* 0x00000036370f723e */ /* 0x000fe400000010ff */
[----:B------:R-:W-:Y:S01]  /*73e0*/  LOP3.LUT R180, R180, R181, RZ, 0x3c, !PT ;  /* 0x000000b5b4b47212 */ /* 0x000fe200078e3cff */
[----:B------:R-:W-:Y:S01]  /*73f0*/  IMAD.X R181, RZ, RZ, R17, P4 ;  /* 0x000000ffffb57224 */ /* 0x000fe200020e0611 */
[----:B------:R-:W-:Y:S01]  /*7400*/  F2FP.BF16.F32.PACK_AB R24, R57, R56 ;  /* 0x000000383918723e */ /* 0x000fe200000010ff */
[----:B------:R-:W-:Y:S01]  /*7410*/  STSM.16.M88.4 [R161], R12 ;  /* 0x0000000ca1007844 */ /* 0x000fe20000000200 */
        /* <DEDUP_REMOVED lines=9> */
[----:B------:R-:W-:Y:S01]  /*74b0*/  LOP3.LUT R176, R176, R177, RZ, 0x3c, !PT ;  /* 0x000000b1b0b07212 */ /* 0x000fe200078e3cff */
[----:B------:R-:W-:Y:S01]  /*74c0*/  IMAD.X R177, RZ, RZ, R17, P6 ;  /* 0x000000ffffb17224 */ /* 0x000fe200030e0611 */
[----:B------:R-:W-:Y:S01]  /*74d0*/  F2FP.BF16.F32.PACK_AB R33, R75, R74 ;  /* 0x0000004a4b21723e */ /* 0x000fe200000010ff */
[----:B------:R-:W-:Y:S01]  /*74e0*/  STSM.16.M88.4 [R163], R28 ;  /* 0x0000001ca3007844 */ /* 0x000fe20000000200 */
[----:B------:R-:W-:Y:S02]  /*74f0*/  F2FP.BF16.F32.PACK_AB R34, R77, R76 ;  /* 0x0000004c4d22723e */ /* 0x000fe400000010ff */
[----:B------:R-:W-:Y:S02]  /*7500*/  F2FP.BF16.F32.PACK_AB R35, R79, R78 ;  /* 0x0000004e4f23723e */ /* 0x000fe400000010ff */
[----:B------:R-:W-:-:S02]  /*7510*/  F2FP.BF16.F32.PACK_AB R36, R36, R37 ;  /* 0x000000252424723e */ /* 0x000fc400000010ff */
[----:B------:R-:W-:Y:S01]  /*7520*/  LOP3.LUT R174, R174, R175, RZ, 0x3c, !PT ;  /* 0x000000afaeae7212 */ /* 0x000fe200078e3cff */
[----:B------:R-:W-:Y:S01]  /*7530*/  IMAD.X R175, RZ, RZ, R17, P5 ;  /* 0x000000ffffaf7224 */ /* 0x000fe200028e0611 */
[----:B------:R-:W-:Y:S01]  /*7540*/  MOV R155, R20 ;  /* 0x00000014009b7202 */ /* 0x000fe20000000f00 */
[----:B------:R-:W-:Y:S01]  /*7550*/  STSM.16.M88.4 [R156], R32 ;  /* 0x000000209c007844 */ /* 0x000fe20000000200 */
[----:B------:R-:W-:Y:S02]  /*7560*/  F2FP.BF16.F32.PACK_AB R37, R83, R82 ;  /* 0x000000525325723e */ /* 0x000fe400000010ff */
[----:B------:R-:W-:Y:S02]  /*7570*/  F2FP.BF16.F32.PACK_AB R38, R85, R84 ;  /* 0x000000545526723e */ /* 0x000fe400000010ff */
[----:B------:R-:W-:Y:S02]  /*7580*/  F2FP.BF16.F32.PACK_AB R39, R87, R86 ;  /* 0x000000565727723e */ /* 0x000fe400000010ff */
[----:B---3--:R-:W-:-:S02]  /*7590*/  F2FP.BF16.F32.PACK_AB R4, R89, R88 ;  /* 0x000000585904723e */ /* 0x008fc400000010ff */
[----:B------:R-:W-:Y:S01]  /*75a0*/  F2FP.BF16.F32.PACK_AB R5, R91, R90 ;  /* 0x0000005a5b05723e */ /* 0x000fe200000010ff */
[----:B------:R-:W-:Y:S01]  /*75b0*/  STSM.16.M88.4 [R155], R36 ;  /* 0x000000249b007844 */ /* 0x000fe20000000200 */
[----:B------:R-:W-:Y:S02]  /*75c0*/  F2FP.BF16.F32.PACK_AB R6, R93, R92 ;  /* 0x0000005c5d06723e */ /* 0x000fe400000010ff */
[----:B------:R-:W-:Y:S02]  /*75d0*/  F2FP.BF16.F32.PACK_AB R7, R95, R94 ;  /* 0x0000005e5f07723e */ /* 0x000fe400000010ff */
[----:B------:R-:W-:Y:S02]  /*75e0*/  F2FP.BF16.F32.PACK_AB R104, R105, R104 ;  /* 0x000000686968723e */ /* 0x000fe400000010ff */
[----:B-----5:R-:W-:Y:S01]  /*75f0*/  F2FP.BF16.F32.PACK_AB R8, R97, R96 ;  /* 0x000000606108723e */ /* 0x020fe200000010ff */
[----:B------:R1:W-:Y:S01]  /*7600*/  STSM.16.M88.4 [R158], R4 ;  /* 0x000000049e007844 */ /* 0x0003e20000000200 */
[----:B------:R-:W-:-:S02]  /*7610*/  F2FP.BF16.F32.PACK_AB R9, R99, R98 ;  /* 0x000000626309723e */ /* 0x000fc400000010ff */
[----:B------:R-:W-:Y:S01]  /*7620*/  F2FP.BF16.F32.PACK_AB R10, R101, R100 ;  /* 0x00000064650a723e */ /* 0x000fe200000010ff */
[----:B------:R-:W3:Y:S01]  /*7630*/  SHFL.IDX PT, R6, R22, RZ, 0x1f ;  /* 0x00001fff16067589 */ /* 0x000ee200000e0000 */
        /* <DEDUP_REMOVED lines=34> */
[----:B------:R-:W-:Y:S02]  /*7860*/  F2FP.BF16.F32.PACK_AB R146, R149, R148 ;  /* 0x000000949592723e */ /* 0x000fe400000010ff */
[----:B------:R-:W-:-:S02]  /*7870*/  F2FP.BF16.F32.PACK_AB R147, R151, R150 ;  /* 0x000000969793723e */ /* 0x000fc400000010ff */
[----:B------:R-:W-:Y:S01]  /*7880*/  MOV R41, UR4 ;  /* 0x0000000400297c02 */ /* 0x000fe20008000f00 */
[----:B------:R-:W-:Y:S01]  /*7890*/  USHF.R.S32.HI UR4, URZ, 0x1f, UR36 ;  /* 0x0000001f3f047899 */ /* 0x000fe20008011424 */
[----:B------:R-:W-:Y:S01]  /*78a0*/  ISETP.GE.OR P0, PT, R152, UR7, P0 ;  /* 0x0000000798007c0c */ /* 0x000fe20008706670 */
[----:B------:R2:W-:Y:S01]  /*78b0*/  STSM.16.M88.4 [R3], R144 ;  /* 0x0000009003007844 */ /* 0x0005e20000000200 */
[----:B-1----:R-:W-:Y:S01]  /*78c0*/  SHF.R.S32.HI R5, RZ, 0x1f, R152 ;  /* 0x0000001fff057819 */ /* 0x002fe20000011498 */
[C---:B----4-:R-:W-:Y:S01]  /*78d0*/  IMAD.WIDE.U32 R40, R42.reuse, UR36, R40 ;  /* 0x000000242a287c25 */ /* 0x050fe2000f8e0028 */
[----:B------:R-:W-:Y:S01]  /*78e0*/  @!PT LDS RZ, [RZ] ;  /* 0x00000000fffff984 */ /* 0x000fe20000000800 */
[----:B------:R-:W-:Y:S01]  /*78f0*/  @!PT LDS RZ, [RZ] ;  /* 0x00000000fffff984 */ /* 0x000fe20000000800 */
[----:B------:R-:W-:Y:S01]  /*7900*/  @!PT LDS RZ, [RZ] ;  /* 0x00000000fffff984 */ /* 0x000fe20000000800 */
[----:B------:R1:W-:Y:S06]  /*7910*/  MEMBAR.ALL.CTA ;  /* 0x0000000000007992 */ /* 0x0003ec0000008000 */
[----:B-1----:R-:W1:Y:S01]  /*7920*/  FENCE.VIEW.ASYNC.S ;  /* 0x00000000000073c6 */ /* 0x002e620000000000 */
[----:B------:R-:W-:Y:S01]  /*7930*/  IMAD R12, R42, UR4, RZ ;  /* 0x000000042a0c7c24 */ /* 0x000fe2000f8e02ff */
[----:B-1----:R-:W-:Y:S06]  /*7940*/  BAR.ARV 0x1, 0x120 ;  /* 0x0044800000007b1d */ /* 0x002fec0000002000 */
[----:B------:R-:W-:Y:S01]  /*7950*/  IMAD R12, R43, UR36, R12 ;  /* 0x000000242b0c7c24 */ /* 0x000fe2000f8e020c */
[----:B------:R-:W-:Y:S01]  /*7960*/  IADD3 R152, P2, R152, R40, RZ ;  /* 0x0000002898987210 */ /* 0x000fe20007f5e0ff */
[----:B------:R-:W-:-:S03]  /*7970*/  ULDC.64 UR4, c[0x0][0xc40] ;  /* 0x0003100000047ab9 */ /* 0x000fc60000000a00 */
[----:B------:R-:W-:Y:S02]  /*7980*/  IADD3.X R5, R5, R41, R12, P2, !PT ;  /* 0x0000002905057210 */ /* 0x000fe400017fe40c */
[C---:B------:R-:W-:Y:S01]  /*7990*/  LEA R4, P2, R152.reuse, UR4, 0x2 ;  /* 0x0000000498047c11 */ /* 0x040fe2000f8410ff */
[----:B------:R-:W-:Y:S02]  /*79a0*/  ULDC UR4, c[0x0][0xc] ;  /* 0x0000030000047ab9 */ /* 0x000fe40000000800 */
[----:B------:R-:W-:Y:S01]  /*79b0*/  UIADD3 UR43, UR4, UR43, URZ ;  /* 0x0000002b042b7290 */ /* 0x000fe2000fffe03f */
[----:B------:R-:W-:-:S05]  /*79c0*/  LEA.HI.X R5, R152, UR5, R5, 0x2, P2 ;  /* 0x0000000598057c11 */ /* 0x000fca00090f1405 */
[----:B------:R2:W-:Y:S04]  /*79d0*/  @!P1 STG.E desc[UR48][R4.64+0x20], R48 ;  /* 0x0000203004009986 */ /* 0x0005e8000c101930 */
[----:B------:R2:W-:Y:S01]  /*79e0*/  @!P0 STG.E desc[UR48][R4.64], R64 ;  /* 0x0000004004008986 */ /* 0x0005e2000c101930 */
[----:B---3--:R-:W-:-:S13]  /*79f0*/  ISETP.NE.AND P0, PT, R6, 0x7, PT ;  /* 0x000000070600780c */ /* 0x008fda0003f05270 */
[----:B--2---:R-:W-:Y:S05]  /*7a00*/  @P0 BRA `(.L_x_7361) ;  /* 0x00000000007c0947 */ /* 0x004fea0003800000 */
        /* <DEDUP_REMOVED lines=30> */
.L_x_7362:
[----:B------:R-:W-:Y:S05]  /*7bf0*/  BSYNC B0 ;  /* 0x0000000000007941 */ /* 0x000fea0003800000 */
.L_x_7361:
        /* <DEDUP_REMOVED lines=10> */
.L_x_7338:
[----:B------:R-:W-:-:S08]  /*7ca0*/  NOP ;  /* 0x0000000000007918 */ /* 0x000fd00000000000 */
[----:B------:R-:W1:-:S00]  /*7cb0*/  USETMAXREG.DEALLOC.CTAPOOL 0x18 ;  /* 0x00000018000079c8 */ /* 0x000e4000080e0500 */
[----:B-1----:R-:W-:-:S06]  /*7cc0*/  LOP3.LUT R0, R0, 0x3, RZ, 0xc0, !PT ;  /* 0x0000000300007812 */ /* 0x002fcc00078ec0ff */
[----:B------:R-:W1:Y:S02]  /*7cd0*/  SHFL.IDX PT, R0, R0, RZ, 0x1f ;  /* 0x00001fff00007589 */ /* 0x000e6400000e0000 */
[----:B-1----:R-:W-:-:S13]  /*7ce0*/  ISETP.NE.AND P0, PT, R0, RZ, PT ;  /* 0x000000ff0000720c */ /* 0x002fda0003f05270 */
[----:B------:R-:W-:Y:S05]  /*7cf0*/  @P0 EXIT ;  /* 0x000000000000094d */ /* 0x000fea0003800000 */
        /* <DEDUP_REMOVED lines=14> */
.L_x_7408:
        /* <DEDUP_REMOVED lines=14> */
[----:B--2---:R-:W-:-:S04]  /*7ec0*/  @P0 IMAD.HI.U32 R0, R2, R0, RZ ;  /* 0x0000000002000227 */ /* 0x004fc800078e00ff */
[----:B------:R-:W-:Y:S01]  /*7ed0*/  IMAD.MOV.U32 R4, RZ, RZ, R2 ;  /* 0x000000ffff047224 */ /* 0x000fe200078e0002 */
[----:B-1----:R-:W-:Y:S02]  /*7ee0*/  @P0 SHF.R.U32.HI R4, RZ, R3, R0 ;  /* 0x00000003ff040219 */ /* 0x002fe40000011600 */
[----:B------:R-:W1:Y:S02]  /*7ef0*/  LDC R0, c[0x0][0x2e0] ;  /* 0x0000b800ff007b82 */ /* 0x000e640000000800 */
[----:B------:R-:W-:Y:S01]  /*7f00*/  MOV R18, R4 ;  /* 0x0000000400127202 */ /* 0x000fe20000000f00 */
[----:B------:R2:W-:Y:S05]  /*7f10*/  STL [R1+0x4], R4 ;  /* 0x0000040401007387 */ /* 0x0005ea0000100800 */
        /* <DEDUP_REMOVED lines=9> */
[----:B------:R-:W-:Y:S02]  /*7fb0*/  VIADD R3, R6, 0x1c400 ;  /* 0x0001c40006037836 */ /* 0x000fe40000000000 */
[----:B------:R-:W-:Y:S01]  /*7fc0*/  IMAD.HI R2, R0, 0x2aaaaaab, RZ ;  /* 0x2aaaaaab00027827 */ /* 0x000fe200078e02ff */
[----:B------:R-:W-:Y:S02]  /*7fd0*/  IADD3 R0, -R18, RZ, RZ ;  /* 0x000000ff12007210 */ /* 0x000fe40007ffe1ff */
        /* <DEDUP_REMOVED lines=22> */
.L_x_7365:
        /* <DEDUP_REMOVED lines=20> */
.L_x_7367:
        /* <DEDUP_REMOVED lines=16> */
.L_x_7366:
        /* <DEDUP_REMOVED lines=27> */
[----:B---3--:R-:W-:-:S04]  /*8530*/  IMAD R8, R8, UR4, R4 ;  /* 0x0000000408087c24 */ /* 0x008fc8000f8e0204 */
[----:B-1----:R-:W-:-:S07]  /*8540*/  IMAD.SHL.U32 R8, R8, 0x80, RZ ;  /* 0x0000008008087824 */ /* 0x002fce00078e00ff */
.L_x_7368:
        /* <DEDUP_REMOVED lines=17> */
.L_x_7425:
[----:B------:R-:W2:Y:S01]  /*8660*/  LDL R5, [R1+0x8] ;  /* 0x0000080001057983 */ /* 0x000ea20000100800 */
[----:B------:R-:W-:Y:S01]  /*8670*/  UMOV UR4, 0xffffffff ;  /* 0xffffffff00047882 */ /* 0x000fe20000000000 */
[----:B------:R-:W-:Y:S02]  /*8680*/  SHF.R.S32.HI R7, RZ, 0x1f, R6 ;  /* 0x0000001fff077819 */ /* 0x000fe40000011406 */
[----:B--2---:R-:W-:Y:S01]  /*8690*/  IADD3 R9, R5, -0x1, RZ ;  /* 0xffffffff05097810 */ /* 0x004fe20007ffe0ff */
[----:B------:R-:W-:Y:S06]  /*86a0*/  BRA.DIV UR4, `(.L_x_7370) ;  /* 0x0000002604f47947 */ /* 0x000fec000b800000 */
[----:B------:R-:W-:-:S13]  /*86b0*/  ELECT P6, URZ, PT ;  /* 0x00000000003f782f */ /* 0x000fda00038c0000 */
.L_x_7428:
        /* <DEDUP_REMOVED lines=22> */
.L_x_7372:
[----:B--2---:R-:W2:Y:S01]  /*8820*/  S2R R10, SR_CgaCtaId ;  /* 0x00000000000a7919 */ /* 0x004ea20000008800 */
[----:B------:R-:W-:-:S04]  /*8830*/  MOV R5, 0x400 ;  /* 0x0000040000057802 */ /* 0x000fc80000000f00 */
[----:B--2---:R-:W-:Y:S02]  /*8840*/  LEA R5, R10, R5, 0x18 ;  /* 0x000000050a057211 */ /* 0x004fe400078ec0ff */
[----:B------:R-:W-:-:S03]  /*8850*/  SHF.L.U32 R10, R17, 0x1f, RZ ;  /* 0x0000001f110a7819 */ /* 0x000fc600000006ff */
[----:B------:R-:W-:-:S04]  /*8860*/  IMAD R5, R16, 0x8, R5 ;  /* 0x0000000810057824 */ /* 0x000fc800078e0205 */
[----:B------:R-:W2:Y:S02]  /*8870*/  SYNCS.PHASECHK.TRANS64.TRYWAIT P1, [R5+URZ+0x32440], R10 ;  /* 0x0324400a050075a7 */ /* 0x000ea4000802017f */
[----:B--2---:R-:W-:Y:S05]  /*8880*/  @!P1 BRA `(.L_x_7373) ;  /* 0x00000024009c9947 */ /* 0x004fea0003800000 */
.L_x_7429:
[----:B------:R-:W3:Y:S02]  /*8890*/  S2R R11, SR_TID.X ;  /* 0x00000000000b7919 */ /* 0x000ee40000002100 */
[----:B---3--:R-:W-:-:S04]  /*88a0*/  LOP3.LUT R11, R11, 0x7f, RZ, 0xc0, !PT ;  /* 0x0000007f0b0b7812 */ /* 0x008fc800078ec0ff */
[----:B------:R-:W-:-:S13]  /*88b0*/  ISETP.NE.AND P1, PT, R11, RZ, PT ;  /* 0x000000ff0b00720c */ /* 0x000fda0003f25270 */
        /* <DEDUP_REMOVED lines=8> */
.L_x_7374:
        /* <DEDUP_REMOVED lines=20> */
.L_x_7371:
        /* <DEDUP_REMOVED lines=19> */
[----:B------:R-:W-:-:S02]  /*8bb0*/  UIADD3.X UR7, URZ, UR51, URZ, UP0, !UPT ;  /* 0x000000333f077290 */ /* 0x000fc400087fe43f */
[----:B------:R-:W-:Y:S02]  /*8bc0*/  UIADD3 UR8, UR16, 0x18400, URZ ;  /* 0x0001840010087890 */ /* 0x000fe4000fffe03f */
[----:B------:R-:W-:Y:S02]  /*8bd0*/  UIADD3 UR9, UR16, 0x32400, URZ ;  /* 0x0003240010097890 */ /* 0x000fe4000fffe03f */
[----:B------:R-:W-:Y:S01]  /*8be0*/  UIADD3 UR40, UR16, 0x22400, URZ ;  /* 0x0002240010287890 */ /* 0x000fe2000fffe03f */
[----:B--2---:R-:W-:Y:S01]  /*8bf0*/  IMAD.MOV.U32 R5, RZ, RZ, 0x10000 ;  /* 0x00010000ff057424 */ /* 0x004fe200078e00ff */
[----:B------:R-:W-:Y:S02]  /*8c00*/  UIADD3 UR41, UR16, 0x32410, URZ ;  /* 0x0003241010297890 */ /* 0x000fe4000fffe03f */
[----:B------:R-:W-:Y:S02]  /*8c10*/  UIADD3 UR32, UR16, 0x26400, URZ ;  /* 0x0002640010207890 */ /* 0x000fe4000fffe03f */
[----:B------:R-:W-:-:S02]  /*8c20*/  UIADD3 UR24, UR16, 0x2a400, URZ ;  /* 0x0002a40010187890 */ /* 0x000fc4000fffe03f */
[----:B------:R-:W-:Y:S01]  /*8c30*/  UIADD3 UR16, UR16, 0x2e400, URZ ;  /* 0x0002e40010107890 */ /* 0x000fe2000fffe03f */
[----:B------:R-:W-:Y:S01]  /*8c40*/  UMOV UR10, URZ ;  /* 0x0000003f000a7c82 */ /* 0x000fe20008000000 */
[----:B------:R-:W-:Y:S01]  /*8c50*/  UMOV UR43, UR11 ;  /* 0x0000000b002b7c82 */ /* 0x000fe20008000000 */
[----:B------:R2:W-:Y:S01]  /*8c60*/  UTMALDG.4D [UR8], [UR4], desc[UR14] ;  /* 0x00000e08040075b4 */ /* 0x0005e20008019000 */
[----:B------:R-:W-:Y:S01]  /*8c70*/  UMOV UR44, UR12 ;  /* 0x0000000c002c7c82 */ /* 0x000fe20008000000 */
[----:B------:R-:W-:Y:S01]  /*8c80*/  UMOV UR45, UR13 ;  /* 0x0000000d002d7c82 */ /* 0x000fe20008000000 */
[----:B------:R-:W-:Y:S01]  /*8c90*/  UMOV UR42, UR10 ;  /* 0x0000000a002a7c82 */ /* 0x000fe20008000000 */
[----:B------:R2:W-:Y:S01]  /*8ca0*/  SYNCS.ARRIVE.TRANS64 RZ, [R10+URZ+0x32410], R5 ;  /* 0x032410050aff79a7 */ /* 0x0005e2000800003f */
[----:B------:R-:W-:Y:S01]  /*8cb0*/  UMOV UR34, 0x40 ;  /* 0x0000004000227882 */ /* 0x000fe20000000000 */
[----:B------:R-:W-:Y:S01]  /*8cc0*/  UMOV UR35, UR11 ;  /* 0x0000000b00237c82 */ /* 0x000fe20008000000 */
[----:B------:R-:W-:Y:S01]  /*8cd0*/  UMOV UR36, UR12 ;  /* 0x0000000c00247c82 */ /* 0x000fe20008000000 */
[----:B------:R-:W-:Y:S01]  /*8ce0*/  UMOV UR37, UR13 ;  /* 0x0000000d00257c82 */ /* 0x000fe20008000000 */
[----:B------:R-:W-:Y:S01]  /*8cf0*/  UMOV UR33, UR41 ;  /* 0x0000002900217c82 */ /* 0x000fe20008000000 */
        /* <DEDUP_REMOVED lines=10> */
[----:B------:R2:W-:Y:S01]  /*8da0*/  UTMALDG.4D [UR32], [UR6], desc[UR14] ;  /* 0x00000e20060075b4 */ /* 0x0005e20008019000 */
[----:B------:R-:W-:Y:S01]  /*8db0*/  UMOV UR17, UR41 ;  /* 0x0000002900117c82 */ /* 0x000fe20008000000 */
[----:B------:R2:W-:Y:S01]  /*8dc0*/  UTMALDG.4D [UR24], [UR6], desc[UR14] ;  /* 0x00000e18060075b4 */ /* 0x0005e20008019000 */
[----:B------:R2:W-:Y:S02]  /*8dd0*/  UTMALDG.4D [UR16], [UR6], desc[UR14] ;  /* 0x00000e10060075b4 */ /* 0x0005e40008019000 */
[----:B--2---:R-:W-:Y:S01]  /*8de0*/  NOP ;  /* 0x0000000000007918 */ /* 0x004fe20000000000 */
.L_x_7376:
[----:B------:R-:W-:Y:S05]  /*8df0*/  BSYNC B0 ;  /* 0x0000000000007941 */ /* 0x000fea0003800000 */
.L_x_7375:
[----:B------:R-:W2:Y:S01]  /*8e00*/  LDL R5, [R1+0x18] ;  /* 0x0000180001057983 */ /* 0x000ea20000100800 */
[----:B------:R-:W-:Y:S01]  /*8e10*/  ULDC.64 UR38, c[0x0][0x408] ;  /* 0x0001020000267ab9 */ /* 0x000fe20000000a00 */
[----:B------:R-:W-:Y:S01]  /*8e20*/  BSSY B0, `(.L_x_7377) ;  /* 0x0000005000007945 */ /* 0x000fe20003800000 */
[----:B--2---:R-:W-:-:S04]  /*8e30*/  LOP3.LUT R5, R5, 0x1, RZ, 0xc, !PT ;  /* 0x0000000105057812 */ /* 0x004fc800078e0cff */
[----:B------:R-:W-:-:S04]  /*8e40*/  SHF.L.U32 R5, R5, 0x1f, RZ ;  /* 0x0000001f05057819 */ /* 0x000fc800000006ff */
[----:B------:R-:W2:Y:S02]  /*8e50*/  SYNCS.PHASECHK.TRANS64.TRYWAIT P1, [R10+URZ+0x32420], R5 ;  /* 0x032420050a0075a7 */ /* 0x000ea4000802017f */
[----:B--2---:R-:W-:Y:S05]  /*8e60*/  @!P1 BRA `(.L_x_7378) ;  /* 0x0000002000389947 */ /* 0x004fea0003800000 */
.L_x_7430:
[----:B------:R-:W-:Y:S05]  /*8e70*/  BSYNC B0 ;  /* 0x0000000000007941 */ /* 0x000fea0003800000 */
.L_x_7377:
        /* <DEDUP_REMOVED lines=12> */
.L_x_7431:
        /* <DEDUP_REMOVED lines=8> */
.L_x_7382:
        /* <DEDUP_REMOVED lines=20> */
[----:B---3--:R-:W-:-:S13]  /*9100*/  R2UR UR11, R10 ;  /* 0x000000000a0b72ca */ /* 0x008fda00000e0000 */
[----:B------:R-:W-:-:S09]  /*9110*/  UIMAD UR11, UR11, 0x60, URZ ;  /* 0x000000600b0b78a4 */ /* 0x000fd2000f8e023f */
        /* <DEDUP_REMOVED lines=13> */
.L_x_7380:
[----:B------:R-:W-:Y:S05]  /*91f0*/  BSYNC B0 ;  /* 0x0000000000007941 */ /* 0x000fea0003800000 */
.L_x_7379:
        /* <DEDUP_REMOVED lines=27> */
[----:B------:R-:W-:-:S05]  /*93b0*/  IADD3 R5, -R4, RZ, RZ ;  /* 0x000000ff04057210 */ /* 0x000fca0007ffe1ff */
[----:B------:R-:W-:Y:S01]  /*93c0*/  IMAD R8, R11, R5, R8 ;  /* 0x000000050b087224 */ /* 0x000fe200078e0208 */
[--C-:B------:R-:W-:Y:S01]  /*93d0*/  SHF.R.S32.HI R5, RZ, 0x1f, R4.reuse ;  /* 0x0000001fff057819 */ /* 0x100fe20000011404 */
[----:B------:R-:W-:Y:S02]  /*93e0*/  IMAD R11, R7, UR4, RZ ;  /* 0x00000004070b7c24 */ /* 0x000fe4000f8e02ff */
[----:B------:R-:W-:-:S04]  /*93f0*/  IMAD.WIDE.U32 R4, R6, UR4, R4 ;  /* 0x0000000406047c25 */ /* 0x000fc8000f8e0004 */
[----:B------:R-:W-:Y:S01]  /*9400*/  IMAD R11, R6, UR5, R11 ;  /* 0x00000005060b7c24 */ /* 0x000fe2000f8e020b */
[----:B------:R-:W-:-:S03]  /*9410*/  LEA R2, P1, R4, R2, 0x2 ;  /* 0x0000000204027211 */ /* 0x000fc600078210ff */
[----:B------:R-:W-:-:S05]  /*9420*/  IMAD.IADD R11, R11, 0x1, R5 ;  /* 0x000000010b0b7824 */ /* 0x000fca00078e0205 */
[----:B------:R-:W-:-:S05]  /*9430*/  LEA.HI.X R3, R4, R3, R11, 0x2, P1 ;  /* 0x0000000304037211 */ /* 0x000fca00008f140b */
[----:B------:R2:W5:Y:S02]  /*9440*/  LDG.E R4, desc[UR48][R2.64] ;  /* 0x0000003002047981 */ /* 0x000564000c1e1900 */
.L_x_7387:
        /* <DEDUP_REMOVED lines=10> */
.L_x_7432:
        /* <DEDUP_REMOVED lines=8> */
.L_x_7389:
        /* <DEDUP_REMOVED lines=20> */
.L_x_7433:
        /* <DEDUP_REMOVED lines=8> */
.L_x_7391:
        /* <DEDUP_REMOVED lines=33> */
.L_x_7386:
[----:B------:R-:W-:Y:S05]  /*9940*/  BSYNC B0 ;  /* 0x0000000000007941 */ /* 0x000fea0003800000 */
.L_x_7385:
[----:B------:R-:W2:Y:S01]  /*9950*/  LDL.LU R3, [R1+0x8] ;  /* 0x0000080001037983 */ /* 0x000ea20000300800 */
[----:B------:R-:W-:-:S05]  /*9960*/  VIADD R16, R16, 0x1 ;  /* 0x0000000110107836 */ /* 0x000fca0000000000 */
[----:B------:R-:W-:-:S04]  /*9970*/  ISETP.NE.AND P1, PT, R16, 0x2, PT ;  /* 0x000000021000780c */ /* 0x000fc80003f25270 */
[----:B------:R-:W-:Y:S02]  /*9980*/  SEL R2, RZ, 0x1, P1 ;  /* 0x00000001ff027807 */ /* 0x000fe40000800000 */
[----:B------:R-:W-:Y:S02]  /*9990*/  SEL R16, R16, RZ, P1 ;  /* 0x000000ff10107207 */ /* 0x000fe40000800000 */
[----:B------:R-:W-:Y:S02]  /*99a0*/  LOP3.LUT R17, R17, R2, RZ, 0x3c, !PT ;  /* 0x0000000211117212 */ /* 0x000fe400078e3cff */
[----:B--2---:R-:W-:-:S07]  /*99b0*/  IADD3 R8, R3, -0x3, RZ ;  /* 0xfffffffd03087810 */ /* 0x004fce0007ffe0ff */
.L_x_7384:
[----:B------:R-:W-:Y:S01]  /*99c0*/  IMAD.MOV R10, RZ, RZ, -R10 ;  /* 0x000000ffff0a7224 */ /* 0x000fe200078e0a0a */
[----:B------:R-:W-:Y:S04]  /*99d0*/  BSSY B0, `(.L_x_7383) ;  /* 0x00000da000007945 */ /* 0x000fe80003800000 */
[----:B------:R-:W-:-:S13]  /*99e0*/  ISETP.NE.AND P1, PT, R9, R10, PT ;  /* 0x0000000a0900720c */ /* 0x000fda0003f25270 */
[----:B------:R-:W-:Y:S05]  /*99f0*/  @!P1 BRA `(.L_x_7392) ;  /* 0x0000000c005c9947 */ /* 0x000fea0003800000 */
.L_x_7407:
[----:B------:R-:W-:Y:S04]  /*9a00*/  BSSY B1, `(.L_x_7393) ;  /* 0x0000064000017945 */ /* 0x000fe80003800000 */
[----:B------:R-:W-:Y:S05]  /*9a10*/  @!P6 BRA `(.L_x_7394) ;  /* 0x000000040088e947 */ /* 0x000fea0003800000 */
[----:B-1----:R-:W-:Y:S01]  /*9a20*/  MOV R9, R8 ;  /* 0x0000000800097202 */ /* 0x002fe20000000f00 */
        /* <DEDUP_REMOVED lines=8> */
[----:B------:R-:W-:Y:S02]  /*9ab0*/  @P1 SHF.R.U32.HI R2, RZ, R3, R4 ;  /* 0x00000003ff021219 */ /* 0x000fe40000011604 */
[----:B------:R-:W1:Y:S02]  /*9ac0*/  LDC.64 R4, c[0x0][0x3f8] ;  /* 0x0000fe00ff047b82 */ /* 0x000e640000000a00 */
[--C-:B------:R-:W-:Y:S02]  /*9ad0*/  SHF.R.S32.HI R3, RZ, 0x1f, R2.reuse ;  /* 0x0000001fff037819 */ /* 0x100fe40000011402 */
[----:B------:R-:W-:Y:S01]  /*9ae0*/  IADD3 R9, -R2, RZ, RZ ;  /* 0x000000ff02097210 */ /* 0x000fe20007ffe1ff */
[----:B------:R-:W-:-:S04]  /*9af0*/  IMAD.WIDE.U32 R2, R6, UR38, R2 ;  /* 0x0000002606027c25 */ /* 0x000fc8000f8e0002 */
[----:B------:R-:W-:Y:S02]  /*9b00*/  IMAD.IADD R11, R11, 0x1, R3 ;  /* 0x000000010b0b7824 */ /* 0x000fe400078e0203 */
[----:B------:R-:W-:Y:S01]  /*9b10*/  IMAD R9, R10, R9, R8 ;  /* 0x000000090a097224 */ /* 0x000fe200078e0208 */
[----:B-1----:R-:W-:-:S04]  /*9b20*/  LEA R4, P1, R2, R4, 0x2 ;  /* 0x0000000402047211 */ /* 0x002fc800078210ff */
[----:B------:R-:W-:-:S05]  /*9b30*/  LEA.HI.X R5, R2, R5, R11, 0x2, P1 ;  /* 0x0000000502057211 */ /* 0x000fca00008f140b */
[----:B------:R1:W5:Y:S04]  /*9b40*/  LDG.E R4, desc[UR48][R4.64] ;  /* 0x0000003004047981 */ /* 0x000368000c1e1900 */
.L_x_7395:
        /* <DEDUP_REMOVED lines=10> */
.L_x_7434:
        /* <DEDUP_REMOVED lines=8> */
.L_x_7397:
        /* <DEDUP_REMOVED lines=20> */
.L_x_7435:
        /* <DEDUP_REMOVED lines=8> */
.L_x_7399:
        /* <DEDUP_REMOVED lines=33> */
.L_x_7394:
[----:B------:R-:W-:Y:S05]  /*a040*/  BSYNC B1 ;  /* 0x0000000000017941 */ /* 0x000fea0003800000 */
.L_x_7393:
        /* <DEDUP_REMOVED lines=26> */
.L_x_7402:
        /* <DEDUP_REMOVED lines=10> */
.L_x_7436:
        /* <DEDUP_REMOVED lines=8> */
.L_x_7404:
        /* <DEDUP_REMOVED lines=20> */
.L_x_7437:
        /* <DEDUP_REMOVED lines=8> */
.L_x_7406:
        /* <DEDUP_REMOVED lines=33> */
.L_x_7401:
[----:B------:R-:W-:Y:S05]  /*a6e0*/  BSYNC B1 ;  /* 0x0000000000017941 */ /* 0x000fea0003800000 */
.L_x_7400:
[C---:B------:R-:W-:Y:S01]  /*a6f0*/  ISETP.GT.AND P2, PT, R8.reuse, 0x1, PT ;  /* 0x000000010800780c */ /* 0x040fe20003f44270 */
[----:B------:R-:W-:Y:S01]  /*a700*/  VIADD R9, R9, 0x1 ;  /* 0x0000000109097836 */ /* 0x000fe20000000000 */
[----:B------:R-:W-:-:S04]  /*a710*/  IADD3 R8, R8, -0x2, RZ ;  /* 0xfffffffe08087810 */ /* 0x000fc80007ffe0ff */
[----:B------:R-:W-:-:S04]  /*a720*/  ISETP.NE.AND P1, PT, R9, 0x2, PT ;  /* 0x000000020900780c */ /* 0x000fc80003f25270 */
[----:B------:R-:W-:Y:S02]  /*a730*/  SEL R2, RZ, 0x1, P1 ;  /* 0x00000001ff027807 */ /* 0x000fe40000800000 */
[----:B------:R-:W-:Y:S02]  /*a740*/  SEL R16, R9, RZ, P1 ;  /* 0x000000ff09107207 */ /* 0x000fe40000800000 */
[----:B------:R-:W-:Y:S01]  /*a750*/  LOP3.LUT R17, R17, R2, RZ, 0x3c, !PT ;  /* 0x0000000211117212 */ /* 0x000fe200078e3cff */
[----:B------:R-:W-:Y:S06]  /*a760*/  @P2 BRA `(.L_x_7407) ;  /* 0xfffffff000a42947 */ /* 0x000fec000383ffff */
.L_x_7392:
[----:B------:R-:W-:Y:S05]  /*a770*/  BSYNC B0 ;  /* 0x0000000000007941 */ /* 0x000fea0003800000 */
.L_x_7383:
[----:B------:R-:W2:Y:S01]  /*a780*/  LDL.LU R2, [R1+0xc] ;  /* 0x00000c0001027983 */ /* 0x000ea20000300800 */
[----:B------:R-:W-:-:S03]  /*a790*/  ULDC UR4, c[0x0][0xea4] ;  /* 0x0003a90000047ab9 */ /* 0x000fc60000000800 */
[----:B------:R-:W3:Y:S01]  /*a7a0*/  LDL.LU R0, [R1+0x18] ;  /* 0x0000180001007983 */ /* 0x000ee20000300800 */
[----:B--2---:R-:W-:Y:S01]  /*a7b0*/  VIADD R2, R2, UR47 ;  /* 0x0000002f02027c36 */ /* 0x004fe20008000000 */
[----:B---3--:R-:W-:-:S04]  /*a7c0*/  IADD3 R0, R0, 0x1, RZ ;  /* 0x0000000100007810 */ /* 0x008fc80007ffe0ff */
[----:B------:R2:W-:Y:S01]  /*a7d0*/  STL [R1+0xc], R2 ;  /* 0x00000c0201007387 */ /* 0x0005e20000100800 */
[----:B------:R-:W-:-:S03]  /*a7e0*/  ISETP.GE.AND P0, PT, R2, UR4, PT ;  /* 0x0000000402007c0c */ /* 0x000fc6000bf06270 */
[----:B------:R2:W-:Y:S10]  /*a7f0*/  STL [R1+0x18], R0 ;  /* 0x0000180001007387 */ /* 0x0005f40000100800 */
[----:B--2---:R-:W-:Y:S05]  /*a800*/  @!P0 BRA `(.L_x_7408) ;  /* 0xffffffd400748947 */ /* 0x004fea000383ffff */
[----:B------:R-:W-:-:S07]  /*a810*/  LOP3.LUT R2, R0, 0x1, RZ, 0xc, !PT ;  /* 0x0000000100027812 */ /* 0x000fce00078e0cff */
.L_x_7364:
[----:B------:R-:W2:Y:S01]  /*a820*/  S2R R3, SR_CgaCtaId ;  /* 0x0000000000037919 */ /* 0x000ea20000008800 */
[----:B------:R-:W-:Y:S01]  /*a830*/  MOV R0, 0x400 ;  /* 0x0000040000007802 */ /* 0x000fe20000000f00 */
[----:B------:R-:W-:Y:S03]  /*a840*/  BSSY B0, `(.L_x_7409) ;  /* 0x0000005000007945 */ /* 0x000fe60003800000 */
[----:B--2---:R-:W-:Y:S02]  /*a850*/  LEA R0, R3, R0, 0x18 ;  /* 0x0000000003007211 */ /* 0x004fe400078ec0ff */
[----:B------:R-:W-:-:S04]  /*a860*/  SHF.L.U32 R3, R2, 0x1f, RZ ;  /* 0x0000001f02037819 */ /* 0x000fc800000006ff */
[----:B------:R-:W2:Y:S02]  /*a870*/  SYNCS.PHASECHK.TRANS64.TRYWAIT P0, [R0+URZ+0x32420], R3 ;  /* 0x03242003000075a7 */ /* 0x000ea4000800017f */
[----:B--2---:R-:W-:Y:S05]  /*a880*/  @!P0 BRA `(.L_x_7410) ;  /* 0x00000008005c8947 */ /* 0x004fea0003800000 */
.L_x_7438:
[----:B------:R-:W-:Y:S05]  /*a890*/  BSYNC B0 ;  /* 0x0000000000007941 */ /* 0x000fea0003800000 */
.L_x_7409:
[----:B------:R-:W-:-:S03]  /*a8a0*/  UMOV UR4, 0xffffffff ;  /* 0xffffffff00047882 */ /* 0x000fc60000000000 */
[----:B------:R-:W-:Y:S05]  /*a8b0*/  BRA.DIV UR4, `(.L_x_7411) ;  /* 0x0000000a04647947 */ /* 0x000fea000b800000 */
[----:B------:R-:W3:Y:S02]  /*a8c0*/  S2R R2, SR_TID.X ;  /* 0x0000000000027919 */ /* 0x000ee40000002100 */
[----:B---3--:R-:W-:-:S04]  /*a8d0*/  SHF.R.U32.HI R2, RZ, 0x5, R2 ;  /* 0x00000005ff027819 */ /* 0x008fc80000011602 */
[----:B------:R-:W-:-:S05]  /*a8e0*/  LOP3.LUT R2, R2, 0x3, RZ, 0xc0, !PT ;  /* 0x0000000302027812 */ /* 0x000fca00078ec0ff */
[----:B------:R3:W4:Y:S02]  /*a8f0*/  SHFL.IDX PT, R14, R2, RZ, 0x1f ;  /* 0x00001fff020e7589 */ /* 0x00072400000e0000 */
.L_x_7441:
[----:B----4-:R-:W-:Y:S01]  /*a900*/  ISETP.NE.AND P0, PT, R14, RZ, PT ;  /* 0x000000ff0e00720c */ /* 0x010fe20003f05270 */
[----:B------:R-:W-:-:S12]  /*a910*/  BSSY B0, `(.L_x_7412) ;  /* 0x0000024000007945 */ /* 0x000fd80003800000 */
[----:B------:R-:W-:Y:S05]  /*a920*/  @P0 BRA `(.L_x_7413) ;  /* 0x0000000000880947 */ /* 0x000fea0003800000 */
[----:B------:R-:W-:-:S03]  /*a930*/  UMOV UR4, 0xffffffff ;  /* 0xffffffff00047882 */ /* 0x000fc60000000000 */
[----:B------:R-:W-:Y:S05]  /*a940*/  BRA.DIV UR4, `(.L_x_7414) ;  /* 0x0000000a04747947 */ /* 0x000fea000b800000 */
[----:B------:R-:W-:-:S13]  /*a950*/  ELECT P6, URZ, PT ;  /* 0x00000000003f782f */ /* 0x000fda00038c0000 */
.L_x_7444:
[----:B------:R-:W-:Y:S05]  /*a960*/  @!P6 BRA `(.L_x_7413) ;  /* 0x000000000078e947 */ /* 0x000fea0003800000 */
[----:B------:R-:W-:-:S06]  /*a970*/  ULOP3.LUT UR4, UR46, 0x2, URZ, 0xfc, !UPT ;  /* 0x000000022e047892 */ /* 0x000fcc000f8efc3f */
[----:B---3--:R-:W-:-:S05]  /*a980*/  IMAD.U32 R2, RZ, RZ, UR4 ;  /* 0x00000004ff027e24 */ /* 0x008fca000f8e00ff */
[----:B------:R-:W-:-:S13]  /*a990*/  ISETP.NE.AND P2, PT, R2, 0x3, PT ;  /* 0x000000030200780c */ /* 0x000fda0003f45270 */
[----:B------:R-:W-:Y:S05]  /*a9a0*/  @!P2 BRA `(.L_x_7415) ;  /* 0x000000000004a947 */ /* 0x000fea0003800000 */
[----:B------:R-:W-:Y:S01]  /*a9b0*/  BPT.TRAP 0x1 ;  /* 0x000000040000795c */ /* 0x000fe20000300000 */
.L_x_7415:
        /* <DEDUP_REMOVED lines=12> */
.L_x_7445:
[----:B------:R-:W3:Y:S02]  /*aa80*/  SYNCS.PHASECHK.TRANS64.TRYWAIT P0, [R3+URZ], R2 ;  /* 0x00000002030075a7 */ /* 0x000ee4000800017f */
[----:B---3--:R-:W-:Y:S05]  /*aa90*/  @!P0 BRA `(.L_x_7417) ;  /* 0x0000000800548947 */ /* 0x008fea0003800000 */
.L_x_7446:
[----:B------:R-:W-:Y:S05]  /*aaa0*/  @!P2 BRA `(.L_x_7418) ;  /* 0x000000000004a947 */ /* 0x000fea0003800000 */
[----:B------:R-:W-:Y:S01]  /*aab0*/  BPT.TRAP 0x1 ;  /* 0x000000040000795c */ /* 0x000fe20000300000 */
.L_x_7418:
[----:B---3--:R-:W-:-:S05]  /*aac0*/  IADD3 R3, R0, 0x32460, RZ ;  /* 0x0003246000037810 */ /* 0x008fca0007ffe0ff */
[----:B------:R-:W-:-:S04]  /*aad0*/  IMAD R16, R16, 0x8, R3 ;  /* 0x0000000810107824 */ /* 0x000fc800078e0203 */
[----:B------:R-:W3:Y:S02]  /*aae0*/  SYNCS.PHASECHK.TRANS64.TRYWAIT P0, [R16+URZ], R5 ;  /* 0x00000005100075a7 */ /* 0x000ee4000800017f */
[----:B---3--:R-:W-:Y:S05]  /*aaf0*/  @!P0 BRA `(.L_x_7419) ;  /* 0x0000000800508947 */ /* 0x008fea0003800000 */
.L_x_7447:
[----:B------:R-:W-:-:S07]  /*ab00*/  LEA R3, R4, R3, 0x3 ;  /* 0x0000000304037211 */ /* 0x000fce00078e18ff */
.L_x_7420:
[----:B----4-:R4:W1:Y:S02]  /*ab10*/  SYNCS.PHASECHK.TRANS64.TRYWAIT P0, [R3+URZ], R2 ;  /* 0x00000002030075a7 */ /* 0x010864000800017f */
[----:B-1----:R-:W-:Y:S05]  /*ab20*/  @!P0 NANOSLEEP.SYNCS 0x989680 ;  /* 0x009896800000895d */ /* 0x002fea0003900000 */
[----:B------:R-:W1:Y:S02]  /*ab30*/  @!P0 SYNCS.PHASECHK.TRANS64 P0, [R3+URZ], R2 ;  /* 0x00000002030085a7 */ /* 0x000e64000800007f */
[----:B-1----:R-:W-:Y:S05]  /*ab40*/  @!P0 BRA `(.L_x_7420) ;  /* 0xfffffffc00f08947 */ /* 0x002fea000383ffff */
.L_x_7413:
[----:B------:R-:W-:Y:S05]  /*ab50*/  BSYNC B0 ;  /* 0x0000000000007941 */ /* 0x000fea0003800000 */
.L_x_7412:
[----:B------:R-:W-:Y:S05]  /*ab60*/  EXIT ;  /* 0x000000000000794d */ /* 0x000fea0003800000 */
.L_x_7341:
[----:B-1----:R-:W-:-:S04]  /*ab70*/  IMAD.U32 R3, RZ, RZ, UR41 ;  /* 0x00000029ff037e24 */ /* 0x002fc8000f8e00ff */
[----:B------:R1:W2:Y:S03]  /*ab80*/  SYNCS.PHASECHK.TRANS64.TRYWAIT P0, [R3+URZ+0x32400], R0 ;  /* 0x03240000030075a7 */ /* 0x0002a6000800017f */
[----:B--2---:R-:W-:Y:S05]  /*ab90*/  @!P0 NANOSLEEP.SYNCS 0x989680 ;  /* 0x009896800000895d */ /* 0x004fea0003900000 */
[----:B------:R-:W2:Y:S02]  /*aba0*/  @!P0 SYNCS.PHASECHK.TRANS64 P0, [R3+URZ+0x32400], R0 ;  /* 0x03240000030085a7 */ /* 0x000ea4000800007f */
[----:B--2---:R-:W-:Y:S05]  /*abb0*/  @!P0 BRA `(.L_x_7341) ;  /* 0xfffffffc00ec8947 */ /* 0x004fea000383ffff */
[----:B------:R-:W-:Y:S05]  /*abc0*/  BRA `(.L_x_7421) ;  /* 0xffffff64005c7947 */ /* 0x000fea000383ffff */
.L_x_7345:
[----:B--2---:R-:W-:-:S04]  /*abd0*/  MOV R4, UR26 ;  /* 0x0000001a00047c02 */ /* 0x004fc80008000f00 */
[----:B------:R2:W3:Y:S03]  /*abe0*/  SYNCS.PHASECHK.TRANS64.TRYWAIT P1, [R4+URZ+0x32430], R3 ;  /* 0x03243003040075a7 */ /* 0x0004e6000802017f */
[----:B---3--:R-:W-:Y:S05]  /*abf0*/  @!P1 NANOSLEEP.SYNCS 0x989680 ;  /* 0x009896800000995d */ /* 0x008fea0003900000 */
[----:B------:R-:W3:Y:S02]  /*ac00*/  @!P1 SYNCS.PHASECHK.TRANS64 P1, [R4+URZ+0x32430], R3 ;  /* 0x03243003040095a7 */ /* 0x000ee4000802007f */
[----:B---3--:R-:W-:Y:S05]  /*ac10*/  @!P1 BRA `(.L_x_7345) ;  /* 0xfffffffc00ec9947 */ /* 0x008fea000383ffff */
[----:B------:R-:W-:Y:S05]  /*ac20*/  BRA `(.L_x_7344) ;  /* 0xffffff6400807947 */ /* 0x000fea000383ffff */
.L_x_7346:
[----:B---3--:R-:W-:-:S04]  /*ac30*/  IMAD.U32 R5, RZ, RZ, UR41 ;  /* 0x00000029ff057e24 */ /* 0x008fc8000f8e00ff */
[----:B------:R3:W4:Y:S03]  /*ac40*/  SYNCS.PHASECHK.TRANS64.TRYWAIT P1, [R5+URZ+0x32410], R0 ;  /* 0x03241000050075a7 */ /* 0x000726000802017f */
[----:B----4-:R-:W-:Y:S05]  /*ac50*/  @!P1 NANOSLEEP.SYNCS 0x989680 ;  /* 0x009896800000995d */ /* 0x010fea0003900000 */
[----:B------:R-:W4:Y:S02]  /*ac60*/  @!P1 SYNCS.PHASECHK.TRANS64 P1, [R5+URZ+0x32410], R0 ;  /* 0x03241000050095a7 */ /* 0x000f24000802007f */
[----:B----4-:R-:W-:Y:S05]  /*ac70*/  @!P1 BRA `(.L_x_7346) ;  /* 0xfffffffc00ec9947 */ /* 0x010fea000383ffff */
[----:B------:R-:W-:Y:S05]  /*ac80*/  BRA `(.L_x_7422) ;  /* 0xffffff6800007947 */ /* 0x000fea000383ffff */
.L_x_7350:
[----:B-1-3--:R-:W-:-:S04]  /*ac90*/  MOV R0, UR26 ;  /* 0x0000001a00007c02 */ /* 0x00afc80008000f00 */
[----:B------:R1:W3:Y:S03]  /*aca0*/  SYNCS.PHASECHK.TRANS64.TRYWAIT P1, [R0+URZ+0x32450], R3 ;  /* 0x03245003000075a7 */ /* 0x0002e6000802017f */
[----:B---3--:R-:W-:Y:S05]  /*acb0*/  @!P1 NANOSLEEP.SYNCS 0x989680 ;  /* 0x009896800000995d */ /* 0x008fea0003900000 */
[----:B------:R-:W3:Y:S02]  /*acc0*/  @!P1 SYNCS.PHASECHK.TRANS64 P1, [R0+URZ+0x32450], R3 ;  /* 0x03245003000095a7 */ /* 0x000ee4000802007f */
[----:B---3--:R-:W-:Y:S05]  /*acd0*/  @!P1 BRA `(.L_x_7350) ;  /* 0xfffffffc00ec9947 */ /* 0x008fea000383ffff */
[----:B------:R-:W-:Y:S05]  /*ace0*/  BRA `(.L_x_7349) ;  /* 0xffffff6800087947 */ /* 0x000fea000383ffff */
.L_x_7355:
[----:B---3--:R-:W-:-:S04]  /*acf0*/  IMAD.U32 R6, RZ, RZ, UR29 ;  /* 0x0000001dff067e24 */ /* 0x008fc8000f8e00ff */
[----:B------:R3:W4:Y:S03]  /*ad00*/  SYNCS.PHASECHK.TRANS64.TRYWAIT P3, [R6+URZ+0x32430], R5 ;  /* 0x03243005060075a7 */ /* 0x000726000806017f */
[----:B----4-:R-:W-:Y:S05]  /*ad10*/  @!P3 NANOSLEEP.SYNCS 0x989680 ;  /* 0x009896800000b95d */ /* 0x010fea0003900000 */
[----:B------:R-:W4:Y:S02]  /*ad20*/  @!P3 SYNCS.PHASECHK.TRANS64 P3, [R6+URZ+0x32430], R5 ;  /* 0x032430050600b5a7 */ /* 0x000f24000806007f */
[----:B----4-:R-:W-:Y:S05]  /*ad30*/  @!P3 BRA `(.L_x_7355) ;  /* 0xfffffffc00ecb947 */ /* 0x010fea000383ffff */
[----:B------:R-:W-:Y:S05]  /*ad40*/  BRA `(.L_x_7354) ;  /* 0xffffff8c00287947 */ /* 0x000fea000383ffff */
.L_x_7359:
[----:B-1-3--:R-:W-:-:S04]  /*ad50*/  MOV R6, UR29 ;  /* 0x0000001d00067c02 */ /* 0x00afc80008000f00 */
[----:B------:R1:W3:Y:S03]  /*ad60*/  SYNCS.PHASECHK.TRANS64.TRYWAIT P3, [R6+URZ+0x32450], R5 ;  /* 0x03245005060075a7 */ /* 0x0002e6000806017f */
[----:B---3--:R-:W-:Y:S05]  /*ad70*/  @!P3 NANOSLEEP.SYNCS 0x989680 ;  /* 0x009896800000b95d */ /* 0x008fea0003900000 */
[----:B------:R-:W3:Y:S02]  /*ad80*/  @!P3 SYNCS.PHASECHK.TRANS64 P3, [R6+URZ+0x32450], R5 ;  /* 0x032450050600b5a7 */ /* 0x000ee4000806007f */
[----:B---3--:R-:W-:Y:S05]  /*ad90*/  @!P3 BRA `(.L_x_7359) ;  /* 0xfffffffc00ecb947 */ /* 0x008fea000383ffff */
[----:B------:R-:W-:Y:S05]  /*ada0*/  BRA `(.L_x_7358) ;  /* 0xffffff8c00807947 */ /* 0x000fea000383ffff */
.L_x_7369:
        /* <DEDUP_REMOVED lines=11> */
.L_x_7424:
[----:B------:R-:W-:Y:S05]  /*ae60*/  BSYNC B0 ;  /* 0x0000000000007941 */ /* 0x000fea0003800000 */
.L_x_7423:
[----:B------:R-:W-:Y:S05]  /*ae70*/  BRA `(.L_x_7425) ;  /* 0xffffffd400f87947 */ /* 0x000fea000383ffff */
.L_x_7370:
[----:B------:R-:W-:Y:S01]  /*ae80*/  BSSY B0, `(.L_x_7426) ;  /* 0x0000006000007945 */ /* 0x000fe20003800000 */
[----:B------:R-:W-:-:S07]  /*ae90*/  IMAD.MOV.U32 R15, RZ, RZ, -0x1 ;  /* 0xffffffffff0f7424 */ /* 0x000fce00078e00ff */
[----:B------:R-:W-:Y:S05]  /*aea0*/  WARPSYNC.COLLECTIVE R15, `(.L_x_7427) ;  /* 0x000000000f0c7348 */ /* 0x000fea0003c00000 */
[----:B------:R-:W-:Y:S02]  /*aeb0*/  ELECT P6, UR62, PT ;  /* 0x00000000003e782f */ /* 0x000fe400038c0000 */
[----:B------:R-:W-:Y:S01]  /*aec0*/  MOV R14, UR62 ;  /* 0x0000003e000e7c02 */ /* 0x000fe20008000f00 */
[----:B------:R-:W-:Y:S10]  /*aed0*/  ENDCOLLECTIVE ;  /* 0x000000000000791b */ /* 0x000ff40003800000 */
.L_x_7427:
[----:B------:R-:W-:Y:S05]  /*aee0*/  BSYNC B0 ;  /* 0x0000000000007941 */ /* 0x000fea0003800000 */
.L_x_7426:
[----:B------:R-:W-:Y:S05]  /*aef0*/  BRA `(.L_x_7428) ;  /* 0xffffffd400f07947 */ /* 0x000fea000383ffff */
.L_x_7373:
[----:B--2---:R2:W3:Y:S02]  /*af00*/  SYNCS.PHASECHK.TRANS64.TRYWAIT P1, [R5+URZ+0x32440], R10 ;  /* 0x0324400a050075a7 */ /* 0x0044e4000802017f */
[----:B---3--:R-:W-:Y:S05]  /*af10*/  @!P1 NANOSLEEP.SYNCS 0x989680 ;  /* 0x009896800000995d */ /* 0x008fea0003900000 */
[----:B------:R-:W3:Y:S02]  /*af20*/  @!P1 SYNCS.PHASECHK.TRANS64 P1, [R5+URZ+0x32440], R10 ;  /* 0x0324400a050095a7 */ /* 0x000ee4000802007f */
[----:B---3--:R-:W-:Y:S05]  /*af30*/  @!P1 BRA `(.L_x_7373) ;  /* 0xfffffffc00f09947 */ /* 0x008fea000383ffff */
[----:B------:R-:W-:Y:S05]  /*af40*/  BRA `(.L_x_7429) ;  /* 0xffffffd800507947 */ /* 0x000fea000383ffff */
.L_x_7378:
        /* <DEDUP_REMOVED lines=8> */
.L_x_7381:
[----:B--2---:R2:W3:Y:S02]  /*afd0*/  SYNCS.PHASECHK.TRANS64.TRYWAIT P1, [R8+URZ+0x32460], R5 ;  /* 0x03246005080075a7 */ /* 0x0044e4000802017f */
[----:B---3--:R-:W-:Y:S05]  /*afe0*/  @!P1 NANOSLEEP.SYNCS 0x989680 ;  /* 0x009896800000995d */ /* 0x008fea0003900000 */
[----:B------:R-:W3:Y:S02]  /*aff0*/  @!P1 SYNCS.PHASECHK.TRANS64 P1, [R8+URZ+0x32460], R5 ;  /* 0x03246005080095a7 */ /* 0x000ee4000802007f */
[----:B---3--:R-:W-:Y:S05]  /*b000*/  @!P1 BRA `(.L_x_7381) ;  /* 0xfffffffc00f09947 */ /* 0x008fea000383ffff */
[----:B------:R-:W-:Y:S05]  /*b010*/  BRA `(.L_x_7431) ;  /* 0xffffffdc00c87947 */ /* 0x000fea000383ffff */
.L_x_7388:
[----:B--2---:R2:W3:Y:S02]  /*b020*/  SYNCS.PHASECHK.TRANS64.TRYWAIT P2, [R2+URZ+0x32440], R3 ;  /* 0x03244003020075a7 */ /* 0x0044e4000804017f */
[----:B---3--:R-:W-:Y:S05]  /*b030*/  @!P2 NANOSLEEP.SYNCS 0x989680 ;  /* 0x009896800000a95d */ /* 0x008fea0003900000 */
[----:B------:R-:W3:Y:S02]  /*b040*/  @!P2 SYNCS.PHASECHK.TRANS64 P2, [R2+URZ+0x32440], R3 ;  /* 0x032440030200a5a7 */ /* 0x000ee4000804007f */
[----:B---3--:R-:W-:Y:S05]  /*b050*/  @!P2 BRA `(.L_x_7388) ;  /* 0xfffffffc00f0a947 */ /* 0x008fea000383ffff */
[----:B------:R-:W-:Y:S05]  /*b060*/  BRA `(.L_x_7432) ;  /* 0xffffffe400207947 */ /* 0x000fea000383ffff */
.L_x_7390:
[----:B---3--:R3:W4:Y:S02]  /*b070*/  SYNCS.PHASECHK.TRANS64.TRYWAIT P2, [R2+URZ+0x32460], R3 ;  /* 0x03246003020075a7 */ /* 0x008724000804017f */
[----:B----4-:R-:W-:Y:S05]  /*b080*/  @!P2 NANOSLEEP.SYNCS 0x989680 ;  /* 0x009896800000a95d */ /* 0x010fea0003900000 */
[----:B------:R-:W4:Y:S02]  /*b090*/  @!P2 SYNCS.PHASECHK.TRANS64 P2, [R2+URZ+0x32460], R3 ;  /* 0x032460030200a5a7 */ /* 0x000f24000804007f */
[----:B----4-:R-:W-:Y:S05]  /*b0a0*/  @!P2 BRA `(.L_x_7390) ;  /* 0xfffffffc00f0a947 */ /* 0x010fea000383ffff */
[----:B------:R-:W-:Y:S05]  /*b0b0*/  BRA `(.L_x_7433) ;  /* 0xffffffe4007c7947 */ /* 0x000fea000383ffff */
.L_x_7396:
[----:B-1----:R1:W2:Y:S02]  /*b0c0*/  SYNCS.PHASECHK.TRANS64.TRYWAIT P2, [R3+URZ+0x32440], R2 ;  /* 0x03244002030075a7 */ /* 0x0022a4000804017f */
[----:B--2---:R-:W-:Y:S05]  /*b0d0*/  @!P2 NANOSLEEP.SYNCS 0x989680 ;  /* 0x009896800000a95d */ /* 0x004fea0003900000 */
[----:B------:R-:W2:Y:S02]  /*b0e0*/  @!P2 SYNCS.PHASECHK.TRANS64 P2, [R3+URZ+0x32440], R2 ;  /* 0x032440020300a5a7 */ /* 0x000ea4000804007f */
[----:B--2---:R-:W-:Y:S05]  /*b0f0*/  @!P2 BRA `(.L_x_7396) ;  /* 0xfffffffc00f0a947 */ /* 0x004fea000383ffff */
[----:B------:R-:W-:Y:S05]  /*b100*/  BRA `(.L_x_7434) ;  /* 0xffffffe800b87947 */ /* 0x000fea000383ffff */
.L_x_7398:
[----:B--2---:R2:W3:Y:S02]  /*b110*/  SYNCS.PHASECHK.TRANS64.TRYWAIT P2, [R3+URZ+0x32460], R2 ;  /* 0x03246002030075a7 */ /* 0x0044e4000804017f */
[----:B---3--:R-:W-:Y:S05]  /*b120*/  @!P2 NANOSLEEP.SYNCS 0x989680 ;  /* 0x009896800000a95d */ /* 0x008fea0003900000 */
[----:B------:R-:W3:Y:S02]  /*b130*/  @!P2 SYNCS.PHASECHK.TRANS64 P2, [R3+URZ+0x32460], R2 ;  /* 0x032460020300a5a7 */ /* 0x000ee4000804007f */
[----:B---3--:R-:W-:Y:S05]  /*b140*/  @!P2 BRA `(.L_x_7398) ;  /* 0xfffffffc00f0a947 */ /* 0x008fea000383ffff */
[----:B------:R-:W-:Y:S05]  /*b150*/  BRA `(.L_x_7435) ;  /* 0xffffffec00147947 */ /* 0x000fea000383ffff */
.L_x_7403:
[----:B-1----:R1:W2:Y:S02]  /*b160*/  SYNCS.PHASECHK.TRANS64.TRYWAIT P2, [R3+URZ+0x32440], R2 ;  /* 0x03244002030075a7 */ /* 0x0022a4000804017f */
[----:B--2---:R-:W-:Y:S05]  /*b170*/  @!P2 NANOSLEEP.SYNCS 0x989680 ;  /* 0x009896800000a95d */ /* 0x004fea0003900000 */
[----:B------:R-:W2:Y:S02]  /*b180*/  @!P2 SYNCS.PHASECHK.TRANS64 P2, [R3+URZ+0x32440], R2 ;  /* 0x032440020300a5a7 */ /* 0x000ea4000804007f */
[----:B--2---:R-:W-:Y:S05]  /*b190*/  @!P2 BRA `(.L_x_7403) ;  /* 0xfffffffc00f0a947 */ /* 0x004fea000383ffff */
[----:B------:R-:W-:Y:S05]  /*b1a0*/  BRA `(.L_x_7436) ;  /* 0xfffffff000387947 */ /* 0x000fea000383ffff */
.L_x_7405:
[----:B--2---:R2:W3:Y:S02]  /*b1b0*/  SYNCS.PHASECHK.TRANS64.TRYWAIT P2, [R3+URZ+0x32460], R2 ;  /* 0x03246002030075a7 */ /* 0x0044e4000804017f */
[----:B---3--:R-:W-:Y:S05]  /*b1c0*/  @!P2 NANOSLEEP.SYNCS 0x989680 ;  /* 0x009896800000a95d */ /* 0x008fea0003900000 */
[----:B------:R-:W3:Y:S02]  /*b1d0*/  @!P2 SYNCS.PHASECHK.TRANS64 P2, [R3+URZ+0x32460], R2 ;  /* 0x032460020300a5a7 */ /* 0x000ee4000804007f */
[----:B---3--:R-:W-:Y:S05]  /*b1e0*/  @!P2 BRA `(.L_x_7405) ;  /* 0xfffffffc00f0a947 */ /* 0x008fea000383ffff */
[----:B------:R-:W-:Y:S05]  /*b1f0*/  BRA `(.L_x_7437) ;  /* 0xfffffff000947947 */ /* 0x000fea000383ffff */
.L_x_7410:
[----:B--2---:R2:W3:Y:S02]  /*b200*/  SYNCS.PHASECHK.TRANS64.TRYWAIT P0, [R0+URZ+0x32420], R3 ;  /* 0x03242003000075a7 */ /* 0x0044e4000800017f */
[----:B---3--:R-:W-:Y:S05]  /*b210*/  @!P0 NANOSLEEP.SYNCS 0x989680 ;  /* 0x009896800000895d */ /* 0x008fea0003900000 */
[----:B------:R-:W3:Y:S02]  /*b220*/  @!P0 SYNCS.PHASECHK.TRANS64 P0, [R0+URZ+0x32420], R3 ;  /* 0x03242003000085a7 */ /* 0x000ee4000800007f */
[----:B---3--:R-:W-:Y:S05]  /*b230*/  @!P0 BRA `(.L_x_7410) ;  /* 0xfffffffc00f08947 */ /* 0x008fea000383ffff */
[----:B------:R-:W-:Y:S05]  /*b240*/  BRA `(.L_x_7438) ;  /* 0xfffffff400907947 */ /* 0x000fea000383ffff */
.L_x_7411:
        /* <DEDUP_REMOVED lines=11> */
.L_x_7440:
[----:B------:R-:W-:Y:S05]  /*b300*/  BSYNC B0 ;  /* 0x0000000000007941 */ /* 0x000fea0003800000 */
.L_x_7439:
[----:B------:R-:W-:Y:S05]  /*b310*/  BRA `(.L_x_7441) ;  /* 0xfffffff400787947 */ /* 0x000fea000383ffff */
.L_x_7414:
[----:B------:R-:W-:Y:S01]  /*b320*/  BSSY B1, `(.L_x_7442) ;  /* 0x0000006000017945 */ /* 0x000fe20003800000 */
[----:B------:R-:W-:-:S07]  /*b330*/  MOV R15, 0xffffffff ;  /* 0xffffffff000f7802 */ /* 0x000fce0000000f00 */
[----:B-123--:R-:W-:Y:S05]  /*b340*/  WARPSYNC.COLLECTIVE R15, `(.L_x_7443) ;  /* 0x000000000f0c7348 */ /* 0x00efea0003c00000 */
[----:B------:R-:W-:Y:S02]  /*b350*/  ELECT P6, UR62, PT ;  /* 0x00000000003e782f */ /* 0x000fe400038c0000 */
[----:B------:R-:W-:Y:S01]  /*b360*/  MOV R14, UR62 ;  /* 0x0000003e000e7c02 */ /* 0x000fe20008000f00 */
[----:B-123--:R-:W-:Y:S10]  /*b370*/  ENDCOLLECTIVE ;  /* 0x000000000000791b */ /* 0x00eff40003800000 */
.L_x_7443:
[----:B------:R-:W-:Y:S05]  /*b380*/  BSYNC B1 ;  /* 0x0000000000017941 */ /* 0x000fea0003800000 */
.L_x_7442:
[----:B------:R-:W-:Y:S05]  /*b390*/  BRA `(.L_x_7444) ;  /* 0xfffffff400707947 */ /* 0x000fea000383ffff */
.L_x_7416:
[----:B--2---:R2:W3:Y:S02]  /*b3a0*/  SYNCS.PHASECHK.TRANS64.TRYWAIT P0, [R6+URZ], R5 ;  /* 0x00000005060075a7 */ /* 0x0044e4000800017f */
[----:B---3--:R-:W-:Y:S05]  /*b3b0*/  @!P0 NANOSLEEP.SYNCS 0x989680 ;  /* 0x009896800000895d */ /* 0x008fea0003900000 */
[----:B------:R-:W3:Y:S02]  /*b3c0*/  @!P0 SYNCS.PHASECHK.TRANS64 P0, [R6+URZ], R5 ;  /* 0x00000005060085a7 */ /* 0x000ee4000800007f */
[----:B---3--:R-:W-:Y:S05]  /*b3d0*/  @!P0 BRA `(.L_x_7416) ;  /* 0xfffffffc00f08947 */ /* 0x008fea000383ffff */
[----:B------:R-:W-:Y:S05]  /*b3e0*/  BRA `(.L_x_7445) ;  /* 0xfffffff400a47947 */ /* 0x000fea000383ffff */
.L_x_7417:
[----:B---3--:R3:W4:Y:S02]  /*b3f0*/  SYNCS.PHASECHK.TRANS64.TRYWAIT P0, [R3+URZ], R2 ;  /* 0x00000002030075a7 */ /* 0x008724000800017f */
[----:B----4-:R-:W-:Y:S05]  /*b400*/  @!P0 NANOSLEEP.SYNCS 0x989680 ;  /* 0x009896800000895d */ /* 0x010fea0003900000 */
[----:B------:R-:W4:Y:S02]  /*b410*/  @!P0 SYNCS.PHASECHK.TRANS64 P0, [R3+URZ], R2 ;  /* 0x00000002030085a7 */ /* 0x000f24000800007f */
[----:B----4-:R-:W-:Y:S05]  /*b420*/  @!P0 BRA `(.L_x_7417) ;  /* 0xfffffffc00f08947 */ /* 0x010fea000383ffff */
[----:B------:R-:W-:Y:S05]  /*b430*/  BRA `(.L_x_7446) ;  /* 0xfffffff400987947 */ /* 0x000fea000383ffff */
.L_x_7419:
[----:B---3--:R3:W4:Y:S02]  /*b440*/  SYNCS.PHASECHK.TRANS64.TRYWAIT P0, [R16+URZ], R5 ;  /* 0x00000005100075a7 */ /* 0x008724000800017f */
[----:B----4-:R-:W-:Y:S05]  /*b450*/  @!P0 NANOSLEEP.SYNCS 0x989680 ;  /* 0x009896800000895d */ /* 0x010fea0003900000 */
[----:B------:R-:W4:Y:S02]  /*b460*/  @!P0 SYNCS.PHASECHK.TRANS64 P0, [R16+URZ], R5 ;  /* 0x00000005100085a7 */ /* 0x000f24000800007f */
[----:B----4-:R-:W-:Y:S05]  /*b470*/  @!P0 BRA `(.L_x_7419) ;  /* 0xfffffffc00f08947 */ /* 0x010fea000383ffff */
[----:B------:R-:W-:Y:S05]  /*b480*/  BRA `(.L_x_7447) ;  /* 0xfffffff4009c7947 */ /* 0x000fea000383ffff */
.L_x_7448:
        /* <DEDUP_REMOVED lines=15> */
.L_x_11960:


//--------------------- .text._ZN7cutlass13device_kernelIN5flash11enable_sm90INS1_16FlashAttnFwdSm90INS1_25CollectiveMainloopFwdSm90ILi2EN4cute5tupleIJNS5_1CILi1EEES8_S8_EEENS6_IJNS7_ILi128EEENS7_ILi96EEENS7_ILi64EEEEEELi256ENS_10bfloat16_tEfNS_4arch4Sm90ELb0ELb0ELb1ELb1ELb0ELb0ELb0ELb1ELb0ELb0ELb0ELb0EEENS1_21CollectiveEpilogueFwdINS6_IJSA_NS7_ILi256EEESB_EEES9_SE_SG_Li256ELb1ELb0ELb0ELb0EEENS1_36VarlenDynamicPersistentTileSchedulerILi128ELi96ELi256ELi32ELb0ELb0ELb1ELb0ELb1ELb1EEEEEEEEEvNT_6ParamsE --------------------------
	.section	.text._ZN7cutlass13device_kernelIN5flash11enable_sm90INS1_16FlashAttnFwdSm90INS1_25CollectiveMainloopFwdSm90ILi2EN4cute5tupleIJNS5_1CILi1EEES8_S8_EEENS6_IJNS7_ILi128EEENS7_ILi96EEENS7_ILi64EEEEEELi256ENS_10bfloat16_tEfNS_4arch4Sm90ELb0ELb0ELb1ELb1ELb0ELb0ELb0ELb1ELb0ELb0ELb0ELb0EEENS1_21CollectiveEpilogueFwdINS6_IJSA_NS7_ILi256EEESB_EEES9_SE_SG_Li256ELb1ELb0ELb0ELb0EEENS1_36VarlenDynamicPersistentTileSchedulerILi128ELi96ELi256ELi32ELb0ELb0ELb1ELb0ELb1ELb1EEEEEEEEEvNT_6ParamsE,"ax",@progbits
	.align	128
.text._ZN7cutlass13device_kernelIN5flash11enable_sm90INS1_16FlashAttnFwdSm90INS1_25CollectiveMainloopFwdSm90ILi2EN4cute5tupleIJNS5_1CILi1EEES8_S8_EEENS6_IJNS7_ILi128EEENS7_ILi96EEENS7_ILi64EEEEEELi256ENS_10bfloat16_tEfNS_4arch4Sm90ELb0ELb0ELb1ELb1ELb0ELb0ELb0ELb1ELb0ELb0ELb0ELb0EEENS1_21CollectiveEpilogueFwdINS6_IJSA_NS7_ILi256EEESB_EEES9_SE_SG_Li256ELb1ELb0ELb0ELb0EEENS1_36VarlenDynamicPersistentTileSchedulerILi128ELi96ELi256ELi32ELb0ELb0ELb1ELb0ELb1ELb1EEEEEEEEEvNT_6ParamsE:
        .type           _ZN7cutlass13device_kernelIN5flash11enable_sm90INS1_16FlashAttnFwdSm90INS1_25CollectiveMainloopFwdSm90ILi2EN4cute5tupleIJNS5_1CILi1EEES8_S8_EEENS6_IJNS7_ILi128EEENS7_ILi96EEENS7_ILi64EEEEEELi256ENS_10bfloat16_tEfNS_4arch4Sm90ELb0ELb0ELb1ELb1ELb0ELb0ELb0ELb1ELb0ELb0ELb0ELb0EEENS1_21CollectiveEpilogueFwdINS6_IJSA_NS7_ILi256EEESB_EEES9_SE_SG_Li256ELb1ELb0ELb0ELb0EEENS1_36VarlenDynamicPersistentTileSchedulerILi128ELi96ELi256ELi32ELb0ELb0ELb1ELb0ELb1ELb1EEEEEEEEEvNT_6ParamsE,@function
        .size           _ZN7cutlass13device_kernelIN5flash11enable_sm90INS1_16FlashAttnFwdSm90INS1_25CollectiveMainloopFwdSm90ILi2EN4cute5tupleIJNS5_1CILi1EEES8_S8_EEENS6_IJNS7_ILi128EEENS7_ILi96EEENS7_ILi64EEEEEELi256ENS_10bfloat16_tEfNS_4arch4Sm90ELb0ELb0ELb1ELb1ELb0ELb0ELb0ELb1ELb0ELb0ELb0ELb0EEENS1_21CollectiveEpilogueFwdINS6_IJSA_NS7_ILi256EEESB_EEES9_SE_SG_Li256ELb1ELb0ELb0ELb0EEENS1_36VarlenDynamicPersistentTileSchedulerILi128ELi96ELi256ELi32ELb0ELb0ELb1ELb0ELb1ELb1EEEEEEEEEvNT_6ParamsE,(.L_x_11961 - _ZN7cutlass13device_kernelIN5flash11enable_sm90INS1_16FlashAttnFwdSm90INS1_25CollectiveMainloopFwdSm90ILi2EN4cute5tupleIJNS5_1CILi1EEES8_S8_EEENS6_IJNS7_ILi128EEENS7_ILi96EEENS7_ILi64EEEEEELi256ENS_10bfloat16_tEfNS_4arch4Sm90ELb0ELb0ELb1ELb1ELb0ELb0ELb0ELb1ELb0ELb0ELb0ELb0EEENS1_21CollectiveEpilogueFwdINS6_IJSA_NS7_ILi256EEESB_EEES9_SE_SG_Li256ELb1ELb0ELb0ELb0EEENS1_36VarlenDynamicPersistentTileSchedulerILi128ELi96ELi256ELi32ELb0ELb0ELb1ELb0ELb1ELb1EEEEEEEEEvNT_6ParamsE)
        .other          _ZN7cutlass13device_kernelIN5flash11enable_sm90INS1_16FlashAttnFwdSm90INS1_25CollectiveMainloopFwdSm90ILi2EN4cute5tupleIJNS5_1CILi1EEES8_S8_EEENS6_IJNS7_ILi128EEENS7_ILi96EEENS7_ILi64EEEEEELi256ENS_10bfloat16_tEfNS_4arch4Sm90ELb0ELb0ELb1ELb1ELb0ELb0ELb0ELb1ELb0ELb0ELb0ELb0EEENS1_21CollectiveEpilogueFwdINS6_IJSA_NS7_ILi256EEESB_EEES9_SE_SG_Li256ELb1ELb0ELb0ELb0EEENS1_36VarlenDynamicPersistentTileSchedulerILi128ELi96ELi256ELi32ELb0ELb0ELb1ELb0ELb1ELb1EEEEEEEEEvNT_6ParamsE,@"STO_CUDA_ENTRY STV_DEFAULT"
_ZN7cutlass13device_kernelIN5flash11enable_sm90INS1_16FlashAttnFwdSm90INS1_25CollectiveMainloopFwdSm90ILi2EN4cute5tupleIJNS5_1CILi1EEES8_S8_EEENS6_IJNS7_ILi128EEENS7_ILi96EEENS7_ILi64EEEEEELi256ENS_10bfloat16_tEfNS_4arch4Sm90ELb0ELb0ELb1ELb1ELb0ELb0ELb0ELb1ELb0ELb0ELb0ELb0EEENS1_21CollectiveEpilogueFwdINS6_IJSA_NS7_ILi256EEESB_EEES9_SE_SG_Li256ELb1ELb0ELb0ELb0EEENS1_36VarlenDynamicPersistentTileSchedulerILi128ELi96ELi256ELi32ELb0ELb0ELb1ELb0ELb1ELb1EEEEEEEEEvNT_6ParamsE:
        /* <DEDUP_REMOVED lines=21> */
.L_x_7450:
[----:B------:R-:W-:Y:S05]  /*0150*/  BSYNC B0 ;  /* 0x0000000000007941 */ /* 0x000fea0003800000 */
.L_x_7449:
        /* <DEDUP_REMOVED lines=41> */
.L_x_7451:
        /* <DEDUP_REMOVED lines=22> */
.L_x_7452:
        /* <DEDUP_REMOVED lines=18> */
.L_x_7453:
        /* <DEDUP_REMOVED lines=22> */
.L_x_7454:
        /* <DEDUP_REMOVED lines=22> */
.L_x_7455:
[----:B------:R-:W-:Y:S01]  /*0930*/  PLOP3.LUT P0, PT, PT, PT, UP0, 0x80, 0x0 ;  /* 0x000000000000781c */ /* 0x000fe20003f0f008 */
[----:B------:R-:W-:Y:S01]  /*0940*/  UMOV UR36, 0x1 ;  /* 0x0000000100247882 */ /* 0x000fe20000000000 */
[----:B------:R-:W-:Y:S01]  /*0950*/  NOP ;  /* 0x0000000000007918 */ /* 0x000fe20000000000 */
[----:B------:R-:W-:Y:S01]  /*0960*/  USEL UR36, UR36, 0x2, !UP0 ;  /* 0x0000000224247887 */ /* 0x000fe2000c000000 */
[----:B------:R-:W-:Y:S01]  /*0970*/  ULDC.64 UR40, c[0x0][0x208] ;  /* 0x0000820000287ab9 */ /* 0x000fe20000000a00 */
[----:B012-4-:R-:W-:Y:S08]  /*0980*/  BAR.SYNC.DEFER_BLOCKING 0x0 ;  /* 0x0000000000007b1d */ /* 0x017ff00000010000 */
[----:B------:R-:W-:Y:S05]  /*0990*/  @!P0 BRA `(.L_x_7456) ;  /* 0x0000008400b08947 */ /* 0x000fea0003800000 */
.L_x_7457:
[----:B------:R-:W-:-:S08]  /*09a0*/  NOP ;  /* 0x0000000000007918 */ /* 0x000fd00000000000 */
[----:B------:R-:W0:Y:S02]  /*09b0*/  USETMAXREG.TRY_ALLOC.CTAPOOL UP0, 0xf0 ;  /* 0x000000f0000079c8 */ /* 0x000e240008000600 */
[----:B0-----:R-:W-:-:S13]  /*09c0*/  PLOP3.LUT P0, PT, PT, PT, UP0, 0x80, 0x0 ;  /* 0x000000000000781c */ /* 0x001fda0003f0f008 */
[----:B------:R-:W-:Y:S05]  /*09d0*/  @!P0 BRA `(.L_x_7457) ;  /* 0xfffffffc00f08947 */ /* 0x000fea000383ffff */
[----:B------:R-:W-:Y:S06]  /*09e0*/  BAR.ARV 0x8, 0x120 ;  /* 0x0204800000007b1d */ /* 0x000fec0000002000 */
[----:B------:R-:W-:Y:S02]  /*09f0*/  ISETP.NE.AND P0, PT, R22, 0x1, PT ;  /* 0x000000011600780c */ /* 0x000fe40003f05270 */
[----:B------:R-:W0:Y:S01]  /*0a00*/  S2UR UR5, SR_CgaCtaId ;  /* 0x00000000000579c3 */ /* 0x000e220000008800 */
[----:B------:R-:W-:-:S10]  /*0a10*/  UMOV UR4, 0x400 ;  /* 0x0000040000047882 */ /* 0x000fd40000000000 */
[----:B------:R-:W-:Y:S08]  /*0a20*/  @!P0 BAR.ARV 0x9, 0x100 ;  /* 0x0244000000008b1d */ /* 0x000ff00000002000 */
[----:B------:R-:W-:Y:S01]  /*0a30*/  BAR.SYNC.DEFER_BLOCKING 0x5, 0x120 ;  /* 0x0144800000007b1d */ /* 0x000fe20000010000 */
[----:B0-----:R-:W-:-:S09]  /*0a40*/  ULEA UR4, UR5, UR4, 0x18 ;  /* 0x0000000405047291 */ /* 0x001fd2000f8ec03f */
[----:B------:R-:W0:Y:S01]  /*0a50*/  LDS.128 R40, [UR4+0x228d0] ;  /* 0x0228d004ff287984 */ /* 0x000e220008000c00 */
[----:B------:R-:W-:Y:S01]  /*0a60*/  ULDC UR4, c[0x0][0xc14] ;  /* 0x0003050000047ab9 */ /* 0x000fe20000000800 */
[----:B------:R-:W-:Y:S06]  /*0a70*/  BAR.ARV 0x4, 0x120 ;  /* 0x0104800000007b1d */ /* 0x000fec0000002000 */
[----:B0-----:R-:W-:-:S13]  /*0a80*/  ISETP.GE.AND P0, PT, R43, UR4, PT ;  /* 0x000000042b007c0c */ /* 0x001fda000bf06270 */
[----:B------:R-:W-:Y:S05]  /*0a90*/  @P0 EXIT ;  /* 0x000000000000094d */ /* 0x000fea0003800000 */
[----:B------:R-:W0:Y:S01]  /*0aa0*/  S2R R0, SR_TID.X ;  /* 0x0000000000007919 */ /* 0x000e220000002100 */
[----:B------:R-:W-:Y:S01]  /*0ab0*/  R2UR UR5, R42 ;  /* 0x000000002a0572ca */ /* 0x000fe200000e0000 */
[----:B------:R-:W-:Y:S01]  /*0ac0*/  ULOP3.LUT UR47, UR36, 0x1, URZ, 0xfc, !UPT ;  /* 0x00000001242f7892 */ /* 0x000fe2000f8efc3f */
[----:B------:R-:W-:Y:S01]  /*0ad0*/  UMOV UR39, URZ ;  /* 0x0000003f00277c82 */ /* 0x000fe20008000000 */
[----:B------:R-:W-:Y:S01]  /*0ae0*/  UMOV UR38, URZ ;  /* 0x0000003f00267c82 */ /* 0x000fe20008000000 */
[----:B------:R-:W-:Y:S01]  /*0af0*/  UMOV UR37, URZ ;  /* 0x0000003f00257c82 */ /* 0x000fe20008000000 */
[----:B0-----:R-:W-:-:S05]  /*0b00*/  VIADD R203, R0, 0xffffff80 ;  /* 0xffffff8000cb7836 */ /* 0x001fca0000000000 */
[----:B------:R-:W-:-:S04]  /*0b10*/  SHF.R.S32.HI R0, RZ, 0x1f, R203 ;  /* 0x0000001fff007819 */ /* 0x000fc800000114cb */
[CC--:B------:R-:W-:Y:S02]  /*0b20*/  LEA.HI R2, R0.reuse, R203.reuse, RZ, 0x7 ;  /* 0x000000cb00027211 */ /* 0x0c0fe400078f38ff */
[----:B------:R-:W-:Y:S02]  /*0b30*/  LEA.HI R3, R0, R203, RZ, 0x4 ;  /* 0x000000cb00037211 */ /* 0x000fe400078f20ff */
[C---:B------:R-:W-:Y:S02]  /*0b40*/  LOP3.LUT R4, R2.reuse, 0xffffff80, RZ, 0xc0, !PT ;  /* 0xffffff8002047812 */ /* 0x040fe400078ec0ff */
[----:B------:R-:W-:Y:S02]  /*0b50*/  SHF.R.S32.HI R23, RZ, 0x7, R2 ;  /* 0x00000007ff177819 */ /* 0x000fe40000011402 */
[----:B------:R-:W-:Y:S01]  /*0b60*/  SHF.R.S32.HI R6, RZ, 0x4, R3 ;  /* 0x00000004ff067819 */ /* 0x000fe20000011403 */
[----:B------:R-:W-:Y:S01]  /*0b70*/  IMAD.IADD R19, R203, 0x1, -R4 ;  /* 0x00000001cb137824 */ /* 0x000fe200078e0a04 */
[----:B------:R-:W-:-:S04]  /*0b80*/  LEA.HI R2, R2, R23, RZ, 0x1 ;  /* 0x0000001702027211 */ /* 0x000fc800078f08ff */
[----:B------:R-:W-:Y:S02]  /*0b90*/  SHF.R.S32.HI R8, RZ, 0x1f, R19 ;  /* 0x0000001fff087819 */ /* 0x000fe40000011413 */
[----:B------:R-:W-:Y:S02]  /*0ba0*/  LOP3.LUT R2, R2, 0x3fffffe, RZ, 0xc0, !PT ;  /* 0x03fffffe02027812 */ /* 0x000fe400078ec0ff */
[CC--:B------:R-:W-:Y:S02]  /*0bb0*/  LEA.HI R7, R8.reuse, R19.reuse, RZ, 0x2 ;  /* 0x0000001308077211 */ /* 0x0c0fe400078f10ff */
[----:B------:R-:W-:Y:S01]  /*0bc0*/  LEA.HI R8, R8, R19, RZ, 0x5 ;  /* 0x0000001308087211 */ /* 0x000fe200078f28ff */
[----:B------:R-:W-:Y:S01]  /*0bd0*/  IMAD.IADD R2, R23, 0x1, -R2 ;  /* 0x0000000117027824 */ /* 0x000fe200078e0a02 */
[--C-:B------:R-:W-:Y:S02]  /*0be0*/  SHF.R.S32.HI R9, RZ, 0x2, R7.reuse ;  /* 0x00000002ff097819 */ /* 0x100fe40000011407 */
[----:B------:R-:W-:-:S02]  /*0bf0*/  SHF.R.S32.HI R4, RZ, 0x1f, R7 ;  /* 0x0000001fff047819 */ /* 0x000fc40000011407 */
[----:B------:R-:W-:Y:S02]  /*0c00*/  SHF.R.S32.HI R8, RZ, 0x5, R8 ;  /* 0x00000005ff087819 */ /* 0x000fe40000011408 */
[----:B------:R-:W-:Y:S02]  /*0c10*/  LEA.HI R5, R4, R9, RZ, 0x3 ;  /* 0x0000000904057211 */ /* 0x000fe400078f18ff */
[CC--:B------:R-:W-:Y:S02]  /*0c20*/  LEA.HI R4, R0.reuse, R203.reuse, RZ, 0x5 ;  /* 0x000000cb00047211 */ /* 0x0c0fe400078f28ff */
[----:B------:R-:W-:Y:S02]  /*0c30*/  LOP3.LUT R10, R5, 0xfffffff8, RZ, 0xc0, !PT ;  /* 0xfffffff8050a7812 */ /* 0x000fe400078ec0ff */
[----:B------:R-:W-:Y:S01]  /*0c40*/  LEA.HI R0, R0, R203, RZ, 0x3 ;  /* 0x000000cb00007211 */ /* 0x000fe200078f18ff */
[----:B------:R-:W-:Y:S01]  /*0c50*/  IMAD.SHL.U32 R5, R4, 0x20, RZ ;  /* 0x0000002004057824 */ /* 0x000fe200078e00ff */
[----:B------:R-:W-:Y:S01]  /*0c60*/  LOP3.LUT R4, R3, 0x3fffff0, RZ, 0xc0, !PT ;  /* 0x03fffff003047812 */ /* 0x000fe200078ec0ff */
[----:B------:R-:W-:Y:S01]  /*0c70*/  IMAD.IADD R9, R9, 0x1, -R10 ;  /* 0x0000000109097824 */ /* 0x000fe200078e0a0a */
[----:B------:R-:W-:-:S02]  /*0c80*/  LEA.HI R3, R3, R6, RZ, 0x1 ;  /* 0x0000000603037211 */ /* 0x000fc400078f08ff */
[----:B------:R-:W-:Y:S01]  /*0c90*/  LOP3.LUT R5, R5, 0xfffffc00, RZ, 0xc0, !PT ;  /* 0xfffffc0005057812 */ /* 0x000fe200078ec0ff */
[----:B------:R-:W-:Y:S01]  /*0ca0*/  IMAD R9, R8, 0x10, R9 ;  /* 0x0000001008097824 */ /* 0x000fe200078e0209 */
[----:B------:R-:W-:Y:S01]  /*0cb0*/  LOP3.LUT R3, R3, 0x1ffffffe, RZ, 0xc0, !PT ;  /* 0x1ffffffe03037812 */ /* 0x000fe200078ec0ff */
[----:B------:R-:W-:Y:S01]  /*0cc0*/  IMAD.IADD R4, R203, 0x1, -R4 ;  /* 0x00000001cb047824 */ /* 0x000fe200078e0a04 */
[----:B------:R-:W-:Y:S01]  /*0cd0*/  LOP3.LUT R200, R7, 0x7ffffffc, RZ, 0xc0, !PT ;  /* 0x7ffffffc07c87812 */ /* 0x000fe200078ec0ff */
[----:B------:R-:W-:Y:S01]  /*0ce0*/  IMAD R201, R2, 0x40, R9 ;  /* 0x0000004002c97824 */ /* 0x000fe200078e0209 */
[----:B------:R-:W-:Y:S01]  /*0cf0*/  LOP3.LUT R2, R0, 0x1ffffff8, RZ, 0xc0, !PT ;  /* 0x1ffffff800027812 */ /* 0x000fe200078ec0ff */
[----:B------:R-:W-:Y:S01]  /*0d00*/  IMAD R4, R4, 0x40, R5 ;  /* 0x0000004004047824 */ /* 0x000fe200078e0205 */
[----:B------:R-:W-:Y:S01]  /*0d10*/  SHF.R.S32.HI R16, RZ, 0x3, R0 ;  /* 0x00000003ff107819 */ /* 0x000fe20000011400 */
[----:B------:R-:W-:Y:S01]  /*0d20*/  IMAD.IADD R3, R6, 0x1, -R3 ;  /* 0x0000000106037824 */ /* 0x000fe200078e0a03 */
[----:B------:R-:W-:Y:S01]  /*0d30*/  IADD3 R200, R19, -R200, RZ ;  /* 0x800000c813c87210 */ /* 0x000fe20007ffe0ff */
[----:B------:R-:W-:-:S02]  /*0d40*/  IMAD.IADD R2, R203, 0x1, -R2 ;  /* 0x00000001cb027824 */ /* 0x000fc400078e0a02 */
[----:B------:R-:W-:Y:S02]  /*0d50*/  IMAD R202, R3, 0x8, R4 ;  /* 0x0000000803ca7824 */ /* 0x000fe400078e0204 */
[----:B------:R-:W-:-:S07]  /*0d60*/  IMAD.SHL.U32 R2, R2, 0x8, RZ ;  /* 0x0000000802027824 */ /* 0x000fce00078e00ff */
.L_x_7499:
[----:B0---45:R-:W0:Y:S01]  /*0d70*/  LDC.64 R4, c[0x0][0xc60] ;  /* 0x00031800ff047b82 */ /* 0x031e220000000a00 */
        /* <DEDUP_REMOVED lines=16> */
[----:B------:R-:W-:Y:S01]  /*0e80*/  @UP1 ULEA.HI.X UR9, UR46, UR9, UR45, 0x2, UP3 ;  /* 0x000000092e091291 */ /* 0x000fe200098f142d */
[----:B------:R-:W-:Y:S02]  /*0e90*/  IMAD.U32 R4, RZ, RZ, UR6 ;  /* 0x00000006ff047e24 */ /* 0x000fe4000f8e00ff */
[----:B---3--:R-:W-:-:S02]  /*0ea0*/  IMAD.U32 R6, RZ, RZ, UR8 ;  /* 0x00000008ff067e24 */ /* 0x008fc4000f8e00ff */
[----:B------:R-:W-:Y:S01]  /*0eb0*/  IMAD.U32 R5, RZ, RZ, UR7 ;  /* 0x00000007ff057e24 */ /* 0x000fe2000f8e00ff */
[----:B------:R-:W-:Y:S01]  /*0ec0*/  ULDC.64 UR6, c[0x0][0x3f8] ;  /* 0x0000fe0000067ab9 */ /* 0x000fe20000000a00 */
[----:B------:R-:W-:-:S03]  /*0ed0*/  IMAD.U32 R7, RZ, RZ, UR9 ;  /* 0x00000009ff077e24 */ /* 0x000fc6000f8e00ff */
[----:B------:R-:W2:Y:S04]  /*0ee0*/  @P0 LDG.E R4, desc[UR40][R4.64] ;  /* 0x0000002804040981 */ /* 0x000ea8000c1e1900 */
[----:B------:R-:W3:Y:S01]  /*0ef0*/  @P1 LDG.E R6, desc[UR40][R6.64] ;  /* 0x0000002806061981 */ /* 0x000ee2000c1e1900 */
[----:B------:R-:W-:Y:S01]  /*0f00*/  UISETP.NE.U32.AND UP0, UPT, UR6, URZ, UPT ;  /* 0x0000003f0600728c */ /* 0x000fe2000bf05070 */
[----:B------:R-:W-:Y:S01]  /*0f10*/  IMAD.MOV.U32 R18, RZ, RZ, R41 ;  /* 0x000000ffff127224 */ /* 0x000fe200078e0029 */
[----:B------:R-:W-:Y:S01]  /*0f20*/  UMOV UR43, URZ ;  /* 0x0000003f002b7c82 */ /* 0x000fe20008000000 */
[----:B------:R-:W-:Y:S01]  /*0f30*/  ULDC UR6, c[0x0][0x2e0] ;  /* 0x0000b80000067ab9 */ /* 0x000fe20000000800 */
[----:B------:R-:W-:Y:S01]  /*0f40*/  UISETP.NE.AND.EX UP0, UPT, UR7, URZ, UPT, UP0 ;  /* 0x0000003f0700728c */ /* 0x000fe2000bf05300 */
[----:B------:R-:W-:Y:S01]  /*0f50*/  CS2R R44, SRZ ;  /* 0x00000000002c7805 */ /* 0x000fe2000001ff00 */
[----:B------:R-:W-:Y:S01]  /*0f60*/  UMOV UR44, UR5 ;  /* 0x00000005002c7c82 */ /* 0x000fe20008000000 */
[----:B------:R-:W-:Y:S01]  /*0f70*/  CS2R R150, SRZ ;  /* 0x0000000000967805 */ /* 0x000fe2000001ff00 */
        /* <DEDUP_REMOVED lines=43> */
[----:B-1----:R-:W-:Y:S02]  /*1230*/  CS2R R68, SRZ ;  /* 0x0000000000447805 */ /* 0x002fe4000001ff00 */
[----:B------:R-:W-:-:S02]  /*1240*/  CS2R R166, SRZ ;  /* 0x0000000000a67805 */ /* 0x000fc4000001ff00 */
[----:B------:R-:W-:Y:S01]  /*1250*/  CS2R R154, SRZ ;  /* 0x00000000009a7805 */ /* 0x000fe2000001ff00 */
[----:B------:R-:W-:Y:S01]  /*1260*/  IMAD.MOV.U32 R28, RZ, RZ, RZ ;  /* 0x000000ffff1c7224 */ /* 0x000fe200078e00ff */
        /* <DEDUP_REMOVED lines=11> */
[----:B--2---:R-:W-:Y:S02]  /*1320*/  @P0 R2UR UR43, R4 ;  /* 0x00000000042b02ca */ /* 0x004fe400000e0000 */
[----:B------:R-:W-:-:S02]  /*1330*/  PLOP3.LUT P0, PT, PT, PT, PT, 0x80, 0x0 ;  /* 0x000000000000781c */ /* 0x000fc40003f0f070 */
[----:B---3--:R-:W-:Y:S01]  /*1340*/  @P1 R2UR UR4, R6 ;  /* 0x00000000060412ca */ /* 0x008fe200000e0000 */
[----:B------:R-:W-:-:S14]  /*1350*/  @P1 BRA `(.L_x_7458) ;  /* 0x0000000000341947 */ /* 0x000fdc0003800000 */
        /* <DEDUP_REMOVED lines=13> */
.L_x_7458:
[----:B------:R-:W-:Y:S01]  /*1430*/  UIADD3 UR43, -UR43, UR4, URZ ;  /* 0x000000042b2b7290 */ /* 0x000fe2000fffe13f */
[----:B------:R-:W-:Y:S01]  /*1440*/  IMAD.MOV.U32 R9, RZ, RZ, RZ ;  /* 0x000000ffff097224 */ /* 0x000fe200078e00ff */
[----:B------:R-:W-:Y:S02]  /*1450*/  CS2R R174, SRZ ;  /* 0x0000000000ae7805 */ /* 0x000fe4000001ff00 */
[----:B------:R-:W-:Y:S01]  /*1460*/  CS2R R172, SRZ ;  /* 0x0000000000ac7805 */ /* 0x000fe2000001ff00 */
[----:B------:R-:W-:Y:S01]  /*1470*/  UISETP.GE.AND UP0, UPT, UR43, 0x1, UPT ;  /* 0x000000012b00788c */ /* 0x000fe2000bf06270 */
[----:B------:R-:W-:Y:S01]  /*1480*/  CS2R R36, SRZ ;  /* 0x0000000000247805 */ /* 0x000fe2000001ff00 */
[----:B------:R-:W-:Y:S01]  /*1490*/  UIADD3 UR4, UR43, 0x5f, URZ ;  /* 0x0000005f2b047890 */ /* 0x000fe2000fffe03f */
[----:B------:R-:W-:Y:S02]  /*14a0*/  CS2R R176, SRZ ;  /* 0x0000000000b07805 */ /* 0x000fe4000001ff00 */
[----:B------:R-:W-:Y:S01]  /*14b0*/  CS2R R32, SRZ ;  /* 0x0000000000207805 */ /* 0x000fe2000001ff00 */
[----:B------:R-:W-:Y:S01]  /*14c0*/  IMAD.MOV.U32 R26, RZ, RZ, RZ ;  /* 0x000000ffff1a7224 */ /* 0x000fe200078e00ff */
[----:B------:R-:W-:Y:S01]  /*14d0*/  PLOP3.LUT P1, PT, PT, PT, UP0, 0x80, 0x0 ;  /* 0x000000000000781c */ /* 0x000fe20003f2f008 */
[----:B------:R-:W-:Y:S01]  /*14e0*/  UIMAD.WIDE UR4, UR4, 0x2aaaaaab, URZ ;  /* 0x2aaaaaab040478a5 */ /* 0x000fe2000f8e023f */
[----:B------:R-:W-:Y:S01]  /*14f0*/  IMAD.MOV.U32 R29, RZ, RZ, RZ ;  /* 0x000000ffff1d7224 */ /* 0x000fe200078e00ff */
[----:B------:R-:W-:Y:S01]  /*1500*/  MOV R179, RZ ;  /* 0x000000ff00b37202 */ /* 0x000fe20000000f00 */
[----:B------:R-:W-:Y:S01]  /*1510*/  IMAD.MOV.U32 R6, RZ, RZ, RZ ;  /* 0x000000ffff067224 */ /* 0x000fe200078e00ff */
[----:B------:R-:W-:Y:S01]  /*1520*/  USHF.R.U32.HI UR42, URZ, 0x1f, UR5 ;  /* 0x0000001f3f2a7899 */ /* 0x000fe20008011605 */
[----:B------:R-:W-:-:S03]  /*1530*/  CS2R R4, SRZ ;  /* 0x0000000000047805 */ /* 0x000fc6000001ff00 */
[----:B------:R-:W-:-:S04]  /*1540*/  ULEA.HI.SX32 UR42, UR5, UR42, 0x1c ;  /* 0x0000002a052a7291 */ /* 0x000fc8000f8fe23f */
[----:B------:R-:W-:Y:S08]  /*1550*/  @!P1 BRA `(.L_x_7459) ;  /* 0x0000005000149947 */ /* 0x000ff00003800000 */
        /* <DEDUP_REMOVED lines=31> */
.L_x_7460:
[----:B------:R-:W0:Y:S01]  /*1750*/  S2R R3, SR_CgaCtaId ;  /* 0x0000000000037919 */ /* 0x000e220000008800 */
[----:B------:R-:W-:Y:S01]  /*1760*/  ULEA.HI UR4, UR39, UR39, URZ, 0x1 ;  /* 0x0000002727047291 */ /* 0x000fe2000f8f083f */
[----:B------:R-:W-:Y:S01]  /*1770*/  MOV R6, 0x400 ;  /* 0x0000040000067802 */ /* 0x000fe20000000f00 */
[----:B------:R-:W-:Y:S02]  /*1780*/  VIADD R9, R22, 0x8 ;  /* 0x0000000816097836 */ /* 0x000fe40000000000 */
[----:B------:R-:W-:-:S04]  /*1790*/  ULOP3.LUT UR4, UR4, 0xfffffffe, URZ, 0xc0, !UPT ;  /* 0xfffffffe04047892 */ /* 0x000fc8000f8ec03f */
[----:B------:R-:W-:-:S06]  /*17a0*/  UIADD3 UR4, UR39, -UR4, URZ ;  /* 0x8000000427047290 */ /* 0x000fcc000fffe03f */
[----:B------:R-:W-:Y:S01]  /*17b0*/  IMAD.U32 R0, RZ, RZ, UR4 ;  /* 0x00000004ff007e24 */ /* 0x000fe2000f8e00ff */
[----:B0-----:R-:W-:-:S04]  /*17c0*/  LEA R6, R3, R6, 0x18 ;  /* 0x0000000603067211 */ /* 0x001fc800078ec0ff */
[----:B------:R-:W-:-:S04]  /*17d0*/  SHF.L.U32 R3, R0, 0x1f, RZ ;  /* 0x0000001f00037819 */ /* 0x000fc800000006ff */
[----:B------:R-:W0:Y:S02]  /*17e0*/  SYNCS.PHASECHK.TRANS64.TRYWAIT P0, [R6+URZ+0x22800], R3 ;  /* 0x02280003060075a7 */ /* 0x000e24000800017f */
[----:B0-----:R-:W-:Y:S05]  /*17f0*/  @!P0 BRA `(.L_x_7461) ;  /* 0x000000bc00cc8947 */ /* 0x001fea0003800000 */
.L_x_7583:
[----:B------:R-:W-:Y:S01]  /*1800*/  IMAD.U32 R0, RZ, RZ, UR47 ;  /* 0x0000002fff007e24 */ /* 0x000fe2000f8e00ff */
[----:B------:R-:W-:Y:S05]  /*1810*/  WARPSYNC.ALL ;  /* 0x0000000000007948 */ /* 0x000fea0003800000 */
[----:B------:R1:W-:Y:S01]  /*1820*/  BAR.SYNC.DEFER_BLOCKING R9, 0x100 ;  /* 0x000400090000751d */ /* 0x0003e20000010000 */
[----:B------:R-:W-:-:S13]  /*1830*/  ISETP.NE.AND P0, PT, R0, 0x3, PT ;  /* 0x000000030000780c */ /* 0x000fda0003f05270 */
[----:B-1----:R-:W-:Y:S05]  /*1840*/  @!P0 BRA `(.L_x_7462) ;  /* 0x0000000000048947 */ /* 0x002fea0003800000 */
[----:B------:R-:W-:Y:S01]  /*1850*/  BPT.TRAP 0x1 ;  /* 0x000000040000795c */ /* 0x000fe20000300000 */
.L_x_7462:
[----:B------:R-:W-:Y:S02]  /*1860*/  IMAD.U32 R5, RZ, RZ, UR37 ;  /* 0x00000025ff057e24 */ /* 0x000fe4000f8e00ff */
[----:B------:R-:W-:-:S03]  /*1870*/  IMAD.U32 R10, RZ, RZ, UR38 ;  /* 0x00000026ff0a7e24 */ /* 0x000fc6000f8e00ff */
[----:B------:R-:W-:Y:S02]  /*1880*/  LEA R5, R5, R6, 0x3 ;  /* 0x0000000605057211 */ /* 0x000fe400078e18ff */
[----:B------:R-:W-:-:S04]  /*1890*/  SHF.L.U32 R10, R10, 0x1f, RZ ;  /* 0x0000001f0a0a7819 */ /* 0x000fc800000006ff */
[----:B------:R1:W2:Y:S01]  /*18a0*/  SYNCS.PHASECHK.TRANS64.TRYWAIT P1, [R5+URZ+0x22830], R10 ;  /* 0x0228300a050075a7 */ /* 0x0002a2000802017f */
[----:B------:R-:W-:Y:S05]  /*18b0*/  @!P0 BRA `(.L_x_7463) ;  /* 0x0000000000048947 */ /* 0x000fea0003800000 */
[----:B------:R-:W-:Y:S01]  /*18c0*/  BPT.TRAP 0x1 ;  /* 0x000000040000795c */ /* 0x000fe20000300000 */
.L_x_7463:
[----:B--2---:R-:W-:Y:S05]  /*18d0*/  @P1 BRA `(.L_x_7464) ;  /* 0x0000000000081947 */ /* 0x004fea0003800000 */
[----:B------:R-:W2:Y:S02]  /*18e0*/  SYNCS.PHASECHK.TRANS64.TRYWAIT P1, [R5+URZ+0x22830], R10 ;  /* 0x0228300a050075a7 */ /* 0x000ea4000802017f */
[----:B--2---:R-:W-:Y:S05]  /*18f0*/  @!P1 BRA `(.L_x_7465) ;  /* 0x000000bc00a09947 */ /* 0x004fea0003800000 */
.L_x_7464:
[----:B------:R-:W-:Y:S01]  /*1900*/  R2UR UR4, R6 ;  /* 0x00000000060472ca */ /* 0x000fe200000e0000 */
[----:B------:R-:W-:Y:S01]  /*1910*/  WARPGROUP.ARRIVE ;  /* 0x00000000000079c5 */ /* 0x000fe20000000000 */
        /* <DEDUP_REMOVED lines=8> */
[----:B------:R-:W-:Y:S01]  /*19a0*/  P2R R72, PR, RZ, 0x1 ;  /* 0x00000001ff487803 */ /* 0x000fe20000000000 */
[----:B------:R-:W3:Y:S02]  /*19b0*/  S2R R73, SR_TID.X ;  /* 0x0000000000497919 */ /* 0x000ee40000002100 */
[----:B------:R-:W-:-:S04]  /*19c0*/  UIADD3 UR4, UR4, 0x1c400, URZ ;  /* 0x0001c40004047890 */ /* 0x000fc8000fffe03f */
[----:B------:R-:W-:-:S04]  /*19d0*/  USHF.R.U32.HI UR4, URZ, 0x4, UR4 ;  /* 0x000000043f047899 */ /* 0x000fc80008011604 */
[----:B------:R-:W-:-:S04]  /*19e0*/  ULOP3.LUT UR4, UR4, 0x3fff, URZ, 0xc0, !UPT ;  /* 0x00003fff04047892 */ /* 0x000fc8000f8ec03f */
[----:B------:R-:W-:Y:S02]  /*19f0*/  ULOP3.LUT UR20, UR4, 0x10000, URZ, 0xfc, !UPT ;  /* 0x0001000004147892 */ /* 0x000fe4000f8efc3f */
[----:B------:R-:W-:Y:S02]  /*1a00*/  ULOP3.LUT UR4, UR48, 0x10000, URZ, 0xfc, !UPT ;  /* 0x0001000030047892 */ /* 0x000fe4000f8efc3f */
[----:B------:R-:W-:Y:S02]  /*1a10*/  UIMAD UR6, UR37, 0x300, UR20 ;  /* 0x00000300250678a4 */ /* 0x000fe4000f8e0214 */
[----:B------:R-:W-:Y:S02]  /*1a20*/  UIADD3 UR8, UR4, 0x2, URZ ;  /* 0x0000000204087890 */ /* 0x000fe4000fffe03f */
[----:B------:R-:W-:Y:S02]  /*1a30*/  UIADD3 UR10, UR6, 0x2, URZ ;  /* 0x00000002060a7890 */ /* 0x000fe4000fffe03f */
[----:B------:R-:W-:-:S02]  /*1a40*/  UIADD3 UR12, UR4, 0x4, URZ ;  /* 0x00000004040c7890 */ /* 0x000fc4000fffe03f */
[----:B------:R-:W-:Y:S02]  /*1a50*/  UIADD3 UR14, UR6, 0x4, URZ ;  /* 0x00000004060e7890 */ /* 0x000fe4000fffe03f */
[----:B------:R-:W-:Y:S01]  /*1a60*/  HGMMA.64x96x16.F32.BF16 R24, gdesc[UR4], RZ, !UPT, gsb0 ;  /* 0x01600000041879f0 */ /* 0x000fe2000c0018ff */
[----:B------:R-:W-:Y:S02]  /*1a70*/  UIADD3 UR16, UR4, 0x6, URZ ;  /* 0x0000000604107890 */ /* 0x000fe4000fffe03f */
[----:B------:R-:W-:Y:S01]  /*1a80*/  UIADD3 UR18, UR6, 0x6, URZ ;  /* 0x0000000606127890 */ /* 0x000fe2000fffe03f */
        /* <DEDUP_REMOVED lines=45> */
[----:B----4-:R-:W-:Y:S01]  /*1d60*/  FSEL R24, R24, -INF , P6 ;  /* 0xff80000018187808 */ /* 0x010fe20003000000 */
[----:B------:R-:W-:Y:S01]  /*1d70*/  FMUL.FTZ R39, R39, UR7 ;  /* 0x0000000727277c20 */ /* 0x000fe20008410000 */
[----:B------:R-:W-:Y:S01]  /*1d80*/  FMUL.FTZ R49, R49, UR7 ;  /* 0x0000000731317c20 */ /* 0x000fe20008410000 */
[----:B------:R-:W-:Y:S01]  /*1d90*/  FMUL.FTZ R42, R42, UR7 ;  /* 0x000000072a2a7c20 */ /* 0x000fe20008410000 */
[----:B------:R-:W-:Y:S01]  /*1da0*/  FMUL.FTZ R43, R43, UR7 ;  /* 0x000000072b2b7c20 */ /* 0x000fe20008410000 */
        /* <DEDUP_REMOVED lines=13> */
[----:B------:R-:W-:Y:S01]  /*1e80*/  FMUL.FTZ R60, R60, UR7 ;  /* 0x000000073c3c7c20 */ /* 0x000fe20008410000 */
[----:B------:R-:W-:Y:S01]  /*1e90*/  FMUL.FTZ R54, R54, UR7 ;  /* 0x0000000736367c20 */ /* 0x000fe20008410000 */
[----:B------:R-:W-:Y:S01]  /*1ea0*/  FMUL.FTZ R61, R61, UR7 ;  /* 0x000000073d3d7c20 */ /* 0x000fe20008410000 */
[----:B------:R-:W-:Y:S01]  /*1eb0*/  FMUL.FTZ R55, R55, UR7 ;  /* 0x0000000737377c20 */ /* 0x000fe20008410000 */
[----:B------:R-:W-:Y:S01]  /*1ec0*/  FMUL.FTZ R64, R64, UR7 ;  /* 0x0000000740407c20 */ /* 0x000fe20008410000 */
[----:B------:R0:W1:Y:S01]  /*1ed0*/  MUFU.TANH R3, R26 ;  /* 0x0000001a00037308 */ /* 0x0000620000002400 */
        /* <DEDUP_REMOVED lines=10> */
[----:B-----5:R-:W-:Y:S01]  /*1f80*/  FSEL R32, R32, -INF , P1 ;  /* 0xff80000020207808 */ /* 0x020fe20000800000 */
[----:B------:R-:W-:Y:S01]  /*1f90*/  FMUL.FTZ R66, R66, UR7 ;  /* 0x0000000742427c20 */ /* 0x000fe20008410000 */
[----:B------:R-:W-:Y:S01]  /*1fa0*/  FMNMX.FTZ R7, R29, R26, !PT ;  /* 0x0000001a1d077209 */ /* 0x000fe20007810000 */
[----:B------:R-:W-:Y:S01]  /*1fb0*/  FMUL.FTZ R67, R67, UR7 ;  /* 0x0000000743437c20 */ /* 0x000fe20008410000 */
[----:B------:R-:W-:Y:S01]  /*1fc0*/  FMUL.FTZ R70, R70, UR7 ;  /* 0x0000000746467c20 */ /* 0x000fe20008410000 */
[----:B------:R-:W0:Y:S01]  /*1fd0*/  MUFU.TANH R4, R27 ;  /* 0x0000001b00047308 */ /* 0x000e220000002400 */
[----:B-1----:R-:W-:Y:S01]  /*1fe0*/  FSEL R3, R3, -INF , P6 ;  /* 0xff80000003037808 */ /* 0x002fe20003000000 */
[----:B------:R-:W-:Y:S01]  /*1ff0*/  FMUL.FTZ R71, R71, UR7 ;  /* 0x0000000747477c20 */ /* 0x000fe20008410000 */
[----:B------:R-:W-:-:S02]  /*2000*/  ISETP.GT.AND P6, PT, R0, 0x18, PT ;  /* 0x000000180000780c */ /* 0x000fc40003fc4270 */
[----:B------:R-:W-:-:S03]  /*2010*/  FMNMX.FTZ R26, R32, R7, !PT ;  /* 0x00000007201a7209 */ /* 0x000fc60007810000 */
[----:B------:R-:W1:Y:S01]  /*2020*/  MUFU.TANH R36, R36 ;  /* 0x0000002400247308 */ /* 0x000e620000002400 */
[----:B----4-:R-:W-:-:S04]  /*2030*/  FSEL R33, R33, -INF , P2 ;  /* 0xff80000021217808 */ /* 0x010fc80001000000 */
[----:B------:R-:W-:-:S03]  /*2040*/  FMNMX.FTZ R7, R33, R26, !PT ;  /* 0x0000001a21077209 */ /* 0x000fc60007810000 */
[----:B------:R-:W4:Y:S01]  /*2050*/  MUFU.TANH R8, R30 ;  /* 0x0000001e00087308 */ /* 0x000f220000002400 */
[----:B0-----:R-:W-:Y:S02]  /*2060*/  FSEL R4, R4, -INF , P5 ;  /* 0xff80000004047808 */ /* 0x001fe40002800000 */
[----:B------:R-:W-:-:S05]  /*2070*/  ISETP.GT.AND P5, PT, R0, 0x19, PT ;  /* 0x000000190000780c */ /* 0x000fca0003fa4270 */
[----:B------:R-:W0:Y:S01]  /*2080*/  MUFU.TANH R37, R37 ;  /* 0x0000002500257308 */ /* 0x000e220000002400 */
[----:B-1----:R-:W-:-:S04]  /*2090*/  FSEL R36, R36, -INF , P6 ;  /* 0xff80000024247808 */ /* 0x002fc80003000000 */
[----:B------:R-:W-:-:S03]  /*20a0*/  FMNMX.FTZ R26, R36, R7, !PT ;  /* 0x00000007241a7209 */ /* 0x000fc60007810000 */
[----:B------:R-:W1:Y:S01]  /*20b0*/  MUFU.TANH R11, R31 ;  /* 0x0000001f000b7308 */ /* 0x000e620000002400 */
[----:B----4-:R-:W-:Y:S02]  /*20c0*/  FSEL R8, R8, -INF , P4 ;  /* 0xff80000008087808 */ /* 0x010fe40002000000 */
[----:B------:R-:W-:-:S05]  /*20d0*/  ISETP.GT.AND P4, PT, R0, 0x20, PT ;  /* 0x000000200000780c */ /* 0x000fca0003f84270 */
[----:B------:R-:W4:Y:S01]  /*20e0*/  MUFU.TANH R40, R40 ;  /* 0x0000002800287308 */ /* 0x000f220000002400 */
[----:B0-----:R-:W-:-:S04]  /*20f0*/  FSEL R37, R37, -INF , P5 ;  /* 0xff80000025257808 */ /* 0x001fc80002800000 */
[----:B------:R-:W-:-:S03]  /*2100*/  FMNMX.FTZ R7, R37, R26, !PT ;  /* 0x0000001a25077209 */ /* 0x000fc60007810000 */
[----:B------:R-:W0:Y:S01]  /*2110*/  MUFU.TANH R12, R34 ;  /* 0x00000022000c7308 */ /* 0x000e220000002400 */
[----:B-1----:R-:W-:Y:S02]  /*2120*/  FSEL R11, R11, -INF , P3 ;  /* 0xff8000000b0b7808 */ /* 0x002fe40001800000 */
[----:B------:R-:W-:-:S05]  /*2130*/  ISETP.GT.AND P3, PT, R0, 0x21, PT ;  /* 0x000000210000780c */ /* 0x000fca0003f64270 */
        /* <DEDUP_REMOVED lines=88> */
[----:B-1----:R-:W-:-:S04]  /*26c0*/  FSEL R69, R69, -INF , P1 ;  /* 0xff80000045457808 */ /* 0x002fc80000800000 */
[----:B------:R-:W-:-:S03]  /*26d0*/  FMNMX.FTZ R7, R69, R0, !PT ;  /* 0x0000000045077209 */ /* 0x000fc60007810000 */
[----:B------:R-:W1:Y:S01]  /*26e0*/  MUFU.TANH R66, R66 ;  /* 0x0000004200427308 */ /* 0x000e620000002400 */
[----:B----4-:R-:W-:Y:S01]  /*26f0*/  FSEL R62, R62, -INF , P6 ;  /* 0xff8000003e3e7808 */ /* 0x010fe20003000000 */
[----:B------:R-:W4:Y:S06]  /*2700*/  SHFL.BFLY PT, R0, R7, 0x2, 0x1f ;  /* 0x0c401f0007007f89 */ /* 0x000f2c00000e0000 */
[----:B------:R-:W5:Y:S01]  /*2710*/  MUFU.TANH R67, R67 ;  /* 0x0000004300437308 */ /* 0x000f620000002400 */
[----:B0-----:R-:W-:-:S07]  /*2720*/  FSEL R63, R63, -INF , P5 ;  /* 0xff8000003f3f7808 */ /* 0x001fce0002800000 */
[----:B------:R-:W0:Y:S01]  /*2730*/  MUFU.TANH R70, R70 ;  /* 0x0000004600467308 */ /* 0x000e220000002400 */
[----:B-1----:R-:W-:-:S07]  /*2740*/  FSEL R66, R66, -INF , P4 ;  /* 0xff80000042427808 */ /* 0x002fce0002000000 */
[----:B------:R-:W1:Y:S01]  /*2750*/  MUFU.TANH R71, R71 ;  /* 0x0000004700477308 */ /* 0x000e620000002400 */
[----:B-----5:R-:W-:Y:S02]  /*2760*/  FSEL R67, R67, -INF , P3 ;  /* 0xff80000043437808 */ /* 0x020fe40001800000 */
[----:B----4-:R-:W-:Y:S02]  /*2770*/  FMNMX.FTZ R21, R7, R0, !PT ;  /* 0x0000000007157209 */ /* 0x010fe40007810000 */
[----:B------:R-:W-:-:S03]  /*2780*/  FMNMX.FTZ R7, R3, R4, !PT ;  /* 0x0000000403077209 */ /* 0x000fc60007810000 */
[----:B------:R-:W4:Y:S01]  /*2790*/  SHFL.BFLY PT, R0, R21, 0x1, 0x1f ;  /* 0x0c201f0015007f89 */ /* 0x000f2200000e0000 */
[----:B0-----:R-:W-:Y:S02]  /*27a0*/  FSEL R70, R70, -INF , P2 ;  /* 0xff80000046467808 */ /* 0x001fe40001000000 */
[----:B-1----:R-:W-:Y:S02]  /*27b0*/  FSEL R71, R71, -INF , P1 ;  /* 0xff80000047477808 */ /* 0x002fe40000800000 */
[----:B----4-:R-:W-:-:S04]  /*27c0*/  FMNMX.FTZ R0, R21, R0, !PT ;  /* 0x0000000015007209 */ /* 0x010fc80007810000 */
        /* <DEDUP_REMOVED lines=33> */
[----:B------:R-:W0:Y:S01]  /*29e0*/  MUFU.EX2 R29, R29 ;  /* 0x0000001d001d7308 */ /* 0x000e220000000800 */
        /* <DEDUP_REMOVED lines=9> */
[----:B------:R-:W-:-:S03]  /*2a80*/  FFMA.FTZ R27, R69, UR10, -R27 ;  /* 0x0000000a451b7c23 */ /* 0x000fc6000801081b */
[----:B------:R-:W-:-:S03]  /*2a90*/  FMNMX.FTZ R7, R51, R24, !PT ;  /* 0x0000001833077209 */ /* 0x000fc60007810000 */
[----:B------:R-:W1:Y:S01]  /*2aa0*/  MUFU.EX2 R33, R33 ;  /* 0x0000002100217308 */ /* 0x000e620000000800 */
[----:B------:R-:W-:Y:S02]  /*2ab0*/  FMNMX.FTZ R24, R54, R7, !PT ;  /* 0x0000000736187209 */ /* 0x000fe40007810000 */
[----:B0-----:R-:W-:Y:S02]  /*2ac0*/  F2FP.BF16.F32.PACK_AB R154, R29, R28 ;  /* 0x0000001c1d9a723e */ /* 0x001fe400000010ff */
[----:B------:R-:W-:-:S03]  /*2ad0*/  FMNMX.FTZ R7, R55, R24, !PT ;  /* 0x0000001837077209 */ /* 0x000fc60007810000 */
[----:B------:R-:W-:Y:S01]  /*2ae0*/  MUFU.EX2 R36, R36 ;  /* 0x0000002400247308 */ /* 0x000fe20000000800 */
[----:B------:R-:W-:-:S04]  /*2af0*/  FMNMX.FTZ R24, R58, R7, !PT ;  /* 0x000000073a187209 */ /* 0x000fc80007810000 */
[----:B------:R-:W-:-:S03]  /*2b00*/  FMNMX.FTZ R7, R59, R24, !PT ;  /* 0x000000183b077209 */ /* 0x000fc60007810000 */
[----:B------:R-:W0:Y:S01]  /*2b10*/  MUFU.EX2 R37, R37 ;  /* 0x0000002500257308 */ /* 0x000e220000000800 */
[----:B------:R-:W-:Y:S02]  /*2b20*/  FMNMX.FTZ R24, R62, R7, !PT ;  /* 0x000000073e187209 */ /* 0x000fe40007810000 */
[----:B-1----:R-:W-:Y:S02]  /*2b30*/  F2FP.BF16.F32.PACK_AB R156, R33, R32 ;  /* 0x00000020219c723e */ /* 0x002fe400000010ff */
[----:B------:R-:W-:-:S03]  /*2b40*/  FMNMX.FTZ R7, R63, R24, !PT ;  /* 0x000000183f077209 */ /* 0x000fc60007810000 */
[----:B------:R-:W-:Y:S01]  /*2b50*/  MUFU.EX2 R40, R40 ;  /* 0x0000002800287308 */ /* 0x000fe20000000800 */
[----:B------:R-:W-:-:S04]  /*2b60*/  FMNMX.FTZ R24, R66, R7, !PT ;  /* 0x0000000742187209 */ /* 0x000fc80007810000 */
[----:B------:R-:W-:-:S03]  /*2b70*/  FMNMX.FTZ R7, R67, R24, !PT ;  /* 0x0000001843077209 */ /* 0x000fc60007810000 */
[----:B------:R-:W1:Y:S01]  /*2b80*/  MUFU.EX2 R41, R41 ;  /* 0x0000002900297308 */ /* 0x000e620000000800 */
[----:B------:R-:W-:Y:S02]  /*2b90*/  FMNMX.FTZ R24, R70, R7, !PT ;  /* 0x0000000746187209 */ /* 0x000fe40007810000 */
[----:B0-----:R-:W-:Y:S02]  /*2ba0*/  F2FP.BF16.F32.PACK_AB R158, R37, R36 ;  /* 0x00000024259e723e */ /* 0x001fe400000010ff */
[----:B------:R-:W-:-:S03]  /*2bb0*/  FMNMX.FTZ R24, R71, R24, !PT ;  /* 0x0000001847187209 */ /* 0x000fc60007810000 */
[----:B------:R-:W-:Y:S02]  /*2bc0*/  MUFU.EX2 R44, R44 ;  /* 0x0000002c002c7308 */ /* 0x000fe40000000800 */
[----:B------:R-:W0:Y:S06]  /*2bd0*/  SHFL.BFLY PT, R7, R24, 0x2, 0x1f ;  /* 0x0c401f0018077f89 */ /* 0x000e2c00000e0000 */
[----:B------:R-:W4:Y:S01]  /*2be0*/  MUFU.EX2 R45, R45 ;  /* 0x0000002d002d7308 */ /* 0x000f220000000800 */
[----:B-1----:R-:W-:-:S07]  /*2bf0*/  F2FP.BF16.F32.PACK_AB R160, R41, R40 ;  /* 0x0000002829a0723e */ /* 0x002fce00000010ff */
[----:B------:R-:W-:Y:S08]  /*2c00*/  MUFU.EX2 R48, R48 ;  /* 0x0000003000307308 */ /* 0x000ff00000000800 */
[----:B------:R-:W1:Y:S01]  /*2c10*/  MUFU.EX2 R49, R49 ;  /* 0x0000003100317308 */ /* 0x000e620000000800 */
[----:B----4-:R-:W-:Y:S02]  /*2c20*/  F2FP.BF16.F32.PACK_AB R162, R45, R44 ;  /* 0x0000002c2da2723e */ /* 0x010fe400000010ff */
[----:B0-----:R-:W-:-:S05]  /*2c30*/  FMNMX.FTZ R21, R24, R7, !PT ;  /* 0x0000000718157209 */ /* 0x001fca0007810000 */
[----:B------:R-:W0:Y:S01]  /*2c40*/  SHFL.BFLY PT, R24, R21, 0x1, 0x1f ;  /* 0x0c201f0015187f89 */ /* 0x000e2200000e0000 */
[----:B------:R-:W-:Y:S08]  /*2c50*/  MUFU.EX2 R52, R52 ;  /* 0x0000003400347308 */ /* 0x000ff00000000800 */
[----:B------:R-:W4:Y:S01]  /*2c60*/  MUFU.EX2 R53, R53 ;  /* 0x0000003500357308 */ /* 0x000f220000000800 */
[----:B-1----:R-:W-:-:S07]  /*2c70*/  F2FP.BF16.F32.PACK_AB R164, R49, R48 ;  /* 0x0000003031a4723e */ /* 0x002fce00000010ff */
[----:B------:R-:W-:Y:S01]  /*2c80*/  MUFU.EX2 R56, R56 ;  /* 0x0000003800387308 */ /* 0x000fe20000000800 */
[----:B0-----:R-:W-:-:S07]  /*2c90*/  FMNMX.FTZ R7, R21, R24, !PT ;  /* 0x0000001815077209 */ /* 0x001fce0007810000 */
[----:B------:R-:W-:Y:S01]  /*2ca0*/  MUFU.EX2 R57, R57 ;  /* 0x0000003900397308 */ /* 0x000fe20000000800 */
[----:B----4-:R-:W-:Y:S02]  /*2cb0*/  F2FP.BF16.F32.PACK_AB R166, R53, R52 ;  /* 0x0000003435a6723e */ /* 0x010fe400000010ff */
[C---:B------:R-:W-:Y:S01]  /*2cc0*/  FSETP.NEU.FTZ.AND P1, PT, R7.reuse, -INF , PT ;  /* 0xff8000000700780b */ /* 0x040fe20003f3d000 */
[----:B------:R-:W-:-:S04]  /*2cd0*/  FMUL.FTZ R21, R7, UR10 ;  /* 0x0000000a07157c20 */ /* 0x000fc80008410000 */
[----:B------:R-:W-:Y:S01]  /*2ce0*/  MUFU.EX2 R60, R60 ;  /* 0x0000003c003c7308 */ /* 0x000fe20000000800 */
[----:B------:R-:W-:Y:S02]  /*2cf0*/  FSEL R21, R21, RZ, P1 ;  /* 0x000000ff15157208 */ /* 0x000fe40000800000 */
[----:B---3--:R-:W-:-:S03]  /*2d00*/  LOP3.LUT P1, RZ, R73, 0x7f, RZ, 0xc0, !PT ;  /* 0x0000007f49ff7812 */ /* 0x008fc6000782c0ff */
[--C-:B------:R-:W-:Y:S01]  /*2d10*/  FFMA.FTZ R3, R3, UR10, -R21.reuse ;  /* 0x0000000a03037c23 */ /* 0x100fe20008010815 */
[--C-:B------:R-:W-:Y:S01]  /*2d20*/  FFMA.FTZ R4, R4, UR10, -R21.reuse ;  /* 0x0000000a04047c23 */ /* 0x100fe20008010815 */
[--C-:B------:R-:W-:Y:S01]  /*2d30*/  FFMA.FTZ R8, R8, UR10, -R21.reuse ;  /* 0x0000000a08087c23 */ /* 0x100fe20008010815 */
        /* <DEDUP_REMOVED lines=8> */
[----:B------:R-:W-:Y:S01]  /*2dc0*/  FFMA.FTZ R46, R46, UR10, -R21 ;  /* 0x0000000a2e2e7c23 */ /* 0x000fe20008010815 */
[----:B------:R1:W3:Y:S01]  /*2dd0*/  MUFU.EX2 R24, R4 ;  /* 0x0000000400187308 */ /* 0x0002e20000000800 */
[----:B0-----:R-:W-:Y:S01]  /*2de0*/  FADD.FTZ R3, R152, R25 ;  /* 0x0000001998037221 */ /* 0x001fe20000010000 */
[--C-:B------:R-:W-:Y:S01]  /*2df0*/  FFMA.FTZ R47, R47, UR10, -R21.reuse ;  /* 0x0000000a2f2f7c23 */ /* 0x100fe20008010815 */
[--C-:B------:R-:W-:Y:S01]  /*2e00*/  FFMA.FTZ R50, R50, UR10, -R21.reuse ;  /* 0x0000000a32327c23 */ /* 0x100fe20008010815 */
[--C-:B------:R-:W-:Y:S01]  /*2e10*/  FFMA.FTZ R51, R51, UR10, -R21.reuse ;  /* 0x0000000a33337c23 */ /* 0x100fe20008010815 */
[--C-:B------:R-:W-:Y:S01]  /*2e20*/  FFMA.FTZ R54, R54, UR10, -R21.reuse ;  /* 0x0000000a36367c23 */ /* 0x100fe20008010815 */
[--C-:B------:R-:W-:Y:S01]  /*2e30*/  FFMA.FTZ R55, R55, UR10, -R21.reuse ;  /* 0x0000000a37377c23 */ /* 0x100fe20008010815 */
[----:B------:R-:W-:Y:S01]  /*2e40*/  FFMA.FTZ R58, R58, UR10, -R21 ;  /* 0x0000000a3a3a7c23 */ /* 0x000fe20008010815 */
[----:B------:R0:W4:Y:S01]  /*2e50*/  MUFU.EX2 R155, R8 ;  /* 0x00000008009b7308 */ /* 0x0001220000000800 */
[----:B-1----:R-:W-:Y:S01]  /*2e60*/  FADD.FTZ R4, R28, R3 ;  /* 0x000000031c047221 */ /* 0x002fe20000010000 */
[--C-:B------:R-:W-:Y:S01]  /*2e70*/  FFMA.FTZ R59, R59, UR10, -R21.reuse ;  /* 0x0000000a3b3b7c23 */ /* 0x100fe20008010815 */
[--C-:B------:R-:W-:Y:S01]  /*2e80*/  FFMA.FTZ R62, R62, UR10, -R21.reuse ;  /* 0x0000000a3e3e7c23 */ /* 0x100fe20008010815 */
[--C-:B------:R-:W-:Y:S01]  /*2e90*/  FFMA.FTZ R63, R63, UR10, -R21.reuse ;  /* 0x0000000a3f3f7c23 */ /* 0x100fe20008010815 */
[----:B------:R-:W-:Y:S01]  /*2ea0*/  FADD.FTZ R3, R29, R4 ;  /* 0x000000041d037221 */ /* 0x000fe20000010000 */
[--C-:B------:R-:W-:Y:S01]  /*2eb0*/  FFMA.FTZ R66, R66, UR10, -R21.reuse ;  /* 0x0000000a42427c23 */ /* 0x100fe20008010815 */
[----:B------:R-:W-:Y:S01]  /*2ec0*/  FFMA.FTZ R67, R67, UR10, -R21 ;  /* 0x0000000a43437c23 */ /* 0x000fe20008010815 */
[----:B------:R1:W5:Y:S01]  /*2ed0*/  MUFU.EX2 R26, R11 ;  /* 0x0000000b001a7308 */ /* 0x0003620000000800 */
[----:B0-----:R-:W-:Y:S01]  /*2ee0*/  FADD.FTZ R8, R32, R3 ;  /* 0x0000000320087221 */ /* 0x001fe20000010000 */
[----:B---3--:R-:W-:Y:S01]  /*2ef0*/  FADD.FTZ R4, R153, R24 ;  /* 0x0000001899047221 */ /* 0x008fe20000010000 */
[--C-:B------:R-:W-:Y:S01]  /*2f00*/  FFMA.FTZ R70, R70, UR10, -R21.reuse ;  /* 0x0000000a46467c23 */ /* 0x100fe20008010815 */
[----:B------:R-:W-:Y:S01]  /*2f10*/  FFMA.FTZ R21, R71, UR10, -R21 ;  /* 0x0000000a47157c23 */ /* 0x000fe20008010815 */
[----:B------:R-:W-:-:S02]  /*2f20*/  F2FP.BF16.F32.PACK_AB R153, R24, R153 ;  /* 0x000000991899723e */ /* 0x000fc400000010ff */
[----:B------:R-:W-:Y:S01]  /*2f30*/  F2FP.BF16.F32.PACK_AB R152, R25, R152 ;  /* 0x000000981998723e */ /* 0x000fe200000010ff */
[----:B------:R-:W0:Y:S01]  /*2f40*/  MUFU.EX2 R12, R12 ;  /* 0x0000000c000c7308 */ /* 0x000e220000000800 */
[----:B-1----:R-:W-:Y:S01]  /*2f50*/  FADD.FTZ R11, R33, R8 ;  /* 0x00000008210b7221 */ /* 0x002fe20000010000 */
[----:B----4-:R-:W-:Y:S01]  /*2f60*/  FADD.FTZ R3, R155, R4 ;  /* 0x000000049b037221 */ /* 0x010fe20000010000 */
[----:B------:R-:W-:Y:S02]  /*2f70*/  IADD3 R8, -R22, 0xb, RZ ;  /* 0x0000000b16087810 */ /* 0x000fe40007ffe1ff */
[----:B------:R-:W-:Y:S01]  /*2f80*/  FADD.FTZ R4, R36, R11 ;  /* 0x0000000b24047221 */ /* 0x000fe20000010000 */
[----:B------:R-:W-:Y:S02]  /*2f90*/  F2FP.BF16.F32.PACK_AB R168, R57, R56 ;  /* 0x0000003839a8723e */ /* 0x000fe400000010ff */
[----:B------:R-:W1:Y:S01]  /*2fa0*/  MUFU.EX2 R13, R13 ;  /* 0x0000000d000d7308 */ /* 0x000e620000000800 */
[C---:B-----5:R-:W-:Y:S01]  /*2fb0*/  FADD.FTZ R11, R26.reuse, R3 ;  /* 0x000000031a0b7221 */ /* 0x060fe20000010000 */
[----:B------:R-:W-:Y:S01]  /*2fc0*/  FADD.FTZ R31, R37, R4 ;  /* 0x00000004251f7221 */ /* 0x000fe20000010000 */
[----:B------:R-:W-:Y:S01]  /*2fd0*/  @!P1 VIADD R3, R5, 0x22840 ;  /* 0x0002284005039836 */ /* 0x000fe20000000000 */
[----:B------:R-:W-:-:S02]  /*2fe0*/  F2FP.BF16.F32.PACK_AB R155, R26, R155 ;  /* 0x0000009b1a9b723e */ /* 0x000fc400000010ff */
[----:B------:R-:W-:Y:S02]  /*2ff0*/  FADD.FTZ R30, R40, R31 ;  /* 0x0000001f281e7221 */ /* 0x000fe40000010000 */
[----:B------:R-:W3:Y:S01]  /*3000*/  MUFU.EX2 R14, R14 ;  /* 0x0000000e000e7308 */ /* 0x000ee20000000800 */
[----:B0-----:R-:W-:Y:S01]  /*3010*/  FADD.FTZ R4, R12, R11 ;  /* 0x0000000b0c047221 */ /* 0x001fe20000010000 */
[----:B------:R-:W-:Y:S01]  /*3020*/  @!P1 PRMT R3, RZ, 0x654, R3 ;  /* 0x00000654ff039816 */ /* 0x000fe20000000003 */
[----:B------:R0:W-:Y:S06]  /*3030*/  BAR.ARV R8, 0x100 ;  /* 0x000400080000751d */ /* 0x0001ec0000002000 */
[----:B------:R-:W4:Y:S01]  /*3040*/  MUFU.EX2 R15, R15 ;  /* 0x0000000f000f7308 */ /* 0x000f220000000800 */
[----:B-1----:R-:W-:Y:S01]  /*3050*/  FADD.FTZ R11, R13, R4 ;  /* 0x000000040d0b7221 */ /* 0x002fe20000010000 */
[----:B------:R1:W-:Y:S01]  /*3060*/  @!P1 SYNCS.ARRIVE.TRANS64.RED.A1T0 RZ, [R3+URZ], RZ ;  /* 0x000000ff03ff99a7 */ /* 0x0003e2000810043f */
[----:B------:R-:W-:Y:S01]  /*3070*/  FADD.FTZ R31, R41, R30 ;  /* 0x0000001e291f7221 */ /* 0x000fe20000010000 */
[----:B------:R-:W-:-:S03]  /*3080*/  F2FP.BF16.F32.PACK_AB R157, R13, R12 ;  /* 0x0000000c0d9d723e */ /* 0x000fc600000010ff */
[----:B------:R-:W-:Y:S01]  /*3090*/  FADD.FTZ R30, R44, R31 ;  /* 0x0000001f2c1e7221 */ /* 0x000fe20000010000 */
[----:B------:R-:W5:Y:S01]  /*30a0*/  MUFU.EX2 R20, R20 ;  /* 0x0000001400147308 */ /* 0x000f620000000800 */
[----:B---3--:R-:W-:Y:S02]  /*30b0*/  FADD.FTZ R4, R14, R11 ;  /* 0x0000000b0e047221 */ /* 0x008fe40000010000 */
[----:B------:R-:W-:-:S04]  /*30c0*/  FADD.FTZ R31, R45, R30 ;  /* 0x0000001e2d1f7221 */ /* 0x000fc80000010000 */
[----:B------:R-:W-:Y:S01]  /*30d0*/  FADD.FTZ R30, R48, R31 ;  /* 0x0000001f301e7221 */ /* 0x000fe20000010000 */
[----:B------:R-:W1:Y:S01]  /*30e0*/  MUFU.EX2 R43, R43 ;  /* 0x0000002b002b7308 */ /* 0x000e620000000800 */
[C---:B----4-:R-:W-:Y:S01]  /*30f0*/  FADD.FTZ R11, R15.reuse, R4 ;  /* 0x000000040f0b7221 */ /* 0x050fe20000010000 */
[----:B------:R-:W-:-:S06]  /*3100*/  F2FP.BF16.F32.PACK_AB R159, R15, R14 ;  /* 0x0000000e0f9f723e */ /* 0x000fcc00000010ff */
[----:B------:R-:W3:Y:S01]  /*3110*/  MUFU.EX2 R46, R46 ;  /* 0x0000002e002e7308 */ /* 0x000ee20000000800 */
[----:B-----5:R-:W-:Y:S01]  /*3120*/  FADD.FTZ R4, R20, R11 ;  /* 0x0000000b14047221 */ /* 0x020fe20000010000 */
[----:B------:R-:W-:-:S04]  /*3130*/  FADD.FTZ R11, R49, R30 ;  /* 0x0000001e310b7221 */ /* 0x000fc80000010000 */
[----:B------:R-:W-:Y:S02]  /*3140*/  FADD.FTZ R30, R52, R11 ;  /* 0x0000000b341e7221 */ /* 0x000fe40000010000 */
[----:B------:R-:W4:Y:S01]  /*3150*/  MUFU.EX2 R47, R47 ;  /* 0x0000002f002f7308 */ /* 0x000f220000000800 */
[----:B-1----:R-:W-:Y:S01]  /*3160*/  FADD.FTZ R3, R43, R4 ;  /* 0x000000042b037221 */ /* 0x002fe20000010000 */
[----:B------:R-:W-:Y:S01]  /*3170*/  FADD.FTZ R11, R53, R30 ;  /* 0x0000001e350b7221 */ /* 0x000fe20000010000 */
[----:B------:R-:W-:-:S03]  /*3180*/  F2FP.BF16.F32.PACK_AB R161, R43, R20 ;  /* 0x000000142ba1723e */ /* 0x000fc600000010ff */
[----:B------:R-:W-:Y:S02]  /*3190*/  FADD.FTZ R30, R56, R11 ;  /* 0x0000000b381e7221 */ /* 0x000fe40000010000 */
[----:B------:R-:W1:Y:S01]  /*31a0*/  MUFU.EX2 R50, R50 ;  /* 0x0000003200327308 */ /* 0x000e620000000800 */
[----:B---3--:R-:W-:Y:S01]  /*31b0*/  FADD.FTZ R4, R46, R3 ;  /* 0x000000032e047221 */ /* 0x008fe20000010000 */
[----:B------:R-:W-:-:S04]  /*31c0*/  FADD.FTZ R11, R57, R30 ;  /* 0x0000001e390b7221 */ /* 0x000fc80000010000 */
[----:B------:R-:W-:Y:S02]  /*31d0*/  FADD.FTZ R28, R60, R11 ;  /* 0x0000000b3c1c7221 */ /* 0x000fe40000010000 */
[----:B------:R-:W3:Y:S01]  /*31e0*/  MUFU.EX2 R51, R51 ;  /* 0x0000003300337308 */ /* 0x000ee20000000800 */
[C---:B----4-:R-:W-:Y:S01]  /*31f0*/  FADD.FTZ R3, R47.reuse, R4 ;  /* 0x000000042f037221 */ /* 0x050fe20000010000 */
[----:B------:R-:W-:-:S06]  /*3200*/  F2FP.BF16.F32.PACK_AB R163, R47, R46 ;  /* 0x0000002e2fa3723e */ /* 0x000fcc00000010ff */
[----:B------:R-:W4:Y:S01]  /*3210*/  MUFU.EX2 R54, R54 ;  /* 0x0000003600367308 */ /* 0x000f220000000800 */
[----:B-1----:R-:W-:-:S07]  /*3220*/  FADD.FTZ R4, R50, R3 ;  /* 0x0000000332047221 */ /* 0x002fce0000010000 */
[----:B------:R-:W1:Y:S01]  /*3230*/  MUFU.EX2 R55, R55 ;  /* 0x0000003700377308 */ /* 0x000e620000000800 */
[C---:B---3--:R-:W-:Y:S01]  /*3240*/  FADD.FTZ R3, R51.reuse, R4 ;  /* 0x0000000433037221 */ /* 0x048fe20000010000 */
[----:B------:R-:W-:-:S06]  /*3250*/  F2FP.BF16.F32.PACK_AB R165, R51, R50 ;  /* 0x0000003233a5723e */ /* 0x000fcc00000010ff */
[----:B------:R-:W3:Y:S01]  /*3260*/  MUFU.EX2 R58, R58 ;  /* 0x0000003a003a7308 */ /* 0x000ee20000000800 */
[----:B----4-:R-:W-:-:S07]  /*3270*/  FADD.FTZ R4, R54, R3 ;  /* 0x0000000336047221 */ /* 0x010fce0000010000 */
        /* <DEDUP_REMOVED lines=29> */
[----:B----4-:R-:W-:Y:S01]  /*3450*/  FADD.FTZ R12, R70, R3 ;  /* 0x00000003460c7221 */ /* 0x010fe20000010000 */
[C---:B-1----:R-:W-:Y:S01]  /*3460*/  FADD.FTZ R4, R27.reuse, R28 ;  /* 0x0000001c1b047221 */ /* 0x042fe20000010000 */
[----:B------:R-:W-:Y:S02]  /*3470*/  F2FP.BF16.F32.PACK_AB R174, R27, R68 ;  /* 0x000000441bae723e */ /* 0x000fe400000010ff */
[C---:B---3--:R-:W-:Y:S01]  /*3480*/  FADD.FTZ R3, R21.reuse, R12 ;  /* 0x0000000c15037221 */ /* 0x048fe20000010000 */
[----:B------:R-:W-:Y:S01]  /*3490*/  F2FP.BF16.F32.PACK_AB R175, R21, R70 ;  /* 0x0000004615af723e */ /* 0x000fe200000010ff */
[----:B0-----:R-:W-:Y:S06]  /*34a0*/  @!P0 BRA `(.L_x_7466) ;  /* 0x0000000000048947 */ /* 0x001fec0003800000 */
[----:B------:R-:W-:Y:S01]  /*34b0*/  BPT.TRAP 0x1 ;  /* 0x000000040000795c */ /* 0x000fe20000300000 */
.L_x_7466:
[----:B------:R0:W1:Y:S01]  /*34c0*/  SYNCS.PHASECHK.TRANS64.TRYWAIT P2, [R5+URZ+0x22850], R10 ;  /* 0x0228500a050075a7 */ /* 0x000062000804017f */
[----:B------:R-:W-:Y:S05]  /*34d0*/  @!P0 BRA `(.L_x_7467) ;  /* 0x0000000000048947 */ /* 0x000fea0003800000 */
[----:B------:R-:W-:Y:S01]  /*34e0*/  BPT.TRAP 0x1 ;  /* 0x000000040000795c */ /* 0x000fe20000300000 */
.L_x_7467:
[----:B-1----:R-:W-:Y:S05]  /*34f0*/  @P2 BRA `(.L_x_7468) ;  /* 0x0000000000082947 */ /* 0x002fea0003800000 */
[----:B------:R-:W1:Y:S02]  /*3500*/  SYNCS.PHASECHK.TRANS64.TRYWAIT P2, [R5+URZ+0x22850], R10 ;  /* 0x0228500a050075a7 */ /* 0x000e64000804017f */
[----:B-1----:R-:W-:Y:S05]  /*3510*/  @!P2 BRA `(.L_x_7469) ;  /* 0x000000a000aca947 */ /* 0x002fea0003800000 */
.L_x_7468:
[----:B------:R-:W-:Y:S01]  /*3520*/  R2UR UR6, R6 ;  /* 0x00000000060672ca */ /* 0x000fe200000e0000 */
[----:B------:R3:W-:Y:S01]  /*3530*/  BAR.SYNC.DEFER_BLOCKING R9, 0x100 ;  /* 0x000400090000751d */ /* 0x0007e20000010000 */
[----:B------:R-:W-:Y:S01]  /*3540*/  UISETP.GE.AND UP0, UPT, UR43, 0x61, UPT ;  /* 0x000000612b00788c */ /* 0x000fe2000bf06270 */
[----:B012---:R-:W-:-:S04]  /*3550*/  @!P1 VIADD R5, R5, 0x22860 ;  /* 0x0002286005059836 */ /* 0x007fc80000000000 */
[----:B------:R-:W-:Y:S01]  /*3560*/  UMOV UR7, 0x40000040 ;  /* 0x4000004000077882 */ /* 0x000fe20000000000 */
[----:B------:R-:W-:Y:S02]  /*3570*/  PLOP3.LUT P2, PT, PT, PT, UP0, 0x80, 0x0 ;  /* 0x000000000000781c */ /* 0x000fe40003f4f008 */
[----:B------:R-:W-:-:S03]  /*3580*/  @!P1 PRMT R5, RZ, 0x654, R5 ;  /* 0x00000654ff059816 */ /* 0x000fc60000000005 */
[----:B------:R-:W-:-:S04]  /*3590*/  UIADD3 UR6, UR6, 0x400, URZ ;  /* 0x0000040006067890 */ /* 0x000fc8000fffe03f */
[----:B------:R-:W-:-:S04]  /*35a0*/  USHF.R.U32.HI UR6, URZ, 0x4, UR6 ;  /* 0x000000043f067899 */ /* 0x000fc80008011606 */
[----:B------:R-:W-:-:S04]  /*35b0*/  ULOP3.LUT UR6, UR6, 0x3fff, URZ, 0xc0, !UPT ;  /* 0x00003fff06067892 */ /* 0x000fc8000f8ec03f */
[----:B------:R-:W-:Y:S01]  /*35c0*/  ULOP3.LUT UR21, UR6, 0x3000000, URZ, 0xfc, !UPT ;  /* 0x0300000006157892 */ /* 0x000fe2000f8efc3f */
[----:B------:R-:W-:-:S03]  /*35d0*/  WARPGROUP.ARRIVE ;  /* 0x00000000000079c5 */ /* 0x000fc60000000000 */
[----:B------:R-:W-:-:S07]  /*35e0*/  UIMAD UR11, UR37, 0xc00, UR21 ;  /* 0x00000c00250b78a4 */ /* 0x000fce000f8e0215 */
        /* <DEDUP_REMOVED lines=35> */
[----:B------:R-:W-:Y:S01]  /*3820*/  IMAD.MOV.U32 R6, RZ, RZ, R7 ;  /* 0x000000ffff067224 */ /* 0x000fe200078e0007 */
[----:B------:R-:W-:Y:S01]  /*3830*/  UIADD3 UR42, UR42, -0x2, URZ ;  /* 0xfffffffe2a2a7890 */ /* 0x000fe2000fffe03f */
[----:B------:R-:W-:Y:S01]  /*3840*/  IMAD.MOV.U32 R15, RZ, RZ, R0 ;  /* 0x000000ffff0f7224 */ /* 0x000fe200078e0000 */
[----:B------:R-:W-:Y:S01]  /*3850*/  ULDC UR24, c[0x0][0x9d8] ;  /* 0x0002760000187ab9 */ /* 0x000fe20000000800 */
[----:B------:R-:W-:-:S09]  /*3860*/  ULDC UR22, c[0x0][0x988] ;  /* 0x0002620000167ab9 */ /* 0x000fd20000000800 */
.L_x_7479:
        /* <DEDUP_REMOVED lines=8> */
[----:B0-----:R-:W-:Y:S11]  /*38f0*/  @!P0 BRA `(.L_x_7471) ;  /* 0x0000000000048947 */ /* 0x001ff60003800000 */
[----:B------:R-:W-:Y:S01]  /*3900*/  BPT.TRAP 0x1 ;  /* 0x000000040000795c */ /* 0x000fe20000300000 */
.L_x_7471:
[----:B------:R-:W0:Y:S01]  /*3910*/  S2UR UR7, SR_CgaCtaId ;  /* 0x00000000000779c3 */ /* 0x000e220000008800 */
[----:B------:R-:W-:Y:S01]  /*3920*/  IMAD.U32 R0, RZ, RZ, UR38 ;  /* 0x00000026ff007e24 */ /* 0x000fe2000f8e00ff */
[----:B------:R-:W-:-:S04]  /*3930*/  UMOV UR6, 0x400 ;  /* 0x0000040000067882 */ /* 0x000fc80000000000 */
[----:B------:R-:W-:-:S04]  /*3940*/  SHF.L.U32 R0, R0, 0x1f, RZ ;  /* 0x0000001f00007819 */ /* 0x000fc800000006ff */
[----:B------:R-:W-:-:S13]  /*3950*/  R2UR UR25, R0 ;  /* 0x00000000001972ca */ /* 0x000fda00000e0000 */
[----:B------:R-:W-:Y:S01]  /*3960*/  IMAD.U32 R0, RZ, RZ, UR25 ;  /* 0x00000019ff007e24 */ /* 0x000fe2000f8e00ff */
[----:B0-----:R-:W-:-:S04]  /*3970*/  ULEA UR6, UR7, UR6, 0x18 ;  /* 0x0000000607067291 */ /* 0x001fc8000f8ec03f */
[----:B------:R-:W-:-:S09]  /*3980*/  ULEA UR23, UR37, UR6, 0x3 ;  /* 0x0000000625177291 */ /* 0x000fd2000f8e183f */
[----:B------:R0:W1:Y:S01]  /*3990*/  SYNCS.PHASECHK.TRANS64.TRYWAIT P3, [UR23+0x22830], R0 ;  /* 0x02283000ff0075a7 */ /* 0x0000620008060157 */
[----:B------:R-:W-:Y:S05]  /*39a0*/  @!P0 BRA `(.L_x_7472) ;  /* 0x0000000000048947 */ /* 0x000fea0003800000 */
[----:B------:R-:W-:Y:S01]  /*39b0*/  BPT.TRAP 0x1 ;  /* 0x000000040000795c */ /* 0x000fe20000300000 */
.L_x_7472:
[----:B-1----:R-:W-:Y:S05]  /*39c0*/  @P3 BRA `(.L_x_7473) ;  /* 0x00000000000c3947 */ /* 0x002fea0003800000 */
[----:B0-----:R-:W-:-:S04]  /*39d0*/  IMAD.U32 R0, RZ, RZ, UR25 ;  /* 0x00000019ff007e24 */ /* 0x001fc8000f8e00ff */
[----:B------:R-:W0:Y:S02]  /*39e0*/  SYNCS.PHASECHK.TRANS64.TRYWAIT P3, [UR23+0x22830], R0 ;  /* 0x02283000ff0075a7 */ /* 0x000e240008060157 */
[----:B0-----:R-:W-:Y:S05]  /*39f0*/  @!P3 BRA `(.L_x_7474) ;  /* 0x0000009c0088b947 */ /* 0x001fea0003800000 */
.L_x_7473:
        /* <DEDUP_REMOVED lines=12> */
[----:B------:R-:W-:Y:S01]  /*3ac0*/  HGMMA.64x96x16.F32.BF16 R152, gdesc[UR8], R152, gsb0 ;  /* 0x01600000089879f0 */ /* 0x000fe20008001898 */
[----:B------:R-:W-:Y:S02]  /*3ad0*/  UMOV UR10, UR22 ;  /* 0x00000016000a7c82 */ /* 0x000fe40008000000 */
        /* <DEDUP_REMOVED lines=9> */
[----:B0--3--:R-:W-:Y:S01]  /*3b70*/  FMUL.FTZ R5, R154, UR24 ;  /* 0x000000189a057c20 */ /* 0x009fe20008410000 */
        /* <DEDUP_REMOVED lines=54> */
[----:B------:R-:W-:-:S05]  /*3ee0*/  IMAD.U32 R199, RZ, RZ, UR23 ;  /* 0x00000017ffc77e24 */ /* 0x000fca000f8e00ff */
        /* <DEDUP_REMOVED lines=38> */
[----:B--2---:R-:W-:Y:S01]  /*4150*/  FMNMX.FTZ R0, R184, R161, !PT ;  /* 0x000000a1b8007209 */ /* 0x004fe20007810000 */
[----:B------:R-:W-:-:S04]  /*4160*/  FMUL.FTZ R161, R182, UR24 ;  /* 0x00000018b6a17c20 */ /* 0x000fc80008410000 */
[----:B------:R-:W2:Y:S02]  /*4170*/  SHFL.BFLY PT, R165, R0, 0x2, 0x1f ;  /* 0x0c401f0000a57f89 */ /* 0x000ea400000e0000 */
[----:B------:R-:W3:Y:S08]  /*4180*/  MUFU.TANH R9, R9 ;  /* 0x0000000900097308 */ /* 0x000ef00000002400 */
[----:B------:R-:W4:Y:S08]  /*4190*/  MUFU.TANH R10, R10 ;  /* 0x0000000a000a7308 */ /* 0x000f300000002400 */
[----:B------:R-:W5:Y:S01]  /*41a0*/  MUFU.TANH R11, R11 ;  /* 0x0000000b000b7308 */ /* 0x000f620000002400 */
[----:B--2---:R-:W-:Y:S01]  /*41b0*/  FMNMX.FTZ R171, R0, R165, !PT ;  /* 0x000000a500ab7209 */ /* 0x004fe20007810000 */
[----:B------:R-:W-:-:S06]  /*41c0*/  FMUL.FTZ R165, R190, UR24 ;  /* 0x00000018bea57c20 */ /* 0x000fcc0008410000 */
[----:B------:R-:W2:Y:S01]  /*41d0*/  MUFU.TANH R12, R12 ;  /* 0x0000000c000c7308 */ /* 0x000ea20000002400 */
[----:B------:R-:W0:Y:S07]  /*41e0*/  SHFL.BFLY PT, R0, R171, 0x1, 0x1f ;  /* 0x0c201f00ab007f89 */ /* 0x000e2e00000e0000 */
[----:B------:R-:W2:Y:S08]  /*41f0*/  MUFU.TANH R13, R13 ;  /* 0x0000000d000d7308 */ /* 0x000eb00000002400 */
[----:B------:R-:W2:Y:S08]  /*4200*/  MUFU.TANH R14, R14 ;  /* 0x0000000e000e7308 */ /* 0x000eb00000002400 */
[----:B------:R-:W2:Y:S01]  /*4210*/  MUFU.TANH R21, R21 ;  /* 0x0000001500157308 */ /* 0x000ea20000002400 */
[----:B0-----:R-:W-:-:S02]  /*4220*/  FMNMX.FTZ R0, R171, R0, !PT ;  /* 0x00000000ab007209 */ /* 0x001fc40007810000 */
[----:B------:R-:W-:-:S03]  /*4230*/  FMNMX.FTZ R171, R5, R6, !PT ;  /* 0x0000000605ab7209 */ /* 0x000fc60007810000 */
[----:B------:R-:W-:Y:S01]  /*4240*/  FMUL.FTZ R183, R0, UR10 ;  /* 0x0000000a00b77c20 */ /* 0x000fe20008410000 */
[----:B-1----:R-:W-:Y:S01]  /*4250*/  FMNMX.FTZ R172, R8, R171, !PT ;  /* 0x000000ab08ac7209 */ /* 0x002fe20007810000 */
[----:B------:R-:W0:Y:S01]  /*4260*/  MUFU.TANH R152, R152 ;  /* 0x0000009800987308 */ /* 0x000e220000002400 */
[----:B------:R-:W-:Y:S01]  /*4270*/  FADD.FTZ R15, -R0, R15 ;  /* 0x0000000f000f7221 */ /* 0x000fe20000010100 */
[--C-:B------:R-:W-:Y:S01]  /*4280*/  FFMA.FTZ R173, R7, UR10, -R183.reuse ;  /* 0x0000000a07ad7c23 */ /* 0x100fe200080108b7 */
[----:B---3--:R-:W-:Y:S01]  /*4290*/  FMNMX.FTZ R171, R9, R172, !PT ;  /* 0x000000ac09ab7209 */ /* 0x008fe20007810000 */
[--C-:B------:R-:W-:Y:S01]  /*42a0*/  FFMA.FTZ R20, R20, UR10, -R183.reuse ;  /* 0x0000000a14147c23 */ /* 0x100fe200080108b7 */
[----:B------:R-:W-:Y:S01]  /*42b0*/  FMUL.FTZ R15, R15, UR10 ;  /* 0x0000000a0f0f7c20 */ /* 0x000fe20008410000 */
[--C-:B------:R-:W-:Y:S01]  /*42c0*/  FFMA.FTZ R154, R154, UR10, -R183.reuse ;  /* 0x0000000a9a9a7c23 */ /* 0x100fe200080108b7 */
[----:B----4-:R-:W-:Y:S01]  /*42d0*/  FMNMX.FTZ R172, R10, R171, !PT ;  /* 0x000000ab0aac7209 */ /* 0x010fe20007810000 */
[----:B------:R-:W1:Y:S01]  /*42e0*/  MUFU.TANH R155, R155 ;  /* 0x0000009b009b7308 */ /* 0x000e620000002400 */
[--C-:B------:R-:W-:Y:S01]  /*42f0*/  FFMA.FTZ R153, R153, UR10, -R183.reuse ;  /* 0x0000000a99997c23 */ /* 0x100fe200080108b7 */
[--C-:B------:R-:W-:Y:S01]  /*4300*/  FFMA.FTZ R191, R192, UR10, -R183.reuse ;  /* 0x0000000ac0bf7c23 */ /* 0x100fe200080108b7 */
[----:B-----5:R-:W-:Y:S01]  /*4310*/  FMNMX.FTZ R7, R11, R172, !PT ;  /* 0x000000ac0b077209 */ /* 0x020fe20007810000 */
[--C-:B------:R-:W-:Y:S01]  /*4320*/  FFMA.FTZ R157, R157, UR10, -R183.reuse ;  /* 0x0000000a9d9d7c23 */ /* 0x100fe200080108b7 */
[--C-:B------:R-:W-:Y:S01]  /*4330*/  FFMA.FTZ R156, R156, UR10, -R183.reuse ;  /* 0x0000000a9c9c7c23 */ /* 0x100fe200080108b7 */
[--C-:B------:R-:W-:Y:S01]  /*4340*/  FFMA.FTZ R175, R207, UR10, -R183.reuse ;  /* 0x0000000acfaf7c23 */ /* 0x100fe200080108b7 */
[----:B--2---:R-:W-:Y:S01]  /*4350*/  FMNMX.FTZ R172, R12, R7, !PT ;  /* 0x000000070cac7209 */ /* 0x004fe20007810000 */
[----:B------:R-:W2:Y:S01]  /*4360*/  MUFU.TANH R158, R158 ;  /* 0x0000009e009e7308 */ /* 0x000ea20000002400 */
[--C-:B------:R-:W-:Y:S01]  /*4370*/  FFMA.FTZ R177, R209, UR10, -R183.reuse ;  /* 0x0000000ad1b17c23 */ /* 0x100fe200080108b7 */
[--C-:B------:R-:W-:Y:S01]  /*4380*/  FFMA.FTZ R179, R211, UR10, -R183.reuse ;  /* 0x0000000ad3b37c23 */ /* 0x100fe200080108b7 */
[----:B------:R-:W-:Y:S01]  /*4390*/  FMNMX.FTZ R7, R13, R172, !PT ;  /* 0x000000ac0d077209 */ /* 0x000fe20007810000 */
[--C-:B------:R-:W-:Y:S01]  /*43a0*/  FFMA.FTZ R180, R180, UR10, -R183.reuse ;  /* 0x0000000ab4b47c23 */ /* 0x100fe200080108b7 */
[--C-:B------:R-:W-:Y:S01]  /*43b0*/  FFMA.FTZ R181, R181, UR10, -R183.reuse ;  /* 0x0000000ab5b57c23 */ /* 0x100fe200080108b7 */
[--C-:B------:R-:W-:Y:S01]  /*43c0*/  FFMA.FTZ R182, R212, UR10, -R183.reuse ;  /* 0x0000000ad4b67c23 */ /* 0x100fe200080108b7 */
[----:B------:R-:W-:Y:S01]  /*43d0*/  FMNMX.FTZ R172, R14, R7, !PT ;  /* 0x000000070eac7209 */ /* 0x000fe20007810000 */
[----:B------:R-:W3:Y:S01]  /*43e0*/  MUFU.TANH R159, R159 ;  /* 0x0000009f009f7308 */ /* 0x000ee20000002400 */
[--C-:B------:R-:W-:Y:S01]  /*43f0*/  FFMA.FTZ R187, R213, UR10, -R183.reuse ;  /* 0x0000000ad5bb7c23 */ /* 0x100fe200080108b7 */
[--C-:B------:R-:W-:Y:S01]  /*4400*/  FFMA.FTZ R185, R185, UR10, -R183.reuse ;  /* 0x0000000ab9b97c23 */ /* 0x100fe200080108b7 */
[----:B------:R-:W-:Y:S01]  /*4410*/  FMNMX.FTZ R7, R21, R172, !PT ;  /* 0x000000ac15077209 */ /* 0x000fe20007810000 */
[--C-:B------:R-:W-:Y:S01]  /*4420*/  FFMA.FTZ R188, R188, UR10, -R183.reuse ;  /* 0x0000000abcbc7c23 */ /* 0x100fe200080108b7 */
[--C-:B------:R-:W-:Y:S01]  /*4430*/  FFMA.FTZ R189, R189, UR10, -R183.reuse ;  /* 0x0000000abdbd7c23 */ /* 0x100fe200080108b7 */
[----:B------:R-:W-:Y:S01]  /*4440*/  FFMA.FTZ R192, R184, UR10, -R183 ;  /* 0x0000000ab8c07c23 */ /* 0x000fe200080108b7 */
[----:B0-----:R-:W-:Y:S01]  /*4450*/  FMNMX.FTZ R172, R152, R7, !PT ;  /* 0x0000000798ac7209 */ /* 0x001fe20007810000 */
[----:B------:R-:W0:Y:S03]  /*4460*/  MUFU.TANH R160, R160 ;  /* 0x000000a000a07308 */ /* 0x000e260000002400 */
[----:B-1----:R-:W-:-:S04]  /*4470*/  FMNMX.FTZ R7, R155, R172, !PT ;  /* 0x000000ac9b077209 */ /* 0x002fc80007810000 */
[----:B--2---:R-:W-:Y:S01]  /*4480*/  FMNMX.FTZ R172, R158, R7, !PT ;  /* 0x000000079eac7209 */ /* 0x004fe20007810000 */
[----:B------:R-:W1:Y:S03]  /*4490*/  MUFU.TANH R161, R161 ;  /* 0x000000a100a17308 */ /* 0x000e660000002400 */
[----:B---3--:R-:W-:Y:S01]  /*44a0*/  FMNMX.FTZ R7, R159, R172, !PT ;  /* 0x000000ac9f077209 */ /* 0x008fe20007810000 */
[----:B------:R-:W-:-:S04]  /*44b0*/  FFMA.FTZ R172, R204, UR10, -R183 ;  /* 0x0000000accac7c23 */ /* 0x000fc800080108b7 */
        /* <DEDUP_REMOVED lines=8> */
[----:B------:R-:W-:-:S06]  /*4540*/  FFMA.FTZ R174, R206, UR10, -R183 ;  /* 0x0000000aceae7c23 */ /* 0x000fcc00080108b7 */
        /* <DEDUP_REMOVED lines=8> */
[----:B------:R-:W-:-:S06]  /*45d0*/  FFMA.FTZ R176, R208, UR10, -R183 ;  /* 0x0000000ad0b07c23 */ /* 0x000fcc00080108b7 */
[----:B------:R-:W1:Y:S01]  /*45e0*/  MUFU.TANH R170, R170 ;  /* 0x000000aa00aa7308 */ /* 0x000e620000002400 */
[----:B--2---:R-:W-:-:S07]  /*45f0*/  FMNMX.FTZ R178, R168, R7, !PT ;  /* 0x00000007a8b27209 */ /* 0x004fce0007810000 */
[----:B------:R-:W2:Y:S01]  /*4600*/  MUFU.EX2 R15, R15 ;  /* 0x0000000f000f7308 */ /* 0x000ea20000000800 */
[----:B0-----:R-:W-:Y:S01]  /*4610*/  FMNMX.FTZ R7, R169, R178, !PT ;  /* 0x000000b2a9077209 */ /* 0x001fe20007810000 */
[----:B------:R-:W-:-:S06]  /*4620*/  FFMA.FTZ R178, R210, UR10, -R183 ;  /* 0x0000000ad2b27c23 */ /* 0x000fcc00080108b7 */
[----:B------:R-:W0:Y:S01]  /*4630*/  MUFU.EX2 R20, R20 ;  /* 0x0000001400147308 */ /* 0x000e220000000800 */
[----:B-1----:R-:W-:-:S05]  /*4640*/  FMNMX.FTZ R7, R170, R7, !PT ;  /* 0x00000007aa077209 */ /* 0x002fca0007810000 */
[----:B------:R-:W1:Y:S02]  /*4650*/  SHFL.BFLY PT, R186, R7, 0x2, 0x1f ;  /* 0x0c401f0007ba7f89 */ /* 0x000e6400000e0000 */
[----:B------:R3:W4:Y:S01]  /*4660*/  MUFU.EX2 R171, R173 ;  /* 0x000000ad00ab7308 */ /* 0x0007220000000800 */
[-C--:B--2---:R-:W-:Y:S01]  /*4670*/  FMUL.FTZ R24, R24, R15.reuse ;  /* 0x0000000f18187220 */ /* 0x084fe20000410000 */
[-C--:B------:R-:W-:Y:S01]  /*4680*/  FMUL.FTZ R25, R25, R15.reuse ;  /* 0x0000000f19197220 */ /* 0x080fe20000410000 */
[-C--:B------:R-:W-:Y:S01]  /*4690*/  FMUL.FTZ R28, R28, R15.reuse ;  /* 0x0000000f1c1c7220 */ /* 0x080fe20000410000 */
[-C--:B------:R-:W-:Y:S01]  /*46a0*/  FMUL.FTZ R29, R29, R15.reuse ;  /* 0x0000000f1d1d7220 */ /* 0x080fe20000410000 */
[-C--:B------:R-:W-:Y:S01]  /*46b0*/  FMUL.FTZ R32, R32, R15.reuse ;  /* 0x0000000f20207220 */ /* 0x080fe20000410000 */
[-C--:B------:R-:W-:Y:S01]  /*46c0*/  FMUL.FTZ R33, R33, R15.reuse ;  /* 0x0000000f21217220 */ /* 0x080fe20000410000 */
[-C--:B------:R-:W-:Y:S01]  /*46d0*/  FMUL.FTZ R36, R36, R15.reuse ;  /* 0x0000000f24247220 */ /* 0x080fe20000410000 */
[----:B------:R-:W2:Y:S01]  /*46e0*/  MUFU.EX2 R154, R154 ;  /* 0x0000009a009a7308 */ /* 0x000ea20000000800 */
[--C-:B---3--:R-:W-:Y:S01]  /*46f0*/  FFMA.FTZ R173, R205, UR10, -R183.reuse ;  /* 0x0000000acdad7c23 */ /* 0x108fe200080108b7 */
[----:B0-----:R-:W-:Y:S01]  /*4700*/  FFMA.FTZ R4, R15, R4, R20 ;  /* 0x000000040f047223 */ /* 0x001fe20000010014 */
        /* <DEDUP_REMOVED lines=12> */
[----:B------:R-:W-:Y:S01]  /*47d0*/  FFMA.FTZ R186, R214, UR10, -R183 ;  /* 0x0000000ad6ba7c23 */ /* 0x000fe200080108b7 */
[----:B------:R-:W1:Y:S01]  /*47e0*/  MUFU.EX2 R157, R157 ;  /* 0x0000009d009d7308 */ /* 0x000e620000000800 */
[-C--:B------:R-:W-:Y:S01]  /*47f0*/  FMUL.FTZ R57, R57, R15.reuse ;  /* 0x0000000f39397220 */ /* 0x080fe20000410000 */
[-C--:B------:R-:W-:Y:S01]  /*4800*/  FMUL.FTZ R60, R60, R15.reuse ;  /* 0x0000000f3c3c7220 */ /* 0x080fe20000410000 */
[----:B------:R-:W3:Y:S01]  /*4810*/  SHFL.BFLY PT, R7, R190, 0x1, 0x1f ;  /* 0x0c201f00be077f89 */ /* 0x000ee200000e0000 */
        /* <DEDUP_REMOVED lines=27> */
[-C--:B------:R-:W-:Y:S01]  /*49d0*/  FMUL.FTZ R108, R108, R15.reuse ;  /* 0x0000000f6c6c7220 */ /* 0x080fe20000410000 */
[----:B------:R-:W-:Y:S01]  /*49e0*/  FADD.FTZ R183, -R7, R6 ;  /* 0x0000000607b77221 */ /* 0x000fe20000010100 */
[----:B------:R-:W3:Y:S01]  /*49f0*/  MUFU.EX2 R174, R174 ;  /* 0x000000ae00ae7308 */ /* 0x000ee20000000800 */
[-C--:B------:R-:W-:Y:S01]  /*4a00*/  FMUL.FTZ R109, R109, R15.reuse ;  /* 0x0000000f6d6d7220 */ /* 0x080fe20000410000 */
[-C--:B------:R-:W-:Y:S01]  /*4a10*/  FMUL.FTZ R112, R112, R15.reuse ;  /* 0x0000000f70707220 */ /* 0x080fe20000410000 */
[----:B------:R-:W-:Y:S01]  /*4a20*/  FMUL.FTZ R184, R183, UR10 ;  /* 0x0000000ab7b87c20 */ /* 0x000fe20008410000 */
[----:B------:R-:W-:Y:S01]  /*4a30*/  FMUL.FTZ R183, R7, UR10 ;  /* 0x0000000a07b77c20 */ /* 0x000fe20008410000 */
[-C--:B------:R-:W-:Y:S01]  /*4a40*/  FMUL.FTZ R113, R113, R15.reuse ;  /* 0x0000000f71717220 */ /* 0x080fe20000410000 */
[-C--:B------:R-:W-:Y:S01]  /*4a50*/  FMUL.FTZ R116, R116, R15.reuse ;  /* 0x0000000f74747220 */ /* 0x080fe20000410000 */
[----:B------:R-:W-:Y:S01]  /*4a60*/  FMUL.FTZ R117, R117, R15 ;  /* 0x0000000f75757220 */ /* 0x000fe20000410000 */
[--C-:B------:R-:W-:Y:S01]  /*4a70*/  FFMA.FTZ R195, R159, UR10, -R183.reuse ;  /* 0x0000000a9fc37c23 */ /* 0x100fe200080108b7 */
[----:B----4-:R-:W-:Y:S01]  /*4a80*/  FADD.FTZ R159, R171, R4 ;  /* 0x00000004ab9f7221 */ /* 0x010fe20000010000 */
[--C-:B------:R-:W-:Y:S01]  /*4a90*/  FFMA.FTZ R5, R5, UR10, -R183.reuse ;  /* 0x0000000a05057c23 */ /* 0x100fe200080108b7 */
[----:B------:R-:W-:Y:S01]  /*4aa0*/  FFMA.FTZ R190, R8, UR10, -R183 ;  /* 0x0000000a08be7c23 */ /* 0x000fe200080108b7 */
[----:B------:R-:W4:Y:S01]  /*4ab0*/  MUFU.EX2 R175, R175 ;  /* 0x000000af00af7308 */ /* 0x000f220000000800 */
[----:B--2---:R-:W-:Y:S01]  /*4ac0*/  FADD.FTZ R4, R154, R159 ;  /* 0x0000009f9a047221 */ /* 0x004fe20000010000 */
[--C-:B------:R-:W-:Y:S01]  /*4ad0*/  FFMA.FTZ R9, R9, UR10, -R183.reuse ;  /* 0x0000000a09097c23 */ /* 0x100fe200080108b7 */
[--C-:B------:R-:W-:Y:S01]  /*4ae0*/  FFMA.FTZ R10, R10, UR10, -R183.reuse ;  /* 0x0000000a0a0a7c23 */ /* 0x100fe200080108b7 */
[--C-:B------:R-:W-:Y:S01]  /*4af0*/  FFMA.FTZ R11, R11, UR10, -R183.reuse ;  /* 0x0000000a0b0b7c23 */ /* 0x100fe200080108b7 */
[----:B0-----:R-:W-:Y:S01]  /*4b00*/  FADD.FTZ R4, R153, R4 ;  /* 0x0000000499047221 */ /* 0x001fe20000010000 */
[--C-:B------:R-:W-:Y:S01]  /*4b10*/  FFMA.FTZ R12, R12, UR10, -R183.reuse ;  /* 0x0000000a0c0c7c23 */ /* 0x100fe200080108b7 */
[--C-:B------:R-:W-:Y:S01]  /*4b20*/  FFMA.FTZ R13, R13, UR10, -R183.reuse ;  /* 0x0000000a0d0d7c23 */ /* 0x100fe200080108b7 */
[----:B------:R-:W-:Y:S01]  /*4b30*/  MUFU.EX2 R184, R184 ;  /* 0x000000b800b87308 */ /* 0x000fe20000000800 */
[----:B-1----:R-:W-:Y:S01]  /*4b40*/  FADD.FTZ R159, R157, R4 ;  /* 0x000000049d9f7221 */ /* 0x002fe20000010000 */
[--C-:B------:R-:W-:Y:S01]  /*4b50*/  FFMA.FTZ R198, R162, UR10, -R183.reuse ;  /* 0x0000000aa2c67c23 */ /* 0x100fe200080108b7 */
[--C-:B------:R-:W-:Y:S01]  /*4b60*/  FFMA.FTZ R14, R14, UR10, -R183.reuse ;  /* 0x0000000a0e0e7c23 */ /* 0x100fe200080108b7 */
[----:B------:R-:W-:Y:S01]  /*4b70*/  FFMA.FTZ R21, R21, UR10, -R183 ;  /* 0x0000000a15157c23 */ /* 0x000fe200080108b7 */
[----:B-----5:R-:W-:Y:S01]  /*4b80*/  FADD.FTZ R159, R156, R159 ;  /* 0x0000009f9c9f7221 */ /* 0x020fe20000010000 */
[--C-:B------:R-:W-:Y:S01]  /*4b90*/  FFMA.FTZ R193, R155, UR10, -R183.reuse ;  /* 0x0000000a9bc17c23 */ /* 0x100fe200080108b7 */
[----:B------:R-:W-:Y:S01]  /*4ba0*/  FFMA.FTZ R194, R158, UR10, -R183 ;  /* 0x0000000a9ec27c23 */ /* 0x000fe200080108b7 */
[----:B------:R-:W0:Y:S01]  /*4bb0*/  MUFU.EX2 R5, R5 ;  /* 0x0000000500057308 */ /* 0x000e220000000800 */
[----:B------:R-:W-:Y:S01]  /*4bc0*/  FADD.FTZ R4, R172, R159 ;  /* 0x0000009fac047221 */ /* 0x000fe20000010000 */
[--C-:B------:R-:W-:Y:S01]  /*4bd0*/  FFMA.FTZ R196, R160, UR10, -R183.reuse ;  /* 0x0000000aa0c47c23 */ /* 0x100fe200080108b7 */
[--C-:B------:R-:W-:Y:S01]  /*4be0*/  FFMA.FTZ R197, R161, UR10, -R183.reuse ;  /* 0x0000000aa1c57c23 */ /* 0x100fe200080108b7 */
[--C-:B------:R-:W-:Y:S01]  /*4bf0*/  FFMA.FTZ R204, R163, UR10, -R183.reuse ;  /* 0x0000000aa3cc7c23 */ /* 0x100fe200080108b7 */
[----:B------:R-:W-:Y:S01]  /*4c00*/  FADD.FTZ R159, R173, R4 ;  /* 0x00000004ad9f7221 */ /* 0x000fe20000010000 */
[--C-:B------:R-:W-:Y:S01]  /*4c10*/  FFMA.FTZ R205, R164, UR10, -R183.reuse ;  /* 0x0000000aa4cd7c23 */ /* 0x100fe200080108b7 */
[----:B------:R-:W-:Y:S01]  /*4c20*/  FFMA.FTZ R206, R165, UR10, -R183 ;  /* 0x0000000aa5ce7c23 */ /* 0x000fe200080108b7 */
[----:B------:R-:W1:Y:S01]  /*4c30*/  MUFU.EX2 R176, R176 ;  /* 0x000000b000b07308 */ /* 0x000e620000000800 */
[----:B---3--:R-:W-:Y:S01]  /*4c40*/  FADD.FTZ R4, R174, R159 ;  /* 0x0000009fae047221 */ /* 0x008fe20000010000 */
[--C-:B------:R-:W-:Y:S01]  /*4c50*/  FFMA.FTZ R207, R166, UR10, -R183.reuse ;  /* 0x0000000aa6cf7c23 */ /* 0x100fe200080108b7 */
[----:B------:R-:W-:Y:S01]  /*4c60*/  IADD3 R8, -R22, 0xb, RZ ;  /* 0x0000000b16087810 */ /* 0x000fe20007ffe1ff */
[--C-:B------:R-:W-:Y:S01]  /*4c70*/  FFMA.FTZ R167, R167, UR10, -R183.reuse ;  /* 0x0000000aa7a77c23 */ /* 0x100fe200080108b7 */
[----:B----4-:R-:W-:Y:S01]  /*4c80*/  FADD.FTZ R159, R175, R4 ;  /* 0x00000004af9f7221 */ /* 0x010fe20000010000 */
[--C-:B------:R-:W-:Y:S01]  /*4c90*/  FFMA.FTZ R168, R168, UR10, -R183.reuse ;  /* 0x0000000aa8a87c23 */ /* 0x100fe200080108b7 */
[----:B------:R-:W-:Y:S01]  /*4ca0*/  FFMA.FTZ R169, R169, UR10, -R183 ;  /* 0x0000000aa9a97c23 */ /* 0x000fe200080108b7 */
[----:B------:R-:W2:Y:S01]  /*4cb0*/  MUFU.EX2 R177, R177 ;  /* 0x000000b100b17308 */ /* 0x000ea20000000800 */
[----:B0-----:R-:W-:Y:S01]  /*4cc0*/  FFMA.FTZ R3, R184, R3, R5 ;  /* 0x00000003b8037223 */ /* 0x001fe20000010005 */
[----:B------:R-:W-:Y:S01]  /*4cd0*/  FFMA.FTZ R155, R170, UR10, -R183 ;  /* 0x0000000aaa9b7c23 */ /* 0x000fe200080108b7 */
        /* <DEDUP_REMOVED lines=14> */
[C---:B--2---:R-:W-:Y:S01]  /*4dc0*/  F2FP.BF16.F32.PACK_AB R162, R177.reuse, R176 ;  /* 0x000000b0b1a2723e */ /* 0x044fe200000010ff */
[----:B------:R-:W-:Y:S01]  /*4dd0*/  FADD.FTZ R159, R177, R4 ;  /* 0x00000004b19f7221 */ /* 0x000fe20000010000 */
        /* <DEDUP_REMOVED lines=11> */
[----:B------:R-:W-:Y:S01]  /*4e90*/  F2FP.BF16.F32.PACK_AB R156, R156, R157 ;  /* 0x0000009d9c9c723e */ /* 0x000fe200000010ff */
[----:B------:R-:W-:Y:S01]  /*4ea0*/  FMUL.FTZ R30, R30, R184 ;  /* 0x000000b81e1e7220 */ /* 0x000fe20000410000 */
        /* <DEDUP_REMOVED lines=41> */
[----:B-1----:R-:W-:Y:S01]  /*5140*/  FFMA.FTZ R192, R152, UR10, -R183 ;  /* 0x0000000a98c07c23 */ /* 0x002fe200080108b7 */
[----:B0-----:R-:W-:Y:S01]  /*5150*/  FADD.FTZ R176, R14, R3 ;  /* 0x000000030eb07221 */ /* 0x001fe20000010000 */
[----:B------:R-:W-:-:S02]  /*5160*/  @!P1 VIADD R152, R199, 0x22840 ;  /* 0x00022840c7989836 */ /* 0x000fc40000000000 */
[-C--:B------:R-:W-:Y:S01]  /*5170*/  FMUL.FTZ R90, R90, R184.reuse ;  /* 0x000000b85a5a7220 */ /* 0x080fe20000410000 */
[-C--:B------:R-:W-:Y:S01]  /*5180*/  FMUL.FTZ R91, R91, R184.reuse ;  /* 0x000000b85b5b7220 */ /* 0x080fe20000410000 */
[-C--:B------:R-:W-:Y:S01]  /*5190*/  FMUL.FTZ R94, R94, R184.reuse ;  /* 0x000000b85e5e7220 */ /* 0x080fe20000410000 */
[-C--:B------:R-:W-:Y:S01]  /*51a0*/  FMUL.FTZ R95, R95, R184.reuse ;  /* 0x000000b85f5f7220 */ /* 0x080fe20000410000 */
[----:B------:R-:W0:Y:S01]  /*51b0*/  MUFU.EX2 R21, R21 ;  /* 0x0000001500157308 */ /* 0x000e220000000800 */
[----:B------:R-:W-:Y:S01]  /*51c0*/  @!P1 PRMT R152, RZ, 0x654, R152 ;  /* 0x00000654ff989816 */ /* 0x000fe20000000098 */
[----:B------:R1:W-:Y:S06]  /*51d0*/  BAR.ARV R8, 0x100 ;  /* 0x000400080000751d */ /* 0x0003ec0000002000 */
[----:B------:R-:W3:Y:S01]  /*51e0*/  MUFU.EX2 R179, R179 ;  /* 0x000000b300b37308 */ /* 0x000ee20000000800 */
[----:B--2---:R-:W-:Y:S01]  /*51f0*/  FADD.FTZ R4, R178, R159 ;  /* 0x0000009fb2047221 */ /* 0x004fe20000010000 */
[----:B------:R2:W-:Y:S01]  /*5200*/  @!P1 SYNCS.ARRIVE.TRANS64.RED.A1T0 RZ, [R152+URZ], RZ ;  /* 0x000000ff98ff99a7 */ /* 0x0005e2000810043f */
[-C--:B------:R-:W-:Y:S01]  /*5210*/  FMUL.FTZ R98, R98, R184.reuse ;  /* 0x000000b862627220 */ /* 0x080fe20000410000 */
[-C--:B------:R-:W-:Y:S01]  /*5220*/  FMUL.FTZ R99, R99, R184.reuse ;  /* 0x000000b863637220 */ /* 0x080fe20000410000 */
[-C--:B------:R-:W-:Y:S01]  /*5230*/  FMUL.FTZ R102, R102, R184.reuse ;  /* 0x000000b866667220 */ /* 0x080fe20000410000 */
[-C--:B------:R-:W-:Y:S01]  /*5240*/  FMUL.FTZ R103, R103, R184.reuse ;  /* 0x000000b867677220 */ /* 0x080fe20000410000 */
[----:B------:R-:W-:Y:S01]  /*5250*/  FMUL.FTZ R106, R106, R184 ;  /* 0x000000b86a6a7220 */ /* 0x000fe20000410000 */
[----:B------:R-:W4:Y:S01]  /*5260*/  MUFU.EX2 R192, R192 ;  /* 0x000000c000c07308 */ /* 0x000f220000000800 */
[----:B0-----:R-:W-:Y:S01]  /*5270*/  FADD.FTZ R3, R21, R176 ;  /* 0x000000b015037221 */ /* 0x001fe20000010000 */
[----:B--2---:R-:W-:Y:S01]  /*5280*/  F2FP.BF16.F32.PACK_AB R152, R171, R20 ;  /* 0x00000014ab98723e */ /* 0x004fe200000010ff */
        /* <DEDUP_REMOVED lines=31> */
[----:B------:R-:W-:Y:S01]  /*5480*/  FMUL.FTZ R151, R151, R184 ;  /* 0x000000b897977220 */ /* 0x000fe20000410000 */
[----:B------:R-:W-:-:S02]  /*5490*/  F2FP.BF16.F32.PACK_AB R153, R190, R5 ;  /* 0x00000005be99723e */ /* 0x000fc400000010ff */
[----:B------:R-:W-:Y:S02]  /*54a0*/  F2FP.BF16.F32.PACK_AB R157, R12, R11 ;  /* 0x0000000b0c9d723e */ /* 0x000fe400000010ff */
[----:B------:R-:W-:Y:S01]  /*54b0*/  F2FP.BF16.F32.PACK_AB R161, R192, R21 ;  /* 0x00000015c0a1723e */ /* 0x000fe200000010ff */
[----:B------:R-:W2:Y:S01]  /*54c0*/  MUFU.EX2 R182, R182 ;  /* 0x000000b600b67308 */ /* 0x000ea20000000800 */
[C---:B---3--:R-:W-:Y:S01]  /*54d0*/  FADD.FTZ R159, R181.reuse, R4 ;  /* 0x00000004b59f7221 */ /* 0x048fe20000010000 */
[----:B------:R-:W-:-:S06]  /*54e0*/  F2FP.BF16.F32.PACK_AB R166, R181, R180 ;  /* 0x000000b4b5a6723e */ /* 0x000fcc00000010ff */
[----:B------:R-:W3:Y:S01]  /*54f0*/  MUFU.EX2 R195, R195 ;  /* 0x000000c300c37308 */ /* 0x000ee20000000800 */
[C---:B0-----:R-:W-:Y:S01]  /*5500*/  FADD.FTZ R176, R194.reuse, R3 ;  /* 0x00000003c2b07221 */ /* 0x041fe20000010000 */
[----:B------:R-:W-:-:S06]  /*5510*/  F2FP.BF16.F32.PACK_AB R163, R194, R193 ;  /* 0x000000c1c2a3723e */ /* 0x000fcc00000010ff */
[----:B------:R-:W0:Y:S01]  /*5520*/  MUFU.EX2 R187, R187 ;  /* 0x000000bb00bb7308 */ /* 0x000e220000000800 */
[----:B--2---:R-:W-:-:S07]  /*5530*/  FADD.FTZ R4, R182, R159 ;  /* 0x0000009fb6047221 */ /* 0x004fce0000010000 */
[----:B------:R-:W2:Y:S01]  /*5540*/  MUFU.EX2 R196, R196 ;  /* 0x000000c400c47308 */ /* 0x000ea20000000800 */
[----:B---3--:R-:W-:-:S07]  /*5550*/  FADD.FTZ R3, R195, R176 ;  /* 0x000000b0c3037221 */ /* 0x008fce0000010000 */
[----:B------:R-:W3:Y:S01]  /*5560*/  MUFU.EX2 R185, R185 ;  /* 0x000000b900b97308 */ /* 0x000ee20000000800 */
[----:B0-----:R-:W-:-:S07]  /*5570*/  FADD.FTZ R4, R187, R4 ;  /* 0x00000004bb047221 */ /* 0x001fce0000010000 */
[----:B------:R-:W0:Y:S01]  /*5580*/  MUFU.EX2 R197, R197 ;  /* 0x000000c500c57308 */ /* 0x000e220000000800 */
[C---:B--2---:R-:W-:Y:S01]  /*5590*/  FADD.FTZ R176, R196.reuse, R3 ;  /* 0x00000003c4b07221 */ /* 0x044fe20000010000 */
[----:B------:R-:W-:-:S06]  /*55a0*/  F2FP.BF16.F32.PACK_AB R165, R196, R195 ;  /* 0x000000c3c4a5723e */ /* 0x000fcc00000010ff */
        /* <DEDUP_REMOVED lines=10> */
[----:B0-----:R-:W-:Y:S01]  /*5650*/  FADD.FTZ R4, R188, R159 ;  /* 0x0000009fbc047221 */ /* 0x001fe20000010000 */
[----:B------:R-:W-:-:S06]  /*5660*/  F2FP.BF16.F32.PACK_AB R159, R14, R13 ;  /* 0x0000000d0e9f723e */ /* 0x000fcc00000010ff */
[----:B------:R-:W0:Y:S01]  /*5670*/  MUFU.EX2 R205, R205 ;  /* 0x000000cd00cd7308 */ /* 0x000e220000000800 */
[----:B--2---:R-:W-:-:S07]  /*5680*/  FADD.FTZ R176, R204, R3 ;  /* 0x00000003ccb07221 */ /* 0x004fce0000010000 */
[----:B------:R-:W2:Y:S01]  /*5690*/  MUFU.EX2 R189, R189 ;  /* 0x000000bd00bd7308 */ /* 0x000ea20000000800 */
[C---:B---3--:R-:W-:Y:S01]  /*56a0*/  FADD.FTZ R4, R191.reuse, R4 ;  /* 0x00000004bf047221 */ /* 0x048fe20000010000 */
[----:B------:R-:W-:-:S06]  /*56b0*/  F2FP.BF16.F32.PACK_AB R172, R191, R188 ;  /* 0x000000bcbfac723e */ /* 0x000fcc00000010ff */
[----:B------:R-:W3:Y:S01]  /*56c0*/  MUFU.EX2 R206, R206 ;  /* 0x000000ce00ce7308 */ /* 0x000ee20000000800 */
[----:B0-----:R-:W-:-:S07]  /*56d0*/  FADD.FTZ R3, R205, R176 ;  /* 0x000000b0cd037221 */ /* 0x001fce0000010000 */
[----:B------:R-:W0:Y:S01]  /*56e0*/  MUFU.EX2 R207, R207 ;  /* 0x000000cf00cf7308 */ /* 0x000e220000000800 */
[----:B--2---:R-:W-:Y:S01]  /*56f0*/  FADD.FTZ R15, R189, R4 ;  /* 0x00000004bd0f7221 */ /* 0x004fe20000010000 */
[----:B------:R-:W-:-:S03]  /*5700*/  F2FP.BF16.F32.PACK_AB R174, R6, R189 ;  /* 0x000000bd06ae723e */ /* 0x000fc600000010ff */
[----:B------:R-:W-:-:S03]  /*5710*/  FADD.FTZ R4, R6, R15 ;  /* 0x0000000f06047221 */ /* 0x000fc60000010000 */
[----:B------:R2:W4:Y:S01]  /*5720*/  MUFU.EX2 R183, R167 ;  /* 0x000000a700b77308 */ /* 0x0005220000000800 */
[----:B---3--:R-:W-:-:S07]  /*5730*/  FADD.FTZ R176, R206, R3 ;  /* 0x00000003ceb07221 */ /* 0x008fce0000010000 */
[----:B------:R3:W5:Y:S01]  /*5740*/  MUFU.EX2 R20, R168 ;  /* 0x000000a800147308 */ /* 0x0007620000000800 */
[C---:B0-----:R-:W-:Y:S01]  /*5750*/  FADD.FTZ R176, R207.reuse, R176 ;  /* 0x000000b0cfb07221 */ /* 0x041fe20000010000 */
[----:B--2---:R-:W-:Y:S02]  /*5760*/  F2FP.BF16.F32.PACK_AB R167, R198, R197 ;  /* 0x000000c5c6a7723e */ /* 0x004fe400000010ff */
[----:B------:R-:W-:-:S04]  /*5770*/  F2FP.BF16.F32.PACK_AB R171, R207, R206 ;  /* 0x000000cecfab723e */ /* 0x000fc800000010ff */
[----:B------:R0:W2:Y:S01]  /*5780*/  MUFU.EX2 R175, R169 ;  /* 0x000000a900af7308 */ /* 0x0000a20000000800 */
[----:B----4-:R-:W-:Y:S01]  /*5790*/  FADD.FTZ R3, R183, R176 ;  /* 0x000000b0b7037221 */ /* 0x010fe20000010000 */
[----:B---3--:R-:W-:-:S06]  /*57a0*/  F2FP.BF16.F32.PACK_AB R168, R187, R182 ;  /* 0x000000b6bba8723e */ /* 0x008fcc00000010ff */
[----:B------:R3:W4:Y:S01]  /*57b0*/  MUFU.EX2 R6, R155 ;  /* 0x0000009b00067308 */ /* 0x0007220000000800 */
[----:B0-----:R-:W-:Y:S02]  /*57c0*/  F2FP.BF16.F32.PACK_AB R169, R205, R204 ;  /* 0x000000cccda9723e */ /* 0x001fe400000010ff */
[----:B-----5:R-:W-:Y:S02]  /*57d0*/  F2FP.BF16.F32.PACK_AB R173, R20, R183 ;  /* 0x000000b714ad723e */ /* 0x020fe400000010ff */
[----:B---3--:R-:W-:Y:S01]  /*57e0*/  F2FP.BF16.F32.PACK_AB R155, R10, R9 ;  /* 0x000000090a9b723e */ /* 0x008fe200000010ff */
[----:B------:R-:W-:-:S04]  /*57f0*/  FADD.FTZ R10, R20, R3 ;  /* 0x00000003140a7221 */ /* 0x000fc80000010000 */
[----:B--2---:R-:W-:Y:S01]  /*5800*/  FADD.FTZ R3, R175, R10 ;  /* 0x0000000aaf037221 */ /* 0x004fe20000010000 */
[----:B----4-:R-:W-:-:S03]  /*5810*/  F2FP.BF16.F32.PACK_AB R175, R6, R175 ;  /* 0x000000af06af723e */ /* 0x010fc600000010ff */
[----:B------:R-:W-:Y:S01]  /*5820*/  FADD.FTZ R3, R6, R3 ;  /* 0x0000000306037221 */ /* 0x000fe20000010000 */
[----:B-1----:R-:W-:Y:S06]  /*5830*/  @!P0 BRA `(.L_x_7475) ;  /* 0x0000000000048947 */ /* 0x002fec0003800000 */
[----:B------:R-:W-:Y:S01]  /*5840*/  BPT.TRAP 0x1 ;  /* 0x000000040000795c */ /* 0x000fe20000300000 */
.L_x_7475:
[----:B------:R-:W-:-:S04]  /*5850*/  IMAD.U32 R5, RZ, RZ, UR25 ;  /* 0x00000019ff057e24 */ /* 0x000fc8000f8e00ff */
[----:B------:R0:W1:Y:S01]  /*5860*/  SYNCS.PHASECHK.TRANS64.TRYWAIT P3, [UR23+0x22850], R5 ;  /* 0x02285005ff0075a7 */ /* 0x0000620008060157 */
[----:B------:R-:W-:Y:S05]  /*5870*/  @!P0 BRA `(.L_x_7476) ;  /* 0x0000000000048947 */ /* 0x000fea0003800000 */
[----:B------:R-:W-:Y:S01]  /*5880*/  BPT.TRAP 0x1 ;  /* 0x000000040000795c */ /* 0x000fe20000300000 */
.L_x_7476:
[----:B-1----:R-:W-:Y:S05]  /*5890*/  @P3 BRA `(.L_x_7477) ;  /* 0x00000000000c3947 */ /* 0x002fea0003800000 */
[----:B0-----:R-:W-:-:S04]  /*58a0*/  IMAD.U32 R5, RZ, RZ, UR25 ;  /* 0x00000019ff057e24 */ /* 0x001fc8000f8e00ff */
[----:B------:R-:W0:Y:S02]  /*58b0*/  SYNCS.PHASECHK.TRANS64.TRYWAIT P3, [UR23+0x22850], R5 ;  /* 0x02285005ff0075a7 */ /* 0x000e240008060157 */
[----:B0-----:R-:W-:Y:S05]  /*58c0*/  @!P3 BRA `(.L_x_7478) ;  /* 0x0000007c00f0b947 */ /* 0x001fea0003800000 */
.L_x_7477:
[----:B0-----:R-:W-:Y:S01]  /*58d0*/  VIADD R5, R22, 0x8 ;  /* 0x0000000816057836 */ /* 0x001fe20000000000 */
[----:B------:R-:W-:Y:S01]  /*58e0*/  UIMAD UR11, UR37, 0xc00, UR21 ;  /* 0x00000c00250b78a4 */ /* 0x000fe2000f8e0215 */
[----:B------:R-:W-:Y:S01]  /*58f0*/  @!P1 IADD3 R199, R199, 0x22860, RZ ;  /* 0x00022860c7c79810 */ /* 0x000fe20007ffe0ff */
[----:B------:R-:W-:Y:S01]  /*5900*/  UMOV UR7, 0x40000040 ;  /* 0x4000004000077882 */ /* 0x000fe20000000000 */
[----:B------:R-:W-:Y:S01]  /*5910*/  IMAD.MOV.U32 R6, RZ, RZ, R7 ;  /* 0x000000ffff067224 */ /* 0x000fe200078e0007 */
[----:B------:R0:W-:Y:S01]  /*5920*/  BAR.SYNC.DEFER_BLOCKING R5, 0x100 ;  /* 0x000400050000751d */ /* 0x0001e20000010000 */
[----:B------:R-:W-:Y:S01]  /*5930*/  @!P1 PRMT R199, RZ, 0x654, R199 ;  /* 0x00000654ffc79816 */ /* 0x000fe200000000c7 */
[----:B------:R-:W-:-:S04]  /*5940*/  IMAD.MOV.U32 R15, RZ, RZ, R0 ;  /* 0x000000ffff0f7224 */ /* 0x000fc800078e0000 */
[----:B------:R-:W-:Y:S01]  /*5950*/  UMOV UR6, UR11 ;  /* 0x0000000b00067c82 */ /* 0x000fe20008000000 */
        /* <DEDUP_REMOVED lines=35> */
.L_x_7470:
[----:B0--3--:R-:W0:Y:S01]  /*5b90*/  SHFL.BFLY PT, R5, R4, 0x2, 0x1f ;  /* 0x0c401f0004057f89 */ /* 0x009e2200000e0000 */
[----:B------:R-:W-:Y:S01]  /*5ba0*/  CS2R R20, SRZ ;  /* 0x0000000000147805 */ /* 0x000fe2000001ff00 */
[----:B------:R-:W-:Y:S01]  /*5bb0*/  UIADD3 UR37, UR37, 0x1, URZ ;  /* 0x0000000125257890 */ /* 0x000fe2000fffe03f */
[----:B------:R1:W-:Y:S06]  /*5bc0*/  BAR.ARV R8, 0x100 ;  /* 0x000400080000751d */ /* 0x0003ec0000002000 */
[----:B------:R-:W-:Y:S02]  /*5bd0*/  UISETP.NE.AND UP0, UPT, UR37, 0x2, UPT ;  /* 0x000000022500788c */ /* 0x000fe4000bf05270 */
[----:B------:R-:W-:Y:S06]  /*5be0*/  BAR.ARV 0x8, 0x120 ;  /* 0x0204800000007b1d */ /* 0x000fec0000002000 */
[----:B------:R-:W-:Y:S01]  /*5bf0*/  USEL UR4, URZ, 0x1, UP0 ;  /* 0x000000013f047887 */ /* 0x000fe20008000000 */
[----:B------:R-:W-:Y:S01]  /*5c00*/  PLOP3.LUT P0, PT, PT, PT, PT, 0x8, 0x0 ;  /* 0x000000000000781c */ /* 0x000fe20003f0e170 */
[----:B------:R-:W2:Y:S01]  /*5c10*/  SHFL.BFLY PT, R10, R3, 0x2, 0x1f ;  /* 0x0c401f00030a7f89 */ /* 0x000ea200000e0000 */
[----:B------:R-:W-:-:S02]  /*5c20*/  UIADD3 UR39, UR39, 0x1, URZ ;  /* 0x0000000127277890 */ /* 0x000fc4000fffe03f */
[----:B------:R-:W-:Y:S01]  /*5c30*/  USEL UR37, UR37, URZ, UP0 ;  /* 0x0000003f25257287 */ /* 0x000fe20008000000 */
[----:B0-----:R-:W-:Y:S01]  /*5c40*/  FADD.FTZ R5, R5, R4 ;  /* 0x0000000405057221 */ /* 0x001fe20000010000 */
[----:B------:R-:W-:-:S04]  /*5c50*/  ULOP3.LUT UR38, UR38, UR4, URZ, 0x3c, !UPT ;  /* 0x0000000426267292 */ /* 0x000fc8000f8e3c3f */
[----:B------:R-:W0:Y:S01]  /*5c60*/  SHFL.BFLY PT, R6, R5, 0x1, 0x1f ;  /* 0x0c201f0005067f89 */ /* 0x000e2200000e0000 */
[----:B--2---:R-:W-:-:S05]  /*5c70*/  FADD.FTZ R10, R10, R3 ;  /* 0x000000030a0a7221 */ /* 0x004fca0000010000 */
[----:B------:R-:W2:Y:S01]  /*5c80*/  SHFL.BFLY PT, R9, R10, 0x1, 0x1f ;  /* 0x0c201f000a097f89 */ /* 0x000ea200000e0000 */
[----:B0-----:R-:W-:-:S05]  /*5c90*/  FADD.FTZ R152, R5, R6 ;  /* 0x0000000605987221 */ /* 0x001fca0000010000 */
[----:B------:R-:W-:-:S13]  /*5ca0*/  FSETP.NE.FTZ.AND P1, PT, R152, RZ, PT ;  /* 0x000000ff9800720b */ /* 0x000fda0003f35000 */
[----:B------:R-:W0:Y:S01]  /*5cb0*/  @P1 MUFU.RCP R21, R152 ;  /* 0x0000009800151308 */ /* 0x000e220000001000 */
[----:B--2---:R-:W-:-:S05]  /*5cc0*/  FADD.FTZ R153, R10, R9 ;  /* 0x000000090a997221 */ /* 0x004fca0000010000 */
[----:B------:R-:W-:Y:S01]  /*5cd0*/  FSETP.NE.FTZ.AND P2, PT, R153, RZ, PT ;  /* 0x000000ff9900720b */ /* 0x000fe20003f55000 */
[-C--:B0-----:R-:W-:Y:S01]  /*5ce0*/  FMUL.FTZ R9, R40, R21.reuse ;  /* 0x0000001528097220 */ /* 0x081fe20000410000 */
[-C--:B-1----:R-:W-:Y:S01]  /*5cf0*/  FMUL.FTZ R8, R41, R21.reuse ;  /* 0x0000001529087220 */ /* 0x082fe20000410000 */
[----:B------:R-:W-:Y:S01]  /*5d00*/  @P1 MUFU.LG2 R40, R152 ;  /* 0x0000009800281308 */ /* 0x000fe20000000c00 */
[-C--:B------:R-:W-:Y:S01]  /*5d10*/  FMUL.FTZ R5, R24, R21.reuse ;  /* 0x0000001518057220 */ /* 0x080fe20000410000 */
[-C--:B------:R-:W-:Y:S01]  /*5d20*/  FMUL.FTZ R6, R28, R21.reuse ;  /* 0x000000151c067220 */ /* 0x080fe20000410000 */
[-C--:B------:R-:W-:Y:S01]  /*5d30*/  FMUL.FTZ R4, R25, R21.reuse ;  /* 0x0000001519047220 */ /* 0x080fe20000410000 */
[-C--:B------:R-:W-:Y:S01]  /*5d40*/  FMUL.FTZ R29, R29, R21.reuse ;  /* 0x000000151d1d7220 */ /* 0x080fe20000410000 */
[-C--:B------:R-:W-:Y:S01]  /*5d50*/  FMUL.FTZ R32, R32, R21.reuse ;  /* 0x0000001520207220 */ /* 0x080fe20000410000 */
[-C--:B------:R-:W-:Y:S01]  /*5d60*/  FMUL.FTZ R33, R33, R21.reuse ;  /* 0x0000001521217220 */ /* 0x080fe20000410000 */
[----:B------:R-:W-:-:S03]  /*5d70*/  FMUL.FTZ R36, R36, R21 ;  /* 0x0000001524247220 */ /* 0x000fc60000410000 */
[----:B------:R-:W0:Y:S01]  /*5d80*/  @P2 MUFU.RCP R20, R153 ;  /* 0x0000009900142308 */ /* 0x000e220000001000 */
[-C--:B------:R-:W-:Y:S01]  /*5d90*/  FMUL.FTZ R37, R37, R21.reuse ;  /* 0x0000001525257220 */ /* 0x080fe20000410000 */
[-C--:B------:R-:W-:Y:S01]  /*5da0*/  FMUL.FTZ R11, R44, R21.reuse ;  /* 0x000000152c0b7220 */ /* 0x080fe20000410000 */
[-C--:B------:R-:W-:Y:S01]  /*5db0*/  FMUL.FTZ R10, R45, R21.reuse ;  /* 0x000000152d0a7220 */ /* 0x080fe20000410000 */
[-C--:B------:R-:W-:Y:S01]  /*5dc0*/  FMUL.FTZ R13, R48, R21.reuse ;  /* 0x00000015300d7220 */ /* 0x080fe20000410000 */
[-C--:B------:R-:W-:Y:S01]  /*5dd0*/  FMUL.FTZ R12, R49, R21.reuse ;  /* 0x00000015310c7220 */ /* 0x080fe20000410000 */
[-C--:B------:R-:W-:Y:S01]  /*5de0*/  FMUL.FTZ R15, R52, R21.reuse ;  /* 0x00000015340f7220 */ /* 0x080fe20000410000 */
[-C--:B------:R-:W-:Y:S01]  /*5df0*/  FMUL.FTZ R14, R53, R21.reuse ;  /* 0x00000015350e7220 */ /* 0x080fe20000410000 */
[----:B------:R-:W1:Y:S01]  /*5e00*/  @P2 MUFU.LG2 R41, R153 ;  /* 0x0000009900292308 */ /* 0x000e620000000c00 */
        /* <DEDUP_REMOVED lines=48> */
[----:B------:R-:W-:-:S02]  /*6110*/  IMAD.U32 R21, RZ, RZ, UR10 ;  /* 0x0000000aff157e24 */ /* 0x000fc4000f8e00ff */
[-C--:B0-----:R-:W-:Y:S01]  /*6120*/  FMUL.FTZ R174, R26, R20.reuse ;  /* 0x000000141aae7220 */ /* 0x081fe20000410000 */
[----:B------:R-:W-:Y:S02]  /*6130*/  IMAD.U32 R49, RZ, RZ, UR10 ;  /* 0x0000000aff317e24 */ /* 0x000fe4000f8e00ff */
[-C--:B------:R-:W-:Y:S01]  /*6140*/  FMUL.FTZ R26, R30, R20.reuse ;  /* 0x000000141e1a7220 */ /* 0x080fe20000410000 */
[----:B------:R-:W-:Y:S01]  /*6150*/  @P1 FMUL.FTZ R21, R21, 0.69314718246459960938 ;  /* 0x3f31721815151820 */ /* 0x000fe20000410000 */
[----:B------:R-:W-:Y:S01]  /*6160*/  @P1 FMUL.FTZ R40, R40, 0.69314718246459960938 ;  /* 0x3f31721828281820 */ /* 0x000fe20000410000 */
[----:B------:R-:W-:Y:S01]  /*6170*/  @P2 FMUL.FTZ R49, R49, 0.69314718246459960938 ;  /* 0x3f31721831312820 */ /* 0x000fe20000410000 */
[----:B-1----:R-:W-:Y:S01]  /*6180*/  @P2 FMUL.FTZ R30, R41, 0.69314718246459960938 ;  /* 0x3f317218291e2820 */ /* 0x002fe20000410000 */
[-C--:B------:R-:W-:Y:S01]  /*6190*/  FMUL.FTZ R161, R83, R20.reuse ;  /* 0x0000001453a17220 */ /* 0x080fe20000410000 */
[----:B------:R-:W-:Y:S01]  /*61a0*/  FMUL.FTZ R160, R87, R20 ;  /* 0x0000001457a07220 */ /* 0x000fe20000410000 */
[----:B------:R-:W-:-:S02]  /*61b0*/  IMAD.MOV.U32 R44, RZ, RZ, -0x800000 ;  /* 0xff800000ff2c7424 */ /* 0x000fc400078e00ff */
[-C--:B------:R-:W-:Y:S01]  /*61c0*/  FMUL.FTZ R83, R86, R20.reuse ;  /* 0x0000001456537220 */ /* 0x080fe20000410000 */
[----:B------:R-:W-:Y:S02]  /*61d0*/  IMAD.MOV.U32 R45, RZ, RZ, -0x800000 ;  /* 0xff800000ff2d7424 */ /* 0x000fe400078e00ff */
        /* <DEDUP_REMOVED lines=60> */
[----:B------:R-:W-:-:S07]  /*65a0*/  @P2 FFMA.FTZ R45, R49, R7, R30 ;  /* 0x00000007312d2223 */ /* 0x000fce000001001e */
.L_x_7459:
        /* <DEDUP_REMOVED lines=11> */
[----:B------:R-:W-:Y:S01]  /*6660*/  USHF.L.U32 UR8, UR46, 0x2, URZ ;  /* 0x000000022e087899 */ /* 0x000fe2000800063f */
[----:B------:R-:W-:Y:S01]  /*6670*/  F2FP.BF16.F32.PACK_AB R4, R4, R5 ;  /* 0x000000050404723e */ /* 0x000fe200000010ff */
[----:B------:R-:W-:Y:S01]  /*6680*/  BAR.SYNC.DEFER_BLOCKING 0x1, 0x100 ;  /* 0x0044000000007b1d */ /* 0x000fe20000010000 */
[----:B------:R-:W-:Y:S01]  /*6690*/  F2FP.BF16.F32.PACK_AB R5, R179, R174 ;  /* 0x000000aeb305723e */ /* 0x000fe200000010ff */
[----:B------:R-:W-:Y:S01]  /*66a0*/  USHF.L.U64.HI UR9, UR46, 0x2, UR45 ;  /* 0x000000022e097899 */ /* 0x000fe2000801022d */
[----:B------:R-:W-:Y:S02]  /*66b0*/  F2FP.BF16.F32.PACK_AB R8, R8, R9 ;  /* 0x000000090808723e */ /* 0x000fe400000010ff */
[----:B------:R-:W-:Y:S01]  /*66c0*/  F2FP.BF16.F32.PACK_AB R10, R10, R11 ;  /* 0x0000000b0a0a723e */ /* 0x000fe200000010ff */
[----:B------:R-:W-:Y:S01]  /*66d0*/  ULDC.64 UR6, c[0x0][0xbd8] ;  /* 0x0002f60000067ab9 */ /* 0x000fe20000000a00 */
[----:B------:R-:W-:Y:S01]  /*66e0*/  F2FP.BF16.F32.PACK_AB R9, R170, R159 ;  /* 0x0000009faa09723e */ /* 0x000fe200000010ff */
[----:B------:R-:W-:Y:S01]  /*66f0*/  UIADD3 UR4, UP1, UR8, UR6, URZ ;  /* 0x0000000608047290 */ /* 0x000fe2000ff3e03f */
[----:B------:R-:W-:Y:S01]  /*6700*/  F2FP.BF16.F32.PACK_AB R11, R171, R158 ;  /* 0x0000009eab0b723e */ /* 0x000fe200000010ff */
[----:B------:R-:W-:Y:S01]  /*6710*/  UISETP.NE.U32.AND UP0, UPT, UR6, URZ, UPT ;  /* 0x0000003f0600728c */ /* 0x000fe2000bf05070 */
[----:B------:R-:W-:Y:S01]  /*6720*/  F2FP.BF16.F32.PACK_AB R12, R12, R13 ;  /* 0x0000000d0c0c723e */ /* 0x000fe200000010ff */
[----:B------:R-:W-:Y:S01]  /*6730*/  UIADD3.X UR6, UR9, UR7, URZ, UP1, !UPT ;  /* 0x0000000709067290 */ /* 0x000fe20008ffe43f */
[----:B------:R-:W-:Y:S01]  /*6740*/  F2FP.BF16.F32.PACK_AB R14, R14, R15 ;  /* 0x0000000f0e0e723e */ /* 0x000fe200000010ff */
[----:B------:R-:W-:Y:S01]  /*6750*/  UISETP.NE.AND.EX UP0, UPT, UR7, URZ, UPT, UP0 ;  /* 0x0000003f0700728c */ /* 0x000fe2000bf05300 */
        /* <DEDUP_REMOVED lines=8> */
[----:B0-----:R-:W-:Y:S02]  /*67e0*/  MOV R21, R7 ;  /* 0x0000000700157202 */ /* 0x001fe40000000f00 */
[----:B------:R-:W-:Y:S02]  /*67f0*/  F2FP.BF16.F32.PACK_AB R73, R165, R152 ;  /* 0x00000098a549723e */ /* 0x000fe400000010ff */
[----:B------:R-:W-:Y:S01]  /*6800*/  F2FP.BF16.F32.PACK_AB R81, R161, R82 ;  /* 0x00000052a151723e */ /* 0x000fe200000010ff */
[----:B------:R-:W-:Y:S01]  /*6810*/  IMAD.WIDE R78, R202, 0x2, R20 ;  /* 0x00000002ca4e7825 */ /* 0x000fe200078e0214 */
[----:B------:R-:W-:Y:S02]  /*6820*/  F2FP.BF16.F32.PACK_AB R88, R89, R88 ;  /* 0x000000585958723e */ /* 0x000fe400000010ff */
[----:B------:R-:W-:-:S02]  /*6830*/  F2FP.BF16.F32.PACK_AB R82, R85, R84 ;  /* 0x000000545552723e */ /* 0x000fc400000010ff */
[C---:B------:R-:W-:Y:S02]  /*6840*/  IADD3 R30, P1, R78.reuse, 0x20, RZ ;  /* 0x000000204e1e7810 */ /* 0x040fe40007f3e0ff */
[C---:B------:R-:W-:Y:S02]  /*6850*/  LOP3.LUT R7, R78.reuse, 0x380, RZ, 0xc0, !PT ;  /* 0x000003804e077812 */ /* 0x040fe400078ec0ff */
        /* <DEDUP_REMOVED lines=13> */
[----:B------:R-:W-:Y:S01]  /*6930*/  SHF.R.U64 R7, R7, 0x3, RZ ;  /* 0x0000000307077819 */ /* 0x000fe200000012ff */
[--C-:B------:R-:W-:Y:S01]  /*6940*/  IMAD.X R53, RZ, RZ, R79.reuse, P2 ;  /* 0x000000ffff357224 */ /* 0x100fe200010e064f */
[C---:B------:R-:W-:Y:S01]  /*6950*/  IADD3 R58, P0, R78.reuse, 0x8020, RZ ;  /* 0x000080204e3a7810 */ /* 0x040fe20007f1e0ff */
[----:B------:R-:W-:Y:S01]  /*6960*/  IMAD.X R55, RZ, RZ, R79, P1 ;  /* 0x000000ffff377224 */ /* 0x000fe200008e064f */
[----:B------:R-:W-:-:S02]  /*6970*/  IADD3 R191, P4, R78, 0x8040, RZ ;  /* 0x000080404ebf7810 */ /* 0x000fc40007f9e0ff */
        /* <DEDUP_REMOVED lines=27> */
[----:B------:R-:W-:Y:S02]  /*6b30*/  SHF.R.U64 R7, R7, 0x3, RZ ;  /* 0x0000000307077819 */ /* 0x000fe400000012ff */
[----:B------:R-:W-:Y:S02]  /*6b40*/  SHF.R.U64 R42, R42, 0x3, RZ ;  /* 0x000000032a2a7819 */ /* 0x000fe400000012ff */
[----:B------:R-:W-:Y:S02]  /*6b50*/  SHF.R.U64 R40, R40, 0x3, RZ ;  /* 0x0000000328287819 */ /* 0x000fe400000012ff */
[----:B------:R-:W-:Y:S02]  /*6b60*/  LOP3.LUT R58, R7, R58, RZ, 0x3c, !PT ;  /* 0x0000003a073a7212 */ /* 0x000fe400078e3cff */
[----:B------:R-:W-:-:S02]  /*6b70*/  LOP3.LUT R34, R95, 0x380, RZ, 0xc0, !PT ;  /* 0x000003805f227812 */ /* 0x000fc400078ec0ff */
[----:B------:R-:W-:Y:S02]  /*6b80*/  LOP3.LUT R64, R42, R193, RZ, 0x3c, !PT ;  /* 0x000000c12a407212 */ /* 0x000fe400078e3cff */
[----:B------:R-:W-:Y:S02]  /*6b90*/  LOP3.LUT R7, R70, 0x380, RZ, 0xc0, !PT ;  /* 0x0000038046077812 */ /* 0x000fe400078ec0ff */
[----:B------:R-:W-:Y:S02]  /*6ba0*/  LOP3.LUT R38, R181, 0x380, RZ, 0xc0, !PT ;  /* 0x00000380b5267812 */ /* 0x000fe400078ec0ff */
[----:B------:R-:W-:Y:S02]  /*6bb0*/  LOP3.LUT R62, R40, R191, RZ, 0x3c, !PT ;  /* 0x000000bf283e7212 */ /* 0x000fe400078e3cff */
[----:B------:R-:W-:Y:S02]  /*6bc0*/  LOP3.LUT R42, R199, 0x380, RZ, 0xc0, !PT ;  /* 0x00000380c72a7812 */ /* 0x000fe400078ec0ff */
[----:B------:R-:W-:-:S02]  /*6bd0*/  LOP3.LUT R40, R197, 0x380, RZ, 0xc0, !PT ;  /* 0x00000380c5287812 */ /* 0x000fc400078ec0ff */
[----:B------:R-:W-:Y:S02]  /*6be0*/  SHF.R.U64 R34, R34, 0x3, RZ ;  /* 0x0000000322227819 */ /* 0x000fe400000012ff */
[----:B------:R-:W-:Y:S02]  /*6bf0*/  SHF.R.U64 R29, R7, 0x3, RZ ;  /* 0x00000003071d7819 */ /* 0x000fe400000012ff */
[----:B------:R-:W-:Y:S02]  /*6c00*/  SHF.R.U64 R38, R38, 0x3, RZ ;  /* 0x0000000326267819 */ /* 0x000fe400000012ff */
[----:B------:R-:W-:Y:S02]  /*6c10*/  LOP3.LUT R52, R187, 0x380, RZ, 0xc0, !PT ;  /* 0x00000380bb347812 */ /* 0x000fe400078ec0ff */
[----:B------:R-:W-:Y:S02]  /*6c20*/  MOV R78, R78 ;  /* 0x0000004e004e7202 */ /* 0x000fe40000000f00 */
[----:B------:R-:W-:-:S02]  /*6c30*/  SHF.R.U64 R42, R42, 0x3, RZ ;  /* 0x000000032a2a7819 */ /* 0x000fc400000012ff */
[----:B------:R-:W-:Y:S02]  /*6c40*/  F2FP.BF16.F32.PACK_AB R7, R177, R26 ;  /* 0x0000001ab107723e */ /* 0x000fe400000010ff */
[----:B------:R-:W-:Y:S02]  /*6c50*/  LOP3.LUT R54, R189, 0x380, RZ, 0xc0, !PT ;  /* 0x00000380bd367812 */ /* 0x000fe400078ec0ff */
[----:B------:R-:W-:Y:S01]  /*6c60*/  SHF.R.U64 R40, R40, 0x3, RZ ;  /* 0x0000000328287819 */ /* 0x000fe200000012ff */
[----:B------:R0:W-:Y:S01]  /*6c70*/  STSM.16.M88.4 [R78], R4 ;  /* 0x000000044e007844 */ /* 0x0001e20000000200 */
[----:B------:R-:W-:Y:S02]  /*6c80*/  LOP3.LUT R34, R34, R95, RZ, 0x3c, !PT ;  /* 0x0000005f22227212 */ /* 0x000fe400078e3cff */
[----:B------:R-:W-:Y:S02]  /*6c90*/  LOP3.LUT R38, R38, R181, RZ, 0x3c, !PT ;  /* 0x000000b526267212 */ /* 0x000fe400078e3cff */
[----:B------:R-:W-:-:S02]  /*6ca0*/  SHF.R.U64 R52, R52, 0x3, RZ ;  /* 0x0000000334347819 */ /* 0x000fc400000012ff */
[----:B------:R-:W-:Y:S02]  /*6cb0*/  LOP3.LUT R26, R42, R199, RZ, 0x3c, !PT ;  /* 0x000000c72a1a7212 */ /* 0x000fe400078e3cff */
[----:B------:R-:W-:Y:S02]  /*6cc0*/  SHF.R.U64 R54, R54, 0x3, RZ ;  /* 0x0000000336367819 */ /* 0x000fe400000012ff */
[----:B------:R-:W-:Y:S02]  /*6cd0*/  LOP3.LUT R66, R195, 0x380, RZ, 0xc0, !PT ;  /* 0x00000380c3427812 */ /* 0x000fe400078ec0ff */
[----:B------:R-:W-:Y:S02]  /*6ce0*/  LOP3.LUT R74, R40, R197, RZ, 0x3c, !PT ;  /* 0x000000c5284a7212 */ /* 0x000fe400078e3cff */
[----:B------:R-:W-:Y:S02]  /*6cf0*/  MOV R40, R30 ;  /* 0x0000001e00287202 */ /* 0x000fe40000000f00 */
[----:B0-----:R-:W-:-:S02]  /*6d00*/  F2FP.BF16.F32.PACK_AB R4, R33, R32 ;  /* 0x000000202104723e */ /* 0x001fc400000010ff */
[----:B------:R-:W-:Y:S02]  /*6d10*/  F2FP.BF16.F32.PACK_AB R5, R176, R173 ;  /* 0x000000adb005723e */ /* 0x000fe400000010ff */
[----:B------:R-:W-:Y:S02]  /*6d20*/  F2FP.BF16.F32.PACK_AB R6, R37, R36 ;  /* 0x000000242506723e */ /* 0x000fe400000010ff */
[----:B------:R-:W-:Y:S02]  /*6d30*/  F2FP.BF16.F32.PACK_AB R7, R175, R172 ;  /* 0x000000acaf07723e */ /* 0x000fe400000010ff */
[----:B------:R-:W-:Y:S02]  /*6d40*/  MOV R35, R34 ;  /* 0x0000002200237202 */ /* 0x000fe40000000f00 */
[----:B------:R-:W-:Y:S01]  /*6d50*/  LOP3.LUT R52, R52, R187, RZ, 0x3c, !PT ;  /* 0x000000bb34347212 */ /* 0x000fe200078e3cff */
[----:B------:R0:W-:Y:S01]  /*6d60*/  STSM.16.M88.4 [R40], R4 ;  /* 0x0000000428007844 */ /* 0x0001e20000000200 */
[----:B------:R-:W-:-:S02]  /*6d70*/  MOV R38, R38 ;  /* 0x0000002600267202 */ /* 0x000fc40000000f00 */
[----:B------:R-:W-:Y:S01]  /*6d80*/  MOV R32, R26 ;  /* 0x0000001a00207202 */ /* 0x000fe20000000f00 */
[----:B------:R-:W-:Y:S01]  /*6d90*/  STSM.16.M88.4 [R35], R8 ;  /* 0x0000000823007844 */ /* 0x000fe20000000200 */
[----:B------:R-:W-:Y:S02]  /*6da0*/  LOP3.LUT R54, R54, R189, RZ, 0x3c, !PT ;  /* 0x000000bd36367212 */ /* 0x000fe400078e3cff */
[----:B------:R-:W-:Y:S01]  /*6db0*/  SHF.R.U64 R66, R66, 0x3, RZ ;  /* 0x0000000342427819 */ /* 0x000fe200000012ff */
[----:B------:R-:W-:Y:S01]  /*6dc0*/  STSM.16.M88.4 [R38], R12 ;  /* 0x0000000c26007844 */ /* 0x000fe20000000200 */
[----:B------:R-:W-:Y:S02]  /*6dd0*/  LOP3.LUT R70, R29, R70, RZ, 0x3c, !PT ;  /* 0x000000461d467212 */ /* 0x000fe400078e3cff */
[----:B------:R-:W-:Y:S02]  /*6de0*/  MOV R46, R46 ;  /* 0x0000002e002e7202 */ /* 0x000fe40000000f00 */
[----:B------:R-:W-:-:S02]  /*6df0*/  F2FP.BF16.F32.PACK_AB R26, R61, R60 ;  /* 0x0000003c3d1a723e */ /* 0x000fc400000010ff */
[----:B------:R-:W-:Y:S01]  /*6e00*/  F2FP.BF16.F32.PACK_AB R27, R164, R155 ;  /* 0x0000009ba41b723e */ /* 0x000fe200000010ff */
[----:B0-----:R-:W-:Y:S01]  /*6e10*/  IMAD.U32 R5, RZ, RZ, UR6 ;  /* 0x00000006ff057e24 */ /* 0x001fe2000f8e00ff */
[----:B------:R-:W-:Y:S01]  /*6e20*/  IADD3.X R59, RZ, R79, RZ, P0, !PT ;  /* 0x0000004fff3b7210 */ /* 0x000fe200007fe4ff */
[----:B------:R-:W-:Y:S01]  /*6e30*/  ULDC.64 UR6, c[0x0][0xbe0] ;  /* 0x0002f80000067ab9 */ /* 0x000fe20000000a00 */
[----:B------:R-:W-:Y:S01]  /*6e40*/  MOV R48, R48 ;  /* 0x0000003000307202 */ /* 0x000fe20000000f00 */
[----:B------:R-:W-:Y:S01]  /*6e50*/  STSM.16.M88.4 [R46], R24 ;  /* 0x000000182e007844 */ /* 0x000fe20000000200 */
[----:B------:R-:W-:Y:S01]  /*6e60*/  MOV R34, R74 ;  /* 0x0000004a00227202 */ /* 0x000fe20000000f00 */
[----:B------:R-:W-:Y:S01]  /*6e70*/  IMAD.U32 R4, RZ, RZ, UR4 ;  /* 0x00000004ff047e24 */ /* 0x000fe2000f8e00ff */
[----:B------:R-:W-:Y:S02]  /*6e80*/  F2FP.BF16.F32.PACK_AB R29, R167, R154 ;  /* 0x0000009aa71d723e */ /* 0x000fe400000010ff */
[----:B------:R-:W-:-:S02]  /*6e90*/  F2FP.BF16.F32.PACK_AB R30, R69, R68 ;  /* 0x00000044451e723e */ /* 0x000fc400000010ff */
[----:B------:R-:W-:Y:S02]  /*6ea0*/  F2FP.BF16.F32.PACK_AB R31, R162, R153 ;  /* 0x00000099a21f723e */ /* 0x000fe400000010ff */
[----:B------:R-:W-:Y:S02]  /*6eb0*/  MOV R50, R50 ;  /* 0x0000003200327202 */ /* 0x000fe40000000f00 */
[----:B------:R-:W-:Y:S01]  /*6ec0*/  F2FP.BF16.F32.PACK_AB R74, R77, R76 ;  /* 0x0000004c4d4a723e */ /* 0x000fe200000010ff */
[----:B------:R-:W-:Y:S01]  /*6ed0*/  STSM.16.M88.4 [R48], R28 ;  /* 0x0000001c30007844 */ /* 0x000fe20000000200 */
[----:B------:R-:W-:Y:S02]  /*6ee0*/  F2FP.BF16.F32.PACK_AB R75, R163, R56 ;  /* 0x00000038a34b723e */ /* 0x000fe400000010ff */
[----:B------:R-:W-:Y:S02]  /*6ef0*/  MOV R52, R52 ;  /* 0x0000003400347202 */ /* 0x000fe40000000f00 */
[----:B------:R-:W-:Y:S01]  /*6f00*/  F2FP.BF16.F32.PACK_AB R83, R160, R83 ;  /* 0x00000053a053723e */ /* 0x000fe200000010ff */
[----:B------:R-:W-:Y:S01]  /*6f10*/  STSM.16.M88.4 [R50], R72 ;  /* 0x0000004832007844 */ /* 0x000fe20000000200 */
[----:B------:R-:W-:-:S02]  /*6f20*/  F2FP.BF16.F32.PACK_AB R89, R87, R90 ;  /* 0x0000005a5759723e */ /* 0x000fc400000010ff */
[----:B------:R-:W-:Y:S01]  /*6f30*/  F2FP.BF16.F32.PACK_AB R96, R97, R96 ;  /* 0x000000606160723e */ /* 0x000fe200000010ff */
[----:B------:R0:W-:Y:S01]  /*6f40*/  STSM.16.M88.4 [R52], R80 ;  /* 0x0000005034007844 */ /* 0x0001e20000000200 */
[----:B------:R-:W-:Y:S02]  /*6f50*/  LOP3.LUT R66, R66, R195, RZ, 0x3c, !PT ;  /* 0x000000c342427212 */ /* 0x000fe400078e3cff */
        /* <DEDUP_REMOVED lines=49> */
[----:B------:R-:W-:Y:S01]  /*7270*/  @UP1 UIADD3 UR6, UP2, UR8, UR6, URZ ;  /* 0x0000000608061290 */ /* 0x000fe2000ff5e03f */
[----:B------:R-:W-:-:S03]  /*7280*/  IMAD R7, R16, 0x40, R2 ;  /* 0x0000004010077824 */ /* 0x000fc600078e0202 */
[----:B------:R-:W-:Y:S01]  /*7290*/  @UP1 UIADD3.X UR7, UR9, UR7, URZ, UP2, !UPT ;  /* 0x0000000709071290 */ /* 0x000fe200097fe43f */
[----:B------:R-:W-:-:S04]  /*72a0*/  IMAD.WIDE R20, R7, 0x2, R20 ;  /* 0x0000000207147825 */ /* 0x000fc800078e0214 */
[----:B------:R-:W-:Y:S01]  /*72b0*/  IMAD.U32 R6, RZ, RZ, UR6 ;  /* 0x00000006ff067e24 */ /* 0x000fe2000f8e00ff */
[----:B------:R-:W2:Y:S01]  /*72c0*/  @P1 LDG.E R3, desc[UR40][R4.64] ;  /* 0x0000002804031981 */ /* 0x000ea2000c1e1900 */
[----:B------:R-:W-:Y:S01]  /*72d0*/  IMAD.U32 R7, RZ, RZ, UR7 ;  /* 0x00000007ff077e24 */ /* 0x000fe2000f8e00ff */
[----:B------:R-:W-:Y:S01]  /*72e0*/  UMOV UR4, URZ ;  /* 0x0000003f00047c82 */ /* 0x000fe20008000000 */
[----:B------:R-:W-:-:S03]  /*72f0*/  IADD3 R13, P0, R20, 0x1000, RZ ;  /* 0x00001000140d7810 */ /* 0x000fc60007f1e0ff */
[----:B0-----:R1:W5:Y:S01]  /*7300*/  @P2 LDG.E R81, desc[UR40][R6.64] ;  /* 0x0000002806512981 */ /* 0x001362000c1e1900 */
[----:B--2---:R-:W-:Y:S01]  /*7310*/  @P1 R2UR UR4, R3 ;  /* 0x00000000030412ca */ /* 0x004fe200000e0000 */
[----:B-1----:R-:W-:-:S14]  /*7320*/  @P2 BRA `(.L_x_7482) ;  /* 0x0000000000102947 */ /* 0x002fdc0003800000 */
[----:B------:R-:W-:Y:S05]  /*7330*/  @!P1 BRA `(.L_x_7482) ;  /* 0x00000000000c9947 */ /* 0x000fea0003800000 */
[----:B------:R-:W2:Y:S04]  /*7340*/  LDG.E R6, desc[UR40][R4.64] ;  /* 0x0000002804067981 */ /* 0x000ea8000c1e1900 */
[----:B-----5:R-:W2:Y:S02]  /*7350*/  LDG.E R81, desc[UR40][R4.64+0x4] ;  /* 0x0000042804517981 */ /* 0x020ea4000c1e1900 */
[----:B--2---:R-:W-:-:S07]  /*7360*/  IMAD.IADD R81, R81, 0x1, -R6 ;  /* 0x0000000151517824 */ /* 0x004fce00078e0a06 */
.L_x_7482:
[----:B------:R-:W-:Y:S01]  /*7370*/  USHF.R.S32.HI UR11, URZ, 0x1f, UR44 ;  /* 0x0000001f3f0b7899 */ /* 0x000fe2000801142c */
[----:B------:R-:W-:Y:S01]  /*7380*/  IADD3 R5, P2, R20, 0x3000, RZ ;  /* 0x0000300014057810 */ /* 0x000fe20007f5e0ff */
[----:B------:R-:W-:Y:S01]  /*7390*/  ULDC.64 UR12, c[0x0][0xb70] ;  /* 0x0002dc00000c7ab9 */ /* 0x000fe20000000a00 */
[----:B------:R-:W-:Y:S01]  /*73a0*/  USHF.R.S32.HI UR9, URZ, 0x1f, UR4 ;  /* 0x0000001f3f097899 */ /* 0x000fe20008011404 */
[----:B------:R-:W-:Y:S01]  /*73b0*/  IMAD R10, R18, 0x80, R201 ;  /* 0x00000080120a7824 */ /* 0x000fe200078e02c9 */
[----:B------:R-:W-:Y:S01]  /*73c0*/  UIMAD UR10, UR11, UR12, URZ ;  /* 0x0000000c0b0a72a4 */ /* 0x000fe2000f8e023f */
[----:B------:R-:W-:Y:S01]  /*73d0*/  LOP3.LUT R4, R5, 0x380, RZ, 0xc0, !PT ;  /* 0x0000038005047812 */ /* 0x000fe200078ec0ff */
[----:B------:R-:W-:Y:S01]  /*73e0*/  UMOV UR8, UR4 ;  /* 0x0000000400087c82 */ /* 0x000fe20008000000 */
[----:B------:R-:W-:Y:S01]  /*73f0*/  USEL UR45, UR45, URZ, !UP0 ;  /* 0x0000003f2d2d7287 */ /* 0x000fe2000c000000 */
[----:B------:R-:W-:Y:S01]  /*7400*/  LOP3.LUT R12, R13, 0x380, RZ, 0xc0, !PT ;  /* 0x000003800d0c7812 */ /* 0x000fe200078ec0ff */
[----:B------:R-:W-:Y:S01]  /*7410*/  UIMAD.WIDE.U32 UR6, UR44, UR12, UR8 ;  /* 0x0000000c2c0672a5 */ /* 0x000fe2000f8e0008 */
[----:B------:R-:W-:Y:S01]  /*7420*/  SHF.R.U64 R4, R4, 0x3, RZ ;  /* 0x0000000304047819 */ /* 0x000fe200000012ff */
[----:B------:R-:W-:Y:S01]  /*7430*/  UIMAD UR10, UR44, UR13, UR10 ;  /* 0x0000000d2c0a72a4 */ /* 0x000fe2000f8e020a */
[----:B------:R-:W-:Y:S01]  /*7440*/  IADD3 R9, P1, R20, 0x2000, RZ ;  /* 0x0000200014097810 */ /* 0x000fe20007f3e0ff */
[----:B------:R-:W-:Y:S01]  /*7450*/  USEL UR46, UR46, URZ, !UP0 ;  /* 0x0000003f2e2e7287 */ /* 0x000fe2000c000000 */
[----:B------:R-:W-:Y:S01]  /*7460*/  LOP3.LUT R4, R4, R5, RZ, 0x3c, !PT ;  /* 0x0000000504047212 */ /* 0x000fe200078e3cff */
[----:B------:R-:W-:Y:S01]  /*7470*/  ULDC.64 UR12, c[0x0][0xb78] ;  /* 0x0002de00000c7ab9 */ /* 0x000fe20000000a00 */
[----:B------:R-:W-:Y:S01]  /*7480*/  UIADD3 UR7, UR7, UR10, URZ ;  /* 0x0000000a07077290 */ /* 0x000fe2000fffe03f */
[----:B------:R-:W-:Y:S01]  /*7490*/  SHF.R.S32.HI R3, RZ, 0x1f, R10 ;  /* 0x0000001fff037819 */ /* 0x000fe2000001140a */
[----:B------:R-:W-:Y:S01]  /*74a0*/  UIMAD UR8, UR45, UR12, URZ ;  /* 0x0000000c2d0872a4 */ /* 0x000fe2000f8e023f */
[----:B------:R-:W-:Y:S01]  /*74b0*/  SHF.R.U64 R12, R12, 0x3, RZ ;  /* 0x000000030c0c7819 */ /* 0x000fe200000012ff */
[----:B------:R-:W-:Y:S01]  /*74c0*/  UIMAD.WIDE.U32 UR6, UR46, UR12, UR6 ;  /* 0x0000000c2e0672a5 */ /* 0x000fe2000f8e0006 */
[----:B------:R-:W-:Y:S01]  /*74d0*/  LOP3.LUT R8, R9, 0x380, RZ, 0xc0, !PT ;  /* 0x0000038009087812 */ /* 0x000fe200078ec0ff */
[----:B------:R-:W-:Y:S01]  /*74e0*/  UIMAD UR8, UR46, UR13, UR8 ;  /* 0x0000000d2e0872a4 */ /* 0x000fe2000f8e0208 */
[----:B------:R-:W-:-:S02]  /*74f0*/  LOP3.LUT R12, R12, R13, RZ, 0x3c, !PT ;  /* 0x0000000d0c0c7212 */ /* 0x000fc400078e3cff */
[----:B------:R-:W-:Y:S01]  /*7500*/  SHF.R.U64 R8, R8, 0x3, RZ ;  /* 0x0000000308087819 */ /* 0x000fe200000012ff */
[----:B------:R-:W-:Y:S01]  /*7510*/  ULDC.64 UR12, c[0x0][0xaa0] ;  /* 0x0002a800000c7ab9 */ /* 0x000fe20000000a00 */
[----:B------:R-:W-:Y:S01]  /*7520*/  IADD3 R5, P3, R10, UR6, RZ ;  /* 0x000000060a057c10 */ /* 0x000fe2000ff7e0ff */
[----:B------:R-:W-:Y:S01]  /*7530*/  IMAD.U32 R6, RZ, RZ, UR8 ;  /* 0x00000008ff067e24 */ /* 0x000fe2000f8e00ff */
[----:B------:R-:W-:Y:S02]  /*7540*/  IADD3.X R13, RZ, R21, RZ, P0, !PT ;  /* 0x00000015ff0d7210 */ /* 0x000fe400007fe4ff */
[----:B------:R-:W-:Y:S02]  /*7550*/  IADD3 R73, P0, R20, 0x8000, RZ ;  /* 0x0000800014497810 */ /* 0x000fe40007f1e0ff */
[----:B------:R-:W-:Y:S01]  /*7560*/  IADD3.X R6, R3, UR7, R6, P3, !PT ;  /* 0x0000000703067c10 */ /* 0x000fe20009ffe406 */
[----:B------:R-:W-:Y:S01]  /*7570*/  ULDC.64 UR6, c[0x0][0xb40] ;  /* 0x0002d00000067ab9 */ /* 0x000fe20000000a00 */
[----:B------:R-:W-:Y:S01]  /*7580*/  LOP3.LUT R8, R8, R9, RZ, 0x3c, !PT ;  /* 0x0000000908087212 */ /* 0x000fe200078e3cff */
[----:B------:R-:W-:Y:S01]  /*7590*/  IMAD.X R9, RZ, RZ, R21, P1 ;  /* 0x000000ffff097224 */ /* 0x000fe200008e0615 */
[----:B------:R-:W-:-:S02]  /*75a0*/  LEA R38, P3, R5, UR6, 0x2 ;  /* 0x0000000605267c11 */ /* 0x000fc4000f8610ff */
[----:B------:R-:W-:Y:S02]  /*75b0*/  IADD3 R61, P1, R20, 0x9000, RZ ;  /* 0x00009000143d7810 */ /* 0x000fe40007f3e0ff */
[----:B------:R-:W-:Y:S01]  /*75c0*/  LEA.HI.X R39, R5, UR7, R6, 0x2, P3 ;  /* 0x0000000705277c11 */ /* 0x000fe200098f1406 */
[----:B------:R-:W-:Y:S01]  /*75d0*/  IMAD.X R5, RZ, RZ, R21, P2 ;  /* 0x000000ffff057224 */ /* 0x000fe200010e0615 */
[----:B------:R-:W-:Y:S01]  /*75e0*/  LOP3.LUT R72, R73, 0x380, RZ, 0xc0, !PT ;  /* 0x0000038049487812 */ /* 0x000fe200078ec0ff */
[----:B------:R-:W-:Y:S01]  /*75f0*/  VIADD R6, R10, 0x8 ;  /* 0x000000080a067836 */ /* 0x000fe20000000000 */
[C---:B------:R-:W-:Y:S02]  /*7600*/  IADD3 R65, P6, R20.reuse, 0x4000, RZ ;  /* 0x0000400014417810 */ /* 0x040fe40007fde0ff */
[C---:B------:R-:W-:Y:S02]  /*7610*/  IADD3 R53, P5, R20.reuse, 0x5000, RZ ;  /* 0x0000500014357810 */ /* 0x040fe40007fbe0ff */
[----:B------:R-:W-:-:S02]  /*7620*/  IADD3 R33, P4, R20, 0x6000, RZ ;  /* 0x0000600014217810 */ /* 0x000fc40007f9e0ff */
[C---:B------:R-:W-:Y:S02]  /*7630*/  IADD3 R25, P3, R20.reuse, 0x7000, RZ ;  /* 0x0000700014197810 */ /* 0x040fe40007f7e0ff */
[----:B------:R-:W-:Y:S02]  /*7640*/  IADD3 R49, P2, R20, 0xa000, RZ ;  /* 0x0000a00014317810 */ /* 0x000fe40007f5e0ff */
[----:B------:R-:W-:Y:S02]  /*7650*/  LOP3.LUT R60, R61, 0x380, RZ, 0xc0, !PT ;  /* 0x000003803d3c7812 */ /* 0x000fe400078ec0ff */
[----:B------:R-:W-:Y:S02]  /*7660*/  SHF.R.U64 R72, R72, 0x3, RZ ;  /* 0x0000000348487819 */ /* 0x000fe400000012ff */
[----:B------:R-:W-:Y:S02]  /*7670*/  LOP3.LUT R64, R65, 0x380, RZ, 0xc0, !PT ;  /* 0x0000038041407812 */ /* 0x000fe400078ec0ff */
[----:B------:R-:W-:-:S02]  /*7680*/  LOP3.LUT R52, R53, 0x380, RZ, 0xc0, !PT ;  /* 0x0000038035347812 */ /* 0x000fc400078ec0ff */
[----:B------:R-:W-:Y:S02]  /*7690*/  LOP3.LUT R32, R33, 0x380, RZ, 0xc0, !PT ;  /* 0x0000038021207812 */ /* 0x000fe400078ec0ff */
[----:B------:R-:W-:Y:S02]  /*76a0*/  LOP3.LUT R24, R25, 0x380, RZ, 0xc0, !PT ;  /* 0x0000038019187812 */ /* 0x000fe400078ec0ff */
[----:B------:R-:W-:Y:S02]  /*76b0*/  LOP3.LUT R48, R49, 0x380, RZ, 0xc0, !PT ;  /* 0x0000038031307812 */ /* 0x000fe400078ec0ff */
[----:B------:R-:W-:Y:S02]  /*76c0*/  SHF.R.U64 R60, R60, 0x3, RZ ;  /* 0x000000033c3c7819 */ /* 0x000fe400000012ff */
[----:B------:R-:W-:Y:S01]  /*76d0*/  LOP3.LUT R72, R72, R73, RZ, 0x3c, !PT ;  /* 0x0000004948487212 */ /* 0x000fe200078e3cff */
[----:B------:R-:W-:Y:S01]  /*76e0*/  IMAD.X R73, RZ, RZ, R21, P0 ;  /* 0x000000ffff497224 */ /* 0x000fe200000e0615 */
[----:B------:R-:W-:-:S02]  /*76f0*/  SHF.R.U64 R64, R64, 0x3, RZ ;  /* 0x0000000340407819 */ /* 0x000fc400000012ff */
[----:B------:R-:W-:Y:S02]  /*7700*/  SHF.R.U64 R52, R52, 0x3, RZ ;  /* 0x0000000334347819 */ /* 0x000fe400000012ff */
[----:B------:R-:W-:Y:S02]  /*7710*/  SHF.R.U64 R32, R32, 0x3, RZ ;  /* 0x0000000320207819 */ /* 0x000fe400000012ff */
[----:B------:R-:W-:Y:S02]  /*7720*/  SHF.R.U64 R24, R24, 0x3, RZ ;  /* 0x0000000318187819 */ /* 0x000fe400000012ff */
[----:B------:R-:W-:Y:S02]  /*7730*/  SHF.R.U64 R48, R48, 0x3, RZ ;  /* 0x0000000330307819 */ /* 0x000fe400000012ff */
[----:B------:R-:W-:Y:S02]  /*7740*/  LOP3.LUT P0, RZ, R19, 0x3, RZ, 0xc0, !PT ;  /* 0x0000000313ff7812 */ /* 0x000fe4000780c0ff */
        /* <DEDUP_REMOVED lines=12> */
[----:B-----5:R-:W-:-:S02]  /*7810*/  ISETP.GE.OR P1, PT, R10, R81, P0 ;  /* 0x000000510a00720c */ /* 0x020fc40000726670 */
[----:B------:R-:W-:Y:S02]  /*7820*/  ISETP.GE.OR P0, PT, R6, R81, P0 ;  /* 0x000000510600720c */ /* 0x000fe40000706670 */
[C---:B------:R-:W-:Y:S02]  /*7830*/  IADD3 R37, P6, R20.reuse, 0xb000, RZ ;  /* 0x0000b00014257810 */ /* 0x040fe40007fde0ff */
[C---:B------:R-:W-:Y:S02]  /*7840*/  IADD3 R77, P5, R20.reuse, 0xc000, RZ ;  /* 0x0000c000144d7810 */ /* 0x040fe40007fbe0ff */
[C---:B------:R-:W-:Y:S02]  /*7850*/  IADD3 R69, P4, R20.reuse, 0xd000, RZ ;  /* 0x0000d00014457810 */ /* 0x040fe40007f9e0ff */
[C---:B------:R-:W-:Y:S02]  /*7860*/  IADD3 R57, P3, R20.reuse, 0xe000, RZ ;  /* 0x0000e00014397810 */ /* 0x040fe40007f7e0ff */
[C---:B------:R-:W-:Y:S01]  /*7870*/  LOP3.LUT R7, R20.reuse, 0x380, RZ, 0xc0, !PT ;  /* 0x0000038014077812 */ /* 0x040fe200078ec0ff */
[----:B------:R-:W-:Y:S01]  /*7880*/  @!P1 STG.E desc[UR40][R38.64], R44 ;  /* 0x0000002c26009986 */ /* 0x000fe2000c101928 */
[----:B------:R-:W-:-:S02]  /*7890*/  IADD3 R10, P2, R20, 0xf000, RZ ;  /* 0x0000f000140a7810 */ /* 0x000fc40007f5e0ff */
[----:B------:R-:W-:Y:S01]  /*78a0*/  LOP3.LUT R36, R37, 0x380, RZ, 0xc0, !PT ;  /* 0x0000038025247812 */ /* 0x000fe200078ec0ff */
[----:B------:R0:W-:Y:S01]  /*78b0*/  @!P0 STG.E desc[UR40][R38.64+0x20], R45 ;  /* 0x0000202d26008986 */ /* 0x0001e2000c101928 */
[----:B------:R-:W-:Y:S02]  /*78c0*/  LOP3.LUT R76, R77, 0x380, RZ, 0xc0, !PT ;  /* 0x000003804d4c7812 */ /* 0x000fe400078ec0ff */
[----:B------:R-:W-:Y:S01]  /*78d0*/  LOP3.LUT R68, R69, 0x380, RZ, 0xc0, !PT ;  /* 0x0000038045447812 */ /* 0x000fe200078ec0ff */
[----:B------:R-:W-:Y:S01]  /*78e0*/  UIMAD UR6, UR9, UR12, URZ ;  /* 0x0000000c090672a4 */ /* 0x000fe2000f8e023f */
[----:B------:R-:W-:Y:S01]  /*78f0*/  LOP3.LUT R56, R57, 0x380, RZ, 0xc0, !PT ;  /* 0x0000038039387812 */ /* 0x000fe200078ec0ff */
[----:B------:R-:W5:Y:S01]  /*7900*/  LD.E.128 R12, desc[UR40][R12.64] ;  /* 0x000000280c0c7980 */ /* 0x000f62000c101d00 */
[----:B------:R-:W-:Y:S02]  /*7910*/  SHF.R.U64 R7, R7, 0x3, RZ ;  /* 0x0000000307077819 */ /* 0x000fe400000012ff */
[----:B------:R-:W-:Y:S01]  /*7920*/  LOP3.LUT R3, R10, 0x380, RZ, 0xc0, !PT ;  /* 0x000003800a037812 */ /* 0x000fe200078ec0ff */
[----:B------:R-:W5:Y:S01]  /*7930*/  LD.E.128 R64, desc[UR40][R64.64] ;  /* 0x0000002840407980 */ /* 0x000f62000c101d00 */
[----:B------:R-:W-:-:S02]  /*7940*/  SHF.R.U64 R36, R36, 0x3, RZ ;  /* 0x0000000324247819 */ /* 0x000fc400000012ff */
[----:B------:R-:W-:Y:S01]  /*7950*/  SHF.R.U64 R76, R76, 0x3, RZ ;  /* 0x000000034c4c7819 */ /* 0x000fe200000012ff */
[----:B------:R-:W5:Y:S01]  /*7960*/  LD.E.128 R52, desc[UR40][R52.64] ;  /* 0x0000002834347980 */ /* 0x000f62000c101d00 */
[----:B------:R-:W-:Y:S02]  /*7970*/  SHF.R.U64 R68, R68, 0x3, RZ ;  /* 0x0000000344447819 */ /* 0x000fe400000012ff */
[----:B------:R-:W-:Y:S01]  /*7980*/  SHF.R.U64 R56, R56, 0x3, RZ ;  /* 0x0000000338387819 */ /* 0x000fe200000012ff */
[----:B------:R-:W5:Y:S01]  /*7990*/  LD.E.128 R32, desc[UR40][R32.64] ;  /* 0x0000002820207980 */ /* 0x000f62000c101d00 */
[----:B------:R-:W-:Y:S02]  /*79a0*/  LOP3.LUT R20, R7, R20, RZ, 0x3c, !PT ;  /* 0x0000001407147212 */ /* 0x000fe400078e3cff */
[----:B------:R-:W-:Y:S02]  /*79b0*/  SHF.R.U64 R3, R3, 0x3, RZ ;  /* 0x0000000303037819 */ /* 0x000fe400000012ff */
[----:B------:R-:W-:Y:S01]  /*79c0*/  IADD3.X R47, RZ, R21, RZ, P2, !PT ;  /* 0x00000015ff2f7210 */ /* 0x000fe200017fe4ff */
[----:B------:R1:W5:Y:S01]  /*79d0*/  LD.E.128 R28, desc[UR40][R20.64] ;  /* 0x00000028141c7980 */ /* 0x000362000c101d00 */
        /* <DEDUP_REMOVED lines=9> */
[----:B-1----:R-:W-:Y:S01]  /*7a70*/  IMAD.U32 R21, RZ, RZ, UR12 ;  /* 0x0000000cff157e24 */ /* 0x002fe2000f8e00ff */
[--C-:B------:R-:W-:Y:S01]  /*7a80*/  SHF.R.S32.HI R3, RZ, 0x1f, R2.reuse ;  /* 0x0000001fff037819 */ /* 0x100fe20000011402 */
[----:B------:R-:W-:Y:S01]  /*7a90*/  UIMAD UR6, UR4, UR13, UR6 ;  /* 0x0000000d040672a4 */ /* 0x000fe2000f8e0206 */
[----:B------:R-:W5:Y:S01]  /*7aa0*/  LD.E.128 R8, desc[UR40][R8.64] ;  /* 0x0000002808087980 */ /* 0x000f62000c101d00 */
[----:B------:R-:W-:-:S03]  /*7ab0*/  IMAD.WIDE.U32 R20, R21, UR4, R2 ;  /* 0x0000000415147c25 */ /* 0x000fc6000f8e0002 */
[----:B------:R-:W5:Y:S01]  /*7ac0*/  LD.E.128 R4, desc[UR40][R4.64] ;  /* 0x0000002804047980 */ /* 0x000f62000c101d00 */
[----:B------:R-:W-:-:S03]  /*7ad0*/  VIADD R21, R21, UR6 ;  /* 0x0000000615157c36 */ /* 0x000fc60008000000 */
[----:B------:R-:W5:Y:S01]  /*7ae0*/  LD.E.128 R24, desc[UR40][R24.64] ;  /* 0x0000002818187980 */ /* 0x000f62000c101d00 */
[----:B------:R-:W-:-:S03]  /*7af0*/  ULDC.64 UR6, c[0x0][0xae0] ;  /* 0x0002b80000067ab9 */ /* 0x000fc60000000a00 */
[----:B------:R-:W5:Y:S04]  /*7b00*/  LD.E.128 R72, desc[UR40][R72.64] ;  /* 0x0000002848487980 */ /* 0x000f68000c101d00 */
[----:B------:R-:W5:Y:S04]  /*7b10*/  LD.E.128 R60, desc[UR40][R60.64] ;  /* 0x000000283c3c7980 */ /* 0x000f68000c101d00 */
[----:B------:R-:W5:Y:S04]  /*7b20*/  LD.E.128 R48, desc[UR40][R48.64] ;  /* 0x0000002830307980 */ /* 0x000f68000c101d00 */
[----:B0-----:R-:W5:Y:S04]  /*7b30*/  LD.E.128 R36, desc[UR40][R36.64] ;  /* 0x0000002824247980 */ /* 0x001f68000c101d00 */
        /* <DEDUP_REMOVED lines=10> */
[----:B0-----:R-:W0:Y:S01]  /*7be0*/  FENCE.VIEW.ASYNC.S ;  /* 0x00000000000073c6 */ /* 0x001e220000000000 */
[----:B------:R-:W-:-:S02]  /*7bf0*/  IMAD R40, R18, -0x80, R81 ;  /* 0xffffff8012287824 */ /* 0x000fc400078e0251 */
[----:B------:R-:W-:Y:S01]  /*7c00*/  IMAD.U32 R81, RZ, RZ, UR6 ;  /* 0x00000006ff517e24 */ /* 0x000fe2000f8e00ff */
[----:B------:R-:W-:-:S03]  /*7c10*/  UIMAD UR4, UR44, UR7, UR4 ;  /* 0x000000072c0472a4 */ /* 0x000fc6000f8e0204 */
[----:B------:R-:W-:Y:S01]  /*7c20*/  IMAD.WIDE.U32 R20, R81, UR44, R20 ;  /* 0x0000002c51147c25 */ /* 0x000fe2000f8e0014 */
[----:B------:R-:W-:Y:S01]  /*7c30*/  ISETP.GE.AND P3, PT, R16, R40, PT ;  /* 0x000000281000720c */ /* 0x000fe20003f66270 */
[----:B------:R-:W-:Y:S02]  /*7c40*/  ULDC.64 UR6, c[0x0][0xae8] ;  /* 0x0002ba0000067ab9 */ /* 0x000fe40000000a00 */
[----:B------:R-:W-:Y:S01]  /*7c50*/  VIADD R21, R21, UR4 ;  /* 0x0000000415157c36 */ /* 0x000fe20008000000 */
[----:B------:R-:W-:Y:S01]  /*7c60*/  UIMAD UR4, UR45, UR6, URZ ;  /* 0x000000062d0472a4 */ /* 0x000fe2000f8e023f */
[----:B------:R-:W-:Y:S02]  /*7c70*/  VIADD R0, R0, 0x22820 ;  /* 0x0002282000007836 */ /* 0x000fe40000000000 */
[C---:B------:R-:W-:Y:S02]  /*7c80*/  VIADD R3, R16.reuse, 0x20 ;  /* 0x0000002010037836 */ /* 0x040fe40000000000 */
[----:B------:R-:W-:-:S02]  /*7c90*/  VIADD R17, R16, 0x60 ;  /* 0x0000006010117836 */ /* 0x000fc40000000000 */
[----:B------:R-:W-:Y:S01]  /*7ca0*/  IMAD.U32 R83, RZ, RZ, UR6 ;  /* 0x00000006ff537e24 */ /* 0x000fe2000f8e00ff */
[----:B------:R-:W-:Y:S01]  /*7cb0*/  UIMAD UR4, UR46, UR7, UR4 ;  /* 0x000000072e0472a4 */ /* 0x000fe2000f8e0204 */
[----:B------:R-:W-:Y:S02]  /*7cc0*/  PRMT R0, RZ, 0x654, R0 ;  /* 0x00000654ff007816 */ /* 0x000fe40000000000 */
[----:B------:R-:W-:Y:S01]  /*7cd0*/  IMAD.WIDE.U32 R82, R83, UR46, R20 ;  /* 0x0000002e53527c25 */ /* 0x000fe2000f8e0014 */
[-C--:B------:R-:W-:Y:S01]  /*7ce0*/  ISETP.GE.AND P0, PT, R3, R40.reuse, PT ;  /* 0x000000280300720c */ /* 0x080fe20003f06270 */
[----:B0-----:R0:W-:Y:S01]  /*7cf0*/  SYNCS.ARRIVE.TRANS64.RED.A1T0 RZ, [R0+URZ], RZ ;  /* 0x000000ff00ff79a7 */ /* 0x0011e2000810043f */
[-C--:B------:R-:W-:Y:S01]  /*7d00*/  ISETP.GE.AND P2, PT, R17, R40.reuse, PT ;  /* 0x000000281100720c */ /* 0x080fe20003f46270 */
[----:B------:R-:W-:Y:S01]  /*7d10*/  VIADD R3, R16, 0x40 ;  /* 0x0000004010037836 */ /* 0x000fe20000000000 */
[--C-:B------:R-:W-:Y:S01]  /*7d20*/  SHF.R.S32.HI R17, RZ, 0x1f, R16.reuse ;  /* 0x0000001fff117819 */ /* 0x100fe20000011410 */
[----:B------:R-:W-:Y:S01]  /*7d30*/  VIADD R87, R83, UR4 ;  /* 0x0000000453577c36 */ /* 0x000fe20008000000 */
[----:B------:R-:W-:Y:S02]  /*7d40*/  BSSY B1, `(.L_x_7483) ;  /* 0x000001a000017945 */ /* 0x000fe40003800000 */
[----:B------:R-:W-:Y:S01]  /*7d50*/  ISETP.GE.AND P1, PT, R3, R40, PT ;  /* 0x000000280300720c */ /* 0x000fe20003f26270 */
[----:B------:R-:W-:Y:S01]  /*7d60*/  IMAD.WIDE R80, R18, 0x80, R16 ;  /* 0x0000008012507825 */ /* 0x000fe200078e0210 */
[----:B0-----:R-:W-:Y:S11]  /*7d70*/  @P3 BRA `(.L_x_7484) ;  /* 0x0000000000583947 */ /* 0x001ff60003800000 */
[----:B------:R-:W-:Y:S01]  /*7d80*/  ULDC.64 UR6, c[0x0][0xad8] ;  /* 0x0002b60000067ab9 */ /* 0x000fe20000000a00 */
[----:B------:R-:W-:Y:S01]  /*7d90*/  IMAD.MOV.U32 R20, RZ, RZ, R82 ;  /* 0x000000ffff147224 */ /* 0x000fe200078e0052 */
[----:B------:R-:W-:Y:S01]  /*7da0*/  ULDC UR4, c[0x0][0xa8c] ;  /* 0x0002a30000047ab9 */ /* 0x000fe20000000800 */
[----:B------:R-:W-:Y:S01]  /*7db0*/  IMAD R3, R81, UR6, RZ ;  /* 0x0000000651037c24 */ /* 0x000fe2000f8e02ff */
[C---:B------:R-:W-:Y:S01]  /*7dc0*/  ISETP.GE.AND P4, PT, R2.reuse, UR4, PT ;  /* 0x0000000402007c0c */ /* 0x040fe2000bf86270 */
[----:B------:R-:W-:Y:S02]  /*7dd0*/  IMAD.MOV.U32 R21, RZ, RZ, R87 ;  /* 0x000000ffff157224 */ /* 0x000fe400078e0057 */
[----:B------:R-:W-:Y:S02]  /*7de0*/  VIADD R0, R2, 0x40 ;  /* 0x0000004002007836 */ /* 0x000fe40000000000 */
[----:B------:R-:W-:-:S03]  /*7df0*/  IMAD.WIDE.U32 R20, R80, UR6, R20 ;  /* 0x0000000650147c25 */ /* 0x000fc6000f8e0014 */
[----:B------:R-:W-:Y:S01]  /*7e00*/  ISETP.GE.AND P3, PT, R0, UR4, PT ;  /* 0x0000000400007c0c */ /* 0x000fe2000bf66270 */
[----:B------:R-:W-:Y:S01]  /*7e10*/  IMAD R3, R80, UR7, R3 ;  /* 0x0000000750037c24 */ /* 0x000fe2000f8e0203 */
[----:B------:R-:W-:Y:S01]  /*7e20*/  ULDC.64 UR6, c[0x0][0xa80] ;  /* 0x0002a00000067ab9 */ /* 0x000fe20000000a00 */
[----:B------:R-:W-:Y:S01]  /*7e30*/  VIADD R0, R2, 0x80 ;  /* 0x0000008002007836 */ /* 0x000fe20000000000 */
[----:B------:R-:W-:Y:S01]  /*7e40*/  LEA R84, P6, R20, UR6, 0x1 ;  /* 0x0000000614547c11 */ /* 0x000fe2000f8c08ff */
[----:B------:R-:W-:Y:S01]  /*7e50*/  VIADD R18, R2, 0xc0 ;  /* 0x000000c002127836 */ /* 0x000fe20000000000 */
[----:B------:R-:W-:Y:S02]  /*7e60*/  IADD3 R3, R21, R3, RZ ;  /* 0x0000000315037210 */ /* 0x000fe40007ffe0ff */
[----:B------:R-:W-:Y:S02]  /*7e70*/  ISETP.GE.AND P5, PT, R0, UR4, PT ;  /* 0x0000000400007c0c */ /* 0x000fe4000bfa6270 */
[----:B------:R-:W-:-:S02]  /*7e80*/  LEA.HI.X R85, R20, UR7, R3, 0x1, P6 ;  /* 0x0000000714557c11 */ /* 0x000fc4000b0f0c03 */
[----:B------:R-:W-:-:S03]  /*7e90*/  ISETP.GE.AND P6, PT, R18, UR4, PT ;  /* 0x0000000412007c0c */ /* 0x000fc6000bfc6270 */
[----:B-----5:R0:W-:Y:S04]  /*7ea0*/  @!P4 STG.E.128 desc[UR40][R84.64], R28 ;  /* 0x0000001c5400c986 */ /* 0x0201e8000c101d28 */
[----:B------:R0:W-:Y:S04]  /*7eb0*/  @!P3 STG.E.128 desc[UR40][R84.64+0x80], R64 ;  /* 0x000080405400b986 */ /* 0x0001e8000c101d28 */
[----:B------:R0:W-:Y:S04]  /*7ec0*/  @!P5 STG.E.128 desc[UR40][R84.64+0x100], R72 ;  /* 0x000100485400d986 */ /* 0x0001e8000c101d28 */
[----:B------:R0:W-:Y:S02]  /*7ed0*/  @!P6 STG.E.128 desc[UR40][R84.64+0x180], R76 ;  /* 0x0001804c5400e986 */ /* 0x0001e4000c101d28 */
.L_x_7484:
[----:B------:R-:W-:Y:S05]  /*7ee0*/  BSYNC B1 ;  /* 0x0000000000017941 */ /* 0x000fea0003800000 */
.L_x_7483:
[----:B------:R-:W-:Y:S04]  /*7ef0*/  BSSY B1, `(.L_x_7485) ;  /* 0x000001a000017945 */ /* 0x000fe80003800000 */
[----:B------:R-:W-:Y:S05]  /*7f00*/  @P0 BRA `(.L_x_7486) ;  /* 0x0000000000600947 */ /* 0x000fea0003800000 */
[----:B------:R-:W-:Y:S01]  /*7f10*/  IADD3 R3, P0, R80, 0x20, RZ ;  /* 0x0000002050037810 */ /* 0x000fe20007f1e0ff */
[C---:B------:R-:W-:Y:S01]  /*7f20*/  VIADD R20, R2.reuse, 0x80 ;  /* 0x0000008002147836 */ /* 0x040fe20000000000 */
[----:B------:R-:W-:Y:S01]  /*7f30*/  ULDC UR4, c[0x0][0xa8c] ;  /* 0x0002a30000047ab9 */ /* 0x000fe20000000800 */
[----:B------:R-:W-:Y:S01]  /*7f40*/  VIADD R18, R2, 0x40 ;  /* 0x0000004002127836 */ /* 0x000fe20000000000 */
[----:B------:R-:W-:Y:S01]  /*7f50*/  ULDC.64 UR6, c[0x0][0xad8] ;  /* 0x0002b60000067ab9 */ /* 0x000fe20000000a00 */
[----:B------:R-:W-:Y:S01]  /*7f60*/  IMAD.X R0, RZ, RZ, R81, P0 ;  /* 0x000000ffff007224 */ /* 0x000fe200000e0651 */
[----:B------:R-:W-:Y:S01]  /*7f70*/  ISETP.GE.AND P5, PT, R20, UR4, PT ;  /* 0x0000000414007c0c */ /* 0x000fe2000bfa6270 */
[----:B------:R-:W-:Y:S01]  /*7f80*/  IMAD.MOV.U32 R20, RZ, RZ, R82 ;  /* 0x000000ffff147224 */ /* 0x000fe200078e0052 */
[----:B------:R-:W-:Y:S01]  /*7f90*/  ISETP.GE.AND P4, PT, R18, UR4, PT ;  /* 0x0000000412007c0c */ /* 0x000fe2000bf86270 */
[----:B------:R-:W-:Y:S01]  /*7fa0*/  IMAD.MOV.U32 R21, RZ, RZ, R87 ;  /* 0x000000ffff157224 */ /* 0x000fe200078e0057 */
[----:B------:R-:W-:Y:S01]  /*7fb0*/  ISETP.GE.AND P3, PT, R2, UR4, PT ;  /* 0x0000000402007c0c */ /* 0x000fe2000bf66270 */
[----:B------:R-:W-:-:S02]  /*7fc0*/  IMAD R0, R0, UR6, RZ ;  /* 0x0000000600007c24 */ /* 0x000fc4000f8e02ff */
[----:B------:R-:W-:Y:S02]  /*7fd0*/  VIADD R18, R2, 0xc0 ;  /* 0x000000c002127836 */ /* 0x000fe40000000000 */
[----:B------:R-:W-:-:S03]  /*7fe0*/  IMAD.WIDE.U32 R20, R3, UR6, R20 ;  /* 0x0000000603147c25 */ /* 0x000fc6000f8e0014 */
[----:B------:R-:W-:Y:S01]  /*7ff0*/  ISETP.GE.AND P6, PT, R18, UR4, PT ;  /* 0x0000000412007c0c */ /* 0x000fe2000bfc6270 */
[----:B------:R-:W-:Y:S01]  /*8000*/  IMAD R3, R3, UR7, R0 ;  /* 0x0000000703037c24 */ /* 0x000fe2000f8e0200 */
[----:B------:R-:W-:Y:S02]  /*8010*/  ULDC.64 UR6, c[0x0][0xa80] ;  /* 0x0002a00000067ab9 */ /* 0x000fe40000000a00 */
[----:B0----5:R-:W-:Y:S01]  /*8020*/  LEA R28, P0, R20, UR6, 0x1 ;  /* 0x00000006141c7c11 */ /* 0x021fe2000f8008ff */
[----:B------:R-:W-:-:S05]  /*8030*/  IMAD.IADD R3, R21, 0x1, R3 ;  /* 0x0000000115037824 */ /* 0x000fca00078e0203 */
[----:B------:R-:W-:-:S05]  /*8040*/  LEA.HI.X R29, R20, UR7, R3, 0x1, P0 ;  /* 0x00000007141d7c11 */ /* 0x000fca00080f0c03 */
[----:B------:R1:W-:Y:S04]  /*8050*/  @!P3 STG.E.128 desc[UR40][R28.64], R12 ;  /* 0x0000000c1c00b986 */ /* 0x0003e8000c101d28 */
[----:B------:R1:W-:Y:S04]  /*8060*/  @!P4 STG.E.128 desc[UR40][R28.64+0x80], R52 ;  /* 0x000080341c00c986 */ /* 0x0003e8000c101d28 */
[----:B------:R1:W-:Y:S04]  /*8070*/  @!P5 STG.E.128 desc[UR40][R28.64+0x100], R60 ;  /* 0x0001003c1c00d986 */ /* 0x0003e8000c101d28 */
[----:B------:R1:W-:Y:S02]  /*8080*/  @!P6 STG.E.128 desc[UR40][R28.64+0x180], R68 ;  /* 0x000180441c00e986 */ /* 0x0003e4000c101d28 */
.L_x_7486:
[----:B------:R-:W-:Y:S05]  /*8090*/  BSYNC B1 ;  /* 0x0000000000017941 */ /* 0x000fea0003800000 */
.L_x_7485:
[----:B------:R-:W-:Y:S04]  /*80a0*/  BSSY B1, `(.L_x_7487) ;  /* 0x000001a000017945 */ /* 0x000fe80003800000 */
[----:B------:R-:W-:Y:S05]  /*80b0*/  @P1 BRA `(.L_x_7488) ;  /* 0x0000000000601947 */ /* 0x000fea0003800000 */
[----:B------:R-:W-:Y:S01]  /*80c0*/  IADD3 R3, P0, R80, 0x40, RZ ;  /* 0x0000004050037810 */ /* 0x000fe20007f1e0ff */
[C---:B-1---5:R-:W-:Y:S01]  /*80d0*/  VIADD R12, R2.reuse, 0x40 ;  /* 0x00000040020c7836 */ /* 0x062fe20000000000 */
        /* <DEDUP_REMOVED lines=15> */
[----:B------:R-:W-:Y:S02]  /*81d0*/  LEA R14, P0, R12, UR6, 0x1 ;  /* 0x000000060c0e7c11 */ /* 0x000fe4000f8008ff */
[----:B------:R-:W-:-:S04]  /*81e0*/  IADD3 R3, R13, R3, RZ ;  /* 0x000000030d037210 */ /* 0x000fc80007ffe0ff */
[----:B------:R-:W-:-:S05]  /*81f0*/  LEA.HI.X R15, R12, UR7, R3, 0x1, P0 ;  /* 0x000000070c0f7c11 */ /* 0x000fca00080f0c03 */
[----:B------:R2:W-:Y:S04]  /*8200*/  @!P1 STG.E.128 desc[UR40][R14.64], R8 ;  /* 0x000000080e009986 */ /* 0x0005e8000c101d28 */
[----:B------:R2:W-:Y:S04]  /*8210*/  @!P3 STG.E.128 desc[UR40][R14.64+0x80], R32 ;  /* 0x000080200e00b986 */ /* 0x0005e8000c101d28 */
[----:B------:R2:W-:Y:S04]  /*8220*/  @!P4 STG.E.128 desc[UR40][R14.64+0x100], R48 ;  /* 0x000100300e00c986 */ /* 0x0005e8000c101d28 */
[----:B------:R2:W-:Y:S02]  /*8230*/  @!P5 STG.E.128 desc[UR40][R14.64+0x180], R56 ;  /* 0x000180380e00d986 */ /* 0x0005e4000c101d28 */
.L_x_7488:
[----:B------:R-:W-:Y:S05]  /*8240*/  BSYNC B1 ;  /* 0x0000000000017941 */ /* 0x000fea0003800000 */
.L_x_7487:
[----:B------:R-:W-:Y:S05]  /*8250*/  @P2 BRA `(.L_x_7489) ;  /* 0x0000000c006c2947 */ /* 0x000fea0003800000 */
[----:B------:R-:W-:Y:S01]  /*8260*/  IADD3 R3, P0, R80, 0x60, RZ ;  /* 0x0000006050037810 */ /* 0x000fe20007f1e0ff */
[C---:B------:R-:W-:Y:S01]  /*8270*/  VIADD R0, R2.reuse, 0x40 ;  /* 0x0000004002007836 */ /* 0x040fe20000000000 */
[----:B------:R-:W-:Y:S01]  /*8280*/  ULDC UR4, c[0x0][0xa8c] ;  /* 0x0002a30000047ab9 */ /* 0x000fe20000000800 */
[----:B------:R-:W-:Y:S01]  /*8290*/  ULDC.64 UR6, c[0x0][0xad8] ;  /* 0x0002b60000067ab9 */ /* 0x000fe20000000a00 */
[----:B--2--5:R-:W-:Y:S01]  /*82a0*/  IMAD.MOV.U32 R8, RZ, RZ, R82 ;  /* 0x000000ffff087224 */ /* 0x024fe200078e0052 */
[----:B------:R-:W-:Y:S01]  /*82b0*/  ISETP.GE.AND P1, PT, R2, UR4, PT ;  /* 0x0000000402007c0c */ /* 0x000fe2000bf26270 */
[----:B------:R-:W-:Y:S01]  /*82c0*/  IMAD.X R80, RZ, RZ, R81, P0 ;  /* 0x000000ffff507224 */ /* 0x000fe200000e0651 */
[----:B------:R-:W-:Y:S01]  /*82d0*/  ISETP.GE.AND P2, PT, R0, UR4, PT ;  /* 0x0000000400007c0c */ /* 0x000fe2000bf46270 */
[----:B------:R-:W-:Y:S02]  /*82e0*/  IMAD.MOV.U32 R9, RZ, RZ, R87 ;  /* 0x000000ffff097224 */ /* 0x000fe400078e0057 */
[----:B------:R-:W-:-:S02]  /*82f0*/  IMAD R80, R80, UR6, RZ ;  /* 0x0000000650507c24 */ /* 0x000fc4000f8e02ff */
[----:B------:R-:W-:Y:S02]  /*8300*/  VIADD R0, R2, 0x80 ;  /* 0x0000008002007836 */ /* 0x000fe40000000000 */
[----:B------:R-:W-:-:S03]  /*8310*/  IMAD.WIDE.U32 R8, R3, UR6, R8 ;  /* 0x0000000603087c25 */ /* 0x000fc6000f8e0008 */
[----:B------:R-:W-:Y:S01]  /*8320*/  ISETP.GE.AND P3, PT, R0, UR4, PT ;  /* 0x0000000400007c0c */ /* 0x000fe2000bf66270 */
[----:B------:R-:W-:Y:S01]  /*8330*/  IMAD R3, R3, UR7, R80 ;  /* 0x0000000703037c24 */ /* 0x000fe2000f8e0250 */
[----:B------:R-:W-:Y:S01]  /*8340*/  ULDC.64 UR6, c[0x0][0xa80] ;  /* 0x0002a00000067ab9 */ /* 0x000fe20000000a00 */
[----:B------:R-:W-:Y:S01]  /*8350*/  VIADD R0, R2, 0xc0 ;  /* 0x000000c002007836 */ /* 0x000fe20000000000 */
[----:B------:R-:W-:Y:S01]  /*8360*/  LEA R10, P0, R8, UR6, 0x1 ;  /* 0x00000006080a7c11 */ /* 0x000fe2000f8008ff */
[----:B------:R-:W-:-:S05]  /*8370*/  IMAD.IADD R3, R9, 0x1, R3 ;  /* 0x0000000109037824 */ /* 0x000fca00078e0203 */
[----:B------:R-:W-:Y:S02]  /*8380*/  LEA.HI.X R11, R8, UR7, R3, 0x1, P0 ;  /* 0x00000007080b7c11 */ /* 0x000fe400080f0c03 */
[----:B------:R-:W-:-:S03]  /*8390*/  ISETP.GE.AND P0, PT, R0, UR4, PT ;  /* 0x0000000400007c0c */ /* 0x000fc6000bf06270 */
[----:B------:R4:W-:Y:S04]  /*83a0*/  @!P1 STG.E.128 desc[UR40][R10.64], R4 ;  /* 0x000000040a009986 */ /* 0x0009e8000c101d28 */
[----:B------:R4:W-:Y:S04]  /*83b0*/  @!P2 STG.E.128 desc[UR40][R10.64+0x80], R24 ;  /* 0x000080180a00a986 */ /* 0x0009e8000c101d28 */
[----:B------:R4:W-:Y:S02]  /*83c0*/  @!P3 STG.E.128 desc[UR40][R10.64+0x100], R36 ;  /* 0x000100240a00b986 */ /* 0x0009e4000c101d28 */
[----:B------:R-:W-:Y:S05]  /*83d0*/  @P0 BRA `(.L_x_7489) ;  /* 0x0000000c000c0947 */ /* 0x000fea0003800000 */
[----:B------:R2:W-:Y:S01]  /*83e0*/  STG.E.128 desc[UR40][R10.64+0x180], R44 ;  /* 0x0001802c0a007986 */ /* 0x0005e2000c101d28 */
[----:B------:R-:W-:Y:S05]  /*83f0*/  BRA `(.L_x_7489) ;  /* 0x0000000c00047947 */ /* 0x000fea0003800000 */
.L_x_7481:
        /* <DEDUP_REMOVED lines=9> */
[----:B------:R-:W-:-:S02]  /*8490*/  IMAD.U32 R4, RZ, RZ, UR4 ;  /* 0x00000004ff047e24 */ /* 0x000fc4000f8e00ff */
[----:B------:R-:W-:Y:S01]  /*84a0*/  IMAD.U32 R5, RZ, RZ, UR6 ;  /* 0x00000006ff057e24 */ /* 0x000fe2000f8e00ff */
[----:B------:R-:W-:Y:S01]  /*84b0*/  ULDC.64 UR6, c[0x0][0xbe0] ;  /* 0x0002f80000067ab9 */ /* 0x000fe20000000a00 */
[----:B------:R-:W-:Y:S01]  /*84c0*/  PLOP3.LUT P1, PT, PT, PT, UP0, 0x80, 0x0 ;  /* 0x000000000000781c */ /* 0x000fe20003f2f008 */
[----:B------:R-:W-:-:S04]  /*84d0*/  UISETP.NE.U32.AND UP1, UPT, UR6, URZ, UPT ;  /* 0x0000003f0600728c */ /* 0x000fc8000bf25070 */
[----:B------:R-:W-:-:S06]  /*84e0*/  UISETP.NE.AND.EX UP1, UPT, UR7, URZ, UPT, UP1 ;  /* 0x0000003f0700728c */ /* 0x000fcc000bf25310 */
[----:B------:R-:W-:Y:S02]  /*84f0*/  PLOP3.LUT P2, PT, PT, PT, UP1, 0x80, 0x0 ;  /* 0x000000000000781c */ /* 0x000fe40003f4f018 */
[----:B------:R1:W5:Y:S03]  /*8500*/  @P1 LDG.E R11, desc[UR40][R4.64] ;  /* 0x00000028040b1981 */ /* 0x000366000c1e1900 */
[----:B------:R-:W-:-:S04]  /*8510*/  @UP1 UIADD3 UR6, UP2, UR8, UR6, URZ ;  /* 0x0000000608061290 */ /* 0x000fc8000ff5e03f */
[----:B------:R-:W-:Y:S02]  /*8520*/  @UP1 UIADD3.X UR7, UR9, UR7, URZ, UP2, !UPT ;  /* 0x0000000709071290 */ /* 0x000fe400097fe43f */
[----:B------:R-:W-:-:S04]  /*8530*/  IMAD.U32 R6, RZ, RZ, UR6 ;  /* 0x00000006ff067e24 */ /* 0x000fc8000f8e00ff */
[----:B------:R-:W-:-:S05]  /*8540*/  IMAD.U32 R7, RZ, RZ, UR7 ;  /* 0x00000007ff077e24 */ /* 0x000fca000f8e00ff */
[----:B0-----:R1:W5:Y:S01]  /*8550*/  @P2 LDG.E R9, desc[UR40][R6.64] ;  /* 0x0000002806092981 */ /* 0x001362000c1e1900 */
[----:B------:R-:W-:Y:S01]  /*8560*/  ISETP.GE.AND P0, PT, R203, 0x80, PT ;  /* 0x00000080cb00780c */ /* 0x000fe20003f06270 */
[----:B------:R-:W-:-:S12]  /*8570*/  @P2 BRA `(.L_x_7490) ;  /* 0x0000000000102947 */ /* 0x000fd80003800000 */
[----:B------:R-:W-:Y:S05]  /*8580*/  @!P1 BRA `(.L_x_7490) ;  /* 0x00000000000c9947 */ /* 0x000fea0003800000 */
[----:B------:R-:W2:Y:S04]  /*8590*/  LDG.E R0, desc[UR40][R4.64] ;  /* 0x0000002804007981 */ /* 0x000ea8000c1e1900 */
[----:B-----5:R-:W2:Y:S02]  /*85a0*/  LDG.E R9, desc[UR40][R4.64+0x4] ;  /* 0x0000042804097981 */ /* 0x020ea4000c1e1900 */
[----:B--2---:R-:W-:-:S07]  /*85b0*/  IMAD.IADD R9, R9, 0x1, -R0 ;  /* 0x0000000109097824 */ /* 0x004fce00078e0a00 */
.L_x_7490:
[----:B------:R-:W-:Y:S01]  /*85c0*/  USHF.R.S32.HI UR7, URZ, 0x1f, UR44 ;  /* 0x0000001f3f077899 */ /* 0x000fe2000801142c */
[----:B------:R-:W-:Y:S01]  /*85d0*/  BSSY B1, `(.L_x_7491) ;  /* 0x000001e000017945 */ /* 0x000fe20003800000 */
[----:B------:R-:W-:Y:S01]  /*85e0*/  USEL UR46, UR46, URZ, !UP0 ;  /* 0x0000003f2e2e7287 */ /* 0x000fe2000c000000 */
[----:B------:R-:W-:Y:S01]  /*85f0*/  SHF.R.S32.HI R13, RZ, 0x1f, R2 ;  /* 0x0000001fff0d7819 */ /* 0x000fe20000011402 */
[----:B------:R-:W-:Y:S01]  /*8600*/  USEL UR45, UR45, URZ, !UP0 ;  /* 0x0000003f2d2d7287 */ /* 0x000fe2000c000000 */
[----:B-----5:R-:W-:Y:S01]  /*8610*/  SHF.R.S32.HI R8, RZ, 0x1f, R11 ;  /* 0x0000001fff087819 */ /* 0x020fe2000001140b */
[----:B------:R-:W-:Y:S10]  /*8620*/  @P0 BRA `(.L_x_7492) ;  /* 0x0000000000600947 */ /* 0x000ff40003800000 */
[----:B------:R-:W0:Y:S02]  /*8630*/  S2R R0, SR_TID.X ;  /* 0x0000000000007919 */ /* 0x000e240000002100 */
[----:B0-----:R-:W-:-:S05]  /*8640*/  IMAD R0, R18, 0x80, R0 ;  /* 0x0000008012007824 */ /* 0x001fca00078e0200 */
[----:B------:R-:W-:-:S04]  /*8650*/  IADD3 R0, R0, -0x80, RZ ;  /* 0xffffff8000007810 */ /* 0x000fc80007ffe0ff */
[----:B------:R-:W-:-:S13]  /*8660*/  ISETP.GE.AND P0, PT, R0, R9, PT ;  /* 0x000000090000720c */ /* 0x000fda0003f06270 */
[----:B------:R-:W-:Y:S05]  /*8670*/  @P0 BRA `(.L_x_7492) ;  /* 0x00000000004c0947 */ /* 0x000fea0003800000 */
[C---:B-1----:R-:W-:Y:S01]  /*8680*/  IADD3 R4, P0, R0.reuse, R11, RZ ;  /* 0x0000000b00047210 */ /* 0x042fe20007f1e0ff */
[----:B------:R-:W-:Y:S02]  /*8690*/  ULDC.64 UR8, c[0x0][0xb70] ;  /* 0x0002dc0000087ab9 */ /* 0x000fe40000000a00 */
[----:B------:R-:W-:Y:S01]  /*86a0*/  UIMAD UR4, UR7, UR8, URZ ;  /* 0x00000008070472a4 */ /* 0x000fe2000f8e023f */
[----:B------:R-:W-:Y:S01]  /*86b0*/  LEA.HI.X.SX32 R5, R0, R8, 0x1, P0 ;  /* 0x0000000800057211 */ /* 0x000fe200000f0eff */
[----:B------:R-:W-:Y:S02]  /*86c0*/  IMAD.U32 R3, RZ, RZ, UR8 ;  /* 0x00000008ff037e24 */ /* 0x000fe4000f8e00ff */
[----:B------:R-:W-:Y:S02]  /*86d0*/  UIMAD UR4, UR44, UR9, UR4 ;  /* 0x000000092c0472a4 */ /* 0x000fe4000f8e0204 */
[----:B------:R-:W-:Y:S01]  /*86e0*/  IMAD.WIDE.U32 R4, R3, UR44, R4 ;  /* 0x0000002c03047c25 */ /* 0x000fe2000f8e0004 */
[----:B------:R-:W-:-:S02]  /*86f0*/  ULDC.64 UR8, c[0x0][0xb78] ;  /* 0x0002de0000087ab9 */ /* 0x000fc40000000a00 */
        /* <DEDUP_REMOVED lines=11> */
.L_x_7492:
[----:B------:R-:W-:Y:S05]  /*87b0*/  BSYNC B1 ;  /* 0x0000000000017941 */ /* 0x000fea0003800000 */
.L_x_7491:
[----:B------:R-:W-:Y:S01]  /*87c0*/  ULDC.64 UR8, c[0x0][0xaa0] ;  /* 0x0002a80000087ab9 */ /* 0x000fe20000000a00 */
[----:B0-----:R-:W-:Y:S01]  /*87d0*/  IMAD.MOV.U32 R3, RZ, RZ, R13 ;  /* 0x000000ffff037224 */ /* 0x001fe200078e000d */
[----:B------:R-:W-:Y:S01]  /*87e0*/  BSSY B1, `(.L_x_7493) ;  /* 0x0000032000017945 */ /* 0x000fe20003800000 */
[----:B------:R-:W-:Y:S02]  /*87f0*/  IMAD R0, R8, UR8, RZ ;  /* 0x0000000808007c24 */ /* 0x000fe4000f8e02ff */
[----:B-1----:R-:W-:-:S04]  /*8800*/  IMAD.WIDE.U32 R4, R11, UR8, R2 ;  /* 0x000000080b047c25 */ /* 0x002fc8000f8e0002 */
[----:B------:R-:W-:Y:S01]  /*8810*/  IMAD R11, R11, UR9, R0 ;  /* 0x000000090b0b7c24 */ /* 0x000fe2000f8e0200 */
[----:B------:R-:W-:Y:S01]  /*8820*/  ULDC.64 UR8, c[0x0][0xae0] ;  /* 0x0002b80000087ab9 */ /* 0x000fe20000000a00 */
[----:B------:R-:W-:Y:S01]  /*8830*/  VIADD R6, R16, 0x40 ;  /* 0x0000004010067836 */ /* 0x000fe20000000000 */
[----:B------:R-:W-:Y:S01]  /*8840*/  UIMAD UR4, UR7, UR8, URZ ;  /* 0x00000008070472a4 */ /* 0x000fe2000f8e023f */
[----:B------:R-:W-:Y:S02]  /*8850*/  IMAD.IADD R5, R5, 0x1, R11 ;  /* 0x0000000105057824 */ /* 0x000fe400078e020b */
[----:B------:R-:W-:Y:S01]  /*8860*/  IMAD.U32 R3, RZ, RZ, UR8 ;  /* 0x00000008ff037e24 */ /* 0x000fe2000f8e00ff */
[----:B------:R-:W-:Y:S01]  /*8870*/  UIMAD UR4, UR44, UR9, UR4 ;  /* 0x000000092c0472a4 */ /* 0x000fe2000f8e0204 */
[----:B------:R-:W-:Y:S01]  /*8880*/  IMAD R11, R18, -0x80, R9 ;  /* 0xffffff80120b7824 */ /* 0x000fe200078e0209 */
[----:B------:R-:W-:Y:S01]  /*8890*/  ULDC.64 UR6, c[0x0][0xae8] ;  /* 0x0002ba0000067ab9 */ /* 0x000fe20000000a00 */
[----:B------:R-:W-:Y:S01]  /*88a0*/  IMAD.WIDE.U32 R4, R3, UR44, R4 ;  /* 0x0000002c03047c25 */ /* 0x000fe2000f8e0004 */
[----:B------:R-:W-:-:S02]  /*88b0*/  SHF.R.S32.HI R9, RZ, 0x1f, R16 ;  /* 0x0000001fff097819 */ /* 0x000fc40000011410 */
[-C--:B------:R-:W-:Y:S01]  /*88c0*/  ISETP.GE.AND P2, PT, R16, R11.reuse, PT ;  /* 0x0000000b1000720c */ /* 0x080fe20003f46270 */
[----:B------:R-:W-:Y:S01]  /*88d0*/  VIADD R5, R5, UR4 ;  /* 0x0000000405057c36 */ /* 0x000fe20008000000 */
[----:B------:R-:W-:Y:S02]  /*88e0*/  UIMAD UR4, UR45, UR6, URZ ;  /* 0x000000062d0472a4 */ /* 0x000fe4000f8e023f */
[----:B------:R-:W-:Y:S01]  /*88f0*/  IMAD.U32 R7, RZ, RZ, UR6 ;  /* 0x00000006ff077e24 */ /* 0x000fe2000f8e00ff */
[-C--:B------:R-:W-:Y:S01]  /*8900*/  ISETP.GE.AND P0, PT, R6, R11.reuse, PT ;  /* 0x0000000b0600720c */ /* 0x080fe20003f06270 */
[----:B------:R-:W-:Y:S01]  /*8910*/  VIADD R0, R16, 0x20 ;  /* 0x0000002010007836 */ /* 0x000fe20000000000 */
[----:B------:R-:W-:Y:S02]  /*8920*/  UIMAD UR4, UR46, UR7, UR4 ;  /* 0x000000072e0472a4 */ /* 0x000fe4000f8e0204 */
[----:B------:R-:W-:Y:S02]  /*8930*/  IMAD.WIDE.U32 R6, R7, UR46, R4 ;  /* 0x0000002e07067c25 */ /* 0x000fe4000f8e0004 */
[----:B------:R-:W-:-:S02]  /*8940*/  ISETP.GE.AND P1, PT, R0, R11, PT ;  /* 0x0000000b0000720c */ /* 0x000fc40003f26270 */
[----:B------:R-:W-:Y:S01]  /*8950*/  IMAD.MOV.U32 R8, RZ, RZ, R16 ;  /* 0x000000ffff087224 */ /* 0x000fe200078e0010 */
[----:B------:R-:W-:Y:S01]  /*8960*/  IADD3 R13, R7, UR4, RZ ;  /* 0x00000004070d7c10 */ /* 0x000fe2000fffe0ff */
[----:B------:R-:W-:Y:S02]  /*8970*/  VIADD R0, R16, 0x60 ;  /* 0x0000006010007836 */ /* 0x000fe40000000000 */
[----:B------:R-:W-:Y:S01]  /*8980*/  IMAD.WIDE R8, R18, 0x80, R8 ;  /* 0x0000008012087825 */ /* 0x000fe200078e0208 */
[----:B------:R-:W-:Y:S06]  /*8990*/  @P2 BRA `(.L_x_7494) ;  /* 0x0000000000582947 */ /* 0x000fec0003800000 */
[C---:B------:R-:W-:Y:S01]  /*89a0*/  VIADD R3, R2.reuse, 0x40 ;  /* 0x0000004002037836 */ /* 0x040fe20000000000 */
[----:B------:R-:W-:Y:S01]  /*89b0*/  ULDC UR4, c[0x0][0xa8c] ;  /* 0x0002a30000047ab9 */ /* 0x000fe20000000800 */
[C---:B------:R-:W-:Y:S01]  /*89c0*/  VIADD R4, R2.reuse, 0x80 ;  /* 0x0000008002047836 */ /* 0x040fe20000000000 */
[----:B------:R-:W-:Y:S01]  /*89d0*/  ULDC.64 UR6, c[0x0][0xad8] ;  /* 0x0002b60000067ab9 */ /* 0x000fe20000000a00 */
[----:B------:R-:W-:Y:S01]  /*89e0*/  VIADD R10, R2, 0xc0 ;  /* 0x000000c0020a7836 */ /* 0x000fe20000000000 */
[----:B------:R-:W-:Y:S01]  /*89f0*/  ISETP.GE.AND P4, PT, R3, UR4, PT ;  /* 0x0000000403007c0c */ /* 0x000fe2000bf86270 */
[----:B------:R-:W-:Y:S01]  /*8a00*/  IMAD R3, R9, UR6, RZ ;  /* 0x0000000609037c24 */ /* 0x000fe2000f8e02ff */
[----:B------:R-:W-:Y:S01]  /*8a10*/  ISETP.GE.AND P5, PT, R4, UR4, PT ;  /* 0x0000000404007c0c */ /* 0x000fe2000bfa6270 */
[----:B------:R-:W-:Y:S01]  /*8a20*/  IMAD.MOV.U32 R4, RZ, RZ, R6 ;  /* 0x000000ffff047224 */ /* 0x000fe200078e0006 */
[----:B------:R-:W-:Y:S01]  /*8a30*/  ISETP.GE.AND P3, PT, R2, UR4, PT ;  /* 0x0000000402007c0c */ /* 0x000fe2000bf66270 */
[----:B------:R-:W-:Y:S01]  /*8a40*/  IMAD.MOV.U32 R5, RZ, RZ, R13 ;  /* 0x000000ffff057224 */ /* 0x000fe200078e000d */
[----:B------:R-:W-:Y:S01]  /*8a50*/  ISETP.GE.AND P6, PT, R10, UR4, PT ;  /* 0x000000040a007c0c */ /* 0x000fe2000bfc6270 */
[----:B------:R-:W-:-:S02]  /*8a60*/  IMAD R3, R8, UR7, R3 ;  /* 0x0000000708037c24 */ /* 0x000fc4000f8e0203 */
[----:B------:R-:W-:Y:S01]  /*8a70*/  IMAD.WIDE.U32 R4, R8, UR6, R4 ;  /* 0x0000000608047c25 */ /* 0x000fe2000f8e0004 */
[----:B------:R-:W-:-:S03]  /*8a80*/  ULDC.64 UR6, c[0x0][0xa80] ;  /* 0x0002a00000067ab9 */ /* 0x000fc60000000a00 */
[----:B------:R-:W-:Y:S01]  /*8a90*/  IMAD.IADD R3, R5, 0x1, R3 ;  /* 0x0000000105037824 */ /* 0x000fe200078e0203 */
[----:B------:R-:W-:-:S04]  /*8aa0*/  LEA R14, P2, R4, UR6, 0x1 ;  /* 0x00000006040e7c11 */ /* 0x000fc8000f8408ff */
[----:B------:R-:W-:-:S05]  /*8ab0*/  LEA.HI.X R15, R4, UR7, R3, 0x1, P2 ;  /* 0x00000007040f7c11 */ /* 0x000fca00090f0c03 */
[----:B------:R0:W-:Y:S04]  /*8ac0*/  @!P3 STG.E.128 desc[UR40][R14.64], RZ ;  /* 0x000000ff0e00b986 */ /* 0x0001e8000c101d28 */
[----:B------:R0:W-:Y:S04]  /*8ad0*/  @!P4 STG.E.128 desc[UR40][R14.64+0x80], RZ ;  /* 0x000080ff0e00c986 */ /* 0x0001e8000c101d28 */
[----:B------:R0:W-:Y:S04]  /*8ae0*/  @!P5 STG.E.128 desc[UR40][R14.64+0x100], RZ ;  /* 0x000100ff0e00d986 */ /* 0x0001e8000c101d28 */
[----:B------:R0:W-:Y:S02]  /*8af0*/  @!P6 STG.E.128 desc[UR40][R14.64+0x180], RZ ;  /* 0x000180ff0e00e986 */ /* 0x0001e4000c101d28 */
.L_x_7494:
[----:B------:R-:W-:Y:S05]  /*8b00*/  BSYNC B1 ;  /* 0x0000000000017941 */ /* 0x000fea0003800000 */
.L_x_7493:
[----:B------:R-:W-:Y:S01]  /*8b10*/  BSSY B1, `(.L_x_7495) ;  /* 0x000001b000017945 */ /* 0x000fe20003800000 */
[----:B------:R-:W-:-:S03]  /*8b20*/  ISETP.GE.AND P2, PT, R0, R11, PT ;  /* 0x0000000b0000720c */ /* 0x000fc60003f46270 */
[----:B------:R-:W-:Y:S10]  /*8b30*/  @P1 BRA `(.L_x_7496) ;  /* 0x0000000000601947 */ /* 0x000ff40003800000 */
        /* <DEDUP_REMOVED lines=17> */
[----:B------:R-:W-:Y:S01]  /*8c50*/  LEA R10, P1, R4, UR6, 0x1 ;  /* 0x00000006040a7c11 */ /* 0x000fe2000f8208ff */
[----:B------:R-:W-:-:S05]  /*8c60*/  IMAD.IADD R3, R5, 0x1, R3 ;  /* 0x0000000105037824 */ /* 0x000fca00078e0203 */
[----:B------:R-:W-:-:S05]  /*8c70*/  LEA.HI.X R11, R4, UR7, R3, 0x1, P1 ;  /* 0x00000007040b7c11 */ /* 0x000fca00088f0c03 */
[----:B------:R1:W-:Y:S04]  /*8c80*/  @!P3 STG.E.128 desc[UR40][R10.64], RZ ;  /* 0x000000ff0a00b986 */ /* 0x0003e8000c101d28 */
[----:B------:R1:W-:Y:S04]  /*8c90*/  @!P4 STG.E.128 desc[UR40][R10.64+0x80], RZ ;  /* 0x000080ff0a00c986 */ /* 0x0003e8000c101d28 */
[----:B------:R1:W-:Y:S04]  /*8ca0*/  @!P5 STG.E.128 desc[UR40][R10.64+0x100], RZ ;  /* 0x000100ff0a00d986 */ /* 0x0003e8000c101d28 */
[----:B------:R1:W-:Y:S02]  /*8cb0*/  @!P6 STG.E.128 desc[UR40][R10.64+0x180], RZ ;  /* 0x000180ff0a00e986 */ /* 0x0003e4000c101d28 */
.L_x_7496:
[----:B------:R-:W-:Y:S05]  /*8cc0*/  BSYNC B1 ;  /* 0x0000000000017941 */ /* 0x000fea0003800000 */
.L_x_7495:
[----:B------:R-:W-:Y:S04]  /*8cd0*/  BSSY B1, `(.L_x_7497) ;  /* 0x000001a000017945 */ /* 0x000fe80003800000 */
[----:B------:R-:W-:Y:S05]  /*8ce0*/  @P0 BRA `(.L_x_7498) ;  /* 0x0000000000600947 */ /* 0x000fea0003800000 */
[----:B------:R-:W-:Y:S01]  /*8cf0*/  IADD3 R3, P0, R8, 0x40, RZ ;  /* 0x0000004008037810 */ /* 0x000fe20007f1e0ff */
[C---:B------:R-:W-:Y:S01]  /*8d00*/  VIADD R5, R2.reuse, 0x80 ;  /* 0x0000008002057836 */ /* 0x040fe20000000000 */
[----:B------:R-:W-:Y:S01]  /*8d10*/  IADD3 R4, R2, 0x40, RZ ;  /* 0x0000004002047810 */ /* 0x000fe20007ffe0ff */
[----:B------:R-:W-:Y:S01]  /*8d20*/  ULDC UR4, c[0x0][0xa8c] ;  /* 0x0002a30000047ab9 */ /* 0x000fe20000000800 */
        /* <DEDUP_REMOVED lines=8> */
[----:B-1----:R-:W-:Y:S02]  /*8db0*/  VIADD R10, R2, 0xc0 ;  /* 0x000000c0020a7836 */ /* 0x002fe40000000000 */
        /* <DEDUP_REMOVED lines=11> */
.L_x_7498:
[----:B------:R-:W-:Y:S05]  /*8e70*/  BSYNC B1 ;  /* 0x0000000000017941 */ /* 0x000fea0003800000 */
.L_x_7497:
[----:B------:R-:W-:Y:S05]  /*8e80*/  @P2 BRA `(.L_x_7489) ;  /* 0x0000000000602947 */ /* 0x000fea0003800000 */
[----:B------:R-:W-:Y:S01]  /*8e90*/  IADD3 R3, P0, R8, 0x60, RZ ;  /* 0x0000006008037810 */ /* 0x000fe20007f1e0ff */
[C---:B------:R-:W-:Y:S01]  /*8ea0*/  VIADD R0, R2.reuse, 0x40 ;  /* 0x0000004002007836 */ /* 0x040fe20000000000 */
[----:B------:R-:W-:Y:S01]  /*8eb0*/  ULDC UR4, c[0x0][0xa8c] ;  /* 0x0002a30000047ab9 */ /* 0x000fe20000000800 */
[----:B------:R-:W-:Y:S01]  /*8ec0*/  ULDC.64 UR6, c[0x0][0xad8] ;  /* 0x0002b60000067ab9 */ /* 0x000fe20000000a00 */
[----:B------:R-:W-:Y:S01]  /*8ed0*/  IMAD.MOV.U32 R4, RZ, RZ, R6 ;  /* 0x000000ffff047224 */ /* 0x000fe200078e0006 */
[----:B------:R-:W-:Y:S01]  /*8ee0*/  ISETP.GE.AND P1, PT, R2, UR4, PT ;  /* 0x0000000402007c0c */ /* 0x000fe2000bf26270 */
[----:B------:R-:W-:Y:S01]  /*8ef0*/  IMAD.X R8, RZ, RZ, R9, P0 ;  /* 0x000000ffff087224 */ /* 0x000fe200000e0609 */
[----:B------:R-:W-:Y:S01]  /*8f00*/  ISETP.GE.AND P2, PT, R0, UR4, PT ;  /* 0x0000000400007c0c */ /* 0x000fe2000bf46270 */
[----:B------:R-:W-:Y:S02]  /*8f10*/  IMAD.MOV.U32 R5, RZ, RZ, R13 ;  /* 0x000000ffff057224 */ /* 0x000fe400078e000d */
[----:B------:R-:W-:-:S02]  /*8f20*/  VIADD R6, R2, 0x80 ;  /* 0x0000008002067836 */ /* 0x000fc40000000000 */
[----:B------:R-:W-:Y:S02]  /*8f30*/  IMAD R8, R8, UR6, RZ ;  /* 0x0000000608087c24 */ /* 0x000fe4000f8e02ff */
[----:B------:R-:W-:Y:S01]  /*8f40*/  VIADD R0, R2, 0xc0 ;  /* 0x000000c002007836 */ /* 0x000fe20000000000 */
[----:B------:R-:W-:Y:S01]  /*8f50*/  ISETP.GE.AND P3, PT, R6, UR4, PT ;  /* 0x0000000406007c0c */ /* 0x000fe2000bf66270 */
        /* <DEDUP_REMOVED lines=11> */
.L_x_7489:
[----:B------:R-:W-:Y:S05]  /*9010*/  BSYNC B0 ;  /* 0x0000000000007941 */ /* 0x000fea0003800000 */
.L_x_7480:
[----:B------:R-:W-:Y:S02]  /*9020*/  ULDC UR4, c[0x0][0xc14] ;  /* 0x0003050000047ab9 */ /* 0x000fe40000000800 */
[----:B------:R-:W-:-:S13]  /*9030*/  ISETP.GE.AND P0, PT, R43, UR4, PT ;  /* 0x000000042b007c0c */ /* 0x000fda000bf06270 */
[----:B------:R-:W-:Y:S05]  /*9040*/  @!P0 BRA `(.L_x_7499) ;  /* 0xffffff7c00488947 */ /* 0x000fea000383ffff */
[----:B------:R-:W-:Y:S05]  /*9050*/  EXIT ;  /* 0x000000000000794d */ /* 0x000fea0003800000 */
.L_x_7456:
        /* <DEDUP_REMOVED lines=61> */
.L_x_7504:
        /* <DEDUP_REMOVED lines=9> */
[C---:B------:R-:W-:Y:S02]  /*94c0*/  ISETP.NE.AND P1, PT, R8.reuse, 0x1f, PT ;  /* 0x0000001f0800780c */ /* 0x040fe40003f25270 */
[----:B------:R-:W-:-:S04]  /*94d0*/  IADD3 R7, R8, R19, RZ ;  /* 0x0000001308077210 */ /* 0x000fc80007ffe0ff */
[----:B------:R-:W-:-:S13]  /*94e0*/  ISETP.GE.OR P0, PT, R7, UR5, !P1 ;  /* 0x0000000507007c0c */ /* 0x000fda000cf06670 */
[----:B------:R-:W-:Y:S05]  /*94f0*/  @P0 BRA `(.L_x_7503) ;  /* 0x00000000000c0947 */ /* 0x000fea0003800000 */
[----:B------:R-:W0:Y:S02]  /*9500*/  LDC.64 R2, c[0x0][0xc58] ;  /* 0x00031600ff027b82 */ /* 0x000e240000000a00 */
[----:B0-----:R-:W-:-:S05]  /*9510*/  IMAD.WIDE R2, R7, 0x4, R2 ;  /* 0x0000000407027825 */ /* 0x001fca00078e0202 */
[----:B------:R0:W5:Y:S02]  /*9520*/  LDG.E R0, desc[UR40][R2.64] ;  /* 0x0000002802007981 */ /* 0x000164000c1e1900 */
.L_x_7503:
[----:B------:R-:W-:Y:S05]  /*9530*/  BSYNC B0 ;  /* 0x0000000000007941 */ /* 0x000fea0003800000 */
.L_x_7502:
        /* <DEDUP_REMOVED lines=26> */
.L_x_7500:
        /* <DEDUP_REMOVED lines=16> */
.L_x_7505:
        /* <DEDUP_REMOVED lines=25> */
.L_x_7501:
[----:B------:R-:W-:Y:S02]  /*9970*/  IMAD.MOV.U32 R17, RZ, RZ, RZ ;  /* 0x000000ffff117224 */ /* 0x000fe400078e00ff */
[----:B------:R-:W-:Y:S02]  /*9980*/  IMAD.U32 R16, RZ, RZ, UR6 ;  /* 0x00000006ff107e24 */ /* 0x000fe4000f8e00ff */
[----:B------:R-:W-:-:S07]  /*9990*/  IMAD.MOV.U32 R18, RZ, RZ, RZ ;  /* 0x000000ffff127224 */ /* 0x000fce00078e00ff */
.L_x_7506:
        /* <DEDUP_REMOVED lines=20> */
.L_x_7570:
[----:B-12---:R-:W1:Y:S02]  /*9ae0*/  LDC.64 R2, c[0x0][0xc60] ;  /* 0x00031800ff027b82 */ /* 0x006e640000000a00 */
[----:B-1----:R-:W-:-:S05]  /*9af0*/  IMAD.WIDE R2, R19, 0x4, R2 ;  /* 0x0000000413027825 */ /* 0x002fca00078e0202 */
[----:B------:R-:W2:Y:S01]  /*9b00*/  LDG.E R5, desc[UR40][R2.64] ;  /* 0x0000002802057981 */ /* 0x000ea2000c1e1900 */
[----:B------:R-:W-:Y:S05]  /*9b10*/  YIELD ;  /* 0x0000000000007946 */ /* 0x000fea0003800000 */
[----:B------:R-:W-:Y:S01]  /*9b20*/  ULDC.64 UR4, c[0x0][0xa28] ;  /* 0x00028a0000047ab9 */ /* 0x000fe20000000a00 */
[----:B0-----:R-:W-:Y:S01]  /*9b30*/  IMAD.MOV.U32 R0, RZ, RZ, RZ ;  /* 0x000000ffff007224 */ /* 0x001fe200078e00ff */
[----:B------:R-:W-:-:S04]  /*9b40*/  ISETP.NE.U32.AND P0, PT, RZ, UR4, PT ;  /* 0x00000004ff007c0c */ /* 0x000fc8000bf05070 */
[----:B------:R-:W-:Y:S02]  /*9b50*/  ISETP.NE.AND.EX P0, PT, RZ, UR5, PT, P0 ;  /* 0x00000005ff007c0c */ /* 0x000fe4000bf05300 */
[----:B------:R-:W-:Y:S02]  /*9b60*/  MOV R6, RZ ;  /* 0x000000ff00067202 */ /* 0x000fe40000000f00 */
[----:B--2---:R-:W-:Y:S01]  /*9b70*/  SHF.R.S32.HI R4, RZ, 0x1f, R5 ;  /* 0x0000001fff047819 */ /* 0x004fe20000011405 */
[----:B------:R-:W-:-:S08]  /*9b80*/  IMAD.SHL.U32 R7, R5, 0x4, RZ ;  /* 0x0000000405077824 */ /* 0x000fd000078e00ff */
        /* <DEDUP_REMOVED lines=40> */
.L_x_7508:
[--C-:B-1---5:R-:W-:Y:S01]  /*9e10*/  IMAD.IADD R2, R6, 0x1, -R0.reuse ;  /* 0x0000000106027824 */ /* 0x122fe200078e0a00 */
[----:B------:R-:W-:Y:S01]  /*9e20*/  BSSY B6, `(.L_x_7509) ;  /* 0x00002b6000067945 */ /* 0x000fe20003800000 */
[----:B------:R-:W-:Y:S02]  /*9e30*/  IMAD.IADD R3, R7, 0x1, R0 ;  /* 0x0000000107037824 */ /* 0x000fe400078e0200 */
[C---:B------:R-:W-:Y:S01]  /*9e40*/  VIADD R0, R2.reuse, 0x5f ;  /* 0x0000005f02007836 */ /* 0x040fe20000000000 */
[----:B------:R-:W-:Y:S01]  /*9e50*/  STL [R1+0x20], R2 ;  /* 0x0000200201007387 */ /* 0x000fe20000100800 */
[----:B------:R-:W-:Y:S02]  /*9e60*/  ISETP.GT.AND P0, PT, R2, RZ, PT ;  /* 0x000000ff0200720c */ /* 0x000fe40003f04270 */
[----:B------:R-:W-:Y:S01]  /*9e70*/  IMAD.HI R0, R0, 0x2aaaaaab, RZ ;  /* 0x2aaaaaab00007827 */ /* 0x000fe200078e02ff */
[----:B------:R0:W-:Y:S04]  /*9e80*/  STL [R1+0x8], R3 ;  /* 0x0000080301007387 */ /* 0x0001e80000100800 */
[----:B0-----:R-:W-:-:S04]  /*9e90*/  SHF.R.U32.HI R3, RZ, 0x1f, R0 ;  /* 0x0000001fff037819 */ /* 0x001fc80000011600 */
[----:B------:R-:W-:-:S05]  /*9ea0*/  LEA.HI.SX32 R0, R0, R3, 0x1c ;  /* 0x0000000300007211 */ /* 0x000fca00078fe2ff */
        /* <DEDUP_REMOVED lines=19> */
.L_x_7510:
        /* <DEDUP_REMOVED lines=23> */
.L_x_7512:
        /* <DEDUP_REMOVED lines=20> */
.L_x_7514:
        /* <DEDUP_REMOVED lines=16> */
.L_x_7513:
        /* <DEDUP_REMOVED lines=31> */
.L_x_7515:
        /* <DEDUP_REMOVED lines=17> */
.L_x_7586:
[----:B------:R-:W2:Y:S01]  /*a690*/  LDL R8, [R1+0x14] ;  /* 0x0000140001087983 */ /* 0x000ea20000100800 */
[----:B------:R-:W-:Y:S01]  /*a6a0*/  UMOV UR4, 0xffffffff ;  /* 0xffffffff00047882 */ /* 0x000fe20000000000 */
[----:B------:R-:W-:Y:S01]  /*a6b0*/  SHF.R.S32.HI R5, RZ, 0x1f, R0 ;  /* 0x0000001fff057819 */ /* 0x000fe20000011400 */
[----:B--2---:R-:W-:Y:S01]  /*a6c0*/  VIADD R9, R8, 0xffffffff ;  /* 0xffffffff08097836 */ /* 0x004fe20000000000 */
[----:B------:R-:W-:Y:S06]  /*a6d0*/  BRA.DIV UR4, `(.L_x_7517) ;  /* 0x0000003204b87947 */ /* 0x000fec000b800000 */
[----:B------:R-:W-:-:S13]  /*a6e0*/  ELECT P6, URZ, PT ;  /* 0x00000000003f782f */ /* 0x000fda00038c0000 */
.L_x_7589:
        /* <DEDUP_REMOVED lines=24> */
.L_x_7519:
        /* <DEDUP_REMOVED lines=9> */
.L_x_7590:
        /* <DEDUP_REMOVED lines=11> */
.L_x_7521:
        /* <DEDUP_REMOVED lines=19> */
[----:B------:R-:W-:-:S03]  /*aae0*/  UIMAD UR11, UR11, 0x60, UR4 ;  /* 0x000000600b0b78a4 */ /* 0x000fc6000f8e0204 */
[----:B------:R-:W-:-:S06]  /*aaf0*/  UMOV UR4, 0x0 ;  /* 0x0000000000047882 */ /* 0x000fcc0000000000 */
[----:B------:R0:W-:Y:S02]  /*ab00*/  UTMALDG.4D [UR8], [UR6], desc[UR4] ;  /* 0x00000408060075b4 */ /* 0x0001e40008019000 */
[----:B0-----:R-:W-:Y:S01]  /*ab10*/  NOP ;  /* 0x0000000000007918 */ /* 0x001fe20000000000 */
.L_x_7518:
        /* <DEDUP_REMOVED lines=30> */
.L_x_7591:
[----:B------:R-:W-:Y:S05]  /*ad00*/  BSYNC B0 ;  /* 0x0000000000007941 */ /* 0x000fea0003800000 */
.L_x_7522:
        /* <DEDUP_REMOVED lines=11> */
.L_x_7592:
        /* <DEDUP_REMOVED lines=11> */
.L_x_7527:
[----:B0-----:R-:W2:Y:S01]  /*ae70*/  LDL R6, [R1] ;  /* 0x0000000001067983 */ /* 0x001ea20000100800 */
[----:B------:R-:W-:-:S03]  /*ae80*/  MOV R12, 0x400 ;  /* 0x00000400000c7802 */ /* 0x000fc60000000f00 */
[----:B------:R-:W3:Y:S04]  /*ae90*/  LDL R11, [R1+0x28] ;  /* 0x00002800010b7983 */ /* 0x000ee80000100800 */
        /* <DEDUP_REMOVED lines=17> */
[----:B------:R-:W-:Y:S02]  /*afb0*/  UIMAD UR11, UR11, 0x60, UR5 ;  /* 0x000000600b0b78a4 */ /* 0x000fe4000f8e0205 */
[----:B------:R-:W-:Y:S02]  /*afc0*/  UIADD3.X UR5, URZ, UR39, URZ, UP0, !UPT ;  /* 0x000000273f057290 */ /* 0x000fe400087fe43f */
[----:B------:R-:W-:Y:S02]  /*afd0*/  UIADD3 UR15, UR14, 0x3400, URZ ;  /* 0x000034000e0f7890 */ /* 0x000fe4000fffe03f */
[----:B------:R-:W-:Y:S02]  /*afe0*/  UIADD3 UR17, UR14, 0x6400, URZ ;  /* 0x000064000e117890 */ /* 0x000fe4000fffe03f */
[----:B------:R-:W-:-:S03]  /*aff0*/  UIADD3 UR18, UR14, 0x9400, URZ ;  /* 0x000094000e127890 */ /* 0x000fc6000fffe03f */
        /* <DEDUP_REMOVED lines=13> */
.L_x_7525:
[----:B------:R-:W-:Y:S05]  /*b0d0*/  BSYNC B0 ;  /* 0x0000000000007941 */ /* 0x000fea0003800000 */
.L_x_7524:
        /* <DEDUP_REMOVED lines=46> */
.L_x_7534:
[----:B-1----:R-:W1:Y:S01]  /*b3c0*/  S2R R3, SR_CgaCtaId ;  /* 0x0000000000037919 */ /* 0x002e620000008800 */
[----:B------:R-:W-:Y:S02]  /*b3d0*/  MOV R2, 0x400 ;  /* 0x0000040000027802 */ /* 0x000fe40000000f00 */
[----:B------:R-:W-:Y:S02]  /*b3e0*/  SHF.L.U32 R6, R14, 0x1f, RZ ;  /* 0x0000001f0e067819 */ /* 0x000fe400000006ff */
[----:B-1----:R-:W-:-:S05]  /*b3f0*/  LEA R2, R3, R2, 0x18 ;  /* 0x0000000203027211 */ /* 0x002fca00078ec0ff */
[----:B------:R-:W-:-:S04]  /*b400*/  IMAD R3, R15, 0x8, R2 ;  /* 0x000000080f037824 */ /* 0x000fc800078e0202 */
[----:B------:R-:W1:Y:S02]  /*b410*/  SYNCS.PHASECHK.TRANS64.TRYWAIT P0, [R3+URZ+0x22840], R6 ;  /* 0x02284006030075a7 */ /* 0x000e64000800017f */
[----:B-1----:R-:W-:Y:S05]  /*b420*/  @!P0 BRA `(.L_x_7535) ;  /* 0x0000002400cc8947 */ /* 0x002fea0003800000 */
.L_x_7593:
        /* <DEDUP_REMOVED lines=11> */
.L_x_7536:
        /* <DEDUP_REMOVED lines=22> */
.L_x_7594:
        /* <DEDUP_REMOVED lines=8> */
.L_x_7538:
        /* <DEDUP_REMOVED lines=34> */
.L_x_7533:
[----:B------:R-:W-:Y:S05]  /*b8e0*/  BSYNC B2 ;  /* 0x0000000000027941 */ /* 0x000fea0003800000 */
.L_x_7532:
[----:B------:R-:W2:Y:S02]  /*b8f0*/  LDL.LU R2, [R1+0x14] ;  /* 0x0000140001027983 */ /* 0x000ea40000300800 */
[----:B--2---:R-:W-:-:S07]  /*b900*/  VIADD R8, R2, 0xfffffffd ;  /* 0xfffffffd02087836 */ /* 0x004fce0000000000 */
.L_x_7531:
[----:B------:R-:W-:Y:S05]  /*b910*/  BSYNC B1 ;  /* 0x0000000000017941 */ /* 0x000fea0003800000 */
.L_x_7530:
[----:B------:R-:W-:-:S05]  /*b920*/  IMAD.MOV R2, RZ, RZ, -R11 ;  /* 0x000000ffff027224 */ /* 0x000fca00078e0a0b */
[----:B------:R-:W-:-:S13]  /*b930*/  ISETP.NE.AND P0, PT, R9, R2, PT ;  /* 0x000000020900720c */ /* 0x000fda0003f05270 */
[----:B------:R-:W-:Y:S05]  /*b940*/  @!P0 BRA `(.L_x_7529) ;  /* 0x0000000c009c8947 */ /* 0x000fea0003800000 */
.L_x_7553:
        /* <DEDUP_REMOVED lines=28> */
[----:B------:R-:W-:-:S04]  /*bb10*/  LEA R6, P0, R2, UR4, 0x2 ;  /* 0x0000000402067c11 */ /* 0x000fc8000f8010ff */
[----:B------:R-:W-:-:S04]  /*bb20*/  IADD3 R7, R7, R3, RZ ;  /* 0x0000000307077210 */ /* 0x000fc80007ffe0ff */
[----:B------:R-:W-:-:S06]  /*bb30*/  LEA.HI.X R7, R2, UR5, R7, 0x2, P0 ;  /* 0x0000000502077c11 */ /* 0x000fcc00080f1407 */
[----:B------:R1:W5:Y:S02]  /*bb40*/  LDG.E R7, desc[UR40][R6.64] ;  /* 0x0000002806077981 */ /* 0x000364000c1e1900 */
.L_x_7541:
[----:B------:R-:W2:Y:S01]  /*bb50*/  S2R R3, SR_CgaCtaId ;  /* 0x0000000000037919 */ /* 0x000ea20000008800 */
[----:B------:R-:W-:-:S04]  /*bb60*/  MOV R2, 0x400 ;  /* 0x0000040000027802 */ /* 0x000fc80000000f00 */
[----:B--2---:R-:W-:Y:S02]  /*bb70*/  LEA R2, R3, R2, 0x18 ;  /* 0x0000000203027211 */ /* 0x004fe400078ec0ff */
[----:B------:R-:W-:-:S03]  /*bb80*/  SHF.L.U32 R3, R10, 0x1f, RZ ;  /* 0x0000001f0a037819 */ /* 0x000fc600000006ff */
[----:B------:R-:W-:-:S04]  /*bb90*/  IMAD R2, R9, 0x8, R2 ;  /* 0x0000000809027824 */ /* 0x000fc800078e0202 */
[----:B------:R-:W2:Y:S02]  /*bba0*/  SYNCS.PHASECHK.TRANS64.TRYWAIT P0, [R2+URZ+0x22840], R3 ;  /* 0x02284003020075a7 */ /* 0x000ea4000800017f */
[----:B--2---:R-:W-:Y:S05]  /*bbb0*/  @!P0 BRA `(.L_x_7542) ;  /* 0x0000002000108947 */ /* 0x004fea0003800000 */
.L_x_7595:
        /* <DEDUP_REMOVED lines=11> */
.L_x_7543:
        /* <DEDUP_REMOVED lines=21> */
.L_x_7596:
        /* <DEDUP_REMOVED lines=8> */
.L_x_7545:
        /* <DEDUP_REMOVED lines=33> */
.L_x_7540:
[----:B------:R-:W-:Y:S05]  /*c050*/  BSYNC B1 ;  /* 0x0000000000017941 */ /* 0x000fea0003800000 */
.L_x_7539:
        /* <DEDUP_REMOVED lines=26> */
[----:B------:R-:W-:-:S04]  /*c200*/  IMAD.WIDE.U32 R2, R0, UR6, R2 ;  /* 0x0000000600027c25 */ /* 0x000fc8000f8e0002 */
[----:B------:R-:W-:Y:S01]  /*c210*/  IMAD.IADD R7, R7, 0x1, R3 ;  /* 0x0000000107077824 */ /* 0x000fe200078e0203 */
[----:B------:R-:W-:-:S04]  /*c220*/  LEA R6, P0, R2, UR4, 0x2 ;  /* 0x0000000402067c11 */ /* 0x000fc8000f8010ff */
[----:B------:R-:W-:-:S06]  /*c230*/  LEA.HI.X R7, R2, UR5, R7, 0x2, P0 ;  /* 0x0000000502077c11 */ /* 0x000fcc00080f1407 */
[----:B------:R2:W5:Y:S03]  /*c240*/  LDG.E R7, desc[UR40][R6.64] ;  /* 0x0000002806077981 */ /* 0x000566000c1e1900 */
.L_x_7548:
[----:B------:R-:W3:Y:S01]  /*c250*/  S2R R3, SR_CgaCtaId ;  /* 0x0000000000037919 */ /* 0x000ee20000008800 */
[----:B------:R-:W-:-:S04]  /*c260*/  MOV R2, 0x400 ;  /* 0x0000040000027802 */ /* 0x000fc80000000f00 */
[----:B---3--:R-:W-:Y:S02]  /*c270*/  LEA R2, R3, R2, 0x18 ;  /* 0x0000000203027211 */ /* 0x008fe400078ec0ff */
[----:B------:R-:W-:-:S03]  /*c280*/  SHF.L.U32 R3, R11, 0x1f, RZ ;  /* 0x0000001f0b037819 */ /* 0x000fc600000006ff */
[----:B------:R-:W-:-:S04]  /*c290*/  IMAD R2, R12, 0x8, R2 ;  /* 0x000000080c027824 */ /* 0x000fc800078e0202 */
[----:B------:R-:W3:Y:S02]  /*c2a0*/  SYNCS.PHASECHK.TRANS64.TRYWAIT P0, [R2+URZ+0x22840], R3 ;  /* 0x02284003020075a7 */ /* 0x000ee4000800017f */
[----:B---3--:R-:W-:Y:S05]  /*c2b0*/  @!P0 BRA `(.L_x_7549) ;  /* 0x0000001800788947 */ /* 0x008fea0003800000 */
.L_x_7597:
        /* <DEDUP_REMOVED lines=11> */
.L_x_7550:
        /* <DEDUP_REMOVED lines=22> */
.L_x_7598:
        /* <DEDUP_REMOVED lines=8> */
.L_x_7552:
        /* <DEDUP_REMOVED lines=34> */
.L_x_7547:
[----:B------:R-:W-:Y:S05]  /*c770*/  BSYNC B1 ;  /* 0x0000000000017941 */ /* 0x000fea0003800000 */
.L_x_7546:
[C---:B------:R-:W-:Y:S01]  /*c780*/  ISETP.GT.AND P0, PT, R8.reuse, 0x1, PT ;  /* 0x000000010800780c */ /* 0x040fe20003f04270 */
[----:B------:R-:W-:-:S04]  /*c790*/  VIADD R2, R8, 0xfffffffe ;  /* 0xfffffffe08027836 */ /* 0x000fc80000000000 */
[----:B------:R-:W-:-:S08]  /*c7a0*/  IMAD.MOV.U32 R8, RZ, RZ, R2 ;  /* 0x000000ffff087224 */ /* 0x000fd000078e0002 */
[----:B------:R-:W-:Y:S05]  /*c7b0*/  @P0 BRA `(.L_x_7553) ;  /* 0xfffffff000640947 */ /* 0x000fea000383ffff */
.L_x_7529:
[----:B------:R-:W-:Y:S05]  /*c7c0*/  BSYNC B0 ;  /* 0x0000000000007941 */ /* 0x000fea0003800000 */
.L_x_7528:
[----:B------:R-:W2:Y:S01]  /*c7d0*/  LDL.LU R3, [R1] ;  /* 0x0000000001037983 */ /* 0x000ea20000300800 */
[----:B------:R-:W-:Y:S01]  /*c7e0*/  BSSY B0, `(.L_x_7554) ;  /* 0x0000016000007945 */ /* 0x000fe20003800000 */
[----:B------:R-:W3:Y:S02]  /*c7f0*/  S2R R2, SR_TID.X ;  /* 0x0000000000027919 */ /* 0x000ee40000002100 */
[----:B---3--:R-:W-:-:S04]  /*c800*/  LOP3.LUT R2, R2, 0x1f, RZ, 0xc0, !PT ;  /* 0x0000001f02027812 */ /* 0x008fc800078ec0ff */
[----:B------:R-:W-:Y:S02]  /*c810*/  ISETP.NE.AND P1, PT, R2, RZ, PT ;  /* 0x000000ff0200720c */ /* 0x000fe40003f25270 */
[----:B--2---:R-:W-:-:S04]  /*c820*/  IADD3 R0, R3, 0x1, RZ ;  /* 0x0000000103007810 */ /* 0x004fc80007ffe0ff */
        /* <DEDUP_REMOVED lines=17> */
.L_x_7555:
[----:B------:R-:W-:Y:S05]  /*c940*/  BSYNC B0 ;  /* 0x0000000000007941 */ /* 0x000fea0003800000 */
.L_x_7554:
[----:B--2---:R-:W2:Y:S02]  /*c950*/  LDL.LU R2, [R1+0x4] ;  /* 0x0000040001027983 */ /* 0x004ea40000300800 */
[----:B--2---:R-:W-:-:S05]  /*c960*/  LOP3.LUT R2, R2, R0, RZ, 0x3c, !PT ;  /* 0x0000000002027212 */ /* 0x004fca00078e3cff */
[----:B------:R2:W-:Y:S02]  /*c970*/  STL [R1+0x4], R2 ;  /* 0x0000040201007387 */ /* 0x0005e40000100800 */
.L_x_7511:
[----:B------:R-:W-:Y:S05]  /*c980*/  BSYNC B6 ;  /* 0x0000000000067941 */ /* 0x000fea0003800000 */
.L_x_7509:
[----:B------:R-:W-:-:S03]  /*c990*/  UMOV UR4, 0xffffffff ;  /* 0xffffffff00047882 */ /* 0x000fc60000000000 */
[----:B------:R-:W-:Y:S05]  /*c9a0*/  BRA.DIV UR4, `(.L_x_7556) ;  /* 0x0000001204e47947 */ /* 0x000fea000b800000 */
[----:B------:R3:W4:Y:S04]  /*c9b0*/  SHFL.IDX PT, R4, R16, RZ, 0x1f ;  /* 0x00001fff10047589 */ /* 0x00072800000e0000 */
[----:B------:R3:W0:Y:S02]  /*c9c0*/  SHFL.IDX PT, R5, R16, 0x1, 0x1f ;  /* 0x00201f0010057f89 */ /* 0x00062400000e0000 */
.L_x_7602:
[----:B0-----:R-:W0:Y:S01]  /*c9d0*/  S2R R0, SR_TID.X ;  /* 0x0000000000007919 */ /* 0x001e220000002100 */
        /* <DEDUP_REMOVED lines=12> */
.L_x_7558:
[----:B------:R-:W-:Y:S05]  /*caa0*/  BSYNC B0 ;  /* 0x0000000000007941 */ /* 0x000fea0003800000 */
.L_x_7557:
        /* <DEDUP_REMOVED lines=23> */
.L_x_7610:
[----:B------:R-:W-:Y:S02]  /*cc20*/  ULDC UR4, c[0x0][0xc10] ;  /* 0x0003040000047ab9 */ /* 0x000fe40000000800 */
[----:B---3--:R-:W-:-:S04]  /*cc30*/  IMAD.U32 R16, RZ, RZ, UR4 ;  /* 0x00000004ff107e24 */ /* 0x008fc8000f8e00ff */
[----:B--2---:R-:W-:-:S04]  /*cc40*/  IMAD R6, R14, R16, RZ ;  /* 0x000000100e067224 */ /* 0x004fc800078e02ff */
[----:B------:R-:W-:-:S05]  /*cc50*/  IMAD.IADD R5, R5, 0x1, R6 ;  /* 0x0000000105057824 */ /* 0x000fca00078e0206 */
[----:B----4-:R-:W-:-:S13]  /*cc60*/  ISETP.GT.AND P0, PT, R5, R4, PT ;  /* 0x000000040500720c */ /* 0x010fda0003f04270 */
[----:B------:R-:W-:Y:S05]  /*cc70*/  @P0 BRA `(.L_x_7560) ;  /* 0x0000000000b40947 */ /* 0x000fea0003800000 */
[----:B------:R-:W2:Y:S02]  /*cc80*/  LDC R0, c[0x0][0xc14] ;  /* 0x00030500ff007b82 */ /* 0x000ea40000000800 */
.L_x_7565:
[----:B------:R-:W-:-:S05]  /*cc90*/  VIADD R19, R19, 0x1f ;  /* 0x0000001f13137836 */ /* 0x000fca0000000000 */
        /* <DEDUP_REMOVED lines=13> */
.L_x_7563:
[----:B------:R-:W-:Y:S05]  /*cd70*/  BSYNC B0 ;  /* 0x0000000000007941 */ /* 0x000fea0003800000 */
.L_x_7562:
[----:B------:R-:W-:-:S03]  /*cd80*/  UMOV UR4, 0xffffffff ;  /* 0xffffffff00047882 */ /* 0x000fc60000000000 */
[----:B------:R-:W-:Y:S05]  /*cd90*/  BRA.DIV UR4, `(.L_x_7564) ;  /* 0x0000001604047947 */ /* 0x000fea000b800000 */
[----:B-----5:R-:W2:Y:S01]  /*cda0*/  SHFL.UP PT, R14, R3, 0x1, RZ ;  /* 0x04200000030e7989 */ /* 0x020ea200000e00ff */
[C---:B------:R-:W-:Y:S02]  /*cdb0*/  ISETP.NE.AND P0, PT, R8.reuse, RZ, PT ;  /* 0x000000ff0800720c */ /* 0x040fe40003f05270 */
[----:B------:R-:W-:Y:S02]  /*cdc0*/  ISETP.GE.U32.AND P1, PT, R8, 0x2, PT ;  /* 0x000000020800780c */ /* 0x000fe40003f26070 */
        /* <DEDUP_REMOVED lines=18> */
.L_x_7618:
[----:B------:R-:W-:Y:S02]  /*cef0*/  ULDC UR4, c[0x0][0xc10] ;  /* 0x0003040000047ab9 */ /* 0x000fe40000000800 */
[----:B------:R-:W-:-:S04]  /*cf00*/  IMAD.U32 R16, RZ, RZ, UR4 ;  /* 0x00000004ff107e24 */ /* 0x000fc8000f8e00ff */
[----:B--2---:R-:W-:-:S04]  /*cf10*/  IMAD R6, R14, R16, RZ ;  /* 0x000000100e067224 */ /* 0x004fc800078e02ff */
[----:B------:R-:W-:-:S05]  /*cf20*/  IMAD.IADD R5, R6, 0x1, R5 ;  /* 0x0000000106057824 */ /* 0x000fca00078e0205 */
[----:B------:R-:W-:-:S13]  /*cf30*/  ISETP.GT.AND P0, PT, R5, R4, PT ;  /* 0x000000040500720c */ /* 0x000fda0003f04270 */
[----:B------:R-:W-:Y:S05]  /*cf40*/  @!P0 BRA `(.L_x_7565) ;  /* 0xfffffffc00508947 */ /* 0x000fea000383ffff */
.L_x_7560:
        /* <DEDUP_REMOVED lines=8> */
.L_x_7622:
[----:B------:R-:W-:Y:S01]  /*cfd0*/  ISETP.NE.AND P0, PT, R7, RZ, PT ;  /* 0x000000ff0700720c */ /* 0x000fe20003f05270 */
[----:B------:R-:W-:-:S12]  /*cfe0*/  IMAD.MOV.U32 R14, RZ, RZ, RZ ;  /* 0x000000ffff0e7224 */ /* 0x000fd800078e00ff */
[----:B------:R-:W-:Y:S05]  /*cff0*/  @!P0 BRA `(.L_x_7567) ;  /* 0x0000000000108947 */ /* 0x000fea0003800000 */
[----:B------:R-:W-:Y:S01]  /*d000*/  UMOV UR4, 0xffffffff ;  /* 0xffffffff00047882 */ /* 0x000fe20000000000 */
[----:B-1----:R-:W-:Y:S02]  /*d010*/  VIADD R12, R5, 0xffffffff ;  /* 0xffffffff050c7836 */ /* 0x002fe40000000000 */
[----:B------:R-:W-:Y:S05]  /*d020*/  BRA.DIV UR4, `(.L_x_7568) ;  /* 0x0000001604787947 */ /* 0x000fea000b800000 */
[----:B------:R4:W1:Y:S02]  /*d030*/  SHFL.IDX PT, R14, R2, R12, 0x1f ;  /* 0x00001f0c020e7589 */ /* 0x00086400000e0000 */
.L_x_7567:
        /* <DEDUP_REMOVED lines=10> */
[----:B------:R-:W-:-:S04]  /*d0e0*/  IMAD.HI.U32 R6, R3, R9, R2 ;  /* 0x0000000903067227 */ /* 0x000fc800078e0002 */
[----:B------:R-:W-:Y:S01]  /*d0f0*/  IMAD.IADD R2, R4, 0x1, -R16 ;  /* 0x0000000104027824 */ /* 0x000fe200078e0a10 */
[----:B------:R-:W-:-:S04]  /*d100*/  IABS R4, R17 ;  /* 0x0000001100047213 */ /* 0x000fc80000000000 */
[----:B------:R-:W-:Y:S02]  /*d110*/  IABS R3, R2 ;  /* 0x0000000200037213 */ /* 0x000fe40000000000 */
[----:B------:R-:W-:-:S03]  /*d120*/  IADD3 R4, RZ, -R4, RZ ;  /* 0x80000004ff047210 */ /* 0x000fc60007ffe0ff */
        /* <DEDUP_REMOVED lines=16> */
.L_x_7561:
[----:B------:R-:W-:Y:S01]  /*d230*/  UMOV UR4, URZ ;  /* 0x0000003f00047c82 */ /* 0x000fe20008000000 */
[----:B------:R-:W-:Y:S01]  /*d240*/  UMOV UR5, URZ ;  /* 0x0000003f00057c82 */ /* 0x000fe20008000000 */
[----:B------:R-:W-:Y:S01]  /*d250*/  ULDC UR6, c[0x0][0xc14] ;  /* 0x0003050000067ab9 */ /* 0x000fe20000000800 */
[----:B------:R-:W-:Y:S02]  /*d260*/  IMAD.MOV.U32 R16, RZ, RZ, R4 ;  /* 0x000000ffff107224 */ /* 0x000fe400078e0004 */
[----:B------:R-:W-:Y:S02]  /*d270*/  IMAD.U32 R17, RZ, RZ, UR4 ;  /* 0x00000004ff117e24 */ /* 0x000fe4000f8e00ff */
[----:B------:R-:W-:Y:S02]  /*d280*/  IMAD.U32 R18, RZ, RZ, UR5 ;  /* 0x00000005ff127e24 */ /* 0x000fe4000f8e00ff */
[----:B------:R-:W-:-:S07]  /*d290*/  IMAD.U32 R19, RZ, RZ, UR6 ;  /* 0x00000006ff137e24 */ /* 0x000fce000f8e00ff */
.L_x_7569:
        /* <DEDUP_REMOVED lines=12> */
.L_x_7507:
        /* <DEDUP_REMOVED lines=12> */
.L_x_7625:
[----:B------:R-:W-:Y:S05]  /*d420*/  BSYNC B0 ;  /* 0x0000000000007941 */ /* 0x000fea0003800000 */
.L_x_7571:
[----:B------:R-:W-:-:S03]  /*d430*/  UMOV UR4, 0xffffffff ;  /* 0xffffffff00047882 */ /* 0x000fc60000000000 */
[----:B------:R-:W-:Y:S05]  /*d440*/  BRA.DIV UR4, `(.L_x_7573) ;  /* 0x0000001204a87947 */ /* 0x000fea000b800000 */
[----:B------:R-:W2:Y:S02]  /*d450*/  S2R R2, SR_TID.X ;  /* 0x0000000000027919 */ /* 0x000ea40000002100 */
[----:B--2---:R-:W-:-:S04]  /*d460*/  SHF.R.U32.HI R2, RZ, 0x5, R2 ;  /* 0x00000005ff027819 */ /* 0x004fc80000011602 */
[----:B------:R-:W-:-:S05]  /*d470*/  LOP3.LUT R2, R2, 0x3, RZ, 0xc0, !PT ;  /* 0x0000000302027812 */ /* 0x000fca00078ec0ff */
[----:B------:R2:W3:Y:S02]  /*d480*/  SHFL.IDX PT, R14, R2, RZ, 0x1f ;  /* 0x00001fff020e7589 */ /* 0x0004e400000e0000 */
.L_x_7628:
[----:B---3--:R-:W-:Y:S01]  /*d490*/  ISETP.NE.AND P0, PT, R14, RZ, PT ;  /* 0x000000ff0e00720c */ /* 0x008fe20003f05270 */
[----:B------:R-:W-:-:S12]  /*d4a0*/  BSSY B0, `(.L_x_7574) ;  /* 0x0000027000007945 */ /* 0x000fd80003800000 */
[----:B------:R-:W-:Y:S05]  /*d4b0*/  @P0 BRA `(.L_x_7575) ;  /* 0x0000000000940947 */ /* 0x000fea0003800000 */
[----:B------:R-:W-:-:S03]  /*d4c0*/  UMOV UR4, 0xffffffff ;  /* 0xffffffff00047882 */ /* 0x000fc60000000000 */
[----:B------:R-:W-:Y:S05]  /*d4d0*/  BRA.DIV UR4, `(.L_x_7576) ;  /* 0x0000001204b87947 */ /* 0x000fea000b800000 */
[----:B------:R-:W-:-:S13]  /*d4e0*/  ELECT P6, URZ, PT ;  /* 0x00000000003f782f */ /* 0x000fda00038c0000 */
.L_x_7631:
[----:B------:R-:W-:Y:S05]  /*d4f0*/  @!P6 BRA `(.L_x_7575) ;  /* 0x000000000084e947 */ /* 0x000fea0003800000 */
[----:B------:R-:W-:-:S06]  /*d500*/  ULOP3.LUT UR4, UR36, 0x2, URZ, 0xfc, !UPT ;  /* 0x0000000224047892 */ /* 0x000fcc000f8efc3f */
[----:B--2---:R-:W-:-:S04]  /*d510*/  MOV R2, UR4 ;  /* 0x0000000400027c02 */ /* 0x004fc80008000f00 */
[----:B------:R-:W-:-:S13]  /*d520*/  ISETP.NE.AND P2, PT, R2, 0x3, PT ;  /* 0x000000030200780c */ /* 0x000fda0003f45270 */
[----:B------:R-:W-:Y:S05]  /*d530*/  @!P2 BRA `(.L_x_7577) ;  /* 0x000000000004a947 */ /* 0x000fea0003800000 */
[----:B------:R-:W-:Y:S01]  /*d540*/  BPT.TRAP 0x1 ;  /* 0x000000040000795c */ /* 0x000fe20000300000 */
.L_x_7577:
        /* <DEDUP_REMOVED lines=14> */
.L_x_7632:
[----:B------:R-:W2:Y:S02]  /*d630*/  SYNCS.PHASECHK.TRANS64.TRYWAIT P0, [R7+URZ], R2 ;  /* 0x00000002070075a7 */ /* 0x000ea4000800017f */
[----:B--2---:R-:W-:Y:S05]  /*d640*/  @!P0 BRA `(.L_x_7579) ;  /* 0x0000001000908947 */ /* 0x004fea0003800000 */
.L_x_7633:
[----:B------:R-:W-:Y:S05]  /*d650*/  @!P2 BRA `(.L_x_7580) ;  /* 0x000000000004a947 */ /* 0x000fea0003800000 */
[----:B------:R-:W-:Y:S01]  /*d660*/  BPT.TRAP 0x1 ;  /* 0x000000040000795c */ /* 0x000fe20000300000 */
.L_x_7580:
[----:B------:R-:W3:Y:S01]  /*d670*/  LDL.LU R4, [R1] ;  /* 0x0000000001047983 */ /* 0x000ee20000300800 */
[----:B------:R-:W-:-:S04]  /*d680*/  VIADD R0, R0, 0x22860 ;  /* 0x0002286000007836 */ /* 0x000fc80000000000 */
[----:B---3--:R-:W-:-:S04]  /*d690*/  IMAD R4, R4, 0x8, R0 ;  /* 0x0000000804047824 */ /* 0x008fc800078e0200 */
[----:B------:R-:W3:Y:S02]  /*d6a0*/  SYNCS.PHASECHK.TRANS64.TRYWAIT P0, [R4+URZ], R5 ;  /* 0x00000005040075a7 */ /* 0x000ee4000800017f */
[----:B---3--:R-:W-:Y:S05]  /*d6b0*/  @!P0 BRA `(.L_x_7581) ;  /* 0x0000001000888947 */ /* 0x008fea0003800000 */
.L_x_7634:
[----:B------:R-:W-:-:S07]  /*d6c0*/  IMAD R3, R3, 0x8, R0 ;  /* 0x0000000803037824 */ /* 0x000fce00078e0200 */
.L_x_7582:
[----:B----4-:R4:W0:Y:S02]  /*d6d0*/  SYNCS.PHASECHK.TRANS64.TRYWAIT P0, [R3+URZ], R2 ;  /* 0x00000002030075a7 */ /* 0x010824000800017f */
[----:B0-----:R-:W-:Y:S05]  /*d6e0*/  @!P0 NANOSLEEP.SYNCS 0x989680 ;  /* 0x009896800000895d */ /* 0x001fea0003900000 */
[----:B------:R-:W0:Y:S02]  /*d6f0*/  @!P0 SYNCS.PHASECHK.TRANS64 P0, [R3+URZ], R2 ;  /* 0x00000002030085a7 */ /* 0x000e24000800007f */
[----:B0-----:R-:W-:Y:S05]  /*d700*/  @!P0 BRA `(.L_x_7582) ;  /* 0xfffffffc00f08947 */ /* 0x001fea000383ffff */
.L_x_7575:
[----:B------:R-:W-:Y:S05]  /*d710*/  BSYNC B0 ;  /* 0x0000000000007941 */ /* 0x000fea0003800000 */
.L_x_7574:
[----:B------:R-:W-:Y:S05]  /*d720*/  EXIT ;  /* 0x000000000000794d */ /* 0x000fea0003800000 */
.L_x_7461:
[----:B0-----:R0:W1:Y:S02]  /*d730*/  SYNCS.PHASECHK.TRANS64.TRYWAIT P0, [R6+URZ+0x22800], R3 ;  /* 0x02280003060075a7 */ /* 0x001064000800017f */
[----:B-1----:R-:W-:Y:S05]  /*d740*/  @!P0 NANOSLEEP.SYNCS 0x989680 ;  /* 0x009896800000895d */ /* 0x002fea0003900000 */
[----:B------:R-:W1:Y:S02]  /*d750*/  @!P0 SYNCS.PHASECHK.TRANS64 P0, [R6+URZ+0x22800], R3 ;  /* 0x02280003060085a7 */ /* 0x000e64000800007f */
[----:B-1----:R-:W-:Y:S05]  /*d760*/  @!P0 BRA `(.L_x_7461) ;  /* 0xfffffffc00f08947 */ /* 0x002fea000383ffff */
[----:B------:R-:W-:Y:S05]  /*d770*/  BRA `(.L_x_7583) ;  /* 0xffffff4000207947 */ /* 0x000fea000383ffff */
.L_x_7465:
[----:B--2---:R2:W3:Y:S02]  /*d780*/  SYNCS.PHASECHK.TRANS64.TRYWAIT P1, [R5+URZ+0x22830], R10 ;  /* 0x0228300a050075a7 */ /* 0x0044e4000802017f */
[----:B---3--:R-:W-:Y:S05]  /*d790*/  @!P1 NANOSLEEP.SYNCS 0x989680 ;  /* 0x009896800000995d */ /* 0x008fea0003900000 */
[----:B------:R-:W3:Y:S02]  /*d7a0*/  @!P1 SYNCS.PHASECHK.TRANS64 P1, [R5+URZ+0x22830], R10 ;  /* 0x0228300a050095a7 */ /* 0x000ee4000802007f */
[----:B---3--:R-:W-:Y:S05]  /*d7b0*/  @!P1 BRA `(.L_x_7465) ;  /* 0xfffffffc00f09947 */ /* 0x008fea000383ffff */
[----:B------:R-:W-:Y:S05]  /*d7c0*/  BRA `(.L_x_7464) ;  /* 0xffffff40004c7947 */ /* 0x000fea000383ffff */
.L_x_7469:
[----:B-1----:R1:W3:Y:S02]  /*d7d0*/  SYNCS.PHASECHK.TRANS64.TRYWAIT P2, [R5+URZ+0x22850], R10 ;  /* 0x0228500a050075a7 */ /* 0x0022e4000804017f */
[----:B---3--:R-:W-:Y:S05]  /*d7e0*/  @!P2 NANOSLEEP.SYNCS 0x989680 ;  /* 0x009896800000a95d */ /* 0x008fea0003900000 */
[----:B------:R-:W3:Y:S02]  /*d7f0*/  @!P2 SYNCS.PHASECHK.TRANS64 P2, [R5+URZ+0x22850], R10 ;  /* 0x0228500a0500a5a7 */ /* 0x000ee4000804007f */
[----:B---3--:R-:W-:Y:S05]  /*d800*/  @!P2 BRA `(.L_x_7469) ;  /* 0xfffffffc00f0a947 */ /* 0x008fea000383ffff */
[----:B------:R-:W-:Y:S05]  /*d810*/  BRA `(.L_x_7468) ;  /* 0xffffff5c00407947 */ /* 0x000fea000383ffff */
.L_x_7474:
[----:B0-----:R-:W-:Y:S02]  /*d820*/  IMAD.U32 R0, RZ, RZ, UR23 ;  /* 0x00000017ff007e24 */ /* 0x001fe4000f8e00ff */
[----:B---3--:R-:W-:-:S04]  /*d830*/  IMAD.U32 R5, RZ, RZ, UR25 ;  /* 0x00000019ff057e24 */ /* 0x008fc8000f8e00ff */
[----:B------:R0:W1:Y:S03]  /*d840*/  SYNCS.PHASECHK.TRANS64.TRYWAIT P3, [R0+URZ+0x22830], R5 ;  /* 0x02283005000075a7 */ /* 0x000066000806017f */
[----:B-1----:R-:W-:Y:S05]  /*d850*/  @!P3 NANOSLEEP.SYNCS 0x989680 ;  /* 0x009896800000b95d */ /* 0x002fea0003900000 */
[----:B------:R-:W1:Y:S02]  /*d860*/  @!P3 SYNCS.PHASECHK.TRANS64 P3, [R0+URZ+0x22830], R5 ;  /* 0x022830050000b5a7 */ /* 0x000e64000806007f */
[----:B-1----:R-:W-:Y:S05]  /*d870*/  @!P3 BRA `(.L_x_7474) ;  /* 0xfffffffc00e8b947 */ /* 0x002fea000383ffff */
[----:B------:R-:W-:Y:S05]  /*d880*/  BRA `(.L_x_7473) ;  /* 0xffffff60005c7947 */ /* 0x000fea000383ffff */
.L_x_7478:
[----:B0-----:R-:W-:-:S04]  /*d890*/  IMAD.U32 R6, RZ, RZ, UR25 ;  /* 0x00000019ff067e24 */ /* 0x001fc8000f8e00ff */
[----:B------:R0:W1:Y:S03]  /*d8a0*/  SYNCS.PHASECHK.TRANS64.TRYWAIT P3, [R199+URZ+0x22850], R6 ;  /* 0x02285006c70075a7 */ /* 0x000066000806017f */
[----:B-1----:R-:W-:Y:S05]  /*d8b0*/  @!P3 NANOSLEEP.SYNCS 0x989680 ;  /* 0x009896800000b95d */ /* 0x002fea0003900000 */
[----:B------:R-:W1:Y:S02]  /*d8c0*/  @!P3 SYNCS.PHASECHK.TRANS64 P3, [R199+URZ+0x22850], R6 ;  /* 0x02285006c700b5a7 */ /* 0x000e64000806007f */
[----:B-1----:R-:W-:Y:S05]  /*d8d0*/  @!P3 BRA `(.L_x_7478) ;  /* 0xfffffffc00ecb947 */ /* 0x002fea000383ffff */
[----:B------:R-:W-:Y:S05]  /*d8e0*/  BRA `(.L_x_7477) ;  /* 0xffffff7c00f87947 */ /* 0x000fea000383ffff */
.L_x_7516:
        /* <DEDUP_REMOVED lines=11> */
.L_x_7585:
[----:B------:R-:W-:Y:S05]  /*d9a0*/  BSYNC B0 ;  /* 0x0000000000007941 */ /* 0x000fea0003800000 */
.L_x_7584:
[----:B------:R-:W-:Y:S05]  /*d9b0*/  BRA `(.L_x_7586) ;  /* 0xffffffcc00347947 */ /* 0x000fea000383ffff */
.L_x_7517:
[----:B------:R-:W-:Y:S01]  /*d9c0*/  BSSY B0, `(.L_x_7587) ;  /* 0x0000006000007945 */ /* 0x000fe20003800000 */
[----:B------:R-:W-:-:S07]  /*d9d0*/  IMAD.MOV.U32 R15, RZ, RZ, -0x1 ;  /* 0xffffffffff0f7424 */ /* 0x000fce00078e00ff */
[----:B------:R-:W-:Y:S05]  /*d9e0*/  WARPSYNC.COLLECTIVE R15, `(.L_x_7588) ;  /* 0x000000000f0c7348 */ /* 0x000fea0003c00000 */
[----:B------:R-:W-:Y:S02]  /*d9f0*/  ELECT P6, UR62, PT ;  /* 0x00000000003e782f */ /* 0x000fe400038c0000 */
[----:B------:R-:W-:Y:S01]  /*da00*/  MOV R14, UR62 ;  /* 0x0000003e000e7c02 */ /* 0x000fe20008000f00 */
[----:B------:R-:W-:Y:S10]  /*da10*/  ENDCOLLECTIVE ;  /* 0x000000000000791b */ /* 0x000ff40003800000 */
.L_x_7588:
[----:B------:R-:W-:Y:S05]  /*da20*/  BSYNC B0 ;  /* 0x0000000000007941 */ /* 0x000fea0003800000 */
.L_x_7587:
[----:B------:R-:W-:Y:S05]  /*da30*/  BRA `(.L_x_7589) ;  /* 0xffffffcc002c7947 */ /* 0x000fea000383ffff */
.L_x_7520:
[----:B0-----:R0:W1:Y:S02]  /*da40*/  SYNCS.PHASECHK.TRANS64.TRYWAIT P0, [R8+URZ+0x22840], R10 ;  /* 0x0228400a080075a7 */ /* 0x001064000800017f */
[----:B-1----:R-:W-:Y:S05]  /*da50*/  @!P0 NANOSLEEP.SYNCS 0x989680 ;  /* 0x009896800000895d */ /* 0x002fea0003900000 */
[----:B------:R-:W1:Y:S02]  /*da60*/  @!P0 SYNCS.PHASECHK.TRANS64 P0, [R8+URZ+0x22840], R10 ;  /* 0x0228400a080085a7 */ /* 0x000e64000800007f */
[----:B-1----:R-:W-:Y:S05]  /*da70*/  @!P0 BRA `(.L_x_7520) ;  /* 0xfffffffc00f08947 */ /* 0x002fea000383ffff */
[----:B------:R-:W-:Y:S05]  /*da80*/  BRA `(.L_x_7590) ;  /* 0xffffffcc009c7947 */ /* 0x000fea000383ffff */
.L_x_7523:
        /* <DEDUP_REMOVED lines=8> */
.L_x_7526:
[----:B0-----:R0:W1:Y:S02]  /*db10*/  SYNCS.PHASECHK.TRANS64.TRYWAIT P0, [R8+URZ+0x22860], R6 ;  /* 0x02286006080075a7 */ /* 0x001064000800017f */
[----:B-1----:R-:W-:Y:S05]  /*db20*/  @!P0 NANOSLEEP.SYNCS 0x989680 ;  /* 0x009896800000895d */ /* 0x002fea0003900000 */
[----:B------:R-:W1:Y:S02]  /*db30*/  @!P0 SYNCS.PHASECHK.TRANS64 P0, [R8+URZ+0x22860], R6 ;  /* 0x02286006080085a7 */ /* 0x000e64000800007f */
[----:B-1----:R-:W-:Y:S05]  /*db40*/  @!P0 BRA `(.L_x_7526) ;  /* 0xfffffffc00f08947 */ /* 0x002fea000383ffff */
[----:B------:R-:W-:Y:S05]  /*db50*/  BRA `(.L_x_7592) ;  /* 0xffffffd000987947 */ /* 0x000fea000383ffff */
.L_x_7535:
[----:B-1----:R1:W2:Y:S02]  /*db60*/  SYNCS.PHASECHK.TRANS64.TRYWAIT P0, [R3+URZ+0x22840], R6 ;  /* 0x02284006030075a7 */ /* 0x0022a4000800017f */
[----:B--2---:R-:W-:Y:S05]  /*db70*/  @!P0 NANOSLEEP.SYNCS 0x989680 ;  /* 0x009896800000895d */ /* 0x004fea0003900000 */
[----:B------:R-:W2:Y:S02]  /*db80*/  @!P0 SYNCS.PHASECHK.TRANS64 P0, [R3+URZ+0x22840], R6 ;  /* 0x02284006030085a7 */ /* 0x000ea4000800007f */
[----:B--2---:R-:W-:Y:S05]  /*db90*/  @!P0 BRA `(.L_x_7535) ;  /* 0xfffffffc00f08947 */ /* 0x004fea000383ffff */
[----:B------:R-:W-:Y:S05]  /*dba0*/  BRA `(.L_x_7593) ;  /* 0xffffffd800207947 */ /* 0x000fea000383ffff */
.L_x_7537:
[----:B--2---:R2:W3:Y:S02]  /*dbb0*/  SYNCS.PHASECHK.TRANS64.TRYWAIT P0, [R3+URZ+0x22860], R6 ;  /* 0x02286006030075a7 */ /* 0x0044e4000800017f */
[----:B---3--:R-:W-:Y:S05]  /*dbc0*/  @!P0 NANOSLEEP.SYNCS 0x989680 ;  /* 0x009896800000895d */ /* 0x008fea0003900000 */
[----:B------:R-:W3:Y:S02]  /*dbd0*/  @!P0 SYNCS.PHASECHK.TRANS64 P0, [R3+URZ+0x22860], R6 ;  /* 0x02286006030085a7 */ /* 0x000ee4000800007f */
[----:B---3--:R-:W-:Y:S05]  /*dbe0*/  @!P0 BRA `(.L_x_7537) ;  /* 0xfffffffc00f08947 */ /* 0x008fea000383ffff */
[----:B------:R-:W-:Y:S05]  /*dbf0*/  BRA `(.L_x_7594) ;  /* 0xffffffd800907947 */ /* 0x000fea000383ffff */
.L_x_7542:
[----:B--2---:R2:W3:Y:S02]  /*dc00*/  SYNCS.PHASECHK.TRANS64.TRYWAIT P0, [R2+URZ+0x22840], R3 ;  /* 0x02284003020075a7 */ /* 0x0044e4000800017f */
[----:B---3--:R-:W-:Y:S05]  /*dc10*/  @!P0 NANOSLEEP.SYNCS 0x989680 ;  /* 0x009896800000895d */ /* 0x008fea0003900000 */
[----:B------:R-:W3:Y:S02]  /*dc20*/  @!P0 SYNCS.PHASECHK.TRANS64 P0, [R2+URZ+0x22840], R3 ;  /* 0x02284003020085a7 */ /* 0x000ee4000800007f */
[----:B---3--:R-:W-:Y:S05]  /*dc30*/  @!P0 BRA `(.L_x_7542) ;  /* 0xfffffffc00f08947 */ /* 0x008fea000383ffff */
[----:B------:R-:W-:Y:S05]  /*dc40*/  BRA `(.L_x_7595) ;  /* 0xffffffdc00dc7947 */ /* 0x000fea000383ffff */
.L_x_7544:
[----:B-1----:R1:W3:Y:S02]  /*dc50*/  SYNCS.PHASECHK.TRANS64.TRYWAIT P1, [R2+URZ+0x22860], R3 ;  /* 0x02286003020075a7 */ /* 0x0022e4000802017f */
[----:B---3--:R-:W-:Y:S05]  /*dc60*/  @!P1 NANOSLEEP.SYNCS 0x989680 ;  /* 0x009896800000995d */ /* 0x008fea0003900000 */
[----:B------:R-:W3:Y:S02]  /*dc70*/  @!P1 SYNCS.PHASECHK.TRANS64 P1, [R2+URZ+0x22860], R3 ;  /* 0x02286003020095a7 */ /* 0x000ee4000802007f */
[----:B---3--:R-:W-:Y:S05]  /*dc80*/  @!P1 BRA `(.L_x_7544) ;  /* 0xfffffffc00f09947 */ /* 0x008fea000383ffff */
[----:B------:R-:W-:Y:S05]  /*dc90*/  BRA `(.L_x_7596) ;  /* 0xffffffe000487947 */ /* 0x000fea000383ffff */
.L_x_7549:
[----:B---3--:R3:W4:Y:S02]  /*dca0*/  SYNCS.PHASECHK.TRANS64.TRYWAIT P0, [R2+URZ+0x22840], R3 ;  /* 0x02284003020075a7 */ /* 0x008724000800017f */
[----:B----4-:R-:W-:Y:S05]  /*dcb0*/  @!P0 NANOSLEEP.SYNCS 0x989680 ;  /* 0x009896800000895d */ /* 0x010fea0003900000 */
[----:B------:R-:W4:Y:S02]  /*dcc0*/  @!P0 SYNCS.PHASECHK.TRANS64 P0, [R2+URZ+0x22840], R3 ;  /* 0x02284003020085a7 */ /* 0x000f24000800007f */
[----:B----4-:R-:W-:Y:S05]  /*dcd0*/  @!P0 BRA `(.L_x_7549) ;  /* 0xfffffffc00f08947 */ /* 0x010fea000383ffff */
[----:B------:R-:W-:Y:S05]  /*dce0*/  BRA `(.L_x_7597) ;  /* 0xffffffe400747947 */ /* 0x000fea000383ffff */
.L_x_7551:
[----:B-1----:R1:W2:Y:S02]  /*dcf0*/  SYNCS.PHASECHK.TRANS64.TRYWAIT P1, [R2+URZ+0x22860], R3 ;  /* 0x02286003020075a7 */ /* 0x0022a4000802017f */
[----:B--2---:R-:W-:Y:S05]  /*dd00*/  @!P1 NANOSLEEP.SYNCS 0x989680 ;  /* 0x009896800000995d */ /* 0x004fea0003900000 */
[----:B------:R-:W2:Y:S02]  /*dd10*/  @!P1 SYNCS.PHASECHK.TRANS64 P1, [R2+URZ+0x22860], R3 ;  /* 0x02286003020095a7 */ /* 0x000ea4000802007f */
[----:B--2---:R-:W-:Y:S05]  /*dd20*/  @!P1 BRA `(.L_x_7551) ;  /* 0xfffffffc00f09947 */ /* 0x004fea000383ffff */
[----:B------:R-:W-:Y:S05]  /*dd30*/  BRA `(.L_x_7598) ;  /* 0xffffffe400e47947 */ /* 0x000fea000383ffff */
.L_x_7556:
        /* <DEDUP_REMOVED lines=8> */
.L_x_7600:
[----:B------:R-:W-:Y:S05]  /*ddc0*/  BSYNC B0 ;  /* 0x0000000000007941 */ /* 0x000fea0003800000 */
.L_x_7599:
        /* <DEDUP_REMOVED lines=8> */
.L_x_7601:
[----:B------:R-:W-:Y:S01]  /*de50*/  IMAD.MOV.U32 R5, RZ, RZ, R14 ;  /* 0x000000ffff057224 */ /* 0x000fe200078e000e */
[----:B------:R-:W-:Y:S06]  /*de60*/  BRA `(.L_x_7602) ;  /* 0xffffffe800d87947 */ /* 0x000fec000383ffff */
.L_x_7559:
        /* <DEDUP_REMOVED lines=8> */
.L_x_7604:
[----:B------:R-:W-:Y:S05]  /*def0*/  BSYNC B0 ;  /* 0x0000000000007941 */ /* 0x000fea0003800000 */
.L_x_7603:
        /* <DEDUP_REMOVED lines=10> */
.L_x_7605:
        /* <DEDUP_REMOVED lines=8> */
.L_x_7606:
        /* <DEDUP_REMOVED lines=8> */
.L_x_7607:
        /* <DEDUP_REMOVED lines=8> */
.L_x_7608:
        /* <DEDUP_REMOVED lines=8> */
.L_x_7609:
[----:B------:R-:W-:Y:S05]  /*e1a0*/  BRA `(.L_x_7610) ;  /* 0xffffffe8009c7947 */ /* 0x000fea000383ffff */
.L_x_7564:
        /* <DEDUP_REMOVED lines=8> */
.L_x_7612:
[----:B------:R-:W-:Y:S05]  /*e230*/  BSYNC B0 ;  /* 0x0000000000007941 */ /* 0x000fea0003800000 */
.L_x_7611:
        /* <DEDUP_REMOVED lines=10> */
.L_x_7613:
        /* <DEDUP_REMOVED lines=8> */
.L_x_7614:
        /* <DEDUP_REMOVED lines=8> */
.L_x_7615:
        /* <DEDUP_REMOVED lines=8> */
.L_x_7616:
        /* <DEDUP_REMOVED lines=8> */
.L_x_7617:
[----:B------:R-:W-:Y:S05]  /*e4e0*/  BRA `(.L_x_7618) ;  /* 0xffffffe800807947 */ /* 0x000fea000383ffff */
.L_x_7566:
[----:B------:R-:W-:Y:S01]  /*e4f0*/  BSSY B0, `(.L_x_7619) ;  /* 0x0000006000007945 */ /* 0x000fe20003800000 */
[----:B------:R-:W-:Y:S01]  /*e500*/  PLOP3.LUT P6, PT, P6, PT, PT, 0x8, 0x0 ;  /* 0x000000000000781c */ /* 0x000fe200037ce170 */
[----:B------:R-:W-:-:S12]  /*e510*/  IMAD.MOV.U32 R15, RZ, RZ, -0x1 ;  /* 0xffffffffff0f7424 */ /* 0x000fd800078e00ff */
[----:B01----:R-:W-:Y:S05]  /*e520*/  WARPSYNC.COLLECTIVE R15, `(.L_x_7620) ;  /* 0x000000000f087348 */ /* 0x003fea0003c00000 */
[----:B------:R-:W-:Y:S01]  /*e530*/  VOTE.ANY R14, PT, P6 ;  /* 0x00000000000e7806 */ /* 0x000fe200030e0100 */
[----:B01----:R-:W-:Y:S06]  /*e540*/  ENDCOLLECTIVE ;  /* 0x000000000000791b */ /* 0x003fec0003800000 */
.L_x_7620:
[----:B------:R-:W-:Y:S05]  /*e550*/  BSYNC B0 ;  /* 0x0000000000007941 */ /* 0x000fea0003800000 */
.L_x_7619:
        /* <DEDUP_REMOVED lines=9> */
.L_x_7621:
[----:B------:R-:W-:Y:S01]  /*e5f0*/  IMAD.MOV.U32 R17, RZ, RZ, R14 ;  /* 0x000000ffff117224 */ /* 0x000fe200078e000e */
[----:B------:R-:W-:Y:S06]  /*e600*/  BRA `(.L_x_7622) ;  /* 0xffffffe800707947 */ /* 0x000fec000383ffff */
.L_x_7568:
[----:B------:R-:W-:Y:S01]  /*e610*/  BSSY B0, `(.L_x_7623) ;  /* 0x0000007000007945 */ /* 0x000fe20003800000 */
[----:B------:R-:W-:Y:S02]  /*e620*/  IMAD.MOV.U32 R13, RZ, RZ, R2 ;  /* 0x000000ffff0d7224 */ /* 0x000fe400078e0002 */
[----:B------:R-:W-:Y:S02]  /*e630*/  IMAD.MOV.U32 R11, RZ, RZ, 0x1f ;  /* 0x0000001fff0b7424 */ /* 0x000fe400078e00ff */
[----:B------:R-:W-:-:S07]  /*e640*/  IMAD.MOV.U32 R15, RZ, RZ, -0x1 ;  /* 0xffffffffff0f7424 */ /* 0x000fce00078e00ff */
[----:B0-23--:R-:W-:Y:S05]  /*e650*/  WARPSYNC.COLLECTIVE R15, `(.L_x_7624) ;  /* 0x000000000f087348 */ /* 0x00dfea0003c00000 */
[----:B------:R1:W4:Y:S02]  /*e660*/  SHFL.IDX P6, R14, R13, R12, R11 ;  /* 0x0000000c0d0e7389 */ /* 0x00032400000c000b */
[----:B01234-:R-:W-:Y:S01]  /*e670*/  ENDCOLLECTIVE ;  /* 0x000000000000791b */ /* 0x01ffe20003800000 */
.L_x_7624:
[----:B------:R-:W-:Y:S05]  /*e680*/  BSYNC B0 ;  /* 0x0000000000007941 */ /* 0x000fea0003800000 */
.L_x_7623:
[----:B------:R-:W-:Y:S05]  /*e690*/  BRA `(.L_x_7567) ;  /* 0xffffffe800687947 */ /* 0x000fea000383ffff */
.L_x_7572:
[----:B0-----:R0:W2:Y:S02]  /*e6a0*/  SYNCS.PHASECHK.TRANS64.TRYWAIT P0, [R0+URZ+0x22820], R3 ;  /* 0x02282003000075a7 */ /* 0x0010a4000800017f */
[----:B--2---:R-:W-:Y:S05]  /*e6b0*/  @!P0 NANOSLEEP.SYNCS 0x989680 ;  /* 0x009896800000895d */ /* 0x004fea0003900000 */
[----:B------:R-:W2:Y:S02]  /*e6c0*/  @!P0 SYNCS.PHASECHK.TRANS64 P0, [R0+URZ+0x22820], R3 ;  /* 0x02282003000085a7 */ /* 0x000ea4000800007f */
[----:B--2---:R-:W-:Y:S05]  /*e6d0*/  @!P0 BRA `(.L_x_7572) ;  /* 0xfffffffc00f08947 */ /* 0x004fea000383ffff */
[----:B------:R-:W-:Y:S05]  /*e6e0*/  BRA `(.L_x_7625) ;  /* 0xffffffec004c7947 */ /* 0x000fea000383ffff */
.L_x_7573:
        /* <DEDUP_REMOVED lines=11> */
.L_x_7627:
[----:B------:R-:W-:Y:S05]  /*e7a0*/  BSYNC B0 ;  /* 0x0000000000007941 */ /* 0x000fea0003800000 */
.L_x_7626:
[----:B------:R-:W-:Y:S05]  /*e7b0*/  BRA `(.L_x_7628) ;  /* 0xffffffec00347947 */ /* 0x000fea000383ffff */
.L_x_7576:
[----:B------:R-:W-:Y:S01]  /*e7c0*/  BSSY B1, `(.L_x_7629) ;  /* 0x0000006000017945 */ /* 0x000fe20003800000 */
[----:B------:R-:W-:-:S07]  /*e7d0*/  IMAD.MOV.U32 R15, RZ, RZ, -0x1 ;  /* 0xffffffffff0f7424 */ /* 0x000fce00078e00ff */
[----:B012---:R-:W-:Y:S05]  /*e7e0*/  WARPSYNC.COLLECTIVE R15, `(.L_x_7630) ;  /* 0x000000000f0c7348 */ /* 0x007fea0003c00000 */
[----:B------:R-:W-:Y:S02]  /*e7f0*/  ELECT P6, UR62, PT ;  /* 0x00000000003e782f */ /* 0x000fe400038c0000 */
[----:B------:R-:W-:Y:S01]  /*e800*/  MOV R14, UR62 ;  /* 0x0000003e000e7c02 */ /* 0x000fe20008000f00 */
[----:B012---:R-:W-:Y:S10]  /*e810*/  ENDCOLLECTIVE ;  /* 0x000000000000791b */ /* 0x007ff40003800000 */
.L_x_7630:
[----:B------:R-:W-:Y:S05]  /*e820*/  BSYNC B1 ;  /* 0x0000000000017941 */ /* 0x000fea0003800000 */
.L_x_7629:
[----:B------:R-:W-:Y:S05]  /*e830*/  BRA `(.L_x_7631) ;  /* 0xffffffec002c7947 */ /* 0x000fea000383ffff */
.L_x_7578:
[----:B0-----:R0:W2:Y:S02]  /*e840*/  SYNCS.PHASECHK.TRANS64.TRYWAIT P0, [R6+URZ], R5 ;  /* 0x00000005060075a7 */ /* 0x0010a4000800017f */
[----:B--2---:R-:W-:Y:S05]  /*e850*/  @!P0 NANOSLEEP.SYNCS 0x989680 ;  /* 0x009896800000895d */ /* 0x004fea0003900000 */
[----:B------:R-:W2:Y:S02]  /*e860*/  @!P0 SYNCS.PHASECHK.TRANS64 P0, [R6+URZ], R5 ;  /* 0x00000005060085a7 */ /* 0x000ea4000800007f */
[----:B--2---:R-:W-:Y:S05]  /*e870*/  @!P0 BRA `(.L_x_7578) ;  /* 0xfffffffc00f08947 */ /* 0x004fea000383ffff */
[----:B------:R-:W-:Y:S05]  /*e880*/  BRA `(.L_x_7632) ;  /* 0xffffffec00687947 */ /* 0x000fea000383ffff */
.L_x_7579:
[----:B--2---:R2:W3:Y:S02]  /*e890*/  SYNCS.PHASECHK.TRANS64.TRYWAIT P0, [R7+URZ], R2 ;  /* 0x00000002070075a7 */ /* 0x0044e4000800017f */
[----:B---3--:R-:W-:Y:S05]  /*e8a0*/  @!P0 NANOSLEEP.SYNCS 0x989680 ;  /* 0x009896800000895d */ /* 0x008fea0003900000 */
[----:B------:R-:W3:Y:S02]  /*e8b0*/  @!P0 SYNCS.PHASECHK.TRANS64 P0, [R7+URZ], R2 ;  /* 0x00000002070085a7 */ /* 0x000ee4000800007f */
[----:B---3--:R-:W-:Y:S05]  /*e8c0*/  @!P0 BRA `(.L_x_7579) ;  /* 0xfffffffc00f08947 */ /* 0x008fea000383ffff */
[----:B------:R-:W-:Y:S05]  /*e8d0*/  BRA `(.L_x_7633) ;  /* 0xffffffec005c7947 */ /* 0x000fea000383ffff */
.L_x_7581:
[----:B---3--:R3:W4:Y:S02]  /*e8e0*/  SYNCS.PHASECHK.TRANS64.TRYWAIT P0, [R4+URZ], R5 ;  /* 0x00000005040075a7 */ /* 0x008724000800017f */
[----:B----4-:R-:W-:Y:S05]  /*e8f0*/  @!P0 NANOSLEEP.SYNCS 0x989680 ;  /* 0x009896800000895d */ /* 0x010fea0003900000 */
[----:B------:R-:W4:Y:S02]  /*e900*/  @!P0 SYNCS.PHASECHK.TRANS64 P0, [R4+URZ], R5 ;  /* 0x00000005040085a7 */ /* 0x000f24000800007f */
[----:B----4-:R-:W-:Y:S05]  /*e910*/  @!P0 BRA `(.L_x_7581) ;  /* 0xfffffffc00f08947 */ /* 0x010fea000383ffff */
[----:B------:R-:W-:Y:S05]  /*e920*/  BRA `(.L_x_7634) ;  /* 0xffffffec00647947 */ /* 0x000fea000383ffff */
.L_x_7635:
        /* <DEDUP_REMOVED lines=13> */
.L_x_11961:


//--------------------- .text._ZN7cutlass13device_kernelIN5flash11enable_sm90INS1_16FlashAttnFwdSm90INS1_25CollectiveMainloopFwdSm90ILi2EN4cute5tupleIJNS5_1CILi1EEES8_S8_EEENS6_IJNS7_ILi128EEENS7_ILi96EEENS7_ILi64EEEEEELi256ENS_10bfloat16_tEfNS_4arch4Sm90ELb0ELb0ELb1ELb1ELb0ELb1ELb0ELb1ELb0ELb0ELb0ELb0EEENS1_21CollectiveEpilogueFwdINS6_IJSA_NS7_ILi256EEESB_EEES9_SE_SG_Li256ELb1ELb0ELb0ELb0EEENS1_36VarlenDynamicPersistentTileSchedulerILi128ELi96ELi256ELi32ELb0ELb0ELb1ELb0ELb1ELb1EEEEEEEEEvNT_6ParamsE --------------------------
	.section	.text._ZN7cutlass13device_kernelIN5flash11enable_sm90INS1_16FlashAttnFwdSm90INS1_25CollectiveMainloopFwdSm90ILi2EN4cute5tupleIJNS5_1CILi1EEES8_S8_EEENS6_IJNS7_ILi128EEENS7_ILi96EEENS7_ILi64EEEEEELi256ENS_10bfloat16_tEfNS_4arch4Sm90ELb0ELb0ELb1ELb1ELb0ELb1ELb0ELb1ELb0ELb0ELb0ELb0EEENS1_21CollectiveEpilogueFwdINS6_IJSA_NS7_ILi256EEESB_EEES9_SE_SG_Li256ELb1ELb0ELb0ELb0EEENS1_36VarlenDynamicPersistentTileSchedulerILi128ELi96ELi256ELi32ELb0ELb0ELb1ELb0ELb1ELb1EEEEEEEEEvNT_6ParamsE,"ax",@progbits
	.align	128
.text._ZN7cutlass13device_kernelIN5flash11enable_sm90INS1_16FlashAttnFwdSm90INS1_25CollectiveMainloopFwdSm90ILi2EN4cute5tupleIJNS5_1CILi1EEES8_S8_EEENS6_IJNS7_ILi128EEENS7_ILi96EEENS7_ILi64EEEEEELi256ENS_10bfloat16_tEfNS_4arch4Sm90ELb0ELb0ELb1ELb1ELb0ELb1ELb0ELb1ELb0ELb0ELb0ELb0EEENS1_21CollectiveEpilogueFwdINS6_IJSA_NS7_ILi256EEESB_EEES9_SE_SG_Li256ELb1ELb0ELb0ELb0EEENS1_36VarlenDynamicPersistentTileSchedulerILi128ELi96ELi256ELi32ELb0ELb0ELb1ELb0ELb1ELb1EEEEEEEEEvNT_6ParamsE:
        .type           _ZN7cutlass13device_kernelIN5flash11enable_sm90INS1_16FlashAttnFwdSm90INS1_25CollectiveMainloopFwdSm90ILi2EN4cute5tupleIJNS5_1CILi1EEES8_S8_EEENS6_IJNS7_ILi128EEENS7_ILi96EEENS7_ILi64EEEEEELi256ENS_10bfloat16_tEfNS_4arch4Sm90ELb0ELb0ELb1ELb1ELb0ELb1ELb0ELb1ELb0ELb0ELb0ELb0EEENS1_21CollectiveEpilogueFwdINS6_IJSA_NS7_ILi256EEESB_EEES9_SE_SG_Li256ELb1ELb0ELb0ELb0EEENS1_36VarlenDynamicPersistentTileSchedulerILi128ELi96ELi256ELi32ELb0ELb0ELb1ELb0ELb1ELb1EEEEEEEEEvNT_6ParamsE,@function
        .size           _ZN7cutlass13device_kernelIN5flash11enable_sm90INS1_16FlashAttnFwdSm90INS1_25CollectiveMainloopFwdSm90ILi2EN4cute5tupleIJNS5_1CILi1EEES8_S8_EEENS6_IJNS7_ILi128EEENS7_ILi96EEENS7_ILi64EEEEEELi256ENS_10bfloat16_tEfNS_4arch4Sm90ELb0ELb0ELb1ELb1ELb0ELb1ELb0ELb1ELb0ELb0ELb0ELb0EEENS1_21CollectiveEpilogueFwdINS6_IJSA_NS7_ILi256EEESB_EEES9_SE_SG_Li256ELb1ELb0ELb0ELb0EEENS1_36VarlenDynamicPersistentTileSchedulerILi128ELi96ELi256ELi32ELb0ELb0ELb1ELb0ELb1ELb1EEEEEEEEEvNT_6ParamsE,(.L_x_11962 - _ZN7cutlass13device_kernelIN5flash11enable_sm90INS1_16FlashAttnFwdSm90INS1_25CollectiveMainloopFwdSm90ILi2EN4cute5tupleIJNS5_1CILi1EEES8_S8_EEENS6_IJNS7_ILi128EEENS7_ILi96EEENS7_ILi64EEEEEELi256ENS_10bfloat16_tEfNS_4arch4Sm90ELb0ELb0ELb1ELb1ELb0ELb1ELb0ELb1ELb0ELb0ELb0ELb0EEENS1_21CollectiveEpilogueFwdINS6_IJSA_NS7_ILi256EEESB_EEES9_SE_SG_Li256ELb1ELb0ELb0ELb0EEENS1_36VarlenDynamicPersistentTileSchedulerILi128ELi96ELi256ELi32ELb0ELb0ELb1ELb0ELb1ELb1EEEEEEEEEvNT_6ParamsE)
        .other          _ZN7cutlass13device_kernelIN5flash11enable_sm90INS1_16FlashAttnFwdSm90INS1_25CollectiveMainloopFwdSm90ILi2EN4cute5tupleIJNS5_1CILi1EEES8_S8_EEENS6_IJNS7_ILi128EEENS7_ILi96EEENS7_ILi64EEEEEELi256ENS_10bfloat16_tEfNS_4arch4Sm90ELb0ELb0ELb1ELb1ELb0ELb1ELb0ELb1ELb0ELb0ELb0ELb0EEENS1_21CollectiveEpilogueFwdINS6_IJSA_NS7_ILi256EEESB_EEES9_SE_SG_Li256ELb1ELb0ELb0ELb0EEENS1_36VarlenDynamicPersistentTileSchedulerILi128ELi96ELi256ELi32ELb0ELb0ELb1ELb0ELb1ELb1EEEEEEEEEvNT_6ParamsE,@"STO_CUDA_ENTRY STV_DEFAULT"
_ZN7cutlass13device_kernelIN5flash11enable_sm90INS1_16FlashAttnFwdSm90INS1_25CollectiveMainloopFwdSm90ILi2EN4cute5tupleIJNS5_1CILi1EEES8_S8_EEENS6_IJNS7_ILi128EEENS7_ILi96EEENS7_ILi64EEEEEELi256ENS_10bfloat16_tEfNS_4arch4Sm90ELb0ELb0ELb1ELb1ELb0ELb1ELb0ELb1ELb0ELb0ELb0ELb0EEENS1_21CollectiveEpilogueFwdINS6_IJSA_NS7_ILi256EEESB_EEES9_SE_SG_Li256ELb1ELb0ELb0ELb0EEENS1_36VarlenDynamicPersistentTileSchedulerILi128ELi96ELi256ELi32ELb0ELb0ELb1ELb0ELb1ELb1EEEEEEEEEvNT_6ParamsE:
        /* <DEDUP_REMOVED lines=27> */
.L_x_7637:
[----:B------:R-:W-:Y:S05]  /*01b0*/  BSYNC B0 ;  /* 0x0000000000007941 */ /* 0x000fea0003800000 */
.L_x_7636:
        /* <DEDUP_REMOVED lines=41> */
.L_x_7638:
        /* <DEDUP_REMOVED lines=22> */
.L_x_7639:
        /* <DEDUP_REMOVED lines=18> */
.L_x_7640:
        /* <DEDUP_REMOVED lines=22> */
.L_x_7641:
        /* <DEDUP_REMOVED lines=22> */
.L_x_7642:
        /* <DEDUP_REMOVED lines=8> */
.L_x_7645:
[----:B------:R-:W-:-:S08]  /*0a10*/  NOP ;  /* 0x0000000000007918 */ /* 0x000fd00000000000 */
[----:B------:R-:W0:Y:S02]  /*0a20*/  USETMAXREG.TRY_ALLOC.CTAPOOL UP0, 0xf0 ;  /* 0x000000f0000079c8 */ /* 0x000e240008000600 */
[----:B0-----:R-:W-:-:S13]  /*0a30*/  PLOP3.LUT P0, PT, PT, PT, UP0, 0x80, 0x0 ;  /* 0x000000000000781c */ /* 0x001fda0003f0f008 */
[----:B------:R-:W-:Y:S05]  /*0a40*/  @!P0 BRA `(.L_x_7645) ;  /* 0xfffffffc00f08947 */ /* 0x000fea000383ffff */
[----:B------:R-:W0:Y:S01]  /*0a50*/  S2R R0, SR_TID.X ;  /* 0x0000000000007919 */ /* 0x000e220000002100 */
[----:B------:R-:W1:Y:S01]  /*0a60*/  S2UR UR5, SR_CgaCtaId ;  /* 0x00000000000579c3 */ /* 0x000e620000008800 */
[----:B------:R-:W-:-:S07]  /*0a70*/  UMOV UR4, 0x400 ;  /* 0x0000040000047882 */ /* 0x000fce0000000000 */
[----:B------:R-:W-:Y:S06]  /*0a80*/  BAR.ARV 0x8, 0x120 ;  /* 0x0204800000007b1d */ /* 0x000fec0000002000 */
[----:B-1----:R-:W-:-:S06]  /*0a90*/  ULEA UR4, UR5, UR4, 0x18 ;  /* 0x0000000405047291 */ /* 0x002fcc000f8ec03f */
[----:B------:R-:W-:Y:S01]  /*0aa0*/  IMAD.U32 R18, RZ, RZ, UR4 ;  /* 0x00000004ff127e24 */ /* 0x000fe2000f8e00ff */
[----:B0-----:R-:W-:Y:S01]  /*0ab0*/  SHF.R.U32.HI R0, RZ, 0x7, R0 ;  /* 0x00000007ff007819 */ /* 0x001fe20000011600 */
[----:B------:R-:W-:-:S03]  /*0ac0*/  ULDC UR4, c[0x0][0xc14] ;  /* 0x0003050000047ab9 */ /* 0x000fc60000000800 */
[----:B------:R-:W-:-:S13]  /*0ad0*/  ISETP.NE.AND P0, PT, R0, 0x1, PT ;  /* 0x000000010000780c */ /* 0x000fda0003f05270 */
[----:B------:R-:W-:Y:S08]  /*0ae0*/  @!P0 BAR.ARV 0x9, 0x100 ;  /* 0x0244000000008b1d */ /* 0x000ff00000002000 */
[----:B------:R-:W-:Y:S06]  /*0af0*/  BAR.SYNC.DEFER_BLOCKING 0x5, 0x120 ;  /* 0x0144800000007b1d */ /* 0x000fec0000010000 */
[----:B------:R-:W0:Y:S02]  /*0b00*/  LDS.128 R84, [R18+0x228d0] ;  /* 0x0228d00012547984 */ /* 0x000e240000000c00 */
[----:B------:R-:W-:Y:S06]  /*0b10*/  BAR.ARV 0x4, 0x120 ;  /* 0x0104800000007b1d */ /* 0x000fec0000002000 */
[----:B0-----:R-:W-:-:S13]  /*0b20*/  ISETP.GE.AND P0, PT, R87, UR4, PT ;  /* 0x0000000457007c0c */ /* 0x001fda000bf06270 */
[----:B------:R-:W-:Y:S05]  /*0b30*/  @P0 BRA `(.L_x_7646) ;  /* 0x0000014400ac0947 */ /* 0x000fea0003800000 */
[----:B------:R-:W0:Y:S01]  /*0b40*/  S2R R2, SR_TID.X ;  /* 0x0000000000027919 */ /* 0x000e220000002100 */
[----:B------:R-:W-:Y:S01]  /*0b50*/  IMAD.MOV.U32 R212, RZ, RZ, RZ ;  /* 0x000000ffffd47224 */ /* 0x000fe200078e00ff */
[----:B------:R-:W-:Y:S01]  /*0b60*/  CS2R R22, SRZ ;  /* 0x0000000000167805 */ /* 0x000fe2000001ff00 */
[----:B------:R-:W-:Y:S01]  /*0b70*/  IMAD.MOV.U32 R200, RZ, RZ, RZ ;  /* 0x000000ffffc87224 */ /* 0x000fe200078e00ff */
[----:B------:R-:W-:Y:S01]  /*0b80*/  ULOP3.LUT UR44, UR36, 0x1, URZ, 0xfc, !UPT ;  /* 0x00000001242c7892 */ /* 0x000fe2000f8efc3f */
[----:B0-----:R-:W-:-:S05]  /*0b90*/  VIADD R235, R2, 0xffffff80 ;  /* 0xffffff8002eb7836 */ /* 0x001fca0000000000 */
[----:B------:R-:W-:-:S04]  /*0ba0*/  SHF.R.S32.HI R0, RZ, 0x1f, R235 ;  /* 0x0000001fff007819 */ /* 0x000fc800000114eb */
[CC--:B------:R-:W-:Y:S02]  /*0bb0*/  LEA.HI R3, R0.reuse, R235.reuse, RZ, 0x7 ;  /* 0x000000eb00037211 */ /* 0x0c0fe400078f38ff */
[----:B------:R-:W-:Y:S02]  /*0bc0*/  LEA.HI R205, R0, R235, RZ, 0x5 ;  /* 0x000000eb00cd7211 */ /* 0x000fe400078f28ff */
[----:B------:R-:W-:Y:S02]  /*0bd0*/  LOP3.LUT R2, R3, 0xffffff80, RZ, 0xc0, !PT ;  /* 0xffffff8003027812 */ /* 0x000fe400078ec0ff */
[----:B------:R-:W-:Y:S02]  /*0be0*/  SHF.R.S32.HI R230, RZ, 0x7, R3 ;  /* 0x00000007ffe67819 */ /* 0x000fe40000011403 */
[----:B------:R-:W-:Y:S01]  /*0bf0*/  SHF.R.S32.HI R205, RZ, 0x5, R205 ;  /* 0x00000005ffcd7819 */ /* 0x000fe200000114cd */
[----:B------:R-:W-:Y:S01]  /*0c00*/  IMAD.IADD R227, R235, 0x1, -R2 ;  /* 0x00000001ebe37824 */ /* 0x000fe200078e0a02 */
[----:B------:R-:W-:-:S02]  /*0c10*/  LEA.HI R3, R3, R230, RZ, 0x1 ;  /* 0x000000e603037211 */ /* 0x000fc400078f08ff */
[----:B------:R-:W-:Y:S02]  /*0c20*/  LEA.HI R2, R0, R235, RZ, 0x4 ;  /* 0x000000eb00027211 */ /* 0x000fe400078f20ff */
        /* <DEDUP_REMOVED lines=9> */
[----:B------:R-:W-:Y:S02]  /*0cc0*/  LOP3.LUT R9, R5, 0xfffffff8, RZ, 0xc0, !PT ;  /* 0xfffffff805097812 */ /* 0x000fe400078ec0ff */
[----:B------:R-:W-:-:S03]  /*0cd0*/  SHF.R.S32.HI R5, RZ, 0x4, R2 ;  /* 0x00000004ff057819 */ /* 0x000fc60000011402 */
[----:B------:R-:W-:Y:S01]  /*0ce0*/  IMAD.IADD R9, R4, 0x1, -R9 ;  /* 0x0000000104097824 */ /* 0x000fe200078e0a09 */
[C---:B------:R-:W-:Y:S02]  /*0cf0*/  LOP3.LUT R4, R2.reuse, 0x3fffff0, RZ, 0xc0, !PT ;  /* 0x03fffff002047812 */ /* 0x040fe400078ec0ff */
[----:B------:R-:W-:Y:S01]  /*0d00*/  LEA.HI R2, R2, R5, RZ, 0x1 ;  /* 0x0000000502027211 */ /* 0x000fe200078f08ff */
[----:B------:R-:W-:Y:S02]  /*0d10*/  IMAD R6, R6, 0x10, R9 ;  /* 0x0000001006067824 */ /* 0x000fe400078e0209 */
[----:B------:R-:W-:Y:S01]  /*0d20*/  IMAD.IADD R4, R235, 0x1, -R4 ;  /* 0x00000001eb047824 */ /* 0x000fe200078e0a04 */
[----:B------:R-:W-:Y:S01]  /*0d30*/  LOP3.LUT R2, R2, 0x1ffffffe, RZ, 0xc0, !PT ;  /* 0x1ffffffe02027812 */ /* 0x000fe200078ec0ff */
[----:B------:R-:W-:Y:S01]  /*0d40*/  IMAD R232, R3, 0x40, R6 ;  /* 0x0000004003e87824 */ /* 0x000fe200078e0206 */
[CC--:B------:R-:W-:Y:S02]  /*0d50*/  LEA.HI R3, R0.reuse, R235.reuse, RZ, 0x2 ;  /* 0x000000eb00037211 */ /* 0x0c0fe400078f10ff */
[----:B------:R-:W-:Y:S01]  /*0d60*/  LEA.HI R0, R0, R235, RZ, 0x3 ;  /* 0x000000eb00007211 */ /* 0x000fe200078f18ff */
[----:B------:R-:W-:Y:S01]  /*0d70*/  IMAD.IADD R2, R5, 0x1, -R2 ;  /* 0x0000000105027824 */ /* 0x000fe200078e0a02 */
[----:B------:R-:W-:Y:S01]  /*0d80*/  SHF.R.S32.HI R19, RZ, 0x2, R3 ;  /* 0x00000002ff137819 */ /* 0x000fe20000011403 */
[----:B------:R-:W-:Y:S01]  /*0d90*/  IMAD R5, R205, 0x10, R4 ;  /* 0x00000010cd057824 */ /* 0x000fe200078e0204 */
[----:B------:R-:W-:-:S02]  /*0da0*/  LOP3.LUT R4, R3, 0xfffffffc, RZ, 0xc0, !PT ;  /* 0xfffffffc03047812 */ /* 0x000fc400078ec0ff */
[----:B------:R-:W-:Y:S01]  /*0db0*/  SHF.R.S32.HI R202, RZ, 0x3, R0 ;  /* 0x00000003ffca7819 */ /* 0x000fe20000011400 */
[----:B------:R-:W-:Y:S01]  /*0dc0*/  VIADD R211, R19, 0x40 ;  /* 0x0000004013d37836 */ /* 0x000fe20000000000 */
[----:B------:R-:W-:Y:S01]  /*0dd0*/  LOP3.LUT R0, R0, 0x1ffffff8, RZ, 0xc0, !PT ;  /* 0x1ffffff800007812 */ /* 0x000fe200078ec0ff */
[----:B------:R-:W-:Y:S01]  /*0de0*/  IMAD.IADD R217, R235, 0x1, -R4 ;  /* 0x00000001ebd97824 */ /* 0x000fe200078e0a04 */
[----:B------:R-:W-:Y:S01]  /*0df0*/  SHF.R.S32.HI R6, RZ, 0x1f, R3 ;  /* 0x0000001fff067819 */ /* 0x000fe20000011403 */
[----:B------:R-:W-:Y:S01]  /*0e00*/  IMAD.SHL.U32 R204, R211, 0x40, RZ ;  /* 0x00000040d3cc7824 */ /* 0x000fe200078e00ff */
[----:B------:R-:W-:Y:S01]  /*0e10*/  SHF.R.S32.HI R8, RZ, 0x1f, R211 ;  /* 0x0000001fff087819 */ /* 0x000fe200000114d3 */
[----:B------:R-:W-:Y:S01]  /*0e20*/  IMAD.SHL.U32 R16, R217, 0x8, RZ ;  /* 0x00000008d9107824 */ /* 0x000fe200078e00ff */
[----:B------:R-:W-:Y:S01]  /*0e30*/  LEA.HI R6, R6, R19, RZ, 0x3 ;  /* 0x0000001306067211 */ /* 0x000fe200078f18ff */
[----:B------:R-:W-:Y:S01]  /*0e40*/  IMAD.IADD R0, R235, 0x1, -R0 ;  /* 0x00000001eb007824 */ /* 0x000fe200078e0a00 */
[----:B------:R-:W-:Y:S01]  /*0e50*/  LEA.HI R8, R8, R211, RZ, 0x3 ;  /* 0x000000d308087211 */ /* 0x000fe200078f18ff */
[----:B------:R-:W-:Y:S01]  /*0e60*/  IMAD R5, R5, 0x8, R2 ;  /* 0x0000000805057824 */ /* 0x000fe200078e0202 */
[----:B------:R-:W-:Y:S01]  /*0e70*/  LOP3.LUT R204, R204, 0x1c0, RZ, 0xc0, !PT ;  /* 0x000001c0cccc7812 */ /* 0x000fe200078ec0ff */
[----:B------:R-:W-:Y:S01]  /*0e80*/  IMAD.SHL.U32 R201, R0, 0x8, RZ ;  /* 0x0000000800c97824 */ /* 0x000fe200078e00ff */
[----:B------:R-:W-:Y:S01]  /*0e90*/  LOP3.LUT R6, R6, 0xfffffff8, RZ, 0xc0, !PT ;  /* 0xfffffff806067812 */ /* 0x000fe200078ec0ff */
[----:B------:R-:W-:Y:S01]  /*0ea0*/  IMAD.SHL.U32 R8, R8, 0x40, RZ ;  /* 0x0000004008087824 */ /* 0x000fe200078e00ff */
[----:B------:R-:W-:Y:S01]  /*0eb0*/  SHF.R.U32.HI R234, RZ, 0x3, R204 ;  /* 0x00000003ffea7819 */ /* 0x000fe200000116cc */
[----:B------:R-:W-:Y:S01]  /*0ec0*/  IMAD.MOV.U32 R2, RZ, RZ, RZ ;  /* 0x000000ffff027224 */ /* 0x000fe200078e00ff */
[----:B------:R-:W-:Y:S01]  /*0ed0*/  LOP3.LUT R3, R204, 0x38, R16, 0xf8, !PT ;  /* 0x00000038cc037812 */ /* 0x000fe200078ef810 */
[----:B------:R-:W-:Y:S01]  /*0ee0*/  IMAD.IADD R218, R19, 0x1, -R6 ;  /* 0x0000000113da7824 */ /* 0x000fe200078e0a06 */
[----:B------:R-:W-:Y:S01]  /*0ef0*/  LOP3.LUT R206, R8, 0xfffffe00, RZ, 0xc0, !PT ;  /* 0xfffffe0008ce7812 */ /* 0x000fe200078ec0ff */
[----:B------:R-:W-:Y:S01]  /*0f00*/  IMAD.SHL.U32 R233, R5, 0x8, RZ ;  /* 0x0000000805e97824 */ /* 0x000fe200078e00ff */
[----:B------:R-:W-:-:S02]  /*0f10*/  LOP3.LUT R0, R7, 0x7ffffffc, RZ, 0xc0, !PT ;  /* 0x7ffffffc07007812 */ /* 0x000fc400078ec0ff */
[----:B------:R-:W-:Y:S02]  /*0f20*/  LOP3.LUT R3, R206, R3, R234, 0xf6, !PT ;  /* 0x00000003ce037212 */ /* 0x000fe400078ef6ea */
[----:B------:R-:W-:Y:S01]  /*0f30*/  SHF.R.S32.HI R216, RZ, 0x1f, R19 ;  /* 0x0000001fffd87819 */ /* 0x000fe20000011413 */
[----:B------:R-:W-:Y:S01]  /*0f40*/  IMAD.IADD R231, R227, 0x1, -R0 ;  /* 0x00000001e3e77824 */ /* 0x000fe200078e0a00 */
[----:B------:R-:W-:Y:S01]  /*0f50*/  SHF.R.S32.HI R17, RZ, 0x1f, R16 ;  /* 0x0000001fff117819 */ /* 0x000fe20000011410 */
[----:B------:R-:W-:-:S07]  /*0f60*/  IMAD R229, R3, 0x2, R18 ;  /* 0x0000000203e57824 */ /* 0x000fce00078e0212 */
.L_x_7779:
[----:B0--3-5:R-:W0:Y:S02]  /*0f70*/  LDC.64 R4, c[0x0][0xc60] ;  /* 0x00031800ff047b82 */ /* 0x029e240000000a00 */
[----:B0-----:R-:W-:-:S05]  /*0f80*/  IMAD.WIDE R4, R87, 0x4, R4 ;  /* 0x0000000457047825 */ /* 0x001fca00078e0204 */
[----:B--2---:R-:W2:Y:S01]  /*0f90*/  LDG.E R210, desc[UR40][R4.64] ;  /* 0x0000002804d27981 */ /* 0x004ea2000c1e1900 */
[----:B------:R-:W-:Y:S05]  /*0fa0*/  YIELD ;  /* 0x0000000000007946 */ /* 0x000fea0003800000 */
[----:B------:R-:W-:Y:S01]  /*0fb0*/  ULDC.64 UR4, c[0x0][0xa28] ;  /* 0x00028a0000047ab9 */ /* 0x000fe20000000a00 */
[----:B------:R-:W-:Y:S01]  /*0fc0*/  ULDC.64 UR8, c[0x0][0xa18] ;  /* 0x0002860000087ab9 */ /* 0x000fe20000000a00 */
[----:B------:R-:W-:Y:S01]  /*0fd0*/  ISETP.NE.U32.AND P1, PT, RZ, UR4, PT ;  /* 0x00000004ff007c0c */ /* 0x000fe2000bf25070 */
[----:B------:R-:W-:Y:S01]  /*0fe0*/  ULDC.64 UR6, c[0x0][0xa08] ;  /* 0x0002820000067ab9 */ /* 0x000fe20000000a00 */
[----:B------:R-:W-:Y:S01]  /*0ff0*/  IMAD.MOV.U32 R3, RZ, RZ, RZ ;  /* 0x000000ffff037224 */ /* 0x000fe200078e00ff */
[----:B------:R-:W-:Y:S01]  /*1000*/  ISETP.NE.U32.AND P0, PT, RZ, UR6, PT ;  /* 0x00000006ff007c0c */ /* 0x000fe2000bf05070 */
[----:B------:R-:W-:Y:S01]  /*1010*/  IMAD.MOV.U32 R27, RZ, RZ, RZ ;  /* 0x000000ffff1b7224 */ /* 0x000fe200078e00ff */
[----:B------:R-:W-:-:S02]  /*1020*/  ISETP.NE.AND.EX P1, PT, RZ, UR5, PT, P1 ;  /* 0x00000005ff007c0c */ /* 0x000fc4000bf25310 */
[----:B------:R-:W-:Y:S02]  /*1030*/  ISETP.NE.AND.EX P0, PT, RZ, UR7, PT, P0 ;  /* 0x00000007ff007c0c */ /* 0x000fe4000bf05300 */
[----:B--2---:R-:W-:-:S09]  /*1040*/  SHF.R.S32.HI R219, RZ, 0x1f, R210 ;  /* 0x0000001fffdb7819 */ /* 0x004fd200000114d2 */
[C---:B----4-:R-:W-:Y:S02]  /*1050*/  @P1 LEA R6, P2, R210.reuse, UR4, 0x2 ;  /* 0x00000004d2061c11 */ /* 0x050fe4000f8410ff */
[C---:B------:R-:W-:Y:S02]  /*1060*/  SHF.L.U32 R208, R210.reuse, 0x2, RZ ;  /* 0x00000002d2d07819 */ /* 0x040fe400000006ff */
[C-C-:B------:R-:W-:Y:S02]  /*1070*/  @P1 LEA.HI.X R7, R210.reuse, UR5, R219.reuse, 0x2, P2 ;  /* 0x00000005d2071c11 */ /* 0x140fe400090f14db */
[----:B------:R-:W-:Y:S01]  /*1080*/  ISETP.NE.U32.AND P2, PT, RZ, UR8, PT ;  /* 0x00000008ff007c0c */ /* 0x000fe2000bf45070 */
[----:B------:R-:W-:Y:S01]  /*1090*/  ULDC UR4, c[0x0][0x288] ;  /* 0x0000a20000047ab9 */ /* 0x000fe20000000800 */
[----:B------:R-:W-:Y:S01]  /*10a0*/  SHF.L.U64.HI R209, R210, 0x2, R219 ;  /* 0x00000002d2d17819 */ /* 0x000fe200000102db */
[----:B------:R0:W5:Y:S01]  /*10b0*/  @P1 LDG.E R3, desc[UR40][R6.64] ;  /* 0x0000002806031981 */ /* 0x000162000c1e1900 */
[----:B------:R-:W-:-:S02]  /*10c0*/  ISETP.NE.AND.EX P2, PT, RZ, UR9, PT, P2 ;  /* 0x00000009ff007c0c */ /* 0x000fc4000bf45320 */
[----:B------:R-:W-:Y:S01]  /*10d0*/  IADD3 R8, P3, R208, UR6, RZ ;  /* 0x00000006d0087c10 */ /* 0x000fe2000ff7e0ff */
[----:B------:R-:W-:Y:S01]  /*10e0*/  IMAD.U32 R30, RZ, RZ, UR4 ;  /* 0x00000004ff1e7e24 */ /* 0x000fe2000f8e00ff */
[----:B------:R-:W-:Y:S02]  /*10f0*/  ULDC.64 UR4, c[0x0][0x3f8] ;  /* 0x0000fe0000047ab9 */ /* 0x000fe40000000a00 */
[----:B------:R-:W-:-:S05]  /*1100*/  IADD3.X R9, R209, UR7, RZ, P3, !PT ;  /* 0x00000007d1097c10 */ /* 0x000fca0009ffe4ff */
[----:B------:R0:W5:Y:S02]  /*1110*/  @P0 LDG.E R27, desc[UR40][R8.64] ;  /* 0x00000028081b0981 */ /* 0x000164000c1e1900 */
[----:B------:R-:W-:-:S04]  /*1120*/  @P2 IADD3 R4, P1, R208, UR8, RZ ;  /* 0x00000008d0042c10 */ /* 0x000fc8000ff3e0ff */
[----:B------:R-:W-:-:S05]  /*1130*/  @P2 IADD3.X R5, R209, UR9, RZ, P1, !PT ;  /* 0x00000009d1052c10 */ /* 0x000fca0008ffe4ff */
[----:B------:R0:W5:Y:S01]  /*1140*/  @P2 LDG.E R30, desc[UR40][R4.64] ;  /* 0x00000028041e2981 */ /* 0x000162000c1e1900 */
[----:B------:R-:W-:-:S03]  /*1150*/  UISETP.NE.U32.AND UP0, UPT, UR4, URZ, UPT ;  /* 0x0000003f0400728c */ /* 0x000fc6000bf05070 */
[----:B------:R-:W-:Y:S01]  /*1160*/  ULDC UR4, c[0x0][0x404] ;  /* 0x0001010000047ab9 */ /* 0x000fe20000000800 */
[----:B------:R-:W-:-:S03]  /*1170*/  UISETP.NE.AND.EX UP0, UPT, UR5, URZ, UPT, UP0 ;  /* 0x0000003f0500728c */ /* 0x000fc6000bf05300 */
[----:B------:R-:W-:Y:S01]  /*1180*/  ULDC UR5, c[0x0][0x2e0] ;  /* 0x0000b80000057ab9 */ /* 0x000fe20000000800 */
[----:B------:R-:W-:-:S04]  /*1190*/  USEL UR4, UR4, 0x1, UP0 ;  /* 0x0000000104047887 */ /* 0x000fc80008000000 */
[----:B------:R-:W-:-:S03]  /*11a0*/  UIMAD UR4, UR4, UR5, URZ ;  /* 0x00000005040472a4 */ /* 0x000fc6000f8e023f */
[----:B------:R-:W-:Y:S02]  /*11b0*/  ULDC UR5, c[0x0][0x338] ;  /* 0x0000ce0000057ab9 */ /* 0x000fe40000000800 */
[----:B------:R-:W-:Y:S02]  /*11c0*/  IMAD.U32 R62, RZ, RZ, UR5 ;  /* 0x00000005ff3e7e24 */ /* 0x000fe4000f8e00ff */
[----:B------:R-:W-:Y:S02]  /*11d0*/  IMAD.U32 R24, RZ, RZ, UR4 ;  /* 0x00000004ff187e24 */ /* 0x000fe4000f8e00ff */
        /* <DEDUP_REMOVED lines=11> */
.L_x_7647:
[----:B------:R-:W-:Y:S01]  /*1290*/  ULDC.64 UR4, c[0x0][0xa20] ;  /* 0x0002880000047ab9 */ /* 0x000fe20000000a00 */
[----:B------:R-:W-:Y:S01]  /*12a0*/  IMAD.MOV.U32 R213, RZ, RZ, R85 ;  /* 0x000000ffffd57224 */ /* 0x000fe200078e0055 */
[----:B------:R-:W-:Y:S01]  /*12b0*/  ISETP.NE.U32.AND P1, PT, RZ, UR4, PT ;  /* 0x00000004ff007c0c */ /* 0x000fe2000bf25070 */
[----:B------:R-:W-:-:S03]  /*12c0*/  IMAD.MOV.U32 R207, RZ, RZ, R86 ;  /* 0x000000ffffcf7224 */ /* 0x000fc600078e0056 */
[----:B------:R-:W-:-:S13]  /*12d0*/  ISETP.NE.AND.EX P1, PT, RZ, UR5, PT, P1 ;  /* 0x00000005ff007c0c */ /* 0x000fda000bf25310 */
[----:B------:R-:W-:Y:S05]  /*12e0*/  @!P1 BRA `(.L_x_7648) ;  /* 0x0000000000109947 */ /* 0x000fea0003800000 */
[----:B------:R-:W-:-:S04]  /*12f0*/  IADD3 R4, P0, R208, UR4, RZ ;  /* 0x00000004d0047c10 */ /* 0x000fc8000ff1e0ff */
[----:B------:R-:W-:-:S05]  /*1300*/  IADD3.X R5, R209, UR5, RZ, P0, !PT ;  /* 0x00000005d1057c10 */ /* 0x000fca00087fe4ff */
[----:B------:R0:W5:Y:S01]  /*1310*/  LDG.E R24, desc[UR40][R4.64] ;  /* 0x0000002804187981 */ /* 0x000162000c1e1900 */
[----:B------:R-:W-:Y:S05]  /*1320*/  BRA `(.L_x_7649) ;  /* 0x0000000000107947 */ /* 0x000fea0003800000 */
.L_x_7648:
[----:B------:R-:W-:Y:S05]  /*1330*/  @!P0 BRA `(.L_x_7649) ;  /* 0x00000000000c8947 */ /* 0x000fea0003800000 */
[----:B------:R-:W2:Y:S04]  /*1340*/  LDG.E R5, desc[UR40][R8.64] ;  /* 0x0000002808057981 */ /* 0x000ea8000c1e1900 */
[----:B------:R-:W2:Y:S02]  /*1350*/  LDG.E R24, desc[UR40][R8.64+0x4] ;  /* 0x0000042808187981 */ /* 0x000ea4000c1e1900 */
[----:B--2---:R-:W-:-:S07]  /*1360*/  IMAD.IADD R24, R24, 0x1, -R5 ;  /* 0x0000000118187824 */ /* 0x004fce00078e0a05 */
.L_x_7649:
        /* <DEDUP_REMOVED lines=19> */
[----:B------:R-:W-:-:S04]  /*14a0*/  VIADD R0, R176, 0x5f ;  /* 0x0000005fb0007836 */ /* 0x000fc80000000000 */
[----:B------:R-:W-:-:S05]  /*14b0*/  IMAD.HI R0, R0, 0x2aaaaaab, RZ ;  /* 0x2aaaaaab00007827 */ /* 0x000fca00078e02ff */
[----:B------:R-:W-:-:S04]  /*14c0*/  SHF.R.U32.HI R177, RZ, 0x1f, R0 ;  /* 0x0000001fffb17819 */ /* 0x000fc80000011600 */
[----:B------:R-:W-:-:S05]  /*14d0*/  LEA.HI.SX32 R177, R0, R177, 0x1c ;  /* 0x000000b100b17211 */ /* 0x000fca00078fe2ff */
[----:B------:R-:W-:-:S05]  /*14e0*/  IMAD R3, R177, 0x60, -R3 ;  /* 0x00000060b1037824 */ /* 0x000fca00078e0a03 */
[----:B------:R-:W-:-:S04]  /*14f0*/  VIMNMX R3, R3, R62, PT ;  /* 0x0000003e03037248 */ /* 0x000fc80003fe0100 */
[----:B------:R-:W-:Y:S01]  /*1500*/  ISETP.GT.AND P0, PT, R3, R60, PT ;  /* 0x0000003c0300720c */ /* 0x000fe20003f04270 */
[----:B------:R-:W-:-:S05]  /*1510*/  IMAD.WIDE.U32 R60, R60, -0x55555555, RZ ;  /* 0xaaaaaaab3c3c7825 */ /* 0x000fca00078e00ff */
[----:B------:R-:W-:-:S05]  /*1520*/  SHF.R.U32.HI R60, RZ, 0x6, R61 ;  /* 0x00000006ff3c7819 */ /* 0x000fca000001163d */
[----:B------:R-:W-:Y:S02]  /*1530*/  IMAD.MOV.U32 R59, RZ, RZ, R60 ;  /* 0x000000ffff3b7224 */ /* 0x000fe400078e003c */
[----:B------:R-:W-:-:S04]  /*1540*/  @P0 VIADD R0, R3, 0x5f ;  /* 0x0000005f03000836 */ /* 0x000fc80000000000 */
[----:B------:R-:W-:-:S05]  /*1550*/  @P0 IMAD.HI R0, R0, 0x2aaaaaab, RZ ;  /* 0x2aaaaaab00000827 */ /* 0x000fca00078e02ff */
[----:B------:R-:W-:-:S04]  /*1560*/  @P0 SHF.R.U32.HI R3, RZ, 0x1f, R0 ;  /* 0x0000001fff030819 */ /* 0x000fc80000011600 */
[----:B------:R-:W-:Y:S02]  /*1570*/  @P0 LEA.HI.SX32 R59, R0, R3, 0x1c ;  /* 0x00000003003b0211 */ /* 0x000fe400078fe2ff */
        /* <DEDUP_REMOVED lines=23> */
.L_x_7652:
[----:B------:R-:W-:Y:S05]  /*16f0*/  BSYNC B6 ;  /* 0x0000000000067941 */ /* 0x000fea0003800000 */
.L_x_7651:
        /* <DEDUP_REMOVED lines=20> */
.L_x_7654:
[----:B------:R-:W-:Y:S05]  /*1840*/  BSYNC B6 ;  /* 0x0000000000067941 */ /* 0x000fea0003800000 */
.L_x_7653:
[----:B------:R-:W-:Y:S01]  /*1850*/  ULDC.64 UR4, c[0x0][0x9f8] ;  /* 0x00027e0000047ab9 */ /* 0x000fe20000000a00 */
[----:B------:R-:W0:Y:S01]  /*1860*/  LDC R0, c[0x0][0x428] ;  /* 0x00010a00ff007b82 */ /* 0x000e220000000800 */
[----:B------:R-:W-:-:S07]  /*1870*/  ISETP.NE.U32.AND P0, PT, RZ, UR4, PT ;  /* 0x00000004ff007c0c */ /* 0x000fce000bf05070 */
[----:B------:R-:W1:Y:S01]  /*1880*/  LDC.64 R42, c[0x0][0x2f0] ;  /* 0x0000bc00ff2a7b82 */ /* 0x000e620000000a00 */
[----:B------:R-:W-:Y:S01]  /*1890*/  ISETP.NE.AND.EX P0, PT, RZ, UR5, PT, P0 ;  /* 0x00000005ff007c0c */ /* 0x000fe2000bf05300 */
[----:B------:R-:W2:Y:S01]  /*18a0*/  S2R R20, SR_TID.X ;  /* 0x0000000000147919 */ /* 0x000ea20000002100 */
[----:B------:R-:W-:Y:S01]  /*18b0*/  IMAD.IADD R56, R27, 0x1, R24 ;  /* 0x000000011b387824 */ /* 0x000fe200078e0218 */
[----:B------:R-:W-:Y:S01]  /*18c0*/  ULDC.64 UR6, c[0x0][0xa08] ;  /* 0x0002820000067ab9 */ /* 0x000fe20000000a00 */
[C---:B------:R-:W-:Y:S02]  /*18d0*/  VIADD R99, R16.reuse, 0x20 ;  /* 0x0000002010637836 */ /* 0x040fe40000000000 */
[----:B------:R-:W-:Y:S01]  /*18e0*/  VIADD R98, R16, 0x40 ;  /* 0x0000004010627836 */ /* 0x000fe20000000000 */
[----:B------:R-:W3:Y:S06]  /*18f0*/  LDC.64 R54, c[0x0][0x3d8] ;  /* 0x0000f600ff367b82 */ /* 0x000eec0000000a00 */
[----:B------:R-:W-:-:S02]  /*1900*/  @P0 IADD3 R4, P1, R208, UR4, RZ ;  /* 0x00000004d0040c10 */ /* 0x000fc4000ff3e0ff */
[----:B------:R-:W4:Y:S02]  /*1910*/  LDC R27, c[0x0][0x3d4] ;  /* 0x0000f500ff1b7b82 */ /* 0x000f240000000800 */
[----:B------:R-:W-:Y:S01]  /*1920*/  @P0 IADD3.X R5, R209, UR5, RZ, P1, !PT ;  /* 0x00000005d1050c10 */ /* 0x000fe20008ffe4ff */
[----:B------:R-:W-:-:S04]  /*1930*/  ULDC.64 UR4, c[0x0][0x2f8] ;  /* 0x0000be0000047ab9 */ /* 0x000fc80000000a00 */
[----:B------:R2:W4:Y:S01]  /*1940*/  @P0 LDG.E R25, desc[UR40][R4.64] ;  /* 0x0000002804190981 */ /* 0x000522000c1e1900 */
[----:B0-----:R-:W-:Y:S01]  /*1950*/  ISETP.NE.AND P0, PT, R0, 0x1, PT ;  /* 0x000000010000780c */ /* 0x001fe20003f05270 */
[C---:B------:R-:W-:Y:S01]  /*1960*/  VIADD R96, R16.reuse, 0x60 ;  /* 0x0000006010607836 */ /* 0x040fe20000000000 */
[----:B------:R-:W-:Y:S01]  /*1970*/  SHF.R.S32.HI R33, RZ, 0x1f, R56 ;  /* 0x0000001fff217819 */ /* 0x000fe20000011438 */
[C---:B------:R-:W-:Y:S01]  /*1980*/  VIADD R94, R16.reuse, 0x80 ;  /* 0x00000080105e7836 */ /* 0x040fe20000000000 */
[----:B------:R-:W0:Y:S01]  /*1990*/  LDC.64 R48, c[0x0][0x3e8] ;  /* 0x0000fa00ff307b82 */ /* 0x000e220000000a00 */
[----:B------:R-:W-:Y:S01]  /*19a0*/  VIADD R92, R16, 0xa0 ;  /* 0x000000a0105c7836 */ /* 0x000fe20000000000 */
[----:B------:R-:W-:Y:S01]  /*19b0*/  SHF.L.U32 R28, R217, 0x2, RZ ;  /* 0x00000002d91c7819 */ /* 0x000fe200000006ff */
[-C--:B-1----:R-:W-:Y:S01]  /*19c0*/  IMAD R6, R33, R42.reuse, RZ ;  /* 0x0000002a21067224 */ /* 0x082fe200078e02ff */
[----:B------:R-:W-:Y:S01]  /*19d0*/  SHF.L.U64.HI R88, R42, 0x6, R43 ;  /* 0x000000062a587819 */ /* 0x000fe2000001022b */
[----:B--2---:R-:W-:Y:S01]  /*19e0*/  IMAD.WIDE.U32 R4, R56, R42, RZ ;  /* 0x0000002a38047225 */ /* 0x004fe200078e00ff */
[----:B------:R-:W-:-:S02]  /*19f0*/  SHF.R.U32.HI R26, RZ, 0x7, R20 ;  /* 0x00000007ff1a7819 */ /* 0x000fc40000011614 */
[----:B------:R-:W-:Y:S01]  /*1a00*/  SHF.R.S32.HI R29, RZ, 0x1f, R28 ;  /* 0x0000001fff1d7819 */ /* 0x000fe2000001141c */
[----:B------:R-:W1:Y:S01]  /*1a10*/  @P0 LDC R3, c[0x0][0x42c] ;  /* 0x00010b00ff030b82 */ /* 0x000e620000000800 */
[----:B------:R-:W-:Y:S01]  /*1a20*/  ISETP.NE.AND P6, PT, R26, 0x1, PT ;  /* 0x000000011a00780c */ /* 0x000fe20003fc5270 */
[----:B------:R-:W-:Y:S01]  /*1a30*/  IMAD.SHL.U32 R87, R218, 0x40, RZ ;  /* 0x00000040da577824 */ /* 0x000fe200078e00ff */
[C---:B---3--:R-:W-:Y:S01]  /*1a40*/  SHF.L.U64.HI R84, R54.reuse, 0x6, R55 ;  /* 0x0000000636547819 */ /* 0x048fe20000010237 */
[----:B------:R-:W-:Y:S01]  /*1a50*/  IMAD.MOV.U32 R80, RZ, RZ, 0x20 ;  /* 0x00000020ff507424 */ /* 0x000fe200078e00ff */
[----:B------:R-:W-:Y:S01]  /*1a60*/  SHF.R.S32.HI R81, RZ, 0x1f, R211 ;  /* 0x0000001fff517819 */ /* 0x000fe200000114d3 */
[----:B------:R-:W-:Y:S01]  /*1a70*/  IMAD.SHL.U32 R83, R54, 0x40, RZ ;  /* 0x0000004036537824 */ /* 0x000fe200078e00ff */
[----:B------:R-:W-:Y:S01]  /*1a80*/  LOP3.LUT R87, R87, 0x1c0, RZ, 0xc0, !PT ;  /* 0x000001c057577812 */ /* 0x000fe200078ec0ff */
[----:B------:R-:W2:Y:S01]  /*1a90*/  @P0 LDC R7, c[0x0][0x430] ;  /* 0x00010c00ff070b82 */ /* 0x000ea20000000800 */
[----:B------:R-:W-:-:S02]  /*1aa0*/  VIADD R79, R26, 0x8 ;  /* 0x000000081a4f7836 */ /* 0x000fc40000000000 */
[----:B------:R-:W-:Y:S01]  /*1ab0*/  SHF.R.U32.HI R82, RZ, 0x3, R87 ;  /* 0x00000003ff527819 */ /* 0x000fe20000011657 */
[----:B----4-:R-:W-:Y:S02]  /*1ac0*/  IMAD.SHL.U32 R78, R27, 0x2, RZ ;  /* 0x000000021b4e7824 */ /* 0x010fe400078e00ff */
[----:B0-----:R-:W-:Y:S01]  /*1ad0*/  IMAD.WIDE.U32 R10, R19, R48, R16 ;  /* 0x00000030130a7225 */ /* 0x001fe200078e0010 */
[----:B------:R-:W-:-:S03]  /*1ae0*/  SHF.L.U64.HI R91, R48, 0x6, R49 ;  /* 0x00000006305b7819 */ /* 0x000fc60000010231 */
[----:B------:R-:W-:Y:S02]  /*1af0*/  IMAD R75, R49, 0x60, RZ ;  /* 0x00000060314b7824 */ /* 0x000fe400078e02ff */
[----:B------:R-:W-:Y:S02]  /*1b00*/  IMAD.SHL.U32 R89, R48, 0x40, RZ ;  /* 0x0000004030597824 */ /* 0x000fe400078e00ff */
[----:B-1----:R-:W-:-:S04]  /*1b10*/  @P0 IMAD.HI.U32 R0, R86, R3, RZ ;  /* 0x0000000356000227 */ /* 0x002fc800078e00ff */
[----:B------:R-:W-:Y:S02]  /*1b20*/  IMAD R3, R56, R43, R6 ;  /* 0x0000002b38037224 */ /* 0x000fe400078e0206 */
[----:B------:R-:W-:Y:S01]  /*1b30*/  IMAD R6, R216, R42, RZ ;  /* 0x0000002ad8067224 */ /* 0x000fe200078e02ff */
[----:B--2---:R-:W-:Y:S01]  /*1b40*/  @P0 SHF.R.U32.HI R86, RZ, R7, R0 ;  /* 0x00000007ff560219 */ /* 0x004fe20000011600 */
[----:B------:R-:W-:Y:S01]  /*1b50*/  IMAD.IADD R5, R5, 0x1, R3 ;  /* 0x0000000105057824 */ /* 0x000fe200078e0203 */
[----:B------:R-:W-:Y:S01]  /*1b60*/  ISETP.NE.U32.AND P0, PT, RZ, UR6, PT ;  /* 0x00000006ff007c0c */ /* 0x000fe2000bf05070 */
[----:B------:R-:W-:Y:S01]  /*1b70*/  IMAD R6, R19, R43, R6 ;  /* 0x0000002b13067224 */ /* 0x000fe200078e0206 */
[----:B------:R-:W-:Y:S01]  /*1b80*/  SHF.R.S32.HI R7, RZ, 0x1f, R86 ;  /* 0x0000001fff077819 */ /* 0x000fe20000011456 */
[----:B------:R-:W-:Y:S01]  /*1b90*/  IMAD.WIDE.U32 R4, R86, UR4, R4 ;  /* 0x0000000456047c25 */ /* 0x000fe2000f8e0004 */
[----:B------:R-:W-:-:S03]  /*1ba0*/  ISETP.NE.AND.EX P0, PT, RZ, UR7, PT, P0 ;  /* 0x00000007ff007c0c */ /* 0x000fc6000bf05300 */
[----:B------:R-:W-:-:S04]  /*1bb0*/  IMAD R3, R7, UR4, RZ ;  /* 0x0000000407037c24 */ /* 0x000fc8000f8e02ff */
[----:B------:R-:W-:Y:S01]  /*1bc0*/  IMAD R3, R86, UR5, R3 ;  /* 0x0000000556037c24 */ /* 0x000fe2000f8e0203 */
[----:B------:R-:W-:-:S03]  /*1bd0*/  ULDC.64 UR4, c[0x0][0x300] ;  /* 0x0000c00000047ab9 */ /* 0x000fc60000000a00 */
[----:B------:R-:W-:Y:S01]  /*1be0*/  IMAD.IADD R5, R5, 0x1, R3 ;  /* 0x0000000105057824 */ /* 0x000fe200078e0203 */
[----:B------:R-:W-:Y:S02]  /*1bf0*/  SHF.R.S32.HI R0, RZ, 0x1f, R25 ;  /* 0x0000001fff007819 */ /* 0x000fe40000011419 */
[----:B------:R-:W-:Y:S02]  /*1c00*/  SEL R41, R25, RZ, !P0 ;  /* 0x000000ff19297207 */ /* 0x000fe40004000000 */
[----:B------:R-:W-:-:S03]  /*1c10*/  SEL R8, R0, RZ, !P0 ;  /* 0x000000ff00087207 */ /* 0x000fc60004000000 */
[----:B------:R-:W-:-:S04]  /*1c20*/  IMAD.WIDE.U32 R20, R41, UR4, R4 ;  /* 0x0000000429147c25 */ /* 0x000fc8000f8e0004 */
[----:B------:R-:W-:Y:S02]  /*1c30*/  IMAD R0, R8, UR4, RZ ;  /* 0x0000000408007c24 */ /* 0x000fe4000f8e02ff */
[----:B------:R-:W-:-:S04]  /*1c40*/  IMAD.WIDE.U32 R4, R19, R42, R16 ;  /* 0x0000002a13047225 */ /* 0x000fc800078e0010 */
[----:B------:R-:W-:Y:S01]  /*1c50*/  IMAD R97, R41, UR5, R0 ;  /* 0x0000000529617c24 */ /* 0x000fe2000f8e0200 */
[----:B------:R-:W-:Y:S05]  /*1c60*/  @!P6 WARPSYNC.ALL ;  /* 0x000000000000e948 */ /* 0x000fea0003800000 */
[----:B------:R-:W-:Y:S01]  /*1c70*/  ULDC UR4, c[0x0][0x310] ;  /* 0x0000c40000047ab9 */ /* 0x000fe20000000800 */
[----:B------:R-:W-:Y:S01]  /*1c80*/  IMAD.IADD R97, R21, 0x1, R97 ;  /* 0x0000000115617824 */ /* 0x000fe200078e0261 */
[----:B------:R-:W-:Y:S01]  /*1c90*/  @!P6 BAR.SYNC.DEFER_BLOCKING 0x9, 0x100 ;  /* 0x024400000000eb1d */ /* 0x000fe20000010000 */
[----:B------:R-:W-:Y:S02]  /*1ca0*/  ISETP.GE.AND P1, PT, R99, UR4, PT ;  /* 0x0000000463007c0c */ /* 0x000fe4000bf26270 */
[----:B------:R-:W-:Y:S01]  /*1cb0*/  IADD3 R95, P0, R20, R4, RZ ;  /* 0x00000004145f7210 */ /* 0x000fe20007f1e0ff */
[C---:B------:R-:W-:Y:S01]  /*1cc0*/  VIADD R4, R16.reuse, 0xc0 ;  /* 0x000000c010047836 */ /* 0x040fe20000000000 */
[----:B------:R-:W-:Y:S01]  /*1cd0*/  SEL R3, RZ, 0xffffffff, P1 ;  /* 0xffffffffff037807 */ /* 0x000fe20000800000 */
[----:B------:R-:W-:Y:S01]  /*1ce0*/  ULDC.64 UR6, c[0x0][0x320] ;  /* 0x0000c80000067ab9 */ /* 0x000fe20000000a00 */
[----:B------:R-:W-:Y:S01]  /*1cf0*/  IADD3.X R93, R97, R5, R6, P0, !PT ;  /* 0x00000005615d7210 */ /* 0x000fe200007fe406 */
[C---:B------:R-:W-:Y:S01]  /*1d00*/  VIADD R6, R16.reuse, 0xe0 ;  /* 0x000000e010067836 */ /* 0x040fe20000000000 */
[----:B------:R-:W-:Y:S01]  /*1d10*/  ISETP.GE.AND P0, PT, R16, UR4, PT ;  /* 0x0000000410007c0c */ /* 0x000fe2000bf06270 */
[----:B------:R-:W-:Y:S01]  /*1d20*/  IMAD.SHL.U32 R5, R3, 0x2, RZ ;  /* 0x0000000203057824 */ /* 0x000fe200078e00ff */
[----:B------:R-:W-:Y:S01]  /*1d30*/  ISETP.GE.AND P1, PT, R96, UR4, PT ;  /* 0x0000000460007c0c */ /* 0x000fe2000bf26270 */
[----:B------:R-:W-:Y:S01]  /*1d40*/  IMAD R3, R7, UR6, RZ ;  /* 0x0000000607037c24 */ /* 0x000fe2000f8e02ff */
[----:B------:R-:W-:-:S02]  /*1d50*/  SEL R0, RZ, 0x1, P0 ;  /* 0x00000001ff007807 */ /* 0x000fc40000000000 */
[----:B------:R-:W-:Y:S01]  /*1d60*/  ISETP.GE.AND P0, PT, R98, UR4, PT ;  /* 0x0000000462007c0c */ /* 0x000fe2000bf06270 */
[----:B------:R-:W-:Y:S01]  /*1d70*/  IMAD R7, R86, UR7, R3 ;  /* 0x0000000756077c24 */ /* 0x000fe2000f8e0203 */
[----:B------:R-:W-:Y:S02]  /*1d80*/  ISETP.GE.AND P3, PT, R6, UR4, PT ;  /* 0x0000000406007c0c */ /* 0x000fe4000bf66270 */
[----:B------:R-:W-:Y:S02]  /*1d90*/  LOP3.LUT R0, R5, 0x2, R0, 0xe2, !PT ;  /* 0x0000000205007812 */ /* 0x000fe400078ee200 */
[----:B------:R-:W-:Y:S02]  /*1da0*/  SEL R3, RZ, 0x4, P0 ;  /* 0x00000004ff037807 */ /* 0x000fe40000000000 */
[----:B------:R-:W-:Y:S02]  /*1db0*/  SEL R6, RZ, 0x8, P1 ;  /* 0x00000008ff067807 */ /* 0x000fe40000800000 */
[----:B------:R-:W-:-:S02]  /*1dc0*/  ISETP.GE.AND P0, PT, R94, UR4, PT ;  /* 0x000000045e007c0c */ /* 0x000fc4000bf06270 */
[----:B------:R-:W-:Y:S02]  /*1dd0*/  ISETP.GE.AND P1, PT, R92, UR4, PT ;  /* 0x000000045c007c0c */ /* 0x000fe4000bf26270 */
[----:B------:R-:W-:Y:S02]  /*1de0*/  LOP3.LUT R0, R6, R0, R3, 0xfe, !PT ;  /* 0x0000000006007212 */ /* 0x000fe400078efe03 */
[----:B------:R-:W-:Y:S01]  /*1df0*/  ISETP.GE.AND P2, PT, R4, UR4, PT ;  /* 0x0000000404007c0c */ /* 0x000fe2000bf46270 */
[----:B------:R-:W-:Y:S01]  /*1e00*/  IMAD.WIDE.U32 R4, R86, UR6, R16 ;  /* 0x0000000656047c25 */ /* 0x000fe2000f8e0010 */
[----:B------:R-:W-:Y:S01]  /*1e10*/  SEL R3, RZ, 0x10, P0 ;  /* 0x00000010ff037807 */ /* 0x000fe20000000000 */
[----:B------:R-:W-:Y:S01]  /*1e20*/  ULDC.64 UR4, c[0x0][0x328] ;  /* 0x0000ca0000047ab9 */ /* 0x000fe20000000a00 */
[----:B------:R-:W-:Y:S01]  /*1e30*/  SEL R6, RZ, 0x20, P1 ;  /* 0x00000020ff067807 */ /* 0x000fe20000800000 */
[----:B------:R-:W-:Y:S01]  /*1e40*/  IMAD.IADD R5, R5, 0x1, R7 ;  /* 0x0000000105057824 */ /* 0x000fe200078e0207 */
[----:B------:R-:W-:Y:S01]  /*1e50*/  ISETP.GE.AND P0, PT, R16, R27, PT ;  /* 0x0000001b1000720c */ /* 0x000fe20003f06270 */
[----:B------:R-:W-:Y:S01]  /*1e60*/  IMAD R7, R8, UR4, RZ ;  /* 0x0000000408077c24 */ /* 0x000fe2000f8e02ff */
[----:B------:R-:W-:Y:S01]  /*1e70*/  LOP3.LUT R3, R6, R0, R3, 0xfe, !PT ;  /* 0x0000000006037212 */ /* 0x000fe200078efe03 */
[----:B------:R-:W-:Y:S01]  /*1e80*/  IMAD.WIDE.U32 R8, R19, R54, R16 ;  /* 0x0000003613087225 */ /* 0x000fe200078e0010 */
[----:B------:R-:W-:-:S02]  /*1e90*/  SEL R0, RZ, 0x40, P2 ;  /* 0x00000040ff007807 */ /* 0x000fc40001000000 */
[----:B------:R-:W-:Y:S01]  /*1ea0*/  LOP3.LUT P1, RZ, R218, 0x4, RZ, 0xc0, !PT ;  /* 0x00000004daff7812 */ /* 0x000fe2000782c0ff */
[----:B------:R-:W-:Y:S01]  /*1eb0*/  IMAD R63, R41, UR5, R7 ;  /* 0x00000005293f7c24 */ /* 0x000fe2000f8e0207 */
[----:B------:R-:W-:Y:S01]  /*1ec0*/  LOP3.LUT R0, R3, R0, RZ, 0xfc, !PT ;  /* 0x0000000003007212 */ /* 0x000fe200078efcff */
[----:B------:R-:W-:Y:S01]  /*1ed0*/  IMAD.WIDE.U32 R40, R41, UR4, R4 ;  /* 0x0000000429287c25 */ /* 0x000fe2000f8e0004 */
[----:B------:R-:W-:Y:S01]  /*1ee0*/  SEL R3, R27, RZ, P0 ;  /* 0x000000ff1b037207 */ /* 0x000fe20000000000 */
[----:B------:R-:W-:Y:S01]  /*1ef0*/  ULDC UR4, c[0x0][0x2e4] ;  /* 0x0000b90000047ab9 */ /* 0x000fe20000000800 */
[C---:B------:R-:W-:Y:S01]  /*1f00*/  IADD3 R56, P2, R19.reuse, R56, RZ ;  /* 0x0000003813387210 */ /* 0x040fe20007f5e0ff */
[----:B------:R-:W-:Y:S01]  /*1f10*/  IMAD R4, R216, R54, RZ ;  /* 0x00000036d8047224 */ /* 0x000fe200078e02ff */
[----:B------:R-:W-:Y:S01]  /*1f20*/  SEL R80, R80, 0xffffffe0, !P1 ;  /* 0xffffffe050507807 */ /* 0x000fe20004800000 */
[C---:B------:R-:W-:Y:S01]  /*1f30*/  IMAD.IADD R3, R16.reuse, 0x1, R3 ;  /* 0x0000000110037824 */ /* 0x040fe200078e0203 */
[----:B------:R-:W-:Y:S01]  /*1f40*/  ISETP.GE.AND P1, PT, R16, UR4, PT ;  /* 0x0000000410007c0c */ /* 0x000fe2000bf26270 */
[----:B------:R-:W-:-:S02]  /*1f50*/  IMAD R13, R19, R55, R4 ;  /* 0x00000037130d7224 */ /* 0x000fc400078e0204 */
[----:B------:R-:W-:Y:S01]  /*1f60*/  IMAD.WIDE.U32 R4, R19, R54, R28 ;  /* 0x0000003613047225 */ /* 0x000fe200078e001c */
[----:B------:R-:W-:-:S03]  /*1f70*/  SHF.R.S32.HI R12, RZ, 0x1f, R3 ;  /* 0x0000001fff0c7819 */ /* 0x000fc60000011403 */
[----:B------:R-:W-:Y:S01]  /*1f80*/  IMAD.IADD R9, R13, 0x1, R9 ;  /* 0x000000010d097824 */ /* 0x000fe200078e0209 */
[----:B------:R-:W-:Y:S01]  /*1f90*/  LEA.HI R12, R12, R3, RZ, 0x3 ;  /* 0x000000030c0c7211 */ /* 0x000fe200078f18ff */
[----:B------:R-:W-:Y:S01]  /*1fa0*/  IMAD.IADD R5, R5, 0x1, R13 ;  /* 0x0000000105057824 */ /* 0x000fe200078e020d */
[----:B-----5:R-:W-:Y:S01]  /*1fb0*/  SHF.R.S32.HI R13, RZ, 0x1f, R31 ;  /* 0x0000001fff0d7819 */ /* 0x020fe2000001141f */
[----:B------:R-:W-:Y:S01]  /*1fc0*/  IMAD R6, R216, R48, RZ ;  /* 0x00000030d8067224 */ /* 0x000fe200078e02ff */
[----:B------:R-:W-:Y:S01]  /*1fd0*/  LOP3.LUT R3, R87, 0x18, R16, 0xf8, !PT ;  /* 0x0000001857037812 */ /* 0x000fe200078ef810 */
[----:B------:R-:W-:Y:S01]  /*1fe0*/  IMAD.WIDE.U32 R52, R31, R54, R4 ;  /* 0x000000361f347225 */ /* 0x000fe200078e0004 */
[----:B------:R-:W-:Y:S02]  /*1ff0*/  LOP3.LUT R5, R204, 0x38, R12, 0xf8, !PT ;  /* 0x00000038cc057812 */ /* 0x000fe400078ef80c */
[----:B------:R-:W-:Y:S01]  /*2000*/  LOP3.LUT R4, R3, R82, RZ, 0x3c, !PT ;  /* 0x0000005203047212 */ /* 0x000fe200078e3cff */
[----:B------:R-:W-:Y:S01]  /*2010*/  IMAD R15, R19, R49, R6 ;  /* 0x00000031130f7224 */ /* 0x000fe200078e0206 */
[----:B------:R-:W-:Y:S01]  /*2020*/  LOP3.LUT R3, R87, 0x38, R12, 0xf8, !PT ;  /* 0x0000003857037812 */ /* 0x000fe200078ef80c */
[----:B------:R-:W-:Y:S01]  /*2030*/  IMAD.WIDE.U32 R6, R19, R48, R28 ;  /* 0x0000003013067225 */ /* 0x000fe200078e001c */
[----:B------:R-:W-:-:S02]  /*2040*/  LOP3.LUT R5, R5, R234, RZ, 0x3c, !PT ;  /* 0x000000ea05057212 */ /* 0x000fc400078e3cff */
[----:B------:R-:W-:Y:S01]  /*2050*/  LOP3.LUT R69, R12, 0xfffffff8, RZ, 0xc0, !PT ;  /* 0xfffffff80c457812 */ /* 0x000fe200078ec0ff */
[----:B------:R-:W-:Y:S01]  /*2060*/  IMAD R14, R13, R48, RZ ;  /* 0x000000300d0e7224 */ /* 0x000fe200078e02ff */
[----:B------:R-:W-:Y:S01]  /*2070*/  SHF.R.S32.HI R70, RZ, 0x3, R12 ;  /* 0x00000003ff467819 */ /* 0x000fe2000001140c */
[----:B------:R-:W-:Y:S01]  /*2080*/  IMAD.IADD R11, R15, 0x1, R11 ;  /* 0x000000010f0b7824 */ /* 0x000fe200078e020b */
[----:B------:R-:W-:Y:S01]  /*2090*/  SHF.R.S32.HI R64, RZ, 0x1f, R69 ;  /* 0x0000001fff407819 */ /* 0x000fe20000011445 */
[----:B------:R-:W-:Y:S02]  /*20a0*/  IMAD.IADD R7, R7, 0x1, R15 ;  /* 0x0000000107077824 */ /* 0x000fe400078e020f */
[----:B------:R-:W-:Y:S02]  /*20b0*/  IMAD R25, R31, R49, R14 ;  /* 0x000000311f197224 */ /* 0x000fe400078e020e */
[----:B------:R-:W-:Y:S02]  /*20c0*/  IMAD R14, R13, R54, RZ ;  /* 0x000000360d0e7224 */ /* 0x000fe400078e02ff */
[----:B------:R-:W-:Y:S01]  /*20d0*/  IMAD R77, R205, 0x200, R4 ;  /* 0x00000200cd4d7824 */ /* 0x000fe200078e0204 */
[----:B------:R-:W-:Y:S01]  /*20e0*/  LOP3.LUT R4, R3, R82, RZ, 0x3c, !PT ;  /* 0x0000005203047212 */ /* 0x000fe200078e3cff */
[----:B------:R-:W-:Y:S01]  /*20f0*/  IMAD.WIDE.U32 R44, R31, R48, R10 ;  /* 0x000000301f2c7225 */ /* 0x000fe200078e000a */
[----:B------:R-:W-:-:S03]  /*2100*/  SEL R3, RZ, 0xffffff80, P3 ;  /* 0xffffff80ff037807 */ /* 0x000fc60001800000 */
[----:B------:R-:W-:Y:S01]  /*2110*/  IMAD.WIDE.U32 R46, R31, R48, R6 ;  /* 0x000000301f2e7225 */ /* 0x000fe200078e0006 */
[C---:B------:R-:W-:Y:S02]  /*2120*/  LOP3.LUT R3, R0.reuse, 0x80, R3, 0xc8, !PT ;  /* 0x0000008000037812 */ /* 0x040fe400078ec803 */
[----:B------:R-:W-:Y:S01]  /*2130*/  LOP3.LUT R0, R0, 0x40, RZ, 0xc0, !PT ;  /* 0x0000004000007812 */ /* 0x000fe200078ec0ff */
[----:B------:R-:W-:Y:S02]  /*2140*/  IMAD R15, R43, 0x60, RZ ;  /* 0x000000602b0f7824 */ /* 0x000fe400078e02ff */
[----:B------:R-:W-:Y:S02]  /*2150*/  IMAD.SHL.U32 R86, R42, 0x40, RZ ;  /* 0x000000402a567824 */ /* 0x000fe400078e00ff */
[----:B------:R-:W-:Y:S02]  /*2160*/  IMAD R7, R31, R55, R14 ;  /* 0x000000371f077224 */ /* 0x000fe400078e020e */
[----:B------:R-:W-:-:S02]  /*2170*/  IMAD R11, R55, 0x60, RZ ;  /* 0x00000060370b7824 */ /* 0x000fc400078e02ff */
[----:B------:R-:W-:-:S04]  /*2180*/  IMAD.WIDE.U32 R50, R31, R54, R8 ;  /* 0x000000361f327225 */ /* 0x000fc800078e0008 */
[----:B------:R-:W-:-:S04]  /*2190*/  IMAD.WIDE.U32 R42, R42, 0x60, RZ ;  /* 0x000000602a2a7825 */ /* 0x000fc800078e00ff */
[----:B------:R-:W-:-:S04]  /*21a0*/  IMAD.WIDE.U32 R48, R48, 0x60, RZ ;  /* 0x0000006030307825 */ /* 0x000fc800078e00ff */
[----:B------:R-:W-:-:S04]  /*21b0*/  IMAD.WIDE.U32 R54, R54, 0x60, RZ ;  /* 0x0000006036367825 */ /* 0x000fc800078e00ff */
[----:B------:R-:W-:Y:S01]  /*21c0*/  IMAD.X R57, R216, 0x1, R33, P2 ;  /* 0x00000001d8397824 */ /* 0x000fe200010e0621 */
[----:B------:R-:W-:Y:S01]  /*21d0*/  ISETP.GE.AND P2, PT, R99, UR4, PT ;  /* 0x0000000463007c0c */ /* 0x000fe2000bf46270 */
[----:B------:R-:W-:Y:S02]  /*21e0*/  IMAD.IADD R76, R43, 0x1, R15 ;  /* 0x000000012b4c7824 */ /* 0x000fe400078e020f */
[----:B------:R-:W-:Y:S02]  /*21f0*/  IMAD.IADD R75, R49, 0x1, R75 ;  /* 0x00000001314b7824 */ /* 0x000fe400078e024b */
[----:B------:R-:W-:Y:S02]  /*2200*/  IMAD.IADD R74, R55, 0x1, R11 ;  /* 0x00000001374a7824 */ /* 0x000fe400078e020b */
[----:B------:R-:W-:Y:S02]  /*2210*/  IMAD.IADD R73, R80, 0x1, R77 ;  /* 0x0000000150497824 */ /* 0x000fe400078e024d */
[----:B------:R-:W-:-:S02]  /*2220*/  IMAD.IADD R72, R25, 0x1, R45 ;  /* 0x0000000119487824 */ /* 0x000fc400078e022d */
[----:B------:R-:W-:Y:S02]  /*2230*/  IMAD.IADD R71, R7, 0x1, R51 ;  /* 0x0000000107477824 */ /* 0x000fe400078e0233 */
[----:B------:R-:W-:Y:S02]  /*2240*/  IMAD.IADD R68, R47, 0x1, R25 ;  /* 0x000000012f447824 */ /* 0x000fe400078e0219 */
[----:B------:R-:W-:Y:S02]  /*2250*/  IMAD.IADD R66, R53, 0x1, R7 ;  /* 0x0000000135427824 */ /* 0x000fe400078e0207 */
[----:B------:R-:W-:Y:S02]  /*2260*/  IMAD R67, R205, 0x200, R4 ;  /* 0x00000200cd437824 */ /* 0x000fe400078e0204 */
[----:B------:R-:W-:Y:S02]  /*2270*/  IMAD.IADD R65, R206, 0x1, R5 ;  /* 0x00000001ce417824 */ /* 0x000fe400078e0205 */
[----:B------:R-:W-:-:S07]  /*2280*/  IMAD.IADD R63, R41, 0x1, R63 ;  /* 0x00000001293f7824 */ /* 0x000fce00078e023f */
.L_x_7702:
[----:B------:R-:W0:Y:S01]  /*2290*/  LDC.64 R102, c[0x0][0x2d8] ;  /* 0x0000b600ff667b82 */ /* 0x000e220000000a00 */
[----:B------:R-:W-:Y:S01]  /*22a0*/  IADD3 R59, R59, -0x1, RZ ;  /* 0xffffffff3b3b7810 */ /* 0x000fe20007ffe0ff */
[----:B------:R-:W-:Y:S01]  /*22b0*/  IMAD R107, R2, 0x1800, R77 ;  /* 0x00001800026b7824 */ /* 0x000fe200078e024d */
[----:B------:R-:W-:Y:S05]  /*22c0*/  YIELD ;  /* 0x0000000000007946 */ /* 0x000fea0003800000 */
[----:B------:R-:W1:Y:S01]  /*22d0*/  LDC R105, c[0x0][0x3d4] ;  /* 0x0000f500ff697b82 */ /* 0x000e620000000800 */
[----:B------:R-:W-:Y:S01]  /*22e0*/  SHF.R.S32.HI R11, RZ, 0x1f, R59 ;  /* 0x0000001fff0b7819 */ /* 0x000fe2000001143b */
[-C--:B------:R-:W-:Y:S01]  /*22f0*/  IMAD R5, R76, R59.reuse, RZ ;  /* 0x0000003b4c057224 */ /* 0x080fe200078e02ff */
[----:B------:R-:W-:Y:S01]  /*2300*/  BSSY B0, `(.L_x_7655) ;  /* 0x00002d2000007945 */ /* 0x000fe20003800000 */
[----:B------:R-:W-:-:S04]  /*2310*/  IMAD.WIDE.U32 R108, R42, R59, RZ ;  /* 0x0000003b2a6c7225 */ /* 0x000fc800078e00ff */
[----:B------:R-:W-:Y:S01]  /*2320*/  IMAD R5, R11, R42, R5 ;  /* 0x0000002a0b057224 */ /* 0x000fe200078e0205 */
[-C--:B------:R-:W-:Y:S01]  /*2330*/  IADD3 R4, P3, P4, R95, R108.reuse, R86 ;  /* 0x0000006c5f047210 */ /* 0x080fe20007c7e056 */
[----:B------:R-:W-:Y:S01]  /*2340*/  IMAD R107, R107, 0x2, R58 ;  /* 0x000000026b6b7824 */ /* 0x000fe200078e023a */
[----:B------:R-:W-:Y:S01]  /*2350*/  IADD3 R6, P5, R95, R108, RZ ;  /* 0x0000006c5f067210 */ /* 0x000fe20007fbe0ff */
[----:B------:R-:W-:-:S04]  /*2360*/  IMAD.IADD R38, R109, 0x1, R5 ;  /* 0x000000016d267824 */ /* 0x000fc800078e0205 */
[----:B------:R-:W-:Y:S01]  /*2370*/  IMAD.X R7, R38, 0x1, R93, P5 ;  /* 0x0000000126077824 */ /* 0x000fe200028e065d */
[----:B------:R-:W-:Y:S02]  /*2380*/  IADD3.X R5, R93, R38, R88, P3, P4 ;  /* 0x000000265d057210 */ /* 0x000fe40001fe8458 */
[-C--:B0-----:R-:W-:Y:S02]  /*2390*/  LEA R12, P3, R4, R102.reuse, 0x1 ;  /* 0x00000066040c7211 */ /* 0x081fe400078608ff */
[----:B------:R-:W-:Y:S02]  /*23a0*/  LEA R14, P5, R6, R102, 0x1 ;  /* 0x00000066060e7211 */ /* 0x000fe400078a08ff */
[-C--:B------:R-:W-:Y:S01]  /*23b0*/  LEA.HI.X R13, R4, R103.reuse, R5, 0x1, P3 ;  /* 0x00000067040d7211 */ /* 0x080fe200018f0c05 */
[----:B------:R-:W-:Y:S01]  /*23c0*/  IMAD R5, R2, 0x1800, R73 ;  /* 0x0000180002057824 */ /* 0x000fe200078e0249 */
[----:B-1----:R-:W-:Y:S02]  /*23d0*/  ISETP.GE.AND P3, PT, R105, 0x1, PT ;  /* 0x000000016900780c */ /* 0x002fe40003f66270 */
[----:B------:R-:W-:Y:S01]  /*23e0*/  ISETP.GT.AND P4, PT, R59, R60, PT ;  /* 0x0000003c3b00720c */ /* 0x000fe20003f84270 */
[----:B------:R-:W-:Y:S01]  /*23f0*/  IMAD R106, R5, 0x2, R58 ;  /* 0x00000002056a7824 */ /* 0x000fe200078e023a */
[----:B------:R-:W-:-:S02]  /*2400*/  LEA.HI.X R15, R6, R103, R7, 0x1, P5 ;  /* 0x00000067060f7211 */ /* 0x000fc400028f0c07 */
[----:B------:R-:W-:-:S07]  /*2410*/  P2R R100, PR, RZ, 0x10 ;  /* 0x00000010ff647803 */ /* 0x000fce0000000000 */
[----:B--234-:R-:W-:Y:S05]  /*2420*/  @!P3 BRA `(.L_x_7656) ;  /* 0x000000280094b947 */ /* 0x01cfea0003800000 */
        /* <DEDUP_REMOVED lines=19> */
[----:B------:R-:W-:-:S03]  /*2560*/  CS2R R36, SRZ ;  /* 0x0000000000247805 */ /* 0x000fc6000001ff00 */
[----:B------:R-:W-:Y:S05]  /*2570*/  @P4 BRA `(.L_x_7659) ;  /* 0x0000000000544947 */ /* 0x000fea0003800000 */
[----:B------:R-:W-:Y:S01]  /*2580*/  IADD3 R9, P3, R52, R6, RZ ;  /* 0x0000000634097210 */ /* 0x000fe20007f7e0ff */
[----:B------:R-:W-:Y:S01]  /*2590*/  ULDC.64 UR4, c[0x0][0x3c8] ;  /* 0x0000f20000047ab9 */ /* 0x000fe20000000a00 */
[----:B------:R-:W-:Y:S02]  /*25a0*/  CS2R R38, SRZ ;  /* 0x0000000000267805 */ /* 0x000fe4000001ff00 */
[----:B------:R-:W-:Y:S01]  /*25b0*/  CS2R R36, SRZ ;  /* 0x0000000000247805 */ /* 0x000fe2000001ff00 */
[----:B------:R-:W-:Y:S01]  /*25c0*/  IMAD.X R24, R101, 0x1, R66, P3 ;  /* 0x0000000165187824 */ /* 0x000fe200018e0642 */
[----:B------:R-:W-:-:S04]  /*25d0*/  LEA R8, P3, R9, UR4, 0x1 ;  /* 0x0000000409087c11 */ /* 0x000fc8000f8608ff */
[----:B------:R-:W-:Y:S01]  /*25e0*/  LEA.HI.X R9, R9, UR5, R24, 0x1, P3 ;  /* 0x0000000509097c11 */ /* 0x000fe200098f0c18 */
[----:B------:R-:W-:Y:S01]  /*25f0*/  ULDC.64 UR4, c[0x0][0x3e0] ;  /* 0x0000f80000047ab9 */ /* 0x000fe20000000a00 */
[----:B------:R-:W-:-:S05]  /*2600*/  IADD3 R25, P3, R46, R4, RZ ;  /* 0x000000042e197210 */ /* 0x000fca0007f7e0ff */
[----:B------:R-:W-:Y:S01]  /*2610*/  IMAD.X R26, R111, 0x1, R68, P3 ;  /* 0x000000016f1a7824 */ /* 0x000fe200018e0644 */
        /* <DEDUP_REMOVED lines=8> */
[----:B------:R-:W-:-:S13]  /*26a0*/  ISETP.GE.AND P3, PT, R26, R105, PT ;  /* 0x000000691a00720c */ /* 0x000fda0003f66270 */
[----:B------:R0:W5:Y:S04]  /*26b0*/  @!P3 LDG.E.64 R32, desc[UR40][R8.64+0x20] ;  /* 0x000020280820b981 */ /* 0x000168000c1e1b00 */
[----:B------:R0:W5:Y:S02]  /*26c0*/  @!P3 LDG.E.64 R34, desc[UR40][R24.64+0x20] ;  /* 0x000020281822b981 */ /* 0x000164000c1e1b00 */
.L_x_7659:
[----:B------:R-:W-:Y:S05]  /*26d0*/  BSYNC B1 ;  /* 0x0000000000017941 */ /* 0x000fea0003800000 */
.L_x_7658:
[----:B------:R-:W-:Y:S01]  /*26e0*/  ISETP.GE.AND P5, PT, R211, R104, PT ;  /* 0x00000068d300720c */ /* 0x000fe20003fa6270 */
[----:B------:R-:W-:Y:S01]  /*26f0*/  BSSY B1, `(.L_x_7660) ;  /* 0x000001c000017945 */ /* 0x000fe20003800000 */
[----:B------:R-:W-:Y:S02]  /*2700*/  CS2R R26, SRZ ;  /* 0x00000000001a7805 */ /* 0x000fe4000001ff00 */
[----:B0-----:R-:W-:Y:S01]  /*2710*/  CS2R R8, SRZ ;  /* 0x0000000000087805 */ /* 0x001fe2000001ff00 */
[----:B-----5:R-:W-:Y:S01]  /*2720*/  IMAD.MOV.U32 R102, RZ, RZ, R32 ;  /* 0x000000ffff667224 */ /* 0x020fe200078e0020 */
[----:B------:R-:W-:Y:S01]  /*2730*/  CS2R R24, SRZ ;  /* 0x0000000000187805 */ /* 0x000fe2000001ff00 */
[----:B------:R-:W-:-:S06]  /*2740*/  IMAD.MOV.U32 R103, RZ, RZ, R33 ;  /* 0x000000ffff677224 */ /* 0x000fcc00078e0021 */
[----:B------:R-:W-:Y:S05]  /*2750*/  @P5 BRA `(.L_x_7661) ;  /* 0x0000000000545947 */ /* 0x000fea0003800000 */
[----:B------:R-:W-:Y:S01]  /*2760*/  IADD3 R6, P3, P6, R52, R6, R83 ;  /* 0x0000000634067210 */ /* 0x000fe20007e7e053 */
[----:B------:R-:W-:Y:S01]  /*2770*/  ULDC.64 UR4, c[0x0][0x3c8] ;  /* 0x0000f20000047ab9 */ /* 0x000fe20000000a00 */
[----:B------:R-:W-:Y:S02]  /*2780*/  CS2R R26, SRZ ;  /* 0x00000000001a7805 */ /* 0x000fe4000001ff00 */
[----:B------:R-:W-:Y:S02]  /*2790*/  CS2R R24, SRZ ;  /* 0x0000000000187805 */ /* 0x000fe4000001ff00 */
[----:B------:R-:W-:Y:S02]  /*27a0*/  IADD3.X R5, R66, R101, R84, P3, P6 ;  /* 0x0000006542057210 */ /* 0x000fe40001fec454 */
[----:B------:R-:W-:-:S04]  /*27b0*/  IADD3 R7, P3, P6, R46, R4, R89 ;  /* 0x000000042e077210 */ /* 0x000fc80007e7e059 */
[----:B------:R-:W-:Y:S02]  /*27c0*/  IADD3.X R8, R68, R111, R91, P3, P6 ;  /* 0x0000006f44087210 */ /* 0x000fe40001fec45b */
[----:B------:R-:W-:-:S04]  /*27d0*/  LEA R4, P3, R6, UR4, 0x1 ;  /* 0x0000000406047c11 */ /* 0x000fc8000f8608ff */
[----:B------:R-:W-:Y:S01]  /*27e0*/  LEA.HI.X R5, R6, UR5, R5, 0x1, P3 ;  /* 0x0000000506057c11 */ /* 0x000fe200098f0c05 */
[----:B------:R-:W-:Y:S02]  /*27f0*/  ULDC.64 UR4, c[0x0][0x3e0] ;  /* 0x0000f80000047ab9 */ /* 0x000fe40000000a00 */
[----:B------:R-:W-:-:S04]  /*2800*/  LEA R6, P3, R7, UR4, 0x1 ;  /* 0x0000000407067c11 */ /* 0x000fc8000f8608ff */
[----:B------:R-:W-:Y:S02]  /*2810*/  LEA.HI.X R7, R7, UR5, R8, 0x1, P3 ;  /* 0x0000000507077c11 */ /* 0x000fe400098f0c08 */
[C---:B------:R-:W-:Y:S01]  /*2820*/  ISETP.GE.AND P3, PT, R28.reuse, R105, PT ;  /* 0x000000691c00720c */ /* 0x040fe20003f66270 */
        /* <DEDUP_REMOVED lines=8> */
.L_x_7661:
[----:B------:R-:W-:Y:S05]  /*28b0*/  BSYNC B1 ;  /* 0x0000000000017941 */ /* 0x000fea0003800000 */
.L_x_7660:
[----:B0-----:R-:W-:Y:S01]  /*28c0*/  IMAD.MOV.U32 R4, RZ, RZ, R38 ;  /* 0x000000ffff047224 */ /* 0x001fe200078e0026 */
        /* <DEDUP_REMOVED lines=8> */
[----:B------:R-:W-:Y:S01]  /*2950*/  PLOP3.LUT P3, PT, PT, PT, UP0, 0x80, 0x0 ;  /* 0x000000000000781c */ /* 0x000fe20003f6f008 */
        /* <DEDUP_REMOVED lines=13> */
[----:B------:R-:W-:Y:S01]  /*2a30*/  IMAD.MOV.U32 R5, RZ, RZ, R9 ;  /* 0x000000ffff057224 */ /* 0x000fe200078e0009 */
[----:B------:R-:W-:Y:S01]  /*2a40*/  PRMT R113, R6, 0x7610, R113 ;  /* 0x0000761006717816 */ /* 0x000fe20000000071 */
[----:B------:R-:W-:Y:S01]  /*2a50*/  IMAD.MOV.U32 R6, RZ, RZ, R24 ;  /* 0x000000ffff067224 */ /* 0x000fe200078e0018 */
[----:B------:R-:W-:Y:S02]  /*2a60*/  PRMT R112, R7, 0x7610, R112 ;  /* 0x0000761007707816 */ /* 0x000fe40000000070 */
[----:B------:R-:W-:Y:S02]  /*2a70*/  MOV R7, R25 ;  /* 0x0000001900077202 */ /* 0x000fe40000000f00 */
[----:B------:R-:W-:-:S02]  /*2a80*/  PRMT R108, R4, 0x7610, R108 ;  /* 0x00007610046c7816 */ /* 0x000fc4000000006c */
[----:B------:R-:W-:Y:S02]  /*2a90*/  PRMT R109, R5, 0x7610, R109 ;  /* 0x00007610056d7816 */ /* 0x000fe4000000006d */
[----:B------:R-:W-:Y:S02]  /*2aa0*/  PRMT R111, R6, 0x7610, R111 ;  /* 0x00007610066f7816 */ /* 0x000fe4000000006f */
[----:B------:R-:W-:Y:S01]  /*2ab0*/  PRMT R110, R7, 0x7610, R110 ;  /* 0x00007610076e7816 */ /* 0x000fe2000000006e */
[----:B------:R-:W-:Y:S06]  /*2ac0*/  @!P3 BRA `(.L_x_7662) ;  /* 0x000000000004b947 */ /* 0x000fec0003800000 */
[----:B------:R-:W-:Y:S01]  /*2ad0*/  BPT.TRAP 0x1 ;  /* 0x000000040000795c */ /* 0x000fe20000300000 */
.L_x_7662:
[----:B------:R-:W-:Y:S01]  /*2ae0*/  IMAD R90, R2, 0x8, R18 ;  /* 0x00000008025a7824 */ /* 0x000fe200078e0212 */
[----:B------:R-:W-:Y:S01]  /*2af0*/  SHF.L.U32 R101, R23, 0x1f, RZ ;  /* 0x0000001f17657819 */ /* 0x000fe200000006ff */
[----:B------:R-:W-:Y:S03]  /*2b00*/  BSSY B1, `(.L_x_7663) ;  /* 0x0000003000017945 */ /* 0x000fe60003800000 */
[----:B------:R-:W0:Y:S02]  /*2b10*/  SYNCS.PHASECHK.TRANS64.TRYWAIT P6, [R90+URZ+0x22890], R101 ;  /* 0x022890655a0075a7 */ /* 0x000e2400080c017f */
[----:B0-----:R-:W-:Y:S05]  /*2b20*/  @!P6 BRA `(.L_x_7664) ;  /* 0x0000012400b8e947 */ /* 0x001fea0003800000 */
.L_x_7880:
[----:B------:R-:W-:Y:S05]  /*2b30*/  BSYNC B1 ;  /* 0x0000000000017941 */ /* 0x000fea0003800000 */
.L_x_7663:
[----:B------:R-:W-:Y:S04]  /*2b40*/  BSSY B1, `(.L_x_7665) ;  /* 0x000006f000017945 */ /* 0x000fe80003800000 */
[----:B------:R-:W-:Y:S05]  /*2b50*/  @P4 BRA `(.L_x_7666) ;  /* 0x0000000400b44947 */ /* 0x000fea0003800000 */
[----:B------:R-:W-:Y:S04]  /*2b60*/  BSSY B2, `(.L_x_7667) ;  /* 0x0000036000027945 */ /* 0x000fe80003800000 */
[----:B------:R-:W-:Y:S05]  /*2b70*/  @P1 BRA `(.L_x_7668) ;  /* 0x0000000000d01947 */ /* 0x000fea0003800000 */
[----:B------:R1:W2:Y:S01]  /*2b80*/  LDS.128 R4, [R107] ;  /* 0x000000006b047984 */ /* 0x0002a20000000c00 */
        /* <DEDUP_REMOVED lines=49> */
.L_x_7670:
[----:B------:R-:W-:Y:S05]  /*2ea0*/  BSYNC B3 ;  /* 0x0000000000037941 */ /* 0x000fea0003800000 */
.L_x_7669:
[----:B--2---:R1:W-:Y:S02]  /*2eb0*/  STG.E.128 desc[UR40][R14.64], R4 ;  /* 0x000000040e007986 */ /* 0x0043e4000c101d28 */
.L_x_7668:
[----:B------:R-:W-:Y:S05]  /*2ec0*/  BSYNC B2 ;  /* 0x0000000000027941 */ /* 0x000fea0003800000 */
.L_x_7667:
[----:B------:R-:W-:Y:S05]  /*2ed0*/  @P2 BRA `(.L_x_7666) ;  /* 0x0000000000d42947 */ /* 0x000fea0003800000 */
[----:B-1----:R1:W2:Y:S01]  /*2ee0*/  LDS.128 R4, [R106] ;  /* 0x000000006a047984 */ /* 0x0022a20000000c00 */
[----:B------:R-:W-:Y:S01]  /*2ef0*/  VIADD R36, R28, 0x10 ;  /* 0x000000101c247836 */ /* 0x000fe20000000000 */
[----:B------:R-:W-:Y:S04]  /*2f00*/  BSSY B2, `(.L_x_7671) ;  /* 0x0000031000027945 */ /* 0x000fe80003800000 */
[----:B------:R-:W-:-:S13]  /*2f10*/  ISETP.GE.AND P4, PT, R36, R105, PT ;  /* 0x000000692400720c */ /* 0x000fda0003f86270 */
        /* <DEDUP_REMOVED lines=47> */
.L_x_7672:
[----:B------:R-:W-:Y:S05]  /*3210*/  BSYNC B2 ;  /* 0x0000000000027941 */ /* 0x000fea0003800000 */
.L_x_7671:
[----:B--2---:R2:W-:Y:S02]  /*3220*/  STG.E.128 desc[UR40][R14.64+0x40], R4 ;  /* 0x000040040e007986 */ /* 0x0045e4000c101d28 */
.L_x_7666:
[----:B------:R-:W-:Y:S05]  /*3230*/  BSYNC B1 ;  /* 0x0000000000017941 */ /* 0x000fea0003800000 */
.L_x_7665:
[----:B------:R-:W-:Y:S05]  /*3240*/  @P5 BRA `(.L_x_7673) ;  /* 0x0000001c00745947 */ /* 0x000fea0003800000 */
[----:B------:R-:W-:Y:S04]  /*3250*/  BSSY B1, `(.L_x_7674) ;  /* 0x0000036000017945 */ /* 0x000fe80003800000 */
[----:B------:R-:W-:Y:S05]  /*3260*/  @P1 BRA `(.L_x_7675) ;  /* 0x0000000000d01947 */ /* 0x000fea0003800000 */
[----:B-12---:R1:W2:Y:S01]  /*3270*/  LDS.128 R4, [R107+0x2000] ;  /* 0x002000006b047984 */ /* 0x0062a20000000c00 */
        /* <DEDUP_REMOVED lines=26> */
[C---:B------:R-:W-:Y:S01]  /*3420*/  FMUL.FTZ R37, R15.reuse, R33 ;  /* 0x000000210f257220 */ /* 0x040fe20000410000 */
        /* <DEDUP_REMOVED lines=22> */
.L_x_7677:
[----:B------:R-:W-:Y:S05]  /*3590*/  BSYNC B2 ;  /* 0x0000000000027941 */ /* 0x000fea0003800000 */
.L_x_7676:
[----:B--2---:R3:W-:Y:S02]  /*35a0*/  STG.E.128 desc[UR40][R12.64], R4 ;  /* 0x000000040c007986 */ /* 0x0047e4000c101d28 */
.L_x_7675:
[----:B------:R-:W-:Y:S05]  /*35b0*/  BSYNC B1 ;  /* 0x0000000000017941 */ /* 0x000fea0003800000 */
.L_x_7674:
[----:B------:R-:W-:Y:S05]  /*35c0*/  @P2 BRA `(.L_x_7673) ;  /* 0x0000001800942947 */ /* 0x000fea0003800000 */
[----:B-123--:R1:W2:Y:S01]  /*35d0*/  LDS.128 R4, [R106+0x2000] ;  /* 0x002000006a047984 */ /* 0x00e2a20000000c00 */
        /* <DEDUP_REMOVED lines=50> */
.L_x_7679:
[----:B------:R-:W-:Y:S05]  /*3900*/  BSYNC B1 ;  /* 0x0000000000017941 */ /* 0x000fea0003800000 */
.L_x_7678:
[----:B--2---:R1:W-:Y:S01]  /*3910*/  STG.E.128 desc[UR40][R12.64+0x40], R4 ;  /* 0x000040040c007986 */ /* 0x0043e2000c101d28 */
[----:B------:R-:W-:Y:S05]  /*3920*/  BRA `(.L_x_7673) ;  /* 0x0000001400bc7947 */ /* 0x000fea0003800000 */
.L_x_7657:
[----:B------:R-:W-:Y:S02]  /*3930*/  ISETP.GE.AND P3, PT, R211, R104, PT ;  /* 0x00000068d300720c */ /* 0x000fe40003f66270 */
[----:B------:R-:W-:Y:S02]  /*3940*/  CS2R R14, SRZ ;  /* 0x00000000000e7805 */ /* 0x000fe4000001ff00 */
[----:B------:R-:W-:Y:S02]  /*3950*/  CS2R R12, SRZ ;  /* 0x00000000000c7805 */ /* 0x000fe4000001ff00 */
[----:B------:R-:W-:-:S13]  /*3960*/  ISETP.GE.OR P3, PT, R16, R105, P3 ;  /* 0x000000691000720c */ /* 0x000fda0001f66670 */
[----:B------:R-:W-:Y:S01]  /*3970*/  @!P3 IADD3 R5, P4, P5, R50, R6, R83 ;  /* 0x000000063205b210 */ /* 0x000fe20007d9e053 */
[----:B------:R-:W0:Y:S03]  /*3980*/  @!P3 LDC.64 R34, c[0x0][0x3c8] ;  /* 0x0000f200ff22bb82 */ /* 0x000e260000000a00 */
[----:B------:R-:W-:Y:S02]  /*3990*/  @!P3 IADD3.X R36, R71, R101, R84, P4, P5 ;  /* 0x000000654724b210 */ /* 0x000fe400027ea454 */
[----:B------:R-:W-:-:S03]  /*39a0*/  @!P3 IADD3 R10, P4, P5, R44, R4, R89 ;  /* 0x000000042c0ab210 */ /* 0x000fc60007d9e059 */
[----:B------:R-:W1:Y:S01]  /*39b0*/  @!P3 LDC.64 R106, c[0x0][0x3e0] ;  /* 0x0000f800ff6abb82 */ /* 0x000e620000000a00 */
[----:B------:R-:W-:Y:S02]  /*39c0*/  @!P3 IADD3.X R11, R72, R111, R91, P4, P5 ;  /* 0x0000006f480bb210 */ /* 0x000fe400027ea45b */
[----:B------:R-:W-:-:S04]  /*39d0*/  ISETP.GE.AND P4, PT, R19, R104, PT ;  /* 0x000000681300720c */ /* 0x000fc80003f86270 */
[----:B------:R-:W-:-:S13]  /*39e0*/  ISETP.GE.OR P4, PT, R16, R105, P4 ;  /* 0x000000691000720c */ /* 0x000fda0002786670 */
[----:B------:R-:W2:Y:S01]  /*39f0*/  @!P4 LDC.64 R8, c[0x0][0x3c8] ;  /* 0x0000f200ff08cb82 */ /* 0x000ea20000000a00 */
[----:B------:R-:W-:-:S05]  /*3a00*/  @!P4 IADD3 R6, P5, R50, R6, RZ ;  /* 0x000000063206c210 */ /* 0x000fca0007fbe0ff */
[----:B------:R-:W-:Y:S02]  /*3a10*/  @!P4 IMAD.X R7, R101, 0x1, R71, P5 ;  /* 0x000000016507c824 */ /* 0x000fe400028e0647 */
[----:B------:R-:W3:Y:S01]  /*3a20*/  @!P4 LDC.64 R32, c[0x0][0x3e0] ;  /* 0x0000f800ff20cb82 */ /* 0x000ee20000000a00 */
[----:B------:R-:W-:Y:S02]  /*3a30*/  CS2R R26, SRZ ;  /* 0x00000000001a7805 */ /* 0x000fe4000001ff00 */
[----:B------:R-:W-:Y:S02]  /*3a40*/  CS2R R24, SRZ ;  /* 0x0000000000187805 */ /* 0x000fe4000001ff00 */
[----:B--2---:R-:W-:-:S04]  /*3a50*/  @!P4 LEA R8, P5, R6, R8, 0x1 ;  /* 0x000000080608c211 */ /* 0x004fc800078a08ff */
[----:B------:R-:W-:Y:S02]  /*3a60*/  @!P4 LEA.HI.X R9, R6, R9, R7, 0x1, P5 ;  /* 0x000000090609c211 */ /* 0x000fe400028f0c07 */
[----:B------:R-:W-:-:S03]  /*3a70*/  @!P4 IADD3 R4, P5, R44, R4, RZ ;  /* 0x000000042c04c210 */ /* 0x000fc60007fbe0ff */
[----:B------:R2:W4:Y:S02]  /*3a80*/  @!P4 LDG.E.128 R12, desc[UR40][R8.64] ;  /* 0x00000028080cc981 */ /* 0x000524000c1e1d00 */
[----:B------:R-:W-:Y:S01]  /*3a90*/  @!P4 IMAD.X R6, R111, 0x1, R72, P5 ;  /* 0x000000016f06c824 */ /* 0x000fe200028e0648 */
[----:B---3--:R-:W-:-:S04]  /*3aa0*/  @!P4 LEA R32, P5, R4, R32, 0x1 ;  /* 0x000000200420c211 */ /* 0x008fc800078a08ff */
[----:B------:R-:W-:-:S05]  /*3ab0*/  @!P4 LEA.HI.X R33, R4, R33, R6, 0x1, P5 ;  /* 0x000000210421c211 */ /* 0x000fca00028f0c06 */
[----:B------:R4:W3:Y:S01]  /*3ac0*/  @!P4 LDG.E.128 R24, desc[UR40][R32.64] ;  /* 0x000000282018c981 */ /* 0x0008e2000c1e1d00 */
[C---:B0-----:R-:W-:Y:S02]  /*3ad0*/  @!P3 LEA R34, P4, R5.reuse, R34, 0x1 ;  /* 0x000000220522b211 */ /* 0x041fe400078808ff */
[----:B------:R-:W-:Y:S02]  /*3ae0*/  CS2R R6, SRZ ;  /* 0x0000000000067805 */ /* 0x000fe4000001ff00 */
[----:B------:R-:W-:Y:S02]  /*3af0*/  @!P3 LEA.HI.X R35, R5, R35, R36, 0x1, P4 ;  /* 0x000000230523b211 */ /* 0x000fe400020f0c24 */
[----:B------:R-:W-:Y:S02]  /*3b00*/  CS2R R4, SRZ ;  /* 0x0000000000047805 */ /* 0x000fe4000001ff00 */
[----:B-1----:R-:W-:Y:S02]  /*3b10*/  @!P3 LEA R36, P4, R10, R106, 0x1 ;  /* 0x0000006a0a24b211 */ /* 0x002fe400078808ff */
[----:B--2---:R-:W-:-:S02]  /*3b20*/  CS2R R8, SRZ ;  /* 0x0000000000087805 */ /* 0x004fc4000001ff00 */
[----:B------:R-:W-:Y:S01]  /*3b30*/  @!P3 LEA.HI.X R37, R10, R107, R11, 0x1, P4 ;  /* 0x0000006b0a25b211 */ /* 0x000fe200020f0c0b */
[----:B------:R0:W2:Y:S01]  /*3b40*/  @!P3 LDG.E.128 R4, desc[UR40][R34.64] ;  /* 0x000000282204b981 */ /* 0x0000a2000c1e1d00 */
[----:B------:R-:W-:-:S06]  /*3b50*/  CS2R R10, SRZ ;  /* 0x00000000000a7805 */ /* 0x000fcc000001ff00 */
[----:B------:R-:W5:Y:S01]  /*3b60*/  @!P3 LDG.E.128 R8, desc[UR40][R36.64] ;  /* 0x000000282408b981 */ /* 0x000f62000c1e1d00 */
[----:B------:R-:W-:-:S06]  /*3b70*/  UISETP.NE.AND UP0, UPT, UR44, 0x3, UPT ;  /* 0x000000032c00788c */ /* 0x000fcc000bf05270 */
[----:B------:R-:W-:Y:S02]  /*3b80*/  PLOP3.LUT P3, PT, PT, PT, UP0, 0x80, 0x0 ;  /* 0x000000000000781c */ /* 0x000fe40003f6f008 */
[----:B------:R-:W-:Y:S01]  /*3b90*/  ISETP.GE.AND P4, PT, R16, R105, PT ;  /* 0x000000691000720c */ /* 0x000fe20003f86270 */
[----:B----4-:R-:W-:Y:S02]  /*3ba0*/  IMAD.MOV.U32 R32, RZ, RZ, R14 ;  /* 0x000000ffff207224 */ /* 0x010fe400078e000e */
[----:B------:R-:W-:-:S03]  /*3bb0*/  IMAD.MOV.U32 R33, RZ, RZ, R15 ;  /* 0x000000ffff217224 */ /* 0x000fc600078e000f */
[----:B------:R-:W-:Y:S02]  /*3bc0*/  PRMT R128, R32, 0x7610, R128 ;  /* 0x0000761020807816 */ /* 0x000fe40000000080 */
[----:B------:R-:W-:Y:S01]  /*3bd0*/  PRMT R135, R33, 0x7610, R135 ;  /* 0x0000761021877816 */ /* 0x000fe20000000087 */
[----:B------:R-:W-:Y:S02]  /*3be0*/  IMAD.MOV.U32 R90, RZ, RZ, R13 ;  /* 0x000000ffff5a7224 */ /* 0x000fe400078e000d */
[----:B---3--:R-:W-:Y:S01]  /*3bf0*/  IMAD.MOV.U32 R32, RZ, RZ, R26 ;  /* 0x000000ffff207224 */ /* 0x008fe200078e001a */
[----:B0-----:R-:W-:Y:S01]  /*3c00*/  MOV R34, R24 ;  /* 0x0000001800227202 */ /* 0x001fe20000000f00 */
[----:B------:R-:W-:Y:S02]  /*3c10*/  IMAD.MOV.U32 R33, RZ, RZ, R27 ;  /* 0x000000ffff217224 */ /* 0x000fe400078e001b */
[----:B------:R-:W-:Y:S01]  /*3c20*/  IMAD.MOV.U32 R35, RZ, RZ, R25 ;  /* 0x000000ffff237224 */ /* 0x000fe200078e0019 */
[----:B------:R-:W-:-:S02]  /*3c30*/  PRMT R136, R32, 0x7610, R136 ;  /* 0x0000761020887816 */ /* 0x000fc40000000088 */
[----:B------:R-:W-:Y:S02]  /*3c40*/  PRMT R114, R114, 0x5410, R33 ;  /* 0x0000541072727816 */ /* 0x000fe40000000021 */
[----:B------:R-:W-:Y:S02]  /*3c50*/  PRMT R115, R115, 0x5410, R34 ;  /* 0x0000541073737816 */ /* 0x000fe40000000022 */
[----:B------:R-:W-:Y:S01]  /*3c60*/  PRMT R137, R35, 0x7610, R137 ;  /* 0x0000761023897816 */ /* 0x000fe20000000089 */
[----:B--2---:R-:W-:Y:S01]  /*3c70*/  IMAD.MOV.U32 R32, RZ, RZ, R6 ;  /* 0x000000ffff207224 */ /* 0x004fe200078e0006 */
[----:B------:R-:W-:Y:S01]  /*3c80*/  PRMT R112, R112, 0x5410, R90 ;  /* 0x0000541070707816 */ /* 0x000fe2000000005a */
[----:B------:R-:W-:Y:S02]  /*3c90*/  IMAD.MOV.U32 R33, RZ, RZ, R7 ;  /* 0x000000ffff217224 */ /* 0x000fe400078e0007 */
[----:B------:R-:W-:Y:S02]  /*3ca0*/  IMAD.MOV.U32 R34, RZ, RZ, R4 ;  /* 0x000000ffff227224 */ /* 0x000fe400078e0004 */
        /* <DEDUP_REMOVED lines=8> */
[----:B------:R-:W-:-:S02]  /*3d30*/  IMAD.MOV.U32 R34, RZ, RZ, R8 ;  /* 0x000000ffff227224 */ /* 0x000fc400078e0008 */
[----:B------:R-:W-:Y:S01]  /*3d40*/  IMAD.MOV.U32 R35, RZ, RZ, R9 ;  /* 0x000000ffff237224 */ /* 0x000fe200078e0009 */
[----:B------:R-:W-:Y:S02]  /*3d50*/  PRMT R132, R39, 0x7610, R132 ;  /* 0x0000761027847816 */ /* 0x000fe40000000084 */
[----:B------:R-:W-:Y:S02]  /*3d60*/  PRMT R117, R32, 0x7610, R117 ;  /* 0x0000761020757816 */ /* 0x000fe40000000075 */
[----:B------:R-:W-:Y:S02]  /*3d70*/  PRMT R118, R33, 0x7610, R118 ;  /* 0x0000761021767816 */ /* 0x000fe40000000076 */
[----:B------:R-:W-:Y:S02]  /*3d80*/  PRMT R119, R34, 0x7610, R119 ;  /* 0x0000761022777816 */ /* 0x000fe40000000077 */
[----:B------:R-:W-:Y:S01]  /*3d90*/  PRMT R120, R35, 0x7610, R120 ;  /* 0x0000761023787816 */ /* 0x000fe20000000078 */
[----:B------:R-:W-:Y:S06]  /*3da0*/  @!P3 BRA `(.L_x_7680) ;  /* 0x000000000004b947 */ /* 0x000fec0003800000 */
[----:B------:R-:W-:Y:S01]  /*3db0*/  BPT.TRAP 0x1 ;  /* 0x000000040000795c */ /* 0x000fe20000300000 */
.L_x_7680:
[----:B------:R-:W-:Y:S01]  /*3dc0*/  IMAD R90, R2, 0x8, R18 ;  /* 0x00000008025a7824 */ /* 0x000fe200078e0212 */
[----:B------:R-:W-:Y:S01]  /*3dd0*/  SHF.L.U32 R101, R23, 0x1f, RZ ;  /* 0x0000001f17657819 */ /* 0x000fe200000006ff */
[----:B------:R-:W0:Y:S01]  /*3de0*/  LDC R105, c[0x0][0x2e4] ;  /* 0x0000b900ff697b82 */ /* 0x000e220000000800 */
[----:B------:R-:W-:Y:S01]  /*3df0*/  BSSY B1, `(.L_x_7681) ;  /* 0x0000006000017945 */ /* 0x000fe20003800000 */
[----:B------:R-:W-:Y:S01]  /*3e00*/  IMAD.MOV.U32 R109, RZ, RZ, R38 ;  /* 0x000000ffff6d7224 */ /* 0x000fe200078e0026 */
[----:B------:R-:W1:Y:S05]  /*3e10*/  SYNCS.PHASECHK.TRANS64.TRYWAIT P5, [R90+URZ+0x22890], R101 ;  /* 0x022890655a0075a7 */ /* 0x000e6a00080a017f */
[----:B------:R-:W2:Y:S01]  /*3e20*/  LDC.64 R106, c[0x0][0x2f0] ;  /* 0x0000bc00ff6a7b82 */ /* 0x000ea20000000a00 */
[----:B0-----:R-:W-:Y:S01]  /*3e30*/  IMAD.IADD R113, R105, 0x1, -R78 ;  /* 0x0000000169717824 */ /* 0x001fe200078e0a4e */
[----:B-1----:R-:W-:Y:S06]  /*3e40*/  @!P5 BRA `(.L_x_7682) ;  /* 0x000001140004d947 */ /* 0x002fec0003800000 */
.L_x_7881:
[----:B------:R-:W-:Y:S05]  /*3e50*/  BSYNC B1 ;  /* 0x0000000000017941 */ /* 0x000fea0003800000 */
.L_x_7681:
[----:B------:R-:W-:Y:S01]  /*3e60*/  ISETP.GE.OR P5, PT, R19, R104, P1 ;  /* 0x000000681300720c */ /* 0x000fe20000fa6670 */
[----:B------:R-:W-:-:S12]  /*3e70*/  BSSY B1, `(.L_x_7683) ;  /* 0x0000080000017945 */ /* 0x000fd80003800000 */
[----:B------:R-:W-:Y:S05]  /*3e80*/  @P5 BRA `(.L_x_7684) ;  /* 0x0000000400f85947 */ /* 0x000fea0003800000 */
[-C--:B--2---:R-:W-:Y:S01]  /*3e90*/  IMAD R32, R216, R106.reuse, RZ ;  /* 0x0000006ad8207224 */ /* 0x084fe200078e02ff */
[----:B------:R-:W-:Y:S01]  /*3ea0*/  BSSY B2, `(.L_x_7685) ;  /* 0x0000070000027945 */ /* 0x000fe20003800000 */
[----:B------:R-:W-:-:S04]  /*3eb0*/  IMAD.WIDE.U32 R110, R19, R106, R108 ;  /* 0x0000006a136e7225 */ /* 0x000fc800078e006c */
[----:B------:R-:W-:Y:S01]  /*3ec0*/  IMAD R33, R19, R107, R32 ;  /* 0x0000006b13217224 */ /* 0x000fe200078e0220 */
[----:B------:R-:W-:Y:S02]  /*3ed0*/  SEL R32, R78, R113, !P0 ;  /* 0x000000714e207207 */ /* 0x000fe40004000000 */
[----:B------:R-:W-:Y:S01]  /*3ee0*/  IADD3 R121, P5, P6, R20, R110, R69 ;  /* 0x0000006e14797210 */ /* 0x000fe20007ebe045 */
[----:B------:R-:W-:Y:S01]  /*3ef0*/  IMAD.IADD R124, R33, 0x1, R111 ;  /* 0x00000001217c7824 */ /* 0x000fe200078e026f */
[----:B------:R-:W-:-:S04]  /*3f00*/  SHF.R.S32.HI R33, RZ, 0x1f, R32 ;  /* 0x0000001fff217819 */ /* 0x000fc80000011420 */
[----:B------:R-:W-:Y:S02]  /*3f10*/  LEA.HI R33, R33, R32, RZ, 0x4 ;  /* 0x0000002021217211 */ /* 0x000fe400078f20ff */
[----:B------:R-:W-:Y:S02]  /*3f20*/  IADD3.X R122, R97, R124, R64, P5, P6 ;  /* 0x0000007c617a7210 */ /* 0x000fe40002fec440 */
[----:B------:R-:W-:-:S05]  /*3f30*/  LEA.HI.SX32 R33, R33, R70, 0x1c ;  /* 0x0000004621217211 */ /* 0x000fca00078fe2ff */
[----:B------:R-:W-:-:S05]  /*3f40*/  IMAD.SHL.U32 R123, R33, 0x8, RZ ;  /* 0x00000008217b7824 */ /* 0x000fca00078e00ff */
[----:B------:R-:W-:-:S04]  /*3f50*/  LOP3.LUT R33, R87, 0x38, R123, 0xf8, !PT ;  /* 0x0000003857217812 */ /* 0x000fc800078ef87b */
[----:B------:R-:W-:Y:S01]  /*3f60*/  LOP3.LUT R32, R33, R82, RZ, 0x3c, !PT ;  /* 0x0000005221207212 */ /* 0x000fe200078e3cff */
[----:B------:R-:W-:-:S04]  /*3f70*/  IMAD R33, R2, 0x1800, R67 ;  /* 0x0000180002217824 */ /* 0x000fc800078e0243 */
[----:B------:R-:W-:Y:S02]  /*3f80*/  IMAD R35, R205, 0x200, R32 ;  /* 0x00000200cd237824 */ /* 0x000fe400078e0220 */
[----:B------:R-:W-:Y:S02]  /*3f90*/  IMAD R33, R33, 0x2, R18 ;  /* 0x0000000221217824 */ /* 0x000fe400078e0212 */
[----:B------:R-:W-:-:S04]  /*3fa0*/  IMAD R35, R2, 0x1800, R35 ;  /* 0x0000180002237824 */ /* 0x000fc800078e0223 */
        /* <DEDUP_REMOVED lines=12> */
[----:B------:R-:W-:Y:S02]  /*4070*/  PRMT R125, R132, 0x5410, R125 ;  /* 0x00005410847d7816 */ /* 0x000fe4000000007d */
[--C-:B------:R-:W-:Y:S01]  /*4080*/  SHF.R.U64 R133, R26, 0x10, R27.reuse ;  /* 0x000000101a857819 */ /* 0x100fe2000000121b */
[----:B--2---:R-:W-:Y:S01]  /*4090*/  IMAD.U32 R26, R36, 0x10000, RZ ;  /* 0x00010000241a7824 */ /* 0x004fe200078e00ff */
[----:B------:R-:W-:Y:S01]  /*40a0*/  SHF.R.U32.HI R134, RZ, 0x10, R27 ;  /* 0x00000010ff867819 */ /* 0x000fe2000001161b */
[----:B------:R-:W-:Y:S01]  /*40b0*/  IMAD.U32 R27, R37, 0x10000, RZ ;  /* 0x00010000251b7824 */ /* 0x000fe200078e00ff */
[----:B------:R-:W-:Y:S01]  /*40c0*/  PRMT R127, R128, 0x5410, R127 ;  /* 0x00005410807f7816 */ /* 0x000fe2000000007f */
[----:B------:R-:W-:Y:S01]  /*40d0*/  IMAD.U32 R128, R126, 0x10000, RZ ;  /* 0x000100007e807824 */ /* 0x000fe200078e00ff */
[----:B------:R-:W-:Y:S02]  /*40e0*/  SHF.L.U32 R132, R131, 0x10, RZ ;  /* 0x0000001083847819 */ /* 0x000fe400000006ff */
[----:B------:R-:W-:Y:S01]  /*40f0*/  SHF.R.U32.HI R129, RZ, 0x10, R15 ;  /* 0x00000010ff817819 */ /* 0x000fe2000001160f */
[----:B------:R-:W-:Y:S01]  /*4100*/  FMUL.FTZ R138, R27, R128 ;  /* 0x000000801b8a7220 */ /* 0x000fe20000410000 */
        /* <DEDUP_REMOVED lines=9> */
[----:B------:R-:W-:Y:S01]  /*41a0*/  FFMA.FTZ R136, R13, R128, -R136 ;  /* 0x000000800d887223 */ /* 0x000fe20000010888 */
[----:B------:R-:W-:Y:S01]  /*41b0*/  PRMT R134, R114, 0x5432, R134 ;  /* 0x0000543272867816 */ /* 0x000fe20000000086 */
[----:B------:R-:W-:Y:S01]  /*41c0*/  FMUL.FTZ R135, R33, R131 ;  /* 0x0000008321877220 */ /* 0x000fe20000410000 */
[----:B------:R-:W-:Y:S01]  /*41d0*/  LOP3.LUT R126, R126, 0xffff0000, RZ, 0xc0, !PT ;  /* 0xffff00007e7e7812 */ /* 0x000fe200078ec0ff */
[----:B------:R-:W-:Y:S01]  /*41e0*/  IMAD.U32 R13, R129, 0x10000, RZ ;  /* 0x00010000810d7824 */ /* 0x000fe200078e00ff */
[----:B------:R-:W-:Y:S01]  /*41f0*/  SHF.R.U64 R130, R24, 0x10, R25 ;  /* 0x0000001018827819 */ /* 0x000fe20000001219 */
[----:B------:R-:W-:Y:S01]  /*4200*/  IMAD.U32 R27, R134, 0x10000, RZ ;  /* 0x00010000861b7824 */ /* 0x000fe200078e00ff */
[----:B------:R-:W-:Y:S01]  /*4210*/  LOP3.LUT R39, R39, 0xffff0000, RZ, 0xc0, !PT ;  /* 0xffff000027277812 */ /* 0x000fe200078ec0ff */
[-C--:B------:R-:W-:Y:S01]  /*4220*/  FMUL.FTZ R33, R33, R126.reuse ;  /* 0x0000007e21217220 */ /* 0x080fe20000410000 */
[----:B------:R-:W-:Y:S01]  /*4230*/  FFMA.FTZ R135, R14, R126, -R135 ;  /* 0x0000007e0e877223 */ /* 0x000fe20000010887 */
[----:B------:R-:W-:Y:S01]  /*4240*/  IMAD.U32 R24, R35, 0x10000, RZ ;  /* 0x0001000023187824 */ /* 0x000fe200078e00ff */
[----:B------:R-:W-:Y:S01]  /*4250*/  PRMT R130, R115, 0x5432, R130 ;  /* 0x0000543273827816 */ /* 0x000fe20000000082 */
        /* <DEDUP_REMOVED lines=52> */
.L_x_7686:
[----:B------:R-:W-:Y:S05]  /*45a0*/  BSYNC B2 ;  /* 0x0000000000027941 */ /* 0x000fea0003800000 */
.L_x_7685:
[----:B------:R-:W-:Y:S02]  /*45b0*/  ISETP.GE.AND P5, PT, R123, R105, PT ;  /* 0x000000697b00720c */ /* 0x000fe40003fa6270 */
[----:B------:R-:W-:-:S11]  /*45c0*/  P2R R13, PR, RZ, 0x1 ;  /* 0x00000001ff0d7803 */ /* 0x000fd60000000000 */
[--C-:B------:R-:W-:Y:S02]  /*45d0*/  @!P5 SHF.R.S32.HI R12, RZ, 0x1f, R123.reuse ;  /* 0x0000001fff0cd819 */ /* 0x100fe4000001147b */
[----:B------:R-:W-:-:S04]  /*45e0*/  @!P5 IADD3 R110, P0, P6, R20, R110, R123 ;  /* 0x0000006e146ed210 */ /* 0x000fc80007e1e07b */
[----:B------:R-:W-:Y:S02]  /*45f0*/  @!P5 IADD3.X R124, R97, R124, R12, P0, P6 ;  /* 0x0000007c617cd210 */ /* 0x000fe400007ec40c */
[-C--:B------:R-:W-:Y:S02]  /*4600*/  LEA R12, P6, R121, R102.reuse, 0x1 ;  /* 0x00000066790c7211 */ /* 0x080fe400078c08ff */
[----:B------:R-:W-:Y:S02]  /*4610*/  ISETP.NE.AND P0, PT, R13, RZ, PT ;  /* 0x000000ff0d00720c */ /* 0x000fe40003f05270 */
[----:B------:R-:W-:Y:S02]  /*4620*/  LEA.HI.X R13, R121, R103, R122, 0x1, P6 ;  /* 0x00000067790d7211 */ /* 0x000fe400030f0c7a */
[----:B------:R-:W-:-:S03]  /*4630*/  @!P5 LEA R14, P6, R110, R102, 0x1 ;  /* 0x000000666e0ed211 */ /* 0x000fc600078c08ff */
[----:B-1----:R1:W-:Y:S01]  /*4640*/  STG.E.128 desc[UR40][R12.64], R32 ;  /* 0x000000200c007986 */ /* 0x0023e2000c101d28 */
[----:B------:R-:W-:-:S05]  /*4650*/  @!P5 LEA.HI.X R15, R110, R103, R124, 0x1, P6 ;  /* 0x000000676e0fd211 */ /* 0x000fca00030f0c7c */
[----:B--2---:R1:W-:Y:S04]  /*4660*/  @!P5 STG.E.128 desc[UR40][R14.64], R36 ;  /* 0x000000240e00d986 */ /* 0x0043e8000c101d28 */
.L_x_7684:
[----:B------:R-:W-:Y:S05]  /*4670*/  BSYNC B1 ;  /* 0x0000000000017941 */ /* 0x000fea0003800000 */
.L_x_7683:
[----:B------:R-:W-:Y:S01]  /*4680*/  ISETP.GE.OR P5, PT, R211, R104, P1 ;  /* 0x00000068d300720c */ /* 0x000fe20000fa6670 */
[-C--:B-12---:R-:W-:Y:S02]  /*4690*/  IMAD R12, R81, R106.reuse, RZ ;  /* 0x0000006a510c7224 */ /* 0x086fe400078e02ff */
[----:B------:R-:W-:-:S04]  /*46a0*/  IMAD.WIDE.U32 R108, R211, R106, R108 ;  /* 0x0000006ad36c7225 */ /* 0x000fc800078e006c */
[----:B------:R-:W-:-:S06]  /*46b0*/  IMAD R107, R211, R107, R12 ;  /* 0x0000006bd36b7224 */ /* 0x000fcc00078e020c */
[----:B------:R-:W-:Y:S05]  /*46c0*/  @P5 BRA `(.L_x_7673) ;  /* 0x0000000800545947 */ /* 0x000fea0003800000 */
[----:B------:R-:W-:Y:S01]  /*46d0*/  IMAD.IADD R34, R109, 0x1, R107 ;  /* 0x000000016d227824 */ /* 0x000fe200078e026b */
[----:B------:R-:W-:Y:S01]  /*46e0*/  IADD3 R12, P5, P6, R20, R108, R69 ;  /* 0x0000006c140c7210 */ /* 0x000fe20007ebe045 */
[----:B------:R-:W-:Y:S01]  /*46f0*/  BSSY B1, `(.L_x_7687) ;  /* 0x000006e000017945 */ /* 0x000fe20003800000 */
[----:B------:R-:W-:Y:S02]  /*4700*/  SEL R113, R78, R113, !P0 ;  /* 0x000000714e717207 */ /* 0x000fe40004000000 */
[----:B------:R-:W-:Y:S02]  /*4710*/  IADD3.X R13, R97, R34, R64, P5, P6 ;  /* 0x00000022610d7210 */ /* 0x000fe40002fec440 */
[----:B------:R-:W-:-:S04]  /*4720*/  LEA R32, P5, R12, R102, 0x1 ;  /* 0x000000660c207211 */ /* 0x000fc800078a08ff */
[----:B------:R-:W-:Y:S02]  /*4730*/  LEA.HI.X R33, R12, R103, R13, 0x1, P5 ;  /* 0x000000670c217211 */ /* 0x000fe400028f0c0d */
[----:B------:R-:W-:-:S04]  /*4740*/  SHF.R.S32.HI R12, RZ, 0x1f, R113 ;  /* 0x0000001fff0c7819 */ /* 0x000fc80000011471 */
[----:B------:R-:W-:-:S04]  /*4750*/  LEA.HI R113, R12, R113, RZ, 0x4 ;  /* 0x000000710c717211 */ /* 0x000fc800078f20ff */
[----:B------:R-:W-:-:S05]  /*4760*/  LEA.HI.SX32 R35, R113, R70, 0x1c ;  /* 0x0000004671237211 */ /* 0x000fca00078fe2ff */
[----:B------:R-:W-:-:S05]  /*4770*/  IMAD.SHL.U32 R35, R35, 0x8, RZ ;  /* 0x0000000823237824 */ /* 0x000fca00078e00ff */
[----:B------:R-:W-:-:S04]  /*4780*/  LOP3.LUT R13, R204, 0x38, R35, 0xf8, !PT ;  /* 0x00000038cc0d7812 */ /* 0x000fc800078ef823 */
[----:B------:R-:W-:-:S05]  /*4790*/  LOP3.LUT R13, R13, R234, RZ, 0x3c, !PT ;  /* 0x000000ea0d0d7212 */ /* 0x000fca00078e3cff */
[----:B------:R-:W-:Y:S02]  /*47a0*/  IMAD.IADD R15, R206, 0x1, R13 ;  /* 0x00000001ce0f7824 */ /* 0x000fe400078e020d */
[C---:B------:R-:W-:Y:S02]  /*47b0*/  IMAD R13, R2.reuse, 0x1800, R65 ;  /* 0x00001800020d7824 */ /* 0x040fe400078e0241 */
[----:B------:R-:W-:Y:S02]  /*47c0*/  IMAD R15, R2, 0x1800, R15 ;  /* 0x00001800020f7824 */ /* 0x000fe400078e020f */
        /* <DEDUP_REMOVED lines=22> */
[----:B------:R-:W-:Y:S02]  /*4930*/  SHF.R.U32.HI R107, RZ, 0x10, R7 ;  /* 0x00000010ff6b7819 */ /* 0x000fe40000011607 */
[----:B------:R-:W-:Y:S01]  /*4940*/  PRMT R117, R117, 0x5410, R106 ;  /* 0x0000541075757816 */ /* 0x000fe2000000006a */
[C---:B------:R-:W-:Y:S01]  /*4950*/  FMUL.FTZ R106, R11.reuse, R38 ;  /* 0x000000260b6a7220 */ /* 0x040fe20000410000 */
[----:B------:R-:W-:Y:S01]  /*4960*/  PRMT R114, R114, 0x5410, R107 ;  /* 0x0000541072727816 */ /* 0x000fe2000000006b */
[-C--:B------:R-:W-:Y:S01]  /*4970*/  FMUL.FTZ R110, R11, R36.reuse ;  /* 0x000000240b6e7220 */ /* 0x080fe20000410000 */
[----:B------:R-:W-:Y:S01]  /*4980*/  PRMT R118, R118, 0x5410, R37 ;  /* 0x0000541076767816 */ /* 0x000fe20000000025 */
[C---:B------:R-:W-:Y:S01]  /*4990*/  FFMA.FTZ R106, R5.reuse, R36, -R106 ;  /* 0x00000024056a7223 */ /* 0x040fe2000001086a */
[----:B------:R-:W-:Y:S01]  /*49a0*/  SHF.R.U64 R111, R6, 0x10, R7 ;  /* 0x00000010066f7819 */ /* 0x000fe20000001207 */
[----:B------:R-:W-:Y:S01]  /*49b0*/  FFMA.FTZ R110, R5, R38, R110 ;  /* 0x00000026056e7223 */ /* 0x000fe2000001006e */
[----:B------:R-:W-:Y:S01]  /*49c0*/  LOP3.LUT R6, R13, 0xffff0000, RZ, 0xc0, !PT ;  /* 0xffff00000d067812 */ /* 0x000fe200078ec0ff */
[----:B------:R-:W-:Y:S01]  /*49d0*/  IMAD.U32 R5, R114, 0x10000, RZ ;  /* 0x0001000072057824 */ /* 0x000fe200078e00ff */
[----:B------:R-:W-:Y:S01]  /*49e0*/  LOP3.LUT R13, R25, 0xffff0000, RZ, 0xc0, !PT ;  /* 0xffff0000190d7812 */ /* 0x000fe200078ec0ff */
[----:B------:R-:W-:Y:S01]  /*49f0*/  IMAD.U32 R25, R27, 0x10000, RZ ;  /* 0x000100001b197824 */ /* 0x000fe200078e00ff */
[----:B------:R-:W-:Y:S01]  /*4a00*/  SHF.L.U32 R11, R118, 0x10, RZ ;  /* 0x00000010760b7819 */ /* 0x000fe200000006ff */
        /* <DEDUP_REMOVED lines=8> */
[----:B------:R-:W-:Y:S01]  /*4a90*/  FMUL.FTZ R13, R13, R116 ;  /* 0x000000740d0d7220 */ /* 0x000fe20000410000 */
[C---:B------:R-:W-:Y:S01]  /*4aa0*/  FFMA.FTZ R36, R8.reuse, R11, R36 ;  /* 0x0000000b08247223 */ /* 0x040fe20000010024 */
[----:B------:R-:W-:Y:S01]  /*4ab0*/  FFMA.FTZ R39, R8, R5, -R39 ;  /* 0x0000000508277223 */ /* 0x000fe20000010827 */
[----:B------:R-:W-:Y:S01]  /*4ac0*/  LOP3.LUT R114, R114, 0xffff0000, RZ, 0xc0, !PT ;  /* 0xffff000072727812 */ /* 0x000fe200078ec0ff */
[----:B------:R-:W-:Y:S01]  /*4ad0*/  IMAD.U32 R11, R119, 0x10000, RZ ;  /* 0x00010000770b7824 */ /* 0x000fe200078e00ff */
[----:B------:R-:W-:Y:S01]  /*4ae0*/  LOP3.LUT R9, R15, 0xffff0000, RZ, 0xc0, !PT ;  /* 0xffff00000f097812 */ /* 0x000fe200078ec0ff */
[----:B------:R-:W-:-:S02]  /*4af0*/  IMAD.U32 R5, R115, 0x10000, RZ ;  /* 0x0001000073057824 */ /* 0x000fc400078e00ff */
[C---:B------:R-:W-:Y:S01]  /*4b00*/  FFMA.FTZ R37, R6.reuse, R116, -R37 ;  /* 0x0000007406257223 */ /* 0x040fe20000010825 */
        /* <DEDUP_REMOVED lines=8> */
[C---:B------:R-:W-:Y:S01]  /*4b90*/  FFMA.FTZ R114, R9.reuse, R114, -R6 ;  /* 0x0000007209727223 */ /* 0x040fe20000010806 */
[----:B------:R-:W-:Y:S01]  /*4ba0*/  PRMT R112, R112, 0x5410, R111 ;  /* 0x0000541070707816 */ /* 0x000fe2000000006f */
[----:B------:R-:W-:Y:S01]  /*4bb0*/  IMAD.U32 R15, R26, 0x10000, RZ ;  /* 0x000100001a0f7824 */ /* 0x000fe200078e00ff */
[----:B------:R-:W-:Y:S01]  /*4bc0*/  LOP3.LUT R12, R12, 0xffff0000, RZ, 0xc0, !PT ;  /* 0xffff00000c0c7812 */ /* 0x000fe200078ec0ff */
[----:B------:R-:W-:Y:S01]  /*4bd0*/  FFMA.FTZ R27, R9, R118, R8 ;  /* 0x00000076091b7223 */ /* 0x000fe20000010008 */
[----:B------:R-:W-:Y:S01]  /*4be0*/  FFMA.FTZ R10, R4, R11, R10 ;  /* 0x0000000b040a7223 */ /* 0x000fe2000001000a */
[C---:B------:R-:W-:Y:S01]  /*4bf0*/  IMAD.U32 R6, R117.reuse, 0x10000, RZ ;  /* 0x0001000075067824 */ /* 0x040fe200078e00ff */
[----:B------:R-:W-:Y:S01]  /*4c00*/  LOP3.LUT R26, R26, 0xffff0000, RZ, 0xc0, !PT ;  /* 0xffff00001a1a7812 */ /* 0x000fe200078ec0ff */
[----:B------:R-:W-:Y:S01]  /*4c10*/  FMUL.FTZ R9, R24, R119 ;  /* 0x0000007718097220 */ /* 0x000fe20000410000 */
[----:B------:R-:W-:Y:S01]  /*4c20*/  FFMA.FTZ R13, R4, R5, -R13 ;  /* 0x00000005040d7223 */ /* 0x000fe2000001080d */
[-C--:B------:R-:W-:Y:S01]  /*4c30*/  FMUL.FTZ R11, R24, R115.reuse ;  /* 0x00000073180b7220 */ /* 0x080fe20000410000 */
[----:B------:R-:W-:Y:S01]  /*4c40*/  LOP3.LUT R117, R117, 0xffff0000, RZ, 0xc0, !PT ;  /* 0xffff000075757812 */ /* 0x000fe200078ec0ff */
[C---:B------:R-:W-:Y:S01]  /*4c50*/  IMAD.U32 R4, R112.reuse, 0x10000, RZ ;  /* 0x0001000070047824 */ /* 0x040fe200078e00ff */
[----:B------:R-:W-:Y:S01]  /*4c60*/  LOP3.LUT R5, R112, 0xffff0000, RZ, 0xc0, !PT ;  /* 0xffff000070057812 */ /* 0x000fe200078ec0ff */
[C---:B------:R-:W-:Y:S01]  /*4c70*/  FFMA.FTZ R8, R12.reuse, R115, -R9 ;  /* 0x000000730c087223 */ /* 0x040fe20000010809 */
        /* <DEDUP_REMOVED lines=15> */
[----:B------:R-:W-:Y:S02]  /*4d70*/  F2FP.BF16.F32.PACK_AB R14, R9, R12 ;  /* 0x0000000c090e723e */ /* 0x000fe400000010ff */
[----:B------:R-:W-:Y:S01]  /*4d80*/  F2FP.BF16.F32.PACK_AB R26, R26, R15 ;  /* 0x0000000f1a1a723e */ /* 0x000fe200000010ff */
[----:B------:R-:W-:Y:S01]  /*4d90*/  IMAD.MOV.U32 R12, RZ, RZ, R36 ;  /* 0x000000ffff0c7224 */ /* 0x000fe200078e0024 */
[----:B------:R-:W-:Y:S01]  /*4da0*/  F2FP.BF16.F32.PACK_AB R25, R25, R110 ;  /* 0x0000006e1919723e */ /* 0x000fe200000010ff */
[----:B------:R-:W-:Y:S01]  /*4db0*/  IMAD.MOV.U32 R15, RZ, RZ, R39 ;  /* 0x000000ffff0f7224 */ /* 0x000fe200078e0027 */
[----:B------:R-:W-:-:S07]  /*4dc0*/  F2FP.BF16.F32.PACK_AB R24, R11, R10 ;  /* 0x0000000a0b18723e */ /* 0x000fce00000010ff */
.L_x_7688:
[----:B------:R-:W-:Y:S05]  /*4dd0*/  BSYNC B1 ;  /* 0x0000000000017941 */ /* 0x000fea0003800000 */
.L_x_7687:
        /* <DEDUP_REMOVED lines=10> */
.L_x_7656:
[----:B------:R-:W-:-:S06]  /*4e80*/  UISETP.NE.AND UP0, UPT, UR44, 0x3, UPT ;  /* 0x000000032c00788c */ /* 0x000fcc000bf05270 */
[----:B------:R-:W-:-:S13]  /*4e90*/  PLOP3.LUT P3, PT, PT, PT, UP0, 0x80, 0x0 ;  /* 0x000000000000781c */ /* 0x000fda0003f6f008 */
[----:B------:R-:W-:Y:S05]  /*4ea0*/  @!P3 BRA `(.L_x_7689) ;  /* 0x000000000004b947 */ /* 0x000fea0003800000 */
[----:B------:R-:W-:Y:S01]  /*4eb0*/  BPT.TRAP 0x1 ;  /* 0x000000040000795c */ /* 0x000fe20000300000 */
.L_x_7689:
[----:B------:R-:W-:Y:S01]  /*4ec0*/  IMAD R90, R2, 0x8, R18 ;  /* 0x00000008025a7824 */ /* 0x000fe200078e0212 */
[----:B------:R-:W-:Y:S01]  /*4ed0*/  SHF.L.U32 R101, R23, 0x1f, RZ ;  /* 0x0000001f17657819 */ /* 0x000fe200000006ff */
[----:B------:R-:W-:Y:S01]  /*4ee0*/  IMAD R104, R59, -0x60, R62 ;  /* 0xffffffa03b687824 */ /* 0x000fe200078e023e */
[----:B------:R-:W-:Y:S02]  /*4ef0*/  BSSY B1, `(.L_x_7690) ;  /* 0x0000004000017945 */ /* 0x000fe40003800000 */
[----:B------:R-:W0:Y:S02]  /*4f00*/  SYNCS.PHASECHK.TRANS64.TRYWAIT P4, [R90+URZ+0x22890], R101 ;  /* 0x022890655a0075a7 */ /* 0x000e24000808017f */
[----:B------:R-:W-:Y:S01]  /*4f10*/  VIMNMX R104, R104, 0x60, PT ;  /* 0x0000006068687848 */ /* 0x000fe20003fe0100 */
[----:B0-----:R-:W-:Y:S06]  /*4f20*/  @!P4 BRA `(.L_x_7691) ;  /* 0x0000010000e0c947 */ /* 0x001fec0003800000 */
.L_x_7882:
[----:B------:R-:W-:Y:S05]  /*4f30*/  BSYNC B1 ;  /* 0x0000000000017941 */ /* 0x000fea0003800000 */
.L_x_7690:
[-C--:B------:R-:W-:Y:S01]  /*4f40*/  ISETP.GE.AND P5, PT, R19, R104.reuse, PT ;  /* 0x000000681300720c */ /* 0x080fe20003fa6270 */
[----:B------:R-:W-:Y:S01]  /*4f50*/  BSSY B1, `(.L_x_7692) ;  /* 0x0000007000017945 */ /* 0x000fe20003800000 */
[----:B------:R-:W-:-:S11]  /*4f60*/  ISETP.GE.AND P4, PT, R211, R104, PT ;  /* 0x00000068d300720c */ /* 0x000fd60003f86270 */
[----:B------:R-:W-:Y:S05]  /*4f70*/  @P5 BRA `(.L_x_7693) ;  /* 0x0000000000105947 */ /* 0x000fea0003800000 */
[----:B------:R-:W1:Y:S04]  /*4f80*/  @!P1 LDS.128 R4, [R107] ;  /* 0x000000006b049984 */ /* 0x000e680000000c00 */
[----:B------:R-:W2:Y:S04]  /*4f90*/  @!P2 LDS.128 R8, [R106] ;  /* 0x000000006a08a984 */ /* 0x000ea80000000c00 */
[----:B-1----:R1:W-:Y:S04]  /*4fa0*/  @!P1 STG.E.128 desc[UR40][R14.64], R4 ;  /* 0x000000040e009986 */ /* 0x0023e8000c101d28 */
[----:B--2---:R1:W-:Y:S02]  /*4fb0*/  @!P2 STG.E.128 desc[UR40][R14.64+0x40], R8 ;  /* 0x000040080e00a986 */ /* 0x0043e4000c101d28 */
.L_x_7693:
[----:B------:R-:W-:Y:S05]  /*4fc0*/  BSYNC B1 ;  /* 0x0000000000017941 */ /* 0x000fea0003800000 */
.L_x_7692:
[----:B------:R-:W-:Y:S05]  /*4fd0*/  @P4 BRA `(.L_x_7673) ;  /* 0x0000000000104947 */ /* 0x000fea0003800000 */
[----:B-1----:R-:W1:Y:S04]  /*4fe0*/  @!P1 LDS.128 R4, [R107+0x2000] ;  /* 0x002000006b049984 */ /* 0x002e680000000c00 */
[----:B------:R-:W2:Y:S04]  /*4ff0*/  @!P2 LDS.128 R8, [R106+0x2000] ;  /* 0x002000006a08a984 */ /* 0x000ea80000000c00 */
[----:B-1----:R3:W-:Y:S04]  /*5000*/  @!P1 STG.E.128 desc[UR40][R12.64], R4 ;  /* 0x000000040c009986 */ /* 0x0027e8000c101d28 */
[----:B--2---:R3:W-:Y:S02]  /*5010*/  @!P2 STG.E.128 desc[UR40][R12.64+0x40], R8 ;  /* 0x000040080c00a986 */ /* 0x0047e4000c101d28 */
.L_x_7673:
[----:B------:R-:W-:Y:S05]  /*5020*/  BSYNC B0 ;  /* 0x0000000000007941 */ /* 0x000fea0003800000 */
.L_x_7655:
[----:B-123--:R-:W1:Y:S01]  /*5030*/  S2R R4, SR_TID.X ;  /* 0x0000000000047919 */ /* 0x00ee620000002100 */
        /* <DEDUP_REMOVED lines=16> */
.L_x_7695:
[----:B------:R-:W-:Y:S05]  /*5140*/  BSYNC B0 ;  /* 0x0000000000007941 */ /* 0x000fea0003800000 */
.L_x_7694:
[----:B------:R-:W2:Y:S01]  /*5150*/  SYNCS.PHASECHK.TRANS64.TRYWAIT P3, [R90+URZ+0x228b0], R101 ;  /* 0x0228b0655a0075a7 */ /* 0x000ea2000806017f */
[----:B------:R-:W-:Y:S01]  /*5160*/  ULDC UR45, c[0x0][0x310] ;  /* 0x0000c400002d7ab9 */ /* 0x000fe20000000800 */
[----:B------:R-:W-:Y:S01]  /*5170*/  ULDC.64 UR42, c[0x0][0x318] ;  /* 0x0000c600002a7ab9 */ /* 0x000fe20000000a00 */
[----:B------:R-:W-:Y:S01]  /*5180*/  ULDC.64 UR38, c[0x0][0x308] ;  /* 0x0000c20000267ab9 */ /* 0x000fe20000000a00 */
[----:B------:R-:W-:Y:S01]  /*5190*/  BSSY B0, `(.L_x_7696) ;  /* 0x0000003000007945 */ /* 0x000fe20003800000 */
[----:B-1----:R-:W-:-:S03]  /*51a0*/  IMAD R4, R2, 0x6000, R77 ;  /* 0x0000600002047824 */ /* 0x002fc600078e024d */
[----:B--2---:R-:W-:Y:S05]  /*51b0*/  @!P3 BRA `(.L_x_7697) ;  /* 0x000001000050b947 */ /* 0x004fea0003800000 */
.L_x_7883:
[----:B------:R-:W-:Y:S05]  /*51c0*/  BSYNC B0 ;  /* 0x0000000000007941 */ /* 0x000fea0003800000 */
.L_x_7696:
[----:B------:R-:W-:Y:S01]  /*51d0*/  ISETP.GE.AND P3, PT, R19, R104, PT ;  /* 0x000000681300720c */ /* 0x000fe20003f66270 */
[----:B------:R-:W-:Y:S01]  /*51e0*/  IMAD.IADD R6, R80, 0x1, R4 ;  /* 0x0000000150067824 */ /* 0x000fe200078e0204 */
[----:B------:R-:W-:Y:S01]  /*51f0*/  BSSY B0, `(.L_x_7698) ;  /* 0x0000025000007945 */ /* 0x000fe20003800000 */
[----:B------:R-:W-:Y:S02]  /*5200*/  IMAD R36, R4, 0x2, R61 ;  /* 0x0000000204247824 */ /* 0x000fe400078e023d */
[----:B----4-:R-:W-:-:S04]  /*5210*/  IMAD.WIDE R32, R59, 0x60, R56 ;  /* 0x000000603b207825 */ /* 0x010fc800078e0238 */
[----:B------:R-:W-:-:S04]  /*5220*/  IMAD R37, R6, 0x2, R61 ;  /* 0x0000000206257824 */ /* 0x000fc800078e023d */
[----:B------:R-:W-:Y:S05]  /*5230*/  @P3 BRA `(.L_x_7699) ;  /* 0x0000000000803947 */ /* 0x000fea0003800000 */
[----:B------:R-:W-:Y:S02]  /*5240*/  IMAD R7, R33, UR42, RZ ;  /* 0x0000002a21077c24 */ /* 0x000fe4000f8e02ff */
[----:B------:R-:W-:Y:S02]  /*5250*/  IMAD.MOV.U32 R4, RZ, RZ, R40 ;  /* 0x000000ffff047224 */ /* 0x000fe400078e0028 */
[----:B------:R-:W-:Y:S02]  /*5260*/  IMAD.MOV.U32 R5, RZ, RZ, R63 ;  /* 0x000000ffff057224 */ /* 0x000fe400078e003f */
[C---:B------:R-:W-:Y:S02]  /*5270*/  IMAD R7, R32.reuse, UR43, R7 ;  /* 0x0000002b20077c24 */ /* 0x040fe4000f8e0207 */
[----:B------:R-:W-:-:S04]  /*5280*/  IMAD.WIDE.U32 R4, R32, UR42, R4 ;  /* 0x0000002a20047c25 */ /* 0x000fc8000f8e0004 */
[----:B------:R-:W-:Y:S01]  /*5290*/  IMAD.IADD R5, R5, 0x1, R7 ;  /* 0x0000000105057824 */ /* 0x000fe200078e0207 */
[----:B------:R-:W-:-:S04]  /*52a0*/  LEA R34, P3, R4, UR38, 0x1 ;  /* 0x0000002604227c11 */ /* 0x000fc8000f8608ff */
[----:B------:R-:W-:Y:S02]  /*52b0*/  LEA.HI.X R35, R4, UR39, R5, 0x1, P3 ;  /* 0x0000002704237c11 */ /* 0x000fe400098f0c05 */
[----:B------:R-:W-:-:S13]  /*52c0*/  ISETP.GE.AND P3, PT, R16, UR45, PT ;  /* 0x0000002d10007c0c */ /* 0x000fda000bf66270 */
[----:B------:R-:W2:Y:S04]  /*52d0*/  @!P3 LDS.128 R4, [R36] ;  /* 0x000000002404b984 */ /* 0x000ea80000000c00 */
[----:B--2---:R-:W-:Y:S01]  /*52e0*/  @!P3 STG.E.128 desc[UR40][R34.64], R4 ;  /* 0x000000042200b986 */ /* 0x004fe2000c101d28 */
[----:B------:R-:W-:-:S13]  /*52f0*/  ISETP.GE.AND P3, PT, R99, UR45, PT ;  /* 0x0000002d63007c0c */ /* 0x000fda000bf66270 */
[----:B------:R-:W2:Y:S04]  /*5300*/  @!P3 LDS.128 R8, [R37] ;  /* 0x000000002508b984 */ /* 0x000ea80000000c00 */
[----:B--2---:R-:W-:Y:S01]  /*5310*/  @!P3 STG.E.128 desc[UR40][R34.64+0x40], R8 ;  /* 0x000040082200b986 */ /* 0x004fe2000c101d28 */
[----:B------:R-:W-:-:S13]  /*5320*/  ISETP.GE.AND P3, PT, R98, UR45, PT ;  /* 0x0000002d62007c0c */ /* 0x000fda000bf66270 */
[----:B------:R-:W2:Y:S04]  /*5330*/  @!P3 LDS.128 R12, [R36+0x3000] ;  /* 0x00300000240cb984 */ /* 0x000ea80000000c00 */
        /* <DEDUP_REMOVED lines=10> */
[----:B------:R-:W-:-:S13]  /*53e0*/  ISETP.NE.AND P3, PT, R0, RZ, PT ;  /* 0x000000ff0000720c */ /* 0x000fda0003f65270 */
[----:B------:R-:W2:Y:S04]  /*53f0*/  @P3 LDS.128 R12, [R36+0x9000] ;  /* 0x00900000240c3984 */ /* 0x000ea80000000c00 */
[----:B--2---:R-:W-:Y:S01]  /*5400*/  @P3 STG.E.128 desc[UR40][R34.64+0x180], R12 ;  /* 0x0001800c22003986 */ /* 0x004fe2000c101d28 */
[----:B------:R-:W-:-:S13]  /*5410*/  ISETP.NE.AND P3, PT, R3, RZ, PT ;  /* 0x000000ff0300720c */ /* 0x000fda0003f65270 */
[----:B------:R-:W2:Y:S04]  /*5420*/  @P3 LDS.128 R24, [R37+0x9000] ;  /* 0x0090000025183984 */ /* 0x000ea80000000c00 */
[----:B--2---:R2:W-:Y:S02]  /*5430*/  @P3 STG.E.128 desc[UR40][R34.64+0x1c0], R24 ;  /* 0x0001c01822003986 */ /* 0x0045e4000c101d28 */
.L_x_7699:
[----:B------:R-:W-:Y:S05]  /*5440*/  BSYNC B0 ;  /* 0x0000000000007941 */ /* 0x000fea0003800000 */
.L_x_7698:
[----:B------:R-:W-:Y:S01]  /*5450*/  ISETP.GE.AND P3, PT, R211, R104, PT ;  /* 0x00000068d300720c */ /* 0x000fe20003f66270 */
[----:B------:R-:W-:-:S12]  /*5460*/  BSSY B0, `(.L_x_7700) ;  /* 0x0000024000007945 */ /* 0x000fd80003800000 */
[----:B------:R-:W-:Y:S05]  /*5470*/  @P3 BRA `(.L_x_7701) ;  /* 0x0000000000883947 */ /* 0x000fea0003800000 */
[----:B------:R-:W-:Y:S01]  /*5480*/  IADD3 R7, P3, R32, 0x40, RZ ;  /* 0x0000004020077810 */ /* 0x000fe20007f7e0ff */
[----:B------:R-:W-:Y:S02]  /*5490*/  IMAD.MOV.U32 R4, RZ, RZ, R40 ;  /* 0x000000ffff047224 */ /* 0x000fe400078e0028 */
[----:B------:R-:W-:Y:S02]  /*54a0*/  IMAD.MOV.U32 R5, RZ, RZ, R63 ;  /* 0x000000ffff057224 */ /* 0x000fe400078e003f */
[----:B------:R-:W-:Y:S02]  /*54b0*/  IMAD.X R32, RZ, RZ, R33, P3 ;  /* 0x000000ffff207224 */ /* 0x000fe400018e0621 */
[----:B------:R-:W-:-:S04]  /*54c0*/  IMAD.WIDE.U32 R4, R7, UR42, R4 ;  /* 0x0000002a07047c25 */ /* 0x000fc8000f8e0004 */
[----:B------:R-:W-:-:S04]  /*54d0*/  IMAD R32, R32, UR42, RZ ;  /* 0x0000002a20207c24 */ /* 0x000fc8000f8e02ff */
[----:B------:R-:W-:Y:S01]  /*54e0*/  IMAD R7, R7, UR43, R32 ;  /* 0x0000002b07077c24 */ /* 0x000fe2000f8e0220 */
[----:B------:R-:W-:-:S03]  /*54f0*/  LEA R32, P3, R4, UR38, 0x1 ;  /* 0x0000002604207c11 */ /* 0x000fc6000f8608ff */
[----:B------:R-:W-:-:S05]  /*5500*/  IMAD.IADD R5, R5, 0x1, R7 ;  /* 0x0000000105057824 */ /* 0x000fca00078e0207 */
[----:B------:R-:W-:Y:S02]  /*5510*/  LEA.HI.X R33, R4, UR39, R5, 0x1, P3 ;  /* 0x0000002704217c11 */ /* 0x000fe400098f0c05 */
[----:B------:R-:W-:-:S13]  /*5520*/  ISETP.GE.AND P3, PT, R16, UR45, PT ;  /* 0x0000002d10007c0c */ /* 0x000fda000bf66270 */
[----:B------:R-:W3:Y:S04]  /*5530*/  @!P3 LDS.128 R4, [R36+0x2000] ;  /* 0x002000002404b984 */ /* 0x000ee80000000c00 */
[----:B---3--:R-:W-:Y:S01]  /*5540*/  @!P3 STG.E.128 desc[UR40][R32.64], R4 ;  /* 0x000000042000b986 */ /* 0x008fe2000c101d28 */
[----:B------:R-:W-:-:S13]  /*5550*/  ISETP.GE.AND P3, PT, R98, UR45, PT ;  /* 0x0000002d62007c0c */ /* 0x000fda000bf66270 */
[----:B------:R-:W3:Y:S04]  /*5560*/  @!P3 LDS.128 R8, [R36+0x5000] ;  /* 0x005000002408b984 */ /* 0x000ee80000000c00 */
[----:B---3--:R-:W-:Y:S01]  /*5570*/  @!P3 STG.E.128 desc[UR40][R32.64+0x80], R8 ;  /* 0x000080082000b986 */ /* 0x008fe2000c101d28 */
[----:B------:R-:W-:-:S13]  /*5580*/  ISETP.GE.AND P3, PT, R94, UR45, PT ;  /* 0x0000002d5e007c0c */ /* 0x000fda000bf66270 */
[----:B------:R-:W3:Y:S04]  /*5590*/  @!P3 LDS.128 R12, [R36+0x8000] ;  /* 0x00800000240cb984 */ /* 0x000ee80000000c00 */
[----:B---3--:R-:W-:Y:S01]  /*55a0*/  @!P3 STG.E.128 desc[UR40][R32.64+0x100], R12 ;  /* 0x0001000c2000b986 */ /* 0x008fe2000c101d28 */
[----:B------:R-:W-:-:S13]  /*55b0*/  ISETP.NE.AND P3, PT, R0, RZ, PT ;  /* 0x000000ff0000720c */ /* 0x000fda0003f65270 */
[----:B--2---:R-:W2:Y:S04]  /*55c0*/  @P3 LDS.128 R24, [R36+0xb000] ;  /* 0x00b0000024183984 */ /* 0x004ea80000000c00 */
[----:B--2---:R-:W-:Y:S01]  /*55d0*/  @P3 STG.E.128 desc[UR40][R32.64+0x180], R24 ;  /* 0x0001801820003986 */ /* 0x004fe2000c101d28 */
        /* <DEDUP_REMOVED lines=11> */
[----:B--2---:R3:W-:Y:S02]  /*5690*/  @P3 STG.E.128 desc[UR40][R32.64+0x1c0], R24 ;  /* 0x0001c01820003986 */ /* 0x0047e4000c101d28 */
.L_x_7701:
[----:B------:R-:W-:Y:S05]  /*56a0*/  BSYNC B0 ;  /* 0x0000000000007941 */ /* 0x000fea0003800000 */
.L_x_7700:
[----:B------:R-:W-:Y:S01]  /*56b0*/  @!PT LDS RZ, [RZ] ;  /* 0x00000000fffff984 */ /* 0x000fe20000000800 */
[----:B------:R-:W-:Y:S01]  /*56c0*/  @!PT LDS RZ, [RZ] ;  /* 0x00000000fffff984 */ /* 0x000fe20000000800 */
[----:B------:R-:W-:Y:S01]  /*56d0*/  @!PT LDS RZ, [RZ] ;  /* 0x00000000fffff984 */ /* 0x000fe20000000800 */
[----:B------:R-:W-:Y:S01]  /*56e0*/  @!PT LDS RZ, [RZ] ;  /* 0x00000000fffff984 */ /* 0x000fe20000000800 */
[----:B------:R4:W-:Y:S06]  /*56f0*/  MEMBAR.ALL.CTA ;  /* 0x0000000000007992 */ /* 0x0009ec0000008000 */
[----:B----4-:R-:W4:Y:S02]  /*5700*/  FENCE.VIEW.ASYNC.S ;  /* 0x00000000000073c6 */ /* 0x010f240000000000 */
[----:B----4-:R4:W-:Y:S01]  /*5710*/  BAR.SYNC.DEFER_BLOCKING R79, 0x80 ;  /* 0x0002004f0000751d */ /* 0x0109e20000010000 */
[----:B------:R-:W-:Y:S01]  /*5720*/  ISETP.NE.AND P5, PT, R100, RZ, PT ;  /* 0x000000ff6400720c */ /* 0x000fe20003fa5270 */
[----:B------:R-:W-:-:S02]  /*5730*/  VIADD R2, R2, 0x1 ;  /* 0x0000000102027836 */ /* 0x000fc40000000000 */
[----:B01----:R-:W-:-:S03]  /*5740*/  @!P4 VIADD R90, R90, 0x228c0 ;  /* 0x000228c05a5ac836 */ /* 0x003fc60000000000 */
[C---:B------:R-:W-:Y:S02]  /*5750*/  ISETP.NE.AND P3, PT, R2.reuse, 0x2, PT ;  /* 0x000000020200780c */ /* 0x040fe40003f65270 */
[----:B------:R-:W-:Y:S02]  /*5760*/  @!P4 PRMT R90, RZ, 0x654, R90 ;  /* 0x00000654ff5ac816 */ /* 0x000fe4000000005a */
[----:B------:R-:W-:Y:S02]  /*5770*/  SEL R4, RZ, 0x1, P3 ;  /* 0x00000001ff047807 */ /* 0x000fe40001800000 */
[----:B------:R-:W-:Y:S02]  /*5780*/  SEL R2, R2, RZ, P3 ;  /* 0x000000ff02027207 */ /* 0x000fe40001800000 */
[----:B------:R-:W-:Y:S01]  /*5790*/  LOP3.LUT R23, R23, R4, RZ, 0x3c, !PT ;  /* 0x0000000417177212 */ /* 0x000fe200078e3cff */
[----:B------:R4:W-:Y:S01]  /*57a0*/  @!P4 SYNCS.ARRIVE.TRANS64.RED.A1T0 RZ, [R90+URZ], RZ ;  /* 0x000000ff5affc9a7 */ /* 0x0009e2000810043f */
[----:B------:R-:W-:Y:S05]  /*57b0*/  @P5 BRA `(.L_x_7702) ;  /* 0xffffffc800b45947 */ /* 0x000fea000383ffff */
[----:B------:R-:W0:Y:S01]  /*57c0*/  S2R R5, SR_TID.X ;  /* 0x0000000000057919 */ /* 0x000e220000002100 */
[----:B------:R-:W-:Y:S02]  /*57d0*/  PLOP3.LUT P0, PT, PT, PT, PT, 0x8, 0x0 ;  /* 0x000000000000781c */ /* 0x000fe40003f0e170 */
[----:B0-----:R-:W-:-:S04]  /*57e0*/  SHF.R.U32.HI R5, RZ, 0x7, R5 ;  /* 0x00000007ff057819 */ /* 0x001fc80000011605 */
[----:B------:R-:W-:-:S13]  /*57f0*/  ISETP.NE.AND P5, PT, R5, 0x1, PT ;  /* 0x000000010500780c */ /* 0x000fda0003fa5270 */
[----:B------:R-:W-:Y:S06]  /*5800*/  @!P5 BAR.ARV 0x9, 0x100 ;  /* 0x024400000000db1d */ /* 0x000fec0000002000 */
.L_x_7650:
[----:B------:R-:W-:Y:S02]  /*5810*/  ISETP.GE.AND P2, PT, R176, 0x1, PT ;  /* 0x00000001b000780c */ /* 0x000fe40003f46270 */
[----:B------:R-:W-:Y:S02]  /*5820*/  CS2R R4, SRZ ;  /* 0x0000000000047805 */ /* 0x000fe4000001ff00 */
[----:B------:R-:W-:Y:S01]  /*5830*/  PLOP3.LUT P1, PT, PT, PT, PT, 0x80, 0x0 ;  /* 0x000000000000781c */ /* 0x000fe20003f2f070 */
        /* <DEDUP_REMOVED lines=38> */
[----:B------:R-:W-:Y:S02]  /*5aa0*/  MOV R3, RZ ;  /* 0x000000ff00037202 */ /* 0x000fe40000000f00 */
[----:B------:R-:W-:Y:S02]  /*5ab0*/  CS2R R164, SRZ ;  /* 0x0000000000a47805 */ /* 0x000fe4000001ff00 */
[----:B------:R-:W-:Y:S02]  /*5ac0*/  CS2R R82, SRZ ;  /* 0x0000000000527805 */ /* 0x000fe4000001ff00 */
[----:B------:R-:W-:-:S02]  /*5ad0*/  CS2R R80, SRZ ;  /* 0x0000000000507805 */ /* 0x000fc4000001ff00 */
[----:B----4-:R-:W-:Y:S02]  /*5ae0*/  CS2R R78, SRZ ;  /* 0x00000000004e7805 */ /* 0x010fe4000001ff00 */
        /* <DEDUP_REMOVED lines=17> */
[----:B--2---:R-:W-:Y:S02]  /*5c00*/  CS2R R34, SRZ ;  /* 0x0000000000227805 */ /* 0x004fe4000001ff00 */
[----:B------:R-:W-:Y:S02]  /*5c10*/  CS2R R36, SRZ ;  /* 0x0000000000247805 */ /* 0x000fe4000001ff00 */
[----:B---3--:R-:W-:Y:S02]  /*5c20*/  CS2R R32, SRZ ;  /* 0x0000000000207805 */ /* 0x008fe4000001ff00 */
[----:B------:R-:W-:Y:S02]  /*5c30*/  CS2R R26, SRZ ;  /* 0x00000000001a7805 */ /* 0x000fe4000001ff00 */
[----:B------:R-:W-:Y:S01]  /*5c40*/  CS2R R28, SRZ ;  /* 0x00000000001c7805 */ /* 0x000fe2000001ff00 */
[----:B------:R-:W-:Y:S06]  /*5c50*/  @P0 BRA `(.L_x_7703) ;  /* 0x00000000000c0947 */ /* 0x000fec0003800000 */
[----:B------:R-:W0:Y:S01]  /*5c60*/  FENCE.VIEW.ASYNC.G ;  /* 0x00000000000073c6 */ /* 0x000e220000000100 */
[----:B------:R-:W-:Y:S05]  /*5c70*/  WARPSYNC.ALL ;  /* 0x0000000000007948 */ /* 0x000fea0003800000 */
[----:B0-----:R-:W-:Y:S06]  /*5c80*/  BAR.ARV 0xc, 0x120 ;  /* 0x0304800000007b1d */ /* 0x001fec0000002000 */
.L_x_7703:
[----:B------:R-:W-:Y:S01]  /*5c90*/  CS2R R24, SRZ ;  /* 0x0000000000187805 */ /* 0x000fe2000001ff00 */
[----:B------:R-:W-:Y:S06]  /*5ca0*/  @!P2 BRA `(.L_x_7704) ;  /* 0x000000740078a947 */ /* 0x000fec0003800000 */
[----:B------:R-:W-:-:S03]  /*5cb0*/  UMOV UR4, 0xffffffff ;  /* 0xffffffff00047882 */ /* 0x000fc60000000000 */
[----:B------:R-:W-:Y:S05]  /*5cc0*/  BRA.DIV UR4, `(.L_x_7705) ;  /* 0x000000f604a07947 */ /* 0x000fea000b800000 */
[----:B------:R0:W1:Y:S02]  /*5cd0*/  SHFL.IDX PT, R14, R230, RZ, 0x1f ;  /* 0x00001fffe60e7589 */ /* 0x00006400000e0000 */
.L_x_7886:
[----:B-1----:R-:W-:Y:S01]  /*5ce0*/  LEA.HI R0, R14, R14, RZ, 0x1 ;  /* 0x0000000e0e007211 */ /* 0x002fe200078f08ff */
[----:B------:R-:W-:Y:S01]  /*5cf0*/  VIADD R24, R18, 0x18400 ;  /* 0x0001840012187836 */ /* 0x000fe20000000000 */
[----:B------:R-:W-:Y:S02]  /*5d00*/  BSSY B6, `(.L_x_7706) ;  /* 0x0000018000067945 */ /* 0x000fe40003800000 */
[----:B------:R-:W-:Y:S02]  /*5d10*/  LOP3.LUT R3, R0, 0x1e, RZ, 0xc0, !PT ;  /* 0x0000001e00037812 */ /* 0x000fe400078ec0ff */
[----:B------:R-:W-:-:S03]  /*5d20*/  LOP3.LUT P0, RZ, R24, 0x1bf, RZ, 0xc0, !PT ;  /* 0x000001bf18ff7812 */ /* 0x000fc6000780c0ff */
        /* <DEDUP_REMOVED lines=20> */
[----:B0-2--5:R-:W-:Y:S05]  /*5e70*/  CALL.ABS.NOINC R14 ;  /* 0x000000000e007343 */ /* 0x025fea0003c00000 */
.L_x_7707:
[----:B------:R-:W-:Y:S05]  /*5e80*/  BSYNC B6 ;  /* 0x0000000000067941 */ /* 0x000fea0003800000 */
.L_x_7706:
[----:B------:R-:W-:Y:S02]  /*5e90*/  ULDC UR4, c[0x0][0x3d4] ;  /* 0x0000f50000047ab9 */ /* 0x000fe40000000800 */
[----:B------:R-:W-:-:S13]  /*5ea0*/  ISETP.LT.AND P0, PT, RZ, UR4, PT ;  /* 0x00000004ff007c0c */ /* 0x000fda000bf01270 */
[----:B------:R-:W-:Y:S05]  /*5eb0*/  @P0 BRA `(.L_x_7708) ;  /* 0x00000000003c0947 */ /* 0x000fea0003800000 */
[----:B------:R-:W-:-:S04]  /*5ec0*/  LEA.HI R0, R212, R212, RZ, 0x1 ;  /* 0x000000d4d4007211 */ /* 0x000fc800078f08ff */
[----:B------:R-:W-:-:S05]  /*5ed0*/  LOP3.LUT R3, R0, 0xfffffffe, RZ, 0xc0, !PT ;  /* 0xfffffffe00037812 */ /* 0x000fca00078ec0ff */
[----:B------:R-:W-:-:S05]  /*5ee0*/  IMAD.IADD R3, R212, 0x1, -R3 ;  /* 0x00000001d4037824 */ /* 0x000fca00078e0a03 */
[----:B------:R-:W-:-:S04]  /*5ef0*/  SHF.L.U32 R3, R3, 0x1f, RZ ;  /* 0x0000001f03037819 */ /* 0x000fc800000006ff */
[----:B------:R1:W2:Y:S03]  /*5f00*/  SYNCS.PHASECHK.TRANS64.TRYWAIT P0, [R18+URZ+0x22800], R3 ;  /* 0x02280003120075a7 */ /* 0x0002a6000800017f */
[----:B--2---:R-:W-:Y:S05]  /*5f10*/  @!P0 NANOSLEEP.SYNCS 0x989680 ;  /* 0x009896800000895d */ /* 0x004fea0003900000 */
[----:B------:R-:W2:Y:S01]  /*5f20*/  @!P0 SYNCS.PHASECHK.TRANS64 P0, [R18+URZ+0x22800], R3 ;  /* 0x02280003120085a7 */ /* 0x000ea2000800007f */
[----:B------:R-:W-:Y:S04]  /*5f30*/  BSSY B0, `(.L_x_7709) ;  /* 0x0000006000007945 */ /* 0x000fe80003800000 */
[----:B--2---:R-:W-:Y:S05]  /*5f40*/  @P0 BRA `(.L_x_7710) ;  /* 0x0000000000100947 */ /* 0x004fea0003800000 */
.L_x_7711:
[----:B--2---:R2:W3:Y:S02]  /*5f50*/  SYNCS.PHASECHK.TRANS64.TRYWAIT P0, [R18+URZ+0x22800], R3 ;  /* 0x02280003120075a7 */ /* 0x0044e4000800017f */
[----:B---3--:R-:W-:Y:S05]  /*5f60*/  @!P0 NANOSLEEP.SYNCS 0x989680 ;  /* 0x009896800000895d */ /* 0x008fea0003900000 */
[----:B------:R-:W3:Y:S02]  /*5f70*/  @!P0 SYNCS.PHASECHK.TRANS64 P0, [R18+URZ+0x22800], R3 ;  /* 0x02280003120085a7 */ /* 0x000ee4000800007f */
[----:B---3--:R-:W-:Y:S05]  /*5f80*/  @!P0 BRA `(.L_x_7711) ;  /* 0xfffffffc00f08947 */ /* 0x008fea000383ffff */
.L_x_7710:
[----:B------:R-:W-:Y:S05]  /*5f90*/  BSYNC B0 ;  /* 0x0000000000007941 */ /* 0x000fea0003800000 */
.L_x_7709:
[----:B------:R-:W-:Y:S05]  /*5fa0*/  BRA `(.L_x_7712) ;  /* 0x00000020006c7947 */ /* 0x000fea0003800000 */
.L_x_7708:
[----:B-----5:R-:W-:Y:S01]  /*5fb0*/  SHF.R.S32.HI R0, RZ, 0x1f, R31 ;  /* 0x0000001fff007819 */ /* 0x020fe2000001141f */
[----:B------:R-:W-:Y:S01]  /*5fc0*/  ULDC.64 UR4, c[0x0][0x3d8] ;  /* 0x0000f60000047ab9 */ /* 0x000fe20000000a00 */
[----:B------:R-:W-:Y:S01]  /*5fd0*/  ULDC.64 UR6, c[0x0][0x3e8] ;  /* 0x0000fa0000067ab9 */ /* 0x000fe20000000a00 */
[----:B------:R-:W-:Y:S01]  /*5fe0*/  IMAD.WIDE.U32 R4, R31, UR4, RZ ;  /* 0x000000041f047c25 */ /* 0x000fe2000f8e00ff */
[----:B------:R-:W-:Y:S01]  /*5ff0*/  LOP3.LUT P0, RZ, R24, 0x3ff, RZ, 0xc0, !PT ;  /* 0x000003ff18ff7812 */ /* 0x000fe2000780c0ff */
[----:B------:R-:W-:Y:S02]  /*6000*/  BSSY B6, `(.L_x_7713) ;  /* 0x0000031000067945 */ /* 0x000fe40003800000 */
[C---:B------:R-:W-:Y:S02]  /*6010*/  IMAD R6, R0.reuse, UR4, RZ ;  /* 0x0000000400067c24 */ /* 0x040fe4000f8e02ff */
[----:B------:R-:W-:Y:S02]  /*6020*/  IMAD R0, R0, UR6, RZ ;  /* 0x0000000600007c24 */ /* 0x000fe4000f8e02ff */
[----:B------:R-:W-:-:S02]  /*6030*/  IMAD.SHL.U32 R29, R217, 0x4, RZ ;  /* 0x00000004d91d7824 */ /* 0x000fc400078e00ff */
[C---:B------:R-:W-:Y:S01]  /*6040*/  IMAD R9, R31.reuse, UR5, R6 ;  /* 0x000000051f097c24 */ /* 0x040fe2000f8e0206 */
[----:B------:R-:W-:Y:S01]  /*6050*/  ULDC.64 UR4, c[0x0][0x3c8] ;  /* 0x0000f20000047ab9 */ /* 0x000fe20000000a00 */
[----:B------:R-:W-:Y:S01]  /*6060*/  IMAD R27, R31, UR7, R0 ;  /* 0x000000071f1b7c24 */ /* 0x000fe2000f8e0200 */
[-C--:B------:R-:W-:Y:S01]  /*6070*/  IADD3 R0, P3, R29, R4.reuse, RZ ;  /* 0x000000041d007210 */ /* 0x080fe20007f7e0ff */
[----:B------:R-:W-:Y:S01]  /*6080*/  IMAD.IADD R9, R9, 0x1, R5 ;  /* 0x0000000109097824 */ /* 0x000fe200078e0205 */
[----:B------:R-:W-:Y:S01]  /*6090*/  SHF.R.S32.HI R10, RZ, 0x1f, R29 ;  /* 0x0000001fff0a7819 */ /* 0x000fe2000001141d */
[----:B------:R-:W-:Y:S01]  /*60a0*/  IMAD.WIDE.U32 R6, R31, UR6, RZ ;  /* 0x000000061f067c25 */ /* 0x000fe2000f8e00ff */
[----:B------:R-:W-:Y:S01]  /*60b0*/  LEA R24, P2, R4, UR4, 0x1 ;  /* 0x0000000404187c11 */ /* 0x000fe2000f8408ff */
[----:B------:R-:W-:Y:S01]  /*60c0*/  ULDC.64 UR6, c[0x0][0x3e0] ;  /* 0x0000f80000067ab9 */ /* 0x000fe20000000a00 */
[----:B------:R-:W-:Y:S01]  /*60d0*/  IADD3 R5, P1, R16, R4, RZ ;  /* 0x0000000410057210 */ /* 0x000fe20007f3e0ff */
[--C-:B------:R-:W-:Y:S01]  /*60e0*/  IMAD.X R3, R10, 0x1, R9.reuse, P3 ;  /* 0x000000010a037824 */ /* 0x100fe200018e0609 */
[----:B------:R-:W-:Y:S01]  /*60f0*/  LEA.HI.X R25, R4, UR5, R9, 0x1, P2 ;  /* 0x0000000504197c11 */ /* 0x000fe200090f0c09 */
[----:B------:R-:W-:Y:S01]  /*6100*/  IMAD.IADD R27, R27, 0x1, R7 ;  /* 0x000000011b1b7824 */ /* 0x000fe200078e0207 */
[----:B------:R-:W-:Y:S01]  /*6110*/  LEA R32, P2, R0, UR4, 0x1 ;  /* 0x0000000400207c11 */ /* 0x000fe2000f8408ff */
[----:B------:R-:W-:Y:S01]  /*6120*/  IMAD.X R4, R17, 0x1, R9, P1 ;  /* 0x0000000111047824 */ /* 0x000fe200008e0609 */
[----:B------:R-:W-:-:S02]  /*6130*/  IADD3 R8, P4, R29, R6, RZ ;  /* 0x000000061d087210 */ /* 0x000fc40007f9e0ff */
[----:B------:R-:W-:Y:S02]  /*6140*/  LEA.HI.X R33, R0, UR5, R3, 0x1, P2 ;  /* 0x0000000500217c11 */ /* 0x000fe400090f0c03 */
[----:B------:R-:W-:Y:S01]  /*6150*/  IADD3 R0, P3, R16, R6, RZ ;  /* 0x0000000610007210 */ /* 0x000fe20007f7e0ff */
[--C-:B------:R-:W-:Y:S01]  /*6160*/  IMAD.X R7, R10, 0x1, R27.reuse, P4 ;  /* 0x000000010a077824 */ /* 0x100fe200020e061b */
[----:B------:R-:W-:Y:S02]  /*6170*/  LEA R26, P2, R6, UR6, 0x1 ;  /* 0x00000006061a7c11 */ /* 0x000fe4000f8408ff */
[----:B------:R-:W-:Y:S01]  /*6180*/  LEA R34, P5, R8, UR6, 0x1 ;  /* 0x0000000608227c11 */ /* 0x000fe2000f8a08ff */
[----:B------:R-:W-:Y:S01]  /*6190*/  IMAD.X R3, R17, 0x1, R27, P3 ;  /* 0x0000000111037824 */ /* 0x000fe200018e061b */
        /* <DEDUP_REMOVED lines=22> */
[----:B0-2---:R-:W-:Y:S05]  /*6300*/  CALL.ABS.NOINC R14 ;  /* 0x000000000e007343 */ /* 0x005fea0003c00000 */
.L_x_7714:
[----:B------:R-:W-:Y:S05]  /*6310*/  BSYNC B6 ;  /* 0x0000000000067941 */ /* 0x000fea0003800000 */
.L_x_7713:
        /* <DEDUP_REMOVED lines=28> */
.L_x_7718:
[----:B------:R-:W-:Y:S05]  /*64e0*/  BSYNC B1 ;  /* 0x0000000000017941 */ /* 0x000fea0003800000 */
.L_x_7717:
[----:B------:R-:W-:Y:S01]  /*64f0*/  UMOV UR4, 0xffffffff ;  /* 0xffffffff00047882 */ /* 0x000fe20000000000 */
[----:B-1---5:R-:W-:Y:S01]  /*6500*/  IMAD.MOV.U32 R33, RZ, RZ, R6 ;  /* 0x000000ffff217224 */ /* 0x022fe200078e0006 */
[--C-:B------:R-:W-:Y:S01]  /*6510*/  SHF.R.U64 R37, R6, 0x10, R7.reuse ;  /* 0x0000001006257819 */ /* 0x100fe20000001207 */
[--C-:B------:R-:W-:Y:S01]  /*6520*/  IMAD.MOV.U32 R34, RZ, RZ, R7.reuse ;  /* 0x000000ffff227224 */ /* 0x100fe200078e0007 */
[----:B------:R-:W-:Y:S02]  /*6530*/  SHF.R.U32.HI R38, RZ, 0x10, R7 ;  /* 0x00000010ff267819 */ /* 0x000fe40000011607 */
[----:B------:R-:W-:Y:S01]  /*6540*/  LEA.HI R0, R212, R212, RZ, 0x1 ;  /* 0x000000d4d4007211 */ /* 0x000fe200078f08ff */
[----:B------:R-:W-:Y:S06]  /*6550*/  BRA.DIV UR4, `(.L_x_7719) ;  /* 0x000000ee04a47947 */ /* 0x000fec000b800000 */
.L_x_7889:
[----:B------:R-:W-:Y:S01]  /*6560*/  UMOV UR4, 0xffffffff ;  /* 0xffffffff00047882 */ /* 0x000fe20000000000 */
[----:B------:R-:W-:Y:S02]  /*6570*/  LOP3.LUT R3, R0, 0xfffffffe, RZ, 0xc0, !PT ;  /* 0xfffffffe00037812 */ /* 0x000fe400078ec0ff */
[----:B------:R-:W-:Y:S05]  /*6580*/  BRA.DIV UR4, `(.L_x_7720) ;  /* 0x000000ee04c07947 */ /* 0x000fea000b800000 */
.L_x_7892:
[----:B------:R-:W-:Y:S01]  /*6590*/  UMOV UR4, 0xffffffff ;  /* 0xffffffff00047882 */ /* 0x000fe20000000000 */
[----:B------:R-:W-:Y:S02]  /*65a0*/  IMAD.IADD R3, R212, 0x1, -R3 ;  /* 0x00000001d4037824 */ /* 0x000fe400078e0a03 */
[----:B------:R-:W-:Y:S05]  /*65b0*/  BRA.DIV UR4, `(.L_x_7721) ;  /* 0x000000ee04dc7947 */ /* 0x000fea000b800000 */
.L_x_7895:
[----:B------:R-:W-:Y:S01]  /*65c0*/  UMOV UR4, 0xffffffff ;  /* 0xffffffff00047882 */ /* 0x000fe20000000000 */
[----:B------:R-:W-:Y:S02]  /*65d0*/  SHF.L.U32 R7, R3, 0x1f, RZ ;  /* 0x0000001f03077819 */ /* 0x000fe400000006ff */
[----:B------:R-:W-:Y:S05]  /*65e0*/  BRA.DIV UR4, `(.L_x_7722) ;  /* 0x000000ee04f87947 */ /* 0x000fea000b800000 */
.L_x_7898:
[----:B------:R-:W1:Y:S01]  /*65f0*/  SYNCS.PHASECHK.TRANS64.TRYWAIT P1, [R18+URZ+0x22800], R7 ;  /* 0x02280007120075a7 */ /* 0x000e62000802017f */
[----:B------:R-:W-:Y:S01]  /*6600*/  LOP3.LUT P2, RZ, R218, 0x4, RZ, 0xc0, !PT ;  /* 0x00000004daff7812 */ /* 0x000fe2000784c0ff */
[----:B------:R-:W-:Y:S01]  /*6610*/  IMAD R3, R205, 0x200, R10 ;  /* 0x00000200cd037824 */ /* 0x000fe200078e020a */
[--C-:B------:R-:W-:Y:S01]  /*6620*/  SHF.R.U64 R10, R4, 0x10, R5.reuse ;  /* 0x00000010040a7819 */ /* 0x100fe20000001205 */
[--C-:B------:R-:W-:Y:S01]  /*6630*/  IMAD.MOV.U32 R32, RZ, RZ, R5.reuse ;  /* 0x000000ffff207224 */ /* 0x100fe200078e0005 */
[----:B------:R-:W-:Y:S01]  /*6640*/  SHF.R.U32.HI R11, RZ, 0x10, R5 ;  /* 0x00000010ff0b7819 */ /* 0x000fe20000011605 */
[----:B------:R-:W-:Y:S01]  /*6650*/  IMAD R3, R3, 0x2, R18 ;  /* 0x0000000203037824 */ /* 0x000fe200078e0212 */
[----:B------:R-:W-:Y:S01]  /*6660*/  SHF.R.U64 R12, R20, 0x10, R21 ;  /* 0x00000010140c7819 */ /* 0x000fe20000001215 */
[----:B------:R-:W-:Y:S01]  /*6670*/  IMAD.MOV.U32 R35, RZ, RZ, R8 ;  /* 0x000000ffff237224 */ /* 0x000fe200078e0008 */
[----:B------:R-:W-:Y:S01]  /*6680*/  SHF.R.U64 R8, R8, 0x10, R9 ;  /* 0x0000001008087819 */ /* 0x000fe20000001209 */
[----:B------:R-:W-:Y:S01]  /*6690*/  IMAD.MOV.U32 R31, RZ, RZ, R4 ;  /* 0x000000ffff1f7224 */ /* 0x000fe200078e0004 */
[--C-:B------:R-:W-:Y:S01]  /*66a0*/  SHF.R.U32.HI R13, RZ, 0x10, R21.reuse ;  /* 0x00000010ff0d7819 */ /* 0x100fe20000011615 */
[----:B------:R-:W-:Y:S01]  /*66b0*/  IMAD.MOV.U32 R5, RZ, RZ, R20 ;  /* 0x000000ffff057224 */ /* 0x000fe200078e0014 */
[----:B------:R-:W-:Y:S01]  /*66c0*/  BSSY B1, `(.L_x_7723) ;  /* 0x0000010000017945 */ /* 0x000fe20003800000 */
[----:B------:R-:W-:Y:S01]  /*66d0*/  IMAD.MOV.U32 R6, RZ, RZ, R21 ;  /* 0x000000ffff067224 */ /* 0x000fe200078e0015 */
[----:B------:R-:W-:Y:S01]  /*66e0*/  PRMT R25, R33, 0x5410, R37 ;  /* 0x0000541021197816 */ /* 0x000fe20000000025 */
[--C-:B------:R-:W-:Y:S01]  /*66f0*/  IMAD.MOV.U32 R36, RZ, RZ, R9.reuse ;  /* 0x000000ffff247224 */ /* 0x100fe200078e0009 */
[----:B------:R-:W-:Y:S01]  /*6700*/  SHF.R.U32.HI R9, RZ, 0x10, R9 ;  /* 0x00000010ff097819 */ /* 0x000fe20000011609 */
[C---:B------:R-:W-:Y:S01]  /*6710*/  VIADD R4, R3.reuse, 0x18400 ;  /* 0x0001840003047836 */ /* 0x040fe20000000000 */
[----:B------:R-:W-:Y:S01]  /*6720*/  PRMT R27, R34, 0x5410, R38 ;  /* 0x00005410221b7816 */ /* 0x000fe20000000026 */
[----:B------:R-:W-:Y:S01]  /*6730*/  VIADD R0, R3, 0x18440 ;  /* 0x0001844003007836 */ /* 0x000fe20000000000 */
[----:B------:R-:W-:Y:S01]  /*6740*/  PRMT R31, R31, 0x5410, R10 ;  /* 0x000054101f1f7816 */ /* 0x000fe2000000000a */
[----:B------:R-:W-:Y:S01]  /*6750*/  @P2 VIADD R0, R4, 0xffffffc0 ;  /* 0xffffffc004002836 */ /* 0x000fe20000000000 */
[----:B------:R-:W-:-:S02]  /*6760*/  PRMT R32, R32, 0x5410, R11 ;  /* 0x0000541020207816 */ /* 0x000fc4000000000b */
[----:B------:R-:W-:Y:S02]  /*6770*/  PRMT R33, R5, 0x5410, R12 ;  /* 0x0000541005217816 */ /* 0x000fe4000000000c */
[----:B------:R-:W-:Y:S02]  /*6780*/  PRMT R34, R6, 0x5410, R13 ;  /* 0x0000541006227816 */ /* 0x000fe4000000000d */
[----:B------:R-:W-:Y:S02]  /*6790*/  PRMT R35, R35, 0x5410, R8 ;  /* 0x0000541023237816 */ /* 0x000fe40000000008 */
[----:B------:R-:W-:Y:S01]  /*67a0*/  PRMT R36, R36, 0x5410, R9 ;  /* 0x0000541024247816 */ /* 0x000fe20000000009 */
[----:B-1----:R-:W-:Y:S06]  /*67b0*/  @!P1 BRA `(.L_x_7724) ;  /* 0x000000ec00ac9947 */ /* 0x002fec0003800000 */
.L_x_7899:
[----:B------:R-:W-:Y:S05]  /*67c0*/  BSYNC B1 ;  /* 0x0000000000017941 */ /* 0x000fea0003800000 */
.L_x_7723:
[----:B------:R-:W-:Y:S04]  /*67d0*/  BSSY B1, `(.L_x_7725) ;  /* 0x0000056000017945 */ /* 0x000fe80003800000 */
[----:B------:R-:W-:Y:S05]  /*67e0*/  @P0 BRA `(.L_x_7726) ;  /* 0x0000000400500947 */ /* 0x000fea0003800000 */
[----:B------:R-:W2:Y:S01]  /*67f0*/  LDC R4, c[0x0][0x3d4] ;  /* 0x0000f500ff047b82 */ /* 0x000ea20000000800 */
[C---:B------:R-:W-:Y:S01]  /*6800*/  VIADD R5, R29.reuse, 0x10 ;  /* 0x000000101d057836 */ /* 0x040fe20000000000 */
[----:B------:R-:W-:Y:S01]  /*6810*/  BSSY B2, `(.L_x_7727) ;  /* 0x000002a000027945 */ /* 0x000fe20003800000 */
[----:B--2---:R-:W-:-:S03]  /*6820*/  ISETP.GE.AND P0, PT, R29, R4, PT ;  /* 0x000000041d00720c */ /* 0x004fc60003f06270 */
[----:B------:R-:W-:-:S10]  /*6830*/  ISETP.GE.AND P1, PT, R5, R4, PT ;  /* 0x000000040500720c */ /* 0x000fd40003f26270 */
[----:B------:R-:W-:Y:S05]  /*6840*/  @P0 BRA `(.L_x_7728) ;  /* 0x0000000000980947 */ /* 0x000fea0003800000 */
[----:B-1----:R-:W1:Y:S01]  /*6850*/  LDS.128 R4, [R3+0x18400] ;  /* 0x0184000003047984 */ /* 0x002e620000000c00 */
        /* <DEDUP_REMOVED lines=8> */
[----:B------:R-:W-:Y:S01]  /*68e0*/  IMAD.U32 R10, R6, 0x10000, RZ ;  /* 0x00010000060a7824 */ /* 0x000fe200078e00ff */
[----:B------:R-:W-:Y:S01]  /*68f0*/  SHF.L.U32 R11, R7, 0x10, RZ ;  /* 0x00000010070b7819 */ /* 0x000fe200000006ff */
[C---:B------:R-:W-:Y:S01]  /*6900*/  FMUL.FTZ R21, R4.reuse, R15 ;  /* 0x0000000f04157220 */ /* 0x040fe20000410000 */
[-C--:B------:R-:W-:Y:S01]  /*6910*/  FMUL.FTZ R4, R4, R13.reuse ;  /* 0x0000000d04047220 */ /* 0x080fe20000410000 */
[----:B------:R-:W-:Y:S01]  /*6920*/  LOP3.LUT R6, R6, 0xffff0000, RZ, 0xc0, !PT ;  /* 0xffff000006067812 */ /* 0x000fe200078ec0ff */
[----:B------:R-:W-:Y:S01]  /*6930*/  FMUL.FTZ R24, R5, R14 ;  /* 0x0000000e05187220 */ /* 0x000fe20000410000 */
        /* <DEDUP_REMOVED lines=8> */
[----:B------:R-:W-:Y:S01]  /*69c0*/  FFMA.FTZ R24, R9, R12, -R24 ;  /* 0x0000000c09187223 */ /* 0x000fe20000010818 */
[C---:B------:R-:W-:Y:S01]  /*69d0*/  FMUL.FTZ R15, R6.reuse, R13 ;  /* 0x0000000d060f7220 */ /* 0x040fe20000410000 */
[C---:B------:R-:W-:Y:S01]  /*69e0*/  FMUL.FTZ R12, R7.reuse, R8 ;  /* 0x00000008070c7220 */ /* 0x040fe20000410000 */
[-C--:B------:R-:W-:Y:S01]  /*69f0*/  FMUL.FTZ R6, R6, R5.reuse ;  /* 0x0000000506067220 */ /* 0x080fe20000410000 */
[----:B------:R-:W-:Y:S01]  /*6a00*/  FMUL.FTZ R7, R7, R4 ;  /* 0x0000000407077220 */ /* 0x000fe20000410000 */
[----:B------:R-:W-:Y:S01]  /*6a10*/  FFMA.FTZ R9, R9, R14, R26 ;  /* 0x0000000e09097223 */ /* 0x000fe2000001001a */
        /* <DEDUP_REMOVED lines=9> */
.L_x_7728:
[----:B------:R-:W-:Y:S05]  /*6ab0*/  BSYNC B2 ;  /* 0x0000000000027941 */ /* 0x000fea0003800000 */
.L_x_7727:
[----:B------:R-:W-:Y:S05]  /*6ac0*/  @P1 BRA `(.L_x_7726) ;  /* 0x0000000000981947 */ /* 0x000fea0003800000 */
[----:B-12---:R-:W1:Y:S01]  /*6ad0*/  LDS.128 R4, [R0] ;  /* 0x0000000000047984 */ /* 0x006e620000000c00 */
        /* <DEDUP_REMOVED lines=8> */
[C---:B------:R-:W-:Y:S01]  /*6b60*/  IMAD.U32 R10, R6.reuse, 0x10000, RZ ;  /* 0x00010000060a7824 */ /* 0x040fe200078e00ff */
[----:B------:R-:W-:Y:S01]  /*6b70*/  LOP3.LUT R6, R6, 0xffff0000, RZ, 0xc0, !PT ;  /* 0xffff000006067812 */ /* 0x000fe200078ec0ff */
[C---:B------:R-:W-:Y:S01]  /*6b80*/  FMUL.FTZ R21, R4.reuse, R15 ;  /* 0x0000000f04157220 */ /* 0x040fe20000410000 */
[-C--:B------:R-:W-:Y:S01]  /*6b90*/  FMUL.FTZ R4, R4, R13.reuse ;  /* 0x0000000d04047220 */ /* 0x080fe20000410000 */
[C---:B------:R-:W-:Y:S01]  /*6ba0*/  IMAD.U32 R11, R7.reuse, 0x10000, RZ ;  /* 0x00010000070b7824 */ /* 0x040fe200078e00ff */
[----:B------:R-:W-:Y:S01]  /*6bb0*/  LOP3.LUT R7, R7, 0xffff0000, RZ, 0xc0, !PT ;  /* 0xffff000007077812 */ /* 0x000fe200078ec0ff */
[C---:B------:R-:W-:Y:S01]  /*6bc0*/  FFMA.FTZ R21, R8.reuse, R13, -R21 ;  /* 0x0000000d08157223 */ /* 0x040fe20000010815 */
[----:B------:R-:W-:Y:S01]  /*6bd0*/  FFMA.FTZ R20, R8, R15, R4 ;  /* 0x0000000f08147223 */ /* 0x000fe20000010004 */
[C---:B------:R-:W-:Y:S01]  /*6be0*/  FMUL.FTZ R24, R5.reuse, R14 ;  /* 0x0000000e05187220 */ /* 0x040fe20000410000 */
[C---:B------:R-:W-:Y:S01]  /*6bf0*/  LOP3.LUT R8, R36.reuse, 0xffff0000, RZ, 0xc0, !PT ;  /* 0xffff000024087812 */ /* 0x040fe200078ec0ff */
[----:B------:R-:W-:Y:S01]  /*6c00*/  FMUL.FTZ R26, R5, R12 ;  /* 0x0000000c051a7220 */ /* 0x000fe20000410000 */
        /* <DEDUP_REMOVED lines=18> */
.L_x_7726:
[----:B------:R-:W-:Y:S05]  /*6d30*/  BSYNC B1 ;  /* 0x0000000000017941 */ /* 0x000fea0003800000 */
.L_x_7725:
[----:B------:R-:W-:-:S13]  /*6d40*/  ISETP.GE.AND P0, PT, R211, R30, PT ;  /* 0x0000001ed300720c */ /* 0x000fda0003f06270 */
[----:B------:R-:W-:Y:S05]  /*6d50*/  @P0 BRA `(.L_x_7729) ;  /* 0x0000001000dc0947 */ /* 0x000fea0003800000 */
[----:B--23--:R-:W2:Y:S01]  /*6d60*/  LDC R4, c[0x0][0x3d4] ;  /* 0x0000f500ff047b82 */ /* 0x00cea20000000800 */
        /* <DEDUP_REMOVED lines=43> */
.L_x_7731:
[----:B------:R-:W-:Y:S05]  /*7020*/  BSYNC B1 ;  /* 0x0000000000017941 */ /* 0x000fea0003800000 */
.L_x_7730:
[----:B------:R-:W-:Y:S05]  /*7030*/  @P1 BRA `(.L_x_7729) ;  /* 0x0000001000241947 */ /* 0x000fea0003800000 */
[----:B-1----:R-:W2:Y:S01]  /*7040*/  LDS.128 R4, [R0+0x2000] ;  /* 0x0020000000047984 */ /* 0x002ea20000000c00 */
[C---:B------:R-:W-:Y:S01]  /*7050*/  IMAD.U32 R15, R35.reuse, 0x10000, RZ ;  /* 0x00010000230f7824 */ /* 0x040fe200078e00ff */
[----:B------:R-:W-:Y:S01]  /*7060*/  LOP3.LUT R20, R35, 0xffff0000, RZ, 0xc0, !PT ;  /* 0xffff000023147812 */ /* 0x000fe200078ec0ff */
[C---:B------:R-:W-:Y:S01]  /*7070*/  IMAD.U32 R13, R31.reuse, 0x10000, RZ ;  /* 0x000100001f0d7824 */ /* 0x040fe200078e00ff */
[----:B------:R-:W-:Y:S01]  /*7080*/  LOP3.LUT R14, R31, 0xffff0000, RZ, 0xc0, !PT ;  /* 0xffff00001f0e7812 */ /* 0x000fe200078ec0ff */
[C---:B--2---:R-:W-:Y:S01]  /*7090*/  IMAD.U32 R3, R4.reuse, 0x10000, RZ ;  /* 0x0001000004037824 */ /* 0x044fe200078e00ff */
        /* <DEDUP_REMOVED lines=11> */
[----:B------:R-:W-:Y:S01]  /*7150*/  SHF.L.U32 R15, R36, 0x10, RZ ;  /* 0x00000010240f7819 */ /* 0x000fe200000006ff */
[----:B------:R-:W-:Y:S01]  /*7160*/  FMUL.FTZ R5, R14, R5 ;  /* 0x000000050e057220 */ /* 0x000fe20000410000 */
[----:B------:R-:W-:Y:S01]  /*7170*/  LOP3.LUT R7, R7, 0xffff0000, RZ, 0xc0, !PT ;  /* 0xffff000007077812 */ /* 0x000fe200078ec0ff */
        /* <DEDUP_REMOVED lines=19> */
.L_x_7716:
[----:B------:R-:W1:Y:S01]  /*72b0*/  LDC R45, c[0x0][0x3d4] ;  /* 0x0000f500ff2d7b82 */ /* 0x000e620000000800 */
[----:B------:R-:W-:Y:S01]  /*72c0*/  IMAD R30, R85, -0x80, R30 ;  /* 0xffffff80551e7824 */ /* 0x000fe200078e021e */
[----:B------:R-:W-:Y:S02]  /*72d0*/  CS2R R32, SRZ ;  /* 0x0000000000207805 */ /* 0x000fe4000001ff00 */
[----:B------:R-:W-:Y:S02]  /*72e0*/  CS2R R34, SRZ ;  /* 0x0000000000227805 */ /* 0x000fe4000001ff00 */
[----:B------:R-:W-:Y:S02]  /*72f0*/  CS2R R4, SRZ ;  /* 0x0000000000047805 */ /* 0x000fe4000001ff00 */
[----:B------:R-:W-:Y:S02]  /*7300*/  CS2R R6, SRZ ;  /* 0x0000000000067805 */ /* 0x000fe4000001ff00 */
[----:B------:R-:W-:-:S02]  /*7310*/  VIMNMX R30, R30, 0x80, PT ;  /* 0x000000801e1e7848 */ /* 0x000fc40003fe0100 */
[----:B-1----:R-:W-:-:S04]  /*7320*/  ISETP.GE.AND P0, PT, R16, R45, PT ;  /* 0x0000002d1000720c */ /* 0x002fc80003f06270 */
[----:B------:R-:W-:-:S13]  /*7330*/  ISETP.GE.OR P1, PT, R19, R30, P0 ;  /* 0x0000001e1300720c */ /* 0x000fda0000726670 */
[----:B------:R1:W5:Y:S04]  /*7340*/  @!P1 LDG.E.128 R32, desc[UR40][R36.64] ;  /* 0x0000002824209981 */ /* 0x000368000c1e1d00 */
[----:B------:R1:W5:Y:S01]  /*7350*/  @!P1 LDG.E.128 R4, desc[UR40][R38.64] ;  /* 0x0000002826049981 */ /* 0x000362000c1e1d00 */
[----:B------:R-:W-:Y:S01]  /*7360*/  UMOV UR4, 0xffffffff ;  /* 0xffffffff00047882 */ /* 0x000fe20000000000 */
[----:B------:R-:W-:Y:S02]  /*7370*/  LEA.HI R0, R212, R212, RZ, 0x1 ;  /* 0x000000d4d4007211 */ /* 0x000fe400078f08ff */
[----:B------:R-:W-:Y:S05]  /*7380*/  BRA.DIV UR4, `(.L_x_7732) ;  /* 0x000000e204cc7947 */ /* 0x000fea000b800000 */
.L_x_7902:
[----:B------:R-:W-:Y:S01]  /*7390*/  UMOV UR4, 0xffffffff ;  /* 0xffffffff00047882 */ /* 0x000fe20000000000 */
[----:B------:R-:W-:Y:S02]  /*73a0*/  LOP3.LUT R3, R0, 0xfffffffe, RZ, 0xc0, !PT ;  /* 0xfffffffe00037812 */ /* 0x000fe400078ec0ff */
[----:B------:R-:W-:Y:S05]  /*73b0*/  BRA.DIV UR4, `(.L_x_7733) ;  /* 0x000000e204e87947 */ /* 0x000fea000b800000 */
.L_x_7905:
[----:B------:R-:W-:Y:S01]  /*73c0*/  UMOV UR4, 0xffffffff ;  /* 0xffffffff00047882 */ /* 0x000fe20000000000 */
[----:B------:R-:W-:Y:S02]  /*73d0*/  IMAD.IADD R3, R212, 0x1, -R3 ;  /* 0x00000001d4037824 */ /* 0x000fe400078e0a03 */
[----:B------:R-:W-:Y:S05]  /*73e0*/  BRA.DIV UR4, `(.L_x_7734) ;  /* 0x000000e604047947 */ /* 0x000fea000b800000 */
.L_x_7908:
[----:B------:R-:W-:Y:S01]  /*73f0*/  UMOV UR4, 0xffffffff ;  /* 0xffffffff00047882 */ /* 0x000fe20000000000 */
[----:B------:R-:W-:Y:S02]  /*7400*/  SHF.L.U32 R3, R3, 0x1f, RZ ;  /* 0x0000001f03037819 */ /* 0x000fe400000006ff */
[----:B------:R-:W-:Y:S05]  /*7410*/  BRA.DIV UR4, `(.L_x_7735) ;  /* 0x000000e604207947 */ /* 0x000fea000b800000 */
.L_x_7911:
[----:B------:R-:W2:Y:S01]  /*7420*/  SYNCS.PHASECHK.TRANS64.TRYWAIT P1, [R18+URZ+0x22800], R3 ;  /* 0x02280003120075a7 */ /* 0x000ea2000802017f */
[----:B-1---5:R-:W-:Y:S01]  /*7430*/  IMAD.MOV.U32 R37, RZ, RZ, R32 ;  /* 0x000000ffff257224 */ /* 0x022fe200078e0020 */
[--C-:B------:R-:W-:Y:S01]  /*7440*/  SHF.R.U64 R0, R32, 0x10, R33.reuse ;  /* 0x0000001020007819 */ /* 0x100fe20000001221 */
[----:B------:R-:W-:Y:S01]  /*7450*/  IMAD.MOV.U32 R41, RZ, RZ, R4 ;  /* 0x000000ffff297224 */ /* 0x000fe200078e0004 */
        /* <DEDUP_REMOVED lines=8> */
[----:B------:R-:W-:Y:S01]  /*74e0*/  SHF.R.U64 R5, R6, 0x10, R7 ;  /* 0x0000001006057819 */ /* 0x000fe20000001207 */
[----:B------:R-:W-:Y:S01]  /*74f0*/  IMAD.MOV.U32 R43, RZ, RZ, R6 ;  /* 0x000000ffff2b7224 */ /* 0x000fe200078e0006 */
[----:B------:R-:W-:Y:S01]  /*7500*/  SHF.R.U64 R9, R34, 0x10, R35 ;  /* 0x0000001022097819 */ /* 0x000fe20000001223 */
[----:B------:R-:W-:Y:S01]  /*7510*/  IMAD.MOV.U32 R44, RZ, RZ, R7 ;  /* 0x000000ffff2c7224 */ /* 0x000fe200078e0007 */
[----:B------:R-:W-:Y:S01]  /*7520*/  SHF.R.U32.HI R10, RZ, 0x10, R35 ;  /* 0x00000010ff0a7819 */ /* 0x000fe20000011623 */
[----:B------:R-:W-:Y:S01]  /*7530*/  BSSY B1, `(.L_x_7736) ;  /* 0x000000c000017945 */ /* 0x000fe20003800000 */
[----:B------:R-:W-:-:S02]  /*7540*/  SHF.R.U32.HI R6, RZ, 0x10, R7 ;  /* 0x00000010ff067819 */ /* 0x000fc40000011607 */
[-C--:B------:R-:W-:Y:S02]  /*7550*/  ISETP.GE.OR P2, PT, R19, R30.reuse, P0 ;  /* 0x0000001e1300720c */ /* 0x080fe40000746670 */
[----:B------:R-:W-:Y:S02]  /*7560*/  ISETP.GE.OR P0, PT, R211, R30, P0 ;  /* 0x0000001ed300720c */ /* 0x000fe40000706670 */
[----:B------:R-:W-:Y:S02]  /*7570*/  PRMT R38, R38, 0x5410, R8 ;  /* 0x0000541026267816 */ /* 0x000fe40000000008 */
[----:B------:R-:W-:Y:S02]  /*7580*/  PRMT R39, R39, 0x5410, R9 ;  /* 0x0000541027277816 */ /* 0x000fe40000000009 */
[----:B------:R-:W-:Y:S02]  /*7590*/  PRMT R40, R40, 0x5410, R10 ;  /* 0x0000541028287816 */ /* 0x000fe4000000000a */
[----:B------:R-:W-:-:S02]  /*75a0*/  PRMT R41, R41, 0x5410, R0 ;  /* 0x0000541029297816 */ /* 0x000fc40000000000 */
[----:B------:R-:W-:Y:S02]  /*75b0*/  PRMT R42, R42, 0x5410, R4 ;  /* 0x000054102a2a7816 */ /* 0x000fe40000000004 */
[----:B------:R-:W-:Y:S02]  /*75c0*/  PRMT R43, R43, 0x5410, R5 ;  /* 0x000054102b2b7816 */ /* 0x000fe40000000005 */
[----:B------:R-:W-:Y:S01]  /*75d0*/  PRMT R44, R44, 0x5410, R6 ;  /* 0x000054102c2c7816 */ /* 0x000fe20000000006 */
[----:B--2---:R-:W-:Y:S06]  /*75e0*/  @!P1 BRA `(.L_x_7737) ;  /* 0x000000e000d49947 */ /* 0x004fec0003800000 */
.L_x_7912:
[----:B------:R-:W-:Y:S05]  /*75f0*/  BSYNC B1 ;  /* 0x0000000000017941 */ /* 0x000fea0003800000 */
.L_x_7736:
[----:B------:R-:W-:Y:S04]  /*7600*/  BSSY B1, `(.L_x_7738) ;  /* 0x000005a000017945 */ /* 0x000fe80003800000 */
[----:B------:R-:W-:Y:S05]  /*7610*/  @P2 BRA `(.L_x_7739) ;  /* 0x0000000400602947 */ /* 0x000fea0003800000 */
[----:B------:R-:W-:Y:S01]  /*7620*/  IMAD.SHL.U32 R0, R218, 0x40, RZ ;  /* 0x00000040da007824 */ /* 0x000fe200078e00ff */
[C---:B------:R-:W-:Y:S01]  /*7630*/  LOP3.LUT R24, R41.reuse, 0xffff0000, RZ, 0xc0, !PT ;  /* 0xffff000029187812 */ /* 0x040fe200078ec0ff */
[----:B-1----:R-:W-:Y:S02]  /*7640*/  IMAD.IADD R3, R16, 0x1, R45 ;  /* 0x0000000110037824 */ /* 0x002fe400078e022d */
[----:B------:R-:W-:Y:S01]  /*7650*/  IMAD.U32 R27, R41, 0x10000, RZ ;  /* 0x00010000291b7824 */ /* 0x000fe200078e00ff */
[----:B------:R-:W-:Y:S01]  /*7660*/  LOP3.LUT R4, R0, 0x1c0, RZ, 0xc0, !PT ;  /* 0x000001c000047812 */ /* 0x000fe200078ec0ff */
[----:B------:R-:W-:-:S03]  /*7670*/  IMAD.U32 R25, R37, 0x10000, RZ ;  /* 0x0001000025197824 */ /* 0x000fc600078e00ff */
        /* <DEDUP_REMOVED lines=8> */
[----:B------:R-:W1:Y:S01]  /*7700*/  LDS.128 R8, [R34+0x18400] ;  /* 0x0184000022087984 */ /* 0x000e620000000c00 */
[----:B------:R-:W-:-:S05]  /*7710*/  IMAD R36, R3, 0x2, R18 ;  /* 0x0000000203247824 */ /* 0x000fca00078e0212 */
[----:B------:R-:W2:Y:S01]  /*7720*/  LDS.128 R4, [R36+0x18400] ;  /* 0x0184000024047984 */ /* 0x000ea20000000c00 */
[C---:B-1----:R-:W-:Y:S01]  /*7730*/  IMAD.U32 R0, R8.reuse, 0x10000, RZ ;  /* 0x0001000008007824 */ /* 0x042fe200078e00ff */
[----:B------:R-:W-:Y:S01]  /*7740*/  LOP3.LUT R3, R8, 0xffff0000, RZ, 0xc0, !PT ;  /* 0xffff000008037812 */ /* 0x000fe200078ec0ff */
        /* <DEDUP_REMOVED lines=17> */
[C---:B------:R-:W-:Y:S01]  /*7860*/  FMUL.FTZ R35, R20.reuse, R29 ;  /* 0x0000001d14237220 */ /* 0x040fe20000410000 */
[----:B------:R-:W-:Y:S01]  /*7870*/  LOP3.LUT R27, R43, 0xffff0000, RZ, 0xc0, !PT ;  /* 0xffff00002b1b7812 */ /* 0x000fe200078ec0ff */
[-C--:B------:R-:W-:Y:S01]  /*7880*/  FMUL.FTZ R20, R20, R25.reuse ;  /* 0x0000001914147220 */ /* 0x080fe20000410000 */
[C---:B------:R-:W-:Y:S01]  /*7890*/  FFMA.FTZ R33, R3.reuse, R14, -R30 ;  /* 0x0000000e03217223 */ /* 0x040fe2000001081e */
[----:B------:R-:W-:Y:S01]  /*78a0*/  FFMA.FTZ R24, R3, R24, R4 ;  /* 0x0000001803187223 */ /* 0x000fe20000010004 */
[C---:B------:R-:W-:Y:S01]  /*78b0*/  FFMA.FTZ R35, R12.reuse, R25, -R35 ;  /* 0x000000190c237223 */ /* 0x040fe20000010823 */
        /* <DEDUP_REMOVED lines=8> */
[----:B------:R-:W-:Y:S01]  /*7940*/  FFMA.FTZ R30, R10, R3, -R25 ;  /* 0x000000030a1e7223 */ /* 0x000fe20000010819 */
[----:B------:R-:W-:Y:S02]  /*7950*/  IMAD.U32 R14, R44, 0x10000, RZ ;  /* 0x000100002c0e7824 */ /* 0x000fe400078e00ff */
[C---:B------:R-:W-:Y:S01]  /*7960*/  FMUL.FTZ R3, R15.reuse, R12 ;  /* 0x0000000c0f037220 */ /* 0x040fe20000410000 */
[----:B------:R-:W-:Y:S02]  /*7970*/  IMAD.U32 R4, R40, 0x10000, RZ ;  /* 0x0001000028047824 */ /* 0x000fe400078e00ff */
[----:B------:R-:W-:Y:S01]  /*7980*/  FMUL.FTZ R15, R15, R0 ;  /* 0x000000000f0f7220 */ /* 0x000fe20000410000 */
[----:B------:R-:W-:-:S02]  /*7990*/  IMAD.U32 R13, R11, 0x10000, RZ ;  /* 0x000100000b0d7824 */ /* 0x000fc400078e00ff */
[C---:B------:R-:W-:Y:S01]  /*79a0*/  FMUL.FTZ R6, R21.reuse, R14 ;  /* 0x0000000e15067220 */ /* 0x040fe20000410000 */
[----:B------:R-:W-:Y:S01]  /*79b0*/  FFMA.FTZ R29, R10, R27, R29 ;  /* 0x0000001b0a1d7223 */ /* 0x000fe2000001001d */
[----:B------:R-:W-:Y:S01]  /*79c0*/  FMUL.FTZ R10, R21, R4 ;  /* 0x00000004150a7220 */ /* 0x000fe20000410000 */
[C---:B------:R-:W-:Y:S01]  /*79d0*/  FFMA.FTZ R3, R8.reuse, R0, -R3 ;  /* 0x0000000008037223 */ /* 0x040fe20000010803 */
[----:B------:R-:W-:Y:S01]  /*79e0*/  FFMA.FTZ R15, R8, R12, R15 ;  /* 0x0000000c080f7223 */ /* 0x000fe2000001000f */
[----:B------:R-:W-:Y:S01]  /*79f0*/  FFMA.FTZ R21, R13, R4, -R6 ;  /* 0x000000040d157223 */ /* 0x000fe20000010806 */
[----:B------:R-:W-:Y:S01]  /*7a00*/  LOP3.LUT R5, R5, 0xffff0000, RZ, 0xc0, !PT ;  /* 0xffff000005057812 */ /* 0x000fe200078ec0ff */
[----:B------:R-:W-:Y:S01]  /*7a10*/  FFMA.FTZ R13, R13, R14, R10 ;  /* 0x0000000e0d0d7223 */ /* 0x000fe2000001000a */
[----:B------:R-:W-:Y:S02]  /*7a20*/  LOP3.LUT R7, R7, 0xffff0000, RZ, 0xc0, !PT ;  /* 0xffff000007077812 */ /* 0x000fe400078ec0ff */
[----:B------:R-:W-:-:S02]  /*7a30*/  LOP3.LUT R6, R42, 0xffff0000, RZ, 0xc0, !PT ;  /* 0xffff00002a067812 */ /* 0x000fc400078ec0ff */
        /* <DEDUP_REMOVED lines=22> */
.L_x_7739:
[----:B------:R-:W-:Y:S05]  /*7ba0*/  BSYNC B1 ;  /* 0x0000000000017941 */ /* 0x000fea0003800000 */
.L_x_7738:
[----:B------:R-:W-:Y:S05]  /*7bb0*/  @P0 BRA `(.L_x_7729) ;  /* 0x0000000400440947 */ /* 0x000fea0003800000 */
[----:B-1----:R-:W-:Y:S01]  /*7bc0*/  IMAD.IADD R3, R16, 0x1, R45 ;  /* 0x0000000110037824 */ /* 0x002fe200078e022d */
[----:B--2---:R-:W1:Y:S01]  /*7bd0*/  LDS.128 R8, [R229+0x18400] ;  /* 0x01840000e5087984 */ /* 0x004e620000000c00 */
[C---:B------:R-:W-:Y:S01]  /*7be0*/  IMAD.U32 R30, R41.reuse, 0x10000, RZ ;  /* 0x00010000291e7824 */ /* 0x040fe200078e00ff */
[----:B------:R-:W-:Y:S01]  /*7bf0*/  LOP3.LUT R32, R41, 0xffff0000, RZ, 0xc0, !PT ;  /* 0xffff000029207812 */ /* 0x000fe200078ec0ff */
[----:B------:R-:W-:Y:S01]  /*7c00*/  IMAD.U32 R26, R37, 0x10000, RZ ;  /* 0x00010000251a7824 */ /* 0x000fe200078e00ff */
[----:B------:R-:W-:Y:S01]  /*7c10*/  LOP3.LUT R3, R204, 0x38, R3, 0xf8, !PT ;  /* 0x00000038cc037812 */ /* 0x000fe200078ef803 */
[----:B------:R-:W-:Y:S01]  /*7c20*/  IMAD.U32 R34, R42, 0x10000, RZ ;  /* 0x000100002a227824 */ /* 0x000fe200078e00ff */
[----:B------:R-:W-:Y:S01]  /*7c30*/  LOP3.LUT R41, R44, 0xffff0000, RZ, 0xc0, !PT ;  /* 0xffff00002c297812 */ /* 0x000fe200078ec0ff */
[----:B------:R-:W-:Y:S01]  /*7c40*/  IMAD.U32 R33, R43, 0x10000, RZ ;  /* 0x000100002b217824 */ /* 0x000fe200078e00ff */
[----:B------:R-:W-:Y:S02]  /*7c50*/  LOP3.LUT R3, R3, R234, RZ, 0x3c, !PT ;  /* 0x000000ea03037212 */ /* 0x000fe400078e3cff */
[----:B------:R-:W-:-:S03]  /*7c60*/  LOP3.LUT R35, R38, 0xffff0000, RZ, 0xc0, !PT ;  /* 0xffff000026237812 */ /* 0x000fc600078ec0ff */
[----:B------:R-:W-:-:S04]  /*7c70*/  IMAD.IADD R3, R206, 0x1, R3 ;  /* 0x00000001ce037824 */ /* 0x000fc800078e0203 */
        /* <DEDUP_REMOVED lines=19> */
[----:B------:R-:W-:Y:S01]  /*7db0*/  LOP3.LUT R26, R37, 0xffff0000, RZ, 0xc0, !PT ;  /* 0xffff0000251a7812 */ /* 0x000fe200078ec0ff */
[----:B------:R-:W-:Y:S01]  /*7dc0*/  FFMA.FTZ R15, R30, R0, R15 ;  /* 0x000000001e0f7223 */ /* 0x000fe2000001000f */
[----:B------:R-:W-:Y:S01]  /*7dd0*/  IMAD.U32 R30, R38, 0x10000, RZ ;  /* 0x00010000261e7824 */ /* 0x000fe200078e00ff */
[----:B------:R-:W-:Y:S01]  /*7de0*/  LOP3.LUT R6, R6, 0xffff0000, RZ, 0xc0, !PT ;  /* 0xffff000006067812 */ /* 0x000fe200078ec0ff */
[----:B------:R-:W-:Y:S02]  /*7df0*/  IMAD.U32 R24, R7, 0x10000, RZ ;  /* 0x0001000007187824 */ /* 0x000fe400078e00ff */
[C---:B------:R-:W-:Y:S01]  /*7e00*/  FMUL.FTZ R29, R26.reuse, R4 ;  /* 0x000000041a1d7220 */ /* 0x040fe20000410000 */
[----:B------:R-:W-:Y:S01]  /*7e10*/  FFMA.FTZ R0, R26, R8, -R27 ;  /* 0x000000081a007223 */ /* 0x000fe2000001081b */
[-C--:B------:R-:W-:Y:S01]  /*7e20*/  FMUL.FTZ R27, R34, R20.reuse ;  /* 0x00000014221b7220 */ /* 0x080fe20000410000 */
[----:B------:R-:W-:Y:S01]  /*7e30*/  FMUL.FTZ R31, R30, R20 ;  /* 0x000000141e1f7220 */ /* 0x000fe20000410000 */
[----:B------:R-:W-:Y:S01]  /*7e40*/  FFMA.FTZ R8, R32, R8, R29 ;  /* 0x0000000820087223 */ /* 0x000fe2000001001d */
[----:B------:R-:W-:-:S02]  /*7e50*/  IMAD.U32 R29, R39, 0x10000, RZ ;  /* 0x00010000271d7824 */ /* 0x000fc400078e00ff */
[-C--:B------:R-:W-:Y:S01]  /*7e60*/  FMUL.FTZ R4, R33, R21.reuse ;  /* 0x0000001521047220 */ /* 0x080fe20000410000 */
[-C--:B------:R-:W-:Y:S01]  /*7e70*/  FFMA.FTZ R27, R30, R12.reuse, -R27 ;  /* 0x0000000c1e1b7223 */ /* 0x080fe2000001081b */
[----:B------:R-:W-:Y:S01]  /*7e80*/  FFMA.FTZ R31, R34, R12, R31 ;  /* 0x0000000c221f7223 */ /* 0x000fe2000001001f */
[----:B------:R-:W-:Y:S01]  /*7e90*/  FMUL.FTZ R20, R29, R21 ;  /* 0x000000151d147220 */ /* 0x000fe20000410000 */
[----:B------:R-:W-:Y:S01]  /*7ea0*/  LOP3.LUT R26, R39, 0xffff0000, RZ, 0xc0, !PT ;  /* 0xffff0000271a7812 */ /* 0x000fe200078ec0ff */
[----:B------:R-:W-:Y:S01]  /*7eb0*/  IMAD.U32 R32, R44, 0x10000, RZ ;  /* 0x000100002c207824 */ /* 0x000fe200078e00ff */
[----:B------:R-:W-:Y:S01]  /*7ec0*/  LOP3.LUT R30, R43, 0xffff0000, RZ, 0xc0, !PT ;  /* 0xffff00002b1e7812 */ /* 0x000fe200078ec0ff */
[-C--:B------:R-:W-:Y:S01]  /*7ed0*/  FFMA.FTZ R12, R29, R13.reuse, -R4 ;  /* 0x0000000d1d0c7223 */ /* 0x080fe20000010804 */
[----:B------:R-:W-:Y:S02]  /*7ee0*/  IMAD.U32 R4, R40, 0x10000, RZ ;  /* 0x0001000028047824 */ /* 0x000fe400078e00ff */
[----:B------:R-:W-:Y:S01]  /*7ef0*/  FFMA.FTZ R20, R33, R13, R20 ;  /* 0x0000000d21147223 */ /* 0x000fe20000010014 */
[----:B------:R-:W-:Y:S01]  /*7f00*/  FMUL.FTZ R13, R32, R24 ;  /* 0x00000018200d7220 */ /* 0x000fe20000410000 */
[----:B------:R-:W-:Y:S01]  /*7f10*/  LOP3.LUT R39, R42, 0xffff0000, RZ, 0xc0, !PT ;  /* 0xffff00002a277812 */ /* 0x000fe200078ec0ff */
[-C--:B------:R-:W-:Y:S01]  /*7f20*/  FMUL.FTZ R21, R30, R6.reuse ;  /* 0x000000061e157220 */ /* 0x080fe20000410000 */
[----:B------:R-:W-:Y:S01]  /*7f30*/  LOP3.LUT R7, R7, 0xffff0000, RZ, 0xc0, !PT ;  /* 0xffff000007077812 */ /* 0x000fe200078ec0ff */
[----:B------:R-:W-:Y:S01]  /*7f40*/  FMUL.FTZ R29, R26, R6 ;  /* 0x000000061a1d7220 */ /* 0x000fe20000410000 */
[----:B------:R-:W-:Y:S01]  /*7f50*/  FMUL.FTZ R33, R4, R24 ;  /* 0x0000001804217220 */ /* 0x000fe20000410000 */
[----:B------:R-:W-:Y:S01]  /*7f60*/  LOP3.LUT R37, R40, 0xffff0000, RZ, 0xc0, !PT ;  /* 0xffff000028257812 */ /* 0x000fe200078ec0ff */
[----:B------:R-:W-:Y:S01]  /*7f70*/  FFMA.FTZ R13, R4, R14, -R13 ;  /* 0x0000000e040d7223 */ /* 0x000fe2000001080d */
[-C--:B------:R-:W-:Y:S01]  /*7f80*/  FFMA.FTZ R21, R26, R10.reuse, -R21 ;  /* 0x0000000a1a157223 */ /* 0x080fe20000010815 */
[----:B------:R-:W-:Y:S01]  /*7f90*/  FFMA.FTZ R29, R30, R10, R29 ;  /* 0x0000000a1e1d7223 */ /* 0x000fe2000001001d */
        /* <DEDUP_REMOVED lines=19> */
.L_x_7729:
[----:B------:R-:W-:Y:S05]  /*80d0*/  BSYNC B0 ;  /* 0x0000000000007941 */ /* 0x000fea0003800000 */
.L_x_7715:
        /* <DEDUP_REMOVED lines=8> */
.L_x_7712:
[----:B---34-:R-:W3:Y:S01]  /*8160*/  S2R R0, SR_TID.X ;  /* 0x0000000000007919 */ /* 0x018ee20000002100 */
[----:B------:R-:W-:Y:S05]  /*8170*/  WARPSYNC.ALL ;  /* 0x0000000000007948 */ /* 0x000fea0003800000 */
[----:B---3--:R-:W-:-:S04]  /*8180*/  SHF.R.U32.HI R0, RZ, 0x7, R0 ;  /* 0x00000007ff007819 */ /* 0x008fc80000011600 */
[----:B------:R-:W-:Y:S01]  /*8190*/  IADD3 R12, R0, 0x8, RZ ;  /* 0x00000008000c7810 */ /* 0x000fe20007ffe0ff */
[----:B------:R-:W-:-:S04]  /*81a0*/  IMAD.U32 R0, RZ, RZ, UR44 ;  /* 0x0000002cff007e24 */ /* 0x000fc8000f8e00ff */
[----:B------:R3:W-:Y:S01]  /*81b0*/  BAR.SYNC.DEFER_BLOCKING R12, 0x100 ;  /* 0x0004000c0000751d */ /* 0x0007e20000010000 */
[----:B------:R-:W-:-:S13]  /*81c0*/  ISETP.NE.AND P0, PT, R0, 0x3, PT ;  /* 0x000000030000780c */ /* 0x000fda0003f05270 */
[----:B---3--:R-:W-:Y:S05]  /*81d0*/  @!P0 BRA `(.L_x_7740) ;  /* 0x0000000000048947 */ /* 0x008fea0003800000 */
[----:B------:R-:W-:Y:S01]  /*81e0*/  BPT.TRAP 0x1 ;  /* 0x000000040000795c */ /* 0x000fe20000300000 */
.L_x_7740:
[----:B-12---:R-:W-:Y:S01]  /*81f0*/  IMAD R3, R22, 0x8, R18 ;  /* 0x0000000816037824 */ /* 0x006fe200078e0212 */
[----:B------:R-:W-:-:S04]  /*8200*/  SHF.L.U32 R72, R200, 0x1f, RZ ;  /* 0x0000001fc8487819 */ /* 0x000fc800000006ff */
[----:B------:R1:W2:Y:S01]  /*8210*/  SYNCS.PHASECHK.TRANS64.TRYWAIT P1, [R3+URZ+0x22830], R72 ;  /* 0x02283048030075a7 */ /* 0x0002a2000802017f */
[----:B------:R-:W-:Y:S05]  /*8220*/  @!P0 BRA `(.L_x_7741) ;  /* 0x0000000000048947 */ /* 0x000fea0003800000 */
[----:B------:R-:W-:Y:S01]  /*8230*/  BPT.TRAP 0x1 ;  /* 0x000000040000795c */ /* 0x000fe20000300000 */
.L_x_7741:
[----:B------:R-:W-:Y:S01]  /*8240*/  VIADD R0, R18, 0x1c400 ;  /* 0x0001c40012007836 */ /* 0x000fe20000000000 */
[----:B------:R-:W-:Y:S01]  /*8250*/  LOP3.LUT R4, R28, 0x10000, RZ, 0xfc, !PT ;  /* 0x000100001c047812 */ /* 0x000fe200078efcff */
[----:B------:R-:W-:-:S03]  /*8260*/  IMAD.MOV.U32 R5, RZ, RZ, 0x40000040 ;  /* 0x40000040ff057424 */ /* 0x000fc600078e00ff */
[----:B------:R-:W-:-:S04]  /*8270*/  SHF.R.U32.HI R0, RZ, 0x4, R0 ;  /* 0x00000004ff007819 */ /* 0x000fc80000011600 */
[----:B------:R-:W-:-:S04]  /*8280*/  LOP3.LUT R0, R0, 0x3fff, RZ, 0xc0, !PT ;  /* 0x00003fff00007812 */ /* 0x000fc800078ec0ff */
[----:B------:R-:W-:Y:S01]  /*8290*/  LOP3.LUT R0, R0, 0x10000, RZ, 0xfc, !PT ;  /* 0x0001000000007812 */ /* 0x000fe200078efcff */
[----:B--2---:R-:W-:Y:S06]  /*82a0*/  @P1 BRA `(.L_x_7742) ;  /* 0x0000000000081947 */ /* 0x004fec0003800000 */
[----:B------:R-:W2:Y:S02]  /*82b0*/  SYNCS.PHASECHK.TRANS64.TRYWAIT P1, [R3+URZ+0x22830], R72 ;  /* 0x02283048030075a7 */ /* 0x000ea4000802017f */
[----:B--2---:R-:W-:Y:S05]  /*82c0*/  @!P1 BRA `(.L_x_7743) ;  /* 0x000000d400b09947 */ /* 0x004fea0003800000 */
.L_x_7742:
[----:B------:R-:W-:Y:S01]  /*82d0*/  IMAD R14, R22, 0x300, R0 ;  /* 0x00000300160e7824 */ /* 0x000fe200078e0200 */
        /* <DEDUP_REMOVED lines=10> */
[----:B------:R-:W3:Y:S01]  /*8380*/  S2R R73, SR_TID.X ;  /* 0x0000000000497919 */ /* 0x000ee20000002100 */
[----:B------:R-:W-:-:S02]  /*8390*/  IMAD.MOV.U32 R7, RZ, RZ, 0x40000040 ;  /* 0x40000040ff077424 */ /* 0x000fc400078e00ff */
[----:B------:R-:W-:Y:S02]  /*83a0*/  VIADD R8, R4, 0x4 ;  /* 0x0000000404087836 */ /* 0x000fe40000000000 */
[----:B------:R-:W-:Y:S02]  /*83b0*/  IMAD.MOV.U32 R9, RZ, RZ, 0x40000040 ;  /* 0x40000040ff097424 */ /* 0x000fe400078e00ff */
[----:B------:R-:W-:-:S04]  /*83c0*/  IMAD.MOV.U32 R15, RZ, RZ, 0x40000040 ;  /* 0x40000040ff0f7424 */ /* 0x000fc800078e00ff */
[----:B------:R-:W-:Y:S01]  /*83d0*/  HGMMA.64x96x16.F32.BF16 R24, gdesc[UR4], RZ, !UPT, gsb0 ;  /* 0x01600000041879f0 */ /* 0x000fe2000c0018ff */
[----:B------:R-:W-:Y:S02]  /*83e0*/  R2UR UR4, R10 ;  /* 0x000000000a0472ca */ /* 0x000fe400000e0000 */
[----:B------:R-:W-:Y:S02]  /*83f0*/  R2UR UR5, R11 ;  /* 0x000000000b0572ca */ /* 0x000fe400000e0000 */
[----:B------:R-:W-:Y:S01]  /*8400*/  R2UR UR6, R6 ;  /* 0x00000000060672ca */ /* 0x000fe200000e0000 */
[C---:B------:R-:W-:Y:S01]  /*8410*/  VIADD R6, R14.reuse, 0x4 ;  /* 0x000000040e067836 */ /* 0x040fe20000000000 */
[----:B------:R-:W-:Y:S01]  /*8420*/  R2UR UR7, R7 ;  /* 0x00000000070772ca */ /* 0x000fe200000e0000 */
[----:B------:R-:W-:Y:S02]  /*8430*/  IMAD.MOV.U32 R7, RZ, RZ, 0x40000040 ;  /* 0x40000040ff077424 */ /* 0x000fe400078e00ff */
[----:B------:R-:W-:Y:S01]  /*8440*/  VIADD R14, R14, 0x6 ;  /* 0x000000060e0e7836 */ /* 0x000fe20000000000 */
[----:B---3--:R-:W-:Y:S01]  /*8450*/  LOP3.LUT R73, R73, 0x7f, RZ, 0xc0, !PT ;  /* 0x0000007f49497812 */ /* 0x008fe200078ec0ff */
[----:B------:R-:W-:-:S02]  /*8460*/  WARPGROUP.DEPBAR.LE gsb0, 0x0 ;  /* 0x00008000000079c5 */ /* 0x000fc40000010000 */
[----:B------:R-:W-:-:S06]  /*8470*/  WARPGROUP.ARRIVE ;  /* 0x00000000000079c5 */ /* 0x000fcc0000000000 */
[----:B------:R-:W-:Y:S01]  /*8480*/  HGMMA.64x96x16.F32.BF16 R24, gdesc[UR4], R24, gsb0 ;  /* 0x01600000041879f0 */ /* 0x000fe20008001818 */
        /* <DEDUP_REMOVED lines=8> */
[----:B------:R-:W-:Y:S01]  /*8510*/  HGMMA.64x96x16.F32.BF16 R24, gdesc[UR4], R24, gsb0 ;  /* 0x01600000041879f0 */ /* 0x000fe20008001818 */
[----:B------:R-:W-:Y:S02]  /*8520*/  R2UR UR4, R6 ;  /* 0x00000000060472ca */ /* 0x000fe400000e0000 */
[----:B------:R-:W-:Y:S02]  /*8530*/  R2UR UR5, R7 ;  /* 0x00000000070572ca */ /* 0x000fe400000e0000 */
[----:B------:R-:W-:Y:S02]  /*8540*/  R2UR UR6, R14 ;  /* 0x000000000e0672ca */ /* 0x000fe400000e0000 */
[----:B------:R-:W-:Y:S01]  /*8550*/  R2UR UR7, R15 ;  /* 0x000000000f0772ca */ /* 0x000fe200000e0000 */
[----:B------:R-:W-:-:S04]  /*8560*/  IMAD R15, R177, -0x60, R176 ;  /* 0xffffffa0b10f7824 */ /* 0x000fc800078e02b0 */
[----:B------:R-:W-:-:S04]  /*8570*/  VIADD R20, R15, 0x60 ;  /* 0x000000600f147836 */ /* 0x000fc80000000000 */
        /* <DEDUP_REMOVED lines=8> */
[----:B------:R-:W-:Y:S01]  /*8600*/  HGMMA.64x96x16.F32.BF16 R24, gdesc[UR4], R24, gsb0 ;  /* 0x01600000041879f0 */ /* 0x000fe20008001818 */
        /* <DEDUP_REMOVED lines=63> */
[----:B------:R-:W-:Y:S01]  /*8a00*/  FMUL.FTZ R63, R63, UR4 ;  /* 0x000000043f3f7c20 */ /* 0x000fe20008410000 */
[----:B------:R-:W-:Y:S01]  /*8a10*/  FMUL.FTZ R66, R66, UR4 ;  /* 0x0000000442427c20 */ /* 0x000fe20008410000 */
[----:B------:R-:W-:Y:S01]  /*8a20*/  FMUL.FTZ R67, R67, UR4 ;  /* 0x0000000443437c20 */ /* 0x000fe20008410000 */
[----:B------:R-:W4:Y:S01]  /*8a30*/  MUFU.TANH R33, R33 ;  /* 0x0000002100217308 */ /* 0x000f220000002400 */
[----:B0-----:R-:W-:Y:S01]  /*8a40*/  FSEL R80, R32, -INF , P1 ;  /* 0xff80000020507808 */ /* 0x001fe20000800000 */
[----:B------:R-:W-:Y:S01]  /*8a50*/  FMUL.FTZ R70, R70, UR4 ;  /* 0x0000000446467c20 */ /* 0x000fe20008410000 */
[----:B------:R-:W-:-:S02]  /*8a60*/  FMUL.FTZ R71, R71, UR4 ;  /* 0x0000000447477c20 */ /* 0x000fc40008410000 */
        /* <DEDUP_REMOVED lines=110> */
[----:B---3--:R-:W-:-:S04]  /*9150*/  FSEL R112, R69, -INF , P5 ;  /* 0xff80000045707808 */ /* 0x008fc80002800000 */
[----:B------:R-:W-:-:S03]  /*9160*/  FMNMX.FTZ R15, R112, R15, !PT ;  /* 0x0000000f700f7209 */ /* 0x000fc60007810000 */
[----:B------:R-:W3:Y:S01]  /*9170*/  MUFU.TANH R67, R67 ;  /* 0x0000004300437308 */ /* 0x000ee20000002400 */
[----:B----4-:R-:W-:Y:S01]  /*9180*/  FSEL R58, R63, -INF , P1 ;  /* 0xff8000003f3a7808 */ /* 0x010fe20000800000 */
[----:B------:R-:W4:Y:S06]  /*9190*/  SHFL.BFLY PT, R20, R15, 0x2, 0x1f ;  /* 0x0c401f000f147f89 */ /* 0x000f2c00000e0000 */
[----:B------:R-:W1:Y:S01]  /*91a0*/  MUFU.TANH R70, R70 ;  /* 0x0000004600467308 */ /* 0x000e620000002400 */
[----:B0-----:R-:W-:-:S07]  /*91b0*/  FSEL R66, R66, -INF , P2 ;  /* 0xff80000042427808 */ /* 0x001fce0001000000 */
[----:B------:R-:W0:Y:S01]  /*91c0*/  MUFU.TANH R71, R71 ;  /* 0x0000004700477308 */ /* 0x000e220000002400 */
[----:B---3--:R-:W-:Y:S02]  /*91d0*/  FSEL R62, R67, -INF , P3 ;  /* 0xff800000433e7808 */ /* 0x008fe40001800000 */
[----:B-1----:R-:W-:Y:S02]  /*91e0*/  FSEL R70, R70, -INF , P4 ;  /* 0xff80000046467808 */ /* 0x002fe40002000000 */
[----:B----4-:R-:W-:Y:S02]  /*91f0*/  FMNMX.FTZ R27, R15, R20, !PT ;  /* 0x000000140f1b7209 */ /* 0x010fe40007810000 */
[----:B------:R-:W-:-:S03]  /*9200*/  FMNMX.FTZ R15, R14, R13, !PT ;  /* 0x0000000d0e0f7209 */ /* 0x000fc60007810000 */
[----:B------:R-:W1:Y:S01]  /*9210*/  SHFL.BFLY PT, R20, R27, 0x1, 0x1f ;  /* 0x0c201f001b147f89 */ /* 0x000e6200000e0000 */
[----:B------:R-:W-:-:S04]  /*9220*/  FMNMX.FTZ R15, R24, R15, !PT ;  /* 0x0000000f180f7209 */ /* 0x000fc80007810000 */
[----:B------:R-:W-:-:S04]  /*9230*/  FMNMX.FTZ R15, R26, R15, !PT ;  /* 0x0000000f1a0f7209 */ /* 0x000fc80007810000 */
[----:B------:R-:W-:Y:S02]  /*9240*/  FMNMX.FTZ R15, R28, R15, !PT ;  /* 0x0000000f1c0f7209 */ /* 0x000fe40007810000 */
[----:B-1----:R-:W-:-:S04]  /*9250*/  FMNMX.FTZ R20, R27, R20, !PT ;  /* 0x000000141b147209 */ /* 0x002fc80007810000 */
[C---:B------:R-:W-:Y:S01]  /*9260*/  FSETP.NEU.FTZ.AND P6, PT, R20.reuse, -INF , PT ;  /* 0xff8000001400780b */ /* 0x040fe20003fdd000 */
[----:B------:R-:W-:-:S05]  /*9270*/  FMUL.FTZ R29, R20, R21 ;  /* 0x00000015141d7220 */ /* 0x000fca0000410000 */
[----:B------:R-:W-:-:S05]  /*9280*/  FSEL R31, R29, RZ, P6 ;  /* 0x000000ff1d1f7208 */ /* 0x000fca0003000000 */
[--C-:B------:R-:W-:Y:S01]  /*9290*/  FFMA.FTZ R29, R25, R21, -R31.reuse ;  /* 0x00000015191d7223 */ /* 0x100fe2000001081f */
[----:B------:R-:W-:Y:S01]  /*92a0*/  FMNMX.FTZ R25, R30, R15, !PT ;  /* 0x0000000f1e197209 */ /* 0x000fe20007810000 */
[--C-:B------:R-:W-:Y:S01]  /*92b0*/  FFMA.FTZ R152, R74, R21, -R31.reuse ;  /* 0x000000154a987223 */ /* 0x100fe2000001081f */
[----:B0-----:R-:W-:Y:S01]  /*92c0*/  FSEL R74, R71, -INF , P5 ;  /* 0xff800000474a7808 */ /* 0x001fe20002800000 */
        /* <DEDUP_REMOVED lines=29> */
[----:B0-----:R-:W-:Y:S01]  /*94a0*/  FMNMX.FTZ R29, R46, R27, !PT ;  /* 0x0000001b2e1d7209 */ /* 0x001fe20007810000 */
[-CC-:B------:R-:W-:Y:S01]  /*94b0*/  FFMA.FTZ R64, R64, R21.reuse, -R31.reuse ;  /* 0x0000001540407223 */ /* 0x180fe2000001081f */
[--C-:B------:R-:W-:Y:S01]  /*94c0*/  FFMA.FTZ R110, R110, R21, -R31.reuse ;  /* 0x000000156e6e7223 */ /* 0x100fe2000001081f */
[----:B------:R-:W-:Y:S01]  /*94d0*/  MUFU.EX2 R156, R156 ;  /* 0x0000009c009c7308 */ /* 0x000fe20000000800 */
[----:B------:R-:W-:Y:S01]  /*94e0*/  FMNMX.FTZ R29, R48, R29, !PT ;  /* 0x0000001d301d7209 */ /* 0x000fe20007810000 */
[-CC-:B------:R-:W-:Y:S01]  /*94f0*/  FFMA.FTZ R68, R68, R21.reuse, -R31.reuse ;  /* 0x0000001544447223 */ /* 0x180fe2000001081f */
[----:B------:R-:W-:-:S02]  /*9500*/  FFMA.FTZ R31, R112, R21, -R31 ;  /* 0x00000015701f7223 */ /* 0x000fc4000001081f */
[----:B------:R-:W-:-:S03]  /*9510*/  FMNMX.FTZ R29, R50, R29, !PT ;  /* 0x0000001d321d7209 */ /* 0x000fc60007810000 */
[----:B------:R-:W-:Y:S01]  /*9520*/  MUFU.EX2 R27, R82 ;  /* 0x00000052001b7308 */ /* 0x000fe20000000800 */
[----:B------:R-:W-:-:S04]  /*9530*/  FMNMX.FTZ R29, R52, R29, !PT ;  /* 0x0000001d341d7209 */ /* 0x000fc80007810000 */
[----:B------:R-:W-:-:S03]  /*9540*/  FMNMX.FTZ R29, R54, R29, !PT ;  /* 0x0000001d361d7209 */ /* 0x000fc60007810000 */
[----:B------:R-:W-:Y:S01]  /*9550*/  MUFU.EX2 R84, R84 ;  /* 0x0000005400547308 */ /* 0x000fe20000000800 */
[----:B------:R-:W-:-:S04]  /*9560*/  FMNMX.FTZ R29, R56, R29, !PT ;  /* 0x0000001d381d7209 */ /* 0x000fc80007810000 */
[----:B------:R-:W-:-:S03]  /*9570*/  FMNMX.FTZ R29, R58, R29, !PT ;  /* 0x0000001d3a1d7209 */ /* 0x000fc60007810000 */
[----:B------:R-:W0:Y:S01]  /*9580*/  MUFU.EX2 R33, R86 ;  /* 0x0000005600217308 */ /* 0x000e220000000800 */
[----:B------:R-:W-:-:S04]  /*9590*/  FMNMX.FTZ R29, R66, R29, !PT ;  /* 0x0000001d421d7209 */ /* 0x000fc80007810000 */
[----:B------:R-:W-:-:S03]  /*95a0*/  FMNMX.FTZ R29, R62, R29, !PT ;  /* 0x0000001d3e1d7209 */ /* 0x000fc60007810000 */
[----:B------:R-:W-:Y:S01]  /*95b0*/  MUFU.EX2 R88, R88 ;  /* 0x0000005800587308 */ /* 0x000fe20000000800 */
[----:B------:R-:W-:-:S04]  /*95c0*/  FMNMX.FTZ R29, R70, R29, !PT ;  /* 0x0000001d461d7209 */ /* 0x000fc80007810000 */
[----:B------:R-:W-:-:S03]  /*95d0*/  FMNMX.FTZ R29, R74, R29, !PT ;  /* 0x0000001d4a1d7209 */ /* 0x000fc60007810000 */
[----:B------:R-:W1:Y:S01]  /*95e0*/  MUFU.EX2 R35, R90 ;  /* 0x0000005a00237308 */ /* 0x000e620000000800 */
[----:B0-----:R-:W-:Y:S01]  /*95f0*/  F2FP.BF16.F32.PACK_AB R158, R33, R84 ;  /* 0x00000054219e723e */ /* 0x001fe200000010ff */
[----:B------:R-:W0:Y:S06]  /*9600*/  SHFL.BFLY PT, R76, R29, 0x2, 0x1f ;  /* 0x0c401f001d4c7f89 */ /* 0x000e2c00000e0000 */
[----:B------:R-:W-:Y:S08]  /*9610*/  MUFU.EX2 R92, R92 ;  /* 0x0000005c005c7308 */ /* 0x000ff00000000800 */
[----:B------:R-:W3:Y:S01]  /*9620*/  MUFU.EX2 R37, R94 ;  /* 0x0000005e00257308 */ /* 0x000ee20000000800 */
[----:B-1----:R-:W-:-:S07]  /*9630*/  F2FP.BF16.F32.PACK_AB R160, R35, R88 ;  /* 0x0000005823a0723e */ /* 0x002fce00000010ff */
[----:B------:R-:W-:Y:S01]  /*9640*/  MUFU.EX2 R96, R96 ;  /* 0x0000006000607308 */ /* 0x000fe20000000800 */
[----:B0-----:R-:W-:-:S05]  /*9650*/  FMNMX.FTZ R76, R29, R76, !PT ;  /* 0x0000004c1d4c7209 */ /* 0x001fca0007810000 */
[----:B------:R-:W0:Y:S02]  /*9660*/  SHFL.BFLY PT, R29, R76, 0x1, 0x1f ;  /* 0x0c201f004c1d7f89 */ /* 0x000e2400000e0000 */
[----:B------:R-:W1:Y:S01]  /*9670*/  MUFU.EX2 R39, R98 ;  /* 0x0000006200277308 */ /* 0x000e620000000800 */
[----:B---3--:R-:W-:-:S07]  /*9680*/  F2FP.BF16.F32.PACK_AB R162, R37, R92 ;  /* 0x0000005c25a2723e */ /* 0x008fce00000010ff */
[----:B------:R-:W-:Y:S08]  /*9690*/  MUFU.EX2 R100, R100 ;  /* 0x0000006400647308 */ /* 0x000ff00000000800 */
[----:B------:R-:W3:Y:S01]  /*96a0*/  MUFU.EX2 R41, R102 ;  /* 0x0000006600297308 */ /* 0x000ee20000000800 */
[----:B-1----:R-:W-:Y:S02]  /*96b0*/  F2FP.BF16.F32.PACK_AB R164, R39, R96 ;  /* 0x0000006027a4723e */ /* 0x002fe400000010ff */
[----:B0-----:R-:W-:-:S05]  /*96c0*/  FMNMX.FTZ R178, R76, R29, !PT ;  /* 0x0000001d4cb27209 */ /* 0x001fca0007810000 */
[----:B------:R-:W-:Y:S01]  /*96d0*/  MUFU.EX2 R104, R104 ;  /* 0x0000006800687308 */ /* 0x000fe20000000800 */
[C---:B------:R-:W-:Y:S01]  /*96e0*/  FSETP.NEU.FTZ.AND P1, PT, R178.reuse, -INF , PT ;  /* 0xff800000b200780b */ /* 0x040fe20003f3d000 */
[----:B------:R-:W-:-:S06]  /*96f0*/  FMUL.FTZ R47, R178, R21 ;  /* 0x00000015b22f7220 */ /* 0x000fcc0000410000 */
[----:B------:R-:W0:Y:S01]  /*9700*/  MUFU.EX2 R43, R106 ;  /* 0x0000006a002b7308 */ /* 0x000e220000000800 */
[----:B------:R-:W-:Y:S02]  /*9710*/  FSEL R47, R47, RZ, P1 ;  /* 0x000000ff2f2f7208 */ /* 0x000fe40000800000 */
[----:B------:R-:W-:Y:S02]  /*9720*/  ISETP.NE.AND P1, PT, R73, RZ, PT ;  /* 0x000000ff4900720c */ /* 0x000fe40003f25270 */
[----:B------:R-:W1:Y:S01]  /*9730*/  S2R R73, SR_TID.X ;  /* 0x0000000000497919 */ /* 0x000e620000002100 */
        /* <DEDUP_REMOVED lines=14> */
[----:B----4-:R-:W-:Y:S01]  /*9820*/  FADD.FTZ R13, R152, R15 ;  /* 0x0000000f980d7221 */ /* 0x010fe20000010000 */
[-CC-:B------:R-:W-:Y:S01]  /*9830*/  FFMA.FTZ R44, R44, R21.reuse, -R47.reuse ;  /* 0x000000152c2c7223 */ /* 0x180fe2000001082f */
[-CC-:B------:R-:W-:Y:S01]  /*9840*/  FFMA.FTZ R46, R46, R21.reuse, -R47.reuse ;  /* 0x000000152e2e7223 */ /* 0x180fe2000001082f */
[-CC-:B------:R-:W-:Y:S01]  /*9850*/  FFMA.FTZ R48, R48, R21.reuse, -R47.reuse ;  /* 0x0000001530307223 */ /* 0x180fe2000001082f */
[-CC-:B------:R-:W-:Y:S01]  /*9860*/  FFMA.FTZ R50, R50, R21.reuse, -R47.reuse ;  /* 0x0000001532327223 */ /* 0x180fe2000001082f */
[-CC-:B------:R-:W-:Y:S01]  /*9870*/  FFMA.FTZ R52, R52, R21.reuse, -R47.reuse ;  /* 0x0000001534347223 */ /* 0x180fe2000001082f */
[-CC-:B------:R-:W-:Y:S01]  /*9880*/  FFMA.FTZ R54, R54, R21.reuse, -R47.reuse ;  /* 0x0000001536367223 */ /* 0x180fe2000001082f */
[----:B------:R-:W4:Y:S01]  /*9890*/  MUFU.EX2 R24, R24 ;  /* 0x0000001800187308 */ /* 0x000f220000000800 */
[-CC-:B------:R-:W-:Y:S01]  /*98a0*/  FFMA.FTZ R56, R56, R21.reuse, -R47.reuse ;  /* 0x0000001538387223 */ /* 0x180fe2000001082f */
[----:B------:R-:W-:Y:S01]  /*98b0*/  F2FP.BF16.F32.PACK_AB R152, R15, R152 ;  /* 0x000000980f98723e */ /* 0x000fe200000010ff */
[-CC-:B------:R-:W-:Y:S01]  /*98c0*/  FFMA.FTZ R58, R58, R21.reuse, -R47.reuse ;  /* 0x000000153a3a7223 */ /* 0x180fe2000001082f */
[-CC-:B------:R-:W-:Y:S01]  /*98d0*/  FFMA.FTZ R66, R66, R21.reuse, -R47.reuse ;  /* 0x0000001542427223 */ /* 0x180fe2000001082f */
[-CC-:B------:R-:W-:Y:S01]  /*98e0*/  FFMA.FTZ R62, R62, R21.reuse, -R47.reuse ;  /* 0x000000153e3e7223 */ /* 0x180fe2000001082f */
[-CC-:B------:R-:W-:Y:S01]  /*98f0*/  FFMA.FTZ R70, R70, R21.reuse, -R47.reuse ;  /* 0x0000001546467223 */ /* 0x180fe2000001082f */
[----:B------:R-:W-:Y:S01]  /*9900*/  FFMA.FTZ R47, R74, R21, -R47 ;  /* 0x000000154a2f7223 */ /* 0x000fe2000001082f */
[----:B------:R2:W4:Y:S01]  /*9910*/  MUFU.EX2 R155, R26 ;  /* 0x0000001a009b7308 */ /* 0x0005220000000800 */
[----:B---3--:R-:W-:-:S02]  /*9920*/  F2FP.BF16.F32.PACK_AB R166, R41, R100 ;  /* 0x0000006429a6723e */ /* 0x008fc400000010ff */
[----:B-1----:R-:W-:Y:S02]  /*9930*/  SHF.R.U32.HI R73, RZ, 0x7, R73 ;  /* 0x00000007ff497819 */ /* 0x002fe40000011649 */
[----:B0-----:R-:W-:Y:S02]  /*9940*/  F2FP.BF16.F32.PACK_AB R168, R43, R104 ;  /* 0x000000682ba8723e */ /* 0x001fe400000010ff */
[----:B------:R-:W-:Y:S01]  /*9950*/  IADD3 R180, -R73, 0xb, RZ ;  /* 0x0000000b49b47810 */ /* 0x000fe20007ffe1ff */
[----:B------:R-:W0:Y:S01]  /*9960*/  MUFU.EX2 R28, R28 ;  /* 0x0000001c001c7308 */ /* 0x000e220000000800 */
[----:B--2---:R-:W-:Y:S01]  /*9970*/  FADD.FTZ R26, R154, R13 ;  /* 0x0000000d9a1a7221 */ /* 0x004fe20000010000 */
[----:B------:R-:W-:-:S03]  /*9980*/  F2FP.BF16.F32.PACK_AB R154, R25, R154 ;  /* 0x0000009a199a723e */ /* 0x000fc600000010ff */
[----:B------:R-:W-:-:S03]  /*9990*/  FADD.FTZ R13, R25, R26 ;  /* 0x0000001a190d7221 */ /* 0x000fc60000010000 */
[----:B------:R1:W2:Y:S01]  /*99a0*/  MUFU.EX2 R157, R30 ;  /* 0x0000001e009d7308 */ /* 0x0002a20000000800 */
[----:B------:R-:W-:Y:S01]  /*99b0*/  FADD.FTZ R26, R156, R13 ;  /* 0x0000000d9c1a7221 */ /* 0x000fe20000010000 */
[----:B------:R-:W-:Y:S01]  /*99c0*/  FADD.FTZ R13, R14, R153 ;  /* 0x000000990e0d7221 */ /* 0x000fe20000010000 */
[----:B------:R-:W-:Y:S02]  /*99d0*/  F2FP.BF16.F32.PACK_AB R153, R153, R14 ;  /* 0x0000000e9999723e */ /* 0x000fe400000010ff */
[----:B------:R-:W-:Y:S01]  /*99e0*/  FADD.FTZ R49, R27, R26 ;  /* 0x0000001a1b317221 */ /* 0x000fe20000010000 */
[----:B----4-:R-:W-:Y:S01]  /*99f0*/  FADD.FTZ R26, R24, R13 ;  /* 0x0000000d181a7221 */ /* 0x010fe20000010000 */
[----:B------:R-:W-:Y:S01]  /*9a00*/  @!P1 VIADD R13, R3, 0x22840 ;  /* 0x00022840030d9836 */ /* 0x000fe20000000000 */
[----:B------:R-:W3:Y:S01]  /*9a10*/  MUFU.EX2 R32, R32 ;  /* 0x0000002000207308 */ /* 0x000ee20000000800 */
[----:B-1----:R-:W-:Y:S01]  /*9a20*/  FADD.FTZ R30, R84, R49 ;  /* 0x00000031541e7221 */ /* 0x002fe20000010000 */
[----:B------:R-:W-:Y:S01]  /*9a30*/  FADD.FTZ R49, R155, R26 ;  /* 0x0000001a9b317221 */ /* 0x000fe20000010000 */
[----:B------:R-:W-:-:S02]  /*9a40*/  F2FP.BF16.F32.PACK_AB R156, R27, R156 ;  /* 0x0000009c1b9c723e */ /* 0x000fc400000010ff */
[----:B------:R-:W-:Y:S01]  /*9a50*/  FADD.FTZ R51, R33, R30 ;  /* 0x0000001e21337221 */ /* 0x000fe20000010000 */
[----:B0-----:R-:W-:Y:S01]  /*9a60*/  FADD.FTZ R26, R28, R49 ;  /* 0x000000311c1a7221 */ /* 0x001fe20000010000 */
[----:B------:R-:W-:Y:S01]  /*9a70*/  @!P1 PRMT R13, RZ, 0x654, R13 ;  /* 0x00000654ff0d9816 */ /* 0x000fe2000000000d */
[----:B------:R-:W0:Y:S01]  /*9a80*/  MUFU.EX2 R159, R34 ;  /* 0x00000022009f7308 */ /* 0x000e220000000800 */
[----:B------:R-:W-:Y:S01]  /*9a90*/  FADD.FTZ R30, R88, R51 ;  /* 0x00000033581e7221 */ /* 0x000fe20000010000 */
[----:B--2---:R-:W-:Y:S01]  /*9aa0*/  FADD.FTZ R49, R157, R26 ;  /* 0x0000001a9d317221 */ /* 0x004fe20000010000 */
[----:B------:R1:W-:Y:S06]  /*9ab0*/  BAR.ARV R180, 0x100 ;  /* 0x000400b40000751d */ /* 0x0003ec0000002000 */
[----:B------:R-:W2:Y:S01]  /*9ac0*/  MUFU.EX2 R36, R36 ;  /* 0x0000002400247308 */ /* 0x000ea20000000800 */
[----:B------:R-:W-:Y:S01]  /*9ad0*/  FADD.FTZ R51, R35, R30 ;  /* 0x0000001e23337221 */ /* 0x000fe20000010000 */
[----:B---3--:R-:W-:Y:S01]  /*9ae0*/  FADD.FTZ R26, R32, R49 ;  /* 0x00000031201a7221 */ /* 0x008fe20000010000 */
[----:B------:R3:W-:Y:S01]  /*9af0*/  @!P1 SYNCS.ARRIVE.TRANS64.RED.A1T0 RZ, [R13+URZ], RZ ;  /* 0x000000ff0dff99a7 */ /* 0x0007e2000810043f */
[----:B------:R-:W-:Y:S01]  /*9b00*/  F2FP.BF16.F32.PACK_AB R155, R155, R24 ;  /* 0x000000189b9b723e */ /* 0x000fe200000010ff */
[----:B------:R-:W-:Y:S01]  /*9b10*/  FADD.FTZ R30, R92, R51 ;  /* 0x000000335c1e7221 */ /* 0x000fe20000010000 */
[----:B------:R-:W-:-:S02]  /*9b20*/  F2FP.BF16.F32.PACK_AB R157, R157, R28 ;  /* 0x0000001c9d9d723e */ /* 0x000fc400000010ff */
[----:B------:R-:W3:Y:S01]  /*9b30*/  MUFU.EX2 R161, R38 ;  /* 0x0000002600a17308 */ /* 0x000ee20000000800 */
[----:B0-----:R-:W-:Y:S01]  /*9b40*/  FADD.FTZ R49, R159, R26 ;  /* 0x0000001a9f317221 */ /* 0x001fe20000010000 */
[----:B------:R-:W-:Y:S01]  /*9b50*/  FADD.FTZ R51, R37, R30 ;  /* 0x0000001e25337221 */ /* 0x000fe20000010000 */
[----:B------:R-:W-:-:S03]  /*9b60*/  F2FP.BF16.F32.PACK_AB R159, R159, R32 ;  /* 0x000000209f9f723e */ /* 0x000fc600000010ff */
[----:B------:R-:W-:Y:S02]  /*9b70*/  FADD.FTZ R30, R96, R51 ;  /* 0x00000033601e7221 */ /* 0x000fe40000010000 */
[----:B------:R-:W0:Y:S01]  /*9b80*/  MUFU.EX2 R40, R40 ;  /* 0x0000002800287308 */ /* 0x000e220000000800 */
[----:B--2---:R-:W-:Y:S01]  /*9b90*/  FADD.FTZ R26, R36, R49 ;  /* 0x00000031241a7221 */ /* 0x004fe20000010000 */
[----:B------:R-:W-:-:S04]  /*9ba0*/  FADD.FTZ R49, R39, R30 ;  /* 0x0000001e27317221 */ /* 0x000fc80000010000 */
[----:B------:R-:W-:Y:S02]  /*9bb0*/  FADD.FTZ R30, R100, R49 ;  /* 0x00000031641e7221 */ /* 0x000fe40000010000 */
[----:B------:R-:W2:Y:S01]  /*9bc0*/  MUFU.EX2 R163, R42 ;  /* 0x0000002a00a37308 */ /* 0x000ea20000000800 */
[----:B---3--:R-:W-:Y:S01]  /*9bd0*/  FADD.FTZ R13, R161, R26 ;  /* 0x0000001aa10d7221 */ /* 0x008fe20000010000 */
[----:B------:R-:W-:Y:S01]  /*9be0*/  FADD.FTZ R49, R41, R30 ;  /* 0x0000001e29317221 */ /* 0x000fe20000010000 */
[----:B------:R-:W-:-:S03]  /*9bf0*/  F2FP.BF16.F32.PACK_AB R161, R161, R36 ;  /* 0x00000024a1a1723e */ /* 0x000fc600000010ff */
[----:B------:R-:W-:Y:S02]  /*9c00*/  FADD.FTZ R30, R104, R49 ;  /* 0x00000031681e7221 */ /* 0x000fe40000010000 */
[----:B------:R-:W3:Y:S01]  /*9c10*/  MUFU.EX2 R44, R44 ;  /* 0x0000002c002c7308 */ /* 0x000ee20000000800 */
[----:B0-----:R-:W-:Y:S01]  /*9c20*/  FADD.FTZ R26, R40, R13 ;  /* 0x0000000d281a7221 */ /* 0x001fe20000010000 */
[----:B------:R-:W-:-:S06]  /*9c30*/  FADD.FTZ R15, R43, R30 ;  /* 0x0000001e2b0f7221 */ /* 0x000fcc0000010000 */
[----:B------:R-:W0:Y:S01]  /*9c40*/  MUFU.EX2 R165, R46 ;  /* 0x0000002e00a57308 */ /* 0x000e220000000800 */
[C---:B--2---:R-:W-:Y:S01]  /*9c50*/  FADD.FTZ R13, R163.reuse, R26 ;  /* 0x0000001aa30d7221 */ /* 0x044fe20000010000 */
[----:B------:R-:W-:-:S06]  /*9c60*/  F2FP.BF16.F32.PACK_AB R163, R163, R40 ;  /* 0x00000028a3a3723e */ /* 0x000fcc00000010ff */
[----:B------:R-:W2:Y:S01]  /*9c70*/  MUFU.EX2 R48, R48 ;  /* 0x0000003000307308 */ /* 0x000ea20000000800 */
[----:B---3--:R-:W-:-:S07]  /*9c80*/  FADD.FTZ R26, R44, R13 ;  /* 0x0000000d2c1a7221 */ /* 0x008fce0000010000 */
        /* <DEDUP_REMOVED lines=8> */
[C---:B0-----:R-:W-:Y:S01]  /*9d10*/  FADD.FTZ R13, R167.reuse, R26 ;  /* 0x0000001aa70d7221 */ /* 0x041fe20000010000 */
[----:B------:R-:W-:-:S06]  /*9d20*/  F2FP.BF16.F32.PACK_AB R167, R167, R48 ;  /* 0x00000030a7a7723e */ /* 0x000fcc00000010ff */
        /* <DEDUP_REMOVED lines=11> */
[C---:B---3--:R-:W-:Y:S01]  /*9de0*/  FADD.FTZ R15, R29.reuse, R30 ;  /* 0x0000001e1d0f7221 */ /* 0x048fe20000010000 */
[----:B------:R-:W-:-:S06]  /*9df0*/  F2FP.BF16.F32.PACK_AB R172, R29, R64 ;  /* 0x000000401dac723e */ /* 0x000fcc00000010ff */
[----:B------:R-:W3:Y:S01]  /*9e00*/  MUFU.EX2 R171, R58 ;  /* 0x0000003a00ab7308 */ /* 0x000ee20000000800 */
[----:B0-----:R-:W-:-:S07]  /*9e10*/  FADD.FTZ R26, R56, R13 ;  /* 0x0000000d381a7221 */ /* 0x001fce0000010000 */
        /* <DEDUP_REMOVED lines=8> */
[C---:B--2---:R-:W-:Y:S01]  /*9ea0*/  FADD.FTZ R15, R173.reuse, R14 ;  /* 0x0000000ead0f7221 */ /* 0x044fe20000010000 */
[----:B------:R-:W-:-:S06]  /*9eb0*/  F2FP.BF16.F32.PACK_AB R173, R173, R66 ;  /* 0x00000042adad723e */ /* 0x000fcc00000010ff */
[----:B------:R-:W2:Y:S01]  /*9ec0*/  MUFU.EX2 R47, R47 ;  /* 0x0000002f002f7308 */ /* 0x000ea20000000800 */
[----:B---3--:R-:W-:Y:S01]  /*9ed0*/  FADD.FTZ R14, R70, R15 ;  /* 0x0000000f460e7221 */ /* 0x008fe20000010000 */
[C---:B0-----:R-:W-:Y:S01]  /*9ee0*/  FADD.FTZ R13, R31.reuse, R30 ;  /* 0x0000001e1f0d7221 */ /* 0x041fe20000010000 */
[----:B------:R-:W-:Y:S02]  /*9ef0*/  F2FP.BF16.F32.PACK_AB R174, R31, R68 ;  /* 0x000000441fae723e */ /* 0x000fe400000010ff */
[C---:B--2---:R-:W-:Y:S01]  /*9f00*/  FADD.FTZ R14, R47.reuse, R14 ;  /* 0x0000000e2f0e7221 */ /* 0x044fe20000010000 */
[----:B------:R-:W-:Y:S01]  /*9f10*/  F2FP.BF16.F32.PACK_AB R175, R47, R70 ;  /* 0x000000462faf723e */ /* 0x000fe200000010ff */
[----:B-1----:R-:W-:Y:S06]  /*9f20*/  @!P0 BRA `(.L_x_7744) ;  /* 0x0000000000048947 */ /* 0x002fec0003800000 */
[----:B------:R-:W-:Y:S01]  /*9f30*/  BPT.TRAP 0x1 ;  /* 0x000000040000795c */ /* 0x000fe20000300000 */
.L_x_7744:
[----:B------:R0:W1:Y:S01]  /*9f40*/  SYNCS.PHASECHK.TRANS64.TRYWAIT P2, [R3+URZ+0x22850], R72 ;  /* 0x02285048030075a7 */ /* 0x000062000804017f */
[----:B------:R-:W-:Y:S05]  /*9f50*/  @!P0 BRA `(.L_x_7745) ;  /* 0x0000000000048947 */ /* 0x000fea0003800000 */
[----:B------:R-:W-:Y:S01]  /*9f60*/  BPT.TRAP 0x1 ;  /* 0x000000040000795c */ /* 0x000fe20000300000 */
.L_x_7745:
[----:B------:R-:W-:Y:S04]  /*9f70*/  BSSY B0, `(.L_x_7746) ;  /* 0x0000004000007945 */ /* 0x000fe80003800000 */
[----:B-1----:R-:W-:Y:S05]  /*9f80*/  @P2 BRA `(.L_x_7747) ;  /* 0x0000000000082947 */ /* 0x002fea0003800000 */
[----:B------:R-:W1:Y:S02]  /*9f90*/  SYNCS.PHASECHK.TRANS64.TRYWAIT P2, [R3+URZ+0x22850], R72 ;  /* 0x02285048030075a7 */ /* 0x000e64000804017f */
[----:B-1----:R-:W-:Y:S05]  /*9fa0*/  @!P2 BRA `(.L_x_7748) ;  /* 0x000000b8008ca947 */ /* 0x002fea0003800000 */
.L_x_7747:
[----:B------:R-:W-:Y:S05]  /*9fb0*/  BSYNC B0 ;  /* 0x0000000000007941 */ /* 0x000fea0003800000 */
.L_x_7746:
[----:B------:R-:W-:Y:S05]  /*9fc0*/  WARPSYNC.ALL ;  /* 0x0000000000007948 */ /* 0x000fea0003800000 */
[----:B------:R-:W-:Y:S01]  /*9fd0*/  R2UR UR4, R18 ;  /* 0x00000000120472ca */ /* 0x000fe200000e0000 */
[----:B------:R2:W-:Y:S01]  /*9fe0*/  BAR.SYNC.DEFER_BLOCKING R12, 0x100 ;  /* 0x0004000c0000751d */ /* 0x0005e20000010000 */
[----:B------:R-:W-:Y:S01]  /*9ff0*/  IMAD.MOV.U32 R183, RZ, RZ, 0xc00 ;  /* 0x00000c00ffb77424 */ /* 0x000fe200078e00ff */
[----:B------:R-:W-:Y:S01]  /*a000*/  ISETP.GE.AND P2, PT, R176, 0x61, PT ;  /* 0x00000061b000780c */ /* 0x000fe20003f46270 */
[----:B01----:R-:W-:-:S03]  /*a010*/  @!P1 VIADD R3, R3, 0x22860 ;  /* 0x0002286003039836 */ /* 0x003fc60000000000 */
[----:B------:R-:W-:Y:S01]  /*a020*/  ULDC UR47, c[0x0][0x9d8] ;  /* 0x00027600002f7ab9 */ /* 0x000fe20000000800 */
[----:B------:R-:W-:Y:S01]  /*a030*/  ULDC UR46, c[0x0][0x988] ;  /* 0x00026200002e7ab9 */ /* 0x000fe20000000800 */
[----:B------:R-:W-:-:S04]  /*a040*/  @!P1 PRMT R3, RZ, 0x654, R3 ;  /* 0x00000654ff039816 */ /* 0x000fc80000000003 */
[----:B------:R-:W-:-:S04]  /*a050*/  UIADD3 UR4, UR4, 0x400, URZ ;  /* 0x0000040004047890 */ /* 0x000fc8000fffe03f */
[----:B------:R-:W-:-:S04]  /*a060*/  USHF.R.U32.HI UR4, URZ, 0x4, UR4 ;  /* 0x000000043f047899 */ /* 0x000fc80008011604 */
[----:B------:R-:W-:-:S04]  /*a070*/  ULOP3.LUT UR4, UR4, 0x3fff, URZ, 0xc0, !UPT ;  /* 0x00003fff04047892 */ /* 0x000fc8000f8ec03f */
[----:B------:R-:W-:Y:S01]  /*a080*/  ULOP3.LUT UR37, UR4, 0x3000000, URZ, 0xfc, !UPT ;  /* 0x0300000004257892 */ /* 0x000fe2000f8efc3f */
[----:B------:R-:W-:-:S05]  /*a090*/  WARPGROUP.ARRIVE ;  /* 0x00000000000079c5 */ /* 0x000fca0000000000 */
[----:B------:R-:W-:Y:S02]  /*a0a0*/  IMAD R182, R22, R183, UR37 ;  /* 0x0000002516b67e24 */ /* 0x000fe4000f8e02b7 */
[----:B------:R-:W-:-:S03]  /*a0b0*/  IMAD.MOV.U32 R183, RZ, RZ, 0x40000040 ;  /* 0x40000040ffb77424 */ /* 0x000fc600078e00ff */
[----:B------:R-:W-:Y:S02]  /*a0c0*/  R2UR UR6, R182 ;  /* 0x00000000b60672ca */ /* 0x000fe400000e0000 */
[----:B------:R-:W-:Y:S01]  /*a0d0*/  R2UR UR7, R183 ;  /* 0x00000000b70772ca */ /* 0x000fe200000e0000 */
[----:B------:R-:W-:-:S12]  /*a0e0*/  IMAD.MOV.U32 R183, RZ, RZ, 0x40000040 ;  /* 0x40000040ffb77424 */ /* 0x000fd800078e00ff */
[----:B------:R-:W-:Y:S03]  /*a0f0*/  HGMMA.64x256x16.F32.BF16 R24, R152, gdesc[UR4].tnspB, RZ, !UPT, gsb0 ;  /* 0x43e0000498187df0 */ /* 0x000fe6000c0018ff */
[----:B------:R-:W-:Y:S02]  /*a100*/  WARPGROUP.DEPBAR.LE gsb0, 0x0 ;  /* 0x00008000000079c5 */ /* 0x000fe40000010000 */
[----:B------:R-:W-:Y:S01]  /*a110*/  VIADD R152, R182, 0x80 ;  /* 0x00000080b6987836 */ /* 0x000fe20000000000 */
[----:B------:R-:W-:Y:S01]  /*a120*/  WARPGROUP.ARRIVE ;  /* 0x00000000000079c5 */ /* 0x000fe20000000000 */
[----:B------:R-:W-:-:S03]  /*a130*/  IMAD.MOV.U32 R153, RZ, RZ, 0x40000040 ;  /* 0x40000040ff997424 */ /* 0x000fc600078e00ff */
[----:B------:R-:W-:Y:S01]  /*a140*/  R2UR UR6, R152 ;  /* 0x00000000980672ca */ /* 0x000fe200000e0000 */
[----:B------:R-:W-:Y:S01]  /*a150*/  VIADD R152, R182, 0x100 ;  /* 0x00000100b6987836 */ /* 0x000fe20000000000 */
[----:B------:R-:W-:Y:S02]  /*a160*/  R2UR UR7, R153 ;  /* 0x00000000990772ca */ /* 0x000fe400000e0000 */
[----:B------:R-:W-:-:S14]  /*a170*/  MOV R153, 0x40000040 ;  /* 0x4000004000997802 */ /* 0x000fdc0000000f00 */
        /* <DEDUP_REMOVED lines=31> */
[----:B------:R2:W-:Y:S01]  /*a370*/  @!P1 SYNCS.ARRIVE.TRANS64.RED.A1T0 RZ, [R3+URZ], RZ ;  /* 0x000000ff03ff99a7 */ /* 0x0005e2000810043f */
[----:B------:R-:W-:Y:S05]  /*a380*/  @!P2 BRA `(.L_x_7749) ;  /* 0x000000240038a947 */ /* 0x000fea0003800000 */
[----:B--2---:R-:W-:Y:S02]  /*a390*/  VIADD R3, R177, 0xfffffffe ;  /* 0xfffffffeb1037836 */ /* 0x004fe40000000000 */
[----:B------:R-:W-:Y:S02]  /*a3a0*/  IMAD.MOV.U32 R220, RZ, RZ, R178 ;  /* 0x000000ffffdc7224 */ /* 0x000fe400078e00b2 */
[----:B------:R-:W-:-:S07]  /*a3b0*/  IMAD.MOV.U32 R221, RZ, RZ, R20 ;  /* 0x000000ffffdd7224 */ /* 0x000fce00078e0014 */
.L_x_7759:
[----:B------:R-:W-:Y:S01]  /*a3c0*/  VIADD R22, R22, 0x1 ;  /* 0x0000000116167836 */ /* 0x000fe20000000000 */
[----:B------:R-:W-:Y:S05]  /*a3d0*/  YIELD ;  /* 0x0000000000007946 */ /* 0x000fea0003800000 */
[----:B------:R-:W-:Y:S02]  /*a3e0*/  ISETP.NE.AND P3, PT, R22, 0x2, PT ;  /* 0x000000021600780c */ /* 0x000fe40003f65270 */
[C---:B------:R-:W-:Y:S01]  /*a3f0*/  ISETP.GT.AND P2, PT, R3.reuse, RZ, PT ;  /* 0x000000ff0300720c */ /* 0x040fe20003f44270 */
[----:B------:R-:W-:Y:S01]  /*a400*/  VIADD R3, R3, 0xffffffff ;  /* 0xffffffff03037836 */ /* 0x000fe20000000000 */
[----:B0-----:R-:W-:-:S02]  /*a410*/  SEL R15, RZ, 0x1, P3 ;  /* 0x00000001ff0f7807 */ /* 0x001fc40001800000 */
[----:B------:R-:W-:Y:S02]  /*a420*/  SEL R22, R22, RZ, P3 ;  /* 0x000000ff16167207 */ /* 0x000fe40001800000 */
[----:B------:R-:W-:Y:S01]  /*a430*/  LOP3.LUT R200, R200, R15, RZ, 0x3c, !PT ;  /* 0x0000000fc8c87212 */ /* 0x000fe200078e3cff */
[----:B------:R-:W-:Y:S06]  /*a440*/  @!P0 BRA `(.L_x_7750) ;  /* 0x0000000000048947 */ /* 0x000fec0003800000 */
[----:B------:R-:W-:Y:S01]  /*a450*/  BPT.TRAP 0x1 ;  /* 0x000000040000795c */ /* 0x000fe20000300000 */
.L_x_7750:
[----:B------:R-:W-:Y:S01]  /*a460*/  IMAD R12, R22, 0x8, R18 ;  /* 0x00000008160c7824 */ /* 0x000fe200078e0212 */
[----:B------:R-:W-:-:S04]  /*a470*/  SHF.L.U32 R15, R200, 0x1f, RZ ;  /* 0x0000001fc80f7819 */ /* 0x000fc800000006ff */
[----:B------:R0:W1:Y:S01]  /*a480*/  SYNCS.PHASECHK.TRANS64.TRYWAIT P3, [R12+URZ+0x22830], R15 ;  /* 0x0228300f0c0075a7 */ /* 0x000062000806017f */
[----:B------:R-:W-:Y:S05]  /*a490*/  @!P0 BRA `(.L_x_7751) ;  /* 0x0000000000048947 */ /* 0x000fea0003800000 */
[----:B------:R-:W-:Y:S01]  /*a4a0*/  BPT.TRAP 0x1 ;  /* 0x000000040000795c */ /* 0x000fe20000300000 */
.L_x_7751:
[----:B------:R-:W-:Y:S02]  /*a4b0*/  IMAD R20, R22, 0x300, R0 ;  /* 0x0000030016147824 */ /* 0x000fe400078e0200 */
[----:B------:R-:W-:Y:S01]  /*a4c0*/  IMAD.MOV.U32 R21, RZ, RZ, 0x40000040 ;  /* 0x40000040ff157424 */ /* 0x000fe200078e00ff */
[----:B-1----:R-:W-:Y:S06]  /*a4d0*/  @P3 BRA `(.L_x_7752) ;  /* 0x0000000000083947 */ /* 0x002fec0003800000 */
[----:B------:R-:W1:Y:S02]  /*a4e0*/  SYNCS.PHASECHK.TRANS64.TRYWAIT P3, [R12+URZ+0x22830], R15 ;  /* 0x0228300f0c0075a7 */ /* 0x000e64000806017f */
[----:B-1----:R-:W-:Y:S05]  /*a4f0*/  @!P3 BRA `(.L_x_7753) ;  /* 0x000000b4004cb947 */ /* 0x002fea0003800000 */
.L_x_7752:
[----:B------:R-:W-:Y:S05]  /*a500*/  WARPSYNC.ALL ;  /* 0x0000000000007948 */ /* 0x000fea0003800000 */
        /* <DEDUP_REMOVED lines=8> */
[----:B------:R-:W2:Y:S11]  /*a590*/  S2R R226, SR_TID.X ;  /* 0x0000000000e27919 */ /* 0x000eb60000002100 */
[----:B------:R-:W-:Y:S01]  /*a5a0*/  HGMMA.64x96x16.F32.BF16 R152, gdesc[UR4], RZ, !UPT, gsb0 ;  /* 0x01600000049879f0 */ /* 0x000fe2000c0018ff */
[----:B------:R-:W-:Y:S01]  /*a5b0*/  R2UR UR6, R214 ;  /* 0x00000000d60672ca */ /* 0x000fe200000e0000 */
[----:B------:R-:W-:Y:S01]  /*a5c0*/  VIADD R214, R20, 0x4 ;  /* 0x0000000414d67836 */ /* 0x000fe20000000000 */
[----:B------:R-:W-:Y:S01]  /*a5d0*/  R2UR UR7, R215 ;  /* 0x00000000d70772ca */ /* 0x000fe200000e0000 */
[----:B------:R-:W-:Y:S01]  /*a5e0*/  IMAD.MOV.U32 R215, RZ, RZ, 0x40000040 ;  /* 0x40000040ffd77424 */ /* 0x000fe200078e00ff */
[----:B------:R-:W-:Y:S01]  /*a5f0*/  R2UR UR4, R10 ;  /* 0x000000000a0472ca */ /* 0x000fe200000e0000 */
[----:B------:R-:W-:Y:S01]  /*a600*/  VIADD R20, R20, 0x6 ;  /* 0x0000000614147836 */ /* 0x000fe20000000000 */
[----:B------:R-:W-:Y:S01]  /*a610*/  R2UR UR5, R11 ;  /* 0x000000000b0572ca */ /* 0x000fe200000e0000 */
[----:B------:R-:W-:-:S02]  /*a620*/  WARPGROUP.DEPBAR.LE gsb0, 0x0 ;  /* 0x00008000000079c5 */ /* 0x000fc40000010000 */
[----:B------:R-:W-:-:S10]  /*a630*/  WARPGROUP.ARRIVE ;  /* 0x00000000000079c5 */ /* 0x000fd40000000000 */
[----:B------:R-:W-:Y:S01]  /*a640*/  HGMMA.64x96x16.F32.BF16 R152, gdesc[UR4], R152, gsb0 ;  /* 0x01600000049879f0 */ /* 0x000fe20008001898 */
[----:B------:R-:W-:Y:S02]  /*a650*/  R2UR UR6, R214 ;  /* 0x00000000d60672ca */ /* 0x000fe400000e0000 */
[----:B------:R-:W-:Y:S02]  /*a660*/  R2UR UR7, R215 ;  /* 0x00000000d70772ca */ /* 0x000fe400000e0000 */
[----:B------:R-:W-:Y:S02]  /*a670*/  R2UR UR4, R8 ;  /* 0x00000000080472ca */ /* 0x000fe400000e0000 */
[----:B------:R-:W-:Y:S01]  /*a680*/  R2UR UR5, R9 ;  /* 0x00000000090572ca */ /* 0x000fe200000e0000 */
[----:B------:R-:W-:Y:S02]  /*a690*/  WARPGROUP.DEPBAR.LE gsb0, 0x0 ;  /* 0x00008000000079c5 */ /* 0x000fe40000010000 */
        /* <DEDUP_REMOVED lines=69> */
[----:B------:R-:W-:-:S03]  /*aaf0*/  FMUL.FTZ R199, R199, UR47 ;  /* 0x0000002fc7c77c20 */ /* 0x000fc60008410000 */
[----:B------:R-:W4:Y:S01]  /*ab00*/  MUFU.TANH R165, R165 ;  /* 0x000000a500a57308 */ /* 0x000f220000002400 */
[----:B-----5:R-:W-:-:S07]  /*ab10*/  FMNMX.FTZ R21, R161, R20, !PT ;  /* 0x00000014a1157209 */ /* 0x020fce0007810000 */
[----:B------:R-:W5:Y:S01]  /*ab20*/  MUFU.TANH R168, R168 ;  /* 0x000000a800a87308 */ /* 0x000f620000002400 */
[----:B---3--:R-:W-:-:S07]  /*ab30*/  FMNMX.FTZ R20, R164, R21, !PT ;  /* 0x00000015a4147209 */ /* 0x008fce0007810000 */
[----:B------:R-:W3:Y:S01]  /*ab40*/  MUFU.TANH R169, R169 ;  /* 0x000000a900a97308 */ /* 0x000ee20000002400 */
[----:B----4-:R-:W-:-:S07]  /*ab50*/  FMNMX.FTZ R21, R165, R20, !PT ;  /* 0x00000014a5157209 */ /* 0x010fce0007810000 */
        /* <DEDUP_REMOVED lines=31> */
[----:B-----5:R-:W-:-:S05]  /*ad50*/  FMNMX.FTZ R20, R196, R21, !PT ;  /* 0x00000015c4147209 */ /* 0x020fca0007810000 */
[----:B------:R-:W5:Y:S02]  /*ad60*/  SHFL.BFLY PT, R21, R20, 0x2, 0x1f ;  /* 0x0c401f0014157f89 */ /* 0x000f6400000e0000 */
[----:B------:R-:W0:Y:S08]  /*ad70*/  MUFU.TANH R158, R158 ;  /* 0x0000009e009e7308 */ /* 0x000e300000002400 */
[----:B------:R-:W1:Y:S08]  /*ad80*/  MUFU.TANH R159, R159 ;  /* 0x0000009f009f7308 */ /* 0x000e700000002400 */
[----:B------:R-:W2:Y:S01]  /*ad90*/  MUFU.TANH R162, R162 ;  /* 0x000000a200a27308 */ /* 0x000ea20000002400 */
[----:B-----5:R-:W-:-:S07]  /*ada0*/  FMNMX.FTZ R21, R20, R21, !PT ;  /* 0x0000001514157209 */ /* 0x020fce0007810000 */
[----:B------:R-:W5:Y:S01]  /*adb0*/  MUFU.TANH R163, R163 ;  /* 0x000000a300a37308 */ /* 0x000f620000002400 */
[----:B------:R-:W3:Y:S07]  /*adc0*/  SHFL.BFLY PT, R20, R21, 0x1, 0x1f ;  /* 0x0c201f0015147f89 */ /* 0x000eee00000e0000 */
[----:B------:R-:W5:Y:S08]  /*add0*/  MUFU.TANH R166, R166 ;  /* 0x000000a600a67308 */ /* 0x000f700000002400 */
[----:B------:R-:W5:Y:S08]  /*ade0*/  MUFU.TANH R167, R167 ;  /* 0x000000a700a77308 */ /* 0x000f700000002400 */
[----:B------:R-:W5:Y:S01]  /*adf0*/  MUFU.TANH R170, R170 ;  /* 0x000000aa00aa7308 */ /* 0x000f620000002400 */
[----:B---3--:R-:W-:Y:S01]  /*ae00*/  FMNMX.FTZ R20, R21, R20, !PT ;  /* 0x0000001415147209 */ /* 0x008fe20007810000 */
[----:B------:R-:W-:-:S04]  /*ae10*/  IMAD.U32 R21, RZ, RZ, UR46 ;  /* 0x0000002eff157e24 */ /* 0x000fc8000f8e00ff */
[C---:B------:R-:W-:Y:S02]  /*ae20*/  FADD.FTZ R178, -R20.reuse, R221 ;  /* 0x000000dd14b27221 */ /* 0x040fe40000010100 */
[----:B------:R-:W3:Y:S01]  /*ae30*/  MUFU.TANH R171, R171 ;  /* 0x000000ab00ab7308 */ /* 0x000ee20000002400 */
[-C--:B------:R-:W-:Y:S01]  /*ae40*/  FMUL.FTZ R222, R20, R21.reuse ;  /* 0x0000001514de7220 */ /* 0x080fe20000410000 */
[-C--:B------:R-:W-:Y:S01]  /*ae50*/  FMUL.FTZ R215, R178, R21.reuse ;  /* 0x00000015b2d77220 */ /* 0x080fe20000410000 */
[----:B------:R-:W-:Y:S02]  /*ae60*/  FMNMX.FTZ R178, R154, R220, !PT ;  /* 0x000000dc9ab27209 */ /* 0x000fe40007810000 */
[-CC-:B------:R-:W-:Y:S01]  /*ae70*/  FFMA.FTZ R152, R152, R21.reuse, -R222.reuse ;  /* 0x0000001598987223 */ /* 0x180fe200000108de */
[-CC-:B------:R-:W-:Y:S01]  /*ae80*/  FFMA.FTZ R153, R153, R21.reuse, -R222.reuse ;  /* 0x0000001599997223 */ /* 0x180fe200000108de */
[-CC-:B------:R-:W-:Y:S01]  /*ae90*/  FFMA.FTZ R156, R156, R21.reuse, -R222.reuse ;  /* 0x000000159c9c7223 */ /* 0x180fe200000108de */
[----:B----4-:R-:W-:Y:S01]  /*aea0*/  FMNMX.FTZ R221, R155, R178, !PT ;  /* 0x000000b29bdd7209 */ /* 0x010fe20007810000 */
[----:B------:R-:W4:Y:S01]  /*aeb0*/  MUFU.TANH R174, R174 ;  /* 0x000000ae00ae7308 */ /* 0x000f220000002400 */
[-CC-:B------:R-:W-:Y:S01]  /*aec0*/  FFMA.FTZ R157, R157, R21.reuse, -R222.reuse ;  /* 0x000000159d9d7223 */ /* 0x180fe200000108de */
[--C-:B------:R-:W-:Y:S01]  /*aed0*/  FFMA.FTZ R160, R160, R21, -R222.reuse ;  /* 0x00000015a0a07223 */ /* 0x100fe200000108de */
[----:B0-----:R-:W-:Y:S01]  /*aee0*/  FMNMX.FTZ R178, R158, R221, !PT ;  /* 0x000000dd9eb27209 */ /* 0x001fe20007810000 */
[-CC-:B------:R-:W-:Y:S01]  /*aef0*/  FFMA.FTZ R161, R161, R21.reuse, -R222.reuse ;  /* 0x00000015a1a17223 */ /* 0x180fe200000108de */
[-CC-:B------:R-:W-:Y:S01]  /*af00*/  FFMA.FTZ R164, R164, R21.reuse, -R222.reuse ;  /* 0x00000015a4a47223 */ /* 0x180fe200000108de */
[-CC-:B------:R-:W-:Y:S01]  /*af10*/  FFMA.FTZ R165, R165, R21.reuse, -R222.reuse ;  /* 0x00000015a5a57223 */ /* 0x180fe200000108de */
[----:B-1----:R-:W-:Y:S01]  /*af20*/  FMNMX.FTZ R221, R159, R178, !PT ;  /* 0x000000b29fdd7209 */ /* 0x002fe20007810000 */
[----:B------:R-:W0:Y:S01]  /*af30*/  MUFU.TANH R175, R175 ;  /* 0x000000af00af7308 */ /* 0x000e220000002400 */
[-CC-:B------:R-:W-:Y:S01]  /*af40*/  FFMA.FTZ R168, R168, R21.reuse, -R222.reuse ;  /* 0x00000015a8a87223 */ /* 0x180fe200000108de */
[--C-:B------:R-:W-:Y:S01]  /*af50*/  FFMA.FTZ R169, R169, R21, -R222.reuse ;  /* 0x00000015a9a97223 */ /* 0x100fe200000108de */
[----:B--2---:R-:W-:Y:S01]  /*af60*/  FMNMX.FTZ R178, R162, R221, !PT ;  /* 0x000000dda2b27209 */ /* 0x004fe20007810000 */
[-CC-:B------:R-:W-:Y:S01]  /*af70*/  FFMA.FTZ R172, R172, R21.reuse, -R222.reuse ;  /* 0x00000015acac7223 */ /* 0x180fe200000108de */
[-CC-:B------:R-:W-:Y:S01]  /*af80*/  FFMA.FTZ R173, R173, R21.reuse, -R222.reuse ;  /* 0x00000015adad7223 */ /* 0x180fe200000108de */
[-CC-:B------:R-:W-:Y:S01]  /*af90*/  FFMA.FTZ R176, R176, R21.reuse, -R222.reuse ;  /* 0x00000015b0b07223 */ /* 0x180fe200000108de */
[----:B-----5:R-:W-:Y:S01]  /*afa0*/  FMNMX.FTZ R221, R163, R178, !PT ;  /* 0x000000b2a3dd7209 */ /* 0x020fe20007810000 */
[----:B------:R-:W1:Y:S01]  /*afb0*/  MUFU.TANH R197, R197 ;  /* 0x000000c500c57308 */ /* 0x000e620000002400 */
[-CC-:B------:R-:W-:Y:S01]  /*afc0*/  FFMA.FTZ R177, R177, R21.reuse, -R222.reuse ;  /* 0x00000015b1b17223 */ /* 0x180fe200000108de */
[--C-:B------:R-:W-:Y:S01]  /*afd0*/  FFMA.FTZ R181, R181, R21, -R222.reuse ;  /* 0x00000015b5b57223 */ /* 0x100fe200000108de */
[----:B------:R-:W-:Y:S01]  /*afe0*/  FMNMX.FTZ R178, R166, R221, !PT ;  /* 0x000000dda6b27209 */ /* 0x000fe20007810000 */
[-CC-:B------:R-:W-:Y:S01]  /*aff0*/  FFMA.FTZ R184, R184, R21.reuse, -R222.reuse ;  /* 0x00000015b8b87223 */ /* 0x180fe200000108de */
[-CC-:B------:R-:W-:Y:S01]  /*b000*/  FFMA.FTZ R185, R185, R21.reuse, -R222.reuse ;  /* 0x00000015b9b97223 */ /* 0x180fe200000108de */
[-CC-:B------:R-:W-:Y:S01]  /*b010*/  FFMA.FTZ R188, R188, R21.reuse, -R222.reuse ;  /* 0x00000015bcbc7223 */ /* 0x180fe200000108de */
[----:B------:R-:W-:Y:S01]  /*b020*/  FMNMX.FTZ R221, R167, R178, !PT ;  /* 0x000000b2a7dd7209 */ /* 0x000fe20007810000 */
[----:B------:R-:W2:Y:S01]  /*b030*/  MUFU.TANH R179, R179 ;  /* 0x000000b300b37308 */ /* 0x000ea20000002400 */
[-CC-:B------:R-:W-:Y:S01]  /*b040*/  FFMA.FTZ R189, R189, R21.reuse, -R222.reuse ;  /* 0x00000015bdbd7223 */ /* 0x180fe200000108de */
[--C-:B------:R-:W-:Y:S01]  /*b050*/  FFMA.FTZ R192, R192, R21, -R222.reuse ;  /* 0x00000015c0c07223 */ /* 0x100fe200000108de */
[----:B------:R-:W-:Y:S01]  /*b060*/  FMNMX.FTZ R178, R170, R221, !PT ;  /* 0x000000ddaab27209 */ /* 0x000fe20007810000 */
[-CC-:B------:R-:W-:Y:S01]  /*b070*/  FFMA.FTZ R214, R214, R21.reuse, -R222.reuse ;  /* 0x00000015d6d67223 */ /* 0x180fe200000108de */
[-CC-:B------:R-:W-:Y:S01]  /*b080*/  FFMA.FTZ R193, R193, R21.reuse, -R222.reuse ;  /* 0x00000015c1c17223 */ /* 0x180fe200000108de */
[----:B------:R-:W-:Y:S01]  /*b090*/  FFMA.FTZ R224, R196, R21, -R222 ;  /* 0x00000015c4e07223 */ /* 0x000fe200000108de */
[----:B---3--:R-:W-:Y:S01]  /*b0a0*/  FMNMX.FTZ R221, R171, R178, !PT ;  /* 0x000000b2abdd7209 */ /* 0x008fe20007810000 */
[----:B------:R-:W3:Y:S03]  /*b0b0*/  MUFU.TANH R182, R182 ;  /* 0x000000b600b67308 */ /* 0x000ee60000002400 */
[----:B----4-:R-:W-:-:S04]  /*b0c0*/  FMNMX.FTZ R178, R174, R221, !PT ;  /* 0x000000ddaeb27209 */ /* 0x010fc80007810000 */
[----:B0-----:R-:W-:Y:S01]  /*b0d0*/  FMNMX.FTZ R178, R175, R178, !PT ;  /* 0x000000b2afb27209 */ /* 0x001fe20007810000 */
[----:B------:R-:W0:Y:S03]  /*b0e0*/  MUFU.TANH R183, R183 ;  /* 0x000000b700b77308 */ /* 0x000e260000002400 */
[----:B-1----:R-:W-:-:S04]  /*b0f0*/  FMNMX.FTZ R178, R197, R178, !PT ;  /* 0x000000b2c5b27209 */ /* 0x002fc80007810000 */
[----:B--2---:R-:W-:Y:S01]  /*b100*/  FMNMX.FTZ R221, R179, R178, !PT ;  /* 0x000000b2b3dd7209 */ /* 0x004fe20007810000 */
[----:B------:R-:W1:Y:S03]  /*b110*/  MUFU.TANH R186, R186 ;  /* 0x000000ba00ba7308 */ /* 0x000e660000002400 */
[----:B---3--:R-:W-:-:S05]  /*b120*/  FMNMX.FTZ R178, R182, R221, !PT ;  /* 0x000000ddb6b27209 */ /* 0x008fca0007810000 */
        /* <DEDUP_REMOVED lines=14> */
[----:B------:R-:W0:Y:S01]  /*b210*/  MUFU.EX2 R215, R215 ;  /* 0x000000d700d77308 */ /* 0x000e220000000800 */
[----:B-1----:R-:W-:Y:S01]  /*b220*/  FMNMX.FTZ R178, R198, R221, !PT ;  /* 0x000000ddc6b27209 */ /* 0x002fe20007810000 */
[----:B------:R-:W-:-:S06]  /*b230*/  FFMA.FTZ R221, R180, R21, -R222 ;  /* 0x00000015b4dd7223 */ /* 0x000fcc00000108de */
[----:B------:R-:W1:Y:S01]  /*b240*/  MUFU.EX2 R152, R152 ;  /* 0x0000009800987308 */ /* 0x000e620000000800 */
[----:B--2---:R-:W-:-:S05]  /*b250*/  FMNMX.FTZ R178, R199, R178, !PT ;  /* 0x000000b2c7b27209 */ /* 0x004fca0007810000 */
[----:B------:R-:W2:Y:S02]  /*b260*/  SHFL.BFLY PT, R223, R178, 0x2, 0x1f ;  /* 0x0c401f00b2df7f89 */ /* 0x000ea400000e0000 */
[----:B------:R-:W3:Y:S01]  /*b270*/  MUFU.EX2 R153, R153 ;  /* 0x0000009900997308 */ /* 0x000ee20000000800 */
        /* <DEDUP_REMOVED lines=59> */
[-CC-:B------:R-:W-:Y:S01]  /*b630*/  FFMA.FTZ R222, R154, R21.reuse, -R228.reuse ;  /* 0x000000159ade7223 */ /* 0x180fe200000108e4 */
[-C--:B------:R-:W-:Y:S01]  /*b640*/  FMUL.FTZ R180, R180, R21.reuse ;  /* 0x00000015b4b47220 */ /* 0x080fe20000410000 */
[-CC-:B------:R-:W-:Y:S01]  /*b650*/  FFMA.FTZ R155, R155, R21.reuse, -R228.reuse ;  /* 0x000000159b9b7223 */ /* 0x180fe200000108e4 */
[-CC-:B------:R-:W-:Y:S01]  /*b660*/  FFMA.FTZ R223, R158, R21.reuse, -R228.reuse ;  /* 0x000000159edf7223 */ /* 0x180fe200000108e4 */
[-CC-:B------:R-:W-:Y:S01]  /*b670*/  FFMA.FTZ R159, R159, R21.reuse, -R228.reuse ;  /* 0x000000159f9f7223 */ /* 0x180fe200000108e4 */
[----:B------:R-:W-:Y:S01]  /*b680*/  @!P1 VIADD R154, R12, 0x22840 ;  /* 0x000228400c9a9836 */ /* 0x000fe20000000000 */
[----:B------:R0:W-:Y:S01]  /*b690*/  MUFU.EX2 R196, R180 ;  /* 0x000000b400c47308 */ /* 0x0001e20000000800 */
[-CC-:B------:R-:W-:Y:S01]  /*b6a0*/  FFMA.FTZ R163, R163, R21.reuse, -R228.reuse ;  /* 0x00000015a3a37223 */ /* 0x180fe200000108e4 */
[-CC-:B------:R-:W-:Y:S01]  /*b6b0*/  FFMA.FTZ R225, R166, R21.reuse, -R228.reuse ;  /* 0x00000015a6e17223 */ /* 0x180fe200000108e4 */
[----:B------:R-:W-:Y:S01]  /*b6c0*/  FFMA.FTZ R166, R182, R21, -R228 ;  /* 0x00000015b6a67223 */ /* 0x000fe200000108e4 */
[----:B-1----:R-:W-:Y:S01]  /*b6d0*/  FFMA.FTZ R182, R215, R13, R152 ;  /* 0x0000000dd7b67223 */ /* 0x002fe20000010098 */
[----:B------:R-:W-:Y:S01]  /*b6e0*/  @!P1 PRMT R154, RZ, 0x654, R154 ;  /* 0x00000654ff9a9816 */ /* 0x000fe2000000009a */
[-C--:B------:R-:W-:Y:S01]  /*b6f0*/  FFMA.FTZ R167, R167, R21.reuse, -R228 ;  /* 0x00000015a7a77223 */ /* 0x080fe200000108e4 */
[C---:B---3--:R-:W-:Y:S01]  /*b700*/  F2FP.BF16.F32.PACK_AB R152, R153.reuse, R152 ;  /* 0x000000989998723e */ /* 0x048fe200000010ff */
[----:B------:R-:W1:Y:S01]  /*b710*/  MUFU.EX2 R222, R222 ;  /* 0x000000de00de7308 */ /* 0x000e620000000800 */
[----:B0-----:R-:W-:Y:S01]  /*b720*/  SHF.R.U32.HI R180, RZ, 0x7, R226 ;  /* 0x00000007ffb47819 */ /* 0x001fe200000116e2 */
[----:B------:R-:W-:Y:S01]  /*b730*/  FADD.FTZ R13, R153, R182 ;  /* 0x000000b6990d7221 */ /* 0x000fe20000010000 */
[-CC-:B------:R-:W-:Y:S01]  /*b740*/  FFMA.FTZ R226, R171, R21.reuse, -R228.reuse ;  /* 0x00000015abe27223 */ /* 0x180fe200000108e4 */
[-CC-:B------:R-:W-:Y:S01]  /*b750*/  FFMA.FTZ R174, R174, R21.reuse, -R228.reuse ;  /* 0x00000015aeae7223 */ /* 0x180fe200000108e4 */
[----:B------:R-:W-:Y:S01]  /*b760*/  IADD3 R180, -R180, 0xb, RZ ;  /* 0x0000000bb4b47810 */ /* 0x000fe20007ffe1ff */
[-CC-:B------:R-:W-:Y:S01]  /*b770*/  FFMA.FTZ R197, R197, R21.reuse, -R228.reuse ;  /* 0x00000015c5c57223 */ /* 0x180fe200000108e4 */
[----:B------:R-:W-:Y:S01]  /*b780*/  FFMA.FTZ R158, R183, R21, -R228 ;  /* 0x00000015b79e7223 */ /* 0x000fe200000108e4 */
[----:B------:R-:W0:Y:S01]  /*b790*/  MUFU.EX2 R155, R155 ;  /* 0x0000009b009b7308 */ /* 0x000e220000000800 */
[-C--:B------:R-:W-:Y:S01]  /*b7a0*/  FMUL.FTZ R117, R117, R215.reuse ;  /* 0x000000d775757220 */ /* 0x080fe20000410000 */
[----:B------:R2:W-:Y:S06]  /*b7b0*/  BAR.ARV R180, 0x100 ;  /* 0x000400b40000751d */ /* 0x0005ec0000002000 */
[----:B------:R-:W3:Y:S01]  /*b7c0*/  MUFU.EX2 R223, R223 ;  /* 0x000000df00df7308 */ /* 0x000ee20000000800 */
[----:B-1----:R-:W-:Y:S01]  /*b7d0*/  FFMA.FTZ R14, R196, R14, R222 ;  /* 0x0000000ec40e7223 */ /* 0x002fe200000100de */
[----:B------:R1:W-:Y:S01]  /*b7e0*/  @!P1 SYNCS.ARRIVE.TRANS64.RED.A1T0 RZ, [R154+URZ], RZ ;  /* 0x000000ff9aff99a7 */ /* 0x0003e2000810043f */
[-C--:B------:R-:W-:Y:S01]  /*b7f0*/  FMUL.FTZ R120, R120, R215.reuse ;  /* 0x000000d778787220 */ /* 0x080fe20000410000 */
[-C--:B------:R-:W-:Y:S01]  /*b800*/  FMUL.FTZ R121, R121, R215.reuse ;  /* 0x000000d779797220 */ /* 0x080fe20000410000 */
[-C--:B------:R-:W-:Y:S01]  /*b810*/  FMUL.FTZ R124, R124, R215.reuse ;  /* 0x000000d77c7c7220 */ /* 0x080fe20000410000 */
[-C--:B------:R-:W-:Y:S01]  /*b820*/  FMUL.FTZ R125, R125, R215.reuse ;  /* 0x000000d77d7d7220 */ /* 0x080fe20000410000 */
[----:B------:R-:W-:Y:S01]  /*b830*/  FMUL.FTZ R128, R128, R215 ;  /* 0x000000d780807220 */ /* 0x000fe20000410000 */
[----:B------:R4:W-:Y:S01]  /*b840*/  MUFU.EX2 R220, R224 ;  /* 0x000000e000dc7308 */ /* 0x0009e20000000800 */
[----:B0-----:R-:W-:Y:S01]  /*b850*/  FADD.FTZ R14, R155, R14 ;  /* 0x0000000e9b0e7221 */ /* 0x001fe20000010000 */
[--C-:B-1----:R-:W-:Y:S01]  /*b860*/  FFMA.FTZ R154, R179, R21, -R228.reuse ;  /* 0x00000015b39a7223 */ /* 0x102fe200000108e4 */
[-C--:B------:R-:W-:Y:S01]  /*b870*/  FMUL.FTZ R129, R129, R215.reuse ;  /* 0x000000d781817220 */ /* 0x080fe20000410000 */
[-C--:B------:R-:W-:Y:S01]  /*b880*/  FMUL.FTZ R132, R132, R215.reuse ;  /* 0x000000d784847220 */ /* 0x080fe20000410000 */
[-C--:B------:R-:W-:Y:S01]  /*b890*/  FMUL.FTZ R133, R133, R215.reuse ;  /* 0x000000d785857220 */ /* 0x080fe20000410000 */
[-C--:B------:R-:W-:Y:S01]  /*b8a0*/  FMUL.FTZ R136, R136, R215.reuse ;  /* 0x000000d788887220 */ /* 0x080fe20000410000 */
[----:B------:R-:W-:Y:S01]  /*b8b0*/  FMUL.FTZ R137, R137, R215 ;  /* 0x000000d789897220 */ /* 0x000fe20000410000 */
[----:B------:R-:W0:Y:S01]  /*b8c0*/  MUFU.EX2 R159, R159 ;  /* 0x0000009f009f7308 */ /* 0x000e220000000800 */
[-CC-:B----4-:R-:W-:Y:S01]  /*b8d0*/  FFMA.FTZ R224, R162, R21.reuse, -R228.reuse ;  /* 0x00000015a2e07223 */ /* 0x190fe200000108e4 */
[-CC-:B------:R-:W-:Y:S01]  /*b8e0*/  FFMA.FTZ R162, R170, R21.reuse, -R228.reuse ;  /* 0x00000015aaa27223 */ /* 0x180fe200000108e4 */
[----:B------:R-:W-:Y:S01]  /*b8f0*/  FFMA.FTZ R170, R175, R21, -R228 ;  /* 0x00000015afaa7223 */ /* 0x000fe200000108e4 */
[----:B---3--:R-:W-:Y:S01]  /*b900*/  FADD.FTZ R14, R223, R14 ;  /* 0x0000000edf0e7221 */ /* 0x008fe20000010000 */
[-C--:B------:R-:W-:Y:S01]  /*b910*/  FMUL.FTZ R140, R140, R215.reuse ;  /* 0x000000d78c8c7220 */ /* 0x080fe20000410000 */
[-C--:B------:R-:W-:Y:S01]  /*b920*/  FMUL.FTZ R141, R141, R215.reuse ;  /* 0x000000d78d8d7220 */ /* 0x080fe20000410000 */
[-C--:B------:R-:W-:Y:S01]  /*b930*/  FMUL.FTZ R144, R144, R215.reuse ;  /* 0x000000d790907220 */ /* 0x080fe20000410000 */
[----:B------:R-:W1:Y:S01]  /*b940*/  MUFU.EX2 R224, R224 ;  /* 0x000000e000e07308 */ /* 0x000e620000000800 */
[-C--:B------:R-:W-:Y:S01]  /*b950*/  FMUL.FTZ R145, R145, R215.reuse ;  /* 0x000000d791917220 */ /* 0x080fe20000410000 */
[-C--:B------:R-:W-:Y:S01]  /*b960*/  FMUL.FTZ R148, R148, R215.reuse ;  /* 0x000000d794947220 */ /* 0x080fe20000410000 */
[----:B------:R-:W-:Y:S01]  /*b970*/  FMUL.FTZ R149, R149, R215 ;  /* 0x000000d795957220 */ /* 0x000fe20000410000 */
[-CC-:B------:R-:W-:Y:S01]  /*b980*/  FFMA.FTZ R187, R187, R21.reuse, -R228.reuse ;  /* 0x00000015bbbb7223 */ /* 0x180fe200000108e4 */
[-CC-:B------:R-:W-:Y:S01]  /*b990*/  FFMA.FTZ R190, R190, R21.reuse, -R228.reuse ;  /* 0x00000015bebe7223 */ /* 0x180fe200000108e4 */
[-CC-:B------:R-:W-:Y:S01]  /*b9a0*/  FFMA.FTZ R191, R191, R21.reuse, -R228.reuse ;  /* 0x00000015bfbf7223 */ /* 0x180fe200000108e4 */
[-C--:B------:R-:W-:Y:S01]  /*b9b0*/  FFMA.FTZ R194, R194, R21.reuse, -R228 ;  /* 0x00000015c2c27223 */ /* 0x080fe200000108e4 */
[----:B------:R-:W3:Y:S01]  /*b9c0*/  MUFU.EX2 R163, R163 ;  /* 0x000000a300a37308 */ /* 0x000ee20000000800 */
[----:B0-----:R-:W-:Y:S01]  /*b9d0*/  FADD.FTZ R153, R159, R14 ;  /* 0x0000000e9f997221 */ /* 0x001fe20000010000 */
[-CC-:B------:R-:W-:Y:S01]  /*b9e0*/  FFMA.FTZ R195, R195, R21.reuse, -R228.reuse ;  /* 0x00000015c3c37223 */ /* 0x180fe200000108e4 */
[-CC-:B------:R-:W-:Y:S01]  /*b9f0*/  FFMA.FTZ R198, R198, R21.reuse, -R228.reuse ;  /* 0x00000015c6c67223 */ /* 0x180fe200000108e4 */
[-C--:B------:R-:W-:Y:S01]  /*ba00*/  FFMA.FTZ R199, R199, R21.reuse, -R228 ;  /* 0x00000015c7c77223 */ /* 0x080fe200000108e4 */
        /* <DEDUP_REMOVED lines=21> */
[----:B0-----:R-:W-:Y:S01]  /*bb60*/  FADD.FTZ R14, R225, R14 ;  /* 0x0000000ee10e7221 */ /* 0x001fe20000010000 */
[-C--:B------:R-:W-:Y:S01]  /*bb70*/  FMUL.FTZ R55, R55, R196.reuse ;  /* 0x000000c437377220 */ /* 0x080fe20000410000 */
[-C--:B------:R-:W-:Y:S01]  /*bb80*/  FMUL.FTZ R58, R58, R196.reuse ;  /* 0x000000c43a3a7220 */ /* 0x080fe20000410000 */
[----:B------:R-:W-:Y:S01]  /*bb90*/  FADD.FTZ R13, R157, R170 ;  /* 0x000000aa9d0d7221 */ /* 0x000fe20000010000 */
[-C--:B------:R-:W-:Y:S01]  /*bba0*/  FMUL.FTZ R59, R59, R196.reuse ;  /* 0x000000c43b3b7220 */ /* 0x080fe20000410000 */
[-C--:B------:R-:W-:Y:S01]  /*bbb0*/  FMUL.FTZ R62, R62, R196.reuse ;  /* 0x000000c43e3e7220 */ /* 0x080fe20000410000 */
[----:B------:R0:W1:Y:S01]  /*bbc0*/  MUFU.EX2 R171, R162 ;  /* 0x000000a200ab7308 */ /* 0x0000620000000800 */
[----:B------:R-:W-:Y:S01]  /*bbd0*/  FADD.FTZ R170, R160, R13 ;  /* 0x0000000da0aa7221 */ /* 0x000fe20000010000 */
[-C--:B------:R-:W-:Y:S01]  /*bbe0*/  FMUL.FTZ R63, R63, R196.reuse ;  /* 0x000000c43f3f7220 */ /* 0x080fe20000410000 */
[-C--:B------:R-:W-:Y:S01]  /*bbf0*/  FMUL.FTZ R66, R66, R196.reuse ;  /* 0x000000c442427220 */ /* 0x080fe20000410000 */
[-C--:B------:R-:W-:Y:S01]  /*bc00*/  FMUL.FTZ R67, R67, R196.reuse ;  /* 0x000000c443437220 */ /* 0x080fe20000410000 */
[----:B------:R-:W-:Y:S01]  /*bc10*/  FADD.FTZ R13, R161, R170 ;  /* 0x000000aaa10d7221 */ /* 0x000fe20000010000 */
[-C--:B------:R-:W-:Y:S01]  /*bc20*/  FMUL.FTZ R70, R70, R196.reuse ;  /* 0x000000c446467220 */ /* 0x080fe20000410000 */
[-C--:B------:R-:W-:Y:S01]  /*bc30*/  FMUL.FTZ R71, R71, R196.reuse ;  /* 0x000000c447477220 */ /* 0x080fe20000410000 */
[----:B------:R-:W-:Y:S01]  /*bc40*/  MUFU.EX2 R169, R169 ;  /* 0x000000a900a97308 */ /* 0x000fe20000000800 */
[----:B------:R-:W-:Y:S01]  /*bc50*/  FADD.FTZ R170, R164, R13 ;  /* 0x0000000da4aa7221 */ /* 0x000fe20000010000 */
[----:B---3--:R-:W-:Y:S01]  /*bc60*/  FADD.FTZ R14, R167, R14 ;  /* 0x0000000ea70e7221 */ /* 0x008fe20000010000 */
[----:B0-----:R-:W-:Y:S01]  /*bc70*/  FFMA.FTZ R162, R186, R21, -R228 ;  /* 0x00000015baa27223 */ /* 0x001fe200000108e4 */
[-C--:B------:R-:W-:Y:S01]  /*bc80*/  FMUL.FTZ R74, R74, R196.reuse ;  /* 0x000000c44a4a7220 */ /* 0x080fe20000410000 */
[----:B------:R-:W-:Y:S01]  /*bc90*/  FADD.FTZ R13, R165, R170 ;  /* 0x000000aaa50d7221 */ /* 0x000fe20000010000 */
        /* <DEDUP_REMOVED lines=39> */
[----:B------:R-:W-:Y:S01]  /*bf10*/  FADD.FTZ R153, R179, R14 ;  /* 0x0000000eb3997221 */ /* 0x000fe20000010000 */
[-C--:B------:R-:W-:Y:S01]  /*bf20*/  FMUL.FTZ R138, R138, R196.reuse ;  /* 0x000000c48a8a7220 */ /* 0x080fe20000410000 */
[----:B------:R-:W-:Y:S01]  /*bf30*/  FMUL.FTZ R139, R139, R196 ;  /* 0x000000c48b8b7220 */ /* 0x000fe20000410000 */
[----:B------:R-:W-:Y:S01]  /*bf40*/  MUFU.EX2 R176, R176 ;  /* 0x000000b000b07308 */ /* 0x000fe20000000800 */
[----:B0-----:R-:W-:Y:S01]  /*bf50*/  F2FP.BF16.F32.PACK_AB R154, R157, R156 ;  /* 0x0000009c9d9a723e */ /* 0x001fe200000010ff */
[----:B------:R-:W-:Y:S01]  /*bf60*/  FMUL.FTZ R142, R142, R196 ;  /* 0x000000c48e8e7220 */ /* 0x000fe20000410000 */
[----:B------:R-:W-:Y:S01]  /*bf70*/  F2FP.BF16.F32.PACK_AB R156, R161, R160 ;  /* 0x000000a0a19c723e */ /* 0x000fe200000010ff */
[----:B------:R-:W-:Y:S01]  /*bf80*/  FADD.FTZ R160, R168, R13 ;  /* 0x0000000da8a07221 */ /* 0x000fe20000010000 */
[----:B------:R-:W-:Y:S01]  /*bf90*/  F2FP.BF16.F32.PACK_AB R161, R226, R171 ;  /* 0x000000abe2a1723e */ /* 0x000fe200000010ff */
[----:B------:R-:W-:Y:S01]  /*bfa0*/  FMUL.FTZ R143, R143, R196 ;  /* 0x000000c48f8f7220 */ /* 0x000fe20000410000 */
[----:B------:R-:W-:Y:S01]  /*bfb0*/  F2FP.BF16.F32.PACK_AB R157, R163, R224 ;  /* 0x000000e0a39d723e */ /* 0x000fe200000010ff */
[----:B------:R-:W0:Y:S01]  /*bfc0*/  MUFU.EX2 R182, R197 ;  /* 0x000000c500b67308 */ /* 0x000e220000000800 */
[C---:B------:R-:W-:Y:S01]  /*bfd0*/  FADD.FTZ R13, R169.reuse, R160 ;  /* 0x000000a0a90d7221 */ /* 0x040fe20000010000 */
[----:B------:R-:W-:Y:S01]  /*bfe0*/  F2FP.BF16.F32.PACK_AB R160, R169, R168 ;  /* 0x000000a8a9a0723e */ /* 0x000fe200000010ff */
[-C--:B------:R-:W-:Y:S01]  /*bff0*/  FMUL.FTZ R146, R146, R196.reuse ;  /* 0x000000c492927220 */ /* 0x080fe20000410000 */
[----:B------:R-:W-:Y:S01]  /*c000*/  F2FP.BF16.F32.PACK_AB R163, R179, R175 ;  /* 0x000000afb3a3723e */ /* 0x000fe200000010ff */
[-C--:B------:R-:W-:Y:S01]  /*c010*/  FMUL.FTZ R147, R147, R196.reuse ;  /* 0x000000c493937220 */ /* 0x080fe20000410000 */
[-C--:B------:R-:W-:Y:S01]  /*c020*/  FMUL.FTZ R150, R150, R196.reuse ;  /* 0x000000c496967220 */ /* 0x080fe20000410000 */
[----:B------:R-:W-:Y:S01]  /*c030*/  FMUL.FTZ R151, R151, R196 ;  /* 0x000000c497977220 */ /* 0x000fe20000410000 */
[----:B------:R-:W1:Y:S08]  /*c040*/  MUFU.EX2 R177, R177 ;  /* 0x000000b100b17308 */ /* 0x000e700000000800 */
[----:B------:R3:W-:Y:S01]  /*c050*/  MUFU.EX2 R197, R158 ;  /* 0x0000009e00c57308 */ /* 0x0007e20000000800 */
[----:B0-----:R-:W-:-:S04]  /*c060*/  FADD.FTZ R14, R182, R153 ;  /* 0x00000099b60e7221 */ /* 0x001fc80000010000 */
[----:B------:R-:W-:-:S03]  /*c070*/  FADD.FTZ R153, R183, R14 ;  /* 0x0000000eb7997221 */ /* 0x000fc60000010000 */
[----:B------:R-:W0:Y:S01]  /*c080*/  MUFU.EX2 R221, R221 ;  /* 0x000000dd00dd7308 */ /* 0x000e220000000800 */
[----:B---3--:R-:W-:Y:S01]  /*c090*/  F2FP.BF16.F32.PACK_AB R158, R165, R164 ;  /* 0x000000a4a59e723e */ /* 0x008fe200000010ff */
[----:B------:R-:W-:-:S04]  /*c0a0*/  FADD.FTZ R164, R172, R13 ;  /* 0x0000000daca47221 */ /* 0x000fc80000010000 */
[----:B------:R-:W-:Y:S02]  /*c0b0*/  FADD.FTZ R13, R173, R164 ;  /* 0x000000a4ad0d7221 */ /* 0x000fe40000010000 */
[----:B------:R0:W3:Y:S02]  /*c0c0*/  MUFU.EX2 R186, R166 ;  /* 0x000000a600ba7308 */ /* 0x0000e40000000800 */
[----:B------:R-:W-:-:S04]  /*c0d0*/  FADD.FTZ R164, R176, R13 ;  /* 0x0000000db0a47221 */ /* 0x000fc80000010000 */
[----:B-1----:R-:W-:Y:S02]  /*c0e0*/  FADD.FTZ R164, R177, R164 ;  /* 0x000000a4b1a47221 */ /* 0x002fe40000010000 */
[----:B------:R-:W1:Y:S02]  /*c0f0*/  MUFU.EX2 R181, R181 ;  /* 0x000000b500b57308 */ /* 0x000e640000000800 */
[----:B0-----:R-:W-:Y:S01]  /*c100*/  FADD.FTZ R166, R221, R164 ;  /* 0x000000a4dda67221 */ /* 0x001fe20000010000 */
[----:B------:R-:W-:-:S05]  /*c110*/  F2FP.BF16.F32.PACK_AB R164, R177, R176 ;  /* 0x000000b0b1a4723e */ /* 0x000fca00000010ff */
[----:B------:R-:W0:Y:S01]  /*c120*/  MUFU.EX2 R184, R184 ;  /* 0x000000b800b87308 */ /* 0x000e220000000800 */
[----:B---3--:R-:W-:-:S04]  /*c130*/  FADD.FTZ R14, R186, R153 ;  /* 0x00000099ba0e7221 */ /* 0x008fc80000010000 */
[----:B------:R-:W-:-:S03]  /*c140*/  FADD.FTZ R14, R197, R14 ;  /* 0x0000000ec50e7221 */ /* 0x000fc60000010000 */
[----:B------:R3:W4:Y:S01]  /*c150*/  MUFU.EX2 R215, R162 ;  /* 0x000000a200d77308 */ /* 0x0007220000000800 */
[C---:B-1----:R-:W-:Y:S01]  /*c160*/  FADD.FTZ R13, R181.reuse, R166 ;  /* 0x000000a6b50d7221 */ /* 0x042fe20000010000 */
[----:B------:R-:W-:-:S06]  /*c170*/  F2FP.BF16.F32.PACK_AB R166, R181, R221 ;  /* 0x000000ddb5a6723e */ /* 0x000fcc00000010ff */
[----:B------:R-:W1:Y:S01]  /*c180*/  MUFU.EX2 R185, R185 ;  /* 0x000000b900b97308 */ /* 0x000e620000000800 */
[----:B---3--:R-:W-:Y:S01]  /*c190*/  F2FP.BF16.F32.PACK_AB R162, R173, R172 ;  /* 0x000000acada2723e */ /* 0x008fe200000010ff */
[----:B0-----:R-:W-:-:S06]  /*c1a0*/  FADD.FTZ R168, R184, R13 ;  /* 0x0000000db8a87221 */ /* 0x001fcc0000010000 */
[----:B------:R-:W0:Y:S01]  /*c1b0*/  MUFU.EX2 R169, R187 ;  /* 0x000000bb00a97308 */ /* 0x000e220000000800 */
[----:B----4-:R-:W-:-:S07]  /*c1c0*/  FADD.FTZ R14, R215, R14 ;  /* 0x0000000ed70e7221 */ /* 0x010fce0000010000 */
[----:B------:R-:W3:Y:S01]  /*c1d0*/  MUFU.EX2 R188, R188 ;  /* 0x000000bc00bc7308 */ /* 0x000ee20000000800 */
[C---:B-1----:R-:W-:Y:S01]  /*c1e0*/  FADD.FTZ R13, R185.reuse, R168 ;  /* 0x000000a8b90d7221 */ /* 0x042fe20000010000 */
[----:B------:R-:W-:-:S06]  /*c1f0*/  F2FP.BF16.F32.PACK_AB R168, R185, R184 ;  /* 0x000000b8b9a8723e */ /* 0x000fcc00000010ff */
[----:B------:R-:W1:Y:S01]  /*c200*/  MUFU.EX2 R190, R190 ;  /* 0x000000be00be7308 */ /* 0x000e620000000800 */
[C---:B0-----:R-:W-:Y:S01]  /*c210*/  FADD.FTZ R153, R169.reuse, R14 ;  /* 0x0000000ea9997221 */ /* 0x041fe20000010000 */
[----:B------:R-:W-:-:S06]  /*c220*/  F2FP.BF16.F32.PACK_AB R169, R169, R215 ;  /* 0x000000d7a9a9723e */ /* 0x000fcc00000010ff */
[----:B------:R-:W0:Y:S01]  /*c230*/  MUFU.EX2 R189, R189 ;  /* 0x000000bd00bd7308 */ /* 0x000e220000000800 */
[----:B---3--:R-:W-:-:S07]  /*c240*/  FADD.FTZ R170, R188, R13 ;  /* 0x0000000dbcaa7221 */ /* 0x008fce0000010000 */
[----:B------:R-:W3:Y:S01]  /*c250*/  MUFU.EX2 R191, R191 ;  /* 0x000000bf00bf7308 */ /* 0x000ee20000000800 */
[----:B-1----:R-:W-:Y:S01]  /*c260*/  FADD.FTZ R14, R190, R153 ;  /* 0x00000099be0e7221 */ /* 0x002fe20000010000 */
[----:B------:R-:W-:Y:S02]  /*c270*/  F2FP.BF16.F32.PACK_AB R153, R155, R222 ;  /* 0x000000de9b99723e */ /* 0x000fe400000010ff */
[----:B------:R-:W-:Y:S02]  /*c280*/  F2FP.BF16.F32.PACK_AB R155, R159, R223 ;  /* 0x000000df9f9b723e */ /* 0x000fe400000010ff */
[----:B------:R-:W-:Y:S02]  /*c290*/  F2FP.BF16.F32.PACK_AB R159, R167, R225 ;  /* 0x000000e1a79f723e */ /* 0x000fe400000010ff */
[----:B------:R-:W1:Y:S01]  /*c2a0*/  MUFU.EX2 R192, R192 ;  /* 0x000000c000c07308 */ /* 0x000e620000000800 */
[C---:B0-----:R-:W-:Y:S01]  /*c2b0*/  FADD.FTZ R13, R189.reuse, R170 ;  /* 0x000000aabd0d7221 */ /* 0x041fe20000010000 */
[----:B------:R-:W-:-:S02]  /*c2c0*/  F2FP.BF16.F32.PACK_AB R170, R189, R188 ;  /* 0x000000bcbdaa723e */ /* 0x000fc400000010ff */
[----:B------:R-:W-:-:S04]  /*c2d0*/  F2FP.BF16.F32.PACK_AB R167, R197, R186 ;  /* 0x000000bac5a7723e */ /* 0x000fc800000010ff */
[----:B------:R-:W0:Y:S01]  /*c2e0*/  MUFU.EX2 R173, R194 ;  /* 0x000000c200ad7308 */ /* 0x000e220000000800 */
[----:B---3--:R-:W-:-:S07]  /*c2f0*/  FADD.FTZ R14, R191, R14 ;  /* 0x0000000ebf0e7221 */ /* 0x008fce0000010000 */
[----:B------:R-:W3:Y:S01]  /*c300*/  MUFU.EX2 R214, R214 ;  /* 0x000000d600d67308 */ /* 0x000ee20000000800 */
[----:B-1----:R-:W-:-:S07]  /*c310*/  FADD.FTZ R13, R192, R13 ;  /* 0x0000000dc00d7221 */ /* 0x002fce0000010000 */
[----:B------:R-:W1:Y:S01]  /*c320*/  MUFU.EX2 R176, R195 ;  /* 0x000000c300b07308 */ /* 0x000e620000000800 */
[----:B0-----:R-:W-:-:S07]  /*c330*/  FADD.FTZ R165, R173, R14 ;  /* 0x0000000eada57221 */ /* 0x001fce0000010000 */
[----:B------:R-:W0:Y:S01]  /*c340*/  MUFU.EX2 R193, R193 ;  /* 0x000000c100c17308 */ /* 0x000e220000000800 */
[----:B---3--:R-:W-:-:S07]  /*c350*/  FADD.FTZ R172, R214, R13 ;  /* 0x0000000dd6ac7221 */ /* 0x008fce0000010000 */
[----:B------:R-:W3:Y:S01]  /*c360*/  MUFU.EX2 R198, R198 ;  /* 0x000000c600c67308 */ /* 0x000ee20000000800 */
[C---:B-1----:R-:W-:Y:S01]  /*c370*/  FADD.FTZ R171, R176.reuse, R165 ;  /* 0x000000a5b0ab7221 */ /* 0x042fe20000010000 */
[----:B------:R-:W-:Y:S02]  /*c380*/  F2FP.BF16.F32.PACK_AB R165, R183, R182 ;  /* 0x000000b6b7a5723e */ /* 0x000fe400000010ff */
[----:B------:R-:W-:-:S04]  /*c390*/  F2FP.BF16.F32.PACK_AB R173, R176, R173 ;  /* 0x000000adb0ad723e */ /* 0x000fc800000010ff */
[----:B------:R-:W1:Y:S01]  /*c3a0*/  MUFU.EX2 R199, R199 ;  /* 0x000000c700c77308 */ /* 0x000e620000000800 */
[----:B0-----:R-:W-:Y:S01]  /*c3b0*/  FADD.FTZ R13, R193, R172 ;  /* 0x000000acc10d7221 */ /* 0x001fe20000010000 */
[----:B------:R-:W-:Y:S02]  /*c3c0*/  F2FP.BF16.F32.PACK_AB R172, R214, R192 ;  /* 0x000000c0d6ac723e */ /* 0x000fe400000010ff */
[C---:B------:R-:W-:Y:S01]  /*c3d0*/  F2FP.BF16.F32.PACK_AB R174, R220.reuse, R193 ;  /* 0x000000c1dcae723e */ /* 0x040fe200000010ff */
[----:B------:R-:W-:Y:S01]  /*c3e0*/  FADD.FTZ R13, R220, R13 ;  /* 0x0000000ddc0d7221 */ /* 0x000fe20000010000 */
[----:B---3--:R-:W-:Y:S01]  /*c3f0*/  FADD.FTZ R14, R198, R171 ;  /* 0x000000abc60e7221 */ /* 0x008fe20000010000 */
[----:B------:R-:W-:-:S03]  /*c400*/  F2FP.BF16.F32.PACK_AB R171, R191, R190 ;  /* 0x000000bebfab723e */ /* 0x000fc600000010ff */
[C---:B-1----:R-:W-:Y:S01]  /*c410*/  FADD.FTZ R14, R199.reuse, R14 ;  /* 0x0000000ec70e7221 */ /* 0x042fe20000010000 */
[----:B------:R-:W-:Y:S01]  /*c420*/  F2FP.BF16.F32.PACK_AB R175, R199, R198 ;  /* 0x000000c6c7af723e */ /* 0x000fe200000010ff */
[----:B--2---:R-:W-:Y:S06]  /*c430*/  @!P0 BRA `(.L_x_7754) ;  /* 0x0000000000048947 */ /* 0x004fec0003800000 */
[----:B------:R-:W-:Y:S01]  /*c440*/  BPT.TRAP 0x1 ;  /* 0x000000040000795c */ /* 0x000fe20000300000 */
.L_x_7754:
[----:B------:R0:W1:Y:S01]  /*c450*/  SYNCS.PHASECHK.TRANS64.TRYWAIT P3, [R12+URZ+0x22850], R15 ;  /* 0x0228500f0c0075a7 */ /* 0x000062000806017f */
[----:B------:R-:W-:Y:S05]  /*c460*/  @!P0 BRA `(.L_x_7755) ;  /* 0x0000000000048947 */ /* 0x000fea0003800000 */
[----:B------:R-:W-:Y:S01]  /*c470*/  BPT.TRAP 0x1 ;  /* 0x000000040000795c */ /* 0x000fe20000300000 */
.L_x_7755:
[----:B------:R-:W-:Y:S04]  /*c480*/  BSSY B0, `(.L_x_7756) ;  /* 0x0000004000007945 */ /* 0x000fe80003800000 */
[----:B-1----:R-:W-:Y:S05]  /*c490*/  @P3 BRA `(.L_x_7757) ;  /* 0x0000000000083947 */ /* 0x002fea0003800000 */
[----:B------:R-:W1:Y:S02]  /*c4a0*/  SYNCS.PHASECHK.TRANS64.TRYWAIT P3, [R12+URZ+0x22850], R15 ;  /* 0x0228500f0c0075a7 */ /* 0x000e64000806017f */
[----:B-1----:R-:W-:Y:S05]  /*c4b0*/  @!P3 BRA `(.L_x_7758) ;  /* 0x000000940070b947 */ /* 0x002fea0003800000 */
.L_x_7757:
[----:B------:R-:W-:Y:S05]  /*c4c0*/  BSYNC B0 ;  /* 0x0000000000007941 */ /* 0x000fea0003800000 */
.L_x_7756:
[----:B------:R-:W2:Y:S01]  /*c4d0*/  S2R R179, SR_TID.X ;  /* 0x0000000000b37919 */ /* 0x000ea20000002100 */
[----:B------:R-:W-:Y:S05]  /*c4e0*/  WARPSYNC.ALL ;  /* 0x0000000000007948 */ /* 0x000fea0003800000 */
[----:B------:R-:W-:Y:S02]  /*c4f0*/  IMAD.MOV.U32 R177, RZ, RZ, 0xc00 ;  /* 0x00000c00ffb17424 */ /* 0x000fe400078e00ff */
[----:B01----:R-:W-:Y:S02]  /*c500*/  @!P1 VIADD R12, R12, 0x22860 ;  /* 0x000228600c0c9836 */ /* 0x003fe40000000000 */
[----:B------:R-:W-:-:S02]  /*c510*/  IMAD R176, R22, R177, UR37 ;  /* 0x0000002516b07e24 */ /* 0x000fc4000f8e02b1 */
[----:B------:R-:W-:Y:S01]  /*c520*/  IMAD.MOV.U32 R177, RZ, RZ, 0x40000040 ;  /* 0x40000040ffb17424 */ /* 0x000fe200078e00ff */
[----:B------:R-:W-:Y:S01]  /*c530*/  @!P1 PRMT R12, RZ, 0x654, R12 ;  /* 0x00000654ff0c9816 */ /* 0x000fe2000000000c */
[----:B------:R-:W-:Y:S01]  /*c540*/  IMAD.MOV.U32 R220, RZ, RZ, R178 ;  /* 0x000000ffffdc7224 */ /* 0x000fe200078e00b2 */
[----:B------:R-:W-:Y:S01]  /*c550*/  R2UR UR6, R176 ;  /* 0x00000000b00672ca */ /* 0x000fe200000e0000 */
[----:B------:R-:W-:Y:S01]  /*c560*/  IMAD.MOV.U32 R221, RZ, RZ, R20 ;  /* 0x000000ffffdd7224 */ /* 0x000fe200078e0014 */
[----:B------:R-:W-:Y:S01]  /*c570*/  R2UR UR7, R177 ;  /* 0x00000000b10772ca */ /* 0x000fe200000e0000 */
[----:B------:R-:W-:Y:S01]  /*c580*/  IMAD.MOV.U32 R177, RZ, RZ, 0x40000040 ;  /* 0x40000040ffb17424 */ /* 0x000fe200078e00ff */
[----:B--2---:R-:W-:-:S05]  /*c590*/  SHF.R.U32.HI R179, RZ, 0x7, R179 ;  /* 0x00000007ffb37819 */ /* 0x004fca00000116b3 */
[----:B------:R-:W-:-:S05]  /*c5a0*/  VIADD R15, R179, 0x8 ;  /* 0x00000008b30f7836 */ /* 0x000fca0000000000 */
[----:B------:R0:W-:Y:S06]  /*c5b0*/  BAR.SYNC.DEFER_BLOCKING R15, 0x100 ;  /* 0x0004000f0000751d */ /* 0x0001ec0000010000 */
[----:B------:R-:W-:-:S06]  /*c5c0*/  WARPGROUP.ARRIVE ;  /* 0x00000000000079c5 */ /* 0x000fcc0000000000 */
[----:B------:R-:W-:Y:S03]  /*c5d0*/  HGMMA.64x256x16.F32.BF16 R24, R152, gdesc[UR4].tnspB, R24, gsb0 ;  /* 0x43e0000498187df0 */ /* 0x000fe60008001818 */
[----:B------:R-:W-:Y:S02]  /*c5e0*/  WARPGROUP.DEPBAR.LE gsb0, 0x0 ;  /* 0x00008000000079c5 */ /* 0x000fe40000010000 */
[----:B------:R-:W-:Y:S01]  /*c5f0*/  IMAD.MOV.U32 R153, RZ, RZ, 0x40000040 ;  /* 0x40000040ff997424 */ /* 0x000fe200078e00ff */
[----:B------:R-:W-:Y:S01]  /*c600*/  IADD3 R152, R176, 0x80, RZ ;  /* 0x00000080b0987810 */ /* 0x000fe20007ffe0ff */
[----:B------:R-:W-:-:S03]  /*c610*/  WARPGROUP.ARRIVE ;  /* 0x00000000000079c5 */ /* 0x000fc60000000000 */
[----:B------:R-:W-:Y:S01]  /*c620*/  R2UR UR6, R152 ;  /* 0x00000000980672ca */ /* 0x000fe200000e0000 */
[----:B------:R-:W-:Y:S01]  /*c630*/  VIADD R152, R176, 0x100 ;  /* 0x00000100b0987836 */ /* 0x000fe20000000000 */
[----:B------:R-:W-:Y:S01]  /*c640*/  R2UR UR7, R153 ;  /* 0x00000000990772ca */ /* 0x000fe200000e0000 */
[----:B------:R-:W-:-:S15]  /*c650*/  IMAD.MOV.U32 R153, RZ, RZ, 0x40000040 ;  /* 0x40000040ff997424 */ /* 0x000fde00078e00ff */
        /* <DEDUP_REMOVED lines=32> */
[----:B------:R-:W-:Y:S05]  /*c860*/  @P2 BRA `(.L_x_7759) ;  /* 0xffffffd800d42947 */ /* 0x000fea000383ffff */
.L_x_7749:
[----:B------:R-:W-:Y:S05]  /*c870*/  WARPSYNC.ALL ;  /* 0x0000000000007948 */ /* 0x000fea0003800000 */
[----:B------:R-:W1:Y:S01]  /*c880*/  SHFL.BFLY PT, R0, R13, 0x2, 0x1f ;  /* 0x0c401f000d007f89 */ /* 0x000e6200000e0000 */
[----:B------:R-:W-:Y:S01]  /*c890*/  IMAD.MOV.U32 R4, RZ, RZ, RZ ;  /* 0x000000ffff047224 */ /* 0x000fe200078e00ff */
[----:B------:R3:W-:Y:S06]  /*c8a0*/  BAR.ARV R180, 0x100 ;  /* 0x000400b40000751d */ /* 0x0007ec0000002000 */
[----:B------:R-:W-:-:S02]  /*c8b0*/  VIADD R22, R22, 0x1 ;  /* 0x0000000116167836 */ /* 0x000fc40000000000 */
[----:B------:R-:W-:Y:S06]  /*c8c0*/  BAR.ARV 0x8, 0x120 ;  /* 0x0204800000007b1d */ /* 0x000fec0000002000 */
[----:B------:R-:W-:Y:S01]  /*c8d0*/  ISETP.NE.AND P0, PT, R22, 0x2, PT ;  /* 0x000000021600780c */ /* 0x000fe20003f05270 */
[----:B------:R-:W-:Y:S01]  /*c8e0*/  VIADD R212, R212, 0x1 ;  /* 0x00000001d4d47836 */ /* 0x000fe20000000000 */
[----:B--2---:R-:W2:Y:S01]  /*c8f0*/  SHFL.BFLY PT, R3, R14, 0x2, 0x1f ;  /* 0x0c401f000e037f89 */ /* 0x004ea200000e0000 */
[----:B------:R-:W-:Y:S02]  /*c900*/  PLOP3.LUT P1, PT, PT, PT, PT, 0x8, 0x0 ;  /* 0x000000000000781c */ /* 0x000fe40003f2e170 */
[----:B------:R-:W-:Y:S01]  /*c910*/  SEL R5, RZ, 0x1, P0 ;  /* 0x00000001ff057807 */ /* 0x000fe20000000000 */
[----:B-1----:R-:W-:Y:S01]  /*c920*/  FADD.FTZ R0, R0, R13 ;  /* 0x0000000d00007221 */ /* 0x002fe20000010000 */
[----:B------:R-:W-:-:S02]  /*c930*/  SEL R22, R22, RZ, P0 ;  /* 0x000000ff16167207 */ /* 0x000fc40000000000 */
[----:B------:R-:W-:Y:S01]  /*c940*/  LOP3.LUT R200, R200, R5, RZ, 0x3c, !PT ;  /* 0x00000005c8c87212 */ /* 0x000fe200078e3cff */
[----:B------:R-:W-:Y:S01]  /*c950*/  IMAD.MOV.U32 R5, RZ, RZ, -0x800000 ;  /* 0xff800000ff057424 */ /* 0x000fe200078e00ff */
[----:B------:R-:W1:Y:S01]  /*c960*/  SHFL.BFLY PT, R7, R0, 0x1, 0x1f ;  /* 0x0c201f0000077f89 */ /* 0x000e6200000e0000 */
[----:B--2---:R-:W-:-:S05]  /*c970*/  FADD.FTZ R3, R3, R14 ;  /* 0x0000000e03037221 */ /* 0x004fca0000010000 */
[----:B------:R-:W2:Y:S01]  /*c980*/  SHFL.BFLY PT, R6, R3, 0x1, 0x1f ;  /* 0x0c201f0003067f89 */ /* 0x000ea200000e0000 */
[----:B-1----:R-:W-:Y:S01]  /*c990*/  FADD.FTZ R7, R0, R7 ;  /* 0x0000000700077221 */ /* 0x002fe20000010000 */
[----:B------:R-:W-:-:S04]  /*c9a0*/  IMAD.MOV.U32 R0, RZ, RZ, RZ ;  /* 0x000000ffff007224 */ /* 0x000fc800078e00ff */
[----:B------:R-:W-:-:S13]  /*c9b0*/  FSETP.NE.FTZ.AND P2, PT, R7, RZ, PT ;  /* 0x000000ff0700720b */ /* 0x000fda0003f55000 */
[----:B------:R-:W1:Y:S01]  /*c9c0*/  @P2 MUFU.LG2 R10, R7 ;  /* 0x00000007000a2308 */ /* 0x000e620000000c00 */
[----:B------:R-:W-:Y:S01]  /*c9d0*/  @P2 FMUL.FTZ R11, R21, 0.69314718246459960938 ;  /* 0x3f317218150b2820 */ /* 0x000fe20000410000 */
[----:B--2---:R-:W-:-:S05]  /*c9e0*/  FADD.FTZ R6, R3, R6 ;  /* 0x0000000603067221 */ /* 0x004fca0000010000 */
[----:B------:R-:W-:Y:S01]  /*c9f0*/  FSETP.NE.FTZ.AND P3, PT, R6, RZ, PT ;  /* 0x000000ff0600720b */ /* 0x000fe20003f75000 */
[----:B------:R-:W2:Y:S01]  /*ca00*/  @P2 MUFU.RCP R4, R7 ;  /* 0x0000000700042308 */ /* 0x000ea20000001000 */
[----:B-1----:R-:W-:-:S11]  /*ca10*/  @P2 FMUL.FTZ R10, R10, 0.69314718246459960938 ;  /* 0x3f3172180a0a2820 */ /* 0x002fd60000410000 */
[----:B0-----:R-:W0:Y:S01]  /*ca20*/  @P3 MUFU.LG2 R12, R6 ;  /* 0x00000006000c3308 */ /* 0x001e220000000c00 */
[----:B------:R-:W-:Y:S01]  /*ca30*/  @P3 FMUL.FTZ R21, R21, 0.69314718246459960938 ;  /* 0x3f31721815153820 */ /* 0x000fe20000410000 */
[----:B------:R-:W-:Y:S01]  /*ca40*/  @P2 FFMA.FTZ R5, R11, R20, R10 ;  /* 0x000000140b052223 */ /* 0x000fe2000001000a */
[-C--:B--2---:R-:W-:Y:S01]  /*ca50*/  FMUL.FTZ R164, R80, R4.reuse ;  /* 0x0000000450a47220 */ /* 0x084fe20000410000 */
[-C--:B------:R-:W-:Y:S01]  /*ca60*/  FMUL.FTZ R167, R92, R4.reuse ;  /* 0x000000045ca77220 */ /* 0x080fe20000410000 */
[----:B------:R-:W-:-:S03]  /*ca70*/  FMUL.FTZ R24, R24, R4 ;  /* 0x0000000418187220 */ /* 0x000fc60000410000 */
[----:B------:R-:W1:Y:S01]  /*ca80*/  @P3 MUFU.RCP R0, R6 ;  /* 0x0000000600003308 */ /* 0x000e620000001000 */
        /* <DEDUP_REMOVED lines=127> */
[----:B---3--:R-:W-:-:S07]  /*d280*/  @P3 FFMA.FTZ R4, R21, R178, R12 ;  /* 0x000000b215043223 */ /* 0x008fce000001000c */
.L_x_7704:
[----:B------:R-:W-:Y:S05]  /*d290*/  WARPSYNC.ALL ;  /* 0x0000000000007948 */ /* 0x000fea0003800000 */
        /* <DEDUP_REMOVED lines=10> */
[----:B------:R-:W-:Y:S05]  /*d340*/  WARPSYNC.ALL ;  /* 0x0000000000007948 */ /* 0x000fea0003800000 */
[----:B------:R-:W-:Y:S01]  /*d350*/  BAR.SYNC.DEFER_BLOCKING 0x1, 0x100 ;  /* 0x0044000000007b1d */ /* 0x000fe20000010000 */
[----:B------:R-:W-:Y:S02]  /*d360*/  F2FP.BF16.F32.PACK_AB R24, R25, R24 ;  /* 0x000000181918723e */ /* 0x000fe400000010ff */
[----:B------:R-:W-:Y:S02]  /*d370*/  F2FP.BF16.F32.PACK_AB R25, R92, R26 ;  /* 0x0000001a5c19723e */ /* 0x000fe400000010ff */
        /* <DEDUP_REMOVED lines=12> */
[----:B------:R-:W-:Y:S02]  /*d440*/  MOV R10, R18 ;  /* 0x00000012000a7202 */ /* 0x000fe40000000f00 */
[----:B--2---:R-:W-:Y:S02]  /*d450*/  MOV R11, R13 ;  /* 0x0000000d000b7202 */ /* 0x004fe40000000f00 */
        /* <DEDUP_REMOVED lines=9> */
[----:B------:R-:W-:Y:S01]  /*d4f0*/  IADD3 R185, P4, R130, 0x4000, RZ ;  /* 0x0000400082b97810 */ /* 0x000fe20007f9e0ff */
[--C-:B------:R-:W-:Y:S01]  /*d500*/  IMAD.X R39, RZ, RZ, R131.reuse, P3 ;  /* 0x000000ffff277224 */ /* 0x100fe200018e0683 */
[----:B------:R-:W-:Y:S01]  /*d510*/  LOP3.LUT R20, R177, 0x380, RZ, 0xc0, !PT ;  /* 0x00000380b1147812 */ /* 0x000fe200078ec0ff */
[--C-:B-----5:R-:W-:Y:S01]  /*d520*/  IMAD.X R31, RZ, RZ, R131.reuse, P2 ;  /* 0x000000ffff1f7224 */ /* 0x120fe200010e0683 */
[----:B------:R-:W-:Y:S01]  /*d530*/  LOP3.LUT R38, R183, 0x380, RZ, 0xc0, !PT ;  /* 0x00000380b7267812 */ /* 0x000fe200078ec0ff */
[----:B------:R-:W-:Y:S01]  /*d540*/  IMAD.X R91, RZ, RZ, R131, P4 ;  /* 0x000000ffff5b7224 */ /* 0x000fe200020e0683 */
[----:B------:R-:W-:-:S02]  /*d550*/  SHF.R.U64 R20, R20, 0x3, RZ ;  /* 0x0000000314147819 */ /* 0x000fc400000012ff */
[----:B------:R-:W-:Y:S02]  /*d560*/  IADD3 R106, P2, R130, 0x8000, RZ ;  /* 0x00008000826a7810 */ /* 0x000fe40007f5e0ff */
[----:B------:R-:W-:Y:S02]  /*d570*/  SHF.R.U64 R38, R38, 0x3, RZ ;  /* 0x0000000326267819 */ /* 0x000fe400000012ff */
[----:B------:R-:W-:Y:S01]  /*d580*/  IADD3 R114, P4, R130, 0x8040, RZ ;  /* 0x0000804082727810 */ /* 0x000fe20007f9e0ff */
[--C-:B------:R-:W-:Y:S01]  /*d590*/  IMAD.X R107, RZ, RZ, R131.reuse, P2 ;  /* 0x000000ffff6b7224 */ /* 0x100fe200010e0683 */
[----:B------:R-:W-:Y:S02]  /*d5a0*/  LOP3.LUT R20, R20, R177, RZ, 0x3c, !PT ;  /* 0x000000b114147212 */ /* 0x000fe400078e3cff */
[C---:B------:R-:W-:Y:S01]  /*d5b0*/  IADD3 R189, P0, R130.reuse, 0x4040, RZ ;  /* 0x0000404082bd7810 */ /* 0x040fe20007f1e0ff */
[----:B------:R-:W-:Y:S01]  /*d5c0*/  IMAD.X R115, RZ, RZ, R131, P4 ;  /* 0x000000ffff737224 */ /* 0x000fe200020e0683 */
[----:B------:R-:W-:-:S02]  /*d5d0*/  IADD3 R110, P3, R130, 0x8020, RZ ;  /* 0x00008020826e7810 */ /* 0x000fc40007f7e0ff */
[----:B------:R-:W-:Y:S02]  /*d5e0*/  LOP3.LUT R38, R38, R183, RZ, 0x3c, !PT ;  /* 0x000000b726267212 */ /* 0x000fe400078e3cff */
[----:B------:R-:W-:Y:S01]  /*d5f0*/  LOP3.LUT R177, R106, 0x380, RZ, 0xc0, !PT ;  /* 0x000003806ab17812 */ /* 0x000fe200078ec0ff */
[----:B------:R-:W-:Y:S01]  /*d600*/  IMAD.X R111, RZ, RZ, R131, P3 ;  /* 0x000000ffff6f7224 */ /* 0x000fe200018e0683 */
[----:B------:R-:W-:Y:S02]  /*d610*/  LOP3.LUT R183, R114, 0x380, RZ, 0xc0, !PT ;  /* 0x0000038072b77812 */ /* 0x000fe400078ec0ff */
[----:B------:R-:W-:Y:S02]  /*d620*/  LOP3.LUT R30, R181, 0x380, RZ, 0xc0, !PT ;  /* 0x00000380b51e7812 */ /* 0x000fe400078ec0ff */
[----:B------:R-:W-:Y:S02]  /*d630*/  LOP3.LUT R15, R130, 0x380, RZ, 0xc0, !PT ;  /* 0x00000380820f7812 */ /* 0x000fe400078ec0ff */
[----:B------:R-:W-:-:S02]  /*d640*/  IADD3.X R99, RZ, R131, RZ, P0, !PT ;  /* 0x00000083ff637210 */ /* 0x000fc400007fe4ff */
[----:B------:R-:W-:Y:S02]  /*d650*/  SHF.R.U64 R177, R177, 0x3, RZ ;  /* 0x00000003b1b17819 */ /* 0x000fe400000012ff */
[C---:B------:R-:W-:Y:S02]  /*d660*/  IADD3 R187, P5, R130.reuse, 0x4020, RZ ;  /* 0x0000402082bb7810 */ /* 0x040fe40007fbe0ff */
[C---:B------:R-:W-:Y:S02]  /*d670*/  IADD3 R191, P1, R130.reuse, 0x4060, RZ ;  /* 0x0000406082bf7810 */ /* 0x040fe40007f3e0ff */
[C---:B------:R-:W-:Y:S01]  /*d680*/  IADD3 R12, P0, R130.reuse, 0xc000, RZ ;  /* 0x0000c000820c7810 */ /* 0x040fe20007f1e0ff */
[--C-:B------:R-:W-:Y:S01]  /*d690*/  IMAD.X R95, RZ, RZ, R131.reuse, P5 ;  /* 0x000000ffff5f7224 */ /* 0x100fe200028e0683 */
[----:B------:R-:W-:Y:S01]  /*d6a0*/  SHF.R.U64 R183, R183, 0x3, RZ ;  /* 0x00000003b7b77819 */ /* 0x000fe200000012ff */
[--C-:B------:R-:W-:Y:S01]  /*d6b0*/  IMAD.X R103, RZ, RZ, R131.reuse, P1 ;  /* 0x000000ffff677224 */ /* 0x100fe200008e0683 */
[C---:B------:R-:W-:Y:S01]  /*d6c0*/  IADD3 R151, P2, R130.reuse, 0xc040, RZ ;  /* 0x0000c04082977810 */ /* 0x040fe20007f5e0ff */
[----:B------:R-:W-:Y:S01]  /*d6d0*/  IMAD.X R123, RZ, RZ, R131, P0 ;  /* 0x000000ffff7b7224 */ /* 0x000fe200000e0683 */
[----:B------:R-:W-:-:S02]  /*d6e0*/  IADD3 R14, P3, R130, 0xc060, RZ ;  /* 0x0000c060820e7810 */ /* 0x000fc40007f7e0ff */
[----:B------:R-:W-:Y:S01]  /*d6f0*/  SHF.R.U64 R30, R30, 0x3, RZ ;  /* 0x000000031e1e7819 */ /* 0x000fe200000012ff */
[----:B------:R-:W-:Y:S01]  /*d700*/  IMAD.X R13, RZ, RZ, R131, P2 ;  /* 0x000000ffff0d7224 */ /* 0x000fe200010e0683 */
[----:B------:R-:W-:Y:S02]  /*d710*/  SHF.R.U64 R15, R15, 0x3, RZ ;  /* 0x000000030f0f7819 */ /* 0x000fe400000012ff */
[----:B------:R-:W-:Y:S02]  /*d720*/  LOP3.LUT R90, R185, 0x380, RZ, 0xc0, !PT ;  /* 0x00000380b95a7812 */ /* 0x000fe400078ec0ff */
[----:B------:R-:W-:Y:S02]  /*d730*/  LOP3.LUT R106, R177, R106, RZ, 0x3c, !PT ;  /* 0x0000006ab16a7212 */ /* 0x000fe400078e3cff */
[----:B------:R-:W-:Y:S02]  /*d740*/  LOP3.LUT R94, R187, 0x380, RZ, 0xc0, !PT ;  /* 0x00000380bb5e7812 */ /* 0x000fe400078ec0ff */
[----:B------:R-:W-:-:S02]  /*d750*/  LOP3.LUT R114, R183, R114, RZ, 0x3c, !PT ;  /* 0x00000072b7727212 */ /* 0x000fc400078e3cff */
[----:B------:R-:W-:Y:S02]  /*d760*/  LOP3.LUT R177, R12, 0x380, RZ, 0xc0, !PT ;  /* 0x000003800cb17812 */ /* 0x000fe400078ec0ff */
[----:B------:R-:W-:Y:S02]  /*d770*/  LOP3.LUT R30, R30, R181, RZ, 0x3c, !PT ;  /* 0x000000b51e1e7212 */ /* 0x000fe400078e3cff */
[----:B------:R-:W-:Y:S02]  /*d780*/  LOP3.LUT R98, R189, 0x380, RZ, 0xc0, !PT ;  /* 0x00000380bd627812 */ /* 0x000fe400078ec0ff */
[----:B------:R-:W-:Y:S02]  /*d790*/  LOP3.LUT R176, R151, 0x380, RZ, 0xc0, !PT ;  /* 0x0000038097b07812 */ /* 0x000fe400078ec0ff */
[----:B------:R-:W-:Y:S02]  /*d7a0*/  LOP3.LUT R183, R14, 0x380, RZ, 0xc0, !PT ;  /* 0x000003800eb77812 */ /* 0x000fe400078ec0ff */
[----:B------:R-:W-:-:S02]  /*d7b0*/  IADD3 R118, P5, R130, 0x8060, RZ ;  /* 0x0000806082767810 */ /* 0x000fc40007fbe0ff */
[----:B-1----:R-:W-:Y:S02]  /*d7c0*/  IADD3 R84, P1, R130, 0xc020, RZ ;  /* 0x0000c02082547810 */ /* 0x002fe40007f3e0ff */
[----:B------:R-:W-:Y:S01]  /*d7d0*/  LOP3.LUT R102, R191, 0x380, RZ, 0xc0, !PT ;  /* 0x00000380bf667812 */ /* 0x000fe200078ec0ff */
[--C-:B------:R-:W-:Y:S01]  /*d7e0*/  IMAD.X R119, RZ, RZ, R131.reuse, P5 ;  /* 0x000000ffff777224 */ /* 0x100fe200028e0683 */
[----:B------:R-:W-:Y:S01]  /*d7f0*/  LOP3.LUT R181, R110, 0x380, RZ, 0xc0, !PT ;  /* 0x000003806eb57812 */ /* 0x000fe200078ec0ff */
[--C-:B------:R-:W-:Y:S01]  /*d800*/  IMAD.X R127, RZ, RZ, R131.reuse, P1 ;  /* 0x000000ffff7f7224 */ /* 0x100fe200008e0683 */
[----:B------:R-:W-:Y:S01]  /*d810*/  LOP3.LUT R130, R15, R130, RZ, 0x3c, !PT ;  /* 0x000000820f827212 */ /* 0x000fe200078e3cff */
[----:B------:R-:W-:Y:S01]  /*d820*/  IMAD.X R15, RZ, RZ, R131, P3 ;  /* 0x000000ffff0f7224 */ /* 0x000fe200018e0683 */
[----:B------:R-:W-:Y:S02]  /*d830*/  SHF.R.U64 R90, R90, 0x3, RZ ;  /* 0x000000035a5a7819 */ /* 0x000fe400000012ff */
[----:B------:R-:W-:-:S02]  /*d840*/  SHF.R.U64 R94, R94, 0x3, RZ ;  /* 0x000000035e5e7819 */ /* 0x000fc400000012ff */
[----:B------:R-:W-:Y:S02]  /*d850*/  SHF.R.U64 R177, R177, 0x3, RZ ;  /* 0x00000003b1b17819 */ /* 0x000fe400000012ff */
[----:B------:R-:W-:Y:S02]  /*d860*/  SHF.R.U64 R98, R98, 0x3, RZ ;  /* 0x0000000362627819 */ /* 0x000fe400000012ff */
[----:B------:R-:W-:Y:S02]  /*d870*/  SHF.R.U64 R176, R176, 0x3, RZ ;  /* 0x00000003b0b07819 */ /* 0x000fe400000012ff */
[----:B------:R-:W-:Y:S02]  /*d880*/  SHF.R.U64 R183, R183, 0x3, RZ ;  /* 0x00000003b7b77819 */ /* 0x000fe400000012ff */
[----:B------:R-:W-:Y:S02]  /*d890*/  SHF.R.U64 R102, R102, 0x3, RZ ;  /* 0x0000000366667819 */ /* 0x000fe400000012ff */
[----:B------:R-:W-:-:S02]  /*d8a0*/  SHF.R.U64 R181, R181, 0x3, RZ ;  /* 0x00000003b5b57819 */ /* 0x000fc400000012ff */
[----:B------:R-:W-:Y:S02]  /*d8b0*/  LOP3.LUT R90, R90, R185, RZ, 0x3c, !PT ;  /* 0x000000b95a5a7212 */ /* 0x000fe400078e3cff */
[----:B------:R-:W-:Y:S02]  /*d8c0*/  MOV R130, R130 ;  /* 0x0000008200827202 */ /* 0x000fe40000000f00 */
[----:B------:R-:W-:Y:S02]  /*d8d0*/  LOP3.LUT R94, R94, R187, RZ, 0x3c, !PT ;  /* 0x000000bb5e5e7212 */ /* 0x000fe400078e3cff */
[----:B------:R-:W-:Y:S01]  /*d8e0*/  LOP3.LUT R122, R177, R12, RZ, 0x3c, !PT ;  /* 0x0000000cb17a7212 */ /* 0x000fe200078e3cff */
[----:B------:R1:W-:Y:S01]  /*d8f0*/  STSM.16.M88.4 [R130], R24 ;  /* 0x0000001882007844 */ /* 0x0003e20000000200 */
[----:B------:R-:W-:Y:S02]  /*d900*/  MOV R28, R20 ;  /* 0x00000014001c7202 */ /* 0x000fe40000000f00 */
[----:B------:R-:W-:-:S02]  /*d910*/  LOP3.LUT R98, R98, R189, RZ, 0x3c, !PT ;  /* 0x000000bd62627212 */ /* 0x000fc400078e3cff */
[----:B------:R-:W-:Y:S01]  /*d920*/  LOP3.LUT R185, R118, 0x380, RZ, 0xc0, !PT ;  /* 0x0000038076b97812 */ /* 0x000fe200078ec0ff */
[----:B------:R2:W-:Y:S01]  /*d930*/  STSM.16.M88.4 [R28], R32 ;  /* 0x000000201c007844 */ /* 0x0005e20000000200 */
[----:B------:R-:W-:Y:S02]  /*d940*/  LOP3.LUT R12, R176, R151, RZ, 0x3c, !PT ;  /* 0x00000097b00c7212 */ /* 0x000fe400078e3cff */
[----:B------:R-:W-:Y:S02]  /*d950*/  LOP3.LUT R14, R183, R14, RZ, 0x3c, !PT ;  /* 0x0000000eb70e7212 */ /* 0x000fe400078e3cff */
[----:B------:R-:W-:Y:S02]  /*d960*/  MOV R30, R30 ;  /* 0x0000001e001e7202 */ /* 0x000fe40000000f00 */
[----:B------:R-:W-:Y:S02]  /*d970*/  LOP3.LUT R102, R102, R191, RZ, 0x3c, !PT ;  /* 0x000000bf66667212 */ /* 0x000fe400078e3cff */
[----:B------:R-:W-:Y:S01]  /*d980*/  LOP3.LUT R110, R181, R110, RZ, 0x3c, !PT ;  /* 0x0000006eb56e7212 */ /* 0x000fe200078e3cff */
[----:B------:R3:W-:Y:S01]  /*d990*/  STSM.16.M88.4 [R30], R40 ;  /* 0x000000281e007844 */ /* 0x0007e20000000200 */
[----:B------:R-:W-:-:S02]  /*d9a0*/  MOV R38, R38 ;  /* 0x0000002600267202 */ /* 0x000fc40000000f00 */
[----:B------:R-:W-:Y:S02]  /*d9b0*/  F2FP.BF16.F32.PACK_AB R57, R7, R58 ;  /* 0x0000003a0739723e */ /* 0x000fe400000010ff */
[----:B------:R-:W-:Y:S01]  /*d9c0*/  F2FP.BF16.F32.PACK_AB R64, R65, R64 ;  /* 0x000000404140723e */ /* 0x000fe200000010ff */
[----:B------:R-:W-:Y:S01]  /*d9d0*/  STSM.16.M88.4 [R38], R48 ;  /* 0x0000003026007844 */ /* 0x000fe20000000200 */
[----:B------:R-:W-:Y:S02]  /*d9e0*/  LOP3.LUT R181, R84, 0x380, RZ, 0xc0, !PT ;  /* 0x0000038054b57812 */ /* 0x000fe400078ec0ff */
        /* <DEDUP_REMOVED lines=10> */
[----:B------:R-:W-:Y:S01]  /*da90*/  SHF.R.U64 R185, R185, 0x3, RZ ;  /* 0x00000003b9b97819 */ /* 0x000fe200000012ff */
[----:B------:R-:W-:Y:S01]  /*daa0*/  STSM.16.M88.4 [R94], R64 ;  /* 0x000000405e007844 */ /* 0x000fe20000000200 */
[----:B------:R-:W-:Y:S02]  /*dab0*/  MOV R98, R98 ;  /* 0x0000006200627202 */ /* 0x000fe40000000f00 */
[----:B------:R-:W-:Y:S02]  /*dac0*/  MOV R21, R12 ;  /* 0x0000000c00157202 */ /* 0x000fe40000000f00 */
[----:B------:R-:W-:Y:S02]  /*dad0*/  MOV R20, R14 ;  /* 0x0000000e00147202 */ /* 0x000fe40000000f00 */
[----:B------:R-:W-:Y:S02]  /*dae0*/  F2FP.BF16.F32.PACK_AB R74, R77, R163 ;  /* 0x000000a34d4a723e */ /* 0x000fe400000010ff */
[----:B------:R-:W-:-:S02]  /*daf0*/  F2FP.BF16.F32.PACK_AB R75, R79, R78 ;  /* 0x0000004e4f4b723e */ /* 0x000fc400000010ff */
[----:B------:R-:W-:Y:S02]  /*db00*/  MOV R102, R102 ;  /* 0x0000006600667202 */ /* 0x000fe40000000f00 */
[----:B------:R-:W-:Y:S01]  /*db10*/  F2FP.BF16.F32.PACK_AB R12, R81, R164 ;  /* 0x000000a4510c723e */ /* 0x000fe200000010ff */
[----:B------:R-:W-:Y:S01]  /*db20*/  STSM.16.M88.4 [R98], R72 ;  /* 0x0000004862007844 */ /* 0x000fe20000000200 */
[----:B------:R-:W-:Y:S02]  /*db30*/  F2FP.BF16.F32.PACK_AB R13, R83, R82 ;  /* 0x00000052530d723e */ /* 0x000fe400000010ff */
[----:B------:R-:W-:Y:S01]  /*db40*/  F2FP.BF16.F32.PACK_AB R14, R3, R165 ;  /* 0x000000a5030e723e */ /* 0x000fe200000010ff */
[----:B------:R-:W-:Y:S01]  /*db50*/  IMAD.MOV.U32 R3, RZ, RZ, RZ ;  /* 0x000000ffff037224 */ /* 0x000fe200078e00ff */
[----:B------:R-:W-:Y:S02]  /*db60*/  F2FP.BF16.F32.PACK_AB R15, R54, R46 ;  /* 0x0000002e360f723e */ /* 0x000fe400000010ff */
[----:B------:R-:W-:-:S02]  /*db70*/  SHF.R.U64 R181, R181, 0x3, RZ ;  /* 0x00000003b5b57819 */ /* 0x000fc400000012ff */
[----:B------:R-:W-:Y:S01]  /*db80*/  LOP3.LUT R118, R185, R118, RZ, 0x3c, !PT ;  /* 0x00000076b9767212 */ /* 0x000fe200078e3cff */
[----:B------:R4:W-:Y:S01]  /*db90*/  STSM.16.M88.4 [R102], R12 ;  /* 0x0000000c66007844 */ /* 0x0009e20000000200 */
[----:B------:R-:W-:Y:S02]  /*dba0*/  MOV R106, R106 ;  /* 0x0000006a006a7202 */ /* 0x000fe40000000f00 */
[----:B-1----:R-:W-:Y:S02]  /*dbb0*/  F2FP.BF16.F32.PACK_AB R24, R89, R166 ;  /* 0x000000a65918723e */ /* 0x002fe400000010ff */
[----:B------:R-:W-:Y:S02]  /*dbc0*/  F2FP.BF16.F32.PACK_AB R25, R71, R62 ;  /* 0x0000003e4719723e */ /* 0x000fe400000010ff */
[----:B------:R-:W-:Y:S02]  /*dbd0*/  F2FP.BF16.F32.PACK_AB R26, R93, R167 ;  /* 0x000000a75d1a723e */ /* 0x000fe400000010ff */
[----:B------:R-:W-:-:S02]  /*dbe0*/  F2FP.BF16.F32.PACK_AB R27, R100, R96 ;  /* 0x00000060641b723e */ /* 0x000fc400000010ff */
[----:B------:R-:W-:Y:S02]  /*dbf0*/  LOP3.LUT R126, R181, R84, RZ, 0x3c, !PT ;  /* 0x00000054b57e7212 */ /* 0x000fe400078e3cff */
[----:B------:R-:W-:Y:S01]  /*dc00*/  MOV R110, R110 ;  /* 0x0000006e006e7202 */ /* 0x000fe20000000f00 */
[----:B------:R-:W-:Y:S01]  /*dc10*/  STSM.16.M88.4 [R106], R24 ;  /* 0x000000186a007844 */ /* 0x000fe20000000200 */
[----:B--2---:R-:W-:Y:S02]  /*dc20*/  F2FP.BF16.F32.PACK_AB R28, R97, R168 ;  /* 0x000000a8611c723e */ /* 0x004fe400000010ff */
[----:B------:R-:W-:Y:S02]  /*dc30*/  F2FP.BF16.F32.PACK_AB R29, R108, R104 ;  /* 0x000000686c1d723e */ /* 0x000fe400000010ff */
[----:B---3--:R-:W-:Y:S02]  /*dc40*/  F2FP.BF16.F32.PACK_AB R30, R101, R169 ;  /* 0x000000a9651e723e */ /* 0x008fe400000010ff */
[----:B------:R-:W-:-:S02]  /*dc50*/  F2FP.BF16.F32.PACK_AB R31, R116, R112 ;  /* 0x00000070741f723e */ /* 0x000fc400000010ff */
[----:B------:R-:W-:Y:S02]  /*dc60*/  MOV R114, R114 ;  /* 0x0000007200727202 */ /* 0x000fe40000000f00 */
[----:B----4-:R-:W-:Y:S01]  /*dc70*/  F2FP.BF16.F32.PACK_AB R12, R105, R170 ;  /* 0x000000aa690c723e */ /* 0x010fe200000010ff */
        /* <DEDUP_REMOVED lines=17> */
[----:B------:R-:W-:Y:S01]  /*dd90*/  F2FP.BF16.F32.PACK_AB R136, R137, R136 ;  /* 0x000000888988723e */ /* 0x000fe200000010ff */
[----:B------:R2:W-:Y:S01]  /*dda0*/  STSM.16.M88.4 [R122], R156 ;  /* 0x0000009c7a007844 */ /* 0x0005e20000000200 */
[----:B------:R-:W-:Y:S02]  /*ddb0*/  ISETP.NE.U32.AND P0, PT, RZ, UR4, PT ;  /* 0x00000004ff007c0c */ /* 0x000fe4000bf05070 */
[----:B------:R-:W-:-:S02]  /*ddc0*/  IADD3 R6, P1, R208, UR4, RZ ;  /* 0x00000004d0067c10 */ /* 0x000fc4000ff3e0ff */
        /* <DEDUP_REMOVED lines=27> */
[----:B------:R-:W-:-:S03]  /*df80*/  IMAD.WIDE R10, R9, 0x2, R10 ;  /* 0x00000002090a7825 */ /* 0x000fc600078e020a */
[----:B-1----:R-:W-:Y:S01]  /*df90*/  IADD3 R13, P4, R10, 0x1000, RZ ;  /* 0x000010000a0d7810 */ /* 0x002fe20007f9e0ff */
[----:B------:R-:W-:-:S12]  /*dfa0*/  @P1 BRA `(.L_x_7762) ;  /* 0x0000000000101947 */ /* 0x000fd80003800000 */
[----:B------:R-:W-:Y:S05]  /*dfb0*/  @!P0 BRA `(.L_x_7762) ;  /* 0x00000000000c8947 */ /* 0x000fea0003800000 */
[----:B------:R-:W3:Y:S04]  /*dfc0*/  LDG.E R9, desc[UR40][R6.64] ;  /* 0x0000002806097981 */ /* 0x000ee8000c1e1900 */
[----:B-----5:R-:W3:Y:S02]  /*dfd0*/  LDG.E R0, desc[UR40][R6.64+0x4] ;  /* 0x0000042806007981 */ /* 0x020ee4000c1e1900 */
[----:B---3--:R-:W-:-:S07]  /*dfe0*/  IMAD.IADD R0, R0, 0x1, -R9 ;  /* 0x0000000100007824 */ /* 0x008fce00078e0a09 */
.L_x_7762:
[----:B------:R-:W-:Y:S01]  /*dff0*/  SHF.R.S32.HI R79, RZ, 0x1f, R207 ;  /* 0x0000001fff4f7819 */ /* 0x000fe200000114cf */
[----:B------:R-:W-:Y:S01]  /*e000*/  ULDC.64 UR4, c[0x0][0xb70] ;  /* 0x0002dc0000047ab9 */ /* 0x000fe20000000a00 */
[--C-:B--2--5:R-:W-:Y:S01]  /*e010*/  SHF.R.S32.HI R21, RZ, 0x1f, R3.reuse ;  /* 0x0000001fff157819 */ /* 0x124fe20000011403 */
[----:B------:R-:W-:Y:S01]  /*e020*/  IMAD.MOV.U32 R20, RZ, RZ, R3 ;  /* 0x000000ffff147224 */ /* 0x000fe200078e0003 */
[----:B------:R-:W-:Y:S01]  /*e030*/  SEL R219, R219, RZ, !P0 ;  /* 0x000000ffdbdb7207 */ /* 0x000fe20004000000 */
[----:B------:R-:W-:Y:S01]  /*e040*/  IMAD R6, R79, UR4, RZ ;  /* 0x000000044f067c24 */ /* 0x000fe2000f8e02ff */
[----:B------:R-:W-:Y:S01]  /*e050*/  SEL R81, R210, RZ, !P0 ;  /* 0x000000ffd2517207 */ /* 0x000fe20004000000 */
[----:B------:R-:W-:Y:S01]  /*e060*/  IMAD R15, R213, 0x80, R232 ;  /* 0x00000080d50f7824 */ /* 0x000fe200078e02e8 */
[C---:B------:R-:W-:Y:S01]  /*e070*/  IADD3 R29, P0, R10.reuse, 0x3000, RZ ;  /* 0x000030000a1d7810 */ /* 0x040fe20007f1e0ff */
[C---:B------:R-:W-:Y:S01]  /*e080*/  IMAD R9, R207.reuse, UR5, R6 ;  /* 0x00000005cf097c24 */ /* 0x040fe2000f8e0206 */
[C---:B------:R-:W-:Y:S01]  /*e090*/  IADD3 R25, P5, R10.reuse, 0x2000, RZ ;  /* 0x000020000a197810 */ /* 0x040fe20007fbe0ff */
[----:B------:R-:W-:Y:S01]  /*e0a0*/  IMAD.WIDE.U32 R6, R207, UR4, R20 ;  /* 0x00000004cf067c25 */ /* 0x000fe2000f8e0014 */
[----:B------:R-:W-:Y:S01]  /*e0b0*/  ULDC.64 UR4, c[0x0][0xb78] ;  /* 0x0002de0000047ab9 */ /* 0x000fe20000000a00 */
[----:B------:R-:W-:-:S02]  /*e0c0*/  IADD3 R33, P1, R10, 0x4000, RZ ;  /* 0x000040000a217810 */ /* 0x000fc40007f3e0ff */
[----:B------:R-:W-:Y:S01]  /*e0d0*/  IMAD.IADD R7, R7, 0x1, R9 ;  /* 0x0000000107077824 */ /* 0x000fe200078e0209 */
[----:B------:R-:W-:Y:S01]  /*e0e0*/  LOP3.LUT R28, R29, 0x380, RZ, 0xc0, !PT ;  /* 0x000003801d1c7812 */ /* 0x000fe200078ec0ff */
[----:B------:R-:W-:Y:S01]  /*e0f0*/  IMAD R8, R219, UR4, RZ ;  /* 0x00000004db087c24 */ /* 0x000fe2000f8e02ff */
[----:B------:R-:W-:Y:S01]  /*e100*/  IADD3 R37, P2, R10, 0x5000, RZ ;  /* 0x000050000a257810 */ /* 0x000fe20007f5e0ff */
[----:B------:R-:W-:Y:S01]  /*e110*/  IMAD.WIDE.U32 R6, R81, UR4, R6 ;  /* 0x0000000451067c25 */ /* 0x000fe2000f8e0006 */
[----:B------:R-:W-:Y:S02]  /*e120*/  LOP3.LUT R12, R13, 0x380, RZ, 0xc0, !PT ;  /* 0x000003800d0c7812 */ /* 0x000fe400078ec0ff */
[----:B------:R-:W-:Y:S01]  /*e130*/  LOP3.LUT R24, R25, 0x380, RZ, 0xc0, !PT ;  /* 0x0000038019187812 */ /* 0x000fe200078ec0ff */
[----:B------:R-:W-:Y:S01]  /*e140*/  IMAD R8, R81, UR5, R8 ;  /* 0x0000000551087c24 */ /* 0x000fe2000f8e0208 */
[----:B------:R-:W-:Y:S01]  /*e150*/  SHF.R.S32.HI R9, RZ, 0x1f, R15 ;  /* 0x0000001fff097819 */ /* 0x000fe2000001140f */
[----:B------:R-:W-:Y:S01]  /*e160*/  ULDC.64 UR4, c[0x0][0xb40] ;  /* 0x0002d00000047ab9 */ /* 0x000fe20000000a00 */
[----:B------:R-:W-:-:S02]  /*e170*/  IADD3 R6, P3, R15, R6, RZ ;  /* 0x000000060f067210 */ /* 0x000fc40007f7e0ff */
[----:B------:R-:W-:Y:S02]  /*e180*/  LOP3.LUT R32, R33, 0x380, RZ, 0xc0, !PT ;  /* 0x0000038021207812 */ /* 0x000fe400078ec0ff */
[----:B------:R-:W-:Y:S02]  /*e190*/  SHF.R.U64 R28, R28, 0x3, RZ ;  /* 0x000000031c1c7819 */ /* 0x000fe400000012ff */
[----:B------:R-:W-:Y:S02]  /*e1a0*/  LOP3.LUT R36, R37, 0x380, RZ, 0xc0, !PT ;  /* 0x0000038025247812 */ /* 0x000fe400078ec0ff */
[----:B------:R-:W-:Y:S02]  /*e1b0*/  SHF.R.U64 R12, R12, 0x3, RZ ;  /* 0x000000030c0c7819 */ /* 0x000fe400000012ff */
[----:B------:R-:W-:Y:S02]  /*e1c0*/  SHF.R.U64 R24, R24, 0x3, RZ ;  /* 0x0000000318187819 */ /* 0x000fe400000012ff */
[----:B------:R-:W-:-:S02]  /*e1d0*/  IADD3.X R9, R9, R7, R8, P3, !PT ;  /* 0x0000000709097210 */ /* 0x000fc40001ffe408 */
[----:B------:R-:W-:Y:S02]  /*e1e0*/  SHF.R.U64 R32, R32, 0x3, RZ ;  /* 0x0000000320207819 */ /* 0x000fe400000012ff */
[----:B------:R-:W-:Y:S01]  /*e1f0*/  LOP3.LUT R28, R28, R29, RZ, 0x3c, !PT ;  /* 0x0000001d1c1c7212 */ /* 0x000fe200078e3cff */
[--C-:B------:R-:W-:Y:S01]  /*e200*/  IMAD.X R29, RZ, RZ, R11.reuse, P0 ;  /* 0x000000ffff1d7224 */ /* 0x100fe200000e060b */
[----:B------:R-:W-:Y:S02]  /*e210*/  SHF.R.U64 R36, R36, 0x3, RZ ;  /* 0x0000000324247819 */ /* 0x000fe400000012ff */
[----:B------:R-:W-:Y:S02]  /*e220*/  LEA R58, P3, R6, UR4, 0x2 ;  /* 0x00000004063a7c11 */ /* 0x000fe4000f8610ff */
[----:B------:R-:W-:Y:S02]  /*e230*/  IADD3 R53, P0, R10, 0x9000, RZ ;  /* 0x000090000a357810 */ /* 0x000fe40007f1e0ff */
        /* <DEDUP_REMOVED lines=8> */
[----:B------:R-:W-:Y:S01]  /*e2c0*/  LEA.HI.X R59, R6, UR5, R9, 0x2, P3 ;  /* 0x00000005063b7c11 */ /* 0x000fe200098f1409 */
[----:B------:R-:W-:Y:S01]  /*e2d0*/  VIADD R9, R15, 0x8 ;  /* 0x000000080f097836 */ /* 0x000fe20000000000 */
[C---:B------:R-:W-:Y:S01]  /*e2e0*/  IADD3 R41, P3, R10.reuse, 0x6000, RZ ;  /* 0x000060000a297810 */ /* 0x040fe20007f7e0ff */
[----:B------:R-:W-:Y:S01]  /*e2f0*/  ULDC.64 UR4, c[0x0][0xaa0] ;  /* 0x0002a80000047ab9 */ /* 0x000fe20000000a00 */
[----:B------:R-:W-:-:S02]  /*e300*/  IADD3 R45, P4, R10, 0x7000, RZ ;  /* 0x000070000a2d7810 */ /* 0x000fc40007f9e0ff */
[C---:B------:R-:W-:Y:S02]  /*e310*/  IADD3 R49, P5, R10.reuse, 0x8000, RZ ;  /* 0x000080000a317810 */ /* 0x040fe40007fbe0ff */
[----:B------:R-:W-:Y:S02]  /*e320*/  LOP3.LUT R52, R53, 0x380, RZ, 0xc0, !PT ;  /* 0x0000038035347812 */ /* 0x000fe400078ec0ff */
[C---:B------:R-:W-:Y:S02]  /*e330*/  IADD3 R7, P1, R10.reuse, 0xa000, RZ ;  /* 0x0000a0000a077810 */ /* 0x040fe40007f3e0ff */
[----:B------:R-:W-:Y:S02]  /*e340*/  IADD3 R57, P2, R10, 0xb000, RZ ;  /* 0x0000b0000a397810 */ /* 0x000fe40007f5e0ff */
[----:B------:R-:W-:Y:S02]  /*e350*/  LOP3.LUT R40, R41, 0x380, RZ, 0xc0, !PT ;  /* 0x0000038029287812 */ /* 0x000fe400078ec0ff */
[----:B------:R-:W-:-:S02]  /*e360*/  LOP3.LUT R44, R45, 0x380, RZ, 0xc0, !PT ;  /* 0x000003802d2c7812 */ /* 0x000fc400078ec0ff */
[----:B------:R-:W-:Y:S02]  /*e370*/  LOP3.LUT R48, R49, 0x380, RZ, 0xc0, !PT ;  /* 0x0000038031307812 */ /* 0x000fe400078ec0ff */
[----:B------:R-:W-:Y:S02]  /*e380*/  SHF.R.U64 R52, R52, 0x3, RZ ;  /* 0x0000000334347819 */ /* 0x000fe400000012ff */
[----:B------:R-:W-:Y:S02]  /*e390*/  LOP3.LUT R6, R7, 0x380, RZ, 0xc0, !PT ;  /* 0x0000038007067812 */ /* 0x000fe400078ec0ff */
[----:B------:R-:W-:Y:S02]  /*e3a0*/  LOP3.LUT R56, R57, 0x380, RZ, 0xc0, !PT ;  /* 0x0000038039387812 */ /* 0x000fe400078ec0ff */
[----:B------:R-:W-:Y:S02]  /*e3b0*/  SHF.R.U64 R40, R40, 0x3, RZ ;  /* 0x0000000328287819 */ /* 0x000fe400000012ff */
[----:B------:R-:W-:-:S02]  /*e3c0*/  SHF.R.U64 R44, R44, 0x3, RZ ;  /* 0x000000032c2c7819 */ /* 0x000fc400000012ff */
[----:B------:R-:W-:Y:S02]  /*e3d0*/  SHF.R.U64 R48, R48, 0x3, RZ ;  /* 0x0000000330307819 */ /* 0x000fe400000012ff */
[----:B------:R-:W-:Y:S02]  /*e3e0*/  LOP3.LUT R52, R52, R53, RZ, 0x3c, !PT ;  /* 0x0000003534347212 */ /* 0x000fe400078e3cff */
[----:B------:R-:W-:Y:S02]  /*e3f0*/  SHF.R.U64 R6, R6, 0x3, RZ ;  /* 0x0000000306067819 */ /* 0x000fe400000012ff */
[----:B------:R-:W-:Y:S02]  /*e400*/  SHF.R.U64 R56, R56, 0x3, RZ ;  /* 0x0000000338387819 */ /* 0x000fe400000012ff */
[----:B------:R-:W-:Y:S02]  /*e410*/  IADD3.X R53, RZ, R11, RZ, P0, !PT ;  /* 0x0000000bff357210 */ /* 0x000fe400007fe4ff */
[----:B------:R-:W-:-:S02]  /*e420*/  LOP3.LUT P0, RZ, R227, 0x3, RZ, 0xc0, !PT ;  /* 0x00000003e3ff7812 */ /* 0x000fc4000780c0ff */
        /* <DEDUP_REMOVED lines=11> */
[C---:B------:R-:W-:Y:S02]  /*e4e0*/  IADD3 R69, P4, R10.reuse, 0xd000, RZ ;  /* 0x0000d0000a457810 */ /* 0x040fe40007f9e0ff */
[C---:B------:R-:W-:Y:S02]  /*e4f0*/  IADD3 R65, P5, R10.reuse, 0xe000, RZ ;  /* 0x0000e0000a417810 */ /* 0x040fe40007fbe0ff */
[-C--:B------:R-:W-:Y:S02]  /*e500*/  ISETP.GE.OR P1, PT, R15, R0.reuse, P0 ;  /* 0x000000000f00720c */ /* 0x080fe40000726670 */
[C---:B------:R-:W-:Y:S02]  /*e510*/  LOP3.LUT R8, R10.reuse, 0x380, RZ, 0xc0, !PT ;  /* 0x000003800a087812 */ /* 0x040fe400078ec0ff */
[----:B------:R-:W-:Y:S02]  /*e520*/  IADD3 R15, P2, R10, 0xf000, RZ ;  /* 0x0000f0000a0f7810 */ /* 0x000fe40007f5e0ff */
[----:B------:R-:W-:-:S02]  /*e530*/  ISETP.GE.OR P0, PT, R9, R0, P0 ;  /* 0x000000000900720c */ /* 0x000fc40000706670 */
[----:B------:R-:W-:Y:S01]  /*e540*/  LOP3.LUT R72, R73, 0x380, RZ, 0xc0, !PT ;  /* 0x0000038049487812 */ /* 0x000fe200078ec0ff */
[----:B------:R-:W-:Y:S01]  /*e550*/  IMAD.X R61, RZ, RZ, R11, P2 ;  /* 0x000000ffff3d7224 */ /* 0x000fe200010e060b */
[----:B------:R-:W-:Y:S02]  /*e560*/  LOP3.LUT R68, R69, 0x380, RZ, 0xc0, !PT ;  /* 0x0000038045447812 */ /* 0x000fe400078ec0ff */
[----:B------:R-:W-:Y:S01]  /*e570*/  LOP3.LUT R64, R65, 0x380, RZ, 0xc0, !PT ;  /* 0x0000038041407812 */ /* 0x000fe200078ec0ff */
[----:B------:R-:W-:Y:S01]  /*e580*/  @!P1 STG.E desc[UR40][R58.64], R5 ;  /* 0x000000053a009986 */ /* 0x000fe2000c101928 */
[----:B------:R-:W-:Y:S02]  /*e590*/  SHF.R.U64 R9, R8, 0x3, RZ ;  /* 0x0000000308097819 */ /* 0x000fe400000012ff */
[----:B------:R-:W-:Y:S02]  /*e5a0*/  LOP3.LUT R8, R15, 0x380, RZ, 0xc0, !PT ;  /* 0x000003800f087812 */ /* 0x000fe400078ec0ff */
[----:B------:R-:W-:Y:S01]  /*e5b0*/  SHF.R.U64 R72, R72, 0x3, RZ ;  /* 0x0000000348487819 */ /* 0x000fe200000012ff */
[----:B------:R1:W-:Y:S01]  /*e5c0*/  @!P0 STG.E desc[UR40][R58.64+0x20], R4 ;  /* 0x000020043a008986 */ /* 0x0003e2000c101928 */
[----:B------:R-:W-:-:S02]  /*e5d0*/  SHF.R.U64 R68, R68, 0x3, RZ ;  /* 0x0000000344447819 */ /* 0x000fc400000012ff */
[----:B------:R-:W-:Y:S01]  /*e5e0*/  SHF.R.U64 R64, R64, 0x3, RZ ;  /* 0x0000000340407819 */ /* 0x000fe200000012ff */
[----:B------:R-:W-:Y:S01]  /*e5f0*/  IMAD.MOV.U32 R76, RZ, RZ, R201 ;  /* 0x000000ffff4c7224 */ /* 0x000fe200078e00c9 */
[----:B------:R-:W-:Y:S01]  /*e600*/  SHF.R.U64 R8, R8, 0x3, RZ ;  /* 0x0000000308087819 */ /* 0x000fe200000012ff */
[----:B------:R-:W5:Y:S01]  /*e610*/  LD.E.128 R24, desc[UR40][R24.64] ;  /* 0x0000002818187980 */ /* 0x000f62000c101d00 */
        /* <DEDUP_REMOVED lines=8> */
[----:B------:R-:W-:-:S02]  /*e6a0*/  LOP3.LUT R60, R8, R15, RZ, 0x3c, !PT ;  /* 0x0000000f083c7212 */ /* 0x000fc400078e3cff */
[----:B------:R-:W-:Y:S01]  /*e6b0*/  SHF.R.S32.HI R77, RZ, 0x1f, R201 ;  /* 0x0000001fff4d7819 */ /* 0x000fe200000114c9 */
[----:B------:R-:W5:Y:S01]  /*e6c0*/  LD.E.128 R12, desc[UR40][R12.64] ;  /* 0x000000280c0c7980 */ /* 0x000f62000c101d00 */
[----:B------:R-:W-:-:S03]  /*e6d0*/  IMAD R78, R21, UR4, RZ ;  /* 0x00000004154e7c24 */ /* 0x000fc6000f8e02ff */
[----:B------:R-:W5:Y:S01]  /*e6e0*/  LD.E.128 R8, desc[UR40][R10.64] ;  /* 0x000000280a087980 */ /* 0x000f62000c101d00 */
[----:B------:R-:W-:-:S03]  /*e6f0*/  IMAD.WIDE.U32 R20, R3, UR4, R76 ;  /* 0x0000000403147c25 */ /* 0x000fc6000f8e004c */
[----:B------:R-:W5:Y:S04]  /*e700*/  LD.E.128 R32, desc[UR40][R32.64] ;  /* 0x0000002820207980 */ /* 0x000f68000c101d00 */
[----:B------:R-:W5:Y:S04]  /*e710*/  LD.E.128 R36, desc[UR40][R36.64] ;  /* 0x0000002824247980 */ /* 0x000f68000c101d00 */
[----:B------:R-:W5:Y:S04]  /*e720*/  LD.E.128 R40, desc[UR40][R40.64] ;  /* 0x0000002828287980 */ /* 0x000f68000c101d00 */
[----:B------:R-:W5:Y:S04]  /*e730*/  LD.E.128 R44, desc[UR40][R44.64] ;  /* 0x000000282c2c7980 */ /* 0x000f68000c101d00 */
[----:B------:R-:W5:Y:S04]  /*e740*/  LD.E.128 R48, desc[UR40][R48.64] ;  /* 0x0000002830307980 */ /* 0x000f68000c101d00 */
[----:B------:R-:W5:Y:S04]  /*e750*/  LD.E.128 R52, desc[UR40][R52.64] ;  /* 0x0000002834347980 */ /* 0x000f68000c101d00 */
[----:B-1----:R-:W5:Y:S04]  /*e760*/  LD.E.128 R4, desc[UR40][R6.64] ;  /* 0x0000002806047980 */ /* 0x002f68000c101d00 */
[----:B------:R-:W5:Y:S04]  /*e770*/  LD.E.128 R56, desc[UR40][R56.64] ;  /* 0x0000002838387980 */ /* 0x000f68000c101d00 */
[----:B------:R-:W5:Y:S04]  /*e780*/  LD.E.128 R72, desc[UR40][R72.64] ;  /* 0x0000002848487980 */ /* 0x000f68000c101d00 */
[----:B------:R-:W5:Y:S04]  /*e790*/  LD.E.128 R68, desc[UR40][R68.64] ;  /* 0x0000002844447980 */ /* 0x000f68000c101d00 */
[----:B------:R-:W5:Y:S04]  /*e7a0*/  LD.E.128 R64, desc[UR40][R64.64] ;  /* 0x0000002840407980 */ /* 0x000f68000c101d00 */
[----:B------:R-:W5:Y:S01]  /*e7b0*/  LD.E.128 R60, desc[UR40][R60.64] ;  /* 0x000000283c3c7980 */ /* 0x000f62000c101d00 */
[----:B------:R-:W-:Y:S01]  /*e7c0*/  IMAD R3, R3, UR5, R78 ;  /* 0x0000000503037c24 */ /* 0x000fe2000f8e024e */
[----:B------:R-:W-:Y:S01]  /*e7d0*/  ULDC.64 UR4, c[0x0][0xae0] ;  /* 0x0002b80000047ab9 */ /* 0x000fe20000000a00 */
[----:B------:R-:W-:Y:S01]  /*e7e0*/  @!PT LDS RZ, [RZ] ;  /* 0x00000000fffff984 */ /* 0x000fe20000000800 */
[----:B------:R-:W-:Y:S01]  /*e7f0*/  @!PT LDS RZ, [RZ] ;  /* 0x00000000fffff984 */ /* 0x000fe20000000800 */
[----:B------:R-:W-:Y:S01]  /*e800*/  @!PT LDS RZ, [RZ] ;  /* 0x00000000fffff984 */ /* 0x000fe20000000800 */
[----:B------:R-:W-:Y:S01]  /*e810*/  @!PT LDS RZ, [RZ] ;  /* 0x00000000fffff984 */ /* 0x000fe20000000800 */
[----:B------:R1:W-:Y:S06]  /*e820*/  MEMBAR.ALL.CTA ;  /* 0x0000000000007992 */ /* 0x0003ec0000008000 */
[----:B-1----:R-:W1:Y:S01]  /*e830*/  FENCE.VIEW.ASYNC.S ;  /* 0x00000000000073c6 */ /* 0x002e620000000000 */
[----:B------:R-:W-:-:S02]  /*e840*/  IMAD R78, R79, UR4, RZ ;  /* 0x000000044f4e7c24 */ /* 0x000fc4000f8e02ff */
[----:B------:R-:W-:Y:S02]  /*e850*/  IMAD R79, R213, -0x80, R0 ;  /* 0xffffff80d54f7824 */ /* 0x000fe400078e0200 */
[C---:B------:R-:W-:Y:S02]  /*e860*/  VIADD R0, R202.reuse, 0x40 ;  /* 0x00000040ca007836 */ /* 0x040fe40000000000 */
[----:B------:R-:W-:Y:S01]  /*e870*/  IMAD.IADD R21, R21, 0x1, R3 ;  /* 0x0000000115157824 */ /* 0x000fe200078e0203 */
[CC--:B------:R-:W-:Y:S01]  /*e880*/  ISETP.GE.AND P3, PT, R202.reuse, R79.reuse, PT ;  /* 0x0000004fca00720c */ /* 0x0c0fe20003f66270 */
[----:B------:R-:W-:Y:S01]  /*e890*/  VIADD R3, R202, 0x20 ;  /* 0x00000020ca037836 */ /* 0x000fe20000000000 */
[----:B------:R-:W-:Y:S01]  /*e8a0*/  ISETP.GE.AND P0, PT, R0, R79, PT ;  /* 0x0000004f0000720c */ /* 0x000fe20003f06270 */
        /* <DEDUP_REMOVED lines=12> */
[----:B-1----:R1:W-:Y:S01]  /*e970*/  SYNCS.ARRIVE.TRANS64.RED.A1T0 RZ, [R0+URZ], RZ ;  /* 0x000000ff00ff79a7 */ /* 0x0023e2000810043f */
[----:B------:R-:W-:Y:S01]  /*e980*/  BSSY B1, `(.L_x_7763) ;  /* 0x000001b000017945 */ /* 0x000fe20003800000 */
[----:B------:R-:W-:-:S02]  /*e990*/  IMAD R3, R81, UR5, R3 ;  /* 0x0000000551037c24 */ /* 0x000fc4000f8e0203 */
[----:B------:R-:W-:-:S04]  /*e9a0*/  IMAD.WIDE R76, R213, 0x80, R202 ;  /* 0x00000080d54c7825 */ /* 0x000fc800078e02ca */
[----:B------:R-:W-:Y:S01]  /*e9b0*/  IMAD.IADD R83, R79, 0x1, R3 ;  /* 0x000000014f537824 */ /* 0x000fe200078e0203 */
[----:B-1----:R-:W-:Y:S06]  /*e9c0*/  @P3 BRA `(.L_x_7764) ;  /* 0x0000000000583947 */ /* 0x002fec0003800000 */
[----:B------:R-:W-:Y:S01]  /*e9d0*/  ULDC.64 UR4, c[0x0][0xad8] ;  /* 0x0002b60000047ab9 */ /* 0x000fe20000000a00 */
[----:B------:R-:W-:Y:S01]  /*e9e0*/  IMAD.MOV.U32 R20, RZ, RZ, R78 ;  /* 0x000000ffff147224 */ /* 0x000fe200078e004e */
[----:B------:R-:W-:Y:S01]  /*e9f0*/  ULDC.64 UR6, c[0x0][0xa80] ;  /* 0x0002a00000067ab9 */ /* 0x000fe20000000a00 */
[----:B------:R-:W-:Y:S02]  /*ea00*/  IMAD.MOV.U32 R21, RZ, RZ, R83 ;  /* 0x000000ffff157224 */ /* 0x000fe400078e0053 */
[----:B------:R-:W-:Y:S02]  /*ea10*/  IMAD R3, R77, UR4, RZ ;  /* 0x000000044d037c24 */ /* 0x000fe4000f8e02ff */
[C---:B------:R-:W-:Y:S01]  /*ea20*/  IMAD.WIDE.U32 R20, R76.reuse, UR4, R20 ;  /* 0x000000044c147c25 */ /* 0x040fe2000f8e0014 */
[----:B------:R-:W-:Y:S02]  /*ea30*/  ULDC UR4, c[0x0][0xa8c] ;  /* 0x0002a30000047ab9 */ /* 0x000fe40000000800 */
[C---:B------:R-:W-:Y:S01]  /*ea40*/  ISETP.GE.AND P5, PT, R201.reuse, UR4, PT ;  /* 0x00000004c9007c0c */ /* 0x040fe2000bfa6270 */
[----:B------:R-:W-:Y:S01]  /*ea50*/  IMAD R3, R76, UR5, R3 ;  /* 0x000000054c037c24 */ /* 0x000fe2000f8e0203 */
[----:B------:R-:W-:Y:S01]  /*ea60*/  LEA R80, P3, R20, UR6, 0x1 ;  /* 0x0000000614507c11 */ /* 0x000fe2000f8608ff */
[----:B------:R-:W-:-:S02]  /*ea70*/  VIADD R0, R201, 0x40 ;  /* 0x00000040c9007836 */ /* 0x000fc40000000000 */
[----:B------:R-:W-:-:S03]  /*ea80*/  IMAD.IADD R3, R21, 0x1, R3 ;  /* 0x0000000115037824 */ /* 0x000fc600078e0203 */
[----:B------:R-:W-:Y:S01]  /*ea90*/  ISETP.GE.AND P4, PT, R0, UR4, PT ;  /* 0x0000000400007c0c */ /* 0x000fe2000bf86270 */
[C---:B------:R-:W-:Y:S01]  /*eaa0*/  VIADD R0, R201.reuse, 0xc0 ;  /* 0x000000c0c9007836 */ /* 0x040fe20000000000 */
[----:B------:R-:W-:Y:S01]  /*eab0*/  LEA.HI.X R81, R20, UR7, R3, 0x1, P3 ;  /* 0x0000000714517c11 */ /* 0x000fe200098f0c03 */
[----:B------:R-:W-:-:S04]  /*eac0*/  VIADD R3, R201, 0x80 ;  /* 0x00000080c9037836 */ /* 0x000fc80000000000 */
[----:B-----5:R1:W-:Y:S01]  /*ead0*/  @!P5 STG.E.128 desc[UR40][R80.64], R8 ;  /* 0x000000085000d986 */ /* 0x0203e2000c101d28 */
[----:B------:R-:W-:Y:S02]  /*eae0*/  ISETP.GE.AND P3, PT, R3, UR4, PT ;  /* 0x0000000403007c0c */ /* 0x000fe4000bf66270 */
[----:B------:R-:W-:-:S03]  /*eaf0*/  ISETP.GE.AND P5, PT, R0, UR4, PT ;  /* 0x0000000400007c0c */ /* 0x000fc6000bfa6270 */
[----:B------:R1:W-:Y:S08]  /*eb00*/  @!P4 STG.E.128 desc[UR40][R80.64+0x80], R32 ;  /* 0x000080205000c986 */ /* 0x0003f0000c101d28 */
[----:B------:R1:W-:Y:S04]  /*eb10*/  @!P3 STG.E.128 desc[UR40][R80.64+0x100], R48 ;  /* 0x000100305000b986 */ /* 0x0003e8000c101d28 */
[----:B------:R1:W-:Y:S02]  /*eb20*/  @!P5 STG.E.128 desc[UR40][R80.64+0x180], R72 ;  /* 0x000180485000d986 */ /* 0x0003e4000c101d28 */
.L_x_7764:
[----:B------:R-:W-:Y:S05]  /*eb30*/  BSYNC B1 ;  /* 0x0000000000017941 */ /* 0x000fea0003800000 */
.L_x_7763:
[----:B------:R-:W-:Y:S04]  /*eb40*/  BSSY B1, `(.L_x_7765) ;  /* 0x000001a000017945 */ /* 0x000fe80003800000 */
[----:B------:R-:W-:Y:S05]  /*eb50*/  @P2 BRA `(.L_x_7766) ;  /* 0x0000000000602947 */ /* 0x000fea0003800000 */
[----:B------:R-:W-:Y:S01]  /*eb60*/  IADD3 R3, P2, R76, 0x20, RZ ;  /* 0x000000204c037810 */ /* 0x000fe20007f5e0ff */
[----:B------:R-:W-:Y:S01]  /*eb70*/  ULDC.64 UR6, c[0x0][0xad8] ;  /* 0x0002b60000067ab9 */ /* 0x000fe20000000a00 */
[----:B-1---5:R-:W-:Y:S01]  /*eb80*/  MOV R9, R83 ;  /* 0x0000005300097202 */ /* 0x022fe20000000f00 */
[----:B------:R-:W-:Y:S01]  /*eb90*/  IMAD.MOV.U32 R8, RZ, RZ, R78 ;  /* 0x000000ffff087224 */ /* 0x000fe200078e004e */
[----:B------:R-:W-:Y:S01]  /*eba0*/  ULDC UR4, c[0x0][0xa8c] ;  /* 0x0002a30000047ab9 */ /* 0x000fe20000000800 */
[----:B------:R-:W-:Y:S01]  /*ebb0*/  IMAD.X R0, RZ, RZ, R77, P2 ;  /* 0x000000ffff007224 */ /* 0x000fe200010e064d */
[C---:B------:R-:W-:Y:S01]  /*ebc0*/  ISETP.GE.AND P4, PT, R201.reuse, UR4, PT ;  /* 0x00000004c9007c0c */ /* 0x040fe2000bf86270 */
[----:B------:R-:W-:Y:S02]  /*ebd0*/  VIADD R10, R201, 0x40 ;  /* 0x00000040c90a7836 */ /* 0x000fe40000000000 */
[----:B------:R-:W-:Y:S02]  /*ebe0*/  IMAD R0, R0, UR6, RZ ;  /* 0x0000000600007c24 */ /* 0x000fe4000f8e02ff */
[----:B------:R-:W-:Y:S01]  /*ebf0*/  IMAD.WIDE.U32 R8, R3, UR6, R8 ;  /* 0x0000000603087c25 */ /* 0x000fe2000f8e0008 */
[----:B------:R-:W-:-:S03]  /*ec00*/  ISETP.GE.AND P3, PT, R10, UR4, PT ;  /* 0x000000040a007c0c */ /* 0x000fc6000bf66270 */
[----:B------:R-:W-:Y:S01]  /*ec10*/  IMAD R3, R3, UR7, R0 ;  /* 0x0000000703037c24 */ /* 0x000fe2000f8e0200 */
[----:B------:R-:W-:Y:S01]  /*ec20*/  ULDC.64 UR6, c[0x0][0xa80] ;  /* 0x0002a00000067ab9 */ /* 0x000fe20000000a00 */
[----:B------:R-:W-:Y:S01]  /*ec30*/  VIADD R0, R201, 0x80 ;  /* 0x00000080c9007836 */ /* 0x000fe20000000000 */
[----:B------:R-:W-:Y:S01]  /*ec40*/  LEA R10, P5, R8, UR6, 0x1 ;  /* 0x00000006080a7c11 */ /* 0x000fe2000f8a08ff */
[----:B------:R-:W-:Y:S02]  /*ec50*/  IMAD.IADD R3, R9, 0x1, R3 ;  /* 0x0000000109037824 */ /* 0x000fe400078e0203 */
[----:B------:R-:W-:Y:S01]  /*ec60*/  VIADD R9, R201, 0xc0 ;  /* 0x000000c0c9097836 */ /* 0x000fe20000000000 */
[----:B------:R-:W-:Y:S02]  /*ec70*/  ISETP.GE.AND P2, PT, R0, UR4, PT ;  /* 0x0000000400007c0c */ /* 0x000fe4000bf46270 */
[----:B------:R-:W-:Y:S02]  /*ec80*/  LEA.HI.X R11, R8, UR7, R3, 0x1, P5 ;  /* 0x00000007080b7c11 */ /* 0x000fe4000a8f0c03 */
[----:B------:R-:W-:-:S03]  /*ec90*/  ISETP.GE.AND P5, PT, R9, UR4, PT ;  /* 0x0000000409007c0c */ /* 0x000fc6000bfa6270 */
[----:B------:R2:W-:Y:S04]  /*eca0*/  @!P4 STG.E.128 desc[UR40][R10.64], R12 ;  /* 0x0000000c0a00c986 */ /* 0x0005e8000c101d28 */
[----:B------:R2:W-:Y:S04]  /*ecb0*/  @!P3 STG.E.128 desc[UR40][R10.64+0x80], R36 ;  /* 0x000080240a00b986 */ /* 0x0005e8000c101d28 */
[----:B------:R2:W-:Y:S04]  /*ecc0*/  @!P2 STG.E.128 desc[UR40][R10.64+0x100], R52 ;  /* 0x000100340a00a986 */ /* 0x0005e8000c101d28 */
[----:B------:R2:W-:Y:S02]  /*ecd0*/  @!P5 STG.E.128 desc[UR40][R10.64+0x180], R68 ;  /* 0x000180440a00d986 */ /* 0x0005e4000c101d28 */
.L_x_7766:
[----:B------:R-:W-:Y:S05]  /*ece0*/  BSYNC B1 ;  /* 0x0000000000017941 */ /* 0x000fea0003800000 */
.L_x_7765:
        /* <DEDUP_REMOVED lines=14> */
[----:B--2---:R-:W-:Y:S02]  /*edd0*/  VIADD R10, R201, 0xc0 ;  /* 0x000000c0c90a7836 */ /* 0x004fe40000000000 */
[----:B------:R-:W-:-:S03]  /*ede0*/  IMAD.WIDE.U32 R8, R3, UR6, R8 ;  /* 0x0000000603087c25 */ /* 0x000fc6000f8e0008 */
[----:B------:R-:W-:Y:S01]  /*edf0*/  ISETP.GE.AND P5, PT, R10, UR4, PT ;  /* 0x000000040a007c0c */ /* 0x000fe2000bfa6270 */
[----:B------:R-:W-:Y:S01]  /*ee00*/  IMAD R3, R3, UR7, R0 ;  /* 0x0000000703037c24 */ /* 0x000fe2000f8e0200 */
[----:B------:R-:W-:Y:S02]  /*ee10*/  ULDC.64 UR6, c[0x0][0xa80] ;  /* 0x0002a00000067ab9 */ /* 0x000fe40000000a00 */
[----:B------:R-:W-:Y:S01]  /*ee20*/  LEA R10, P0, R8, UR6, 0x1 ;  /* 0x00000006080a7c11 */ /* 0x000fe2000f8008ff */
[----:B------:R-:W-:-:S05]  /*ee30*/  IMAD.IADD R3, R9, 0x1, R3 ;  /* 0x0000000109037824 */ /* 0x000fca00078e0203 */
[----:B------:R-:W-:-:S05]  /*ee40*/  LEA.HI.X R11, R8, UR7, R3, 0x1, P0 ;  /* 0x00000007080b7c11 */ /* 0x000fca00080f0c03 */
[----:B------:R3:W-:Y:S04]  /*ee50*/  @!P2 STG.E.128 desc[UR40][R10.64], R24 ;  /* 0x000000180a00a986 */ /* 0x0007e8000c101d28 */
[----:B------:R3:W-:Y:S04]  /*ee60*/  @!P3 STG.E.128 desc[UR40][R10.64+0x80], R40 ;  /* 0x000080280a00b986 */ /* 0x0007e8000c101d28 */
[----:B------:R3:W-:Y:S04]  /*ee70*/  @!P4 STG.E.128 desc[UR40][R10.64+0x100], R4 ;  /* 0x000100040a00c986 */ /* 0x0007e8000c101d28 */
[----:B------:R3:W-:Y:S02]  /*ee80*/  @!P5 STG.E.128 desc[UR40][R10.64+0x180], R64 ;  /* 0x000180400a00d986 */ /* 0x0007e4000c101d28 */
.L_x_7768:
[----:B------:R-:W-:Y:S05]  /*ee90*/  BSYNC B1 ;  /* 0x0000000000017941 */ /* 0x000fea0003800000 */
.L_x_7767:
[----:B------:R-:W-:Y:S05]  /*eea0*/  @P1 BRA `(.L_x_7769) ;  /* 0x0000000c00441947 */ /* 0x000fea0003800000 */
[----:B------:R-:W-:Y:S01]  /*eeb0*/  IADD3 R3, P0, R76, 0x60, RZ ;  /* 0x000000604c037810 */ /* 0x000fe20007f1e0ff */
[C---:B------:R-:W-:Y:S01]  /*eec0*/  VIADD R0, R201.reuse, 0x40 ;  /* 0x00000040c9007836 */ /* 0x040fe20000000000 */
[----:B------:R-:W-:Y:S01]  /*eed0*/  ULDC UR4, c[0x0][0xa8c] ;  /* 0x0002a30000047ab9 */ /* 0x000fe20000000800 */
[----:B------:R-:W-:Y:S01]  /*eee0*/  ULDC.64 UR6, c[0x0][0xad8] ;  /* 0x0002b60000067ab9 */ /* 0x000fe20000000a00 */
[----:B---3-5:R-:W-:Y:S01]  /*eef0*/  IMAD.MOV.U32 R4, RZ, RZ, R78 ;  /* 0x000000ffff047224 */ /* 0x028fe200078e004e */
        /* <DEDUP_REMOVED lines=21> */
.L_x_7761:
        /* <DEDUP_REMOVED lines=21> */
.L_x_7770:
        /* <DEDUP_REMOVED lines=26> */
[----:B------:R-:W-:Y:S02]  /*f340*/  LEA.HI.X R7, R4, UR5, R5, 0x2, P0 ;  /* 0x0000000504077c11 */ /* 0x000fe400080f1405 */
[----:B------:R-:W-:-:S05]  /*f350*/  MOV R5, 0xff800000 ;  /* 0xff80000000057802 */ /* 0x000fca0000000f00 */
[----:B------:R3:W-:Y:S02]  /*f360*/  STG.E desc[UR40][R6.64], R5 ;  /* 0x0000000506007986 */ /* 0x0007e4000c101928 */
.L_x_7772:
[----:B------:R-:W-:Y:S05]  /*f370*/  BSYNC B1 ;  /* 0x0000000000017941 */ /* 0x000fea0003800000 */
.L_x_7771:
        /* <DEDUP_REMOVED lines=8> */
[----:B------:R-:W-:Y:S02]  /*f400*/  IMAD R11, R213, -0x80, R0 ;  /* 0xffffff80d50b7824 */ /* 0x000fe400078e0200 */
[----:B------:R-:W-:Y:S01]  /*f410*/  IMAD R6, R9, UR4, RZ ;  /* 0x0000000409067c24 */ /* 0x000fe2000f8e02ff */
[----:B------:R-:W-:Y:S01]  /*f420*/  SHF.R.S32.HI R9, RZ, 0x1f, R202 ;  /* 0x0000001fff097819 */ /* 0x000fe200000114ca */
[----:B------:R-:W-:Y:S01]  /*f430*/  IMAD.IADD R5, R5, 0x1, R3 ;  /* 0x0000000105057824 */ /* 0x000fe200078e0203 */
[C---:B------:R-:W-:Y:S01]  /*f440*/  ISETP.GE.AND P1, PT, R202.reuse, R11, PT ;  /* 0x0000000bca00720c */ /* 0x040fe20003f26270 */
[----:B------:R-:W-:Y:S02]  /*f450*/  VIADD R0, R202, 0x20 ;  /* 0x00000020ca007836 */ /* 0x000fe40000000000 */
[----:B------:R-:W-:-:S02]  /*f460*/  IMAD R3, R207, UR5, R6 ;  /* 0x00000005cf037c24 */ /* 0x000fc4000f8e0206 */
[----:B------:R-:W-:Y:S01]  /*f470*/  IMAD.WIDE.U32 R4, R207, UR4, R4 ;  /* 0x00000004cf047c25 */ /* 0x000fe2000f8e0004 */
[----:B------:R-:W-:Y:S01]  /*f480*/  ULDC.64 UR4, c[0x0][0xae8] ;  /* 0x0002ba0000047ab9 */ /* 0x000fe20000000a00 */
[----:B------:R-:W-:Y:S02]  /*f490*/  ISETP.GE.AND P0, PT, R0, R11, PT ;  /* 0x0000000b0000720c */ /* 0x000fe40003f06270 */
[----:B------:R-:W-:Y:S02]  /*f4a0*/  IMAD.IADD R5, R5, 0x1, R3 ;  /* 0x0000000105057824 */ /* 0x000fe400078e0203 */
[----:B------:R-:W-:Y:S02]  /*f4b0*/  IMAD R0, R219, UR4, RZ ;  /* 0x00000004db007c24 */ /* 0x000fe4000f8e02ff */
[----:B------:R-:W-:-:S04]  /*f4c0*/  IMAD.WIDE.U32 R6, R13, UR4, R4 ;  /* 0x000000040d067c25 */ /* 0x000fc8000f8e0004 */
[----:B------:R-:W-:Y:S02]  /*f4d0*/  IMAD R3, R13, UR5, R0 ;  /* 0x000000050d037c24 */ /* 0x000fe4000f8e0200 */
[----:B------:R-:W-:Y:S02]  /*f4e0*/  IMAD.MOV.U32 R8, RZ, RZ, R202 ;  /* 0x000000ffff087224 */ /* 0x000fe400078e00ca */
[----:B------:R-:W-:Y:S02]  /*f4f0*/  VIADD R0, R202, 0x40 ;  /* 0x00000040ca007836 */ /* 0x000fe40000000000 */
[----:B------:R-:W-:-:S04]  /*f500*/  IMAD.WIDE R8, R213, 0x80, R8 ;  /* 0x00000080d5087825 */ /* 0x000fc800078e0208 */
[----:B------:R-:W-:Y:S01]  /*f510*/  IMAD.IADD R13, R7, 0x1, R3 ;  /* 0x00000001070d7824 */ /* 0x000fe200078e0203 */
        /* <DEDUP_REMOVED lines=23> */
.L_x_7774:
[----:B------:R-:W-:Y:S05]  /*f690*/  BSYNC B1 ;  /* 0x0000000000017941 */ /* 0x000fea0003800000 */
.L_x_7773:
[----:B------:R-:W-:Y:S01]  /*f6a0*/  BSSY B1, `(.L_x_7775) ;  /* 0x000001c000017945 */ /* 0x000fe20003800000 */
[----:B------:R-:W-:Y:S01]  /*f6b0*/  ISETP.GE.AND P1, PT, R0, R11, PT ;  /* 0x0000000b0000720c */ /* 0x000fe20003f26270 */
[----:B------:R-:W-:Y:S02]  /*f6c0*/  VIADD R10, R202, 0x60 ;  /* 0x00000060ca0a7836 */ /* 0x000fe40000000000 */
        /* <DEDUP_REMOVED lines=18> */
[----:B--2---:R-:W-:Y:S01]  /*f7f0*/  LEA R14, P0, R4, UR6, 0x1 ;  /* 0x00000006040e7c11 */ /* 0x004fe2000f8008ff */
[----:B------:R-:W-:-:S05]  /*f800*/  IMAD.IADD R3, R5, 0x1, R3 ;  /* 0x0000000105037824 */ /* 0x000fca00078e0203 */
[----:B------:R-:W-:-:S05]  /*f810*/  LEA.HI.X R15, R4, UR7, R3, 0x1, P0 ;  /* 0x00000007040f7c11 */ /* 0x000fca00080f0c03 */
[----:B------:R3:W-:Y:S04]  /*f820*/  @!P2 STG.E.128 desc[UR40][R14.64], RZ ;  /* 0x000000ff0e00a986 */ /* 0x0007e8000c101d28 */
[----:B------:R3:W-:Y:S04]  /*f830*/  @!P3 STG.E.128 desc[UR40][R14.64+0x80], RZ ;  /* 0x000080ff0e00b986 */ /* 0x0007e8000c101d28 */
[----:B------:R3:W-:Y:S04]  /*f840*/  @!P4 STG.E.128 desc[UR40][R14.64+0x100], RZ ;  /* 0x000100ff0e00c986 */ /* 0x0007e8000c101d28 */
[----:B------:R3:W-:Y:S02]  /*f850*/  @!P5 STG.E.128 desc[UR40][R14.64+0x180], RZ ;  /* 0x000180ff0e00d986 */ /* 0x0007e4000c101d28 */
.L_x_7776:
[----:B------:R-:W-:Y:S05]  /*f860*/  BSYNC B1 ;  /* 0x0000000000017941 */ /* 0x000fea0003800000 */
.L_x_7775:
[----:B------:R-:W-:Y:S01]  /*f870*/  BSSY B1, `(.L_x_7777) ;  /* 0x000001b000017945 */ /* 0x000fe20003800000 */
[----:B------:R-:W-:-:S03]  /*f880*/  ISETP.GE.AND P0, PT, R10, R11, PT ;  /* 0x0000000b0a00720c */ /* 0x000fc60003f06270 */
[----:B------:R-:W-:Y:S10]  /*f890*/  @P1 BRA `(.L_x_7778) ;  /* 0x0000000000601947 */ /* 0x000ff40003800000 */
[----:B------:R-:W-:Y:S01]  /*f8a0*/  IADD3 R3, P1, R8, 0x40, RZ ;  /* 0x0000004008037810 */ /* 0x000fe20007f3e0ff */
[C---:B------:R-:W-:Y:S01]  /*f8b0*/  VIADD R4, R201.reuse, 0x40 ;  /* 0x00000040c9047836 */ /* 0x040fe20000000000 */
[----:B------:R-:W-:Y:S01]  /*f8c0*/  ULDC UR4, c[0x0][0xa8c] ;  /* 0x0002a30000047ab9 */ /* 0x000fe20000000800 */
[----:B------:R-:W-:Y:S01]  /*f8d0*/  VIADD R5, R201, 0x80 ;  /* 0x00000080c9057836 */ /* 0x000fe20000000000 */
[----:B------:R-:W-:Y:S01]  /*f8e0*/  IADD3.X R0, RZ, R9, RZ, P1, !PT ;  /* 0x00000009ff007210 */ /* 0x000fe20000ffe4ff */
[----:B------:R-:W-:Y:S01]  /*f8f0*/  ULDC.64 UR6, c[0x0][0xad8] ;  /* 0x0002b60000067ab9 */ /* 0x000fe20000000a00 */
        /* <DEDUP_REMOVED lines=18> */
.L_x_7778:
[----:B------:R-:W-:Y:S05]  /*fa20*/  BSYNC B1 ;  /* 0x0000000000017941 */ /* 0x000fea0003800000 */
.L_x_7777:
[----:B------:R-:W-:Y:S05]  /*fa30*/  @P0 BRA `(.L_x_7769) ;  /* 0x0000000000600947 */ /* 0x000fea0003800000 */
[----:B------:R-:W-:Y:S01]  /*fa40*/  IADD3 R3, P0, R8, 0x60, RZ ;  /* 0x0000006008037810 */ /* 0x000fe20007f1e0ff */
[C---:B------:R-:W-:Y:S01]  /*fa50*/  VIADD R0, R201.reuse, 0x40 ;  /* 0x00000040c9007836 */ /* 0x040fe20000000000 */
[----:B------:R-:W-:Y:S01]  /*fa60*/  ULDC UR4, c[0x0][0xa8c] ;  /* 0x0002a30000047ab9 */ /* 0x000fe20000000800 */
[----:B------:R-:W-:Y:S01]  /*fa70*/  ULDC.64 UR6, c[0x0][0xad8] ;  /* 0x0002b60000067ab9 */ /* 0x000fe20000000a00 */
[----:B------:R-:W-:Y:S01]  /*fa80*/  IMAD.MOV.U32 R4, RZ, RZ, R6 ;  /* 0x000000ffff047224 */ /* 0x000fe200078e0006 */
[C---:B------:R-:W-:Y:S01]  /*fa90*/  ISETP.GE.AND P1, PT, R201.reuse, UR4, PT ;  /* 0x00000004c9007c0c */ /* 0x040fe2000bf26270 */
        /* <DEDUP_REMOVED lines=18> */
.L_x_7769:
[----:B------:R-:W-:Y:S05]  /*fbc0*/  BSYNC B0 ;  /* 0x0000000000007941 */ /* 0x000fea0003800000 */
.L_x_7760:
[----:B------:R-:W-:Y:S02]  /*fbd0*/  ULDC UR4, c[0x0][0xc14] ;  /* 0x0003050000047ab9 */ /* 0x000fe40000000800 */
[----:B-1----:R-:W-:-:S13]  /*fbe0*/  ISETP.GE.AND P0, PT, R87, UR4, PT ;  /* 0x0000000457007c0c */ /* 0x002fda000bf06270 */
[----:B------:R-:W-:Y:S05]  /*fbf0*/  @!P0 BRA `(.L_x_7779) ;  /* 0xffffff1000dc8947 */ /* 0x000fea000383ffff */
[----:B------:R-:W-:Y:S05]  /*fc00*/  BRA `(.L_x_7646) ;  /* 0x0000005400787947 */ /* 0x000fea0003800000 */
.L_x_7644:
        /* <DEDUP_REMOVED lines=61> */
.L_x_7784:
[----:B------:R-:W-:Y:S02]  /*ffe0*/  VIADD R2, R19, 0x1f ;  /* 0x0000001f13027836 */ /* 0x000fe40000000000 */
[----:B------:R-:W-:-:S03]  /*fff0*/  IMAD.U32 R19, RZ, RZ, UR7 ;  /* 0x00000007ff137e24 */ /* 0x000fc6000f8e00ff */
[----:B------:R-:W-:-:S13]  /*10000*/  ISETP.GE.AND P0, PT, R2, UR5, PT ;  /* 0x0000000502007c0c */ /* 0x000fda000bf06270 */
[----:B------:R-:W-:Y:S05]  /*10010*/  @P0 BRA `(.L_x_7781) ;  /* 0x0000000400400947 */ /* 0x000fea0003800000 */
[----:B------:R-:W0:Y:S01]  /*10020*/  S2R R3, SR_TID.X ;  /* 0x0000000000037919 */ /* 0x000e220000002100 */
[----:B------:R-:W-:Y:S01]  /*10030*/  MOV R19, R2 ;  /* 0x0000000200137202 */ /* 0x000fe20000000f00 */
        /* <DEDUP_REMOVED lines=10> */
.L_x_7783:
[----:B------:R-:W-:Y:S05]  /*100e0*/  BSYNC B0 ;  /* 0x0000000000007941 */ /* 0x000fea0003800000 */
.L_x_7782:
        /* <DEDUP_REMOVED lines=26> */
.L_x_7780:
        /* <DEDUP_REMOVED lines=16> */
.L_x_7785:
        /* <DEDUP_REMOVED lines=25> */
.L_x_7781:
[----:B------:R-:W-:Y:S01]  /*10520*/  IMAD.MOV.U32 R17, RZ, RZ, RZ ;  /* 0x000000ffff117224 */ /* 0x000fe200078e00ff */
[----:B------:R-:W-:Y:S01]  /*10530*/  MOV R18, RZ ;  /* 0x000000ff00127202 */ /* 0x000fe20000000f00 */
[----:B------:R-:W-:-:S07]  /*10540*/  IMAD.U32 R16, RZ, RZ, UR6 ;  /* 0x00000006ff107e24 */ /* 0x000fce000f8e00ff */
.L_x_7786:
        /* <DEDUP_REMOVED lines=22> */
.L_x_7869:
        /* <DEDUP_REMOVED lines=29> */
[----:B------:R0:W-:Y:S03]  /*10880*/  STL [R1+0x20], R4 ;  /* 0x0000200401007387 */ /* 0x0001e60000100800 */
        /* <DEDUP_REMOVED lines=8> */
[----:B0-----:R-:W-:Y:S01]  /*10910*/  IADD3 R4, P0, R4, UR6, RZ ;  /* 0x0000000604047c10 */ /* 0x001fe2000ff1e0ff */
        /* <DEDUP_REMOVED lines=8> */
[----:B------:R-:W-:-:S06]  /*109a0*/  IMAD.U32 R7, RZ, RZ, UR4 ;  /* 0x00000004ff077e24 */ /* 0x000fcc000f8e00ff */
[----:B------:R0:W5:Y:S01]  /*109b0*/  @P1 LDG.E R7, desc[UR40][R8.64] ;  /* 0x0000002808071981 */ /* 0x000162000c1e1900 */
[----:B------:R-:W-:Y:S01]  /*109c0*/  ISETP.NE.U32.AND P0, PT, RZ, UR6, PT ;  /* 0x00000006ff007c0c */ /* 0x000fe2000bf05070 */
[----:B------:R-:W-:Y:S02]  /*109d0*/  ULDC UR4, c[0x0][0x338] ;  /* 0x0000ce0000047ab9 */ /* 0x000fe40000000800 */
[----:B-1----:R-:W-:Y:S01]  /*109e0*/  IMAD.U32 R0, RZ, RZ, UR4 ;  /* 0x00000004ff007e24 */ /* 0x002fe2000f8e00ff */
[----:B------:R-:W-:Y:S01]  /*109f0*/  ISETP.NE.AND.EX P0, PT, RZ, UR7, PT, P0 ;  /* 0x00000007ff007c0c */ /* 0x000fe2000bf05300 */
[----:B------:R-:W-:-:S12]  /*10a00*/  @P1 BRA `(.L_x_7788) ;  /* 0x0000000000101947 */ /* 0x000fd80003800000 */
[----:B------:R-:W-:Y:S05]  /*10a10*/  @!P2 BRA `(.L_x_7788) ;  /* 0x00000000000ca947 */ /* 0x000fea0003800000 */
[----:B-----5:R-:W2:Y:S04]  /*10a20*/  LDG.E R7, desc[UR40][R2.64] ;  /* 0x0000002802077981 */ /* 0x020ea8000c1e1900 */
[----:B0-----:R-:W2:Y:S02]  /*10a30*/  LDG.E R2, desc[UR40][R2.64+0x4] ;  /* 0x0000042802027981 */ /* 0x001ea4000c1e1900 */
[----:B--2---:R-:W-:-:S07]  /*10a40*/  IMAD.IADD R7, R2, 0x1, -R7 ;  /* 0x0000000102077824 */ /* 0x004fce00078e0a07 */
.L_x_7788:
[----:B0-----:R-:W2:Y:S04]  /*10a50*/  @P0 LDG.E R2, desc[UR40][R4.64] ;  /* 0x0000002804020981 */ /* 0x001ea8000c1e1900 */
[----:B------:R-:W2:Y:S01]  /*10a60*/  @P0 LDG.E R3, desc[UR40][R4.64+0x4] ;  /* 0x0000042804030981 */ /* 0x000ea2000c1e1900 */
[----:B-----5:R-:W-:Y:S02]  /*10a70*/  IMAD.IADD R7, R7, 0x1, -R6 ;  /* 0x0000000107077824 */ /* 0x020fe400078e0a06 */
[----:B--2---:R-:W-:-:S04]  /*10a80*/  @P0 IMAD.IADD R0, R3, 0x1, -R2 ;  /* 0x0000000103000824 */ /* 0x004fc800078e0a02 */
[----:B------:R-:W-:-:S04]  /*10a90*/  IMAD.IADD R8, R7, 0x1, R0 ;  /* 0x0000000107087824 */ /* 0x000fc800078e0200 */
[----:B------:R-:W-:Y:S01]  /*10aa0*/  VIADD R2, R8, 0x5f ;  /* 0x0000005f08027836 */ /* 0x000fe20000000000 */
[----:B------:R0:W-:Y:S03]  /*10ab0*/  STL [R1+0x2c], R8 ;  /* 0x00002c0801007387 */ /* 0x0001e60000100800 */
[----:B------:R-:W-:-:S05]  /*10ac0*/  IMAD.HI R2, R2, 0x2aaaaaab, RZ ;  /* 0x2aaaaaab02027827 */ /* 0x000fca00078e02ff */
[----:B------:R-:W-:-:S04]  /*10ad0*/  SHF.R.U32.HI R3, RZ, 0x1f, R2 ;  /* 0x0000001fff037819 */ /* 0x000fc80000011602 */
[----:B0-----:R-:W-:-:S05]  /*10ae0*/  LEA.HI.SX32 R8, R2, R3, 0x1c ;  /* 0x0000000302087211 */ /* 0x001fca00078fe2ff */
[--C-:B------:R-:W-:Y:S01]  /*10af0*/  IMAD R2, R8, 0x60, -R7.reuse ;  /* 0x0000006008027824 */ /* 0x100fe200078e0a07 */
[----:B------:R0:W-:Y:S01]  /*10b00*/  STL [R1+0x1c], R8 ;  /* 0x00001c0801007387 */ /* 0x0001e20000100800 */
[----:B------:R-:W-:-:S03]  /*10b10*/  IMAD.MOV R7, RZ, RZ, -R7 ;  /* 0x000000ffff077224 */ /* 0x000fc600078e0a07 */
[----:B------:R-:W-:Y:S02]  /*10b20*/  VIMNMX R0, R2, R0, PT ;  /* 0x0000000002007248 */ /* 0x000fe40003fe0100 */
[----:B------:R-:W-:-:S04]  /*10b30*/  VIMNMX R2, RZ, R7, !PT ;  /* 0x00000007ff027248 */ /* 0x000fc80007fe0100 */
[----:B------:R-:W-:Y:S01]  /*10b40*/  ISETP.GT.AND P1, PT, R0, R2, PT ;  /* 0x000000020000720c */ /* 0x000fe20003f24270 */
[----:B0-----:R-:W-:-:S05]  /*10b50*/  IMAD.WIDE.U32 R8, R2, -0x55555555, RZ ;  /* 0xaaaaaaab02087825 */ /* 0x001fca00078e00ff */
[----:B------:R-:W-:-:S07]  /*10b60*/  SHF.R.U32.HI R2, RZ, 0x6, R9 ;  /* 0x00000006ff027819 */ /* 0x000fce0000011609 */
[----:B------:R-:W-:Y:S02]  /*10b70*/  @P1 VIADD R3, R0, 0x5f ;  /* 0x0000005f00031836 */ /* 0x000fe40000000000 */
[----:B------:R-:W-:Y:S02]  /*10b80*/  IMAD.MOV.U32 R0, RZ, RZ, R2 ;  /* 0x000000ffff007224 */ /* 0x000fe400078e0002 */
[----:B------:R-:W-:-:S05]  /*10b90*/  @P1 IMAD.HI R3, R3, 0x2aaaaaab, RZ ;  /* 0x2aaaaaab03031827 */ /* 0x000fca00078e02ff */
[----:B------:R-:W-:-:S04]  /*10ba0*/  @P1 SHF.R.U32.HI R7, RZ, 0x1f, R3 ;  /* 0x0000001fff071819 */ /* 0x000fc80000011603 */
[----:B------:R-:W-:Y:S01]  /*10bb0*/  @P1 LEA.HI.SX32 R0, R3, R7, 0x1c ;  /* 0x0000000703001211 */ /* 0x000fe200078fe2ff */
[----:B------:R-:W-:-:S06]  /*10bc0*/  IMAD.MOV.U32 R7, RZ, RZ, RZ ;  /* 0x000000ffff077224 */ /* 0x000fcc00078e00ff */
[----:B------:R0:W5:Y:S01]  /*10bd0*/  @P0 LDG.E R7, desc[UR40][R4.64] ;  /* 0x0000002804070981 */ /* 0x000162000c1e1900 */
[----:B------:R-:W-:Y:S01]  /*10be0*/  IMAD.IADD R3, R10, 0x1, R6 ;  /* 0x000000010a037824 */ /* 0x000fe200078e0206 */
[----:B------:R-:W-:Y:S01]  /*10bf0*/  ISETP.GT.AND P1, PT, R0, R2, PT ;  /* 0x000000020000720c */ /* 0x000fe20003f24270 */
[----:B------:R-:W-:Y:S01]  /*10c00*/  BSSY B0, `(.L_x_7789) ;  /* 0x00000d6000007945 */ /* 0x000fe20003800000 */
[----:B------:R-:W-:Y:S02]  /*10c10*/  PLOP3.LUT P2, PT, PT, PT, PT, 0x80, 0x0 ;  /* 0x000000000000781c */ /* 0x000fe40003f4f070 */
[----:B------:R0:W-:Y:S09]  /*10c20*/  STL [R1+0x10], R3 ;  /* 0x0000100301007387 */ /* 0x0001f20000100800 */
        /* <DEDUP_REMOVED lines=11> */
.L_x_7915:
[----:B------:R-:W-:-:S03]  /*10ce0*/  UMOV UR4, 0xffffffff ;  /* 0xffffffff00047882 */ /* 0x000fc60000000000 */
[----:B------:R-:W-:Y:S05]  /*10cf0*/  BRA.DIV UR4, `(.L_x_7792) ;  /* 0x0000004e04a87947 */ /* 0x000fea000b800000 */
[----:B------:R-:W-:-:S13]  /*10d00*/  ELECT P6, URZ, PT ;  /* 0x00000000003f782f */ /* 0x000fda00038c0000 */
.L_x_7918:
        /* <DEDUP_REMOVED lines=12> */
.L_x_7919:
[----:B------:R-:W-:Y:S05]  /*10dd0*/  BSYNC B1 ;  /* 0x0000000000017941 */ /* 0x000fea0003800000 */
.L_x_7793:
        /* <DEDUP_REMOVED lines=8> */
.L_x_7920:
        /* <DEDUP_REMOVED lines=11> */
.L_x_7798:
        /* <DEDUP_REMOVED lines=19> */
.L_x_7921:
        /* <DEDUP_REMOVED lines=8> */
.L_x_7800:
        /* <DEDUP_REMOVED lines=31> */
.L_x_7796:
[----:B------:R-:W-:Y:S05]  /*112b0*/  BSYNC B1 ;  /* 0x0000000000017941 */ /* 0x000fea0003800000 */
.L_x_7795:
        /* <DEDUP_REMOVED lines=16> */
.L_x_7807:
        /* <DEDUP_REMOVED lines=9> */
.L_x_7922:
        /* <DEDUP_REMOVED lines=11> */
.L_x_7804:
        /* <DEDUP_REMOVED lines=17> */
.L_x_7923:
        /* <DEDUP_REMOVED lines=8> */
.L_x_7806:
        /* <DEDUP_REMOVED lines=21> */
[----:B------:R-:W-:Y:S01]  /*117e0*/  UMOV UR15, 0x80 ;  /* 0x00000080000f7882 */ /* 0x000fe20000000000 */
        /* <DEDUP_REMOVED lines=8> */
[----:B0-----:R-:W-:Y:S01]  /*11870*/  NOP ;  /* 0x0000000000007918 */ /* 0x001fe20000000000 */
.L_x_7802:
[----:B------:R-:W-:Y:S05]  /*11880*/  BSYNC B1 ;  /* 0x0000000000017941 */ /* 0x000fea0003800000 */
.L_x_7801:
        /* <DEDUP_REMOVED lines=13> */
.L_x_7790:
[----:B------:R-:W-:Y:S05]  /*11960*/  BSYNC B0 ;  /* 0x0000000000007941 */ /* 0x000fea0003800000 */
.L_x_7789:
        /* <DEDUP_REMOVED lines=23> */
.L_x_7809:
        /* <DEDUP_REMOVED lines=18> */
[----:B-1----:R-:W-:Y:S02]  /*11c00*/  IMAD.MOV.U32 R8, RZ, RZ, 0x70 ;  /* 0x00000070ff087424 */ /* 0x002fe400078e00ff */
[----:B------:R-:W-:Y:S02]  /*11c10*/  IMAD.MOV.U32 R12, RZ, RZ, 0x1 ;  /* 0x00000001ff0c7424 */ /* 0x000fe400078e00ff */
[----:B------:R-:W-:-:S07]  /*11c20*/  IMAD.MOV.U32 R13, RZ, RZ, RZ ;  /* 0x000000ffff0d7224 */ /* 0x000fce00078e00ff */
[----:B------:R-:W-:-:S07]  /*11c30*/  LEPC R20, `(.L_x_7811) ;  /* 0x000000001014794e */ /* 0x000fce0000000000 */
[----:B0-----:R-:W-:Y:S05]  /*11c40*/  CALL.ABS.NOINC R2 ;  /* 0x0000000002007343 */ /* 0x001fea0003c00000 */
.L_x_7811:
        /* <DEDUP_REMOVED lines=20> */
.L_x_7813:
        /* <DEDUP_REMOVED lines=16> */
.L_x_7812:
        /* <DEDUP_REMOVED lines=25> */
[----:B--2---:R-:W2:Y:S01]  /*12020*/  @P0 LDC R2, c[0x0][0x430] ;  /* 0x00010c00ff020b82 */ /* 0x004ea20000000800 */
[----:B0-----:R-:W-:-:S05]  /*12030*/  @P0 IMAD.HI.U32 R3, R18, R5, RZ ;  /* 0x0000000512030227 */ /* 0x001fca00078e00ff */
[----:B--2---:R-:W-:Y:S02]  /*12040*/  @P0 SHF.R.U32.HI R4, RZ, R2, R3 ;  /* 0x00000002ff040219 */ /* 0x004fe40000011603 */
[----:B------:R-:W-:-:S04]  /*12050*/  ISETP.NE.U32.AND P0, PT, RZ, UR4, PT ;  /* 0x00000004ff007c0c */ /* 0x000fc8000bf05070 */
[----:B------:R-:W-:-:S04]  /*12060*/  ISETP.NE.AND.EX P0, PT, RZ, UR5, PT, P0 ;  /* 0x00000005ff007c0c */ /* 0x000fc8000bf05300 */
[----:B------:R-:W-:-:S09]  /*12070*/  SEL R2, R6, RZ, !P0 ;  /* 0x000000ff06027207 */ /* 0x000fd20004000000 */
.L_x_7814:
        /* <DEDUP_REMOVED lines=17> */
.L_x_7926:
[----:B------:R-:W2:Y:S01]  /*12190*/  LDL R3, [R1+0x1c] ;  /* 0x00001c0001037983 */ /* 0x000ea20000100800 */
[----:B------:R-:W-:Y:S01]  /*121a0*/  UMOV UR4, 0xffffffff ;  /* 0xffffffff00047882 */ /* 0x000fe20000000000 */
[----:B-1----:R-:W-:Y:S01]  /*121b0*/  SHF.R.S32.HI R8, RZ, 0x1f, R0 ;  /* 0x0000001fff087819 */ /* 0x002fe20000011400 */
[----:B--2---:R-:W-:Y:S01]  /*121c0*/  VIADD R3, R3, 0xffffffff ;  /* 0xffffffff03037836 */ /* 0x004fe20000000000 */
[----:B------:R-:W-:Y:S06]  /*121d0*/  BRA.DIV UR4, `(.L_x_7816) ;  /* 0x0000003e04287947 */ /* 0x000fec000b800000 */
[----:B------:R-:W-:-:S13]  /*121e0*/  ELECT P6, URZ, PT ;  /* 0x00000000003f782f */ /* 0x000fda00038c0000 */
.L_x_7929:
        /* <DEDUP_REMOVED lines=24> */
.L_x_7818:
        /* <DEDUP_REMOVED lines=9> */
.L_x_7930:
        /* <DEDUP_REMOVED lines=11> */
.L_x_7820:
        /* <DEDUP_REMOVED lines=23> */
.L_x_7817:
        /* <DEDUP_REMOVED lines=30> */
.L_x_7931:
[----:B------:R-:W-:Y:S05]  /*12800*/  BSYNC B0 ;  /* 0x0000000000007941 */ /* 0x000fea0003800000 */
.L_x_7821:
        /* <DEDUP_REMOVED lines=11> */
.L_x_7932:
        /* <DEDUP_REMOVED lines=11> */
.L_x_7826:
        /* <DEDUP_REMOVED lines=38> */
.L_x_7824:
[----:B------:R-:W-:Y:S05]  /*12bd0*/  BSYNC B0 ;  /* 0x0000000000007941 */ /* 0x000fea0003800000 */
.L_x_7823:
        /* <DEDUP_REMOVED lines=46> */
.L_x_7833:
[----:B------:R-:W2:Y:S01]  /*12ec0*/  S2R R7, SR_CgaCtaId ;  /* 0x0000000000077919 */ /* 0x000ea20000008800 */
[----:B------:R-:W-:-:S04]  /*12ed0*/  MOV R2, 0x400 ;  /* 0x0000040000027802 */ /* 0x000fc80000000f00 */
[----:B--2---:R-:W-:Y:S02]  /*12ee0*/  LEA R2, R7, R2, 0x18 ;  /* 0x0000000207027211 */ /* 0x004fe400078ec0ff */
[----:B------:R-:W-:-:S03]  /*12ef0*/  SHF.L.U32 R7, R12, 0x1f, RZ ;  /* 0x0000001f0c077819 */ /* 0x000fc600000006ff */
[----:B------:R-:W-:-:S04]  /*12f00*/  IMAD R2, R13, 0x8, R2 ;  /* 0x000000080d027824 */ /* 0x000fc800078e0202 */
[----:B------:R-:W2:Y:S02]  /*12f10*/  SYNCS.PHASECHK.TRANS64.TRYWAIT P0, [R2+URZ+0x22840], R7 ;  /* 0x02284007020075a7 */ /* 0x000ea4000800017f */
[----:B--2---:R-:W-:Y:S05]  /*12f20*/  @!P0 BRA `(.L_x_7834) ;  /* 0x00000030003c8947 */ /* 0x004fea0003800000 */
.L_x_7933:
        /* <DEDUP_REMOVED lines=11> */
.L_x_7835:
        /* <DEDUP_REMOVED lines=22> */
.L_x_7934:
        /* <DEDUP_REMOVED lines=8> */
.L_x_7837:
        /* <DEDUP_REMOVED lines=34> */
.L_x_7832:
[----:B------:R-:W-:Y:S05]  /*133e0*/  BSYNC B2 ;  /* 0x0000000000027941 */ /* 0x000fea0003800000 */
.L_x_7831:
[----:B------:R-:W2:Y:S02]  /*133f0*/  LDL.LU R2, [R1+0x1c] ;  /* 0x00001c0001027983 */ /* 0x000ea40000300800 */
[----:B--2---:R-:W-:-:S07]  /*13400*/  VIADD R5, R2, 0xfffffffd ;  /* 0xfffffffd02057836 */ /* 0x004fce0000000000 */
.L_x_7830:
[----:B------:R-:W-:Y:S05]  /*13410*/  BSYNC B1 ;  /* 0x0000000000017941 */ /* 0x000fea0003800000 */
.L_x_7829:
[----:B------:R-:W-:-:S05]  /*13420*/  IMAD.MOV R2, RZ, RZ, -R9 ;  /* 0x000000ffff027224 */ /* 0x000fca00078e0a09 */
[----:B------:R-:W-:-:S13]  /*13430*/  ISETP.NE.AND P0, PT, R3, R2, PT ;  /* 0x000000020300720c */ /* 0x000fda0003f05270 */
[----:B------:R-:W-:Y:S05]  /*13440*/  @!P0 BRA `(.L_x_7828) ;  /* 0x0000000c00988947 */ /* 0x000fea0003800000 */
.L_x_7852:
[----:B--2---:R-:W2:Y:S04]  /*13450*/  LDL.LU R3, [R1] ;  /* 0x0000000001037983 */ /* 0x004ea80000300800 */
        /* <DEDUP_REMOVED lines=31> */
.L_x_7840:
[----:B------:R-:W3:Y:S01]  /*13650*/  S2R R3, SR_CgaCtaId ;  /* 0x0000000000037919 */ /* 0x000ee20000008800 */
[----:B------:R-:W-:Y:S02]  /*13660*/  MOV R2, 0x400 ;  /* 0x0000040000027802 */ /* 0x000fe40000000f00 */
[----:B--2---:R-:W-:Y:S02]  /*13670*/  SHF.L.U32 R7, R10, 0x1f, RZ ;  /* 0x0000001f0a077819 */ /* 0x004fe400000006ff */
[----:B---3--:R-:W-:-:S05]  /*13680*/  LEA R2, R3, R2, 0x18 ;  /* 0x0000000203027211 */ /* 0x008fca00078ec0ff */
[----:B------:R-:W-:-:S04]  /*13690*/  IMAD R3, R9, 0x8, R2 ;  /* 0x0000000809037824 */ /* 0x000fc800078e0202 */
[----:B------:R-:W2:Y:S02]  /*136a0*/  SYNCS.PHASECHK.TRANS64.TRYWAIT P0, [R3+URZ+0x22840], R7 ;  /* 0x02284007030075a7 */ /* 0x000ea4000800017f */
[----:B--2---:R-:W-:Y:S05]  /*136b0*/  @!P0 BRA `(.L_x_7841) ;  /* 0x0000002800808947 */ /* 0x004fea0003800000 */
.L_x_7935:
        /* <DEDUP_REMOVED lines=11> */
.L_x_7842:
[----:B0-----:R-:W4:Y:S01]  /*13770*/  LDL R12, [R1+0x10] ;  /* 0x00001000010c7983 */ /* 0x001f220000100800 */
[----:B---3--:R-:W-:Y:S01]  /*13780*/  MOV R2, 0x400 ;  /* 0x0000040000027802 */ /* 0x008fe20000000f00 */
        /* <DEDUP_REMOVED lines=17> */
[----:B------:R-:W3:Y:S02]  /*138a0*/  SYNCS.PHASECHK.TRANS64.TRYWAIT P1, [R3+URZ+0x22860], R7 ;  /* 0x02286007030075a7 */ /* 0x000ee4000802017f */
[----:B0--3--:R-:W-:Y:S05]  /*138b0*/  @!P1 BRA `(.L_x_7843) ;  /* 0x0000002800149947 */ /* 0x009fea0003800000 */
.L_x_7936:
        /* <DEDUP_REMOVED lines=8> */
.L_x_7844:
        /* <DEDUP_REMOVED lines=11> */
[----:B------:R-:W-:-:S07]  /*139f0*/  UMOV UR17, 0x40 ;  /* 0x0000004000117882 */ /* 0x000fce0000000000 */
        /* <DEDUP_REMOVED lines=21> */
.L_x_7839:
[----:B------:R-:W-:Y:S05]  /*13b50*/  BSYNC B1 ;  /* 0x0000000000017941 */ /* 0x000fea0003800000 */
.L_x_7838:
        /* <DEDUP_REMOVED lines=31> */
.L_x_7847:
[----:B------:R-:W4:Y:S01]  /*13d50*/  S2R R3, SR_CgaCtaId ;  /* 0x0000000000037919 */ /* 0x000f220000008800 */
[----:B------:R-:W-:Y:S02]  /*13d60*/  MOV R2, 0x400 ;  /* 0x0000040000027802 */ /* 0x000fe40000000f00 */
[----:B---3--:R-:W-:Y:S02]  /*13d70*/  SHF.L.U32 R7, R10, 0x1f, RZ ;  /* 0x0000001f0a077819 */ /* 0x008fe400000006ff */
[----:B----4-:R-:W-:-:S05]  /*13d80*/  LEA R2, R3, R2, 0x18 ;  /* 0x0000000203027211 */ /* 0x010fca00078ec0ff */
[----:B------:R-:W-:-:S04]  /*13d90*/  IMAD R3, R11, 0x8, R2 ;  /* 0x000000080b037824 */ /* 0x000fc800078e0202 */
[----:B------:R-:W3:Y:S02]  /*13da0*/  SYNCS.PHASECHK.TRANS64.TRYWAIT P0, [R3+URZ+0x22840], R7 ;  /* 0x02284007030075a7 */ /* 0x000ee4000800017f */
[----:B---3--:R-:W-:Y:S05]  /*13db0*/  @!P0 BRA `(.L_x_7848) ;  /* 0x0000002000e88947 */ /* 0x008fea0003800000 */
.L_x_7937:
[----:B------:R-:W4:Y:S02]  /*13dc0*/  S2R R2, SR_TID.X ;  /* 0x0000000000027919 */ /* 0x000f240000002100 */
[----:B----4-:R-:W-:-:S04]  /*13dd0*/  LOP3.LUT R2, R2, 0x7f, RZ, 0xc0, !PT ;  /* 0x0000007f02027812 */ /* 0x010fc800078ec0ff */
[----:B------:R-:W-:-:S13]  /*13de0*/  ISETP.NE.AND P0, PT, R2, RZ, PT ;  /* 0x000000ff0200720c */ /* 0x000fda0003f05270 */
[----:B------:R-:W-:Y:S05]  /*13df0*/  @P0 BRA `(.L_x_7849) ;  /* 0x00000000001c0947 */ /* 0x000fea0003800000 */
[----:B------:R-:W4:Y:S02]  /*13e00*/  S2R R2, SR_TID.X ;  /* 0x0000000000027919 */ /* 0x000f240000002100 */
[----:B----4-:R-:W-:-:S04]  /*13e10*/  LOP3.LUT R2, R2, 0x1f, RZ, 0xc0, !PT ;  /* 0x0000001f02027812 */ /* 0x010fc800078ec0ff */
[----:B------:R-:W-:Y:S01]  /*13e20*/  ISETP.NE.AND P1, PT, R2, RZ, PT ;  /* 0x000000ff0200720c */ /* 0x000fe20003f25270 */
[----:B------:R-:W-:-:S04]  /*13e30*/  IMAD.MOV.U32 R2, RZ, RZ, 0x3000 ;  /* 0x00003000ff027424 */ /* 0x000fc800078e00ff */
[----:B------:R4:W-:Y:S08]  /*13e40*/  SYNCS.ARRIVE.TRANS64 RZ, [R3+URZ+0x22830], R2 ;  /* 0x0228300203ff79a7 */ /* 0x0009f0000800003f */
[----:B------:R-:W-:Y:S05]  /*13e50*/  @!P1 BRA `(.L_x_7849) ;  /* 0x0000000000049947 */ /* 0x000fea0003800000 */
[----:B------:R-:W-:Y:S01]  /*13e60*/  BPT.TRAP 0x1 ;  /* 0x000000040000795c */ /* 0x000fe20000300000 */
.L_x_7849:
[----:B----4-:R-:W4:Y:S01]  /*13e70*/  LDL R2, [R1] ;  /* 0x0000000001027983 */ /* 0x010f220000100800 */
        /* <DEDUP_REMOVED lines=13> */
[----:B----4-:R-:W-:-:S05]  /*13f50*/  IMAD R2, R2, 0x3000, R11 ;  /* 0x0000300002027824 */ /* 0x010fca00078e020b */
[----:B------:R-:W-:Y:S01]  /*13f60*/  R2UR UR8, R2 ;  /* 0x00000000020872ca */ /* 0x000fe200000e0000 */
[----:B--2---:R-:W-:-:S05]  /*13f70*/  IMAD R9, R9, 0x60, R10 ;  /* 0x0000006009097824 */ /* 0x004fca00078e020a */
[----:B------:R-:W-:-:S07]  /*13f80*/  R2UR UR11, R9 ;  /* 0x00000000090b72ca */ /* 0x000fce00000e0000 */
[----:B------:R-:W-:-:S09]  /*13f90*/  UIADD3 UR8, UR8, 0x1c400, URZ ;  /* 0x0001c40008087890 */ /* 0x000fd2000fffe03f */
[----:B------:R0:W-:Y:S01]  /*13fa0*/  UTMALDG.4D [UR8], [UR4], desc[UR6] ;  /* 0x00000608040075b4 */ /* 0x0001e20008019000 */
[----:B------:R-:W2:Y:S02]  /*13fb0*/  SYNCS.PHASECHK.TRANS64.TRYWAIT P1, [R3+URZ+0x22860], R7 ;  /* 0x02286007030075a7 */ /* 0x000ea4000802017f */
[----:B0-2---:R-:W-:Y:S05]  /*13fc0*/  @!P1 BRA `(.L_x_7850) ;  /* 0x0000002000789947 */ /* 0x005fea0003800000 */
.L_x_7938:
        /* <DEDUP_REMOVED lines=8> */
.L_x_7851:
[----:B--2---:R-:W2:Y:S01]  /*14050*/  LDL R2, [R1] ;  /* 0x0000000001027983 */ /* 0x004ea20000100800 */
[----:B0--3--:R-:W-:Y:S01]  /*14060*/  MOV R7, 0x400 ;  /* 0x0000040000077802 */ /* 0x009fe20000000f00 */
        /* <DEDUP_REMOVED lines=32> */
.L_x_7846:
[----:B------:R-:W-:Y:S05]  /*14270*/  BSYNC B1 ;  /* 0x0000000000017941 */ /* 0x000fea0003800000 */
.L_x_7845:
[C---:B------:R-:W-:Y:S01]  /*14280*/  ISETP.GT.AND P0, PT, R5.reuse, 0x1, PT ;  /* 0x000000010500780c */ /* 0x040fe20003f04270 */
[----:B------:R-:W-:-:S12]  /*14290*/  VIADD R5, R5, 0xfffffffe ;  /* 0xfffffffe05057836 */ /* 0x000fd80000000000 */
[----:B------:R-:W-:Y:S05]  /*142a0*/  @P0 BRA `(.L_x_7852) ;  /* 0xfffffff000680947 */ /* 0x000fea000383ffff */
.L_x_7828:
[----:B------:R-:W-:Y:S05]  /*142b0*/  BSYNC B0 ;  /* 0x0000000000007941 */ /* 0x000fea0003800000 */
.L_x_7827:
        /* <DEDUP_REMOVED lines=23> */
.L_x_7854:
[----:B------:R-:W-:Y:S05]  /*14430*/  BSYNC B0 ;  /* 0x0000000000007941 */ /* 0x000fea0003800000 */
.L_x_7853:
[----:B---3--:R-:W3:Y:S02]  /*14440*/  LDL.LU R2, [R1+0x8] ;  /* 0x0000080001027983 */ /* 0x008ee40000300800 */
[----:B---3--:R-:W-:-:S05]  /*14450*/  LOP3.LUT R2, R2, R0, RZ, 0x3c, !PT ;  /* 0x0000000002027212 */ /* 0x008fca00078e3cff */
[----:B------:R3:W-:Y:S02]  /*14460*/  STL [R1+0x8], R2 ;  /* 0x0000080201007387 */ /* 0x0007e40000100800 */
.L_x_7810:
[----:B------:R-:W-:Y:S05]  /*14470*/  BSYNC B6 ;  /* 0x0000000000067941 */ /* 0x000fea0003800000 */
.L_x_7808:
[----:B------:R-:W-:-:S03]  /*14480*/  UMOV UR4, 0xffffffff ;  /* 0xffffffff00047882 */ /* 0x000fc60000000000 */
[----:B------:R-:W-:Y:S05]  /*14490*/  BRA.DIV UR4, `(.L_x_7855) ;  /* 0x0000001e04587947 */ /* 0x000fea000b800000 */
[----:B0-----:R0:W4:Y:S04]  /*144a0*/  SHFL.IDX PT, R4, R16, RZ, 0x1f ;  /* 0x00001fff10047589 */ /* 0x00112800000e0000 */
[----:B------:R0:W0:Y:S02]  /*144b0*/  SHFL.IDX PT, R6, R16, 0x1, 0x1f ;  /* 0x00201f0010067f89 */ /* 0x00002400000e0000 */
.L_x_7942:
        /* <DEDUP_REMOVED lines=10> */
[----:B---3--:R-:W1:Y:S02]  /*14560*/  LDC.64 R2, c[0x0][0xc58] ;  /* 0x00031600ff027b82 */ /* 0x008e640000000a00 */
[----:B-1----:R-:W-:-:S05]  /*14570*/  IMAD.WIDE R2, R5, 0x4, R2 ;  /* 0x0000000405027825 */ /* 0x002fca00078e0202 */
[----:B------:R1:W5:Y:S02]  /*14580*/  LDG.E R17, desc[UR40][R2.64] ;  /* 0x0000002802117981 */ /* 0x000364000c1e1900 */
.L_x_7857:
[----:B------:R-:W-:Y:S05]  /*14590*/  BSYNC B0 ;  /* 0x0000000000007941 */ /* 0x000fea0003800000 */
.L_x_7856:
        /* <DEDUP_REMOVED lines=23> */
.L_x_7950:
[----:B------:R-:W-:Y:S02]  /*14710*/  ULDC UR4, c[0x0][0xc10] ;  /* 0x0003040000047ab9 */ /* 0x000fe40000000800 */
[----:B------:R-:W-:-:S04]  /*14720*/  IMAD.U32 R16, RZ, RZ, UR4 ;  /* 0x00000004ff107e24 */ /* 0x000fc8000f8e00ff */
[----:B-1----:R-:W-:-:S04]  /*14730*/  IMAD R3, R14, R16, RZ ;  /* 0x000000100e037224 */ /* 0x002fc800078e02ff */
[----:B------:R-:W-:-:S05]  /*14740*/  IMAD.IADD R6, R6, 0x1, R3 ;  /* 0x0000000106067824 */ /* 0x000fca00078e0203 */
[----:B----4-:R-:W-:-:S13]  /*14750*/  ISETP.GT.AND P0, PT, R6, R4, PT ;  /* 0x000000040600720c */ /* 0x010fda0003f04270 */
[----:B------:R-:W-:Y:S05]  /*14760*/  @P0 BRA `(.L_x_7859) ;  /* 0x0000000000b40947 */ /* 0x000fea0003800000 */
[----:B------:R-:W1:Y:S02]  /*14770*/  LDC R0, c[0x0][0xc14] ;  /* 0x00030500ff007b82 */ /* 0x000e640000000800 */
.L_x_7864:
        /* <DEDUP_REMOVED lines=14> */
.L_x_7862:
[----:B------:R-:W-:Y:S05]  /*14860*/  BSYNC B0 ;  /* 0x0000000000007941 */ /* 0x000fea0003800000 */
.L_x_7861:
[----:B------:R-:W-:-:S03]  /*14870*/  UMOV UR4, 0xffffffff ;  /* 0xffffffff00047882 */ /* 0x000fc60000000000 */
[----:B------:R-:W-:Y:S05]  /*14880*/  BRA.DIV UR4, `(.L_x_7863) ;  /* 0x0000001e04787947 */ /* 0x000fea000b800000 */
[----:B-----5:R-:W1:Y:S01]  /*14890*/  SHFL.UP PT, R14, R17, 0x1, RZ ;  /* 0x04200000110e7989 */ /* 0x020e6200000e00ff */
[C---:B------:R-:W-:Y:S02]  /*148a0*/  ISETP.NE.AND P0, PT, R8.reuse, RZ, PT ;  /* 0x000000ff0800720c */ /* 0x040fe40003f05270 */
[----:B------:R-:W-:Y:S02]  /*148b0*/  ISETP.GE.U32.AND P1, PT, R8, 0x2, PT ;  /* 0x000000020800780c */ /* 0x000fe40003f26070 */
        /* <DEDUP_REMOVED lines=18> */
.L_x_7958:
[----:B------:R-:W-:Y:S02]  /*149e0*/  ULDC UR4, c[0x0][0xc10] ;  /* 0x0003040000047ab9 */ /* 0x000fe40000000800 */
[----:B------:R-:W-:-:S04]  /*149f0*/  IMAD.U32 R16, RZ, RZ, UR4 ;  /* 0x00000004ff107e24 */ /* 0x000fc8000f8e00ff */
[----:B-1----:R-:W-:-:S04]  /*14a00*/  IMAD R3, R14, R16, RZ ;  /* 0x000000100e037224 */ /* 0x002fc800078e02ff */
[----:B------:R-:W-:-:S05]  /*14a10*/  IMAD.IADD R6, R3, 0x1, R6 ;  /* 0x0000000103067824 */ /* 0x000fca00078e0206 */
[----:B------:R-:W-:-:S13]  /*14a20*/  ISETP.GT.AND P0, PT, R6, R4, PT ;  /* 0x000000040600720c */ /* 0x000fda0003f04270 */
[----:B------:R-:W-:Y:S05]  /*14a30*/  @!P0 BRA `(.L_x_7864) ;  /* 0xfffffffc00508947 */ /* 0x000fea000383ffff */
.L_x_7859:
        /* <DEDUP_REMOVED lines=8> */
.L_x_7962:
[----:B------:R-:W-:Y:S01]  /*14ac0*/  ISETP.NE.AND P0, PT, R3, RZ, PT ;  /* 0x000000ff0300720c */ /* 0x000fe20003f05270 */
[----:B------:R-:W-:-:S12]  /*14ad0*/  IMAD.MOV.U32 R14, RZ, RZ, RZ ;  /* 0x000000ffff0e7224 */ /* 0x000fd800078e00ff */
[----:B------:R-:W-:Y:S05]  /*14ae0*/  @!P0 BRA `(.L_x_7866) ;  /* 0x0000000000108947 */ /* 0x000fea0003800000 */
[----:B------:R-:W-:Y:S01]  /*14af0*/  UMOV UR4, 0xffffffff ;  /* 0xffffffff00047882 */ /* 0x000fe20000000000 */
[----:B------:R-:W-:Y:S02]  /*14b00*/  VIADD R12, R5, 0xffffffff ;  /* 0xffffffff050c7836 */ /* 0x000fe40000000000 */
[----:B------:R-:W-:Y:S05]  /*14b10*/  BRA.DIV UR4, `(.L_x_7867) ;  /* 0x0000001e04ec7947 */ /* 0x000fea000b800000 */
[----:B------:R4:W0:Y:S02]  /*14b20*/  SHFL.IDX PT, R14, R2, R12, 0x1f ;  /* 0x00001f0c020e7589 */ /* 0x00082400000e0000 */
.L_x_7866:
[----:B0-----:R-:W-:Y:S01]  /*14b30*/  IMAD R16, R14, R16, R6 ;  /* 0x000000100e107224 */ /* 0x001fe200078e0206 */
[----:B---3--:R-:W-:Y:S01]  /*14b40*/  IABS R6, R17 ;  /* 0x0000001100067213 */ /* 0x008fe20000000000 */
[----:B----4-:R-:W-:Y:S02]  /*14b50*/  IMAD.MOV.U32 R2, RZ, RZ, RZ ;  /* 0x000000ffff027224 */ /* 0x010fe400078e00ff */
[----:B------:R-:W-:Y:S01]  /*14b60*/  IMAD.IADD R19, R5, 0x1, R19 ;  /* 0x0000000105137824 */ /* 0x000fe200078e0213 */
        /* <DEDUP_REMOVED lines=27> */
.L_x_7860:
[----:B------:R-:W-:Y:S01]  /*14d20*/  UMOV UR4, URZ ;  /* 0x0000003f00047c82 */ /* 0x000fe20008000000 */
[----:B------:R-:W-:Y:S01]  /*14d30*/  UMOV UR5, URZ ;  /* 0x0000003f00057c82 */ /* 0x000fe20008000000 */
[----:B------:R-:W-:Y:S01]  /*14d40*/  ULDC UR6, c[0x0][0xc14] ;  /* 0x0003050000067ab9 */ /* 0x000fe20000000800 */
[----:B------:R-:W-:Y:S01]  /*14d50*/  IMAD.MOV.U32 R16, RZ, RZ, R4 ;  /* 0x000000ffff107224 */ /* 0x000fe200078e0004 */
[----:B------:R-:W-:Y:S01]  /*14d60*/  MOV R19, UR6 ;  /* 0x0000000600137c02 */ /* 0x000fe20008000f00 */
[----:B------:R-:W-:Y:S02]  /*14d70*/  IMAD.U32 R17, RZ, RZ, UR4 ;  /* 0x00000004ff117e24 */ /* 0x000fe4000f8e00ff */
[----:B------:R-:W-:-:S07]  /*14d80*/  IMAD.U32 R18, RZ, RZ, UR5 ;  /* 0x00000005ff127e24 */ /* 0x000fce000f8e00ff */
.L_x_7868:
        /* <DEDUP_REMOVED lines=12> */
.L_x_7787:
[----:B0-----:R-:W4:Y:S01]  /*14e50*/  LDL.LU R0, [R1+0x28] ;  /* 0x0000280001007983 */ /* 0x001f220000300800 */
[----:B------:R-:W-:Y:S01]  /*14e60*/  BSSY B0, `(.L_x_7870) ;  /* 0x000000b000007945 */ /* 0x000fe20003800000 */
[----:B-1----:R-:W0:Y:S01]  /*14e70*/  S2R R5, SR_CgaCtaId ;  /* 0x0000000000057919 */ /* 0x002e220000008800 */
        /* <DEDUP_REMOVED lines=9> */
.L_x_7965:
[----:B------:R-:W-:Y:S05]  /*14f10*/  BSYNC B0 ;  /* 0x0000000000007941 */ /* 0x000fea0003800000 */
.L_x_7870:
[----:B------:R-:W-:-:S03]  /*14f20*/  UMOV UR4, 0xffffffff ;  /* 0xffffffff00047882 */ /* 0x000fc60000000000 */
[----:B------:R-:W-:Y:S05]  /*14f30*/  BRA.DIV UR4, `(.L_x_7872) ;  /* 0x0000001e041c7947 */ /* 0x000fea000b800000 */
[----:B------:R-:W1:Y:S02]  /*14f40*/  S2R R2, SR_TID.X ;  /* 0x0000000000027919 */ /* 0x000e640000002100 */
[----:B-1----:R-:W-:-:S04]  /*14f50*/  SHF.R.U32.HI R2, RZ, 0x5, R2 ;  /* 0x00000005ff027819 */ /* 0x002fc80000011602 */
[----:B------:R-:W-:-:S05]  /*14f60*/  LOP3.LUT R2, R2, 0x3, RZ, 0xc0, !PT ;  /* 0x0000000302027812 */ /* 0x000fca00078ec0ff */
[----:B------:R1:W3:Y:S02]  /*14f70*/  SHFL.IDX PT, R14, R2, RZ, 0x1f ;  /* 0x00001fff020e7589 */ /* 0x0002e400000e0000 */
.L_x_7968:
[----:B---3--:R-:W-:-:S13]  /*14f80*/  ISETP.NE.AND P0, PT, R14, RZ, PT ;  /* 0x000000ff0e00720c */ /* 0x008fda0003f05270 */
[----:B------:R-:W-:Y:S05]  /*14f90*/  @P0 BRA `(.L_x_7646) ;  /* 0x0000000000940947 */ /* 0x000fea0003800000 */
[----:B------:R-:W-:-:S03]  /*14fa0*/  UMOV UR4, 0xffffffff ;  /* 0xffffffff00047882 */ /* 0x000fc60000000000 */
[----:B------:R-:W-:Y:S05]  /*14fb0*/  BRA.DIV UR4, `(.L_x_7873) ;  /* 0x0000001e04307947 */ /* 0x000fea000b800000 */
[----:B------:R-:W-:-:S13]  /*14fc0*/  ELECT P6, URZ, PT ;  /* 0x00000000003f782f */ /* 0x000fda00038c0000 */
.L_x_7971:
[----:B------:R-:W-:Y:S05]  /*14fd0*/  @!P6 BRA `(.L_x_7646) ;  /* 0x000000000084e947 */ /* 0x000fea0003800000 */
[----:B------:R-:W-:-:S06]  /*14fe0*/  ULOP3.LUT UR4, UR36, 0x2, URZ, 0xfc, !UPT ;  /* 0x0000000224047892 */ /* 0x000fcc000f8efc3f */
[----:B-1----:R-:W-:-:S05]  /*14ff0*/  IMAD.U32 R2, RZ, RZ, UR4 ;  /* 0x00000004ff027e24 */ /* 0x002fca000f8e00ff */
[----:B------:R-:W-:-:S13]  /*15000*/  ISETP.NE.AND P2, PT, R2, 0x3, PT ;  /* 0x000000030200780c */ /* 0x000fda0003f45270 */
[----:B------:R-:W-:Y:S05]  /*15010*/  @!P2 BRA `(.L_x_7874) ;  /* 0x000000000004a947 */ /* 0x000fea0003800000 */
[----:B------:R-:W-:Y:S01]  /*15020*/  BPT.TRAP 0x1 ;  /* 0x000000040000795c */ /* 0x000fe20000300000 */
.L_x_7874:
        /* <DEDUP_REMOVED lines=14> */
.L_x_7972:
[----:B------:R-:W1:Y:S02]  /*15110*/  SYNCS.PHASECHK.TRANS64.TRYWAIT P0, [R7+URZ], R2 ;  /* 0x00000002070075a7 */ /* 0x000e64000800017f */
[----:B-1----:R-:W-:Y:S05]  /*15120*/  @!P0 BRA `(.L_x_7876) ;  /* 0x0000001c00088947 */ /* 0x002fea0003800000 */
.L_x_7973:
[----:B------:R-:W-:Y:S05]  /*15130*/  @!P2 BRA `(.L_x_7877) ;  /* 0x000000000004a947 */ /* 0x000fea0003800000 */
[----:B------:R-:W-:Y:S01]  /*15140*/  BPT.TRAP 0x1 ;  /* 0x000000040000795c */ /* 0x000fe20000300000 */
.L_x_7877:
[----:B------:R-:W3:Y:S01]  /*15150*/  LDL.LU R4, [R1] ;  /* 0x0000000001047983 */ /* 0x000ee20000300800 */
[----:B------:R-:W-:-:S04]  /*15160*/  VIADD R0, R0, 0x22860 ;  /* 0x0002286000007836 */ /* 0x000fc80000000000 */
[----:B---3--:R-:W-:-:S04]  /*15170*/  IMAD R4, R4, 0x8, R0 ;  /* 0x0000000804047824 */ /* 0x008fc800078e0200 */
[----:B------:R-:W3:Y:S02]  /*15180*/  SYNCS.PHASECHK.TRANS64.TRYWAIT P0, [R4+URZ], R5 ;  /* 0x00000005040075a7 */ /* 0x000ee4000800017f */
[----:B---3--:R-:W-:Y:S05]  /*15190*/  @!P0 BRA `(.L_x_7878) ;  /* 0x0000001c00008947 */ /* 0x008fea0003800000 */
.L_x_7974:
[----:B------:R-:W-:-:S07]  /*151a0*/  IMAD R3, R3, 0x8, R0 ;  /* 0x0000000803037824 */ /* 0x000fce00078e0200 */
.L_x_7879:
[----:B----4-:R4:W0:Y:S02]  /*151b0*/  SYNCS.PHASECHK.TRANS64.TRYWAIT P0, [R3+URZ], R2 ;  /* 0x00000002030075a7 */ /* 0x010824000800017f */
[----:B0-----:R-:W-:Y:S05]  /*151c0*/  @!P0 NANOSLEEP.SYNCS 0x989680 ;  /* 0x009896800000895d */ /* 0x001fea0003900000 */
[----:B------:R-:W0:Y:S02]  /*151d0*/  @!P0 SYNCS.PHASECHK.TRANS64 P0, [R3+URZ], R2 ;  /* 0x00000002030085a7 */ /* 0x000e24000800007f */
[----:B0-----:R-:W-:Y:S05]  /*151e0*/  @!P0 BRA `(.L_x_7879) ;  /* 0xfffffffc00f08947 */ /* 0x001fea000383ffff */
.L_x_7646:
[----:B------:R-:W-:Y:S05]  /*151f0*/  BSYNC B7 ;  /* 0x0000000000077941 */ /* 0x000fea0003800000 */
.L_x_7643:
[----:B------:R-:W-:Y:S05]  /*15200*/  EXIT ;  /* 0x000000000000794d */ /* 0x000fea0003800000 */
.L_x_7664:
[----:B0-----:R0:W1:Y:S02]  /*15210*/  SYNCS.PHASECHK.TRANS64.TRYWAIT P6, [R90+URZ+0x22890], R101 ;  /* 0x022890655a0075a7 */ /* 0x00106400080c017f */
[----:B-1----:R-:W-:Y:S05]  /*15220*/  @!P6 NANOSLEEP.SYNCS 0x989680 ;  /* 0x009896800000e95d */ /* 0x002fea0003900000 */
[----:B------:R-:W1:Y:S02]  /*15230*/  @!P6 SYNCS.PHASECHK.TRANS64 P6, [R90+URZ+0x22890], R101 ;  /* 0x022890655a00e5a7 */ /* 0x000e6400080c007f */
[----:B-1----:R-:W-:Y:S05]  /*15240*/  @!P6 BRA `(.L_x_7664) ;  /* 0xfffffffc00f0e947 */ /* 0x002fea000383ffff */
[----:B------:R-:W-:Y:S05]  /*15250*/  BRA `(.L_x_7880) ;  /* 0xfffffed800347947 */ /* 0x000fea000383ffff */
.L_x_7682:
[----:B0-----:R0:W1:Y:S02]  /*15260*/  SYNCS.PHASECHK.TRANS64.TRYWAIT P5, [R90+URZ+0x22890], R101 ;  /* 0x022890655a0075a7 */ /* 0x00106400080a017f */
[----:B-1----:R-:W-:Y:S05]  /*15270*/  @!P5 NANOSLEEP.SYNCS 0x989680 ;  /* 0x009896800000d95d */ /* 0x002fea0003900000 */
[----:B------:R-:W1:Y:S02]  /*15280*/  @!P5 SYNCS.PHASECHK.TRANS64 P5, [R90+URZ+0x22890], R101 ;  /* 0x022890655a00d5a7 */ /* 0x000e6400080a007f */
[----:B-1----:R-:W-:Y:S05]  /*15290*/  @!P5 BRA `(.L_x_7682) ;  /* 0xfffffffc00f0d947 */ /* 0x002fea000383ffff */
[----:B------:R-:W-:Y:S05]  /*152a0*/  BRA `(.L_x_7881) ;  /* 0xfffffee800e87947 */ /* 0x000fea000383ffff */
.L_x_7691:
[----:B0-----:R0:W1:Y:S02]  /*152b0*/  SYNCS.PHASECHK.TRANS64.TRYWAIT P4, [R90+URZ+0x22890], R101 ;  /* 0x022890655a0075a7 */ /* 0x001064000808017f */
[----:B-1----:R-:W-:Y:S05]  /*152c0*/  @!P4 NANOSLEEP.SYNCS 0x989680 ;  /* 0x009896800000c95d */ /* 0x002fea0003900000 */
[----:B------:R-:W1:Y:S02]  /*152d0*/  @!P4 SYNCS.PHASECHK.TRANS64 P4, [R90+URZ+0x22890], R101 ;  /* 0x022890655a00c5a7 */ /* 0x000e64000808007f */
[----:B-1----:R-:W-:Y:S05]  /*152e0*/  @!P4 BRA `(.L_x_7691) ;  /* 0xfffffffc00f0c947 */ /* 0x002fea000383ffff */
[----:B------:R-:W-:Y:S05]  /*152f0*/  BRA `(.L_x_7882) ;  /* 0xfffffefc000c7947 */ /* 0x000fea000383ffff */
.L_x_7697:
[----:B-1----:R1:W2:Y:S02]  /*15300*/  SYNCS.PHASECHK.TRANS64.TRYWAIT P3, [R90+URZ+0x228b0], R101 ;  /* 0x0228b0655a0075a7 */ /* 0x0022a4000806017f */
[----:B--2---:R-:W-:Y:S05]  /*15310*/  @!P3 NANOSLEEP.SYNCS 0x989680 ;  /* 0x009896800000b95d */ /* 0x004fea0003900000 */
[----:B------:R-:W2:Y:S02]  /*15320*/  @!P3 SYNCS.PHASECHK.TRANS64 P3, [R90+URZ+0x228b0], R101 ;  /* 0x0228b0655a00b5a7 */ /* 0x000ea4000806007f */
[----:B--2---:R-:W-:Y:S05]  /*15330*/  @!P3 BRA `(.L_x_7697) ;  /* 0xfffffffc00f0b947 */ /* 0x004fea000383ffff */
[----:B------:R-:W-:Y:S05]  /*15340*/  BRA `(.L_x_7883) ;  /* 0xfffffefc009c7947 */ /* 0x000fea000383ffff */
.L_x_7705:
        /* <DEDUP_REMOVED lines=8> */
.L_x_7885:
[----:B------:R-:W-:Y:S05]  /*153d0*/  BSYNC B0 ;  /* 0x0000000000007941 */ /* 0x000fea0003800000 */
.L_x_7884:
[----:B------:R-:W-:Y:S05]  /*153e0*/  BRA `(.L_x_7886) ;  /* 0xffffff08003c7947 */ /* 0x000fea000383ffff */
.L_x_7719:
        /* <DEDUP_REMOVED lines=8> */
.L_x_7888:
[----:B------:R-:W-:Y:S05]  /*15470*/  BSYNC B1 ;  /* 0x0000000000017941 */ /* 0x000fea0003800000 */
.L_x_7887:
[----:B------:R-:W-:Y:S05]  /*15480*/  BRA `(.L_x_7889) ;  /* 0xffffff1000347947 */ /* 0x000fea000383ffff */
.L_x_7720:
        /* <DEDUP_REMOVED lines=8> */
.L_x_7891:
[----:B------:R-:W-:Y:S05]  /*15510*/  BSYNC B1 ;  /* 0x0000000000017941 */ /* 0x000fea0003800000 */
.L_x_7890:
[----:B------:R-:W-:Y:S05]  /*15520*/  BRA `(.L_x_7892) ;  /* 0xffffff1000187947 */ /* 0x000fea000383ffff */
.L_x_7721:
[----:B------:R-:W-:Y:S01]  /*15530*/  BSSY B1, `(.L_x_7893) ;  /* 0x0000008000017945 */ /* 0x000fe20003800000 */
[----:B------:R-:W-:Y:S01]  /*15540*/  IMAD.MOV.U32 R13, RZ, RZ, R27 ;  /* 0x000000ffff0d7224 */ /* 0x000fe200078e001b */
[----:B------:R-:W-:Y:S01]  /*15550*/  MOV R11, 0x1c1f ;  /* 0x00001c1f000b7802 */ /* 0x000fe20000000f00 */
[----:B------:R-:W-:Y:S02]  /*15560*/  IMAD.MOV.U32 R12, RZ, RZ, RZ ;  /* 0x000000ffff0c7224 */ /* 0x000fe400078e00ff */
[----:B------:R-:W-:-:S07]  /*15570*/  IMAD.MOV.U32 R15, RZ, RZ, -0x1 ;  /* 0xffffffffff0f7424 */ /* 0x000fce00078e00ff */
[----:B0-----:R-:W-:Y:S05]  /*15580*/  WARPSYNC.COLLECTIVE R15, `(.L_x_7894) ;  /* 0x000000000f087348 */ /* 0x001fea0003c00000 */
[----:B------:R1:W2:Y:S02]  /*15590*/  SHFL.IDX P6, R14, R13, R12, R11 ;  /* 0x0000000c0d0e7389 */ /* 0x0002a400000c000b */
[----:B012---:R-:W-:Y:S01]  /*155a0*/  ENDCOLLECTIVE ;  /* 0x000000000000791b */ /* 0x007fe20003800000 */
.L_x_7894:
[----:B------:R-:W-:Y:S05]  /*155b0*/  BSYNC B1 ;  /* 0x0000000000017941 */ /* 0x000fea0003800000 */
.L_x_7893:
[----:B------:R-:W-:Y:S05]  /*155c0*/  BRA `(.L_x_7895) ;  /* 0xffffff0c00fc7947 */ /* 0x000fea000383ffff */
.L_x_7722:
        /* <DEDUP_REMOVED lines=8> */
.L_x_7897:
[----:B------:R-:W-:Y:S05]  /*15650*/  BSYNC B1 ;  /* 0x0000000000017941 */ /* 0x000fea0003800000 */
.L_x_7896:
[----:B------:R-:W-:Y:S05]  /*15660*/  BRA `(.L_x_7898) ;  /* 0xffffff0c00e07947 */ /* 0x000fea000383ffff */
.L_x_7724:
[----:B-1----:R1:W2:Y:S02]  /*15670*/  SYNCS.PHASECHK.TRANS64.TRYWAIT P1, [R18+URZ+0x22800], R7 ;  /* 0x02280007120075a7 */ /* 0x0022a4000802017f */
[----:B--2---:R-:W-:Y:S05]  /*15680*/  @!P1 NANOSLEEP.SYNCS 0x989680 ;  /* 0x009896800000995d */ /* 0x004fea0003900000 */
[----:B------:R-:W2:Y:S02]  /*15690*/  @!P1 SYNCS.PHASECHK.TRANS64 P1, [R18+URZ+0x22800], R7 ;  /* 0x02280007120095a7 */ /* 0x000ea4000802007f */
[----:B--2---:R-:W-:Y:S05]  /*156a0*/  @!P1 BRA `(.L_x_7724) ;  /* 0xfffffffc00f09947 */ /* 0x004fea000383ffff */
[----:B------:R-:W-:Y:S05]  /*156b0*/  BRA `(.L_x_7899) ;  /* 0xffffff1000407947 */ /* 0x000fea000383ffff */
.L_x_7732:
[----:B------:R-:W-:Y:S01]  /*156c0*/  BSSY B1, `(.L_x_7900) ;  /* 0x0000008000017945 */ /* 0x000fe20003800000 */
[----:B------:R-:W-:Y:S02]  /*156d0*/  IMAD.MOV.U32 R13, RZ, RZ, R25 ;  /* 0x000000ffff0d7224 */ /* 0x000fe400078e0019 */
[----:B------:R-:W-:Y:S02]  /*156e0*/  IMAD.MOV.U32 R12, RZ, RZ, RZ ;  /* 0x000000ffff0c7224 */ /* 0x000fe400078e00ff */
[----:B------:R-:W-:Y:S02]  /*156f0*/  IMAD.MOV.U32 R11, RZ, RZ, 0x1c1f ;  /* 0x00001c1fff0b7424 */ /* 0x000fe400078e00ff */
[----:B------:R-:W-:-:S07]  /*15700*/  IMAD.MOV.U32 R15, RZ, RZ, -0x1 ;  /* 0xffffffffff0f7424 */ /* 0x000fce00078e00ff */
[----:B01---5:R-:W-:Y:S05]  /*15710*/  WARPSYNC.COLLECTIVE R15, `(.L_x_7901) ;  /* 0x000000000f087348 */ /* 0x023fea0003c00000 */
[----:B------:R2:W3:Y:S02]  /*15720*/  SHFL.IDX P6, R14, R13, R12, R11 ;  /* 0x0000000c0d0e7389 */ /* 0x0004e400000c000b */
[----:B0123-5:R-:W-:Y:S01]  /*15730*/  ENDCOLLECTIVE ;  /* 0x000000000000791b */ /* 0x02ffe20003800000 */
.L_x_7901:
[----:B------:R-:W-:Y:S05]  /*15740*/  BSYNC B1 ;  /* 0x0000000000017941 */ /* 0x000fea0003800000 */
.L_x_7900:
[----:B------:R-:W-:Y:S05]  /*15750*/  BRA `(.L_x_7902) ;  /* 0xffffff1c000c7947 */ /* 0x000fea000383ffff */
.L_x_7733:
        /* <DEDUP_REMOVED lines=8> */
.L_x_7904:
[----:B------:R-:W-:Y:S05]  /*157e0*/  BSYNC B1 ;  /* 0x0000000000017941 */ /* 0x000fea0003800000 */
.L_x_7903:
[----:B------:R-:W-:Y:S05]  /*157f0*/  BRA `(.L_x_7905) ;  /* 0xffffff1800f07947 */ /* 0x000fea000383ffff */
.L_x_7734:
        /* <DEDUP_REMOVED lines=8> */
.L_x_7907:
[----:B------:R-:W-:Y:S05]  /*15880*/  BSYNC B1 ;  /* 0x0000000000017941 */ /* 0x000fea0003800000 */
.L_x_7906:
[----:B------:R-:W-:Y:S05]  /*15890*/  BRA `(.L_x_7908) ;  /* 0xffffff1800d47947 */ /* 0x000fea000383ffff */
.L_x_7735:
        /* <DEDUP_REMOVED lines=8> */
.L_x_7910:
[----:B------:R-:W-:Y:S05]  /*15920*/  BSYNC B1 ;  /* 0x0000000000017941 */ /* 0x000fea0003800000 */
.L_x_7909:
[----:B------:R-:W-:Y:S05]  /*15930*/  BRA `(.L_x_7911) ;  /* 0xffffff1800b87947 */ /* 0x000fea000383ffff */
.L_x_7737:
[----:B-1----:R1:W2:Y:S02]  /*15940*/  SYNCS.PHASECHK.TRANS64.TRYWAIT P1, [R18+URZ+0x22800], R3 ;  /* 0x02280003120075a7 */ /* 0x0022a4000802017f */
[----:B--2---:R-:W-:Y:S05]  /*15950*/  @!P1 NANOSLEEP.SYNCS 0x989680 ;  /* 0x009896800000995d */ /* 0x004fea0003900000 */
[----:B------:R-:W2:Y:S02]  /*15960*/  @!P1 SYNCS.PHASECHK.TRANS64 P1, [R18+URZ+0x22800], R3 ;  /* 0x02280003120095a7 */ /* 0x000ea4000802007f */
[----:B--2---:R-:W-:Y:S05]  /*15970*/  @!P1 BRA `(.L_x_7737) ;  /* 0xfffffffc00f09947 */ /* 0x004fea000383ffff */
[----:B------:R-:W-:Y:S05]  /*15980*/  BRA `(.L_x_7912) ;  /* 0xffffff1c00187947 */ /* 0x000fea000383ffff */
.L_x_7743:
[----:B--2---:R2:W3:Y:S02]  /*15990*/  SYNCS.PHASECHK.TRANS64.TRYWAIT P1, [R3+URZ+0x22830], R72 ;  /* 0x02283048030075a7 */ /* 0x0044e4000802017f */
[----:B---3--:R-:W-:Y:S05]  /*159a0*/  @!P1 NANOSLEEP.SYNCS 0x989680 ;  /* 0x009896800000995d */ /* 0x008fea0003900000 */
[----:B------:R-:W3:Y:S02]  /*159b0*/  @!P1 SYNCS.PHASECHK.TRANS64 P1, [R3+URZ+0x22830], R72 ;  /* 0x02283048030095a7 */ /* 0x000ee4000802007f */
[----:B---3--:R-:W-:Y:S05]  /*159c0*/  @!P1 BRA `(.L_x_7743) ;  /* 0xfffffffc00f09947 */ /* 0x008fea000383ffff */
[----:B------:R-:W-:Y:S05]  /*159d0*/  BRA `(.L_x_7742) ;  /* 0xffffff28003c7947 */ /* 0x000fea000383ffff */
.L_x_7748:
[----:B-1----:R1:W2:Y:S02]  /*159e0*/  SYNCS.PHASECHK.TRANS64.TRYWAIT P2, [R3+URZ+0x22850], R72 ;  /* 0x02285048030075a7 */ /* 0x0022a4000804017f */
[----:B--2---:R-:W-:Y:S05]  /*159f0*/  @!P2 NANOSLEEP.SYNCS 0x989680 ;  /* 0x009896800000a95d */ /* 0x004fea0003900000 */
[----:B------:R-:W2:Y:S02]  /*15a00*/  @!P2 SYNCS.PHASECHK.TRANS64 P2, [R3+URZ+0x22850], R72 ;  /* 0x022850480300a5a7 */ /* 0x000ea4000804007f */
[----:B--2---:R-:W-:Y:S05]  /*15a10*/  @!P2 BRA `(.L_x_7748) ;  /* 0xfffffffc00f0a947 */ /* 0x004fea000383ffff */
[----:B------:R-:W-:Y:S05]  /*15a20*/  BRA `(.L_x_7747) ;  /* 0xffffff4400607947 */ /* 0x000fea000383ffff */
.L_x_7753:
[----:B-1----:R1:W2:Y:S02]  /*15a30*/  SYNCS.PHASECHK.TRANS64.TRYWAIT P3, [R12+URZ+0x22830], R15 ;  /* 0x0228300f0c0075a7 */ /* 0x0022a4000806017f */
[----:B--2---:R-:W-:Y:S05]  /*15a40*/  @!P3 NANOSLEEP.SYNCS 0x989680 ;  /* 0x009896800000b95d */ /* 0x004fea0003900000 */
[----:B------:R-:W2:Y:S02]  /*15a50*/  @!P3 SYNCS.PHASECHK.TRANS64 P3, [R12+URZ+0x22830], R15 ;  /* 0x0228300f0c00b5a7 */ /* 0x000ea4000806007f */
[----:B--2---:R-:W-:Y:S05]  /*15a60*/  @!P3 BRA `(.L_x_7753) ;  /* 0xfffffffc00f0b947 */ /* 0x004fea000383ffff */
[----:B------:R-:W-:Y:S05]  /*15a70*/  BRA `(.L_x_7752) ;  /* 0xffffff4800a07947 */ /* 0x000fea000383ffff */
.L_x_7758:
[----:B-1----:R1:W2:Y:S02]  /*15a80*/  SYNCS.PHASECHK.TRANS64.TRYWAIT P3, [R12+URZ+0x22850], R15 ;  /* 0x0228500f0c0075a7 */ /* 0x0022a4000806017f */
[----:B--2---:R-:W-:Y:S05]  /*15a90*/  @!P3 NANOSLEEP.SYNCS 0x989680 ;  /* 0x009896800000b95d */ /* 0x004fea0003900000 */
[----:B------:R-:W2:Y:S02]  /*15aa0*/  @!P3 SYNCS.PHASECHK.TRANS64 P3, [R12+URZ+0x22850], R15 ;  /* 0x0228500f0c00b5a7 */ /* 0x000ea4000806007f */
[----:B--2---:R-:W-:Y:S05]  /*15ab0*/  @!P3 BRA `(.L_x_7758) ;  /* 0xfffffffc00f0b947 */ /* 0x004fea000383ffff */
[----:B------:R-:W-:Y:S05]  /*15ac0*/  BRA `(.L_x_7757) ;  /* 0xffffff68007c7947 */ /* 0x000fea000383ffff */
.L_x_7791:
[----:B------:R-:W0:Y:S01]  /*15ad0*/  S2R R11, SR_TID.X ;  /* 0x00000000000b7919 */ /* 0x000e220000002100 */
[----:B------:R-:W-:Y:S01]  /*15ae0*/  BSSY B1, `(.L_x_7913) ;  /* 0x000000a000017945 */ /* 0x000fe20003800000 */
[----:B------:R-:W-:Y:S01]  /*15af0*/  IMAD.MOV.U32 R12, RZ, RZ, RZ ;  /* 0x000000ffff0c7224 */ /* 0x000fe200078e00ff */
[----:B------:R-:W-:Y:S02]  /*15b00*/  MOV R15, 0xffffffff ;  /* 0xffffffff000f7802 */ /* 0x000fe40000000f00 */
[----:B0-----:R-:W-:-:S04]  /*15b10*/  SHF.R.U32.HI R11, RZ, 0x5, R11 ;  /* 0x00000005ff0b7819 */ /* 0x001fc8000001160b */
[----:B------:R-:W-:-:S05]  /*15b20*/  LOP3.LUT R11, R11, 0x3, RZ, 0xc0, !PT ;  /* 0x000000030b0b7812 */ /* 0x000fca00078ec0ff */
[----:B------:R-:W-:Y:S02]  /*15b30*/  IMAD.MOV.U32 R13, RZ, RZ, R11 ;  /* 0x000000ffff0d7224 */ /* 0x000fe400078e000b */
[----:B------:R-:W-:-:S07]  /*15b40*/  IMAD.MOV.U32 R11, RZ, RZ, 0x1f ;  /* 0x0000001fff0b7424 */ /* 0x000fce00078e00ff */
[----:B-----5:R-:W-:Y:S05]  /*15b50*/  WARPSYNC.COLLECTIVE R15, `(.L_x_7914) ;  /* 0x000000000f087348 */ /* 0x020fea0003c00000 */
[----:B------:R0:W1:Y:S02]  /*15b60*/  SHFL.IDX P6, R14, R13, R12, R11 ;  /* 0x0000000c0d0e7389 */ /* 0x00006400000c000b */
[----:B01---5:R-:W-:Y:S01]  /*15b70*/  ENDCOLLECTIVE ;  /* 0x000000000000791b */ /* 0x023fe20003800000 */
.L_x_7914:
[----:B------:R-:W-:Y:S05]  /*15b80*/  BSYNC B1 ;  /* 0x0000000000017941 */ /* 0x000fea0003800000 */
.L_x_7913:
[----:B------:R-:W-:Y:S05]  /*15b90*/  BRA `(.L_x_7915) ;  /* 0xffffffb000507947 */ /* 0x000fea000383ffff */
.L_x_7792:
[----:B------:R-:W-:Y:S01]  /*15ba0*/  BSSY B1, `(.L_x_7916) ;  /* 0x0000006000017945 */ /* 0x000fe20003800000 */
[----:B------:R-:W-:-:S07]  /*15bb0*/  IMAD.MOV.U32 R15, RZ, RZ, -0x1 ;  /* 0xffffffffff0f7424 */ /* 0x000fce00078e00ff */
[----:B-----5:R-:W-:Y:S05]  /*15bc0*/  WARPSYNC.COLLECTIVE R15, `(.L_x_7917) ;  /* 0x000000000f0c7348 */ /* 0x020fea0003c00000 */
[----:B------:R-:W-:Y:S02]  /*15bd0*/  ELECT P6, UR62, PT ;  /* 0x00000000003e782f */ /* 0x000fe400038c0000 */
[----:B------:R-:W-:Y:S01]  /*15be0*/  MOV R14, UR62 ;  /* 0x0000003e000e7c02 */ /* 0x000fe20008000f00 */
[----:B-----5:R-:W-:Y:S10]  /*15bf0*/  ENDCOLLECTIVE ;  /* 0x000000000000791b */ /* 0x020ff40003800000 */
.L_x_7917:
[----:B------:R-:W-:Y:S05]  /*15c00*/  BSYNC B1 ;  /* 0x0000000000017941 */ /* 0x000fea0003800000 */
.L_x_7916:
[----:B------:R-:W-:Y:S05]  /*15c10*/  BRA `(.L_x_7918) ;  /* 0xffffffb0003c7947 */ /* 0x000fea000383ffff */
.L_x_7794:
[----:B0-----:R0:W1:Y:S02]  /*15c20*/  SYNCS.PHASECHK.TRANS64.TRYWAIT P0, [R5+URZ+0x22820], R6 ;  /* 0x02282006050075a7 */ /* 0x001064000800017f */
[----:B-1----:R-:W-:Y:S05]  /*15c30*/  @!P0 NANOSLEEP.SYNCS 0x989680 ;  /* 0x009896800000895d */ /* 0x002fea0003900000 */
[----:B------:R-:W1:Y:S02]  /*15c40*/  @!P0 SYNCS.PHASECHK.TRANS64 P0, [R5+URZ+0x22820], R6 ;  /* 0x02282006050085a7 */ /* 0x000e64000800007f */
[----:B-1----:R-:W-:Y:S05]  /*15c50*/  @!P0 BRA `(.L_x_7794) ;  /* 0xfffffffc00f08947 */ /* 0x002fea000383ffff */
[----:B------:R-:W-:Y:S05]  /*15c60*/  BRA `(.L_x_7919) ;  /* 0xffffffb000587947 */ /* 0x000fea000383ffff */
.L_x_7797:
[----:B0-----:R0:W1:Y:S02]  /*15c70*/  SYNCS.PHASECHK.TRANS64.TRYWAIT P0, [R6+URZ+0x228a0], R9 ;  /* 0x0228a009060075a7 */ /* 0x001064000800017f */
[----:B-1----:R-:W-:Y:S05]  /*15c80*/  @!P0 NANOSLEEP.SYNCS 0x989680 ;  /* 0x009896800000895d */ /* 0x002fea0003900000 */
[----:B------:R-:W1:Y:S02]  /*15c90*/  @!P0 SYNCS.PHASECHK.TRANS64 P0, [R6+URZ+0x228a0], R9 ;  /* 0x0228a009060085a7 */ /* 0x000e64000800007f */
[----:B-1----:R-:W-:Y:S05]  /*15ca0*/  @!P0 BRA `(.L_x_7797) ;  /* 0xfffffffc00f08947 */ /* 0x002fea000383ffff */
[----:B------:R-:W-:Y:S05]  /*15cb0*/  BRA `(.L_x_7920) ;  /* 0xffffffb000687947 */ /* 0x000fea000383ffff */
.L_x_7799:
[----:B-1----:R1:W2:Y:S02]  /*15cc0*/  SYNCS.PHASECHK.TRANS64.TRYWAIT P0, [R6+URZ+0x228c0], R9 ;  /* 0x0228c009060075a7 */ /* 0x0022a4000800017f */
[----:B--2---:R-:W-:Y:S05]  /*15cd0*/  @!P0 NANOSLEEP.SYNCS 0x989680 ;  /* 0x009896800000895d */ /* 0x004fea0003900000 */
[----:B------:R-:W2:Y:S02]  /*15ce0*/  @!P0 SYNCS.PHASECHK.TRANS64 P0, [R6+URZ+0x228c0], R9 ;  /* 0x0228c009060085a7 */ /* 0x000ea4000800007f */
[----:B--2---:R-:W-:Y:S05]  /*15cf0*/  @!P0 BRA `(.L_x_7799) ;  /* 0xfffffffc00f08947 */ /* 0x004fea000383ffff */
[----:B------:R-:W-:Y:S05]  /*15d00*/  BRA `(.L_x_7921) ;  /* 0xffffffb000cc7947 */ /* 0x000fea000383ffff */
.L_x_7803:
[----:B0-----:R0:W1:Y:S02]  /*15d10*/  SYNCS.PHASECHK.TRANS64.TRYWAIT P0, [R7+URZ+0x228a0], R8 ;  /* 0x0228a008070075a7 */ /* 0x001064000800017f */
[----:B-1----:R-:W-:Y:S05]  /*15d20*/  @!P0 NANOSLEEP.SYNCS 0x989680 ;  /* 0x009896800000895d */ /* 0x002fea0003900000 */
[----:B------:R-:W1:Y:S02]  /*15d30*/  @!P0 SYNCS.PHASECHK.TRANS64 P0, [R7+URZ+0x228a0], R8 ;  /* 0x0228a008070085a7 */ /* 0x000e64000800007f */
[----:B-1----:R-:W-:Y:S05]  /*15d40*/  @!P0 BRA `(.L_x_7803) ;  /* 0xfffffffc00f08947 */ /* 0x002fea000383ffff */
[----:B------:R-:W-:Y:S05]  /*15d50*/  BRA `(.L_x_7922) ;  /* 0xffffffb400bc7947 */ /* 0x000fea000383ffff */
.L_x_7805:
[----:B-1----:R1:W2:Y:S02]  /*15d60*/  SYNCS.PHASECHK.TRANS64.TRYWAIT P1, [R7+URZ+0x228c0], R8 ;  /* 0x0228c008070075a7 */ /* 0x0022a4000802017f */
[----:B--2---:R-:W-:Y:S05]  /*15d70*/  @!P1 NANOSLEEP.SYNCS 0x989680 ;  /* 0x009896800000995d */ /* 0x004fea0003900000 */
[----:B------:R-:W2:Y:S02]  /*15d80*/  @!P1 SYNCS.PHASECHK.TRANS64 P1, [R7+URZ+0x228c0], R8 ;  /* 0x0228c008070095a7 */ /* 0x000ea4000802007f */
[----:B--2---:R-:W-:Y:S05]  /*15d90*/  @!P1 BRA `(.L_x_7805) ;  /* 0xfffffffc00f09947 */ /* 0x004fea000383ffff */
[----:B------:R-:W-:Y:S05]  /*15da0*/  BRA `(.L_x_7923) ;  /* 0xffffffb800187947 */ /* 0x000fea000383ffff */
.L_x_7815:
        /* <DEDUP_REMOVED lines=11> */
.L_x_7925:
[----:B------:R-:W-:Y:S05]  /*15e60*/  BSYNC B0 ;  /* 0x0000000000007941 */ /* 0x000fea0003800000 */
.L_x_7924:
[----:B------:R-:W-:Y:S05]  /*15e70*/  BRA `(.L_x_7926) ;  /* 0xffffffc000c47947 */ /* 0x000fea000383ffff */
.L_x_7816:
[----:B------:R-:W-:Y:S01]  /*15e80*/  BSSY B0, `(.L_x_7927) ;  /* 0x0000006000007945 */ /* 0x000fe20003800000 */
[----:B------:R-:W-:-:S07]  /*15e90*/  IMAD.MOV.U32 R15, RZ, RZ, -0x1 ;  /* 0xffffffffff0f7424 */ /* 0x000fce00078e00ff */
[----:B------:R-:W-:Y:S05]  /*15ea0*/  WARPSYNC.COLLECTIVE R15, `(.L_x_7928) ;  /* 0x000000000f0c7348 */ /* 0x000fea0003c00000 */
[----:B------:R-:W-:Y:S02]  /*15eb0*/  ELECT P6, UR62, PT ;  /* 0x00000000003e782f */ /* 0x000fe400038c0000 */
[----:B------:R-:W-:Y:S01]  /*15ec0*/  MOV R14, UR62 ;  /* 0x0000003e000e7c02 */ /* 0x000fe20008000f00 */
[----:B------:R-:W-:Y:S10]  /*15ed0*/  ENDCOLLECTIVE ;  /* 0x000000000000791b */ /* 0x000ff40003800000 */
.L_x_7928:
[----:B------:R-:W-:Y:S05]  /*15ee0*/  BSYNC B0 ;  /* 0x0000000000007941 */ /* 0x000fea0003800000 */
.L_x_7927:
[----:B------:R-:W-:Y:S05]  /*15ef0*/  BRA `(.L_x_7929) ;  /* 0xffffffc000bc7947 */ /* 0x000fea000383ffff */
.L_x_7819:
[----:B0-----:R0:W1:Y:S02]  /*15f00*/  SYNCS.PHASECHK.TRANS64.TRYWAIT P0, [R5+URZ+0x22840], R7 ;  /* 0x02284007050075a7 */ /* 0x001064000800017f */
[----:B-1----:R-:W-:Y:S05]  /*15f10*/  @!P0 NANOSLEEP.SYNCS 0x989680 ;  /* 0x009896800000895d */ /* 0x002fea0003900000 */
[----:B------:R-:W1:Y:S02]  /*15f20*/  @!P0 SYNCS.PHASECHK.TRANS64 P0, [R5+URZ+0x22840], R7 ;  /* 0x02284007050085a7 */ /* 0x000e64000800007f */
[----:B-1----:R-:W-:Y:S05]  /*15f30*/  @!P0 BRA `(.L_x_7819) ;  /* 0xfffffffc00f08947 */ /* 0x002fea000383ffff */
[----:B------:R-:W-:Y:S05]  /*15f40*/  BRA `(.L_x_7930) ;  /* 0xffffffc4002c7947 */ /* 0x000fea000383ffff */
.L_x_7822:
        /* <DEDUP_REMOVED lines=8> */
.L_x_7825:
[----:B0-----:R0:W1:Y:S02]  /*15fd0*/  SYNCS.PHASECHK.TRANS64.TRYWAIT P0, [R2+URZ+0x22860], R5 ;  /* 0x02286005020075a7 */ /* 0x001064000800017f */
[----:B-1----:R-:W-:Y:S05]  /*15fe0*/  @!P0 NANOSLEEP.SYNCS 0x989680 ;  /* 0x009896800000895d */ /* 0x002fea0003900000 */
[----:B------:R-:W1:Y:S02]  /*15ff0*/  @!P0 SYNCS.PHASECHK.TRANS64 P0, [R2+URZ+0x22860], R5 ;  /* 0x02286005020085a7 */ /* 0x000e64000800007f */
[----:B-1----:R-:W-:Y:S05]  /*16000*/  @!P0 BRA `(.L_x_7825) ;  /* 0xfffffffc00f08947 */ /* 0x002fea000383ffff */
[----:B------:R-:W-:Y:S05]  /*16010*/  BRA `(.L_x_7932) ;  /* 0xffffffc800287947 */ /* 0x000fea000383ffff */
.L_x_7834:
[----:B--2---:R2:W3:Y:S02]  /*16020*/  SYNCS.PHASECHK.TRANS64.TRYWAIT P0, [R2+URZ+0x22840], R7 ;  /* 0x02284007020075a7 */ /* 0x0044e4000800017f */
[----:B---3--:R-:W-:Y:S05]  /*16030*/  @!P0 NANOSLEEP.SYNCS 0x989680 ;  /* 0x009896800000895d */ /* 0x008fea0003900000 */
[----:B------:R-:W3:Y:S02]  /*16040*/  @!P0 SYNCS.PHASECHK.TRANS64 P0, [R2+URZ+0x22840], R7 ;  /* 0x02284007020085a7 */ /* 0x000ee4000800007f */
[----:B---3--:R-:W-:Y:S05]  /*16050*/  @!P0 BRA `(.L_x_7834) ;  /* 0xfffffffc00f08947 */ /* 0x008fea000383ffff */
[----:B------:R-:W-:Y:S05]  /*16060*/  BRA `(.L_x_7933) ;  /* 0xffffffcc00b07947 */ /* 0x000fea000383ffff */
.L_x_7836:
[----:B0-----:R0:W3:Y:S02]  /*16070*/  SYNCS.PHASECHK.TRANS64.TRYWAIT P0, [R2+URZ+0x22860], R7 ;  /* 0x02286007020075a7 */ /* 0x0010e4000800017f */
[----:B---3--:R-:W-:Y:S05]  /*16080*/  @!P0 NANOSLEEP.SYNCS 0x989680 ;  /* 0x009896800000895d */ /* 0x008fea0003900000 */
[----:B------:R-:W3:Y:S02]  /*16090*/  @!P0 SYNCS.PHASECHK.TRANS64 P0, [R2+URZ+0x22860], R7 ;  /* 0x02286007020085a7 */ /* 0x000ee4000800007f */
[----:B---3--:R-:W-:Y:S05]  /*160a0*/  @!P0 BRA `(.L_x_7836) ;  /* 0xfffffffc00f08947 */ /* 0x008fea000383ffff */
[----:B------:R-:W-:Y:S05]  /*160b0*/  BRA `(.L_x_7934) ;  /* 0xffffffd000207947 */ /* 0x000fea000383ffff */
.L_x_7841:
[----:B--2---:R2:W3:Y:S02]  /*160c0*/  SYNCS.PHASECHK.TRANS64.TRYWAIT P0, [R3+URZ+0x22840], R7 ;  /* 0x02284007030075a7 */ /* 0x0044e4000800017f */
[----:B---3--:R-:W-:Y:S05]  /*160d0*/  @!P0 NANOSLEEP.SYNCS 0x989680 ;  /* 0x009896800000895d */ /* 0x008fea0003900000 */
[----:B------:R-:W3:Y:S02]  /*160e0*/  @!P0 SYNCS.PHASECHK.TRANS64 P0, [R3+URZ+0x22840], R7 ;  /* 0x02284007030085a7 */ /* 0x000ee4000800007f */
[----:B---3--:R-:W-:Y:S05]  /*160f0*/  @!P0 BRA `(.L_x_7841) ;  /* 0xfffffffc00f08947 */ /* 0x008fea000383ffff */
[----:B------:R-:W-:Y:S05]  /*16100*/  BRA `(.L_x_7935) ;  /* 0xffffffd4006c7947 */ /* 0x000fea000383ffff */
.L_x_7843:
[----:B0-----:R0:W3:Y:S02]  /*16110*/  SYNCS.PHASECHK.TRANS64.TRYWAIT P1, [R3+URZ+0x22860], R7 ;  /* 0x02286007030075a7 */ /* 0x0010e4000802017f */
[----:B---3--:R-:W-:Y:S05]  /*16120*/  @!P1 NANOSLEEP.SYNCS 0x989680 ;  /* 0x009896800000995d */ /* 0x008fea0003900000 */
[----:B------:R-:W3:Y:S02]  /*16130*/  @!P1 SYNCS.PHASECHK.TRANS64 P1, [R3+URZ+0x22860], R7 ;  /* 0x02286007030095a7 */ /* 0x000ee4000802007f */
[----:B---3--:R-:W-:Y:S05]  /*16140*/  @!P1 BRA `(.L_x_7843) ;  /* 0xfffffffc00f09947 */ /* 0x008fea000383ffff */
[----:B------:R-:W-:Y:S05]  /*16150*/  BRA `(.L_x_7936) ;  /* 0xffffffd400d87947 */ /* 0x000fea000383ffff */
.L_x_7848:
[----:B---3--:R3:W4:Y:S02]  /*16160*/  SYNCS.PHASECHK.TRANS64.TRYWAIT P0, [R3+URZ+0x22840], R7 ;  /* 0x02284007030075a7 */ /* 0x008724000800017f */
[----:B----4-:R-:W-:Y:S05]  /*16170*/  @!P0 NANOSLEEP.SYNCS 0x989680 ;  /* 0x009896800000895d */ /* 0x010fea0003900000 */
[----:B------:R-:W4:Y:S02]  /*16180*/  @!P0 SYNCS.PHASECHK.TRANS64 P0, [R3+URZ+0x22840], R7 ;  /* 0x02284007030085a7 */ /* 0x000f24000800007f */
[----:B----4-:R-:W-:Y:S05]  /*16190*/  @!P0 BRA `(.L_x_7848) ;  /* 0xfffffffc00f08947 */ /* 0x010fea000383ffff */
[----:B------:R-:W-:Y:S05]  /*161a0*/  BRA `(.L_x_7937) ;  /* 0xffffffdc00047947 */ /* 0x000fea000383ffff */
.L_x_7850:
[----:B0-----:R0:W2:Y:S02]  /*161b0*/  SYNCS.PHASECHK.TRANS64.TRYWAIT P1, [R3+URZ+0x22860], R7 ;  /* 0x02286007030075a7 */ /* 0x0010a4000802017f */
[----:B--2---:R-:W-:Y:S05]  /*161c0*/  @!P1 NANOSLEEP.SYNCS 0x989680 ;  /* 0x009896800000995d */ /* 0x004fea0003900000 */
[----:B------:R-:W2:Y:S02]  /*161d0*/  @!P1 SYNCS.PHASECHK.TRANS64 P1, [R3+URZ+0x22860], R7 ;  /* 0x02286007030095a7 */ /* 0x000ea4000802007f */
[----:B--2---:R-:W-:Y:S05]  /*161e0*/  @!P1 BRA `(.L_x_7850) ;  /* 0xfffffffc00f09947 */ /* 0x004fea000383ffff */
[----:B------:R-:W-:Y:S05]  /*161f0*/  BRA `(.L_x_7938) ;  /* 0xffffffdc00747947 */ /* 0x000fea000383ffff */
.L_x_7855:
[----:B------:R-:W-:Y:S01]  /*16200*/  BSSY B0, `(.L_x_7939) ;  /* 0x0000008000007945 */ /* 0x000fe20003800000 */
[----:B0-----:R-:W-:Y:S02]  /*16210*/  IMAD.MOV.U32 R13, RZ, RZ, R16 ;  /* 0x000000ffff0d7224 */ /* 0x001fe400078e0010 */
[----:B------:R-:W-:Y:S02]  /*16220*/  IMAD.MOV.U32 R12, RZ, RZ, RZ ;  /* 0x000000ffff0c7224 */ /* 0x000fe400078e00ff */
[----:B--2---:R-:W-:Y:S02]  /*16230*/  IMAD.MOV.U32 R11, RZ, RZ, 0x1f ;  /* 0x0000001fff0b7424 */ /* 0x004fe400078e00ff */
[----:B------:R-:W-:-:S07]  /*16240*/  IMAD.MOV.U32 R15, RZ, RZ, -0x1 ;  /* 0xffffffffff0f7424 */ /* 0x000fce00078e00ff */
[----:B-1-3--:R-:W-:Y:S05]  /*16250*/  WARPSYNC.COLLECTIVE R15, `(.L_x_7940) ;  /* 0x000000000f087348 */ /* 0x00afea0003c00000 */
[----:B------:R0:W2:Y:S02]  /*16260*/  SHFL.IDX P6, R14, R13, R12, R11 ;  /* 0x0000000c0d0e7389 */ /* 0x0000a400000c000b */
[----:B0123--:R-:W-:Y:S01]  /*16270*/  ENDCOLLECTIVE ;  /* 0x000000000000791b */ /* 0x00ffe20003800000 */
.L_x_7940:
[----:B------:R-:W-:Y:S05]  /*16280*/  BSYNC B0 ;  /* 0x0000000000007941 */ /* 0x000fea0003800000 */
.L_x_7939:
        /* <DEDUP_REMOVED lines=8> */
.L_x_7941:
[----:B------:R-:W-:Y:S01]  /*16310*/  IMAD.MOV.U32 R6, RZ, RZ, R14 ;  /* 0x000000ffff067224 */ /* 0x000fe200078e000e */
[----:B------:R-:W-:Y:S06]  /*16320*/  BRA `(.L_x_7942) ;  /* 0xffffffe000647947 */ /* 0x000fec000383ffff */
.L_x_7858:
[----:B------:R-:W-:Y:S01]  /*16330*/  BSSY B0, `(.L_x_7943) ;  /* 0x0000008000007945 */ /* 0x000fe20003800000 */
[----:B-----5:R-:W-:Y:S02]  /*16340*/  IMAD.MOV.U32 R13, RZ, RZ, R17 ;  /* 0x000000ffff0d7224 */ /* 0x020fe400078e0011 */
[----:B------:R-:W-:Y:S02]  /*16350*/  IMAD.MOV.U32 R12, RZ, RZ, 0x1 ;  /* 0x00000001ff0c7424 */ /* 0x000fe400078e00ff */
[----:B--2---:R-:W-:Y:S02]  /*16360*/  IMAD.MOV.U32 R11, RZ, RZ, RZ ;  /* 0x000000ffff0b7224 */ /* 0x004fe400078e00ff */
[----:B------:R-:W-:-:S07]  /*16370*/  IMAD.MOV.U32 R15, RZ, RZ, -0x1 ;  /* 0xffffffffff0f7424 */ /* 0x000fce00078e00ff */
[----:B01-34-:R-:W-:Y:S05]  /*16380*/  WARPSYNC.COLLECTIVE R15, `(.L_x_7944) ;  /* 0x000000000f087348 */ /* 0x01bfea0003c00000 */
[----:B------:R2:W0:Y:S02]  /*16390*/  SHFL.UP P6, R14, R13, R12, R11 ;  /* 0x0400000c0d0e7389 */ /* 0x00042400000c000b */
[----:B01234-:R-:W-:Y:S01]  /*163a0*/  ENDCOLLECTIVE ;  /* 0x000000000000791b */ /* 0x01ffe20003800000 */
.L_x_7944:
[----:B------:R-:W-:Y:S05]  /*163b0*/  BSYNC B0 ;  /* 0x0000000000007941 */ /* 0x000fea0003800000 */
.L_x_7943:
        /* <DEDUP_REMOVED lines=10> */
.L_x_7945:
        /* <DEDUP_REMOVED lines=8> */
.L_x_7946:
        /* <DEDUP_REMOVED lines=8> */
.L_x_7947:
        /* <DEDUP_REMOVED lines=8> */
.L_x_7948:
        /* <DEDUP_REMOVED lines=8> */
.L_x_7949:
[----:B------:R-:W-:Y:S05]  /*16660*/  BRA `(.L_x_7950) ;  /* 0xffffffe000287947 */ /* 0x000fea000383ffff */
.L_x_7863:
[----:B------:R-:W-:Y:S01]  /*16670*/  BSSY B0, `(.L_x_7951) ;  /* 0x0000008000007945 */ /* 0x000fe20003800000 */
[----:B-----5:R-:W-:Y:S02]  /*16680*/  IMAD.MOV.U32 R13, RZ, RZ, R17 ;  /* 0x000000ffff0d7224 */ /* 0x020fe400078e0011 */
[----:B------:R-:W-:Y:S02]  /*16690*/  IMAD.MOV.U32 R12, RZ, RZ, 0x1 ;  /* 0x00000001ff0c7424 */ /* 0x000fe400078e00ff */
[----:B--2---:R-:W-:Y:S02]  /*166a0*/  IMAD.MOV.U32 R11, RZ, RZ, RZ ;  /* 0x000000ffff0b7224 */ /* 0x004fe400078e00ff */
[----:B------:R-:W-:-:S07]  /*166b0*/  IMAD.MOV.U32 R15, RZ, RZ, -0x1 ;  /* 0xffffffffff0f7424 */ /* 0x000fce00078e00ff */
[----:B0-----:R-:W-:Y:S05]  /*166c0*/  WARPSYNC.COLLECTIVE R15, `(.L_x_7952) ;  /* 0x000000000f087348 */ /* 0x001fea0003c00000 */
[----:B------:R1:W2:Y:S02]  /*166d0*/  SHFL.UP P6, R14, R13, R12, R11 ;  /* 0x0400000c0d0e7389 */ /* 0x0002a400000c000b */
[----:B012---:R-:W-:Y:S01]  /*166e0*/  ENDCOLLECTIVE ;  /* 0x000000000000791b */ /* 0x007fe20003800000 */
.L_x_7952:
[----:B------:R-:W-:Y:S05]  /*166f0*/  BSYNC B0 ;  /* 0x0000000000007941 */ /* 0x000fea0003800000 */
.L_x_7951:
        /* <DEDUP_REMOVED lines=10> */
.L_x_7953:
        /* <DEDUP_REMOVED lines=8> */
.L_x_7954:
        /* <DEDUP_REMOVED lines=8> */
.L_x_7955:
        /* <DEDUP_REMOVED lines=8> */
.L_x_7956:
        /* <DEDUP_REMOVED lines=8> */
.L_x_7957:
[----:B------:R-:W-:Y:S05]  /*169a0*/  BRA `(.L_x_7958) ;  /* 0xffffffe0000c7947 */ /* 0x000fea000383ffff */
.L_x_7865:
[----:B------:R-:W-:Y:S01]  /*169b0*/  BSSY B0, `(.L_x_7959) ;  /* 0x0000006000007945 */ /* 0x000fe20003800000 */
[----:B------:R-:W-:Y:S01]  /*169c0*/  PLOP3.LUT P6, PT, P6, PT, PT, 0x8, 0x0 ;  /* 0x000000000000781c */ /* 0x000fe200037ce170 */
[----:B------:R-:W-:-:S12]  /*169d0*/  IMAD.MOV.U32 R15, RZ, RZ, -0x1 ;  /* 0xffffffffff0f7424 */ /* 0x000fd800078e00ff */
[----:B0-2---:R-:W-:Y:S05]  /*169e0*/  WARPSYNC.COLLECTIVE R15, `(.L_x_7960) ;  /* 0x000000000f087348 */ /* 0x005fea0003c00000 */
[----:B------:R-:W-:Y:S01]  /*169f0*/  VOTE.ANY R14, PT, P6 ;  /* 0x00000000000e7806 */ /* 0x000fe200030e0100 */
[----:B0-2---:R-:W-:Y:S06]  /*16a00*/  ENDCOLLECTIVE ;  /* 0x000000000000791b */ /* 0x005fec0003800000 */
.L_x_7960:
[----:B------:R-:W-:Y:S05]  /*16a10*/  BSYNC B0 ;  /* 0x0000000000007941 */ /* 0x000fea0003800000 */
.L_x_7959:
        /* <DEDUP_REMOVED lines=9> */
.L_x_7961:
[----:B------:R-:W-:Y:S01]  /*16ab0*/  IMAD.MOV.U32 R17, RZ, RZ, R14 ;  /* 0x000000ffff117224 */ /* 0x000fe200078e000e */
[----:B------:R-:W-:Y:S06]  /*16ac0*/  BRA `(.L_x_7962) ;  /* 0xffffffdc00fc7947 */ /* 0x000fec000383ffff */
.L_x_7867:
[----:B------:R-:W-:Y:S01]  /*16ad0*/  BSSY B0, `(.L_x_7963) ;  /* 0x0000007000007945 */ /* 0x000fe20003800000 */
[----:B------:R-:W-:Y:S02]  /*16ae0*/  IMAD.MOV.U32 R13, RZ, RZ, R2 ;  /* 0x000000ffff0d7224 */ /* 0x000fe400078e0002 */
[----:B--2---:R-:W-:Y:S02]  /*16af0*/  IMAD.MOV.U32 R11, RZ, RZ, 0x1f ;  /* 0x0000001fff0b7424 */ /* 0x004fe400078e00ff */
[----:B------:R-:W-:-:S07]  /*16b00*/  IMAD.MOV.U32 R15, RZ, RZ, -0x1 ;  /* 0xffffffffff0f7424 */ /* 0x000fce00078e00ff */
[----:B01-3--:R-:W-:Y:S05]  /*16b10*/  WARPSYNC.COLLECTIVE R15, `(.L_x_7964) ;  /* 0x000000000f087348 */ /* 0x00bfea0003c00000 */
[----:B------:R2:W4:Y:S02]  /*16b20*/  SHFL.IDX P6, R14, R13, R12, R11 ;  /* 0x0000000c0d0e7389 */ /* 0x00052400000c000b */
[----:B01234-:R-:W-:Y:S01]  /*16b30*/  ENDCOLLECTIVE ;  /* 0x000000000000791b */ /* 0x01ffe20003800000 */
.L_x_7964:
[----:B------:R-:W-:Y:S05]  /*16b40*/  BSYNC B0 ;  /* 0x0000000000007941 */ /* 0x000fea0003800000 */
.L_x_7963:
[----:B------:R-:W-:Y:S05]  /*16b50*/  BRA `(.L_x_7866) ;  /* 0xffffffdc00f47947 */ /* 0x000fea000383ffff */
.L_x_7871:
[----:B0-----:R0:W1:Y:S02]  /*16b60*/  SYNCS.PHASECHK.TRANS64.TRYWAIT P0, [R0+URZ+0x22820], R3 ;  /* 0x02282003000075a7 */ /* 0x001064000800017f */
[----:B-1----:R-:W-:Y:S05]  /*16b70*/  @!P0 NANOSLEEP.SYNCS 0x989680 ;  /* 0x009896800000895d */ /* 0x002fea0003900000 */
[----:B------:R-:W1:Y:S02]  /*16b80*/  @!P0 SYNCS.PHASECHK.TRANS64 P0, [R0+URZ+0x22820], R3 ;  /* 0x02282003000085a7 */ /* 0x000e64000800007f */
[----:B-1----:R-:W-:Y:S05]  /*16b90*/  @!P0 BRA `(.L_x_7871) ;  /* 0xfffffffc00f08947 */ /* 0x002fea000383ffff */
[----:B------:R-:W-:Y:S05]  /*16ba0*/  BRA `(.L_x_7965) ;  /* 0xffffffe000d87947 */ /* 0x000fea000383ffff */
.L_x_7872:
[----:B------:R-:W1:Y:S01]  /*16bb0*/  S2R R2, SR_TID.X ;  /* 0x0000000000027919 */ /* 0x000e620000002100 */
[----:B------:R-:W-:Y:S01]  /*16bc0*/  BSSY B0, `(.L_x_7966) ;  /* 0x000000a000007945 */ /* 0x000fe20003800000 */
[----:B------:R-:W-:Y:S02]  /*16bd0*/  IMAD.MOV.U32 R12, RZ, RZ, RZ ;  /* 0x000000ffff0c7224 */ /* 0x000fe400078e00ff */
[----:B--2---:R-:W-:Y:S02]  /*16be0*/  IMAD.MOV.U32 R11, RZ, RZ, 0x1f ;  /* 0x0000001fff0b7424 */ /* 0x004fe400078e00ff */
[----:B------:R-:W-:Y:S01]  /*16bf0*/  IMAD.MOV.U32 R15, RZ, RZ, -0x1 ;  /* 0xffffffffff0f7424 */ /* 0x000fe200078e00ff */
[----:B-1----:R-:W-:-:S04]  /*16c00*/  SHF.R.U32.HI R2, RZ, 0x5, R2 ;  /* 0x00000005ff027819 */ /* 0x002fc80000011602 */
[----:B------:R-:W-:-:S05]  /*16c10*/  LOP3.LUT R2, R2, 0x3, RZ, 0xc0, !PT ;  /* 0x0000000302027812 */ /* 0x000fca00078ec0ff */
[----:B------:R-:W-:-:S07]  /*16c20*/  IMAD.MOV.U32 R13, RZ, RZ, R2 ;  /* 0x000000ffff0d7224 */ /* 0x000fce00078e0002 */
[----:B0-----:R-:W-:Y:S05]  /*16c30*/  WARPSYNC.COLLECTIVE R15, `(.L_x_7967) ;  /* 0x000000000f087348 */ /* 0x001fea0003c00000 */
[----:B------:R1:W2:Y:S02]  /*16c40*/  SHFL.IDX P6, R14, R13, R12, R11 ;  /* 0x0000000c0d0e7389 */ /* 0x0002a400000c000b */
[----:B012---:R-:W-:Y:S01]  /*16c50*/  ENDCOLLECTIVE ;  /* 0x000000000000791b */ /* 0x007fe20003800000 */
.L_x_7967:
[----:B------:R-:W-:Y:S05]  /*16c60*/  BSYNC B0 ;  /* 0x0000000000007941 */ /* 0x000fea0003800000 */
.L_x_7966:
[----:B------:R-:W-:Y:S05]  /*16c70*/  BRA `(.L_x_7968) ;  /* 0xffffffe000c07947 */ /* 0x000fea000383ffff */
.L_x_7873:
[----:B------:R-:W-:Y:S01]  /*16c80*/  BSSY B0, `(.L_x_7969) ;  /* 0x0000006000007945 */ /* 0x000fe20003800000 */
[----:B------:R-:W-:-:S07]  /*16c90*/  IMAD.MOV.U32 R15, RZ, RZ, -0x1 ;  /* 0xffffffffff0f7424 */ /* 0x000fce00078e00ff */
[----:B012---:R-:W-:Y:S05]  /*16ca0*/  WARPSYNC.COLLECTIVE R15, `(.L_x_7970) ;  /* 0x000000000f0c7348 */ /* 0x007fea0003c00000 */
[----:B------:R-:W-:Y:S02]  /*16cb0*/  ELECT P6, UR62, PT ;  /* 0x00000000003e782f */ /* 0x000fe400038c0000 */
[----:B------:R-:W-:Y:S01]  /*16cc0*/  MOV R14, UR62 ;  /* 0x0000003e000e7c02 */ /* 0x000fe20008000f00 */
[----:B012---:R-:W-:Y:S10]  /*16cd0*/  ENDCOLLECTIVE ;  /* 0x000000000000791b */ /* 0x007ff40003800000 */
.L_x_7970:
[----:B------:R-:W-:Y:S05]  /*16ce0*/  BSYNC B0 ;  /* 0x0000000000007941 */ /* 0x000fea0003800000 */
.L_x_7969:
[----:B------:R-:W-:Y:S05]  /*16cf0*/  BRA `(.L_x_7971) ;  /* 0xffffffe000b47947 */ /* 0x000fea000383ffff */
.L_x_7875:
[----:B0-----:R0:W1:Y:S02]  /*16d00*/  SYNCS.PHASECHK.TRANS64.TRYWAIT P0, [R6+URZ], R5 ;  /* 0x00000005060075a7 */ /* 0x001064000800017f */
[----:B-1----:R-:W-:Y:S05]  /*16d10*/  @!P0 NANOSLEEP.SYNCS 0x989680 ;  /* 0x009896800000895d */ /* 0x002fea0003900000 */
[----:B------:R-:W1:Y:S02]  /*16d20*/  @!P0 SYNCS.PHASECHK.TRANS64 P0, [R6+URZ], R5 ;  /* 0x00000005060085a7 */ /* 0x000e64000800007f */
[----:B-1----:R-:W-:Y:S05]  /*16d30*/  @!P0 BRA `(.L_x_7875) ;  /* 0xfffffffc00f08947 */ /* 0x002fea000383ffff */
[----:B------:R-:W-:Y:S05]  /*16d40*/  BRA `(.L_x_7972) ;  /* 0xffffffe000f07947 */ /* 0x000fea000383ffff */
.L_x_7876:
[----:B-1----:R1:W3:Y:S02]  /*16d50*/  SYNCS.PHASECHK.TRANS64.TRYWAIT P0, [R7+URZ], R2 ;  /* 0x00000002070075a7 */ /* 0x0022e4000800017f */
[----:B---3--:R-:W-:Y:S05]  /*16d60*/  @!P0 NANOSLEEP.SYNCS 0x989680 ;  /* 0x009896800000895d */ /* 0x008fea0003900000 */
[----:B------:R-:W3:Y:S02]  /*16d70*/  @!P0 SYNCS.PHASECHK.TRANS64 P0, [R7+URZ], R2 ;  /* 0x00000002070085a7 */ /* 0x000ee4000800007f */
[----:B---3--:R-:W-:Y:S05]  /*16d80*/  @!P0 BRA `(.L_x_7876) ;  /* 0xfffffffc00f08947 */ /* 0x008fea000383ffff */
[----:B------:R-:W-:Y:S05]  /*16d90*/  BRA `(.L_x_7973) ;  /* 0xffffffe000e47947 */ /* 0x000fea000383ffff */
.L_x_7878:
[----:B---3--:R3:W4:Y:S02]  /*16da0*/  SYNCS.PHASECHK.TRANS64.TRYWAIT P0, [R4+URZ], R5 ;  /* 0x00000005040075a7 */ /* 0x008724000800017f */
[----:B----4-:R-:W-:Y:S05]  /*16db0*/  @!P0 NANOSLEEP.SYNCS 0x989680 ;  /* 0x009896800000895d */ /* 0x010fea0003900000 */
[----:B------:R-:W4:Y:S02]  /*16dc0*/  @!P0 SYNCS.PHASECHK.TRANS64 P0, [R4+URZ], R5 ;  /* 0x00000005040085a7 */ /* 0x000f24000800007f */
[----:B----4-:R-:W-:Y:S05]  /*16dd0*/  @!P0 BRA `(.L_x_7878) ;  /* 0xfffffffc00f08947 */ /* 0x010fea000383ffff */
[----:B------:R-:W-:Y:S05]  /*16de0*/  BRA `(.L_x_7974) ;  /* 0xffffffe000ec7947 */ /* 0x000fea000383ffff */
.L_x_7975:
        /* <DEDUP_REMOVED lines=9> */
.L_x_11962:


//--------------------- .text._ZN7cutlass13device_kernelIN5flash11enable_sm90INS1_16FlashAttnFwdSm90INS1_25CollectiveMainloopFwdSm90ILi2EN4cute5tupleIJNS5_1CILi1EEES8_S8_EEENS6_IJNS7_ILi128EEENS7_ILi96EEENS7_ILi64EEEEEELi256ENS_10bfloat16_tEfNS_4arch4Sm90ELb0ELb0ELb1ELb1ELb0ELb0ELb1ELb1ELb0ELb0ELb0ELb0EEENS1_21CollectiveEpilogueFwdINS6_IJSA_NS7_ILi256EEESB_EEES9_SE_SG_Li256ELb1ELb0ELb0ELb0EEENS1_36VarlenDynamicPersistentTileSchedulerILi128ELi96ELi256ELi32ELb0ELb0ELb1ELb0ELb1ELb1EEEEEEEEEvNT_6ParamsE --------------------------
	.section	.text._ZN7cutlass13device_kernelIN5flash11enable_sm90INS1_16FlashAttnFwdSm90INS1_25CollectiveMainloopFwdSm90ILi2EN4cute5tupleIJNS5_1CILi1EEES8_S8_EEENS6_IJNS7_ILi128EEENS7_ILi96EEENS7_ILi64EEEEEELi256ENS_10bfloat16_tEfNS_4arch4Sm90ELb0ELb0ELb1ELb1ELb0ELb0ELb1ELb1ELb0ELb0ELb0ELb0EEENS1_21CollectiveEpilogueFwdINS6_IJSA_NS7_ILi256EEESB_EEES9_SE_SG_Li256ELb1ELb0ELb0ELb0EEENS1_36VarlenDynamicPersistentTileSchedulerILi128ELi96ELi256ELi32ELb0ELb0ELb1ELb0ELb1ELb1EEEEEEEEEvNT_6ParamsE,"ax",@progbits
	.align	128
.text._ZN7cutlass13device_kernelIN5flash11enable_sm90INS1_16FlashAttnFwdSm90INS1_25CollectiveMainloopFwdSm90ILi2EN4cute5tupleIJNS5_1CILi1EEES8_S8_EEENS6_IJNS7_ILi128EEENS7_ILi96EEENS7_ILi64EEEEEELi256ENS_10bfloat16_tEfNS_4arch4Sm90ELb0ELb0ELb1ELb1ELb0ELb0ELb1ELb1ELb0ELb0ELb0ELb0EEENS1_21CollectiveEpilogueFwdINS6_IJSA_NS7_ILi256EEESB_EEES9_SE_SG_Li256ELb1ELb0ELb0ELb0EEENS1_36VarlenDynamicPersistentTileSchedulerILi128ELi96ELi256ELi32ELb0ELb0ELb1ELb0ELb1ELb1EEEEEEEEEvNT_6ParamsE:
        .type           _ZN7cutlass13device_kernelIN5flash11enable_sm90INS1_16FlashAttnFwdSm90INS1_25CollectiveMainloopFwdSm90ILi2EN4cute5tupleIJNS5_1CILi1EEES8_S8_EEENS6_IJNS7_ILi128EEENS7_ILi96EEENS7_ILi64EEEEEELi256ENS_10bfloat16_tEfNS_4arch4Sm90ELb0ELb0ELb1ELb1ELb0ELb0ELb1ELb1ELb0ELb0ELb0ELb0EEENS1_21CollectiveEpilogueFwdINS6_IJSA_NS7_ILi256EEESB_EEES9_SE_SG_Li256ELb1ELb0ELb0ELb0EEENS1_36VarlenDynamicPersistentTileSchedulerILi128ELi96ELi256ELi32ELb0ELb0ELb1ELb0ELb1ELb1EEEEEEEEEvNT_6ParamsE,@function
        .size           _ZN7cutlass13device_kernelIN5flash11enable_sm90INS1_16FlashAttnFwdSm90INS1_25CollectiveMainloopFwdSm90ILi2EN4cute5tupleIJNS5_1CILi1EEES8_S8_EEENS6_IJNS7_ILi128EEENS7_ILi96EEENS7_ILi64EEEEEELi256ENS_10bfloat16_tEfNS_4arch4Sm90ELb0ELb0ELb1ELb1ELb0ELb0ELb1ELb1ELb0ELb0ELb0ELb0EEENS1_21CollectiveEpilogueFwdINS6_IJSA_NS7_ILi256EEESB_EEES9_SE_SG_Li256ELb1ELb0ELb0ELb0EEENS1_36VarlenDynamicPersistentTileSchedulerILi128ELi96ELi256ELi32ELb0ELb0ELb1ELb0ELb1ELb1EEEEEEEEEvNT_6ParamsE,(.L_x_11963 - _ZN7cutlass13device_kernelIN5flash11enable_sm90INS1_16FlashAttnFwdSm90INS1_25CollectiveMainloopFwdSm90ILi2EN4cute5tupleIJNS5_1CILi1EEES8_S8_EEENS6_IJNS7_ILi128EEENS7_ILi96EEENS7_ILi64EEEEEELi256ENS_10bfloat16_tEfNS_4arch4Sm90ELb0ELb0ELb1ELb1ELb0ELb0ELb1ELb1ELb0ELb0ELb0ELb0EEENS1_21CollectiveEpilogueFwdINS6_IJSA_NS7_ILi256EEESB_EEES9_SE_SG_Li256ELb1ELb0ELb0ELb0EEENS1_36VarlenDynamicPersistentTileSchedulerILi128ELi96ELi256ELi32ELb0ELb0ELb1ELb0ELb1ELb1EEEEEEEEEvNT_6ParamsE)
        .other          _ZN7cutlass13device_kernelIN5flash11enable_sm90INS1_16FlashAttnFwdSm90INS1_25CollectiveMainloopFwdSm90ILi2EN4cute5tupleIJNS5_1CILi1EEES8_S8_EEENS6_IJNS7_ILi128EEENS7_ILi96EEENS7_ILi64EEEEEELi256ENS_10bfloat16_tEfNS_4arch4Sm90ELb0ELb0ELb1ELb1ELb0ELb0ELb1ELb1ELb0ELb0ELb0ELb0EEENS1_21CollectiveEpilogueFwdINS6_IJSA_NS7_ILi256EEESB_EEES9_SE_SG_Li256ELb1ELb0ELb0ELb0EEENS1_36VarlenDynamicPersistentTileSchedulerILi128ELi96ELi256ELi32ELb0ELb0ELb1ELb0ELb1ELb1EEEEEEEEEvNT_6ParamsE,@"STO_CUDA_ENTRY STV_DEFAULT"
_ZN7cutlass13device_kernelIN5flash11enable_sm90INS1_16FlashAttnFwdSm90INS1_25CollectiveMainloopFwdSm90ILi2EN4cute5tupleIJNS5_1CILi1EEES8_S8_EEENS6_IJNS7_ILi128EEENS7_ILi96EEENS7_ILi64EEEEEELi256ENS_10bfloat16_tEfNS_4arch4Sm90ELb0ELb0ELb1ELb1ELb0ELb0ELb1ELb1ELb0ELb0ELb0ELb0EEENS1_21CollectiveEpilogueFwdINS6_IJSA_NS7_ILi256EEESB_EEES9_SE_SG_Li256ELb1ELb0ELb0ELb0EEENS1_36VarlenDynamicPersistentTileSchedulerILi128ELi96ELi256ELi32ELb0ELb0ELb1ELb0ELb1ELb1EEEEEEEEEvNT_6ParamsE:
        /* <DEDUP_REMOVED lines=24> */
.L_x_7977:
[----:B------:R-:W-:Y:S05]  /*0180*/  BSYNC B0 ;  /* 0x0000000000007941 */ /* 0x000fea0003800000 */
.L_x_7976:
        /* <DEDUP_REMOVED lines=43> */
.L_x_7978:
        /* <DEDUP_REMOVED lines=22> */
.L_x_7979:
        /* <DEDUP_REMOVED lines=18> */
.L_x_7980:
        /* <DEDUP_REMOVED lines=22> */
.L_x_7981:
        /* <DEDUP_REMOVED lines=22> */
.L_x_7982:
[----:B0-----:R-:W-:Y:S01]  /*0980*/  UMOV UR4, 0x1 ;  /* 0x0000000100047882 */ /* 0x001fe20000000000 */
[----:B------:R-:W-:Y:S01]  /*0990*/  PLOP3.LUT P0, PT, PT, PT, UP0, 0x80, 0x0 ;  /* 0x000000000000781c */ /* 0x000fe20003f0f008 */
[----:B------:R-:W-:Y:S01]  /*09a0*/  USEL UR4, UR4, 0x2, !UP0 ;  /* 0x0000000204047887 */ /* 0x000fe2000c000000 */
[----:B------:R-:W-:Y:S01]  /*09b0*/  NOP ;  /* 0x0000000000007918 */ /* 0x000fe20000000000 */
[----:B------:R-:W-:-:S04]  /*09c0*/  ULDC.64 UR60, c[0x0][0x208] ;  /* 0x00008200003c7ab9 */ /* 0x000fc80000000a00 */
[----:B------:R-:W-:-:S05]  /*09d0*/  IMAD.U32 R2, RZ, RZ, UR4 ;  /* 0x00000004ff027e24 */ /* 0x000fca000f8e00ff */
[----:B------:R0:W-:Y:S01]  /*09e0*/  STL [R1+0x2c], R2 ;  /* 0x00002c0201007387 */ /* 0x0001e20000100800 */
[----:B-123--:R-:W-:Y:S06]  /*09f0*/  BAR.SYNC.DEFER_BLOCKING 0x0 ;  /* 0x0000000000007b1d */ /* 0x00efec0000010000 */
[----:B------:R-:W-:Y:S05]  /*0a00*/  @!P0 BRA `(.L_x_7983) ;  /* 0x0000009400f08947 */ /* 0x000fea0003800000 */
.L_x_7984:
[----:B------:R-:W-:-:S08]  /*0a10*/  NOP ;  /* 0x0000000000007918 */ /* 0x000fd00000000000 */
[----:B------:R-:W1:Y:S02]  /*0a20*/  USETMAXREG.TRY_ALLOC.CTAPOOL UP0, 0xf0 ;  /* 0x000000f0000079c8 */ /* 0x000e640008000600 */
[----:B-1----:R-:W-:-:S13]  /*0a30*/  PLOP3.LUT P0, PT, PT, PT, UP0, 0x80, 0x0 ;  /* 0x000000000000781c */ /* 0x002fda0003f0f008 */
[----:B------:R-:W-:Y:S05]  /*0a40*/  @!P0 BRA `(.L_x_7984) ;  /* 0xfffffffc00f08947 */ /* 0x000fea000383ffff */
[----:B------:R-:W1:Y:S01]  /*0a50*/  S2R R0, SR_TID.X ;  /* 0x0000000000007919 */ /* 0x000e620000002100 */
[----:B------:R-:W2:Y:S01]  /*0a60*/  S2UR UR5, SR_CgaCtaId ;  /* 0x00000000000579c3 */ /* 0x000ea20000008800 */
[----:B------:R-:W-:-:S07]  /*0a70*/  UMOV UR4, 0x400 ;  /* 0x0000040000047882 */ /* 0x000fce0000000000 */
[----:B------:R-:W-:Y:S06]  /*0a80*/  BAR.ARV 0x8, 0x120 ;  /* 0x0204800000007b1d */ /* 0x000fec0000002000 */
[----:B--2---:R-:W-:Y:S01]  /*0a90*/  ULEA UR4, UR5, UR4, 0x18 ;  /* 0x0000000405047291 */ /* 0x004fe2000f8ec03f */
[----:B-1----:R-:W-:-:S04]  /*0aa0*/  SHF.R.U32.HI R0, RZ, 0x7, R0 ;  /* 0x00000007ff007819 */ /* 0x002fc80000011600 */
[----:B------:R-:W-:-:S13]  /*0ab0*/  ISETP.NE.AND P0, PT, R0, 0x1, PT ;  /* 0x000000010000780c */ /* 0x000fda0003f05270 */
[----:B------:R-:W-:Y:S08]  /*0ac0*/  @!P0 BAR.ARV 0x9, 0x100 ;  /* 0x0244000000008b1d */ /* 0x000ff00000002000 */
[----:B------:R-:W-:Y:S06]  /*0ad0*/  BAR.SYNC.DEFER_BLOCKING 0x5, 0x120 ;  /* 0x0144800000007b1d */ /* 0x000fec0000010000 */
        /* <DEDUP_REMOVED lines=8> */
[----:B------:R-:W-:Y:S01]  /*0b60*/  UMOV UR36, URZ ;  /* 0x0000003f00247c82 */ /* 0x000fe20008000000 */
[----:B------:R-:W0:Y:S02]  /*0b70*/  S2R R0, SR_TID.X ;  /* 0x0000000000007919 */ /* 0x000e240000002100 */
[----:B0-----:R-:W-:-:S05]  /*0b80*/  VIADD R223, R0, 0xffffff80 ;  /* 0xffffff8000df7836 */ /* 0x001fca0000000000 */
[----:B------:R-:W-:-:S04]  /*0b90*/  SHF.R.S32.HI R0, RZ, 0x1f, R223 ;  /* 0x0000001fff007819 */ /* 0x000fc800000114df */
[CC--:B------:R-:W-:Y:S02]  /*0ba0*/  LEA.HI R3, R0.reuse, R223.reuse, RZ, 0x7 ;  /* 0x000000df00037211 */ /* 0x0c0fe400078f38ff */
[----:B------:R-:W-:Y:S02]  /*0bb0*/  LEA.HI R4, R0, R223, RZ, 0x5 ;  /* 0x000000df00047211 */ /* 0x000fe400078f28ff */
[----:B------:R-:W-:-:S03]  /*0bc0*/  SHF.R.S32.HI R218, RZ, 0x7, R3 ;  /* 0x00000007ffda7819 */ /* 0x000fc60000011403 */
[----:B------:R-:W-:Y:S01]  /*0bd0*/  IMAD.SHL.U32 R6, R4, 0x20, RZ ;  /* 0x0000002004067824 */ /* 0x000fe200078e00ff */
[----:B--2---:R-:W-:Y:S02]  /*0be0*/  R2UR UR4, R2 ;  /* 0x00000000020472ca */ /* 0x004fe400000e0000 */
[C---:B------:R-:W-:Y:S02]  /*0bf0*/  LOP3.LUT R2, R3.reuse, 0xffffff80, RZ, 0xc0, !PT ;  /* 0xffffff8003027812 */ /* 0x040fe400078ec0ff */
[----:B------:R-:W-:-:S03]  /*0c00*/  LEA.HI R3, R3, R218, RZ, 0x1 ;  /* 0x000000da03037211 */ /* 0x000fc600078f08ff */
[----:B------:R-:W-:Y:S01]  /*0c10*/  IMAD.IADD R205, R223, 0x1, -R2 ;  /* 0x00000001dfcd7824 */ /* 0x000fe200078e0a02 */
[----:B------:R-:W-:-:S04]  /*0c20*/  LOP3.LUT R3, R3, 0x3fffffe, RZ, 0xc0, !PT ;  /* 0x03fffffe03037812 */ /* 0x000fc800078ec0ff */
[----:B------:R-:W-:Y:S01]  /*0c30*/  SHF.R.S32.HI R8, RZ, 0x1f, R205 ;  /* 0x0000001fff087819 */ /* 0x000fe200000114cd */
[----:B------:R-:W-:Y:S01]  /*0c40*/  ULOP3.LUT UR4, UR4, 0x1, URZ, 0xfc, !UPT ;  /* 0x0000000104047892 */ /* 0x000fe2000f8efc3f */
[----:B------:R-:W-:Y:S02]  /*0c50*/  IMAD.IADD R3, R218, 0x1, -R3 ;  /* 0x00000001da037824 */ /* 0x000fe400078e0a03 */
[CC--:B------:R-:W-:Y:S02]  /*0c60*/  LEA.HI R9, R8.reuse, R205.reuse, RZ, 0x2 ;  /* 0x000000cd08097211 */ /* 0x0c0fe400078f10ff */
[----:B------:R-:W-:Y:S01]  /*0c70*/  LEA.HI R8, R8, R205, RZ, 0x5 ;  /* 0x000000cd08087211 */ /* 0x000fe200078f28ff */
[----:B------:R-:W-:Y:S01]  /*0c80*/  IMAD.U32 R222, RZ, RZ, UR4 ;  /* 0x00000004ffde7e24 */ /* 0x000fe2000f8e00ff */
[--C-:B------:R-:W-:Y:S01]  /*0c90*/  SHF.R.S32.HI R7, RZ, 0x2, R9.reuse ;  /* 0x00000002ff077819 */ /* 0x100fe20000011409 */
[----:B------:R-:W-:Y:S01]  /*0ca0*/  UMOV UR4, URZ ;  /* 0x0000003f00047c82 */ /* 0x000fe20008000000 */
[----:B------:R-:W-:Y:S01]  /*0cb0*/  SHF.R.S32.HI R2, RZ, 0x1f, R9 ;  /* 0x0000001fff027819 */ /* 0x000fe20000011409 */
[----:B------:R-:W-:Y:S01]  /*0cc0*/  IMAD.U32 R204, RZ, RZ, UR4 ;  /* 0x00000004ffcc7e24 */ /* 0x000fe2000f8e00ff */
[----:B------:R-:W-:-:S02]  /*0cd0*/  SHF.R.S32.HI R8, RZ, 0x5, R8 ;  /* 0x00000005ff087819 */ /* 0x000fc40000011408 */
[----:B------:R-:W-:Y:S02]  /*0ce0*/  LEA.HI R5, R2, R7, RZ, 0x3 ;  /* 0x0000000702057211 */ /* 0x000fe400078f18ff */
[----:B------:R-:W-:Y:S02]  /*0cf0*/  LEA.HI R2, R0, R223, RZ, 0x4 ;  /* 0x000000df00027211 */ /* 0x000fe400078f20ff */
[----:B------:R-:W-:Y:S02]  /*0d00*/  LOP3.LUT R10, R5, 0xfffffff8, RZ, 0xc0, !PT ;  /* 0xfffffff8050a7812 */ /* 0x000fe400078ec0ff */
[----:B------:R-:W-:Y:S02]  /*0d10*/  SHF.R.S32.HI R5, RZ, 0x4, R2 ;  /* 0x00000004ff057819 */ /* 0x000fe40000011402 */
[C---:B------:R-:W-:Y:S01]  /*0d20*/  LOP3.LUT R4, R2.reuse, 0x3fffff0, RZ, 0xc0, !PT ;  /* 0x03fffff002047812 */ /* 0x040fe200078ec0ff */
[----:B------:R-:W-:Y:S01]  /*0d30*/  IMAD.IADD R11, R7, 0x1, -R10 ;  /* 0x00000001070b7824 */ /* 0x000fe200078e0a0a */
[----:B------:R-:W-:-:S02]  /*0d40*/  LEA.HI R2, R2, R5, RZ, 0x1 ;  /* 0x0000000502027211 */ /* 0x000fc400078f08ff */
[----:B------:R-:W-:Y:S01]  /*0d50*/  LOP3.LUT R7, R6, 0xfffffc00, RZ, 0xc0, !PT ;  /* 0xfffffc0006077812 */ /* 0x000fe200078ec0ff */
[----:B------:R-:W-:Y:S01]  /*0d60*/  IMAD.IADD R4, R223, 0x1, -R4 ;  /* 0x00000001df047824 */ /* 0x000fe200078e0a04 */
[----:B------:R-:W-:Y:S01]  /*0d70*/  LOP3.LUT R2, R2, 0x1ffffffe, RZ, 0xc0, !PT ;  /* 0x1ffffffe02027812 */ /* 0x000fe200078ec0ff */
[----:B------:R-:W-:Y:S01]  /*0d80*/  IMAD R8, R8, 0x10, R11 ;  /* 0x0000001008087824 */ /* 0x000fe200078e020b */
[----:B------:R-:W-:Y:S01]  /*0d90*/  LEA.HI R0, R0, R223, RZ, 0x3 ;  /* 0x000000df00007211 */ /* 0x000fe200078f18ff */
[----:B------:R-:W-:Y:S01]  /*0da0*/  IMAD R7, R4, 0x40, R7 ;  /* 0x0000004004077824 */ /* 0x000fe200078e0207 */
[----:B------:R-:W-:Y:S01]  /*0db0*/  LOP3.LUT R4, R9, 0x7ffffffc, RZ, 0xc0, !PT ;  /* 0x7ffffffc09047812 */ /* 0x000fe200078ec0ff */
[----:B------:R-:W-:Y:S01]  /*0dc0*/  IMAD.IADD R2, R5, 0x1, -R2 ;  /* 0x0000000105027824 */ /* 0x000fe200078e0a02 */
[----:B------:R-:W-:Y:S01]  /*0dd0*/  SHF.R.S32.HI R22, RZ, 0x3, R0 ;  /* 0x00000003ff167819 */ /* 0x000fe20000011400 */
[----:B------:R-:W-:Y:S02]  /*0de0*/  IMAD R220, R3, 0x40, R8 ;  /* 0x0000004003dc7824 */ /* 0x000fe400078e0208 */
[----:B------:R-:W-:Y:S01]  /*0df0*/  IMAD R221, R2, 0x8, R7 ;  /* 0x0000000802dd7824 */ /* 0x000fe200078e0207 */
[----:B------:R-:W-:Y:S01]  /*0e00*/  LOP3.LUT R2, R0, 0x1ffffff8, RZ, 0xc0, !PT ;  /* 0x1ffffff800027812 */ /* 0x000fe200078ec0ff */
[----:B------:R-:W-:-:S02]  /*0e10*/  IMAD.MOV.U32 R5, RZ, RZ, R13 ;  /* 0x000000ffff057224 */ /* 0x000fc400078e000d */
[----:B------:R-:W-:Y:S02]  /*0e20*/  IMAD.MOV.U32 R7, RZ, RZ, R15 ;  /* 0x000000ffff077224 */ /* 0x000fe400078e000f */
[----:B------:R-:W-:Y:S02]  /*0e30*/  IMAD.IADD R2, R223, 0x1, -R2 ;  /* 0x00000001df027824 */ /* 0x000fe400078e0a02 */
[----:B------:R-:W-:-:S03]  /*0e40*/  IMAD.IADD R219, R205, 0x1, -R4 ;  /* 0x00000001cddb7824 */ /* 0x000fc600078e0a04 */
[----:B------:R-:W-:-:S07]  /*0e50*/  SHF.L.U32 R2, R2, 0x3, RZ ;  /* 0x0000000302027819 */ /* 0x000fce00000006ff */
.L_x_8027:
[----:B0---45:R-:W0:Y:S01]  /*0e60*/  LDC.64 R8, c[0x0][0xd60] ;  /* 0x00035800ff087b82 */ /* 0x031e220000000a00 */
        /* <DEDUP_REMOVED lines=13> */
[----:B------:R-:W-:Y:S02]  /*0f40*/  @UP0 ULEA UR6, UP2, UR4, UR6, 0x2 ;  /* 0x0000000604060291 */ /* 0x000fe4000f84103f */
[----:B------:R-:W-:Y:S02]  /*0f50*/  @UP1 ULEA UR8, UP3, UR4, UR8, 0x2 ;  /* 0x0000000804081291 */ /* 0x000fe4000f86103f */
[----:B------:R-:W-:Y:S02]  /*0f60*/  @UP0 ULEA.HI.X UR7, UR4, UR7, UR10, 0x2, UP2 ;  /* 0x0000000704070291 */ /* 0x000fe400090f140a */
[----:B------:R-:W-:Y:S01]  /*0f70*/  IMAD.U32 R203, RZ, RZ, UR10 ;  /* 0x0000000affcb7e24 */ /* 0x000fe2000f8e00ff */
[----:B------:R-:W-:Y:S01]  /*0f80*/  @UP1 ULEA.HI.X UR9, UR4, UR9, UR10, 0x2, UP3 ;  /* 0x0000000904091291 */ /* 0x000fe200098f140a */
[----:B------:R-:W-:-:S02]  /*0f90*/  IMAD.U32 R6, RZ, RZ, UR6 ;  /* 0x00000006ff067e24 */ /* 0x000fc4000f8e00ff */
[----:B------:R-:W-:Y:S01]  /*0fa0*/  IMAD.U32 R8, RZ, RZ, UR8 ;  /* 0x00000008ff087e24 */ /* 0x000fe2000f8e00ff */
[----:B------:R-:W-:Y:S01]  /*0fb0*/  ULDC UR4, c[0x0][0x404] ;  /* 0x0001010000047ab9 */ /* 0x000fe20000000800 */
[----:B------:R-:W-:Y:S01]  /*0fc0*/  IMAD.U32 R7, RZ, RZ, UR7 ;  /* 0x00000007ff077e24 */ /* 0x000fe2000f8e00ff */
[----:B------:R-:W-:Y:S01]  /*0fd0*/  ULDC.64 UR6, c[0x0][0x3f8] ;  /* 0x0000fe0000067ab9 */ /* 0x000fe20000000a00 */
[----:B------:R-:W-:-:S03]  /*0fe0*/  IMAD.U32 R9, RZ, RZ, UR9 ;  /* 0x00000009ff097e24 */ /* 0x000fc6000f8e00ff */
[----:B------:R-:W2:Y:S04]  /*0ff0*/  @P0 LDG.E R6, desc[UR60][R6.64] ;  /* 0x0000003c06060981 */ /* 0x000ea8000c1e1900 */
[----:B---3--:R-:W3:Y:S01]  /*1000*/  @P1 LDG.E R8, desc[UR60][R8.64] ;  /* 0x0000003c08081981 */ /* 0x008ee2000c1e1900 */
        /* <DEDUP_REMOVED lines=9> */
[----:B------:R-:W-:Y:S01]  /*10a0*/  IMAD.MOV.U32 R150, RZ, RZ, RZ ;  /* 0x000000ffff967224 */ /* 0x000fe200078e00ff */
[----:B------:R-:W-:-:S02]  /*10b0*/  CS2R R146, SRZ ;  /* 0x0000000000927805 */ /* 0x000fc4000001ff00 */
[----:B------:R-:W-:Y:S01]  /*10c0*/  CS2R R144, SRZ ;  /* 0x0000000000907805 */ /* 0x000fe2000001ff00 */
[----:B------:R-:W-:Y:S01]  /*10d0*/  UIMAD UR4, UR4, UR6, URZ ;  /* 0x00000006040472a4 */ /* 0x000fe2000f8e023f */
        /* <DEDUP_REMOVED lines=52> */
[----:B------:R-:W-:Y:S01]  /*1420*/  MOV R201, UR5 ;  /* 0x0000000500c97c02 */ /* 0x000fe20008000f00 */
[----:B------:R-:W-:Y:S01]  /*1430*/  IMAD.MOV.U32 R41, RZ, RZ, RZ ;  /* 0x000000ffff297224 */ /* 0x000fe200078e00ff */
[----:B--2---:R-:W-:Y:S02]  /*1440*/  @P0 R2UR UR52, R6 ;  /* 0x00000000063402ca */ /* 0x004fe400000e0000 */
[----:B------:R-:W-:Y:S02]  /*1450*/  PLOP3.LUT P0, PT, PT, PT, PT, 0x80, 0x0 ;  /* 0x000000000000781c */ /* 0x000fe40003f0f070 */
[----:B---3--:R-:W-:-:S02]  /*1460*/  @P1 R2UR UR4, R8 ;  /* 0x00000000080412ca */ /* 0x008fc400000e0000 */
[----:B------:R-:W-:Y:S01]  /*1470*/  CS2R R8, SRZ ;  /* 0x0000000000087805 */ /* 0x000fe2000001ff00 */
[----:B-1----:R-:W-:-:S12]  /*1480*/  @P1 BRA `(.L_x_7985) ;  /* 0x0000000000381947 */ /* 0x002fd80003800000 */
[----:B------:R-:W-:Y:S02]  /*1490*/  ULDC.64 UR6, c[0x0][0xb00] ;  /* 0x0002c00000067ab9 */ /* 0x000fe40000000a00 */
[----:B------:R-:W-:-:S04]  /*14a0*/  ISETP.NE.U32.AND P1, PT, RZ, UR6, PT ;  /* 0x00000006ff007c0c */ /* 0x000fc8000bf25070 */
[----:B------:R-:W-:-:S13]  /*14b0*/  ISETP.NE.AND.EX P1, PT, RZ, UR7, PT, P1 ;  /* 0x00000007ff007c0c */ /* 0x000fda000bf25310 */
[----:B------:R-:W-:Y:S05]  /*14c0*/  @!P1 BRA `(.L_x_7985) ;  /* 0x0000000000289947 */ /* 0x000fea0003800000 */
[----:B------:R-:W-:Y:S01]  /*14d0*/  R2UR UR6, R202 ;  /* 0x00000000ca0672ca */ /* 0x000fe200000e0000 */
[----:B------:R-:W-:-:S12]  /*14e0*/  ULDC.64 UR4, c[0x0][0xb00] ;  /* 0x0002c00000047ab9 */ /* 0x000fd80000000a00 */
        /* <DEDUP_REMOVED lines=8> */
.L_x_7985:
[----:B------:R-:W-:Y:S01]  /*1570*/  UIADD3 UR52, -UR52, UR4, URZ ;  /* 0x0000000434347290 */ /* 0x000fe2000fffe13f */
[----:B------:R-:W-:Y:S01]  /*1580*/  IMAD.MOV.U32 R40, RZ, RZ, RZ ;  /* 0x000000ffff287224 */ /* 0x000fe200078e00ff */
[----:B------:R-:W-:Y:S01]  /*1590*/  CS2R R34, SRZ ;  /* 0x0000000000227805 */ /* 0x000fe2000001ff00 */
[----:B------:R-:W-:Y:S01]  /*15a0*/  IMAD.MOV.U32 R163, RZ, RZ, RZ ;  /* 0x000000ffffa37224 */ /* 0x000fe200078e00ff */
        /* <DEDUP_REMOVED lines=8> */
[----:B------:R-:W-:-:S02]  /*1630*/  CS2R R26, SRZ ;  /* 0x00000000001a7805 */ /* 0x000fc4000001ff00 */
[----:B------:R-:W-:Y:S02]  /*1640*/  CS2R R28, SRZ ;  /* 0x00000000001c7805 */ /* 0x000fe4000001ff00 */
[----:B------:R-:W-:Y:S01]  /*1650*/  CS2R R24, SRZ ;  /* 0x0000000000187805 */ /* 0x000fe2000001ff00 */
[----:B------:R-:W-:-:S04]  /*1660*/  USHF.R.U32.HI UR53, URZ, 0x1f, UR5 ;  /* 0x0000001f3f357899 */ /* 0x000fc80008011605 */
[----:B------:R-:W-:Y:S02]  /*1670*/  ULEA.HI.SX32 UR53, UR5, UR53, 0x1c ;  /* 0x0000003505357291 */ /* 0x000fe4000f8fe23f */
[----:B------:R-:W-:Y:S10]  /*1680*/  @!P1 BRA `(.L_x_7986) ;  /* 0x0000005c00f49947 */ /* 0x000ff40003800000 */
[----:B------:R-:W0:Y:S01]  /*1690*/  S2R R4, SR_CgaCtaId ;  /* 0x0000000000047919 */ /* 0x000e220000008800 */
[----:B------:R-:W-:Y:S01]  /*16a0*/  MOV R3, 0x400 ;  /* 0x0000040000037802 */ /* 0x000fe20000000f00 */
[----:B------:R-:W1:Y:S03]  /*16b0*/  SHFL.IDX PT, R0, R218, RZ, 0x1f ;  /* 0x00001fffda007589 */ /* 0x000e6600000e0000 */
[----:B0-----:R-:W-:Y:S02]  /*16c0*/  LEA R4, R4, R3, 0x18 ;  /* 0x0000000304047211 */ /* 0x001fe400078ec0ff */
[----:B-1----:R-:W-:-:S03]  /*16d0*/  LEA.HI R3, R0, R0, RZ, 0x1 ;  /* 0x0000000000037211 */ /* 0x002fc600078f08ff */
[----:B------:R-:W-:Y:S01]  /*16e0*/  VIADD R4, R4, 0x18400 ;  /* 0x0001840004047836 */ /* 0x000fe20000000000 */
[----:B------:R-:W-:-:S04]  /*16f0*/  LOP3.LUT R3, R3, 0xffffe, RZ, 0xc0, !PT ;  /* 0x000ffffe03037812 */ /* 0x000fc800078ec0ff */
[----:B------:R-:W-:Y:S01]  /*1700*/  LOP3.LUT P0, RZ, R4, 0x1bf, RZ, 0xc0, !PT ;  /* 0x000001bf04ff7812 */ /* 0x000fe2000780c0ff */
[----:B------:R-:W-:-:S12]  /*1710*/  IMAD.IADD R16, R0, 0x1, -R3 ;  /* 0x0000000100107824 */ /* 0x000fd800078e0a03 */
        /* <DEDUP_REMOVED lines=17> */
.L_x_7987:
[----:B------:R-:W0:Y:S01]  /*1830*/  S2R R3, SR_CgaCtaId ;  /* 0x0000000000037919 */ /* 0x000e220000008800 */
[----:B------:R-:W-:Y:S02]  /*1840*/  R2UR UR5, R204 ;  /* 0x00000000cc0572ca */ /* 0x000fe400000e0000 */
[----:B------:R-:W-:Y:S01]  /*1850*/  MOV R0, 0x400 ;  /* 0x0000040000007802 */ /* 0x000fe20000000f00 */
[----:B------:R-:W1:Y:S10]  /*1860*/  S2R R17, SR_TID.X ;  /* 0x0000000000117919 */ /* 0x000e740000002100 */
[----:B------:R-:W-:-:S04]  /*1870*/  ULEA.HI UR4, UR5, UR5, URZ, 0x1 ;  /* 0x0000000505047291 */ /* 0x000fc8000f8f083f */
[----:B------:R-:W-:-:S04]  /*1880*/  ULOP3.LUT UR4, UR4, 0xfffffffe, URZ, 0xc0, !UPT ;  /* 0xfffffffe04047892 */ /* 0x000fc8000f8ec03f */
[----:B------:R-:W-:-:S06]  /*1890*/  UIADD3 UR4, UR5, -UR4, URZ ;  /* 0x8000000405047290 */ /* 0x000fcc000fffe03f */
[----:B------:R-:W-:Y:S02]  /*18a0*/  MOV R5, UR4 ;  /* 0x0000000400057c02 */ /* 0x000fe40008000f00 */
[----:B0-----:R-:W-:Y:S02]  /*18b0*/  LEA R4, R3, R0, 0x18 ;  /* 0x0000000003047211 */ /* 0x001fe400078ec0ff */
[----:B------:R-:W-:Y:S02]  /*18c0*/  SHF.L.U32 R3, R5, 0x1f, RZ ;  /* 0x0000001f05037819 */ /* 0x000fe400000006ff */
[----:B-1----:R-:W-:Y:S02]  /*18d0*/  SHF.R.U32.HI R17, RZ, 0x7, R17 ;  /* 0x00000007ff117819 */ /* 0x002fe40000011611 */
[----:B------:R-:W0:Y:S03]  /*18e0*/  SYNCS.PHASECHK.TRANS64.TRYWAIT P0, [R4+URZ+0x32400], R3 ;  /* 0x03240003040075a7 */ /* 0x000e26000800017f */
[----:B------:R-:W-:Y:S01]  /*18f0*/  VIADD R185, R17, 0x8 ;  /* 0x0000000811b97836 */ /* 0x000fe20000000000 */
[----:B0-----:R-:W-:Y:S06]  /*1900*/  @!P0 BRA `(.L_x_7988) ;  /* 0x000000d000648947 */ /* 0x001fec0003800000 */
.L_x_8111:
[----:B------:R-:W-:Y:S05]  /*1910*/  WARPSYNC.ALL ;  /* 0x0000000000007948 */ /* 0x000fea0003800000 */
[----:B------:R-:W-:Y:S01]  /*1920*/  R2UR UR4, R222 ;  /* 0x00000000de0472ca */ /* 0x000fe200000e0000 */
[----:B------:R1:W-:-:S12]  /*1930*/  BAR.SYNC.DEFER_BLOCKING R185, 0x100 ;  /* 0x000400b90000751d */ /* 0x0003d80000010000 */
[----:B------:R-:W-:-:S05]  /*1940*/  IMAD.U32 R0, RZ, RZ, UR4 ;  /* 0x00000004ff007e24 */ /* 0x000fca000f8e00ff */
[----:B------:R-:W-:-:S13]  /*1950*/  ISETP.NE.AND P0, PT, R0, 0x3, PT ;  /* 0x000000030000780c */ /* 0x000fda0003f05270 */
[----:B-1----:R-:W-:Y:S05]  /*1960*/  @!P0 BRA `(.L_x_7989) ;  /* 0x0000000000048947 */ /* 0x002fea0003800000 */
[----:B------:R-:W-:Y:S01]  /*1970*/  BPT.TRAP 0x1 ;  /* 0x000000040000795c */ /* 0x000fe20000300000 */
.L_x_7989:
[----:B------:R-:W-:Y:S02]  /*1980*/  IMAD.U32 R5, RZ, RZ, UR36 ;  /* 0x00000024ff057e24 */ /* 0x000fe4000f8e00ff */
[----:B------:R-:W-:Y:S02]  /*1990*/  IMAD.U32 R6, RZ, RZ, UR37 ;  /* 0x00000025ff067e24 */ /* 0x000fe4000f8e00ff */
[----:B------:R-:W-:-:S03]  /*19a0*/  IMAD R0, R5, 0x8, R4 ;  /* 0x0000000805007824 */ /* 0x000fc600078e0204 */
[----:B------:R-:W-:-:S04]  /*19b0*/  SHF.L.U32 R5, R6, 0x1f, RZ ;  /* 0x0000001f06057819 */ /* 0x000fc800000006ff */
[----:B------:R1:W2:Y:S01]  /*19c0*/  SYNCS.PHASECHK.TRANS64.TRYWAIT P1, [R0+URZ+0x32430], R5 ;  /* 0x03243005000075a7 */ /* 0x0002a2000802017f */
[----:B------:R-:W-:Y:S05]  /*19d0*/  @!P0 BRA `(.L_x_7990) ;  /* 0x0000000000048947 */ /* 0x000fea0003800000 */
[----:B------:R-:W-:Y:S01]  /*19e0*/  BPT.TRAP 0x1 ;  /* 0x000000040000795c */ /* 0x000fe20000300000 */
.L_x_7990:
[----:B------:R-:W-:Y:S01]  /*19f0*/  IMAD R16, R16, 0x2000, R4 ;  /* 0x0000200010107824 */ /* 0x000fe200078e0204 */
[----:B--2---:R-:W-:Y:S06]  /*1a00*/  @P1 BRA `(.L_x_7991) ;  /* 0x0000000000081947 */ /* 0x004fec0003800000 */
[----:B------:R-:W2:Y:S02]  /*1a10*/  SYNCS.PHASECHK.TRANS64.TRYWAIT P1, [R0+URZ+0x32430], R5 ;  /* 0x03243005000075a7 */ /* 0x000ea4000802017f */
[----:B--2---:R-:W-:Y:S05]  /*1a20*/  @!P1 BRA `(.L_x_7992) ;  /* 0x000000d000309947 */ /* 0x004fea0003800000 */
.L_x_7991:
[----:B------:R-:W-:Y:S01]  /*1a30*/  R2UR UR4, R4 ;  /* 0x00000000040472ca */ /* 0x000fe200000e0000 */
[----:B------:R-:W-:Y:S01]  /*1a40*/  WARPGROUP.ARRIVE ;  /* 0x00000000000079c5 */ /* 0x000fe20000000000 */
[----:B------:R-:W-:Y:S01]  /*1a50*/  R2UR UR5, R16 ;  /* 0x00000000100572ca */ /* 0x000fe200000e0000 */
[----:B------:R-:W-:Y:S01]  /*1a60*/  UMOV UR13, 0x40000040 ;  /* 0x40000040000d7882 */ /* 0x000fe20000000000 */
[----:B------:R-:W-:Y:S01]  /*1a70*/  UMOV UR15, 0x40000040 ;  /* 0x40000040000f7882 */ /* 0x000fe20000000000 */
[----:B------:R-:W-:-:S08]  /*1a80*/  IMAD.U32 R21, RZ, RZ, UR13 ;  /* 0x0000000dff157e24 */ /* 0x000fd0000f8e00ff */
[----:B------:R-:W-:Y:S02]  /*1a90*/  UIADD3 UR4, UR4, 0x1c400, URZ ;  /* 0x0001c40004047890 */ /* 0x000fe4000fffe03f */
[----:B------:R-:W-:Y:S02]  /*1aa0*/  UIADD3 UR6, UR5, 0x18400, URZ ;  /* 0x0001840005067890 */ /* 0x000fe4000fffe03f */
[----:B------:R-:W-:Y:S02]  /*1ab0*/  USHF.R.U32.HI UR4, URZ, 0x4, UR4 ;  /* 0x000000043f047899 */ /* 0x000fe40008011604 */
[----:B------:R-:W-:Y:S02]  /*1ac0*/  USHF.R.U32.HI UR6, URZ, 0x4, UR6 ;  /* 0x000000043f067899 */ /* 0x000fe40008011606 */
[----:B------:R-:W-:Y:S02]  /*1ad0*/  ULOP3.LUT UR4, UR4, 0x3fff, URZ, 0xc0, !UPT ;  /* 0x00003fff04047892 */ /* 0x000fe4000f8ec03f */
[----:B------:R-:W-:-:S02]  /*1ae0*/  ULOP3.LUT UR6, UR6, 0x3fff, URZ, 0xc0, !UPT ;  /* 0x00003fff06067892 */ /* 0x000fc4000f8ec03f */
[----:B------:R-:W-:Y:S02]  /*1af0*/  ULOP3.LUT UR39, UR4, 0x10000, URZ, 0xfc, !UPT ;  /* 0x0001000004277892 */ /* 0x000fe4000f8efc3f */
[----:B------:R-:W-:Y:S02]  /*1b00*/  ULOP3.LUT UR8, UR6, 0x10000, URZ, 0xfc, !UPT ;  /* 0x0001000006087892 */ /* 0x000fe4000f8efc3f */
[----:B------:R-:W-:Y:S02]  /*1b10*/  UIMAD UR4, UR36, 0x300, UR39 ;  /* 0x00000300240478a4 */ /* 0x000fe4000f8e0227 */
        /* <DEDUP_REMOVED lines=15> */
[----:B------:R-:W-:-:S02]  /*1c10*/  WARPGROUP.DEPBAR.LE gsb0, 0x0 ;  /* 0x00008000000079c5 */ /* 0x000fc40000010000 */
[----:B------:R-:W-:-:S06]  /*1c20*/  WARPGROUP.ARRIVE ;  /* 0x00000000000079c5 */ /* 0x000fcc0000000000 */
[----:B------:R-:W-:Y:S01]  /*1c30*/  HGMMA.64x96x16.F32.BF16 R24, gdesc[UR12], R24, gsb0 ;  /* 0x016000000c1879f0 */ /* 0x000fe20008001818 */
[----:B------:R-:W-:Y:S01]  /*1c40*/  UMOV UR12, UR6 ;  /* 0x00000006000c7c82 */ /* 0x000fe20008000000 */
[----:B------:R-:W-:Y:S01]  /*1c50*/  UMOV UR13, 0x40000040 ;  /* 0x40000040000d7882 */ /* 0x000fe20000000000 */
[----:B------:R-:W-:Y:S01]  /*1c60*/  UMOV UR14, UR7 ;  /* 0x00000007000e7c82 */ /* 0x000fe20008000000 */
[----:B------:R-:W-:Y:S01]  /*1c70*/  UMOV UR15, 0x40000040 ;  /* 0x40000040000f7882 */ /* 0x000fe20000000000 */
[----:B------:R-:W-:Y:S01]  /*1c80*/  UIADD3 UR6, UR8, 0x6, URZ ;  /* 0x0000000608067890 */ /* 0x000fe2000fffe03f */
[----:B------:R-:W-:Y:S02]  /*1c90*/  IMAD.U32 R16, RZ, RZ, UR12 ;  /* 0x0000000cff107e24 */ /* 0x000fe4000f8e00ff */
[----:B------:R-:W-:Y:S01]  /*1ca0*/  IMAD.U32 R17, RZ, RZ, UR13 ;  /* 0x0000000dff117e24 */ /* 0x000fe2000f8e00ff */
[----:B------:R-:W-:Y:S02]  /*1cb0*/  WARPGROUP.DEPBAR.LE gsb0, 0x0 ;  /* 0x00008000000079c5 */ /* 0x000fe40000010000 */
        /* <DEDUP_REMOVED lines=10> */
[----:B------:R-:W-:Y:S03]  /*1d60*/  HGMMA.64x96x16.F32.BF16 R24, gdesc[UR12], R24, gsb0 ;  /* 0x016000000c1879f0 */ /* 0x000fe60008001818 */
[----:B------:R-:W-:Y:S02]  /*1d70*/  WARPGROUP.DEPBAR.LE gsb0, 0x0 ;  /* 0x00008000000079c5 */ /* 0x000fe40000010000 */
[----:B------:R-:W3:Y:S02]  /*1d80*/  SYNCS.PHASECHK.TRANS64.TRYWAIT P1, [R4+URZ+0x32410], R3 ;  /* 0x03241003040075a7 */ /* 0x000ee4000802017f */
[----:B---3--:R-:W-:Y:S05]  /*1d90*/  @!P1 BRA `(.L_x_7993) ;  /* 0x000000cc00689947 */ /* 0x008fea0003800000 */
.L_x_8112:
[----:B------:R-:W-:Y:S05]  /*1da0*/  @!P0 BRA `(.L_x_7994) ;  /* 0x0000000000048947 */ /* 0x000fea0003800000 */
[----:B------:R-:W-:Y:S01]  /*1db0*/  BPT.TRAP 0x1 ;  /* 0x000000040000795c */ /* 0x000fe20000300000 */
.L_x_7994:
[----:B------:R4:W0:Y:S01]  /*1dc0*/  SYNCS.PHASECHK.TRANS64.TRYWAIT P1, [R0+URZ+0x32450], R5 ;  /* 0x03245005000075a7 */ /* 0x000822000802017f */
[----:B------:R-:W-:Y:S05]  /*1dd0*/  @!P0 BRA `(.L_x_7995) ;  /* 0x0000000000048947 */ /* 0x000fea0003800000 */
[----:B------:R-:W-:Y:S01]  /*1de0*/  BPT.TRAP 0x1 ;  /* 0x000000040000795c */ /* 0x000fe20000300000 */
.L_x_7995:
[----:B0-----:R-:W-:Y:S05]  /*1df0*/  @P1 BRA `(.L_x_7996) ;  /* 0x0000000000081947 */ /* 0x001fea0003800000 */
[----:B------:R-:W0:Y:S02]  /*1e00*/  SYNCS.PHASECHK.TRANS64.TRYWAIT P1, [R0+URZ+0x32450], R5 ;  /* 0x03245005000075a7 */ /* 0x000e24000802017f */
[----:B0-----:R-:W-:Y:S05]  /*1e10*/  @!P1 BRA `(.L_x_7997) ;  /* 0x000000cc005c9947 */ /* 0x001fea0003800000 */
.L_x_7996:
[----:B------:R-:W-:Y:S01]  /*1e20*/  R2UR UR4, R4 ;  /* 0x00000000040472ca */ /* 0x000fe200000e0000 */
[----:B------:R-:W-:Y:S01]  /*1e30*/  UIADD3 UR5, UR5, 0x22400, URZ ;  /* 0x0002240005057890 */ /* 0x000fe2000fffe03f */
[----:B------:R-:W-:Y:S01]  /*1e40*/  WARPGROUP.ARRIVE ;  /* 0x00000000000079c5 */ /* 0x000fe20000000000 */
[----:B------:R-:W-:Y:S01]  /*1e50*/  UMOV UR9, 0x40000040 ;  /* 0x4000004000097882 */ /* 0x000fe20000000000 */
[----:B------:R-:W-:Y:S01]  /*1e60*/  UMOV UR11, 0x40000040 ;  /* 0x40000040000b7882 */ /* 0x000fe20000000000 */
[----:B------:R-:W-:Y:S01]  /*1e70*/  USHF.R.U32.HI UR5, URZ, 0x4, UR5 ;  /* 0x000000043f057899 */ /* 0x000fe20008011605 */
[----:B-12-4-:R-:W-:Y:S01]  /*1e80*/  IMAD.U32 R5, RZ, RZ, UR9 ;  /* 0x00000009ff057e24 */ /* 0x016fe2000f8e00ff */
[----:B------:R-:W-:Y:S01]  /*1e90*/  UMOV UR13, 0x40000040 ;  /* 0x40000040000d7882 */ /* 0x000fe20000000000 */
[----:B------:R-:W-:Y:S01]  /*1ea0*/  UMOV UR15, 0x40000040 ;  /* 0x40000040000f7882 */ /* 0x000fe20000000000 */
[----:B------:R-:W-:Y:S01]  /*1eb0*/  IMAD.U32 R7, RZ, RZ, UR13 ;  /* 0x0000000dff077e24 */ /* 0x000fe2000f8e00ff */
[----:B------:R-:W-:Y:S01]  /*1ec0*/  UMOV UR17, 0x40000040 ;  /* 0x4000004000117882 */ /* 0x000fe20000000000 */
[----:B------:R-:W-:Y:S01]  /*1ed0*/  UMOV UR19, 0x40000040 ;  /* 0x4000004000137882 */ /* 0x000fe20000000000 */
[----:B------:R-:W-:Y:S01]  /*1ee0*/  UMOV UR21, 0x40000040 ;  /* 0x4000004000157882 */ /* 0x000fe20000000000 */
[----:B------:R-:W-:Y:S01]  /*1ef0*/  UIADD3 UR4, UR4, 0x400, URZ ;  /* 0x0000040004047890 */ /* 0x000fe2000fffe03f */
[----:B------:R-:W0:Y:S01]  /*1f00*/  S2R R74, SR_TID.X ;  /* 0x00000000004a7919 */ /* 0x000e220000002100 */
[----:B------:R-:W-:Y:S01]  /*1f10*/  UMOV UR23, 0x40000040 ;  /* 0x4000004000177882 */ /* 0x000fe20000000000 */
[----:B------:R-:W-:Y:S01]  /*1f20*/  UMOV UR25, 0x40000040 ;  /* 0x4000004000197882 */ /* 0x000fe20000000000 */
[----:B------:R-:W-:Y:S01]  /*1f30*/  USHF.R.U32.HI UR4, URZ, 0x4, UR4 ;  /* 0x000000043f047899 */ /* 0x000fe20008011604 */
[----:B------:R-:W-:Y:S01]  /*1f40*/  UMOV UR27, 0x40000040 ;  /* 0x40000040001b7882 */ /* 0x000fe20000000000 */
[----:B------:R-:W-:-:S02]  /*1f50*/  UMOV UR29, 0x40000040 ;  /* 0x40000040001d7882 */ /* 0x000fc40000000000 */
[----:B------:R-:W-:Y:S02]  /*1f60*/  ULOP3.LUT UR7, UR4, 0x3fff, URZ, 0xc0, !UPT ;  /* 0x00003fff04077892 */ /* 0x000fe4000f8ec03f */
[----:B------:R-:W-:Y:S02]  /*1f70*/  ULOP3.LUT UR4, UR5, 0x3fff, URZ, 0xc0, !UPT ;  /* 0x00003fff05047892 */ /* 0x000fe4000f8ec03f */
[----:B------:R-:W-:Y:S02]  /*1f80*/  ULOP3.LUT UR38, UR7, 0x10000, URZ, 0xfc, !UPT ;  /* 0x0001000007267892 */ /* 0x000fe4000f8efc3f */
[----:B------:R-:W-:Y:S02]  /*1f90*/  ULOP3.LUT UR4, UR4, 0x10000, URZ, 0xfc, !UPT ;  /* 0x0001000004047892 */ /* 0x000fe4000f8efc3f */
[----:B------:R-:W-:Y:S02]  /*1fa0*/  UIMAD UR5, UR36, 0xc00, UR38 ;  /* 0x00000c00240578a4 */ /* 0x000fe4000f8e0226 */
[----:B------:R-:W-:-:S02]  /*1fb0*/  UIADD3 UR6, UR4, 0x2, URZ ;  /* 0x0000000204067890 */ /* 0x000fc4000fffe03f */
[----:B------:R-:W-:Y:S02]  /*1fc0*/  UIADD3 UR16, UR4, 0x406, URZ ;  /* 0x0000040604107890 */ /* 0x000fe4000fffe03f */
[----:B------:R-:W-:Y:S01]  /*1fd0*/  UMOV UR8, UR4 ;  /* 0x0000000400087c82 */ /* 0x000fe20008000000 */
[----:B------:R-:W-:Y:S01]  /*1fe0*/  UMOV UR10, UR5 ;  /* 0x00000005000a7c82 */ /* 0x000fe20008000000 */
[----:B---3--:R-:W-:Y:S01]  /*1ff0*/  IMAD.U32 R4, RZ, RZ, UR8 ;  /* 0x00000008ff047e24 */ /* 0x008fe2000f8e00ff */
[----:B------:R-:W-:Y:S01]  /*2000*/  HGMMA.64x96x16.F32.BF16 R24, gdesc[UR8], R24, gsb0 ;  /* 0x01600000081879f0 */ /* 0x000fe20008001818 */
[----:B------:R-:W-:Y:S01]  /*2010*/  UIADD3 UR8, UR5, 0x2, URZ ;  /* 0x0000000205087890 */ /* 0x000fe2000fffe03f */
[----:B------:R-:W-:Y:S01]  /*2020*/  UMOV UR12, UR6 ;  /* 0x00000006000c7c82 */ /* 0x000fe20008000000 */
[----:B------:R-:W-:Y:S01]  /*2030*/  UIADD3 UR6, UR4, 0x4, URZ ;  /* 0x0000000404067890 */ /* 0x000fe2000fffe03f */
[----:B------:R-:W-:Y:S01]  /*2040*/  MOV R6, UR12 ;  /* 0x0000000c00067c02 */ /* 0x000fe20008000f00 */
[----:B------:R-:W-:-:S03]  /*2050*/  UIADD3 UR10, UR5, 0x302, URZ ;  /* 0x00000302050a7890 */ /* 0x000fc6000fffe03f */
[----:B------:R-:W-:Y:S01]  /*2060*/  UMOV UR14, UR8 ;  /* 0x00000008000e7c82 */ /* 0x000fe20008000000 */
[----:B------:R-:W-:Y:S01]  /*2070*/  UIADD3 UR8, UR5, 0x4, URZ ;  /* 0x0000000405087890 */ /* 0x000fe2000fffe03f */
[----:B------:R-:W-:Y:S01]  /*2080*/  UMOV UR9, 0x40000040 ;  /* 0x4000004000097882 */ /* 0x000fe20000000000 */
[----:B------:R-:W-:Y:S01]  /*2090*/  UMOV UR11, 0x40000040 ;  /* 0x40000040000b7882 */ /* 0x000fe20000000000 */
[----:B------:R-:W-:Y:S02]  /*20a0*/  UIADD3 UR18, UR5, 0x306, URZ ;  /* 0x0000030605127890 */ /* 0x000fe4000fffe03f */
[----:B------:R-:W-:Y:S02]  /*20b0*/  UIADD3 UR20, UR4, 0x800, URZ ;  /* 0x0000080004147890 */ /* 0x000fe4000fffe03f */
[----:B------:R-:W-:Y:S02]  /*20c0*/  UIADD3 UR22, UR5, 0x600, URZ ;  /* 0x0000060005167890 */ /* 0x000fe4000fffe03f */
[----:B------:R-:W-:-:S02]  /*20d0*/  UIADD3 UR24, UR4, 0x802, URZ ;  /* 0x0000080204187890 */ /* 0x000fc4000fffe03f */
[----:B------:R-:W-:Y:S02]  /*20e0*/  UIADD3 UR26, UR5, 0x602, URZ ;  /* 0x00000602051a7890 */ /* 0x000fe4000fffe03f */
[----:B------:R-:W-:Y:S02]  /*20f0*/  UIADD3 UR28, UR4, 0x804, URZ ;  /* 0x00000804041c7890 */ /* 0x000fe4000fffe03f */
[----:B------:R-:W-:Y:S01]  /*2100*/  UIADD3 UR30, UR5, 0x604, URZ ;  /* 0x00000604051e7890 */ /* 0x000fe2000fffe03f */
        /* <DEDUP_REMOVED lines=21> */
[----:B------:R-:W-:Y:S02]  /*2260*/  ULOP3.LUT UR7, UR7, 0x3000000, URZ, 0xfc, !UPT ;  /* 0x0300000007077892 */ /* 0x000fe4000f8efc3f */
[----:B------:R-:W-:Y:S01]  /*2270*/  UISETP.GE.AND UP0, UPT, UR52, 0x61, UPT ;  /* 0x000000613400788c */ /* 0x000fe2000bf06270 */
[----:B------:R-:W-:Y:S02]  /*2280*/  WARPGROUP.DEPBAR.LE gsb0, 0x0 ;  /* 0x00008000000079c5 */ /* 0x000fe40000010000 */
[----:B------:R-:W-:-:S06]  /*2290*/  WARPGROUP.ARRIVE ;  /* 0x00000000000079c5 */ /* 0x000fcc0000000000 */
[----:B------:R-:W-:Y:S01]  /*22a0*/  HGMMA.64x96x16.F32.BF16 R24, gdesc[UR12], R24, gsb0 ;  /* 0x016000000c1879f0 */ /* 0x000fe20008001818 */
        /* <DEDUP_REMOVED lines=28> */
[----:B------:R-:W-:Y:S01]  /*2470*/  ULDC UR6, c[0x0][0xa80] ;  /* 0x0002a00000067ab9 */ /* 0x000fe20000000800 */
        /* <DEDUP_REMOVED lines=11> */
[----:B------:R-:W-:Y:S01]  /*2530*/  IMAD.U32 R72, RZ, RZ, UR4 ;  /* 0x00000004ff487e24 */ /* 0x000fe2000f8e00ff */
[----:B------:R-:W-:-:S03]  /*2540*/  UIMAD UR4, UR36, 0xc00, UR7 ;  /* 0x00000c00240478a4 */ /* 0x000fc6000f8e0207 */
        /* <DEDUP_REMOVED lines=100> */
[----:B------:R-:W-:Y:S01]  /*2b90*/  FMNMX.FTZ R29, R24, R26, !PT ;  /* 0x0000001a181d7209 */ /* 0x000fe20007810000 */
[----:B------:R-:W-:Y:S01]  /*2ba0*/  FMUL.FTZ R67, R67, UR5 ;  /* 0x0000000543437c20 */ /* 0x000fe20008410000 */
[----:B------:R-:W-:Y:S01]  /*2bb0*/  FMUL.FTZ R69, R69, UR5 ;  /* 0x0000000545457c20 */ /* 0x000fe20008410000 */
[----:B------:R-:W-:Y:S01]  /*2bc0*/  FMUL.FTZ R70, R70, UR5 ;  /* 0x0000000546467c20 */ /* 0x000fe20008410000 */
[----:B------:R-:W-:Y:S01]  /*2bd0*/  FMUL.FTZ R71, R71, UR5 ;  /* 0x0000000547477c20 */ /* 0x000fe20008410000 */
[----:B------:R-:W2:Y:S01]  /*2be0*/  MUFU.TANH R27, R27 ;  /* 0x0000001b001b7308 */ /* 0x000ea20000002400 */
[----:B---3--:R-:W-:-:S02]  /*2bf0*/  FSEL R28, R28, -INF , P6 ;  /* 0xff8000001c1c7808 */ /* 0x008fc40003000000 */
[----:B------:R-:W-:Y:S02]  /*2c00*/  ISETP.GT.AND P6, PT, R3, 0x20, PT ;  /* 0x000000200300780c */ /* 0x000fe40003fc4270 */
[----:B------:R-:W-:-:S03]  /*2c10*/  FMNMX.FTZ R29, R28, R29, !PT ;  /* 0x0000001d1c1d7209 */ /* 0x000fc60007810000 */
[----:B------:R-:W3:Y:S01]  /*2c20*/  MUFU.TANH R33, R33 ;  /* 0x0000002100217308 */ /* 0x000ee20000002400 */
[----:B-1----:R-:W-:Y:S02]  /*2c30*/  FSEL R182, R32, -INF , P2 ;  /* 0xff80000020b67808 */ /* 0x002fe40001000000 */
[----:B------:R-:W-:-:S04]  /*2c40*/  FMNMX.FTZ R29, R30, R29, !PT ;  /* 0x0000001d1e1d7209 */ /* 0x000fc80007810000 */
[----:B------:R-:W-:Y:S01]  /*2c50*/  FMNMX.FTZ R29, R182, R29, !PT ;  /* 0x0000001db61d7209 */ /* 0x000fe20007810000 */
[----:B------:R-:W1:Y:S01]  /*2c60*/  MUFU.TANH R36, R36 ;  /* 0x0000002400247308 */ /* 0x000e620000002400 */
[----:B--2---:R-:W-:Y:S02]  /*2c70*/  FSEL R27, R27, -INF , P5 ;  /* 0xff8000001b1b7808 */ /* 0x004fe40002800000 */
[----:B------:R-:W-:Y:S02]  /*2c80*/  ISETP.GT.AND P5, PT, R3, 0x19, PT ;  /* 0x000000190300780c */ /* 0x000fe40003fa4270 */
[----:B------:R-:W-:-:S03]  /*2c90*/  FMNMX.FTZ R32, R73, R27, !PT ;  /* 0x0000001b49207209 */ /* 0x000fc60007810000 */
[----:B------:R-:W2:Y:S01]  /*2ca0*/  MUFU.TANH R31, R31 ;  /* 0x0000001f001f7308 */ /* 0x000ea20000002400 */
[----:B---3--:R-:W-:Y:S02]  /*2cb0*/  FSEL R184, R33, -INF , P3 ;  /* 0xff80000021b87808 */ /* 0x008fe40001800000 */
[----:B------:R-:W-:Y:S02]  /*2cc0*/  FMNMX.FTZ R32, R25, R32, !PT ;  /* 0x0000002019207209 */ /* 0x000fe40007810000 */
[----:B------:R-:W-:-:S03]  /*2cd0*/  FMNMX.FTZ R29, R184, R29, !PT ;  /* 0x0000001db81d7209 */ /* 0x000fc60007810000 */
[----:B------:R-:W3:Y:S01]  /*2ce0*/  MUFU.TANH R37, R37 ;  /* 0x0000002500257308 */ /* 0x000ee20000002400 */
[----:B-1----:R-:W-:-:S04]  /*2cf0*/  FSEL R188, R36, -INF , P4 ;  /* 0xff80000024bc7808 */ /* 0x002fc80002000000 */
[----:B------:R-:W-:-:S03]  /*2d00*/  FMNMX.FTZ R29, R188, R29, !PT ;  /* 0x0000001dbc1d7209 */ /* 0x000fc60007810000 */
[----:B------:R-:W1:Y:S01]  /*2d10*/  MUFU.TANH R34, R34 ;  /* 0x0000002200227308 */ /* 0x000e620000002400 */
[----:B--2---:R-:W-:Y:S02]  /*2d20*/  FSEL R31, R31, -INF , P1 ;  /* 0xff8000001f1f7808 */ /* 0x004fe40000800000 */
[----:B------:R-:W-:Y:S02]  /*2d30*/  ISETP.GT.AND P1, PT, R3, 0x21, PT ;  /* 0x000000210300780c */ /* 0x000fe40003f24270 */
[----:B------:R-:W-:-:S03]  /*2d40*/  FMNMX.FTZ R32, R31, R32, !PT ;  /* 0x000000201f207209 */ /* 0x000fc60007810000 */
[----:B------:R-:W2:Y:S01]  /*2d50*/  MUFU.TANH R40, R40 ;  /* 0x0000002800287308 */ /* 0x000ea20000002400 */
[----:B---3--:R-:W-:-:S04]  /*2d60*/  FSEL R186, R37, -INF , P5 ;  /* 0xff80000025ba7808 */ /* 0x008fc80002800000 */
[----:B------:R-:W-:-:S03]  /*2d70*/  FMNMX.FTZ R29, R186, R29, !PT ;  /* 0x0000001dba1d7209 */ /* 0x000fc60007810000 */
        /* <DEDUP_REMOVED lines=9> */
[----:B------:R-:W-:Y:S02]  /*2e10*/  ISETP.GT.AND P3, PT, R3, 0x29, PT ;  /* 0x000000290300780c */ /* 0x000fe40003f64270 */
        /* <DEDUP_REMOVED lines=92> */
[----:B---3--:R-:W-:-:S04]  /*33e0*/  FSEL R174, R68, -INF , P2 ;  /* 0xff80000044ae7808 */ /* 0x008fc80001000000 */
        /* <DEDUP_REMOVED lines=12> */
[----:B------:R-:W-:Y:S02]  /*34b0*/  FMNMX.FTZ R34, R175, R34, !PT ;  /* 0x00000022af227209 */ /* 0x000fe40007810000 */
[----:B--2---:R-:W-:-:S03]  /*34c0*/  FSEL R178, R70, -INF , P2 ;  /* 0xff80000046b27808 */ /* 0x004fc60001000000 */
        /* <DEDUP_REMOVED lines=27> */
[----:B0-----:R-:W-:Y:S01]  /*3680*/  LOP3.LUT P1, RZ, R74, 0x7f, RZ, 0xc0, !PT ;  /* 0x0000007f4aff7812 */ /* 0x001fe2000782c0ff */
[--C-:B------:R-:W-:Y:S01]  /*3690*/  FFMA.FTZ R166, R166, UR6, -R181.reuse ;  /* 0x00000006a6a67c23 */ /* 0x100fe200080108b5 */
[----:B------:R-:W-:Y:S01]  /*36a0*/  SHF.R.U32.HI R74, RZ, 0x7, R74 ;  /* 0x00000007ff4a7819 */ /* 0x000fe2000001164a */
[--C-:B------:R-:W-:Y:S01]  /*36b0*/  FFMA.FTZ R157, R73, UR6, -R180.reuse ;  /* 0x00000006499d7c23 */ /* 0x100fe200080108b4 */
[--C-:B------:R-:W-:Y:S01]  /*36c0*/  FFMA.FTZ R164, R27, UR6, -R180.reuse ;  /* 0x000000061ba47c23 */ /* 0x100fe200080108b4 */
[--C-:B------:R-:W-:Y:S01]  /*36d0*/  FFMA.FTZ R160, R25, UR6, -R180.reuse ;  /* 0x0000000619a07c23 */ /* 0x100fe200080108b4 */
[----:B------:R-:W-:Y:S01]  /*36e0*/  IADD3 R209, -R74, 0xb, RZ ;  /* 0x0000000b4ad17810 */ /* 0x000fe20007ffe1ff */
[--C-:B------:R-:W-:Y:S01]  /*36f0*/  FFMA.FTZ R161, R31, UR6, -R180.reuse ;  /* 0x000000061fa17c23 */ /* 0x100fe200080108b4 */
[----:B------:R-:W0:Y:S01]  /*3700*/  MUFU.EX2 R3, R3 ;  /* 0x0000000300037308 */ /* 0x000e220000000800 */
[--C-:B------:R-:W-:Y:S01]  /*3710*/  FFMA.FTZ R187, R187, UR6, -R180.reuse ;  /* 0x00000006bbbb7c23 */ /* 0x100fe200080108b4 */
[--C-:B------:R-:W-:Y:S01]  /*3720*/  FFMA.FTZ R188, R211, UR6, -R180.reuse ;  /* 0x00000006d3bc7c23 */ /* 0x100fe200080108b4 */
[----:B------:R-:W-:Y:S01]  /*3730*/  FFMA.FTZ R189, R189, UR6, -R180 ;  /* 0x00000006bdbd7c23 */ /* 0x000fe200080108b4 */
[----:B------:R-:W-:Y:S01]  /*3740*/  FFMA.FTZ R211, R206, UR6, -R181 ;  /* 0x00000006ced37c23 */ /* 0x000fe200080108b5 */
[----:B------:R-:W-:-:S02]  /*3750*/  @!P1 VIADD R24, R0, 0x32440 ;  /* 0x0003244000189836 */ /* 0x000fc40000000000 */
[--C-:B------:R-:W-:Y:S01]  /*3760*/  FFMA.FTZ R206, R210, UR6, -R181.reuse ;  /* 0x00000006d2ce7c23 */ /* 0x100fe200080108b5 */
[--C-:B------:R-:W-:Y:S01]  /*3770*/  FFMA.FTZ R197, R197, UR6, -R180.reuse ;  /* 0x00000006c5c57c23 */ /* 0x100fe200080108b4 */
[----:B------:R-:W-:Y:S01]  /*3780*/  MUFU.EX2 R159, R159 ;  /* 0x0000009f009f7308 */ /* 0x000fe20000000800 */
[----:B------:R-:W-:Y:S01]  /*3790*/  FFMA.FTZ R207, R207, UR6, -R180 ;  /* 0x00000006cfcf7c23 */ /* 0x000fe200080108b4 */
[----:B------:R-:W-:Y:S01]  /*37a0*/  @!P1 PRMT R24, RZ, 0x654, R24 ;  /* 0x00000654ff189816 */ /* 0x000fe20000000018 */
[----:B------:R1:W-:Y:S06]  /*37b0*/  BAR.ARV R209, 0x100 ;  /* 0x000400d10000751d */ /* 0x0003ec0000002000 */
[----:B------:R2:W-:Y:S01]  /*37c0*/  @!P1 SYNCS.ARRIVE.TRANS64.RED.A1T0 RZ, [R24+URZ], RZ ;  /* 0x000000ff18ff99a7 */ /* 0x0005e2000810043f */
[----:B------:R-:W3:Y:S01]  /*37d0*/  MUFU.EX2 R162, R162 ;  /* 0x000000a200a27308 */ /* 0x000ee20000000800 */
[----:B------:R4:W-:Y:S01]  /*37e0*/  BAR.SYNC.DEFER_BLOCKING R185, 0x100 ;  /* 0x000400b90000751d */ /* 0x0009e20000010000 */
[----:B0-----:R-:W-:Y:S01]  /*37f0*/  F2FP.BF16.F32.PACK_AB R152, R3, R158 ;  /* 0x0000009e0398723e */ /* 0x001fe200000010ff */
[--C-:B------:R-:W-:Y:S01]  /*3800*/  FFMA.FTZ R210, R199, UR6, -R180.reuse ;  /* 0x00000006c7d27c23 */ /* 0x100fe200080108b4 */
[--C-:B------:R-:W-:Y:S01]  /*3810*/  FFMA.FTZ R199, R168, UR6, -R181.reuse ;  /* 0x00000006a8c77c23 */ /* 0x100fe200080108b5 */
[--C-:B------:R-:W-:Y:S01]  /*3820*/  FFMA.FTZ R168, R190, UR6, -R181.reuse ;  /* 0x00000006bea87c23 */ /* 0x100fe200080108b5 */
[--C-:B------:R-:W-:Y:S01]  /*3830*/  FFMA.FTZ R190, R167, UR6, -R180.reuse ;  /* 0x00000006a7be7c23 */ /* 0x100fe200080108b4 */
[--C-:B------:R-:W-:Y:S01]  /*3840*/  FFMA.FTZ R165, R165, UR6, -R180.reuse ;  /* 0x00000006a5a57c23 */ /* 0x100fe200080108b4 */
[----:B------:R-:W-:Y:S01]  /*3850*/  MUFU.EX2 R157, R157 ;  /* 0x0000009d009d7308 */ /* 0x000fe20000000800 */
[--C-:B----4-:R-:W-:Y:S01]  /*3860*/  FFMA.FTZ R185, R186, UR6, -R181.reuse ;  /* 0x00000006bab97c23 */ /* 0x110fe200080108b5 */
[--C-:B------:R-:W-:Y:S01]  /*3870*/  FFMA.FTZ R186, R217, UR6, -R180.reuse ;  /* 0x00000006d9ba7c23 */ /* 0x100fe200080108b4 */
[--C-:B------:R-:W-:Y:S01]  /*3880*/  FFMA.FTZ R217, R208, UR6, -R181.reuse ;  /* 0x00000006d0d97c23 */ /* 0x100fe200080108b5 */
[--C-:B------:R-:W-:Y:S01]  /*3890*/  FFMA.FTZ R208, R225, UR6, -R180.reuse ;  /* 0x00000006e1d07c23 */ /* 0x100fe200080108b4 */
[--C-:B------:R-:W-:Y:S01]  /*38a0*/  FFMA.FTZ R225, R192, UR6, -R181.reuse ;  /* 0x00000006c0e17c23 */ /* 0x100fe200080108b5 */
[--C-:B------:R-:W-:Y:S01]  /*38b0*/  FFMA.FTZ R167, R193, UR6, -R180.reuse ;  /* 0x00000006c1a77c23 */ /* 0x100fe200080108b4 */
[--C-:B------:R-:W-:Y:S01]  /*38c0*/  FFMA.FTZ R192, R195, UR6, -R180.reuse ;  /* 0x00000006c3c07c23 */ /* 0x100fe200080108b4 */
[----:B------:R-:W0:Y:S01]  /*38d0*/  MUFU.EX2 R164, R164 ;  /* 0x000000a400a47308 */ /* 0x000e220000000800 */
[----:B---3--:R-:W-:Y:S01]  /*38e0*/  F2FP.BF16.F32.PACK_AB R154, R162, R159 ;  /* 0x0000009fa29a723e */ /* 0x008fe200000010ff */
        /* <DEDUP_REMOVED lines=14> */
[----:B------:R-:W3:Y:S01]  /*39d0*/  MUFU.EX2 R161, R161 ;  /* 0x000000a100a17308 */ /* 0x000ee20000000800 */
[----:B0-----:R-:W-:Y:S01]  /*39e0*/  F2FP.BF16.F32.PACK_AB R153, R164, R157 ;  /* 0x0000009da499723e */ /* 0x001fe200000010ff */
[--C-:B------:R-:W-:Y:S01]  /*39f0*/  FFMA.FTZ R177, R178, UR6, -R180.reuse ;  /* 0x00000006b2b17c23 */ /* 0x100fe200080108b4 */
[----:B------:R-:W-:Y:S01]  /*3a00*/  FFMA.FTZ R163, R163, UR6, -R181 ;  /* 0x00000006a3a37c23 */ /* 0x000fe200080108b5 */
[----:B------:R-:W-:Y:S01]  /*3a10*/  FFMA.FTZ R178, R179, UR6, -R180 ;  /* 0x00000006b3b27c23 */ /* 0x000fe200080108b4 */
[----:B------:R-:W-:Y:S01]  /*3a20*/  FADD.FTZ R158, R158, R3 ;  /* 0x000000039e9e7221 */ /* 0x000fe20000010000 */
[----:B------:R-:W-:Y:S01]  /*3a30*/  FADD.FTZ R157, R157, R164 ;  /* 0x000000a49d9d7221 */ /* 0x000fe20000010000 */
[----:B------:R-:W-:Y:S01]  /*3a40*/  @!P1 VIADD R0, R0, 0x32460 ;  /* 0x0003246000009836 */ /* 0x000fe20000000000 */
[----:B------:R-:W-:Y:S01]  /*3a50*/  MUFU.EX2 R182, R182 ;  /* 0x000000b600b67308 */ /* 0x000fe20000000800 */
[----:B------:R-:W-:-:S03]  /*3a60*/  FADD.FTZ R159, R159, R158 ;  /* 0x0000009e9f9f7221 */ /* 0x000fc60000010000 */
[----:B------:R-:W-:Y:S01]  /*3a70*/  @!P1 PRMT R0, RZ, 0x654, R0 ;  /* 0x00000654ff009816 */ /* 0x000fe20000000000 */
[----:B------:R-:W-:-:S03]  /*3a80*/  FADD.FTZ R159, R162, R159 ;  /* 0x0000009fa29f7221 */ /* 0x000fc60000010000 */
[----:B------:R-:W0:Y:S01]  /*3a90*/  MUFU.EX2 R183, R183 ;  /* 0x000000b700b77308 */ /* 0x000e220000000800 */
[----:B---3--:R-:W-:Y:S01]  /*3aa0*/  F2FP.BF16.F32.PACK_AB R155, R161, R160 ;  /* 0x000000a0a19b723e */ /* 0x008fe200000010ff */
[----:B------:R-:W-:-:S03]  /*3ab0*/  FADD.FTZ R160, R160, R157 ;  /* 0x0000009da0a07221 */ /* 0x000fc60000010000 */
[----:B--2---:R-:W-:Y:S01]  /*3ac0*/  WARPGROUP.ARRIVE ;  /* 0x00000000000079c5 */ /* 0x004fe20000000000 */
[----:B------:R-:W-:Y:S02]  /*3ad0*/  FADD.FTZ R161, R161, R160 ;  /* 0x000000a0a1a17221 */ /* 0x000fe40000010000 */
[----:B------:R-:W-:Y:S03]  /*3ae0*/  MUFU.EX2 R184, R184 ;  /* 0x000000b800b87308 */ /* 0x000fe60000000800 */
[----:B------:R-:W-:Y:S01]  /*3af0*/  HGMMA.64x256x16.F32.BF16 R24, R152, gdesc[UR8].tnspB, RZ, !UPT, gsb0 ;  /* 0x43e0000898187df0 */ /* 0x000fe2000c0018ff */
[----:B------:R-:W-:Y:S01]  /*3b00*/  UIADD3 UR10, UR4, 0x80, URZ ;  /* 0x00000080040a7890 */ /* 0x000fe2000fffe03f */
[----:B------:R-:W-:-:S03]  /*3b10*/  UMOV UR11, 0x40000040 ;  /* 0x40000040000b7882 */ /* 0x000fc60000000000 */
[----:B------:R-:W-:Y:S08]  /*3b20*/  MUFU.EX2 R185, R185 ;  /* 0x000000b900b97308 */ /* 0x000ff00000000800 */
[----:B------:R-:W-:Y:S08]  /*3b30*/  MUFU.EX2 R186, R186 ;  /* 0x000000ba00ba7308 */ /* 0x000ff00000000800 */
[----:B------:R-:W2:Y:S08]  /*3b40*/  MUFU.EX2 R187, R187 ;  /* 0x000000bb00bb7308 */ /* 0x000eb00000000800 */
[----:B------:R-:W-:Y:S08]  /*3b50*/  MUFU.EX2 R188, R188 ;  /* 0x000000bc00bc7308 */ /* 0x000ff00000000800 */
        /* <DEDUP_REMOVED lines=8> */
[----:B------:R-:W1:Y:S08]  /*3be0*/  MUFU.EX2 R210, R210 ;  /* 0x000000d200d27308 */ /* 0x000e700000000800 */
[----:B------:R-:W-:Y:S08]  /*3bf0*/  MUFU.EX2 R166, R166 ;  /* 0x000000a600a67308 */ /* 0x000ff00000000800 */
[----:B------:R-:W1:Y:S08]  /*3c00*/  MUFU.EX2 R199, R199 ;  /* 0x000000c700c77308 */ /* 0x000e700000000800 */
[----:B------:R-:W-:Y:S08]  /*3c10*/  MUFU.EX2 R168, R168 ;  /* 0x000000a800a87308 */ /* 0x000ff00000000800 */
[----:B------:R-:W-:Y:S08]  /*3c20*/  MUFU.EX2 R225, R225 ;  /* 0x000000e100e17308 */ /* 0x000ff00000000800 */
[----:B------:R-:W-:Y:S08]  /*3c30*/  MUFU.EX2 R165, R165 ;  /* 0x000000a500a57308 */ /* 0x000ff00000000800 */
[----:B------:R-:W1:Y:S08]  /*3c40*/  MUFU.EX2 R190, R190 ;  /* 0x000000be00be7308 */ /* 0x000e700000000800 */
        /* <DEDUP_REMOVED lines=14> */
[----:B------:R-:W-:Y:S01]  /*3d30*/  MUFU.EX2 R175, R175 ;  /* 0x000000af00af7308 */ /* 0x000fe20000000800 */
[----:B------:R-:W-:-:S02]  /*3d40*/  WARPGROUP.DEPBAR.LE gsb0, 0x0 ;  /* 0x00008000000079c5 */ /* 0x000fc40000010000 */
[----:B0-----:R-:W-:Y:S01]  /*3d50*/  F2FP.BF16.F32.PACK_AB R152, R183, R182 ;  /* 0x000000b6b798723e */ /* 0x001fe200000010ff */
[----:B------:R-:W-:Y:S01]  /*3d60*/  FADD.FTZ R182, R182, R159 ;  /* 0x0000009fb6b67221 */ /* 0x000fe20000010000 */
[----:B--2---:R-:W-:Y:S01]  /*3d70*/  F2FP.BF16.F32.PACK_AB R153, R187, R186 ;  /* 0x000000babb99723e */ /* 0x004fe200000010ff */
[----:B------:R-:W-:Y:S01]  /*3d80*/  FADD.FTZ R186, R186, R161 ;  /* 0x000000a1baba7221 */ /* 0x000fe20000010000 */
[----:B------:R-:W-:Y:S01]  /*3d90*/  F2FP.BF16.F32.PACK_AB R154, R185, R184 ;  /* 0x000000b8b99a723e */ /* 0x000fe200000010ff */
[----:B------:R-:W0:Y:S01]  /*3da0*/  MUFU.EX2 R176, R176 ;  /* 0x000000b000b07308 */ /* 0x000e220000000800 */
[----:B---3--:R-:W-:Y:S01]  /*3db0*/  F2FP.BF16.F32.PACK_AB R155, R189, R188 ;  /* 0x000000bcbd9b723e */ /* 0x008fe200000010ff */
        /* <DEDUP_REMOVED lines=19> */
[----:B-1----:R-:W-:Y:S01]  /*3ef0*/  F2FP.BF16.F32.PACK_AB R155, R210, R207 ;  /* 0x000000cfd29b723e */ /* 0x002fe200000010ff */
        /* <DEDUP_REMOVED lines=46> */
[----:B0-----:R-:W-:Y:S01]  /*41e0*/  F2FP.BF16.F32.PACK_AB R153, R176, R175 ;  /* 0x000000afb099723e */ /* 0x001fe200000010ff */
[----:B------:R-:W-:Y:S01]  /*41f0*/  FADD.FTZ R175, R175, R196 ;  /* 0x000000c4afaf7221 */ /* 0x000fe20000010000 */
[----:B------:R-:W-:Y:S01]  /*4200*/  F2FP.BF16.F32.PACK_AB R154, R174, R173 ;  /* 0x000000adae9a723e */ /* 0x000fe200000010ff */
[----:B------:R-:W-:Y:S01]  /*4210*/  FADD.FTZ R212, R212, R163 ;  /* 0x000000a3d4d47221 */ /* 0x000fe20000010000 */
[----:B--2---:R-:W-:Y:S01]  /*4220*/  F2FP.BF16.F32.PACK_AB R155, R178, R177 ;  /* 0x000000b1b29b723e */ /* 0x004fe200000010ff */
[----:B------:R-:W-:-:S02]  /*4230*/  FADD.FTZ R176, R176, R175 ;  /* 0x000000afb0b07221 */ /* 0x000fc40000010000 */
[----:B------:R-:W-:Y:S01]  /*4240*/  FADD.FTZ R173, R173, R212 ;  /* 0x000000d4adad7221 */ /* 0x000fe20000010000 */
[----:B------:R-:W-:Y:S01]  /*4250*/  WARPGROUP.ARRIVE ;  /* 0x00000000000079c5 */ /* 0x000fe20000000000 */
[----:B------:R-:W-:-:S04]  /*4260*/  FADD.FTZ R3, R177, R176 ;  /* 0x000000b0b1037221 */ /* 0x000fc80000010000 */
[----:B------:R-:W-:-:S08]  /*4270*/  FADD.FTZ R3, R178, R3 ;  /* 0x00000003b2037221 */ /* 0x000fd00000010000 */
[----:B------:R-:W-:Y:S03]  /*4280*/  HGMMA.64x256x16.F32.BF16 R24, R152, gdesc[UR8].tnspB, R24, gsb0 ;  /* 0x43e0000898187df0 */ /* 0x000fe60008001818 */
[----:B------:R-:W-:Y:S02]  /*4290*/  WARPGROUP.DEPBAR.LE gsb0, 0x0 ;  /* 0x00008000000079c5 */ /* 0x000fe40000010000 */
[----:B------:R0:W-:Y:S02]  /*42a0*/  @!P1 SYNCS.ARRIVE.TRANS64.RED.A1T0 RZ, [R0+URZ], RZ ;  /* 0x000000ff00ff99a7 */ /* 0x0001e4000810043f */
[----:B0-----:R-:W-:Y:S01]  /*42b0*/  FADD.FTZ R0, R174, R173 ;  /* 0x000000adae007221 */ /* 0x001fe20000010000 */
[----:B------:R-:W-:Y:S06]  /*42c0*/  @!P2 BRA `(.L_x_7998) ;  /* 0x000000280050a947 */ /* 0x000fec0003800000 */
[----:B------:R-:W-:Y:S01]  /*42d0*/  IMAD.MOV.U32 R207, RZ, RZ, R156 ;  /* 0x000000ffffcf7224 */ /* 0x000fe200078e009c */
[----:B------:R-:W-:Y:S01]  /*42e0*/  UIADD3 UR4, UR53, -0x2, URZ ;  /* 0xfffffffe35047890 */ /* 0x000fe2000fffe03f */
[----:B------:R-:W-:-:S11]  /*42f0*/  IMAD.MOV.U32 R206, RZ, RZ, R191 ;  /* 0x000000ffffce7224 */ /* 0x000fd600078e00bf */
.L_x_8007:
        /* <DEDUP_REMOVED lines=10> */
.L_x_7999:
[----:B------:R-:W0:Y:S01]  /*43a0*/  S2UR UR6, SR_CgaCtaId ;  /* 0x00000000000679c3 */ /* 0x000e220000008800 */
[----:B------:R-:W-:Y:S01]  /*43b0*/  UMOV UR5, 0x400 ;  /* 0x0000040000057882 */ /* 0x000fe20000000000 */
[----:B------:R-:W-:-:S05]  /*43c0*/  IMAD.U32 R208, RZ, RZ, UR37 ;  /* 0x00000025ffd07e24 */ /* 0x000fca000f8e00ff */
[----:B------:R-:W-:Y:S01]  /*43d0*/  SHF.L.U32 R208, R208, 0x1f, RZ ;  /* 0x0000001fd0d07819 */ /* 0x000fe200000006ff */
[----:B0-----:R-:W-:-:S04]  /*43e0*/  ULEA UR5, UR6, UR5, 0x18 ;  /* 0x0000000506057291 */ /* 0x001fc8000f8ec03f */
[----:B------:R-:W-:-:S09]  /*43f0*/  ULEA UR5, UR36, UR5, 0x3 ;  /* 0x0000000524057291 */ /* 0x000fd2000f8e183f */
[----:B------:R0:W1:Y:S01]  /*4400*/  SYNCS.PHASECHK.TRANS64.TRYWAIT P3, [UR5+0x32430], R208 ;  /* 0x032430d0ff0075a7 */ /* 0x0000620008060145 */
[----:B------:R-:W-:Y:S05]  /*4410*/  @!P0 BRA `(.L_x_8000) ;  /* 0x0000000000048947 */ /* 0x000fea0003800000 */
[----:B------:R-:W-:Y:S01]  /*4420*/  BPT.TRAP 0x1 ;  /* 0x000000040000795c */ /* 0x000fe20000300000 */
.L_x_8000:
[----:B-1----:R-:W-:Y:S05]  /*4430*/  @P3 BRA `(.L_x_8001) ;  /* 0x0000000000083947 */ /* 0x002fea0003800000 */
[----:B------:R-:W1:Y:S02]  /*4440*/  SYNCS.PHASECHK.TRANS64.TRYWAIT P3, [UR5+0x32430], R208 ;  /* 0x032430d0ff0075a7 */ /* 0x000e640008060145 */
[----:B-1----:R-:W-:Y:S05]  /*4450*/  @!P3 BRA `(.L_x_8002) ;  /* 0x000000a400e0b947 */ /* 0x002fea0003800000 */
.L_x_8001:
[----:B------:R-:W-:Y:S01]  /*4460*/  R2UR UR52, R20 ;  /* 0x00000000143472ca */ /* 0x000fe200000e0000 */
[----:B------:R-:W-:Y:S01]  /*4470*/  UIMAD UR6, UR36, 0x300, UR39 ;  /* 0x00000300240678a4 */ /* 0x000fe2000f8e0227 */
[----:B------:R-:W-:Y:S01]  /*4480*/  R2UR UR53, R21 ;  /* 0x00000000153572ca */ /* 0x000fe200000e0000 */
[----:B-1----:R-:W-:Y:S01]  /*4490*/  WARPGROUP.ARRIVE ;  /* 0x00000000000079c5 */ /* 0x002fe20000000000 */
[----:B------:R-:W-:-:S04]  /*44a0*/  UMOV UR55, 0x40000040 ;  /* 0x4000004000377882 */ /* 0x000fc80000000000 */
[----:B------:R-:W-:-:S07]  /*44b0*/  UMOV UR54, UR6 ;  /* 0x0000000600367c82 */ /* 0x000fce0008000000 */
[----:B------:R-:W-:Y:S01]  /*44c0*/  HGMMA.64x96x16.F32.BF16 R152, gdesc[UR52], RZ, !UPT, gsb0 ;  /* 0x01600000349879f0 */ /* 0x000fe2000c0018ff */
[----:B------:R-:W-:Y:S01]  /*44d0*/  R2UR UR52, R18 ;  /* 0x00000000123472ca */ /* 0x000fe200000e0000 */
[----:B------:R-:W-:Y:S01]  /*44e0*/  UIADD3 UR54, UR6, 0x2, URZ ;  /* 0x0000000206367890 */ /* 0x000fe2000fffe03f */
[----:B------:R-:W-:Y:S01]  /*44f0*/  R2UR UR53, R19 ;  /* 0x00000000133572ca */ /* 0x000fe200000e0000 */
[----:B------:R-:W-:Y:S01]  /*4500*/  UMOV UR55, 0x40000040 ;  /* 0x4000004000377882 */ /* 0x000fe20000000000 */
[----:B------:R-:W-:Y:S02]  /*4510*/  WARPGROUP.DEPBAR.LE gsb0, 0x0 ;  /* 0x00008000000079c5 */ /* 0x000fe40000010000 */
[----:B------:R-:W-:-:S09]  /*4520*/  WARPGROUP.ARRIVE ;  /* 0x00000000000079c5 */ /* 0x000fd20000000000 */
        /* <DEDUP_REMOVED lines=14> */
[----:B------:R-:W-:Y:S03]  /*4610*/  HGMMA.64x96x16.F32.BF16 R152, gdesc[UR52], R152, gsb0 ;  /* 0x01600000349879f0 */ /* 0x000fe60008001898 */
[----:B------:R-:W-:Y:S02]  /*4620*/  WARPGROUP.DEPBAR.LE gsb0, 0x0 ;  /* 0x00008000000079c5 */ /* 0x000fe40000010000 */
[----:B------:R-:W-:Y:S05]  /*4630*/  @!P0 BRA `(.L_x_8003) ;  /* 0x0000000000048947 */ /* 0x000fea0003800000 */
[----:B------:R-:W-:Y:S01]  /*4640*/  BPT.TRAP 0x1 ;  /* 0x000000040000795c */ /* 0x000fe20000300000 */
.L_x_8003:
[----:B------:R1:W2:Y:S01]  /*4650*/  SYNCS.PHASECHK.TRANS64.TRYWAIT P3, [UR5+0x32450], R208 ;  /* 0x032450d0ff0075a7 */ /* 0x0002a20008060145 */
[----:B------:R-:W-:Y:S05]  /*4660*/  @!P0 BRA `(.L_x_8004) ;  /* 0x0000000000048947 */ /* 0x000fea0003800000 */
[----:B------:R-:W-:Y:S01]  /*4670*/  BPT.TRAP 0x1 ;  /* 0x000000040000795c */ /* 0x000fe20000300000 */
.L_x_8004:
[----:B--2---:R-:W-:Y:S05]  /*4680*/  @P3 BRA `(.L_x_8005) ;  /* 0x0000000000083947 */ /* 0x004fea0003800000 */
[----:B------:R-:W2:Y:S02]  /*4690*/  SYNCS.PHASECHK.TRANS64.TRYWAIT P3, [UR5+0x32450], R208 ;  /* 0x032450d0ff0075a7 */ /* 0x000ea40008060145 */
[----:B--2---:R-:W-:Y:S05]  /*46a0*/  @!P3 BRA `(.L_x_8006) ;  /* 0x000000a40064b947 */ /* 0x004fea0003800000 */
.L_x_8005:
[----:B------:R-:W-:Y:S01]  /*46b0*/  R2UR UR52, R4 ;  /* 0x00000000043472ca */ /* 0x000fe200000e0000 */
[----:B------:R-:W-:Y:S01]  /*46c0*/  UIMAD UR6, UR36, 0xc00, UR38 ;  /* 0x00000c00240678a4 */ /* 0x000fe2000f8e0226 */
[----:B------:R-:W-:Y:S01]  /*46d0*/  R2UR UR53, R5 ;  /* 0x00000000053572ca */ /* 0x000fe200000e0000 */
[----:B------:R-:W-:Y:S01]  /*46e0*/  WARPGROUP.ARRIVE ;  /* 0x00000000000079c5 */ /* 0x000fe20000000000 */
[----:B------:R-:W-:Y:S01]  /*46f0*/  UMOV UR55, 0x40000040 ;  /* 0x4000004000377882 */ /* 0x000fe20000000000 */
[----:B------:R-:W-:-:S04]  /*4700*/  UIADD3 UR10, UR6, 0x302, URZ ;  /* 0x00000302060a7890 */ /* 0x000fc8000fffe03f */
[----:B------:R-:W3:Y:S01]  /*4710*/  S2R R224, SR_TID.X ;  /* 0x0000000000e07919 */ /* 0x000ee20000002100 */
[----:B------:R-:W-:Y:S01]  /*4720*/  UMOV UR11, 0x40000040 ;  /* 0x40000040000b7882 */ /* 0x000fe20000000000 */
[----:B------:R-:W-:Y:S01]  /*4730*/  UMOV UR54, UR6 ;  /* 0x0000000600367c82 */ /* 0x000fe20008000000 */
[----:B------:R-:W-:Y:S01]  /*4740*/  UIADD3 UR14, UR6, 0x304, URZ ;  /* 0x00000304060e7890 */ /* 0x000fe2000fffe03f */
[----:B------:R-:W-:Y:S01]  /*4750*/  UMOV UR15, 0x40000040 ;  /* 0x40000040000f7882 */ /* 0x000fe20000000000 */
[----:B------:R-:W-:Y:S01]  /*4760*/  UIADD3 UR18, UR6, 0x306, URZ ;  /* 0x0000030606127890 */ /* 0x000fe2000fffe03f */
[----:B------:R-:W-:Y:S01]  /*4770*/  UMOV UR19, 0x40000040 ;  /* 0x4000004000137882 */ /* 0x000fe20000000000 */
[----:B------:R-:W-:Y:S01]  /*4780*/  HGMMA.64x96x16.F32.BF16 R152, gdesc[UR52], R152, gsb0 ;  /* 0x01600000349879f0 */ /* 0x000fe20008001898 */
[----:B------:R-:W-:Y:S01]  /*4790*/  R2UR UR52, R6 ;  /* 0x00000000063472ca */ /* 0x000fe200000e0000 */
[----:B------:R-:W-:Y:S01]  /*47a0*/  UIADD3 UR54, UR6, 0x2, URZ ;  /* 0x0000000206367890 */ /* 0x000fe2000fffe03f */
[----:B------:R-:W-:Y:S01]  /*47b0*/  R2UR UR53, R7 ;  /* 0x00000000073572ca */ /* 0x000fe200000e0000 */
[----:B------:R-:W-:Y:S01]  /*47c0*/  UMOV UR55, 0x40000040 ;  /* 0x4000004000377882 */ /* 0x000fe20000000000 */
[----:B------:R-:W-:Y:S01]  /*47d0*/  UIADD3 UR22, UR6, 0x600, URZ ;  /* 0x0000060006167890 */ /* 0x000fe2000fffe03f */
        /* <DEDUP_REMOVED lines=12> */
[----:B---3--:R-:W-:Y:S01]  /*48a0*/  SHF.R.U32.HI R224, RZ, 0x7, R224 ;  /* 0x00000007ffe07819 */ /* 0x008fe200000116e0 */
[----:B------:R-:W-:Y:S01]  /*48b0*/  UMOV UR51, 0x40000040 ;  /* 0x4000004000337882 */ /* 0x000fe20000000000 */
        /* <DEDUP_REMOVED lines=28> */
[----:B------:R-:W-:Y:S01]  /*4a80*/  ULDC UR6, c[0x0][0xad0] ;  /* 0x0002b40000067ab9 */ /* 0x000fe20000000800 */
[----:B------:R-:W-:Y:S02]  /*4a90*/  WARPGROUP.DEPBAR.LE gsb0, 0x0 ;  /* 0x00008000000079c5 */ /* 0x000fe40000010000 */
[----:B------:R-:W-:-:S06]  /*4aa0*/  WARPGROUP.ARRIVE ;  /* 0x00000000000079c5 */ /* 0x000fcc0000000000 */
[----:B------:R-:W-:Y:S01]  /*4ab0*/  HGMMA.64x96x16.F32.BF16 R152, gdesc[UR8], R152, gsb0 ;  /* 0x01600000089879f0 */ /* 0x000fe20008001898 */
[----:B------:R-:W-:Y:S02]  /*4ac0*/  UMOV UR11, 0x40000040 ;  /* 0x40000040000b7882 */ /* 0x000fe40000000000 */
        /* <DEDUP_REMOVED lines=34> */
[----:B012---:R-:W-:Y:S01]  /*4cf0*/  FMUL.FTZ R208, R157, UR6 ;  /* 0x000000069dd07c20 */ /* 0x007fe20008410000 */
        /* <DEDUP_REMOVED lines=22> */
[----:B0-----:R-:W-:Y:S01]  /*4e60*/  FMNMX.FTZ R186, R152, R206, !PT ;  /* 0x000000ce98ba7209 */ /* 0x001fe20007810000 */
[----:B------:R-:W-:Y:S01]  /*4e70*/  FMUL.FTZ R161, R164, UR6 ;  /* 0x00000006a4a17c20 */ /* 0x000fe20008410000 */
[----:B------:R-:W-:Y:S01]  /*4e80*/  FMUL.FTZ R174, R178, UR6 ;  /* 0x00000006b2ae7c20 */ /* 0x000fe20008410000 */
[----:B------:R-:W-:Y:S01]  /*4e90*/  FMUL.FTZ R155, R155, UR6 ;  /* 0x000000069b9b7c20 */ /* 0x000fe20008410000 */
[----:B------:R-:W0:Y:S01]  /*4ea0*/  MUFU.TANH R208, R208 ;  /* 0x000000d000d07308 */ /* 0x000e220000002400 */
[----:B------:R-:W-:Y:S01]  /*4eb0*/  FMUL.FTZ R178, R184, UR6 ;  /* 0x00000006b8b27c20 */ /* 0x000fe20008410000 */
[----:B------:R-:W-:Y:S01]  /*4ec0*/  FMUL.FTZ R184, R187, UR6 ;  /* 0x00000006bbb87c20 */ /* 0x000fe20008410000 */
[----:B-1----:R-:W-:Y:S01]  /*4ed0*/  FMNMX.FTZ R187, R153, R186, !PT ;  /* 0x000000ba99bb7209 */ /* 0x002fe20007810000 */
        /* <DEDUP_REMOVED lines=14> */
[----:B------:R-:W-:-:S06]  /*4fc0*/  FMUL.FTZ R187, R189, UR6 ;  /* 0x00000006bdbb7c20 */ /* 0x000fcc0008410000 */
        /* <DEDUP_REMOVED lines=75> */
[----:B------:R-:W-:-:S05]  /*5480*/  ULDC UR6, c[0x0][0xa80] ;  /* 0x0002a00000067ab9 */ /* 0x000fca0000000800 */
        /* <DEDUP_REMOVED lines=15> */
[----:B--2---:R-:W-:-:S05]  /*5580*/  FMNMX.FTZ R193, R194, R193, !PT ;  /* 0x000000c1c2c17209 */ /* 0x004fca0007810000 */
[----:B------:R-:W2:Y:S02]  /*5590*/  SHFL.BFLY PT, R214, R193, 0x2, 0x1f ;  /* 0x0c401f00c1d67f89 */ /* 0x000ea400000e0000 */
[----:B------:R-:W3:Y:S01]  /*55a0*/  MUFU.TANH R212, R212 ;  /* 0x000000d400d47308 */ /* 0x000ee20000002400 */
[----:B0-----:R-:W-:-:S04]  /*55b0*/  FMNMX.FTZ R198, R196, R191, !PT ;  /* 0x000000bfc4c67209 */ /* 0x001fc80007810000 */
[----:B-1----:R-:W-:-:S04]  /*55c0*/  FMNMX.FTZ R191, R197, R198, !PT ;  /* 0x000000c6c5bf7209 */ /* 0x002fc80007810000 */
[----:B---3--:R-:W-:-:S05]  /*55d0*/  FMNMX.FTZ R195, R212, R191, !PT ;  /* 0x000000bfd4c37209 */ /* 0x008fca0007810000 */
[----:B------:R-:W0:Y:S01]  /*55e0*/  SHFL.BFLY PT, R198, R195, 0x2, 0x1f ;  /* 0x0c401f00c3c67f89 */ /* 0x000e2200000e0000 */
[----:B--2---:R-:W-:-:S05]  /*55f0*/  FMNMX.FTZ R214, R193, R214, !PT ;  /* 0x000000d6c1d67209 */ /* 0x004fca0007810000 */
[----:B------:R-:W1:Y:S01]  /*5600*/  SHFL.BFLY PT, R191, R214, 0x1, 0x1f ;  /* 0x0c201f00d6bf7f89 */ /* 0x000e6200000e0000 */
[----:B0-----:R-:W-:-:S05]  /*5610*/  FMNMX.FTZ R199, R195, R198, !PT ;  /* 0x000000c6c3c77209 */ /* 0x001fca0007810000 */
[----:B------:R-:W0:Y:S01]  /*5620*/  SHFL.BFLY PT, R216, R199, 0x1, 0x1f ;  /* 0x0c201f00c7d87f89 */ /* 0x000e2200000e0000 */
[----:B-1----:R-:W-:Y:S01]  /*5630*/  FMNMX.FTZ R191, R214, R191, !PT ;  /* 0x000000bfd6bf7209 */ /* 0x002fe20007810000 */
[----:B------:R-:W-:Y:S01]  /*5640*/  IMAD.U32 R214, RZ, RZ, UR5 ;  /* 0x00000005ffd67e24 */ /* 0x000fe2000f8e00ff */
[----:B------:R-:W-:-:S03]  /*5650*/  UIMAD UR5, UR36, 0xc00, UR7 ;  /* 0x00000c00240578a4 */ /* 0x000fc6000f8e0207 */
[C---:B------:R-:W-:Y:S01]  /*5660*/  FADD.FTZ R193, -R191.reuse, R206 ;  /* 0x000000cebfc17221 */ /* 0x040fe20000010100 */
[----:B------:R-:W-:-:S03]  /*5670*/  FMUL.FTZ R206, R191, UR6 ;  /* 0x00000006bfce7c20 */ /* 0x000fc60008410000 */
[----:B------:R-:W-:Y:S01]  /*5680*/  FMUL.FTZ R193, R193, UR6 ;  /* 0x00000006c1c17c20 */ /* 0x000fe20008410000 */
[--C-:B------:R-:W-:Y:S01]  /*5690*/  FFMA.FTZ R198, R153, UR6, -R206.reuse ;  /* 0x0000000699c67c23 */ /* 0x100fe200080108ce */
[--C-:B------:R-:W-:Y:S01]  /*56a0*/  FFMA.FTZ R153, R156, UR6, -R206.reuse ;  /* 0x000000069c997c23 */ /* 0x100fe200080108ce */
[--C-:B------:R-:W-:Y:S01]  /*56b0*/  FFMA.FTZ R213, R152, UR6, -R206.reuse ;  /* 0x0000000698d57c23 */ /* 0x100fe200080108ce */
[--C-:B------:R-:W-:Y:S01]  /*56c0*/  FFMA.FTZ R208, R208, UR6, -R206.reuse ;  /* 0x00000006d0d07c23 */ /* 0x100fe200080108ce */
[----:B------:R-:W-:Y:S01]  /*56d0*/  UMOV UR10, UR5 ;  /* 0x00000005000a7c82 */ /* 0x000fe20008000000 */
        /* <DEDUP_REMOVED lines=8> */
[----:B0-----:R-:W-:Y:S01]  /*5760*/  FMNMX.FTZ R156, R199, R216, !PT ;  /* 0x000000d8c79c7209 */ /* 0x001fe20007810000 */
[----:B------:R0:W-:Y:S01]  /*5770*/  MUFU.EX2 R195, R213 ;  /* 0x000000d500c37308 */ /* 0x0001e20000000800 */
[--C-:B------:R-:W-:Y:S01]  /*5780*/  FFMA.FTZ R171, R171, UR6, -R206.reuse ;  /* 0x00000006abab7c23 */ /* 0x100fe200080108ce */
[--C-:B------:R-:W-:Y:S01]  /*5790*/  FFMA.FTZ R225, R172, UR6, -R206.reuse ;  /* 0x00000006ace17c23 */ /* 0x100fe200080108ce */
[--C-:B------:R-:W-:Y:S01]  /*57a0*/  FFMA.FTZ R172, R177, UR6, -R206.reuse ;  /* 0x00000006b1ac7c23 */ /* 0x100fe200080108ce */
[C---:B------:R-:W-:Y:S01]  /*57b0*/  FADD.FTZ R152, -R156.reuse, R207 ;  /* 0x000000cf9c987221 */ /* 0x040fe20000010100 */
[----:B------:R-:W-:Y:S01]  /*57c0*/  FMUL.FTZ R217, R156, UR6 ;  /* 0x000000069cd97c20 */ /* 0x000fe20008410000 */
[--C-:B------:R-:W-:Y:S01]  /*57d0*/  FFMA.FTZ R177, R179, UR6, -R206.reuse ;  /* 0x00000006b3b17c23 */ /* 0x100fe200080108ce */
[----:B------:R-:W-:Y:S01]  /*57e0*/  FFMA.FTZ R170, R170, UR6, -R206 ;  /* 0x00000006aaaa7c23 */ /* 0x000fe200080108ce */
[----:B------:R-:W-:Y:S01]  /*57f0*/  FMUL.FTZ R207, R152, UR6 ;  /* 0x0000000698cf7c20 */ /* 0x000fe20008410000 */
[----:B------:R-:W-:-:S02]  /*5800*/  @!P1 VIADD R152, R214, 0x32440 ;  /* 0x00032440d6989836 */ /* 0x000fc40000000000 */
[--C-:B------:R-:W-:Y:S01]  /*5810*/  FFMA.FTZ R216, R209, UR6, -R217.reuse ;  /* 0x00000006d1d87c23 */ /* 0x100fe200080108d9 */
[----:B------:R-:W-:Y:S01]  /*5820*/  IADD3 R209, -R224, 0xb, RZ ;  /* 0x0000000be0d17810 */ /* 0x000fe20007ffe1ff */
[----:B------:R2:W-:Y:S01]  /*5830*/  MUFU.EX2 R199, R153 ;  /* 0x0000009900c77308 */ /* 0x0005e20000000800 */
[--C-:B0-----:R-:W-:Y:S01]  /*5840*/  FFMA.FTZ R213, R154, UR6, -R217.reuse ;  /* 0x000000069ad57c23 */ /* 0x101fe200080108d9 */
[----:B------:R-:W-:Y:S01]  /*5850*/  @!P1 PRMT R152, RZ, 0x654, R152 ;  /* 0x00000654ff989816 */ /* 0x000fe20000000098 */
[--C-:B------:R-:W-:Y:S01]  /*5860*/  FFMA.FTZ R215, R155, UR6, -R217.reuse ;  /* 0x000000069bd77c23 */ /* 0x100fe200080108d9 */
[--C-:B------:R-:W-:Y:S01]  /*5870*/  FFMA.FTZ R210, R210, UR6, -R217.reuse ;  /* 0x00000006d2d27c23 */ /* 0x100fe200080108d9 */
[----:B------:R0:W-:Y:S06]  /*5880*/  BAR.ARV R209, 0x100 ;  /* 0x000400d10000751d */ /* 0x0001ec0000002000 */
[----:B--2---:R-:W-:Y:S01]  /*5890*/  IADD3 R153, R224, 0x8, RZ ;  /* 0x00000008e0997810 */ /* 0x004fe20007ffe0ff */
[----:B------:R2:W-:Y:S01]  /*58a0*/  @!P1 SYNCS.ARRIVE.TRANS64.RED.A1T0 RZ, [R152+URZ], RZ ;  /* 0x000000ff98ff99a7 */ /* 0x0005e2000810043f */
        /* <DEDUP_REMOVED lines=136> */
[----:B--2---:R-:W-:Y:S01]  /*6130*/  F2FP.BF16.F32.PACK_AB R152, R198, R195 ;  /* 0x000000c3c698723e */ /* 0x004fe200000010ff */
[--C-:B------:R-:W-:Y:S01]  /*6140*/  FFMA.FTZ R159, R159, UR6, -R217.reuse ;  /* 0x000000069f9f7c23 */ /* 0x100fe200080108d9 */
[----:B-1----:R-:W-:Y:S01]  /*6150*/  F2FP.BF16.F32.PACK_AB R154, R208, R199 ;  /* 0x000000c7d09a723e */ /* 0x002fe200000010ff */
[--C-:B------:R-:W-:Y:S01]  /*6160*/  FFMA.FTZ R160, R160, UR6, -R217.reuse ;  /* 0x00000006a0a07c23 */ /* 0x100fe200080108d9 */
[----:B----4-:R-:W-:Y:S01]  /*6170*/  F2FP.BF16.F32.PACK_AB R153, R215, R213 ;  /* 0x000000d5d799723e */ /* 0x010fe200000010ff */
[--C-:B------:R-:W-:Y:S01]  /*6180*/  FFMA.FTZ R165, R165, UR6, -R217.reuse ;  /* 0x00000006a5a57c23 */ /* 0x100fe200080108d9 */
[----:B-----5:R-:W-:Y:S01]  /*6190*/  F2FP.BF16.F32.PACK_AB R155, R210, R216 ;  /* 0x000000d8d29b723e */ /* 0x020fe200000010ff */
        /* <DEDUP_REMOVED lines=28> */
[--C-:B------:R-:W-:Y:S01]  /*6360*/  FFMA.FTZ R186, R186, UR6, -R206.reuse ;  /* 0x00000006baba7c23 */ /* 0x100fe200080108ce */
[----:B------:R-:W-:Y:S01]  /*6370*/  FFMA.FTZ R227, R194, UR6, -R206 ;  /* 0x00000006c2e37c23 */ /* 0x000fe200080108ce */
[--C-:B------:R-:W-:Y:S01]  /*6380*/  FFMA.FTZ R190, R190, UR6, -R217.reuse ;  /* 0x00000006bebe7c23 */ /* 0x100fe200080108d9 */
[--C-:B------:R-:W-:Y:S01]  /*6390*/  FFMA.FTZ R229, R196, UR6, -R217.reuse ;  /* 0x00000006c4e57c23 */ /* 0x100fe200080108d9 */
[----:B------:R-:W-:Y:S01]  /*63a0*/  FFMA.FTZ R197, R212, UR6, -R217 ;  /* 0x00000006d4c57c23 */ /* 0x000fe200080108d9 */
[----:B------:R-:W-:Y:S01]  /*63b0*/  FFMA.FTZ R193, R193, R0, R195 ;  /* 0x00000000c1c17223 */ /* 0x000fe200000100c3 */
[----:B------:R-:W-:Y:S01]  /*63c0*/  MUFU.EX2 R159, R159 ;  /* 0x0000009f009f7308 */ /* 0x000fe20000000800 */
[----:B------:R-:W-:Y:S01]  /*63d0*/  FFMA.FTZ R0, R207, R3, R213 ;  /* 0x00000003cf007223 */ /* 0x000fe200000100d5 */
[----:B------:R-:W-:-:S02]  /*63e0*/  @!P1 VIADD R214, R214, 0x32460 ;  /* 0x00032460d6d69836 */ /* 0x000fc40000000000 */
[----:B------:R-:W-:Y:S01]  /*63f0*/  FADD.FTZ R198, R198, R193 ;  /* 0x000000c1c6c67221 */ /* 0x000fe20000010000 */
[----:B------:R-:W-:Y:S02]  /*6400*/  IMAD.MOV.U32 R207, RZ, RZ, R156 ;  /* 0x000000ffffcf7224 */ /* 0x000fe400078e009c */
[----:B------:R-:W-:Y:S01]  /*6410*/  FADD.FTZ R215, R215, R0 ;  /* 0x00000000d7d77221 */ /* 0x000fe20000010000 */
[----:B------:R-:W-:Y:S02]  /*6420*/  IMAD.MOV.U32 R206, RZ, RZ, R191 ;  /* 0x000000ffffce7224 */ /* 0x000fe400078e00bf */
[----:B------:R-:W-:Y:S01]  /*6430*/  FADD.FTZ R199, R199, R198 ;  /* 0x000000c6c7c77221 */ /* 0x000fe20000010000 */
[----:B------:R-:W3:Y:S01]  /*6440*/  MUFU.EX2 R160, R160 ;  /* 0x000000a000a07308 */ /* 0x000ee20000000800 */
[----:B------:R-:W-:Y:S01]  /*6450*/  FADD.FTZ R215, R216, R215 ;  /* 0x000000d7d8d77221 */ /* 0x000fe20000010000 */
[----:B------:R-:W-:Y:S01]  /*6460*/  @!P1 PRMT R214, RZ, 0x654, R214 ;  /* 0x00000654ffd69816 */ /* 0x000fe200000000d6 */
[----:B------:R-:W-:-:S02]  /*6470*/  FADD.FTZ R208, R208, R199 ;  /* 0x000000c7d0d07221 */ /* 0x000fc40000010000 */
[----:B------:R-:W-:-:S03]  /*6480*/  FADD.FTZ R210, R210, R215 ;  /* 0x000000d7d2d27221 */ /* 0x000fc60000010000 */
[----:B------:R-:W-:Y:S08]  /*6490*/  MUFU.EX2 R165, R165 ;  /* 0x000000a500a57308 */ /* 0x000ff00000000800 */
[----:B------:R-:W4:Y:S08]  /*64a0*/  MUFU.EX2 R167, R167 ;  /* 0x000000a700a77308 */ /* 0x000f300000000800 */
[----:B------:R-:W5:Y:S08]  /*64b0*/  MUFU.EX2 R162, R162 ;  /* 0x000000a200a27308 */ /* 0x000f700000000800 */
[----:B------:R-:W-:Y:S08]  /*64c0*/  MUFU.EX2 R164, R164 ;  /* 0x000000a400a47308 */ /* 0x000ff00000000800 */
[----:B------:R-:W-:Y:S08]  /*64d0*/  MUFU.EX2 R169, R169 ;  /* 0x000000a900a97308 */ /* 0x000ff00000000800 */
[----:B------:R-:W-:Y:S08]  /*64e0*/  MUFU.EX2 R171, R171 ;  /* 0x000000ab00ab7308 */ /* 0x000ff00000000800 */
[----:B------:R-:W0:Y:S08]  /*64f0*/  MUFU.EX2 R166, R166 ;  /* 0x000000a600a67308 */ /* 0x000e300000000800 */
[----:B------:R-:W0:Y:S08]  /*6500*/  MUFU.EX2 R168, R168 ;  /* 0x000000a800a87308 */ /* 0x000e300000000800 */
[----:B------:R-:W-:Y:S08]  /*6510*/  MUFU.EX2 R173, R173 ;  /* 0x000000ad00ad7308 */ /* 0x000ff00000000800 */
        /* <DEDUP_REMOVED lines=19> */
[----:B------:R-:W-:Y:S01]  /*6650*/  MUFU.EX2 R188, R188 ;  /* 0x000000bc00bc7308 */ /* 0x000fe20000000800 */
[----:B------:R-:W-:-:S02]  /*6660*/  WARPGROUP.DEPBAR.LE gsb0, 0x0 ;  /* 0x00008000000079c5 */ /* 0x000fc40000010000 */
[----:B-1----:R-:W-:-:S05]  /*6670*/  F2FP.BF16.F32.PACK_AB R152, R158, R157 ;  /* 0x0000009d9e98723e */ /* 0x002fca00000010ff */
[----:B------:R-:W1:Y:S01]  /*6680*/  MUFU.EX2 R227, R227 ;  /* 0x000000e300e37308 */ /* 0x000e620000000800 */
[----:B--2---:R-:W-:Y:S01]  /*6690*/  F2FP.BF16.F32.PACK_AB R154, R163, R161 ;  /* 0x000000a1a39a723e */ /* 0x004fe200000010ff */
[----:B------:R-:W-:Y:S01]  /*66a0*/  FADD.FTZ R157, R157, R208 ;  /* 0x000000d09d9d7221 */ /* 0x000fe20000010000 */
[----:B---3--:R-:W-:Y:S01]  /*66b0*/  F2FP.BF16.F32.PACK_AB R153, R160, R159 ;  /* 0x0000009fa099723e */ /* 0x008fe200000010ff */
[----:B------:R-:W-:Y:S01]  /*66c0*/  FADD.FTZ R159, R159, R210 ;  /* 0x000000d29f9f7221 */ /* 0x000fe20000010000 */
[----:B----4-:R-:W-:Y:S01]  /*66d0*/  F2FP.BF16.F32.PACK_AB R155, R167, R165 ;  /* 0x000000a5a79b723e */ /* 0x010fe200000010ff */
        /* <DEDUP_REMOVED lines=8> */
[----:B------:R-:W2:Y:S01]  /*6760*/  MUFU.EX2 R229, R229 ;  /* 0x000000e500e57308 */ /* 0x000ea20000000800 */
[----:B------:R-:W-:Y:S01]  /*6770*/  UMOV UR11, 0x40000040 ;  /* 0x40000040000b7882 */ /* 0x000fe20000000000 */
[----:B------:R-:W-:Y:S01]  /*6780*/  FADD.FTZ R163, R163, R158 ;  /* 0x0000009ea3a37221 */ /* 0x000fe20000010000 */
[----:B------:R-:W-:-:S03]  /*6790*/  FADD.FTZ R167, R167, R160 ;  /* 0x000000a0a7a77221 */ /* 0x000fc60000010000 */
[----:B-----5:R-:W-:Y:S01]  /*67a0*/  FADD.FTZ R163, R162, R163 ;  /* 0x000000a3a2a37221 */ /* 0x020fe20000010000 */
[----:B0-----:R-:W-:Y:S01]  /*67b0*/  FADD.FTZ R167, R166, R167 ;  /* 0x000000a7a6a77221 */ /* 0x001fe20000010000 */
[----:B------:R-:W-:Y:S08]  /*67c0*/  MUFU.EX2 R192, R192 ;  /* 0x000000c000c07308 */ /* 0x000ff00000000800 */
[----:B------:R-:W0:Y:S01]  /*67d0*/  MUFU.EX2 R197, R197 ;  /* 0x000000c500c57308 */ /* 0x000e220000000800 */
[----:B------:R-:W-:-:S02]  /*67e0*/  WARPGROUP.DEPBAR.LE gsb0, 0x0 ;  /* 0x00008000000079c5 */ /* 0x000fc40000010000 */
[C---:B------:R-:W-:Y:S01]  /*67f0*/  F2FP.BF16.F32.PACK_AB R152, R164.reuse, R162 ;  /* 0x000000a2a498723e */ /* 0x040fe200000010ff */
[----:B------:R-:W-:Y:S01]  /*6800*/  FADD.FTZ R164, R164, R163 ;  /* 0x000000a3a4a47221 */ /* 0x000fe20000010000 */
[----:B------:R-:W-:Y:S02]  /*6810*/  F2FP.BF16.F32.PACK_AB R154, R171, R169 ;  /* 0x000000a9ab9a723e */ /* 0x000fe400000010ff */
[C---:B------:R-:W-:Y:S01]  /*6820*/  F2FP.BF16.F32.PACK_AB R153, R168.reuse, R166 ;  /* 0x000000a6a899723e */ /* 0x040fe200000010ff */
[----:B------:R-:W-:Y:S01]  /*6830*/  FADD.FTZ R168, R168, R167 ;  /* 0x000000a7a8a87221 */ /* 0x000fe20000010000 */
[----:B------:R-:W-:Y:S01]  /*6840*/  F2FP.BF16.F32.PACK_AB R155, R175, R173 ;  /* 0x000000adaf9b723e */ /* 0x000fe200000010ff */
[----:B------:R-:W-:Y:S02]  /*6850*/  FADD.FTZ R164, R169, R164 ;  /* 0x000000a4a9a47221 */ /* 0x000fe40000010000 */
[----:B------:R-:W-:Y:S01]  /*6860*/  FADD.FTZ R168, R173, R168 ;  /* 0x000000a8ada87221 */ /* 0x000fe20000010000 */
[----:B------:R-:W-:Y:S01]  /*6870*/  WARPGROUP.ARRIVE ;  /* 0x00000000000079c5 */ /* 0x000fe20000000000 */
[----:B------:R-:W-:-:S02]  /*6880*/  FADD.FTZ R171, R171, R164 ;  /* 0x000000a4abab7221 */ /* 0x000fc40000010000 */
[----:B------:R-:W-:-:S03]  /*6890*/  FADD.FTZ R175, R175, R168 ;  /* 0x000000a8afaf7221 */ /* 0x000fc60000010000 */
[----:B------:R-:W-:Y:S01]  /*68a0*/  HGMMA.64x256x16.F32.BF16 R24, R152, gdesc[UR8].tnspB, R24, gsb0 ;  /* 0x43e0000898187df0 */ /* 0x000fe20008001818 */
[----:B------:R-:W-:Y:S01]  /*68b0*/  UIADD3 UR10, UR5, 0x180, URZ ;  /* 0x00000180050a7890 */ /* 0x000fe2000fffe03f */
[----:B------:R-:W-:Y:S01]  /*68c0*/  UMOV UR11, 0x40000040 ;  /* 0x40000040000b7882 */ /* 0x000fe20000000000 */
[----:B------:R-:W-:Y:S02]  /*68d0*/  WARPGROUP.DEPBAR.LE gsb0, 0x0 ;  /* 0x00008000000079c5 */ /* 0x000fe40000010000 */
[----:B------:R-:W-:Y:S01]  /*68e0*/  F2FP.BF16.F32.PACK_AB R152, R225, R170 ;  /* 0x000000aae198723e */ /* 0x000fe200000010ff */
[----:B------:R-:W-:Y:S01]  /*68f0*/  FADD.FTZ R170, R170, R171 ;  /* 0x000000abaaaa7221 */ /* 0x000fe20000010000 */
[----:B------:R-:W-:Y:S02]  /*6900*/  F2FP.BF16.F32.PACK_AB R154, R177, R172 ;  /* 0x000000acb19a723e */ /* 0x000fe400000010ff */
        /* <DEDUP_REMOVED lines=11> */
[----:B------:R-:W-:Y:S01]  /*69c0*/  FADD.FTZ R181, R181, R176 ;  /* 0x000000b0b5b57221 */ /* 0x000fe20000010000 */
        /* <DEDUP_REMOVED lines=13> */
[----:B------:R-:W-:-:S07]  /*6aa0*/  FADD.FTZ R185, R185, R180 ;  /* 0x000000b4b9b97221 */ /* 0x000fce0000010000 */
[----:B------:R-:W-:Y:S01]  /*6ab0*/  HGMMA.64x256x16.F32.BF16 R24, R152, gdesc[UR8].tnspB, R24, gsb0 ;  /* 0x43e0000898187df0 */ /* 0x000fe20008001818 */
[----:B------:R-:W-:Y:S01]  /*6ac0*/  UIADD3 UR10, UR5, 0x280, URZ ;  /* 0x00000280050a7890 */ /* 0x000fe2000fffe03f */
[----:B------:R-:W-:Y:S01]  /*6ad0*/  FADD.FTZ R189, R189, R184 ;  /* 0x000000b8bdbd7221 */ /* 0x000fe20000010000 */
[----:B------:R-:W-:Y:S01]  /*6ae0*/  UMOV UR11, 0x40000040 ;  /* 0x40000040000b7882 */ /* 0x000fe20000000000 */
[----:B------:R-:W-:Y:S02]  /*6af0*/  WARPGROUP.DEPBAR.LE gsb0, 0x0 ;  /* 0x00008000000079c5 */ /* 0x000fe40000010000 */
[----:B------:R-:W-:Y:S01]  /*6b00*/  F2FP.BF16.F32.PACK_AB R152, R211, R186 ;  /* 0x000000bad398723e */ /* 0x000fe200000010ff */
[----:B------:R-:W-:Y:S01]  /*6b10*/  FADD.FTZ R186, R186, R185 ;  /* 0x000000b9baba7221 */ /* 0x000fe20000010000 */
[----:B-1----:R-:W-:Y:S02]  /*6b20*/  F2FP.BF16.F32.PACK_AB R154, R227, R188 ;  /* 0x000000bce39a723e */ /* 0x002fe400000010ff */
[----:B--2---:R-:W-:Y:S01]  /*6b30*/  F2FP.BF16.F32.PACK_AB R153, R229, R190 ;  /* 0x000000bee599723e */ /* 0x004fe200000010ff */
[----:B------:R-:W-:Y:S01]  /*6b40*/  FADD.FTZ R190, R190, R189 ;  /* 0x000000bdbebe7221 */ /* 0x000fe20000010000 */
[----:B0-----:R-:W-:Y:S01]  /*6b50*/  F2FP.BF16.F32.PACK_AB R155, R197, R192 ;  /* 0x000000c0c59b723e */ /* 0x001fe200000010ff */
[----:B------:R-:W-:-:S02]  /*6b60*/  FADD.FTZ R211, R211, R186 ;  /* 0x000000bad3d37221 */ /* 0x000fc40000010000 */
[----:B------:R-:W-:Y:S01]  /*6b70*/  FADD.FTZ R229, R229, R190 ;  /* 0x000000bee5e57221 */ /* 0x000fe20000010000 */
[----:B------:R-:W-:Y:S01]  /*6b80*/  WARPGROUP.ARRIVE ;  /* 0x00000000000079c5 */ /* 0x000fe20000000000 */
[----:B------:R-:W-:Y:S02]  /*6b90*/  FADD.FTZ R0, R188, R211 ;  /* 0x000000d3bc007221 */ /* 0x000fe40000010000 */
[----:B------:R-:W-:Y:S02]  /*6ba0*/  FADD.FTZ R192, R192, R229 ;  /* 0x000000e5c0c07221 */ /* 0x000fe40000010000 */
[----:B------:R-:W-:-:S07]  /*6bb0*/  FADD.FTZ R0, R227, R0 ;  /* 0x00000000e3007221 */ /* 0x000fce0000010000 */
[----:B------:R-:W-:Y:S01]  /*6bc0*/  HGMMA.64x256x16.F32.BF16 R24, R152, gdesc[UR8].tnspB, R24, gsb0 ;  /* 0x43e0000898187df0 */ /* 0x000fe20008001818 */
[----:B------:R-:W-:Y:S02]  /*6bd0*/  FADD.FTZ R3, R197, R192 ;  /* 0x000000c0c5037221 */ /* 0x000fe40000010000 */
[----:B------:R-:W-:Y:S02]  /*6be0*/  WARPGROUP.DEPBAR.LE gsb0, 0x0 ;  /* 0x00008000000079c5 */ /* 0x000fe40000010000 */
[----:B------:R0:W-:Y:S01]  /*6bf0*/  @!P1 SYNCS.ARRIVE.TRANS64.RED.A1T0 RZ, [R214+URZ], RZ ;  /* 0x000000ffd6ff99a7 */ /* 0x0001e2000810043f */
[----:B------:R-:W-:Y:S05]  /*6c00*/  @P2 BRA `(.L_x_8007) ;  /* 0xffffffd400bc2947 */ /* 0x000fea000383ffff */
.L_x_7998:
[----:B------:R-:W1:Y:S01]  /*6c10*/  SHFL.BFLY PT, R5, R0, 0x2, 0x1f ;  /* 0x0c401f0000057f89 */ /* 0x000e6200000e0000 */
[----:B------:R-:W-:Y:S01]  /*6c20*/  R2UR UR4, R204 ;  /* 0x00000000cc0472ca */ /* 0x000fe200000e0000 */
[----:B------:R-:W-:Y:S01]  /*6c30*/  UIADD3 UR36, UR36, 0x1, URZ ;  /* 0x0000000124247890 */ /* 0x000fe2000fffe03f */
[----:B------:R-:W-:Y:S01]  /*6c40*/  IMAD.U32 R10, RZ, RZ, UR6 ;  /* 0x00000006ff0a7e24 */ /* 0x000fe2000f8e00ff */
[----:B------:R-:W2:Y:S01]  /*6c50*/  SHFL.BFLY PT, R6, R3, 0x2, 0x1f ;  /* 0x0c401f0003067f89 */ /* 0x000ea200000e0000 */
[----:B------:R-:W-:Y:S01]  /*6c60*/  IMAD.MOV.U32 R8, RZ, RZ, -0x800000 ;  /* 0xff800000ff087424 */ /* 0x000fe200078e00ff */
[----:B------:R-:W-:Y:S01]  /*6c70*/  UISETP.NE.AND UP0, UPT, UR36, 0x2, UPT ;  /* 0x000000022400788c */ /* 0x000fe2000bf05270 */
[----:B------:R3:W-:Y:S07]  /*6c80*/  BAR.ARV R209, 0x100 ;  /* 0x000400d10000751d */ /* 0x0007ee0000002000 */
[----:B------:R-:W-:Y:S01]  /*6c90*/  UIADD3 UR4, UR4, 0x1, URZ ;  /* 0x0000000104047890 */ /* 0x000fe2000fffe03f */
[----:B------:R-:W-:Y:S06]  /*6ca0*/  BAR.ARV 0x8, 0x120 ;  /* 0x0204800000007b1d */ /* 0x000fec0000002000 */
[----:B------:R-:W-:Y:S01]  /*6cb0*/  IMAD.U32 R204, RZ, RZ, UR4 ;  /* 0x00000004ffcc7e24 */ /* 0x000fe2000f8e00ff */
[----:B------:R-:W-:Y:S01]  /*6cc0*/  USEL UR4, URZ, 0x1, UP0 ;  /* 0x000000013f047887 */ /* 0x000fe20008000000 */
[----:B-1----:R-:W-:Y:S01]  /*6cd0*/  FADD.FTZ R5, R5, R0 ;  /* 0x0000000005057221 */ /* 0x002fe20000010000 */
[----:B------:R-:W-:Y:S01]  /*6ce0*/  IMAD.MOV.U32 R0, RZ, RZ, RZ ;  /* 0x000000ffff007224 */ /* 0x000fe200078e00ff */
[----:B------:R-:W-:Y:S01]  /*6cf0*/  PLOP3.LUT P0, PT, PT, PT, PT, 0x8, 0x0 ;  /* 0x000000000000781c */ /* 0x000fe20003f0e170 */
[----:B------:R-:W-:Y:S01]  /*6d00*/  USEL UR36, UR36, URZ, UP0 ;  /* 0x0000003f24247287 */ /* 0x000fe20008000000 */
[----:B--2---:R-:W-:Y:S01]  /*6d10*/  FADD.FTZ R6, R6, R3 ;  /* 0x0000000306067221 */ /* 0x004fe20000010000 */
[----:B------:R-:W1:Y:S01]  /*6d20*/  SHFL.BFLY PT, R4, R5, 0x1, 0x1f ;  /* 0x0c201f0005047f89 */ /* 0x000e6200000e0000 */
[----:B------:R-:W-:Y:S01]  /*6d30*/  IMAD.MOV.U32 R3, RZ, RZ, -0x800000 ;  /* 0xff800000ff037424 */ /* 0x000fe200078e00ff */
[----:B------:R-:W-:-:S02]  /*6d40*/  ULOP3.LUT UR37, UR37, UR4, URZ, 0x3c, !UPT ;  /* 0x0000000425257292 */ /* 0x000fc4000f8e3c3f */
[----:B------:R-:W2:Y:S01]  /*6d50*/  SHFL.BFLY PT, R7, R6, 0x1, 0x1f ;  /* 0x0c201f0006077f89 */ /* 0x000ea200000e0000 */
[----:B-1----:R-:W-:Y:S01]  /*6d60*/  FADD.FTZ R9, R5, R4 ;  /* 0x0000000405097221 */ /* 0x002fe20000010000 */
[----:B------:R-:W-:Y:S02]  /*6d70*/  IMAD.MOV.U32 R4, RZ, RZ, RZ ;  /* 0x000000ffff047224 */ /* 0x000fe400078e00ff */
[----:B--2---:R-:W-:Y:S02]  /*6d80*/  FADD.FTZ R7, R6, R7 ;  /* 0x0000000706077221 */ /* 0x004fe40000010000 */
[----:B------:R-:W-:-:S03]  /*6d90*/  FSETP.NE.FTZ.AND P1, PT, R9, RZ, PT ;  /* 0x000000ff0900720b */ /* 0x000fc60003f35000 */
[----:B------:R-:W-:-:S10]  /*6da0*/  FSETP.NE.FTZ.AND P2, PT, R7, RZ, PT ;  /* 0x000000ff0700720b */ /* 0x000fd40003f55000 */
[----:B------:R-:W1:Y:S03]  /*6db0*/  @P1 MUFU.RCP R4, R9 ;  /* 0x0000000900041308 */ /* 0x000e660000001000 */
[----:B------:R-:W-:-:S05]  /*6dc0*/  @P2 FMUL.FTZ R10, R10, 0.69314718246459960938 ;  /* 0x3f3172180a0a2820 */ /* 0x000fca0000410000 */
[----:B------:R-:W2:Y:S08]  /*6dd0*/  @P1 MUFU.LG2 R5, R9 ;  /* 0x0000000900051308 */ /* 0x000eb00000000c00 */
[----:B------:R-:W4:Y:S01]  /*6de0*/  @P2 MUFU.LG2 R6, R7 ;  /* 0x0000000700062308 */ /* 0x000f220000000c00 */
[-C--:B-1----:R-:W-:Y:S01]  /*6df0*/  FMUL.FTZ R24, R24, R4.reuse ;  /* 0x0000000418187220 */ /* 0x082fe20000410000 */
[-C--:B------:R-:W-:Y:S01]  /*6e00*/  FMUL.FTZ R25, R25, R4.reuse ;  /* 0x0000000419197220 */ /* 0x080fe20000410000 */
[-C--:B------:R-:W-:Y:S01]  /*6e10*/  FMUL.FTZ R28, R28, R4.reuse ;  /* 0x000000041c1c7220 */ /* 0x080fe20000410000 */
[-C--:B------:R-:W-:Y:S01]  /*6e20*/  FMUL.FTZ R29, R29, R4.reuse ;  /* 0x000000041d1d7220 */ /* 0x080fe20000410000 */
[-C--:B------:R-:W-:Y:S01]  /*6e30*/  FMUL.FTZ R32, R32, R4.reuse ;  /* 0x0000000420207220 */ /* 0x080fe20000410000 */
[-C--:B------:R-:W-:Y:S01]  /*6e40*/  FMUL.FTZ R33, R33, R4.reuse ;  /* 0x0000000421217220 */ /* 0x080fe20000410000 */
[-C--:B------:R-:W-:Y:S01]  /*6e50*/  FMUL.FTZ R36, R36, R4.reuse ;  /* 0x0000000424247220 */ /* 0x080fe20000410000 */
[----:B------:R4:W1:Y:S01]  /*6e60*/  @P2 MUFU.RCP R0, R7 ;  /* 0x0000000700002308 */ /* 0x0008620000001000 */
        /* <DEDUP_REMOVED lines=58> */
[----:B--2---:R-:W-:Y:S01]  /*7210*/  @P1 FMUL.FTZ R5, R5, 0.69314718246459960938 ;  /* 0x3f31721805051820 */ /* 0x004fe20000410000 */
[----:B----4-:R-:W-:Y:S01]  /*7220*/  @P2 FMUL.FTZ R7, R6, 0.69314718246459960938 ;  /* 0x3f31721806072820 */ /* 0x010fe20000410000 */
[-C--:B-1----:R-:W-:Y:S01]  /*7230*/  FMUL.FTZ R9, R83, R0.reuse ;  /* 0x0000000053097220 */ /* 0x082fe20000410000 */
        /* <DEDUP_REMOVED lines=65> */
[----:B---3--:R-:W-:-:S07]  /*7650*/  @P2 FFMA.FTZ R3, R10, R156, R7 ;  /* 0x0000009c0a032223 */ /* 0x008fce0000010007 */
.L_x_7986:
[----:B------:R-:W1:Y:S01]  /*7660*/  S2R R4, SR_CgaCtaId ;  /* 0x0000000000047919 */ /* 0x000e620000008800 */
[----:B------:R-:W-:Y:S01]  /*7670*/  MOV R151, 0x400 ;  /* 0x0000040000977802 */ /* 0x000fe20000000f00 */
[----:B------:R-:W-:Y:S01]  /*7680*/  BSSY B0, `(.L_x_8008) ;  /* 0x00002b0000007945 */ /* 0x000fe20003800000 */
[----:B------:R-:W-:Y:S02]  /*7690*/  BAR.SYNC.DEFER_BLOCKING 0x5, 0x120 ;  /* 0x0144800000007b1d */ /* 0x000fe40000010000 */
[----:B-1----:R-:W-:-:S05]  /*76a0*/  LEA R151, R4, R151, 0x18 ;  /* 0x0000009704977211 */ /* 0x002fca00078ec0ff */
[----:B------:R-:W1:Y:S02]  /*76b0*/  LDS.128 R4, [R151+0x324d0] ;  /* 0x0324d00097047984 */ /* 0x000e640000000c00 */
[----:B-1----:R-:W-:Y:S01]  /*76c0*/  R2UR UR5, R6 ;  /* 0x00000000060572ca */ /* 0x002fe200000e0000 */
[----:B------:R-:W-:Y:S06]  /*76d0*/  BAR.ARV 0x4, 0x120 ;  /* 0x0104800000007b1d */ /* 0x000fec0000002000 */
[----:B------:R-:W-:Y:S08]  /*76e0*/  @P0 BRA `(.L_x_8009) ;  /* 0x0000001c00840947 */ /* 0x000ff00003800000 */
[----:B------:R-:W1:Y:S01]  /*76f0*/  S2R R4, SR_SWINHI ;  /* 0x0000000000047919 */ /* 0x000e620000002f00 */
[----:B------:R-:W-:Y:S02]  /*7700*/  R2UR UR4, R202 ;  /* 0x00000000ca0472ca */ /* 0x000fe400000e0000 */
[----:B------:R-:W-:Y:S01]  /*7710*/  R2UR UR6, R203 ;  /* 0x00000000cb0672ca */ /* 0x000fe200000e0000 */
[----:B------:R-:W-:Y:S01]  /*7720*/  BAR.SYNC.DEFER_BLOCKING 0x1, 0x100 ;  /* 0x0044000000007b1d */ /* 0x000fe20000010000 */
[----:B------:R-:W-:Y:S02]  /*7730*/  F2FP.BF16.F32.PACK_AB R24, R25, R24 ;  /* 0x000000181918723e */ /* 0x000fe400000010ff */
[----:B------:R-:W-:Y:S02]  /*7740*/  F2FP.BF16.F32.PACK_AB R25, R165, R26 ;  /* 0x0000001aa519723e */ /* 0x000fe400000010ff */
[----:B------:R-:W-:Y:S02]  /*7750*/  F2FP.BF16.F32.PACK_AB R26, R29, R28 ;  /* 0x0000001c1d1a723e */ /* 0x000fe400000010ff */
[----:B------:R-:W-:-:S02]  /*7760*/  F2FP.BF16.F32.PACK_AB R32, R33, R32 ;  /* 0x000000202120723e */ /* 0x000fc400000010ff */
[----:B------:R-:W-:Y:S01]  /*7770*/  F2FP.BF16.F32.PACK_AB R27, R12, R27 ;  /* 0x0000001b0c1b723e */ /* 0x000fe200000010ff */
[----:B------:R-:W-:Y:S01]  /*7780*/  USHF.L.U32 UR8, UR4, 0x2, URZ ;  /* 0x0000000204087899 */ /* 0x000fe2000800063f */
        /* <DEDUP_REMOVED lines=15> */
[----:B------:R-:W-:Y:S02]  /*7880*/  MOV R10, R151 ;  /* 0x00000097000a7202 */ /* 0x000fe40000000f00 */
[----:B-1----:R-:W-:Y:S02]  /*7890*/  MOV R11, R4 ;  /* 0x00000004000b7202 */ /* 0x002fe40000000f00 */
[----:B------:R-:W-:Y:S02]  /*78a0*/  F2FP.BF16.F32.PACK_AB R56, R57, R56 ;  /* 0x000000383938723e */ /* 0x000fe400000010ff */
[----:B------:R-:W-:Y:S01]  /*78b0*/  F2FP.BF16.F32.PACK_AB R50, R53, R52 ;  /* 0x000000343532723e */ /* 0x000fe200000010ff */
[----:B------:R-:W-:Y:S01]  /*78c0*/  IMAD.WIDE R106, R221, 0x2, R10 ;  /* 0x00000002dd6a7825 */ /* 0x000fe200078e020a */
[----:B------:R-:W-:-:S02]  /*78d0*/  F2FP.BF16.F32.PACK_AB R51, R159, R51 ;  /* 0x000000339f33723e */ /* 0x000fc400000010ff */
[----:B------:R-:W-:Y:S02]  /*78e0*/  F2FP.BF16.F32.PACK_AB R57, R158, R58 ;  /* 0x0000003a9e39723e */ /* 0x000fe400000010ff */
[C---:B------:R-:W-:Y:S02]  /*78f0*/  IADD3 R173, P1, R106.reuse, 0x20, RZ ;  /* 0x000000206aad7810 */ /* 0x040fe40007f3e0ff */
[C---:B------:R-:W-:Y:S02]  /*7900*/  IADD3 R175, P0, R106.reuse, 0x40, RZ ;  /* 0x000000406aaf7810 */ /* 0x040fe40007f1e0ff */
[C---:B------:R-:W-:Y:S01]  /*7910*/  IADD3 R183, P5, R106.reuse, 0x4040, RZ ;  /* 0x000040406ab77810 */ /* 0x040fe20007fbe0ff */
[--C-:B------:R-:W-:Y:S01]  /*7920*/  IMAD.X R15, RZ, RZ, R107.reuse, P1 ;  /* 0x000000ffff0f7224 */ /* 0x100fe200008e066b */
[C---:B------:R-:W-:Y:S01]  /*7930*/  IADD3 R177, P4, R106.reuse, 0x60, RZ ;  /* 0x000000606ab17810 */ /* 0x040fe20007f9e0ff */
[--C-:B------:R-:W-:Y:S01]  /*7940*/  IMAD.X R17, RZ, RZ, R107.reuse, P0 ;  /* 0x000000ffff117224 */ /* 0x100fe200000e066b */
[C---:B------:R-:W-:Y:S01]  /*7950*/  LOP3.LUT R13, R106.reuse, 0x380, RZ, 0xc0, !PT ;  /* 0x000003806a0d7812 */ /* 0x040fe200078ec0ff */
[--C-:B------:R-:W-:Y:S01]  /*7960*/  IMAD.X R39, RZ, RZ, R107.reuse, P5 ;  /* 0x000000ffff277224 */ /* 0x100fe200028e066b */
[C---:B------:R-:W-:Y:S01]  /*7970*/  IADD3 R179, P3, R106.reuse, 0x4000, RZ ;  /* 0x000040006ab37810 */ /* 0x040fe20007f7e0ff */
[----:B------:R-:W-:Y:S01]  /*7980*/  IMAD.X R19, RZ, RZ, R107, P4 ;  /* 0x000000ffff137224 */ /* 0x000fe200020e066b */
[----:B------:R-:W-:-:S02]  /*7990*/  IADD3 R181, P6, R106, 0x4020, RZ ;  /* 0x000040206ab57810 */ /* 0x000fc40007fde0ff */
[C---:B------:R-:W-:Y:S01]  /*79a0*/  IADD3 R187, P1, R106.reuse, 0x8000, RZ ;  /* 0x000080006abb7810 */ /* 0x040fe20007f3e0ff */
[--C-:B------:R-:W-:Y:S01]  /*79b0*/  IMAD.X R21, RZ, RZ, R107.reuse, P3 ;  /* 0x000000ffff157224 */ /* 0x100fe200018e066b */
[----:B------:R-:W-:Y:S01]  /*79c0*/  LOP3.LUT R14, R173, 0x380, RZ, 0xc0, !PT ;  /* 0x00000380ad0e7812 */ /* 0x000fe200078ec0ff */
[--C-:B------:R-:W-:Y:S01]  /*79d0*/  IMAD.X R31, RZ, RZ, R107.reuse, P6 ;  /* 0x000000ffff1f7224 */ /* 0x100fe200030e066b */
[C---:B------:R-:W-:Y:S01]  /*79e0*/  IADD3 R185, P2, R106.reuse, 0x4060, RZ ;  /* 0x000040606ab97810 */ /* 0x040fe20007f5e0ff */
[----:B------:R-:W-:Y:S01]  /*79f0*/  IMAD.X R55, RZ, RZ, R107, P1 ;  /* 0x000000ffff377224 */ /* 0x000fe200008e066b */
[----:B------:R-:W-:Y:S02]  /*7a00*/  LOP3.LUT R16, R175, 0x380, RZ, 0xc0, !PT ;  /* 0x00000380af107812 */ /* 0x000fe400078ec0ff */
[----:B------:R-:W-:Y:S02]  /*7a10*/  LOP3.LUT R18, R177, 0x380, RZ, 0xc0, !PT ;  /* 0x00000380b1127812 */ /* 0x000fe400078ec0ff */
[----:B------:R-:W-:-:S02]  /*7a20*/  IADD3 R4, P5, R106, 0xc020, RZ ;  /* 0x0000c0206a047810 */ /* 0x000fc40007fbe0ff */
[----:B------:R-:W-:Y:S02]  /*7a30*/  SHF.R.U64 R13, R13, 0x3, RZ ;  /* 0x000000030d0d7819 */ /* 0x000fe400000012ff */
[----:B------:R-:W-:Y:S01]  /*7a40*/  LOP3.LUT R20, R179, 0x380, RZ, 0xc0, !PT ;  /* 0x00000380b3147812 */ /* 0x000fe200078ec0ff */
[--C-:B------:R-:W-:Y:S01]  /*7a50*/  IMAD.X R99, RZ, RZ, R107.reuse, P5 ;  /* 0x000000ffff637224 */ /* 0x100fe200028e066b */
[----:B------:R-:W-:Y:S02]  /*7a60*/  IADD3 R189, P0, R106, 0x8020, RZ ;  /* 0x000080206abd7810 */ /* 0x000fe40007f1e0ff */
[----:B------:R-:W-:Y:S02]  /*7a70*/  SHF.R.U64 R14, R14, 0x3, RZ ;  /* 0x000000030e0e7819 */ /* 0x000fe400000012ff */
[----:B------:R-:W-:Y:S01]  /*7a80*/  LOP3.LUT R30, R181, 0x380, RZ, 0xc0, !PT ;  /* 0x00000380b51e7812 */ /* 0x000fe200078ec0ff */
[----:B------:R-:W-:Y:S01]  /*7a90*/  IMAD.X R63, RZ, RZ, R107, P0 ;  /* 0x000000ffff3f7224 */ /* 0x000fe200000e066b */
[----:B------:R-:W-:-:S02]  /*7aa0*/  IADD3 R191, P4, R106, 0x8040, RZ ;  /* 0x000080406abf7810 */ /* 0x000fc40007f9e0ff */
[----:B------:R-:W-:Y:S02]  /*7ab0*/  IADD3.X R47, RZ, R107, RZ, P2, !PT ;  /* 0x0000006bff2f7210 */ /* 0x000fe400017fe4ff */
[----:B------:R-:W-:Y:S01]  /*7ac0*/  SHF.R.U64 R16, R16, 0x3, RZ ;  /* 0x0000000310107819 */ /* 0x000fe200000012ff */
[--C-:B------:R-:W-:Y:S01]  /*7ad0*/  IMAD.X R71, RZ, RZ, R107.reuse, P4 ;  /* 0x000000ffff477224 */ /* 0x100fe200020e066b */
[----:B------:R-:W-:Y:S02]  /*7ae0*/  LOP3.LUT R38, R183, 0x380, RZ, 0xc0, !PT ;  /* 0x00000380b7267812 */ /* 0x000fe400078ec0ff */
[C---:B------:R-:W-:Y:S02]  /*7af0*/  IADD3 R193, P3, R106.reuse, 0x8060, RZ ;  /* 0x000080606ac17810 */ /* 0x040fe40007f7e0ff */
[C---:B------:R-:W-:Y:S02]  /*7b00*/  IADD3 R195, P6, R106.reuse, 0xc000, RZ ;  /* 0x0000c0006ac37810 */ /* 0x040fe40007fde0ff */
[C---:B------:R-:W-:Y:S01]  /*7b10*/  IADD3 R102, P2, R106.reuse, 0xc040, RZ ;  /* 0x0000c0406a667810 */ /* 0x040fe20007f5e0ff */
[--C-:B------:R-:W-:Y:S01]  /*7b20*/  IMAD.X R79, RZ, RZ, R107.reuse, P3 ;  /* 0x000000ffff4f7224 */ /* 0x100fe200018e066b */
[----:B------:R-:W-:Y:S01]  /*7b30*/  IADD3 R6, P1, R106, 0xc060, RZ ;  /* 0x0000c0606a067810 */ /* 0x000fe20007f3e0ff */
[--C-:B------:R-:W-:Y:S01]  /*7b40*/  IMAD.X R95, RZ, RZ, R107.reuse, P6 ;  /* 0x000000ffff5f7224 */ /* 0x100fe200030e066b */
[----:B------:R-:W-:Y:S01]  /*7b50*/  SHF.R.U64 R18, R18, 0x3, RZ ;  /* 0x0000000312127819 */ /* 0x000fe200000012ff */
[----:B------:R-:W-:Y:S01]  /*7b60*/  IMAD.X R103, RZ, RZ, R107, P2 ;  /* 0x000000ffff677224 */ /* 0x000fe200010e066b */
[----:B------:R-:W-:-:S02]  /*7b70*/  LOP3.LUT R46, R185, 0x380, RZ, 0xc0, !PT ;  /* 0x00000380b92e7812 */ /* 0x000fc400078ec0ff */
[----:B------:R-:W-:Y:S01]  /*7b80*/  LOP3.LUT R106, R13, R106, RZ, 0x3c, !PT ;  /* 0x0000006a0d6a7212 */ /* 0x000fe200078e3cff */
[----:B------:R-:W-:Y:S01]  /*7b90*/  IMAD.X R13, RZ, RZ, R107, P1 ;  /* 0x000000ffff0d7224 */ /* 0x000fe200008e066b */
[----:B------:R-:W-:Y:S02]  /*7ba0*/  SHF.R.U64 R20, R20, 0x3, RZ ;  /* 0x0000000314147819 */ /* 0x000fe400000012ff */
[----:B------:R-:W-:Y:S02]  /*7bb0*/  LOP3.LUT R54, R187, 0x380, RZ, 0xc0, !PT ;  /* 0x00000380bb367812 */ /* 0x000fe400078ec0ff */
[----:B------:R-:W-:Y:S02]  /*7bc0*/  LOP3.LUT R98, R4, 0x380, RZ, 0xc0, !PT ;  /* 0x0000038004627812 */ /* 0x000fe400078ec0ff */
        /* <DEDUP_REMOVED lines=9> */
[----:B------:R-:W-:Y:S02]  /*7c60*/  LOP3.LUT R165, R6, 0x380, RZ, 0xc0, !PT ;  /* 0x0000038006a57812 */ /* 0x000fe400078ec0ff */
[----:B------:R-:W-:Y:S02]  /*7c70*/  LOP3.LUT R20, R20, R179, RZ, 0x3c, !PT ;  /* 0x000000b314147212 */ /* 0x000fe400078e3cff */
[----:B------:R-:W-:Y:S02]  /*7c80*/  SHF.R.U64 R54, R54, 0x3, RZ ;  /* 0x0000000336367819 */ /* 0x000fe400000012ff */
[----:B------:R-:W-:Y:S02]  /*7c90*/  LOP3.LUT R94, R195, 0x380, RZ, 0xc0, !PT ;  /* 0x00000380c35e7812 */ /* 0x000fe400078ec0ff */
[----:B------:R-:W-:-:S02]  /*7ca0*/  MOV R106, R106 ;  /* 0x0000006a006a7202 */ /* 0x000fc40000000f00 */
[----:B------:R-:W-:Y:S02]  /*7cb0*/  SHF.R.U64 R29, R98, 0x3, RZ ;  /* 0x00000003621d7819 */ /* 0x000fe400000012ff */
[----:B------:R-:W-:Y:S01]  /*7cc0*/  LOP3.LUT R30, R30, R181, RZ, 0x3c, !PT ;  /* 0x000000b51e1e7212 */ /* 0x000fe200078e3cff */
[----:B------:R1:W-:Y:S01]  /*7cd0*/  STSM.16.M88.4 [R106], R24 ;  /* 0x000000186a007844 */ /* 0x0003e20000000200 */
[----:B------:R-:W-:Y:S02]  /*7ce0*/  SHF.R.U64 R62, R62, 0x3, RZ ;  /* 0x000000033e3e7819 */ /* 0x000fe400000012ff */
[----:B------:R-:W-:Y:S02]  /*7cf0*/  LOP3.LUT R107, R102, 0x380, RZ, 0xc0, !PT ;  /* 0x00000380666b7812 */ /* 0x000fe400078ec0ff */
[----:B------:R-:W-:Y:S02]  /*7d00*/  MOV R14, R14 ;  /* 0x0000000e000e7202 */ /* 0x000fe40000000f00 */
[----:B------:R-:W-:-:S02]  /*7d10*/  LOP3.LUT R38, R38, R183, RZ, 0x3c, !PT ;  /* 0x000000b726267212 */ /* 0x000fc400078e3cff */
[----:B------:R-:W-:Y:S01]  /*7d20*/  SHF.R.U64 R70, R70, 0x3, RZ ;  /* 0x0000000346467819 */ /* 0x000fe200000012ff */
[----:B------:R2:W-:Y:S01]  /*7d30*/  STSM.16.M88.4 [R14], R32 ;  /* 0x000000200e007844 */ /* 0x0005e20000000200 */
[----:B------:R-:W-:Y:S02]  /*7d40*/  MOV R16, R16 ;  /* 0x0000001000107202 */ /* 0x000fe40000000f00 */
[----:B------:R-:W-:Y:S02]  /*7d50*/  LOP3.LUT R46, R46, R185, RZ, 0x3c, !PT ;  /* 0x000000b92e2e7212 */ /* 0x000fe400078e3cff */
[----:B------:R-:W-:Y:S01]  /*7d60*/  SHF.R.U64 R78, R78, 0x3, RZ ;  /* 0x000000034e4e7819 */ /* 0x000fe200000012ff */
[----:B------:R3:W-:Y:S01]  /*7d70*/  STSM.16.M88.4 [R16], R40 ;  /* 0x0000002810007844 */ /* 0x0007e20000000200 */
[----:B------:R-:W-:Y:S02]  /*7d80*/  SHF.R.U64 R165, R165, 0x3, RZ ;  /* 0x00000003a5a57819 */ /* 0x000fe400000012ff */
[----:B------:R-:W-:-:S02]  /*7d90*/  MOV R18, R18 ;  /* 0x0000001200127202 */ /* 0x000fc40000000f00 */
[----:B------:R-:W-:Y:S02]  /*7da0*/  F2FP.BF16.F32.PACK_AB R64, R65, R64 ;  /* 0x000000404140723e */ /* 0x000fe400000010ff */
[----:B------:R-:W-:Y:S01]  /*7db0*/  LOP3.LUT R54, R54, R187, RZ, 0x3c, !PT ;  /* 0x000000bb36367212 */ /* 0x000fe200078e3cff */
[----:B------:R3:W-:Y:S01]  /*7dc0*/  STSM.16.M88.4 [R18], R48 ;  /* 0x0000003012007844 */ /* 0x0007e20000000200 */
[----:B------:R-:W-:Y:S02]  /*7dd0*/  SHF.R.U64 R94, R94, 0x3, RZ ;  /* 0x000000035e5e7819 */ /* 0x000fe400000012ff */
[----:B------:R-:W-:Y:S02]  /*7de0*/  LOP3.LUT R98, R29, R4, RZ, 0x3c, !PT ;  /* 0x000000041d627212 */ /* 0x000fe400078e3cff */
[----:B------:R-:W-:Y:S02]  /*7df0*/  MOV R20, R20 ;  /* 0x0000001400147202 */ /* 0x000fe40000000f00 */
[----:B------:R-:W-:-:S02]  /*7e00*/  F2FP.BF16.F32.PACK_AB R58, R61, R60 ;  /* 0x0000003c3d3a723e */ /* 0x000fc400000010ff */
[----:B------:R-:W-:Y:S02]  /*7e10*/  F2FP.BF16.F32.PACK_AB R59, R157, R59 ;  /* 0x0000003b9d3b723e */ /* 0x000fe400000010ff */
[----:B------:R-:W-:Y:S02]  /*7e20*/  F2FP.BF16.F32.PACK_AB R65, R155, R66 ;  /* 0x000000429b41723e */ /* 0x000fe400000010ff */
[----:B------:R-:W-:Y:S01]  /*7e30*/  F2FP.BF16.F32.PACK_AB R72, R73, R72 ;  /* 0x000000484948723e */ /* 0x000fe200000010ff */
[----:B------:R3:W-:Y:S01]  /*7e40*/  STSM.16.M88.4 [R20], R56 ;  /* 0x0000003814007844 */ /* 0x0007e20000000200 */
[----:B------:R-:W-:Y:S02]  /*7e50*/  LOP3.LUT R62, R62, R189, RZ, 0x3c, !PT ;  /* 0x000000bd3e3e7212 */ /* 0x000fe400078e3cff */
[----:B------:R-:W-:Y:S02]  /*7e60*/  SHF.R.U64 R107, R107, 0x3, RZ ;  /* 0x000000036b6b7819 */ /* 0x000fe400000012ff */
[----:B------:R-:W-:-:S02]  /*7e70*/  MOV R30, R30 ;  /* 0x0000001e001e7202 */ /* 0x000fc40000000f00 */
[----:B------:R-:W-:Y:S02]  /*7e80*/  F2FP.BF16.F32.PACK_AB R66, R69, R68 ;  /* 0x000000444542723e */ /* 0x000fe400000010ff */
[----:B------:R-:W-:Y:S02]  /*7e90*/  F2FP.BF16.F32.PACK_AB R67, R154, R67 ;  /* 0x000000439a43723e */ /* 0x000fe400000010ff */
[----:B------:R-:W-:Y:S02]  /*7ea0*/  F2FP.BF16.F32.PACK_AB R73, R153, R74 ;  /* 0x0000004a9949723e */ /* 0x000fe400000010ff */
[----:B------:R-:W-:Y:S01]  /*7eb0*/  F2FP.BF16.F32.PACK_AB R80, R81, R80 ;  /* 0x000000505150723e */ /* 0x000fe200000010ff */
[----:B------:R3:W-:Y:S01]  /*7ec0*/  STSM.16.M88.4 [R30], R64 ;  /* 0x000000401e007844 */ /* 0x0007e20000000200 */
[----:B------:R-:W-:Y:S02]  /*7ed0*/  LOP3.LUT R70, R70, R191, RZ, 0x3c, !PT ;  /* 0x000000bf46467212 */ /* 0x000fe400078e3cff */
[----:B------:R-:W-:-:S02]  /*7ee0*/  MOV R38, R38 ;  /* 0x0000002600267202 */ /* 0x000fc40000000f00 */
[----:B------:R-:W-:Y:S02]  /*7ef0*/  F2FP.BF16.F32.PACK_AB R74, R77, R76 ;  /* 0x0000004c4d4a723e */ /* 0x000fe400000010ff */
[----:B------:R-:W-:Y:S02]  /*7f00*/  F2FP.BF16.F32.PACK_AB R75, R152, R75 ;  /* 0x0000004b984b723e */ /* 0x000fe400000010ff */
[----:B------:R-:W-:Y:S02]  /*7f10*/  F2FP.BF16.F32.PACK_AB R81, R9, R82 ;  /* 0x000000520951723e */ /* 0x000fe400000010ff */
[----:B------:R-:W-:Y:S01]  /*7f20*/  LOP3.LUT R78, R78, R193, RZ, 0x3c, !PT ;  /* 0x000000c14e4e7212 */ /* 0x000fe200078e3cff */
[----:B------:R3:W-:Y:S01]  /*7f30*/  STSM.16.M88.4 [R38], R72 ;  /* 0x0000004826007844 */ /* 0x0007e20000000200 */
[----:B------:R-:W-:Y:S02]  /*7f40*/  LOP3.LUT R12, R165, R6, RZ, 0x3c, !PT ;  /* 0x00000006a50c7212 */ /* 0x000fe400078e3cff */
[----:B------:R-:W-:-:S02]  /*7f50*/  MOV R46, R46 ;  /* 0x0000002e002e7202 */ /* 0x000fc40000000f00 */
[----:B------:R-:W-:Y:S02]  /*7f60*/  F2FP.BF16.F32.PACK_AB R82, R85, R84 ;  /* 0x000000545552723e */ /* 0x000fe400000010ff */
[----:B------:R-:W-:Y:S02]  /*7f70*/  F2FP.BF16.F32.PACK_AB R83, R83, R86 ;  /* 0x000000565353723e */ /* 0x000fe400000010ff */
[----:B------:R-:W-:Y:S02]  /*7f80*/  LOP3.LUT R94, R94, R195, RZ, 0x3c, !PT ;  /* 0x000000c35e5e7212 */ /* 0x000fe400078e3cff */
[----:B------:R-:W-:Y:S01]  /*7f90*/  MOV R54, R54 ;  /* 0x0000003600367202 */ /* 0x000fe20000000f00 */
[----:B------:R3:W-:Y:S01]  /*7fa0*/  STSM.16.M88.4 [R46], R80 ;  /* 0x000000502e007844 */ /* 0x0007e20000000200 */
[----:B------:R-:W-:Y:S02]  /*7fb0*/  MOV R6, R98 ;  /* 0x0000006200067202 */ /* 0x000fe40000000f00 */
[----:B------:R-:W-:-:S02]  /*7fc0*/  F2FP.BF16.F32.PACK_AB R84, R89, R88 ;  /* 0x000000585954723e */ /* 0x000fc400000010ff */
        /* <DEDUP_REMOVED lines=41> */
[----:B------:R-:W-:Y:S01]  /*8260*/  MOV R4, R12 ;  /* 0x0000000c00047202 */ /* 0x000fe20000000f00 */
[----:B------:R-:W-:Y:S01]  /*8270*/  IMAD.U32 R13, RZ, RZ, UR6 ;  /* 0x00000006ff0d7e24 */ /* 0x000fe2000f8e00ff */
[----:B------:R-:W-:Y:S01]  /*8280*/  F2FP.BF16.F32.PACK_AB R146, R149, R148 ;  /* 0x000000949592723e */ /* 0x000fe200000010ff */
[----:B------:R3:W-:Y:S01]  /*8290*/  STSM.16.M88.4 [R102], R136 ;  /* 0x0000008866007844 */ /* 0x0007e20000000200 */
[----:B------:R-:W-:Y:S01]  /*82a0*/  F2FP.BF16.F32.PACK_AB R147, R0, R150 ;  /* 0x000000960093723e */ /* 0x000fe200000010ff */
[----:B------:R-:W-:Y:S01]  /*82b0*/  ULDC.64 UR6, c[0x0][0xce0] ;  /* 0x0003380000067ab9 */ /* 0x000fe20000000a00 */
[----:B------:R-:W1:Y:S01]  /*82c0*/  LDC R77, c[0x0][0xb88] ;  /* 0x0002e200ff4d7b82 */ /* 0x000e620000000800 */
[----:B------:R-:W-:Y:S01]  /*82d0*/  UISETP.NE.U32.AND UP1, UPT, UR6, URZ, UPT ;  /* 0x0000003f0600728c */ /* 0x000fe2000bf25070 */
[----:B------:R-:W-:Y:S01]  /*82e0*/  PLOP3.LUT P1, PT, PT, PT, UP0, 0x80, 0x0 ;  /* 0x000000000000781c */ /* 0x000fe20003f2f008 */
[----:B------:R3:W-:Y:S01]  /*82f0*/  STSM.16.M88.4 [R4], R144 ;  /* 0x0000009004007844 */ /* 0x0007e20000000200 */
[----:B------:R-:W-:-:S04]  /*8300*/  IMAD.U32 R12, RZ, RZ, UR4 ;  /* 0x00000004ff0c7e24 */ /* 0x000fc8000f8e00ff */
[----:B------:R-:W-:Y:S01]  /*8310*/  BAR.SYNC.DEFER_BLOCKING 0x1, 0x100 ;  /* 0x0044000000007b1d */ /* 0x000fe20000010000 */
[----:B------:R-:W-:-:S06]  /*8320*/  UISETP.NE.AND.EX UP1, UPT, UR7, URZ, UPT, UP1 ;  /* 0x0000003f0700728c */ /* 0x000fcc000bf25310 */
[----:B------:R-:W-:-:S05]  /*8330*/  PLOP3.LUT P2, PT, PT, PT, UP1, 0x80, 0x0 ;  /* 0x000000000000781c */ /* 0x000fca0003f4f018 */
[----:B------:R-:W-:-:S04]  /*8340*/  @UP1 UIADD3 UR6, UP2, UR8, UR6, URZ ;  /* 0x0000000608061290 */ /* 0x000fc8000ff5e03f */
[----:B------:R-:W-:Y:S02]  /*8350*/  @UP1 UIADD3.X UR7, UR9, UR7, URZ, UP2, !UPT ;  /* 0x0000000709071290 */ /* 0x000fe400097fe43f */
[----:B--2---:R-:W-:-:S04]  /*8360*/  IMAD.U32 R14, RZ, RZ, UR6 ;  /* 0x00000006ff0e7e24 */ /* 0x004fc8000f8e00ff */
[----:B------:R-:W-:Y:S01]  /*8370*/  IMAD.U32 R15, RZ, RZ, UR7 ;  /* 0x00000007ff0f7e24 */ /* 0x000fe2000f8e00ff */
[----:B------:R-:W2:Y:S01]  /*8380*/  @P1 LDG.E R0, desc[UR60][R12.64] ;  /* 0x0000003c0c001981 */ /* 0x000ea2000c1e1900 */
[----:B------:R-:W-:Y:S01]  /*8390*/  IMAD R9, R22, 0x40, R2 ;  /* 0x0000004016097824 */ /* 0x000fe200078e0202 */
[----:B------:R-:W-:Y:S02]  /*83a0*/  UMOV UR4, URZ ;  /* 0x0000003f00047c82 */ /* 0x000fe40008000000 */
[----:B-1----:R3:W5:Y:S01]  /*83b0*/  @P2 LDG.E R77, desc[UR60][R14.64] ;  /* 0x0000003c0e4d2981 */ /* 0x002762000c1e1900 */
[----:B------:R-:W-:-:S03]  /*83c0*/  IMAD.WIDE R10, R9, 0x2, R10 ;  /* 0x00000002090a7825 */ /* 0x000fc600078e020a */
[----:B------:R-:W-:Y:S02]  /*83d0*/  IADD3 R25, P0, R10, 0x1000, RZ ;  /* 0x000010000a197810 */ /* 0x000fe40007f1e0ff */
[----:B--2---:R-:W-:Y:S01]  /*83e0*/  @P1 R2UR UR4, R0 ;  /* 0x00000000000412ca */ /* 0x004fe200000e0000 */
[----:B---3--:R-:W-:-:S14]  /*83f0*/  @P2 BRA `(.L_x_8010) ;  /* 0x0000000000102947 */ /* 0x008fdc0003800000 */
[----:B------:R-:W-:Y:S05]  /*8400*/  @!P1 BRA `(.L_x_8010) ;  /* 0x00000000000c9947 */ /* 0x000fea0003800000 */
[----:B------:R-:W2:Y:S04]  /*8410*/  LDG.E R0, desc[UR60][R12.64] ;  /* 0x0000003c0c007981 */ /* 0x000ea8000c1e1900 */
[----:B-----5:R-:W2:Y:S02]  /*8420*/  LDG.E R77, desc[UR60][R12.64+0x4] ;  /* 0x0000043c0c4d7981 */ /* 0x020ea4000c1e1900 */
[----:B--2---:R-:W-:-:S07]  /*8430*/  IMAD.IADD R77, R77, 0x1, -R0 ;  /* 0x000000014d4d7824 */ /* 0x004fce00078e0a00 */
.L_x_8010:
[----:B------:R-:W-:Y:S01]  /*8440*/  R2UR UR16, R201 ;  /* 0x00000000c91072ca */ /* 0x000fe200000e0000 */
[----:B------:R-:W-:Y:S01]  /*8450*/  ULDC.64 UR12, c[0x0][0xc70] ;  /* 0x00031c00000c7ab9 */ /* 0x000fe20000000a00 */
[----:B------:R-:W-:Y:S01]  /*8460*/  R2UR UR15, R203 ;  /* 0x00000000cb0f72ca */ /* 0x000fe200000e0000 */
[----:B------:R-:W-:Y:S01]  /*8470*/  USHF.R.S32.HI UR9, URZ, 0x1f, UR4 ;  /* 0x0000001f3f097899 */ /* 0x000fe20008011404 */
[----:B------:R-:W-:Y:S01]  /*8480*/  R2UR UR14, R202 ;  /* 0x00000000ca0e72ca */ /* 0x000fe200000e0000 */
[----:B------:R-:W-:Y:S01]  /*8490*/  UMOV UR8, UR4 ;  /* 0x0000000400087c82 */ /* 0x000fe20008000000 */
[----:B------:R-:W-:Y:S01]  /*84a0*/  LOP3.LUT R24, R25, 0x380, RZ, 0xc0, !PT ;  /* 0x0000038019187812 */ /* 0x000fe200078ec0ff */
[----:B------:R-:W-:Y:S01]  /*84b0*/  IMAD R6, R200, 0x80, R220 ;  /* 0x00000080c8067824 */ /* 0x000fe200078e02dc */
[----:B------:R-:W-:Y:S02]  /*84c0*/  IADD3 R17, P1, R10, 0x2000, RZ ;  /* 0x000020000a117810 */ /* 0x000fe40007f3e0ff */
[----:B------:R-:W-:-:S02]  /*84d0*/  SHF.R.U64 R24, R24, 0x3, RZ ;  /* 0x0000000318187819 */ /* 0x000fc400000012ff */
[----:B------:R-:W-:Y:S01]  /*84e0*/  LOP3.LUT R16, R17, 0x380, RZ, 0xc0, !PT ;  /* 0x0000038011107812 */ /* 0x000fe200078ec0ff */
[----:B------:R-:W-:Y:S01]  /*84f0*/  USHF.R.S32.HI UR11, URZ, 0x1f, UR16 ;  /* 0x0000001f3f0b7899 */ /* 0x000fe20008011410 */
[----:B------:R-:W-:Y:S01]  /*8500*/  IADD3 R13, P2, R10, 0x3000, RZ ;  /* 0x000030000a0d7810 */ /* 0x000fe20007f5e0ff */
[----:B------:R-:W-:Y:S01]  /*8510*/  USEL UR15, UR15, URZ, !UP0 ;  /* 0x0000003f0f0f7287 */ /* 0x000fe2000c000000 */
[----:B------:R-:W-:Y:S01]  /*8520*/  SHF.R.S32.HI R0, RZ, 0x1f, R6 ;  /* 0x0000001fff007819 */ /* 0x000fe20000011406 */
[----:B------:R-:W-:Y:S01]  /*8530*/  UIMAD UR10, UR11, UR12, URZ ;  /* 0x0000000c0b0a72a4 */ /* 0x000fe2000f8e023f */
[----:B------:R-:W-:Y:S01]  /*8540*/  LOP3.LUT R24, R24, R25, RZ, 0x3c, !PT ;  /* 0x0000001918187212 */ /* 0x000fe200078e3cff */
[----:B------:R-:W-:Y:S01]  /*8550*/  UIMAD.WIDE.U32 UR6, UR16, UR12, UR8 ;  /* 0x0000000c100672a5 */ /* 0x000fe2000f8e0008 */
[----:B------:R-:W-:Y:S01]  /*8560*/  SHF.R.U64 R16, R16, 0x3, RZ ;  /* 0x0000000310107819 */ /* 0x000fe200000012ff */
[----:B------:R-:W-:Y:S01]  /*8570*/  UIMAD UR10, UR16, UR13, UR10 ;  /* 0x0000000d100a72a4 */ /* 0x000fe2000f8e020a */
[----:B------:R-:W-:Y:S01]  /*8580*/  LOP3.LUT R12, R13, 0x380, RZ, 0xc0, !PT ;  /* 0x000003800d0c7812 */ /* 0x000fe200078ec0ff */
[----:B------:R-:W-:Y:S01]  /*8590*/  USEL UR14, UR14, URZ, !UP0 ;  /* 0x0000003f0e0e7287 */ /* 0x000fe2000c000000 */
[----:B------:R-:W-:Y:S01]  /*85a0*/  IADD3.X R25, RZ, R11, RZ, P0, !PT ;  /* 0x0000000bff197210 */ /* 0x000fe200007fe4ff */
[----:B------:R-:W-:Y:S01]  /*85b0*/  ULDC.64 UR12, c[0x0][0xc78] ;  /* 0x00031e00000c7ab9 */ /* 0x000fe20000000a00 */
[----:B------:R-:W-:Y:S01]  /*85c0*/  UIADD3 UR7, UR7, UR10, URZ ;  /* 0x0000000a07077290 */ /* 0x000fe2000fffe03f */
[----:B------:R-:W-:Y:S01]  /*85d0*/  IADD3 R69, P0, R10, 0x8000, RZ ;  /* 0x000080000a457810 */ /* 0x000fe20007f1e0ff */
[----:B------:R-:W-:Y:S01]  /*85e0*/  UIMAD UR8, UR15, UR12, URZ ;  /* 0x0000000c0f0872a4 */ /* 0x000fe2000f8e023f */
[----:B------:R-:W-:Y:S01]  /*85f0*/  LOP3.LUT R16, R16, R17, RZ, 0x3c, !PT ;  /* 0x0000001110107212 */ /* 0x000fe200078e3cff */
[----:B------:R-:W-:Y:S01]  /*8600*/  UIMAD.WIDE.U32 UR6, UR14, UR12, UR6 ;  /* 0x0000000c0e0672a5 */ /* 0x000fe2000f8e0006 */
[----:B------:R-:W-:Y:S01]  /*8610*/  SHF.R.U64 R12, R12, 0x3, RZ ;  /* 0x000000030c0c7819 */ /* 0x000fe200000012ff */
[----:B------:R-:W-:Y:S01]  /*8620*/  UIMAD UR8, UR14, UR13, UR8 ;  /* 0x0000000d0e0872a4 */ /* 0x000fe2000f8e0208 */
[----:B------:R-:W-:Y:S01]  /*8630*/  IMAD.X R17, RZ, RZ, R11, P1 ;  /* 0x000000ffff117224 */ /* 0x000fe200008e060b */
[----:B------:R-:W-:Y:S01]  /*8640*/  IADD3 R61, P1, R10, 0x9000, RZ ;  /* 0x000090000a3d7810 */ /* 0x000fe20007f3e0ff */
[----:B------:R-:W-:Y:S01]  /*8650*/  ULDC.64 UR12, c[0x0][0xba0] ;  /* 0x0002e800000c7ab9 */ /* 0x000fe20000000a00 */
[----:B------:R-:W-:-:S02]  /*8660*/  IADD3 R4, P3, R6, UR6, RZ ;  /* 0x0000000606047c10 */ /* 0x000fc4000ff7e0ff */
[----:B------:R-:W-:Y:S01]  /*8670*/  IMAD.U32 R9, RZ, RZ, UR8 ;  /* 0x00000008ff097e24 */ /* 0x000fe2000f8e00ff */
[----:B------:R-:W-:Y:S02]  /*8680*/  LOP3.LUT R68, R69, 0x380, RZ, 0xc0, !PT ;  /* 0x0000038045447812 */ /* 0x000fe400078ec0ff */
[----:B------:R-:W-:Y:S02]  /*8690*/  IADD3 R45, P6, R10, 0x4000, RZ ;  /* 0x000040000a2d7810 */ /* 0x000fe40007fde0ff */
[----:B------:R-:W-:Y:S01]  /*86a0*/  IADD3.X R9, R0, UR7, R9, P3, !PT ;  /* 0x0000000700097c10 */ /* 0x000fe20009ffe409 */
[----:B------:R-:W-:Y:S01]  /*86b0*/  ULDC.64 UR6, c[0x0][0xc40] ;  /* 0x0003100000067ab9 */ /* 0x000fe20000000a00 */
[----:B------:R-:W-:Y:S01]  /*86c0*/  LOP3.LUT R12, R12, R13, RZ, 0x3c, !PT ;  /* 0x0000000d0c0c7212 */ /* 0x000fe200078e3cff */
[----:B------:R-:W-:Y:S01]  /*86d0*/  IMAD.X R13, RZ, RZ, R11, P2 ;  /* 0x000000ffff0d7224 */ /* 0x000fe200010e060b */
[----:B------:R-:W-:Y:S01]  /*86e0*/  LEA R50, P3, R4, UR6, 0x2 ;  /* 0x0000000604327c11 */ /* 0x000fe2000f8610ff */
[----:B------:R-:W-:Y:S01]  /*86f0*/  VIADD R0, R6, 0x8 ;  /* 0x0000000806007836 */ /* 0x000fe20000000000 */
[----:B------:R-:W-:-:S02]  /*8700*/  IADD3 R41, P5, R10, 0x5000, RZ ;  /* 0x000050000a297810 */ /* 0x000fc40007fbe0ff */
[----:B------:R-:W-:Y:S02]  /*8710*/  LEA.HI.X R51, R4, UR7, R9, 0x2, P3 ;  /* 0x0000000704337c11 */ /* 0x000fe400098f1409 */
[C---:B------:R-:W-:Y:S02]  /*8720*/  IADD3 R37, P4, R10.reuse, 0x6000, RZ ;  /* 0x000060000a257810 */ /* 0x040fe40007f9e0ff */
[----:B------:R-:W-:Y:S02]  /*8730*/  IADD3 R29, P3, R10, 0x7000, RZ ;  /* 0x000070000a1d7810 */ /* 0x000fe40007f7e0ff */
[----:B------:R-:W-:Y:S02]  /*8740*/  LOP3.LUT R60, R61, 0x380, RZ, 0xc0, !PT ;  /* 0x000003803d3c7812 */ /* 0x000fe400078ec0ff */
[----:B------:R-:W-:Y:S02]  /*8750*/  SHF.R.U64 R68, R68, 0x3, RZ ;  /* 0x0000000344447819 */ /* 0x000fe400000012ff */
[----:B------:R-:W-:-:S02]  /*8760*/  LOP3.LUT R44, R45, 0x380, RZ, 0xc0, !PT ;  /* 0x000003802d2c7812 */ /* 0x000fc400078ec0ff */
[----:B------:R-:W-:Y:S02]  /*8770*/  IADD3 R49, P2, R10, 0xa000, RZ ;  /* 0x0000a0000a317810 */ /* 0x000fe40007f5e0ff */
[----:B------:R-:W-:Y:S02]  /*8780*/  LOP3.LUT R40, R41, 0x380, RZ, 0xc0, !PT ;  /* 0x0000038029287812 */ /* 0x000fe400078ec0ff */
[----:B------:R-:W-:Y:S02]  /*8790*/  LOP3.LUT R36, R37, 0x380, RZ, 0xc0, !PT ;  /* 0x0000038025247812 */ /* 0x000fe400078ec0ff */
[----:B------:R-:W-:Y:S02]  /*87a0*/  LOP3.LUT R28, R29, 0x380, RZ, 0xc0, !PT ;  /* 0x000003801d1c7812 */ /* 0x000fe400078ec0ff */
[----:B------:R-:W-:Y:S02]  /*87b0*/  SHF.R.U64 R60, R60, 0x3, RZ ;  /* 0x000000033c3c7819 */ /* 0x000fe400000012ff */
[----:B------:R-:W-:Y:S01]  /*87c0*/  LOP3.LUT R68, R68, R69, RZ, 0x3c, !PT ;  /* 0x0000004544447212 */ /* 0x000fe200078e3cff */
[----:B------:R-:W-:Y:S01]  /*87d0*/  IMAD.X R69, RZ, RZ, R11, P0 ;  /* 0x000000ffff457224 */ /* 0x000fe200000e060b */
[----:B------:R-:W-:-:S02]  /*87e0*/  SHF.R.U64 R44, R44, 0x3, RZ ;  /* 0x000000032c2c7819 */ /* 0x000fc400000012ff */
[----:B------:R-:W-:Y:S02]  /*87f0*/  LOP3.LUT R48, R49, 0x380, RZ, 0xc0, !PT ;  /* 0x0000038031307812 */ /* 0x000fe400078ec0ff */
[----:B------:R-:W-:Y:S02]  /*8800*/  LOP3.LUT P0, RZ, R205, 0x3, RZ, 0xc0, !PT ;  /* 0x00000003cdff7812 */ /* 0x000fe4000780c0ff */
[----:B------:R-:W-:Y:S02]  /*8810*/  SHF.R.U64 R40, R40, 0x3, RZ ;  /* 0x0000000328287819 */ /* 0x000fe400000012ff */
[----:B------:R-:W-:Y:S02]  /*8820*/  SHF.R.U64 R36, R36, 0x3, RZ ;  /* 0x0000000324247819 */ /* 0x000fe400000012ff */
[----:B------:R-:W-:Y:S02]  /*8830*/  SHF.R.U64 R28, R28, 0x3, RZ ;  /* 0x000000031c1c7819 */ /* 0x000fe400000012ff */
[----:B------:R-:W-:Y:S01]  /*8840*/  LOP3.LUT R60, R60, R61, RZ, 0x3c, !PT ;  /* 0x0000003d3c3c7212 */ /* 0x000fe200078e3cff */
[--C-:B------:R-:W-:Y:S01]  /*8850*/  IMAD.X R61, RZ, RZ, R11.reuse, P1 ;  /* 0x000000ffff3d7224 */ /* 0x100fe200008e060b */
[----:B------:R-:W-:Y:S01]  /*8860*/  LOP3.LUT R44, R44, R45, RZ, 0x3c, !PT ;  /* 0x0000002d2c2c7212 */ /* 0x000fe200078e3cff */
[----:B------:R-:W-:Y:S01]  /*8870*/  IMAD.X R45, RZ, RZ, R11, P6 ;  /* 0x000000ffff2d7224 */ /* 0x000fe200030e060b */
[----:B------:R-:W-:-:S02]  /*8880*/  SHF.R.U64 R48, R48, 0x3, RZ ;  /* 0x0000000330307819 */ /* 0x000fc400000012ff */
[-C--:B-----5:R-:W-:Y:S02]  /*8890*/  ISETP.GE.OR P1, PT, R6, R77.reuse, P0 ;  /* 0x0000004d0600720c */ /* 0x0a0fe40000726670 */
[----:B------:R-:W-:Y:S02]  /*88a0*/  IADD3 R21, P6, R10, 0xb000, RZ ;  /* 0x0000b0000a157810 */ /* 0x000fe40007fde0ff */
[----:B------:R-:W-:Y:S02]  /*88b0*/  ISETP.GE.OR P0, PT, R0, R77, P0 ;  /* 0x0000004d0000720c */ /* 0x000fe40000706670 */
        /* <DEDUP_REMOVED lines=9> */
[C---:B------:R-:W-:Y:S01]  /*8950*/  LOP3.LUT R15, R10.reuse, 0x380, RZ, 0xc0, !PT ;  /* 0x000003800a0f7812 */ /* 0x040fe200078ec0ff */
[----:B------:R1:W-:Y:S01]  /*8960*/  @!P0 STG.E desc[UR60][R50.64+0x20], R3 ;  /* 0x0000200332008986 */ /* 0x0003e2000c10193c */
[C---:B------:R-:W-:Y:S02]  /*8970*/  IADD3 R65, P4, R10.reuse, 0xd000, RZ ;  /* 0x0000d0000a417810 */ /* 0x040fe40007f9e0ff */
[C---:B------:R-:W-:Y:S01]  /*8980*/  IADD3 R57, P3, R10.reuse, 0xe000, RZ ;  /* 0x0000e0000a397810 */ /* 0x040fe20007f7e0ff */
[----:B------:R-:W-:Y:S01]  /*8990*/  UIMAD UR6, UR9, UR12, URZ ;  /* 0x0000000c090672a4 */ /* 0x000fe2000f8e023f */
[----:B------:R-:W-:Y:S01]  /*89a0*/  LOP3.LUT R20, R21, 0x380, RZ, 0xc0, !PT ;  /* 0x0000038015147812 */ /* 0x000fe200078ec0ff */
[----:B------:R-:W-:Y:S01]  /*89b0*/  IMAD.U32 R23, RZ, RZ, UR12 ;  /* 0x0000000cff177e24 */ /* 0x000fe2000f8e00ff */
[----:B------:R-:W-:Y:S01]  /*89c0*/  IADD3 R9, P2, R10, 0xf000, RZ ;  /* 0x0000f0000a097810 */ /* 0x000fe20007f5e0ff */
[----:B------:R2:W-:Y:S01]  /*89d0*/  @!P1 STG.E desc[UR60][R50.64], R8 ;  /* 0x0000000832009986 */ /* 0x0005e2000c10193c */
[----:B------:R-:W-:-:S02]  /*89e0*/  LOP3.LUT R72, R73, 0x380, RZ, 0xc0, !PT ;  /* 0x0000038049487812 */ /* 0x000fc400078ec0ff */
[----:B------:R-:W-:Y:S01]  /*89f0*/  LOP3.LUT R64, R65, 0x380, RZ, 0xc0, !PT ;  /* 0x0000038041407812 */ /* 0x000fe200078ec0ff */
[----:B------:R-:W-:Y:S01]  /*8a00*/  IMAD.X R53, RZ, RZ, R11, P2 ;  /* 0x000000ffff357224 */ /* 0x000fe200010e060b */
[----:B------:R-:W-:Y:S02]  /*8a10*/  LOP3.LUT R56, R57, 0x380, RZ, 0xc0, !PT ;  /* 0x0000038039387812 */ /* 0x000fe400078ec0ff */
[----:B------:R-:W-:Y:S02]  /*8a20*/  SHF.R.U64 R15, R15, 0x3, RZ ;  /* 0x000000030f0f7819 */ /* 0x000fe400000012ff */
[----:B-1----:R-:W-:Y:S01]  /*8a30*/  SHF.R.S32.HI R3, RZ, 0x1f, R2 ;  /* 0x0000001fff037819 */ /* 0x002fe20000011402 */
[----:B------:R-:W-:Y:S01]  /*8a40*/  UIMAD UR6, UR4, UR13, UR6 ;  /* 0x0000000d040672a4 */ /* 0x000fe2000f8e0206 */
[----:B------:R-:W-:Y:S01]  /*8a50*/  SHF.R.U64 R20, R20, 0x3, RZ ;  /* 0x0000000314147819 */ /* 0x000fe200000012ff */
[----:B------:R-:W5:Y:S01]  /*8a60*/  LD.E.128 R24, desc[UR60][R24.64] ;  /* 0x0000003c18187980 */ /* 0x000f62000c101d00 */
[----:B------:R-:W-:-:S02]  /*8a70*/  LOP3.LUT R0, R9, 0x380, RZ, 0xc0, !PT ;  /* 0x0000038009007812 */ /* 0x000fc400078ec0ff */
[----:B------:R-:W-:Y:S01]  /*8a80*/  SHF.R.U64 R72, R72, 0x3, RZ ;  /* 0x0000000348487819 */ /* 0x000fe200000012ff */
[----:B------:R-:W5:Y:S01]  /*8a90*/  LD.E.128 R16, desc[UR60][R16.64] ;  /* 0x0000003c10107980 */ /* 0x000f62000c101d00 */
[----:B------:R-:W-:Y:S02]  /*8aa0*/  SHF.R.U64 R64, R64, 0x3, RZ ;  /* 0x0000000340407819 */ /* 0x000fe400000012ff */
[----:B------:R-:W-:Y:S01]  /*8ab0*/  SHF.R.U64 R56, R56, 0x3, RZ ;  /* 0x0000000338387819 */ /* 0x000fe200000012ff */
[----:B------:R-:W5:Y:S01]  /*8ac0*/  LD.E.128 R44, desc[UR60][R44.64] ;  /* 0x0000003c2c2c7980 */ /* 0x000f62000c101d00 */
[----:B------:R-:W-:Y:S01]  /*8ad0*/  LOP3.LUT R20, R20, R21, RZ, 0x3c, !PT ;  /* 0x0000001514147212 */ /* 0x000fe200078e3cff */
[----:B------:R-:W-:Y:S01]  /*8ae0*/  IMAD.X R21, RZ, RZ, R11, P6 ;  /* 0x000000ffff157224 */ /* 0x000fe200030e060b */
[----:B------:R-:W-:Y:S01]  /*8af0*/  LOP3.LUT R10, R15, R10, RZ, 0x3c, !PT ;  /* 0x0000000a0f0a7212 */ /* 0x000fe200078e3cff */
[----:B------:R-:W5:Y:S01]  /*8b00*/  LD.E.128 R40, desc[UR60][R40.64] ;  /* 0x0000003c28287980 */ /* 0x000f62000c101d00 */
[----:B------:R-:W-:-:S02]  /*8b10*/  SHF.R.U64 R0, R0, 0x3, RZ ;  /* 0x0000000300007819 */ /* 0x000fc400000012ff */
[----:B------:R-:W-:Y:S01]  /*8b20*/  LOP3.LUT R72, R72, R73, RZ, 0x3c, !PT ;  /* 0x0000004948487212 */ /* 0x000fe200078e3cff */
[--C-:B------:R-:W-:Y:S01]  /*8b30*/  IMAD.X R73, RZ, RZ, R11.reuse, P5 ;  /* 0x000000ffff497224 */ /* 0x100fe200028e060b */
[----:B------:R-:W-:Y:S01]  /*8b40*/  LOP3.LUT R64, R64, R65, RZ, 0x3c, !PT ;  /* 0x0000004140407212 */ /* 0x000fe200078e3cff */
[--C-:B------:R-:W-:Y:S01]  /*8b50*/  IMAD.X R65, RZ, RZ, R11.reuse, P4 ;  /* 0x000000ffff417224 */ /* 0x100fe200020e060b */
[----:B------:R-:W-:Y:S01]  /*8b60*/  LOP3.LUT R56, R56, R57, RZ, 0x3c, !PT ;  /* 0x0000003938387212 */ /* 0x000fe200078e3cff */
[----:B------:R-:W-:Y:S01]  /*8b70*/  IMAD.X R57, RZ, RZ, R11, P3 ;  /* 0x000000ffff397224 */ /* 0x000fe200018e060b */
[----:B------:R-:W-:Y:S01]  /*8b80*/  LOP3.LUT R52, R0, R9, RZ, 0x3c, !PT ;  /* 0x0000000900347212 */ /* 0x000fe200078e3cff */
[----:B------:R-:W5:Y:S04]  /*8b90*/  LD.E.128 R32, desc[UR60][R10.64] ;  /* 0x0000003c0a207980 */ /* 0x000f68000c101d00 */
[----:B------:R-:W5:Y:S04]  /*8ba0*/  LD.E.128 R12, desc[UR60][R12.64] ;  /* 0x0000003c0c0c7980 */ /* 0x000f68000c101d00 */
[----:B------:R-:W5:Y:S04]  /*8bb0*/  LD.E.128 R36, desc[UR60][R36.64] ;  /* 0x0000003c24247980 */ /* 0x000f68000c101d00 */
[----:B--2---:R1:W5:Y:S04]  /*8bc0*/  LD.E.128 R8, desc[UR60][R20.64] ;  /* 0x0000003c14087980 */ /* 0x004368000c101d00 */
[----:B------:R-:W5:Y:S04]  /*8bd0*/  LD.E.128 R28, desc[UR60][R28.64] ;  /* 0x0000003c1c1c7980 */ /* 0x000f68000c101d00 */
[----:B------:R-:W5:Y:S01]  /*8be0*/  LD.E.128 R68, desc[UR60][R68.64] ;  /* 0x0000003c44447980 */ /* 0x000f62000c101d00 */
[----:B-1----:R-:W-:-:S03]  /*8bf0*/  IMAD.WIDE.U32 R20, R23, UR4, R2 ;  /* 0x0000000417147c25 */ /* 0x002fc6000f8e0002 */
[----:B------:R-:W5:Y:S01]  /*8c00*/  LD.E.128 R60, desc[UR60][R60.64] ;  /* 0x0000003c3c3c7980 */ /* 0x000f62000c101d00 */
[----:B------:R-:W-:Y:S01]  /*8c10*/  VIADD R21, R21, UR6 ;  /* 0x0000000615157c36 */ /* 0x000fe20008000000 */
[----:B------:R-:W-:Y:S02]  /*8c20*/  ULDC.64 UR6, c[0x0][0xbe0] ;  /* 0x0002f80000067ab9 */ /* 0x000fe40000000a00 */
[----:B------:R-:W5:Y:S04]  /*8c30*/  LD.E.128 R48, desc[UR60][R48.64] ;  /* 0x0000003c30307980 */ /* 0x000f68000c101d00 */
        /* <DEDUP_REMOVED lines=11> */
[----:B------:R-:W-:Y:S01]  /*8cf0*/  IMAD.U32 R23, RZ, RZ, UR6 ;  /* 0x00000006ff177e24 */ /* 0x000fe2000f8e00ff */
[----:B------:R-:W-:Y:S01]  /*8d00*/  UIMAD UR4, UR16, UR7, UR4 ;  /* 0x00000007100472a4 */ /* 0x000fe2000f8e0204 */
[----:B------:R-:W-:-:S02]  /*8d10*/  IMAD R77, R200, -0x80, R77 ;  /* 0xffffff80c84d7824 */ /* 0x000fc400078e024d */
[----:B------:R-:W-:Y:S01]  /*8d20*/  IMAD.WIDE.U32 R20, R23, UR16, R20 ;  /* 0x0000001017147c25 */ /* 0x000fe2000f8e0014 */
[----:B------:R-:W-:Y:S02]  /*8d30*/  ULDC.64 UR6, c[0x0][0xbe8] ;  /* 0x0002fa0000067ab9 */ /* 0x000fe40000000a00 */
[CC--:B------:R-:W-:Y:S01]  /*8d40*/  ISETP.GE.AND P3, PT, R22.reuse, R77.reuse, PT ;  /* 0x0000004d1600720c */ /* 0x0c0fe20003f66270 */
[----:B------:R-:W-:Y:S01]  /*8d50*/  VIADD R21, R21, UR4 ;  /* 0x0000000415157c36 */ /* 0x000fe20008000000 */
[----:B------:R-:W-:Y:S01]  /*8d60*/  UIMAD UR4, UR15, UR6, URZ ;  /* 0x000000060f0472a4 */ /* 0x000fe2000f8e023f */
[----:B------:R-:W-:Y:S01]  /*8d70*/  VIADD R151, R151, 0x32420 ;  /* 0x0003242097977836 */ /* 0x000fe20000000000 */
[C---:B------:R-:W-:Y:S01]  /*8d80*/  IADD3 R0, R22.reuse, 0x20, RZ ;  /* 0x0000002016007810 */ /* 0x040fe20007ffe0ff */
[----:B------:R-:W-:Y:S01]  /*8d90*/  IMAD.U32 R79, RZ, RZ, UR6 ;  /* 0x00000006ff4f7e24 */ /* 0x000fe2000f8e00ff */
[----:B------:R-:W-:Y:S01]  /*8da0*/  UIMAD UR4, UR14, UR7, UR4 ;  /* 0x000000070e0472a4 */ /* 0x000fe2000f8e0204 */
[----:B------:R-:W-:Y:S01]  /*8db0*/  VIADD R3, R22, 0x60 ;  /* 0x0000006016037836 */ /* 0x000fe20000000000 */
[----:B------:R-:W-:Y:S01]  /*8dc0*/  ISETP.GE.AND P0, PT, R0, R77, PT ;  /* 0x0000004d0000720c */ /* 0x000fe20003f06270 */
[----:B------:R-:W-:Y:S01]  /*8dd0*/  IMAD.WIDE.U32 R78, R79, UR14, R20 ;  /* 0x0000000e4f4e7c25 */ /* 0x000fe2000f8e0014 */
[----:B------:R-:W-:-:S02]  /*8de0*/  PRMT R151, RZ, 0x654, R151 ;  /* 0x00000654ff977816 */ /* 0x000fc40000000097 */
[--C-:B------:R-:W-:Y:S01]  /*8df0*/  SHF.R.S32.HI R23, RZ, 0x1f, R22.reuse ;  /* 0x0000001fff177819 */ /* 0x100fe20000011416 */
[----:B------:R-:W-:Y:S01]  /*8e00*/  VIADD R0, R22, 0x40 ;  /* 0x0000004016007836 */ /* 0x000fe20000000000 */
[----:B------:R-:W-:Y:S01]  /*8e10*/  BSSY B1, `(.L_x_8011) ;  /* 0x000001d000017945 */ /* 0x000fe20003800000 */
[----:B------:R-:W-:Y:S01]  /*8e20*/  VIADD R83, R79, UR4 ;  /* 0x000000044f537c36 */ /* 0x000fe20008000000 */
[----:B-1----:R1:W-:Y:S01]  /*8e30*/  SYNCS.ARRIVE.TRANS64.RED.A1T0 RZ, [R151+URZ], RZ ;  /* 0x000000ff97ff79a7 */ /* 0x0023e2000810043f */
[-C--:B------:R-:W-:Y:S02]  /*8e40*/  ISETP.GE.AND P2, PT, R3, R77.reuse, PT ;  /* 0x0000004d0300720c */ /* 0x080fe40003f46270 */
[----:B------:R-:W-:Y:S01]  /*8e50*/  ISETP.GE.AND P1, PT, R0, R77, PT ;  /* 0x0000004d0000720c */ /* 0x000fe20003f26270 */
[----:B------:R-:W-:Y:S01]  /*8e60*/  IMAD.WIDE R76, R200, 0x80, R22 ;  /* 0x00000080c84c7825 */ /* 0x000fe200078e0216 */
[----:B------:R-:W-:Y:S11]  /*8e70*/  @P3 BRA `(.L_x_8012) ;  /* 0x0000000000583947 */ /* 0x000ff60003800000 */
        /* <DEDUP_REMOVED lines=13> */
[----:B------:R-:W-:Y:S02]  /*8f50*/  IMAD.IADD R3, R21, 0x1, R3 ;  /* 0x0000000115037824 */ /* 0x000fe400078e0203 */
[----:B------:R-:W-:Y:S01]  /*8f60*/  VIADD R4, R2, 0xc0 ;  /* 0x000000c002047836 */ /* 0x000fe20000000000 */
[----:B------:R-:W-:Y:S02]  /*8f70*/  ISETP.GE.AND P5, PT, R0, UR4, PT ;  /* 0x0000000400007c0c */ /* 0x000fe4000bfa6270 */
[----:B------:R-:W-:-:S02]  /*8f80*/  LEA.HI.X R81, R20, UR7, R3, 0x1, P6 ;  /* 0x0000000714517c11 */ /* 0x000fc4000b0f0c03 */
[----:B------:R-:W-:-:S03]  /*8f90*/  ISETP.GE.AND P6, PT, R4, UR4, PT ;  /* 0x0000000404007c0c */ /* 0x000fc6000bfc6270 */
[----:B-----5:R2:W-:Y:S04]  /*8fa0*/  @!P4 STG.E.128 desc[UR60][R80.64], R32 ;  /* 0x000000205000c986 */ /* 0x0205e8000c101d3c */
[----:B------:R2:W-:Y:S04]  /*8fb0*/  @!P3 STG.E.128 desc[UR60][R80.64+0x80], R44 ;  /* 0x0000802c5000b986 */ /* 0x0005e8000c101d3c */
[----:B------:R2:W-:Y:S04]  /*8fc0*/  @!P5 STG.E.128 desc[UR60][R80.64+0x100], R68 ;  /* 0x000100445000d986 */ /* 0x0005e8000c101d3c */
[----:B------:R2:W-:Y:S02]  /*8fd0*/  @!P6 STG.E.128 desc[UR60][R80.64+0x180], R72 ;  /* 0x000180485000e986 */ /* 0x0005e4000c101d3c */
.L_x_8012:
[----:B------:R-:W-:Y:S05]  /*8fe0*/  BSYNC B1 ;  /* 0x0000000000017941 */ /* 0x000fea0003800000 */
.L_x_8011:
[----:B------:R-:W-:Y:S04]  /*8ff0*/  BSSY B1, `(.L_x_8013) ;  /* 0x000001a000017945 */ /* 0x000fe80003800000 */
[----:B------:R-:W-:Y:S05]  /*9000*/  @P0 BRA `(.L_x_8014) ;  /* 0x0000000000600947 */ /* 0x000fea0003800000 */
[----:B------:R-:W-:Y:S01]  /*9010*/  IADD3 R3, P0, R76, 0x20, RZ ;  /* 0x000000204c037810 */ /* 0x000fe20007f1e0ff */
[----:B------:R-:W-:Y:S01]  /*9020*/  VIADD R4, R2, 0x40 ;  /* 0x0000004002047836 */ /* 0x000fe20000000000 */
[----:B------:R-:W-:Y:S01]  /*9030*/  ULDC UR4, c[0x0][0xb8c] ;  /* 0x0002e30000047ab9 */ /* 0x000fe20000000800 */
[----:B------:R-:W-:Y:S01]  /*9040*/  ULDC.64 UR6, c[0x0][0xbd8] ;  /* 0x0002f60000067ab9 */ /* 0x000fe20000000a00 */
[----:B------:R-:W-:Y:S01]  /*9050*/  IADD3.X R0, RZ, R77, RZ, P0, !PT ;  /* 0x0000004dff007210 */ /* 0x000fe200007fe4ff */
[----:B------:R-:W-:Y:S01]  /*9060*/  IMAD.MOV.U32 R20, RZ, RZ, R78 ;  /* 0x000000ffff147224 */ /* 0x000fe200078e004e */
[----:B------:R-:W-:Y:S01]  /*9070*/  ISETP.GE.AND P4, PT, R4, UR4, PT ;  /* 0x0000000404007c0c */ /* 0x000fe2000bf86270 */
[----:B------:R-:W-:Y:S01]  /*9080*/  IMAD.MOV.U32 R21, RZ, RZ, R83 ;  /* 0x000000ffff157224 */ /* 0x000fe200078e0053 */
[C---:B------:R-:W-:Y:S01]  /*9090*/  ISETP.GE.AND P3, PT, R2.reuse, UR4, PT ;  /* 0x0000000402007c0c */ /* 0x040fe2000bf66270 */
[----:B------:R-:W-:Y:S02]  /*90a0*/  VIADD R6, R2, 0x80 ;  /* 0x0000008002067836 */ /* 0x000fe40000000000 */
[----:B------:R-:W-:-:S02]  /*90b0*/  IMAD R0, R0, UR6, RZ ;  /* 0x0000000600007c24 */ /* 0x000fc4000f8e02ff */
[----:B------:R-:W-:Y:S01]  /*90c0*/  VIADD R4, R2, 0xc0 ;  /* 0x000000c002047836 */ /* 0x000fe20000000000 */
[----:B------:R-:W-:Y:S01]  /*90d0*/  ISETP.GE.AND P5, PT, R6, UR4, PT ;  /* 0x0000000406007c0c */ /* 0x000fe2000bfa6270 */
[----:B------:R-:W-:-:S03]  /*90e0*/  IMAD.WIDE.U32 R20, R3, UR6, R20 ;  /* 0x0000000603147c25 */ /* 0x000fc6000f8e0014 */
[----:B------:R-:W-:Y:S01]  /*90f0*/  ISETP.GE.AND P6, PT, R4, UR4, PT ;  /* 0x0000000404007c0c */ /* 0x000fe2000bfc6270 */
[----:B------:R-:W-:Y:S01]  /*9100*/  IMAD R3, R3, UR7, R0 ;  /* 0x0000000703037c24 */ /* 0x000fe2000f8e0200 */
[----:B------:R-:W-:Y:S02]  /*9110*/  ULDC.64 UR6, c[0x0][0xb80] ;  /* 0x0002e00000067ab9 */ /* 0x000fe40000000a00 */
[----:B--2--5:R-:W-:Y:S01]  /*9120*/  LEA R32, P0, R20, UR6, 0x1 ;  /* 0x0000000614207c11 */ /* 0x024fe2000f8008ff */
[----:B------:R-:W-:-:S05]  /*9130*/  IMAD.IADD R3, R21, 0x1, R3 ;  /* 0x0000000115037824 */ /* 0x000fca00078e0203 */
[----:B------:R-:W-:-:S05]  /*9140*/  LEA.HI.X R33, R20, UR7, R3, 0x1, P0 ;  /* 0x0000000714217c11 */ /* 0x000fca00080f0c03 */
[----:B------:R3:W-:Y:S04]  /*9150*/  @!P3 STG.E.128 desc[UR60][R32.64], R24 ;  /* 0x000000182000b986 */ /* 0x0007e8000c101d3c */
[----:B------:R3:W-:Y:S04]  /*9160*/  @!P4 STG.E.128 desc[UR60][R32.64+0x80], R40 ;  /* 0x000080282000c986 */ /* 0x0007e8000c101d3c */
[----:B------:R3:W-:Y:S04]  /*9170*/  @!P5 STG.E.128 desc[UR60][R32.64+0x100], R60 ;  /* 0x0001003c2000d986 */ /* 0x0007e8000c101d3c */
[----:B------:R3:W-:Y:S02]  /*9180*/  @!P6 STG.E.128 desc[UR60][R32.64+0x180], R64 ;  /* 0x000180402000e986 */ /* 0x0007e4000c101d3c */
.L_x_8014:
[----:B------:R-:W-:Y:S05]  /*9190*/  BSYNC B1 ;  /* 0x0000000000017941 */ /* 0x000fea0003800000 */
.L_x_8013:
[----:B------:R-:W-:Y:S04]  /*91a0*/  BSSY B1, `(.L_x_8015) ;  /* 0x000001a000017945 */ /* 0x000fe80003800000 */
        /* <DEDUP_REMOVED lines=18> */
[----:B---3-5:R-:W-:Y:S01]  /*92d0*/  LEA R24, P0, R20, UR6, 0x1 ;  /* 0x0000000614187c11 */ /* 0x028fe2000f8008ff */
[----:B------:R-:W-:-:S05]  /*92e0*/  IMAD.IADD R3, R21, 0x1, R3 ;  /* 0x0000000115037824 */ /* 0x000fca00078e0203 */
[----:B------:R-:W-:-:S05]  /*92f0*/  LEA.HI.X R25, R20, UR7, R3, 0x1, P0 ;  /* 0x0000000714197c11 */ /* 0x000fca00080f0c03 */
[----:B------:R4:W-:Y:S04]  /*9300*/  @!P1 STG.E.128 desc[UR60][R24.64], R16 ;  /* 0x0000001018009986 */ /* 0x0009e8000c101d3c */
[----:B------:R4:W-:Y:S04]  /*9310*/  @!P3 STG.E.128 desc[UR60][R24.64+0x80], R36 ;  /* 0x000080241800b986 */ /* 0x0009e8000c101d3c */
[----:B------:R4:W-:Y:S04]  /*9320*/  @!P4 STG.E.128 desc[UR60][R24.64+0x100], R48 ;  /* 0x000100301800c986 */ /* 0x0009e8000c101d3c */
[----:B------:R4:W-:Y:S02]  /*9330*/  @!P5 STG.E.128 desc[UR60][R24.64+0x180], R56 ;  /* 0x000180381800d986 */ /* 0x0009e4000c101d3c */
.L_x_8016:
[----:B------:R-:W-:Y:S05]  /*9340*/  BSYNC B1 ;  /* 0x0000000000017941 */ /* 0x000fea0003800000 */
.L_x_8015:
[----:B------:R-:W-:Y:S05]  /*9350*/  @P2 BRA `(.L_x_8017) ;  /* 0x0000000c00882947 */ /* 0x000fea0003800000 */
[----:B------:R-:W-:Y:S01]  /*9360*/  IADD3 R3, P0, R76, 0x60, RZ ;  /* 0x000000604c037810 */ /* 0x000fe20007f1e0ff */
[C---:B------:R-:W-:Y:S01]  /*9370*/  VIADD R0, R2.reuse, 0x40 ;  /* 0x0000004002007836 */ /* 0x040fe20000000000 */
[----:B------:R-:W-:Y:S01]  /*9380*/  ULDC UR4, c[0x0][0xb8c] ;  /* 0x0002e30000047ab9 */ /* 0x000fe20000000800 */
[----:B------:R-:W-:Y:S01]  /*9390*/  ULDC.64 UR6, c[0x0][0xbd8] ;  /* 0x0002f60000067ab9 */ /* 0x000fe20000000a00 */
[----:B----45:R-:W-:Y:S01]  /*93a0*/  IMAD.MOV.U32 R16, RZ, RZ, R78 ;  /* 0x000000ffff107224 */ /* 0x030fe200078e004e */
        /* <DEDUP_REMOVED lines=11> */
[----:B------:R-:W-:Y:S02]  /*9460*/  LEA R18, P0, R16, UR6, 0x1 ;  /* 0x0000000610127c11 */ /* 0x000fe4000f8008ff */
[----:B------:R-:W-:-:S04]  /*9470*/  IADD3 R3, R17, R3, RZ ;  /* 0x0000000311037210 */ /* 0x000fc80007ffe0ff */
        /* <DEDUP_REMOVED lines=8> */
.L_x_8009:
[----:B------:R-:W-:Y:S01]  /*9500*/  R2UR UR4, R202 ;  /* 0x00000000ca0472ca */ /* 0x000fe200000e0000 */
[----:B------:R-:W-:Y:S01]  /*9510*/  ULDC.64 UR6, c[0x0][0xcd8] ;  /* 0x0003360000067ab9 */ /* 0x000fe20000000a00 */
[----:B------:R-:W-:Y:S01]  /*9520*/  R2UR UR9, R203 ;  /* 0x00000000cb0972ca */ /* 0x000fe200000e0000 */
[----:B------:R-:W-:Y:S01]  /*9530*/  UISETP.NE.U32.AND UP0, UPT, UR6, URZ, UPT ;  /* 0x0000003f0600728c */ /* 0x000fe2000bf05070 */
[----:B------:R-:W-:-:S03]  /*9540*/  IMAD.MOV.U32 R15, RZ, RZ, RZ ;  /* 0x000000ffff0f7224 */ /* 0x000fc600078e00ff */
[----:B------:R-:W-:-:S06]  /*9550*/  UISETP.NE.AND.EX UP0, UPT, UR7, URZ, UPT, UP0 ;  /* 0x0000003f0700728c */ /* 0x000fcc000bf05300 */
[----:B------:R-:W-:Y:S01]  /*9560*/  USHF.L.U32 UR8, UR4, 0x2, URZ ;  /* 0x0000000204087899 */ /* 0x000fe2000800063f */
[----:B------:R-:W1:Y:S01]  /*9570*/  LDC R13, c[0x0][0xb88] ;  /* 0x0002e200ff0d7b82 */ /* 0x000e620000000800 */
[----:B------:R-:W-:Y:S01]  /*9580*/  USHF.L.U64.HI UR9, UR4, 0x2, UR9 ;  /* 0x0000000204097899 */ /* 0x000fe20008010209 */
[----:B------:R-:W-:Y:S01]  /*9590*/  PLOP3.LUT P1, PT, PT, PT, UP0, 0x80, 0x0 ;  /* 0x000000000000781c */ /* 0x000fe20003f2f008 */
[----:B------:R-:W-:-:S04]  /*95a0*/  UIADD3 UR4, UP1, UR8, UR6, URZ ;  /* 0x0000000608047290 */ /* 0x000fc8000ff3e03f */
        /* <DEDUP_REMOVED lines=11> */
[----:B------:R-:W-:-:S05]  /*9660*/  IMAD.U32 R11, RZ, RZ, UR7 ;  /* 0x00000007ff0b7e24 */ /* 0x000fca000f8e00ff */
[----:B-1----:R2:W5:Y:S01]  /*9670*/  @P2 LDG.E R13, desc[UR60][R10.64] ;  /* 0x0000003c0a0d2981 */ /* 0x002562000c1e1900 */
[----:B------:R-:W-:Y:S01]  /*9680*/  ISETP.GE.AND P0, PT, R223, 0x80, PT ;  /* 0x00000080df00780c */ /* 0x000fe20003f06270 */
[----:B------:R-:W-:-:S12]  /*9690*/  @P2 BRA `(.L_x_8018) ;  /* 0x0000000000102947 */ /* 0x000fd80003800000 */
[----:B------:R-:W-:Y:S05]  /*96a0*/  @!P1 BRA `(.L_x_8018) ;  /* 0x00000000000c9947 */ /* 0x000fea0003800000 */
[----:B------:R-:W3:Y:S04]  /*96b0*/  LDG.E R0, desc[UR60][R8.64] ;  /* 0x0000003c08007981 */ /* 0x000ee8000c1e1900 */
[----:B-----5:R-:W3:Y:S02]  /*96c0*/  LDG.E R13, desc[UR60][R8.64+0x4] ;  /* 0x0000043c080d7981 */ /* 0x020ee4000c1e1900 */
[----:B---3--:R-:W-:-:S07]  /*96d0*/  IMAD.IADD R13, R13, 0x1, -R0 ;  /* 0x000000010d0d7824 */ /* 0x008fce00078e0a00 */
.L_x_8018:
        /* <DEDUP_REMOVED lines=10> */
[----:B------:R-:W1:Y:S02]  /*9780*/  S2R R0, SR_TID.X ;  /* 0x0000000000007919 */ /* 0x000e640000002100 */
[----:B-1----:R-:W-:-:S04]  /*9790*/  IMAD R0, R200, 0x80, R0 ;  /* 0x00000080c8007824 */ /* 0x002fc800078e0200 */
[----:B------:R-:W-:-:S05]  /*97a0*/  VIADD R0, R0, 0xffffff80 ;  /* 0xffffff8000007836 */ /* 0x000fca0000000000 */
[----:B------:R-:W-:-:S13]  /*97b0*/  ISETP.GE.AND P0, PT, R0, R13, PT ;  /* 0x0000000d0000720c */ /* 0x000fda0003f06270 */
[----:B------:R-:W-:Y:S05]  /*97c0*/  @P0 BRA `(.L_x_8020) ;  /* 0x0000000000500947 */ /* 0x000fea0003800000 */
[----:B------:R-:W-:Y:S01]  /*97d0*/  R2UR UR6, R201 ;  /* 0x00000000c90672ca */ /* 0x000fe200000e0000 */
[----:B------:R-:W-:Y:S01]  /*97e0*/  ULDC.64 UR10, c[0x0][0xc70] ;  /* 0x00031c00000a7ab9 */ /* 0x000fe20000000a00 */
[C---:B--2---:R-:W-:Y:S01]  /*97f0*/  IADD3 R8, P0, R0.reuse, R15, RZ ;  /* 0x0000000f00087210 */ /* 0x044fe20007f1e0ff */
[----:B------:R-:W-:Y:S02]  /*9800*/  UIMAD UR4, UR7, UR10, URZ ;  /* 0x0000000a070472a4 */ /* 0x000fe4000f8e023f */
[----:B------:R-:W-:Y:S01]  /*9810*/  IMAD.U32 R3, RZ, RZ, UR10 ;  /* 0x0000000aff037e24 */ /* 0x000fe2000f8e00ff */
[----:B------:R-:W-:-:S07]  /*9820*/  LEA.HI.X.SX32 R9, R0, R4, 0x1, P0 ;  /* 0x0000000400097211 */ /* 0x000fce00000f0eff */
        /* <DEDUP_REMOVED lines=14> */
.L_x_8020:
[----:B------:R-:W-:Y:S05]  /*9910*/  BSYNC B1 ;  /* 0x0000000000017941 */ /* 0x000fea0003800000 */
.L_x_8019:
[----:B------:R-:W-:Y:S01]  /*9920*/  R2UR UR6, R201 ;  /* 0x00000000c90672ca */ /* 0x000fe200000e0000 */
[----:B------:R-:W-:Y:S01]  /*9930*/  ULDC.64 UR10, c[0x0][0xba0] ;  /* 0x0002e800000a7ab9 */ /* 0x000fe20000000a00 */
[----:B-1----:R-:W-:Y:S01]  /*9940*/  IMAD.MOV.U32 R3, RZ, RZ, R17 ;  /* 0x000000ffff037224 */ /* 0x002fe200078e0011 */
[----:B------:R-:W-:Y:S01]  /*9950*/  BSSY B1, `(.L_x_8021) ;  /* 0x0000032000017945 */ /* 0x000fe20003800000 */
[----:B------:R-:W-:Y:S02]  /*9960*/  IMAD R0, R4, UR10, RZ ;  /* 0x0000000a04007c24 */ /* 0x000fe4000f8e02ff */
[----:B--2---:R-:W-:-:S04]  /*9970*/  IMAD.WIDE.U32 R8, R15, UR10, R2 ;  /* 0x0000000a0f087c25 */ /* 0x004fc8000f8e0002 */
[----:B------:R-:W-:Y:S01]  /*9980*/  IMAD R15, R15, UR11, R0 ;  /* 0x0000000b0f0f7c24 */ /* 0x000fe2000f8e0200 */
[----:B------:R-:W-:Y:S01]  /*9990*/  ULDC.64 UR10, c[0x0][0xbe0] ;  /* 0x0002f800000a7ab9 */ /* 0x000fe20000000a00 */
[----:B------:R-:W-:Y:S01]  /*99a0*/  VIADD R0, R22, 0x20 ;  /* 0x0000002016007836 */ /* 0x000fe20000000000 */
[----:B------:R-:W-:Y:S02]  /*99b0*/  UIMAD UR4, UR7, UR10, URZ ;  /* 0x0000000a070472a4 */ /* 0x000fe4000f8e023f */
[----:B------:R-:W-:Y:S01]  /*99c0*/  MOV R3, UR10 ;  /* 0x0000000a00037c02 */ /* 0x000fe20008000f00 */
[----:B------:R-:W-:Y:S01]  /*99d0*/  IMAD.IADD R9, R9, 0x1, R15 ;  /* 0x0000000109097824 */ /* 0x000fe200078e020f */
[----:B------:R-:W-:Y:S01]  /*99e0*/  UIMAD UR4, UR6, UR11, UR4 ;  /* 0x0000000b060472a4 */ /* 0x000fe2000f8e0204 */
[----:B------:R-:W-:Y:S01]  /*99f0*/  IMAD R15, R200, -0x80, R13 ;  /* 0xffffff80c80f7824 */ /* 0x000fe200078e020d */
[----:B------:R-:W-:Y:S01]  /*9a00*/  SHF.R.S32.HI R13, RZ, 0x1f, R22 ;  /* 0x0000001fff0d7819 */ /* 0x000fe20000011416 */
[----:B------:R-:W-:Y:S01]  /*9a10*/  IMAD.WIDE.U32 R8, R3, UR6, R8 ;  /* 0x0000000603087c25 */ /* 0x000fe2000f8e0008 */
[----:B------:R-:W-:-:S02]  /*9a20*/  ULDC.64 UR6, c[0x0][0xbe8] ;  /* 0x0002fa0000067ab9 */ /* 0x000fc40000000a00 */
        /* <DEDUP_REMOVED lines=9> */
[----:B------:R-:W-:Y:S02]  /*9ac0*/  IMAD.MOV.U32 R12, RZ, RZ, R22 ;  /* 0x000000ffff0c7224 */ /* 0x000fe400078e0016 */
[----:B------:R-:W-:Y:S02]  /*9ad0*/  VIADD R17, R11, UR4 ;  /* 0x000000040b117c36 */ /* 0x000fe40008000000 */
[----:B------:R-:W-:-:S04]  /*9ae0*/  IMAD.WIDE R12, R200, 0x80, R12 ;  /* 0x00000080c80c7825 */ /* 0x000fc800078e020c */
[----:B------:R-:W-:Y:S01]  /*9af0*/  VIADD R0, R22, 0x60 ;  /* 0x0000006016007836 */ /* 0x000fe20000000000 */
[----:B------:R-:W-:Y:S06]  /*9b00*/  @P2 BRA `(.L_x_8022) ;  /* 0x0000000000582947 */ /* 0x000fec0003800000 */
[C---:B------:R-:W-:Y:S01]  /*9b10*/  VIADD R3, R2.reuse, 0x40 ;  /* 0x0000004002037836 */ /* 0x040fe20000000000 */
[----:B------:R-:W-:Y:S01]  /*9b20*/  ULDC UR4, c[0x0][0xb8c] ;  /* 0x0002e30000047ab9 */ /* 0x000fe20000000800 */
[----:B------:R-:W-:Y:S01]  /*9b30*/  VIADD R4, R2, 0x80 ;  /* 0x0000008002047836 */ /* 0x000fe20000000000 */
[----:B------:R-:W-:Y:S01]  /*9b40*/  ULDC.64 UR6, c[0x0][0xbd8] ;  /* 0x0002f60000067ab9 */ /* 0x000fe20000000a00 */
[----:B------:R-:W-:Y:S01]  /*9b50*/  IMAD.MOV.U32 R8, RZ, RZ, R10 ;  /* 0x000000ffff087224 */ /* 0x000fe200078e000a */
[----:B------:R-:W-:Y:S01]  /*9b60*/  ISETP.GE.AND P4, PT, R3, UR4, PT ;  /* 0x0000000403007c0c */ /* 0x000fe2000bf86270 */
[----:B------:R-:W-:Y:S01]  /*9b70*/  IMAD R3, R13, UR6, RZ ;  /* 0x000000060d037c24 */ /* 0x000fe2000f8e02ff */
[----:B------:R-:W-:Y:S01]  /*9b80*/  ISETP.GE.AND P5, PT, R4, UR4, PT ;  /* 0x0000000404007c0c */ /* 0x000fe2000bfa6270 */
[C---:B------:R-:W-:Y:S01]  /*9b90*/  VIADD R4, R2.reuse, 0xc0 ;  /* 0x000000c002047836 */ /* 0x040fe20000000000 */
[----:B------:R-:W-:Y:S01]  /*9ba0*/  ISETP.GE.AND P3, PT, R2, UR4, PT ;  /* 0x0000000402007c0c */ /* 0x000fe2000bf66270 */
[----:B------:R-:W-:-:S02]  /*9bb0*/  IMAD.MOV.U32 R9, RZ, RZ, R17 ;  /* 0x000000ffff097224 */ /* 0x000fc400078e0011 */
        /* <DEDUP_REMOVED lines=11> */
.L_x_8022:
[----:B------:R-:W-:Y:S05]  /*9c70*/  BSYNC B1 ;  /* 0x0000000000017941 */ /* 0x000fea0003800000 */
.L_x_8021:
[----:B------:R-:W-:Y:S01]  /*9c80*/  BSSY B1, `(.L_x_8023) ;  /* 0x000001b000017945 */ /* 0x000fe20003800000 */
[----:B------:R-:W-:-:S03]  /*9c90*/  ISETP.GE.AND P2, PT, R0, R15, PT ;  /* 0x0000000f0000720c */ /* 0x000fc60003f46270 */
[----:B------:R-:W-:Y:S10]  /*9ca0*/  @P1 BRA `(.L_x_8024) ;  /* 0x0000000000601947 */ /* 0x000ff40003800000 */
        /* <DEDUP_REMOVED lines=8> */
[----:B------:R-:W-:Y:S01]  /*9d30*/  IMAD.MOV.U32 R9, RZ, RZ, R17 ;  /* 0x000000ffff097224 */ /* 0x000fe200078e0011 */
[C---:B------:R-:W-:Y:S01]  /*9d40*/  IADD3 R4, R2.reuse, 0xc0, RZ ;  /* 0x000000c002047810 */ /* 0x040fe20007ffe0ff */
[----:B------:R-:W-:-:S02]  /*9d50*/  VIADD R6, R2, 0x80 ;  /* 0x0000008002067836 */ /* 0x000fc40000000000 */
[----:B------:R-:W-:Y:S01]  /*9d60*/  IMAD R0, R0, UR6, RZ ;  /* 0x0000000600007c24 */ /* 0x000fe2000f8e02ff */
[----:B------:R-:W-:Y:S01]  /*9d70*/  ISETP.GE.AND P6, PT, R4, UR4, PT ;  /* 0x0000000404007c0c */ /* 0x000fe2000bfc6270 */
        /* <DEDUP_REMOVED lines=11> */
.L_x_8024:
[----:B------:R-:W-:Y:S05]  /*9e30*/  BSYNC B1 ;  /* 0x0000000000017941 */ /* 0x000fea0003800000 */
.L_x_8023:
        /* <DEDUP_REMOVED lines=26> */
.L_x_8026:
[----:B------:R-:W-:Y:S05]  /*9fe0*/  BSYNC B1 ;  /* 0x0000000000017941 */ /* 0x000fea0003800000 */
.L_x_8025:
        /* <DEDUP_REMOVED lines=18> */
[----:B------:R-:W-:Y:S02]  /*a110*/  LEA R10, P0, R8, UR6, 0x1 ;  /* 0x00000006080a7c11 */ /* 0x000fe4000f8008ff */
[----:B------:R-:W-:-:S04]  /*a120*/  IADD3 R3, R9, R3, RZ ;  /* 0x0000000309037210 */ /* 0x000fc80007ffe0ff */
[----:B------:R-:W-:-:S05]  /*a130*/  LEA.HI.X R11, R8, UR7, R3, 0x1, P0 ;  /* 0x00000007080b7c11 */ /* 0x000fca00080f0c03 */
[----:B------:R4:W-:Y:S04]  /*a140*/  @!P1 STG.E.128 desc[UR60][R10.64], RZ ;  /* 0x000000ff0a009986 */ /* 0x0009e8000c101d3c */
[----:B------:R4:W-:Y:S04]  /*a150*/  @!P2 STG.E.128 desc[UR60][R10.64+0x80], RZ ;  /* 0x000080ff0a00a986 */ /* 0x0009e8000c101d3c */
[----:B------:R4:W-:Y:S04]  /*a160*/  @!P3 STG.E.128 desc[UR60][R10.64+0x100], RZ ;  /* 0x000100ff0a00b986 */ /* 0x0009e8000c101d3c */
[----:B------:R4:W-:Y:S02]  /*a170*/  @!P4 STG.E.128 desc[UR60][R10.64+0x180], RZ ;  /* 0x000180ff0a00c986 */ /* 0x0009e4000c101d3c */
.L_x_8017:
[----:B------:R-:W-:Y:S05]  /*a180*/  BSYNC B0 ;  /* 0x0000000000007941 */ /* 0x000fea0003800000 */
.L_x_8008:
[----:B------:R-:W-:Y:S02]  /*a190*/  ULDC UR4, c[0x0][0xd14] ;  /* 0x0003450000047ab9 */ /* 0x000fe40000000800 */
[----:B------:R-:W-:-:S13]  /*a1a0*/  ISETP.GE.AND P0, PT, R7, UR4, PT ;  /* 0x0000000407007c0c */ /* 0x000fda000bf06270 */
[----:B------:R-:W-:Y:S05]  /*a1b0*/  @!P0 BRA `(.L_x_8027) ;  /* 0xffffff6c00288947 */ /* 0x000fea000383ffff */
[----:B------:R-:W-:Y:S05]  /*a1c0*/  EXIT ;  /* 0x000000000000794d */ /* 0x000fea0003800000 */
.L_x_7983:
        /* <DEDUP_REMOVED lines=61> */
.L_x_8032:
        /* <DEDUP_REMOVED lines=16> */
.L_x_8031:
[----:B------:R-:W-:Y:S05]  /*a6a0*/  BSYNC B0 ;  /* 0x0000000000007941 */ /* 0x000fea0003800000 */
.L_x_8030:
        /* <DEDUP_REMOVED lines=26> */
.L_x_8028:
        /* <DEDUP_REMOVED lines=16> */
.L_x_8033:
        /* <DEDUP_REMOVED lines=25> */
.L_x_8029:
[----:B------:R-:W-:Y:S02]  /*aae0*/  IMAD.MOV.U32 R17, RZ, RZ, RZ ;  /* 0x000000ffff117224 */ /* 0x000fe400078e00ff */
[----:B------:R-:W-:Y:S02]  /*aaf0*/  IMAD.U32 R16, RZ, RZ, UR6 ;  /* 0x00000006ff107e24 */ /* 0x000fe4000f8e00ff */
[----:B------:R-:W-:-:S07]  /*ab00*/  IMAD.MOV.U32 R18, RZ, RZ, RZ ;  /* 0x000000ffff127224 */ /* 0x000fce00078e00ff */
.L_x_8034:
        /* <DEDUP_REMOVED lines=12> */
[----:B------:R0:W-:Y:S07]  /*abd0*/  STL [R1+0x4], R0 ;  /* 0x0000040001007387 */ /* 0x0001ee0000100800 */
[----:B------:R-:W-:Y:S05]  /*abe0*/  @P0 BRA `(.L_x_8035) ;  /* 0x0000003800b80947 */ /* 0x000fea0003800000 */
[----:B0-----:R-:W-:Y:S01]  /*abf0*/  IMAD.MOV.U32 R0, RZ, RZ, 0x1 ;  /* 0x00000001ff007424 */ /* 0x001fe200078e00ff */
[----:B------:R0:W-:Y:S01]  /*ac00*/  STL [R1], RZ ;  /* 0x000000ff01007387 */ /* 0x0001e20000100800 */
[----:B------:R-:W-:Y:S01]  /*ac10*/  ULDC UR51, c[0x0][0xc] ;  /* 0x0000030000337ab9 */ /* 0x000fe20000000800 */
[----:B------:R-:W-:Y:S01]  /*ac20*/  ULDC.64 UR48, c[0x0][0x198] ;  /* 0x0000660000307ab9 */ /* 0x000fe20000000a00 */
[----:B------:R-:W-:Y:S01]  /*ac30*/  UMOV UR50, URZ ;  /* 0x0000003f00327c82 */ /* 0x000fe20008000000 */
[----:B------:R0:W-:Y:S04]  /*ac40*/  STL [R1+0x4], R0 ;  /* 0x0000040001007387 */ /* 0x0001e80000100800 */
.L_x_8099:
        /* <DEDUP_REMOVED lines=51> */
.L_x_8036:
        /* <DEDUP_REMOVED lines=29> */
.L_x_8038:
        /* <DEDUP_REMOVED lines=23> */
.L_x_8040:
        /* <DEDUP_REMOVED lines=10> */
[----:B------:R-:W-:Y:S01]  /*b360*/  MOV R8, 0x70 ;  /* 0x0000007000087802 */ /* 0x000fe20000000f00 */
[----:B------:R-:W-:Y:S02]  /*b370*/  IMAD.U32 R5, RZ, RZ, UR7 ;  /* 0x00000007ff057e24 */ /* 0x000fe4000f8e00ff */
[----:B------:R-:W-:Y:S02]  /*b380*/  IMAD.U32 R6, RZ, RZ, UR8 ;  /* 0x00000008ff067e24 */ /* 0x000fe4000f8e00ff */
[----:B------:R-:W-:-:S02]  /*b390*/  IMAD.U32 R7, RZ, RZ, UR9 ;  /* 0x00000009ff077e24 */ /* 0x000fc4000f8e00ff */
[----:B------:R-:W-:Y:S02]  /*b3a0*/  IMAD.U32 R10, RZ, RZ, UR4 ;  /* 0x00000004ff0a7e24 */ /* 0x000fe4000f8e00ff */
[----:B------:R-:W-:Y:S02]  /*b3b0*/  IMAD.U32 R11, RZ, RZ, UR5 ;  /* 0x00000005ff0b7e24 */ /* 0x000fe4000f8e00ff */
[----:B------:R-:W-:Y:S02]  /*b3c0*/  IMAD.MOV.U32 R12, RZ, RZ, 0x1 ;  /* 0x00000001ff0c7424 */ /* 0x000fe400078e00ff */
[----:B0-----:R-:W-:-:S07]  /*b3d0*/  IMAD.MOV.U32 R13, RZ, RZ, RZ ;  /* 0x000000ffff0d7224 */ /* 0x001fce00078e00ff */
[----:B------:R-:W-:-:S07]  /*b3e0*/  LEPC R20, `(.L_x_8042) ;  /* 0x000000001014794e */ /* 0x000fce0000000000 */
[----:B-1----:R-:W-:Y:S05]  /*b3f0*/  CALL.ABS.NOINC R2 ;  /* 0x0000000002007343 */ /* 0x002fea0003c00000 */
.L_x_8042:
        /* <DEDUP_REMOVED lines=16> */
.L_x_8041:
[----:B------:R-:W2:Y:S01]  /*b500*/  LDL.LU R2, [R1+0x18] ;  /* 0x0000180001027983 */ /* 0x000ea20000300800 */
[----:B------:R-:W-:Y:S01]  /*b510*/  ULDC.64 UR4, c[0x0][0xaf0] ;  /* 0x0002bc0000047ab9 */ /* 0x000fe20000000a00 */
[----:B------:R-:W0:Y:S02]  /*b520*/  LDC R4, c[0x0][0x428] ;  /* 0x00010a00ff047b82 */ /* 0x000e240000000800 */
        /* <DEDUP_REMOVED lines=18> */
[----:B------:R-:W-:Y:S01]  /*b650*/  IMAD.MOV.U32 R4, RZ, RZ, R18 ;  /* 0x000000ffff047224 */ /* 0x000fe200078e0012 */
[----:B------:R-:W-:Y:S01]  /*b660*/  PLOP3.LUT P1, PT, P6, PT, PT, 0x8, 0x0 ;  /* 0x000000000000781c */ /* 0x000fe2000372e170 */
[----:B------:R-:W-:-:S10]  /*b670*/  IMAD R17, R17, 0x80, R8 ;  /* 0x0000008011117824 */ /* 0x000fd400078e0208 */
[----:B------:R-:W0:Y:S08]  /*b680*/  @P0 LDC R7, c[0x0][0x42c] ;  /* 0x00010b00ff070b82 */ /* 0x000e300000000800 */
[----:B------:R-:W2:Y:S01]  /*b690*/  @P0 LDC R5, c[0x0][0x430] ;  /* 0x00010c00ff050b82 */ /* 0x000ea20000000800 */
[----:B0-----:R-:W-:-:S05]  /*b6a0*/  @P0 IMAD.HI.U32 R6, R18, R7, RZ ;  /* 0x0000000712060227 */ /* 0x001fca00078e00ff */
[----:B--2---:R-:W-:Y:S02]  /*b6b0*/  @P0 SHF.R.U32.HI R4, RZ, R5, R6 ;  /* 0x00000005ff040219 */ /* 0x004fe40000011606 */
[----:B------:R-:W-:-:S04]  /*b6c0*/  ISETP.NE.U32.AND P0, PT, RZ, UR4, PT ;  /* 0x00000004ff007c0c */ /* 0x000fc8000bf05070 */
[----:B------:R-:W-:-:S04]  /*b6d0*/  ISETP.NE.AND.EX P0, PT, RZ, UR5, PT, P0 ;  /* 0x00000005ff007c0c */ /* 0x000fc8000bf05300 */
[----:B-1----:R-:W-:-:S09]  /*b6e0*/  SEL R6, R9, RZ, !P0 ;  /* 0x000000ff09067207 */ /* 0x002fd20004000000 */
.L_x_8043:
        /* <DEDUP_REMOVED lines=17> */
.L_x_8115:
[----:B------:R-:W2:Y:S01]  /*b800*/  LDL R8, [R1+0x14] ;  /* 0x0000140001087983 */ /* 0x000ea20000100800 */
[----:B------:R-:W-:Y:S01]  /*b810*/  UMOV UR4, 0xffffffff ;  /* 0xffffffff00047882 */ /* 0x000fe20000000000 */
[----:B------:R-:W-:Y:S01]  /*b820*/  SHF.R.S32.HI R5, RZ, 0x1f, R0 ;  /* 0x0000001fff057819 */ /* 0x000fe20000011400 */
[----:B--2---:R-:W-:Y:S01]  /*b830*/  VIADD R9, R8, 0xffffffff ;  /* 0xffffffff08097836 */ /* 0x004fe20000000000 */
[----:B------:R-:W-:Y:S06]  /*b840*/  BRA.DIV UR4, `(.L_x_8045) ;  /* 0x0000003604487947 */ /* 0x000fec000b800000 */
[----:B------:R-:W-:-:S13]  /*b850*/  ELECT P6, URZ, PT ;  /* 0x00000000003f782f */ /* 0x000fda00038c0000 */
.L_x_8118:
        /* <DEDUP_REMOVED lines=24> */
.L_x_8047:
        /* <DEDUP_REMOVED lines=9> */
.L_x_8119:
        /* <DEDUP_REMOVED lines=11> */
.L_x_8049:
        /* <DEDUP_REMOVED lines=23> */
.L_x_8046:
        /* <DEDUP_REMOVED lines=15> */
[----:B------:R-:W-:Y:S01]  /*bd80*/  UIADD3 UR6, UP0, UR48, 0x770, URZ ;  /* 0x0000077030067890 */ /* 0x000fe2000ff1e03f */
[----:B------:R-:W-:Y:S01]  /*bd90*/  IMAD.MOV.U32 R6, RZ, RZ, 0x4000 ;  /* 0x00004000ff067424 */ /* 0x000fe200078e00ff */
[----:B------:R-:W-:Y:S01]  /*bda0*/  UMOV UR15, 0x12f00000 ;  /* 0x12f00000000f7882 */ /* 0x000fe20000000000 */
[----:B------:R-:W-:Y:S01]  /*bdb0*/  UMOV UR10, URZ ;  /* 0x0000003f000a7c82 */ /* 0x000fe20008000000 */
[----:B------:R-:W-:Y:S01]  /*bdc0*/  UIADD3.X UR7, URZ, UR49, URZ, UP0, !UPT ;  /* 0x000000313f077290 */ /* 0x000fe200087fe43f */
[----:B------:R0:W-:Y:S01]  /*bdd0*/  SYNCS.ARRIVE.TRANS64 RZ, [R8+URZ+0x32400], R6 ;  /* 0x0324000608ff79a7 */ /* 0x0001e2000800003f */
[----:B------:R-:W-:-:S02]  /*bde0*/  UIADD3 UR8, UR16, 0x18400, URZ ;  /* 0x0001840010087890 */ /* 0x000fc4000fffe03f */
[----:B------:R-:W-:Y:S02]  /*bdf0*/  UIADD3 UR9, UR16, 0x32400, URZ ;  /* 0x0003240010097890 */ /* 0x000fe4000fffe03f */
[----:B------:R-:W-:Y:S02]  /*be00*/  UIADD3 UR40, UR16, 0x22400, URZ ;  /* 0x0002240010287890 */ /* 0x000fe4000fffe03f */
[----:B------:R-:W-:Y:S02]  /*be10*/  UIADD3 UR41, UR16, 0x32410, URZ ;  /* 0x0003241010297890 */ /* 0x000fe4000fffe03f */
[----:B------:R-:W-:Y:S01]  /*be20*/  UIADD3 UR32, UR16, 0x26400, URZ ;  /* 0x0002640010207890 */ /* 0x000fe2000fffe03f */
[----:B0-----:R-:W-:Y:S01]  /*be30*/  IMAD.MOV.U32 R6, RZ, RZ, 0x10000 ;  /* 0x00010000ff067424 */ /* 0x001fe200078e00ff */
[----:B------:R-:W-:Y:S01]  /*be40*/  UIADD3 UR24, UR16, 0x2a400, URZ ;  /* 0x0002a40010187890 */ /* 0x000fe2000fffe03f */
[----:B------:R0:W-:Y:S01]  /*be50*/  UTMALDG.4D [UR8], [UR4], desc[UR14] ;  /* 0x00000e08040075b4 */ /* 0x0001e20008019000 */
[----:B------:R-:W-:Y:S01]  /*be60*/  UIADD3 UR16, UR16, 0x2e400, URZ ;  /* 0x0002e40010107890 */ /* 0x000fe2000fffe03f */
[----:B------:R-:W-:Y:S01]  /*be70*/  UMOV UR43, UR11 ;  /* 0x0000000b002b7c82 */ /* 0x000fe20008000000 */
        /* <DEDUP_REMOVED lines=23> */
[----:B0-----:R-:W-:Y:S01]  /*bff0*/  NOP ;  /* 0x0000000000007918 */ /* 0x001fe20000000000 */
.L_x_8051:
[----:B------:R-:W-:Y:S05]  /*c000*/  BSYNC B0 ;  /* 0x0000000000007941 */ /* 0x000fea0003800000 */
.L_x_8050:
        /* <DEDUP_REMOVED lines=8> */
.L_x_8120:
[----:B------:R-:W-:Y:S01]  /*c090*/  ULDC.64 UR38, c[0x0][0x3f8] ;  /* 0x0000fe0000267ab9 */ /* 0x000fe20000000a00 */
[----:B------:R-:W-:Y:S01]  /*c0a0*/  ULDC.64 UR46, c[0x0][0x408] ;  /* 0x00010200002e7ab9 */ /* 0x000fe20000000a00 */
        /* <DEDUP_REMOVED lines=11> */
.L_x_8121:
        /* <DEDUP_REMOVED lines=11> */
.L_x_8056:
        /* <DEDUP_REMOVED lines=38> */
.L_x_8054:
[----:B------:R-:W-:Y:S05]  /*c470*/  BSYNC B0 ;  /* 0x0000000000007941 */ /* 0x000fea0003800000 */
.L_x_8053:
        /* <DEDUP_REMOVED lines=46> */
.L_x_8063:
[----:B-1----:R-:W1:Y:S01]  /*c760*/  S2R R3, SR_CgaCtaId ;  /* 0x0000000000037919 */ /* 0x002e620000008800 */
[----:B------:R-:W-:Y:S02]  /*c770*/  MOV R2, 0x400 ;  /* 0x0000040000027802 */ /* 0x000fe40000000f00 */
[----:B------:R-:W-:Y:S02]  /*c780*/  SHF.L.U32 R6, R14, 0x1f, RZ ;  /* 0x0000001f0e067819 */ /* 0x000fe400000006ff */
[----:B-1----:R-:W-:-:S05]  /*c790*/  LEA R2, R3, R2, 0x18 ;  /* 0x0000000203027211 */ /* 0x002fca00078ec0ff */
[----:B------:R-:W-:-:S04]  /*c7a0*/  IMAD R3, R15, 0x8, R2 ;  /* 0x000000080f037824 */ /* 0x000fc800078e0202 */
[----:B------:R-:W1:Y:S02]  /*c7b0*/  SYNCS.PHASECHK.TRANS64.TRYWAIT P0, [R3+URZ+0x32440], R6 ;  /* 0x03244006030075a7 */ /* 0x000e64000800017f */
[----:B-1----:R-:W-:Y:S05]  /*c7c0*/  @!P0 BRA `(.L_x_8064) ;  /* 0x0000002400d08947 */ /* 0x002fea0003800000 */
.L_x_8122:
        /* <DEDUP_REMOVED lines=11> */
.L_x_8065:
        /* <DEDUP_REMOVED lines=22> */
.L_x_8123:
        /* <DEDUP_REMOVED lines=8> */
.L_x_8067:
        /* <DEDUP_REMOVED lines=34> */
.L_x_8062:
[----:B------:R-:W-:Y:S05]  /*cc80*/  BSYNC B2 ;  /* 0x0000000000027941 */ /* 0x000fea0003800000 */
.L_x_8061:
[----:B------:R-:W2:Y:S02]  /*cc90*/  LDL.LU R2, [R1+0x14] ;  /* 0x0000140001027983 */ /* 0x000ea40000300800 */
[----:B--2---:R-:W-:-:S07]  /*cca0*/  VIADD R8, R2, 0xfffffffd ;  /* 0xfffffffd02087836 */ /* 0x004fce0000000000 */
.L_x_8060:
[----:B------:R-:W-:Y:S05]  /*ccb0*/  BSYNC B1 ;  /* 0x0000000000017941 */ /* 0x000fea0003800000 */
.L_x_8059:
[----:B------:R-:W-:-:S05]  /*ccc0*/  IMAD.MOV R2, RZ, RZ, -R11 ;  /* 0x000000ffff027224 */ /* 0x000fca00078e0a0b */
[----:B------:R-:W-:-:S13]  /*ccd0*/  ISETP.NE.AND P0, PT, R9, R2, PT ;  /* 0x000000020900720c */ /* 0x000fda0003f05270 */
[----:B------:R-:W-:Y:S05]  /*cce0*/  @!P0 BRA `(.L_x_8058) ;  /* 0x0000000c00908947 */ /* 0x000fea0003800000 */
.L_x_8082:
        /* <DEDUP_REMOVED lines=15> */
[----:B------:R-:W-:Y:S02]  /*cde0*/  IMAD.MOV.U32 R11, RZ, RZ, R8 ;  /* 0x000000ffff0b7224 */ /* 0x000fe400078e0008 */
        /* <DEDUP_REMOVED lines=15> */
.L_x_8070:
[----:B------:R-:W2:Y:S01]  /*cee0*/  S2R R3, SR_CgaCtaId ;  /* 0x0000000000037919 */ /* 0x000ea20000008800 */
[----:B------:R-:W-:-:S04]  /*cef0*/  MOV R2, 0x400 ;  /* 0x0000040000027802 */ /* 0x000fc80000000f00 */
[----:B--2---:R-:W-:Y:S02]  /*cf00*/  LEA R2, R3, R2, 0x18 ;  /* 0x0000000203027211 */ /* 0x004fe400078ec0ff */
[----:B------:R-:W-:-:S03]  /*cf10*/  SHF.L.U32 R3, R10, 0x1f, RZ ;  /* 0x0000001f0a037819 */ /* 0x000fc600000006ff */
[----:B------:R-:W-:-:S04]  /*cf20*/  IMAD R2, R9, 0x8, R2 ;  /* 0x0000000809027824 */ /* 0x000fc800078e0202 */
[----:B------:R-:W2:Y:S02]  /*cf30*/  SYNCS.PHASECHK.TRANS64.TRYWAIT P0, [R2+URZ+0x32440], R3 ;  /* 0x03244003020075a7 */ /* 0x000ea4000800017f */
[----:B--2---:R-:W-:Y:S05]  /*cf40*/  @!P0 BRA `(.L_x_8071) ;  /* 0x0000002000188947 */ /* 0x004fea0003800000 */
.L_x_8124:
        /* <DEDUP_REMOVED lines=11> */
.L_x_8072:
        /* <DEDUP_REMOVED lines=21> */
.L_x_8125:
        /* <DEDUP_REMOVED lines=8> */
.L_x_8074:
        /* <DEDUP_REMOVED lines=33> */
.L_x_8069:
[----:B------:R-:W-:Y:S05]  /*d3e0*/  BSYNC B1 ;  /* 0x0000000000017941 */ /* 0x000fea0003800000 */
.L_x_8068:
        /* <DEDUP_REMOVED lines=9> */
[----:B------:R-:W-:Y:S02]  /*d480*/  ISETP.NE.U32.AND P0, PT, RZ, UR38, PT ;  /* 0x00000026ff007c0c */ /* 0x000fe4000bf05070 */
[----:B------:R-:W-:Y:S02]  /*d490*/  IADD3 R9, R8, -0x1, RZ ;  /* 0xffffffff08097810 */ /* 0x000fe40007ffe0ff */
[----:B------:R-:W-:-:S13]  /*d4a0*/  ISETP.NE.AND.EX P0, PT, RZ, UR39, PT, P0 ;  /* 0x00000027ff007c0c */ /* 0x000fda000bf05300 */
[----:B------:R-:W-:Y:S05]  /*d4b0*/  @!P0 BRA `(.L_x_8077) ;  /* 0x0000000000408947 */ /* 0x000fea0003800000 */
[----:B------:R-:W2:Y:S01]  /*d4c0*/  LDC R6, c[0x0][0x41c] ;  /* 0x00010700ff067b82 */ /* 0x000ea20000000800 */
        /* <DEDUP_REMOVED lines=15> */
.L_x_8077:
[----:B------:R-:W3:Y:S01]  /*d5c0*/  S2R R3, SR_CgaCtaId ;  /* 0x0000000000037919 */ /* 0x000ee20000008800 */
[----:B------:R-:W-:-:S04]  /*d5d0*/  MOV R2, 0x400 ;  /* 0x0000040000027802 */ /* 0x000fc80000000f00 */
[----:B---3--:R-:W-:Y:S02]  /*d5e0*/  LEA R2, R3, R2, 0x18 ;  /* 0x0000000203027211 */ /* 0x008fe400078ec0ff */
[----:B------:R-:W-:-:S03]  /*d5f0*/  SHF.L.U32 R3, R11, 0x1f, RZ ;  /* 0x0000001f0b037819 */ /* 0x000fc600000006ff */
[----:B------:R-:W-:-:S04]  /*d600*/  IMAD R2, R12, 0x8, R2 ;  /* 0x000000080c027824 */ /* 0x000fc800078e0202 */
[----:B------:R-:W3:Y:S02]  /*d610*/  SYNCS.PHASECHK.TRANS64.TRYWAIT P0, [R2+URZ+0x32440], R3 ;  /* 0x03244003020075a7 */ /* 0x000ee4000800017f */
[----:B---3--:R-:W-:Y:S05]  /*d620*/  @!P0 BRA `(.L_x_8078) ;  /* 0x0000001800888947 */ /* 0x008fea0003800000 */
.L_x_8126:
        /* <DEDUP_REMOVED lines=11> */
.L_x_8079:
        /* <DEDUP_REMOVED lines=22> */
.L_x_8127:
        /* <DEDUP_REMOVED lines=8> */
.L_x_8081:
        /* <DEDUP_REMOVED lines=34> */
.L_x_8076:
[----:B------:R-:W-:Y:S05]  /*dae0*/  BSYNC B1 ;  /* 0x0000000000017941 */ /* 0x000fea0003800000 */
.L_x_8075:
[C---:B------:R-:W-:Y:S01]  /*daf0*/  ISETP.GT.AND P0, PT, R8.reuse, 0x1, PT ;  /* 0x000000010800780c */ /* 0x040fe20003f04270 */
[----:B------:R-:W-:-:S04]  /*db00*/  VIADD R2, R8, 0xfffffffe ;  /* 0xfffffffe08027836 */ /* 0x000fc80000000000 */
[----:B------:R-:W-:-:S08]  /*db10*/  IMAD.MOV.U32 R8, RZ, RZ, R2 ;  /* 0x000000ffff087224 */ /* 0x000fd000078e0002 */
[----:B------:R-:W-:Y:S05]  /*db20*/  @P0 BRA `(.L_x_8082) ;  /* 0xfffffff000700947 */ /* 0x000fea000383ffff */
.L_x_8058:
[----:B------:R-:W-:Y:S05]  /*db30*/  BSYNC B0 ;  /* 0x0000000000007941 */ /* 0x000fea0003800000 */
.L_x_8057:
        /* <DEDUP_REMOVED lines=23> */
.L_x_8084:
[----:B------:R-:W-:Y:S05]  /*dcb0*/  BSYNC B0 ;  /* 0x0000000000007941 */ /* 0x000fea0003800000 */
.L_x_8083:
[----:B--2---:R-:W2:Y:S02]  /*dcc0*/  LDL.LU R2, [R1+0x4] ;  /* 0x0000040001027983 */ /* 0x004ea40000300800 */
[----:B--2---:R-:W-:-:S05]  /*dcd0*/  LOP3.LUT R2, R2, R0, RZ, 0x3c, !PT ;  /* 0x0000000002027212 */ /* 0x004fca00078e3cff */
[----:B------:R2:W-:Y:S02]  /*dce0*/  STL [R1+0x4], R2 ;  /* 0x0000040201007387 */ /* 0x0005e40000100800 */
.L_x_8039:
[----:B------:R-:W-:Y:S05]  /*dcf0*/  BSYNC B6 ;  /* 0x0000000000067941 */ /* 0x000fea0003800000 */
.L_x_8037:
[----:B------:R-:W-:-:S03]  /*dd00*/  UMOV UR4, 0xffffffff ;  /* 0xffffffff00047882 */ /* 0x000fc60000000000 */
[----:B------:R-:W-:Y:S05]  /*dd10*/  BRA.DIV UR4, `(.L_x_8085) ;  /* 0x0000001204f47947 */ /* 0x000fea000b800000 */
[----:B------:R3:W4:Y:S04]  /*dd20*/  SHFL.IDX PT, R4, R16, RZ, 0x1f ;  /* 0x00001fff10047589 */ /* 0x00072800000e0000 */
[----:B------:R3:W0:Y:S02]  /*dd30*/  SHFL.IDX PT, R5, R16, 0x1, 0x1f ;  /* 0x00201f0010057f89 */ /* 0x00062400000e0000 */
.L_x_8131:
        /* <DEDUP_REMOVED lines=13> */
.L_x_8087:
[----:B------:R-:W-:Y:S05]  /*de10*/  BSYNC B0 ;  /* 0x0000000000007941 */ /* 0x000fea0003800000 */
.L_x_8086:
        /* <DEDUP_REMOVED lines=23> */
.L_x_8139:
[----:B------:R-:W-:Y:S02]  /*df90*/  ULDC UR4, c[0x0][0xd10] ;  /* 0x0003440000047ab9 */ /* 0x000fe40000000800 */
[----:B---3--:R-:W-:-:S04]  /*dfa0*/  IMAD.U32 R16, RZ, RZ, UR4 ;  /* 0x00000004ff107e24 */ /* 0x008fc8000f8e00ff */
[----:B--2---:R-:W-:-:S04]  /*dfb0*/  IMAD R6, R14, R16, RZ ;  /* 0x000000100e067224 */ /* 0x004fc800078e02ff */
[----:B------:R-:W-:-:S05]  /*dfc0*/  IMAD.IADD R5, R5, 0x1, R6 ;  /* 0x0000000105057824 */ /* 0x000fca00078e0206 */
[----:B----4-:R-:W-:-:S13]  /*dfd0*/  ISETP.GT.AND P0, PT, R5, R4, PT ;  /* 0x000000040500720c */ /* 0x010fda0003f04270 */
[----:B------:R-:W-:Y:S05]  /*dfe0*/  @P0 BRA `(.L_x_8089) ;  /* 0x0000000000b40947 */ /* 0x000fea0003800000 */
[----:B------:R-:W2:Y:S02]  /*dff0*/  LDC R0, c[0x0][0xd14] ;  /* 0x00034500ff007b82 */ /* 0x000ea40000000800 */
.L_x_8094:
        /* <DEDUP_REMOVED lines=14> */
.L_x_8092:
[----:B------:R-:W-:Y:S05]  /*e0e0*/  BSYNC B0 ;  /* 0x0000000000007941 */ /* 0x000fea0003800000 */
.L_x_8091:
        /* <DEDUP_REMOVED lines=23> */
.L_x_8147:
[----:B------:R-:W-:Y:S02]  /*e260*/  ULDC UR4, c[0x0][0xd10] ;  /* 0x0003440000047ab9 */ /* 0x000fe40000000800 */
[----:B------:R-:W-:-:S04]  /*e270*/  IMAD.U32 R16, RZ, RZ, UR4 ;  /* 0x00000004ff107e24 */ /* 0x000fc8000f8e00ff */
[----:B--2---:R-:W-:-:S04]  /*e280*/  IMAD R6, R14, R16, RZ ;  /* 0x000000100e067224 */ /* 0x004fc800078e02ff */
[----:B------:R-:W-:-:S05]  /*e290*/  IMAD.IADD R5, R6, 0x1, R5 ;  /* 0x0000000106057824 */ /* 0x000fca00078e0205 */
[----:B------:R-:W-:-:S13]  /*e2a0*/  ISETP.GT.AND P0, PT, R5, R4, PT ;  /* 0x000000040500720c */ /* 0x000fda0003f04270 */
[----:B------:R-:W-:Y:S05]  /*e2b0*/  @!P0 BRA `(.L_x_8094) ;  /* 0xfffffffc00508947 */ /* 0x000fea000383ffff */
.L_x_8089:
        /* <DEDUP_REMOVED lines=8> */
.L_x_8151:
[----:B------:R-:W-:Y:S01]  /*e340*/  ISETP.NE.AND P0, PT, R7, RZ, PT ;  /* 0x000000ff0700720c */ /* 0x000fe20003f05270 */
[----:B------:R-:W-:-:S12]  /*e350*/  IMAD.MOV.U32 R14, RZ, RZ, RZ ;  /* 0x000000ffff0e7224 */ /* 0x000fd800078e00ff */
[----:B------:R-:W-:Y:S05]  /*e360*/  @!P0 BRA `(.L_x_8096) ;  /* 0x0000000000108947 */ /* 0x000fea0003800000 */
[----:B------:R-:W-:Y:S01]  /*e370*/  UMOV UR4, 0xffffffff ;  /* 0xffffffff00047882 */ /* 0x000fe20000000000 */
[----:B-1----:R-:W-:Y:S02]  /*e380*/  VIADD R12, R5, 0xffffffff ;  /* 0xffffffff050c7836 */ /* 0x002fe40000000000 */
[----:B------:R-:W-:Y:S05]  /*e390*/  BRA.DIV UR4, `(.L_x_8097) ;  /* 0x0000001604887947 */ /* 0x000fea000b800000 */
[----:B------:R4:W1:Y:S02]  /*e3a0*/  SHFL.IDX PT, R14, R2, R12, 0x1f ;  /* 0x00001f0c020e7589 */ /* 0x00086400000e0000 */
.L_x_8096:
[----:B---3--:R-:W-:Y:S01]  /*e3b0*/  IABS R7, R17 ;  /* 0x0000001100077213 */ /* 0x008fe20000000000 */
[----:B-1----:R-:W-:Y:S02]  /*e3c0*/  IMAD R16, R14, R16, R6 ;  /* 0x000000100e107224 */ /* 0x002fe400078e0206 */
[----:B------:R-:W-:Y:S01]  /*e3d0*/  IMAD.IADD R19, R5, 0x1, R19 ;  /* 0x0000000105137824 */ /* 0x000fe200078e0213 */
[----:B------:R-:W1:Y:S08]  /*e3e0*/  I2F.RP R8, R7 ;  /* 0x0000000700087306 */ /* 0x000e700000209400 */
[----:B-1----:R-:W2:Y:S02]  /*e3f0*/  MUFU.RCP R8, R8 ;  /* 0x0000000800087308 */ /* 0x002ea40000001000 */
[----:B--2---:R-:W-:-:S06]  /*e400*/  VIADD R3, R8, 0xffffffe ;  /* 0x0ffffffe08037836 */ /* 0x004fcc0000000000 */
[----:B------:R-:W0:Y:S02]  /*e410*/  F2I.FTZ.U32.TRUNC.NTZ R3, R3 ;  /* 0x0000000300037305 */ /* 0x000e24000021f000 */
[----:B0---4-:R-:W-:-:S05]  /*e420*/  IADD3 R2, RZ, -R3, RZ ;  /* 0x80000003ff027210 */ /* 0x011fca0007ffe0ff */
        /* <DEDUP_REMOVED lines=23> */
.L_x_8090:
[----:B------:R-:W-:Y:S01]  /*e5a0*/  UMOV UR4, URZ ;  /* 0x0000003f00047c82 */ /* 0x000fe20008000000 */
[----:B------:R-:W-:Y:S01]  /*e5b0*/  UMOV UR5, URZ ;  /* 0x0000003f00057c82 */ /* 0x000fe20008000000 */
[----:B------:R-:W-:Y:S01]  /*e5c0*/  ULDC UR6, c[0x0][0xd14] ;  /* 0x0003450000067ab9 */ /* 0x000fe20000000800 */
[----:B------:R-:W-:Y:S02]  /*e5d0*/  IMAD.MOV.U32 R16, RZ, RZ, R4 ;  /* 0x000000ffff107224 */ /* 0x000fe400078e0004 */
[----:B------:R-:W-:Y:S02]  /*e5e0*/  IMAD.U32 R17, RZ, RZ, UR4 ;  /* 0x00000004ff117e24 */ /* 0x000fe4000f8e00ff */
[----:B------:R-:W-:Y:S02]  /*e5f0*/  IMAD.U32 R18, RZ, RZ, UR5 ;  /* 0x00000005ff127e24 */ /* 0x000fe4000f8e00ff */
[----:B------:R-:W-:-:S07]  /*e600*/  IMAD.U32 R19, RZ, RZ, UR6 ;  /* 0x00000006ff137e24 */ /* 0x000fce000f8e00ff */
.L_x_8098:
        /* <DEDUP_REMOVED lines=12> */
.L_x_8035:
[----:B------:R-:W3:Y:S01]  /*e6d0*/  S2R R3, SR_CgaCtaId ;  /* 0x0000000000037919 */ /* 0x000ee20000008800 */
[----:B------:R-:W-:Y:S01]  /*e6e0*/  UIADD3 UR4, UR50, 0x1, URZ ;  /* 0x0000000132047890 */ /* 0x000fe2000fffe03f */
[----:B0-----:R-:W-:-:S03]  /*e6f0*/  MOV R0, 0x400 ;  /* 0x0000040000007802 */ /* 0x001fc60000000f00 */
[----:B------:R-:W-:-:S04]  /*e700*/  ULEA.HI UR5, UR4, UR4, URZ, 0x1 ;  /* 0x0000000404057291 */ /* 0x000fc8000f8f083f */
[----:B------:R-:W-:-:S04]  /*e710*/  ULOP3.LUT UR5, UR5, 0xfffffffe, URZ, 0xc0, !UPT ;  /* 0xfffffffe05057892 */ /* 0x000fc8000f8ec03f */
[----:B------:R-:W-:Y:S01]  /*e720*/  UIADD3 UR5, UR4, -UR5, URZ ;  /* 0x8000000504057290 */ /* 0x000fe2000fffe03f */
[----:B---3--:R-:W-:-:S05]  /*e730*/  LEA R0, R3, R0, 0x18 ;  /* 0x0000000003007211 */ /* 0x008fca00078ec0ff */
[----:B------:R-:W-:-:S05]  /*e740*/  IMAD.U32 R3, RZ, RZ, UR5 ;  /* 0x00000005ff037e24 */ /* 0x000fca000f8e00ff */
[----:B------:R-:W-:-:S04]  /*e750*/  SHF.L.U32 R3, R3, 0x1f, RZ ;  /* 0x0000001f03037819 */ /* 0x000fc800000006ff */
[----:B------:R-:W0:Y:S02]  /*e760*/  SYNCS.PHASECHK.TRANS64.TRYWAIT P0, [R0+URZ+0x32420], R3 ;  /* 0x03242003000075a7 */ /* 0x000e24000800017f */
[----:B0-----:R-:W-:Y:S05]  /*e770*/  @!P0 BRA `(.L_x_8100) ;  /* 0x0000001000b48947 */ /* 0x001fea0003800000 */
.L_x_8154:
[----:B------:R-:W-:-:S03]  /*e780*/  UMOV UR4, 0xffffffff ;  /* 0xffffffff00047882 */ /* 0x000fc60000000000 */
[----:B------:R-:W-:Y:S05]  /*e790*/  BRA.DIV UR4, `(.L_x_8101) ;  /* 0x0000001204c07947 */ /* 0x000fea000b800000 */
[----:B--2---:R-:W2:Y:S02]  /*e7a0*/  S2R R2, SR_TID.X ;  /* 0x0000000000027919 */ /* 0x004ea40000002100 */
[----:B--2---:R-:W-:-:S04]  /*e7b0*/  SHF.R.U32.HI R2, RZ, 0x5, R2 ;  /* 0x00000005ff027819 */ /* 0x004fc80000011602 */
[----:B------:R-:W-:-:S05]  /*e7c0*/  LOP3.LUT R2, R2, 0x3, RZ, 0xc0, !PT ;  /* 0x0000000302027812 */ /* 0x000fca00078ec0ff */
[----:B------:R2:W3:Y:S02]  /*e7d0*/  SHFL.IDX PT, R14, R2, RZ, 0x1f ;  /* 0x00001fff020e7589 */ /* 0x0004e400000e0000 */
.L_x_8157:
[----:B---3--:R-:W-:Y:S01]  /*e7e0*/  ISETP.NE.AND P0, PT, R14, RZ, PT ;  /* 0x000000ff0e00720c */ /* 0x008fe20003f05270 */
[----:B------:R-:W-:-:S12]  /*e7f0*/  BSSY B0, `(.L_x_8102) ;  /* 0x0000029000007945 */ /* 0x000fd80003800000 */
[----:B------:R-:W-:Y:S05]  /*e800*/  @P0 BRA `(.L_x_8103) ;  /* 0x00000000009c0947 */ /* 0x000fea0003800000 */
[----:B------:R-:W-:-:S03]  /*e810*/  UMOV UR4, 0xffffffff ;  /* 0xffffffff00047882 */ /* 0x000fc60000000000 */
[----:B------:R-:W-:Y:S05]  /*e820*/  BRA.DIV UR4, `(.L_x_8104) ;  /* 0x0000001204d07947 */ /* 0x000fea000b800000 */
[----:B------:R-:W-:-:S13]  /*e830*/  ELECT P6, URZ, PT ;  /* 0x00000000003f782f */ /* 0x000fda00038c0000 */
.L_x_8160:
        /* <DEDUP_REMOVED lines=8> */
.L_x_8105:
        /* <DEDUP_REMOVED lines=14> */
.L_x_8161:
[----:B------:R-:W2:Y:S02]  /*e9a0*/  SYNCS.PHASECHK.TRANS64.TRYWAIT P0, [R7+URZ], R2 ;  /* 0x00000002070075a7 */ /* 0x000ea4000800017f */
[----:B--2---:R-:W-:Y:S05]  /*e9b0*/  @!P0 BRA `(.L_x_8107) ;  /* 0x0000001000a08947 */ /* 0x004fea0003800000 */
.L_x_8162:
[----:B------:R-:W-:Y:S05]  /*e9c0*/  @!P2 BRA `(.L_x_8108) ;  /* 0x000000000004a947 */ /* 0x000fea0003800000 */
[----:B------:R-:W-:Y:S01]  /*e9d0*/  BPT.TRAP 0x1 ;  /* 0x000000040000795c */ /* 0x000fe20000300000 */
.L_x_8108:
[----:B------:R-:W3:Y:S01]  /*e9e0*/  LDL.LU R4, [R1] ;  /* 0x0000000001047983 */ /* 0x000ee20000300800 */
[----:B------:R-:W-:-:S04]  /*e9f0*/  VIADD R0, R0, 0x32460 ;  /* 0x0003246000007836 */ /* 0x000fc80000000000 */
[----:B---3--:R-:W-:-:S04]  /*ea00*/  IMAD R4, R4, 0x8, R0 ;  /* 0x0000000804047824 */ /* 0x008fc800078e0200 */
[----:B------:R-:W3:Y:S02]  /*ea10*/  SYNCS.PHASECHK.TRANS64.TRYWAIT P0, [R4+URZ], R5 ;  /* 0x00000005040075a7 */ /* 0x000ee4000800017f */
[----:B---3--:R-:W-:Y:S05]  /*ea20*/  @!P0 BRA `(.L_x_8109) ;  /* 0x0000001000988947 */ /* 0x008fea0003800000 */
.L_x_8163:
[----:B------:R-:W-:-:S07]  /*ea30*/  IMAD R3, R3, 0x8, R0 ;  /* 0x0000000803037824 */ /* 0x000fce00078e0200 */
.L_x_8110:
[----:B----4-:R4:W0:Y:S02]  /*ea40*/  SYNCS.PHASECHK.TRANS64.TRYWAIT P0, [R3+URZ], R2 ;  /* 0x00000002030075a7 */ /* 0x010824000800017f */
[----:B0-----:R-:W-:Y:S05]  /*ea50*/  @!P0 NANOSLEEP.SYNCS 0x989680 ;  /* 0x009896800000895d */ /* 0x001fea0003900000 */
[----:B------:R-:W0:Y:S02]  /*ea60*/  @!P0 SYNCS.PHASECHK.TRANS64 P0, [R3+URZ], R2 ;  /* 0x00000002030085a7 */ /* 0x000e24000800007f */
[----:B0-----:R-:W-:Y:S05]  /*ea70*/  @!P0 BRA `(.L_x_8110) ;  /* 0xfffffffc00f08947 */ /* 0x001fea000383ffff */
.L_x_8103:
[----:B------:R-:W-:Y:S05]  /*ea80*/  BSYNC B0 ;  /* 0x0000000000007941 */ /* 0x000fea0003800000 */
.L_x_8102:
[----:B------:R-:W-:Y:S05]  /*ea90*/  EXIT ;  /* 0x000000000000794d */ /* 0x000fea0003800000 */
.L_x_7988:
[----:B0-----:R0:W1:Y:S02]  /*eaa0*/  SYNCS.PHASECHK.TRANS64.TRYWAIT P0, [R4+URZ+0x32400], R3 ;  /* 0x03240003040075a7 */ /* 0x001064000800017f */
[----:B-1----:R-:W-:Y:S05]  /*eab0*/  @!P0 NANOSLEEP.SYNCS 0x989680 ;  /* 0x009896800000895d */ /* 0x002fea0003900000 */
[----:B------:R-:W1:Y:S02]  /*eac0*/  @!P0 SYNCS.PHASECHK.TRANS64 P0, [R4+URZ+0x32400], R3 ;  /* 0x03240003040085a7 */ /* 0x000e64000800007f */
[----:B-1----:R-:W-:Y:S05]  /*ead0*/  @!P0 BRA `(.L_x_7988) ;  /* 0xfffffffc00f08947 */ /* 0x002fea000383ffff */
[----:B------:R-:W-:Y:S05]  /*eae0*/  BRA `(.L_x_8111) ;  /* 0xffffff2c00887947 */ /* 0x000fea000383ffff */
.L_x_7992:
[----:B--2---:R2:W3:Y:S02]  /*eaf0*/  SYNCS.PHASECHK.TRANS64.TRYWAIT P1, [R0+URZ+0x32430], R5 ;  /* 0x03243005000075a7 */ /* 0x0044e4000802017f */
[----:B---3--:R-:W-:Y:S05]  /*eb00*/  @!P1 NANOSLEEP.SYNCS 0x989680 ;  /* 0x009896800000995d */ /* 0x008fea0003900000 */
[----:B------:R-:W3:Y:S02]  /*eb10*/  @!P1 SYNCS.PHASECHK.TRANS64 P1, [R0+URZ+0x32430], R5 ;  /* 0x03243005000095a7 */ /* 0x000ee4000802007f */
[----:B---3--:R-:W-:Y:S05]  /*eb20*/  @!P1 BRA `(.L_x_7992) ;  /* 0xfffffffc00f09947 */ /* 0x008fea000383ffff */
[----:B------:R-:W-:Y:S05]  /*eb30*/  BRA `(.L_x_7991) ;  /* 0xffffff2c00bc7947 */ /* 0x000fea000383ffff */
.L_x_7993:
[----:B---3--:R3:W4:Y:S02]  /*eb40*/  SYNCS.PHASECHK.TRANS64.TRYWAIT P1, [R4+URZ+0x32410], R3 ;  /* 0x03241003040075a7 */ /* 0x008724000802017f */
[----:B----4-:R-:W-:Y:S05]  /*eb50*/  @!P1 NANOSLEEP.SYNCS 0x989680 ;  /* 0x009896800000995d */ /* 0x010fea0003900000 */
[----:B------:R-:W4:Y:S02]  /*eb60*/  @!P1 SYNCS.PHASECHK.TRANS64 P1, [R4+URZ+0x32410], R3 ;  /* 0x03241003040095a7 */ /* 0x000f24000802007f */
[----:B----4-:R-:W-:Y:S05]  /*eb70*/  @!P1 BRA `(.L_x_7993) ;  /* 0xfffffffc00f09947 */ /* 0x010fea000383ffff */
[----:B------:R-:W-:Y:S05]  /*eb80*/  BRA `(.L_x_8112) ;  /* 0xffffff3000847947 */ /* 0x000fea000383ffff */
.L_x_7997:
[----:B------:R0:W0:Y:S02]  /*eb90*/  SYNCS.PHASECHK.TRANS64.TRYWAIT P1, [R0+URZ+0x32450], R5 ;  /* 0x03245005000075a7 */ /* 0x000024000802017f */
[----:B0-----:R-:W-:Y:S05]  /*eba0*/  @!P1 NANOSLEEP.SYNCS 0x989680 ;  /* 0x009896800000995d */ /* 0x001fea0003900000 */
[----:B------:R-:W0:Y:S02]  /*ebb0*/  @!P1 SYNCS.PHASECHK.TRANS64 P1, [R0+URZ+0x32450], R5 ;  /* 0x03245005000095a7 */ /* 0x000e24000802007f */
[----:B0-----:R-:W-:Y:S05]  /*ebc0*/  @!P1 BRA `(.L_x_7997) ;  /* 0xfffffffc00f09947 */ /* 0x001fea000383ffff */
[----:B------:R-:W-:Y:S05]  /*ebd0*/  BRA `(.L_x_7996) ;  /* 0xffffff3000907947 */ /* 0x000fea000383ffff */
.L_x_8002:
[----:B-1----:R-:W-:-:S04]  /*ebe0*/  IMAD.U32 R153, RZ, RZ, UR5 ;  /* 0x00000005ff997e24 */ /* 0x002fc8000f8e00ff */
[----:B------:R1:W2:Y:S03]  /*ebf0*/  SYNCS.PHASECHK.TRANS64.TRYWAIT P3, [R153+URZ+0x32430], R208 ;  /* 0x032430d0990075a7 */ /* 0x0002a6000806017f */
[----:B--2---:R-:W-:Y:S05]  /*ec00*/  @!P3 NANOSLEEP.SYNCS 0x989680 ;  /* 0x009896800000b95d */ /* 0x004fea0003900000 */
[----:B------:R-:W2:Y:S02]  /*ec10*/  @!P3 SYNCS.PHASECHK.TRANS64 P3, [R153+URZ+0x32430], R208 ;  /* 0x032430d09900b5a7 */ /* 0x000ea4000806007f */
[----:B--2---:R-:W-:Y:S05]  /*ec20*/  @!P3 BRA `(.L_x_8002) ;  /* 0xfffffffc00ecb947 */ /* 0x004fea000383ffff */
[----:B------:R-:W-:Y:S05]  /*ec30*/  BRA `(.L_x_8001) ;  /* 0xffffff5800087947 */ /* 0x000fea000383ffff */
.L_x_8006:
[----:B--2---:R-:W-:-:S04]  /*ec40*/  IMAD.U32 R209, RZ, RZ, UR5 ;  /* 0x00000005ffd17e24 */ /* 0x004fc8000f8e00ff */
[----:B------:R2:W3:Y:S03]  /*ec50*/  SYNCS.PHASECHK.TRANS64.TRYWAIT P3, [R209+URZ+0x32450], R208 ;  /* 0x032450d0d10075a7 */ /* 0x0004e6000806017f */
[----:B---3--:R-:W-:Y:S05]  /*ec60*/  @!P3 NANOSLEEP.SYNCS 0x989680 ;  /* 0x009896800000b95d */ /* 0x008fea0003900000 */
[----:B------:R-:W3:Y:S02]  /*ec70*/  @!P3 SYNCS.PHASECHK.TRANS64 P3, [R209+URZ+0x32450], R208 ;  /* 0x032450d0d100b5a7 */ /* 0x000ee4000806007f */
[----:B---3--:R-:W-:Y:S05]  /*ec80*/  @!P3 BRA `(.L_x_8006) ;  /* 0xfffffffc00ecb947 */ /* 0x008fea000383ffff */
[----:B------:R-:W-:Y:S05]  /*ec90*/  BRA `(.L_x_8005) ;  /* 0xffffff5800847947 */ /* 0x000fea000383ffff */
.L_x_8044:
        /* <DEDUP_REMOVED lines=11> */
.L_x_8114:
[----:B------:R-:W-:Y:S05]  /*ed50*/  BSYNC B0 ;  /* 0x0000000000007941 */ /* 0x000fea0003800000 */
.L_x_8113:
[----:B------:R-:W-:Y:S05]  /*ed60*/  BRA `(.L_x_8115) ;  /* 0xffffffc800a47947 */ /* 0x000fea000383ffff */
.L_x_8045:
[----:B------:R-:W-:Y:S01]  /*ed70*/  BSSY B0, `(.L_x_8116) ;  /* 0x0000006000007945 */ /* 0x000fe20003800000 */
[----:B------:R-:W-:-:S07]  /*ed80*/  IMAD.MOV.U32 R15, RZ, RZ, -0x1 ;  /* 0xffffffffff0f7424 */ /* 0x000fce00078e00ff */
[----:B------:R-:W-:Y:S05]  /*ed90*/  WARPSYNC.COLLECTIVE R15, `(.L_x_8117) ;  /* 0x000000000f0c7348 */ /* 0x000fea0003c00000 */
[----:B------:R-:W-:Y:S02]  /*eda0*/  ELECT P6, UR62, PT ;  /* 0x00000000003e782f */ /* 0x000fe400038c0000 */
[----:B------:R-:W-:Y:S01]  /*edb0*/  MOV R14, UR62 ;  /* 0x0000003e000e7c02 */ /* 0x000fe20008000f00 */
[----:B------:R-:W-:Y:S10]  /*edc0*/  ENDCOLLECTIVE ;  /* 0x000000000000791b */ /* 0x000ff40003800000 */
.L_x_8117:
[----:B------:R-:W-:Y:S05]  /*edd0*/  BSYNC B0 ;  /* 0x0000000000007941 */ /* 0x000fea0003800000 */
.L_x_8116:
[----:B------:R-:W-:Y:S05]  /*ede0*/  BRA `(.L_x_8118) ;  /* 0xffffffc8009c7947 */ /* 0x000fea000383ffff */
.L_x_8048:
[----:B0-----:R0:W1:Y:S02]  /*edf0*/  SYNCS.PHASECHK.TRANS64.TRYWAIT P0, [R8+URZ+0x32440], R10 ;  /* 0x0324400a080075a7 */ /* 0x001064000800017f */
[----:B-1----:R-:W-:Y:S05]  /*ee00*/  @!P0 NANOSLEEP.SYNCS 0x989680 ;  /* 0x009896800000895d */ /* 0x002fea0003900000 */
[----:B------:R-:W1:Y:S02]  /*ee10*/  @!P0 SYNCS.PHASECHK.TRANS64 P0, [R8+URZ+0x32440], R10 ;  /* 0x0324400a080085a7 */ /* 0x000e64000800007f */
[----:B-1----:R-:W-:Y:S05]  /*ee20*/  @!P0 BRA `(.L_x_8048) ;  /* 0xfffffffc00f08947 */ /* 0x002fea000383ffff */
[----:B------:R-:W-:Y:S05]  /*ee30*/  BRA `(.L_x_8119) ;  /* 0xffffffcc000c7947 */ /* 0x000fea000383ffff */
.L_x_8052:
        /* <DEDUP_REMOVED lines=8> */
.L_x_8055:
[----:B0-----:R0:W1:Y:S02]  /*eec0*/  SYNCS.PHASECHK.TRANS64.TRYWAIT P0, [R8+URZ+0x32460], R6 ;  /* 0x03246006080075a7 */ /* 0x001064000800017f */
[----:B-1----:R-:W-:Y:S05]  /*eed0*/  @!P0 NANOSLEEP.SYNCS 0x989680 ;  /* 0x009896800000895d */ /* 0x002fea0003900000 */
[----:B------:R-:W1:Y:S02]  /*eee0*/  @!P0 SYNCS.PHASECHK.TRANS64 P0, [R8+URZ+0x32460], R6 ;  /* 0x03246006080085a7 */ /* 0x000e64000800007f */
[----:B-1----:R-:W-:Y:S05]  /*eef0*/  @!P0 BRA `(.L_x_8055) ;  /* 0xfffffffc00f08947 */ /* 0x002fea000383ffff */
[----:B------:R-:W-:Y:S05]  /*ef00*/  BRA `(.L_x_8121) ;  /* 0xffffffd000947947 */ /* 0x000fea000383ffff */
.L_x_8064:
[----:B-1----:R1:W2:Y:S02]  /*ef10*/  SYNCS.PHASECHK.TRANS64.TRYWAIT P0, [R3+URZ+0x32440], R6 ;  /* 0x03244006030075a7 */ /* 0x0022a4000800017f */
[----:B--2---:R-:W-:Y:S05]  /*ef20*/  @!P0 NANOSLEEP.SYNCS 0x989680 ;  /* 0x009896800000895d */ /* 0x004fea0003900000 */
[----:B------:R-:W2:Y:S02]  /*ef30*/  @!P0 SYNCS.PHASECHK.TRANS64 P0, [R3+URZ+0x32440], R6 ;  /* 0x03244006030085a7 */ /* 0x000ea4000800007f */
[----:B--2---:R-:W-:Y:S05]  /*ef40*/  @!P0 BRA `(.L_x_8064) ;  /* 0xfffffffc00f08947 */ /* 0x004fea000383ffff */
[----:B------:R-:W-:Y:S05]  /*ef50*/  BRA `(.L_x_8122) ;  /* 0xffffffd8001c7947 */ /* 0x000fea000383ffff */
.L_x_8066:
[----:B--2---:R2:W3:Y:S02]  /*ef60*/  SYNCS.PHASECHK.TRANS64.TRYWAIT P0, [R3+URZ+0x32460], R6 ;  /* 0x03246006030075a7 */ /* 0x0044e4000800017f */
[----:B---3--:R-:W-:Y:S05]  /*ef70*/  @!P0 NANOSLEEP.SYNCS 0x989680 ;  /* 0x009896800000895d */ /* 0x008fea0003900000 */
[----:B------:R-:W3:Y:S02]  /*ef80*/  @!P0 SYNCS.PHASECHK.TRANS64 P0, [R3+URZ+0x32460], R6 ;  /* 0x03246006030085a7 */ /* 0x000ee4000800007f */
[----:B---3--:R-:W-:Y:S05]  /*ef90*/  @!P0 BRA `(.L_x_8066) ;  /* 0xfffffffc00f08947 */ /* 0x008fea000383ffff */
[----:B------:R-:W-:Y:S05]  /*efa0*/  BRA `(.L_x_8123) ;  /* 0xffffffd8008c7947 */ /* 0x000fea000383ffff */
.L_x_8071:
[----:B--2---:R2:W3:Y:S02]  /*efb0*/  SYNCS.PHASECHK.TRANS64.TRYWAIT P0, [R2+URZ+0x32440], R3 ;  /* 0x03244003020075a7 */ /* 0x0044e4000800017f */
[----:B---3--:R-:W-:Y:S05]  /*efc0*/  @!P0 NANOSLEEP.SYNCS 0x989680 ;  /* 0x009896800000895d */ /* 0x008fea0003900000 */
[----:B------:R-:W3:Y:S02]  /*efd0*/  @!P0 SYNCS.PHASECHK.TRANS64 P0, [R2+URZ+0x32440], R3 ;  /* 0x03244003020085a7 */ /* 0x000ee4000800007f */
[----:B---3--:R-:W-:Y:S05]  /*efe0*/  @!P0 BRA `(.L_x_8071) ;  /* 0xfffffffc00f08947 */ /* 0x008fea000383ffff */
[----:B------:R-:W-:Y:S05]  /*eff0*/  BRA `(.L_x_8124) ;  /* 0xffffffdc00d47947 */ /* 0x000fea000383ffff */
.L_x_8073:
[----:B-1----:R1:W3:Y:S02]  /*f000*/  SYNCS.PHASECHK.TRANS64.TRYWAIT P1, [R2+URZ+0x32460], R3 ;  /* 0x03246003020075a7 */ /* 0x0022e4000802017f */
[----:B---3--:R-:W-:Y:S05]  /*f010*/  @!P1 NANOSLEEP.SYNCS 0x989680 ;  /* 0x009896800000995d */ /* 0x008fea0003900000 */
[----:B------:R-:W3:Y:S02]  /*f020*/  @!P1 SYNCS.PHASECHK.TRANS64 P1, [R2+URZ+0x32460], R3 ;  /* 0x03246003020095a7 */ /* 0x000ee4000802007f */
[----:B---3--:R-:W-:Y:S05]  /*f030*/  @!P1 BRA `(.L_x_8073) ;  /* 0xfffffffc00f09947 */ /* 0x008fea000383ffff */
[----:B------:R-:W-:Y:S05]  /*f040*/  BRA `(.L_x_8125) ;  /* 0xffffffe000407947 */ /* 0x000fea000383ffff */
.L_x_8078:
[----:B---3--:R3:W4:Y:S02]  /*f050*/  SYNCS.PHASECHK.TRANS64.TRYWAIT P0, [R2+URZ+0x32440], R3 ;  /* 0x03244003020075a7 */ /* 0x008724000800017f */
[----:B----4-:R-:W-:Y:S05]  /*f060*/  @!P0 NANOSLEEP.SYNCS 0x989680 ;  /* 0x009896800000895d */ /* 0x010fea0003900000 */
[----:B------:R-:W4:Y:S02]  /*f070*/  @!P0 SYNCS.PHASECHK.TRANS64 P0, [R2+URZ+0x32440], R3 ;  /* 0x03244003020085a7 */ /* 0x000f24000800007f */
[----:B----4-:R-:W-:Y:S05]  /*f080*/  @!P0 BRA `(.L_x_8078) ;  /* 0xfffffffc00f08947 */ /* 0x010fea000383ffff */
[----:B------:R-:W-:Y:S05]  /*f090*/  BRA `(.L_x_8126) ;  /* 0xffffffe400647947 */ /* 0x000fea000383ffff */
.L_x_8080:
[----:B-1----:R1:W2:Y:S02]  /*f0a0*/  SYNCS.PHASECHK.TRANS64.TRYWAIT P1, [R2+URZ+0x32460], R3 ;  /* 0x03246003020075a7 */ /* 0x0022a4000802017f */
[----:B--2---:R-:W-:Y:S05]  /*f0b0*/  @!P1 NANOSLEEP.SYNCS 0x989680 ;  /* 0x009896800000995d */ /* 0x004fea0003900000 */
[----:B------:R-:W2:Y:S02]  /*f0c0*/  @!P1 SYNCS.PHASECHK.TRANS64 P1, [R2+URZ+0x32460], R3 ;  /* 0x03246003020095a7 */ /* 0x000ea4000802007f */
[----:B--2---:R-:W-:Y:S05]  /*f0d0*/  @!P1 BRA `(.L_x_8080) ;  /* 0xfffffffc00f09947 */ /* 0x004fea000383ffff */
[----:B------:R-:W-:Y:S05]  /*f0e0*/  BRA `(.L_x_8127) ;  /* 0xffffffe400d47947 */ /* 0x000fea000383ffff */
.L_x_8085:
[----:B------:R-:W-:Y:S01]  /*f0f0*/  BSSY B0, `(.L_x_8128) ;  /* 0x0000008000007945 */ /* 0x000fe20003800000 */
[----:B------:R-:W-:Y:S01]  /*f100*/  IMAD.MOV.U32 R13, RZ, RZ, R16 ;  /* 0x000000ffff0d7224 */ /* 0x000fe200078e0010 */
[----:B0-----:R-:W-:Y:S01]  /*f110*/  MOV R15, 0xffffffff ;  /* 0xffffffff000f7802 */ /* 0x001fe20000000f00 */
[----:B-1----:R-:W-:Y:S02]  /*f120*/  IMAD.MOV.U32 R12, RZ, RZ, RZ ;  /* 0x000000ffff0c7224 */ /* 0x002fe400078e00ff */
[----:B------:R-:W-:-:S07]  /*f130*/  IMAD.MOV.U32 R11, RZ, RZ, 0x1f ;  /* 0x0000001fff0b7424 */ /* 0x000fce00078e00ff */
[----:B--2---:R-:W-:Y:S05]  /*f140*/  WARPSYNC.COLLECTIVE R15, `(.L_x_8129) ;  /* 0x000000000f087348 */ /* 0x004fea0003c00000 */
[----:B------:R0:W1:Y:S02]  /*f150*/  SHFL.IDX P6, R14, R13, R12, R11 ;  /* 0x0000000c0d0e7389 */ /* 0x00006400000c000b */
[----:B012---:R-:W-:Y:S01]  /*f160*/  ENDCOLLECTIVE ;  /* 0x000000000000791b */ /* 0x007fe20003800000 */
.L_x_8129:
[----:B------:R-:W-:Y:S05]  /*f170*/  BSYNC B0 ;  /* 0x0000000000007941 */ /* 0x000fea0003800000 */
.L_x_8128:
        /* <DEDUP_REMOVED lines=8> */
.L_x_8130:
[----:B------:R-:W-:Y:S01]  /*f200*/  IMAD.MOV.U32 R5, RZ, RZ, R14 ;  /* 0x000000ffff057224 */ /* 0x000fe200078e000e */
[----:B------:R-:W-:Y:S06]  /*f210*/  BRA `(.L_x_8131) ;  /* 0xffffffe800c87947 */ /* 0x000fec000383ffff */
.L_x_8088:
        /* <DEDUP_REMOVED lines=8> */
.L_x_8133:
[----:B------:R-:W-:Y:S05]  /*f2a0*/  BSYNC B0 ;  /* 0x0000000000007941 */ /* 0x000fea0003800000 */
.L_x_8132:
        /* <DEDUP_REMOVED lines=10> */
.L_x_8134:
        /* <DEDUP_REMOVED lines=8> */
.L_x_8135:
        /* <DEDUP_REMOVED lines=8> */
.L_x_8136:
        /* <DEDUP_REMOVED lines=8> */
.L_x_8137:
        /* <DEDUP_REMOVED lines=8> */
.L_x_8138:
[----:B------:R-:W-:Y:S05]  /*f550*/  BRA `(.L_x_8139) ;  /* 0xffffffe8008c7947 */ /* 0x000fea000383ffff */
.L_x_8093:
        /* <DEDUP_REMOVED lines=8> */
.L_x_8141:
[----:B------:R-:W-:Y:S05]  /*f5e0*/  BSYNC B0 ;  /* 0x0000000000007941 */ /* 0x000fea0003800000 */
.L_x_8140:
        /* <DEDUP_REMOVED lines=10> */
.L_x_8142:
        /* <DEDUP_REMOVED lines=8> */
.L_x_8143:
        /* <DEDUP_REMOVED lines=8> */
.L_x_8144:
        /* <DEDUP_REMOVED lines=8> */
.L_x_8145:
        /* <DEDUP_REMOVED lines=8> */
.L_x_8146:
[----:B------:R-:W-:Y:S05]  /*f890*/  BRA `(.L_x_8147) ;  /* 0xffffffe800707947 */ /* 0x000fea000383ffff */
.L_x_8095:
[----:B------:R-:W-:Y:S01]  /*f8a0*/  BSSY B0, `(.L_x_8148) ;  /* 0x0000006000007945 */ /* 0x000fe20003800000 */
[----:B------:R-:W-:Y:S02]  /*f8b0*/  PLOP3.LUT P6, PT, P6, PT, PT, 0x8, 0x0 ;  /* 0x000000000000781c */ /* 0x000fe400037ce170 */
[----:B------:R-:W-:-:S11]  /*f8c0*/  MOV R15, 0xffffffff ;  /* 0xffffffff000f7802 */ /* 0x000fd60000000f00 */
[----:B01----:R-:W-:Y:S05]  /*f8d0*/  WARPSYNC.COLLECTIVE R15, `(.L_x_8149) ;  /* 0x000000000f087348 */ /* 0x003fea0003c00000 */
[----:B------:R-:W-:Y:S01]  /*f8e0*/  VOTE.ANY R14, PT, P6 ;  /* 0x00000000000e7806 */ /* 0x000fe200030e0100 */
[----:B01----:R-:W-:Y:S06]  /*f8f0*/  ENDCOLLECTIVE ;  /* 0x000000000000791b */ /* 0x003fec0003800000 */
.L_x_8149:
[----:B------:R-:W-:Y:S05]  /*f900*/  BSYNC B0 ;  /* 0x0000000000007941 */ /* 0x000fea0003800000 */
.L_x_8148:
        /* <DEDUP_REMOVED lines=9> */
.L_x_8150:
[----:B------:R-:W-:Y:S01]  /*f9a0*/  IMAD.MOV.U32 R17, RZ, RZ, R14 ;  /* 0x000000ffff117224 */ /* 0x000fe200078e000e */
[----:B------:R-:W-:Y:S06]  /*f9b0*/  BRA `(.L_x_8151) ;  /* 0xffffffe800607947 */ /* 0x000fec000383ffff */
.L_x_8097:
[----:B------:R-:W-:Y:S01]  /*f9c0*/  BSSY B0, `(.L_x_8152) ;  /* 0x0000007000007945 */ /* 0x000fe20003800000 */
[----:B------:R-:W-:Y:S02]  /*f9d0*/  IMAD.MOV.U32 R13, RZ, RZ, R2 ;  /* 0x000000ffff0d7224 */ /* 0x000fe400078e0002 */
[----:B------:R-:W-:Y:S02]  /*f9e0*/  IMAD.MOV.U32 R11, RZ, RZ, 0x1f ;  /* 0x0000001fff0b7424 */ /* 0x000fe400078e00ff */
[----:B------:R-:W-:-:S07]  /*f9f0*/  IMAD.MOV.U32 R15, RZ, RZ, -0x1 ;  /* 0xffffffffff0f7424 */ /* 0x000fce00078e00ff */
[----:B0-23--:R-:W-:Y:S05]  /*fa00*/  WARPSYNC.COLLECTIVE R15, `(.L_x_8153) ;  /* 0x000000000f087348 */ /* 0x00dfea0003c00000 */
[----:B------:R1:W4:Y:S02]  /*fa10*/  SHFL.IDX P6, R14, R13, R12, R11 ;  /* 0x0000000c0d0e7389 */ /* 0x00032400000c000b */
[----:B01234-:R-:W-:Y:S01]  /*fa20*/  ENDCOLLECTIVE ;  /* 0x000000000000791b */ /* 0x01ffe20003800000 */
.L_x_8153:
[----:B------:R-:W-:Y:S05]  /*fa30*/  BSYNC B0 ;  /* 0x0000000000007941 */ /* 0x000fea0003800000 */
.L_x_8152:
[----:B------:R-:W-:Y:S05]  /*fa40*/  BRA `(.L_x_8096) ;  /* 0xffffffe800587947 */ /* 0x000fea000383ffff */
.L_x_8100:
[----:B0-----:R0:W3:Y:S02]  /*fa50*/  SYNCS.PHASECHK.TRANS64.TRYWAIT P0, [R0+URZ+0x32420], R3 ;  /* 0x03242003000075a7 */ /* 0x0010e4000800017f */
[----:B---3--:R-:W-:Y:S05]  /*fa60*/  @!P0 NANOSLEEP.SYNCS 0x989680 ;  /* 0x009896800000895d */ /* 0x008fea0003900000 */
[----:B------:R-:W3:Y:S02]  /*fa70*/  @!P0 SYNCS.PHASECHK.TRANS64 P0, [R0+URZ+0x32420], R3 ;  /* 0x03242003000085a7 */ /* 0x000ee4000800007f */
[----:B---3--:R-:W-:Y:S05]  /*fa80*/  @!P0 BRA `(.L_x_8100) ;  /* 0xfffffffc00f08947 */ /* 0x008fea000383ffff */
[----:B------:R-:W-:Y:S05]  /*fa90*/  BRA `(.L_x_8154) ;  /* 0xffffffec00387947 */ /* 0x000fea000383ffff */
.L_x_8101:
[----:B--2---:R-:W2:Y:S01]  /*faa0*/  S2R R2, SR_TID.X ;  /* 0x0000000000027919 */ /* 0x004ea20000002100 */
        /* <DEDUP_REMOVED lines=10> */
.L_x_8156:
[----:B------:R-:W-:Y:S05]  /*fb50*/  BSYNC B0 ;  /* 0x0000000000007941 */ /* 0x000fea0003800000 */
.L_x_8155:
[----:B------:R-:W-:Y:S05]  /*fb60*/  BRA `(.L_x_8157) ;  /* 0xffffffec001c7947 */ /* 0x000fea000383ffff */
.L_x_8104:
[----:B------:R-:W-:Y:S01]  /*fb70*/  BSSY B1, `(.L_x_8158) ;  /* 0x0000006000017945 */ /* 0x000fe20003800000 */
[----:B------:R-:W-:-:S07]  /*fb80*/  IMAD.MOV.U32 R15, RZ, RZ, -0x1 ;  /* 0xffffffffff0f7424 */ /* 0x000fce00078e00ff */
[----:B012---:R-:W-:Y:S05]  /*fb90*/  WARPSYNC.COLLECTIVE R15, `(.L_x_8159) ;  /* 0x000000000f0c7348 */ /* 0x007fea0003c00000 */
[----:B------:R-:W-:Y:S02]  /*fba0*/  ELECT P6, UR62, PT ;  /* 0x00000000003e782f */ /* 0x000fe400038c0000 */
[----:B------:R-:W-:Y:S01]  /*fbb0*/  MOV R14, UR62 ;  /* 0x0000003e000e7c02 */ /* 0x000fe20008000f00 */
[----:B012---:R-:W-:Y:S10]  /*fbc0*/  ENDCOLLECTIVE ;  /* 0x000000000000791b */ /* 0x007ff40003800000 */
.L_x_8159:
[----:B------:R-:W-:Y:S05]  /*fbd0*/  BSYNC B1 ;  /* 0x0000000000017941 */ /* 0x000fea0003800000 */
.L_x_8158:
[----:B------:R-:W-:Y:S05]  /*fbe0*/  BRA `(.L_x_8160) ;  /* 0xffffffec00147947 */ /* 0x000fea000383ffff */
.L_x_8106:
[----:B0-----:R0:W2:Y:S02]  /*fbf0*/  SYNCS.PHASECHK.TRANS64.TRYWAIT P0, [R6+URZ], R5 ;  /* 0x00000005060075a7 */ /* 0x0010a4000800017f */
[----:B--2---:R-:W-:Y:S05]  /*fc00*/  @!P0 NANOSLEEP.SYNCS 0x989680 ;  /* 0x009896800000895d */ /* 0x004fea0003900000 */
[----:B------:R-:W2:Y:S02]  /*fc10*/  @!P0 SYNCS.PHASECHK.TRANS64 P0, [R6+URZ], R5 ;  /* 0x00000005060085a7 */ /* 0x000ea4000800007f */
[----:B--2---:R-:W-:Y:S05]  /*fc20*/  @!P0 BRA `(.L_x_8106) ;  /* 0xfffffffc00f08947 */ /* 0x004fea000383ffff */
[----:B------:R-:W-:Y:S05]  /*fc30*/  BRA `(.L_x_8161) ;  /* 0xffffffec00587947 */ /* 0x000fea000383ffff */
.L_x_8107:
[----:B--2---:R2:W3:Y:S02]  /*fc40*/  SYNCS.PHASECHK.TRANS64.TRYWAIT P0, [R7+URZ], R2 ;  /* 0x00000002070075a7 */ /* 0x0044e4000800017f */
[----:B---3--:R-:W-:Y:S05]  /*fc50*/  @!P0 NANOSLEEP.SYNCS 0x989680 ;  /* 0x009896800000895d */ /* 0x008fea0003900000 */
[----:B------:R-:W3:Y:S02]  /*fc60*/  @!P0 SYNCS.PHASECHK.TRANS64 P0, [R7+URZ], R2 ;  /* 0x00000002070085a7 */ /* 0x000ee4000800007f */
[----:B---3--:R-:W-:Y:S05]  /*fc70*/  @!P0 BRA `(.L_x_8107) ;  /* 0xfffffffc00f08947 */ /* 0x008fea000383ffff */
[----:B------:R-:W-:Y:S05]  /*fc80*/  BRA `(.L_x_8162) ;  /* 0xffffffec004c7947 */ /* 0x000fea000383ffff */
.L_x_8109:
[----:B---3--:R3:W4:Y:S02]  /*fc90*/  SYNCS.PHASECHK.TRANS64.TRYWAIT P0, [R4+URZ], R5 ;  /* 0x00000005040075a7 */ /* 0x008724000800017f */
[----:B----4-:R-:W-:Y:S05]  /*fca0*/  @!P0 NANOSLEEP.SYNCS 0x989680 ;  /* 0x009896800000895d */ /* 0x010fea0003900000 */
[----:B------:R-:W4:Y:S02]  /*fcb0*/  @!P0 SYNCS.PHASECHK.TRANS64 P0, [R4+URZ], R5 ;  /* 0x00000005040085a7 */ /* 0x000f24000800007f */
[----:B----4-:R-:W-:Y:S05]  /*fcc0*/  @!P0 BRA `(.L_x_8109) ;  /* 0xfffffffc00f08947 */ /* 0x010fea000383ffff */
[----:B------:R-:W-:Y:S05]  /*fcd0*/  BRA `(.L_x_8163) ;  /* 0xffffffec00547947 */ /* 0x000fea000383ffff */
.L_x_8164:
        /* <DEDUP_REMOVED lines=10> */
.L_x_11963:


//--------------------- .text._ZN7cutlass13device_kernelIN5flash11enable_sm90INS1_16FlashAttnFwdSm90INS1_25CollectiveMainloopFwdSm90ILi2EN4cute5tupleIJNS5_1CILi1EEES8_S8_EEENS6_IJNS7_ILi128EEENS7_ILi96EEENS7_ILi64EEEEEELi256ENS_10bfloat16_tEfNS_4arch4Sm90ELb0ELb0ELb1ELb1ELb0ELb1ELb1ELb1ELb0ELb0ELb0ELb0EEENS1_21CollectiveEpilogueFwdINS6_IJSA_NS7_ILi256EEESB_EEES9_SE_SG_Li256ELb1ELb0ELb0ELb0EEENS1_36VarlenDynamicPersistentTileSchedulerILi128ELi96ELi256ELi32ELb0ELb0ELb1ELb0ELb1ELb1EEEEEEEEEvNT_6ParamsE --------------------------
	.section	.text._ZN7cutlass13device_kernelIN5flash11enable_sm90INS1_16FlashAttnFwdSm90INS1_25CollectiveMainloopFwdSm90ILi2EN4cute5tupleIJNS5_1CILi1EEES8_S8_EEENS6_IJNS7_ILi128EEENS7_ILi96EEENS7_ILi64EEEEEELi256ENS_10bfloat16_tEfNS_4arch4Sm90ELb0ELb0ELb1ELb1ELb0ELb1ELb1ELb1ELb0ELb0ELb0ELb0EEENS1_21CollectiveEpilogueFwdINS6_IJSA_NS7_ILi256EEESB_EEES9_SE_SG_Li256ELb1ELb0ELb0ELb0EEENS1_36VarlenDynamicPersistentTileSchedulerILi128ELi96ELi256ELi32ELb0ELb0ELb1ELb0ELb1ELb1EEEEEEEEEvNT_6ParamsE,"ax",@progbits
	.align	128
.text._ZN7cutlass13device_kernelIN5flash11enable_sm90INS1_16FlashAttnFwdSm90INS1_25CollectiveMainloopFwdSm90ILi2EN4cute5tupleIJNS5_1CILi1EEES8_S8_EEENS6_IJNS7_ILi128EEENS7_ILi96EEENS7_ILi64EEEEEELi256ENS_10bfloat16_tEfNS_4arch4Sm90ELb0ELb0ELb1ELb1ELb0ELb1ELb1ELb1ELb0ELb0ELb0ELb0EEENS1_21CollectiveEpilogueFwdINS6_IJSA_NS7_ILi256EEESB_EEES9_SE_SG_Li256ELb1ELb0ELb0ELb0EEENS1_36VarlenDynamicPersistentTileSchedulerILi128ELi96ELi256ELi32ELb0ELb0ELb1ELb0ELb1ELb1EEEEEEEEEvNT_6ParamsE:
        .type           _ZN7cutlass13device_kernelIN5flash11enable_sm90INS1_16FlashAttnFwdSm90INS1_25CollectiveMainloopFwdSm90ILi2EN4cute5tupleIJNS5_1CILi1EEES8_S8_EEENS6_IJNS7_ILi128EEENS7_ILi96EEENS7_ILi64EEEEEELi256ENS_10bfloat16_tEfNS_4arch4Sm90ELb0ELb0ELb1ELb1ELb0ELb1ELb1ELb1ELb0ELb0ELb0ELb0EEENS1_21CollectiveEpilogueFwdINS6_IJSA_NS7_ILi256EEESB_EEES9_SE_SG_Li256ELb1ELb0ELb0ELb0EEENS1_36VarlenDynamicPersistentTileSchedulerILi128ELi96ELi256ELi32ELb0ELb0ELb1ELb0ELb1ELb1EEEEEEEEEvNT_6ParamsE,@function
        .size           _ZN7cutlass13device_kernelIN5flash11enable_sm90INS1_16FlashAttnFwdSm90INS1_25CollectiveMainloopFwdSm90ILi2EN4cute5tupleIJNS5_1CILi1EEES8_S8_EEENS6_IJNS7_ILi128EEENS7_ILi96EEENS7_ILi64EEEEEELi256ENS_10bfloat16_tEfNS_4arch4Sm90ELb0ELb0ELb1ELb1ELb0ELb1ELb1ELb1ELb0ELb0ELb0ELb0EEENS1_21CollectiveEpilogueFwdINS6_IJSA_NS7_ILi256EEESB_EEES9_SE_SG_Li256ELb1ELb0ELb0ELb0EEENS1_36VarlenDynamicPersistentTileSchedulerILi128ELi96ELi256ELi32ELb0ELb0ELb1ELb0ELb1ELb1EEEEEEEEEvNT_6ParamsE,(.L_x_11964 - _ZN7cutlass13device_kernelIN5flash11enable_sm90INS1_16FlashAttnFwdSm90INS1_25CollectiveMainloopFwdSm90ILi2EN4cute5tupleIJNS5_1CILi1EEES8_S8_EEENS6_IJNS7_ILi128EEENS7_ILi96EEENS7_ILi64EEEEEELi256ENS_10bfloat16_tEfNS_4arch4Sm90ELb0ELb0ELb1ELb1ELb0ELb1ELb1ELb1ELb0ELb0ELb0ELb0EEENS1_21CollectiveEpilogueFwdINS6_IJSA_NS7_ILi256EEESB_EEES9_SE_SG_Li256ELb1ELb0ELb0ELb0EEENS1_36VarlenDynamicPersistentTileSchedulerILi128ELi96ELi256ELi32ELb0ELb0ELb1ELb0ELb1ELb1EEEEEEEEEvNT_6ParamsE)
        .other          _ZN7cutlass13device_kernelIN5flash11enable_sm90INS1_16FlashAttnFwdSm90INS1_25CollectiveMainloopFwdSm90ILi2EN4cute5tupleIJNS5_1CILi1EEES8_S8_EEENS6_IJNS7_ILi128EEENS7_ILi96EEENS7_ILi64EEEEEELi256ENS_10bfloat16_tEfNS_4arch4Sm90ELb0ELb0ELb1ELb1ELb0ELb1ELb1ELb1ELb0ELb0ELb0ELb0EEENS1_21CollectiveEpilogueFwdINS6_IJSA_NS7_ILi256EEESB_EEES9_SE_SG_Li256ELb1ELb0ELb0ELb0EEENS1_36VarlenDynamicPersistentTileSchedulerILi128ELi96ELi256ELi32ELb0ELb0ELb1ELb0ELb1ELb1EEEEEEEEEvNT_6ParamsE,@"STO_CUDA_ENTRY STV_DEFAULT"
_ZN7cutlass13device_kernelIN5flash11enable_sm90INS1_16FlashAttnFwdSm90INS1_25CollectiveMainloopFwdSm90ILi2EN4cute5tupleIJNS5_1CILi1EEES8_S8_EEENS6_IJNS7_ILi128EEENS7_ILi96EEENS7_ILi64EEEEEELi256ENS_10bfloat16_tEfNS_4arch4Sm90ELb0ELb0ELb1ELb1ELb0ELb1ELb1ELb1ELb0ELb0ELb0ELb0EEENS1_21CollectiveEpilogueFwdINS6_IJSA_NS7_ILi256EEESB_EEES9_SE_SG_Li256ELb1ELb0ELb0ELb0EEENS1_36VarlenDynamicPersistentTileSchedulerILi128ELi96ELi256ELi32ELb0ELb0ELb1ELb0ELb1ELb1EEEEEEEEEvNT_6ParamsE:
        /* <DEDUP_REMOVED lines=30> */
.L_x_8166:
[----:B------:R-:W-:Y:S05]  /*01e0*/  BSYNC B0 ;  /* 0x0000000000007941 */ /* 0x000fea0003800000 */
.L_x_8165:
        /* <DEDUP_REMOVED lines=43> */
.L_x_8167:
        /* <DEDUP_REMOVED lines=22> */
.L_x_8168:
        /* <DEDUP_REMOVED lines=18> */
.L_x_8169:
        /* <DEDUP_REMOVED lines=22> */
.L_x_8170:
        /* <DEDUP_REMOVED lines=22> */
.L_x_8171:
        /* <DEDUP_REMOVED lines=10> */
.L_x_8174:
        /* <DEDUP_REMOVED lines=8> */
[----:B--2---:R-:W-:-:S06]  /*0b00*/  ULEA UR4, UR5, UR4, 0x18 ;  /* 0x0000000405047291 */ /* 0x004fcc000f8ec03f */
[----:B------:R-:W-:Y:S01]  /*0b10*/  IMAD.U32 R18, RZ, RZ, UR4 ;  /* 0x00000004ff127e24 */ /* 0x000fe2000f8e00ff */
[----:B-1----:R-:W-:Y:S01]  /*0b20*/  SHF.R.U32.HI R0, RZ, 0x7, R0 ;  /* 0x00000007ff007819 */ /* 0x002fe20000011600 */
[----:B------:R-:W-:-:S03]  /*0b30*/  ULDC UR4, c[0x0][0xd14] ;  /* 0x0003450000047ab9 */ /* 0x000fc60000000800 */
[----:B------:R-:W-:-:S13]  /*0b40*/  ISETP.NE.AND P0, PT, R0, 0x1, PT ;  /* 0x000000010000780c */ /* 0x000fda0003f05270 */
[----:B------:R-:W-:Y:S08]  /*0b50*/  @!P0 BAR.ARV 0x9, 0x100 ;  /* 0x0244000000008b1d */ /* 0x000ff00000002000 */
[----:B------:R-:W-:Y:S06]  /*0b60*/  BAR.SYNC.DEFER_BLOCKING 0x5, 0x120 ;  /* 0x0144800000007b1d */ /* 0x000fec0000010000 */
[----:B------:R-:W1:Y:S02]  /*0b70*/  LDS.128 R32, [R18+0x324d0] ;  /* 0x0324d00012207984 */ /* 0x000e640000000c00 */
[----:B------:R-:W-:Y:S06]  /*0b80*/  BAR.ARV 0x4, 0x120 ;  /* 0x0104800000007b1d */ /* 0x000fec0000002000 */
[----:B-1----:R-:W-:-:S13]  /*0b90*/  ISETP.GE.AND P0, PT, R35, UR4, PT ;  /* 0x0000000423007c0c */ /* 0x002fda000bf06270 */
[----:B------:R-:W-:Y:S05]  /*0ba0*/  @P0 BRA `(.L_x_8175) ;  /* 0x0000016000c40947 */ /* 0x000fea0003800000 */
[----:B------:R-:W2:Y:S01]  /*0bb0*/  LDL R3, [R1+0x98] ;  /* 0x0000980001037983 */ /* 0x000ea20000100800 */
[----:B------:R-:W-:Y:S01]  /*0bc0*/  CS2R R22, SRZ ;  /* 0x0000000000167805 */ /* 0x000fe2000001ff00 */
[----:B------:R-:W-:Y:S01]  /*0bd0*/  IMAD.MOV.U32 R200, RZ, RZ, RZ ;  /* 0x000000ffffc87224 */ /* 0x000fe200078e00ff */
[----:B0-----:R-:W0:Y:S01]  /*0be0*/  S2R R2, SR_TID.X ;  /* 0x0000000000027919 */ /* 0x001e220000002100 */
[----:B------:R-:W-:Y:S02]  /*0bf0*/  IMAD.MOV.U32 R235, RZ, RZ, RZ ;  /* 0x000000ffffeb7224 */ /* 0x000fe400078e00ff */
[----:B0-----:R-:W-:-:S05]  /*0c00*/  VIADD R11, R2, 0xffffff80 ;  /* 0xffffff80020b7836 */ /* 0x001fca0000000000 */
[----:B------:R-:W-:-:S04]  /*0c10*/  SHF.R.S32.HI R0, RZ, 0x1f, R11 ;  /* 0x0000001fff007819 */ /* 0x000fc8000001140b */
[CC--:B------:R-:W-:Y:S02]  /*0c20*/  LEA.HI R2, R0.reuse, R11.reuse, RZ, 0x7 ;  /* 0x0000000b00027211 */ /* 0x0c0fe400078f38ff */
[----:B------:R-:W-:Y:S02]  /*0c30*/  LEA.HI R228, R0, R11, RZ, 0x5 ;  /* 0x0000000b00e47211 */ /* 0x000fe400078f28ff */
[----:B------:R-:W-:Y:S02]  /*0c40*/  SHF.R.S32.HI R12, RZ, 0x7, R2 ;  /* 0x00000007ff0c7819 */ /* 0x000fe40000011402 */
[----:B------:R-:W-:Y:S02]  /*0c50*/  SHF.R.S32.HI R228, RZ, 0x5, R228 ;  /* 0x00000005ffe47819 */ /* 0x000fe400000114e4 */
[----:B--2---:R-:W-:Y:S02]  /*0c60*/  R2UR UR4, R3 ;  /* 0x00000000030472ca */ /* 0x004fe400000e0000 */
[----:B------:R-:W-:-:S02]  /*0c70*/  LOP3.LUT R3, R2, 0xffffff80, RZ, 0xc0, !PT ;  /* 0xffffff8002037812 */ /* 0x000fc400078ec0ff */
[----:B------:R-:W-:-:S03]  /*0c80*/  LEA.HI R2, R2, R12, RZ, 0x1 ;  /* 0x0000000c02027211 */ /* 0x000fc600078f08ff */
[----:B------:R-:W-:Y:S01]  /*0c90*/  IMAD.IADD R10, R11, 0x1, -R3 ;  /* 0x000000010b0a7824 */ /* 0x000fe200078e0a03 */
[----:B------:R-:W-:-:S04]  /*0ca0*/  LOP3.LUT R2, R2, 0x3fffffe, RZ, 0xc0, !PT ;  /* 0x03fffffe02027812 */ /* 0x000fc800078ec0ff */
[----:B------:R-:W-:Y:S01]  /*0cb0*/  SHF.R.S32.HI R5, RZ, 0x1f, R10 ;  /* 0x0000001fff057819 */ /* 0x000fe2000001140a */
[----:B------:R-:W-:Y:S01]  /*0cc0*/  ULOP3.LUT UR4, UR4, 0x1, URZ, 0xfc, !UPT ;  /* 0x0000000104047892 */ /* 0x000fe2000f8efc3f */
[----:B------:R-:W-:Y:S02]  /*0cd0*/  IMAD.IADD R2, R12, 0x1, -R2 ;  /* 0x000000010c027824 */ /* 0x000fe400078e0a02 */
[CC--:B------:R-:W-:Y:S02]  /*0ce0*/  LEA.HI R7, R5.reuse, R10.reuse, RZ, 0x2 ;  /* 0x0000000a05077211 */ /* 0x0c0fe400078f10ff */
[----:B------:R-:W-:Y:S02]  /*0cf0*/  LEA.HI R8, R5, R10, RZ, 0x5 ;  /* 0x0000000a05087211 */ /* 0x000fe400078f28ff */
[--C-:B------:R-:W-:Y:S02]  /*0d00*/  SHF.R.S32.HI R4, RZ, 0x2, R7.reuse ;  /* 0x00000002ff047819 */ /* 0x100fe40000011407 */
[----:B------:R-:W-:-:S02]  /*0d10*/  SHF.R.S32.HI R3, RZ, 0x1f, R7 ;  /* 0x0000001fff037819 */ /* 0x000fc40000011407 */
[----:B------:R-:W-:Y:S02]  /*0d20*/  SHF.R.S32.HI R8, RZ, 0x5, R8 ;  /* 0x00000005ff087819 */ /* 0x000fe40000011408 */
[----:B------:R-:W-:Y:S02]  /*0d30*/  LEA.HI R6, R3, R4, RZ, 0x3 ;  /* 0x0000000403067211 */ /* 0x000fe400078f18ff */
[----:B------:R-:W-:Y:S02]  /*0d40*/  LEA.HI R3, R0, R11, RZ, 0x4 ;  /* 0x0000000b00037211 */ /* 0x000fe400078f20ff */
[----:B------:R-:W-:Y:S02]  /*0d50*/  LOP3.LUT R9, R6, 0xfffffff8, RZ, 0xc0, !PT ;  /* 0xfffffff806097812 */ /* 0x000fe400078ec0ff */
[----:B------:R-:W-:Y:S02]  /*0d60*/  SHF.R.S32.HI R6, RZ, 0x4, R3 ;  /* 0x00000004ff067819 */ /* 0x000fe40000011403 */
[----:B------:R-:W-:Y:S01]  /*0d70*/  LOP3.LUT R7, R7, 0x7ffffffc, RZ, 0xc0, !PT ;  /* 0x7ffffffc07077812 */ /* 0x000fe200078ec0ff */
[----:B------:R-:W-:Y:S01]  /*0d80*/  IMAD.IADD R9, R4, 0x1, -R9 ;  /* 0x0000000104097824 */ /* 0x000fe200078e0a09 */
[----:B------:R-:W-:-:S02]  /*0d90*/  LOP3.LUT R4, R3, 0x3fffff0, RZ, 0xc0, !PT ;  /* 0x03fffff003047812 */ /* 0x000fc400078ec0ff */
[----:B------:R-:W-:Y:S01]  /*0da0*/  LEA.HI R3, R3, R6, RZ, 0x1 ;  /* 0x0000000603037211 */ /* 0x000fe200078f08ff */
[----:B------:R-:W-:-:S03]  /*0db0*/  IMAD R9, R8, 0x10, R9 ;  /* 0x0000001008097824 */ /* 0x000fc600078e0209 */
[----:B------:R-:W-:Y:S01]  /*0dc0*/  LOP3.LUT R5, R3, 0x1ffffffe, RZ, 0xc0, !PT ;  /* 0x1ffffffe03057812 */ /* 0x000fe200078ec0ff */
[----:B------:R-:W-:Y:S02]  /*0dd0*/  IMAD.IADD R3, R11, 0x1, -R4 ;  /* 0x000000010b037824 */ /* 0x000fe400078e0a04 */
[----:B------:R-:W-:Y:S02]  /*0de0*/  IMAD R2, R2, 0x40, R9 ;  /* 0x0000004002027824 */ /* 0x000fe400078e0209 */
[----:B------:R-:W-:Y:S01]  /*0df0*/  IMAD R4, R228, 0x10, R3 ;  /* 0x00000010e4047824 */ /* 0x000fe200078e0203 */
[-C--:B------:R-:W-:Y:S01]  /*0e00*/  LEA.HI R3, R0, R11.reuse, RZ, 0x2 ;  /* 0x0000000b00037211 */ /* 0x080fe200078f10ff */
[----:B------:R-:W-:Y:S01]  /*0e10*/  IMAD.IADD R5, R6, 0x1, -R5 ;  /* 0x0000000106057824 */ /* 0x000fe200078e0a05 */
[----:B------:R0:W-:Y:S01]  /*0e20*/  STL [R1+0x90], R2 ;  /* 0x0000900201007387 */ /* 0x0001e20000100800 */
[----:B------:R-:W-:Y:S02]  /*0e30*/  LEA.HI R0, R0, R11, RZ, 0x3 ;  /* 0x0000000b00007211 */ /* 0x000fe400078f18ff */
[----:B------:R-:W-:Y:S01]  /*0e40*/  SHF.R.S32.HI R19, RZ, 0x2, R3 ;  /* 0x00000002ff137819 */ /* 0x000fe20000011403 */
[----:B------:R-:W-:Y:S01]  /*0e50*/  IMAD R5, R4, 0x8, R5 ;  /* 0x0000000804057824 */ /* 0x000fe200078e0205 */
[----:B------:R-:W-:Y:S01]  /*0e60*/  SHF.R.S32.HI R6, RZ, 0x1f, R3 ;  /* 0x0000001fff067819 */ /* 0x000fe20000011403 */
[----:B------:R-:W-:Y:S01]  /*0e70*/  IMAD.U32 R4, RZ, RZ, UR4 ;  /* 0x00000004ff047e24 */ /* 0x000fe2000f8e00ff */
[----:B------:R-:W-:Y:S01]  /*0e80*/  SHF.R.S32.HI R226, RZ, 0x3, R0 ;  /* 0x00000003ffe27819 */ /* 0x000fe20000011400 */
[----:B------:R-:W-:Y:S01]  /*0e90*/  VIADD R234, R19, 0x40 ;  /* 0x0000004013ea7836 */ /* 0x000fe20000000000 */
[----:B------:R-:W-:Y:S01]  /*0ea0*/  LOP3.LUT R0, R0, 0x1ffffff8, RZ, 0xc0, !PT ;  /* 0x1ffffff800007812 */ /* 0x000fe200078ec0ff */
[----:B0-----:R-:W-:Y:S01]  /*0eb0*/  IMAD.MOV.U32 R2, RZ, RZ, RZ ;  /* 0x000000ffff027224 */ /* 0x001fe200078e00ff */
[----:B------:R0:W-:Y:S01]  /*0ec0*/  STL [R1+0x7c], R4 ;  /* 0x00007c0401007387 */ /* 0x0001e20000100800 */
[----:B------:R-:W-:Y:S01]  /*0ed0*/  IMAD.SHL.U32 R224, R234, 0x40, RZ ;  /* 0x00000040eae07824 */ /* 0x000fe200078e00ff */
[----:B------:R-:W-:Y:S01]  /*0ee0*/  LEA.HI R6, R6, R19, RZ, 0x3 ;  /* 0x0000001306067211 */ /* 0x000fe200078f18ff */
[----:B------:R-:W-:Y:S01]  /*0ef0*/  IMAD.IADD R0, R11, 0x1, -R0 ;  /* 0x000000010b007824 */ /* 0x000fe200078e0a00 */
[----:B------:R-:W-:-:S02]  /*0f00*/  SHF.R.S32.HI R237, RZ, 0x1f, R19 ;  /* 0x0000001fffed7819 */ /* 0x000fc40000011413 */
[----:B------:R-:W-:Y:S02]  /*0f10*/  LOP3.LUT R224, R224, 0x1c0, RZ, 0xc0, !PT ;  /* 0x000001c0e0e07812 */ /* 0x000fe400078ec0ff */
[----:B------:R-:W-:Y:S02]  /*0f20*/  LOP3.LUT R6, R6, 0xfffffff8, RZ, 0xc0, !PT ;  /* 0xfffffff806067812 */ /* 0x000fe400078ec0ff */
[----:B0-----:R-:W-:Y:S02]  /*0f30*/  LOP3.LUT R4, R3, 0xfffffffc, RZ, 0xc0, !PT ;  /* 0xfffffffc03047812 */ /* 0x001fe400078ec0ff */
[----:B------:R-:W-:Y:S02]  /*0f40*/  SHF.R.S32.HI R3, RZ, 0x1f, R234 ;  /* 0x0000001fff037819 */ /* 0x000fe400000114ea */
[----:B------:R-:W-:Y:S01]  /*0f50*/  SHF.R.U32.HI R8, RZ, 0x3, R224 ;  /* 0x00000003ff087819 */ /* 0x000fe200000116e0 */
[----:B------:R-:W-:Y:S01]  /*0f60*/  IMAD.IADD R4, R11, 0x1, -R4 ;  /* 0x000000010b047824 */ /* 0x000fe200078e0a04 */
[----:B------:R-:W-:-:S02]  /*0f70*/  LEA.HI R3, R3, R234, RZ, 0x3 ;  /* 0x000000ea03037211 */ /* 0x000fc400078f18ff */
[----:B------:R-:W-:Y:S01]  /*0f80*/  SHF.L.U32 R201, R0, 0x3, RZ ;  /* 0x0000000300c97819 */ /* 0x000fe200000006ff */
[----:B------:R-:W-:Y:S02]  /*0f90*/  IMAD.SHL.U32 R16, R4, 0x8, RZ ;  /* 0x0000000804107824 */ /* 0x000fe400078e00ff */
[----:B------:R-:W-:Y:S02]  /*0fa0*/  IMAD.SHL.U32 R3, R3, 0x40, RZ ;  /* 0x0000004003037824 */ /* 0x000fe400078e00ff */
[----:B------:R-:W-:Y:S01]  /*0fb0*/  IMAD.IADD R0, R19, 0x1, -R6 ;  /* 0x0000000113007824 */ /* 0x000fe200078e0a06 */
[--C-:B------:R-:W-:Y:S01]  /*0fc0*/  LOP3.LUT R4, R224, 0x38, R16.reuse, 0xf8, !PT ;  /* 0x00000038e0047812 */ /* 0x100fe200078ef810 */
[----:B------:R-:W-:Y:S01]  /*0fd0*/  IMAD.IADD R6, R10, 0x1, -R7 ;  /* 0x000000010a067824 */ /* 0x000fe200078e0a07 */
[----:B------:R-:W-:Y:S02]  /*0fe0*/  LOP3.LUT R229, R3, 0xfffffe00, RZ, 0xc0, !PT ;  /* 0xfffffe0003e57812 */ /* 0x000fe400078ec0ff */
[----:B------:R0:W-:Y:S01]  /*0ff0*/  STL [R1+0x80], R0 ;  /* 0x0000800001007387 */ /* 0x0001e20000100800 */
[----:B------:R-:W-:-:S02]  /*1000*/  SHF.R.S32.HI R17, RZ, 0x1f, R16 ;  /* 0x0000001fff117819 */ /* 0x000fc40000011410 */
[----:B------:R-:W-:Y:S01]  /*1010*/  LOP3.LUT R3, R229, R4, R8, 0xf6, !PT ;  /* 0x00000004e5037212 */ /* 0x000fe200078ef608 */
[----:B------:R-:W-:Y:S01]  /*1020*/  IMAD.SHL.U32 R4, R5, 0x8, RZ ;  /* 0x0000000805047824 */ /* 0x000fe200078e00ff */
[----:B------:R1:W-:Y:S03]  /*1030*/  STL [R1+0x8c], R6 ;  /* 0x00008c0601007387 */ /* 0x0003e60000100800 */
[----:B0-----:R-:W-:-:S05]  /*1040*/  IMAD R0, R3, 0x2, R18 ;  /* 0x0000000203007824 */ /* 0x001fca00078e0212 */
[----:B------:R1:W-:Y:S04]  /*1050*/  STL [R1+0x88], R0 ;  /* 0x0000880001007387 */ /* 0x0003e80000100800 */
[----:B------:R1:W-:Y:S02]  /*1060*/  STL [R1+0x94], R4 ;  /* 0x0000940401007387 */ /* 0x0003e40000100800 */
.L_x_8310:
[----:B01---5:R-:W0:Y:S02]  /*1070*/  LDC.64 R4, c[0x0][0xd60] ;  /* 0x00035800ff047b82 */ /* 0x023e240000000a00 */
[----:B0-----:R-:W-:-:S05]  /*1080*/  IMAD.WIDE R4, R35, 0x4, R4 ;  /* 0x0000000423047825 */ /* 0x001fca00078e0204 */
[----:B--2---:R-:W2:Y:S01]  /*1090*/  LDG.E R233, desc[UR60][R4.64] ;  /* 0x0000003c04e97981 */ /* 0x004ea2000c1e1900 */
[----:B------:R-:W-:Y:S05]  /*10a0*/  YIELD ;  /* 0x0000000000007946 */ /* 0x000fea0003800000 */
[----:B------:R-:W-:Y:S01]  /*10b0*/  ULDC.64 UR4, c[0x0][0xb20] ;  /* 0x0002c80000047ab9 */ /* 0x000fe20000000a00 */
[----:B------:R-:W-:Y:S01]  /*10c0*/  ULDC.64 UR6, c[0x0][0xb00] ;  /* 0x0002c00000067ab9 */ /* 0x000fe20000000a00 */
[----:B------:R-:W-:Y:S01]  /*10d0*/  ISETP.NE.U32.AND P1, PT, RZ, UR4, PT ;  /* 0x00000004ff007c0c */ /* 0x000fe2000bf25070 */
[----:B------:R-:W-:Y:S01]  /*10e0*/  IMAD.MOV.U32 R3, RZ, RZ, RZ ;  /* 0x000000ffff037224 */ /* 0x000fe200078e00ff */
[----:B------:R-:W-:Y:S01]  /*10f0*/  ISETP.NE.U32.AND P0, PT, RZ, UR6, PT ;  /* 0x00000006ff007c0c */ /* 0x000fe2000bf05070 */
[----:B------:R-:W-:Y:S01]  /*1100*/  IMAD.MOV.U32 R35, RZ, RZ, RZ ;  /* 0x000000ffff237224 */ /* 0x000fe200078e00ff */
[----:B------:R-:W-:-:S02]  /*1110*/  ISETP.NE.AND.EX P1, PT, RZ, UR5, PT, P1 ;  /* 0x00000005ff007c0c */ /* 0x000fc4000bf25310 */
[----:B------:R-:W-:Y:S02]  /*1120*/  ISETP.NE.AND.EX P0, PT, RZ, UR7, PT, P0 ;  /* 0x00000007ff007c0c */ /* 0x000fe4000bf05300 */
[----:B--2---:R-:W-:Y:S01]  /*1130*/  SHF.R.S32.HI R0, RZ, 0x1f, R233 ;  /* 0x0000001fff007819 */ /* 0x004fe200000114e9 */
[----:B------:R-:W-:-:S08]  /*1140*/  IMAD.SHL.U32 R231, R233, 0x4, RZ ;  /* 0x00000004e9e77824 */ /* 0x000fd000078e00ff */
[C---:B---3--:R-:W-:Y:S02]  /*1150*/  @P1 LEA R6, P2, R233.reuse, UR4, 0x2 ;  /* 0x00000004e9061c11 */ /* 0x048fe4000f8410ff */
[C-C-:B------:R-:W-:Y:S01]  /*1160*/  SHF.L.U64.HI R232, R233.reuse, 0x2, R0.reuse ;  /* 0x00000002e9e87819 */ /* 0x140fe20000010200 */
[----:B------:R0:W-:Y:S01]  /*1170*/  STL [R1+0x84], R0 ;  /* 0x0000840001007387 */ /* 0x0001e20000100800 */
[----:B------:R-:W-:Y:S01]  /*1180*/  @P1 LEA.HI.X R7, R233, UR5, R0, 0x2, P2 ;  /* 0x00000005e9071c11 */ /* 0x000fe200090f1400 */
[----:B------:R-:W-:Y:S01]  /*1190*/  ULDC.64 UR4, c[0x0][0xb10] ;  /* 0x0002c40000047ab9 */ /* 0x000fe20000000a00 */
[----:B------:R-:W-:Y:S02]  /*11a0*/  IADD3 R8, P3, R231, UR6, RZ ;  /* 0x00000006e7087c10 */ /* 0x000fe4000ff7e0ff */
[----:B------:R-:W-:Y:S01]  /*11b0*/  ISETP.NE.U32.AND P2, PT, RZ, UR4, PT ;  /* 0x00000004ff007c0c */ /* 0x000fe2000bf45070 */
[----:B------:R0:W5:Y:S01]  /*11c0*/  @P1 LDG.E R3, desc[UR60][R6.64] ;  /* 0x0000003c06031981 */ /* 0x000162000c1e1900 */
[----:B------:R-:W-:-:S02]  /*11d0*/  IADD3.X R9, R232, UR7, RZ, P3, !PT ;  /* 0x00000007e8097c10 */ /* 0x000fc40009ffe4ff */
[----:B------:R-:W-:-:S03]  /*11e0*/  ISETP.NE.AND.EX P2, PT, RZ, UR5, PT, P2 ;  /* 0x00000005ff007c0c */ /* 0x000fc6000bf45320 */
[----:B------:R0:W5:Y:S10]  /*11f0*/  @P0 LDG.E R35, desc[UR60][R8.64] ;  /* 0x0000003c08230981 */ /* 0x000174000c1e1900 */
[----:B------:R-:W-:Y:S01]  /*1200*/  @P2 IADD3 R4, P1, R231, UR4, RZ ;  /* 0x00000004e7042c10 */ /* 0x000fe2000ff3e0ff */
[----:B------:R-:W-:-:S02]  /*1210*/  ULDC UR4, c[0x0][0x288] ;  /* 0x0000a20000047ab9 */ /* 0x000fc40000000800 */
[----:B------:R-:W-:Y:S01]  /*1220*/  IMAD.U32 R99, RZ, RZ, UR4 ;  /* 0x00000004ff637e24 */ /* 0x000fe2000f8e00ff */
[----:B------:R-:W-:Y:S01]  /*1230*/  @P2 IADD3.X R5, R232, UR5, RZ, P1, !PT ;  /* 0x00000005e8052c10 */ /* 0x000fe20008ffe4ff */
[----:B------:R-:W-:-:S04]  /*1240*/  ULDC.64 UR4, c[0x0][0x3f8] ;  /* 0x0000fe0000047ab9 */ /* 0x000fc80000000a00 */
        /* <DEDUP_REMOVED lines=11> */
[----:B0---4-:R-:W-:Y:S06]  /*1300*/  @P2 BRA `(.L_x_8176) ;  /* 0x0000000000242947 */ /* 0x011fec0003800000 */
        /* <DEDUP_REMOVED lines=9> */
.L_x_8176:
        /* <DEDUP_REMOVED lines=10> */
.L_x_8177:
[----:B------:R-:W-:Y:S05]  /*1440*/  @!P0 BRA `(.L_x_8178) ;  /* 0x00000000000c8947 */ /* 0x000fea0003800000 */
[----:B------:R-:W2:Y:S04]  /*1450*/  LDG.E R5, desc[UR60][R8.64] ;  /* 0x0000003c08057981 */ /* 0x000ea8000c1e1900 */
[----:B------:R-:W2:Y:S02]  /*1460*/  LDG.E R30, desc[UR60][R8.64+0x4] ;  /* 0x0000043c081e7981 */ /* 0x000ea4000c1e1900 */
[----:B--2---:R-:W-:-:S07]  /*1470*/  IMAD.IADD R30, R30, 0x1, -R5 ;  /* 0x000000011e1e7824 */ /* 0x004fce00078e0a05 */
.L_x_8178:
        /* <DEDUP_REMOVED lines=9> */
[----:B------:R-:W-:Y:S01]  /*1510*/  ISETP.NE.U32.AND P1, PT, RZ, UR4, PT ;  /* 0x00000004ff007c0c */ /* 0x000fe2000bf25070 */
[----:B------:R-:W-:-:S03]  /*1520*/  IMAD.MOV.U32 R28, RZ, RZ, R30 ;  /* 0x000000ffff1c7224 */ /* 0x000fc600078e001e */
[----:B------:R-:W-:Y:S01]  /*1530*/  ISETP.NE.AND.EX P1, PT, RZ, UR5, PT, P1 ;  /* 0x00000005ff007c0c */ /* 0x000fe2000bf25310 */
[----:B0-----:R-:W-:-:S05]  /*1540*/  IMAD.MOV R4, RZ, RZ, -R8 ;  /* 0x000000ffff047224 */ /* 0x001fca00078e0a08 */
[----:B------:R-:W-:-:S07]  /*1550*/  VIMNMX R4, RZ, R4, !PT ;  /* 0x00000004ff047248 */ /* 0x000fce0007fe0100 */
        /* <DEDUP_REMOVED lines=13> */
[----:B------:R-:W-:-:S04]  /*1630*/  SHF.R.U32.HI R27, RZ, 0x6, R5 ;  /* 0x00000006ff1b7819 */ /* 0x000fc80000011605 */
[----:B------:R-:W-:-:S03]  /*1640*/  MOV R26, R27 ;  /* 0x0000001b001a7202 */ /* 0x000fc60000000f00 */
        /* <DEDUP_REMOVED lines=27> */
.L_x_8181:
[----:B------:R-:W-:Y:S05]  /*1800*/  BSYNC B6 ;  /* 0x0000000000067941 */ /* 0x000fea0003800000 */
.L_x_8180:
        /* <DEDUP_REMOVED lines=20> */
.L_x_8183:
[----:B------:R-:W-:Y:S05]  /*1950*/  BSYNC B6 ;  /* 0x0000000000067941 */ /* 0x000fea0003800000 */
.L_x_8182:
[----:B------:R-:W-:Y:S01]  /*1960*/  ULDC.64 UR4, c[0x0][0xaf0] ;  /* 0x0002bc0000047ab9 */ /* 0x000fe20000000a00 */
[----:B------:R-:W2:Y:S01]  /*1970*/  LDL R48, [R1+0x80] ;  /* 0x0000800001307983 */ /* 0x000ea20000100800 */
[----:B------:R-:W-:Y:S01]  /*1980*/  ISETP.NE.U32.AND P0, PT, RZ, UR4, PT ;  /* 0x00000004ff007c0c */ /* 0x000fe2000bf05070 */
[----:B------:R-:W0:Y:S08]  /*1990*/  LDC R0, c[0x0][0x428] ;  /* 0x00010a00ff007b82 */ /* 0x000e300000000800 */
[----:B------:R-:W1:Y:S01]  /*19a0*/  LDC.64 R12, c[0x0][0x2f0] ;  /* 0x0000bc00ff0c7b82 */ /* 0x000e620000000a00 */
[----:B------:R-:W-:Y:S01]  /*19b0*/  ISETP.NE.AND.EX P0, PT, RZ, UR5, PT, P0 ;  /* 0x00000005ff007c0c */ /* 0x000fe2000bf05300 */
[----:B------:R-:W3:Y:S01]  /*19c0*/  S2R R36, SR_TID.X ;  /* 0x0000000000247919 */ /* 0x000ee20000002100 */
[----:B------:R-:W-:Y:S01]  /*19d0*/  IMAD.IADD R72, R35, 0x1, R30 ;  /* 0x0000000123487824 */ /* 0x000fe200078e021e */
[----:B------:R-:W-:-:S04]  /*19e0*/  ULDC.64 UR6, c[0x0][0xb00] ;  /* 0x0002c00000067ab9 */ /* 0x000fc80000000a00 */
[----:B------:R-:W4:Y:S06]  /*19f0*/  LDC R97, c[0x0][0x3d4] ;  /* 0x0000f500ff617b82 */ /* 0x000f2c0000000800 */
[----:B------:R-:W-:Y:S02]  /*1a00*/  @P0 IADD3 R4, P1, R231, UR4, RZ ;  /* 0x00000004e7040c10 */ /* 0x000fe4000ff3e0ff */
[----:B------:R-:W4:Y:S02]  /*1a10*/  LDC.64 R64, c[0x0][0x3e8] ;  /* 0x0000fa00ff407b82 */ /* 0x000f240000000a00 */
[----:B------:R-:W-:Y:S01]  /*1a20*/  @P0 IADD3.X R5, R232, UR5, RZ, P1, !PT ;  /* 0x00000005e8050c10 */ /* 0x000fe20008ffe4ff */
[----:B------:R-:W-:-:S04]  /*1a30*/  ULDC.64 UR4, c[0x0][0x2f8] ;  /* 0x0000be0000047ab9 */ /* 0x000fc80000000a00 */
[----:B------:R3:W2:Y:S01]  /*1a40*/  @P0 LDG.E R31, desc[UR60][R4.64] ;  /* 0x0000003c041f0981 */ /* 0x0006a2000c1e1900 */
[----:B0-----:R-:W-:Y:S01]  /*1a50*/  ISETP.NE.AND P0, PT, R0, 0x1, PT ;  /* 0x000000010000780c */ /* 0x001fe20003f05270 */
[----:B------:R-:W0:Y:S01]  /*1a60*/  LDC.64 R70, c[0x0][0x3d8] ;  /* 0x0000f600ff467b82 */ /* 0x000e220000000a00 */
[----:B------:R-:W-:Y:S01]  /*1a70*/  SHF.R.S32.HI R44, RZ, 0x1f, R72 ;  /* 0x0000001fff2c7819 */ /* 0x000fe20000011448 */
[C---:B------:R-:W-:Y:S02]  /*1a80*/  VIADD R10, R16.reuse, 0xc0 ;  /* 0x000000c0100a7836 */ /* 0x040fe40000000000 */
[----:B------:R-:W-:Y:S02]  /*1a90*/  VIADD R11, R16, 0xe0 ;  /* 0x000000e0100b7836 */ /* 0x000fe40000000000 */
[-C--:B-1----:R-:W-:Y:S02]  /*1aa0*/  IMAD R6, R44, R12.reuse, RZ ;  /* 0x0000000c2c067224 */ /* 0x082fe400078e02ff */
[----:B---3--:R-:W-:Y:S01]  /*1ab0*/  IMAD.WIDE.U32 R4, R72, R12, RZ ;  /* 0x0000000c48047225 */ /* 0x008fe200078e00ff */
[----:B------:R-:W-:-:S03]  /*1ac0*/  SHF.R.U32.HI R46, RZ, 0x7, R36 ;  /* 0x00000007ff2e7819 */ /* 0x000fc60000011624 */
[----:B------:R-:W1:Y:S01]  /*1ad0*/  @P0 LDC R3, c[0x0][0x42c] ;  /* 0x00010b00ff030b82 */ /* 0x000e620000000800 */
[----:B------:R-:W-:Y:S01]  /*1ae0*/  ISETP.NE.AND P6, PT, R46, 0x1, PT ;  /* 0x000000012e00780c */ /* 0x000fe20003fc5270 */
[----:B------:R-:W-:-:S05]  /*1af0*/  VIADD R37, R36, 0xffffff80 ;  /* 0xffffff8024257836 */ /* 0x000fca0000000000 */
[----:B------:R-:W-:Y:S01]  /*1b00*/  SHF.R.S32.HI R36, RZ, 0x1f, R37 ;  /* 0x0000001fff247819 */ /* 0x000fe20000011425 */
[----:B------:R-:W3:Y:S03]  /*1b10*/  @P0 LDC R7, c[0x0][0x430] ;  /* 0x00010c00ff070b82 */ /* 0x000ee60000000800 */
[----:B------:R-:W-:-:S04]  /*1b20*/  LEA.HI R36, R36, R37, RZ, 0x2 ;  /* 0x0000002524247211 */ /* 0x000fc800078f10ff */
[----:B------:R-:W-:-:S05]  /*1b30*/  LOP3.LUT R36, R36, 0xfffffffc, RZ, 0xc0, !PT ;  /* 0xfffffffc24247812 */ /* 0x000fca00078ec0ff */
[----:B------:R-:W-:Y:S02]  /*1b40*/  IMAD.IADD R36, R37, 0x1, -R36 ;  /* 0x0000000125247824 */ /* 0x000fe400078e0a24 */
[----:B-1----:R-:W-:-:S04]  /*1b50*/  @P0 IMAD.HI.U32 R0, R34, R3, RZ ;  /* 0x0000000322000227 */ /* 0x002fc800078e00ff */
[----:B------:R-:W-:Y:S02]  /*1b60*/  IMAD R3, R72, R13, R6 ;  /* 0x0000000d48037224 */ /* 0x000fe400078e0206 */
[----:B------:R-:W-:Y:S01]  /*1b70*/  IMAD R6, R237, R12, RZ ;  /* 0x0000000ced067224 */ /* 0x000fe200078e02ff */
[----:B---3--:R-:W-:Y:S01]  /*1b80*/  @P0 SHF.R.U32.HI R34, RZ, R7, R0 ;  /* 0x00000007ff220219 */ /* 0x008fe20000011600 */
        /* <DEDUP_REMOVED lines=8> */
[----:B------:R-:W-:-:S04]  /*1c10*/  ULDC.64 UR4, c[0x0][0x300] ;  /* 0x0000c00000047ab9 */ /* 0x000fc80000000a00 */
[----:B------:R-:W-:Y:S01]  /*1c20*/  IADD3 R5, R5, R3, RZ ;  /* 0x0000000305057210 */ /* 0x000fe20007ffe0ff */
[----:B----4-:R-:W-:-:S04]  /*1c30*/  IMAD.WIDE.U32 R38, R19, R64, R16 ;  /* 0x0000004013267225 */ /* 0x010fc800078e0010 */
[----:B------:R-:W-:Y:S02]  /*1c40*/  IMAD.MOV.U32 R40, RZ, RZ, R38 ;  /* 0x000000ffff287224 */ /* 0x000fe400078e0026 */
[----:B------:R-:W-:Y:S02]  /*1c50*/  IMAD R79, R13, 0x60, RZ ;  /* 0x000000600d4f7824 */ /* 0x000fe400078e02ff */
[----:B------:R-:W-:Y:S02]  /*1c60*/  IMAD.MOV.U32 R77, RZ, RZ, 0x20 ;  /* 0x00000020ff4d7424 */ /* 0x000fe400078e00ff */
[----:B------:R-:W-:Y:S01]  /*1c70*/  VIADD R100, R46, 0x8 ;  /* 0x000000082e647836 */ /* 0x000fe20000000000 */
[----:B------:R-:W-:Y:S01]  /*1c80*/  SHF.R.U32.HI R46, RZ, 0x3, R224 ;  /* 0x00000003ff2e7819 */ /* 0x000fe200000116e0 */
[----:B------:R-:W-:Y:S01]  /*1c90*/  IMAD R49, R65, 0x60, RZ ;  /* 0x0000006041317824 */ /* 0x000fe200078e02ff */
[----:B0-----:R-:W-:Y:S01]  /*1ca0*/  SHF.L.U64.HI R74, R70, 0x6, R71 ;  /* 0x00000006464a7819 */ /* 0x001fe20000010247 */
[----:B------:R-:W-:-:S02]  /*1cb0*/  IMAD R81, R71, 0x60, RZ ;  /* 0x0000006047517824 */ /* 0x000fc400078e02ff */
[----:B------:R-:W-:Y:S01]  /*1cc0*/  IMAD.SHL.U32 R75, R70, 0x40, RZ ;  /* 0x00000040464b7824 */ /* 0x000fe200078e00ff */
[----:B------:R-:W-:Y:S02]  /*1cd0*/  SHF.R.S32.HI R98, RZ, 0x1f, R234 ;  /* 0x0000001fff627819 */ /* 0x000fe400000114ea */
[----:B--2---:R-:W-:Y:S02]  /*1ce0*/  SHF.R.S32.HI R0, RZ, 0x1f, R31 ;  /* 0x0000001fff007819 */ /* 0x004fe4000001141f */
[----:B------:R-:W-:Y:S02]  /*1cf0*/  SEL R35, R31, RZ, !P0 ;  /* 0x000000ff1f237207 */ /* 0x000fe40004000000 */
[----:B------:R-:W-:-:S03]  /*1d00*/  SEL R32, R0, RZ, !P0 ;  /* 0x000000ff00207207 */ /* 0x000fc60004000000 */
[----:B------:R-:W-:-:S04]  /*1d10*/  IMAD.WIDE.U32 R14, R35, UR4, R4 ;  /* 0x00000004230e7c25 */ /* 0x000fc8000f8e0004 */
[----:B------:R-:W-:Y:S02]  /*1d20*/  IMAD R0, R32, UR4, RZ ;  /* 0x0000000420007c24 */ /* 0x000fe4000f8e02ff */
[----:B------:R-:W-:-:S04]  /*1d30*/  IMAD.WIDE.U32 R4, R19, R12, R16 ;  /* 0x0000000c13047225 */ /* 0x000fc800078e0010 */
[----:B------:R-:W-:Y:S01]  /*1d40*/  IMAD R3, R35, UR5, R0 ;  /* 0x0000000523037c24 */ /* 0x000fe2000f8e0200 */
[----:B------:R-:W-:Y:S05]  /*1d50*/  @!P6 WARPSYNC.ALL ;  /* 0x000000000000e948 */ /* 0x000fea0003800000 */
[----:B------:R-:W-:Y:S01]  /*1d60*/  VIADD R0, R16, 0x20 ;  /* 0x0000002010007836 */ /* 0x000fe20000000000 */
[----:B------:R-:W-:Y:S01]  /*1d70*/  ULDC UR6, c[0x0][0x310] ;  /* 0x0000c40000067ab9 */ /* 0x000fe20000000800 */
[----:B------:R-:W-:Y:S01]  /*1d80*/  IMAD.IADD R3, R15, 0x1, R3 ;  /* 0x000000010f037824 */ /* 0x000fe200078e0203 */
[----:B------:R-:W-:Y:S01]  /*1d90*/  @!P6 BAR.SYNC.DEFER_BLOCKING 0x9, 0x100 ;  /* 0x024400000000eb1d */ /* 0x000fe20000010000 */
[----:B------:R-:W-:-:S02]  /*1da0*/  IADD3 R4, P0, R14, R4, RZ ;  /* 0x000000040e047210 */ /* 0x000fc40007f1e0ff */
[----:B------:R-:W-:Y:S02]  /*1db0*/  ISETP.GE.AND P1, PT, R0, UR6, PT ;  /* 0x0000000600007c0c */ /* 0x000fe4000bf26270 */
[----:B------:R-:W-:Y:S01]  /*1dc0*/  IADD3.X R5, R3, R5, R6, P0, !PT ;  /* 0x0000000503057210 */ /* 0x000fe200007fe406 */
[----:B------:R-:W-:Y:S01]  /*1dd0*/  ULDC.64 UR4, c[0x0][0x320] ;  /* 0x0000c80000047ab9 */ /* 0x000fe20000000a00 */
[----:B------:R-:W-:Y:S02]  /*1de0*/  SEL R7, RZ, 0xffffffff, P1 ;  /* 0xffffffffff077807 */ /* 0x000fe40000800000 */
[----:B------:R-:W-:Y:S02]  /*1df0*/  ISETP.GE.AND P0, PT, R16, UR6, PT ;  /* 0x0000000610007c0c */ /* 0x000fe4000bf06270 */
[----:B------:R-:W-:Y:S01]  /*1e00*/  ISETP.GE.AND P2, PT, R10, UR6, PT ;  /* 0x000000060a007c0c */ /* 0x000fe2000bf46270 */
[----:B------:R-:W-:Y:S01]  /*1e10*/  IMAD.SHL.U32 R9, R7, 0x2, RZ ;  /* 0x0000000207097824 */ /* 0x000fe200078e00ff */
[----:B------:R-:W-:Y:S01]  /*1e20*/  SEL R6, RZ, 0x1, P0 ;  /* 0x00000001ff067807 */ /* 0x000fe20000000000 */
[----:B------:R-:W-:Y:S01]  /*1e30*/  IMAD R7, R8, UR4, RZ ;  /* 0x0000000408077c24 */ /* 0x000fe2000f8e02ff */
[----:B------:R-:W-:Y:S01]  /*1e40*/  ISETP.GE.AND P3, PT, R11, UR6, PT ;  /* 0x000000060b007c0c */ /* 0x000fe2000bf66270 */
[----:B------:R-:W-:Y:S01]  /*1e50*/  VIADD R8, R16, 0x80 ;  /* 0x0000008010087836 */ /* 0x000fe20000000000 */
[----:B------:R-:W-:Y:S01]  /*1e60*/  LOP3.LUT R20, R9, 0x2, R6, 0xe2, !PT ;  /* 0x0000000209147812 */ /* 0x000fe200078ee206 */
[----:B------:R-:W-:-:S02]  /*1e70*/  IMAD R31, R34, UR5, R7 ;  /* 0x00000005221f7c24 */ /* 0x000fc4000f8e0207 */
[C---:B------:R-:W-:Y:S02]  /*1e80*/  VIADD R6, R16.reuse, 0x40 ;  /* 0x0000004010067836 */ /* 0x040fe40000000000 */
[C---:B------:R-:W-:Y:S02]  /*1e90*/  VIADD R7, R16.reuse, 0x60 ;  /* 0x0000006010077836 */ /* 0x040fe40000000000 */
[----:B------:R-:W-:Y:S01]  /*1ea0*/  VIADD R9, R16, 0xa0 ;  /* 0x000000a010097836 */ /* 0x000fe20000000000 */
[----:B------:R-:W-:Y:S01]  /*1eb0*/  ISETP.GE.AND P0, PT, R6, UR6, PT ;  /* 0x0000000606007c0c */ /* 0x000fe2000bf06270 */
[----:B------:R-:W-:Y:S01]  /*1ec0*/  IMAD.WIDE.U32 R10, R34, UR4, R16 ;  /* 0x00000004220a7c25 */ /* 0x000fe2000f8e0010 */
[----:B------:R-:W-:Y:S01]  /*1ed0*/  ISETP.GE.AND P1, PT, R7, UR6, PT ;  /* 0x0000000607007c0c */ /* 0x000fe2000bf26270 */
[----:B------:R-:W-:Y:S01]  /*1ee0*/  ULDC.64 UR4, c[0x0][0x328] ;  /* 0x0000ca0000047ab9 */ /* 0x000fe20000000a00 */
[----:B------:R-:W-:Y:S01]  /*1ef0*/  SEL R21, RZ, 0x4, P0 ;  /* 0x00000004ff157807 */ /* 0x000fe20000000000 */
[----:B------:R-:W-:Y:S01]  /*1f00*/  IMAD.IADD R11, R11, 0x1, R31 ;  /* 0x000000010b0b7824 */ /* 0x000fe200078e021f */
[----:B------:R-:W-:Y:S01]  /*1f10*/  SEL R30, RZ, 0x8, P1 ;  /* 0x00000008ff1e7807 */ /* 0x000fe20000800000 */
[----:B------:R-:W-:Y:S01]  /*1f20*/  IMAD R31, R32, UR4, RZ ;  /* 0x00000004201f7c24 */ /* 0x000fe2000f8e02ff */
[----:B------:R-:W-:-:S02]  /*1f30*/  ISETP.GE.AND P0, PT, R8, UR6, PT ;  /* 0x0000000608007c0c */ /* 0x000fc4000bf06270 */
[----:B------:R-:W-:Y:S02]  /*1f40*/  ISETP.GE.AND P1, PT, R9, UR6, PT ;  /* 0x0000000609007c0c */ /* 0x000fe4000bf26270 */
[----:B------:R-:W-:Y:S02]  /*1f50*/  LOP3.LUT R20, R30, R20, R21, 0xfe, !PT ;  /* 0x000000141e147212 */ /* 0x000fe400078efe15 */
[----:B------:R-:W-:Y:S02]  /*1f60*/  SEL R21, RZ, 0x10, P0 ;  /* 0x00000010ff157807 */ /* 0x000fe40000000000 */
[----:B------:R-:W-:Y:S02]  /*1f70*/  SEL R30, RZ, 0x20, P1 ;  /* 0x00000020ff1e7807 */ /* 0x000fe40000800000 */
[----:B------:R-:W-:Y:S02]  /*1f80*/  ISETP.GE.AND P0, PT, R16, R97, PT ;  /* 0x000000611000720c */ /* 0x000fe40003f06270 */
[----:B------:R-:W-:Y:S01]  /*1f90*/  LOP3.LUT R32, R30, R20, R21, 0xfe, !PT ;  /* 0x000000141e207212 */ /* 0x000fe200078efe15 */
[----:B------:R-:W-:Y:S01]  /*1fa0*/  IMAD.SHL.U32 R20, R36, 0x4, RZ ;  /* 0x0000000424147824 */ /* 0x000fe200078e00ff */
[----:B------:R-:W-:-:S02]  /*1fb0*/  SEL R21, RZ, 0x40, P2 ;  /* 0x00000040ff157807 */ /* 0x000fc40001000000 */
[----:B------:R-:W-:Y:S02]  /*1fc0*/  SEL R43, R97, RZ, P0 ;  /* 0x000000ff612b7207 */ /* 0x000fe40000000000 */
[----:B------:R-:W-:Y:S01]  /*1fd0*/  LOP3.LUT R94, R32, R21, RZ, 0xfc, !PT ;  /* 0x00000015205e7212 */ /* 0x000fe200078efcff */
[----:B------:R-:W-:Y:S02]  /*1fe0*/  IMAD R32, R237, R64, RZ ;  /* 0x00000040ed207224 */ /* 0x000fe400078e02ff */
[----:B------:R-:W-:Y:S02]  /*1ff0*/  IMAD.IADD R43, R16, 0x1, R43 ;  /* 0x00000001102b7824 */ /* 0x000fe400078e022b */
[C---:B------:R-:W-:Y:S02]  /*2000*/  IMAD R47, R35.reuse, UR5, R31 ;  /* 0x00000005232f7c24 */ /* 0x040fe4000f8e021f */
[----:B------:R-:W-:Y:S01]  /*2010*/  IMAD.WIDE.U32 R30, R35, UR4, R10 ;  /* 0x00000004231e7c25 */ /* 0x000fe2000f8e000a */
[----:B------:R-:W-:Y:S01]  /*2020*/  SHF.R.S32.HI R21, RZ, 0x1f, R20 ;  /* 0x0000001fff157819 */ /* 0x000fe20000011414 */
[----:B------:R-:W-:-:S02]  /*2030*/  ULDC UR4, c[0x0][0x2e4] ;  /* 0x0000b90000047ab9 */ /* 0x000fc40000000800 */
[-C--:B------:R-:W-:Y:S02]  /*2040*/  IMAD R10, R237, R70.reuse, RZ ;  /* 0x00000046ed0a7224 */ /* 0x080fe400078e02ff */
[C---:B------:R-:W-:Y:S01]  /*2050*/  IMAD R45, R19.reuse, R65, R32 ;  /* 0x00000041132d7224 */ /* 0x040fe200078e0220 */
[----:B------:R-:W-:Y:S01]  /*2060*/  SHF.R.S32.HI R32, RZ, 0x1f, R43 ;  /* 0x0000001fff207819 */ /* 0x000fe2000001142b */
[----:B------:R-:W-:-:S04]  /*2070*/  IMAD.WIDE.U32 R36, R19, R70, R16 ;  /* 0x0000004613247225 */ /* 0x000fc800078e0010 */
[C---:B------:R-:W-:Y:S01]  /*2080*/  IMAD R69, R19.reuse, R71, R10 ;  /* 0x0000004713457224 */ /* 0x040fe200078e020a */
[----:B------:R-:W-:Y:S01]  /*2090*/  LEA.HI R43, R32, R43, RZ, 0x3 ;  /* 0x0000002b202b7211 */ /* 0x000fe200078f18ff */
[----:B------:R-:W-:Y:S02]  /*20a0*/  IMAD.SHL.U32 R32, R48, 0x40, RZ ;  /* 0x0000004030207824 */ /* 0x000fe400078e00ff */
[----:B------:R-:W-:-:S04]  /*20b0*/  IMAD.WIDE.U32 R10, R19, R70, R20 ;  /* 0x00000046130a7225 */ /* 0x000fc800078e0014 */
[----:B------:R-:W-:Y:S01]  /*20c0*/  IMAD.IADD R67, R69, 0x1, R37 ;  /* 0x0000000145437824 */ /* 0x000fe200078e0225 */
[----:B-----5:R-:W-:Y:S01]  /*20d0*/  SHF.R.S32.HI R37, RZ, 0x1f, R28 ;  /* 0x0000001fff257819 */ /* 0x020fe2000001141c */
[----:B------:R-:W-:Y:S01]  /*20e0*/  IMAD.IADD R41, R45, 0x1, R39 ;  /* 0x000000012d297824 */ /* 0x000fe200078e0227 */
[----:B------:R-:W-:Y:S01]  /*20f0*/  LOP3.LUT R32, R32, 0x1c0, RZ, 0xc0, !PT ;  /* 0x000001c020207812 */ /* 0x000fe200078ec0ff */
[----:B------:R-:W-:Y:S01]  /*2100*/  IMAD.MOV.U32 R68, RZ, RZ, R10 ;  /* 0x000000ffff447224 */ /* 0x000fe200078e000a */
[----:B------:R-:W-:Y:S01]  /*2110*/  SHF.L.U64.HI R10, R12, 0x6, R13 ;  /* 0x000000060c0a7819 */ /* 0x000fe2000001020d */
[----:B------:R-:W-:Y:S02]  /*2120*/  IMAD.MOV.U32 R66, RZ, RZ, R36 ;  /* 0x000000ffff427224 */ /* 0x000fe400078e0024 */
[C---:B------:R-:W-:Y:S02]  /*2130*/  IMAD R13, R37.reuse, R64, RZ ;  /* 0x00000040250d7224 */ /* 0x040fe400078e02ff */
[----:B------:R-:W-:Y:S01]  /*2140*/  IMAD R42, R37, R70, RZ ;  /* 0x00000046252a7224 */ /* 0x000fe200078e02ff */
[----:B------:R-:W-:Y:S01]  /*2150*/  SHF.R.U32.HI R76, RZ, 0x3, R32 ;  /* 0x00000003ff4c7819 */ /* 0x000fe20000011620 */
[----:B------:R-:W-:Y:S01]  /*2160*/  IMAD.WIDE.U32 R36, R28, R64, R40 ;  /* 0x000000401c247225 */ /* 0x000fe200078e0028 */
[----:B------:R-:W-:-:S04]  /*2170*/  LOP3.LUT R41, R32, 0x18, R16, 0xf8, !PT ;  /* 0x0000001820297812 */ /* 0x000fc800078ef810 */
[----:B------:R-:W-:Y:S01]  /*2180*/  LOP3.LUT R41, R41, R76, RZ, 0x3c, !PT ;  /* 0x0000004c29297212 */ /* 0x000fe200078e3cff */
[----:B------:R-:W-:Y:S01]  /*2190*/  IMAD.WIDE.U32 R34, R19, R64, R20 ;  /* 0x0000004013227225 */ /* 0x000fe200078e0014 */
[----:B------:R-:W-:Y:S02]  /*21a0*/  SHF.R.S32.HI R85, RZ, 0x3, R43 ;  /* 0x00000003ff557819 */ /* 0x000fe4000001142b */
[----:B------:R-:W-:Y:S01]  /*21b0*/  LOP3.LUT R86, R43, 0xfffffff8, RZ, 0xc0, !PT ;  /* 0xfffffff82b567812 */ /* 0x000fe200078ec0ff */
[----:B------:R-:W-:Y:S01]  /*21c0*/  IMAD R78, R228, 0x200, R41 ;  /* 0x00000200e44e7824 */ /* 0x000fe200078e0229 */
[----:B------:R-:W-:Y:S01]  /*21d0*/  LOP3.LUT R41, R32, 0x38, R43, 0xf8, !PT ;  /* 0x0000003820297812 */ /* 0x000fe200078ef82b */
[----:B------:R-:W-:Y:S01]  /*21e0*/  IMAD.IADD R39, R35, 0x1, R45 ;  /* 0x0000000123277824 */ /* 0x000fe200078e022d */
[----:B------:R-:W-:Y:S01]  /*21f0*/  LOP3.LUT P1, RZ, R48, 0x4, RZ, 0xc0, !PT ;  /* 0x0000000430ff7812 */ /* 0x000fe2000782c0ff */
[----:B------:R-:W-:Y:S01]  /*2200*/  IMAD.IADD R69, R11, 0x1, R69 ;  /* 0x000000010b457824 */ /* 0x000fe200078e0245 */
[----:B------:R-:W-:Y:S01]  /*2210*/  LOP3.LUT R43, R224, 0x38, R43, 0xf8, !PT ;  /* 0x00000038e02b7812 */ /* 0x000fe200078ef82b */
[----:B------:R-:W-:Y:S01]  /*2220*/  IMAD.MOV.U32 R38, RZ, RZ, R34 ;  /* 0x000000ffff267224 */ /* 0x000fe200078e0022 */
[C---:B------:R-:W-:Y:S01]  /*2230*/  SHF.L.U32 R11, R12.reuse, 0x6, RZ ;  /* 0x000000060c0b7819 */ /* 0x040fe200000006ff */
[----:B------:R-:W-:Y:S01]  /*2240*/  IMAD.WIDE.U32 R34, R12, 0x60, RZ ;  /* 0x000000600c227825 */ /* 0x000fe200078e00ff */
[----:B------:R-:W-:-:S02]  /*2250*/  IADD3 R72, P2, R19, R72, RZ ;  /* 0x0000004813487210 */ /* 0x000fc40007f5e0ff */
[----:B------:R-:W-:Y:S01]  /*2260*/  SHF.L.U64.HI R12, R64, 0x6, R65 ;  /* 0x00000006400c7819 */ /* 0x000fe20000010241 */
[----:B------:R-:W-:Y:S01]  /*2270*/  IMAD R87, R28, R65, R13 ;  /* 0x000000411c577224 */ /* 0x000fe200078e020d */
[----:B------:R-:W-:Y:S01]  /*2280*/  SEL R77, R77, 0xffffffe0, !P1 ;  /* 0xffffffe04d4d7807 */ /* 0x000fe20004800000 */
[----:B------:R-:W-:Y:S01]  /*2290*/  IMAD.SHL.U32 R13, R64, 0x40, RZ ;  /* 0x00000040400d7824 */ /* 0x000fe200078e00ff */
[----:B------:R-:W-:Y:S01]  /*22a0*/  LOP3.LUT R41, R41, R76, RZ, 0x3c, !PT ;  /* 0x0000004c29297212 */ /* 0x000fe200078e3cff */
[C---:B------:R-:W-:Y:S01]  /*22b0*/  IMAD.WIDE.U32 R38, R28.reuse, R64, R38 ;  /* 0x000000401c267225 */ /* 0x040fe200078e0026 */
[----:B------:R-:W-:Y:S02]  /*22c0*/  LOP3.LUT R40, R43, R46, RZ, 0x3c, !PT ;  /* 0x0000002e2b287212 */ /* 0x000fe400078e3cff */
[----:B------:R-:W-:Y:S01]  /*22d0*/  SEL R93, RZ, 0xffffff80, P3 ;  /* 0xffffff80ff5d7807 */ /* 0x000fe20001800000 */
[C---:B------:R-:W-:Y:S02]  /*22e0*/  IMAD R45, R28.reuse, R71, R42 ;  /* 0x000000471c2d7224 */ /* 0x040fe400078e022a */
[----:B------:R-:W-:-:S04]  /*22f0*/  IMAD.WIDE.U32 R66, R28, R70, R66 ;  /* 0x000000461c427225 */ /* 0x000fc800078e0042 */
[----:B------:R-:W-:Y:S01]  /*2300*/  IMAD.WIDE.U32 R68, R28, R70, R68 ;  /* 0x000000461c447225 */ /* 0x000fe200078e0044 */
[----:B------:R-:W-:-:S03]  /*2310*/  LOP3.LUT R93, R94, 0x80, R93, 0xc8, !PT ;  /* 0x000000805e5d7812 */ /* 0x000fc600078ec85d */
[----:B------:R-:W-:-:S04]  /*2320*/  IMAD.WIDE.U32 R64, R64, 0x60, RZ ;  /* 0x0000006040407825 */ /* 0x000fc800078e00ff */
[----:B------:R-:W-:Y:S01]  /*2330*/  IMAD.WIDE.U32 R70, R70, 0x60, RZ ;  /* 0x0000006046467825 */ /* 0x000fe200078e00ff */
[----:B------:R-:W-:Y:S02]  /*2340*/  SHF.R.S32.HI R89, RZ, 0x1f, R86 ;  /* 0x0000001fff597819 */ /* 0x000fe40000011456 */
[----:B------:R-:W-:Y:S01]  /*2350*/  ISETP.GE.AND P1, PT, R16, UR4, PT ;  /* 0x0000000410007c0c */ /* 0x000fe2000bf26270 */
[----:B------:R-:W-:Y:S01]  /*2360*/  IMAD.X R73, R237, 0x1, R44, P2 ;  /* 0x00000001ed497824 */ /* 0x000fe200010e062c */
[----:B------:R-:W-:Y:S01]  /*2370*/  ISETP.GE.AND P2, PT, R0, UR4, PT ;  /* 0x0000000400007c0c */ /* 0x000fe2000bf46270 */
[----:B------:R-:W-:Y:S01]  /*2380*/  IMAD.IADD R83, R87, 0x1, R37 ;  /* 0x0000000157537824 */ /* 0x000fe200078e0225 */
[----:B------:R-:W-:Y:S01]  /*2390*/  LOP3.LUT R94, R94, 0x40, RZ, 0xc0, !PT ;  /* 0x000000405e5e7812 */ /* 0x000fe200078ec0ff */
[----:B------:R-:W-:Y:S02]  /*23a0*/  IMAD.SHL.U32 R97, R97, 0x2, RZ ;  /* 0x0000000261617824 */ /* 0x000fe400078e00ff */
[----:B------:R-:W-:-:S02]  /*23b0*/  IMAD.IADD R79, R35, 0x1, R79 ;  /* 0x00000001234f7824 */ /* 0x000fc400078e024f */
[----:B------:R-:W-:Y:S02]  /*23c0*/  IMAD.IADD R80, R65, 0x1, R49 ;  /* 0x0000000141507824 */ /* 0x000fe400078e0231 */
[----:B------:R-:W-:Y:S02]  /*23d0*/  IMAD.IADD R81, R71, 0x1, R81 ;  /* 0x0000000147517824 */ /* 0x000fe400078e0251 */
[----:B------:R-:W-:Y:S02]  /*23e0*/  IMAD.IADD R82, R77, 0x1, R78 ;  /* 0x000000014d527824 */ /* 0x000fe400078e024e */
[----:B------:R-:W-:Y:S02]  /*23f0*/  IMAD.IADD R84, R45, 0x1, R67 ;  /* 0x000000012d547824 */ /* 0x000fe400078e0243 */
[----:B------:R-:W-:Y:S02]  /*2400*/  IMAD.IADD R87, R39, 0x1, R87 ;  /* 0x0000000127577824 */ /* 0x000fe400078e0257 */
[----:B------:R-:W-:-:S02]  /*2410*/  IMAD.IADD R88, R69, 0x1, R45 ;  /* 0x0000000145587824 */ /* 0x000fc400078e022d */
[----:B------:R-:W-:Y:S02]  /*2420*/  IMAD R90, R228, 0x200, R41 ;  /* 0x00000200e45a7824 */ /* 0x000fe400078e0229 */
[----:B------:R-:W-:Y:S02]  /*2430*/  IMAD.IADD R91, R229, 0x1, R40 ;  /* 0x00000001e55b7824 */ /* 0x000fe400078e0228 */
[----:B------:R-:W-:-:S07]  /*2440*/  IMAD.IADD R92, R31, 0x1, R47 ;  /* 0x000000011f5c7824 */ /* 0x000fce00078e022f */
.L_x_8231:
[----:B------:R-:W0:Y:S01]  /*2450*/  LDC.64 R102, c[0x0][0x2d8] ;  /* 0x0000b600ff667b82 */ /* 0x000e220000000a00 */
[----:B------:R-:W-:Y:S01]  /*2460*/  VIADD R53, R26, 0xffffffff ;  /* 0xffffffff1a357836 */ /* 0x000fe20000000000 */
[----:B------:R-:W-:Y:S05]  /*2470*/  YIELD ;  /* 0x0000000000007946 */ /* 0x000fea0003800000 */
[----:B------:R-:W-:Y:S01]  /*2480*/  SHF.R.S32.HI R47, RZ, 0x1f, R53 ;  /* 0x0000001fff2f7819 */ /* 0x000fe20000011435 */
[----:B------:R-:W1:Y:S01]  /*2490*/  LDC R107, c[0x0][0x3d4] ;  /* 0x0000f500ff6b7b82 */ /* 0x000e620000000800 */
[-C--:B------:R-:W-:Y:S01]  /*24a0*/  IMAD R41, R79, R53.reuse, RZ ;  /* 0x000000354f297224 */ /* 0x080fe200078e02ff */
[----:B------:R-:W-:Y:S01]  /*24b0*/  BSSY B0, `(.L_x_8184) ;  /* 0x00002da000007945 */ /* 0x000fe20003800000 */
[----:B------:R-:W-:-:S04]  /*24c0*/  IMAD.WIDE.U32 R104, R34, R53, RZ ;  /* 0x0000003522687225 */ /* 0x000fc800078e00ff */
[----:B------:R-:W-:Y:S01]  /*24d0*/  IMAD R43, R47, R34, R41 ;  /* 0x000000222f2b7224 */ /* 0x000fe200078e0229 */
[-C--:B------:R-:W-:Y:S01]  /*24e0*/  IADD3 R26, P3, P4, R4, R104.reuse, R11 ;  /* 0x00000068041a7210 */ /* 0x080fe20007c7e00b */
[----:B------:R-:W-:Y:S01]  /*24f0*/  IMAD R108, R2, 0x1800, R78 ;  /* 0x00001800026c7824 */ /* 0x000fe200078e024e */
[----:B------:R-:W-:Y:S01]  /*2500*/  IADD3 R41, P5, R4, R104, RZ ;  /* 0x0000006804297210 */ /* 0x000fe20007fbe0ff */
[----:B------:R-:W-:Y:S02]  /*2510*/  IMAD.IADD R58, R105, 0x1, R43 ;  /* 0x00000001693a7824 */ /* 0x000fe400078e022b */
[----:B------:R-:W-:Y:S01]  /*2520*/  IMAD R106, R2, 0x1800, R82 ;  /* 0x00001800026a7824 */ /* 0x000fe200078e0252 */
[----:B------:R-:W-:Y:S01]  /*2530*/  LEA R108, R108, R25, 0x1 ;  /* 0x000000196c6c7211 */ /* 0x000fe200078e08ff */
[----:B------:R-:W-:Y:S01]  /*2540*/  IMAD.X R42, R58, 0x1, R5, P5 ;  /* 0x000000013a2a7824 */ /* 0x000fe200028e0605 */
[----:B------:R-:W-:Y:S01]  /*2550*/  IADD3.X R40, R5, R58, R10, P3, P4 ;  /* 0x0000003a05287210 */ /* 0x000fe20001fe840a */
[----:B------:R-:W-:Y:S01]  /*2560*/  IMAD R106, R106, 0x2, R25 ;  /* 0x000000026a6a7824 */ /* 0x000fe200078e0219 */
[----:B0-----:R-:W-:-:S02]  /*2570*/  LEA R48, P3, R26, R102, 0x1 ;  /* 0x000000661a307211 */ /* 0x001fc400078608ff */
[----:B------:R-:W-:Y:S02]  /*2580*/  LEA R50, P5, R41, R102, 0x1 ;  /* 0x0000006629327211 */ /* 0x000fe400078a08ff */
[----:B------:R-:W-:Y:S01]  /*2590*/  LEA.HI.X R49, R26, R103, R40, 0x1, P3 ;  /* 0x000000671a317211 */ /* 0x000fe200018f0c28 */
[----:B------:R-:W-:Y:S01]  /*25a0*/  IMAD.MOV.U32 R26, RZ, RZ, R53 ;  /* 0x000000ffff1a7224 */ /* 0x000fe200078e0035 */
[----:B-1----:R-:W-:Y:S02]  /*25b0*/  ISETP.GE.AND P3, PT, R107, 0x1, PT ;  /* 0x000000016b00780c */ /* 0x002fe40003f66270 */
[----:B------:R-:W-:Y:S02]  /*25c0*/  ISETP.GT.AND P4, PT, R53, R27, PT ;  /* 0x0000001b3500720c */ /* 0x000fe40003f84270 */
[----:B------:R-:W-:Y:S02]  /*25d0*/  LEA.HI.X R51, R41, R103, R42, 0x1, P5 ;  /* 0x0000006729337211 */ /* 0x000fe400028f0c2a */
[----:B------:R-:W-:-:S07]  /*25e0*/  P2R R96, PR, RZ, 0x10 ;  /* 0x00000010ff607803 */ /* 0x000fce0000000000 */
[----:B----4-:R-:W-:Y:S05]  /*25f0*/  @!P3 BRA `(.L_x_8185) ;  /* 0x0000002800a4b947 */ /* 0x010fea0003800000 */
        /* <DEDUP_REMOVED lines=42> */
.L_x_8188:
[----:B------:R-:W-:Y:S05]  /*28a0*/  BSYNC B1 ;  /* 0x0000000000017941 */ /* 0x000fea0003800000 */
.L_x_8187:
[----:B------:R-:W-:Y:S01]  /*28b0*/  ISETP.GE.AND P5, PT, R234, R101, PT ;  /* 0x00000065ea00720c */ /* 0x000fe20003fa6270 */
[----:B------:R-:W-:Y:S01]  /*28c0*/  BSSY B1, `(.L_x_8189) ;  /* 0x000001c000017945 */ /* 0x000fe20003800000 */
[----:B0-----:R-:W-:Y:S02]  /*28d0*/  CS2R R52, SRZ ;  /* 0x0000000000347805 */ /* 0x001fe4000001ff00 */
[----:B------:R-:W-:Y:S01]  /*28e0*/  CS2R R44, SRZ ;  /* 0x00000000002c7805 */ /* 0x000fe2000001ff00 */
        /* <DEDUP_REMOVED lines=25> */
.L_x_8190:
[----:B------:R-:W-:Y:S05]  /*2a80*/  BSYNC B1 ;  /* 0x0000000000017941 */ /* 0x000fea0003800000 */
.L_x_8189:
[----:B0-----:R-:W2:Y:S01]  /*2a90*/  LDL R40, [R1+0x7c] ;  /* 0x00007c0001287983 */ /* 0x001ea20000100800 */
        /* <DEDUP_REMOVED lines=24> */
[----:B------:R-:W-:Y:S01]  /*2c20*/  UISETP.NE.AND UP0, UPT, UR4, 0x3, UPT ;  /* 0x000000030400788c */ /* 0x000fe2000bf05270 */
[----:B------:R-:W-:Y:S02]  /*2c30*/  IMAD.MOV.U32 R40, RZ, RZ, R46 ;  /* 0x000000ffff287224 */ /* 0x000fe400078e002e */
[----:B------:R-:W-:Y:S02]  /*2c40*/  PRMT R109, R42, 0x7610, R109 ;  /* 0x000076102a6d7816 */ /* 0x000fe4000000006d */
[----:B------:R-:W-:Y:S02]  /*2c50*/  MOV R42, R54 ;  /* 0x00000036002a7202 */ /* 0x000fe40000000f00 */
[----:B------:R-:W-:Y:S02]  /*2c60*/  PLOP3.LUT P3, PT, PT, PT, UP0, 0x80, 0x0 ;  /* 0x000000000000781c */ /* 0x000fe40003f6f008 */
[----:B------:R-:W-:Y:S01]  /*2c70*/  PRMT R102, R40, 0x7610, R102 ;  /* 0x0000761028667816 */ /* 0x000fe20000000066 */
[----:B------:R-:W-:Y:S01]  /*2c80*/  IMAD.MOV.U32 R40, RZ, RZ, R44 ;  /* 0x000000ffff287224 */ /* 0x000fe200078e002c */
[----:B------:R-:W-:-:S04]  /*2c90*/  PRMT R112, R42, 0x7610, R112 ;  /* 0x000076102a707816 */ /* 0x000fc80000000070 */
[----:B------:R-:W-:-:S05]  /*2ca0*/  PRMT R104, R40, 0x7610, R104 ;  /* 0x0000761028687816 */ /* 0x000fca0000000068 */
[----:B------:R-:W-:Y:S05]  /*2cb0*/  @!P3 BRA `(.L_x_8191) ;  /* 0x000000000004b947 */ /* 0x000fea0003800000 */
[----:B------:R-:W-:Y:S01]  /*2cc0*/  BPT.TRAP 0x1 ;  /* 0x000000040000795c */ /* 0x000fe20000300000 */
.L_x_8191:
[----:B------:R-:W-:Y:S01]  /*2cd0*/  IMAD R95, R2, 0x8, R18 ;  /* 0x00000008025f7824 */ /* 0x000fe200078e0212 */
[----:B------:R-:W-:Y:S01]  /*2ce0*/  SHF.L.U32 R110, R23, 0x1f, RZ ;  /* 0x0000001f176e7819 */ /* 0x000fe200000006ff */
[----:B------:R-:W-:Y:S03]  /*2cf0*/  BSSY B1, `(.L_x_8192) ;  /* 0x0000003000017945 */ /* 0x000fe60003800000 */
[----:B------:R-:W0:Y:S02]  /*2d00*/  SYNCS.PHASECHK.TRANS64.TRYWAIT P6, [R95+URZ+0x32490], R110 ;  /* 0x0324906e5f0075a7 */ /* 0x000e2400080c017f */
[----:B0-----:R-:W-:Y:S05]  /*2d10*/  @!P6 BRA `(.L_x_8193) ;  /* 0x000001400070e947 */ /* 0x001fea0003800000 */
.L_x_8410:
[----:B------:R-:W-:Y:S05]  /*2d20*/  BSYNC B1 ;  /* 0x0000000000017941 */ /* 0x000fea0003800000 */
.L_x_8192:
        /* <DEDUP_REMOVED lines=54> */
.L_x_8199:
[----:B------:R-:W-:Y:S05]  /*3090*/  BSYNC B3 ;  /* 0x0000000000037941 */ /* 0x000fea0003800000 */
.L_x_8198:
[----:B--2---:R1:W-:Y:S02]  /*30a0*/  STG.E.128 desc[UR60][R50.64], R40 ;  /* 0x0000002832007986 */ /* 0x0043e4000c101d3c */
.L_x_8197:
[----:B------:R-:W-:Y:S05]  /*30b0*/  BSYNC B2 ;  /* 0x0000000000027941 */ /* 0x000fea0003800000 */
.L_x_8196:
        /* <DEDUP_REMOVED lines=32> */
[----:B------:R-:W-:Y:S02]  /*32c0*/  IMAD.U32 R41, R40, 0x10000, RZ ;  /* 0x0001000028297824 */ /* 0x000fe400078e00ff */
[----:B------:R-:W-:Y:S01]  /*32d0*/  FFMA.FTZ R63, R56, R63, -R43 ;  /* 0x0000003f383f7223 */ /* 0x000fe2000001082b */
[----:B------:R-:W-:Y:S01]  /*32e0*/  LOP3.LUT R40, R40, 0xffff0000, RZ, 0xc0, !PT ;  /* 0xffff000028287812 */ /* 0x000fe200078ec0ff */
[----:B------:R-:W-:Y:S01]  /*32f0*/  FFMA.FTZ R56, R56, R117, R57 ;  /* 0x0000007538387223 */ /* 0x000fe20000010039 */
[C---:B------:R-:W-:Y:S01]  /*3300*/  FMUL.FTZ R57, R59.reuse, R116 ;  /* 0x000000743b397220 */ /* 0x040fe20000410000 */
[----:B------:R-:W-:Y:S01]  /*3310*/  FMUL.FTZ R59, R59, R62 ;  /* 0x0000003e3b3b7220 */ /* 0x000fe20000410000 */
[C---:B------:R-:W-:Y:S01]  /*3320*/  FFMA.FTZ R119, R42.reuse, R61, -R119 ;  /* 0x0000003d2a777223 */ /* 0x040fe20000010877 */
        /* <DEDUP_REMOVED lines=13> */
.L_x_8201:
[----:B------:R-:W-:Y:S05]  /*3400*/  BSYNC B2 ;  /* 0x0000000000027941 */ /* 0x000fea0003800000 */
.L_x_8200:
[----:B--2---:R2:W-:Y:S02]  /*3410*/  STG.E.128 desc[UR60][R50.64+0x40], R40 ;  /* 0x0000402832007986 */ /* 0x0045e4000c101d3c */
.L_x_8195:
[----:B------:R-:W-:Y:S05]  /*3420*/  BSYNC B1 ;  /* 0x0000000000017941 */ /* 0x000fea0003800000 */
.L_x_8194:
[----:B------:R-:W-:Y:S05]  /*3430*/  @P5 BRA `(.L_x_8202) ;  /* 0x0000001c00845947 */ /* 0x000fea0003800000 */
[----:B------:R-:W-:Y:S04]  /*3440*/  BSSY B1, `(.L_x_8203) ;  /* 0x0000036000017945 */ /* 0x000fe80003800000 */
[----:B------:R-:W-:Y:S05]  /*3450*/  @P1 BRA `(.L_x_8204) ;  /* 0x0000000000d01947 */ /* 0x000fea0003800000 */
[----:B-12---:R1:W2:Y:S01]  /*3460*/  LDS.128 R40, [R108+0x2000] ;  /* 0x002000006c287984 */ /* 0x0062a20000000c00 */
        /* <DEDUP_REMOVED lines=37> */
[CC--:B------:R-:W-:Y:S01]  /*36c0*/  FMUL.FTZ R42, R40.reuse, R112.reuse ;  /* 0x00000070282a7220 */ /* 0x0c0fe20000410000 */
        /* <DEDUP_REMOVED lines=11> */
.L_x_8206:
[----:B------:R-:W-:Y:S05]  /*3780*/  BSYNC B2 ;  /* 0x0000000000027941 */ /* 0x000fea0003800000 */
.L_x_8205:
[----:B--2---:R3:W-:Y:S02]  /*3790*/  STG.E.128 desc[UR60][R48.64], R40 ;  /* 0x0000002830007986 */ /* 0x0047e4000c101d3c */
.L_x_8204:
[----:B------:R-:W-:Y:S05]  /*37a0*/  BSYNC B1 ;  /* 0x0000000000017941 */ /* 0x000fea0003800000 */
.L_x_8203:
        /* <DEDUP_REMOVED lines=52> */
.L_x_8208:
[----:B------:R-:W-:Y:S05]  /*3af0*/  BSYNC B1 ;  /* 0x0000000000017941 */ /* 0x000fea0003800000 */
.L_x_8207:
[----:B--2---:R1:W-:Y:S01]  /*3b00*/  STG.E.128 desc[UR60][R48.64+0x40], R40 ;  /* 0x0000402830007986 */ /* 0x0043e2000c101d3c */
[----:B------:R-:W-:Y:S05]  /*3b10*/  BRA `(.L_x_8202) ;  /* 0x0000001400cc7947 */ /* 0x000fea0003800000 */
.L_x_8186:
[----:B------:R-:W2:Y:S01]  /*3b20*/  LDL R44, [R1+0x7c] ;  /* 0x00007c00012c7983 */ /* 0x000ea20000100800 */
[----:B------:R-:W-:-:S04]  /*3b30*/  ISETP.GE.AND P3, PT, R234, R101, PT ;  /* 0x00000065ea00720c */ /* 0x000fc80003f66270 */
        /* <DEDUP_REMOVED lines=9> */
[----:B------:R-:W3:Y:S01]  /*3bd0*/  @!P4 LDC.64 R48, c[0x0][0x3e0] ;  /* 0x0000f800ff30cb82 */ /* 0x000ee20000000a00 */
[----:B------:R-:W-:-:S05]  /*3be0*/  @!P4 IADD3 R40, P5, R66, R40, RZ ;  /* 0x000000284228c210 */ /* 0x000fca0007fbe0ff */
[----:B------:R-:W-:Y:S01]  /*3bf0*/  @!P4 IMAD.X R41, R95, 0x1, R84, P5 ;  /* 0x000000015f29c824 */ /* 0x000fe200028e0654 */
[----:B------:R-:W-:Y:S02]  /*3c00*/  CS2R R46, SRZ ;  /* 0x00000000002e7805 */ /* 0x000fe4000001ff00 */
[----:B--2---:R-:W-:Y:S02]  /*3c10*/  R2UR UR4, R44 ;  /* 0x000000002c0472ca */ /* 0x004fe400000e0000 */
[----:B------:R-:W2:Y:S02]  /*3c20*/  @!P4 LDC.64 R44, c[0x0][0x3c8] ;  /* 0x0000f200ff2ccb82 */ /* 0x000ea40000000a00 */
[----:B--2---:R-:W-:-:S04]  /*3c30*/  @!P4 LEA R44, P5, R40, R44, 0x1 ;  /* 0x0000002c282cc211 */ /* 0x004fc800078a08ff */
[----:B------:R-:W-:Y:S02]  /*3c40*/  @!P4 LEA.HI.X R45, R40, R45, R41, 0x1, P5 ;  /* 0x0000002d282dc211 */ /* 0x000fe400028f0c29 */
[----:B------:R-:W-:-:S04]  /*3c50*/  @!P4 IADD3 R42, P5, R36, R42, RZ ;  /* 0x0000002a242ac210 */ /* 0x000fc80007fbe0ff */
[----:B------:R-:W-:Y:S02]  /*3c60*/  @!P4 IADD3.X R40, R110, R83, RZ, P5, !PT ;  /* 0x000000536e28c210 */ /* 0x000fe40002ffe4ff */
[----:B---3--:R-:W-:-:S04]  /*3c70*/  @!P4 LEA R48, P5, R42, R48, 0x1 ;  /* 0x000000302a30c211 */ /* 0x008fc800078a08ff */
[----:B------:R-:W-:Y:S02]  /*3c80*/  @!P4 LEA.HI.X R49, R42, R49, R40, 0x1, P5 ;  /* 0x000000312a31c211 */ /* 0x000fe400028f0c28 */
[----:B------:R-:W-:Y:S02]  /*3c90*/  CS2R R42, SRZ ;  /* 0x00000000002a7805 */ /* 0x000fe4000001ff00 */
[----:B------:R-:W-:-:S06]  /*3ca0*/  CS2R R40, SRZ ;  /* 0x0000000000287805 */ /* 0x000fcc000001ff00 */
[----:B------:R2:W3:Y:S02]  /*3cb0*/  @!P4 LDG.E.128 R40, desc[UR60][R44.64] ;  /* 0x0000003c2c28c981 */ /* 0x0004e4000c1e1d00 */
[----:B--2---:R-:W-:-:S06]  /*3cc0*/  CS2R R44, SRZ ;  /* 0x00000000002c7805 */ /* 0x004fcc000001ff00 */
[----:B------:R2:W4:Y:S01]  /*3cd0*/  @!P4 LDG.E.128 R44, desc[UR60][R48.64] ;  /* 0x0000003c302cc981 */ /* 0x000522000c1e1d00 */
[----:B0-----:R-:W-:-:S04]  /*3ce0*/  @!P3 LEA R52, P4, R50, R52, 0x1 ;  /* 0x000000343234b211 */ /* 0x001fc800078808ff */
[----:B------:R-:W-:Y:S02]  /*3cf0*/  @!P3 LEA.HI.X R53, R50, R53, R51, 0x1, P4 ;  /* 0x000000353235b211 */ /* 0x000fe400020f0c33 */
[----:B------:R-:W-:Y:S02]  /*3d00*/  CS2R R50, SRZ ;  /* 0x0000000000327805 */ /* 0x000fe4000001ff00 */
[C---:B-1----:R-:W-:Y:S02]  /*3d10*/  @!P3 LEA R56, P4, R54.reuse, R56, 0x1 ;  /* 0x000000383638b211 */ /* 0x042fe400078808ff */
[----:B--2---:R-:W-:Y:S02]  /*3d20*/  CS2R R48, SRZ ;  /* 0x0000000000307805 */ /* 0x004fe4000001ff00 */
[----:B------:R-:W-:Y:S02]  /*3d30*/  @!P3 LEA.HI.X R57, R54, R57, R55, 0x1, P4 ;  /* 0x000000393639b211 */ /* 0x000fe400020f0c37 */
[----:B------:R-:W-:-:S02]  /*3d40*/  CS2R R54, SRZ ;  /* 0x0000000000367805 */ /* 0x000fc4000001ff00 */
[----:B------:R0:W2:Y:S02]  /*3d50*/  @!P3 LDG.E.128 R48, desc[UR60][R52.64] ;  /* 0x0000003c3430b981 */ /* 0x0000a4000c1e1d00 */
[----:B0-----:R-:W-:-:S06]  /*3d60*/  CS2R R52, SRZ ;  /* 0x0000000000347805 */ /* 0x001fcc000001ff00 */
[----:B------:R0:W5:Y:S01]  /*3d70*/  @!P3 LDG.E.128 R52, desc[UR60][R56.64] ;  /* 0x0000003c3834b981 */ /* 0x000162000c1e1d00 */
[----:B------:R-:W-:Y:S01]  /*3d80*/  UISETP.NE.AND UP0, UPT, UR4, 0x3, UPT ;  /* 0x000000030400788c */ /* 0x000fe2000bf05270 */
[----:B------:R-:W-:-:S05]  /*3d90*/  ISETP.GE.AND P4, PT, R16, R107, PT ;  /* 0x0000006b1000720c */ /* 0x000fca0003f86270 */
[----:B------:R-:W-:Y:S01]  /*3da0*/  PLOP3.LUT P3, PT, PT, PT, UP0, 0x80, 0x0 ;  /* 0x000000000000781c */ /* 0x000fe20003f6f008 */
[----:B---3--:R-:W-:Y:S02]  /*3db0*/  IMAD.MOV.U32 R59, RZ, RZ, R42 ;  /* 0x000000ffff3b7224 */ /* 0x008fe400078e002a */
[----:B------:R-:W-:Y:S02]  /*3dc0*/  IMAD.MOV.U32 R60, RZ, RZ, R43 ;  /* 0x000000ffff3c7224 */ /* 0x000fe400078e002b */
[----:B------:R-:W-:Y:S01]  /*3dd0*/  IMAD.MOV.U32 R61, RZ, RZ, R40 ;  /* 0x000000ffff3d7224 */ /* 0x000fe200078e0028 */
[----:B------:R-:W-:Y:S01]  /*3de0*/  PRMT R113, R113, 0x5410, R59 ;  /* 0x0000541071717816 */ /* 0x000fe2000000003b */
[----:B------:R-:W-:Y:S01]  /*3df0*/  IMAD.MOV.U32 R62, RZ, RZ, R41 ;  /* 0x000000ffff3e7224 */ /* 0x000fe200078e0029 */
[----:B------:R-:W-:Y:S02]  /*3e00*/  PRMT R135, R60, 0x7610, R135 ;  /* 0x000076103c877816 */ /* 0x000fe40000000087 */
[----:B------:R-:W-:-:S02]  /*3e10*/  PRMT R115, R115, 0x5410, R61 ;  /* 0x0000541073737816 */ /* 0x000fc4000000003d */
[----:B------:R-:W-:Y:S01]  /*3e20*/  PRMT R132, R62, 0x7610, R132 ;  /* 0x000076103e847816 */ /* 0x000fe20000000084 */
[----:B----4-:R-:W-:Y:S02]  /*3e30*/  IMAD.MOV.U32 R59, RZ, RZ, R46 ;  /* 0x000000ffff3b7224 */ /* 0x010fe400078e002e */
[----:B0-----:R-:W-:Y:S02]  /*3e40*/  IMAD.MOV.U32 R56, RZ, RZ, R47 ;  /* 0x000000ffff387224 */ /* 0x001fe400078e002f */
[----:B------:R-:W-:Y:S01]  /*3e50*/  IMAD.MOV.U32 R57, RZ, RZ, R44 ;  /* 0x000000ffff397224 */ /* 0x000fe200078e002c */
[----:B------:R-:W-:Y:S01]  /*3e60*/  PRMT R136, R59, 0x7610, R136 ;  /* 0x000076103b887816 */ /* 0x000fe20000000088 */
[----:B------:R-:W-:Y:S01]  /*3e70*/  IMAD.MOV.U32 R60, RZ, RZ, R45 ;  /* 0x000000ffff3c7224 */ /* 0x000fe200078e002d */
[----:B------:R-:W-:Y:S02]  /*3e80*/  PRMT R117, R117, 0x5410, R56 ;  /* 0x0000541075757816 */ /* 0x000fe40000000038 */
[----:B------:R-:W-:-:S02]  /*3e90*/  PRMT R119, R119, 0x5410, R57 ;  /* 0x0000541077777816 */ /* 0x000fc40000000039 */
[----:B------:R-:W-:Y:S01]  /*3ea0*/  PRMT R137, R60, 0x7610, R137 ;  /* 0x000076103c897816 */ /* 0x000fe20000000089 */
[----:B--2---:R-:W-:Y:S02]  /*3eb0*/  IMAD.MOV.U32 R56, RZ, RZ, R50 ;  /* 0x000000ffff387224 */ /* 0x004fe400078e0032 */
[----:B------:R-:W-:Y:S02]  /*3ec0*/  IMAD.MOV.U32 R57, RZ, RZ, R51 ;  /* 0x000000ffff397224 */ /* 0x000fe400078e0033 */
[----:B------:R-:W-:Y:S01]  /*3ed0*/  IMAD.MOV.U32 R59, RZ, RZ, R48 ;  /* 0x000000ffff3b7224 */ /* 0x000fe200078e0030 */
[----:B------:R-:W-:Y:S01]  /*3ee0*/  PRMT R113, R56, 0x7610, R113 ;  /* 0x0000761038717816 */ /* 0x000fe20000000071 */
[----:B------:R-:W-:Y:S01]  /*3ef0*/  IMAD.MOV.U32 R60, RZ, RZ, R49 ;  /* 0x000000ffff3c7224 */ /* 0x000fe200078e0031 */
[----:B------:R-:W-:Y:S02]  /*3f00*/  PRMT R115, R57, 0x7610, R115 ;  /* 0x0000761039737816 */ /* 0x000fe40000000073 */
[----:B------:R-:W-:-:S02]  /*3f10*/  PRMT R117, R59, 0x7610, R117 ;  /* 0x000076103b757816 */ /* 0x000fc40000000075 */
[----:B------:R-:W-:Y:S01]  /*3f20*/  PRMT R119, R60, 0x7610, R119 ;  /* 0x000076103c777816 */ /* 0x000fe20000000077 */
[----:B-----5:R-:W-:Y:S02]  /*3f30*/  IMAD.MOV.U32 R56, RZ, RZ, R54 ;  /* 0x000000ffff387224 */ /* 0x020fe400078e0036 */
[----:B------:R-:W-:Y:S02]  /*3f40*/  IMAD.MOV.U32 R57, RZ, RZ, R55 ;  /* 0x000000ffff397224 */ /* 0x000fe400078e0037 */
[----:B------:R-:W-:Y:S01]  /*3f50*/  IMAD.MOV.U32 R59, RZ, RZ, R52 ;  /* 0x000000ffff3b7224 */ /* 0x000fe200078e0034 */
[----:B------:R-:W-:Y:S01]  /*3f60*/  PRMT R120, R56, 0x7610, R120 ;  /* 0x0000761038787816 */ /* 0x000fe20000000078 */
[----:B------:R-:W-:Y:S01]  /*3f70*/  IMAD.MOV.U32 R60, RZ, RZ, R53 ;  /* 0x000000ffff3c7224 */ /* 0x000fe200078e0035 */
[----:B------:R-:W-:Y:S02]  /*3f80*/  PRMT R121, R57, 0x7610, R121 ;  /* 0x0000761039797816 */ /* 0x000fe40000000079 */
[----:B------:R-:W-:-:S02]  /*3f90*/  PRMT R122, R59, 0x7610, R122 ;  /* 0x000076103b7a7816 */ /* 0x000fc4000000007a */
[----:B------:R-:W-:Y:S01]  /*3fa0*/  PRMT R123, R60, 0x7610, R123 ;  /* 0x000076103c7b7816 */ /* 0x000fe2000000007b */
[----:B------:R-:W-:Y:S06]  /*3fb0*/  @!P3 BRA `(.L_x_8209) ;  /* 0x000000000004b947 */ /* 0x000fec0003800000 */
[----:B------:R-:W-:Y:S01]  /*3fc0*/  BPT.TRAP 0x1 ;  /* 0x000000040000795c */ /* 0x000fe20000300000 */
.L_x_8209:
        /* <DEDUP_REMOVED lines=9> */
.L_x_8411:
[----:B------:R-:W-:Y:S05]  /*4060*/  BSYNC B1 ;  /* 0x0000000000017941 */ /* 0x000fea0003800000 */
.L_x_8210:
        /* <DEDUP_REMOVED lines=16> */
[----:B------:R-:W-:-:S05]  /*4170*/  LOP3.LUT R57, R57, R76, RZ, 0x3c, !PT ;  /* 0x0000004c39397212 */ /* 0x000fca00078e3cff */
[----:B------:R-:W-:Y:S02]  /*4180*/  IMAD R59, R228, 0x200, R57 ;  /* 0x00000200e43b7824 */ /* 0x000fe400078e0239 */
[C---:B------:R-:W-:Y:S02]  /*4190*/  IMAD R57, R2.reuse, 0x1800, R90 ;  /* 0x0000180002397824 */ /* 0x040fe400078e025a */
[----:B------:R-:W-:-:S03]  /*41a0*/  IMAD R59, R2, 0x1800, R59 ;  /* 0x00001800023b7824 */ /* 0x000fc600078e023b */
[----:B------:R-:W-:Y:S01]  /*41b0*/  LEA R57, R57, R18, 0x1 ;  /* 0x0000001239397211 */ /* 0x000fe200078e08ff */
[----:B------:R-:W-:-:S05]  /*41c0*/  IMAD R60, R59, 0x2, R18 ;  /* 0x000000023b3c7824 */ /* 0x000fca00078e0212 */
[----:B------:R-:W1:Y:S04]  /*41d0*/  LDS.128 R56, [R57+0x1c400] ;  /* 0x01c4000039387984 */ /* 0x000e680000000c00 */
[----:B------:R-:W2:Y:S01]  /*41e0*/  LDS.128 R60, [R60+0x1c400] ;  /* 0x01c400003c3c7984 */ /* 0x000ea20000000c00 */
[----:B------:R-:W-:Y:S05]  /*41f0*/  @P4 BRA `(.L_x_8215) ;  /* 0x0000000400684947 */ /* 0x000fea0003800000 */
[----:B------:R-:W-:Y:S02]  /*4200*/  SHF.R.U32.HI R131, RZ, 0x10, R45 ;  /* 0x00000010ff837819 */ /* 0x000fe4000001162d */
[----:B------:R-:W-:Y:S02]  /*4210*/  SHF.R.U32.HI R127, RZ, 0x10, R41 ;  /* 0x00000010ff7f7819 */ /* 0x000fe40000011629 */
[----:B------:R-:W-:Y:S02]  /*4220*/  PRMT R131, R137, 0x5410, R131 ;  /* 0x0000541089837816 */ /* 0x000fe40000000083 */
[----:B------:R-:W-:Y:S01]  /*4230*/  SHF.R.U64 R128, R42, 0x10, R43 ;  /* 0x000000102a807819 */ /* 0x000fe2000000122b */
[----:B--2---:R-:W-:Y:S01]  /*4240*/  IMAD.U32 R42, R62, 0x10000, RZ ;  /* 0x000100003e2a7824 */ /* 0x004fe200078e00ff */
[----:B------:R-:W-:Y:S01]  /*4250*/  PRMT R127, R132, 0x5410, R127 ;  /* 0x00005410847f7816 */ /* 0x000fe2000000007f */
[----:B------:R-:W-:Y:S01]  /*4260*/  IMAD.U32 R132, R131, 0x10000, RZ ;  /* 0x0001000083847824 */ /* 0x000fe200078e00ff */
[----:B------:R-:W-:Y:S01]  /*4270*/  SHF.R.U64 R126, R40, 0x10, R41 ;  /* 0x00000010287e7819 */ /* 0x000fe20000001229 */
[----:B------:R-:W-:Y:S01]  /*4280*/  IMAD.U32 R41, R61, 0x10000, RZ ;  /* 0x000100003d297824 */ /* 0x000fe200078e00ff */
[--C-:B------:R-:W-:Y:S01]  /*4290*/  SHF.R.U64 R133, R46, 0x10, R47.reuse ;  /* 0x000000102e857819 */ /* 0x100fe2000000122f */
[----:B------:R-:W-:Y:S01]  /*42a0*/  IMAD.U32 R46, R60, 0x10000, RZ ;  /* 0x000100003c2e7824 */ /* 0x000fe200078e00ff */
[----:B------:R-:W-:Y:S01]  /*42b0*/  SHF.R.U32.HI R134, RZ, 0x10, R47 ;  /* 0x00000010ff867819 */ /* 0x000fe2000001162f */
[----:B-1----:R-:W-:Y:S01]  /*42c0*/  IMAD.U32 R40, R58, 0x10000, RZ ;  /* 0x000100003a287824 */ /* 0x002fe200078e00ff */
[----:B------:R-:W-:Y:S01]  /*42d0*/  SHF.R.U32.HI R129, RZ, 0x10, R43 ;  /* 0x00000010ff817819 */ /* 0x000fe2000001162b */
[----:B------:R-:W-:Y:S01]  /*42e0*/  IMAD.U32 R43, R57, 0x10000, RZ ;  /* 0x00010000392b7824 */ /* 0x000fe200078e00ff */
[----:B------:R-:W-:Y:S01]  /*42f0*/  SHF.R.U64 R130, R44, 0x10, R45 ;  /* 0x000000102c827819 */ /* 0x000fe2000000122d */
[----:B------:R-:W-:Y:S01]  /*4300*/  IMAD.U32 R44, R56, 0x10000, RZ ;  /* 0x00010000382c7824 */ /* 0x000fe200078e00ff */
[----:B------:R-:W-:Y:S01]  /*4310*/  PRMT R45, R113, 0x5432, R128 ;  /* 0x00005432712d7816 */ /* 0x000fe20000000080 */
[----:B------:R-:W-:Y:S01]  /*4320*/  IMAD.U32 R128, R127, 0x10000, RZ ;  /* 0x000100007f807824 */ /* 0x000fe200078e00ff */
[----:B------:R-:W-:Y:S01]  /*4330*/  LOP3.LUT R124, R61, 0xffff0000, RZ, 0xc0, !PT ;  /* 0xffff00003d7c7812 */ /* 0x000fe200078ec0ff */
[----:B------:R-:W-:Y:S01]  /*4340*/  IMAD.U32 R61, R59, 0x10000, RZ ;  /* 0x000100003b3d7824 */ /* 0x000fe200078e00ff */
[----:B------:R-:W-:Y:S01]  /*4350*/  PRMT R133, R136, 0x5410, R133 ;  /* 0x0000541088857816 */ /* 0x000fe20000000085 */
[----:B------:R-:W-:Y:S01]  /*4360*/  FMUL.FTZ R136, R41, R132 ;  /* 0x0000008429887220 */ /* 0x000fe20000410000 */
[----:B------:R-:W-:Y:S01]  /*4370*/  LOP3.LUT R131, R131, 0xffff0000, RZ, 0xc0, !PT ;  /* 0xffff000083837812 */ /* 0x000fe200078ec0ff */
[-C--:B------:R-:W-:Y:S01]  /*4380*/  FMUL.FTZ R138, R41, R128.reuse ;  /* 0x00000080298a7220 */ /* 0x080fe20000410000 */
[----:B------:R-:W-:Y:S01]  /*4390*/  PRMT R134, R117, 0x5432, R134 ;  /* 0x0000543275867816 */ /* 0x000fe20000000086 */
[----:B------:R-:W-:Y:S01]  /*43a0*/  FFMA.FTZ R41, R43, R128, -R136 ;  /* 0x000000802b297223 */ /* 0x000fe20000010888 */
[----:B------:R-:W-:Y:S01]  /*43b0*/  LOP3.LUT R127, R127, 0xffff0000, RZ, 0xc0, !PT ;  /* 0xffff00007f7f7812 */ /* 0x000fe200078ec0ff */
[----:B------:R-:W-:Y:S01]  /*43c0*/  FMUL.FTZ R140, R124, R131 ;  /* 0x000000837c8c7220 */ /* 0x000fe20000410000 */
[----:B------:R-:W-:Y:S01]  /*43d0*/  PRMT R129, R135, 0x5410, R129 ;  /* 0x0000541087817816 */ /* 0x000fe20000000081 */
[----:B------:R-:W-:Y:S01]  /*43e0*/  IMAD.U32 R136, R134, 0x10000, RZ ;  /* 0x0001000086887824 */ /* 0x000fe200078e00ff */
[----:B------:R-:W-:Y:S01]  /*43f0*/  LOP3.LUT R57, R57, 0xffff0000, RZ, 0xc0, !PT ;  /* 0xffff000039397812 */ /* 0x000fe200078ec0ff */
[----:B------:R-:W-:Y:S01]  /*4400*/  FMUL.FTZ R124, R124, R127 ;  /* 0x0000007f7c7c7220 */ /* 0x000fe20000410000 */
[----:B------:R-:W-:Y:S01]  /*4410*/  LOP3.LUT R47, R59, 0xffff0000, RZ, 0xc0, !PT ;  /* 0xffff00003b2f7812 */ /* 0x000fe200078ec0ff */
[----:B------:R-:W-:-:S02]  /*4420*/  IMAD.U32 R59, R63, 0x10000, RZ ;  /* 0x000100003f3b7824 */ /* 0x000fc400078e00ff */
[----:B------:R-:W-:Y:S01]  /*4430*/  FFMA.FTZ R43, R43, R132, R138 ;  /* 0x000000842b2b7223 */ /* 0x000fe2000001008a */
[----:B------:R-:W-:Y:S02]  /*4440*/  IMAD.U32 R128, R129, 0x10000, RZ ;  /* 0x0001000081807824 */ /* 0x000fe400078e00ff */
[----:B------:R-:W-:Y:S01]  /*4450*/  FFMA.FTZ R132, R57, R131, R124 ;  /* 0x0000008339847223 */ /* 0x000fe2000001007c */
[----:B------:R-:W-:Y:S01]  /*4460*/  FMUL.FTZ R138, R59, R136 ;  /* 0x000000883b8a7220 */ /* 0x000fe20000410000 */
[----:B------:R-:W-:Y:S01]  /*4470*/  LOP3.LUT R63, R63, 0xffff0000, RZ, 0xc0, !PT ;  /* 0xffff00003f3f7812 */ /* 0x000fe200078ec0ff */
[-C--:B------:R-:W-:Y:S01]  /*4480*/  FMUL.FTZ R59, R59, R128.reuse ;  /* 0x000000803b3b7220 */ /* 0x080fe20000410000 */
[----:B------:R-:W-:Y:S01]  /*4490*/  PRMT R130, R119, 0x5432, R130 ;  /* 0x0000543277827816 */ /* 0x000fe20000000082 */
[C---:B------:R-:W-:Y:S01]  /*44a0*/  FFMA.FTZ R138, R61.reuse, R128, -R138 ;  /* 0x000000803d8a7223 */ /* 0x040fe2000001088a */
[----:B------:R-:W-:Y:S01]  /*44b0*/  LOP3.LUT R134, R134, 0xffff0000, RZ, 0xc0, !PT ;  /* 0xffff000086867812 */ /* 0x000fe200078ec0ff */
[----:B------:R-:W-:Y:S01]  /*44c0*/  FFMA.FTZ R136, R61, R136, R59 ;  /* 0x000000883d887223 */ /* 0x000fe2000001003b */
[----:B------:R-:W-:Y:S01]  /*44d0*/  LOP3.LUT R124, R129, 0xffff0000, RZ, 0xc0, !PT ;  /* 0xffff0000817c7812 */ /* 0x000fe200078ec0ff */
[----:B------:R-:W-:Y:S01]  /*44e0*/  FFMA.FTZ R140, R57, R127, -R140 ;  /* 0x0000007f398c7223 */ /* 0x000fe2000001088c */
[----:B------:R-:W-:Y:S01]  /*44f0*/  PRMT R126, R115, 0x5432, R126 ;  /* 0x00005432737e7816 */ /* 0x000fe2000000007e */
[----:B------:R-:W-:Y:S01]  /*4500*/  FMUL.FTZ R128, R63, R134 ;  /* 0x000000863f807220 */ /* 0x000fe20000410000 */
[----:B------:R-:W-:-:S02]  /*4510*/  IMAD.U32 R61, R130, 0x10000, RZ ;  /* 0x00010000823d7824 */ /* 0x000fc400078e00ff */
[-C--:B------:R-:W-:Y:S01]  /*4520*/  FMUL.FTZ R142, R63, R124.reuse ;  /* 0x0000007c3f8e7220 */ /* 0x080fe20000410000 */
[----:B------:R-:W-:Y:S01]  /*4530*/  LOP3.LUT R60, R60, 0xffff0000, RZ, 0xc0, !PT ;  /* 0xffff00003c3c7812 */ /* 0x000fe200078ec0ff */
[----:B------:R-:W-:Y:S01]  /*4540*/  IMAD.U32 R57, R126, 0x10000, RZ ;  /* 0x000100007e397824 */ /* 0x000fe200078e00ff */
[----:B------:R-:W-:Y:S01]  /*4550*/  LOP3.LUT R63, R130, 0xffff0000, RZ, 0xc0, !PT ;  /* 0xffff0000823f7812 */ /* 0x000fe200078ec0ff */
[----:B------:R-:W-:Y:S01]  /*4560*/  FMUL.FTZ R127, R46, R61 ;  /* 0x0000003d2e7f7220 */ /* 0x000fe20000410000 */
[----:B------:R-:W-:Y:S01]  /*4570*/  LOP3.LUT R56, R56, 0xffff0000, RZ, 0xc0, !PT ;  /* 0xffff000038387812 */ /* 0x000fe200078ec0ff */
[C---:B------:R-:W-:Y:S01]  /*4580*/  FFMA.FTZ R129, R47.reuse, R124, -R128 ;  /* 0x0000007c2f817223 */ /* 0x040fe20000010880 */
[----:B------:R-:W-:Y:S01]  /*4590*/  LOP3.LUT R59, R126, 0xffff0000, RZ, 0xc0, !PT ;  /* 0xffff00007e3b7812 */ /* 0x000fe200078ec0ff */
[----:B------:R-:W-:Y:S01]  /*45a0*/  FMUL.FTZ R46, R46, R57 ;  /* 0x000000392e2e7220 */ /* 0x000fe20000410000 */
[----:B------:R-:W-:Y:S01]  /*45b0*/  FFMA.FTZ R131, R47, R134, R142 ;  /* 0x000000862f837223 */ /* 0x000fe2000001008e */
[----:B------:R-:W-:Y:S01]  /*45c0*/  FMUL.FTZ R47, R60, R63 ;  /* 0x0000003f3c2f7220 */ /* 0x000fe20000410000 */
[C---:B------:R-:W-:Y:S01]  /*45d0*/  FFMA.FTZ R127, R44.reuse, R57, -R127 ;  /* 0x000000392c7f7223 */ /* 0x040fe2000001087f */
[----:B------:R-:W-:Y:S01]  /*45e0*/  FFMA.FTZ R46, R44, R61, R46 ;  /* 0x0000003d2c2e7223 */ /* 0x000fe2000001002e */
[----:B------:R-:W-:-:S02]  /*45f0*/  IMAD.U32 R57, R133, 0x10000, RZ ;  /* 0x0001000085397824 */ /* 0x000fc400078e00ff */
[-C--:B------:R-:W-:Y:S01]  /*4600*/  FFMA.FTZ R44, R56, R59.reuse, -R47 ;  /* 0x0000003b382c7223 */ /* 0x080fe2000001082f */
[----:B------:R-:W-:Y:S01]  /*4610*/  LOP3.LUT R62, R62, 0xffff0000, RZ, 0xc0, !PT ;  /* 0xffff00003e3e7812 */ /* 0x000fe200078ec0ff */
[----:B------:R-:W-:Y:S01]  /*4620*/  FMUL.FTZ R61, R60, R59 ;  /* 0x0000003b3c3d7220 */ /* 0x000fe20000410000 */
[----:B------:R-:W-:Y:S01]  /*4630*/  IMAD.U32 R47, R45, 0x10000, RZ ;  /* 0x000100002d2f7824 */ /* 0x000fe200078e00ff */
[----:B------:R-:W-:Y:S01]  /*4640*/  LOP3.LUT R133, R133, 0xffff0000, RZ, 0xc0, !PT ;  /* 0xffff000085857812 */ /* 0x000fe200078ec0ff */
[----:B------:R-:W-:Y:S01]  /*4650*/  FMUL.FTZ R59, R42, R57 ;  /* 0x000000392a3b7220 */ /* 0x000fe20000410000 */
[----:B------:R-:W-:Y:S01]  /*4660*/  LOP3.LUT R45, R45, 0xffff0000, RZ, 0xc0, !PT ;  /* 0xffff00002d2d7812 */ /* 0x000fe200078ec0ff */
[----:B------:R-:W-:Y:S01]  /*4670*/  FFMA.FTZ R61, R56, R63, R61 ;  /* 0x0000003f383d7223 */ /* 0x000fe2000001003d */
[----:B------:R-:W-:Y:S01]  /*4680*/  LOP3.LUT R58, R58, 0xffff0000, RZ, 0xc0, !PT ;  /* 0xffff00003a3a7812 */ /* 0x000fe200078ec0ff */
        /* <DEDUP_REMOVED lines=17> */
.L_x_8215:
[----:B------:R-:W-:Y:S05]  /*47a0*/  BSYNC B2 ;  /* 0x0000000000027941 */ /* 0x000fea0003800000 */
.L_x_8214:
        /* <DEDUP_REMOVED lines=12> */
.L_x_8213:
[----:B------:R-:W-:Y:S05]  /*4870*/  BSYNC B1 ;  /* 0x0000000000017941 */ /* 0x000fea0003800000 */
.L_x_8212:
        /* <DEDUP_REMOVED lines=10> */
[C---:B------:R-:W-:Y:S02]  /*4920*/  LEA R56, P5, R40.reuse, R102, 0x1 ;  /* 0x0000006628387211 */ /* 0x040fe400078a08ff */
[----:B------:R-:W-:Y:S02]  /*4930*/  SHF.R.U32.HI R42, RZ, 0x3, R224 ;  /* 0x00000003ff2a7819 */ /* 0x000fe400000116e0 */
[----:B------:R-:W-:-:S02]  /*4940*/  LEA.HI.X R57, R40, R103, R41, 0x1, P5 ;  /* 0x0000006728397211 */ /* 0x000fc400028f0c29 */
[----:B------:R-:W-:-:S04]  /*4950*/  SHF.R.S32.HI R41, RZ, 0x1f, R114 ;  /* 0x0000001fff297819 */ /* 0x000fc80000011472 */
[----:B------:R-:W-:Y:S01]  /*4960*/  LEA.HI R114, R41, R114, RZ, 0x4 ;  /* 0x0000007229727211 */ /* 0x000fe200078f20ff */
[----:B------:R-:W-:-:S03]  /*4970*/  IMAD R41, R2, 0x1800, R91 ;  /* 0x0000180002297824 */ /* 0x000fc600078e025b */
[----:B------:R-:W-:Y:S02]  /*4980*/  LEA.HI.SX32 R59, R114, R85, 0x1c ;  /* 0x00000055723b7211 */ /* 0x000fe400078fe2ff */
[----:B------:R-:W-:-:S03]  /*4990*/  LEA R41, R41, R18, 0x1 ;  /* 0x0000001229297211 */ /* 0x000fc600078e08ff */
[----:B------:R-:W-:-:S05]  /*49a0*/  IMAD.SHL.U32 R59, R59, 0x8, RZ ;  /* 0x000000083b3b7824 */ /* 0x000fca00078e00ff */
[----:B------:R-:W-:-:S04]  /*49b0*/  LOP3.LUT R40, R224, 0x38, R59, 0xf8, !PT ;  /* 0x00000038e0287812 */ /* 0x000fc800078ef83b */
[----:B------:R-:W-:-:S05]  /*49c0*/  LOP3.LUT R40, R40, R42, RZ, 0x3c, !PT ;  /* 0x0000002a28287212 */ /* 0x000fca00078e3cff */
[----:B------:R-:W-:-:S04]  /*49d0*/  IMAD.IADD R43, R229, 0x1, R40 ;  /* 0x00000001e52b7824 */ /* 0x000fc800078e0228 */
[----:B------:R-:W-:-:S04]  /*49e0*/  IMAD R43, R2, 0x1800, R43 ;  /* 0x00001800022b7824 */ /* 0x000fc800078e022b */
[----:B------:R-:W-:Y:S02]  /*49f0*/  IMAD R44, R43, 0x2, R18 ;  /* 0x000000022b2c7824 */ /* 0x000fe400078e0212 */
[----:B------:R-:W1:Y:S04]  /*4a00*/  LDS.128 R40, [R41+0x1c400] ;  /* 0x01c4000029287984 */ /* 0x000e680000000c00 */
[----:B------:R-:W2:Y:S01]  /*4a10*/  LDS.128 R44, [R44+0x1c400] ;  /* 0x01c400002c2c7984 */ /* 0x000ea20000000c00 */
[----:B------:R-:W-:Y:S05]  /*4a20*/  @P4 BRA `(.L_x_8217) ;  /* 0x00000004006c4947 */ /* 0x000fea0003800000 */
[----:B------:R-:W-:Y:S02]  /*4a30*/  SHF.R.U32.HI R60, RZ, 0x10, R53 ;  /* 0x00000010ff3c7819 */ /* 0x000fe40000011635 */
[----:B------:R-:W-:Y:S02]  /*4a40*/  SHF.R.U32.HI R114, RZ, 0x10, R49 ;  /* 0x00000010ff727819 */ /* 0x000fe40000011631 */
[----:B------:R-:W-:Y:S02]  /*4a50*/  PRMT R123, R123, 0x5410, R60 ;  /* 0x000054107b7b7816 */ /* 0x000fe4000000003c */
[----:B------:R-:W-:Y:S02]  /*4a60*/  PRMT R119, R119, 0x5410, R114 ;  /* 0x0000541077777816 */ /* 0x000fe40000000072 */
[----:B------:R-:W-:Y:S01]  /*4a70*/  SHF.R.U32.HI R62, RZ, 0x10, R51 ;  /* 0x00000010ff3e7819 */ /* 0x000fe20000011633 */
[----:B------:R-:W-:Y:S01]  /*4a80*/  IMAD.U32 R61, R123, 0x10000, RZ ;  /* 0x000100007b3d7824 */ /* 0x000fe200078e00ff */
[----:B------:R-:W-:Y:S01]  /*4a90*/  SHF.R.U64 R107, R52, 0x10, R53 ;  /* 0x00000010346b7819 */ /* 0x000fe20000001235 */
[----:B--2---:R-:W-:Y:S01]  /*4aa0*/  IMAD.U32 R52, R45, 0x10000, RZ ;  /* 0x000100002d347824 */ /* 0x004fe200078e00ff */
[----:B------:R-:W-:Y:S01]  /*4ab0*/  SHF.R.U32.HI R106, RZ, 0x10, R55 ;  /* 0x00000010ff6a7819 */ /* 0x000fe20000011637 */
[----:B------:R-:W-:Y:S01]  /*4ac0*/  IMAD.U32 R60, R119, 0x10000, RZ ;  /* 0x00010000773c7824 */ /* 0x000fe200078e00ff */
[----:B------:R-:W-:Y:S01]  /*4ad0*/  PRMT R115, R115, 0x5410, R62 ;  /* 0x0000541073737816 */ /* 0x000fe2000000003e */
[-C--:B------:R-:W-:Y:S01]  /*4ae0*/  FMUL.FTZ R62, R52, R61.reuse ;  /* 0x0000003d343e7220 */ /* 0x080fe20000410000 */
[----:B------:R-:W-:Y:S01]  /*4af0*/  SHF.R.U64 R116, R48, 0x10, R49 ;  /* 0x0000001030747819 */ /* 0x000fe20000001231 */
[----:B-1----:R-:W-:Y:S01]  /*4b00*/  IMAD.U32 R49, R41, 0x10000, RZ ;  /* 0x0001000029317824 */ /* 0x002fe200078e00ff */
[----:B------:R-:W-:Y:S01]  /*4b10*/  SHF.R.U64 R63, R54, 0x10, R55 ;  /* 0x00000010363f7819 */ /* 0x000fe20000001237 */
[-C--:B------:R-:W-:Y:S01]  /*4b20*/  FMUL.FTZ R52, R52, R60.reuse ;  /* 0x0000003c34347220 */ /* 0x080fe20000410000 */
[----:B------:R-:W-:Y:S01]  /*4b30*/  LOP3.LUT R53, R45, 0xffff0000, RZ, 0xc0, !PT ;  /* 0xffff00002d357812 */ /* 0x000fe200078ec0ff */
[----:B------:R-:W-:Y:S01]  /*4b40*/  FFMA.FTZ R62, R49, R60, -R62 ;  /* 0x0000003c313e7223 */ /* 0x000fe2000001083e */
[----:B------:R-:W-:Y:S01]  /*4b50*/  PRMT R121, R121, 0x5410, R106 ;  /* 0x0000541079797816 */ /* 0x000fe2000000006a */
[----:B------:R-:W-:Y:S01]  /*4b60*/  FFMA.FTZ R61, R49, R61, R52 ;  /* 0x0000003d313d7223 */ /* 0x000fe20000010034 */
[----:B------:R-:W-:Y:S01]  /*4b70*/  LOP3.LUT R123, R123, 0xffff0000, RZ, 0xc0, !PT ;  /* 0xffff00007b7b7812 */ /* 0x000fe200078ec0ff */
[----:B------:R-:W-:Y:S01]  /*4b80*/  IMAD.U32 R54, R47, 0x10000, RZ ;  /* 0x000100002f367824 */ /* 0x000fe200078e00ff */
[----:B------:R-:W-:Y:S01]  /*4b90*/  LOP3.LUT R119, R119, 0xffff0000, RZ, 0xc0, !PT ;  /* 0xffff000077777812 */ /* 0x000fe200078ec0ff */
[----:B------:R-:W-:Y:S01]  /*4ba0*/  IMAD.U32 R49, R115, 0x10000, RZ ;  /* 0x0001000073317824 */ /* 0x000fe200078e00ff */
[----:B------:R-:W-:Y:S01]  /*4bb0*/  SHF.R.U64 R108, R50, 0x10, R51 ;  /* 0x00000010326c7819 */ /* 0x000fe20000001233 */
[----:B------:R-:W-:Y:S01]  /*4bc0*/  IMAD.U32 R45, R44, 0x10000, RZ ;  /* 0x000100002c2d7824 */ /* 0x000fe200078e00ff */
[----:B------:R-:W-:Y:S01]  /*4bd0*/  PRMT R122, R122, 0x5410, R107 ;  /* 0x000054107a7a7816 */ /* 0x000fe2000000006b */
[----:B------:R-:W-:Y:S01]  /*4be0*/  FMUL.FTZ R107, R53, R123 ;  /* 0x0000007b356b7220 */ /* 0x000fe20000410000 */
[----:B------:R-:W-:Y:S01]  /*4bf0*/  PRMT R120, R120, 0x5410, R63 ;  /* 0x0000541078787816 */ /* 0x000fe2000000003f */
[----:B------:R-:W-:Y:S01]  /*4c00*/  IMAD.U32 R63, R121, 0x10000, RZ ;  /* 0x00010000793f7824 */ /* 0x000fe200078e00ff */
[----:B------:R-:W-:Y:S01]  /*4c10*/  LOP3.LUT R50, R41, 0xffff0000, RZ, 0xc0, !PT ;  /* 0xffff000029327812 */ /* 0x000fe200078ec0ff */
[----:B------:R-:W-:Y:S01]  /*4c20*/  FMUL.FTZ R53, R53, R119 ;  /* 0x0000007735357220 */ /* 0x000fe20000410000 */
[----:B------:R-:W-:Y:S01]  /*4c30*/  LOP3.LUT R51, R44, 0xffff0000, RZ, 0xc0, !PT ;  /* 0xffff00002c337812 */ /* 0x000fe200078ec0ff */
[C---:B------:R-:W-:Y:S01]  /*4c40*/  FMUL.FTZ R109, R54.reuse, R63 ;  /* 0x0000003f366d7220 */ /* 0x040fe20000410000 */
[----:B------:R-:W-:Y:S01]  /*4c50*/  FMUL.FTZ R52, R54, R49 ;  /* 0x0000003136347220 */ /* 0x000fe20000410000 */
[----:B------:R-:W-:Y:S01]  /*4c60*/  IMAD.U32 R44, R43, 0x10000, RZ ;  /* 0x000100002b2c7824 */ /* 0x000fe200078e00ff */
[----:B------:R-:W-:Y:S01]  /*4c70*/  LOP3.LUT R55, R47, 0xffff0000, RZ, 0xc0, !PT ;  /* 0xffff00002f377812 */ /* 0x000fe200078ec0ff */
[C---:B------:R-:W-:Y:S01]  /*4c80*/  FFMA.FTZ R107, R50.reuse, R119, -R107 ;  /* 0x00000077326b7223 */ /* 0x040fe2000001086b */
[----:B------:R-:W-:Y:S01]  /*4c90*/  LOP3.LUT R60, R121, 0xffff0000, RZ, 0xc0, !PT ;  /* 0xffff0000793c7812 */ /* 0x000fe200078ec0ff */
[----:B------:R-:W-:Y:S01]  /*4ca0*/  FFMA.FTZ R54, R50, R123, R53 ;  /* 0x0000007b32367223 */ /* 0x000fe20000010035 */
[----:B------:R-:W-:Y:S01]  /*4cb0*/  LOP3.LUT R50, R115, 0xffff0000, RZ, 0xc0, !PT ;  /* 0xffff000073327812 */ /* 0x000fe200078ec0ff */
[----:B------:R-:W-:Y:S01]  /*4cc0*/  FFMA.FTZ R63, R44, R63, R52 ;  /* 0x0000003f2c3f7223 */ /* 0x000fe20000010034 */
[----:B------:R-:W-:Y:S01]  /*4cd0*/  PRMT R117, R117, 0x5410, R116 ;  /* 0x0000541075757816 */ /* 0x000fe20000000074 */
[----:B------:R-:W-:Y:S01]  /*4ce0*/  FMUL.FTZ R106, R55, R60 ;  /* 0x0000003c376a7220 */ /* 0x000fe20000410000 */
[----:B------:R-:W-:Y:S01]  /*4cf0*/  LOP3.LUT R43, R43, 0xffff0000, RZ, 0xc0, !PT ;  /* 0xffff00002b2b7812 */ /* 0x000fe200078ec0ff */
[----:B------:R-:W-:Y:S01]  /*4d00*/  IMAD.U32 R52, R122, 0x10000, RZ ;  /* 0x000100007a347824 */ /* 0x000fe200078e00ff */
[----:B------:R-:W-:Y:S01]  /*4d10*/  PRMT R113, R113, 0x5410, R108 ;  /* 0x0000541071717816 */ /* 0x000fe2000000006c */
[----:B------:R-:W-:Y:S01]  /*4d20*/  FFMA.FTZ R109, R44, R49, -R109 ;  /* 0x000000312c6d7223 */ /* 0x000fe2000001086d */
[----:B------:R-:W-:Y:S01]  /*4d30*/  FMUL.FTZ R108, R55, R50 ;  /* 0x00000032376c7220 */ /* 0x000fe20000410000 */
[----:B------:R-:W-:Y:S01]  /*4d40*/  LOP3.LUT R122, R122, 0xffff0000, RZ, 0xc0, !PT ;  /* 0xffff00007a7a7812 */ /* 0x000fe200078ec0ff */
[----:B------:R-:W-:-:S02]  /*4d50*/  IMAD.U32 R44, R117, 0x10000, RZ ;  /* 0x00010000752c7824 */ /* 0x000fc400078e00ff */
[----:B------:R-:W-:Y:S01]  /*4d60*/  FFMA.FTZ R106, R43, R50, -R106 ;  /* 0x000000322b6a7223 */ /* 0x000fe2000001086a */
[----:B------:R-:W-:Y:S01]  /*4d70*/  LOP3.LUT R117, R117, 0xffff0000, RZ, 0xc0, !PT ;  /* 0xffff000075757812 */ /* 0x000fe200078ec0ff */
[----:B------:R-:W-:Y:S01]  /*4d80*/  FMUL.FTZ R50, R45, R52 ;  /* 0x000000342d327220 */ /* 0x000fe20000410000 */
[C---:B------:R-:W-:Y:S01]  /*4d90*/  LOP3.LUT R48, R40.reuse, 0xffff0000, RZ, 0xc0, !PT ;  /* 0xffff000028307812 */ /* 0x040fe200078ec0ff */
[----:B------:R-:W-:Y:S01]  /*4da0*/  FFMA.FTZ R108, R43, R60, R108 ;  /* 0x0000003c2b6c7223 */ /* 0x000fe2000001006c */
[----:B------:R-:W-:Y:S02]  /*4db0*/  IMAD.U32 R41, R40, 0x10000, RZ ;  /* 0x0001000028297824 */ /* 0x000fe400078e00ff */
[----:B------:R-:W-:Y:S01]  /*4dc0*/  FMUL.FTZ R45, R45, R44 ;  /* 0x0000002c2d2d7220 */ /* 0x000fe20000410000 */
[C---:B------:R-:W-:Y:S01]  /*4dd0*/  FMUL.FTZ R43, R51.reuse, R122 ;  /* 0x0000007a332b7220 */ /* 0x040fe20000410000 */
[----:B------:R-:W-:Y:S01]  /*4de0*/  FMUL.FTZ R51, R51, R117 ;  /* 0x0000007533337220 */ /* 0x000fe20000410000 */
[----:B------:R-:W-:-:S02]  /*4df0*/  IMAD.U32 R47, R46, 0x10000, RZ ;  /* 0x000100002e2f7824 */ /* 0x000fc400078e00ff */
[C---:B------:R-:W-:Y:S01]  /*4e00*/  FFMA.FTZ R50, R41.reuse, R44, -R50 ;  /* 0x0000002c29327223 */ /* 0x040fe20000010832 */
[----:B------:R-:W-:Y:S01]  /*4e10*/  FFMA.FTZ R52, R41, R52, R45 ;  /* 0x0000003429347223 */ /* 0x000fe2000001002d */
[----:B------:R-:W-:Y:S01]  /*4e20*/  FFMA.FTZ R117, R48, R117, -R43 ;  /* 0x0000007530757223 */ /* 0x000fe2000001082b */
[----:B------:R-:W-:Y:S01]  /*4e30*/  LOP3.LUT R46, R46, 0xffff0000, RZ, 0xc0, !PT ;  /* 0xffff00002e2e7812 */ /* 0x000fe200078ec0ff */
[C---:B------:R-:W-:Y:S01]  /*4e40*/  IMAD.U32 R43, R120.reuse, 0x10000, RZ ;  /* 0x00010000782b7824 */ /* 0x040fe200078e00ff */
[----:B------:R-:W-:Y:S01]  /*4e50*/  LOP3.LUT R45, R120, 0xffff0000, RZ, 0xc0, !PT ;  /* 0xffff0000782d7812 */ /* 0x000fe200078ec0ff */
[C---:B------:R-:W-:Y:S01]  /*4e60*/  IMAD.U32 R41, R113.reuse, 0x10000, RZ ;  /* 0x0001000071297824 */ /* 0x040fe200078e00ff */
[----:B------:R-:W-:Y:S01]  /*4e70*/  LOP3.LUT R113, R113, 0xffff0000, RZ, 0xc0, !PT ;  /* 0xffff000071717812 */ /* 0x000fe200078ec0ff */
[C---:B------:R-:W-:Y:S02]  /*4e80*/  IMAD.U32 R40, R42.reuse, 0x10000, RZ ;  /* 0x000100002a287824 */ /* 0x040fe400078e00ff */
        /* <DEDUP_REMOVED lines=21> */
.L_x_8217:
[----:B------:R-:W-:Y:S05]  /*4fe0*/  BSYNC B1 ;  /* 0x0000000000017941 */ /* 0x000fea0003800000 */
.L_x_8216:
[----:B-1----:R4:W-:Y:S01]  /*4ff0*/  STG.E.128 desc[UR60][R56.64], R40 ;  /* 0x0000002838007986 */ /* 0x0029e2000c101d3c */
[----:B------:R-:W-:-:S13]  /*5000*/  ISETP.GE.AND P4, PT, R59, R112, PT ;  /* 0x000000703b00720c */ /* 0x000fda0003f86270 */
[----:B------:R-:W-:Y:S05]  /*5010*/  @P4 BRA `(.L_x_8202) ;  /* 0x00000000008c4947 */ /* 0x000fea0003800000 */
[--C-:B----4-:R-:W-:Y:S02]  /*5020*/  SHF.R.S32.HI R40, RZ, 0x1f, R59.reuse ;  /* 0x0000001fff287819 */ /* 0x110fe4000001143b */
[----:B------:R-:W-:-:S04]  /*5030*/  IADD3 R59, P4, P5, R14, R104, R59 ;  /* 0x000000680e3b7210 */ /* 0x000fc80007d9e03b */
[----:B------:R-:W-:Y:S02]  /*5040*/  IADD3.X R58, R3, R58, R40, P4, P5 ;  /* 0x0000003a033a7210 */ /* 0x000fe400027ea428 */
[----:B------:R-:W-:-:S04]  /*5050*/  LEA R102, P4, R59, R102, 0x1 ;  /* 0x000000663b667211 */ /* 0x000fc800078808ff */
[----:B------:R-:W-:-:S05]  /*5060*/  LEA.HI.X R103, R59, R103, R58, 0x1, P4 ;  /* 0x000000673b677211 */ /* 0x000fca00020f0c3a */
[----:B--2---:R1:W-:Y:S01]  /*5070*/  STG.E.128 desc[UR60][R102.64], R44 ;  /* 0x0000002c66007986 */ /* 0x0043e2000c101d3c */
[----:B------:R-:W-:Y:S05]  /*5080*/  BRA `(.L_x_8202) ;  /* 0x0000000000707947 */ /* 0x000fea0003800000 */
.L_x_8185:
[----:B------:R-:W2:Y:S02]  /*5090*/  LDL R40, [R1+0x7c] ;  /* 0x00007c0001287983 */ /* 0x000ea40000100800 */
[----:B--2---:R-:W-:-:S13]  /*50a0*/  R2UR UR4, R40 ;  /* 0x00000000280472ca */ /* 0x004fda00000e0000 */
[----:B------:R-:W-:-:S06]  /*50b0*/  UISETP.NE.AND UP0, UPT, UR4, 0x3, UPT ;  /* 0x000000030400788c */ /* 0x000fcc000bf05270 */
[----:B------:R-:W-:-:S13]  /*50c0*/  PLOP3.LUT P3, PT, PT, PT, UP0, 0x80, 0x0 ;  /* 0x000000000000781c */ /* 0x000fda0003f6f008 */
[----:B------:R-:W-:Y:S05]  /*50d0*/  @!P3 BRA `(.L_x_8218) ;  /* 0x000000000004b947 */ /* 0x000fea0003800000 */
[----:B------:R-:W-:Y:S01]  /*50e0*/  BPT.TRAP 0x1 ;  /* 0x000000040000795c */ /* 0x000fe20000300000 */
.L_x_8218:
[----:B------:R-:W-:Y:S01]  /*50f0*/  IMAD R95, R2, 0x8, R18 ;  /* 0x00000008025f7824 */ /* 0x000fe200078e0212 */
[----:B------:R-:W-:Y:S01]  /*5100*/  SHF.L.U32 R110, R23, 0x1f, RZ ;  /* 0x0000001f176e7819 */ /* 0x000fe200000006ff */
[----:B------:R-:W-:Y:S01]  /*5110*/  IMAD R101, R26, -0x60, R29 ;  /* 0xffffffa01a657824 */ /* 0x000fe200078e021d */
[----:B------:R-:W-:Y:S02]  /*5120*/  BSSY B1, `(.L_x_8219) ;  /* 0x0000004000017945 */ /* 0x000fe40003800000 */
[----:B------:R-:W0:Y:S02]  /*5130*/  SYNCS.PHASECHK.TRANS64.TRYWAIT P4, [R95+URZ+0x32490], R110 ;  /* 0x0324906e5f0075a7 */ /* 0x000e24000808017f */
[----:B------:R-:W-:Y:S01]  /*5140*/  VIMNMX R101, R101, 0x60, PT ;  /* 0x0000006065657848 */ /* 0x000fe20003fe0100 */
[----:B0-----:R-:W-:Y:S06]  /*5150*/  @!P4 BRA `(.L_x_8220) ;  /* 0x0000011c0088c947 */ /* 0x001fec0003800000 */
.L_x_8412:
[----:B------:R-:W-:Y:S05]  /*5160*/  BSYNC B1 ;  /* 0x0000000000017941 */ /* 0x000fea0003800000 */
.L_x_8219:
        /* <DEDUP_REMOVED lines=8> */
.L_x_8222:
[----:B------:R-:W-:Y:S05]  /*51f0*/  BSYNC B1 ;  /* 0x0000000000017941 */ /* 0x000fea0003800000 */
.L_x_8221:
[----:B------:R-:W-:Y:S05]  /*5200*/  @P4 BRA `(.L_x_8202) ;  /* 0x0000000000104947 */ /* 0x000fea0003800000 */
[----:B-1----:R-:W1:Y:S04]  /*5210*/  @!P1 LDS.128 R40, [R108+0x2000] ;  /* 0x002000006c289984 */ /* 0x002e680000000c00 */
[----:B------:R-:W2:Y:S04]  /*5220*/  @!P2 LDS.128 R44, [R106+0x2000] ;  /* 0x002000006a2ca984 */ /* 0x000ea80000000c00 */
[----:B-1----:R3:W-:Y:S04]  /*5230*/  @!P1 STG.E.128 desc[UR60][R48.64], R40 ;  /* 0x0000002830009986 */ /* 0x0027e8000c101d3c */
[----:B--2---:R3:W-:Y:S02]  /*5240*/  @!P2 STG.E.128 desc[UR60][R48.64+0x40], R44 ;  /* 0x0000402c3000a986 */ /* 0x0047e4000c101d3c */
.L_x_8202:
[----:B------:R-:W-:Y:S05]  /*5250*/  BSYNC B0 ;  /* 0x0000000000007941 */ /* 0x000fea0003800000 */
.L_x_8184:
        /* <DEDUP_REMOVED lines=17> */
.L_x_8224:
[----:B------:R-:W-:Y:S05]  /*5370*/  BSYNC B0 ;  /* 0x0000000000007941 */ /* 0x000fea0003800000 */
.L_x_8223:
[----:B------:R-:W2:Y:S01]  /*5380*/  SYNCS.PHASECHK.TRANS64.TRYWAIT P3, [R95+URZ+0x324b0], R110 ;  /* 0x0324b06e5f0075a7 */ /* 0x000ea2000806017f */
[----:B------:R-:W-:Y:S01]  /*5390*/  ULDC.64 UR56, c[0x0][0x318] ;  /* 0x0000c60000387ab9 */ /* 0x000fe20000000a00 */
[----:B------:R-:W-:Y:S01]  /*53a0*/  ULDC.64 UR58, c[0x0][0x308] ;  /* 0x0000c200003a7ab9 */ /* 0x000fe20000000a00 */
[----:B------:R-:W-:Y:S01]  /*53b0*/  BSSY B0, `(.L_x_8225) ;  /* 0x0000003000007945 */ /* 0x000fe20003800000 */
[----:B-1----:R-:W-:-:S03]  /*53c0*/  IMAD R40, R2, 0x6000, R78 ;  /* 0x0000600002287824 */ /* 0x002fc600078e024e */
[----:B--2---:R-:W-:Y:S05]  /*53d0*/  @!P3 BRA `(.L_x_8226) ;  /* 0x0000011800fcb947 */ /* 0x004fea0003800000 */
.L_x_8413:
[----:B------:R-:W-:Y:S05]  /*53e0*/  BSYNC B0 ;  /* 0x0000000000007941 */ /* 0x000fea0003800000 */
.L_x_8225:
[----:B------:R-:W-:Y:S01]  /*53f0*/  ISETP.GE.AND P3, PT, R19, R101, PT ;  /* 0x000000651300720c */ /* 0x000fe20003f66270 */
[----:B------:R-:W-:Y:S01]  /*5400*/  BSSY B0, `(.L_x_8227) ;  /* 0x0000027000007945 */ /* 0x000fe20003800000 */
[----:B------:R-:W-:Y:S01]  /*5410*/  IADD3 R41, R77, R40, RZ ;  /* 0x000000284d297210 */ /* 0x000fe20007ffe0ff */
[----:B------:R-:W-:Y:S02]  /*5420*/  IMAD R48, R40, 0x2, R24 ;  /* 0x0000000228307824 */ /* 0x000fe400078e0218 */
[----:B------:R-:W-:-:S04]  /*5430*/  IMAD.WIDE R44, R26, 0x60, R72 ;  /* 0x000000601a2c7825 */ /* 0x000fc800078e0248 */
[----:B------:R-:W-:-:S04]  /*5440*/  IMAD R49, R41, 0x2, R24 ;  /* 0x0000000229317824 */ /* 0x000fc800078e0218 */
[----:B------:R-:W-:Y:S05]  /*5450*/  @P3 BRA `(.L_x_8228) ;  /* 0x0000000000843947 */ /* 0x000fea0003800000 */
[----:B------:R-:W-:Y:S01]  /*5460*/  IMAD R43, R45, UR56, RZ ;  /* 0x000000382d2b7c24 */ /* 0x000fe2000f8e02ff */
[----:B------:R-:W-:Y:S01]  /*5470*/  ULDC UR4, c[0x0][0x310] ;  /* 0x0000c40000047ab9 */ /* 0x000fe20000000800 */
        /* <DEDUP_REMOVED lines=31> */
.L_x_8228:
[----:B------:R-:W-:Y:S05]  /*5670*/  BSYNC B0 ;  /* 0x0000000000007941 */ /* 0x000fea0003800000 */
.L_x_8227:
[----:B------:R-:W-:Y:S01]  /*5680*/  ISETP.GE.AND P3, PT, R234, R101, PT ;  /* 0x00000065ea00720c */ /* 0x000fe20003f66270 */
[----:B------:R-:W-:-:S12]  /*5690*/  BSSY B0, `(.L_x_8229) ;  /* 0x0000025000007945 */ /* 0x000fd80003800000 */
[----:B------:R-:W-:Y:S05]  /*56a0*/  @P3 BRA `(.L_x_8230) ;  /* 0x00000000008c3947 */ /* 0x000fea0003800000 */
[----:B--2---:R-:W-:Y:S01]  /*56b0*/  IADD3 R43, P3, R44, 0x40, RZ ;  /* 0x000000402c2b7810 */ /* 0x004fe20007f7e0ff */
[----:B------:R-:W-:Y:S01]  /*56c0*/  IMAD.MOV.U32 R40, RZ, RZ, R30 ;  /* 0x000000ffff287224 */ /* 0x000fe200078e001e */
[----:B------:R-:W-:Y:S01]  /*56d0*/  ULDC UR4, c[0x0][0x310] ;  /* 0x0000c40000047ab9 */ /* 0x000fe20000000800 */
        /* <DEDUP_REMOVED lines=32> */
.L_x_8230:
[----:B------:R-:W-:Y:S05]  /*58e0*/  BSYNC B0 ;  /* 0x0000000000007941 */ /* 0x000fea0003800000 */
.L_x_8229:
        /* <DEDUP_REMOVED lines=12> */
[----:B--23--:R-:W-:Y:S02]  /*59b0*/  SEL R40, RZ, 0x1, P3 ;  /* 0x00000001ff287807 */ /* 0x00cfe40001800000 */
        /* <DEDUP_REMOVED lines=9> */
.L_x_8179:
        /* <DEDUP_REMOVED lines=39> */
[----:B----4-:R-:W-:-:S02]  /*5cc0*/  CS2R R94, SRZ ;  /* 0x00000000005e7805 */ /* 0x010fc4000001ff00 */
        /* <DEDUP_REMOVED lines=30> */
[----:B------:R-:W-:Y:S01]  /*5eb0*/  IMAD.MOV.U32 R9, RZ, RZ, RZ ;  /* 0x000000ffff097224 */ /* 0x000fe200078e00ff */
[----:B------:R-:W-:Y:S06]  /*5ec0*/  @P0 BRA `(.L_x_8232) ;  /* 0x00000000000c0947 */ /* 0x000fec0003800000 */
[----:B------:R-:W0:Y:S01]  /*5ed0*/  FENCE.VIEW.ASYNC.G ;  /* 0x00000000000073c6 */ /* 0x000e220000000100 */
[----:B------:R-:W-:Y:S05]  /*5ee0*/  WARPSYNC.ALL ;  /* 0x0000000000007948 */ /* 0x000fea0003800000 */
[----:B0-----:R-:W-:Y:S06]  /*5ef0*/  BAR.ARV 0xc, 0x120 ;  /* 0x0304800000007b1d */ /* 0x001fec0000002000 */
.L_x_8232:
[----:B------:R-:W-:Y:S01]  /*5f00*/  CS2R R24, SRZ ;  /* 0x0000000000187805 */ /* 0x000fe2000001ff00 */
[----:B------:R-:W-:Y:S06]  /*5f10*/  @!P2 BRA `(.L_x_8233) ;  /* 0x0000008c006ca947 */ /* 0x000fec0003800000 */
[----:B------:R-:W-:-:S03]  /*5f20*/  UMOV UR4, 0xffffffff ;  /* 0xffffffff00047882 */ /* 0x000fc60000000000 */
[----:B------:R-:W-:Y:S05]  /*5f30*/  BRA.DIV UR4, `(.L_x_8234) ;  /* 0x0000011204387947 */ /* 0x000fea000b800000 */
[----:B------:R-:W0:Y:S02]  /*5f40*/  S2R R0, SR_TID.X ;  /* 0x0000000000007919 */ /* 0x000e240000002100 */
[----:B0-----:R-:W-:-:S05]  /*5f50*/  VIADD R3, R0, 0xffffff80 ;  /* 0xffffff8000037836 */ /* 0x001fca0000000000 */
[----:B------:R-:W-:-:S04]  /*5f60*/  SHF.R.S32.HI R0, RZ, 0x1f, R3 ;  /* 0x0000001fff007819 */ /* 0x000fc80000011403 */
[----:B------:R-:W-:-:S04]  /*5f70*/  LEA.HI R0, R0, R3, RZ, 0x7 ;  /* 0x0000000300007211 */ /* 0x000fc800078f38ff */
[----:B------:R-:W-:-:S05]  /*5f80*/  SHF.R.S32.HI R0, RZ, 0x7, R0 ;  /* 0x00000007ff007819 */ /* 0x000fca0000011400 */
[----:B------:R0:W1:Y:S02]  /*5f90*/  SHFL.IDX PT, R14, R0, RZ, 0x1f ;  /* 0x00001fff000e7589 */ /* 0x00006400000e0000 */
.L_x_8416:
[----:B------:R-:W-:Y:S01]  /*5fa0*/  IADD3 R24, R18, 0x18400, RZ ;  /* 0x0001840012187810 */ /* 0x000fe20007ffe0ff */
[----:B------:R-:W-:Y:S01]  /*5fb0*/  BSSY B6, `(.L_x_8235) ;  /* 0x0000016000067945 */ /* 0x000fe20003800000 */
[----:B01----:R-:W-:Y:S02]  /*5fc0*/  LEA.HI R0, R14, R14, RZ, 0x1 ;  /* 0x0000000e0e007211 */ /* 0x003fe400078f08ff */
[----:B------:R-:W-:Y:S02]  /*5fd0*/  LOP3.LUT P0, RZ, R24, 0x1bf, RZ, 0xc0, !PT ;  /* 0x000001bf18ff7812 */ /* 0x000fe4000780c0ff */
[----:B------:R-:W-:-:S05]  /*5fe0*/  LOP3.LUT R35, R0, 0xffffe, RZ, 0xc0, !PT ;  /* 0x000ffffe00237812 */ /* 0x000fca00078ec0ff */
[----:B------:R-:W-:-:S06]  /*5ff0*/  IMAD.IADD R35, R14, 0x1, -R35 ;  /* 0x000000010e237824 */ /* 0x000fcc00078e0a23 */
        /* <DEDUP_REMOVED lines=17> */
.L_x_8236:
[----:B------:R-:W-:Y:S05]  /*6110*/  BSYNC B6 ;  /* 0x0000000000067941 */ /* 0x000fea0003800000 */
.L_x_8235:
        /* <DEDUP_REMOVED lines=12> */
.L_x_8240:
[----:B-1----:R1:W2:Y:S02]  /*61e0*/  SYNCS.PHASECHK.TRANS64.TRYWAIT P0, [R18+URZ+0x32400], R5 ;  /* 0x03240005120075a7 */ /* 0x0022a4000800017f */
[----:B--2---:R-:W-:Y:S05]  /*61f0*/  @!P0 NANOSLEEP.SYNCS 0x989680 ;  /* 0x009896800000895d */ /* 0x004fea0003900000 */
[----:B------:R-:W2:Y:S02]  /*6200*/  @!P0 SYNCS.PHASECHK.TRANS64 P0, [R18+URZ+0x32400], R5 ;  /* 0x03240005120085a7 */ /* 0x000ea4000800007f */
[----:B--2---:R-:W-:Y:S05]  /*6210*/  @!P0 BRA `(.L_x_8240) ;  /* 0xfffffffc00f08947 */ /* 0x004fea000383ffff */
.L_x_8239:
[----:B------:R-:W-:Y:S05]  /*6220*/  BSYNC B0 ;  /* 0x0000000000007941 */ /* 0x000fea0003800000 */
.L_x_8238:
[----:B------:R-:W-:Y:S05]  /*6230*/  BRA `(.L_x_8241) ;  /* 0x0000002000947947 */ /* 0x000fea0003800000 */
.L_x_8237:
[----:B------:R-:W0:Y:S01]  /*6240*/  S2R R4, SR_TID.X ;  /* 0x0000000000047919 */ /* 0x000e220000002100 */
[----:B-----5:R-:W-:Y:S01]  /*6250*/  SHF.R.S32.HI R0, RZ, 0x1f, R28 ;  /* 0x0000001fff007819 */ /* 0x020fe2000001141c */
[----:B------:R-:W-:Y:S01]  /*6260*/  ULDC.64 UR4, c[0x0][0x3d8] ;  /* 0x0000f60000047ab9 */ /* 0x000fe20000000a00 */
[----:B------:R-:W-:Y:S01]  /*6270*/  ULDC.64 UR8, c[0x0][0x3e8] ;  /* 0x0000fa0000087ab9 */ /* 0x000fe20000000a00 */
[----:B------:R-:W-:Y:S01]  /*6280*/  LOP3.LUT P0, RZ, R24, 0x3ff, RZ, 0xc0, !PT ;  /* 0x000003ff18ff7812 */ /* 0x000fe2000780c0ff */
[----:B------:R-:W-:Y:S01]  /*6290*/  ULDC.64 UR6, c[0x0][0x3c8] ;  /* 0x0000f20000067ab9 */ /* 0x000fe20000000a00 */
[C---:B------:R-:W-:Y:S01]  /*62a0*/  IMAD R3, R0.reuse, UR4, RZ ;  /* 0x0000000400037c24 */ /* 0x040fe2000f8e02ff */
[----:B------:R-:W-:Y:S01]  /*62b0*/  BSSY B6, `(.L_x_8242) ;  /* 0x0000035000067945 */ /* 0x000fe20003800000 */
[----:B------:R-:W-:Y:S02]  /*62c0*/  IMAD R7, R0, UR8, RZ ;  /* 0x0000000800077c24 */ /* 0x000fe4000f8e02ff */
[----:B------:R-:W-:-:S02]  /*62d0*/  IMAD R3, R28, UR5, R3 ;  /* 0x000000051c037c24 */ /* 0x000fc4000f8e0203 */
[----:B------:R-:W-:Y:S02]  /*62e0*/  IMAD R31, R28, UR9, R7 ;  /* 0x000000091c1f7c24 */ /* 0x000fe4000f8e0207 */
[----:B0-----:R-:W-:-:S05]  /*62f0*/  VIADD R4, R4, 0xffffff80 ;  /* 0xffffff8004047836 */ /* 0x001fca0000000000 */
[----:B------:R-:W-:-:S04]  /*6300*/  SHF.R.S32.HI R6, RZ, 0x1f, R4 ;  /* 0x0000001fff067819 */ /* 0x000fc80000011404 */
[----:B------:R-:W-:-:S04]  /*6310*/  LEA.HI R6, R6, R4, RZ, 0x2 ;  /* 0x0000000406067211 */ /* 0x000fc800078f10ff */
[----:B------:R-:W-:-:S05]  /*6320*/  LOP3.LUT R6, R6, 0xfffffffc, RZ, 0xc0, !PT ;  /* 0xfffffffc06067812 */ /* 0x000fca00078ec0ff */
[----:B------:R-:W-:Y:S02]  /*6330*/  IMAD.IADD R6, R4, 0x1, -R6 ;  /* 0x0000000104067824 */ /* 0x000fe400078e0a06 */
[----:B------:R-:W-:Y:S01]  /*6340*/  IMAD.WIDE.U32 R4, R28, UR4, RZ ;  /* 0x000000041c047c25 */ /* 0x000fe2000f8e00ff */
[----:B------:R-:W-:-:S03]  /*6350*/  ULDC.64 UR4, c[0x0][0x3e0] ;  /* 0x0000f80000047ab9 */ /* 0x000fc60000000a00 */
[----:B------:R-:W-:Y:S02]  /*6360*/  IMAD.SHL.U32 R24, R6, 0x4, RZ ;  /* 0x0000000406187824 */ /* 0x000fe400078e00ff */
[----:B------:R-:W-:Y:S01]  /*6370*/  IMAD.WIDE.U32 R6, R28, UR8, RZ ;  /* 0x000000081c067c25 */ /* 0x000fe2000f8e00ff */
[----:B------:R-:W-:Y:S02]  /*6380*/  LEA R28, P2, R4, UR6, 0x1 ;  /* 0x00000006041c7c11 */ /* 0x000fe4000f8408ff */
[-C--:B------:R-:W-:Y:S01]  /*6390*/  IADD3 R0, P3, R24, R4.reuse, RZ ;  /* 0x0000000418007210 */ /* 0x080fe20007f7e0ff */
[----:B------:R-:W-:Y:S01]  /*63a0*/  IMAD.IADD R9, R3, 0x1, R5 ;  /* 0x0000000103097824 */ /* 0x000fe200078e0205 */
[----:B------:R-:W-:Y:S01]  /*63b0*/  SHF.R.S32.HI R10, RZ, 0x1f, R24 ;  /* 0x0000001fff0a7819 */ /* 0x000fe20000011418 */
[----:B------:R-:W-:Y:S01]  /*63c0*/  IMAD.IADD R31, R31, 0x1, R7 ;  /* 0x000000011f1f7824 */ /* 0x000fe200078e0207 */
[----:B------:R-:W-:Y:S02]  /*63d0*/  IADD3 R5, P1, R16, R4, RZ ;  /* 0x0000000410057210 */ /* 0x000fe40007f3e0ff */
[--C-:B------:R-:W-:Y:S01]  /*63e0*/  LEA.HI.X R29, R4, UR7, R9.reuse, 0x1, P2 ;  /* 0x00000007041d7c11 */ /* 0x100fe200090f0c09 */
[--C-:B------:R-:W-:Y:S01]  /*63f0*/  IMAD.X R3, R10, 0x1, R9.reuse, P3 ;  /* 0x000000010a037824 */ /* 0x100fe200018e0609 */
        /* <DEDUP_REMOVED lines=32> */
.L_x_8243:
[----:B------:R-:W-:Y:S05]  /*6600*/  BSYNC B6 ;  /* 0x0000000000067941 */ /* 0x000fea0003800000 */
.L_x_8242:
[----:B------:R-:W-:Y:S01]  /*6610*/  ULDC.U8 UR4, c[0x0][0x3f0] ;  /* 0x0000fc0000047ab9 */ /* 0x000fe20000000000 */
[----:B------:R-:W-:Y:S01]  /*6620*/  BSSY B0, `(.L_x_8244) ;  /* 0x00001de000007945 */ /* 0x000fe20003800000 */
[----:B------:R-:W-:-:S13]  /*6630*/  ISETP.NE.AND P0, PT, RZ, UR4, PT ;  /* 0x00000004ff007c0c */ /* 0x000fda000bf05270 */
[----:B------:R-:W-:Y:S05]  /*6640*/  @!P0 BRA `(.L_x_8245) ;  /* 0x0000000c00d88947 */ /* 0x000fea0003800000 */
[----:B------:R-:W2:Y:S01]  /*6650*/  LDL R32, [R1+0x80] ;  /* 0x0000800001207983 */ /* 0x000ea20000100800 */
[----:B------:R-:W-:Y:S01]  /*6660*/  IMAD R99, R33, -0x80, R99 ;  /* 0xffffff8021637824 */ /* 0x000fe200078e0263 */
[----:B------:R-:W-:Y:S01]  /*6670*/  BSSY B1, `(.L_x_8246) ;  /* 0x0000017000017945 */ /* 0x000fe20003800000 */
[----:B------:R-:W-:Y:S02]  /*6680*/  CS2R R4, SRZ ;  /* 0x0000000000047805 */ /* 0x000fe4000001ff00 */
[----:B------:R-:W-:Y:S02]  /*6690*/  CS2R R6, SRZ ;  /* 0x0000000000067805 */ /* 0x000fe4000001ff00 */
[----:B------:R-:W-:Y:S02]  /*66a0*/  CS2R R20, SRZ ;  /* 0x0000000000147805 */ /* 0x000fe4000001ff00 */
[----:B------:R-:W-:Y:S02]  /*66b0*/  VIMNMX R99, R99, 0x80, PT ;  /* 0x0000008063637848 */ /* 0x000fe40003fe0100 */
[----:B------:R-:W-:-:S02]  /*66c0*/  CS2R R26, SRZ ;  /* 0x00000000001a7805 */ /* 0x000fc4000001ff00 */
[----:B------:R-:W-:Y:S01]  /*66d0*/  ISETP.GE.AND P0, PT, R19, R99, PT ;  /* 0x000000631300720c */ /* 0x000fe20003f06270 */
[----:B--2---:R-:W-:-:S05]  /*66e0*/  IMAD.SHL.U32 R0, R32, 0x40, RZ ;  /* 0x0000004020007824 */ /* 0x004fca00078e00ff */
[----:B------:R-:W-:-:S04]  /*66f0*/  LOP3.LUT R3, R0, 0x1c0, RZ, 0xc0, !PT ;  /* 0x000001c000037812 */ /* 0x000fc800078ec0ff */
[----:B------:R-:W-:Y:S02]  /*6700*/  LOP3.LUT R0, R3, 0x18, R16, 0xf8, !PT ;  /* 0x0000001803007812 */ /* 0x000fe400078ef810 */
[----:B------:R-:W-:-:S04]  /*6710*/  SHF.R.U32.HI R3, RZ, 0x3, R3 ;  /* 0x00000003ff037819 */ /* 0x000fc80000011603 */
[----:B------:R-:W-:Y:S01]  /*6720*/  LOP3.LUT R9, R0, R3, RZ, 0x3c, !PT ;  /* 0x0000000300097212 */ /* 0x000fe200078e3cff */
[----:B------:R-:W-:Y:S06]  /*6730*/  @P0 BRA `(.L_x_8247) ;  /* 0x0000000000280947 */ /* 0x000fec0003800000 */
        /* <DEDUP_REMOVED lines=10> */
.L_x_8247:
[----:B------:R-:W-:Y:S05]  /*67e0*/  BSYNC B1 ;  /* 0x0000000000017941 */ /* 0x000fea0003800000 */
.L_x_8246:
[----:B------:R-:W-:Y:S01]  /*67f0*/  UMOV UR4, 0xffffffff ;  /* 0xffffffff00047882 */ /* 0x000fe20000000000 */
[----:B-----5:R-:W-:Y:S01]  /*6800*/  IMAD.MOV.U32 R10, RZ, RZ, R6 ;  /* 0x000000ffff0a7224 */ /* 0x020fe200078e0006 */
[--C-:B------:R-:W-:Y:S01]  /*6810*/  SHF.R.U64 R6, R6, 0x10, R7.reuse ;  /* 0x0000001006067819 */ /* 0x100fe20000001207 */
[--C-:B------:R-:W-:Y:S01]  /*6820*/  IMAD.MOV.U32 R25, RZ, RZ, R7.reuse ;  /* 0x000000ffff197224 */ /* 0x100fe200078e0007 */
[----:B------:R-:W-:Y:S02]  /*6830*/  SHF.R.U32.HI R38, RZ, 0x10, R7 ;  /* 0x00000010ff267819 */ /* 0x000fe40000011607 */
[----:B------:R-:W-:Y:S01]  /*6840*/  LEA.HI R0, R235, R235, RZ, 0x1 ;  /* 0x000000ebeb007211 */ /* 0x000fe200078f08ff */
[----:B------:R-:W-:Y:S06]  /*6850*/  BRA.DIV UR4, `(.L_x_8248) ;  /* 0x0000010a042c7947 */ /* 0x000fec000b800000 */
.L_x_8419:
[----:B------:R-:W-:Y:S01]  /*6860*/  UMOV UR4, 0xffffffff ;  /* 0xffffffff00047882 */ /* 0x000fe20000000000 */
[----:B------:R-:W-:Y:S02]  /*6870*/  LOP3.LUT R0, R0, 0xfffffffe, RZ, 0xc0, !PT ;  /* 0xfffffffe00007812 */ /* 0x000fe400078ec0ff */
[----:B------:R-:W-:Y:S05]  /*6880*/  BRA.DIV UR4, `(.L_x_8249) ;  /* 0x0000010a04487947 */ /* 0x000fea000b800000 */
.L_x_8422:
[----:B------:R-:W-:Y:S01]  /*6890*/  UMOV UR4, 0xffffffff ;  /* 0xffffffff00047882 */ /* 0x000fe20000000000 */
[----:B------:R-:W-:Y:S02]  /*68a0*/  IMAD.IADD R3, R235, 0x1, -R0 ;  /* 0x00000001eb037824 */ /* 0x000fe400078e0a00 */
[----:B------:R-:W-:Y:S05]  /*68b0*/  BRA.DIV UR4, `(.L_x_8250) ;  /* 0x0000010a04647947 */ /* 0x000fea000b800000 */
.L_x_8425:
[----:B------:R-:W-:Y:S01]  /*68c0*/  UMOV UR4, 0xffffffff ;  /* 0xffffffff00047882 */ /* 0x000fe20000000000 */
[----:B------:R-:W-:Y:S02]  /*68d0*/  SHF.L.U32 R7, R3, 0x1f, RZ ;  /* 0x0000001f03077819 */ /* 0x000fe400000006ff */
[----:B------:R-:W-:Y:S05]  /*68e0*/  BRA.DIV UR4, `(.L_x_8251) ;  /* 0x0000010a04807947 */ /* 0x000fea000b800000 */
.L_x_8428:
[----:B------:R-:W1:Y:S01]  /*68f0*/  SYNCS.PHASECHK.TRANS64.TRYWAIT P1, [R18+URZ+0x32400], R7 ;  /* 0x03240007120075a7 */ /* 0x000e62000802017f */
[----:B------:R-:W-:Y:S01]  /*6900*/  LOP3.LUT P2, RZ, R32, 0x4, RZ, 0xc0, !PT ;  /* 0x0000000420ff7812 */ /* 0x000fe2000784c0ff */
[----:B------:R-:W-:Y:S01]  /*6910*/  IMAD R9, R228, 0x200, R9 ;  /* 0x00000200e4097824 */ /* 0x000fe200078e0209 */
[----:B------:R-:W-:Y:S01]  /*6920*/  SHF.R.U64 R11, R4, 0x10, R5 ;  /* 0x00000010040b7819 */ /* 0x000fe20000001205 */
[----:B------:R-:W-:Y:S01]  /*6930*/  IMAD.MOV.U32 R32, RZ, RZ, R4 ;  /* 0x000000ffff207224 */ /* 0x000fe200078e0004 */
[--C-:B------:R-:W-:Y:S01]  /*6940*/  SHF.R.U64 R12, R26, 0x10, R27.reuse ;  /* 0x000000101a0c7819 */ /* 0x100fe2000000121b */
[----:B------:R-:W-:Y:S01]  /*6950*/  IMAD R9, R9, 0x2, R18 ;  /* 0x0000000209097824 */ /* 0x000fe200078e0212 */
[----:B------:R-:W-:Y:S01]  /*6960*/  SHF.R.U32.HI R13, RZ, 0x10, R27 ;  /* 0x00000010ff0d7819 */ /* 0x000fe2000001161b */
[--C-:B------:R-:W-:Y:S01]  /*6970*/  IMAD.MOV.U32 R8, RZ, RZ, R5.reuse ;  /* 0x000000ffff087224 */ /* 0x100fe200078e0005 */
[----:B------:R-:W-:Y:S01]  /*6980*/  SHF.R.U32.HI R5, RZ, 0x10, R5 ;  /* 0x00000010ff057819 */ /* 0x000fe20000011605 */
        /* <DEDUP_REMOVED lines=8> */
[----:B------:R-:W-:Y:S01]  /*6a10*/  VIADD R4, R9, 0x18400 ;  /* 0x0001840009047836 */ /* 0x000fe20000000000 */
        /* <DEDUP_REMOVED lines=10> */
.L_x_8429:
[----:B------:R-:W-:Y:S05]  /*6ac0*/  BSYNC B1 ;  /* 0x0000000000017941 */ /* 0x000fea0003800000 */
.L_x_8252:
[----:B------:R-:W-:Y:S04]  /*6ad0*/  BSSY B1, `(.L_x_8254) ;  /* 0x0000056000017945 */ /* 0x000fe80003800000 */
[----:B------:R-:W-:Y:S05]  /*6ae0*/  @P0 BRA `(.L_x_8255) ;  /* 0x0000000400500947 */ /* 0x000fea0003800000 */
[----:B------:R-:W2:Y:S01]  /*6af0*/  LDC R5, c[0x0][0x3d4] ;  /* 0x0000f500ff057b82 */ /* 0x000ea20000000800 */
[C---:B------:R-:W-:Y:S01]  /*6b00*/  IADD3 R4, R24.reuse, 0x10, RZ ;  /* 0x0000001018047810 */ /* 0x040fe20007ffe0ff */
[----:B------:R-:W-:Y:S01]  /*6b10*/  BSSY B2, `(.L_x_8256) ;  /* 0x000002a000027945 */ /* 0x000fe20003800000 */
[-C--:B--2---:R-:W-:Y:S02]  /*6b20*/  ISETP.GE.AND P0, PT, R24, R5.reuse, PT ;  /* 0x000000051800720c */ /* 0x084fe40003f06270 */
[----:B------:R-:W-:-:S11]  /*6b30*/  ISETP.GE.AND P1, PT, R4, R5, PT ;  /* 0x000000050400720c */ /* 0x000fd60003f26270 */
        /* <DEDUP_REMOVED lines=39> */
.L_x_8257:
[----:B------:R-:W-:Y:S05]  /*6db0*/  BSYNC B2 ;  /* 0x0000000000027941 */ /* 0x000fea0003800000 */
.L_x_8256:
        /* <DEDUP_REMOVED lines=39> */
.L_x_8255:
[----:B------:R-:W-:Y:S05]  /*7030*/  BSYNC B1 ;  /* 0x0000000000017941 */ /* 0x000fea0003800000 */
.L_x_8254:
        /* <DEDUP_REMOVED lines=21> */
[-C--:B------:R-:W-:Y:S01]  /*7190*/  FMUL.FTZ R21, R20, R4.reuse ;  /* 0x0000000414157220 */ /* 0x080fe20000410000 */
[----:B------:R-:W-:Y:S01]  /*71a0*/  FMUL.FTZ R15, R24, R4 ;  /* 0x00000004180f7220 */ /* 0x000fe20000410000 */
[----:B------:R-:W-:Y:S01]  /*71b0*/  LOP3.LUT R6, R6, 0xffff0000, RZ, 0xc0, !PT ;  /* 0xffff000006067812 */ /* 0x000fe200078ec0ff */
[-C--:B------:R-:W-:Y:S01]  /*71c0*/  FMUL.FTZ R14, R33, R5.reuse ;  /* 0x00000005210e7220 */ /* 0x080fe20000410000 */
[-C--:B------:R-:W-:Y:S01]  /*71d0*/  FFMA.FTZ R21, R24, R10.reuse, R21 ;  /* 0x0000000a18157223 */ /* 0x080fe20000010015 */
[----:B------:R-:W-:Y:S01]  /*71e0*/  FFMA.FTZ R4, R20, R10, -R15 ;  /* 0x0000000a14047223 */ /* 0x000fe2000001080f */
[----:B------:R-:W-:Y:S01]  /*71f0*/  IMAD.U32 R24, R31, 0x10000, RZ ;  /* 0x000100001f187824 */ /* 0x000fe200078e00ff */
[----:B------:R-:W-:Y:S01]  /*7200*/  LOP3.LUT R7, R7, 0xffff0000, RZ, 0xc0, !PT ;  /* 0xffff000007077812 */ /* 0x000fe200078ec0ff */
[----:B------:R-:W-:Y:S01]  /*7210*/  FMUL.FTZ R10, R29, R5 ;  /* 0x000000051d0a7220 */ /* 0x000fe20000410000 */
[----:B------:R-:W-:Y:S01]  /*7220*/  LOP3.LUT R31, R31, 0xffff0000, RZ, 0xc0, !PT ;  /* 0xffff00001f1f7812 */ /* 0x000fe200078ec0ff */
[-C--:B------:R-:W-:Y:S01]  /*7230*/  FFMA.FTZ R5, R29, R11.reuse, -R14 ;  /* 0x0000000b1d057223 */ /* 0x080fe2000001080e */
[-C--:B------:R-:W-:Y:S01]  /*7240*/  FMUL.FTZ R15, R24, R6.reuse ;  /* 0x00000006180f7220 */ /* 0x080fe20000410000 */
[----:B------:R-:W-:Y:S01]  /*7250*/  FFMA.FTZ R10, R33, R11, R10 ;  /* 0x0000000b210a7223 */ /* 0x000fe2000001000a */
[C---:B------:R-:W-:Y:S01]  /*7260*/  FMUL.FTZ R11, R26.reuse, R6 ;  /* 0x000000061a0b7220 */ /* 0x040fe20000410000 */
[-C--:B------:R-:W-:Y:S01]  /*7270*/  FMUL.FTZ R14, R25, R7.reuse ;  /* 0x00000007190e7220 */ /* 0x080fe20000410000 */
[C---:B------:R-:W-:Y:S01]  /*7280*/  FMUL.FTZ R20, R31.reuse, R7 ;  /* 0x000000071f147220 */ /* 0x040fe20000410000 */
[-C--:B------:R-:W-:Y:S01]  /*7290*/  FFMA.FTZ R15, R26, R12.reuse, R15 ;  /* 0x0000000c1a0f7223 */ /* 0x080fe2000001000f */
[----:B------:R-:W-:Y:S01]  /*72a0*/  FFMA.FTZ R6, R24, R12, -R11 ;  /* 0x0000000c18067223 */ /* 0x000fe2000001080b */
[-C--:B------:R-:W-:Y:S01]  /*72b0*/  FFMA.FTZ R7, R31, R13.reuse, -R14 ;  /* 0x0000000d1f077223 */ /* 0x080fe2000001080e */
[----:B------:R-:W-:Y:S01]  /*72c0*/  FFMA.FTZ R20, R25, R13, R20 ;  /* 0x0000000d19147223 */ /* 0x000fe20000010014 */
[----:B------:R-:W-:-:S02]  /*72d0*/  F2FP.BF16.F32.PACK_AB R4, R21, R4 ;  /* 0x000000041504723e */ /* 0x000fc400000010ff */
[----:B------:R-:W-:Y:S02]  /*72e0*/  F2FP.BF16.F32.PACK_AB R5, R10, R5 ;  /* 0x000000050a05723e */ /* 0x000fe400000010ff */
[----:B------:R-:W-:Y:S02]  /*72f0*/  F2FP.BF16.F32.PACK_AB R6, R15, R6 ;  /* 0x000000060f06723e */ /* 0x000fe400000010ff */
[----:B------:R-:W-:-:S05]  /*7300*/  F2FP.BF16.F32.PACK_AB R7, R20, R7 ;  /* 0x000000071407723e */ /* 0x000fca00000010ff */
[----:B------:R2:W-:Y:S02]  /*7310*/  STS.128 [R9+0x1a400], R4 ;  /* 0x01a4000409007388 */ /* 0x0005e40000000c00 */
.L_x_8260:
[----:B------:R-:W-:Y:S05]  /*7320*/  BSYNC B1 ;  /* 0x0000000000017941 */ /* 0x000fea0003800000 */
.L_x_8259:
[----:B------:R-:W-:Y:S05]  /*7330*/  @P1 BRA `(.L_x_8258) ;  /* 0x0000001000301947 */ /* 0x000fea0003800000 */
[----:B-12---:R-:W1:Y:S01]  /*7340*/  LDS.128 R4, [R0+0x2000] ;  /* 0x0020000000047984 */ /* 0x006e620000000c00 */
        /* <DEDUP_REMOVED lines=14> */
[C---:B------:R-:W-:Y:S01]  /*7430*/  IMAD.U32 R12, R7.reuse, 0x10000, RZ ;  /* 0x00010000070c7824 */ /* 0x040fe200078e00ff */
[----:B------:R-:W-:Y:S01]  /*7440*/  LOP3.LUT R7, R7, 0xffff0000, RZ, 0xc0, !PT ;  /* 0xffff000007077812 */ /* 0x000fe200078ec0ff */
[----:B------:R-:W-:Y:S01]  /*7450*/  FFMA.FTZ R4, R15, R9, -R14 ;  /* 0x000000090f047223 */ /* 0x000fe2000001080e */
[----:B------:R-:W-:Y:S01]  /*7460*/  FMUL.FTZ R13, R36, R5 ;  /* 0x00000005240d7220 */ /* 0x000fe20000410000 */
[----:B------:R-:W-:Y:S01]  /*7470*/  FFMA.FTZ R9, R21, R9, R20 ;  /* 0x0000000915097223 */ /* 0x000fe20000010014 */
[----:B------:R-:W-:Y:S01]  /*7480*/  FMUL.FTZ R15, R32, R5 ;  /* 0x00000005200f7220 */ /* 0x000fe20000410000 */
[C---:B------:R-:W-:Y:S01]  /*7490*/  LOP3.LUT R20, R8.reuse, 0xffff0000, RZ, 0xc0, !PT ;  /* 0xffff000008147812 */ /* 0x040fe200078ec0ff */
[----:B------:R-:W-:-:S02]  /*74a0*/  IMAD.U32 R21, R8, 0x10000, RZ ;  /* 0x0001000008157824 */ /* 0x000fc400078e00ff */
        /* <DEDUP_REMOVED lines=16> */
.L_x_8245:
        /* <DEDUP_REMOVED lines=14> */
.L_x_8432:
[----:B------:R-:W-:Y:S01]  /*7690*/  UMOV UR4, 0xffffffff ;  /* 0xffffffff00047882 */ /* 0x000fe20000000000 */
[----:B------:R-:W-:Y:S02]  /*76a0*/  LOP3.LUT R8, R3, 0xfffffffe, RZ, 0xc0, !PT ;  /* 0xfffffffe03087812 */ /* 0x000fe400078ec0ff */
[----:B------:R-:W-:Y:S05]  /*76b0*/  BRA.DIV UR4, `(.L_x_8262) ;  /* 0x000000fe04707947 */ /* 0x000fea000b800000 */
.L_x_8435:
[----:B------:R-:W-:Y:S01]  /*76c0*/  UMOV UR4, 0xffffffff ;  /* 0xffffffff00047882 */ /* 0x000fe20000000000 */
[----:B------:R-:W-:Y:S02]  /*76d0*/  IMAD.IADD R3, R235, 0x1, -R8 ;  /* 0x00000001eb037824 */ /* 0x000fe400078e0a08 */
[----:B------:R-:W-:Y:S05]  /*76e0*/  BRA.DIV UR4, `(.L_x_8263) ;  /* 0x000000fe048c7947 */ /* 0x000fea000b800000 */
.L_x_8438:
[----:B------:R-:W-:Y:S01]  /*76f0*/  UMOV UR4, 0xffffffff ;  /* 0xffffffff00047882 */ /* 0x000fe20000000000 */
[----:B------:R-:W-:Y:S02]  /*7700*/  SHF.L.U32 R9, R3, 0x1f, RZ ;  /* 0x0000001f03097819 */ /* 0x000fe400000006ff */
[----:B------:R-:W-:Y:S05]  /*7710*/  BRA.DIV UR4, `(.L_x_8264) ;  /* 0x000000fe04a87947 */ /* 0x000fea000b800000 */
.L_x_8441:
[----:B------:R-:W1:Y:S01]  /*7720*/  SYNCS.PHASECHK.TRANS64.TRYWAIT P1, [R18+URZ+0x32400], R9 ;  /* 0x03240009120075a7 */ /* 0x000e62000802017f */
[-C--:B------:R-:W-:Y:S01]  /*7730*/  ISETP.GE.OR P2, PT, R19, R0.reuse, P0 ;  /* 0x000000001300720c */ /* 0x080fe20000746670 */
[----:B-----5:R-:W-:Y:S01]  /*7740*/  IMAD.MOV.U32 R42, RZ, RZ, R4 ;  /* 0x000000ffff2a7224 */ /* 0x020fe200078e0004 */
[----:B------:R-:W-:Y:S01]  /*7750*/  ISETP.GE.OR P0, PT, R234, R0, P0 ;  /* 0x00000000ea00720c */ /* 0x000fe20000706670 */
[--C-:B------:R-:W-:Y:S01]  /*7760*/  IMAD.MOV.U32 R13, RZ, RZ, R5.reuse ;  /* 0x000000ffff0d7224 */ /* 0x100fe200078e0005 */
[--C-:B------:R-:W-:Y:S01]  /*7770*/  SHF.R.U64 R0, R4, 0x10, R5.reuse ;  /* 0x0000001004007819 */ /* 0x100fe20000001205 */
[----:B------:R-:W-:Y:S01]  /*7780*/  IMAD.MOV.U32 R43, RZ, RZ, R6 ;  /* 0x000000ffff2b7224 */ /* 0x000fe200078e0006 */
[----:B------:R-:W-:Y:S01]  /*7790*/  SHF.R.U32.HI R4, RZ, 0x10, R5 ;  /* 0x00000010ff047819 */ /* 0x000fe20000011605 */
[--C-:B------:R-:W-:Y:S01]  /*77a0*/  IMAD.MOV.U32 R12, RZ, RZ, R7.reuse ;  /* 0x000000ffff0c7224 */ /* 0x100fe200078e0007 */
[--C-:B------:R-:W-:Y:S01]  /*77b0*/  SHF.R.U64 R5, R6, 0x10, R7.reuse ;  /* 0x0000001006057819 */ /* 0x100fe20000001207 */
[----:B------:R-:W-:Y:S01]  /*77c0*/  IMAD.MOV.U32 R44, RZ, RZ, R24 ;  /* 0x000000ffff2c7224 */ /* 0x000fe200078e0018 */
[----:B------:R-:W-:Y:S01]  /*77d0*/  SHF.R.U32.HI R6, RZ, 0x10, R7 ;  /* 0x00000010ff067819 */ /* 0x000fe20000011607 */
[----:B------:R-:W-:Y:S01]  /*77e0*/  IMAD.MOV.U32 R14, RZ, RZ, R25 ;  /* 0x000000ffff0e7224 */ /* 0x000fe200078e0019 */
[----:B------:R-:W-:Y:S01]  /*77f0*/  PRMT R42, R42, 0x5410, R0 ;  /* 0x000054102a2a7816 */ /* 0x000fe20000000000 */
[----:B------:R-:W-:Y:S01]  /*7800*/  IMAD.MOV.U32 R45, RZ, RZ, R26 ;  /* 0x000000ffff2d7224 */ /* 0x000fe200078e001a */
[----:B------:R-:W-:Y:S01]  /*7810*/  PRMT R13, R13, 0x5410, R4 ;  /* 0x000054100d0d7816 */ /* 0x000fe20000000004 */
[----:B------:R-:W-:Y:S01]  /*7820*/  IMAD.MOV.U32 R0, RZ, RZ, R27 ;  /* 0x000000ffff007224 */ /* 0x000fe200078e001b */
[----:B------:R-:W-:Y:S01]  /*7830*/  PRMT R43, R43, 0x5410, R5 ;  /* 0x000054102b2b7816 */ /* 0x000fe20000000005 */
[----:B------:R-:W-:Y:S01]  /*7840*/  BSSY B1, `(.L_x_8265) ;  /* 0x000000b000017945 */ /* 0x000fe20003800000 */
[----:B------:R-:W-:-:S02]  /*7850*/  PRMT R12, R12, 0x5410, R6 ;  /* 0x000054100c0c7816 */ /* 0x000fc40000000006 */
[--C-:B------:R-:W-:Y:S02]  /*7860*/  SHF.R.U64 R4, R24, 0x10, R25.reuse ;  /* 0x0000001018047819 */ /* 0x100fe40000001219 */
[----:B------:R-:W-:Y:S02]  /*7870*/  SHF.R.U32.HI R5, RZ, 0x10, R25 ;  /* 0x00000010ff057819 */ /* 0x000fe40000011619 */
[--C-:B------:R-:W-:Y:S02]  /*7880*/  SHF.R.U64 R6, R26, 0x10, R27.reuse ;  /* 0x000000101a067819 */ /* 0x100fe4000000121b */
[----:B------:R-:W-:Y:S02]  /*7890*/  SHF.R.U32.HI R7, RZ, 0x10, R27 ;  /* 0x00000010ff077819 */ /* 0x000fe4000001161b */
[----:B------:R-:W-:Y:S02]  /*78a0*/  PRMT R44, R44, 0x5410, R4 ;  /* 0x000054102c2c7816 */ /* 0x000fe40000000004 */
[----:B------:R-:W-:-:S02]  /*78b0*/  PRMT R14, R14, 0x5410, R5 ;  /* 0x000054100e0e7816 */ /* 0x000fc40000000005 */
[----:B------:R-:W-:Y:S02]  /*78c0*/  PRMT R45, R45, 0x5410, R6 ;  /* 0x000054102d2d7816 */ /* 0x000fe40000000006 */
[----:B------:R-:W-:Y:S01]  /*78d0*/  PRMT R0, R0, 0x5410, R7 ;  /* 0x0000541000007816 */ /* 0x000fe20000000007 */
[----:B-1----:R-:W-:Y:S06]  /*78e0*/  @!P1 BRA `(.L_x_8266) ;  /* 0x000000fc005c9947 */ /* 0x002fec0003800000 */
.L_x_8442:
[----:B------:R-:W-:Y:S05]  /*78f0*/  BSYNC B1 ;  /* 0x0000000000017941 */ /* 0x000fea0003800000 */
.L_x_8265:
[----:B------:R-:W-:Y:S04]  /*7900*/  BSSY B1, `(.L_x_8267) ;  /* 0x000005b000017945 */ /* 0x000fe80003800000 */
[----:B------:R-:W-:Y:S05]  /*7910*/  @P2 BRA `(.L_x_8268) ;  /* 0x0000000400642947 */ /* 0x000fea0003800000 */
[----:B------:R-:W2:Y:S01]  /*7920*/  LDL R4, [R1+0x80] ;  /* 0x0000800001047983 */ /* 0x000ea20000100800 */
[----:B------:R-:W-:Y:S01]  /*7930*/  IMAD.IADD R6, R16, 0x1, R47 ;  /* 0x0000000110067824 */ /* 0x000fe200078e022f */
[C---:B------:R-:W-:Y:S01]  /*7940*/  LOP3.LUT R29, R44.reuse, 0xffff0000, RZ, 0xc0, !PT ;  /* 0xffff00002c1d7812 */ /* 0x040fe200078ec0ff */
[----:B------:R-:W-:Y:S02]  /*7950*/  IMAD.U32 R32, R44, 0x10000, RZ ;  /* 0x000100002c207824 */ /* 0x000fe400078e00ff */
[----:B------:R-:W-:Y:S02]  /*7960*/  IMAD.U32 R30, R42, 0x10000, RZ ;  /* 0x000100002a1e7824 */ /* 0x000fe400078e00ff */
[----:B--2---:R-:W-:-:S05]  /*7970*/  IMAD.SHL.U32 R4, R4, 0x40, RZ ;  /* 0x0000004004047824 */ /* 0x004fca00078e00ff */
[----:B------:R-:W-:-:S04]  /*7980*/  LOP3.LUT R7, R4, 0x1c0, RZ, 0xc0, !PT ;  /* 0x000001c004077812 */ /* 0x000fc800078ec0ff */
[----:B-1----:R-:W-:Y:S02]  /*7990*/  SHF.R.U32.HI R9, RZ, 0x3, R7 ;  /* 0x00000003ff097819 */ /* 0x002fe40000011607 */
[C---:B------:R-:W-:Y:S02]  /*79a0*/  LOP3.LUT R6, R7.reuse, 0x38, R6, 0xf8, !PT ;  /* 0x0000003807067812 */ /* 0x040fe400078ef806 */
[----:B------:R-:W-:Y:S02]  /*79b0*/  LOP3.LUT R4, R7, 0x38, R16, 0xf8, !PT ;  /* 0x0000003807047812 */ /* 0x000fe400078ef810 */
[-C--:B------:R-:W-:Y:S02]  /*79c0*/  LOP3.LUT R7, R6, R9.reuse, RZ, 0x3c, !PT ;  /* 0x0000000906077212 */ /* 0x080fe400078e3cff */
[----:B------:R-:W-:-:S03]  /*79d0*/  LOP3.LUT R5, R4, R9, RZ, 0x3c, !PT ;  /* 0x0000000904057212 */ /* 0x000fc600078e3cff */
[C---:B------:R-:W-:Y:S02]  /*79e0*/  IMAD R9, R228.reuse, 0x200, R7 ;  /* 0x00000200e4097824 */ /* 0x040fe400078e0207 */
[----:B------:R-:W-:Y:S02]  /*79f0*/  IMAD R5, R228, 0x200, R5 ;  /* 0x00000200e4057824 */ /* 0x000fe400078e0205 */
[----:B------:R-:W-:-:S03]  /*7a00*/  IMAD R40, R9, 0x2, R18 ;  /* 0x0000000209287824 */ /* 0x000fc600078e0212 */
[----:B0-----:R-:W-:Y:S02]  /*7a10*/  LEA R38, R5, R18, 0x1 ;  /* 0x0000001205267211 */ /* 0x001fe400078e08ff */
[----:B------:R-:W0:Y:S04]  /*7a20*/  LDS.128 R8, [R40+0x18400] ;  /* 0x0184000028087984 */ /* 0x000e280000000c00 */
[----:B------:R-:W1:Y:S01]  /*7a30*/  LDS.128 R4, [R38+0x18400] ;  /* 0x0184000026047984 */ /* 0x000e620000000c00 */
        /* <DEDUP_REMOVED lines=9> */
[----:B------:R-:W-:Y:S01]  /*7ad0*/  LOP3.LUT R4, R4, 0xffff0000, RZ, 0xc0, !PT ;  /* 0xffff000004047812 */ /* 0x000fe200078ec0ff */
[----:B------:R-:W-:Y:S01]  /*7ae0*/  FFMA.FTZ R33, R15, R30, -R34 ;  /* 0x0000001e0f217223 */ /* 0x000fe20000010822 */
[----:B------:R-:W-:Y:S02]  /*7af0*/  IMAD.U32 R34, R45, 0x10000, RZ ;  /* 0x000100002d227824 */ /* 0x000fe400078e00ff */
[----:B------:R-:W-:Y:S01]  /*7b00*/  FFMA.FTZ R36, R15, R32, R36 ;  /* 0x000000200f247223 */ /* 0x000fe20000010024 */
[----:B------:R-:W-:Y:S02]  /*7b10*/  IMAD.U32 R30, R43, 0x10000, RZ ;  /* 0x000100002b1e7824 */ /* 0x000fe400078e00ff */
[-C--:B------:R-:W-:Y:S01]  /*7b20*/  FMUL.FTZ R15, R8, R25.reuse ;  /* 0x00000019080f7220 */ /* 0x080fe20000410000 */
[----:B------:R-:W-:Y:S01]  /*7b30*/  FFMA.FTZ R32, R4, R25, -R31 ;  /* 0x0000001904207223 */ /* 0x000fe2000001081f */
[----:B------:R-:W-:Y:S01]  /*7b40*/  FMUL.FTZ R8, R27, R34 ;  /* 0x000000221b087220 */ /* 0x000fe20000410000 */
[C---:B------:R-:W-:Y:S01]  /*7b50*/  IMAD.U32 R21, R6.reuse, 0x10000, RZ ;  /* 0x0001000006157824 */ /* 0x040fe200078e00ff */
[----:B------:R-:W-:Y:S01]  /*7b60*/  LOP3.LUT R31, R45, 0xffff0000, RZ, 0xc0, !PT ;  /* 0xffff00002d1f7812 */ /* 0x000fe200078ec0ff */
[-C--:B------:R-:W-:Y:S01]  /*7b70*/  FMUL.FTZ R27, R27, R30.reuse ;  /* 0x0000001e1b1b7220 */ /* 0x080fe20000410000 */
[----:B------:R-:W-:Y:S01]  /*7b80*/  LOP3.LUT R6, R6, 0xffff0000, RZ, 0xc0, !PT ;  /* 0xffff000006067812 */ /* 0x000fe200078ec0ff */
[----:B------:R-:W-:Y:S01]  /*7b90*/  FFMA.FTZ R30, R21, R30, -R8 ;  /* 0x0000001e151e7223 */ /* 0x000fe20000010808 */
[----:B------:R-:W-:Y:S01]  /*7ba0*/  LOP3.LUT R25, R43, 0xffff0000, RZ, 0xc0, !PT ;  /* 0xffff00002b197812 */ /* 0x000fe200078ec0ff */
[----:B------:R-:W-:Y:S01]  /*7bb0*/  FFMA.FTZ R34, R21, R34, R27 ;  /* 0x0000002215227223 */ /* 0x000fe2000001001b */
[----:B------:R-:W-:-:S02]  /*7bc0*/  IMAD.U32 R26, R9, 0x10000, RZ ;  /* 0x00010000091a7824 */ /* 0x000fc400078e00ff */
[----:B------:R-:W-:Y:S01]  /*7bd0*/  FMUL.FTZ R21, R10, R31 ;  /* 0x0000001f0a157220 */ /* 0x000fe20000410000 */
[----:B------:R-:W-:Y:S02]  /*7be0*/  IMAD.U32 R27, R14, 0x10000, RZ ;  /* 0x000100000e1b7824 */ /* 0x000fe400078e00ff */
[----:B------:R-:W-:Y:S01]  /*7bf0*/  FFMA.FTZ R29, R4, R29, R15 ;  /* 0x0000001d041d7223 */ /* 0x000fe2000001000f */
[----:B------:R-:W-:Y:S02]  /*7c00*/  IMAD.U32 R20, R5, 0x10000, RZ ;  /* 0x0001000005147824 */ /* 0x000fe400078e00ff */
[-C--:B------:R-:W-:Y:S01]  /*7c10*/  FMUL.FTZ R41, R10, R25.reuse ;  /* 0x000000190a297220 */ /* 0x080fe20000410000 */
[----:B------:R-:W-:Y:S02]  /*7c20*/  IMAD.U32 R15, R13, 0x10000, RZ ;  /* 0x000100000d0f7824 */ /* 0x000fe400078e00ff */
[----:B------:R-:W-:Y:S01]  /*7c30*/  FFMA.FTZ R39, R6, R25, -R21 ;  /* 0x0000001906277223 */ /* 0x000fe20000010815 */
[----:B------:R-:W-:Y:S01]  /*7c40*/  FMUL.FTZ R37, R26, R27 ;  /* 0x0000001b1a257220 */ /* 0x000fe20000410000 */
[----:B------:R-:W-:-:S02]  /*7c50*/  IMAD.U32 R28, R11, 0x10000, RZ ;  /* 0x000100000b1c7824 */ /* 0x000fc400078e00ff */
[----:B------:R-:W-:Y:S01]  /*7c60*/  FMUL.FTZ R26, R26, R15 ;  /* 0x0000000f1a1a7220 */ /* 0x000fe20000410000 */
[----:B------:R-:W-:Y:S02]  /*7c70*/  IMAD.U32 R25, R0, 0x10000, RZ ;  /* 0x0001000000197824 */ /* 0x000fe400078e00ff */
[----:B------:R-:W-:Y:S01]  /*7c80*/  FFMA.FTZ R41, R6, R31, R41 ;  /* 0x0000001f06297223 */ /* 0x000fe20000010029 */
[----:B------:R-:W-:Y:S02]  /*7c90*/  IMAD.U32 R21, R12, 0x10000, RZ ;  /* 0x000100000c157824 */ /* 0x000fe400078e00ff */
[----:B------:R-:W-:Y:S01]  /*7ca0*/  FFMA.FTZ R37, R20, R15, -R37 ;  /* 0x0000000f14257223 */ /* 0x000fe20000010825 */
[----:B------:R-:W-:Y:S01]  /*7cb0*/  IMAD.U32 R24, R7, 0x10000, RZ ;  /* 0x0001000007187824 */ /* 0x000fe200078e00ff */
[----:B------:R-:W-:Y:S01]  /*7cc0*/  LOP3.LUT R9, R9, 0xffff0000, RZ, 0xc0, !PT ;  /* 0xffff000009097812 */ /* 0x000fe200078ec0ff */
[C---:B------:R-:W-:Y:S01]  /*7cd0*/  FMUL.FTZ R31, R28.reuse, R25 ;  /* 0x000000191c1f7220 */ /* 0x040fe20000410000 */
[----:B------:R-:W-:Y:S01]  /*7ce0*/  LOP3.LUT R11, R11, 0xffff0000, RZ, 0xc0, !PT ;  /* 0xffff00000b0b7812 */ /* 0x000fe200078ec0ff */
[----:B------:R-:W-:Y:S01]  /*7cf0*/  FMUL.FTZ R15, R28, R21 ;  /* 0x000000151c0f7220 */ /* 0x000fe20000410000 */
[----:B------:R-:W-:Y:S01]  /*7d00*/  LOP3.LUT R8, R14, 0xffff0000, RZ, 0xc0, !PT ;  /* 0xffff00000e087812 */ /* 0x000fe200078ec0ff */
[----:B------:R-:W-:Y:S01]  /*7d10*/  FFMA.FTZ R26, R20, R27, R26 ;  /* 0x0000001b141a7223 */ /* 0x000fe2000001001a */
[----:B------:R-:W-:Y:S01]  /*7d20*/  LOP3.LUT R10, R0, 0xffff0000, RZ, 0xc0, !PT ;  /* 0xffff0000000a7812 */ /* 0x000fe200078ec0ff */
[C---:B------:R-:W-:Y:S01]  /*7d30*/  FFMA.FTZ R31, R24.reuse, R21, -R31 ;  /* 0x00000015181f7223 */ /* 0x040fe2000001081f */
[----:B------:R-:W-:Y:S01]  /*7d40*/  LOP3.LUT R4, R13, 0xffff0000, RZ, 0xc0, !PT ;  /* 0xffff00000d047812 */ /* 0x000fe200078ec0ff */
[----:B------:R-:W-:Y:S01]  /*7d50*/  FFMA.FTZ R15, R24, R25, R15 ;  /* 0x00000019180f7223 */ /* 0x000fe2000001000f */
[----:B------:R-:W-:Y:S01]  /*7d60*/  LOP3.LUT R6, R12, 0xffff0000, RZ, 0xc0, !PT ;  /* 0xffff00000c067812 */ /* 0x000fe200078ec0ff */
[----:B------:R-:W-:Y:S01]  /*7d70*/  FMUL.FTZ R20, R9, R8 ;  /* 0x0000000809147220 */ /* 0x000fe20000410000 */
[----:B------:R-:W-:Y:S01]  /*7d80*/  LOP3.LUT R5, R5, 0xffff0000, RZ, 0xc0, !PT ;  /* 0xffff000005057812 */ /* 0x000fe200078ec0ff */
[----:B------:R-:W-:Y:S01]  /*7d90*/  FMUL.FTZ R24, R11, R10 ;  /* 0x0000000a0b187220 */ /* 0x000fe20000410000 */
[----:B------:R-:W-:Y:S01]  /*7da0*/  LOP3.LUT R7, R7, 0xffff0000, RZ, 0xc0, !PT ;  /* 0xffff000007077812 */ /* 0x000fe200078ec0ff */
[----:B------:R-:W-:Y:S01]  /*7db0*/  FMUL.FTZ R9, R9, R4 ;  /* 0x0000000409097220 */ /* 0x000fe20000410000 */
[----:B------:R-:W-:Y:S01]  /*7dc0*/  FMUL.FTZ R11, R11, R6 ;  /* 0x000000060b0b7220 */ /* 0x000fe20000410000 */
[----:B------:R-:W-:Y:S01]  /*7dd0*/  FFMA.FTZ R20, R5, R4, -R20 ;  /* 0x0000000405147223 */ /* 0x000fe20000010814 */
        /* <DEDUP_REMOVED lines=13> */
.L_x_8268:
[----:B------:R-:W-:Y:S05]  /*7eb0*/  BSYNC B1 ;  /* 0x0000000000017941 */ /* 0x000fea0003800000 */
.L_x_8267:
[----:B------:R-:W-:Y:S05]  /*7ec0*/  @P0 BRA `(.L_x_8258) ;  /* 0x00000004004c0947 */ /* 0x000fea0003800000 */
[----:B0-2---:R-:W2:Y:S01]  /*7ed0*/  LDL R38, [R1+0x88] ;  /* 0x0000880001267983 */ /* 0x005ea20000100800 */
[----:B------:R-:W-:Y:S01]  /*7ee0*/  IMAD.IADD R47, R16, 0x1, R47 ;  /* 0x00000001102f7824 */ /* 0x000fe200078e022f */
[----:B------:R-:W-:-:S04]  /*7ef0*/  SHF.R.U32.HI R5, RZ, 0x3, R224 ;  /* 0x00000003ff057819 */ /* 0x000fc800000116e0 */
[----:B------:R-:W-:-:S04]  /*7f00*/  LOP3.LUT R4, R224, 0x38, R47, 0xf8, !PT ;  /* 0x00000038e0047812 */ /* 0x000fc800078ef82f */
[----:B------:R-:W-:-:S05]  /*7f10*/  LOP3.LUT R4, R4, R5, RZ, 0x3c, !PT ;  /* 0x0000000504047212 */ /* 0x000fca00078e3cff */
[----:B-1----:R-:W-:-:S04]  /*7f20*/  IMAD.IADD R9, R229, 0x1, R4 ;  /* 0x00000001e5097824 */ /* 0x002fc800078e0204 */
[----:B------:R-:W-:-:S05]  /*7f30*/  IMAD R15, R9, 0x2, R18 ;  /* 0x00000002090f7824 */ /* 0x000fca00078e0212 */
[----:B------:R-:W0:Y:S01]  /*7f40*/  LDS.128 R8, [R15+0x18400] ;  /* 0x018400000f087984 */ /* 0x000e220000000c00 */
[C---:B------:R-:W-:Y:S01]  /*7f50*/  IMAD.U32 R32, R44.reuse, 0x10000, RZ ;  /* 0x000100002c207824 */ /* 0x040fe200078e00ff */
[----:B------:R-:W-:Y:S01]  /*7f60*/  LOP3.LUT R44, R44, 0xffff0000, RZ, 0xc0, !PT ;  /* 0xffff00002c2c7812 */ /* 0x000fe200078ec0ff */
[C---:B------:R-:W-:Y:S01]  /*7f70*/  IMAD.U32 R30, R42.reuse, 0x10000, RZ ;  /* 0x000100002a1e7824 */ /* 0x040fe200078e00ff */
[----:B------:R-:W-:Y:S01]  /*7f80*/  LOP3.LUT R42, R42, 0xffff0000, RZ, 0xc0, !PT ;  /* 0xffff00002a2a7812 */ /* 0x000fe200078ec0ff */
[----:B------:R-:W-:Y:S02]  /*7f90*/  IMAD.U32 R47, R14, 0x10000, RZ ;  /* 0x000100000e2f7824 */ /* 0x000fe400078e00ff */
[----:B------:R-:W-:Y:S02]  /*7fa0*/  IMAD.U32 R41, R13, 0x10000, RZ ;  /* 0x000100000d297824 */ /* 0x000fe400078e00ff */
[C---:B------:R-:W-:Y:S01]  /*7fb0*/  IMAD.U32 R34, R45.reuse, 0x10000, RZ ;  /* 0x000100002d227824 */ /* 0x040fe200078e00ff */
[----:B------:R-:W-:-:S02]  /*7fc0*/  LOP3.LUT R36, R45, 0xffff0000, RZ, 0xc0, !PT ;  /* 0xffff00002d247812 */ /* 0x000fc400078ec0ff */
[----:B------:R-:W-:Y:S01]  /*7fd0*/  LOP3.LUT R13, R13, 0xffff0000, RZ, 0xc0, !PT ;  /* 0xffff00000d0d7812 */ /* 0x000fe200078ec0ff */
[C---:B0-----:R-:W-:Y:S01]  /*7fe0*/  IMAD.U32 R26, R8.reuse, 0x10000, RZ ;  /* 0x00010000081a7824 */ /* 0x041fe200078e00ff */
[----:B------:R-:W-:Y:S01]  /*7ff0*/  LOP3.LUT R8, R8, 0xffff0000, RZ, 0xc0, !PT ;  /* 0xffff000008087812 */ /* 0x000fe200078ec0ff */
[----:B------:R-:W-:Y:S02]  /*8000*/  IMAD.U32 R27, R9, 0x10000, RZ ;  /* 0x00010000091b7824 */ /* 0x000fe400078e00ff */
[-C--:B------:R-:W-:Y:S01]  /*8010*/  FMUL.FTZ R31, R32, R26.reuse ;  /* 0x0000001a201f7220 */ /* 0x080fe20000410000 */
[----:B------:R-:W-:Y:S01]  /*8020*/  FMUL.FTZ R33, R30, R26 ;  /* 0x0000001a1e217220 */ /* 0x000fe20000410000 */
[-C--:B------:R-:W-:Y:S01]  /*8030*/  FMUL.FTZ R37, R44, R8.reuse ;  /* 0x000000082c257220 */ /* 0x080fe20000410000 */
[----:B------:R-:W-:Y:S01]  /*8040*/  FMUL.FTZ R39, R42, R8 ;  /* 0x000000082a277220 */ /* 0x000fe20000410000 */
[----:B------:R-:W-:Y:S01]  /*8050*/  FMUL.FTZ R26, R47, R27 ;  /* 0x0000001b2f1a7220 */ /* 0x000fe20000410000 */
[C---:B------:R-:W-:Y:S01]  /*8060*/  IMAD.U32 R28, R10.reuse, 0x10000, RZ ;  /* 0x000100000a1c7824 */ /* 0x040fe200078e00ff */
[----:B------:R-:W-:Y:S01]  /*8070*/  LOP3.LUT R10, R10, 0xffff0000, RZ, 0xc0, !PT ;  /* 0xffff00000a0a7812 */ /* 0x000fe200078ec0ff */
[----:B------:R-:W-:Y:S01]  /*8080*/  IMAD.U32 R29, R11, 0x10000, RZ ;  /* 0x000100000b1d7824 */ /* 0x000fe200078e00ff */
[----:B------:R-:W-:-:S02]  /*8090*/  LOP3.LUT R9, R9, 0xffff0000, RZ, 0xc0, !PT ;  /* 0xffff000009097812 */ /* 0x000fc400078ec0ff */
[----:B------:R-:W-:Y:S01]  /*80a0*/  LOP3.LUT R11, R11, 0xffff0000, RZ, 0xc0, !PT ;  /* 0xffff00000b0b7812 */ /* 0x000fe200078ec0ff */
[----:B--2---:R-:W0:Y:S02]  /*80b0*/  LDS.128 R4, [R38+0x18400] ;  /* 0x0184000026047984 */ /* 0x004e240000000c00 */
[C---:B0-----:R-:W-:Y:S01]  /*80c0*/  IMAD.U32 R20, R4.reuse, 0x10000, RZ ;  /* 0x0001000004147824 */ /* 0x041fe200078e00ff */
[----:B------:R-:W-:Y:S02]  /*80d0*/  LOP3.LUT R4, R4, 0xffff0000, RZ, 0xc0, !PT ;  /* 0xffff000004047812 */ /* 0x000fe400078ec0ff */
[----:B------:R-:W-:Y:S01]  /*80e0*/  SHF.L.U32 R21, R5, 0x10, RZ ;  /* 0x0000001005157819 */ /* 0x000fe200000006ff */
[-C--:B------:R-:W-:Y:S01]  /*80f0*/  FFMA.FTZ R31, R30, R20.reuse, -R31 ;  /* 0x000000141e1f7223 */ /* 0x080fe2000001081f */
[C---:B------:R-:W-:Y:S01]  /*8100*/  FMUL.FTZ R30, R41.reuse, R27 ;  /* 0x0000001b291e7220 */ /* 0x040fe20000410000 */
[----:B------:R-:W-:Y:S01]  /*8110*/  FFMA.FTZ R33, R32, R20, R33 ;  /* 0x0000001420217223 */ /* 0x000fe20000010021 */
[-C--:B------:R-:W-:Y:S01]  /*8120*/  FFMA.FTZ R8, R42, R4.reuse, -R37 ;  /* 0x000000042a087223 */ /* 0x080fe20000010825 */
[----:B------:R-:W-:Y:S01]  /*8130*/  FFMA.FTZ R20, R44, R4, R39 ;  /* 0x000000042c147223 */ /* 0x000fe20000010027 */
[----:B------:R-:W-:Y:S01]  /*8140*/  FFMA.FTZ R26, R41, R21, -R26 ;  /* 0x00000015291a7223 */ /* 0x000fe2000001081a */
[----:B------:R-:W-:-:S02]  /*8150*/  IMAD.U32 R4, R43, 0x10000, RZ ;  /* 0x000100002b047824 */ /* 0x000fc400078e00ff */
[----:B------:R-:W-:Y:S01]  /*8160*/  FFMA.FTZ R30, R47, R21, R30 ;  /* 0x000000152f1e7223 */ /* 0x000fe2000001001e */
[----:B------:R-:W-:Y:S01]  /*8170*/  LOP3.LUT R32, R43, 0xffff0000, RZ, 0xc0, !PT ;  /* 0xffff00002b207812 */ /* 0x000fe200078ec0ff */
[----:B------:R-:W-:Y:S02]  /*8180*/  IMAD.U32 R24, R6, 0x10000, RZ ;  /* 0x0001000006187824 */ /* 0x000fe400078e00ff */
[-C--:B------:R-:W-:Y:S01]  /*8190*/  FMUL.FTZ R21, R34, R28.reuse ;  /* 0x0000001c22157220 */ /* 0x080fe20000410000 */
[----:B------:R-:W-:Y:S01]  /*81a0*/  IMAD.U32 R43, R0, 0x10000, RZ ;  /* 0x00010000002b7824 */ /* 0x000fe200078e00ff */
[----:B------:R-:W-:Y:S01]  /*81b0*/  LOP3.LUT R6, R6, 0xffff0000, RZ, 0xc0, !PT ;  /* 0xffff000006067812 */ /* 0x000fe200078ec0ff */
[C---:B------:R-:W-:Y:S01]  /*81c0*/  FMUL.FTZ R27, R4.reuse, R28 ;  /* 0x0000001c041b7220 */ /* 0x040fe20000410000 */
[----:B------:R-:W-:Y:S01]  /*81d0*/  FFMA.FTZ R21, R4, R24, -R21 ;  /* 0x0000001804157223 */ /* 0x000fe20000010815 */
[-C--:B------:R-:W-:Y:S01]  /*81e0*/  FMUL.FTZ R37, R36, R10.reuse ;  /* 0x0000000a24257220 */ /* 0x080fe20000410000 */
[----:B------:R-:W-:Y:S01]  /*81f0*/  FMUL.FTZ R39, R32, R10 ;  /* 0x0000000a20277220 */ /* 0x000fe20000410000 */
[----:B------:R-:W-:-:S02]  /*8200*/  IMAD.U32 R25, R7, 0x10000, RZ ;  /* 0x0001000007197824 */ /* 0x000fc400078e00ff */
[-C--:B------:R-:W-:Y:S01]  /*8210*/  FMUL.FTZ R4, R43, R29.reuse ;  /* 0x0000001d2b047220 */ /* 0x080fe20000410000 */
[----:B------:R-:W-:Y:S02]  /*8220*/  IMAD.U32 R41, R12, 0x10000, RZ ;  /* 0x000100000c297824 */ /* 0x000fe400078e00ff */
[----:B------:R-:W-:Y:S01]  /*8230*/  FFMA.FTZ R10, R34, R24, R27 ;  /* 0x00000018220a7223 */ /* 0x000fe2000001001b */
[-C--:B------:R-:W-:Y:S01]  /*8240*/  FFMA.FTZ R24, R32, R6.reuse, -R37 ;  /* 0x0000000620187223 */ /* 0x080fe20000010825 */
[----:B------:R-:W-:Y:S01]  /*8250*/  FFMA.FTZ R39, R36, R6, R39 ;  /* 0x0000000624277223 */ /* 0x000fe20000010027 */
[C---:B------:R-:W-:Y:S01]  /*8260*/  FMUL.FTZ R6, R41.reuse, R29 ;  /* 0x0000001d29067220 */ /* 0x040fe20000410000 */
[----:B------:R-:W-:Y:S01]  /*8270*/  FFMA.FTZ R27, R41, R25, -R4 ;  /* 0x00000019291b7223 */ /* 0x000fe20000010804 */
[----:B------:R-:W-:Y:S02]  /*8280*/  LOP3.LUT R37, R14, 0xffff0000, RZ, 0xc0, !PT ;  /* 0xffff00000e257812 */ /* 0x000fe400078ec0ff */
[----:B------:R-:W-:-:S02]  /*8290*/  LOP3.LUT R41, R0, 0xffff0000, RZ, 0xc0, !PT ;  /* 0xffff000000297812 */ /* 0x000fc400078ec0ff */
[----:B------:R-:W-:Y:S01]  /*82a0*/  LOP3.LUT R29, R12, 0xffff0000, RZ, 0xc0, !PT ;  /* 0xffff00000c1d7812 */ /* 0x000fe200078ec0ff */
[----:B------:R-:W-:Y:S01]  /*82b0*/  FFMA.FTZ R25, R43, R25, R6 ;  /* 0x000000192b197223 */ /* 0x000fe20000010006 */
[----:B------:R-:W-:Y:S01]  /*82c0*/  LOP3.LUT R5, R5, 0xffff0000, RZ, 0xc0, !PT ;  /* 0xffff000005057812 */ /* 0x000fe200078ec0ff */
[-C--:B------:R-:W-:Y:S01]  /*82d0*/  FMUL.FTZ R0, R37, R9.reuse ;  /* 0x0000000925007220 */ /* 0x080fe20000410000 */
[----:B------:R-:W-:Y:S01]  /*82e0*/  LOP3.LUT R7, R7, 0xffff0000, RZ, 0xc0, !PT ;  /* 0xffff000007077812 */ /* 0x000fe200078ec0ff */
        /* <DEDUP_REMOVED lines=17> */
.L_x_8258:
[----:B------:R-:W-:Y:S05]  /*8400*/  BSYNC B0 ;  /* 0x0000000000007941 */ /* 0x000fea0003800000 */
.L_x_8244:
        /* <DEDUP_REMOVED lines=8> */
.L_x_8241:
[----:B0-234-:R-:W2:Y:S01]  /*8490*/  LDL R4, [R1+0x7c] ;  /* 0x00007c0001047983 */ /* 0x01dea20000100800 */
[----:B-1----:R-:W0:Y:S02]  /*84a0*/  S2R R5, SR_TID.X ;  /* 0x0000000000057919 */ /* 0x002e240000002100 */
[----:B0-----:R-:W-:-:S05]  /*84b0*/  SHF.R.U32.HI R5, RZ, 0x7, R5 ;  /* 0x00000007ff057819 */ /* 0x001fca0000011605 */
[----:B------:R-:W-:Y:S01]  /*84c0*/  VIADD R199, R5, 0x8 ;  /* 0x0000000805c77836 */ /* 0x000fe20000000000 */
[----:B--2---:R-:W-:-:S13]  /*84d0*/  R2UR UR4, R4 ;  /* 0x00000000040472ca */ /* 0x004fda00000e0000 */
[----:B------:R-:W-:-:S05]  /*84e0*/  IMAD.U32 R4, RZ, RZ, UR4 ;  /* 0x00000004ff047e24 */ /* 0x000fca000f8e00ff */
[----:B------:R-:W-:Y:S01]  /*84f0*/  ISETP.NE.AND P0, PT, R4, 0x3, PT ;  /* 0x000000030400780c */ /* 0x000fe20003f05270 */
[----:B------:R-:W-:Y:S05]  /*8500*/  WARPSYNC.ALL ;  /* 0x0000000000007948 */ /* 0x000fea0003800000 */
[----:B------:R0:W-:Y:S07]  /*8510*/  BAR.SYNC.DEFER_BLOCKING R199, 0x100 ;  /* 0x000400c70000751d */ /* 0x0001ee0000010000 */
[----:B0-----:R-:W-:Y:S05]  /*8520*/  @!P0 BRA `(.L_x_8269) ;  /* 0x0000000000048947 */ /* 0x001fea0003800000 */
[----:B------:R-:W-:Y:S01]  /*8530*/  BPT.TRAP 0x1 ;  /* 0x000000040000795c */ /* 0x000fe20000300000 */
.L_x_8269:
[----:B------:R-:W-:Y:S01]  /*8540*/  IMAD R0, R22, 0x8, R18 ;  /* 0x0000000816007824 */ /* 0x000fe200078e0212 */
[----:B------:R-:W-:-:S04]  /*8550*/  SHF.L.U32 R7, R200, 0x1f, RZ ;  /* 0x0000001fc8077819 */ /* 0x000fc800000006ff */
[----:B------:R0:W1:Y:S01]  /*8560*/  SYNCS.PHASECHK.TRANS64.TRYWAIT P1, [R0+URZ+0x32430], R7 ;  /* 0x03243007000075a7 */ /* 0x000062000802017f */
[----:B------:R-:W-:Y:S05]  /*8570*/  @!P0 BRA `(.L_x_8270) ;  /* 0x0000000000048947 */ /* 0x000fea0003800000 */
[----:B------:R-:W-:Y:S01]  /*8580*/  BPT.TRAP 0x1 ;  /* 0x000000040000795c */ /* 0x000fe20000300000 */
.L_x_8270:
[----:B------:R-:W-:-:S05]  /*8590*/  VIADD R4, R18, 0x1c400 ;  /* 0x0001c40012047836 */ /* 0x000fca0000000000 */
[----:B------:R-:W-:-:S04]  /*85a0*/  SHF.R.U32.HI R4, RZ, 0x4, R4 ;  /* 0x00000004ff047819 */ /* 0x000fc80000011604 */
[----:B------:R-:W-:Y:S01]  /*85b0*/  LOP3.LUT R4, R4, 0x3fff, RZ, 0xc0, !PT ;  /* 0x00003fff04047812 */ /* 0x000fe200078ec0ff */
[----:B-1----:R-:W-:Y:S06]  /*85c0*/  @P1 BRA `(.L_x_8271) ;  /* 0x0000000000081947 */ /* 0x002fec0003800000 */
[----:B------:R-:W1:Y:S02]  /*85d0*/  SYNCS.PHASECHK.TRANS64.TRYWAIT P1, [R0+URZ+0x32430], R7 ;  /* 0x03243007000075a7 */ /* 0x000e64000802017f */
[----:B-1----:R-:W-:Y:S05]  /*85e0*/  @!P1 BRA `(.L_x_8272) ;  /* 0x000000f000309947 */ /* 0x002fea0003800000 */
.L_x_8271:
[----:B------:R-:W-:Y:S05]  /*85f0*/  WARPSYNC.ALL ;  /* 0x0000000000007948 */ /* 0x000fea0003800000 */
[----:B------:R-:W-:Y:S01]  /*8600*/  LOP3.LUT R225, R4, 0x10000, RZ, 0xfc, !PT ;  /* 0x0001000004e17812 */ /* 0x000fe200078efcff */
[----:B------:R-:W-:Y:S01]  /*8610*/  IMAD R35, R35, 0x2000, R18 ;  /* 0x0000200023237824 */ /* 0x000fe200078e0212 */
[----:B------:R-:W-:-:S03]  /*8620*/  UMOV UR9, 0x40000040 ;  /* 0x4000004000097882 */ /* 0x000fc60000000000 */
[----:B------:R-:W-:Y:S01]  /*8630*/  IMAD R4, R22, 0x300, R225 ;  /* 0x0000030016047824 */ /* 0x000fe200078e02e1 */
[----:B------:R-:W-:Y:S01]  /*8640*/  SHF.L.U32 R3, R3, 0x1f, RZ ;  /* 0x0000001f03037819 */ /* 0x000fe200000006ff */
[----:B------:R-:W-:Y:S01]  /*8650*/  IMAD.MOV.U32 R5, RZ, RZ, 0x40000040 ;  /* 0x40000040ff057424 */ /* 0x000fe200078e00ff */
[----:B------:R-:W-:Y:S01]  /*8660*/  R2UR UR4, R35 ;  /* 0x00000000230472ca */ /* 0x000fe200000e0000 */
[----:B------:R-:W-:Y:S01]  /*8670*/  IMAD.MOV.U32 R9, RZ, RZ, 0x40000040 ;  /* 0x40000040ff097424 */ /* 0x000fe200078e00ff */
[C---:B------:R-:W-:Y:S01]  /*8680*/  R2UR UR10, R4.reuse ;  /* 0x00000000040a72ca */ /* 0x040fe200000e0000 */
[----:B-----5:R-:W-:Y:S01]  /*8690*/  WARPGROUP.ARRIVE ;  /* 0x00000000000079c5 */ /* 0x020fe20000000000 */
[----:B------:R-:W-:Y:S01]  /*86a0*/  R2UR UR11, R5 ;  /* 0x00000000050b72ca */ /* 0x000fe200000e0000 */
[----:B------:R-:W-:Y:S01]  /*86b0*/  IMAD.U32 R11, RZ, RZ, UR9 ;  /* 0x00000009ff0b7e24 */ /* 0x000fe2000f8e00ff */
[----:B------:R-:W-:Y:S01]  /*86c0*/  IADD3 R8, R4, 0x2, RZ ;  /* 0x0000000204087810 */ /* 0x000fe20007ffe0ff */
[----:B------:R-:W-:Y:S01]  /*86d0*/  IMAD.MOV.U32 R5, RZ, RZ, 0x40000040 ;  /* 0x40000040ff057424 */ /* 0x000fe200078e00ff */
[----:B------:R-:W-:Y:S05]  /*86e0*/  BSSY B0, `(.L_x_8273) ;  /* 0x0000030000007945 */ /* 0x000fea0003800000 */
[----:B------:R-:W-:-:S04]  /*86f0*/  UIADD3 UR5, UR4, 0x18400, URZ ;  /* 0x0001840004057890 */ /* 0x000fc8000fffe03f */
[----:B------:R-:W-:-:S04]  /*8700*/  USHF.R.U32.HI UR5, URZ, 0x4, UR5 ;  /* 0x000000043f057899 */ /* 0x000fc80008011605 */
[----:B------:R-:W-:-:S04]  /*8710*/  ULOP3.LUT UR5, UR5, 0x3fff, URZ, 0xc0, !UPT ;  /* 0x00003fff05057892 */ /* 0x000fc8000f8ec03f */
[----:B------:R-:W-:-:S04]  /*8720*/  ULOP3.LUT UR6, UR5, 0x10000, URZ, 0xfc, !UPT ;  /* 0x0001000005067892 */ /* 0x000fc8000f8efc3f */
[----:B------:R-:W-:-:S03]  /*8730*/  UIADD3 UR5, UR6, 0x2, URZ ;  /* 0x0000000206057890 */ /* 0x000fc6000fffe03f */
[----:B------:R-:W-:Y:S02]  /*8740*/  UMOV UR8, UR6 ;  /* 0x0000000600087c82 */ /* 0x000fe40008000000 */
[----:B------:R-:W-:Y:S01]  /*8750*/  HGMMA.64x96x16.F32.BF16 R24, gdesc[UR8], RZ, !UPT, gsb0 ;  /* 0x01600000081879f0 */ /* 0x000fe2000c0018ff */
[----:B------:R-:W-:Y:S01]  /*8760*/  R2UR UR10, R8 ;  /* 0x00000000080a72ca */ /* 0x000fe200000e0000 */
[----:B------:R-:W-:Y:S01]  /*8770*/  IMAD.U32 R10, RZ, RZ, UR8 ;  /* 0x00000008ff0a7e24 */ /* 0x000fe2000f8e00ff */
[----:B------:R-:W-:Y:S01]  /*8780*/  R2UR UR11, R9 ;  /* 0x00000000090b72ca */ /* 0x000fe200000e0000 */
[----:B------:R-:W-:Y:S01]  /*8790*/  UMOV UR8, UR5 ;  /* 0x0000000500087c82 */ /* 0x000fe20008000000 */
[----:B------:R-:W-:Y:S01]  /*87a0*/  UMOV UR9, 0x40000040 ;  /* 0x4000004000097882 */ /* 0x000fe20000000000 */
[C---:B------:R-:W-:Y:S01]  /*87b0*/  VIADD R8, R4.reuse, 0x4 ;  /* 0x0000000404087836 */ /* 0x040fe20000000000 */
[----:B------:R-:W-:Y:S01]  /*87c0*/  UIADD3 UR5, UR6, 0x4, URZ ;  /* 0x0000000406057890 */ /* 0x000fe2000fffe03f */
[----:B------:R-:W-:Y:S01]  /*87d0*/  IMAD.MOV.U32 R9, RZ, RZ, 0x40000040 ;  /* 0x40000040ff097424 */ /* 0x000fe200078e00ff */
[----:B------:R2:W-:Y:S01]  /*87e0*/  STL.64 [R1+0x70], R10 ;  /* 0x0000700a01007387 */ /* 0x0005e20000100a00 */
[----:B------:R-:W-:-:S02]  /*87f0*/  VIADD R4, R4, 0x6 ;  /* 0x0000000604047836 */ /* 0x000fc40000000000 */
[----:B--2---:R-:W-:Y:S02]  /*8800*/  IMAD.U32 R10, RZ, RZ, UR8 ;  /* 0x00000008ff0a7e24 */ /* 0x004fe4000f8e00ff */
        /* <DEDUP_REMOVED lines=9> */
[----:B------:R-:W-:Y:S01]  /*88a0*/  UIADD3 UR5, UR6, 0x6, URZ ;  /* 0x0000000606057890 */ /* 0x000fe2000fffe03f */
[----:B------:R-:W-:Y:S02]  /*88b0*/  IMAD.U32 R8, RZ, RZ, UR8 ;  /* 0x00000008ff087e24 */ /* 0x000fe4000f8e00ff */
        /* <DEDUP_REMOVED lines=9> */
[----:B------:R-:W-:Y:S02]  /*8950*/  IMAD.U32 R4, RZ, RZ, UR8 ;  /* 0x00000008ff047e24 */ /* 0x000fe4000f8e00ff */
[----:B------:R-:W-:-:S05]  /*8960*/  IMAD.U32 R5, RZ, RZ, UR9 ;  /* 0x00000009ff057e24 */ /* 0x000fca000f8e00ff */
[----:B------:R2:W-:Y:S01]  /*8970*/  STL.64 [R1+0x58], R4 ;  /* 0x0000580401007387 */ /* 0x0005e20000100a00 */
[----:B------:R-:W-:Y:S02]  /*8980*/  WARPGROUP.DEPBAR.LE gsb0, 0x0 ;  /* 0x00008000000079c5 */ /* 0x000fe40000010000 */
[----:B------:R-:W-:-:S06]  /*8990*/  WARPGROUP.ARRIVE ;  /* 0x00000000000079c5 */ /* 0x000fcc0000000000 */
[----:B------:R-:W-:Y:S03]  /*89a0*/  HGMMA.64x96x16.F32.BF16 R24, gdesc[UR8], R24, gsb0 ;  /* 0x01600000081879f0 */ /* 0x000fe60008001818 */
[----:B------:R-:W-:Y:S02]  /*89b0*/  WARPGROUP.DEPBAR.LE gsb0, 0x0 ;  /* 0x00008000000079c5 */ /* 0x000fe40000010000 */
[----:B------:R-:W3:Y:S02]  /*89c0*/  SYNCS.PHASECHK.TRANS64.TRYWAIT P1, [R18+URZ+0x32410], R3 ;  /* 0x03241003120075a7 */ /* 0x000ee4000802017f */
[----:B--23--:R-:W-:Y:S05]  /*89d0*/  @!P1 BRA `(.L_x_8274) ;  /* 0x000000ec00489947 */ /* 0x00cfea0003800000 */
.L_x_8443:
[----:B------:R-:W-:Y:S05]  /*89e0*/  BSYNC B0 ;  /* 0x0000000000007941 */ /* 0x000fea0003800000 */
.L_x_8273:
[----:B------:R-:W-:Y:S05]  /*89f0*/  @!P0 BRA `(.L_x_8275) ;  /* 0x0000000000048947 */ /* 0x000fea0003800000 */
[----:B------:R-:W-:Y:S01]  /*8a00*/  BPT.TRAP 0x1 ;  /* 0x000000040000795c */ /* 0x000fe20000300000 */
.L_x_8275:
[----:B------:R3:W4:Y:S01]  /*8a10*/  SYNCS.PHASECHK.TRANS64.TRYWAIT P2, [R0+URZ+0x32450], R7 ;  /* 0x03245007000075a7 */ /* 0x000722000804017f */
[----:B------:R-:W-:Y:S05]  /*8a20*/  @!P0 BRA `(.L_x_8276) ;  /* 0x0000000000048947 */ /* 0x000fea0003800000 */
[----:B------:R-:W-:Y:S01]  /*8a30*/  BPT.TRAP 0x1 ;  /* 0x000000040000795c */ /* 0x000fe20000300000 */
.L_x_8276:
[----:B--2---:R-:W2:Y:S01]  /*8a40*/  S2R R3, SR_TID.X ;  /* 0x0000000000037919 */ /* 0x004ea20000002100 */
[----:B------:R-:W-:Y:S01]  /*8a50*/  BSSY B0, `(.L_x_8277) ;  /* 0x0000006000007945 */ /* 0x000fe20003800000 */
[----:B--2---:R-:W-:-:S04]  /*8a60*/  LOP3.LUT R3, R3, 0x7f, RZ, 0xc0, !PT ;  /* 0x0000007f03037812 */ /* 0x004fc800078ec0ff */
[----:B------:R-:W-:Y:S01]  /*8a70*/  ISETP.NE.AND P1, PT, R3, RZ, PT ;  /* 0x000000ff0300720c */ /* 0x000fe20003f25270 */
[----:B----4-:R-:W-:-:S12]  /*8a80*/  @P2 BRA `(.L_x_8278) ;  /* 0x0000000000082947 */ /* 0x010fd80003800000 */
[----:B------:R-:W2:Y:S02]  /*8a90*/  SYNCS.PHASECHK.TRANS64.TRYWAIT P2, [R0+URZ+0x32450], R7 ;  /* 0x03245007000075a7 */ /* 0x000ea4000804017f */
[----:B--2---:R-:W-:Y:S05]  /*8aa0*/  @!P2 BRA `(.L_x_8279) ;  /* 0x000000ec0028a947 */ /* 0x004fea0003800000 */
.L_x_8278:
[----:B------:R-:W-:Y:S05]  /*8ab0*/  BSYNC B0 ;  /* 0x0000000000007941 */ /* 0x000fea0003800000 */
.L_x_8277:
[----:B------:R-:W-:Y:S05]  /*8ac0*/  WARPSYNC.ALL ;  /* 0x0000000000007948 */ /* 0x000fea0003800000 */
[----:B------:R-:W-:Y:S01]  /*8ad0*/  R2UR UR5, R18 ;  /* 0x00000000120572ca */ /* 0x000fe200000e0000 */
[----:B------:R-:W-:Y:S01]  /*8ae0*/  IMAD.MOV.U32 R5, RZ, RZ, 0xc00 ;  /* 0x00000c00ff057424 */ /* 0x000fe200078e00ff */
[----:B------:R-:W-:Y:S01]  /*8af0*/  UIADD3 UR4, UR4, 0x22400, URZ ;  /* 0x0002240004047890 */ /* 0x000fe2000fffe03f */
[----:B------:R-:W-:Y:S01]  /*8b00*/  WARPGROUP.ARRIVE ;  /* 0x00000000000079c5 */ /* 0x000fe20000000000 */
[----:B------:R-:W-:Y:S01]  /*8b10*/  UMOV UR9, 0x40000040 ;  /* 0x4000004000097882 */ /* 0x000fe20000000000 */
[----:B0123--:R-:W-:Y:S01]  /*8b20*/  IMAD.MOV.U32 R7, RZ, RZ, 0x40000040 ;  /* 0x40000040ff077424 */ /* 0x00ffe200078e00ff */
[----:B------:R-:W-:Y:S01]  /*8b30*/  USHF.R.U32.HI UR4, URZ, 0x4, UR4 ;  /* 0x000000043f047899 */ /* 0x000fe20008011604 */
[----:B------:R-:W-:-:S03]  /*8b40*/  IMAD.U32 R9, RZ, RZ, UR9 ;  /* 0x00000009ff097e24 */ /* 0x000fc6000f8e00ff */
[----:B------:R-:W-:-:S03]  /*8b50*/  ULOP3.LUT UR4, UR4, 0x3fff, URZ, 0xc0, !UPT ;  /* 0x00003fff04047892 */ /* 0x000fc6000f8ec03f */
[----:B------:R-:W-:Y:S02]  /*8b60*/  UIADD3 UR5, UR5, 0x400, URZ ;  /* 0x0000040005057890 */ /* 0x000fe4000fffe03f */
[----:B------:R-:W-:Y:S02]  /*8b70*/  ULOP3.LUT UR4, UR4, 0x10000, URZ, 0xfc, !UPT ;  /* 0x0001000004047892 */ /* 0x000fe4000f8efc3f */
[----:B------:R-:W-:-:S04]  /*8b80*/  USHF.R.U32.HI UR5, URZ, 0x4, UR5 ;  /* 0x000000043f057899 */ /* 0x000fc80008011605 */
[----:B------:R-:W-:Y:S01]  /*8b90*/  ULOP3.LUT UR5, UR5, 0x3fff, URZ, 0xc0, !UPT ;  /* 0x00003fff05057892 */ /* 0x000fe2000f8ec03f */
[----:B------:R-:W-:-:S03]  /*8ba0*/  UMOV UR8, UR4 ;  /* 0x0000000400087c82 */ /* 0x000fc60008000000 */
[----:B------:R-:W-:Y:S01]  /*8bb0*/  ULOP3.LUT UR6, UR5, 0x10000, URZ, 0xfc, !UPT ;  /* 0x0001000005067892 */ /* 0x000fe2000f8efc3f */
[----:B------:R-:W-:-:S05]  /*8bc0*/  IMAD.U32 R8, RZ, RZ, UR8 ;  /* 0x00000008ff087e24 */ /* 0x000fca000f8e00ff */
[----:B------:R-:W-:Y:S02]  /*8bd0*/  IMAD R4, R22, R5, UR6 ;  /* 0x0000000616047e24 */ /* 0x000fe4000f8e0205 */
[----:B------:R-:W-:Y:S02]  /*8be0*/  IMAD.MOV.U32 R5, RZ, RZ, 0x40000040 ;  /* 0x40000040ff057424 */ /* 0x000fe400078e00ff */
[C---:B------:R-:W-:Y:S01]  /*8bf0*/  VIADD R6, R4.reuse, 0x2 ;  /* 0x0000000204067836 */ /* 0x040fe20000000000 */
[----:B------:R-:W-:Y:S01]  /*8c00*/  R2UR UR10, R4 ;  /* 0x00000000040a72ca */ /* 0x000fe200000e0000 */
[----:B------:R-:W-:Y:S01]  /*8c10*/  IMAD.U32 R3, RZ, RZ, UR6 ;  /* 0x00000006ff037e24 */ /* 0x000fe2000f8e00ff */
[----:B------:R-:W-:Y:S01]  /*8c20*/  R2UR UR11, R5 ;  /* 0x00000000050b72ca */ /* 0x000fe200000e0000 */
[----:B------:R-:W-:-:S03]  /*8c30*/  UIADD3 UR6, UR4, 0x2, URZ ;  /* 0x0000000204067890 */ /* 0x000fc6000fffe03f */
[----:B------:R-:W-:Y:S04]  /*8c40*/  STL [R1+0x78], R3 ;  /* 0x0000780301007387 */ /* 0x000fe80000100800 */
[----:B------:R0:W-:Y:S05]  /*8c50*/  STL.64 [R1+0x50], R8 ;  /* 0x0000500801007387 */ /* 0x0001ea0000100a00 */
[----:B------:R-:W-:Y:S01]  /*8c60*/  HGMMA.64x96x16.F32.BF16 R24, gdesc[UR8], R24, gsb0 ;  /* 0x01600000081879f0 */ /* 0x000fe20008001818 */
        /* <DEDUP_REMOVED lines=19> */
[----:B------:R-:W-:Y:S01]  /*8da0*/  IMAD.MOV.U32 R7, RZ, RZ, 0x40000040 ;  /* 0x40000040ff077424 */ /* 0x000fe200078e00ff */
[----:B0-----:R-:W-:Y:S01]  /*8db0*/  MOV R8, UR8 ;  /* 0x0000000800087c02 */ /* 0x001fe20008000f00 */
        /* <DEDUP_REMOVED lines=62> */
[----:B------:R-:W-:Y:S01]  /*91a0*/  MOV R7, 0x40000040 ;  /* 0x4000004000077802 */ /* 0x000fe20000000f00 */
[----:B------:R-:W-:Y:S01]  /*91b0*/  UIADD3 UR6, UR4, 0x800, URZ ;  /* 0x0000080004067890 */ /* 0x000fe2000fffe03f */
        /* <DEDUP_REMOVED lines=27> */
[----:B------:R-:W-:Y:S01]  /*9370*/  IMAD.U32 R9, RZ, RZ, UR9 ;  /* 0x00000009ff097e24 */ /* 0x000fe2000f8e00ff */
[----:B------:R-:W-:Y:S01]  /*9380*/  UIADD3 UR52, UR4, 0x806, URZ ;  /* 0x0000080604347890 */ /* 0x000fe2000fffe03f */
[----:B------:R-:W-:Y:S01]  /*9390*/  UMOV UR53, 0x40000040 ;  /* 0x4000004000357882 */ /* 0x000fe20000000000 */
[----:B------:R-:W-:-:S02]  /*93a0*/  UIADD3 UR48, UR4, 0xc00, URZ ;  /* 0x00000c0004307890 */ /* 0x000fc4000fffe03f */
[----:B------:R0:W-:Y:S01]  /*93b0*/  STL.64 [R1+0x8], R8 ;  /* 0x0000080801007387 */ /* 0x0001e20000100a00 */
[----:B------:R-:W-:Y:S01]  /*93c0*/  UMOV UR49, 0x40000040 ;  /* 0x4000004000317882 */ /* 0x000fe20000000000 */
[----:B------:R-:W-:Y:S01]  /*93d0*/  UIADD3 UR44, UR4, 0xc02, URZ ;  /* 0x00000c02042c7890 */ /* 0x000fe2000fffe03f */
[----:B------:R-:W-:Y:S01]  /*93e0*/  UMOV UR45, 0x40000040 ;  /* 0x40000040002d7882 */ /* 0x000fe20000000000 */
[----:B------:R-:W2:Y:S01]  /*93f0*/  LDL R14, [R1+0x8c] ;  /* 0x00008c00010e7983 */ /* 0x000ea20000100800 */
        /* <DEDUP_REMOVED lines=17> */
[----:B0-----:R-:W-:Y:S01]  /*9510*/  IMAD.U32 R8, RZ, RZ, UR8 ;  /* 0x00000008ff087e24 */ /* 0x001fe2000f8e00ff */
[----:B------:R-:W-:Y:S01]  /*9520*/  HGMMA.64x96x16.F32.BF16 R24, gdesc[UR8], R24, gsb0 ;  /* 0x01600000081879f0 */ /* 0x000fe20008001818 */
[----:B------:R-:W-:Y:S01]  /*9530*/  R2UR UR55, R7 ;  /* 0x00000000073772ca */ /* 0x000fe200000e0000 */
[----:B------:R-:W-:Y:S01]  /*9540*/  VIADD R6, R4, 0x900 ;  /* 0x0000090004067836 */ /* 0x000fe20000000000 */
[----:B------:R-:W-:Y:S01]  /*9550*/  R2UR UR39, R5 ;  /* 0x00000000052772ca */ /* 0x000fe200000e0000 */
[----:B------:R-:W-:Y:S01]  /*9560*/  IMAD.MOV.U32 R7, RZ, RZ, 0x40000040 ;  /* 0x40000040ff077424 */ /* 0x000fe200078e00ff */
[----:B------:R-:W-:Y:S01]  /*9570*/  ULDC UR4, c[0x0][0xad0] ;  /* 0x0002b40000047ab9 */ /* 0x000fe20000000800 */
[----:B------:R-:W-:Y:S01]  /*9580*/  IMAD.U32 R9, RZ, RZ, UR9 ;  /* 0x00000009ff097e24 */ /* 0x000fe2000f8e00ff */
[----:B------:R-:W-:-:S02]  /*9590*/  R2UR UR50, R6 ;  /* 0x00000000063272ca */ /* 0x000fc400000e0000 */
        /* <DEDUP_REMOVED lines=22> */
[----:B------:R-:W-:Y:S01]  /*9700*/  HGMMA.64x96x16.F32.BF16 R24, gdesc[UR40], R24, gsb0 ;  /* 0x01600000281879f0 */ /* 0x000fe20008001818 */
[----:B------:R0:W-:Y:S01]  /*9710*/  STL.64 [R1], R8 ;  /* 0x0000000801007387 */ /* 0x0001e20000100a00 */
[----:B------:R-:W-:Y:S01]  /*9720*/  ULDC UR43, c[0x0][0xa80] ;  /* 0x0002a000002b7ab9 */ /* 0x000fe20000000800 */
[----:B------:R-:W-:Y:S02]  /*9730*/  WARPGROUP.DEPBAR.LE gsb0, 0x0 ;  /* 0x00008000000079c5 */ /* 0x000fe40000010000 */
[----:B------:R-:W-:-:S06]  /*9740*/  WARPGROUP.ARRIVE ;  /* 0x00000000000079c5 */ /* 0x000fcc0000000000 */
[----:B------:R-:W-:Y:S01]  /*9750*/  HGMMA.64x96x16.F32.BF16 R24, gdesc[UR36], R24, gsb0 ;  /* 0x01600000241879f0 */ /* 0x000fe20008001818 */
[----:B0-----:R-:W-:Y:S02]  /*9760*/  IMAD R8, R198, -0x60, R197 ;  /* 0xffffffa0c6087824 */ /* 0x001fe400078e02c5 */
[----:B------:R-:W0:Y:S01]  /*9770*/  S2R R72, SR_TID.X ;  /* 0x0000000000487919 */ /* 0x000e220000002100 */
[----:B------:R-:W-:Y:S01]  /*9780*/  ULDC UR39, c[0x0][0xa80] ;  /* 0x0002a00000277ab9 */ /* 0x000fe20000000800 */
[----:B------:R-:W-:Y:S01]  /*9790*/  ULOP3.LUT UR42, UR5, 0x3000000, URZ, 0xfc, !UPT ;  /* 0x03000000052a7892 */ /* 0x000fe2000f8efc3f */
[----:B------:R-:W-:Y:S01]  /*97a0*/  VIADD R8, R8, 0x60 ;  /* 0x0000006008087836 */ /* 0x000fe20000000000 */
[----:B------:R-:W-:-:S03]  /*97b0*/  ULDC UR38, c[0x0][0xad0] ;  /* 0x0002b40000267ab9 */ /* 0x000fc60000000800 */
[----:B--2---:R-:W-:-:S05]  /*97c0*/  IMAD R8, R14, -0x2, R8 ;  /* 0xfffffffe0e087824 */ /* 0x004fca00078e0208 */
[C---:B------:R-:W-:Y:S02]  /*97d0*/  ISETP.GT.AND P4, PT, R8.reuse, RZ, PT ;  /* 0x000000ff0800720c */ /* 0x040fe40003f84270 */
[C---:B------:R-:W-:Y:S02]  /*97e0*/  ISETP.GT.AND P5, PT, R8.reuse, 0x1, PT ;  /* 0x000000010800780c */ /* 0x040fe40003fa4270 */
[C---:B------:R-:W-:Y:S02]  /*97f0*/  ISETP.GT.AND P2, PT, R8.reuse, 0x8, PT ;  /* 0x000000080800780c */ /* 0x040fe40003f44270 */
[----:B------:R-:W-:Y:S01]  /*9800*/  ISETP.GT.AND P3, PT, R8, 0x9, PT ;  /* 0x000000090800780c */ /* 0x000fe20003f64270 */
        /* <DEDUP_REMOVED lines=8> */
[----:B------:R-:W-:-:S05]  /*9890*/  FMUL.FTZ R26, R26, UR4 ;  /* 0x000000041a1a7c20 */ /* 0x000fca0008410000 */
[----:B------:R-:W2:Y:S01]  /*98a0*/  MUFU.TANH R13, R25 ;  /* 0x00000019000d7308 */ /* 0x000ea20000002400 */
[----:B------:R-:W-:-:S07]  /*98b0*/  FMUL.FTZ R32, R32, UR4 ;  /* 0x0000000420207c20 */ /* 0x000fce0008410000 */
[----:B------:R-:W3:Y:S01]  /*98c0*/  MUFU.TANH R30, R30 ;  /* 0x0000001e001e7308 */ /* 0x000ee20000002400 */
[----:B------:R-:W-:-:S07]  /*98d0*/  FMUL.FTZ R33, R33, UR4 ;  /* 0x0000000421217c20 */ /* 0x000fce0008410000 */
[----:B------:R-:W4:Y:S08]  /*98e0*/  MUFU.TANH R28, R28 ;  /* 0x0000001c001c7308 */ /* 0x000f300000002400 */
[----:B------:R3:W5:Y:S08]  /*98f0*/  MUFU.TANH R12, R26 ;  /* 0x0000001a000c7308 */ /* 0x0007700000002400 */
[----:B------:R-:W0:Y:S08]  /*9900*/  MUFU.TANH R27, R27 ;  /* 0x0000001b001b7308 */ /* 0x000e300000002400 */
[----:B------:R-:W0:Y:S01]  /*9910*/  MUFU.TANH R29, R29 ;  /* 0x0000001d001d7308 */ /* 0x000e220000002400 */
[----:B------:R-:W-:Y:S01]  /*9920*/  FMUL.FTZ R31, R31, UR4 ;  /* 0x000000041f1f7c20 */ /* 0x000fe20008410000 */
[----:B-1----:R-:W-:-:S06]  /*9930*/  FSEL R9, R9, -INF , P4 ;  /* 0xff80000009097808 */ /* 0x002fcc0002000000 */
[----:B------:R-:W1:Y:S01]  /*9940*/  MUFU.TANH R7, R32 ;  /* 0x0000002000077308 */ /* 0x000e620000002400 */
[----:B--2---:R-:W-:Y:S01]  /*9950*/  FSEL R13, R13, -INF , P5 ;  /* 0xff8000000d0d7808 */ /* 0x004fe20002800000 */
[----:B------:R-:W-:Y:S01]  /*9960*/  FMUL.FTZ R36, R36, UR4 ;  /* 0x0000000424247c20 */ /* 0x000fe20008410000 */
[----:B---3--:R-:W-:-:S05]  /*9970*/  FSEL R26, R30, -INF , P2 ;  /* 0xff8000001e1a7808 */ /* 0x008fca0001000000 */
[----:B------:R-:W2:Y:S01]  /*9980*/  MUFU.TANH R33, R33 ;  /* 0x0000002100217308 */ /* 0x000ea20000002400 */
[----:B----4-:R-:W-:Y:S01]  /*9990*/  FSEL R25, R28, -INF , P2 ;  /* 0xff8000001c197808 */ /* 0x010fe20001000000 */
[----:B------:R-:W-:Y:S01]  /*99a0*/  FMUL.FTZ R37, R37, UR4 ;  /* 0x0000000425257c20 */ /* 0x000fe20008410000 */
[----:B------:R-:W-:Y:S01]  /*99b0*/  FMNMX.FTZ R30, R9, R13, !PT ;  /* 0x0000000d091e7209 */ /* 0x000fe20007810000 */
[----:B------:R-:W-:Y:S01]  /*99c0*/  FMUL.FTZ R34, R34, UR4 ;  /* 0x0000000422227c20 */ /* 0x000fe20008410000 */
[----:B-----5:R-:W-:Y:S02]  /*99d0*/  FSEL R12, R12, -INF , P4 ;  /* 0xff8000000c0c7808 */ /* 0x020fe40002000000 */
[----:B0-----:R-:W-:Y:S01]  /*99e0*/  FSEL R24, R27, -INF , P5 ;  /* 0xff8000001b187808 */ /* 0x001fe20002800000 */
[----:B------:R-:W0:Y:S01]  /*99f0*/  MUFU.TANH R31, R31 ;  /* 0x0000001f001f7308 */ /* 0x000e220000002400 */
[----:B------:R-:W-:Y:S01]  /*9a00*/  ISETP.GT.AND P4, PT, R8, 0x10, PT ;  /* 0x000000100800780c */ /* 0x000fe20003f84270 */
[----:B------:R-:W-:Y:S01]  /*9a10*/  FMUL.FTZ R40, R40, UR4 ;  /* 0x0000000428287c20 */ /* 0x000fe20008410000 */
[----:B------:R-:W-:-:S02]  /*9a20*/  FSEL R27, R29, -INF , P3 ;  /* 0xff8000001d1b7808 */ /* 0x000fc40001800000 */
[----:B------:R-:W-:-:S03]  /*9a30*/  FMNMX.FTZ R30, R25, R30, !PT ;  /* 0x0000001e191e7209 */ /* 0x000fc60007810000 */
[----:B------:R-:W3:Y:S01]  /*9a40*/  MUFU.TANH R11, R36 ;  /* 0x00000024000b7308 */ /* 0x000ee20000002400 */
[----:B------:R-:W-:Y:S01]  /*9a50*/  FMUL.FTZ R35, R35, UR4 ;  /* 0x0000000423237c20 */ /* 0x000fe20008410000 */
[----:B------:R-:W-:Y:S01]  /*9a60*/  ISETP.GT.AND P5, PT, R8, 0x11, PT ;  /* 0x000000110800780c */ /* 0x000fe20003fa4270 */
[----:B------:R-:W-:Y:S01]  /*9a70*/  FMUL.FTZ R41, R41, UR4 ;  /* 0x0000000429297c20 */ /* 0x000fe20008410000 */
[----:B-1----:R-:W-:Y:S02]  /*9a80*/  FSEL R7, R7, -INF , P4 ;  /* 0xff80000007077808 */ /* 0x002fe40002000000 */
[----:B------:R-:W-:Y:S02]  /*9a90*/  FMNMX.FTZ R30, R27, R30, !PT ;  /* 0x0000001e1b1e7209 */ /* 0x000fe40007810000 */
[----:B------:R-:W1:Y:S01]  /*9aa0*/  MUFU.TANH R5, R34 ;  /* 0x0000002200057308 */ /* 0x000e620000002400 */
[----:B------:R-:W-:Y:S01]  /*9ab0*/  FMUL.FTZ R38, R38, UR4 ;  /* 0x0000000426267c20 */ /* 0x000fe20008410000 */
[----:B------:R-:W-:Y:S01]  /*9ac0*/  FMUL.FTZ R39, R39, UR4 ;  /* 0x0000000427277c20 */ /* 0x000fe20008410000 */
[----:B--2---:R-:W-:-:S05]  /*9ad0*/  FSEL R180, R33, -INF , P5 ;  /* 0xff80000021b47808 */ /* 0x004fca0002800000 */
[----:B------:R-:W2:Y:S01]  /*9ae0*/  MUFU.TANH R37, R37 ;  /* 0x0000002500257308 */ /* 0x000ea20000002400 */
[----:B------:R-:W-:Y:S01]  /*9af0*/  FMNMX.FTZ R29, R7, R30, !PT ;  /* 0x0000001e071d7209 */ /* 0x000fe20007810000 */
[----:B------:R-:W-:-:S06]  /*9b00*/  FMUL.FTZ R44, R44, UR4 ;  /* 0x000000042c2c7c20 */ /* 0x000fcc0008410000 */
[----:B------:R-:W4:Y:S01]  /*9b10*/  MUFU.TANH R6, R35 ;  /* 0x0000002300067308 */ /* 0x000f220000002400 */
[----:B------:R-:W-:Y:S01]  /*9b20*/  FMUL.FTZ R42, R42, UR4 ;  /* 0x000000042a2a7c20 */ /* 0x000fe20008410000 */
[----:B------:R-:W-:-:S06]  /*9b30*/  ISETP.GT.AND P2, PT, R8, 0x18, PT ;  /* 0x000000180800780c */ /* 0x000fcc0003f44270 */
[----:B------:R-:W5:Y:S01]  /*9b40*/  MUFU.TANH R40, R40 ;  /* 0x0000002800287308 */ /* 0x000f620000002400 */
[----:B------:R-:W-:Y:S01]  /*9b50*/  FMNMX.FTZ R30, R180, R29, !PT ;  /* 0x0000001db41e7209 */ /* 0x000fe20007810000 */
[----:B------:R-:W-:Y:S01]  /*9b60*/  FMUL.FTZ R45, R45, UR4 ;  /* 0x000000042d2d7c20 */ /* 0x000fe20008410000 */
[----:B------:R-:W-:-:S05]  /*9b70*/  FMNMX.FTZ R29, R12, R24, !PT ;  /* 0x000000180c1d7209 */ /* 0x000fca0007810000 */
[----:B------:R-:W5:Y:S01]  /*9b80*/  MUFU.TANH R10, R38 ;  /* 0x00000026000a7308 */ /* 0x000f620000002400 */
[----:B0-----:R-:W-:Y:S01]  /*9b90*/  FSEL R28, R31, -INF , P3 ;  /* 0xff8000001f1c7808 */ /* 0x001fe20001800000 */
[----:B------:R-:W-:Y:S01]  /*9ba0*/  FMUL.FTZ R43, R43, UR4 ;  /* 0x000000042b2b7c20 */ /* 0x000fe20008410000 */
[----:B------:R-:W-:-:S05]  /*9bb0*/  ISETP.GT.AND P3, PT, R8, 0x19, PT ;  /* 0x000000190800780c */ /* 0x000fca0003f64270 */
[----:B------:R-:W0:Y:S01]  /*9bc0*/  MUFU.TANH R41, R41 ;  /* 0x0000002900297308 */ /* 0x000e220000002400 */
[----:B---3--:R-:W-:Y:S02]  /*9bd0*/  FSEL R11, R11, -INF , P2 ;  /* 0xff8000000b0b7808 */ /* 0x008fe40001000000 */
[----:B------:R-:W-:-:S05]  /*9be0*/  FMNMX.FTZ R29, R26, R29, !PT ;  /* 0x0000001d1a1d7209 */ /* 0x000fca0007810000 */
[----:B------:R-:W3:Y:S01]  /*9bf0*/  MUFU.TANH R39, R39 ;  /* 0x0000002700277308 */ /* 0x000ee20000002400 */
[----:B------:R-:W-:Y:S01]  /*9c00*/  FMUL.FTZ R48, R48, UR4 ;  /* 0x0000000430307c20 */ /* 0x000fe20008410000 */
[----:B-1----:R-:W-:Y:S01]  /*9c10*/  FSEL R5, R5, -INF , P4 ;  /* 0xff80000005057808 */ /* 0x002fe20002000000 */
[----:B------:R-:W-:-:S05]  /*9c20*/  FMUL.FTZ R46, R46, UR4 ;  /* 0x000000042e2e7c20 */ /* 0x000fca0008410000 */
[----:B------:R-:W1:Y:S01]  /*9c30*/  MUFU.TANH R44, R44 ;  /* 0x0000002c002c7308 */ /* 0x000e620000002400 */
[----:B------:R-:W-:Y:S01]  /*9c40*/  ISETP.GT.AND P4, PT, R8, 0x20, PT ;  /* 0x000000200800780c */ /* 0x000fe20003f84270 */
[----:B------:R-:W-:Y:S01]  /*9c50*/  FMUL.FTZ R49, R49, UR4 ;  /* 0x0000000431317c20 */ /* 0x000fe20008410000 */
[----:B--2---:R-:W-:Y:S02]  /*9c60*/  FSEL R182, R37, -INF , P3 ;  /* 0xff80000025b67808 */ /* 0x004fe40001800000 */
[----:B------:R-:W-:-:S03]  /*9c70*/  FMNMX.FTZ R31, R11, R30, !PT ;  /* 0x0000001e0b1f7209 */ /* 0x000fc60007810000 */
[----:B------:R-:W2:Y:S01]  /*9c80*/  MUFU.TANH R42, R42 ;  /* 0x0000002a002a7308 */ /* 0x000ea20000002400 */
[----:B------:R-:W-:Y:S01]  /*9c90*/  FMNMX.FTZ R30, R28, R29, !PT ;  /* 0x0000001d1c1e7209 */ /* 0x000fe20007810000 */
[----:B------:R-:W-:Y:S01]  /*9ca0*/  FMUL.FTZ R47, R47, UR4 ;  /* 0x000000042f2f7c20 */ /* 0x000fe20008410000 */
[----:B----4-:R-:W-:-:S05]  /*9cb0*/  FSEL R6, R6, -INF , P5 ;  /* 0xff80000006067808 */ /* 0x010fca0002800000 */
[----:B------:R-:W4:Y:S01]  /*9cc0*/  MUFU.TANH R45, R45 ;  /* 0x0000002d002d7308 */ /* 0x000f220000002400 */
[----:B------:R-:W-:Y:S01]  /*9cd0*/  ISETP.GT.AND P5, PT, R8, 0x21, PT ;  /* 0x000000210800780c */ /* 0x000fe20003fa4270 */
[----:B------:R-:W-:Y:S01]  /*9ce0*/  FMUL.FTZ R52, R52, UR4 ;  /* 0x0000000434347c20 */ /* 0x000fe20008410000 */
[----:B-----5:R-:W-:Y:S02]  /*9cf0*/  FSEL R168, R40, -INF , P4 ;  /* 0xff80000028a87808 */ /* 0x020fe40002000000 */
[----:B------:R-:W-:-:S03]  /*9d00*/  FMNMX.FTZ R31, R182, R31, !PT ;  /* 0x0000001fb61f7209 */ /* 0x000fc60007810000 */
[----:B------:R-:W5:Y:S01]  /*9d10*/  MUFU.TANH R43, R43 ;  /* 0x0000002b002b7308 */ /* 0x000f620000002400 */
[----:B------:R-:W-:Y:S02]  /*9d20*/  FMNMX.FTZ R29, R5, R30, !PT ;  /* 0x0000001e051d7209 */ /* 0x000fe40007810000 */
[----:B------:R-:W-:-:S05]  /*9d30*/  FSEL R10, R10, -INF , P2 ;  /* 0xff8000000a0a7808 */ /* 0x000fca0001000000 */
[----:B------:R-:W5:Y:S01]  /*9d40*/  MUFU.TANH R4, R48 ;  /* 0x0000003000047308 */ /* 0x000f620000002400 */
[----:B------:R-:W-:Y:S01]  /*9d50*/  ISETP.GT.AND P2, PT, R8, 0x28, PT ;  /* 0x000000280800780c */ /* 0x000fe20003f44270 */
[----:B------:R-:W-:Y:S01]  /*9d60*/  FMUL.FTZ R53, R53, UR4 ;  /* 0x0000000435357c20 */ /* 0x000fe20008410000 */
[----:B0-----:R-:W-:Y:S02]  /*9d70*/  FSEL R169, R41, -INF , P5 ;  /* 0xff80000029a97808 */ /* 0x001fe40002800000 */
[----:B------:R-:W-:-:S03]  /*9d80*/  FMNMX.FTZ R32, R168, R31, !PT ;  /* 0x0000001fa8207209 */ /* 0x000fc60007810000 */
[----:B------:R-:W0:Y:S01]  /*9d90*/  MUFU.TANH R46, R46 ;  /* 0x0000002e002e7308 */ /* 0x000e220000002400 */
[----:B------:R-:W-:Y:S01]  /*9da0*/  FMNMX.FTZ R29, R6, R29, !PT ;  /* 0x0000001d061d7209 */ /* 0x000fe20007810000 */
[----:B------:R-:W-:Y:S01]  /*9db0*/  FMUL.FTZ R50, R50, UR4 ;  /* 0x0000000432327c20 */ /* 0x000fe20008410000 */
[----:B------:R-:W-:Y:S01]  /*9dc0*/  FMUL.FTZ R51, R51, UR4 ;  /* 0x0000000433337c20 */ /* 0x000fe20008410000 */
[----:B------:R-:W-:-:S04]  /*9dd0*/  FMUL.FTZ R54, R54, UR4 ;  /* 0x0000000436367c20 */ /* 0x000fc80008410000 */
[----:B------:R-:W0:Y:S01]  /*9de0*/  MUFU.TANH R49, R49 ;  /* 0x0000003100317308 */ /* 0x000e220000002400 */
[----:B------:R-:W-:Y:S01]  /*9df0*/  FMUL.FTZ R55, R55, UR4 ;  /* 0x0000000437377c20 */ /* 0x000fe20008410000 */
[----:B---3--:R-:W-:Y:S01]  /*9e00*/  FSEL R181, R39, -INF , P3 ;  /* 0xff80000027b57808 */ /* 0x008fe20001800000 */
[----:B------:R-:W-:Y:S01]  /*9e10*/  FMUL.FTZ R56, R56, UR4 ;  /* 0x0000000438387c20 */ /* 0x000fe20008410000 */
[----:B------:R-:W-:Y:S02]  /*9e20*/  ISETP.GT.AND P3, PT, R8, 0x29, PT ;  /* 0x000000290800780c */ /* 0x000fe40003f64270 */
[----:B-1----:R-:W-:Y:S02]  /*9e30*/  FSEL R170, R44, -INF , P2 ;  /* 0xff8000002caa7808 */ /* 0x002fe40001000000 */
[----:B------:R-:W1:Y:S01]  /*9e40*/  MUFU.TANH R47, R47 ;  /* 0x0000002f002f7308 */ /* 0x000e620000002400 */
[----:B------:R-:W-:Y:S02]  /*9e50*/  FMNMX.FTZ R31, R169, R32, !PT ;  /* 0x00000020a91f7209 */ /* 0x000fe40007810000 */
[----:B------:R-:W-:-:S05]  /*9e60*/  FMNMX.FTZ R30, R10, R29, !PT ;  /* 0x0000001d0a1e7209 */ /* 0x000fca0007810000 */
[----:B------:R-:W3:Y:S01]  /*9e70*/  MUFU.TANH R52, R52 ;  /* 0x0000003400347308 */ /* 0x000ee20000002400 */
[----:B--2---:R-:W-:Y:S01]  /*9e80*/  FSEL R172, R42, -INF , P4 ;  /* 0xff8000002aac7808 */ /* 0x004fe20002000000 */
[----:B------:R-:W-:Y:S01]  /*9e90*/  FMUL.FTZ R58, R58, UR4 ;  /* 0x000000043a3a7c20 */ /* 0x000fe20008410000 */
[----:B------:R-:W-:Y:S01]  /*9ea0*/  ISETP.GT.AND P4, PT, R8, 0x30, PT ;  /* 0x000000300800780c */ /* 0x000fe20003f84270 */
[----:B------:R-:W-:Y:S01]  /*9eb0*/  FMUL.FTZ R61, R61, UR4 ;  /* 0x000000043d3d7c20 */ /* 0x000fe20008410000 */
[----:B----4-:R-:W-:Y:S01]  /*9ec0*/  FSEL R171, R45, -INF , P3 ;  /* 0xff8000002dab7808 */ /* 0x010fe20001800000 */
[----:B------:R-:W-:Y:S02]  /*9ed0*/  FMUL.FTZ R63, R63, UR4 ;  /* 0x000000043f3f7c20 */ /* 0x000fe40008410000 */
[----:B------:R-:W2:Y:S01]  /*9ee0*/  MUFU.TANH R3, R50 ;  /* 0x0000003200037308 */ /* 0x000ea20000002400 */
[----:B------:R-:W-:Y:S01]  /*9ef0*/  FMNMX.FTZ R32, R170, R31, !PT ;  /* 0x0000001faa207209 */ /* 0x000fe20007810000 */
[----:B------:R-:W-:Y:S01]  /*9f00*/  FMUL.FTZ R57, R57, UR4 ;  /* 0x0000000439397c20 */ /* 0x000fe20008410000 */
[----:B------:R-:W-:Y:S01]  /*9f10*/  FMNMX.FTZ R29, R181, R30, !PT ;  /* 0x0000001eb51d7209 */ /* 0x000fe20007810000 */
[----:B------:R-:W-:Y:S01]  /*9f20*/  FMUL.FTZ R59, R59, UR4 ;  /* 0x000000043b3b7c20 */ /* 0x000fe20008410000 */
[----:B------:R-:W-:-:S03]  /*9f30*/  FMUL.FTZ R60, R60, UR4 ;  /* 0x000000043c3c7c20 */ /* 0x000fc60008410000 */
[----:B------:R-:W4:Y:S01]  /*9f40*/  MUFU.TANH R53, R53 ;  /* 0x0000003500357308 */ /* 0x000f220000002400 */
[----:B------:R-:W-:Y:S01]  /*9f50*/  FMUL.FTZ R62, R62, UR4 ;  /* 0x000000043e3e7c20 */ /* 0x000fe20008410000 */
[----:B-----5:R-:W-:Y:S02]  /*9f60*/  FSEL R173, R43, -INF , P5 ;  /* 0xff8000002bad7808 */ /* 0x020fe40002800000 */
[----:B------:R-:W-:-:S04]  /*9f70*/  ISETP.GT.AND P5, PT, R8, 0x31, PT ;  /* 0x000000310800780c */ /* 0x000fc80003fa4270 */
[----:B------:R-:W5:Y:S01]  /*9f80*/  MUFU.TANH R51, R51 ;  /* 0x0000003300337308 */ /* 0x000f620000002400 */
[----:B------:R-:W-:Y:S02]  /*9f90*/  FSEL R4, R4, -INF , P4 ;  /* 0xff80000004047808 */ /* 0x000fe40002000000 */
[----:B------:R-:W-:-:S05]  /*9fa0*/  FMNMX.FTZ R31, R171, R32, !PT ;  /* 0x00000020ab1f7209 */ /* 0x000fca0007810000 */
[----:B------:R-:W5:Y:S01]  /*9fb0*/  MUFU.TANH R54, R54 ;  /* 0x0000003600367308 */ /* 0x000f620000002400 */
[----:B------:R-:W-:-:S07]  /*9fc0*/  FMNMX.FTZ R30, R172, R29, !PT ;  /* 0x0000001dac1e7209 */ /* 0x000fce0007810000 */
[----:B------:R-:W5:Y:S01]  /*9fd0*/  MUFU.TANH R55, R55 ;  /* 0x0000003700377308 */ /* 0x000f620000002400 */
[----:B0-----:R-:W-:Y:S02]  /*9fe0*/  FSEL R174, R46, -INF , P2 ;  /* 0xff8000002eae7808 */ /* 0x001fe40001000000 */
[----:B------:R-:W-:-:S05]  /*9ff0*/  ISETP.GT.AND P2, PT, R8, 0x38, PT ;  /* 0x000000380800780c */ /* 0x000fca0003f44270 */
[----:B------:R-:W0:Y:S01]  /*a000*/  MUFU.TANH R56, R56 ;  /* 0x0000003800387308 */ /* 0x000e220000002400 */
[----:B------:R-:W-:Y:S02]  /*a010*/  FSEL R159, R49, -INF , P5 ;  /* 0xff800000319f7808 */ /* 0x000fe40002800000 */
[----:B------:R-:W-:Y:S02]  /*a020*/  FMNMX.FTZ R32, R4, R31, !PT ;  /* 0x0000001f04207209 */ /* 0x000fe40007810000 */
[----:B------:R-:W-:-:S03]  /*a030*/  FMNMX.FTZ R29, R173, R30, !PT ;  /* 0x0000001ead1d7209 */ /* 0x000fc60007810000 */
[----:B------:R-:W-:Y:S01]  /*a040*/  MUFU.TANH R14, R57 ;  /* 0x00000039000e7308 */ /* 0x000fe20000002400 */
[----:B-1----:R-:W-:-:S07]  /*a050*/  FSEL R175, R47, -INF , P3 ;  /* 0xff8000002faf7808 */ /* 0x002fce0001800000 */
[----:B------:R-:W1:Y:S01]  /*a060*/  MUFU.TANH R58, R58 ;  /* 0x0000003a003a7308 */ /* 0x000e620000002400 */
[----:B------:R-:W-:-:S07]  /*a070*/  ISETP.GT.AND P3, PT, R8, 0x39, PT ;  /* 0x000000390800780c */ /* 0x000fce0003f64270 */
[----:B------:R-:W1:Y:S01]  /*a080*/  MUFU.TANH R15, R59 ;  /* 0x0000003b000f7308 */ /* 0x000e620000002400 */
[----:B---3--:R-:W-:-:S07]  /*a090*/  FSEL R161, R52, -INF , P2 ;  /* 0xff80000034a17808 */ /* 0x008fce0001000000 */
[----:B------:R-:W-:Y:S01]  /*a0a0*/  MUFU.TANH R20, R60 ;  /* 0x0000003c00147308 */ /* 0x000fe20000002400 */
[----:B------:R-:W-:-:S07]  /*a0b0*/  FMNMX.FTZ R32, R159, R32, !PT ;  /* 0x000000209f207209 */ /* 0x000fce0007810000 */
[----:B------:R-:W-:Y:S01]  /*a0c0*/  MUFU.TANH R61, R61 ;  /* 0x0000003d003d7308 */ /* 0x000fe20000002400 */
[----:B------:R-:W-:-:S07]  /*a0d0*/  FMUL.FTZ R64, R64, UR4 ;  /* 0x0000000440407c20 */ /* 0x000fce0008410000 */
[----:B------:R-:W3:Y:S01]  /*a0e0*/  MUFU.TANH R21, R62 ;  /* 0x0000003e00157308 */ /* 0x000ee20000002400 */
[----:B------:R-:W-:-:S07]  /*a0f0*/  FMNMX.FTZ R30, R174, R29, !PT ;  /* 0x0000001dae1e7209 */ /* 0x000fce0007810000 */
[----:B------:R-:W3:Y:S01]  /*a100*/  MUFU.TANH R63, R63 ;  /* 0x0000003f003f7308 */ /* 0x000ee20000002400 */
[----:B--2---:R-:W-:Y:S01]  /*a110*/  FSEL R3, R3, -INF , P4 ;  /* 0xff80000003037808 */ /* 0x004fe20002000000 */
[----:B------:R-:W-:Y:S01]  /*a120*/  FMUL.FTZ R65, R65, UR4 ;  /* 0x0000000441417c20 */ /* 0x000fe20008410000 */
[----:B------:R-:W-:Y:S02]  /*a130*/  ISETP.GT.AND P4, PT, R8, 0x40, PT ;  /* 0x000000400800780c */ /* 0x000fe40003f84270 */
[----:B----4-:R-:W-:Y:S02]  /*a140*/  FSEL R166, R53, -INF , P3 ;  /* 0xff80000035a67808 */ /* 0x010fe40001800000 */
[----:B------:R-:W-:Y:S02]  /*a150*/  FMNMX.FTZ R31, R161, R32, !PT ;  /* 0x00000020a11f7209 */ /* 0x000fe40007810000 */
[----:B------:R-:W-:Y:S01]  /*a160*/  FMNMX.FTZ R30, R175, R30, !PT ;  /* 0x0000001eaf1e7209 */ /* 0x000fe20007810000 */
[----:B------:R-:W2:Y:S01]  /*a170*/  MUFU.TANH R64, R64 ;  /* 0x0000004000407308 */ /* 0x000ea20000002400 */
[----:B-----5:R-:W-:-:S02]  /*a180*/  FSEL R160, R51, -INF , P5 ;  /* 0xff80000033a07808 */ /* 0x020fc40002800000 */
[----:B------:R-:W-:Y:S02]  /*a190*/  FSEL R163, R54, -INF , P2 ;  /* 0xff80000036a37808 */ /* 0x000fe40001000000 */
[----:B------:R-:W-:Y:S02]  /*a1a0*/  FSEL R167, R55, -INF , P3 ;  /* 0xff80000037a77808 */ /* 0x000fe40001800000 */
[C---:B------:R-:W-:Y:S02]  /*a1b0*/  ISETP.GT.AND P5, PT, R8.reuse, 0x41, PT ;  /* 0x000000410800780c */ /* 0x040fe40003fa4270 */
[C---:B------:R-:W-:Y:S02]  /*a1c0*/  ISETP.GT.AND P2, PT, R8.reuse, 0x48, PT ;  /* 0x000000480800780c */ /* 0x040fe40003f44270 */
[----:B------:R-:W-:Y:S01]  /*a1d0*/  ISETP.GT.AND P3, PT, R8, 0x49, PT ;  /* 0x000000490800780c */ /* 0x000fe20003f64270 */
[----:B------:R-:W-:Y:S01]  /*a1e0*/  FMUL.FTZ R68, R68, UR4 ;  /* 0x0000000444447c20 */ /* 0x000fe20008410000 */
[----:B0-----:R-:W-:-:S02]  /*a1f0*/  FSEL R183, R56, -INF , P4 ;  /* 0xff80000038b77808 */ /* 0x001fc40002000000 */
[----:B------:R-:W-:Y:S02]  /*a200*/  FMNMX.FTZ R32, R166, R31, !PT ;  /* 0x0000001fa6207209 */ /* 0x000fe40007810000 */
[----:B------:R-:W-:Y:S01]  /*a210*/  FMNMX.FTZ R29, R3, R30, !PT ;  /* 0x0000001e031d7209 */ /* 0x000fe20007810000 */
[----:B------:R-:W0:Y:S01]  /*a220*/  MUFU.TANH R65, R65 ;  /* 0x0000004100417308 */ /* 0x000e220000002400 */
[----:B-1----:R-:W-:Y:S02]  /*a230*/  FSEL R184, R58, -INF , P4 ;  /* 0xff8000003ab87808 */ /* 0x002fe40002000000 */
[----:B------:R-:W-:Y:S02]  /*a240*/  FSEL R15, R15, -INF , P5 ;  /* 0xff8000000f0f7808 */ /* 0x000fe40002800000 */
[----:B------:R-:W-:Y:S02]  /*a250*/  FSEL R14, R14, -INF , P5 ;  /* 0xff8000000e0e7808 */ /* 0x000fe40002800000 */
[----:B---3--:R-:W-:-:S02]  /*a260*/  FSEL R21, R21, -INF , P2 ;  /* 0xff80000015157808 */ /* 0x008fc40001000000 */
[----:B------:R-:W-:Y:S02]  /*a270*/  FSEL R20, R20, -INF , P2 ;  /* 0xff80000014147808 */ /* 0x000fe40001000000 */
[----:B------:R-:W-:Y:S02]  /*a280*/  FSEL R165, R63, -INF , P3 ;  /* 0xff8000003fa57808 */ /* 0x000fe40001800000 */
[----:B------:R-:W-:Y:S01]  /*a290*/  FSEL R164, R61, -INF , P3 ;  /* 0xff8000003da47808 */ /* 0x000fe20001800000 */
[----:B------:R-:W-:Y:S01]  /*a2a0*/  FMUL.FTZ R69, R69, UR4 ;  /* 0x0000000445457c20 */ /* 0x000fe20008410000 */
[C---:B------:R-:W-:Y:S02]  /*a2b0*/  ISETP.GT.AND P4, PT, R8.reuse, 0x50, PT ;  /* 0x000000500800780c */ /* 0x040fe40003f84270 */
[C---:B------:R-:W-:Y:S02]  /*a2c0*/  ISETP.GT.AND P5, PT, R8.reuse, 0x51, PT ;  /* 0x000000510800780c */ /* 0x040fe40003fa4270 */
[----:B------:R-:W-:-:S02]  /*a2d0*/  ISETP.GT.AND P2, PT, R8, 0x58, PT ;  /* 0x000000580800780c */ /* 0x000fc40003f44270 */
[----:B------:R-:W-:Y:S02]  /*a2e0*/  FMNMX.FTZ R31, R183, R32, !PT ;  /* 0x00000020b71f7209 */ /* 0x000fe40007810000 */
[----:B------:R-:W-:Y:S01]  /*a2f0*/  ISETP.GT.AND P3, PT, R8, 0x59, PT ;  /* 0x000000590800780c */ /* 0x000fe20003f64270 */
[----:B------:R-:W-:Y:S01]  /*a300*/  FMUL.FTZ R66, R66, UR4 ;  /* 0x0000000442427c20 */ /* 0x000fe20008410000 */
[----:B------:R-:W-:Y:S01]  /*a310*/  FMNMX.FTZ R8, R160, R29, !PT ;  /* 0x0000001da0087209 */ /* 0x000fe20007810000 */
[----:B------:R-:W1:Y:S01]  /*a320*/  MUFU.TANH R68, R68 ;  /* 0x0000004400447308 */ /* 0x000e620000002400 */
[----:B------:R-:W-:Y:S01]  /*a330*/  FMNMX.FTZ R31, R14, R31, !PT ;  /* 0x0000001f0e1f7209 */ /* 0x000fe20007810000 */
[----:B------:R-:W-:Y:S01]  /*a340*/  FMUL.FTZ R67, R67, UR4 ;  /* 0x0000000443437c20 */ /* 0x000fe20008410000 */
[----:B------:R-:W-:Y:S02]  /*a350*/  FMNMX.FTZ R8, R163, R8, !PT ;  /* 0x00000008a3087209 */ /* 0x000fe40007810000 */
[----:B------:R-:W-:-:S03]  /*a360*/  FMNMX.FTZ R31, R20, R31, !PT ;  /* 0x0000001f141f7209 */ /* 0x000fc60007810000 */
[----:B------:R-:W3:Y:S01]  /*a370*/  MUFU.TANH R69, R69 ;  /* 0x0000004500457308 */ /* 0x000ee20000002400 */
[----:B------:R-:W-:Y:S01]  /*a380*/  FMNMX.FTZ R29, R167, R8, !PT ;  /* 0x00000008a71d7209 */ /* 0x000fe20007810000 */
[----:B------:R-:W-:Y:S01]  /*a390*/  FMUL.FTZ R70, R70, UR4 ;  /* 0x0000000446467c20 */ /* 0x000fe20008410000 */
[----:B--2---:R-:W-:-:S05]  /*a3a0*/  FSEL R193, R64, -INF , P4 ;  /* 0xff80000040c17808 */ /* 0x004fca0002000000 */
[----:B------:R-:W2:Y:S01]  /*a3b0*/  MUFU.TANH R66, R66 ;  /* 0x0000004200427308 */ /* 0x000ea20000002400 */
[----:B------:R-:W-:Y:S01]  /*a3c0*/  FMNMX.FTZ R30, R164, R31, !PT ;  /* 0x0000001fa41e7209 */ /* 0x000fe20007810000 */
[----:B------:R-:W-:Y:S01]  /*a3d0*/  FMUL.FTZ R71, R71, UR4 ;  /* 0x0000000447477c20 */ /* 0x000fe20008410000 */
[----:B------:R-:W-:-:S05]  /*a3e0*/  FMNMX.FTZ R8, R184, R29, !PT ;  /* 0x0000001db8087209 */ /* 0x000fca0007810000 */
[----:B------:R-:W4:Y:S01]  /*a3f0*/  MUFU.TANH R67, R67 ;  /* 0x0000004300437308 */ /* 0x000f220000002400 */
[----:B0-----:R-:W-:Y:S02]  /*a400*/  FSEL R187, R65, -INF , P5 ;  /* 0xff80000041bb7808 */ /* 0x001fe40002800000 */
[----:B------:R-:W-:Y:S02]  /*a410*/  FMNMX.FTZ R30, R193, R30, !PT ;  /* 0x0000001ec11e7209 */ /* 0x000fe40007810000 */
[----:B------:R-:W-:-:S03]  /*a420*/  FMNMX.FTZ R8, R15, R8, !PT ;  /* 0x000000080f087209 */ /* 0x000fc60007810000 */
[----:B------:R-:W0:Y:S01]  /*a430*/  MUFU.TANH R70, R70 ;  /* 0x0000004600467308 */ /* 0x000e220000002400 */
[----:B-1----:R-:W-:Y:S02]  /*a440*/  FSEL R186, R68, -INF , P2 ;  /* 0xff80000044ba7808 */ /* 0x002fe40001000000 */
[----:B------:R-:W-:Y:S02]  /*a450*/  FMNMX.FTZ R29, R187, R30, !PT ;  /* 0x0000001ebb1d7209 */ /* 0x000fe40007810000 */
[----:B------:R-:W-:-:S03]  /*a460*/  FMNMX.FTZ R8, R21, R8, !PT ;  /* 0x0000000815087209 */ /* 0x000fc60007810000 */
[----:B------:R-:W1:Y:S01]  /*a470*/  MUFU.TANH R71, R71 ;  /* 0x0000004700477308 */ /* 0x000e620000002400 */
[----:B---3--:R-:W-:Y:S02]  /*a480*/  FSEL R158, R69, -INF , P3 ;  /* 0xff800000459e7808 */ /* 0x008fe40001800000 */
[----:B------:R-:W-:Y:S02]  /*a490*/  FMNMX.FTZ R29, R186, R29, !PT ;  /* 0x0000001dba1d7209 */ /* 0x000fe40007810000 */
[----:B--2---:R-:W-:Y:S02]  /*a4a0*/  FSEL R179, R66, -INF , P4 ;  /* 0xff80000042b37808 */ /* 0x004fe40002000000 */
[----:B------:R-:W-:Y:S02]  /*a4b0*/  FMNMX.FTZ R8, R165, R8, !PT ;  /* 0x00000008a5087209 */ /* 0x000fe40007810000 */
[----:B------:R-:W-:Y:S02]  /*a4c0*/  FMNMX.FTZ R30, R158, R29, !PT ;  /* 0x0000001d9e1e7209 */ /* 0x000fe40007810000 */
[----:B----4-:R-:W-:-:S02]  /*a4d0*/  FSEL R178, R67, -INF , P5 ;  /* 0xff80000043b27808 */ /* 0x010fc40002800000 */
[----:B------:R-:W-:Y:S02]  /*a4e0*/  FMNMX.FTZ R29, R179, R8, !PT ;  /* 0x00000008b31d7209 */ /* 0x000fe40007810000 */
[----:B0-----:R-:W-:Y:S02]  /*a4f0*/  FSEL R177, R70, -INF , P2 ;  /* 0xff80000046b17808 */ /* 0x001fe40001000000 */
[----:B------:R-:W-:Y:S02]  /*a500*/  FMNMX.FTZ R8, R178, R29, !PT ;  /* 0x0000001db2087209 */ /* 0x000fe40007810000 */
[----:B-1----:R-:W-:Y:S02]  /*a510*/  FSEL R176, R71, -INF , P3 ;  /* 0xff80000047b07808 */ /* 0x002fe40001800000 */
[----:B------:R-:W-:Y:S01]  /*a520*/  FMNMX.FTZ R29, R177, R8, !PT ;  /* 0x00000008b11d7209 */ /* 0x000fe20007810000 */
[----:B------:R-:W0:Y:S03]  /*a530*/  SHFL.BFLY PT, R31, R30, 0x2, 0x1f ;  /* 0x0c401f001e1f7f89 */ /* 0x000e2600000e0000 */
[----:B------:R-:W-:-:S05]  /*a540*/  FMNMX.FTZ R29, R176, R29, !PT ;  /* 0x0000001db01d7209 */ /* 0x000fca0007810000 */
[----:B------:R-:W1:Y:S01]  /*a550*/  SHFL.BFLY PT, R8, R29, 0x2, 0x1f ;  /* 0x0c401f001d087f89 */ /* 0x000e6200000e0000 */
[----:B0-----:R-:W-:-:S05]  /*a560*/  FMNMX.FTZ R31, R30, R31, !PT ;  /* 0x0000001f1e1f7209 */ /* 0x001fca0007810000 */
[----:B------:R-:W0:Y:S01]  /*a570*/  SHFL.BFLY PT, R162, R31, 0x1, 0x1f ;  /* 0x0c201f001fa27f89 */ /* 0x000e2200000e0000 */
[----:B-1----:R-:W-:-:S05]  /*a580*/  FMNMX.FTZ R30, R29, R8, !PT ;  /* 0x000000081d1e7209 */ /* 0x002fca0007810000 */
[----:B------:R-:W1:Y:S01]  /*a590*/  SHFL.BFLY PT, R33, R30, 0x1, 0x1f ;  /* 0x0c201f001e217f89 */ /* 0x000e6200000e0000 */
[----:B0-----:R-:W-:-:S04]  /*a5a0*/  FMNMX.FTZ R162, R31, R162, !PT ;  /* 0x000000a21fa27209 */ /* 0x001fc80007810000 */
[C---:B------:R-:W-:Y:S01]  /*a5b0*/  FSETP.NEU.FTZ.AND P2, PT, R162.reuse, -INF , PT ;  /* 0xff800000a200780b */ /* 0x040fe20003f5d000 */
[----:B------:R-:W-:Y:S01]  /*a5c0*/  FMUL.FTZ R156, R162, UR39 ;  /* 0x00000027a29c7c20 */ /* 0x000fe20008410000 */
[----:B-1----:R-:W-:-:S04]  /*a5d0*/  FMNMX.FTZ R8, R30, R33, !PT ;  /* 0x000000211e087209 */ /* 0x002fc80007810000 */
[----:B------:R-:W-:Y:S02]  /*a5e0*/  FSEL R156, R156, RZ, P2 ;  /* 0x000000ff9c9c7208 */ /* 0x000fe40001000000 */
[C---:B------:R-:W-:Y:S01]  /*a5f0*/  FSETP.NEU.FTZ.AND P2, PT, R8.reuse, -INF , PT ;  /* 0xff8000000800780b */ /* 0x040fe20003f5d000 */
[----:B------:R-:W-:Y:S01]  /*a600*/  FMUL.FTZ R157, R8, UR39 ;  /* 0x00000027089d7c20 */ /* 0x000fe20008410000 */
[----:B------:R-:W-:-:S04]  /*a610*/  SHF.R.U32.HI R34, RZ, 0x7, R72 ;  /* 0x00000007ff227819 */ /* 0x000fc80000011648 */
[----:B------:R-:W-:Y:S01]  /*a620*/  FSEL R157, R157, RZ, P2 ;  /* 0x000000ff9d9d7208 */ /* 0x000fe20001000000 */
[----:B------:R-:W-:Y:S01]  /*a630*/  FFMA.FTZ R195, R9, UR39, -R156 ;  /* 0x0000002709c37c23 */ /* 0x000fe2000801089c */
[----:B------:R-:W-:-:S03]  /*a640*/  IADD3 R9, -R34, 0xb, RZ ;  /* 0x0000000b22097810 */ /* 0x000fc60007ffe1ff */
[--C-:B------:R-:W-:Y:S01]  /*a650*/  FFMA.FTZ R189, R24, UR39, -R157.reuse ;  /* 0x0000002718bd7c23 */ /* 0x100fe2000801089d */
[----:B------:R-:W-:Y:S01]  /*a660*/  @!P1 IADD3 R24, R0, 0x32440, RZ ;  /* 0x0003244000189810 */ /* 0x000fe20007ffe0ff */
[--C-:B------:R-:W-:Y:S01]  /*a670*/  FFMA.FTZ R194, R13, UR39, -R156.reuse ;  /* 0x000000270dc27c23 */ /* 0x100fe2000801089c */
[----:B------:R-:W-:Y:S02]  /*a680*/  FFMA.FTZ R192, R25, UR39, -R156 ;  /* 0x0000002719c07c23 */ /* 0x000fe4000801089c */
[----:B------:R-:W-:Y:S01]  /*a690*/  @!P1 PRMT R24, RZ, 0x654, R24 ;  /* 0x00000654ff189816 */ /* 0x000fe20000000018 */
[----:B------:R-:W-:Y:S01]  /*a6a0*/  FFMA.FTZ R191, R27, UR39, -R156 ;  /* 0x000000271bbf7c23 */ /* 0x000fe2000801089c */
[--C-:B------:R-:W-:Y:S01]  /*a6b0*/  FFMA.FTZ R190, R12, UR39, -R157.reuse ;  /* 0x000000270cbe7c23 */ /* 0x100fe2000801089d */
[--C-:B------:R-:W-:Y:S01]  /*a6c0*/  FFMA.FTZ R188, R26, UR39, -R157.reuse ;  /* 0x000000271abc7c23 */ /* 0x100fe2000801089d */
[----:B------:R-:W-:Y:S01]  /*a6d0*/  FFMA.FTZ R196, R28, UR39, -R157 ;  /* 0x000000271cc47c23 */ /* 0x000fe2000801089d */
[----:B------:R0:W-:Y:S06]  /*a6e0*/  BAR.ARV R9, 0x100 ;  /* 0x000400090000751d */ /* 0x0001ec0000002000 */
[----:B------:R1:W-:Y:S01]  /*a6f0*/  @!P1 SYNCS.ARRIVE.TRANS64.RED.A1T0 RZ, [R24+URZ], RZ ;  /* 0x000000ff18ff99a7 */ /* 0x0003e2000810043f */
[----:B------:R-:W-:Y:S01]  /*a700*/  MUFU.EX2 R195, R195 ;  /* 0x000000c300c37308 */ /* 0x000fe20000000800 */
[----:B------:R-:W-:-:S07]  /*a710*/  IMAD.MOV.U32 R13, RZ, RZ, 0xc00 ;  /* 0x00000c00ff0d7424 */ /* 0x000fce00078e00ff */
[----:B------:R-:W2:Y:S08]  /*a720*/  MUFU.EX2 R194, R194 ;  /* 0x000000c200c27308 */ /* 0x000eb00000000800 */
[----:B------:R-:W-:Y:S08]  /*a730*/  MUFU.EX2 R192, R192 ;  /* 0x000000c000c07308 */ /* 0x000ff00000000800 */
[----:B------:R-:W3:Y:S08]  /*a740*/  MUFU.EX2 R191, R191 ;  /* 0x000000bf00bf7308 */ /* 0x000ef00000000800 */
[----:B------:R-:W-:Y:S08]  /*a750*/  MUFU.EX2 R190, R190 ;  /* 0x000000be00be7308 */ /* 0x000ff00000000800 */
[----:B------:R-:W4:Y:S08]  /*a760*/  MUFU.EX2 R189, R189 ;  /* 0x000000bd00bd7308 */ /* 0x000f300000000800 */
[----:B------:R-:W-:Y:S08]  /*a770*/  MUFU.EX2 R188, R188 ;  /* 0x000000bc00bc7308 */ /* 0x000ff00000000800 */
[----:B------:R-:W5:Y:S01]  /*a780*/  MUFU.EX2 R196, R196 ;  /* 0x000000c400c47308 */ /* 0x000f620000000800 */
[----:B------:R-:W-:-:S02]  /*a790*/  IMAD R12, R22, R13, UR42 ;  /* 0x0000002a160c7e24 */ /* 0x000fc4000f8e020d */
[----:B------:R-:W-:-:S03]  /*a7a0*/  IMAD.MOV.U32 R13, RZ, RZ, 0x40000040 ;  /* 0x40000040ff0d7424 */ /* 0x000fc600078e00ff */
[----:B------:R-:W-:Y:S02]  /*a7b0*/  R2UR UR6, R12 ;  /* 0x000000000c0672ca */ /* 0x000fe400000e0000 */
[----:B------:R-:W-:Y:S02]  /*a7c0*/  R2UR UR7, R13 ;  /* 0x000000000d0772ca */ /* 0x000fe400000e0000 */
[----:B--2---:R-:W-:Y:S02]  /*a7d0*/  F2FP.BF16.F32.PACK_AB R152, R194, R195 ;  /* 0x000000c3c298723e */ /* 0x004fe400000010ff */
[----:B---3--:R-:W-:Y:S02]  /*a7e0*/  F2FP.BF16.F32.PACK_AB R154, R191, R192 ;  /* 0x000000c0bf9a723e */ /* 0x008fe400000010ff */
[----:B----4-:R-:W-:Y:S02]  /*a7f0*/  F2FP.BF16.F32.PACK_AB R153, R189, R190 ;  /* 0x000000bebd99723e */ /* 0x010fe400000010ff */
[----:B-----5:R-:W-:Y:S01]  /*a800*/  F2FP.BF16.F32.PACK_AB R155, R196, R188 ;  /* 0x000000bcc49b723e */ /* 0x020fe200000010ff */
[----:B------:R0:W-:Y:S06]  /*a810*/  BAR.SYNC.DEFER_BLOCKING R199, 0x100 ;  /* 0x000400c70000751d */ /* 0x0001ec0000010000 */
[----:B-1----:R-:W-:-:S06]  /*a820*/  WARPGROUP.ARRIVE ;  /* 0x00000000000079c5 */ /* 0x002fcc0000000000 */
[----:B------:R-:W-:Y:S01]  /*a830*/  HGMMA.64x256x16.F32.BF16 R24, R152, gdesc[UR4].tnspB, RZ, !UPT, gsb0 ;  /* 0x43e0000498187df0 */ /* 0x000fe2000c0018ff */
        /* <DEDUP_REMOVED lines=8> */
[----:B------:R-:W-:Y:S08]  /*a8c0*/  MUFU.EX2 R185, R185 ;  /* 0x000000b900b97308 */ /* 0x000ff00000000800 */
[----:B------:R-:W1:Y:S08]  /*a8d0*/  MUFU.EX2 R180, R180 ;  /* 0x000000b400b47308 */ /* 0x000e700000000800 */
[----:B------:R-:W-:Y:S08]  /*a8e0*/  MUFU.EX2 R7, R7 ;  /* 0x0000000700077308 */ /* 0x000ff00000000800 */
[----:B------:R-:W-:Y:S08]  /*a8f0*/  MUFU.EX2 R11, R11 ;  /* 0x0000000b000b7308 */ /* 0x000ff00000000800 */
[----:B------:R-:W-:Y:S08]  /*a900*/  MUFU.EX2 R5, R5 ;  /* 0x0000000500057308 */ /* 0x000ff00000000800 */
[----:B------:R-:W2:Y:S08]  /*a910*/  MUFU.EX2 R6, R6 ;  /* 0x0000000600067308 */ /* 0x000eb00000000800 */
[----:B------:R-:W-:Y:S08]  /*a920*/  MUFU.EX2 R10, R10 ;  /* 0x0000000a000a7308 */ /* 0x000ff00000000800 */
[----:B------:R-:W3:Y:S01]  /*a930*/  MUFU.EX2 R13, R13 ;  /* 0x0000000d000d7308 */ /* 0x000ee20000000800 */
[--C-:B------:R-:W-:Y:S01]  /*a940*/  FFMA.FTZ R168, R168, UR39, -R156.reuse ;  /* 0x00000027a8a87c23 */ /* 0x100fe2000801089c */
[--C-:B------:R-:W-:Y:S01]  /*a950*/  FFMA.FTZ R169, R169, UR39, -R156.reuse ;  /* 0x00000027a9a97c23 */ /* 0x100fe2000801089c */
[--C-:B------:R-:W-:Y:S01]  /*a960*/  FFMA.FTZ R170, R170, UR39, -R156.reuse ;  /* 0x00000027aaaa7c23 */ /* 0x100fe2000801089c */
[----:B------:R-:W-:Y:S01]  /*a970*/  FFMA.FTZ R171, R171, UR39, -R156 ;  /* 0x00000027abab7c23 */ /* 0x000fe2000801089c */
[--C-:B------:R-:W-:Y:S01]  /*a980*/  FFMA.FTZ R172, R172, UR39, -R157.reuse ;  /* 0x00000027acac7c23 */ /* 0x100fe2000801089d */
[--C-:B------:R-:W-:Y:S01]  /*a990*/  FFMA.FTZ R173, R173, UR39, -R157.reuse ;  /* 0x00000027adad7c23 */ /* 0x100fe2000801089d */
[--C-:B------:R-:W-:Y:S01]  /*a9a0*/  FFMA.FTZ R174, R174, UR39, -R157.reuse ;  /* 0x00000027aeae7c23 */ /* 0x100fe2000801089d */
[----:B------:R-:W-:Y:S01]  /*a9b0*/  FFMA.FTZ R175, R175, UR39, -R157 ;  /* 0x00000027afaf7c23 */ /* 0x000fe2000801089d */
[----:B------:R-:W-:Y:S08]  /*a9c0*/  MUFU.EX2 R168, R168 ;  /* 0x000000a800a87308 */ /* 0x000ff00000000800 */
[----:B------:R-:W4:Y:S08]  /*a9d0*/  MUFU.EX2 R169, R169 ;  /* 0x000000a900a97308 */ /* 0x000f300000000800 */
[----:B------:R-:W-:Y:S01]  /*a9e0*/  MUFU.EX2 R170, R170 ;  /* 0x000000aa00aa7308 */ /* 0x000fe20000000800 */
[----:B------:R-:W-:-:S02]  /*a9f0*/  WARPGROUP.DEPBAR.LE gsb0, 0x0 ;  /* 0x00008000000079c5 */ /* 0x000fc40000010000 */
[----:B------:R-:W-:Y:S02]  /*aa00*/  VIADD R152, R12, 0x80 ;  /* 0x000000800c987836 */ /* 0x000fe40000000000 */
[----:B------:R-:W-:-:S03]  /*aa10*/  IMAD.MOV.U32 R153, RZ, RZ, 0x40000040 ;  /* 0x40000040ff997424 */ /* 0x000fc600078e00ff */
[----:B------:R-:W-:Y:S02]  /*aa20*/  R2UR UR6, R152 ;  /* 0x00000000980672ca */ /* 0x000fe400000e0000 */
[----:B------:R-:W-:Y:S02]  /*aa30*/  R2UR UR7, R153 ;  /* 0x00000000990772ca */ /* 0x000fe400000e0000 */
[----:B-1----:R-:W-:Y:S02]  /*aa40*/  F2FP.BF16.F32.PACK_AB R152, R180, R185 ;  /* 0x000000b9b498723e */ /* 0x002fe400000010ff */
[----:B--2---:R-:W-:Y:S02]  /*aa50*/  F2FP.BF16.F32.PACK_AB R153, R6, R5 ;  /* 0x000000050699723e */ /* 0x004fe400000010ff */
[----:B------:R-:W-:Y:S02]  /*aa60*/  F2FP.BF16.F32.PACK_AB R154, R11, R7 ;  /* 0x000000070b9a723e */ /* 0x000fe400000010ff */
[----:B---3--:R-:W-:-:S04]  /*aa70*/  F2FP.BF16.F32.PACK_AB R155, R13, R10 ;  /* 0x0000000a0d9b723e */ /* 0x008fc800000010ff */
[----:B------:R-:W-:-:S06]  /*aa80*/  WARPGROUP.ARRIVE ;  /* 0x00000000000079c5 */ /* 0x000fcc0000000000 */
[----:B------:R-:W-:Y:S01]  /*aa90*/  HGMMA.64x256x16.F32.BF16 R24, R152, gdesc[UR4].tnspB, R24, gsb0 ;  /* 0x43e0000498187df0 */ /* 0x000fe20008001818 */
[----:B------:R-:W-:Y:S08]  /*aaa0*/  MUFU.EX2 R171, R171 ;  /* 0x000000ab00ab7308 */ /* 0x000ff00000000800 */
[----:B------:R-:W-:Y:S08]  /*aab0*/  MUFU.EX2 R172, R172 ;  /* 0x000000ac00ac7308 */ /* 0x000ff00000000800 */
[----:B------:R-:W1:Y:S08]  /*aac0*/  MUFU.EX2 R173, R173 ;  /* 0x000000ad00ad7308 */ /* 0x000e700000000800 */
[----:B------:R-:W-:Y:S08]  /*aad0*/  MUFU.EX2 R174, R174 ;  /* 0x000000ae00ae7308 */ /* 0x000ff00000000800 */
[----:B------:R-:W2:Y:S01]  /*aae0*/  MUFU.EX2 R175, R175 ;  /* 0x000000af00af7308 */ /* 0x000ea20000000800 */
        /* <DEDUP_REMOVED lines=9> */
[----:B------:R-:W3:Y:S08]  /*ab80*/  MUFU.EX2 R159, R159 ;  /* 0x0000009f009f7308 */ /* 0x000ef00000000800 */
[----:B------:R-:W-:Y:S08]  /*ab90*/  MUFU.EX2 R161, R161 ;  /* 0x000000a100a17308 */ /* 0x000ff00000000800 */
[----:B------:R-:W-:Y:S08]  /*aba0*/  MUFU.EX2 R166, R166 ;  /* 0x000000a600a67308 */ /* 0x000ff00000000800 */
[----:B------:R-:W-:Y:S08]  /*abb0*/  MUFU.EX2 R3, R3 ;  /* 0x0000000300037308 */ /* 0x000ff00000000800 */
[----:B------:R-:W5:Y:S08]  /*abc0*/  MUFU.EX2 R160, R160 ;  /* 0x000000a000a07308 */ /* 0x000f700000000800 */
[----:B------:R-:W-:Y:S01]  /*abd0*/  MUFU.EX2 R163, R163 ;  /* 0x000000a300a37308 */ /* 0x000fe20000000800 */
[----:B------:R-:W-:-:S02]  /*abe0*/  WARPGROUP.DEPBAR.LE gsb0, 0x0 ;  /* 0x00008000000079c5 */ /* 0x000fc40000010000 */
[----:B------:R-:W-:Y:S02]  /*abf0*/  VIADD R152, R12, 0x100 ;  /* 0x000001000c987836 */ /* 0x000fe40000000000 */
[----:B------:R-:W-:-:S03]  /*ac00*/  IMAD.MOV.U32 R153, RZ, RZ, 0x40000040 ;  /* 0x40000040ff997424 */ /* 0x000fc600078e00ff */
[----:B------:R-:W-:Y:S02]  /*ac10*/  R2UR UR6, R152 ;  /* 0x00000000980672ca */ /* 0x000fe400000e0000 */
[----:B------:R-:W-:Y:S02]  /*ac20*/  R2UR UR7, R153 ;  /* 0x00000000990772ca */ /* 0x000fe400000e0000 */
[----:B----4-:R-:W-:Y:S02]  /*ac30*/  F2FP.BF16.F32.PACK_AB R152, R169, R168 ;  /* 0x000000a8a998723e */ /* 0x010fe400000010ff */
[----:B-1----:R-:W-:Y:S02]  /*ac40*/  F2FP.BF16.F32.PACK_AB R153, R173, R172 ;  /* 0x000000acad99723e */ /* 0x002fe400000010ff */
[----:B------:R-:W-:Y:S02]  /*ac50*/  F2FP.BF16.F32.PACK_AB R154, R171, R170 ;  /* 0x000000aaab9a723e */ /* 0x000fe400000010ff */
[----:B--2---:R-:W-:-:S04]  /*ac60*/  F2FP.BF16.F32.PACK_AB R155, R175, R174 ;  /* 0x000000aeaf9b723e */ /* 0x004fc800000010ff */
[----:B------:R-:W-:-:S06]  /*ac70*/  WARPGROUP.ARRIVE ;  /* 0x00000000000079c5 */ /* 0x000fcc0000000000 */
[----:B------:R-:W-:Y:S01]  /*ac80*/  HGMMA.64x256x16.F32.BF16 R24, R152, gdesc[UR4].tnspB, R24, gsb0 ;  /* 0x43e0000498187df0 */ /* 0x000fe20008001818 */
[----:B------:R-:W1:Y:S01]  /*ac90*/  MUFU.EX2 R167, R167 ;  /* 0x000000a700a77308 */ /* 0x000e620000000800 */
[--C-:B------:R-:W-:Y:S01]  /*aca0*/  FFMA.FTZ R181, R183, UR39, -R156.reuse ;  /* 0x00000027b7b57c23 */ /* 0x100fe2000801089c */
[--C-:B------:R-:W-:Y:S01]  /*acb0*/  FFMA.FTZ R183, R184, UR39, -R157.reuse ;  /* 0x00000027b8b77c23 */ /* 0x100fe2000801089d */
[--C-:B------:R-:W-:Y:S01]  /*acc0*/  FFMA.FTZ R182, R14, UR39, -R156.reuse ;  /* 0x000000270eb67c23 */ /* 0x100fe2000801089c */
[--C-:B------:R-:W-:Y:S01]  /*acd0*/  FFMA.FTZ R20, R20, UR39, -R156.reuse ;  /* 0x0000002714147c23 */ /* 0x100fe2000801089c */
[----:B------:R-:W-:Y:S01]  /*ace0*/  FFMA.FTZ R164, R164, UR39, -R156 ;  /* 0x00000027a4a47c23 */ /* 0x000fe2000801089c */
[--C-:B------:R-:W-:Y:S01]  /*acf0*/  FFMA.FTZ R184, R15, UR39, -R157.reuse ;  /* 0x000000270fb87c23 */ /* 0x100fe2000801089d */
[--C-:B------:R-:W-:Y:S01]  /*ad00*/  FFMA.FTZ R21, R21, UR39, -R157.reuse ;  /* 0x0000002715157c23 */ /* 0x100fe2000801089d */
[----:B------:R-:W-:Y:S01]  /*ad10*/  FFMA.FTZ R165, R165, UR39, -R157 ;  /* 0x00000027a5a57c23 */ /* 0x000fe2000801089d */
[----:B------:R-:W-:Y:S08]  /*ad20*/  MUFU.EX2 R181, R181 ;  /* 0x000000b500b57308 */ /* 0x000ff00000000800 */
[----:B------:R-:W2:Y:S08]  /*ad30*/  MUFU.EX2 R182, R182 ;  /* 0x000000b600b67308 */ /* 0x000eb00000000800 */
[----:B------:R-:W-:Y:S08]  /*ad40*/  MUFU.EX2 R20, R20 ;  /* 0x0000001400147308 */ /* 0x000ff00000000800 */
[----:B------:R-:W-:Y:S08]  /*ad50*/  MUFU.EX2 R164, R164 ;  /* 0x000000a400a47308 */ /* 0x000ff00000000800 */
[----:B------:R-:W-:Y:S08]  /*ad60*/  MUFU.EX2 R183, R183 ;  /* 0x000000b700b77308 */ /* 0x000ff00000000800 */
[----:B------:R-:W4:Y:S08]  /*ad70*/  MUFU.EX2 R184, R184 ;  /* 0x000000b800b87308 */ /* 0x000f300000000800 */
[----:B------:R-:W-:Y:S08]  /*ad80*/  MUFU.EX2 R21, R21 ;  /* 0x0000001500157308 */ /* 0x000ff00000000800 */
[----:B------:R-:W0:Y:S01]  /*ad90*/  MUFU.EX2 R165, R165 ;  /* 0x000000a500a57308 */ /* 0x000e220000000800 */
[----:B------:R-:W-:-:S02]  /*ada0*/  VIADD R14, R12, 0x200 ;  /* 0x000002000c0e7836 */ /* 0x000fc40000000000 */
[----:B------:R-:W-:Y:S01]  /*adb0*/  IMAD.MOV.U32 R15, RZ, RZ, 0x40000040 ;  /* 0x40000040ff0f7424 */ /* 0x000fe200078e00ff */
[----:B------:R-:W-:Y:S02]  /*adc0*/  WARPGROUP.DEPBAR.LE gsb0, 0x0 ;  /* 0x00008000000079c5 */ /* 0x000fe40000010000 */
[----:B------:R-:W-:Y:S02]  /*add0*/  VIADD R152, R12, 0x180 ;  /* 0x000001800c987836 */ /* 0x000fe40000000000 */
[----:B------:R-:W-:-:S03]  /*ade0*/  IMAD.MOV.U32 R153, RZ, RZ, 0x40000040 ;  /* 0x40000040ff997424 */ /* 0x000fc600078e00ff */
[----:B------:R-:W-:Y:S02]  /*adf0*/  R2UR UR6, R152 ;  /* 0x00000000980672ca */ /* 0x000fe400000e0000 */
[----:B------:R-:W-:Y:S02]  /*ae00*/  R2UR UR7, R153 ;  /* 0x00000000990772ca */ /* 0x000fe400000e0000 */
[----:B---3--:R-:W-:Y:S02]  /*ae10*/  F2FP.BF16.F32.PACK_AB R152, R159, R4 ;  /* 0x000000049f98723e */ /* 0x008fe400000010ff */
[----:B-----5:R-:W-:Y:S02]  /*ae20*/  F2FP.BF16.F32.PACK_AB R153, R160, R3 ;  /* 0x00000003a099723e */ /* 0x020fe400000010ff */
[----:B------:R-:W-:Y:S02]  /*ae30*/  F2FP.BF16.F32.PACK_AB R154, R166, R161 ;  /* 0x000000a1a69a723e */ /* 0x000fe400000010ff */
[----:B-1----:R-:W-:-:S04]  /*ae40*/  F2FP.BF16.F32.PACK_AB R155, R167, R163 ;  /* 0x000000a3a79b723e */ /* 0x002fc800000010ff */
[----:B------:R-:W-:-:S06]  /*ae50*/  WARPGROUP.ARRIVE ;  /* 0x00000000000079c5 */ /* 0x000fcc0000000000 */
[----:B------:R-:W-:Y:S01]  /*ae60*/  HGMMA.64x256x16.F32.BF16 R24, R152, gdesc[UR4].tnspB, R24, gsb0 ;  /* 0x43e0000498187df0 */ /* 0x000fe20008001818 */
[----:B------:R-:W-:Y:S02]  /*ae70*/  R2UR UR6, R14 ;  /* 0x000000000e0672ca */ /* 0x000fe400000e0000 */
[----:B------:R-:W-:Y:S01]  /*ae80*/  R2UR UR7, R15 ;  /* 0x000000000f0772ca */ /* 0x000fe200000e0000 */
        /* <DEDUP_REMOVED lines=8> */
[----:B------:R-:W-:Y:S01]  /*af10*/  VIADD R14, R12, 0x280 ;  /* 0x000002800c0e7836 */ /* 0x000fe20000000000 */
[----:B------:R-:W1:Y:S08]  /*af20*/  MUFU.EX2 R193, R193 ;  /* 0x000000c100c17308 */ /* 0x000e700000000800 */
[----:B------:R-:W-:Y:S08]  /*af30*/  MUFU.EX2 R187, R187 ;  /* 0x000000bb00bb7308 */ /* 0x000ff00000000800 */
[----:B------:R-:W-:Y:S08]  /*af40*/  MUFU.EX2 R186, R186 ;  /* 0x000000ba00ba7308 */ /* 0x000ff00000000800 */
[----:B------:R-:W-:Y:S08]  /*af50*/  MUFU.EX2 R156, R156 ;  /* 0x0000009c009c7308 */ /* 0x000ff00000000800 */
[----:B------:R-:W3:Y:S08]  /*af60*/  MUFU.EX2 R158, R158 ;  /* 0x0000009e009e7308 */ /* 0x000ef00000000800 */
[----:B------:R-:W5:Y:S08]  /*af70*/  MUFU.EX2 R178, R178 ;  /* 0x000000b200b27308 */ /* 0x000f700000000800 */
[----:B------:R-:W-:Y:S08]  /*af80*/  MUFU.EX2 R177, R177 ;  /* 0x000000b100b17308 */ /* 0x000ff00000000800 */
[----:B------:R-:W5:Y:S01]  /*af90*/  MUFU.EX2 R12, R157 ;  /* 0x0000009d000c7308 */ /* 0x000f620000000800 */
[----:B------:R-:W-:Y:S01]  /*afa0*/  IMAD.MOV.U32 R15, RZ, RZ, 0x40000040 ;  /* 0x40000040ff0f7424 */ /* 0x000fe200078e00ff */
[----:B------:R-:W-:-:S02]  /*afb0*/  WARPGROUP.DEPBAR.LE gsb0, 0x0 ;  /* 0x00008000000079c5 */ /* 0x000fc40000010000 */
[----:B--2---:R-:W-:Y:S02]  /*afc0*/  F2FP.BF16.F32.PACK_AB R152, R182, R181 ;  /* 0x000000b5b698723e */ /* 0x004fe400000010ff */
[----:B----4-:R-:W-:Y:S02]  /*afd0*/  F2FP.BF16.F32.PACK_AB R153, R184, R183 ;  /* 0x000000b7b899723e */ /* 0x010fe400000010ff */
[----:B------:R-:W-:Y:S02]  /*afe0*/  F2FP.BF16.F32.PACK_AB R154, R164, R20 ;  /* 0x00000014a49a723e */ /* 0x000fe400000010ff */
[----:B0-----:R-:W-:-:S04]  /*aff0*/  F2FP.BF16.F32.PACK_AB R155, R165, R21 ;  /* 0x00000015a59b723e */ /* 0x001fc800000010ff */
[----:B------:R-:W-:-:S06]  /*b000*/  WARPGROUP.ARRIVE ;  /* 0x00000000000079c5 */ /* 0x000fcc0000000000 */
[----:B------:R-:W-:Y:S01]  /*b010*/  HGMMA.64x256x16.F32.BF16 R24, R152, gdesc[UR4].tnspB, R24, gsb0 ;  /* 0x43e0000498187df0 */ /* 0x000fe20008001818 */
[----:B------:R-:W-:Y:S02]  /*b020*/  R2UR UR6, R14 ;  /* 0x000000000e0672ca */ /* 0x000fe400000e0000 */
[----:B------:R-:W-:Y:S01]  /*b030*/  R2UR UR7, R15 ;  /* 0x000000000f0772ca */ /* 0x000fe200000e0000 */
        /* <DEDUP_REMOVED lines=36> */
[----:B------:R-:W-:Y:S02]  /*b280*/  ISETP.GE.AND P2, PT, R197, 0x61, PT ;  /* 0x00000061c500780c */ /* 0x000fe40003f46270 */
[----:B------:R-:W-:Y:S01]  /*b290*/  FADD.FTZ R164, R164, R181 ;  /* 0x000000b5a4a47221 */ /* 0x000fe20000010000 */
[----:B------:R-:W-:Y:S01]  /*b2a0*/  FADD.FTZ R165, R165, R184 ;  /* 0x000000b8a5a57221 */ /* 0x000fe20000010000 */
[----:B------:R-:W-:Y:S02]  /*b2b0*/  @!P1 VIADD R0, R0, 0x32460 ;  /* 0x0003246000009836 */ /* 0x000fe40000000000 */
[----:B-1----:R-:W-:Y:S01]  /*b2c0*/  FADD.FTZ R164, R193, R164 ;  /* 0x000000a4c1a47221 */ /* 0x002fe20000010000 */
[----:B---3--:R-:W-:Y:S02]  /*b2d0*/  FADD.FTZ R165, R158, R165 ;  /* 0x000000a59ea57221 */ /* 0x008fe40000010000 */
[----:B------:R-:W-:Y:S01]  /*b2e0*/  @!P1 PRMT R0, RZ, 0x654, R0 ;  /* 0x00000654ff009816 */ /* 0x000fe20000000000 */
[----:B------:R-:W-:-:S02]  /*b2f0*/  WARPGROUP.DEPBAR.LE gsb0, 0x0 ;  /* 0x00008000000079c5 */ /* 0x000fc40000010000 */
[----:B------:R-:W-:Y:S02]  /*b300*/  F2FP.BF16.F32.PACK_AB R152, R187, R193 ;  /* 0x000000c1bb98723e */ /* 0x000fe400000010ff */
[----:B-----5:R-:W-:Y:S02]  /*b310*/  F2FP.BF16.F32.PACK_AB R153, R178, R158 ;  /* 0x0000009eb299723e */ /* 0x020fe400000010ff */
[----:B------:R-:W-:Y:S02]  /*b320*/  F2FP.BF16.F32.PACK_AB R154, R156, R186 ;  /* 0x000000ba9c9a723e */ /* 0x000fe400000010ff */
[----:B------:R-:W-:-:S04]  /*b330*/  F2FP.BF16.F32.PACK_AB R155, R12, R177 ;  /* 0x000000b10c9b723e */ /* 0x000fc800000010ff */
[----:B------:R-:W-:-:S06]  /*b340*/  WARPGROUP.ARRIVE ;  /* 0x00000000000079c5 */ /* 0x000fcc0000000000 */
[----:B------:R-:W-:Y:S01]  /*b350*/  HGMMA.64x256x16.F32.BF16 R24, R152, gdesc[UR4].tnspB, R24, gsb0 ;  /* 0x43e0000498187df0 */ /* 0x000fe20008001818 */
[----:B------:R-:W-:Y:S01]  /*b360*/  FADD.FTZ R187, R187, R164 ;  /* 0x000000a4bbbb7221 */ /* 0x000fe20000010000 */
[----:B------:R-:W-:-:S03]  /*b370*/  FADD.FTZ R178, R178, R165 ;  /* 0x000000a5b2b27221 */ /* 0x000fc60000010000 */
[----:B------:R-:W-:Y:S01]  /*b380*/  FADD.FTZ R187, R186, R187 ;  /* 0x000000bbbabb7221 */ /* 0x000fe20000010000 */
[----:B------:R-:W-:-:S03]  /*b390*/  FADD.FTZ R177, R177, R178 ;  /* 0x000000b2b1b17221 */ /* 0x000fc60000010000 */
[----:B------:R-:W-:Y:S01]  /*b3a0*/  FADD.FTZ R7, R156, R187 ;  /* 0x000000bb9c077221 */ /* 0x000fe20000010000 */
[----:B------:R-:W-:Y:S01]  /*b3b0*/  FADD.FTZ R4, R12, R177 ;  /* 0x000000b10c047221 */ /* 0x000fe20000010000 */
[----:B------:R-:W-:Y:S02]  /*b3c0*/  WARPGROUP.DEPBAR.LE gsb0, 0x0 ;  /* 0x00008000000079c5 */ /* 0x000fe40000010000 */
[----:B------:R0:W-:Y:S01]  /*b3d0*/  @!P1 SYNCS.ARRIVE.TRANS64.RED.A1T0 RZ, [R0+URZ], RZ ;  /* 0x000000ff00ff99a7 */ /* 0x0001e2000810043f */
[----:B------:R-:W-:Y:S05]  /*b3e0*/  @!P2 BRA `(.L_x_8280) ;  /* 0x0000002c00a8a947 */ /* 0x000fea0003800000 */
[----:B0-----:R-:W-:Y:S02]  /*b3f0*/  VIADD R0, R198, 0xfffffffe ;  /* 0xfffffffec6007836 */ /* 0x001fe40000000000 */
[----:B------:R-:W-:Y:S02]  /*b400*/  IMAD.MOV.U32 R6, RZ, RZ, R8 ;  /* 0x000000ffff067224 */ /* 0x000fe400078e0008 */
[----:B------:R-:W-:-:S07]  /*b410*/  IMAD.MOV.U32 R5, RZ, RZ, R162 ;  /* 0x000000ffff057224 */ /* 0x000fce00078e00a2 */
.L_x_8290:
[----:B------:R-:W-:Y:S01]  /*b420*/  VIADD R22, R22, 0x1 ;  /* 0x0000000116167836 */ /* 0x000fe20000000000 */
[----:B------:R-:W-:Y:S05]  /*b430*/  YIELD ;  /* 0x0000000000007946 */ /* 0x000fea0003800000 */
[----:B------:R-:W-:Y:S02]  /*b440*/  ISETP.NE.AND P3, PT, R22, 0x2, PT ;  /* 0x000000021600780c */ /* 0x000fe40003f65270 */
[C---:B------:R-:W-:Y:S01]  /*b450*/  ISETP.GT.AND P2, PT, R0.reuse, RZ, PT ;  /* 0x000000ff0000720c */ /* 0x040fe20003f44270 */
[----:B------:R-:W-:Y:S01]  /*b460*/  VIADD R0, R0, 0xffffffff ;  /* 0xffffffff00007836 */ /* 0x000fe20000000000 */
[----:B-1----:R-:W-:-:S02]  /*b470*/  SEL R3, RZ, 0x1, P3 ;  /* 0x00000001ff037807 */ /* 0x002fc40001800000 */
[----:B------:R-:W-:Y:S02]  /*b480*/  SEL R22, R22, RZ, P3 ;  /* 0x000000ff16167207 */ /* 0x000fe40001800000 */
[----:B------:R-:W-:Y:S01]  /*b490*/  LOP3.LUT R200, R200, R3, RZ, 0x3c, !PT ;  /* 0x00000003c8c87212 */ /* 0x000fe200078e3cff */
[----:B------:R-:W-:Y:S06]  /*b4a0*/  @!P0 BRA `(.L_x_8281) ;  /* 0x0000000000048947 */ /* 0x000fec0003800000 */
[----:B------:R-:W-:Y:S01]  /*b4b0*/  BPT.TRAP 0x1 ;  /* 0x000000040000795c */ /* 0x000fe20000300000 */
.L_x_8281:
[----:B------:R-:W-:Y:S01]  /*b4c0*/  IMAD R3, R22, 0x8, R18 ;  /* 0x0000000816037824 */ /* 0x000fe200078e0212 */
[----:B------:R-:W-:-:S04]  /*b4d0*/  SHF.L.U32 R12, R200, 0x1f, RZ ;  /* 0x0000001fc80c7819 */ /* 0x000fc800000006ff */
[----:B------:R0:W1:Y:S01]  /*b4e0*/  SYNCS.PHASECHK.TRANS64.TRYWAIT P3, [R3+URZ+0x32430], R12 ;  /* 0x0324300c030075a7 */ /* 0x000062000806017f */
[----:B------:R-:W-:Y:S05]  /*b4f0*/  @!P0 BRA `(.L_x_8282) ;  /* 0x0000000000048947 */ /* 0x000fea0003800000 */
[----:B------:R-:W-:Y:S01]  /*b500*/  BPT.TRAP 0x1 ;  /* 0x000000040000795c */ /* 0x000fe20000300000 */
.L_x_8282:
[----:B------:R-:W-:Y:S02]  /*b510*/  IMAD R8, R22, 0x300, R225 ;  /* 0x0000030016087824 */ /* 0x000fe400078e02e1 */
[----:B------:R-:W-:Y:S01]  /*b520*/  IMAD.MOV.U32 R9, RZ, RZ, 0x40000040 ;  /* 0x40000040ff097424 */ /* 0x000fe200078e00ff */
[----:B-1----:R-:W-:Y:S06]  /*b530*/  @P3 BRA `(.L_x_8283) ;  /* 0x0000000000083947 */ /* 0x002fec0003800000 */
[----:B------:R-:W1:Y:S02]  /*b540*/  SYNCS.PHASECHK.TRANS64.TRYWAIT P3, [R3+URZ+0x32430], R12 ;  /* 0x0324300c030075a7 */ /* 0x000e64000806017f */
[----:B-1----:R-:W-:Y:S05]  /*b550*/  @!P3 BRA `(.L_x_8284) ;  /* 0x000000c00090b947 */ /* 0x002fea0003800000 */
.L_x_8283:
[----:B------:R-:W2:Y:S04]  /*b560*/  LDL.64 R152, [R1+0x70] ;  /* 0x0000700001987983 */ /* 0x000ea80000100a00 */
[----:B------:R-:W3:Y:S04]  /*b570*/  LDL.64 R202, [R1+0x68] ;  /* 0x0000680001ca7983 */ /* 0x000ee80000100a00 */
[----:B------:R-:W4:Y:S01]  /*b580*/  LDL.64 R20, [R1+0x60] ;  /* 0x0000600001147983 */ /* 0x000f220000100a00 */
[----:B------:R-:W-:Y:S05]  /*b590*/  WARPSYNC.ALL ;  /* 0x0000000000007948 */ /* 0x000fea0003800000 */
[----:B------:R-:W5:Y:S01]  /*b5a0*/  LDL.64 R14, [R1+0x58] ;  /* 0x00005800010e7983 */ /* 0x000f620000100a00 */
[C---:B------:R-:W-:Y:S01]  /*b5b0*/  R2UR UR6, R8.reuse ;  /* 0x00000000080672ca */ /* 0x040fe200000e0000 */
[----:B------:R-:W-:Y:S01]  /*b5c0*/  VIADD R10, R8, 0x2 ;  /* 0x00000002080a7836 */ /* 0x000fe20000000000 */
[----:B------:R-:W-:Y:S01]  /*b5d0*/  R2UR UR7, R9 ;  /* 0x00000000090772ca */ /* 0x000fe200000e0000 */
[----:B------:R-:W-:-:S02]  /*b5e0*/  IMAD.MOV.U32 R11, RZ, RZ, 0x40000040 ;  /* 0x40000040ff0b7424 */ /* 0x000fc400078e00ff */
[----:B------:R-:W-:Y:S01]  /*b5f0*/  IMAD.MOV.U32 R9, RZ, RZ, 0x40000040 ;  /* 0x40000040ff097424 */ /* 0x000fe200078e00ff */
[----:B--2---:R-:W-:Y:S02]  /*b600*/  R2UR UR4, R152 ;  /* 0x00000000980472ca */ /* 0x004fe400000e0000 */
[----:B------:R-:W-:Y:S02]  /*b610*/  R2UR UR5, R153 ;  /* 0x00000000990572ca */ /* 0x000fe400000e0000 */
[----:B------:R-:W-:-:S11]  /*b620*/  WARPGROUP.ARRIVE ;  /* 0x00000000000079c5 */ /* 0x000fd60000000000 */
[----:B------:R-:W-:Y:S01]  /*b630*/  HGMMA.64x96x16.F32.BF16 R152, gdesc[UR4], RZ, !UPT, gsb0 ;  /* 0x01600000049879f0 */ /* 0x000fe2000c0018ff */
[----:B------:R-:W-:Y:S01]  /*b640*/  R2UR UR6, R10 ;  /* 0x000000000a0672ca */ /* 0x000fe200000e0000 */
[C---:B------:R-:W-:Y:S01]  /*b650*/  VIADD R10, R8.reuse, 0x4 ;  /* 0x00000004080a7836 */ /* 0x040fe20000000000 */
[----:B------:R-:W-:Y:S01]  /*b660*/  R2UR UR7, R11 ;  /* 0x000000000b0772ca */ /* 0x000fe200000e0000 */
[----:B------:R-:W-:Y:S01]  /*b670*/  VIADD R8, R8, 0x6 ;  /* 0x0000000608087836 */ /* 0x000fe20000000000 */
[----:B---3--:R-:W-:Y:S02]  /*b680*/  R2UR UR4, R202 ;  /* 0x00000000ca0472ca */ /* 0x008fe400000e0000 */
[----:B------:R-:W-:Y:S02]  /*b690*/  R2UR UR5, R203 ;  /* 0x00000000cb0572ca */ /* 0x000fe400000e0000 */
[----:B------:R-:W-:Y:S01]  /*b6a0*/  MOV R11, 0x40000040 ;  /* 0x40000040000b7802 */ /* 0x000fe20000000f00 */
[----:B------:R-:W-:-:S02]  /*b6b0*/  WARPGROUP.DEPBAR.LE gsb0, 0x0 ;  /* 0x00008000000079c5 */ /* 0x000fc40000010000 */
[----:B------:R-:W-:-:S08]  /*b6c0*/  WARPGROUP.ARRIVE ;  /* 0x00000000000079c5 */ /* 0x000fd00000000000 */
[----:B------:R-:W-:Y:S01]  /*b6d0*/  HGMMA.64x96x16.F32.BF16 R152, gdesc[UR4], R152, gsb0 ;  /* 0x01600000049879f0 */ /* 0x000fe20008001898 */
[----:B------:R-:W-:Y:S02]  /*b6e0*/  R2UR UR6, R10 ;  /* 0x000000000a0672ca */ /* 0x000fe400000e0000 */
[----:B------:R-:W-:Y:S02]  /*b6f0*/  R2UR UR7, R11 ;  /* 0x000000000b0772ca */ /* 0x000fe400000e0000 */
[----:B----4-:R-:W-:Y:S02]  /*b700*/  R2UR UR4, R20 ;  /* 0x00000000140472ca */ /* 0x010fe400000e0000 */
[----:B------:R-:W-:Y:S01]  /*b710*/  R2UR UR5, R21 ;  /* 0x00000000150572ca */ /* 0x000fe200000e0000 */
[----:B------:R-:W-:Y:S02]  /*b720*/  WARPGROUP.DEPBAR.LE gsb0, 0x0 ;  /* 0x00008000000079c5 */ /* 0x000fe40000010000 */
[----:B------:R-:W-:-:S10]  /*b730*/  WARPGROUP.ARRIVE ;  /* 0x00000000000079c5 */ /* 0x000fd40000000000 */
[----:B------:R-:W-:Y:S01]  /*b740*/  HGMMA.64x96x16.F32.BF16 R152, gdesc[UR4], R152, gsb0 ;  /* 0x01600000049879f0 */ /* 0x000fe20008001898 */
[----:B------:R-:W-:Y:S02]  /*b750*/  R2UR UR6, R8 ;  /* 0x00000000080672ca */ /* 0x000fe400000e0000 */
[----:B------:R-:W-:Y:S02]  /*b760*/  R2UR UR7, R9 ;  /* 0x00000000090772ca */ /* 0x000fe400000e0000 */
[----:B-----5:R-:W-:Y:S02]  /*b770*/  R2UR UR4, R14 ;  /* 0x000000000e0472ca */ /* 0x020fe400000e0000 */
[----:B------:R-:W-:Y:S01]  /*b780*/  R2UR UR5, R15 ;  /* 0x000000000f0572ca */ /* 0x000fe200000e0000 */
[----:B------:R-:W-:Y:S02]  /*b790*/  WARPGROUP.DEPBAR.LE gsb0, 0x0 ;  /* 0x00008000000079c5 */ /* 0x000fe40000010000 */
[----:B------:R-:W-:-:S10]  /*b7a0*/  WARPGROUP.ARRIVE ;  /* 0x00000000000079c5 */ /* 0x000fd40000000000 */
[----:B------:R-:W-:Y:S03]  /*b7b0*/  HGMMA.64x96x16.F32.BF16 R152, gdesc[UR4], R152, gsb0 ;  /* 0x01600000049879f0 */ /* 0x000fe60008001898 */
[----:B------:R-:W-:Y:S02]  /*b7c0*/  WARPGROUP.DEPBAR.LE gsb0, 0x0 ;  /* 0x00008000000079c5 */ /* 0x000fe40000010000 */
[----:B------:R-:W-:Y:S05]  /*b7d0*/  @!P0 BRA `(.L_x_8285) ;  /* 0x0000000000048947 */ /* 0x000fea0003800000 */
[----:B------:R-:W-:Y:S01]  /*b7e0*/  BPT.TRAP 0x1 ;  /* 0x000000040000795c */ /* 0x000fe20000300000 */
.L_x_8285:
[----:B------:R2:W3:Y:S01]  /*b7f0*/  SYNCS.PHASECHK.TRANS64.TRYWAIT P3, [R3+URZ+0x32450], R12 ;  /* 0x0324500c030075a7 */ /* 0x0004e2000806017f */
[----:B------:R-:W-:Y:S05]  /*b800*/  @!P0 BRA `(.L_x_8286) ;  /* 0x0000000000048947 */ /* 0x000fea0003800000 */
[----:B------:R-:W-:Y:S01]  /*b810*/  BPT.TRAP 0x1 ;  /* 0x000000040000795c */ /* 0x000fe20000300000 */
.L_x_8286:
[----:B------:R-:W-:Y:S04]  /*b820*/  BSSY B0, `(.L_x_8287) ;  /* 0x0000004000007945 */ /* 0x000fe80003800000 */
[----:B---3--:R-:W-:Y:S05]  /*b830*/  @P3 BRA `(.L_x_8288) ;  /* 0x0000000000083947 */ /* 0x008fea0003800000 */
[----:B------:R-:W3:Y:S02]  /*b840*/  SYNCS.PHASECHK.TRANS64.TRYWAIT P3, [R3+URZ+0x32450], R12 ;  /* 0x0324500c030075a7 */ /* 0x000ee4000806017f */
[----:B---3--:R-:W-:Y:S05]  /*b850*/  @!P3 BRA `(.L_x_8289) ;  /* 0x000000bc00e4b947 */ /* 0x008fea0003800000 */
.L_x_8288:
[----:B------:R-:W-:Y:S05]  /*b860*/  BSYNC B0 ;  /* 0x0000000000007941 */ /* 0x000fea0003800000 */
.L_x_8287:
[----:B------:R-:W-:Y:S05]  /*b870*/  WARPSYNC.ALL ;  /* 0x0000000000007948 */ /* 0x000fea0003800000 */
[----:B------:R-:W4:Y:S04]  /*b880*/  LDL R8, [R1+0x78] ;  /* 0x0000780001087983 */ /* 0x000f280000100800 */
[----:B------:R-:W5:Y:S04]  /*b890*/  LDL.64 R204, [R1+0x50] ;  /* 0x0000500001cc7983 */ /* 0x000f680000100a00 */
[----:B------:R-:W5:Y:S04]  /*b8a0*/  LDL.64 R202, [R1+0x48] ;  /* 0x0000480001ca7983 */ /* 0x000f680000100a00 */
[----:B------:R-:W5:Y:S01]  /*b8b0*/  LDL.64 R20, [R1+0x40] ;  /* 0x0000400001147983 */ /* 0x000f620000100a00 */
[----:B------:R-:W-:-:S03]  /*b8c0*/  IMAD.MOV.U32 R9, RZ, RZ, 0x40000040 ;  /* 0x40000040ff097424 */ /* 0x000fc600078e00ff */
[----:B------:R-:W5:Y:S02]  /*b8d0*/  LDL.64 R14, [R1+0x38] ;  /* 0x00003800010e7983 */ /* 0x000f640000100a00 */
[----:B------:R-:W-:Y:S01]  /*b8e0*/  R2UR UR7, R9 ;  /* 0x00000000090772ca */ /* 0x000fe200000e0000 */
[----:B------:R-:W-:Y:S01]  /*b8f0*/  WARPGROUP.ARRIVE ;  /* 0x00000000000079c5 */ /* 0x000fe20000000000 */
[----:B------:R-:W-:Y:S01]  /*b900*/  IMAD.MOV.U32 R11, RZ, RZ, 0x40000040 ;  /* 0x40000040ff0b7424 */ /* 0x000fe200078e00ff */
[----:B0123--:R-:W2:Y:S04]  /*b910*/  LDL.64 R12, [R1+0x30] ;  /* 0x00003000010c7983 */ /* 0x00fea80000100a00 */
[----:B------:R-:W3:Y:S01]  /*b920*/  LDL.64 R206, [R1+0x28] ;  /* 0x0000280001ce7983 */ /* 0x000ee20000100a00 */
[----:B----4-:R-:W-:Y:S01]  /*b930*/  R2UR UR4, R8 ;  /* 0x00000000080472ca */ /* 0x010fe200000e0000 */
[----:B------:R-:W-:Y:S01]  /*b940*/  IMAD.MOV.U32 R8, RZ, RZ, 0xc00 ;  /* 0x00000c00ff087424 */ /* 0x000fe200078e00ff */
[----:B-----5:R-:W-:-:S11]  /*b950*/  R2UR UR5, R205 ;  /* 0x00000000cd0572ca */ /* 0x020fd600000e0000 */
[----:B------:R-:W-:Y:S01]  /*b960*/  IMAD R8, R22, R8, UR4 ;  /* 0x0000000416087e24 */ /* 0x000fe2000f8e0208 */
[----:B------:R-:W-:Y:S02]  /*b970*/  R2UR UR4, R204 ;  /* 0x00000000cc0472ca */ /* 0x000fe400000e0000 */
[----:B------:R-:W4:Y:S02]  /*b980*/  LDL.64 R204, [R1+0x20] ;  /* 0x0000200001cc7983 */ /* 0x000f240000100a00 */
[----:B------:R-:W-:-:S13]  /*b990*/  R2UR UR6, R8 ;  /* 0x00000000080672ca */ /* 0x000fda00000e0000 */
[----:B------:R-:W-:Y:S01]  /*b9a0*/  HGMMA.64x96x16.F32.BF16 R152, gdesc[UR4], R152, gsb0 ;  /* 0x01600000049879f0 */ /* 0x000fe20008001898 */
[----:B------:R-:W-:Y:S01]  /*b9b0*/  VIADD R10, R8, 0x2 ;  /* 0x00000002080a7836 */ /* 0x000fe20000000000 */
[----:B------:R-:W-:Y:S02]  /*b9c0*/  R2UR UR7, R11 ;  /* 0x000000000b0772ca */ /* 0x000fe400000e0000 */
[----:B------:R-:W-:Y:S02]  /*b9d0*/  R2UR UR4, R202 ;  /* 0x00000000ca0472ca */ /* 0x000fe400000e0000 */
[----:B------:R-:W-:Y:S02]  /*b9e0*/  R2UR UR6, R10 ;  /* 0x000000000a0672ca */ /* 0x000fe400000e0000 */
[----:B------:R-:W-:Y:S01]  /*b9f0*/  R2UR UR5, R203 ;  /* 0x00000000cb0572ca */ /* 0x000fe200000e0000 */
[----:B------:R-:W-:Y:S01]  /*ba00*/  VIADD R10, R8, 0x4 ;  /* 0x00000004080a7836 */ /* 0x000fe20000000000 */
[----:B------:R-:W5:Y:S01]  /*ba10*/  LDL.64 R202, [R1+0x18] ;  /* 0x0000180001ca7983 */ /* 0x000f620000100a00 */
        /* <DEDUP_REMOVED lines=26> */
[----:B--2---:R-:W-:Y:S02]  /*bbc0*/  R2UR UR4, R12 ;  /* 0x000000000c0472ca */ /* 0x004fe400000e0000 */
[----:B------:R-:W-:Y:S01]  /*bbd0*/  R2UR UR5, R13 ;  /* 0x000000000d0572ca */ /* 0x000fe200000e0000 */
[----:B------:R-:W-:Y:S01]  /*bbe0*/  VIADD R10, R8, 0x302 ;  /* 0x00000302080a7836 */ /* 0x000fe20000000000 */
[----:B------:R-:W2:Y:S01]  /*bbf0*/  LDL.64 R12, [R1] ;  /* 0x00000000010c7983 */ /* 0x000ea20000100a00 */
[----:B------:R-:W-:Y:S01]  /*bc00*/  IMAD.MOV.U32 R11, RZ, RZ, 0x40000040 ;  /* 0x40000040ff0b7424 */ /* 0x000fe200078e00ff */
[----:B------:R-:W-:-:S02]  /*bc10*/  WARPGROUP.DEPBAR.LE gsb0, 0x0 ;  /* 0x00008000000079c5 */ /* 0x000fc40000010000 */
[----:B------:R-:W-:-:S07]  /*bc20*/  WARPGROUP.ARRIVE ;  /* 0x00000000000079c5 */ /* 0x000fce0000000000 */
[----:B------:R-:W-:Y:S01]  /*bc30*/  HGMMA.64x96x16.F32.BF16 R152, gdesc[UR4], R152, gsb0 ;  /* 0x01600000049879f0 */ /* 0x000fe20008001898 */
        /* <DEDUP_REMOVED lines=40> */
[----:B------:R-:W-:Y:S01]  /*bec0*/  IMAD.MOV.U32 R11, RZ, RZ, 0x40000040 ;  /* 0x40000040ff0b7424 */ /* 0x000fe200078e00ff */
[----:B------:R-:W-:Y:S01]  /*bed0*/  IADD3 R10, R8, 0x604, RZ ;  /* 0x00000604080a7810 */ /* 0x000fe20007ffe0ff */
[----:B------:R-:W-:-:S02]  /*bee0*/  WARPGROUP.DEPBAR.LE gsb0, 0x0 ;  /* 0x00008000000079c5 */ /* 0x000fc40000010000 */
[----:B------:R-:W-:-:S08]  /*bef0*/  WARPGROUP.ARRIVE ;  /* 0x00000000000079c5 */ /* 0x000fd00000000000 */
[----:B------:R-:W-:Y:S01]  /*bf00*/  HGMMA.64x96x16.F32.BF16 R152, gdesc[UR4], R152, gsb0 ;  /* 0x01600000049879f0 */ /* 0x000fe20008001898 */
        /* <DEDUP_REMOVED lines=51> */
[----:B------:R-:W-:Y:S03]  /*c240*/  HGMMA.64x96x16.F32.BF16 R152, gdesc[UR4], R152, gsb0 ;  /* 0x01600000049879f0 */ /* 0x000fe60008001898 */
[----:B------:R-:W-:Y:S02]  /*c250*/  WARPGROUP.DEPBAR.LE gsb0, 0x0 ;  /* 0x00008000000079c5 */ /* 0x000fe40000010000 */
[----:B------:R-:W-:Y:S01]  /*c260*/  FMUL.FTZ R8, R152, UR38 ;  /* 0x0000002698087c20 */ /* 0x000fe20008410000 */
[----:B------:R-:W-:Y:S01]  /*c270*/  FMUL.FTZ R9, R153, UR38 ;  /* 0x0000002699097c20 */ /* 0x000fe20008410000 */
[----:B------:R-:W-:-:S04]  /*c280*/  FMUL.FTZ R12, R156, UR38 ;  /* 0x000000269c0c7c20 */ /* 0x000fc80008410000 */
[----:B------:R-:W0:Y:S01]  /*c290*/  MUFU.TANH R8, R8 ;  /* 0x0000000800087308 */ /* 0x000e220000002400 */
[----:B------:R-:W-:Y:S01]  /*c2a0*/  FMUL.FTZ R15, R157, UR38 ;  /* 0x000000269d0f7c20 */ /* 0x000fe20008410000 */
[----:B------:R-:W-:-:S06]  /*c2b0*/  FMUL.FTZ R13, R160, UR38 ;  /* 0x00000026a00d7c20 */ /* 0x000fcc0008410000 */
[----:B------:R-:W1:Y:S01]  /*c2c0*/  MUFU.TANH R9, R9 ;  /* 0x0000000900097308 */ /* 0x000e620000002400 */
[----:B------:R-:W-:-:S07]  /*c2d0*/  FMUL.FTZ R14, R161, UR38 ;  /* 0x00000026a10e7c20 */ /* 0x000fce0008410000 */
[----:B------:R-:W2:Y:S01]  /*c2e0*/  MUFU.TANH R12, R12 ;  /* 0x0000000c000c7308 */ /* 0x000ea20000002400 */
[----:B0-----:R-:W-:Y:S01]  /*c2f0*/  FMNMX.FTZ R152, R8, R5, !PT ;  /* 0x0000000508987209 */ /* 0x001fe20007810000 */
[----:B------:R-:W-:-:S06]  /*c300*/  FMUL.FTZ R156, R164, UR38 ;  /* 0x00000026a49c7c20 */ /* 0x000fcc0008410000 */
[----:B------:R-:W0:Y:S01]  /*c310*/  MUFU.TANH R15, R15 ;  /* 0x0000000f000f7308 */ /* 0x000e220000002400 */
[----:B-1----:R-:W-:Y:S01]  /*c320*/  FMNMX.FTZ R152, R9, R152, !PT ;  /* 0x0000009809987209 */ /* 0x002fe20007810000 */
[----:B------:R-:W-:-:S06]  /*c330*/  FMUL.FTZ R157, R165, UR38 ;  /* 0x00000026a59d7c20 */ /* 0x000fcc0008410000 */
[----:B------:R-:W1:Y:S01]  /*c340*/  MUFU.TANH R13, R13 ;  /* 0x0000000d000d7308 */ /* 0x000e620000002400 */
[----:B------:R-:W-:Y:S01]  /*c350*/  FMUL.FTZ R10, R154, UR38 ;  /* 0x000000269a0a7c20 */ /* 0x000fe20008410000 */
[----:B--2---:R-:W-:-:S06]  /*c360*/  FMNMX.FTZ R152, R12, R152, !PT ;  /* 0x000000980c987209 */ /* 0x004fcc0007810000 */
[----:B------:R-:W2:Y:S01]  /*c370*/  MUFU.TANH R14, R14 ;  /* 0x0000000e000e7308 */ /* 0x000ea20000002400 */
[----:B------:R-:W-:Y:S01]  /*c380*/  FMUL.FTZ R210, R168, UR38 ;  /* 0x00000026a8d27c20 */ /* 0x000fe20008410000 */
[----:B------:R-:W-:Y:S01]  /*c390*/  FMUL.FTZ R11, R155, UR38 ;  /* 0x000000269b0b7c20 */ /* 0x000fe20008410000 */
[----:B0-----:R-:W-:-:S05]  /*c3a0*/  FMNMX.FTZ R152, R15, R152, !PT ;  /* 0x000000980f987209 */ /* 0x001fca0007810000 */
[----:B------:R-:W0:Y:S01]  /*c3b0*/  MUFU.TANH R156, R156 ;  /* 0x0000009c009c7308 */ /* 0x000e220000002400 */
[----:B------:R-:W-:Y:S01]  /*c3c0*/  FMUL.FTZ R209, R169, UR38 ;  /* 0x00000026a9d17c20 */ /* 0x000fe20008410000 */
[----:B------:R-:W-:Y:S01]  /*c3d0*/  FMUL.FTZ R20, R158, UR38 ;  /* 0x000000269e147c20 */ /* 0x000fe20008410000 */
[----:B-1----:R-:W-:-:S05]  /*c3e0*/  FMNMX.FTZ R152, R13, R152, !PT ;  /* 0x000000980d987209 */ /* 0x002fca0007810000 */
[----:B------:R-:W1:Y:S01]  /*c3f0*/  MUFU.TANH R157, R157 ;  /* 0x0000009d009d7308 */ /* 0x000e620000002400 */
[----:B------:R-:W-:Y:S01]  /*c400*/  FMUL.FTZ R205, R172, UR38 ;  /* 0x00000026accd7c20 */ /* 0x000fe20008410000 */
[----:B------:R-:W-:-:S06]  /*c410*/  FMUL.FTZ R21, R159, UR38 ;  /* 0x000000269f157c20 */ /* 0x000fcc0008410000 */
[----:B------:R-:W3:Y:S01]  /*c420*/  MUFU.TANH R10, R10 ;  /* 0x0000000a000a7308 */ /* 0x000ee20000002400 */
[----:B--2---:R-:W-:Y:S01]  /*c430*/  FMNMX.FTZ R152, R14, R152, !PT ;  /* 0x000000980e987209 */ /* 0x004fe20007810000 */
[----:B------:R-:W-:-:S06]  /*c440*/  FMUL.FTZ R204, R173, UR38 ;  /* 0x00000026adcc7c20 */ /* 0x000fcc0008410000 */
[----:B------:R-:W2:Y:S01]  /*c450*/  MUFU.TANH R210, R210 ;  /* 0x000000d200d27308 */ /* 0x000ea20000002400 */
[----:B------:R-:W-:-:S07]  /*c460*/  FMUL.FTZ R203, R162, UR38 ;  /* 0x00000026a2cb7c20 */ /* 0x000fce0008410000 */
[----:B------:R-:W4:Y:S01]  /*c470*/  MUFU.TANH R11, R11 ;  /* 0x0000000b000b7308 */ /* 0x000f220000002400 */
[----:B0-----:R-:W-:Y:S01]  /*c480*/  FMNMX.FTZ R152, R156, R152, !PT ;  /* 0x000000989c987209 */ /* 0x001fe20007810000 */
[----:B------:R-:W-:-:S06]  /*c490*/  FMUL.FTZ R219, R176, UR38 ;  /* 0x00000026b0db7c20 */ /* 0x000fcc0008410000 */
[----:B------:R-:W0:Y:S01]  /*c4a0*/  MUFU.TANH R209, R209 ;  /* 0x000000d100d17308 */ /* 0x000e220000002400 */
[----:B------:R-:W-:-:S07]  /*c4b0*/  FMUL.FTZ R202, R163, UR38 ;  /* 0x00000026a3ca7c20 */ /* 0x000fce0008410000 */
[----:B------:R-:W5:Y:S01]  /*c4c0*/  MUFU.TANH R20, R20 ;  /* 0x0000001400147308 */ /* 0x000f620000002400 */
[----:B-1----:R-:W-:Y:S01]  /*c4d0*/  FMNMX.FTZ R152, R157, R152, !PT ;  /* 0x000000989d987209 */ /* 0x002fe20007810000 */
[----:B------:R-:W-:-:S06]  /*c4e0*/  FMUL.FTZ R218, R177, UR38 ;  /* 0x00000026b1da7c20 */ /* 0x000fcc0008410000 */
[----:B------:R-:W1:Y:S01]  /*c4f0*/  MUFU.TANH R205, R205 ;  /* 0x000000cd00cd7308 */ /* 0x000e620000002400 */
[----:B---3--:R-:W-:Y:S01]  /*c500*/  FMNMX.FTZ R153, R10, R6, !PT ;  /* 0x000000060a997209 */ /* 0x008fe20007810000 */
[----:B------:R-:W-:-:S06]  /*c510*/  FMUL.FTZ R158, R166, UR38 ;  /* 0x00000026a69e7c20 */ /* 0x000fcc0008410000 */
[----:B------:R-:W3:Y:S01]  /*c520*/  MUFU.TANH R21, R21 ;  /* 0x0000001500157308 */ /* 0x000ee20000002400 */
[----:B--2---:R-:W-:Y:S01]  /*c530*/  FMNMX.FTZ R152, R210, R152, !PT ;  /* 0x00000098d2987209 */ /* 0x004fe20007810000 */
[----:B------:R-:W-:-:S06]  /*c540*/  FMUL.FTZ R214, R180, UR38 ;  /* 0x00000026b4d67c20 */ /* 0x000fcc0008410000 */
[----:B------:R-:W2:Y:S01]  /*c550*/  MUFU.TANH R204, R204 ;  /* 0x000000cc00cc7308 */ /* 0x000ea20000002400 */
[----:B----4-:R-:W-:Y:S01]  /*c560*/  FMNMX.FTZ R153, R11, R153, !PT ;  /* 0x000000990b997209 */ /* 0x010fe20007810000 */
[----:B------:R-:W-:-:S06]  /*c570*/  FMUL.FTZ R159, R167, UR38 ;  /* 0x00000026a79f7c20 */ /* 0x000fcc0008410000 */
[----:B------:R-:W4:Y:S01]  /*c580*/  MUFU.TANH R203, R203 ;  /* 0x000000cb00cb7308 */ /* 0x000f220000002400 */
[----:B0-----:R-:W-:Y:S01]  /*c590*/  FMNMX.FTZ R152, R209, R152, !PT ;  /* 0x00000098d1987209 */ /* 0x001fe20007810000 */
[----:B------:R-:W-:-:S06]  /*c5a0*/  FMUL.FTZ R213, R181, UR38 ;  /* 0x00000026b5d57c20 */ /* 0x000fcc0008410000 */
[----:B------:R-:W0:Y:S01]  /*c5b0*/  MUFU.TANH R219, R219 ;  /* 0x000000db00db7308 */ /* 0x000e220000002400 */
[----:B-----5:R-:W-:Y:S01]  /*c5c0*/  FMNMX.FTZ R153, R20, R153, !PT ;  /* 0x0000009914997209 */ /* 0x020fe20007810000 */
[----:B------:R-:W-:-:S06]  /*c5d0*/  FMUL.FTZ R212, R170, UR38 ;  /* 0x00000026aad47c20 */ /* 0x000fcc0008410000 */
        /* <DEDUP_REMOVED lines=49> */
[----:B0-----:R-:W-:-:S07]  /*c8f0*/  FMNMX.FTZ R152, R163, R152, !PT ;  /* 0x00000098a3987209 */ /* 0x001fce0007810000 */
[----:B------:R-:W0:Y:S01]  /*c900*/  MUFU.TANH R168, R168 ;  /* 0x000000a800a87308 */ /* 0x000e220000002400 */
[----:B-----5:R-:W-:Y:S01]  /*c910*/  FMNMX.FTZ R153, R207, R153, !PT ;  /* 0x00000099cf997209 */ /* 0x020fe20007810000 */
[----:B------:R-:W-:-:S06]  /*c920*/  FMUL.FTZ R220, R187, UR38 ;  /* 0x00000026bbdc7c20 */ /* 0x000fcc0008410000 */
[----:B------:R-:W5:Y:S01]  /*c930*/  MUFU.TANH R217, R217 ;  /* 0x000000d900d97308 */ /* 0x000f620000002400 */
[----:B-1----:R-:W-:-:S07]  /*c940*/  FMNMX.FTZ R152, R164, R152, !PT ;  /* 0x00000098a4987209 */ /* 0x002fce0007810000 */
[----:B------:R-:W1:Y:S01]  /*c950*/  MUFU.TANH R169, R169 ;  /* 0x000000a900a97308 */ /* 0x000e620000002400 */
[----:B---3--:R-:W-:Y:S01]  /*c960*/  FMNMX.FTZ R153, R223, R153, !PT ;  /* 0x00000099df997209 */ /* 0x008fe20007810000 */
[----:B------:R-:W-:-:S06]  /*c970*/  FMUL.FTZ R187, R190, UR38 ;  /* 0x00000026bebb7c20 */ /* 0x000fcc0008410000 */
[----:B------:R-:W3:Y:S01]  /*c980*/  MUFU.TANH R216, R216 ;  /* 0x000000d800d87308 */ /* 0x000ee20000002400 */
[----:B--2---:R-:W-:-:S07]  /*c990*/  FMNMX.FTZ R152, R165, R152, !PT ;  /* 0x00000098a5987209 */ /* 0x004fce0007810000 */
[----:B------:R-:W2:Y:S01]  /*c9a0*/  MUFU.TANH R172, R172 ;  /* 0x000000ac00ac7308 */ /* 0x000ea20000002400 */
[----:B----4-:R-:W-:Y:S01]  /*c9b0*/  FMNMX.FTZ R153, R222, R153, !PT ;  /* 0x00000099de997209 */ /* 0x010fe20007810000 */
[----:B------:R-:W-:-:S06]  /*c9c0*/  FMUL.FTZ R186, R191, UR38 ;  /* 0x00000026bfba7c20 */ /* 0x000fcc0008410000 */
[----:B------:R-:W4:Y:S01]  /*c9d0*/  MUFU.TANH R221, R221 ;  /* 0x000000dd00dd7308 */ /* 0x000f220000002400 */
[----:B0-----:R-:W-:Y:S01]  /*c9e0*/  FMNMX.FTZ R152, R168, R152, !PT ;  /* 0x00000098a8987209 */ /* 0x001fe20007810000 */
[----:B------:R-:W-:Y:S01]  /*c9f0*/  FMUL.FTZ R166, R194, UR38 ;  /* 0x00000026c2a67c20 */ /* 0x000fe20008410000 */
[----:B-----5:R-:W-:-:S05]  /*ca00*/  FMNMX.FTZ R153, R217, R153, !PT ;  /* 0x00000099d9997209 */ /* 0x020fca0007810000 */
[----:B------:R-:W0:Y:S01]  /*ca10*/  MUFU.TANH R220, R220 ;  /* 0x000000dc00dc7308 */ /* 0x000e220000002400 */
[----:B-1----:R-:W-:Y:S01]  /*ca20*/  FMNMX.FTZ R152, R169, R152, !PT ;  /* 0x00000098a9987209 */ /* 0x002fe20007810000 */
[----:B------:R-:W-:Y:S01]  /*ca30*/  FMUL.FTZ R167, R195, UR38 ;  /* 0x00000026c3a77c20 */ /* 0x000fe20008410000 */
[----:B---3--:R-:W-:-:S05]  /*ca40*/  FMNMX.FTZ R153, R216, R153, !PT ;  /* 0x00000099d8997209 */ /* 0x008fca0007810000 */
[----:B------:R-:W1:Y:S01]  /*ca50*/  MUFU.TANH R187, R187 ;  /* 0x000000bb00bb7308 */ /* 0x000e620000002400 */
[----:B--2---:R-:W-:Y:S01]  /*ca60*/  FMNMX.FTZ R152, R172, R152, !PT ;  /* 0x00000098ac987209 */ /* 0x004fe20007810000 */
[----:B------:R-:W-:Y:S01]  /*ca70*/  FMUL.FTZ R170, R198, UR38 ;  /* 0x00000026c6aa7c20 */ /* 0x000fe20008410000 */
[----:B----4-:R-:W-:-:S05]  /*ca80*/  FMNMX.FTZ R153, R221, R153, !PT ;  /* 0x00000099dd997209 */ /* 0x010fca0007810000 */
[----:B------:R-:W2:Y:S01]  /*ca90*/  MUFU.TANH R186, R186 ;  /* 0x000000ba00ba7308 */ /* 0x000ea20000002400 */
[----:B------:R-:W3:Y:S01]  /*caa0*/  SHFL.BFLY PT, R162, R152, 0x2, 0x1f ;  /* 0x0c401f0098a27f89 */ /* 0x000ee200000e0000 */
[----:B0-----:R-:W-:-:S06]  /*cab0*/  FMNMX.FTZ R153, R220, R153, !PT ;  /* 0x00000099dc997209 */ /* 0x001fcc0007810000 */
[----:B------:R-:W0:Y:S01]  /*cac0*/  MUFU.TANH R166, R166 ;  /* 0x000000a600a67308 */ /* 0x000e220000002400 */
[----:B------:R-:W-:Y:S01]  /*cad0*/  FMUL.FTZ R171, R199, UR38 ;  /* 0x00000026c7ab7c20 */ /* 0x000fe20008410000 */
[----:B-1----:R-:W-:-:S06]  /*cae0*/  FMNMX.FTZ R153, R187, R153, !PT ;  /* 0x00000099bb997209 */ /* 0x002fcc0007810000 */
[----:B------:R-:W1:Y:S01]  /*caf0*/  MUFU.TANH R167, R167 ;  /* 0x000000a700a77308 */ /* 0x000e620000002400 */
[----:B--2---:R-:W-:-:S07]  /*cb00*/  FMNMX.FTZ R153, R186, R153, !PT ;  /* 0x00000099ba997209 */ /* 0x004fce0007810000 */
[----:B------:R-:W2:Y:S01]  /*cb10*/  MUFU.TANH R170, R170 ;  /* 0x000000aa00aa7308 */ /* 0x000ea20000002400 */
[----:B0-----:R-:W-:-:S07]  /*cb20*/  FMNMX.FTZ R153, R166, R153, !PT ;  /* 0x00000099a6997209 */ /* 0x001fce0007810000 */
[----:B------:R-:W0:Y:S01]  /*cb30*/  MUFU.TANH R171, R171 ;  /* 0x000000ab00ab7308 */ /* 0x000e220000002400 */
[----:B-1----:R-:W-:Y:S02]  /*cb40*/  FMNMX.FTZ R153, R167, R153, !PT ;  /* 0x00000099a7997209 */ /* 0x002fe40007810000 */
[----:B---3--:R-:W-:Y:S02]  /*cb50*/  FMNMX.FTZ R162, R152, R162, !PT ;  /* 0x000000a298a27209 */ /* 0x008fe40007810000 */
[----:B--2---:R-:W-:-:S03]  /*cb60*/  FMNMX.FTZ R153, R170, R153, !PT ;  /* 0x00000099aa997209 */ /* 0x004fc60007810000 */
[----:B------:R-:W1:Y:S01]  /*cb70*/  SHFL.BFLY PT, R154, R162, 0x1, 0x1f ;  /* 0x0c201f00a29a7f89 */ /* 0x000e6200000e0000 */
[----:B0-----:R-:W-:-:S05]  /*cb80*/  FMNMX.FTZ R152, R171, R153, !PT ;  /* 0x00000099ab987209 */ /* 0x001fca0007810000 */
[----:B------:R-:W0:Y:S01]  /*cb90*/  SHFL.BFLY PT, R153, R152, 0x2, 0x1f ;  /* 0x0c401f0098997f89 */ /* 0x000e2200000e0000 */
[----:B-1----:R-:W-:Y:S02]  /*cba0*/  FMNMX.FTZ R162, R162, R154, !PT ;  /* 0x0000009aa2a27209 */ /* 0x002fe40007810000 */
[----:B0-----:R-:W-:-:S03]  /*cbb0*/  FMNMX.FTZ R152, R152, R153, !PT ;  /* 0x0000009998987209 */ /* 0x001fc60007810000 */
[----:B------:R-:W-:Y:S02]  /*cbc0*/  FADD.FTZ R153, -R162, R5 ;  /* 0x00000005a2997221 */ /* 0x000fe40000010100 */
[----:B------:R-:W0:Y:S01]  /*cbd0*/  SHFL.BFLY PT, R5, R152, 0x1, 0x1f ;  /* 0x0c201f0098057f89 */ /* 0x000e2200000e0000 */
[----:B------:R-:W-:Y:S01]  /*cbe0*/  IMAD.MOV.U32 R161, RZ, RZ, 0x40000040 ;  /* 0x40000040ffa17424 */ /* 0x000fe200078e00ff */
[----:B------:R-:W1:Y:S01]  /*cbf0*/  S2R R155, SR_TID.X ;  /* 0x00000000009b7919 */ /* 0x000e620000002100 */
[----:B------:R-:W-:-:S03]  /*cc00*/  UMOV UR39, UR43 ;  /* 0x0000002b00277c82 */ /* 0x000fc60008000000 */
[----:B------:R-:W-:Y:S01]  /*cc10*/  R2UR UR7, R161 ;  /* 0x00000000a10772ca */ /* 0x000fe200000e0000 */
[----:B------:R-:W-:-:S04]  /*cc20*/  FMUL.FTZ R161, R162, UR39 ;  /* 0x00000027a2a17c20 */ /* 0x000fc80008410000 */
[----:B------:R-:W-:Y:S01]  /*cc30*/  FFMA.FTZ R174, R8, UR39, -R161 ;  /* 0x0000002708ae7c23 */ /* 0x000fe200080108a1 */
[----:B0-----:R-:W-:-:S05]  /*cc40*/  FMNMX.FTZ R8, R152, R5, !PT ;  /* 0x0000000598087209 */ /* 0x001fca0007810000 */
[----:B------:R-:W-:-:S04]  /*cc50*/  FADD.FTZ R6, -R8, R6 ;  /* 0x0000000608067221 */ /* 0x000fc80000010100 */
[----:B------:R-:W-:-:S04]  /*cc60*/  FMUL.FTZ R6, R6, UR39 ;  /* 0x0000002706067c20 */ /* 0x000fc80008410000 */
[----:B------:R0:W-:Y:S01]  /*cc70*/  MUFU.EX2 R178, R6 ;  /* 0x0000000600b27308 */ /* 0x0001e20000000800 */
[----:B-1----:R-:W-:Y:S01]  /*cc80*/  SHF.R.U32.HI R155, RZ, 0x7, R155 ;  /* 0x00000007ff9b7819 */ /* 0x002fe2000001169b */
[----:B------:R-:W-:Y:S01]  /*cc90*/  FFMA.FTZ R175, R9, UR39, -R161 ;  /* 0x0000002709af7c23 */ /* 0x000fe200080108a1 */
[----:B0-----:R-:W-:-:S04]  /*cca0*/  FMUL.FTZ R6, R8, UR39 ;  /* 0x0000002708067c20 */ /* 0x001fc80008410000 */
[--C-:B------:R-:W-:Y:S01]  /*ccb0*/  FFMA.FTZ R179, R10, UR39, -R6.reuse ;  /* 0x000000270ab37c23 */ /* 0x100fe20008010806 */
[----:B------:R-:W-:Y:S02]  /*ccc0*/  @!P1 VIADD R10, R3, 0x32440 ;  /* 0x00032440030a9836 */ /* 0x000fe40000000000 */
[--C-:B------:R-:W-:Y:S01]  /*ccd0*/  FFMA.FTZ R11, R11, UR39, -R6.reuse ;  /* 0x000000270b0b7c23 */ /* 0x100fe20008010806 */
[----:B------:R-:W-:Y:S01]  /*cce0*/  IADD3 R9, -R155, 0xb, RZ ;  /* 0x0000000b9b097810 */ /* 0x000fe20007ffe1ff */
[----:B------:R-:W-:Y:S01]  /*ccf0*/  FFMA.FTZ R5, R15, UR39, -R161 ;  /* 0x000000270f057c23 */ /* 0x000fe200080108a1 */
[----:B------:R-:W-:Y:S01]  /*cd00*/  FFMA.FTZ R15, R20, UR39, -R6 ;  /* 0x00000027140f7c23 */ /* 0x000fe20008010806 */
[----:B------:R-:W-:Y:S01]  /*cd10*/  @!P1 PRMT R10, RZ, 0x654, R10 ;  /* 0x00000654ff0a9816 */ /* 0x000fe2000000000a */
[----:B------:R0:W-:Y:S01]  /*cd20*/  MUFU.EX2 R20, R11 ;  /* 0x0000000b00147308 */ /* 0x0001e20000000800 */
[----:B------:R1:W-:Y:S06]  /*cd30*/  BAR.ARV R9, 0x100 ;  /* 0x000400090000751d */ /* 0x0003ec0000002000 */
[----:B------:R2:W-:Y:S01]  /*cd40*/  @!P1 SYNCS.ARRIVE.TRANS64.RED.A1T0 RZ, [R10+URZ], RZ ;  /* 0x000000ff0aff99a7 */ /* 0x0005e2000810043f */
[----:B0-----:R-:W-:-:S02]  /*cd50*/  VIADD R11, R155, 0x8 ;  /* 0x000000089b0b7836 */ /* 0x001fc40000000000 */
[----:B------:R-:W-:Y:S01]  /*cd60*/  FMUL.FTZ R153, R153, UR39 ;  /* 0x0000002799997c20 */ /* 0x000fe20008410000 */
[----:B------:R-:W-:Y:S02]  /*cd70*/  FFMA.FTZ R12, R12, UR39, -R161 ;  /* 0x000000270c0c7c23 */ /* 0x000fe400080108a1 */
[----:B------:R0:W-:Y:S01]  /*cd80*/  BAR.SYNC.DEFER_BLOCKING R11, 0x100 ;  /* 0x0004000b0000751d */ /* 0x0001e20000010000 */
[----:B--2---:R-:W-:-:S05]  /*cd90*/  FFMA.FTZ R10, R21, UR39, -R6 ;  /* 0x00000027150a7c23 */ /* 0x004fca0008010806 */
[----:B------:R-:W2:Y:S01]  /*cda0*/  MUFU.EX2 R173, R153 ;  /* 0x0000009900ad7308 */ /* 0x000ea20000000800 */
[----:B------:R-:W-:-:S07]  /*cdb0*/  IMAD.MOV.U32 R160, RZ, RZ, 0xc00 ;  /* 0x00000c00ffa07424 */ /* 0x000fce00078e00ff */
[----:B------:R-:W-:Y:S08]  /*cdc0*/  MUFU.EX2 R174, R174 ;  /* 0x000000ae00ae7308 */ /* 0x000ff00000000800 */
[----:B------:R-:W3:Y:S08]  /*cdd0*/  MUFU.EX2 R175, R175 ;  /* 0x000000af00af7308 */ /* 0x000ef00000000800 */
[----:B------:R-:W-:Y:S08]  /*cde0*/  MUFU.EX2 R12, R12 ;  /* 0x0000000c000c7308 */ /* 0x000ff00000000800 */
[----:B------:R-:W4:Y:S08]  /*cdf0*/  MUFU.EX2 R5, R5 ;  /* 0x0000000500057308 */ /* 0x000f300000000800 */
[----:B------:R-:W5:Y:S08]  /*ce00*/  MUFU.EX2 R179, R179 ;  /* 0x000000b300b37308 */ /* 0x000f700000000800 */
[----:B------:R-:W-:Y:S08]  /*ce10*/  MUFU.EX2 R15, R15 ;  /* 0x0000000f000f7308 */ /* 0x000ff00000000800 */
[----:B------:R-:W1:Y:S01]  /*ce20*/  MUFU.EX2 R10, R10 ;  /* 0x0000000a000a7308 */ /* 0x000e620000000800 */
[----:B------:R-:W-:-:S02]  /*ce30*/  IMAD R160, R22, R160, UR42 ;  /* 0x0000002a16a07e24 */ /* 0x000fc4000f8e02a0 */
[-C--:B--2---:R-:W-:Y:S01]  /*ce40*/  FMUL.FTZ R24, R24, R173.reuse ;  /* 0x000000ad18187220 */ /* 0x084fe20000410000 */
[-C--:B------:R-:W-:Y:S01]  /*ce50*/  FMUL.FTZ R25, R25, R173.reuse ;  /* 0x000000ad19197220 */ /* 0x080fe20000410000 */
[-C--:B------:R-:W-:Y:S01]  /*ce60*/  FMUL.FTZ R28, R28, R173.reuse ;  /* 0x000000ad1c1c7220 */ /* 0x080fe20000410000 */
[-C--:B------:R-:W-:Y:S01]  /*ce70*/  FMUL.FTZ R29, R29, R173.reuse ;  /* 0x000000ad1d1d7220 */ /* 0x080fe20000410000 */
[----:B------:R-:W-:Y:S01]  /*ce80*/  R2UR UR6, R160 ;  /* 0x00000000a00672ca */ /* 0x000fe200000e0000 */
        /* <DEDUP_REMOVED lines=124> */
[----:B---3--:R-:W-:-:S02]  /*d650*/  F2FP.BF16.F32.PACK_AB R152, R175, R174 ;  /* 0x000000aeaf98723e */ /* 0x008fc400000010ff */
[----:B----4-:R-:W-:Y:S02]  /*d660*/  F2FP.BF16.F32.PACK_AB R154, R5, R12 ;  /* 0x0000000c059a723e */ /* 0x010fe400000010ff */
[----:B-----5:R-:W-:Y:S02]  /*d670*/  F2FP.BF16.F32.PACK_AB R153, R20, R179 ;  /* 0x000000b31499723e */ /* 0x020fe400000010ff */
[----:B-1----:R-:W-:-:S04]  /*d680*/  F2FP.BF16.F32.PACK_AB R155, R10, R15 ;  /* 0x0000000f0a9b723e */ /* 0x002fc800000010ff */
[----:B------:R-:W-:-:S06]  /*d690*/  WARPGROUP.ARRIVE ;  /* 0x00000000000079c5 */ /* 0x000fcc0000000000 */
[----:B------:R-:W-:Y:S01]  /*d6a0*/  HGMMA.64x256x16.F32.BF16 R24, R152, gdesc[UR4].tnspB, R24, gsb0 ;  /* 0x43e0000498187df0 */ /* 0x000fe20008001818 */
[--C-:B------:R-:W-:Y:S01]  /*d6b0*/  FFMA.FTZ R177, R14, UR39, -R161.reuse ;  /* 0x000000270eb17c23 */ /* 0x100fe200080108a1 */
[--C-:B------:R-:W-:Y:S01]  /*d6c0*/  FFMA.FTZ R176, R13, UR39, -R161.reuse ;  /* 0x000000270db07c23 */ /* 0x100fe200080108a1 */
[--C-:B0-----:R-:W-:Y:S01]  /*d6d0*/  FFMA.FTZ R11, R156, UR39, -R161.reuse ;  /* 0x000000279c0b7c23 */ /* 0x101fe200080108a1 */
[--C-:B------:R-:W-:Y:S01]  /*d6e0*/  FFMA.FTZ R14, R157, UR39, -R161.reuse ;  /* 0x000000279d0e7c23 */ /* 0x100fe200080108a1 */
[--C-:B------:R-:W-:Y:S01]  /*d6f0*/  FFMA.FTZ R157, R203, UR39, -R6.reuse ;  /* 0x00000027cb9d7c23 */ /* 0x100fe20008010806 */
[--C-:B------:R-:W-:Y:S01]  /*d700*/  FFMA.FTZ R13, R202, UR39, -R6.reuse ;  /* 0x00000027ca0d7c23 */ /* 0x100fe20008010806 */
[--C-:B------:R-:W-:Y:S01]  /*d710*/  FFMA.FTZ R21, R158, UR39, -R6.reuse ;  /* 0x000000279e157c23 */ /* 0x100fe20008010806 */
[--C-:B------:R-:W-:Y:S01]  /*d720*/  FFMA.FTZ R156, R159, UR39, -R6.reuse ;  /* 0x000000279f9c7c23 */ /* 0x100fe20008010806 */
[----:B------:R-:W-:Y:S08]  /*d730*/  MUFU.EX2 R176, R176 ;  /* 0x000000b000b07308 */ /* 0x000ff00000000800 */
[----:B------:R-:W0:Y:S08]  /*d740*/  MUFU.EX2 R177, R177 ;  /* 0x000000b100b17308 */ /* 0x000e300000000800 */
[----:B------:R-:W-:Y:S08]  /*d750*/  MUFU.EX2 R11, R11 ;  /* 0x0000000b000b7308 */ /* 0x000ff00000000800 */
        /* <DEDUP_REMOVED lines=15> */
[----:B------:R-:W-:Y:S01]  /*d850*/  MUFU.EX2 R180, R180 ;  /* 0x000000b400b47308 */ /* 0x000fe20000000800 */
[----:B------:R-:W-:-:S02]  /*d860*/  WARPGROUP.DEPBAR.LE gsb0, 0x0 ;  /* 0x00008000000079c5 */ /* 0x000fc40000010000 */
[----:B------:R-:W-:Y:S02]  /*d870*/  VIADD R152, R160, 0x80 ;  /* 0x00000080a0987836 */ /* 0x000fe40000000000 */
[----:B------:R-:W-:-:S03]  /*d880*/  IMAD.MOV.U32 R153, RZ, RZ, 0x40000040 ;  /* 0x40000040ff997424 */ /* 0x000fc600078e00ff */
[----:B------:R-:W-:Y:S02]  /*d890*/  R2UR UR6, R152 ;  /* 0x00000000980672ca */ /* 0x000fe400000e0000 */
[----:B------:R-:W-:Y:S02]  /*d8a0*/  R2UR UR7, R153 ;  /* 0x00000000990772ca */ /* 0x000fe400000e0000 */
[----:B0-----:R-:W-:Y:S02]  /*d8b0*/  F2FP.BF16.F32.PACK_AB R152, R177, R176 ;  /* 0x000000b0b198723e */ /* 0x001fe400000010ff */
[----:B-1----:R-:W-:Y:S02]  /*d8c0*/  F2FP.BF16.F32.PACK_AB R153, R13, R157 ;  /* 0x0000009d0d99723e */ /* 0x002fe400000010ff */
[----:B------:R-:W-:Y:S02]  /*d8d0*/  F2FP.BF16.F32.PACK_AB R154, R14, R11 ;  /* 0x0000000b0e9a723e */ /* 0x000fe400000010ff */
[----:B--2---:R-:W-:-:S04]  /*d8e0*/  F2FP.BF16.F32.PACK_AB R155, R156, R21 ;  /* 0x000000159c9b723e */ /* 0x004fc800000010ff */
[----:B------:R-:W-:-:S06]  /*d8f0*/  WARPGROUP.ARRIVE ;  /* 0x00000000000079c5 */ /* 0x000fcc0000000000 */
[----:B------:R-:W-:Y:S01]  /*d900*/  HGMMA.64x256x16.F32.BF16 R24, R152, gdesc[UR4].tnspB, R24, gsb0 ;  /* 0x43e0000498187df0 */ /* 0x000fe20008001818 */
[----:B------:R-:W-:Y:S08]  /*d910*/  MUFU.EX2 R181, R181 ;  /* 0x000000b500b57308 */ /* 0x000ff00000000800 */
[----:B------:R-:W-:Y:S08]  /*d920*/  MUFU.EX2 R182, R182 ;  /* 0x000000b600b67308 */ /* 0x000ff00000000800 */
[----:B------:R-:W0:Y:S08]  /*d930*/  MUFU.EX2 R183, R183 ;  /* 0x000000b700b77308 */ /* 0x000e300000000800 */
[----:B------:R-:W-:Y:S08]  /*d940*/  MUFU.EX2 R184, R184 ;  /* 0x000000b800b87308 */ /* 0x000ff00000000800 */
[----:B------:R-:W1:Y:S01]  /*d950*/  MUFU.EX2 R185, R185 ;  /* 0x000000b900b97308 */ /* 0x000e620000000800 */
[----:B------:R-:W-:Y:S01]  /*d960*/  FFMA.FTZ R190, R178, R4, R179 ;  /* 0x00000004b2be7223 */ /* 0x000fe200000100b3 */
[----:B------:R-:W-:Y:S01]  /*d970*/  FFMA.FTZ R4, R219, UR39, -R161 ;  /* 0x00000027db047c23 */ /* 0x000fe200080108a1 */
[--C-:B------:R-:W-:Y:S01]  /*d980*/  FFMA.FTZ R178, R223, UR39, -R6.reuse ;  /* 0x00000027dfb27c23 */ /* 0x100fe20008010806 */
[--C-:B------:R-:W-:Y:S01]  /*d990*/  FFMA.FTZ R179, R222, UR39, -R6.reuse ;  /* 0x00000027deb37c23 */ /* 0x100fe20008010806 */
[--C-:B------:R-:W-:Y:S01]  /*d9a0*/  FFMA.FTZ R188, R217, UR39, -R6.reuse ;  /* 0x00000027d9bc7c23 */ /* 0x100fe20008010806 */
[----:B------:R-:W-:-:S02]  /*d9b0*/  FFMA.FTZ R189, R216, UR39, -R6 ;  /* 0x00000027d8bd7c23 */ /* 0x000fc40008010806 */
[----:B------:R-:W-:Y:S08]  /*d9c0*/  MUFU.EX2 R4, R4 ;  /* 0x0000000400047308 */ /* 0x000ff00000000800 */
[----:B------:R-:W-:Y:S08]  /*d9d0*/  MUFU.EX2 R178, R178 ;  /* 0x000000b200b27308 */ /* 0x000ff00000000800 */
[----:B------:R-:W-:Y:S08]  /*d9e0*/  MUFU.EX2 R179, R179 ;  /* 0x000000b300b37308 */ /* 0x000ff00000000800 */
[----:B------:R-:W-:Y:S08]  /*d9f0*/  MUFU.EX2 R188, R188 ;  /* 0x000000bc00bc7308 */ /* 0x000ff00000000800 */
[----:B------:R-:W-:Y:S01]  /*da00*/  MUFU.EX2 R189, R189 ;  /* 0x000000bd00bd7308 */ /* 0x000fe20000000800 */
[----:B------:R-:W-:-:S02]  /*da10*/  WARPGROUP.DEPBAR.LE gsb0, 0x0 ;  /* 0x00008000000079c5 */ /* 0x000fc40000010000 */
[----:B------:R-:W-:Y:S02]  /*da20*/  VIADD R152, R160, 0x100 ;  /* 0x00000100a0987836 */ /* 0x000fe40000000000 */
[----:B------:R-:W-:-:S03]  /*da30*/  IMAD.MOV.U32 R153, RZ, RZ, 0x40000040 ;  /* 0x40000040ff997424 */ /* 0x000fc600078e00ff */
[----:B------:R-:W-:Y:S02]  /*da40*/  R2UR UR6, R152 ;  /* 0x00000000980672ca */ /* 0x000fe400000e0000 */
[----:B------:R-:W-:Y:S02]  /*da50*/  R2UR UR7, R153 ;  /* 0x00000000990772ca */ /* 0x000fe400000e0000 */
[----:B---3--:R-:W-:Y:S02]  /*da60*/  F2FP.BF16.F32.PACK_AB R152, R159, R158 ;  /* 0x0000009e9f98723e */ /* 0x008fe400000010ff */
[----:B0-----:R-:W-:Y:S02]  /*da70*/  F2FP.BF16.F32.PACK_AB R153, R183, R182 ;  /* 0x000000b6b799723e */ /* 0x001fe400000010ff */
[----:B------:R-:W-:Y:S02]  /*da80*/  F2FP.BF16.F32.PACK_AB R154, R181, R180 ;  /* 0x000000b4b59a723e */ /* 0x000fe400000010ff */
[----:B-1----:R-:W-:-:S04]  /*da90*/  F2FP.BF16.F32.PACK_AB R155, R185, R184 ;  /* 0x000000b8b99b723e */ /* 0x002fc800000010ff */
[----:B------:R-:W-:-:S06]  /*daa0*/  WARPGROUP.ARRIVE ;  /* 0x00000000000079c5 */ /* 0x000fcc0000000000 */
[----:B------:R-:W-:Y:S01]  /*dab0*/  HGMMA.64x256x16.F32.BF16 R24, R152, gdesc[UR4].tnspB, R24, gsb0 ;  /* 0x43e0000498187df0 */ /* 0x000fe20008001818 */
[--C-:B------:R-:W-:Y:S01]  /*dac0*/  FFMA.FTZ R215, R215, UR39, -R161.reuse ;  /* 0x00000027d7d77c23 */ /* 0x100fe200080108a1 */
[--C-:B------:R-:W-:Y:S01]  /*dad0*/  FFMA.FTZ R206, R206, UR39, -R161.reuse ;  /* 0x00000027cece7c23 */ /* 0x100fe200080108a1 */
        /* <DEDUP_REMOVED lines=16> */
[----:B------:R-:W-:Y:S01]  /*dbe0*/  FFMA.FTZ R154, R173, R7, R174 ;  /* 0x00000007ad9a7223 */ /* 0x000fe200000100ae */
[--C-:B------:R-:W-:Y:S01]  /*dbf0*/  FFMA.FTZ R7, R218, UR39, -R161.reuse ;  /* 0x00000027da077c23 */ /* 0x100fe200080108a1 */
[--C-:B------:R-:W-:Y:S01]  /*dc00*/  FFMA.FTZ R173, R214, UR39, -R161.reuse ;  /* 0x00000027d6ad7c23 */ /* 0x100fe200080108a1 */
[----:B------:R-:W-:-:S04]  /*dc10*/  FFMA.FTZ R174, R213, UR39, -R161 ;  /* 0x00000027d5ae7c23 */ /* 0x000fc800080108a1 */
[----:B------:R-:W0:Y:S08]  /*dc20*/  MUFU.EX2 R7, R7 ;  /* 0x0000000700077308 */ /* 0x000e300000000800 */
[----:B------:R-:W-:Y:S08]  /*dc30*/  MUFU.EX2 R173, R173 ;  /* 0x000000ad00ad7308 */ /* 0x000ff00000000800 */
[----:B------:R-:W1:Y:S01]  /*dc40*/  MUFU.EX2 R174, R174 ;  /* 0x000000ae00ae7308 */ /* 0x000e620000000800 */
[----:B------:R-:W-:-:S02]  /*dc50*/  VIADD R152, R160, 0x180 ;  /* 0x00000180a0987836 */ /* 0x000fc40000000000 */
[----:B------:R-:W-:Y:S02]  /*dc60*/  IMAD.MOV.U32 R153, RZ, RZ, 0x40000040 ;  /* 0x40000040ff997424 */ /* 0x000fe400078e00ff */
[----:B------:R-:W-:Y:S01]  /*dc70*/  FADD.FTZ R175, R175, R154 ;  /* 0x0000009aafaf7221 */ /* 0x000fe20000010000 */
[----:B------:R-:W-:Y:S02]  /*dc80*/  R2UR UR6, R152 ;  /* 0x00000000980672ca */ /* 0x000fe400000e0000 */
[----:B------:R-:W-:Y:S02]  /*dc90*/  R2UR UR7, R153 ;  /* 0x00000000990772ca */ /* 0x000fe400000e0000 */
[----:B0-----:R-:W-:Y:S02]  /*dca0*/  F2FP.BF16.F32.PACK_AB R152, R7, R4 ;  /* 0x000000040798723e */ /* 0x001fe400000010ff */
[----:B------:R-:W-:Y:S02]  /*dcb0*/  F2FP.BF16.F32.PACK_AB R153, R179, R178 ;  /* 0x000000b2b399723e */ /* 0x000fe400000010ff */
[----:B------:R-:W-:-:S02]  /*dcc0*/  F2FP.BF16.F32.PACK_AB R155, R189, R188 ;  /* 0x000000bcbd9b723e */ /* 0x000fc400000010ff */
[----:B-1----:R-:W-:-:S04]  /*dcd0*/  F2FP.BF16.F32.PACK_AB R154, R174, R173 ;  /* 0x000000adae9a723e */ /* 0x002fc800000010ff */
[----:B------:R-:W-:-:S06]  /*dce0*/  WARPGROUP.ARRIVE ;  /* 0x00000000000079c5 */ /* 0x000fcc0000000000 */
[----:B------:R-:W-:Y:S01]  /*dcf0*/  HGMMA.64x256x16.F32.BF16 R24, R152, gdesc[UR4].tnspB, R24, gsb0 ;  /* 0x43e0000498187df0 */ /* 0x000fe20008001818 */
[----:B------:R-:W-:Y:S01]  /*dd00*/  FFMA.FTZ R161, R172, UR39, -R161 ;  /* 0x00000027aca17c23 */ /* 0x000fe200080108a1 */
[----:B------:R-:W-:-:S06]  /*dd10*/  FFMA.FTZ R172, R221, UR39, -R6 ;  /* 0x00000027ddac7c23 */ /* 0x000fcc0008010806 */
[----:B------:R-:W0:Y:S01]  /*dd20*/  MUFU.EX2 R172, R172 ;  /* 0x000000ac00ac7308 */ /* 0x000e220000000800 */
[--C-:B------:R-:W-:Y:S01]  /*dd30*/  FFMA.FTZ R166, R166, UR39, -R6.reuse ;  /* 0x00000027a6a67c23 */ /* 0x100fe20008010806 */
[--C-:B------:R-:W-:Y:S01]  /*dd40*/  FFMA.FTZ R167, R167, UR39, -R6.reuse ;  /* 0x00000027a7a77c23 */ /* 0x100fe20008010806 */
[--C-:B------:R-:W-:Y:S01]  /*dd50*/  FFMA.FTZ R170, R170, UR39, -R6.reuse ;  /* 0x00000027aaaa7c23 */ /* 0x100fe20008010806 */
[----:B------:R-:W-:Y:S01]  /*dd60*/  FFMA.FTZ R6, R171, UR39, -R6 ;  /* 0x00000027ab067c23 */ /* 0x000fe20008010806 */
[----:B------:R-:W-:-:S03]  /*dd70*/  FADD.FTZ R175, R12, R175 ;  /* 0x000000af0caf7221 */ /* 0x000fc60000010000 */
[----:B------:R-:W-:Y:S08]  /*dd80*/  MUFU.EX2 R165, R165 ;  /* 0x000000a500a57308 */ /* 0x000ff00000000800 */
[----:B------:R-:W1:Y:S08]  /*dd90*/  MUFU.EX2 R168, R168 ;  /* 0x000000a800a87308 */ /* 0x000e700000000800 */
[----:B------:R-:W-:Y:S08]  /*dda0*/  MUFU.EX2 R169, R169 ;  /* 0x000000a900a97308 */ /* 0x000ff00000000800 */
[----:B------:R2:W-:Y:S08]  /*ddb0*/  MUFU.EX2 R12, R161 ;  /* 0x000000a1000c7308 */ /* 0x0005f00000000800 */
[----:B------:R-:W-:Y:S08]  /*ddc0*/  MUFU.EX2 R166, R166 ;  /* 0x000000a600a67308 */ /* 0x000ff00000000800 */
[----:B------:R-:W3:Y:S08]  /*ddd0*/  MUFU.EX2 R167, R167 ;  /* 0x000000a700a77308 */ /* 0x000ef00000000800 */
[----:B------:R-:W-:Y:S08]  /*dde0*/  MUFU.EX2 R170, R170 ;  /* 0x000000aa00aa7308 */ /* 0x000ff00000000800 */
[----:B------:R-:W4:Y:S01]  /*ddf0*/  MUFU.EX2 R6, R6 ;  /* 0x0000000600067308 */ /* 0x000f220000000800 */
[----:B--2---:R-:W-:Y:S01]  /*de00*/  IMAD.MOV.U32 R161, RZ, RZ, 0x40000040 ;  /* 0x40000040ffa17424 */ /* 0x004fe200078e00ff */
[----:B------:R-:W-:-:S02]  /*de10*/  WARPGROUP.DEPBAR.LE gsb0, 0x0 ;  /* 0x00008000000079c5 */ /* 0x000fc40000010000 */
[----:B------:R-:W-:Y:S01]  /*de20*/  VIADD R152, R160, 0x200 ;  /* 0x00000200a0987836 */ /* 0x000fe20000000000 */
[----:B------:R-:W-:-:S04]  /*de30*/  MOV R153, 0x40000040 ;  /* 0x4000004000997802 */ /* 0x000fc80000000f00 */
[----:B------:R-:W-:Y:S02]  /*de40*/  R2UR UR6, R152 ;  /* 0x00000000980672ca */ /* 0x000fe400000e0000 */
[----:B------:R-:W-:Y:S02]  /*de50*/  R2UR UR7, R153 ;  /* 0x00000000990772ca */ /* 0x000fe400000e0000 */
[----:B------:R-:W-:Y:S02]  /*de60*/  F2FP.BF16.F32.PACK_AB R152, R206, R215 ;  /* 0x000000d7ce98723e */ /* 0x000fe400000010ff */
[----:B0-----:R-:W-:Y:S02]  /*de70*/  F2FP.BF16.F32.PACK_AB R153, R191, R172 ;  /* 0x000000acbf99723e */ /* 0x001fe400000010ff */
[----:B------:R-:W-:Y:S02]  /*de80*/  F2FP.BF16.F32.PACK_AB R154, R164, R163 ;  /* 0x000000a3a49a723e */ /* 0x000fe400000010ff */
[----:B------:R-:W-:-:S04]  /*de90*/  F2FP.BF16.F32.PACK_AB R155, R186, R187 ;  /* 0x000000bbba9b723e */ /* 0x000fc800000010ff */
[----:B------:R-:W-:-:S06]  /*dea0*/  WARPGROUP.ARRIVE ;  /* 0x00000000000079c5 */ /* 0x000fcc0000000000 */
[----:B------:R-:W-:Y:S01]  /*deb0*/  HGMMA.64x256x16.F32.BF16 R24, R152, gdesc[UR4].tnspB, R24, gsb0 ;  /* 0x43e0000498187df0 */ /* 0x000fe20008001818 */
[----:B------:R-:W-:Y:S01]  /*dec0*/  VIADD R160, R160, 0x280 ;  /* 0x00000280a0a07836 */ /* 0x000fe20000000000 */
[----:B------:R-:W-:-:S04]  /*ded0*/  R2UR UR7, R161 ;  /* 0x00000000a10772ca */ /* 0x000fc800000e0000 */
[----:B------:R-:W-:Y:S01]  /*dee0*/  R2UR UR6, R160 ;  /* 0x00000000a00672ca */ /* 0x000fe200000e0000 */
[----:B------:R-:W-:-:S04]  /*def0*/  FADD.FTZ R190, R20, R190 ;  /* 0x000000be14be7221 */ /* 0x000fc80000010000 */
        /* <DEDUP_REMOVED lines=35> */
[----:B------:R-:W-:-:S05]  /*e130*/  @!P1 VIADD R3, R3, 0x32460 ;  /* 0x0003246003039836 */ /* 0x000fca0000000000 */
[----:B------:R-:W-:Y:S01]  /*e140*/  @!P1 PRMT R3, RZ, 0x654, R3 ;  /* 0x00000654ff039816 */ /* 0x000fe20000000003 */
[----:B------:R-:W-:Y:S01]  /*e150*/  IMAD.MOV.U32 R5, RZ, RZ, R162 ;  /* 0x000000ffff057224 */ /* 0x000fe200078e00a2 */
[----:B------:R-:W-:Y:S02]  /*e160*/  WARPGROUP.DEPBAR.LE gsb0, 0x0 ;  /* 0x00008000000079c5 */ /* 0x000fe40000010000 */
[----:B-1----:R-:W-:Y:S02]  /*e170*/  F2FP.BF16.F32.PACK_AB R152, R168, R165 ;  /* 0x000000a5a898723e */ /* 0x002fe400000010ff */
[----:B---3--:R-:W-:Y:S02]  /*e180*/  F2FP.BF16.F32.PACK_AB R153, R167, R166 ;  /* 0x000000a6a799723e */ /* 0x008fe400000010ff */
[----:B------:R-:W-:Y:S02]  /*e190*/  F2FP.BF16.F32.PACK_AB R154, R12, R169 ;  /* 0x000000a90c9a723e */ /* 0x000fe400000010ff */
[----:B----4-:R-:W-:-:S04]  /*e1a0*/  F2FP.BF16.F32.PACK_AB R155, R6, R170 ;  /* 0x000000aa069b723e */ /* 0x010fc800000010ff */
[----:B------:R-:W-:-:S06]  /*e1b0*/  WARPGROUP.ARRIVE ;  /* 0x00000000000079c5 */ /* 0x000fcc0000000000 */
[----:B------:R-:W-:Y:S01]  /*e1c0*/  HGMMA.64x256x16.F32.BF16 R24, R152, gdesc[UR4].tnspB, R24, gsb0 ;  /* 0x43e0000498187df0 */ /* 0x000fe20008001818 */
        /* <DEDUP_REMOVED lines=8> */
[----:B------:R-:W-:Y:S01]  /*e250*/  IMAD.MOV.U32 R6, RZ, RZ, R8 ;  /* 0x000000ffff067224 */ /* 0x000fe200078e0008 */
[----:B------:R-:W-:Y:S02]  /*e260*/  WARPGROUP.DEPBAR.LE gsb0, 0x0 ;  /* 0x00008000000079c5 */ /* 0x000fe40000010000 */
[----:B------:R1:W-:Y:S01]  /*e270*/  @!P1 SYNCS.ARRIVE.TRANS64.RED.A1T0 RZ, [R3+URZ], RZ ;  /* 0x000000ff03ff99a7 */ /* 0x0003e2000810043f */
[----:B------:R-:W-:Y:S05]  /*e280*/  @P2 BRA `(.L_x_8290) ;  /* 0xffffffd000642947 */ /* 0x000fea000383ffff */
.L_x_8280:
[----:B------:R-:W-:Y:S05]  /*e290*/  WARPSYNC.ALL ;  /* 0x0000000000007948 */ /* 0x000fea0003800000 */
[----:B0-----:R-:W0:Y:S01]  /*e2a0*/  SHFL.BFLY PT, R0, R7, 0x2, 0x1f ;  /* 0x0c401f0007007f89 */ /* 0x001e2200000e0000 */
[----:B------:R-:W-:Y:S01]  /*e2b0*/  VIADD R22, R22, 0x1 ;  /* 0x0000000116167836 */ /* 0x000fe20000000000 */
[----:B------:R2:W-:Y:S08]  /*e2c0*/  BAR.ARV R9, 0x100 ;  /* 0x000400090000751d */ /* 0x0005f00000002000 */
[----:B------:R-:W-:Y:S06]  /*e2d0*/  BAR.ARV 0x8, 0x120 ;  /* 0x0204800000007b1d */ /* 0x000fec0000002000 */
[----:B------:R-:W-:Y:S01]  /*e2e0*/  ISETP.NE.AND P0, PT, R22, 0x2, PT ;  /* 0x000000021600780c */ /* 0x000fe20003f05270 */
[----:B------:R-:W-:Y:S01]  /*e2f0*/  VIADD R235, R235, 0x1 ;  /* 0x00000001ebeb7836 */ /* 0x000fe20000000000 */
[----:B------:R-:W3:Y:S01]  /*e300*/  SHFL.BFLY PT, R5, R4, 0x2, 0x1f ;  /* 0x0c401f0004057f89 */ /* 0x000ee200000e0000 */
[----:B------:R-:W-:-:S02]  /*e310*/  PLOP3.LUT P1, PT, PT, PT, PT, 0x8, 0x0 ;  /* 0x000000000000781c */ /* 0x000fc40003f2e170 */
[----:B------:R-:W-:Y:S01]  /*e320*/  SEL R11, RZ, 0x1, P0 ;  /* 0x00000001ff0b7807 */ /* 0x000fe20000000000 */
[----:B0-----:R-:W-:Y:S01]  /*e330*/  FADD.FTZ R0, R0, R7 ;  /* 0x0000000700007221 */ /* 0x001fe20000010000 */
[----:B------:R-:W-:Y:S02]  /*e340*/  SEL R22, R22, RZ, P0 ;  /* 0x000000ff16167207 */ /* 0x000fe40000000000 */
[----:B------:R-:W-:Y:S02]  /*e350*/  LOP3.LUT R200, R200, R11, RZ, 0x3c, !PT ;  /* 0x0000000bc8c87212 */ /* 0x000fe400078e3cff */
[----:B-1----:R-:W0:Y:S01]  /*e360*/  SHFL.BFLY PT, R3, R0, 0x1, 0x1f ;  /* 0x0c201f0000037f89 */ /* 0x002e2200000e0000 */
[----:B---3--:R-:W-:Y:S01]  /*e370*/  FADD.FTZ R5, R5, R4 ;  /* 0x0000000405057221 */ /* 0x008fe20000010000 */
[----:B------:R-:W-:-:S04]  /*e380*/  IMAD.MOV.U32 R4, RZ, RZ, RZ ;  /* 0x000000ffff047224 */ /* 0x000fc800078e00ff */
[----:B------:R-:W1:Y:S01]  /*e390*/  SHFL.BFLY PT, R10, R5, 0x1, 0x1f ;  /* 0x0c201f00050a7f89 */ /* 0x000e6200000e0000 */
[----:B0-----:R-:W-:Y:S01]  /*e3a0*/  FADD.FTZ R6, R0, R3 ;  /* 0x0000000300067221 */ /* 0x001fe20000010000 */
[----:B------:R-:W-:-:S04]  /*e3b0*/  IMAD.MOV.U32 R3, RZ, RZ, RZ ;  /* 0x000000ffff037224 */ /* 0x000fc800078e00ff */
[----:B------:R-:W-:-:S13]  /*e3c0*/  FSETP.NE.FTZ.AND P2, PT, R6, RZ, PT ;  /* 0x000000ff0600720b */ /* 0x000fda0003f55000 */
[----:B------:R-:W0:Y:S01]  /*e3d0*/  @P2 MUFU.RCP R4, R6 ;  /* 0x0000000600042308 */ /* 0x000e220000001000 */
[----:B-1----:R-:W-:Y:S01]  /*e3e0*/  FADD.FTZ R7, R5, R10 ;  /* 0x0000000a05077221 */ /* 0x002fe20000010000 */
[----:B------:R-:W-:-:S04]  /*e3f0*/  IMAD.MOV.U32 R5, RZ, RZ, -0x800000 ;  /* 0xff800000ff057424 */ /* 0x000fc800078e00ff */
[----:B------:R-:W-:Y:S01]  /*e400*/  FSETP.NE.FTZ.AND P3, PT, R7, RZ, PT ;  /* 0x000000ff0700720b */ /* 0x000fe20003f75000 */
[-C--:B0-----:R-:W-:Y:S01]  /*e410*/  FMUL.FTZ R10, R28, R4.reuse ;  /* 0x000000041c0a7220 */ /* 0x081fe20000410000 */
[-C--:B------:R-:W-:Y:S01]  /*e420*/  FMUL.FTZ R12, R32, R4.reuse ;  /* 0x00000004200c7220 */ /* 0x080fe20000410000 */
[----:B------:R-:W0:Y:S01]  /*e430*/  @P2 MUFU.LG2 R28, R6 ;  /* 0x00000006001c2308 */ /* 0x000e220000000c00 */
[-C--:B------:R-:W-:Y:S01]  /*e440*/  FMUL.FTZ R0, R33, R4.reuse ;  /* 0x0000000421007220 */ /* 0x080fe20000410000 */
[----:B------:R-:W-:Y:S02]  /*e450*/  IMAD.U32 R33, RZ, RZ, UR39 ;  /* 0x00000027ff217e24 */ /* 0x000fe4000f8e00ff */
[-C--:B------:R-:W-:Y:S01]  /*e460*/  FMUL.FTZ R161, R48, R4.reuse ;  /* 0x0000000430a17220 */ /* 0x080fe20000410000 */
[----:B------:R-:W-:Y:S02]  /*e470*/  IMAD.U32 R32, RZ, RZ, UR39 ;  /* 0x00000027ff207e24 */ /* 0x000fe4000f8e00ff */
[-C--:B------:R-:W-:Y:S01]  /*e480*/  FMUL.FTZ R166, R64, R4.reuse ;  /* 0x0000000440a67220 */ /* 0x080fe20000410000 */
[----:B------:R-:W-:Y:S01]  /*e490*/  @P2 FMUL.FTZ R33, R33, 0.69314718246459960938 ;  /* 0x3f31721821212820 */ /* 0x000fe20000410000 */
[-C--:B------:R-:W-:Y:S01]  /*e4a0*/  FMUL.FTZ R171, R84, R4.reuse ;  /* 0x0000000454ab7220 */ /* 0x080fe20000410000 */
[----:B------:R-:W1:Y:S01]  /*e4b0*/  @P3 MUFU.RCP R3, R7 ;  /* 0x0000000700033308 */ /* 0x000e620000001000 */
[----:B------:R-:W-:Y:S01]  /*e4c0*/  @P3 FMUL.FTZ R32, R32, 0.69314718246459960938 ;  /* 0x3f31721820203820 */ /* 0x000fe20000410000 */
[-C--:B------:R-:W-:Y:S01]  /*e4d0*/  FMUL.FTZ R24, R24, R4.reuse ;  /* 0x0000000418187220 */ /* 0x080fe20000410000 */
[-C--:B------:R-:W-:Y:S01]  /*e4e0*/  FMUL.FTZ R25, R25, R4.reuse ;  /* 0x0000000419197220 */ /* 0x080fe20000410000 */
[-C--:B------:R-:W-:Y:S01]  /*e4f0*/  FMUL.FTZ R29, R29, R4.reuse ;  /* 0x000000041d1d7220 */ /* 0x080fe20000410000 */
[-C--:B------:R-:W-:Y:S01]  /*e500*/  FMUL.FTZ R36, R36, R4.reuse ;  /* 0x0000000424247220 */ /* 0x080fe20000410000 */
[-C--:B------:R-:W-:Y:S01]  /*e510*/  FMUL.FTZ R37, R37, R4.reuse ;  /* 0x0000000425257220 */ /* 0x080fe20000410000 */
[-C--:B------:R-:W-:Y:S01]  /*e520*/  FMUL.FTZ R14, R40, R4.reuse ;  /* 0x00000004280e7220 */ /* 0x080fe20000410000 */
[----:B------:R1:W3:Y:S01]  /*e530*/  @P3 MUFU.LG2 R18, R7 ;  /* 0x0000000700123308 */ /* 0x0002e20000000c00 */
        /* <DEDUP_REMOVED lines=56> */
[----:B------:R-:W-:Y:S01]  /*e8c0*/  FMUL.FTZ R15, R47, R3 ;  /* 0x000000032f0f7220 */ /* 0x000fe20000410000 */
[----:B------:R-:W-:-:S02]  /*e8d0*/  IMAD.MOV.U32 R4, RZ, RZ, -0x800000 ;  /* 0xff800000ff047424 */ /* 0x000fc400078e00ff */
        /* <DEDUP_REMOVED lines=63> */
.L_x_8233:
        /* <DEDUP_REMOVED lines=10> */
[----:B------:R-:W2:Y:S01]  /*ed70*/  LDL R8, [R1+0x94] ;  /* 0x0000940001087983 */ /* 0x000ea20000100800 */
[----:B------:R-:W-:Y:S05]  /*ed80*/  WARPSYNC.ALL ;  /* 0x0000000000007948 */ /* 0x000fea0003800000 */
[----:B------:R-:W3:Y:S01]  /*ed90*/  S2R R93, SR_SWINHI ;  /* 0x00000000005d7919 */ /* 0x000ee20000002f00 */
[----:B------:R-:W-:Y:S01]  /*eda0*/  F2FP.BF16.F32.PACK_AB R9, R27, R9 ;  /* 0x000000091b09723e */ /* 0x000fe200000010ff */
[----:B------:R-:W-:Y:S01]  /*edb0*/  ULDC.64 UR4, c[0x0][0xcd8] ;  /* 0x0003360000047ab9 */ /* 0x000fe20000000a00 */
        /* <DEDUP_REMOVED lines=16> */
[----:B---3--:R-:W-:Y:S02]  /*eec0*/  MOV R89, R93 ;  /* 0x0000005d00597202 */ /* 0x008fe40000000f00 */
[----:B------:R-:W-:Y:S01]  /*eed0*/  F2FP.BF16.F32.PACK_AB R147, R3, R150 ;  /* 0x000000960393723e */ /* 0x000fe200000010ff */
[----:B------:R-:W-:Y:S01]  /*eee0*/  IMAD R3, R226, 0x40, R201 ;  /* 0x00000040e2037824 */ /* 0x000fe200078e02c9 */
[----:B------:R-:W-:Y:S01]  /*eef0*/  BAR.SYNC.DEFER_BLOCKING 0x1, 0x100 ;  /* 0x0044000000007b1d */ /* 0x000fe20000010000 */
[----:B--2---:R-:W-:-:S03]  /*ef00*/  IMAD.WIDE R128, R8, 0x2, R88 ;  /* 0x0000000208807825 */ /* 0x004fc600078e0258 */
[C---:B------:R-:W-:Y:S02]  /*ef10*/  IADD3 R8, P1, R128.reuse, 0x20, RZ ;  /* 0x0000002080087810 */ /* 0x040fe40007f3e0ff */
[----:B------:R-:W-:Y:S02]  /*ef20*/  IADD3 R92, P0, R128, 0x4040, RZ ;  /* 0x00004040805c7810 */ /* 0x000fe40007f1e0ff */
[----:B------:R-:W-:Y:S01]  /*ef30*/  LOP3.LUT R100, R8, 0x380, RZ, 0xc0, !PT ;  /* 0x0000038008647812 */ /* 0x000fe200078ec0ff */
[--C-:B------:R-:W-:Y:S01]  /*ef40*/  IMAD.X R101, RZ, RZ, R129.reuse, P1 ;  /* 0x000000ffff657224 */ /* 0x100fe200008e0681 */
[----:B------:R-:W-:Y:S01]  /*ef50*/  IADD3 R26, P2, R128, 0x40, RZ ;  /* 0x00000040801a7810 */ /* 0x000fe20007f5e0ff */
[--C-:B------:R-:W-:Y:S01]  /*ef60*/  IMAD.X R113, RZ, RZ, R129.reuse, P0 ;  /* 0x000000ffff717224 */ /* 0x100fe200000e0681 */
[----:B------:R-:W-:Y:S02]  /*ef70*/  SHF.R.U64 R100, R100, 0x3, RZ ;  /* 0x0000000364647819 */ /* 0x000fe400000012ff */
[C---:B-----5:R-:W-:Y:S01]  /*ef80*/  IADD3 R28, P3, R128.reuse, 0x60, RZ ;  /* 0x00000060801c7810 */ /* 0x060fe20007f7e0ff */
[----:B------:R-:W-:Y:S01]  /*ef90*/  IMAD.X R105, RZ, RZ, R129, P2 ;  /* 0x000000ffff697224 */ /* 0x000fe200010e0681 */
[----:B------:R-:W-:-:S02]  /*efa0*/  IADD3 R30, P4, R128, 0x4000, RZ ;  /* 0x00004000801e7810 */ /* 0x000fc40007f9e0ff */
[----:B------:R-:W-:Y:S01]  /*efb0*/  LOP3.LUT R100, R100, R8, RZ, 0x3c, !PT ;  /* 0x0000000864647212 */ /* 0x000fe200078e3cff */
[--C-:B------:R-:W-:Y:S01]  /*efc0*/  IMAD.X R107, RZ, RZ, R129.reuse, P3 ;  /* 0x000000ffff6b7224 */ /* 0x100fe200018e0681 */
[----:B------:R-:W-:Y:S01]  /*efd0*/  LOP3.LUT R8, R92, 0x380, RZ, 0xc0, !PT ;  /* 0x000003805c087812 */ /* 0x000fe200078ec0ff */
[----:B------:R-:W-:Y:S01]  /*efe0*/  IMAD.X R109, RZ, RZ, R129, P4 ;  /* 0x000000ffff6d7224 */ /* 0x000fe200020e0681 */
[----:B------:R-:W-:Y:S02]  /*eff0*/  LOP3.LUT R104, R26, 0x380, RZ, 0xc0, !PT ;  /* 0x000003801a687812 */ /* 0x000fe400078ec0ff */
[----:B------:R-:W-:Y:S02]  /*f000*/  LOP3.LUT R106, R28, 0x380, RZ, 0xc0, !PT ;  /* 0x000003801c6a7812 */ /* 0x000fe400078ec0ff */
[----:B------:R-:W-:Y:S02]  /*f010*/  SHF.R.U64 R8, R8, 0x3, RZ ;  /* 0x0000000308087819 */ /* 0x000fe400000012ff */
[----:B------:R-:W-:-:S02]  /*f020*/  IADD3 R120, P4, R128, 0x8040, RZ ;  /* 0x0000804080787810 */ /* 0x000fc40007f9e0ff */
[----:B------:R-:W-:Y:S02]  /*f030*/  SHF.R.U64 R104, R104, 0x3, RZ ;  /* 0x0000000368687819 */ /* 0x000fe400000012ff */
[----:B------:R-:W-:Y:S01]  /*f040*/  IADD3 R96, P1, R128, 0x4060, RZ ;  /* 0x0000406080607810 */ /* 0x000fe20007f3e0ff */
[--C-:B------:R-:W-:Y:S01]  /*f050*/  IMAD.X R121, RZ, RZ, R129.reuse, P4 ;  /* 0x000000ffff797224 */ /* 0x100fe200020e0681 */
[----:B------:R-:W-:Y:S02]  /*f060*/  SHF.R.U64 R106, R106, 0x3, RZ ;  /* 0x000000036a6a7819 */ /* 0x000fe400000012ff */
[----:B------:R-:W-:Y:S01]  /*f070*/  IADD3 R99, P2, R128, 0x8000, RZ ;  /* 0x0000800080637810 */ /* 0x000fe20007f5e0ff */
[--C-:B------:R-:W-:Y:S01]  /*f080*/  IMAD.X R115, RZ, RZ, R129.reuse, P1 ;  /* 0x000000ffff737224 */ /* 0x100fe200008e0681 */
[----:B------:R-:W-:Y:S02]  /*f090*/  LOP3.LUT R112, R8, R92, RZ, 0x3c, !PT ;  /* 0x0000005c08707212 */ /* 0x000fe400078e3cff */
[----:B-1----:R-:W-:Y:S01]  /*f0a0*/  IADD3 R32, P5, R128, 0x4020, RZ ;  /* 0x0000402080207810 */ /* 0x002fe20007fbe0ff */
[----:B------:R-:W-:Y:S01]  /*f0b0*/  IMAD.X R117, RZ, RZ, R129, P2 ;  /* 0x000000ffff757224 */ /* 0x000fe200010e0681 */
[----:B------:R-:W-:-:S02]  /*f0c0*/  LOP3.LUT R104, R104, R26, RZ, 0x3c, !PT ;  /* 0x0000001a68687212 */ /* 0x000fc400078e3cff */
[----:B------:R-:W-:Y:S01]  /*f0d0*/  LOP3.LUT R8, R120, 0x380, RZ, 0xc0, !PT ;  /* 0x0000038078087812 */ /* 0x000fe200078ec0ff */
[----:B------:R-:W-:Y:S01]  /*f0e0*/  IMAD.X R111, RZ, RZ, R129, P5 ;  /* 0x000000ffff6f7224 */ /* 0x000fe200028e0681 */
[----:B------:R-:W-:Y:S02]  /*f0f0*/  LOP3.LUT R106, R106, R28, RZ, 0x3c, !PT ;  /* 0x0000001c6a6a7212 */ /* 0x000fe400078e3cff */
[----:B------:R-:W-:Y:S02]  /*f100*/  LOP3.LUT R26, R96, 0x380, RZ, 0xc0, !PT ;  /* 0x00000380601a7812 */ /* 0x000fe400078ec0ff */
[----:B------:R-:W-:Y:S02]  /*f110*/  LOP3.LUT R28, R30, 0x380, RZ, 0xc0, !PT ;  /* 0x000003801e1c7812 */ /* 0x000fe400078ec0ff */
[----:B------:R-:W-:Y:S02]  /*f120*/  SHF.R.U64 R8, R8, 0x3, RZ ;  /* 0x0000000308087819 */ /* 0x000fe400000012ff */
[----:B------:R-:W-:-:S02]  /*f130*/  IADD3 R151, P2, R128, 0xc040, RZ ;  /* 0x0000c04080977810 */ /* 0x000fc40007f5e0ff */
[----:B------:R-:W-:Y:S02]  /*f140*/  SHF.R.U64 R26, R26, 0x3, RZ ;  /* 0x000000031a1a7819 */ /* 0x000fe400000012ff */
[C---:B------:R-:W-:Y:S01]  /*f150*/  LOP3.LUT R97, R128.reuse, 0x380, RZ, 0xc0, !PT ;  /* 0x0000038080617812 */ /* 0x040fe200078ec0ff */
[--C-:B------:R-:W-:Y:S01]  /*f160*/  IMAD.X R93, RZ, RZ, R129.reuse, P2 ;  /* 0x000000ffff5d7224 */ /* 0x100fe200010e0681 */
[----:B------:R-:W-:Y:S02]  /*f170*/  IADD3 R122, P5, R128, 0x8060, RZ ;  /* 0x00008060807a7810 */ /* 0x000fe40007fbe0ff */
[----:B------:R-:W-:Y:S02]  /*f180*/  SHF.R.U64 R28, R28, 0x3, RZ ;  /* 0x000000031c1c7819 */ /* 0x000fe400000012ff */
[----:B------:R-:W-:Y:S01]  /*f190*/  IADD3 R118, P3, R128, 0x8020, RZ ;  /* 0x0000802080767810 */ /* 0x000fe20007f7e0ff */
[----:B------:R-:W-:Y:S01]  /*f1a0*/  IMAD.X R123, RZ, RZ, R129, P5 ;  /* 0x000000ffff7b7224 */ /* 0x000fe200028e0681 */
[----:B------:R-:W-:-:S02]  /*f1b0*/  LOP3.LUT R120, R8, R120, RZ, 0x3c, !PT ;  /* 0x0000007808787212 */ /* 0x000fc400078e3cff */
[----:B------:R-:W-:Y:S02]  /*f1c0*/  LOP3.LUT R114, R26, R96, RZ, 0x3c, !PT ;  /* 0x000000601a727212 */ /* 0x000fe400078e3cff */
[----:B------:R-:W-:Y:S02]  /*f1d0*/  LOP3.LUT R8, R151, 0x380, RZ, 0xc0, !PT ;  /* 0x0000038097087812 */ /* 0x000fe400078ec0ff */
[----:B------:R-:W-:Y:S02]  /*f1e0*/  SHF.R.U64 R97, R97, 0x3, RZ ;  /* 0x0000000361617819 */ /* 0x000fe400000012ff */
[----:B------:R-:W-:Y:S02]  /*f1f0*/  LOP3.LUT R108, R28, R30, RZ, 0x3c, !PT ;  /* 0x0000001e1c6c7212 */ /* 0x000fe400078e3cff */
[----:B------:R-:W-:Y:S02]  /*f200*/  LOP3.LUT R26, R122, 0x380, RZ, 0xc0, !PT ;  /* 0x000003807a1a7812 */ /* 0x000fe400078ec0ff */
[----:B------:R-:W-:-:S02]  /*f210*/  LOP3.LUT R28, R99, 0x380, RZ, 0xc0, !PT ;  /* 0x00000380631c7812 */ /* 0x000fc400078ec0ff */
[----:B------:R-:W-:Y:S02]  /*f220*/  LOP3.LUT R30, R118, 0x380, RZ, 0xc0, !PT ;  /* 0x00000380761e7812 */ /* 0x000fe400078ec0ff */
[----:B------:R-:W-:Y:S02]  /*f230*/  IADD3.X R119, RZ, R129, RZ, P3, !PT ;  /* 0x00000081ff777210 */ /* 0x000fe40001ffe4ff */
[C---:B------:R-:W-:Y:S02]  /*f240*/  IADD3 R124, P0, R128.reuse, 0xc000, RZ ;  /* 0x0000c000807c7810 */ /* 0x040fe40007f1e0ff */
[C---:B------:R-:W-:Y:S02]  /*f250*/  IADD3 R126, P1, R128.reuse, 0xc020, RZ ;  /* 0x0000c020807e7810 */ /* 0x040fe40007f3e0ff */
[----:B------:R-:W-:Y:S01]  /*f260*/  IADD3 R162, P3, R128, 0xc060, RZ ;  /* 0x0000c06080a27810 */ /* 0x000fe20007f7e0ff */
[--C-:B------:R-:W-:Y:S01]  /*f270*/  IMAD.X R125, RZ, RZ, R129.reuse, P0 ;  /* 0x000000ffff7d7224 */ /* 0x100fe200000e0681 */
[----:B------:R-:W-:Y:S01]  /*f280*/  SHF.R.U64 R8, R8, 0x3, RZ ;  /* 0x0000000308087819 */ /* 0x000fe200000012ff */
[--C-:B------:R-:W-:Y:S01]  /*f290*/  IMAD.X R127, RZ, RZ, R129.reuse, P1 ;  /* 0x000000ffff7f7224 */ /* 0x100fe200008e0681 */
[----:B------:R-:W-:Y:S01]  /*f2a0*/  LOP3.LUT R128, R97, R128, RZ, 0x3c, !PT ;  /* 0x0000008061807212 */ /* 0x000fe200078e3cff */
[----:B------:R-:W-:Y:S01]  /*f2b0*/  IMAD.X R97, RZ, RZ, R129, P3 ;  /* 0x000000ffff617224 */ /* 0x000fe200018e0681 */
[----:B------:R-:W-:-:S02]  /*f2c0*/  SHF.R.U64 R26, R26, 0x3, RZ ;  /* 0x000000031a1a7819 */ /* 0x000fc400000012ff */
[----:B------:R-:W-:Y:S02]  /*f2d0*/  SHF.R.U64 R28, R28, 0x3, RZ ;  /* 0x000000031c1c7819 */ /* 0x000fe400000012ff */
[----:B------:R-:W-:Y:S02]  /*f2e0*/  SHF.R.U64 R30, R30, 0x3, RZ ;  /* 0x000000031e1e7819 */ /* 0x000fe400000012ff */
[----:B------:R-:W-:Y:S02]  /*f2f0*/  LOP3.LUT R92, R8, R151, RZ, 0x3c, !PT ;  /* 0x00000097085c7212 */ /* 0x000fe400078e3cff */
[----:B------:R-:W-:Y:S02]  /*f300*/  LOP3.LUT R110, R32, 0x380, RZ, 0xc0, !PT ;  /* 0x00000380206e7812 */ /* 0x000fe400078ec0ff */
[----:B------:R-:W-:Y:S02]  /*f310*/  LOP3.LUT R122, R26, R122, RZ, 0x3c, !PT ;  /* 0x0000007a1a7a7212 */ /* 0x000fe400078e3cff */
[----:B------:R-:W-:-:S02]  /*f320*/  MOV R128, R128 ;  /* 0x0000008000807202 */ /* 0x000fc40000000f00 */
[----:B------:R-:W-:Y:S02]  /*f330*/  F2FP.BF16.F32.PACK_AB R8, R25, R24 ;  /* 0x000000181908723e */ /* 0x000fe400000010ff */
[----:B------:R-:W-:Y:S02]  /*f340*/  LOP3.LUT R116, R28, R99, RZ, 0x3c, !PT ;  /* 0x000000631c747212 */ /* 0x000fe400078e3cff */
[----:B------:R-:W-:Y:S01]  /*f350*/  LOP3.LUT R118, R30, R118, RZ, 0x3c, !PT ;  /* 0x000000761e767212 */ /* 0x000fe200078e3cff */
[----:B------:R1:W-:Y:S01]  /*f360*/  STSM.16.M88.4 [R128], R8 ;  /* 0x0000000880007844 */ /* 0x0003e20000000200 */
[----:B------:R-:W-:Y:S02]  /*f370*/  LOP3.LUT R26, R162, 0x380, RZ, 0xc0, !PT ;  /* 0x00000380a21a7812 */ /* 0x000fe400078ec0ff */
[----:B------:R-:W-:Y:S02]  /*f380*/  LOP3.LUT R28, R124, 0x380, RZ, 0xc0, !PT ;  /* 0x000003807c1c7812 */ /* 0x000fe400078ec0ff */
[----:B------:R-:W-:-:S02]  /*f390*/  LOP3.LUT R30, R126, 0x380, RZ, 0xc0, !PT ;  /* 0x000003807e1e7812 */ /* 0x000fc400078ec0ff */
[----:B------:R-:W-:Y:S02]  /*f3a0*/  SHF.R.U64 R110, R110, 0x3, RZ ;  /* 0x000000036e6e7819 */ /* 0x000fe400000012ff */
[----:B------:R-:W-:Y:S02]  /*f3b0*/  SHF.R.U64 R26, R26, 0x3, RZ ;  /* 0x000000031a1a7819 */ /* 0x000fe400000012ff */
[----:B------:R-:W-:Y:S02]  /*f3c0*/  SHF.R.U64 R28, R28, 0x3, RZ ;  /* 0x000000031c1c7819 */ /* 0x000fe400000012ff */
[----:B------:R-:W-:Y:S02]  /*f3d0*/  SHF.R.U64 R30, R30, 0x3, RZ ;  /* 0x000000031e1e7819 */ /* 0x000fe400000012ff */
[----:B------:R-:W-:Y:S02]  /*f3e0*/  MOV R100, R100 ;  /* 0x0000006400647202 */ /* 0x000fe40000000f00 */
[----:B-1----:R-:W-:-:S02]  /*f3f0*/  F2FP.BF16.F32.PACK_AB R8, R0, R12 ;  /* 0x0000000c0008723e */ /* 0x002fc400000010ff */
        /* <DEDUP_REMOVED lines=8> */
[----:B------:R-:W-:Y:S02]  /*f480*/  LOP3.LUT R96, R26, R162, RZ, 0x3c, !PT ;  /* 0x000000a21a607212 */ /* 0x000fe400078e3cff */
[----:B------:R-:W-:Y:S01]  /*f490*/  LOP3.LUT R124, R28, R124, RZ, 0x3c, !PT ;  /* 0x0000007c1c7c7212 */ /* 0x000fe200078e3cff */
[----:B------:R2:W-:Y:S01]  /*f4a0*/  STSM.16.M88.4 [R104], R12 ;  /* 0x0000000c68007844 */ /* 0x0005e20000000200 */
[----:B------:R-:W-:Y:S02]  /*f4b0*/  LOP3.LUT R126, R30, R126, RZ, 0x3c, !PT ;  /* 0x0000007e1e7e7212 */ /* 0x000fe400078e3cff */
[----:B------:R-:W-:Y:S02]  /*f4c0*/  MOV R106, R106 ;  /* 0x0000006a006a7202 */ /* 0x000fe40000000f00 */
[----:B------:R-:W-:-:S02]  /*f4d0*/  F2FP.BF16.F32.PACK_AB R24, R49, R161 ;  /* 0x000000a13118723e */ /* 0x000fc400000010ff */
[----:B------:R-:W-:Y:S02]  /*f4e0*/  F2FP.BF16.F32.PACK_AB R25, R51, R50 ;  /* 0x000000323319723e */ /* 0x000fe400000010ff */
[----:B------:R-:W-:Y:S02]  /*f4f0*/  F2FP.BF16.F32.PACK_AB R26, R53, R163 ;  /* 0x000000a3351a723e */ /* 0x000fe400000010ff */
[----:B------:R-:W-:Y:S02]  /*f500*/  MOV R108, R108 ;  /* 0x0000006c006c7202 */ /* 0x000fe40000000f00 */
[----:B------:R-:W-:Y:S01]  /*f510*/  F2FP.BF16.F32.PACK_AB R28, R57, R164 ;  /* 0x000000a4391c723e */ /* 0x000fe200000010ff */
[----:B------:R-:W-:Y:S01]  /*f520*/  STSM.16.M88.4 [R106], R24 ;  /* 0x000000186a007844 */ /* 0x000fe20000000200 */
[----:B------:R-:W-:Y:S02]  /*f530*/  F2FP.BF16.F32.PACK_AB R30, R61, R165 ;  /* 0x000000a53d1e723e */ /* 0x000fe400000010ff */
[----:B------:R-:W-:-:S02]  /*f540*/  MOV R110, R110 ;  /* 0x0000006e006e7202 */ /* 0x000fc40000000f00 */
[----:B-1----:R-:W-:Y:S01]  /*f550*/  F2FP.BF16.F32.PACK_AB R8, R65, R166 ;  /* 0x000000a64108723e */ /* 0x002fe200000010ff */
[----:B------:R-:W-:Y:S01]  /*f560*/  STSM.16.M88.4 [R108], R28 ;  /* 0x0000001c6c007844 */ /* 0x000fe20000000200 */
[----:B------:R-:W-:Y:S02]  /*f570*/  F2FP.BF16.F32.PACK_AB R9, R67, R66 ;  /* 0x000000424309723e */ /* 0x000fe400000010ff */
[----:B------:R-:W-:Y:S02]  /*f580*/  F2FP.BF16.F32.PACK_AB R10, R69, R167 ;  /* 0x000000a7450a723e */ /* 0x000fe400000010ff */
[----:B------:R-:W-:Y:S02]  /*f590*/  F2FP.BF16.F32.PACK_AB R11, R71, R70 ;  /* 0x00000046470b723e */ /* 0x000fe400000010ff */
[----:B------:R-:W-:Y:S02]  /*f5a0*/  MOV R112, R112 ;  /* 0x0000007000707202 */ /* 0x000fe40000000f00 */
[----:B--2---:R-:W-:Y:S01]  /*f5b0*/  F2FP.BF16.F32.PACK_AB R12, R73, R168 ;  /* 0x000000a8490c723e */ /* 0x004fe200000010ff */
[----:B------:R1:W-:Y:S01]  /*f5c0*/  STSM.16.M88.4 [R110], R8 ;  /* 0x000000086e007844 */ /* 0x0003e20000000200 */
[----:B------:R-:W-:-:S02]  /*f5d0*/  F2FP.BF16.F32.PACK_AB R13, R75, R74 ;  /* 0x0000004a4b0d723e */ /* 0x000fc400000010ff */
[----:B------:R-:W-:Y:S02]  /*f5e0*/  F2FP.BF16.F32.PACK_AB R14, R77, R169 ;  /* 0x000000a94d0e723e */ /* 0x000fe400000010ff */
[----:B------:R-:W-:Y:S02]  /*f5f0*/  F2FP.BF16.F32.PACK_AB R15, R79, R78 ;  /* 0x0000004e4f0f723e */ /* 0x000fe400000010ff */
[----:B------:R-:W-:Y:S02]  /*f600*/  MOV R114, R114 ;  /* 0x0000007200727202 */ /* 0x000fe40000000f00 */
[----:B------:R-:W-:Y:S01]  /*f610*/  F2FP.BF16.F32.PACK_AB R36, R81, R170 ;  /* 0x000000aa5124723e */ /* 0x000fe200000010ff */
[----:B------:R2:W-:Y:S01]  /*f620*/  STSM.16.M88.4 [R112], R12 ;  /* 0x0000000c70007844 */ /* 0x0005e20000000200 */
[----:B------:R-:W-:Y:S02]  /*f630*/  F2FP.BF16.F32.PACK_AB R37, R83, R82 ;  /* 0x000000525325723e */ /* 0x000fe400000010ff */
[----:B------:R-:W-:-:S02]  /*f640*/  F2FP.BF16.F32.PACK_AB R38, R85, R171 ;  /* 0x000000ab5526723e */ /* 0x000fc400000010ff */
[----:B------:R-:W-:Y:S02]  /*f650*/  F2FP.BF16.F32.PACK_AB R39, R87, R86 ;  /* 0x000000565727723e */ /* 0x000fe400000010ff */
[----:B------:R-:W-:Y:S02]  /*f660*/  MOV R116, R116 ;  /* 0x0000007400747202 */ /* 0x000fe40000000f00 */
[----:B------:R-:W-:Y:S01]  /*f670*/  F2FP.BF16.F32.PACK_AB R49, R91, R90 ;  /* 0x0000005a5b31723e */ /* 0x000fe200000010ff */
[----:B------:R-:W-:Y:S01]  /*f680*/  STSM.16.M88.4 [R114], R36 ;  /* 0x0000002472007844 */ /* 0x000fe20000000200 */
[----:B------:R-:W-:Y:S02]  /*f690*/  F2FP.BF16.F32.PACK_AB R50, R64, R173 ;  /* 0x000000ad4032723e */ /* 0x000fe400000010ff */
[----:B------:R-:W-:Y:S02]  /*f6a0*/  F2FP.BF16.F32.PACK_AB R51, R95, R94 ;  /* 0x0000005e5f33723e */ /* 0x000fe400000010ff */
[----:B------:R-:W-:-:S02]  /*f6b0*/  MOV R118, R118 ;  /* 0x0000007600767202 */ /* 0x000fc40000000f00 */
[----:B------:R-:W-:Y:S01]  /*f6c0*/  F2FP.BF16.F32.PACK_AB R64, R84, R174 ;  /* 0x000000ae5440723e */ /* 0x000fe200000010ff */
[----:B------:R-:W-:Y:S01]  /*f6d0*/  STSM.16.M88.4 [R116], R48 ;  /* 0x0000003074007844 */ /* 0x000fe20000000200 */
[----:B------:R-:W-:Y:S01]  /*f6e0*/  F2FP.BF16.F32.PACK_AB R65, R20, R98 ;  /* 0x000000621441723e */ /* 0x000fe200000010ff */
[----:B------:R-:W-:Y:S01]  /*f6f0*/  IMAD.WIDE R88, R3, 0x2, R88 ;  /* 0x0000000203587825 */ /* 0x000fe200078e0258 */
[----:B------:R-:W-:Y:S02]  /*f700*/  F2FP.BF16.F32.PACK_AB R66, R152, R175 ;  /* 0x000000af9842723e */ /* 0x000fe400000010ff */
[----:B------:R-:W-:Y:S01]  /*f710*/  F2FP.BF16.F32.PACK_AB R67, R103, R102 ;  /* 0x000000666743723e */ /* 0x000fe200000010ff */
[----:B------:R-:W-:Y:S01]  /*f720*/  IMAD.MOV.U32 R20, RZ, RZ, RZ ;  /* 0x000000ffff147224 */ /* 0x000fe200078e00ff */
[----:B------:R-:W-:Y:S02]  /*f730*/  MOV R120, R120 ;  /* 0x0000007800787202 */ /* 0x000fe40000000f00 */
[----:B-1----:R-:W-:Y:S01]  /*f740*/  F2FP.BF16.F32.PACK_AB R8, R153, R176 ;  /* 0x000000b09908723e */ /* 0x002fe200000010ff */
[----:B------:R-:W-:Y:S01]  /*f750*/  STSM.16.M88.4 [R118], R64 ;  /* 0x0000004076007844 */ /* 0x000fe20000000200 */
[----:B------:R-:W-:-:S02]  /*f760*/  F2FP.BF16.F32.PACK_AB R9, R40, R21 ;  /* 0x000000152809723e */ /* 0x000fc400000010ff */
[----:B------:R-:W-:Y:S02]  /*f770*/  F2FP.BF16.F32.PACK_AB R10, R154, R177 ;  /* 0x000000b19a0a723e */ /* 0x000fe400000010ff */
[----:B------:R-:W-:Y:S02]  /*f780*/  F2FP.BF16.F32.PACK_AB R11, R44, R43 ;  /* 0x0000002b2c0b723e */ /* 0x000fe400000010ff */
[----:B------:R-:W-:Y:S02]  /*f790*/  MOV R122, R122 ;  /* 0x0000007a007a7202 */ /* 0x000fe40000000f00 */
[----:B--2---:R-:W-:Y:S01]  /*f7a0*/  F2FP.BF16.F32.PACK_AB R12, R155, R178 ;  /* 0x000000b29b0c723e */ /* 0x004fe200000010ff */
[----:B------:R1:W-:Y:S01]  /*f7b0*/  STSM.16.M88.4 [R120], R8 ;  /* 0x0000000878007844 */ /* 0x0003e20000000200 */
[----:B------:R-:W-:Y:S02]  /*f7c0*/  F2FP.BF16.F32.PACK_AB R13, R52, R47 ;  /* 0x0000002f340d723e */ /* 0x000fe400000010ff */
[----:B------:R-:W-:-:S02]  /*f7d0*/  F2FP.BF16.F32.PACK_AB R14, R156, R179 ;  /* 0x000000b39c0e723e */ /* 0x000fc400000010ff */
[----:B------:R-:W-:Y:S02]  /*f7e0*/  F2FP.BF16.F32.PACK_AB R15, R60, R56 ;  /* 0x000000383c0f723e */ /* 0x000fe400000010ff */
[----:B------:R-:W-:Y:S02]  /*f7f0*/  MOV R124, R124 ;  /* 0x0000007c007c7202 */ /* 0x000fe40000000f00 */
[----:B------:R-:W-:Y:S01]  /*f800*/  F2FP.BF16.F32.PACK_AB R24, R157, R180 ;  /* 0x000000b49d18723e */ /* 0x000fe200000010ff */
[----:B------:R2:W-:Y:S01]  /*f810*/  STSM.16.M88.4 [R122], R12 ;  /* 0x0000000c7a007844 */ /* 0x0005e20000000200 */
[----:B------:R-:W-:Y:S02]  /*f820*/  F2FP.BF16.F32.PACK_AB R25, R72, R68 ;  /* 0x000000444819723e */ /* 0x000fe400000010ff */
[----:B------:R-:W-:Y:S02]  /*f830*/  F2FP.BF16.F32.PACK_AB R26, R158, R181 ;  /* 0x000000b59e1a723e */ /* 0x000fe400000010ff */
[----:B------:R-:W-:-:S02]  /*f840*/  F2FP.BF16.F32.PACK_AB R27, R80, R76 ;  /* 0x0000004c501b723e */ /* 0x000fc400000010ff */
[----:B------:R-:W-:Y:S02]  /*f850*/  ISETP.NE.U32.AND P0, PT, RZ, UR4, PT ;  /* 0x00000004ff007c0c */ /* 0x000fe4000bf05070 */
[----:B-1----:R-:W-:Y:S01]  /*f860*/  IADD3 R8, P1, R231, UR4, RZ ;  /* 0x00000004e7087c10 */ /* 0x002fe2000ff3e0ff */
[----:B------:R2:W-:Y:S01]  /*f870*/  STSM.16.M88.4 [R124], R24 ;  /* 0x000000187c007844 */ /* 0x0005e20000000200 */
[----:B------:R-:W-:Y:S02]  /*f880*/  MOV R126, R126 ;  /* 0x0000007e007e7202 */ /* 0x000fe40000000f00 */
[----:B------:R-:W-:Y:S02]  /*f890*/  F2FP.BF16.F32.PACK_AB R28, R159, R182 ;  /* 0x000000b69f1c723e */ /* 0x000fe400000010ff */
[----:B------:R-:W-:Y:S02]  /*f8a0*/  F2FP.BF16.F32.PACK_AB R29, R131, R130 ;  /* 0x00000082831d723e */ /* 0x000fe400000010ff */
[----:B------:R-:W-:-:S02]  /*f8b0*/  F2FP.BF16.F32.PACK_AB R30, R133, R132 ;  /* 0x00000084851e723e */ /* 0x000fc400000010ff */
[----:B------:R-:W-:Y:S02]  /*f8c0*/  F2FP.BF16.F32.PACK_AB R31, R135, R134 ;  /* 0x00000086871f723e */ /* 0x000fe400000010ff */
[----:B------:R-:W-:Y:S02]  /*f8d0*/  MOV R92, R92 ;  /* 0x0000005c005c7202 */ /* 0x000fe40000000f00 */
[----:B------:R-:W-:Y:S01]  /*f8e0*/  MOV R96, R96 ;  /* 0x0000006000607202 */ /* 0x000fe20000000f00 */
[----:B------:R2:W-:Y:S01]  /*f8f0*/  STSM.16.M88.4 [R126], R28 ;  /* 0x0000001c7e007844 */ /* 0x0005e20000000200 */
[----:B------:R-:W-:Y:S02]  /*f900*/  ISETP.NE.AND.EX P0, PT, RZ, UR5, PT, P0 ;  /* 0x00000005ff007c0c */ /* 0x000fe4000bf05300 */
[----:B------:R-:W-:Y:S01]  /*f910*/  IADD3.X R9, R232, UR5, RZ, P1, !PT ;  /* 0x00000005e8097c10 */ /* 0x000fe20008ffe4ff */
[----:B------:R-:W-:Y:S01]  /*f920*/  ULDC.64 UR4, c[0x0][0xce0] ;  /* 0x0003380000047ab9 */ /* 0x000fe20000000a00 */
[----:B------:R2:W-:Y:S01]  /*f930*/  STSM.16.M88.4 [R92], R136 ;  /* 0x000000885c007844 */ /* 0x0005e20000000200 */
[----:B------:R-:W-:-:S03]  /*f940*/  ISETP.NE.U32.AND P1, PT, RZ, UR4, PT ;  /* 0x00000004ff007c0c */ /* 0x000fc6000bf25070 */
[----:B------:R2:W-:Y:S01]  /*f950*/  STSM.16.M88.4 [R96], R144 ;  /* 0x0000009060007844 */ /* 0x0005e20000000200 */
[----:B------:R-:W-:Y:S01]  /*f960*/  BAR.SYNC.DEFER_BLOCKING 0x1, 0x100 ;  /* 0x0044000000007b1d */ /* 0x000fe20000010000 */
[----:B------:R-:W-:-:S13]  /*f970*/  ISETP.NE.AND.EX P1, PT, RZ, UR5, PT, P1 ;  /* 0x00000005ff007c0c */ /* 0x000fda000bf25310 */
[----:B------:R-:W-:Y:S01]  /*f980*/  @P1 IADD3 R6, P2, R231, UR4, RZ ;  /* 0x00000004e7061c10 */ /* 0x000fe2000ff5e0ff */
[----:B------:R-:W-:Y:S02]  /*f990*/  ULDC UR4, c[0x0][0xb88] ;  /* 0x0002e20000047ab9 */ /* 0x000fe40000000800 */
[----:B------:R-:W-:Y:S01]  /*f9a0*/  IMAD.U32 R3, RZ, RZ, UR4 ;  /* 0x00000004ff037e24 */ /* 0x000fe2000f8e00ff */
[----:B------:R-:W-:Y:S01]  /*f9b0*/  @P1 IADD3.X R7, R232, UR5, RZ, P2, !PT ;  /* 0x00000005e8071c10 */ /* 0x000fe200097fe4ff */
[----:B------:R2:W5:Y:S01]  /*f9c0*/  @P0 LDG.E R20, desc[UR60][R8.64] ;  /* 0x0000003c08140981 */ /* 0x000562000c1e1900 */
[----:B------:R-:W-:-:S03]  /*f9d0*/  IADD3 R11, P4, R88, 0x1000, RZ ;  /* 0x00001000580b7810 */ /* 0x000fc60007f9e0ff */
[----:B------:R2:W5:Y:S01]  /*f9e0*/  @P1 LDG.E R3, desc[UR60][R6.64] ;  /* 0x0000003c06031981 */ /* 0x000562000c1e1900 */
[----:B------:R-:W-:Y:S09]  /*f9f0*/  @P1 BRA `(.L_x_8293) ;  /* 0x0000000000101947 */ /* 0x000ff20003800000 */
[----:B------:R-:W-:Y:S05]  /*fa00*/  @!P0 BRA `(.L_x_8293) ;  /* 0x00000000000c8947 */ /* 0x000fea0003800000 */
[----:B------:R-:W3:Y:S04]  /*fa10*/  LDG.E R0, desc[UR60][R8.64] ;  /* 0x0000003c08007981 */ /* 0x000ee8000c1e1900 */
[----:B-----5:R-:W3:Y:S02]  /*fa20*/  LDG.E R3, desc[UR60][R8.64+0x4] ;  /* 0x0000043c08037981 */ /* 0x020ee4000c1e1900 */
[----:B---3--:R-:W-:-:S07]  /*fa30*/  IMAD.IADD R3, R3, 0x1, -R0 ;  /* 0x0000000103037824 */ /* 0x008fce00078e0a00 */
.L_x_8293:
[----:B------:R-:W3:Y:S01]  /*fa40*/  LDL.LU R0, [R1+0x84] ;  /* 0x0000840001007983 */ /* 0x000ee20000300800 */
[----:B--2---:R-:W-:Y:S01]  /*fa50*/  LOP3.LUT R8, R11, 0x380, RZ, 0xc0, !PT ;  /* 0x000003800b087812 */ /* 0x004fe200078ec0ff */
[----:B------:R-:W-:Y:S02]  /*fa60*/  ULDC.64 UR4, c[0x0][0xc70] ;  /* 0x00031c0000047ab9 */ /* 0x000fe40000000a00 */
[----:B------:R-:W2:Y:S01]  /*fa70*/  LDL R14, [R1+0x90] ;  /* 0x00009000010e7983 */ /* 0x000ea20000100800 */
[----:B------:R-:W-:Y:S02]  /*fa80*/  SHF.R.U64 R8, R8, 0x3, RZ ;  /* 0x0000000308087819 */ /* 0x000fe400000012ff */
[----:B------:R-:W-:Y:S02]  /*fa90*/  SHF.R.S32.HI R32, RZ, 0x1f, R230 ;  /* 0x0000001fff207819 */ /* 0x000fe400000114e6 */
[----:B------:R-:W-:Y:S02]  /*faa0*/  LOP3.LUT R8, R8, R11, RZ, 0x3c, !PT ;  /* 0x0000000b08087212 */ /* 0x000fe400078e3cff */
[----:B-----5:R-:W-:Y:S01]  /*fab0*/  SHF.R.S32.HI R21, RZ, 0x1f, R20 ;  /* 0x0000001fff157819 */ /* 0x020fe20000011414 */
[----:B------:R-:W-:Y:S01]  /*fac0*/  IMAD R7, R32, UR4, RZ ;  /* 0x0000000420077c24 */ /* 0x000fe2000f8e02ff */
[----:B------:R-:W-:-:S02]  /*fad0*/  SEL R233, R233, RZ, !P0 ;  /* 0x000000ffe9e97207 */ /* 0x000fc40004000000 */
[----:B------:R-:W-:Y:S01]  /*fae0*/  IADD3 R13, P5, R88, 0x2000, RZ ;  /* 0x00002000580d7810 */ /* 0x000fe20007fbe0ff */
[----:B------:R-:W-:Y:S01]  /*faf0*/  IMAD R9, R230, UR5, R7 ;  /* 0x00000005e6097c24 */ /* 0x000fe2000f8e0207 */
[----:B------:R-:W-:Y:S01]  /*fb00*/  IADD3 R37, P2, R88, 0x5000, RZ ;  /* 0x0000500058257810 */ /* 0x000fe20007f5e0ff */
[----:B------:R-:W-:Y:S01]  /*fb10*/  IMAD.WIDE.U32 R6, R230, UR4, R20 ;  /* 0x00000004e6067c25 */ /* 0x000fe2000f8e0014 */
[----:B------:R-:W-:Y:S01]  /*fb20*/  ULDC.64 UR4, c[0x0][0xc78] ;  /* 0x00031e0000047ab9 */ /* 0x000fe20000000a00 */
[----:B------:R-:W-:Y:S02]  /*fb30*/  IADD3 R29, P1, R88, 0x4000, RZ ;  /* 0x00004000581d7810 */ /* 0x000fe40007f3e0ff */
[----:B------:R-:W-:Y:S01]  /*fb40*/  IMAD.IADD R7, R7, 0x1, R9 ;  /* 0x0000000107077824 */ /* 0x000fe200078e0209 */
[----:B------:R-:W-:Y:S02]  /*fb50*/  LOP3.LUT R12, R13, 0x380, RZ, 0xc0, !PT ;  /* 0x000003800d0c7812 */ /* 0x000fe400078ec0ff */
[----:B------:R-:W-:Y:S01]  /*fb60*/  LOP3.LUT R36, R37, 0x380, RZ, 0xc0, !PT ;  /* 0x0000038025247812 */ /* 0x000fe200078ec0ff */
[----:B------:R-:W-:Y:S01]  /*fb70*/  IMAD.WIDE.U32 R6, R233, UR4, R6 ;  /* 0x00000004e9067c25 */ /* 0x000fe2000f8e0006 */
[----:B------:R-:W-:-:S02]  /*fb80*/  LOP3.LUT R28, R29, 0x380, RZ, 0xc0, !PT ;  /* 0x000003801d1c7812 */ /* 0x000fc400078ec0ff */
[----:B------:R-:W-:Y:S02]  /*fb90*/  SHF.R.U64 R12, R12, 0x3, RZ ;  /* 0x000000030c0c7819 */ /* 0x000fe400000012ff */
[----:B------:R-:W-:Y:S02]  /*fba0*/  SHF.R.U64 R36, R36, 0x3, RZ ;  /* 0x0000000324247819 */ /* 0x000fe400000012ff */
[----:B------:R-:W-:Y:S02]  /*fbb0*/  SHF.R.U64 R28, R28, 0x3, RZ ;  /* 0x000000031c1c7819 */ /* 0x000fe400000012ff */
[----:B------:R-:W-:Y:S01]  /*fbc0*/  LOP3.LUT R12, R12, R13, RZ, 0x3c, !PT ;  /* 0x0000000d0c0c7212 */ /* 0x000fe200078e3cff */
[--C-:B------:R-:W-:Y:S01]  /*fbd0*/  IMAD.X R13, RZ, RZ, R89.reuse, P5 ;  /* 0x000000ffff0d7224 */ /* 0x100fe200028e0659 */
[----:B------:R-:W-:Y:S01]  /*fbe0*/  LOP3.LUT R36, R36, R37, RZ, 0x3c, !PT ;  /* 0x0000002524247212 */ /* 0x000fe200078e3cff */
[----:B------:R-:W-:Y:S01]  /*fbf0*/  IMAD.X R37, RZ, RZ, R89, P2 ;  /* 0x000000ffff257224 */ /* 0x000fe200010e0659 */
[----:B------:R-:W-:-:S02]  /*fc00*/  IADD3 R49, P5, R88, 0x8000, RZ ;  /* 0x0000800058317810 */ /* 0x000fc40007fbe0ff */
[----:B------:R-:W-:Y:S01]  /*fc10*/  LOP3.LUT R28, R28, R29, RZ, 0x3c, !PT ;  /* 0x0000001d1c1c7212 */ /* 0x000fe200078e3cff */
[----:B------:R-:W-:Y:S01]  /*fc20*/  IMAD.X R29, RZ, RZ, R89, P1 ;  /* 0x000000ffff1d7224 */ /* 0x000fe200008e0659 */
[C---:B------:R-:W-:Y:S02]  /*fc30*/  IADD3 R61, P2, R88.reuse, 0xb000, RZ ;  /* 0x0000b000583d7810 */ /* 0x040fe40007f5e0ff */
[----:B------:R-:W-:Y:S02]  /*fc40*/  IADD3 R57, P1, R88, 0xa000, RZ ;  /* 0x0000a00058397810 */ /* 0x000fe40007f3e0ff */
[----:B------:R-:W-:Y:S02]  /*fc50*/  LOP3.LUT R48, R49, 0x380, RZ, 0xc0, !PT ;  /* 0x0000038031307812 */ /* 0x000fe400078ec0ff */
[----:B------:R-:W-:Y:S02]  /*fc60*/  LOP3.LUT R60, R61, 0x380, RZ, 0xc0, !PT ;  /* 0x000003803d3c7812 */ /* 0x000fe400078ec0ff */
        /* <DEDUP_REMOVED lines=11> */
[----:B------:R-:W-:-:S04]  /*fd20*/  LOP3.LUT R72, R73, 0x380, RZ, 0xc0, !PT ;  /* 0x0000038049487812 */ /* 0x000fc800078ec0ff */
[----:B------:R-:W-:-:S04]  /*fd30*/  SHF.R.U64 R72, R72, 0x3, RZ ;  /* 0x0000000348487819 */ /* 0x000fc800000012ff */
[----:B------:R-:W-:Y:S01]  /*fd40*/  LOP3.LUT R72, R72, R73, RZ, 0x3c, !PT ;  /* 0x0000004948487212 */ /* 0x000fe200078e3cff */
[----:B------:R-:W-:Y:S01]  /*fd50*/  IMAD.X R73, RZ, RZ, R89, P5 ;  /* 0x000000ffff497224 */ /* 0x000fe200028e0659 */
[--C-:B------:R-:W-:Y:S01]  /*fd60*/  SHF.R.S32.HI R81, RZ, 0x1f, R201.reuse ;  /* 0x0000001fff517819 */ /* 0x100fe200000114c9 */
[----:B------:R-:W-:Y:S02]  /*fd70*/  IMAD.MOV.U32 R80, RZ, RZ, R201 ;  /* 0x000000ffff507224 */ /* 0x000fe400078e00c9 */
[----:B------:R-:W-:Y:S01]  /*fd80*/  IMAD R85, R236, -0x80, R3 ;  /* 0xffffff80ec557824 */ /* 0x000fe200078e0203 */
[----:B------:R-:W-:Y:S01]  /*fd90*/  SHF.R.S32.HI R227, RZ, 0x1f, R226 ;  /* 0x0000001fffe37819 */ /* 0x000fe200000114e2 */
[----:B------:R-:W-:Y:S01]  /*fda0*/  VIADD R82, R226, 0x20 ;  /* 0x00000020e2527836 */ /* 0x000fe20000000000 */
[----:B------:R-:W-:Y:S01]  /*fdb0*/  BSSY B1, `(.L_x_8294) ;  /* 0x0000084000017945 */ /* 0x000fe20003800000 */
[----:B---3--:R-:W-:Y:S02]  /*fdc0*/  SEL R0, R0, RZ, !P0 ;  /* 0x000000ff00007207 */ /* 0x008fe40004000000 */
[----:B------:R-:W-:Y:S01]  /*fdd0*/  IADD3 R25, P0, R88, 0x3000, RZ ;  /* 0x0000300058197810 */ /* 0x000fe20007f1e0ff */
[----:B--2---:R-:W-:-:S02]  /*fde0*/  IMAD R11, R236, 0x80, R14 ;  /* 0x00000080ec0b7824 */ /* 0x004fc400078e020e */
[----:B------:R-:W1:Y:S01]  /*fdf0*/  S2R R14, SR_TID.X ;  /* 0x00000000000e7919 */ /* 0x000e620000002100 */
[----:B------:R-:W-:Y:S01]  /*fe00*/  IMAD R10, R0, UR4, RZ ;  /* 0x00000004000a7c24 */ /* 0x000fe2000f8e02ff */
[----:B------:R-:W-:Y:S02]  /*fe10*/  LOP3.LUT R24, R25, 0x380, RZ, 0xc0, !PT ;  /* 0x0000038019187812 */ /* 0x000fe400078ec0ff */
[----:B------:R-:W-:Y:S01]  /*fe20*/  SHF.R.S32.HI R9, RZ, 0x1f, R11 ;  /* 0x0000001fff097819 */ /* 0x000fe2000001140b */
[----:B------:R-:W-:Y:S01]  /*fe30*/  IMAD R10, R233, UR5, R10 ;  /* 0x00000005e90a7c24 */ /* 0x000fe2000f8e020a */
[----:B------:R-:W-:Y:S01]  /*fe40*/  IADD3 R6, P3, R11, R6, RZ ;  /* 0x000000060b067210 */ /* 0x000fe20007f7e0ff */
[----:B------:R-:W-:Y:S01]  /*fe50*/  ULDC.64 UR4, c[0x0][0xc40] ;  /* 0x0003100000047ab9 */ /* 0x000fe20000000a00 */
[----:B------:R-:W-:Y:S02]  /*fe60*/  SHF.R.U64 R24, R24, 0x3, RZ ;  /* 0x0000000318187819 */ /* 0x000fe400000012ff */
[----:B------:R-:W-:-:S02]  /*fe70*/  IADD3.X R9, R9, R7, R10, P3, !PT ;  /* 0x0000000709097210 */ /* 0x000fc40001ffe40a */
[----:B------:R-:W-:Y:S02]  /*fe80*/  LEA R58, P3, R6, UR4, 0x2 ;  /* 0x00000004063a7c11 */ /* 0x000fe4000f8610ff */
[----:B------:R-:W-:Y:S01]  /*fe90*/  LOP3.LUT R24, R24, R25, RZ, 0x3c, !PT ;  /* 0x0000001918187212 */ /* 0x000fe200078e3cff */
[----:B------:R-:W-:Y:S01]  /*fea0*/  IMAD.X R25, RZ, RZ, R89, P0 ;  /* 0x000000ffff197224 */ /* 0x000fe200000e0659 */
[----:B------:R-:W-:Y:S01]  /*feb0*/  LEA.HI.X R59, R6, UR5, R9, 0x2, P3 ;  /* 0x00000005063b7c11 */ /* 0x000fe200098f1409 */
[----:B------:R-:W-:Y:S01]  /*fec0*/  IMAD.X R9, RZ, RZ, R89, P4 ;  /* 0x000000ffff097224 */ /* 0x000fe200020e0659 */
[C---:B------:R-:W-:Y:S01]  /*fed0*/  IADD3 R53, P0, R88.reuse, 0x9000, RZ ;  /* 0x0000900058357810 */ /* 0x040fe20007f1e0ff */
[----:B------:R-:W-:Y:S01]  /*fee0*/  VIADD R6, R11, 0x8 ;  /* 0x000000080b067836 */ /* 0x000fe20000000000 */
[C---:B------:R-:W-:Y:S01]  /*fef0*/  IADD3 R41, P3, R88.reuse, 0x6000, RZ ;  /* 0x0000600058297810 */ /* 0x040fe20007f7e0ff */
[----:B------:R-:W-:Y:S01]  /*ff00*/  ULDC.64 UR4, c[0x0][0xba0] ;  /* 0x0002e80000047ab9 */ /* 0x000fe20000000a00 */
[----:B------:R-:W-:-:S02]  /*ff10*/  IADD3 R45, P4, R88, 0x7000, RZ ;  /* 0x00007000582d7810 */ /* 0x000fc40007f9e0ff */
[----:B------:R-:W-:Y:S02]  /*ff20*/  LOP3.LUT R52, R53, 0x380, RZ, 0xc0, !PT ;  /* 0x0000038035347812 */ /* 0x000fe400078ec0ff */
[----:B------:R-:W-:Y:S02]  /*ff30*/  LOP3.LUT R40, R41, 0x380, RZ, 0xc0, !PT ;  /* 0x0000038029287812 */ /* 0x000fe400078ec0ff */
[----:B------:R-:W-:Y:S02]  /*ff40*/  LOP3.LUT R44, R45, 0x380, RZ, 0xc0, !PT ;  /* 0x000003802d2c7812 */ /* 0x000fe400078ec0ff */
[----:B------:R-:W-:Y:S01]  /*ff50*/  SHF.R.U64 R52, R52, 0x3, RZ ;  /* 0x0000000334347819 */ /* 0x000fe200000012ff */
[----:B-1----:R-:W-:Y:S01]  /*ff60*/  VIADD R15, R14, 0xffffff80 ;  /* 0xffffff800e0f7836 */ /* 0x002fe20000000000 */
[----:B------:R-:W-:Y:S02]  /*ff70*/  SHF.R.U64 R40, R40, 0x3, RZ ;  /* 0x0000000328287819 */ /* 0x000fe400000012ff */
[----:B------:R-:W-:-:S02]  /*ff80*/  SHF.R.U64 R44, R44, 0x3, RZ ;  /* 0x000000032c2c7819 */ /* 0x000fc400000012ff */
[----:B------:R-:W-:Y:S02]  /*ff90*/  SHF.R.S32.HI R14, RZ, 0x1f, R15 ;  /* 0x0000001fff0e7819 */ /* 0x000fe4000001140f */
[----:B------:R-:W-:Y:S02]  /*ffa0*/  LOP3.LUT R52, R52, R53, RZ, 0x3c, !PT ;  /* 0x0000003534347212 */ /* 0x000fe400078e3cff */
[----:B------:R-:W-:Y:S02]  /*ffb0*/  LEA.HI R14, R14, R15, RZ, 0x7 ;  /* 0x0000000f0e0e7211 */ /* 0x000fe400078f38ff */
[----:B------:R-:W-:Y:S01]  /*ffc0*/  LOP3.LUT R40, R40, R41, RZ, 0x3c, !PT ;  /* 0x0000002928287212 */ /* 0x000fe200078e3cff */
[--C-:B------:R-:W-:Y:S01]  /*ffd0*/  IMAD.X R41, RZ, RZ, R89.reuse, P3 ;  /* 0x000000ffff297224 */ /* 0x100fe200018e0659 */
[----:B------:R-:W-:Y:S02]  /*ffe0*/  LOP3.LUT R14, R14, 0xffffff80, RZ, 0xc0, !PT ;  /* 0xffffff800e0e7812 */ /* 0x000fe400078ec0ff */
[----:B------:R-:W-:Y:S01]  /*fff0*/  LOP3.LUT R44, R44, R45, RZ, 0x3c, !PT ;  /* 0x0000002d2c2c7212 */ /* 0x000fe200078e3cff */
[----:B------:R-:W-:Y:S01]  /*10000*/  IMAD.X R45, RZ, RZ, R89, P4 ;  /* 0x000000ffff2d7224 */ /* 0x000fe200020e0659 */
[----:B------:R-:W-:Y:S01]  /*10010*/  IADD3.X R53, RZ, R89, RZ, P0, !PT ;  /* 0x00000059ff357210 */ /* 0x000fe200007fe4ff */
[----:B------:R-:W-:Y:S01]  /*10020*/  IMAD.IADD R14, R15, 0x1, -R14 ;  /* 0x000000010f0e7824 */ /* 0x000fe200078e0a0e */
[----:B------:R-:W-:-:S02]  /*10030*/  IADD3 R65, P3, R88, 0xc000, RZ ;  /* 0x0000c00058417810 */ /* 0x000fc40007f7e0ff */
[----:B------:R-:W-:Y:S02]  /*10040*/  IADD3 R69, P4, R88, 0xd000, RZ ;  /* 0x0000d00058457810 */ /* 0x000fe40007f9e0ff */
[----:B------:R-:W-:Y:S02]  /*10050*/  LOP3.LUT P0, RZ, R14, 0x3, RZ, 0xc0, !PT ;  /* 0x000000030eff7812 */ /* 0x000fe4000780c0ff */
[----:B------:R-:W-:Y:S02]  /*10060*/  IADD3 R7, P2, R88, 0xf000, RZ ;  /* 0x0000f00058077810 */ /* 0x000fe40007f5e0ff */
[----:B------:R-:W-:Y:S02]  /*10070*/  ISETP.GE.OR P1, PT, R11, R3, P0 ;  /* 0x000000030b00720c */ /* 0x000fe40000726670 */
[----:B------:R-:W-:Y:S01]  /*10080*/  LOP3.LUT R64, R65, 0x380, RZ, 0xc0, !PT ;  /* 0x0000038041407812 */ /* 0x000fe200078ec0ff */
[----:B------:R-:W-:Y:S01]  /*10090*/  IMAD.X R77, RZ, RZ, R89, P2 ;  /* 0x000000ffff4d7224 */ /* 0x000fe200010e0659 */
[----:B------:R-:W-:-:S02]  /*100a0*/  LOP3.LUT R68, R69, 0x380, RZ, 0xc0, !PT ;  /* 0x0000038045447812 */ /* 0x000fc400078ec0ff */
[----:B------:R-:W-:Y:S02]  /*100b0*/  ISETP.GE.OR P0, PT, R6, R3, P0 ;  /* 0x000000030600720c */ /* 0x000fe40000706670 */
[----:B------:R-:W-:Y:S02]  /*100c0*/  LOP3.LUT R6, R7, 0x380, RZ, 0xc0, !PT ;  /* 0x0000038007067812 */ /* 0x000fe400078ec0ff */
[----:B------:R-:W-:Y:S02]  /*100d0*/  LOP3.LUT R11, R88, 0x380, RZ, 0xc0, !PT ;  /* 0x00000380580b7812 */ /* 0x000fe400078ec0ff */
[----:B------:R-:W-:Y:S01]  /*100e0*/  SHF.R.U64 R64, R64, 0x3, RZ ;  /* 0x0000000340407819 */ /* 0x000fe200000012ff */
[----:B------:R-:W-:Y:S01]  /*100f0*/  IMAD R21, R21, UR4, RZ ;  /* 0x0000000415157c24 */ /* 0x000fe2000f8e02ff */
[----:B------:R-:W-:Y:S01]  /*10100*/  SHF.R.U64 R68, R68, 0x3, RZ ;  /* 0x0000000344447819 */ /* 0x000fe200000012ff */
[----:B------:R-:W-:Y:S01]  /*10110*/  @!P1 STG.E desc[UR60][R58.64], R5 ;  /* 0x000000053a009986 */ /* 0x000fe2000c10193c */
[----:B------:R-:W-:-:S02]  /*10120*/  SHF.R.U64 R6, R6, 0x3, RZ ;  /* 0x0000000306067819 */ /* 0x000fc400000012ff */
[----:B------:R-:W-:Y:S01]  /*10130*/  SHF.R.U64 R11, R11, 0x3, RZ ;  /* 0x000000030b0b7819 */ /* 0x000fe200000012ff */
[----:B------:R1:W-:Y:S01]  /*10140*/  @!P0 STG.E desc[UR60][R58.64+0x20], R4 ;  /* 0x000020043a008986 */ /* 0x0003e2000c10193c */
[----:B------:R-:W-:Y:S01]  /*10150*/  LOP3.LUT R64, R64, R65, RZ, 0x3c, !PT ;  /* 0x0000004140407212 */ /* 0x000fe200078e3cff */
[--C-:B------:R-:W-:Y:S01]  /*10160*/  IMAD.X R65, RZ, RZ, R89.reuse, P3 ;  /* 0x000000ffff417224 */ /* 0x100fe200018e0659 */
[----:B------:R-:W-:Y:S01]  /*10170*/  LOP3.LUT R68, R68, R69, RZ, 0x3c, !PT ;  /* 0x0000004544447212 */ /* 0x000fe200078e3cff */
[----:B------:R-:W-:Y:S01]  /*10180*/  IMAD.X R69, RZ, RZ, R89, P4 ;  /* 0x000000ffff457224 */ /* 0x000fe200020e0659 */
[----:B------:R-:W-:Y:S01]  /*10190*/  LOP3.LUT R76, R6, R7, RZ, 0x3c, !PT ;  /* 0x00000007064c7212 */ /* 0x000fe200078e3cff */
[----:B------:R-:W5:Y:S01]  /*101a0*/  LD.E.128 R12, desc[UR60][R12.64] ;  /* 0x0000003c0c0c7980 */ /* 0x000f62000c101d00 */
[----:B------:R-:W-:Y:S01]  /*101b0*/  LOP3.LUT R88, R11, R88, RZ, 0x3c, !PT ;  /* 0x000000580b587212 */ /* 0x000fe200078e3cff */
[C---:B------:R-:W-:Y:S02]  /*101c0*/  IMAD.WIDE.U32 R80, R20.reuse, UR4, R80 ;  /* 0x0000000414507c25 */ /* 0x040fe4000f8e0050 */
[----:B------:R-:W5:Y:S02]  /*101d0*/  LD.E.128 R8, desc[UR60][R8.64] ;  /* 0x0000003c08087980 */ /* 0x000f64000c101d00 */
[----:B------:R-:W-:Y:S01]  /*101e0*/  IMAD R21, R20, UR5, R21 ;  /* 0x0000000514157c24 */ /* 0x000fe2000f8e0215 */
[----:B------:R-:W-:Y:S01]  /*101f0*/  ULDC.64 UR4, c[0x0][0xbe0] ;  /* 0x0002f80000047ab9 */ /* 0x000fe20000000a00 */
[----:B-1----:R1:W5:Y:S04]  /*10200*/  LD.E.128 R4, desc[UR60][R88.64] ;  /* 0x0000003c58047980 */ /* 0x002368000c101d00 */
        /* <DEDUP_REMOVED lines=13> */
[----:B------:R-:W-:Y:S01]  /*102e0*/  @!PT LDS RZ, [RZ] ;  /* 0x00000000fffff984 */ /* 0x000fe20000000800 */
[----:B------:R-:W-:Y:S01]  /*102f0*/  @!PT LDS RZ, [RZ] ;  /* 0x00000000fffff984 */ /* 0x000fe20000000800 */
[----:B------:R-:W-:Y:S01]  /*10300*/  @!PT LDS RZ, [RZ] ;  /* 0x00000000fffff984 */ /* 0x000fe20000000800 */
[----:B------:R-:W-:Y:S01]  /*10310*/  @!PT LDS RZ, [RZ] ;  /* 0x00000000fffff984 */ /* 0x000fe20000000800 */
[----:B------:R2:W-:Y:S06]  /*10320*/  MEMBAR.ALL.CTA ;  /* 0x0000000000007992 */ /* 0x0005ec0000008000 */
[----:B--2---:R-:W2:Y:S01]  /*10330*/  FENCE.VIEW.ASYNC.S ;  /* 0x00000000000073c6 */ /* 0x004ea20000000000 */
[----:B------:R-:W-:-:S02]  /*10340*/  IMAD.IADD R81, R81, 0x1, R21 ;  /* 0x0000000151517824 */ /* 0x000fc400078e0215 */
[----:B------:R-:W-:Y:S02]  /*10350*/  IMAD R21, R32, UR4, RZ ;  /* 0x0000000420157c24 */ /* 0x000fe4000f8e02ff */
[----:B------:R-:W-:Y:S02]  /*10360*/  VIADD R32, R226, 0x60 ;  /* 0x00000060e2207836 */ /* 0x000fe40000000000 */
[----:B------:R-:W-:Y:S01]  /*10370*/  IMAD R83, R230, UR5, R21 ;  /* 0x00000005e6537c24 */ /* 0x000fe2000f8e0215 */
[-C--:B------:R-:W-:Y:S01]  /*10380*/  ISETP.GE.AND P3, PT, R226, R85.reuse, PT ;  /* 0x00000055e200720c */ /* 0x080fe20003f66270 */
[----:B------:R-:W-:Y:S01]  /*10390*/  IMAD.WIDE.U32 R20, R230, UR4, R80 ;  /* 0x00000004e6147c25 */ /* 0x000fe2000f8e0050 */
[----:B------:R-:W-:Y:S01]  /*103a0*/  ULDC.64 UR4, c[0x0][0xbe8] ;  /* 0x0002fa0000047ab9 */ /* 0x000fe20000000a00 */
[----:B------:R-:W-:Y:S02]  /*103b0*/  ISETP.GE.AND P1, PT, R32, R85, PT ;  /* 0x000000552000720c */ /* 0x000fe40003f26270 */
[----:B------:R-:W-:-:S02]  /*103c0*/  IMAD R32, R0, UR4, RZ ;  /* 0x0000000400207c24 */ /* 0x000fc4000f8e02ff */
[----:B------:R-:W-:Y:S02]  /*103d0*/  VIADD R0, R18, 0x32420 ;  /* 0x0003242012007836 */ /* 0x000fe40000000000 */
[----:B------:R-:W-:Y:S02]  /*103e0*/  VIADD R3, R226, 0x40 ;  /* 0x00000040e2037836 */ /* 0x000fe40000000000 */
[----:B------:R-:W-:Y:S01]  /*103f0*/  IMAD.IADD R21, R21, 0x1, R83 ;  /* 0x0000000115157824 */ /* 0x000fe200078e0253 */
[----:B------:R-:W-:Y:S02]  /*10400*/  PRMT R0, RZ, 0x654, R0 ;  /* 0x00000654ff007816 */ /* 0x000fe40000000000 */
[-C--:B------:R-:W-:Y:S01]  /*10410*/  ISETP.GE.AND P0, PT, R3, R85.reuse, PT ;  /* 0x000000550300720c */ /* 0x080fe20003f06270 */
[C---:B------:R-:W-:Y:S01]  /*10420*/  IMAD R3, R233.reuse, UR5, R32 ;  /* 0x00000005e9037c24 */ /* 0x040fe2000f8e0220 */
[----:B--2---:R1:W-:Y:S01]  /*10430*/  SYNCS.ARRIVE.TRANS64.RED.A1T0 RZ, [R0+URZ], RZ ;  /* 0x000000ff00ff79a7 */ /* 0x0043e2000810043f */
[----:B------:R-:W-:Y:S01]  /*10440*/  IMAD.WIDE.U32 R20, R233, UR4, R20 ;  /* 0x00000004e9147c25 */ /* 0x000fe2000f8e0014 */
[----:B------:R-:W-:-:S03]  /*10450*/  ISETP.GE.AND P2, PT, R82, R85, PT ;  /* 0x000000555200720c */ /* 0x000fc60003f46270 */
[----:B------:R-:W-:-:S04]  /*10460*/  IMAD.WIDE R82, R236, 0x80, R226 ;  /* 0x00000080ec527825 */ /* 0x000fc800078e02e2 */
[----:B------:R-:W-:Y:S01]  /*10470*/  IMAD.IADD R87, R21, 0x1, R3 ;  /* 0x0000000115577824 */ /* 0x000fe200078e0203 */
[----:B-1----:R-:W-:Y:S06]  /*10480*/  @P3 BRA `(.L_x_8295) ;  /* 0x0000000000583947 */ /* 0x002fec0003800000 */
[----:B------:R-:W-:Y:S01]  /*10490*/  ULDC.64 UR4, c[0x0][0xbd8] ;  /* 0x0002f60000047ab9 */ /* 0x000fe20000000a00 */
[----:B------:R-:W-:Y:S01]  /*104a0*/  IMAD.MOV.U32 R80, RZ, RZ, R20 ;  /* 0x000000ffff507224 */ /* 0x000fe200078e0014 */
[----:B------:R-:W-:Y:S01]  /*104b0*/  ULDC UR6, c[0x0][0xb8c] ;  /* 0x0002e30000067ab9 */ /* 0x000fe20000000800 */
[----:B------:R-:W-:Y:S01]  /*104c0*/  IMAD R3, R83, UR4, RZ ;  /* 0x0000000453037c24 */ /* 0x000fe2000f8e02ff */
[----:B------:R-:W-:Y:S01]  /*104d0*/  ISETP.GE.AND P5, PT, R201, UR6, PT ;  /* 0x00000006c9007c0c */ /* 0x000fe2000bfa6270 */
[----:B------:R-:W-:Y:S02]  /*104e0*/  IMAD.MOV.U32 R81, RZ, RZ, R87 ;  /* 0x000000ffff517224 */ /* 0x000fe400078e0057 */
[C---:B------:R-:W-:Y:S02]  /*104f0*/  IMAD R3, R82.reuse, UR5, R3 ;  /* 0x0000000552037c24 */ /* 0x040fe4000f8e0203 */
[----:B------:R-:W-:Y:S01]  /*10500*/  IMAD.WIDE.U32 R80, R82, UR4, R80 ;  /* 0x0000000452507c25 */ /* 0x000fe2000f8e0050 */
[----:B------:R-:W-:-:S03]  /*10510*/  ULDC.64 UR4, c[0x0][0xb80] ;  /* 0x0002e00000047ab9 */ /* 0x000fc60000000a00 */
[----:B------:R-:W-:Y:S01]  /*10520*/  IMAD.IADD R3, R81, 0x1, R3 ;  /* 0x0000000151037824 */ /* 0x000fe200078e0203 */
[----:B------:R-:W-:Y:S01]  /*10530*/  LEA R84, P3, R80, UR4, 0x1 ;  /* 0x0000000450547c11 */ /* 0x000fe2000f8608ff */
[----:B------:R-:W-:-:S03]  /*10540*/  VIADD R0, R201, 0x40 ;  /* 0x00000040c9007836 */ /* 0x000fc60000000000 */
[----:B------:R-:W-:Y:S01]  /*10550*/  LEA.HI.X R85, R80, UR5, R3, 0x1, P3 ;  /* 0x0000000550557c11 */ /* 0x000fe200098f0c03 */
[C---:B------:R-:W-:Y:S01]  /*10560*/  VIADD R3, R201.reuse, 0x80 ;  /* 0x00000080c9037836 */ /* 0x040fe20000000000 */
[----:B------:R-:W-:Y:S01]  /*10570*/  ISETP.GE.AND P4, PT, R0, UR6, PT ;  /* 0x0000000600007c0c */ /* 0x000fe2000bf86270 */
[----:B------:R-:W-:Y:S02]  /*10580*/  VIADD R0, R201, 0xc0 ;  /* 0x000000c0c9007836 */ /* 0x000fe40000000000 */
[----:B-----5:R1:W-:Y:S01]  /*10590*/  @!P5 STG.E.128 desc[UR60][R84.64], R4 ;  /* 0x000000045400d986 */ /* 0x0203e2000c101d3c */
[----:B------:R-:W-:Y:S02]  /*105a0*/  ISETP.GE.AND P3, PT, R3, UR6, PT ;  /* 0x0000000603007c0c */ /* 0x000fe4000bf66270 */
[----:B------:R-:W-:-:S07]  /*105b0*/  ISETP.GE.AND P5, PT, R0, UR6, PT ;  /* 0x0000000600007c0c */ /* 0x000fce000bfa6270 */
[----:B------:R1:W-:Y:S04]  /*105c0*/  @!P4 STG.E.128 desc[UR60][R84.64+0x80], R28 ;  /* 0x0000801c5400c986 */ /* 0x0003e8000c101d3c */
[----:B------:R1:W-:Y:S04]  /*105d0*/  @!P3 STG.E.128 desc[UR60][R84.64+0x100], R48 ;  /* 0x000100305400b986 */ /* 0x0003e8000c101d3c */
[----:B------:R1:W-:Y:S02]  /*105e0*/  @!P5 STG.E.128 desc[UR60][R84.64+0x180], R64 ;  /* 0x000180405400d986 */ /* 0x0003e4000c101d3c */
.L_x_8295:
[----:B------:R-:W-:Y:S05]  /*105f0*/  BSYNC B1 ;  /* 0x0000000000017941 */ /* 0x000fea0003800000 */
.L_x_8294:
[----:B------:R-:W-:Y:S04]  /*10600*/  BSSY B1, `(.L_x_8296) ;  /* 0x000001a000017945 */ /* 0x000fe80003800000 */
[----:B------:R-:W-:Y:S05]  /*10610*/  @P2 BRA `(.L_x_8297) ;  /* 0x0000000000602947 */ /* 0x000fea0003800000 */
[----:B------:R-:W-:Y:S01]  /*10620*/  IADD3 R3, P2, R82, 0x20, RZ ;  /* 0x0000002052037810 */ /* 0x000fe20007f5e0ff */
[----:B------:R-:W-:Y:S01]  /*10630*/  ULDC.64 UR4, c[0x0][0xbd8] ;  /* 0x0002f60000047ab9 */ /* 0x000fe20000000a00 */
[----:B-1---5:R-:W-:Y:S01]  /*10640*/  IMAD.MOV.U32 R4, RZ, RZ, R20 ;  /* 0x000000ffff047224 */ /* 0x022fe200078e0014 */
[----:B------:R-:W-:Y:S01]  /*10650*/  IADD3 R6, R201, 0x40, RZ ;  /* 0x00000040c9067810 */ /* 0x000fe20007ffe0ff */
[----:B------:R-:W-:Y:S01]  /*10660*/  IMAD.MOV.U32 R5, RZ, RZ, R87 ;  /* 0x000000ffff057224 */ /* 0x000fe200078e0057 */
[----:B------:R-:W-:Y:S01]  /*10670*/  ULDC UR6, c[0x0][0xb8c] ;  /* 0x0002e30000067ab9 */ /* 0x000fe20000000800 */
[----:B------:R-:W-:Y:S01]  /*10680*/  IMAD.X R0, RZ, RZ, R83, P2 ;  /* 0x000000ffff007224 */ /* 0x000fe200010e0653 */
[----:B------:R-:W-:Y:S01]  /*10690*/  ISETP.GE.AND P3, PT, R6, UR6, PT ;  /* 0x0000000606007c0c */ /* 0x000fe2000bf66270 */
[----:B------:R-:W-:Y:S01]  /*106a0*/  IMAD.WIDE.U32 R4, R3, UR4, R4 ;  /* 0x0000000403047c25 */ /* 0x000fe2000f8e0004 */
[----:B------:R-:W-:-:S03]  /*106b0*/  ISETP.GE.AND P4, PT, R201, UR6, PT ;  /* 0x00000006c9007c0c */ /* 0x000fc6000bf86270 */
[----:B------:R-:W-:-:S04]  /*106c0*/  IMAD R0, R0, UR4, RZ ;  /* 0x0000000400007c24 */ /* 0x000fc8000f8e02ff */
        /* <DEDUP_REMOVED lines=13> */
.L_x_8297:
[----:B------:R-:W-:Y:S05]  /*107a0*/  BSYNC B1 ;  /* 0x0000000000017941 */ /* 0x000fea0003800000 */
.L_x_8296:
        /* <DEDUP_REMOVED lines=26> */
.L_x_8299:
[----:B------:R-:W-:Y:S05]  /*10950*/  BSYNC B1 ;  /* 0x0000000000017941 */ /* 0x000fea0003800000 */
.L_x_8298:
[----:B------:R-:W-:Y:S05]  /*10960*/  @P1 BRA `(.L_x_8300) ;  /* 0x0000000c00501947 */ /* 0x000fea0003800000 */
[----:B------:R-:W-:Y:S01]  /*10970*/  IADD3 R3, P0, R82, 0x60, RZ ;  /* 0x0000006052037810 */ /* 0x000fe20007f1e0ff */
[C---:B------:R-:W-:Y:S01]  /*10980*/  VIADD R0, R201.reuse, 0x40 ;  /* 0x00000040c9007836 */ /* 0x040fe20000000000 */
[----:B------:R-:W-:Y:S01]  /*10990*/  ULDC UR6, c[0x0][0xb8c] ;  /* 0x0002e30000067ab9 */ /* 0x000fe20000000800 */
[----:B------:R-:W-:Y:S01]  /*109a0*/  ULDC.64 UR4, c[0x0][0xbd8] ;  /* 0x0002f60000047ab9 */ /* 0x000fe20000000a00 */
[----:B-1---5:R-:W-:Y:S01]  /*109b0*/  IMAD.MOV.U32 R4, RZ, RZ, R20 ;  /* 0x000000ffff047224 */ /* 0x022fe200078e0014 */
        /* <DEDUP_REMOVED lines=11> */
[----:B--23--:R-:W-:Y:S01]  /*10a70*/  LEA R6, P0, R4, UR4, 0x1 ;  /* 0x0000000404067c11 */ /* 0x00cfe2000f8008ff */
        /* <DEDUP_REMOVED lines=9> */
.L_x_8292:
        /* <DEDUP_REMOVED lines=9> */
[----:B------:R2:W5:Y:S01]  /*10ba0*/  @P0 LDG.E R9, desc[UR60][R4.64] ;  /* 0x0000003c04090981 */ /* 0x000562000c1e1900 */
[----:B------:R-:W3:Y:S08]  /*10bb0*/  S2R R0, SR_TID.X ;  /* 0x0000000000007919 */ /* 0x000ef00000002100 */
[----:B------:R-:W-:Y:S01]  /*10bc0*/  @P1 IADD3 R6, P2, R231, UR4, RZ ;  /* 0x00000004e7061c10 */ /* 0x000fe2000ff5e0ff */
[----:B------:R-:W-:-:S02]  /*10bd0*/  ULDC UR4, c[0x0][0xb88] ;  /* 0x0002e20000047ab9 */ /* 0x000fc40000000800 */
[----:B------:R-:W-:Y:S01]  /*10be0*/  IMAD.U32 R3, RZ, RZ, UR4 ;  /* 0x00000004ff037e24 */ /* 0x000fe2000f8e00ff */
[----:B------:R-:W-:-:S05]  /*10bf0*/  @P1 IADD3.X R7, R232, UR5, RZ, P2, !PT ;  /* 0x00000005e8071c10 */ /* 0x000fca00097fe4ff */
[----:B------:R2:W5:Y:S01]  /*10c00*/  @P1 LDG.E R3, desc[UR60][R6.64] ;  /* 0x0000003c06031981 */ /* 0x000562000c1e1900 */
[----:B---3--:R-:W-:-:S05]  /*10c10*/  VIADD R0, R0, 0xffffff80 ;  /* 0xffffff8000007836 */ /* 0x008fca0000000000 */
[----:B------:R-:W-:Y:S01]  /*10c20*/  ISETP.GE.AND P2, PT, R0, 0x80, PT ;  /* 0x000000800000780c */ /* 0x000fe20003f46270 */
[----:B--2---:R-:W-:-:S12]  /*10c30*/  @P1 BRA `(.L_x_8301) ;  /* 0x0000000000101947 */ /* 0x004fd80003800000 */
[----:B------:R-:W-:Y:S05]  /*10c40*/  @!P0 BRA `(.L_x_8301) ;  /* 0x00000000000c8947 */ /* 0x000fea0003800000 */
[----:B------:R-:W2:Y:S04]  /*10c50*/  LDG.E R0, desc[UR60][R4.64] ;  /* 0x0000003c04007981 */ /* 0x000ea8000c1e1900 */
[----:B-----5:R-:W2:Y:S02]  /*10c60*/  LDG.E R3, desc[UR60][R4.64+0x4] ;  /* 0x0000043c04037981 */ /* 0x020ea4000c1e1900 */
[----:B--2---:R-:W-:-:S07]  /*10c70*/  IADD3 R3, -R0, R3, RZ ;  /* 0x0000000300037210 */ /* 0x004fce0007ffe1ff */
.L_x_8301:
[----:B------:R-:W2:Y:S01]  /*10c80*/  LDL.LU R0, [R1+0x84] ;  /* 0x0000840001007983 */ /* 0x000ea20000300800 */
[----:B------:R-:W-:Y:S01]  /*10c90*/  BSSY B1, `(.L_x_8302) ;  /* 0x000001d000017945 */ /* 0x000fe20003800000 */
[----:B------:R-:W-:Y:S02]  /*10ca0*/  SHF.R.S32.HI R10, RZ, 0x1f, R230 ;  /* 0x0000001fff0a7819 */ /* 0x000fe400000114e6 */
[----:B------:R-:W-:Y:S02]  /*10cb0*/  SHF.R.S32.HI R14, RZ, 0x1f, R201 ;  /* 0x0000001fff0e7819 */ /* 0x000fe400000114c9 */
[----:B------:R-:W-:Y:S02]  /*10cc0*/  SEL R233, R233, RZ, !P0 ;  /* 0x000000ffe9e97207 */ /* 0x000fe40004000000 */
[----:B-----5:R-:W-:Y:S02]  /*10cd0*/  SHF.R.S32.HI R8, RZ, 0x1f, R9 ;  /* 0x0000001fff087819 */ /* 0x020fe40000011409 */
[----:B--2---:R-:W-:Y:S01]  /*10ce0*/  SEL R12, R0, RZ, !P0 ;  /* 0x000000ff000c7207 */ /* 0x004fe20004000000 */
[----:B------:R-:W-:Y:S06]  /*10cf0*/  @P2 BRA `(.L_x_8303) ;  /* 0x0000000000582947 */ /* 0x000fec0003800000 */
[----:B------:R-:W2:Y:S02]  /*10d00*/  S2R R0, SR_TID.X ;  /* 0x0000000000007919 */ /* 0x000ea40000002100 */
        /* <DEDUP_REMOVED lines=21> */
.L_x_8303:
[----:B------:R-:W-:Y:S05]  /*10e60*/  BSYNC B1 ;  /* 0x0000000000017941 */ /* 0x000fea0003800000 */
.L_x_8302:
        /* <DEDUP_REMOVED lines=8> */
[----:B------:R-:W-:Y:S02]  /*10ef0*/  IMAD R11, R236, -0x80, R3 ;  /* 0xffffff80ec0b7824 */ /* 0x000fe400078e0203 */
[----:B------:R-:W-:Y:S02]  /*10f00*/  IMAD R7, R10, UR4, RZ ;  /* 0x000000040a077c24 */ /* 0x000fe4000f8e02ff */
[----:B------:R-:W-:Y:S01]  /*10f10*/  IMAD.IADD R5, R5, 0x1, R9 ;  /* 0x0000000105057824 */ /* 0x000fe200078e0209 */
[C---:B------:R-:W-:Y:S01]  /*10f20*/  ISETP.GE.AND P1, PT, R226.reuse, R11, PT ;  /* 0x0000000be200720c */ /* 0x040fe20003f26270 */
[----:B------:R-:W-:Y:S01]  /*10f30*/  VIADD R0, R226, 0x20 ;  /* 0x00000020e2007836 */ /* 0x000fe20000000000 */
[----:B------:R-:W-:Y:S01]  /*10f40*/  SHF.R.S32.HI R9, RZ, 0x1f, R226 ;  /* 0x0000001fff097819 */ /* 0x000fe200000114e2 */
        /* <DEDUP_REMOVED lines=35> */
.L_x_8305:
[----:B------:R-:W-:Y:S05]  /*11180*/  BSYNC B1 ;  /* 0x0000000000017941 */ /* 0x000fea0003800000 */
.L_x_8304:
        /* <DEDUP_REMOVED lines=28> */
.L_x_8307:
[----:B------:R-:W-:Y:S05]  /*11350*/  BSYNC B1 ;  /* 0x0000000000017941 */ /* 0x000fea0003800000 */
.L_x_8306:
        /* <DEDUP_REMOVED lines=27> */
.L_x_8309:
[----:B------:R-:W-:Y:S05]  /*11510*/  BSYNC B1 ;  /* 0x0000000000017941 */ /* 0x000fea0003800000 */
.L_x_8308:
        /* <DEDUP_REMOVED lines=25> */
.L_x_8300:
[----:B------:R-:W-:Y:S05]  /*116b0*/  BSYNC B0 ;  /* 0x0000000000007941 */ /* 0x000fea0003800000 */
.L_x_8291:
[----:B------:R-:W-:Y:S02]  /*116c0*/  ULDC UR4, c[0x0][0xd14] ;  /* 0x0003450000047ab9 */ /* 0x000fe40000000800 */
[----:B-1----:R-:W-:-:S13]  /*116d0*/  ISETP.GE.AND P0, PT, R35, UR4, PT ;  /* 0x0000000423007c0c */ /* 0x002fda000bf06270 */
[----:B------:R-:W-:Y:S05]  /*116e0*/  @!P0 BRA `(.L_x_8310) ;  /* 0xfffffef800608947 */ /* 0x000fea000383ffff */
[----:B------:R-:W-:Y:S05]  /*116f0*/  BRA `(.L_x_8175) ;  /* 0x0000005400f07947 */ /* 0x000fea0003800000 */
.L_x_8173:
[----:B------:R-:W-:-:S08]  /*11700*/  NOP ;  /* 0x0000000000007918 */ /* 0x000fd00000000000 */
[----:B0-----:R-:W0:-:S00]  /*11710*/  USETMAXREG.DEALLOC.CTAPOOL 0x18 ;  /* 0x00000018000079c8 */ /* 0x001e0000080e0500 */
        /* <DEDUP_REMOVED lines=59> */
.L_x_8315:
        /* <DEDUP_REMOVED lines=16> */
.L_x_8314:
[----:B------:R-:W-:Y:S05]  /*11bd0*/  BSYNC B0 ;  /* 0x0000000000007941 */ /* 0x000fea0003800000 */
.L_x_8313:
        /* <DEDUP_REMOVED lines=26> */
.L_x_8311:
        /* <DEDUP_REMOVED lines=16> */
.L_x_8316:
        /* <DEDUP_REMOVED lines=25> */
.L_x_8312:
[----:B------:R-:W-:Y:S02]  /*12010*/  IMAD.MOV.U32 R17, RZ, RZ, RZ ;  /* 0x000000ffff117224 */ /* 0x000fe400078e00ff */
[----:B------:R-:W-:Y:S02]  /*12020*/  IMAD.U32 R16, RZ, RZ, UR6 ;  /* 0x00000006ff107e24 */ /* 0x000fe4000f8e00ff */
[----:B------:R-:W-:-:S07]  /*12030*/  IMAD.MOV.U32 R18, RZ, RZ, RZ ;  /* 0x000000ffff127224 */ /* 0x000fce00078e00ff */
.L_x_8317:
        /* <DEDUP_REMOVED lines=15> */
[----:B------:R0:W-:Y:S01]  /*12130*/  STL [R1+0x4], RZ ;  /* 0x000004ff01007387 */ /* 0x0001e20000100800 */
[----:B------:R-:W-:Y:S01]  /*12140*/  ULDC.64 UR48, c[0x0][0x198] ;  /* 0x0000660000307ab9 */ /* 0x000fe20000000a00 */
[----:B------:R-:W-:Y:S01]  /*12150*/  ULDC UR51, c[0x0][0xc] ;  /* 0x0000030000337ab9 */ /* 0x000fe20000000800 */
[----:B------:R-:W-:Y:S01]  /*12160*/  UMOV UR50, URZ ;  /* 0x0000003f00327c82 */ /* 0x000fe20008000000 */
[----:B------:R0:W-:Y:S04]  /*12170*/  STL [R1+0xc], R0 ;  /* 0x00000c0001007387 */ /* 0x0001e80000100800 */
[----:B------:R0:W-:Y:S04]  /*12180*/  STL [R1], RZ ;  /* 0x000000ff01007387 */ /* 0x0001e80000100800 */
[----:B------:R0:W-:Y:S02]  /*12190*/  STL [R1+0x8], R0 ;  /* 0x0000080001007387 */ /* 0x0001e40000100800 */
.L_x_8400:
        /* <DEDUP_REMOVED lines=47> */
[----:B-1----:R-:W-:-:S06]  /*12490*/  IMAD.U32 R0, RZ, RZ, UR4 ;  /* 0x00000004ff007e24 */ /* 0x002fcc000f8e00ff */
[----:B------:R0:W5:Y:S01]  /*124a0*/  @P1 LDG.E R0, desc[UR60][R8.64] ;  /* 0x0000003c08001981 */ /* 0x000162000c1e1900 */
[----:B------:R-:W-:Y:S01]  /*124b0*/  ISETP.NE.U32.AND P0, PT, RZ, UR6, PT ;  /* 0x00000006ff007c0c */ /* 0x000fe2000bf05070 */
[----:B------:R-:W-:Y:S02]  /*124c0*/  ULDC UR4, c[0x0][0x338] ;  /* 0x0000ce0000047ab9 */ /* 0x000fe40000000800 */
[----:B------:R-:W-:Y:S01]  /*124d0*/  IMAD.U32 R6, RZ, RZ, UR4 ;  /* 0x00000004ff067e24 */ /* 0x000fe2000f8e00ff */
[----:B------:R-:W-:Y:S01]  /*124e0*/  ISETP.NE.AND.EX P0, PT, RZ, UR7, PT, P0 ;  /* 0x00000007ff007c0c */ /* 0x000fe2000bf05300 */
[----:B------:R-:W-:-:S12]  /*124f0*/  @P1 BRA `(.L_x_8319) ;  /* 0x0000000000101947 */ /* 0x000fd80003800000 */
[----:B------:R-:W-:Y:S05]  /*12500*/  @!P2 BRA `(.L_x_8319) ;  /* 0x00000000000ca947 */ /* 0x000fea0003800000 */
[----:B-----5:R-:W2:Y:S04]  /*12510*/  LDG.E R0, desc[UR60][R2.64] ;  /* 0x0000003c02007981 */ /* 0x020ea8000c1e1900 */
[----:B0-----:R-:W2:Y:S02]  /*12520*/  LDG.E R2, desc[UR60][R2.64+0x4] ;  /* 0x0000043c02027981 */ /* 0x001ea4000c1e1900 */
[----:B--2---:R-:W-:-:S07]  /*12530*/  IMAD.IADD R0, R2, 0x1, -R0 ;  /* 0x0000000102007824 */ /* 0x004fce00078e0a00 */
.L_x_8319:
[----:B0-----:R-:W2:Y:S04]  /*12540*/  @P0 LDG.E R2, desc[UR60][R4.64] ;  /* 0x0000003c04020981 */ /* 0x001ea8000c1e1900 */
[----:B------:R-:W2:Y:S01]  /*12550*/  @P0 LDG.E R3, desc[UR60][R4.64+0x4] ;  /* 0x0000043c04030981 */ /* 0x000ea2000c1e1900 */
[----:B-----5:R-:W-:Y:S01]  /*12560*/  IADD3 R0, -R7, R0, RZ ;  /* 0x0000000007007210 */ /* 0x020fe20007ffe1ff */
        /* <DEDUP_REMOVED lines=14> */
[----:B------:R-:W-:-:S05]  /*12650*/  SHF.R.U32.HI R2, RZ, 0x6, R9 ;  /* 0x00000006ff027819 */ /* 0x000fca0000011609 */
[----:B------:R-:W-:Y:S02]  /*12660*/  IMAD.MOV.U32 R0, RZ, RZ, R2 ;  /* 0x000000ffff007224 */ /* 0x000fe400078e0002 */
[----:B------:R-:W-:-:S04]  /*12670*/  @P1 VIADD R3, R6, 0x5f ;  /* 0x0000005f06031836 */ /* 0x000fc80000000000 */
        /* <DEDUP_REMOVED lines=21> */
.L_x_8446:
[----:B------:R-:W-:-:S03]  /*127d0*/  UMOV UR4, 0xffffffff ;  /* 0xffffffff00047882 */ /* 0x000fc60000000000 */
[----:B------:R-:W-:Y:S05]  /*127e0*/  BRA.DIV UR4, `(.L_x_8323) ;  /* 0x0000005204487947 */ /* 0x000fea000b800000 */
[----:B------:R-:W-:-:S13]  /*127f0*/  ELECT P6, URZ, PT ;  /* 0x00000000003f782f */ /* 0x000fda00038c0000 */
.L_x_8449:
[----:B------:R-:W0:Y:S01]  /*12800*/  S2R R5, SR_CgaCtaId ;  /* 0x0000000000057919 */ /* 0x000e220000008800 */
[----:B------:R-:W-:Y:S01]  /*12810*/  UIADD3 UR4, UR50, 0x1, URZ ;  /* 0x0000000132047890 */ /* 0x000fe2000fffe03f */
[----:B------:R-:W-:-:S03]  /*12820*/  MOV R7, 0x400 ;  /* 0x0000040000077802 */ /* 0x000fc60000000f00 */
[----:B------:R-:W-:-:S04]  /*12830*/  ULEA.HI UR5, UR4, UR4, URZ, 0x1 ;  /* 0x0000000404057291 */ /* 0x000fc8000f8f083f */
[----:B------:R-:W-:-:S04]  /*12840*/  ULOP3.LUT UR5, UR5, 0xfffffffe, URZ, 0xc0, !UPT ;  /* 0xfffffffe05057892 */ /* 0x000fc8000f8ec03f */
[----:B------:R-:W-:Y:S01]  /*12850*/  UIADD3 UR5, UR4, -UR5, URZ ;  /* 0x8000000504057290 */ /* 0x000fe2000fffe03f */
[----:B0-----:R-:W-:-:S05]  /*12860*/  LEA R5, R5, R7, 0x18 ;  /* 0x0000000705057211 */ /* 0x001fca00078ec0ff */
[----:B------:R-:W-:-:S05]  /*12870*/  IMAD.U32 R7, RZ, RZ, UR5 ;  /* 0x00000005ff077e24 */ /* 0x000fca000f8e00ff */
[----:B------:R-:W-:-:S04]  /*12880*/  SHF.L.U32 R7, R7, 0x1f, RZ ;  /* 0x0000001f07077819 */ /* 0x000fc800000006ff */
[----:B------:R-:W0:Y:S02]  /*12890*/  SYNCS.PHASECHK.TRANS64.TRYWAIT P0, [R5+URZ+0x32420], R7 ;  /* 0x03242007050075a7 */ /* 0x000e24000800017f */
[----:B0-----:R-:W-:Y:S05]  /*128a0*/  @!P0 BRA `(.L_x_8324) ;  /* 0x0000005000388947 */ /* 0x001fea0003800000 */
.L_x_8450:
        /* <DEDUP_REMOVED lines=8> */
.L_x_8451:
        /* <DEDUP_REMOVED lines=11> */
.L_x_8328:
        /* <DEDUP_REMOVED lines=19> */
.L_x_8452:
        /* <DEDUP_REMOVED lines=8> */
.L_x_8330:
        /* <DEDUP_REMOVED lines=31> */
.L_x_8326:
[----:B------:R-:W-:Y:S05]  /*12d80*/  BSYNC B1 ;  /* 0x0000000000017941 */ /* 0x000fea0003800000 */
.L_x_8325:
        /* <DEDUP_REMOVED lines=13> */
[C---:B-----5:R-:W-:Y:S02]  /*12e60*/  IMAD R6, R0.reuse, 0x60, R6 ;  /* 0x0000006000067824 */ /* 0x060fe400078e0206 */
[----:B------:R-:W-:Y:S02]  /*12e70*/  VIADD R0, R0, 0xffffffff ;  /* 0xffffffff00007836 */ /* 0x000fe40000000000 */
[----:B------:R-:W-:-:S07]  /*12e80*/  VIADD R6, R6, 0xffffff40 ;  /* 0xffffff4006067836 */ /* 0x000fce0000000000 */
.L_x_8337:
        /* <DEDUP_REMOVED lines=9> */
.L_x_8453:
        /* <DEDUP_REMOVED lines=11> */
.L_x_8334:
        /* <DEDUP_REMOVED lines=17> */
.L_x_8454:
        /* <DEDUP_REMOVED lines=8> */
.L_x_8336:
        /* <DEDUP_REMOVED lines=31> */
.L_x_8332:
[----:B------:R-:W-:Y:S05]  /*13350*/  BSYNC B1 ;  /* 0x0000000000017941 */ /* 0x000fea0003800000 */
.L_x_8331:
[----:B------:R-:W2:Y:S04]  /*13360*/  LDL.LU R7, [R1+0x4] ;  /* 0x0000040001077983 */ /* 0x000ea80000300800 */
[----:B------:R-:W3:Y:S01]  /*13370*/  LDL.LU R9, [R1+0xc] ;  /* 0x00000c0001097983 */ /* 0x000ee20000300800 */
[----:B------:R-:W-:Y:S01]  /*13380*/  IADD3 R0, R0, -0x1, RZ ;  /* 0xffffffff00007810 */ /* 0x000fe20007ffe0ff */
        /* <DEDUP_REMOVED lines=10> */
.L_x_8321:
[----:B------:R-:W-:Y:S05]  /*13430*/  BSYNC B0 ;  /* 0x0000000000007941 */ /* 0x000fea0003800000 */
.L_x_8320:
[----:B-1----:R-:W2:Y:S01]  /*13440*/  LDL R7, [R1+0x2c] ;  /* 0x00002c0001077983 */ /* 0x002ea20000100800 */
        /* <DEDUP_REMOVED lines=11> */
[----:B0-----:R-:W0:Y:S01]  /*13500*/  LDC.64 R2, c[0x0][0xd38] ;  /* 0x00034e00ff027b82 */ /* 0x001e220000000a00 */
[----:B------:R-:W1:Y:S08]  /*13510*/  FLO.U32 R0, UR4 ;  /* 0x0000000400007d00 */ /* 0x000e7000080e0000 */
[----:B------:R-:W0:Y:S01]  /*13520*/  POPC R5, UR4 ;  /* 0x0000000400057d09 */ /* 0x000e220008000000 */
        /* <DEDUP_REMOVED lines=8> */
.L_x_8339:
        /* <DEDUP_REMOVED lines=14> */
[----:B-----5:R-:W-:Y:S02]  /*13690*/  IMAD.U32 R6, RZ, RZ, UR8 ;  /* 0x00000008ff067e24 */ /* 0x020fe4000f8e00ff */
        /* <DEDUP_REMOVED lines=8> */
.L_x_8341:
        /* <DEDUP_REMOVED lines=11> */
[----:B-----5:R-:W-:Y:S02]  /*137d0*/  IMAD.U32 R6, RZ, RZ, UR8 ;  /* 0x00000008ff067e24 */ /* 0x020fe4000f8e00ff */
        /* <DEDUP_REMOVED lines=8> */
.L_x_8343:
        /* <DEDUP_REMOVED lines=16> */
.L_x_8342:
[----:B------:R-:W2:Y:S01]  /*13960*/  LDL.LU R2, [R1+0x24] ;  /* 0x0000240001027983 */ /* 0x000ea20000300800 */
[----:B------:R-:W-:-:S03]  /*13970*/  ULDC.64 UR4, c[0x0][0xaf0] ;  /* 0x0002bc0000047ab9 */ /* 0x000fc60000000a00 */
[----:B------:R-:W3:Y:S04]  /*13980*/  LDL.LU R0, [R1+0x28] ;  /* 0x0000280001007983 */ /* 0x000ee80000300800 */
[----:B------:R-:W4:Y:S04]  /*13990*/  LDL.LU R4, [R1+0x34] ;  /* 0x0000340001047983 */ /* 0x000f280000300800 */
[----:B-----5:R-:W4:Y:S01]  /*139a0*/  LDL.LU R6, [R1+0x1c] ;  /* 0x00001c0001067983 */ /* 0x020f220000300800 */
        /* <DEDUP_REMOVED lines=26> */
.L_x_8344:
        /* <DEDUP_REMOVED lines=17> */
.L_x_8457:
[----:B------:R-:W2:Y:S01]  /*13c60*/  LDL R3, [R1+0x20] ;  /* 0x0000200001037983 */ /* 0x000ea20000100800 */
[----:B------:R-:W-:Y:S01]  /*13c70*/  UMOV UR4, 0xffffffff ;  /* 0xffffffff00047882 */ /* 0x000fe20000000000 */
[----:B------:R-:W-:Y:S01]  /*13c80*/  SHF.R.S32.HI R8, RZ, 0x1f, R0 ;  /* 0x0000001fff087819 */ /* 0x000fe20000011400 */
[----:B--2---:R-:W-:Y:S01]  /*13c90*/  VIADD R3, R3, 0xffffffff ;  /* 0xffffffff03037836 */ /* 0x004fe20000000000 */
[----:B------:R-:W-:Y:S06]  /*13ca0*/  BRA.DIV UR4, `(.L_x_8346) ;  /* 0x0000003e04d07947 */ /* 0x000fec000b800000 */
[----:B------:R-:W-:-:S13]  /*13cb0*/  ELECT P6, URZ, PT ;  /* 0x00000000003f782f */ /* 0x000fda00038c0000 */
.L_x_8460:
        /* <DEDUP_REMOVED lines=24> */
.L_x_8348:
        /* <DEDUP_REMOVED lines=9> */
.L_x_8461:
        /* <DEDUP_REMOVED lines=11> */
.L_x_8350:
        /* <DEDUP_REMOVED lines=23> */
.L_x_8347:
        /* <DEDUP_REMOVED lines=55> */
.L_x_8352:
[----:B------:R-:W-:Y:S05]  /*14460*/  BSYNC B0 ;  /* 0x0000000000007941 */ /* 0x000fea0003800000 */
.L_x_8351:
        /* <DEDUP_REMOVED lines=8> */
.L_x_8462:
        /* <DEDUP_REMOVED lines=13> */
.L_x_8463:
        /* <DEDUP_REMOVED lines=11> */
.L_x_8357:
        /* <DEDUP_REMOVED lines=38> */
.L_x_8355:
[----:B------:R-:W-:Y:S05]  /*148d0*/  BSYNC B0 ;  /* 0x0000000000007941 */ /* 0x000fea0003800000 */
.L_x_8354:
        /* <DEDUP_REMOVED lines=46> */
.L_x_8364:
[----:B------:R-:W2:Y:S01]  /*14bc0*/  S2R R7, SR_CgaCtaId ;  /* 0x0000000000077919 */ /* 0x000ea20000008800 */
[----:B------:R-:W-:-:S04]  /*14bd0*/  MOV R2, 0x400 ;  /* 0x0000040000027802 */ /* 0x000fc80000000f00 */
[----:B--2---:R-:W-:Y:S02]  /*14be0*/  LEA R2, R7, R2, 0x18 ;  /* 0x0000000207027211 */ /* 0x004fe400078ec0ff */
[----:B------:R-:W-:-:S03]  /*14bf0*/  SHF.L.U32 R7, R12, 0x1f, RZ ;  /* 0x0000001f0c077819 */ /* 0x000fc600000006ff */
[----:B------:R-:W-:-:S04]  /*14c00*/  IMAD R2, R13, 0x8, R2 ;  /* 0x000000080d027824 */ /* 0x000fc800078e0202 */
[----:B------:R-:W2:Y:S02]  /*14c10*/  SYNCS.PHASECHK.TRANS64.TRYWAIT P0, [R2+URZ+0x32440], R7 ;  /* 0x03244007020075a7 */ /* 0x000ea4000800017f */
[----:B--2---:R-:W-:Y:S05]  /*14c20*/  @!P0 BRA `(.L_x_8365) ;  /* 0x0000003000588947 */ /* 0x004fea0003800000 */
.L_x_8464:
        /* <DEDUP_REMOVED lines=11> */
.L_x_8366:
        /* <DEDUP_REMOVED lines=22> */
.L_x_8465:
        /* <DEDUP_REMOVED lines=8> */
.L_x_8368:
        /* <DEDUP_REMOVED lines=34> */
.L_x_8363:
[----:B------:R-:W-:Y:S05]  /*150e0*/  BSYNC B2 ;  /* 0x0000000000027941 */ /* 0x000fea0003800000 */
.L_x_8362:
[----:B------:R-:W2:Y:S02]  /*150f0*/  LDL.LU R2, [R1+0x20] ;  /* 0x0000200001027983 */ /* 0x000ea40000300800 */
[----:B--2---:R-:W-:-:S07]  /*15100*/  VIADD R5, R2, 0xfffffffd ;  /* 0xfffffffd02057836 */ /* 0x004fce0000000000 */
.L_x_8361:
[----:B------:R-:W-:Y:S05]  /*15110*/  BSYNC B1 ;  /* 0x0000000000017941 */ /* 0x000fea0003800000 */
.L_x_8360:
[----:B------:R-:W-:-:S05]  /*15120*/  IMAD.MOV R2, RZ, RZ, -R9 ;  /* 0x000000ffff027224 */ /* 0x000fca00078e0a09 */
[----:B------:R-:W-:-:S13]  /*15130*/  ISETP.NE.AND P0, PT, R3, R2, PT ;  /* 0x000000020300720c */ /* 0x000fda0003f05270 */
[----:B------:R-:W-:Y:S05]  /*15140*/  @!P0 BRA `(.L_x_8359) ;  /* 0x0000000c008c8947 */ /* 0x000fea0003800000 */
.L_x_8383:
        /* <DEDUP_REMOVED lines=11> */
[----:B------:R-:W-:-:S03]  /*15200*/  IMAD.MOV.U32 R11, RZ, RZ, R5 ;  /* 0x000000ffff0b7224 */ /* 0x000fc600078e0005 */
[----:B------:R-:W-:-:S13]  /*15210*/  ISETP.NE.AND.EX P0, PT, RZ, UR39, PT, P0 ;  /* 0x00000027ff007c0c */ /* 0x000fda000bf05300 */
[----:B------:R-:W-:Y:S05]  /*15220*/  @!P0 BRA `(.L_x_8371) ;  /* 0x0000000000408947 */ /* 0x000fea0003800000 */
[----:B------:R-:W2:Y:S02]  /*15230*/  LDC R6, c[0x0][0x41c] ;  /* 0x00010700ff067b82 */ /* 0x000ea40000000800 */
        /* <DEDUP_REMOVED lines=15> */
.L_x_8371:
[----:B------:R-:W3:Y:S01]  /*15330*/  S2R R3, SR_CgaCtaId ;  /* 0x0000000000037919 */ /* 0x000ee20000008800 */
[----:B------:R-:W-:Y:S02]  /*15340*/  MOV R2, 0x400 ;  /* 0x0000040000027802 */ /* 0x000fe40000000f00 */
[----:B--2---:R-:W-:Y:S02]  /*15350*/  SHF.L.U32 R7, R10, 0x1f, RZ ;  /* 0x0000001f0a077819 */ /* 0x004fe400000006ff */
[----:B---3--:R-:W-:-:S05]  /*15360*/  LEA R2, R3, R2, 0x18 ;  /* 0x0000000203027211 */ /* 0x008fca00078ec0ff */
[----:B------:R-:W-:-:S04]  /*15370*/  IMAD R3, R9, 0x8, R2 ;  /* 0x0000000809037824 */ /* 0x000fc800078e0202 */
[----:B------:R-:W2:Y:S02]  /*15380*/  SYNCS.PHASECHK.TRANS64.TRYWAIT P0, [R3+URZ+0x32440], R7 ;  /* 0x03244007030075a7 */ /* 0x000ea4000800017f */
[----:B--2---:R-:W-:Y:S05]  /*15390*/  @!P0 BRA `(.L_x_8372) ;  /* 0x0000002800a48947 */ /* 0x004fea0003800000 */
.L_x_8466:
        /* <DEDUP_REMOVED lines=11> */
.L_x_8373:
        /* <DEDUP_REMOVED lines=21> */
.L_x_8467:
        /* <DEDUP_REMOVED lines=8> */
.L_x_8375:
        /* <DEDUP_REMOVED lines=33> */
.L_x_8370:
[----:B------:R-:W-:Y:S05]  /*15830*/  BSYNC B1 ;  /* 0x0000000000017941 */ /* 0x000fea0003800000 */
.L_x_8369:
        /* <DEDUP_REMOVED lines=13> */
[----:B------:R-:W3:Y:S02]  /*15910*/  LDC R6, c[0x0][0x41c] ;  /* 0x00010700ff067b82 */ /* 0x000ee40000000800 */
        /* <DEDUP_REMOVED lines=15> */
.L_x_8378:
[----:B------:R-:W4:Y:S01]  /*15a10*/  S2R R3, SR_CgaCtaId ;  /* 0x0000000000037919 */ /* 0x000f220000008800 */
[----:B------:R-:W-:Y:S02]  /*15a20*/  MOV R2, 0x400 ;  /* 0x0000040000027802 */ /* 0x000fe40000000f00 */
[----:B---3--:R-:W-:Y:S02]  /*15a30*/  SHF.L.U32 R7, R10, 0x1f, RZ ;  /* 0x0000001f0a077819 */ /* 0x008fe400000006ff */
[----:B----4-:R-:W-:-:S05]  /*15a40*/  LEA R2, R3, R2, 0x18 ;  /* 0x0000000203027211 */ /* 0x010fca00078ec0ff */
[----:B------:R-:W-:-:S04]  /*15a50*/  IMAD R3, R11, 0x8, R2 ;  /* 0x000000080b037824 */ /* 0x000fc800078e0202 */
[----:B------:R-:W3:Y:S02]  /*15a60*/  SYNCS.PHASECHK.TRANS64.TRYWAIT P0, [R3+URZ+0x32440], R7 ;  /* 0x03244007030075a7 */ /* 0x000ee4000800017f */
[----:B---3--:R-:W-:Y:S05]  /*15a70*/  @!P0 BRA `(.L_x_8379) ;  /* 0x0000002400148947 */ /* 0x008fea0003800000 */
.L_x_8468:
        /* <DEDUP_REMOVED lines=11> */
.L_x_8380:
        /* <DEDUP_REMOVED lines=22> */
.L_x_8469:
        /* <DEDUP_REMOVED lines=8> */
.L_x_8382:
        /* <DEDUP_REMOVED lines=34> */
.L_x_8377:
[----:B------:R-:W-:Y:S05]  /*15f30*/  BSYNC B1 ;  /* 0x0000000000017941 */ /* 0x000fea0003800000 */
.L_x_8376:
[C---:B------:R-:W-:Y:S01]  /*15f40*/  ISETP.GT.AND P0, PT, R5.reuse, 0x1, PT ;  /* 0x000000010500780c */ /* 0x040fe20003f04270 */
[----:B------:R-:W-:-:S04]  /*15f50*/  VIADD R2, R5, 0xfffffffe ;  /* 0xfffffffe05027836 */ /* 0x000fc80000000000 */
[----:B------:R-:W-:-:S08]  /*15f60*/  IMAD.MOV.U32 R5, RZ, RZ, R2 ;  /* 0x000000ffff057224 */ /* 0x000fd000078e0002 */
[----:B------:R-:W-:Y:S05]  /*15f70*/  @P0 BRA `(.L_x_8383) ;  /* 0xfffffff000740947 */ /* 0x000fea000383ffff */
.L_x_8359:
[----:B------:R-:W-:Y:S05]  /*15f80*/  BSYNC B0 ;  /* 0x0000000000007941 */ /* 0x000fea0003800000 */
.L_x_8358:
        /* <DEDUP_REMOVED lines=23> */
.L_x_8385:
[----:B------:R-:W-:Y:S05]  /*16100*/  BSYNC B0 ;  /* 0x0000000000007941 */ /* 0x000fea0003800000 */
.L_x_8384:
[----:B---3--:R-:W3:Y:S02]  /*16110*/  LDL.LU R2, [R1+0x8] ;  /* 0x0000080001027983 */ /* 0x008ee40000300800 */
[----:B---3--:R-:W-:-:S05]  /*16120*/  LOP3.LUT R2, R2, R0, RZ, 0x3c, !PT ;  /* 0x0000000002027212 */ /* 0x008fca00078e3cff */
[----:B------:R3:W-:Y:S02]  /*16130*/  STL [R1+0x8], R2 ;  /* 0x0000080201007387 */ /* 0x0007e40000100800 */
.L_x_8340:
[----:B------:R-:W-:Y:S05]  /*16140*/  BSYNC B6 ;  /* 0x0000000000067941 */ /* 0x000fea0003800000 */
.L_x_8338:
[----:B------:R-:W-:-:S03]  /*16150*/  UMOV UR4, 0xffffffff ;  /* 0xffffffff00047882 */ /* 0x000fc60000000000 */
[----:B------:R-:W-:Y:S05]  /*16160*/  BRA.DIV UR4, `(.L_x_8386) ;  /* 0x0000001e04807947 */ /* 0x000fea000b800000 */
[----:B0-----:R0:W4:Y:S04]  /*16170*/  SHFL.IDX PT, R4, R16, RZ, 0x1f ;  /* 0x00001fff10047589 */ /* 0x00112800000e0000 */
[----:B------:R0:W0:Y:S02]  /*16180*/  SHFL.IDX PT, R5, R16, 0x1, 0x1f ;  /* 0x00201f0010057f89 */ /* 0x00002400000e0000 */
.L_x_8473:
        /* <DEDUP_REMOVED lines=13> */
.L_x_8388:
[----:B------:R-:W-:Y:S05]  /*16260*/  BSYNC B0 ;  /* 0x0000000000007941 */ /* 0x000fea0003800000 */
.L_x_8387:
        /* <DEDUP_REMOVED lines=9> */
[----:B-1-3--:R-:W-:Y:S02]  /*16300*/  SEL R2, R14, RZ, P1 ;  /* 0x000000ff0e027207 */ /* 0x00afe40000800000 */
        /* <DEDUP_REMOVED lines=13> */
.L_x_8481:
[----:B------:R-:W-:Y:S02]  /*163e0*/  ULDC UR4, c[0x0][0xd10] ;  /* 0x0003440000047ab9 */ /* 0x000fe40000000800 */
[----:B------:R-:W-:-:S04]  /*163f0*/  IMAD.U32 R16, RZ, RZ, UR4 ;  /* 0x00000004ff107e24 */ /* 0x000fc8000f8e00ff */
[----:B-1----:R-:W-:-:S05]  /*16400*/  IMAD R2, R14, R16, RZ ;  /* 0x000000100e027224 */ /* 0x002fca00078e02ff */
[----:B------:R-:W-:-:S04]  /*16410*/  IADD3 R5, R5, R2, RZ ;  /* 0x0000000205057210 */ /* 0x000fc80007ffe0ff */
[----:B----4-:R-:W-:-:S13]  /*16420*/  ISETP.GT.AND P0, PT, R5, R4, PT ;  /* 0x000000040500720c */ /* 0x010fda0003f04270 */
[----:B------:R-:W-:Y:S05]  /*16430*/  @P0 BRA `(.L_x_8390) ;  /* 0x0000000000b40947 */ /* 0x000fea0003800000 */
[----:B------:R-:W1:Y:S02]  /*16440*/  LDC R0, c[0x0][0xd14] ;  /* 0x00034500ff007b82 */ /* 0x000e640000000800 */
.L_x_8395:
        /* <DEDUP_REMOVED lines=14> */
.L_x_8393:
[----:B------:R-:W-:Y:S05]  /*16530*/  BSYNC B0 ;  /* 0x0000000000007941 */ /* 0x000fea0003800000 */
.L_x_8392:
        /* <DEDUP_REMOVED lines=23> */
.L_x_8489:
[----:B------:R-:W-:Y:S02]  /*166b0*/  ULDC UR4, c[0x0][0xd10] ;  /* 0x0003440000047ab9 */ /* 0x000fe40000000800 */
[----:B------:R-:W-:-:S04]  /*166c0*/  IMAD.U32 R16, RZ, RZ, UR4 ;  /* 0x00000004ff107e24 */ /* 0x000fc8000f8e00ff */
[----:B-1----:R-:W-:-:S04]  /*166d0*/  IMAD R2, R14, R16, RZ ;  /* 0x000000100e027224 */ /* 0x002fc800078e02ff */
[----:B------:R-:W-:-:S05]  /*166e0*/  IMAD.IADD R5, R2, 0x1, R5 ;  /* 0x0000000102057824 */ /* 0x000fca00078e0205 */
[----:B------:R-:W-:-:S13]  /*166f0*/  ISETP.GT.AND P0, PT, R5, R4, PT ;  /* 0x000000040500720c */ /* 0x000fda0003f04270 */
[----:B------:R-:W-:Y:S05]  /*16700*/  @!P0 BRA `(.L_x_8395) ;  /* 0xfffffffc00508947 */ /* 0x000fea000383ffff */
.L_x_8390:
        /* <DEDUP_REMOVED lines=8> */
.L_x_8493:
[----:B------:R-:W-:Y:S01]  /*16790*/  ISETP.NE.AND P0, PT, R6, RZ, PT ;  /* 0x000000ff0600720c */ /* 0x000fe20003f05270 */
[----:B------:R-:W-:-:S12]  /*167a0*/  IMAD.MOV.U32 R14, RZ, RZ, RZ ;  /* 0x000000ffff0e7224 */ /* 0x000fd800078e00ff */
[----:B------:R-:W-:Y:S05]  /*167b0*/  @!P0 BRA `(.L_x_8397) ;  /* 0x0000000000108947 */ /* 0x000fea0003800000 */
[----:B------:R-:W-:Y:S01]  /*167c0*/  UMOV UR4, 0xffffffff ;  /* 0xffffffff00047882 */ /* 0x000fe20000000000 */
[----:B------:R-:W-:Y:S02]  /*167d0*/  VIADD R12, R5, 0xffffffff ;  /* 0xffffffff050c7836 */ /* 0x000fe40000000000 */
[----:B------:R-:W-:Y:S05]  /*167e0*/  BRA.DIV UR4, `(.L_x_8398) ;  /* 0x0000002204147947 */ /* 0x000fea000b800000 */
[----:B------:R4:W0:Y:S02]  /*167f0*/  SHFL.IDX PT, R14, R3, R12, 0x1f ;  /* 0x00001f0c030e7589 */ /* 0x00082400000e0000 */
.L_x_8397:
[----:B---3--:R-:W-:Y:S01]  /*16800*/  IABS R6, R17 ;  /* 0x0000001100067213 */ /* 0x008fe20000000000 */
[----:B0-----:R-:W-:Y:S02]  /*16810*/  IMAD R16, R14, R16, R2 ;  /* 0x000000100e107224 */ /* 0x001fe400078e0202 */
[----:B------:R-:W-:Y:S01]  /*16820*/  IMAD.MOV.U32 R2, RZ, RZ, RZ ;  /* 0x000000ffff027224 */ /* 0x000fe200078e00ff */
[----:B------:R-:W0:Y:S01]  /*16830*/  I2F.RP R7, R6 ;  /* 0x0000000600077306 */ /* 0x000e220000209400 */
[----:B------:R-:W-:-:S07]  /*16840*/  IMAD.IADD R19, R5, 0x1, R19 ;  /* 0x0000000105137824 */ /* 0x000fce00078e0213 */
[----:B0-----:R-:W0:Y:S02]  /*16850*/  MUFU.RCP R7, R7 ;  /* 0x0000000700077308 */ /* 0x001e240000001000 */
[----:B0-----:R-:W-:-:S06]  /*16860*/  VIADD R8, R7, 0xffffffe ;  /* 0x0ffffffe07087836 */ /* 0x001fcc0000000000 */
[----:B----4-:R-:W0:Y:S02]  /*16870*/  F2I.FTZ.U32.TRUNC.NTZ R3, R8 ;  /* 0x0000000800037305 */ /* 0x010e24000021f000 */
        /* <DEDUP_REMOVED lines=23> */
.L_x_8391:
[----:B------:R-:W-:Y:S01]  /*169f0*/  UMOV UR4, URZ ;  /* 0x0000003f00047c82 */ /* 0x000fe20008000000 */
[----:B------:R-:W-:Y:S01]  /*16a00*/  UMOV UR5, URZ ;  /* 0x0000003f00057c82 */ /* 0x000fe20008000000 */
[----:B------:R-:W-:Y:S01]  /*16a10*/  ULDC UR6, c[0x0][0xd14] ;  /* 0x0003450000067ab9 */ /* 0x000fe20000000800 */
[----:B------:R-:W-:Y:S02]  /*16a20*/  IMAD.MOV.U32 R16, RZ, RZ, R4 ;  /* 0x000000ffff107224 */ /* 0x000fe400078e0004 */
[----:B------:R-:W-:Y:S02]  /*16a30*/  IMAD.U32 R17, RZ, RZ, UR4 ;  /* 0x00000004ff117e24 */ /* 0x000fe4000f8e00ff */
[----:B------:R-:W-:Y:S02]  /*16a40*/  IMAD.U32 R18, RZ, RZ, UR5 ;  /* 0x00000005ff127e24 */ /* 0x000fe4000f8e00ff */
[----:B------:R-:W-:-:S07]  /*16a50*/  IMAD.U32 R19, RZ, RZ, UR6 ;  /* 0x00000006ff137e24 */ /* 0x000fce000f8e00ff */
.L_x_8399:
        /* <DEDUP_REMOVED lines=12> */
.L_x_8318:
[----:B------:R-:W4:Y:S01]  /*16b20*/  S2R R3, SR_CgaCtaId ;  /* 0x0000000000037919 */ /* 0x000f220000008800 */
[----:B------:R-:W-:Y:S01]  /*16b30*/  UIADD3 UR4, UR50, 0x1, URZ ;  /* 0x0000000132047890 */ /* 0x000fe2000fffe03f */
[----:B0-----:R-:W-:-:S03]  /*16b40*/  MOV R0, 0x400 ;  /* 0x0000040000007802 */ /* 0x001fc60000000f00 */
[----:B------:R-:W-:-:S04]  /*16b50*/  ULEA.HI UR5, UR4, UR4, URZ, 0x1 ;  /* 0x0000000404057291 */ /* 0x000fc8000f8f083f */
[----:B------:R-:W-:-:S04]  /*16b60*/  ULOP3.LUT UR5, UR5, 0xfffffffe, URZ, 0xc0, !UPT ;  /* 0xfffffffe05057892 */ /* 0x000fc8000f8ec03f */
[----:B------:R-:W-:Y:S01]  /*16b70*/  UIADD3 UR5, UR4, -UR5, URZ ;  /* 0x8000000504057290 */ /* 0x000fe2000fffe03f */
[----:B----4-:R-:W-:-:S05]  /*16b80*/  LEA R0, R3, R0, 0x18 ;  /* 0x0000000003007211 */ /* 0x010fca00078ec0ff */
[----:B------:R-:W-:-:S05]  /*16b90*/  IMAD.U32 R3, RZ, RZ, UR5 ;  /* 0x00000005ff037e24 */ /* 0x000fca000f8e00ff */
[----:B------:R-:W-:-:S04]  /*16ba0*/  SHF.L.U32 R3, R3, 0x1f, RZ ;  /* 0x0000001f03037819 */ /* 0x000fc800000006ff */
[----:B------:R-:W0:Y:S02]  /*16bb0*/  SYNCS.PHASECHK.TRANS64.TRYWAIT P0, [R0+URZ+0x32420], R3 ;  /* 0x03242003000075a7 */ /* 0x000e24000800017f */
[----:B0-----:R-:W-:Y:S05]  /*16bc0*/  @!P0 BRA `(.L_x_8401) ;  /* 0x0000001c00408947 */ /* 0x001fea0003800000 */
.L_x_8496:
[----:B------:R-:W-:-:S03]  /*16bd0*/  UMOV UR4, 0xffffffff ;  /* 0xffffffff00047882 */ /* 0x000fc60000000000 */
[----:B------:R-:W-:Y:S05]  /*16be0*/  BRA.DIV UR4, `(.L_x_8402) ;  /* 0x0000001e044c7947 */ /* 0x000fea000b800000 */
[----:B---3--:R-:W3:Y:S02]  /*16bf0*/  S2R R2, SR_TID.X ;  /* 0x0000000000027919 */ /* 0x008ee40000002100 */
[----:B---3--:R-:W-:-:S04]  /*16c00*/  SHF.R.U32.HI R2, RZ, 0x5, R2 ;  /* 0x00000005ff027819 */ /* 0x008fc80000011602 */
[----:B------:R-:W-:-:S05]  /*16c10*/  LOP3.LUT R2, R2, 0x3, RZ, 0xc0, !PT ;  /* 0x0000000302027812 */ /* 0x000fca00078ec0ff */
[----:B------:R3:W4:Y:S02]  /*16c20*/  SHFL.IDX PT, R14, R2, RZ, 0x1f ;  /* 0x00001fff020e7589 */ /* 0x00072400000e0000 */
.L_x_8499:
[----:B----4-:R-:W-:-:S13]  /*16c30*/  ISETP.NE.AND P0, PT, R14, RZ, PT ;  /* 0x000000ff0e00720c */ /* 0x010fda0003f05270 */
[----:B------:R-:W-:Y:S05]  /*16c40*/  @P0 BRA `(.L_x_8175) ;  /* 0x00000000009c0947 */ /* 0x000fea0003800000 */
[----:B------:R-:W-:-:S03]  /*16c50*/  UMOV UR4, 0xffffffff ;  /* 0xffffffff00047882 */ /* 0x000fc60000000000 */
[----:B------:R-:W-:Y:S05]  /*16c60*/  BRA.DIV UR4, `(.L_x_8403) ;  /* 0x0000001e04607947 */ /* 0x000fea000b800000 */
[----:B------:R-:W-:-:S13]  /*16c70*/  ELECT P6, URZ, PT ;  /* 0x00000000003f782f */ /* 0x000fda00038c0000 */
.L_x_8502:
[----:B------:R-:W-:Y:S05]  /*16c80*/  @!P6 BRA `(.L_x_8175) ;  /* 0x00000000008ce947 */ /* 0x000fea0003800000 */
[----:B---3--:R-:W3:Y:S02]  /*16c90*/  LDL R2, [R1+0x98] ;  /* 0x0000980001027983 */ /* 0x008ee40000100800 */
[----:B---3--:R-:W-:-:S13]  /*16ca0*/  R2UR UR4, R2 ;  /* 0x00000000020472ca */ /* 0x008fda00000e0000 */
[----:B------:R-:W-:-:S06]  /*16cb0*/  ULOP3.LUT UR4, UR4, 0x2, URZ, 0xfc, !UPT ;  /* 0x0000000204047892 */ /* 0x000fcc000f8efc3f */
[----:B------:R-:W-:-:S05]  /*16cc0*/  IMAD.U32 R2, RZ, RZ, UR4 ;  /* 0x00000004ff027e24 */ /* 0x000fca000f8e00ff */
[----:B------:R-:W-:-:S13]  /*16cd0*/  ISETP.NE.AND P2, PT, R2, 0x3, PT ;  /* 0x000000030200780c */ /* 0x000fda0003f45270 */
[----:B------:R-:W-:Y:S05]  /*16ce0*/  @!P2 BRA `(.L_x_8404) ;  /* 0x000000000004a947 */ /* 0x000fea0003800000 */
[----:B------:R-:W-:Y:S01]  /*16cf0*/  BPT.TRAP 0x1 ;  /* 0x000000040000795c */ /* 0x000fe20000300000 */
.L_x_8404:
[----:B0-----:R-:W3:Y:S04]  /*16d00*/  LDL R3, [R1] ;  /* 0x0000000001037983 */ /* 0x001ee80000100800 */
[----:B------:R-:W1:Y:S01]  /*16d10*/  LDL.LU R7, [R1+0x8] ;  /* 0x0000080001077983 */ /* 0x000e620000300800 */
[----:B------:R-:W-:-:S04]  /*16d20*/  VIADD R2, R0, 0x32440 ;  /* 0x0003244000027836 */ /* 0x000fc80000000000 */
[C---:B---3--:R-:W-:Y:S02]  /*16d30*/  IMAD R6, R3.reuse, 0x8, R2 ;  /* 0x0000000803067824 */ /* 0x048fe400078e0202 */
[----:B------:R-:W-:Y:S01]  /*16d40*/  VIADD R3, R3, 0x1 ;  /* 0x0000000103037836 */ /* 0x000fe20000000000 */
[----:B-1----:R-:W-:-:S04]  /*16d50*/  SHF.L.U32 R5, R7, 0x1f, RZ ;  /* 0x0000001f07057819 */ /* 0x002fc800000006ff */
        /* <DEDUP_REMOVED lines=8> */
.L_x_8503:
[----:B------:R-:W1:Y:S02]  /*16de0*/  SYNCS.PHASECHK.TRANS64.TRYWAIT P0, [R7+URZ], R2 ;  /* 0x00000002070075a7 */ /* 0x000e64000800017f */
[----:B-1----:R-:W-:Y:S05]  /*16df0*/  @!P0 BRA `(.L_x_8406) ;  /* 0x0000001c00308947 */ /* 0x002fea0003800000 */
.L_x_8504:
[----:B------:R-:W-:Y:S05]  /*16e00*/  @!P2 BRA `(.L_x_8407) ;  /* 0x000000000004a947 */ /* 0x000fea0003800000 */
[----:B------:R-:W-:Y:S01]  /*16e10*/  BPT.TRAP 0x1 ;  /* 0x000000040000795c */ /* 0x000fe20000300000 */
.L_x_8407:
[----:B------:R-:W3:Y:S01]  /*16e20*/  LDL.LU R4, [R1] ;  /* 0x0000000001047983 */ /* 0x000ee20000300800 */
[----:B------:R-:W-:-:S04]  /*16e30*/  VIADD R0, R0, 0x32460 ;  /* 0x0003246000007836 */ /* 0x000fc80000000000 */
[----:B---3--:R-:W-:-:S04]  /*16e40*/  IMAD R4, R4, 0x8, R0 ;  /* 0x0000000804047824 */ /* 0x008fc800078e0200 */
[----:B------:R-:W3:Y:S02]  /*16e50*/  SYNCS.PHASECHK.TRANS64.TRYWAIT P0, [R4+URZ], R5 ;  /* 0x00000005040075a7 */ /* 0x000ee4000800017f */
[----:B---3--:R-:W-:Y:S05]  /*16e60*/  @!P0 BRA `(.L_x_8408) ;  /* 0x0000001c00288947 */ /* 0x008fea0003800000 */
.L_x_8505:
[----:B------:R-:W-:-:S07]  /*16e70*/  IMAD R3, R3, 0x8, R0 ;  /* 0x0000000803037824 */ /* 0x000fce00078e0200 */
.L_x_8409:
[----:B----4-:R4:W0:Y:S02]  /*16e80*/  SYNCS.PHASECHK.TRANS64.TRYWAIT P0, [R3+URZ], R2 ;  /* 0x00000002030075a7 */ /* 0x010824000800017f */
[----:B0-----:R-:W-:Y:S05]  /*16e90*/  @!P0 NANOSLEEP.SYNCS 0x989680 ;  /* 0x009896800000895d */ /* 0x001fea0003900000 */
[----:B------:R-:W0:Y:S02]  /*16ea0*/  @!P0 SYNCS.PHASECHK.TRANS64 P0, [R3+URZ], R2 ;  /* 0x00000002030085a7 */ /* 0x000e24000800007f */
[----:B0-----:R-:W-:Y:S05]  /*16eb0*/  @!P0 BRA `(.L_x_8409) ;  /* 0xfffffffc00f08947 */ /* 0x001fea000383ffff */
.L_x_8175:
[----:B------:R-:W-:Y:S05]  /*16ec0*/  BSYNC B7 ;  /* 0x0000000000077941 */ /* 0x000fea0003800000 */
.L_x_8172:
[----:B------:R-:W-:Y:S05]  /*16ed0*/  EXIT ;  /* 0x000000000000794d */ /* 0x000fea0003800000 */
.L_x_8193:
[----:B0-----:R0:W1:Y:S02]  /*16ee0*/  SYNCS.PHASECHK.TRANS64.TRYWAIT P6, [R95+URZ+0x32490], R110 ;  /* 0x0324906e5f0075a7 */ /* 0x00106400080c017f */
[----:B-1----:R-:W-:Y:S05]  /*16ef0*/  @!P6 NANOSLEEP.SYNCS 0x989680 ;  /* 0x009896800000e95d */ /* 0x002fea0003900000 */
[----:B------:R-:W1:Y:S02]  /*16f00*/  @!P6 SYNCS.PHASECHK.TRANS64 P6, [R95+URZ+0x32490], R110 ;  /* 0x0324906e5f00e5a7 */ /* 0x000e6400080c007f */
[----:B-1----:R-:W-:Y:S05]  /*16f10*/  @!P6 BRA `(.L_x_8193) ;  /* 0xfffffffc00f0e947 */ /* 0x002fea000383ffff */
[----:B------:R-:W-:Y:S05]  /*16f20*/  BRA `(.L_x_8410) ;  /* 0xfffffebc007c7947 */ /* 0x000fea000383ffff */
.L_x_8211:
[----:B0-----:R0:W1:Y:S02]  /*16f30*/  SYNCS.PHASECHK.TRANS64.TRYWAIT P5, [R95+URZ+0x32490], R110 ;  /* 0x0324906e5f0075a7 */ /* 0x00106400080a017f */
[----:B-1----:R-:W-:Y:S05]  /*16f40*/  @!P5 NANOSLEEP.SYNCS 0x989680 ;  /* 0x009896800000d95d */ /* 0x002fea0003900000 */
[----:B------:R-:W1:Y:S02]  /*16f50*/  @!P5 SYNCS.PHASECHK.TRANS64 P5, [R95+URZ+0x32490], R110 ;  /* 0x0324906e5f00d5a7 */ /* 0x000e6400080a007f */
[----:B-1----:R-:W-:Y:S05]  /*16f60*/  @!P5 BRA `(.L_x_8211) ;  /* 0xfffffffc00f0d947 */ /* 0x002fea000383ffff */
[----:B------:R-:W-:Y:S05]  /*16f70*/  BRA `(.L_x_8411) ;  /* 0xfffffed000387947 */ /* 0x000fea000383ffff */
.L_x_8220:
[----:B0-----:R0:W1:Y:S02]  /*16f80*/  SYNCS.PHASECHK.TRANS64.TRYWAIT P4, [R95+URZ+0x32490], R110 ;  /* 0x0324906e5f0075a7 */ /* 0x001064000808017f */
[----:B-1----:R-:W-:Y:S05]  /*16f90*/  @!P4 NANOSLEEP.SYNCS 0x989680 ;  /* 0x009896800000c95d */ /* 0x002fea0003900000 */
[----:B------:R-:W1:Y:S02]  /*16fa0*/  @!P4 SYNCS.PHASECHK.TRANS64 P4, [R95+URZ+0x32490], R110 ;  /* 0x0324906e5f00c5a7 */ /* 0x000e64000808007f */
[----:B-1----:R-:W-:Y:S05]  /*16fb0*/  @!P4 BRA `(.L_x_8220) ;  /* 0xfffffffc00f0c947 */ /* 0x002fea000383ffff */
[----:B------:R-:W-:Y:S05]  /*16fc0*/  BRA `(.L_x_8412) ;  /* 0xfffffee000647947 */ /* 0x000fea000383ffff */
.L_x_8226:
[----:B-1----:R1:W2:Y:S02]  /*16fd0*/  SYNCS.PHASECHK.TRANS64.TRYWAIT P3, [R95+URZ+0x324b0], R110 ;  /* 0x0324b06e5f0075a7 */ /* 0x0022a4000806017f */
[----:B--2---:R-:W-:Y:S05]  /*16fe0*/  @!P3 NANOSLEEP.SYNCS 0x989680 ;  /* 0x009896800000b95d */ /* 0x004fea0003900000 */
[----:B------:R-:W2:Y:S02]  /*16ff0*/  @!P3 SYNCS.PHASECHK.TRANS64 P3, [R95+URZ+0x324b0], R110 ;  /* 0x0324b06e5f00b5a7 */ /* 0x000ea4000806007f */
[----:B--2---:R-:W-:Y:S05]  /*17000*/  @!P3 BRA `(.L_x_8226) ;  /* 0xfffffffc00f0b947 */ /* 0x004fea000383ffff */
[----:B------:R-:W-:Y:S05]  /*17010*/  BRA `(.L_x_8413) ;  /* 0xfffffee000f07947 */ /* 0x000fea000383ffff */
.L_x_8234:
[----:B------:R-:W0:Y:S01]  /*17020*/  S2R R8, SR_TID.X ;  /* 0x0000000000087919 */ /* 0x000e220000002100 */
[----:B------:R-:W-:Y:S01]  /*17030*/  BSSY B0, `(.L_x_8414) ;  /* 0x000000c000007945 */ /* 0x000fe20003800000 */
[----:B------:R-:W-:Y:S02]  /*17040*/  IMAD.MOV.U32 R12, RZ, RZ, RZ ;  /* 0x000000ffff0c7224 */ /* 0x000fe400078e00ff */
[----:B------:R-:W-:Y:S02]  /*17050*/  IMAD.MOV.U32 R11, RZ, RZ, 0x1f ;  /* 0x0000001fff0b7424 */ /* 0x000fe400078e00ff */
[----:B------:R-:W-:Y:S02]  /*17060*/  IMAD.MOV.U32 R15, RZ, RZ, -0x1 ;  /* 0xffffffffff0f7424 */ /* 0x000fe400078e00ff */
[----:B0-----:R-:W-:-:S05]  /*17070*/  VIADD R26, R8, 0xffffff80 ;  /* 0xffffff80081a7836 */ /* 0x001fca0000000000 */
[----:B------:R-:W-:-:S04]  /*17080*/  SHF.R.S32.HI R8, RZ, 0x1f, R26 ;  /* 0x0000001fff087819 */ /* 0x000fc8000001141a */
[----:B------:R-:W-:-:S04]  /*17090*/  LEA.HI R8, R8, R26, RZ, 0x7 ;  /* 0x0000001a08087211 */ /* 0x000fc800078f38ff */
[----:B------:R-:W-:-:S05]  /*170a0*/  SHF.R.S32.HI R8, RZ, 0x7, R8 ;  /* 0x00000007ff087819 */ /* 0x000fca0000011408 */
[----:B------:R-:W-:-:S07]  /*170b0*/  IMAD.MOV.U32 R13, RZ, RZ, R8 ;  /* 0x000000ffff0d7224 */ /* 0x000fce00078e0008 */
[----:B-----5:R-:W-:Y:S05]  /*170c0*/  WARPSYNC.COLLECTIVE R15, `(.L_x_8415) ;  /* 0x000000000f087348 */ /* 0x020fea0003c00000 */
[----:B------:R0:W1:Y:S02]  /*170d0*/  SHFL.IDX P6, R14, R13, R12, R11 ;  /* 0x0000000c0d0e7389 */ /* 0x00006400000c000b */
[----:B01---5:R-:W-:Y:S01]  /*170e0*/  ENDCOLLECTIVE ;  /* 0x000000000000791b */ /* 0x023fe20003800000 */
.L_x_8415:
[----:B------:R-:W-:Y:S05]  /*170f0*/  BSYNC B0 ;  /* 0x0000000000007941 */ /* 0x000fea0003800000 */
.L_x_8414:
[----:B------:R-:W-:Y:S05]  /*17100*/  BRA `(.L_x_8416) ;  /* 0xfffffeec00a47947 */ /* 0x000fea000383ffff */
.L_x_8248:
[----:B------:R-:W-:Y:S01]  /*17110*/  BSSY B1, `(.L_x_8417) ;  /* 0x0000008000017945 */ /* 0x000fe20003800000 */
[----:B------:R-:W-:Y:S01]  /*17120*/  MOV R13, R29 ;  /* 0x0000001d000d7202 */ /* 0x000fe20000000f00 */
[----:B------:R-:W-:Y:S02]  /*17130*/  IMAD.MOV.U32 R12, RZ, RZ, RZ ;  /* 0x000000ffff0c7224 */ /* 0x000fe400078e00ff */
[----:B------:R-:W-:Y:S02]  /*17140*/  IMAD.MOV.U32 R11, RZ, RZ, 0x1c1f ;  /* 0x00001c1fff0b7424 */ /* 0x000fe400078e00ff */
[----:B------:R-:W-:-:S07]  /*17150*/  IMAD.MOV.U32 R15, RZ, RZ, -0x1 ;  /* 0xffffffffff0f7424 */ /* 0x000fce00078e00ff */
[----:B0-----:R-:W-:Y:S05]  /*17160*/  WARPSYNC.COLLECTIVE R15, `(.L_x_8418) ;  /* 0x000000000f087348 */ /* 0x001fea0003c00000 */
[----:B------:R1:W2:Y:S02]  /*17170*/  SHFL.IDX P6, R14, R13, R12, R11 ;  /* 0x0000000c0d0e7389 */ /* 0x0002a400000c000b */
[----:B012---:R-:W-:Y:S01]  /*17180*/  ENDCOLLECTIVE ;  /* 0x000000000000791b */ /* 0x007fe20003800000 */
.L_x_8418:
[----:B------:R-:W-:Y:S05]  /*17190*/  BSYNC B1 ;  /* 0x0000000000017941 */ /* 0x000fea0003800000 */
.L_x_8417:
[----:B------:R-:W-:Y:S05]  /*171a0*/  BRA `(.L_x_8419) ;  /* 0xfffffef400ac7947 */ /* 0x000fea000383ffff */
.L_x_8249:
        /* <DEDUP_REMOVED lines=8> */
.L_x_8421:
[----:B------:R-:W-:Y:S05]  /*17230*/  BSYNC B1 ;  /* 0x0000000000017941 */ /* 0x000fea0003800000 */
.L_x_8420:
[----:B------:R-:W-:Y:S05]  /*17240*/  BRA `(.L_x_8422) ;  /* 0xfffffef400907947 */ /* 0x000fea000383ffff */
.L_x_8250:
        /* <DEDUP_REMOVED lines=8> */
.L_x_8424:
[----:B------:R-:W-:Y:S05]  /*172d0*/  BSYNC B1 ;  /* 0x0000000000017941 */ /* 0x000fea0003800000 */
.L_x_8423:
[----:B------:R-:W-:Y:S05]  /*172e0*/  BRA `(.L_x_8425) ;  /* 0xfffffef400747947 */ /* 0x000fea000383ffff */
.L_x_8251:
        /* <DEDUP_REMOVED lines=8> */
.L_x_8427:
[----:B------:R-:W-:Y:S05]  /*17370*/  BSYNC B1 ;  /* 0x0000000000017941 */ /* 0x000fea0003800000 */
.L_x_8426:
[----:B------:R-:W-:Y:S05]  /*17380*/  BRA `(.L_x_8428) ;  /* 0xfffffef400587947 */ /* 0x000fea000383ffff */
.L_x_8253:
[----:B-1----:R1:W2:Y:S02]  /*17390*/  SYNCS.PHASECHK.TRANS64.TRYWAIT P1, [R18+URZ+0x32400], R7 ;  /* 0x03240007120075a7 */ /* 0x0022a4000802017f */
[----:B--2---:R-:W-:Y:S05]  /*173a0*/  @!P1 NANOSLEEP.SYNCS 0x989680 ;  /* 0x009896800000995d */ /* 0x004fea0003900000 */
[----:B------:R-:W2:Y:S02]  /*173b0*/  @!P1 SYNCS.PHASECHK.TRANS64 P1, [R18+URZ+0x32400], R7 ;  /* 0x03240007120095a7 */ /* 0x000ea4000802007f */
[----:B--2---:R-:W-:Y:S05]  /*173c0*/  @!P1 BRA `(.L_x_8253) ;  /* 0xfffffffc00f09947 */ /* 0x004fea000383ffff */
[----:B------:R-:W-:Y:S05]  /*173d0*/  BRA `(.L_x_8429) ;  /* 0xfffffef400b87947 */ /* 0x000fea000383ffff */
.L_x_8261:
        /* <DEDUP_REMOVED lines=8> */
.L_x_8431:
[----:B------:R-:W-:Y:S05]  /*17460*/  BSYNC B1 ;  /* 0x0000000000017941 */ /* 0x000fea0003800000 */
.L_x_8430:
[----:B------:R-:W-:Y:S05]  /*17470*/  BRA `(.L_x_8432) ;  /* 0xffffff0000847947 */ /* 0x000fea000383ffff */
.L_x_8262:
        /* <DEDUP_REMOVED lines=8> */
.L_x_8434:
[----:B------:R-:W-:Y:S05]  /*17500*/  BSYNC B1 ;  /* 0x0000000000017941 */ /* 0x000fea0003800000 */
.L_x_8433:
[----:B------:R-:W-:Y:S05]  /*17510*/  BRA `(.L_x_8435) ;  /* 0xffffff0000687947 */ /* 0x000fea000383ffff */
.L_x_8263:
        /* <DEDUP_REMOVED lines=8> */
.L_x_8437:
[----:B------:R-:W-:Y:S05]  /*175a0*/  BSYNC B1 ;  /* 0x0000000000017941 */ /* 0x000fea0003800000 */
.L_x_8436:
[----:B------:R-:W-:Y:S05]  /*175b0*/  BRA `(.L_x_8438) ;  /* 0xffffff00004c7947 */ /* 0x000fea000383ffff */
.L_x_8264:
        /* <DEDUP_REMOVED lines=8> */
.L_x_8440:
[----:B------:R-:W-:Y:S05]  /*17640*/  BSYNC B1 ;  /* 0x0000000000017941 */ /* 0x000fea0003800000 */
.L_x_8439:
[----:B------:R-:W-:Y:S05]  /*17650*/  BRA `(.L_x_8441) ;  /* 0xffffff0000307947 */ /* 0x000fea000383ffff */
.L_x_8266:
[----:B-1----:R1:W2:Y:S02]  /*17660*/  SYNCS.PHASECHK.TRANS64.TRYWAIT P1, [R18+URZ+0x32400], R9 ;  /* 0x03240009120075a7 */ /* 0x0022a4000802017f */
[----:B--2---:R-:W-:Y:S05]  /*17670*/  @!P1 NANOSLEEP.SYNCS 0x989680 ;  /* 0x009896800000995d */ /* 0x004fea0003900000 */
[----:B------:R-:W2:Y:S02]  /*17680*/  @!P1 SYNCS.PHASECHK.TRANS64 P1, [R18+URZ+0x32400], R9 ;  /* 0x03240009120095a7 */ /* 0x000ea4000802007f */
[----:B--2---:R-:W-:Y:S05]  /*17690*/  @!P1 BRA `(.L_x_8266) ;  /* 0xfffffffc00f09947 */ /* 0x004fea000383ffff */
[----:B------:R-:W-:Y:S05]  /*176a0*/  BRA `(.L_x_8442) ;  /* 0xffffff0000907947 */ /* 0x000fea000383ffff */
.L_x_8272:
[----:B-1----:R1:W2:Y:S02]  /*176b0*/  SYNCS.PHASECHK.TRANS64.TRYWAIT P1, [R0+URZ+0x32430], R7 ;  /* 0x03243007000075a7 */ /* 0x0022a4000802017f */
[----:B--2---:R-:W-:Y:S05]  /*176c0*/  @!P1 NANOSLEEP.SYNCS 0x989680 ;  /* 0x009896800000995d */ /* 0x004fea0003900000 */
[----:B------:R-:W2:Y:S02]  /*176d0*/  @!P1 SYNCS.PHASECHK.TRANS64 P1, [R0+URZ+0x32430], R7 ;  /* 0x03243007000095a7 */ /* 0x000ea4000802007f */
[----:B--2---:R-:W-:Y:S05]  /*176e0*/  @!P1 BRA `(.L_x_8272) ;  /* 0xfffffffc00f09947 */ /* 0x004fea000383ffff */
[----:B------:R-:W-:Y:S05]  /*176f0*/  BRA `(.L_x_8271) ;  /* 0xffffff0c00bc7947 */ /* 0x000fea000383ffff */
.L_x_8274:
[----:B--2---:R2:W3:Y:S02]  /*17700*/  SYNCS.PHASECHK.TRANS64.TRYWAIT P1, [R18+URZ+0x32410], R3 ;  /* 0x03241003120075a7 */ /* 0x0044e4000802017f */
[----:B---3--:R-:W-:Y:S05]  /*17710*/  @!P1 NANOSLEEP.SYNCS 0x989680 ;  /* 0x009896800000995d */ /* 0x008fea0003900000 */
[----:B------:R-:W3:Y:S02]  /*17720*/  @!P1 SYNCS.PHASECHK.TRANS64 P1, [R18+URZ+0x32410], R3 ;  /* 0x03241003120095a7 */ /* 0x000ee4000802007f */
[----:B---3--:R-:W-:Y:S05]  /*17730*/  @!P1 BRA `(.L_x_8274) ;  /* 0xfffffffc00f09947 */ /* 0x008fea000383ffff */
[----:B------:R-:W-:Y:S05]  /*17740*/  BRA `(.L_x_8443) ;  /* 0xffffff1000a47947 */ /* 0x000fea000383ffff */
.L_x_8279:
[----:B--2---:R2:W4:Y:S02]  /*17750*/  SYNCS.PHASECHK.TRANS64.TRYWAIT P2, [R0+URZ+0x32450], R7 ;  /* 0x03245007000075a7 */ /* 0x004524000804017f */
[----:B----4-:R-:W-:Y:S05]  /*17760*/  @!P2 NANOSLEEP.SYNCS 0x989680 ;  /* 0x009896800000a95d */ /* 0x010fea0003900000 */
[----:B------:R-:W4:Y:S02]  /*17770*/  @!P2 SYNCS.PHASECHK.TRANS64 P2, [R0+URZ+0x32450], R7 ;  /* 0x032450070000a5a7 */ /* 0x000f24000804007f */
[----:B----4-:R-:W-:Y:S05]  /*17780*/  @!P2 BRA `(.L_x_8279) ;  /* 0xfffffffc00f0a947 */ /* 0x010fea000383ffff */
[----:B------:R-:W-:Y:S05]  /*17790*/  BRA `(.L_x_8278) ;  /* 0xffffff1000c47947 */ /* 0x000fea000383ffff */
.L_x_8284:
[----:B-1----:R1:W2:Y:S02]  /*177a0*/  SYNCS.PHASECHK.TRANS64.TRYWAIT P3, [R3+URZ+0x32430], R12 ;  /* 0x0324300c030075a7 */ /* 0x0022a4000806017f */
[----:B--2---:R-:W-:Y:S05]  /*177b0*/  @!P3 NANOSLEEP.SYNCS 0x989680 ;  /* 0x009896800000b95d */ /* 0x004fea0003900000 */
[----:B------:R-:W2:Y:S02]  /*177c0*/  @!P3 SYNCS.PHASECHK.TRANS64 P3, [R3+URZ+0x32430], R12 ;  /* 0x0324300c0300b5a7 */ /* 0x000ea4000806007f */
[----:B--2---:R-:W-:Y:S05]  /*177d0*/  @!P3 BRA `(.L_x_8284) ;  /* 0xfffffffc00f0b947 */ /* 0x004fea000383ffff */
[----:B------:R-:W-:Y:S05]  /*177e0*/  BRA `(.L_x_8283) ;  /* 0xffffff3c005c7947 */ /* 0x000fea000383ffff */
.L_x_8289:
[----:B---3--:R3:W4:Y:S02]  /*177f0*/  SYNCS.PHASECHK.TRANS64.TRYWAIT P3, [R3+URZ+0x32450], R12 ;  /* 0x0324500c030075a7 */ /* 0x008724000806017f */
[----:B----4-:R-:W-:Y:S05]  /*17800*/  @!P3 NANOSLEEP.SYNCS 0x989680 ;  /* 0x009896800000b95d */ /* 0x010fea0003900000 */
[----:B------:R-:W4:Y:S02]  /*17810*/  @!P3 SYNCS.PHASECHK.TRANS64 P3, [R3+URZ+0x32450], R12 ;  /* 0x0324500c0300b5a7 */ /* 0x000f24000806007f */
[----:B----4-:R-:W-:Y:S05]  /*17820*/  @!P3 BRA `(.L_x_8289) ;  /* 0xfffffffc00f0b947 */ /* 0x010fea000383ffff */
[----:B------:R-:W-:Y:S05]  /*17830*/  BRA `(.L_x_8288) ;  /* 0xffffff4000087947 */ /* 0x000fea000383ffff */
.L_x_8322:
[----:B------:R-:W0:Y:S01]  /*17840*/  S2R R11, SR_TID.X ;  /* 0x00000000000b7919 */ /* 0x000e220000002100 */
[----:B------:R-:W-:Y:S01]  /*17850*/  BSSY B1, `(.L_x_8444) ;  /* 0x000000a000017945 */ /* 0x000fe20003800000 */
[----:B------:R-:W-:Y:S02]  /*17860*/  IMAD.MOV.U32 R12, RZ, RZ, RZ ;  /* 0x000000ffff0c7224 */ /* 0x000fe400078e00ff */
[----:B------:R-:W-:Y:S01]  /*17870*/  IMAD.MOV.U32 R15, RZ, RZ, -0x1 ;  /* 0xffffffffff0f7424 */ /* 0x000fe200078e00ff */
[----:B0-----:R-:W-:-:S04]  /*17880*/  SHF.R.U32.HI R11, RZ, 0x5, R11 ;  /* 0x00000005ff0b7819 */ /* 0x001fc8000001160b */
[----:B------:R-:W-:-:S05]  /*17890*/  LOP3.LUT R11, R11, 0x3, RZ, 0xc0, !PT ;  /* 0x000000030b0b7812 */ /* 0x000fca00078ec0ff */
[----:B------:R-:W-:Y:S02]  /*178a0*/  IMAD.MOV.U32 R13, RZ, RZ, R11 ;  /* 0x000000ffff0d7224 */ /* 0x000fe400078e000b */
[----:B------:R-:W-:-:S07]  /*178b0*/  IMAD.MOV.U32 R11, RZ, RZ, 0x1f ;  /* 0x0000001fff0b7424 */ /* 0x000fce00078e00ff */
[----:B-----5:R-:W-:Y:S05]  /*178c0*/  WARPSYNC.COLLECTIVE R15, `(.L_x_8445) ;  /* 0x000000000f087348 */ /* 0x020fea0003c00000 */
[----:B------:R0:W1:Y:S02]  /*178d0*/  SHFL.IDX P6, R14, R13, R12, R11 ;  /* 0x0000000c0d0e7389 */ /* 0x00006400000c000b */
[----:B01---5:R-:W-:Y:S01]  /*178e0*/  ENDCOLLECTIVE ;  /* 0x000000000000791b */ /* 0x023fe20003800000 */
.L_x_8445:
[----:B------:R-:W-:Y:S05]  /*178f0*/  BSYNC B1 ;  /* 0x0000000000017941 */ /* 0x000fea0003800000 */
.L_x_8444:
[----:B------:R-:W-:Y:S05]  /*17900*/  BRA `(.L_x_8446) ;  /* 0xffffffac00b07947 */ /* 0x000fea000383ffff */
.L_x_8323:
[----:B------:R-:W-:Y:S01]  /*17910*/  BSSY B1, `(.L_x_8447) ;  /* 0x0000006000017945 */ /* 0x000fe20003800000 */
[----:B------:R-:W-:-:S07]  /*17920*/  IMAD.MOV.U32 R15, RZ, RZ, -0x1 ;  /* 0xffffffffff0f7424 */ /* 0x000fce00078e00ff */
[----:B-----5:R-:W-:Y:S05]  /*17930*/  WARPSYNC.COLLECTIVE R15, `(.L_x_8448) ;  /* 0x000000000f0c7348 */ /* 0x020fea0003c00000 */
[----:B------:R-:W-:Y:S02]  /*17940*/  ELECT P6, UR62, PT ;  /* 0x00000000003e782f */ /* 0x000fe400038c0000 */
[----:B------:R-:W-:Y:S01]  /*17950*/  MOV R14, UR62 ;  /* 0x0000003e000e7c02 */ /* 0x000fe20008000f00 */
[----:B-----5:R-:W-:Y:S10]  /*17960*/  ENDCOLLECTIVE ;  /* 0x000000000000791b */ /* 0x020ff40003800000 */
.L_x_8448:
[----:B------:R-:W-:Y:S05]  /*17970*/  BSYNC B1 ;  /* 0x0000000000017941 */ /* 0x000fea0003800000 */
.L_x_8447:
[----:B------:R-:W-:Y:S05]  /*17980*/  BRA `(.L_x_8449) ;  /* 0xffffffac009c7947 */ /* 0x000fea000383ffff */
.L_x_8324:
[----:B0-----:R0:W1:Y:S02]  /*17990*/  SYNCS.PHASECHK.TRANS64.TRYWAIT P0, [R5+URZ+0x32420], R7 ;  /* 0x03242007050075a7 */ /* 0x001064000800017f */
[----:B-1----:R-:W-:Y:S05]  /*179a0*/  @!P0 NANOSLEEP.SYNCS 0x989680 ;  /* 0x009896800000895d */ /* 0x002fea0003900000 */
[----:B------:R-:W1:Y:S02]  /*179b0*/  @!P0 SYNCS.PHASECHK.TRANS64 P0, [R5+URZ+0x32420], R7 ;  /* 0x03242007050085a7 */ /* 0x000e64000800007f */
[----:B-1----:R-:W-:Y:S05]  /*179c0*/  @!P0 BRA `(.L_x_8324) ;  /* 0xfffffffc00f08947 */ /* 0x002fea000383ffff */
[----:B------:R-:W-:Y:S05]  /*179d0*/  BRA `(.L_x_8450) ;  /* 0xffffffac00b47947 */ /* 0x000fea000383ffff */
.L_x_8327:
[----:B0-----:R0:W1:Y:S02]  /*179e0*/  SYNCS.PHASECHK.TRANS64.TRYWAIT P0, [R7+URZ+0x324a0], R9 ;  /* 0x0324a009070075a7 */ /* 0x001064000800017f */
[----:B-1----:R-:W-:Y:S05]  /*179f0*/  @!P0 NANOSLEEP.SYNCS 0x989680 ;  /* 0x009896800000895d */ /* 0x002fea0003900000 */
[----:B------:R-:W1:Y:S02]  /*17a00*/  @!P0 SYNCS.PHASECHK.TRANS64 P0, [R7+URZ+0x324a0], R9 ;  /* 0x0324a009070085a7 */ /* 0x000e64000800007f */
[----:B-1----:R-:W-:Y:S05]  /*17a10*/  @!P0 BRA `(.L_x_8327) ;  /* 0xfffffffc00f08947 */ /* 0x002fea000383ffff */
[----:B------:R-:W-:Y:S05]  /*17a20*/  BRA `(.L_x_8451) ;  /* 0xffffffac00c07947 */ /* 0x000fea000383ffff */
.L_x_8329:
[----:B-1----:R1:W2:Y:S02]  /*17a30*/  SYNCS.PHASECHK.TRANS64.TRYWAIT P0, [R7+URZ+0x324c0], R9 ;  /* 0x0324c009070075a7 */ /* 0x0022a4000800017f */
[----:B--2---:R-:W-:Y:S05]  /*17a40*/  @!P0 NANOSLEEP.SYNCS 0x989680 ;  /* 0x009896800000895d */ /* 0x004fea0003900000 */
[----:B------:R-:W2:Y:S02]  /*17a50*/  @!P0 SYNCS.PHASECHK.TRANS64 P0, [R7+URZ+0x324c0], R9 ;  /* 0x0324c009070085a7 */ /* 0x000ea4000800007f */
[----:B--2---:R-:W-:Y:S05]  /*17a60*/  @!P0 BRA `(.L_x_8329) ;  /* 0xfffffffc00f08947 */ /* 0x004fea000383ffff */
[----:B------:R-:W-:Y:S05]  /*17a70*/  BRA `(.L_x_8452) ;  /* 0xffffffb000247947 */ /* 0x000fea000383ffff */
.L_x_8333:
[----:B0-----:R0:W1:Y:S02]  /*17a80*/  SYNCS.PHASECHK.TRANS64.TRYWAIT P0, [R7+URZ+0x324a0], R8 ;  /* 0x0324a008070075a7 */ /* 0x001064000800017f */
[----:B-1----:R-:W-:Y:S05]  /*17a90*/  @!P0 NANOSLEEP.SYNCS 0x989680 ;  /* 0x009896800000895d */ /* 0x002fea0003900000 */
[----:B------:R-:W1:Y:S02]  /*17aa0*/  @!P0 SYNCS.PHASECHK.TRANS64 P0, [R7+URZ+0x324a0], R8 ;  /* 0x0324a008070085a7 */ /* 0x000e64000800007f */
[----:B-1----:R-:W-:Y:S05]  /*17ab0*/  @!P0 BRA `(.L_x_8333) ;  /* 0xfffffffc00f08947 */ /* 0x002fea000383ffff */
[----:B------:R-:W-:Y:S05]  /*17ac0*/  BRA `(.L_x_8453) ;  /* 0xffffffb400147947 */ /* 0x000fea000383ffff */
.L_x_8335:
[----:B-1----:R1:W2:Y:S02]  /*17ad0*/  SYNCS.PHASECHK.TRANS64.TRYWAIT P1, [R7+URZ+0x324c0], R8 ;  /* 0x0324c008070075a7 */ /* 0x0022a4000802017f */
[----:B--2---:R-:W-:Y:S05]  /*17ae0*/  @!P1 NANOSLEEP.SYNCS 0x989680 ;  /* 0x009896800000995d */ /* 0x004fea0003900000 */
[----:B------:R-:W2:Y:S02]  /*17af0*/  @!P1 SYNCS.PHASECHK.TRANS64 P1, [R7+URZ+0x324c0], R8 ;  /* 0x0324c008070095a7 */ /* 0x000ea4000802007f */
[----:B--2---:R-:W-:Y:S05]  /*17b00*/  @!P1 BRA `(.L_x_8335) ;  /* 0xfffffffc00f09947 */ /* 0x004fea000383ffff */
[----:B------:R-:W-:Y:S05]  /*17b10*/  BRA `(.L_x_8454) ;  /* 0xffffffb400707947 */ /* 0x000fea000383ffff */
.L_x_8345:
        /* <DEDUP_REMOVED lines=11> */
.L_x_8456:
[----:B------:R-:W-:Y:S05]  /*17bd0*/  BSYNC B0 ;  /* 0x0000000000007941 */ /* 0x000fea0003800000 */
.L_x_8455:
[----:B------:R-:W-:Y:S05]  /*17be0*/  BRA `(.L_x_8457) ;  /* 0xffffffc0001c7947 */ /* 0x000fea000383ffff */
.L_x_8346:
[----:B------:R-:W-:Y:S01]  /*17bf0*/  BSSY B0, `(.L_x_8458) ;  /* 0x0000006000007945 */ /* 0x000fe20003800000 */
[----:B------:R-:W-:-:S07]  /*17c00*/  IMAD.MOV.U32 R15, RZ, RZ, -0x1 ;  /* 0xffffffffff0f7424 */ /* 0x000fce00078e00ff */
[----:B------:R-:W-:Y:S05]  /*17c10*/  WARPSYNC.COLLECTIVE R15, `(.L_x_8459) ;  /* 0x000000000f0c7348 */ /* 0x000fea0003c00000 */
[----:B------:R-:W-:Y:S02]  /*17c20*/  ELECT P6, UR62, PT ;  /* 0x00000000003e782f */ /* 0x000fe400038c0000 */
[----:B------:R-:W-:Y:S01]  /*17c30*/  MOV R14, UR62 ;  /* 0x0000003e000e7c02 */ /* 0x000fe20008000f00 */
[----:B------:R-:W-:Y:S10]  /*17c40*/  ENDCOLLECTIVE ;  /* 0x000000000000791b */ /* 0x000ff40003800000 */
.L_x_8459:
[----:B------:R-:W-:Y:S05]  /*17c50*/  BSYNC B0 ;  /* 0x0000000000007941 */ /* 0x000fea0003800000 */
.L_x_8458:
[----:B------:R-:W-:Y:S05]  /*17c60*/  BRA `(.L_x_8460) ;  /* 0xffffffc000147947 */ /* 0x000fea000383ffff */
.L_x_8349:
[----:B0-----:R0:W1:Y:S02]  /*17c70*/  SYNCS.PHASECHK.TRANS64.TRYWAIT P0, [R5+URZ+0x32440], R7 ;  /* 0x03244007050075a7 */ /* 0x001064000800017f */
[----:B-1----:R-:W-:Y:S05]  /*17c80*/  @!P0 NANOSLEEP.SYNCS 0x989680 ;  /* 0x009896800000895d */ /* 0x002fea0003900000 */
[----:B------:R-:W1:Y:S02]  /*17c90*/  @!P0 SYNCS.PHASECHK.TRANS64 P0, [R5+URZ+0x32440], R7 ;  /* 0x03244007050085a7 */ /* 0x000e64000800007f */
[----:B-1----:R-:W-:Y:S05]  /*17ca0*/  @!P0 BRA `(.L_x_8349) ;  /* 0xfffffffc00f08947 */ /* 0x002fea000383ffff */
[----:B------:R-:W-:Y:S05]  /*17cb0*/  BRA `(.L_x_8461) ;  /* 0xffffffc000847947 */ /* 0x000fea000383ffff */
.L_x_8353:
        /* <DEDUP_REMOVED lines=8> */
.L_x_8356:
[----:B0-----:R0:W1:Y:S02]  /*17d40*/  SYNCS.PHASECHK.TRANS64.TRYWAIT P0, [R2+URZ+0x32460], R5 ;  /* 0x03246005020075a7 */ /* 0x001064000800017f */
[----:B-1----:R-:W-:Y:S05]  /*17d50*/  @!P0 NANOSLEEP.SYNCS 0x989680 ;  /* 0x009896800000895d */ /* 0x002fea0003900000 */
[----:B------:R-:W1:Y:S02]  /*17d60*/  @!P0 SYNCS.PHASECHK.TRANS64 P0, [R2+URZ+0x32460], R5 ;  /* 0x03246005020085a7 */ /* 0x000e64000800007f */
[----:B-1----:R-:W-:Y:S05]  /*17d70*/  @!P0 BRA `(.L_x_8356) ;  /* 0xfffffffc00f08947 */ /* 0x002fea000383ffff */
[----:B------:R-:W-:Y:S05]  /*17d80*/  BRA `(.L_x_8463) ;  /* 0xffffffc8000c7947 */ /* 0x000fea000383ffff */
.L_x_8365:
[----:B--2---:R2:W3:Y:S02]  /*17d90*/  SYNCS.PHASECHK.TRANS64.TRYWAIT P0, [R2+URZ+0x32440], R7 ;  /* 0x03244007020075a7 */ /* 0x0044e4000800017f */
[----:B---3--:R-:W-:Y:S05]  /*17da0*/  @!P0 NANOSLEEP.SYNCS 0x989680 ;  /* 0x009896800000895d */ /* 0x008fea0003900000 */
[----:B------:R-:W3:Y:S02]  /*17db0*/  @!P0 SYNCS.PHASECHK.TRANS64 P0, [R2+URZ+0x32440], R7 ;  /* 0x03244007020085a7 */ /* 0x000ee4000800007f */
[----:B---3--:R-:W-:Y:S05]  /*17dc0*/  @!P0 BRA `(.L_x_8365) ;  /* 0xfffffffc00f08947 */ /* 0x008fea000383ffff */
[----:B------:R-:W-:Y:S05]  /*17dd0*/  BRA `(.L_x_8464) ;  /* 0xffffffcc00947947 */ /* 0x000fea000383ffff */
.L_x_8367:
[----:B0-----:R0:W3:Y:S02]  /*17de0*/  SYNCS.PHASECHK.TRANS64.TRYWAIT P0, [R2+URZ+0x32460], R7 ;  /* 0x03246007020075a7 */ /* 0x0010e4000800017f */
[----:B---3--:R-:W-:Y:S05]  /*17df0*/  @!P0 NANOSLEEP.SYNCS 0x989680 ;  /* 0x009896800000895d */ /* 0x008fea0003900000 */
[----:B------:R-:W3:Y:S02]  /*17e00*/  @!P0 SYNCS.PHASECHK.TRANS64 P0, [R2+URZ+0x32460], R7 ;  /* 0x03246007020085a7 */ /* 0x000ee4000800007f */
[----:B---3--:R-:W-:Y:S05]  /*17e10*/  @!P0 BRA `(.L_x_8367) ;  /* 0xfffffffc00f08947 */ /* 0x008fea000383ffff */
[----:B------:R-:W-:Y:S05]  /*17e20*/  BRA `(.L_x_8465) ;  /* 0xffffffd000047947 */ /* 0x000fea000383ffff */
.L_x_8372:
[----:B--2---:R2:W3:Y:S02]  /*17e30*/  SYNCS.PHASECHK.TRANS64.TRYWAIT P0, [R3+URZ+0x32440], R7 ;  /* 0x03244007030075a7 */ /* 0x0044e4000800017f */
[----:B---3--:R-:W-:Y:S05]  /*17e40*/  @!P0 NANOSLEEP.SYNCS 0x989680 ;  /* 0x009896800000895d */ /* 0x008fea0003900000 */
[----:B------:R-:W3:Y:S02]  /*17e50*/  @!P0 SYNCS.PHASECHK.TRANS64 P0, [R3+URZ+0x32440], R7 ;  /* 0x03244007030085a7 */ /* 0x000ee4000800007f */
[----:B---3--:R-:W-:Y:S05]  /*17e60*/  @!P0 BRA `(.L_x_8372) ;  /* 0xfffffffc00f08947 */ /* 0x008fea000383ffff */
[----:B------:R-:W-:Y:S05]  /*17e70*/  BRA `(.L_x_8466) ;  /* 0xffffffd400487947 */ /* 0x000fea000383ffff */
.L_x_8374:
[----:B0-----:R0:W3:Y:S02]  /*17e80*/  SYNCS.PHASECHK.TRANS64.TRYWAIT P1, [R3+URZ+0x32460], R7 ;  /* 0x03246007030075a7 */ /* 0x0010e4000802017f */
[----:B---3--:R-:W-:Y:S05]  /*17e90*/  @!P1 NANOSLEEP.SYNCS 0x989680 ;  /* 0x009896800000995d */ /* 0x008fea0003900000 */
[----:B------:R-:W3:Y:S02]  /*17ea0*/  @!P1 SYNCS.PHASECHK.TRANS64 P1, [R3+URZ+0x32460], R7 ;  /* 0x03246007030095a7 */ /* 0x000ee4000802007f */
[----:B---3--:R-:W-:Y:S05]  /*17eb0*/  @!P1 BRA `(.L_x_8374) ;  /* 0xfffffffc00f09947 */ /* 0x008fea000383ffff */
[----:B------:R-:W-:Y:S05]  /*17ec0*/  BRA `(.L_x_8467) ;  /* 0xffffffd400b47947 */ /* 0x000fea000383ffff */
.L_x_8379:
[----:B---3--:R3:W4:Y:S02]  /*17ed0*/  SYNCS.PHASECHK.TRANS64.TRYWAIT P0, [R3+URZ+0x32440], R7 ;  /* 0x03244007030075a7 */ /* 0x008724000800017f */
[----:B----4-:R-:W-:Y:S05]  /*17ee0*/  @!P0 NANOSLEEP.SYNCS 0x989680 ;  /* 0x009896800000895d */ /* 0x010fea0003900000 */
[----:B------:R-:W4:Y:S02]  /*17ef0*/  @!P0 SYNCS.PHASECHK.TRANS64 P0, [R3+URZ+0x32440], R7 ;  /* 0x03244007030085a7 */ /* 0x000f24000800007f */
[----:B----4-:R-:W-:Y:S05]  /*17f00*/  @!P0 BRA `(.L_x_8379) ;  /* 0xfffffffc00f08947 */ /* 0x010fea000383ffff */
[----:B------:R-:W-:Y:S05]  /*17f10*/  BRA `(.L_x_8468) ;  /* 0xffffffd800d87947 */ /* 0x000fea000383ffff */
.L_x_8381:
[----:B0-----:R0:W2:Y:S02]  /*17f20*/  SYNCS.PHASECHK.TRANS64.TRYWAIT P1, [R3+URZ+0x32460], R7 ;  /* 0x03246007030075a7 */ /* 0x0010a4000802017f */
[----:B--2---:R-:W-:Y:S05]  /*17f30*/  @!P1 NANOSLEEP.SYNCS 0x989680 ;  /* 0x009896800000995d */ /* 0x004fea0003900000 */
[----:B------:R-:W2:Y:S02]  /*17f40*/  @!P1 SYNCS.PHASECHK.TRANS64 P1, [R3+URZ+0x32460], R7 ;  /* 0x03246007030095a7 */ /* 0x000ea4000802007f */
[----:B--2---:R-:W-:Y:S05]  /*17f50*/  @!P1 BRA `(.L_x_8381) ;  /* 0xfffffffc00f09947 */ /* 0x004fea000383ffff */
[----:B------:R-:W-:Y:S05]  /*17f60*/  BRA `(.L_x_8469) ;  /* 0xffffffdc00487947 */ /* 0x000fea000383ffff */
.L_x_8386:
[----:B------:R-:W-:Y:S01]  /*17f70*/  BSSY B0, `(.L_x_8470) ;  /* 0x0000008000007945 */ /* 0x000fe20003800000 */
[----:B0-----:R-:W-:Y:S01]  /*17f80*/  IMAD.MOV.U32 R13, RZ, RZ, R16 ;  /* 0x000000ffff0d7224 */ /* 0x001fe200078e0010 */
[----:B--2---:R-:W-:Y:S01]  /*17f90*/  MOV R11, 0x1f ;  /* 0x0000001f000b7802 */ /* 0x004fe20000000f00 */
[----:B------:R-:W-:Y:S02]  /*17fa0*/  IMAD.MOV.U32 R12, RZ, RZ, RZ ;  /* 0x000000ffff0c7224 */ /* 0x000fe400078e00ff */
[----:B------:R-:W-:-:S07]  /*17fb0*/  IMAD.MOV.U32 R15, RZ, RZ, -0x1 ;  /* 0xffffffffff0f7424 */ /* 0x000fce00078e00ff */
[----:B-1-3-5:R-:W-:Y:S05]  /*17fc0*/  WARPSYNC.COLLECTIVE R15, `(.L_x_8471) ;  /* 0x000000000f087348 */ /* 0x02afea0003c00000 */
[----:B------:R0:W2:Y:S02]  /*17fd0*/  SHFL.IDX P6, R14, R13, R12, R11 ;  /* 0x0000000c0d0e7389 */ /* 0x0000a400000c000b */
[----:B0123-5:R-:W-:Y:S01]  /*17fe0*/  ENDCOLLECTIVE ;  /* 0x000000000000791b */ /* 0x02ffe20003800000 */
.L_x_8471:
[----:B------:R-:W-:Y:S05]  /*17ff0*/  BSYNC B0 ;  /* 0x0000000000007941 */ /* 0x000fea0003800000 */
.L_x_8470:
        /* <DEDUP_REMOVED lines=8> */
.L_x_8472:
[----:B------:R-:W-:Y:S01]  /*18080*/  IMAD.MOV.U32 R5, RZ, RZ, R14 ;  /* 0x000000ffff057224 */ /* 0x000fe200078e000e */
[----:B------:R-:W-:Y:S06]  /*18090*/  BRA `(.L_x_8473) ;  /* 0xffffffe0003c7947 */ /* 0x000fec000383ffff */
.L_x_8389:
        /* <DEDUP_REMOVED lines=8> */
.L_x_8475:
[----:B------:R-:W-:Y:S05]  /*18120*/  BSYNC B0 ;  /* 0x0000000000007941 */ /* 0x000fea0003800000 */
.L_x_8474:
        /* <DEDUP_REMOVED lines=10> */
.L_x_8476:
        /* <DEDUP_REMOVED lines=8> */
.L_x_8477:
        /* <DEDUP_REMOVED lines=8> */
.L_x_8478:
        /* <DEDUP_REMOVED lines=8> */
.L_x_8479:
        /* <DEDUP_REMOVED lines=8> */
.L_x_8480:
[----:B------:R-:W-:Y:S05]  /*183d0*/  BRA `(.L_x_8481) ;  /* 0xffffffe000007947 */ /* 0x000fea000383ffff */
.L_x_8394:
[----:B------:R-:W-:Y:S01]  /*183e0*/  BSSY B0, `(.L_x_8482) ;  /* 0x0000008000007945 */ /* 0x000fe20003800000 */
[----:B-----5:R-:W-:Y:S02]  /*183f0*/  IMAD.MOV.U32 R13, RZ, RZ, R17 ;  /* 0x000000ffff0d7224 */ /* 0x020fe400078e0011 */
[----:B------:R-:W-:Y:S02]  /*18400*/  IMAD.MOV.U32 R12, RZ, RZ, 0x1 ;  /* 0x00000001ff0c7424 */ /* 0x000fe400078e00ff */
[----:B--2---:R-:W-:Y:S02]  /*18410*/  IMAD.MOV.U32 R11, RZ, RZ, RZ ;  /* 0x000000ffff0b7224 */ /* 0x004fe400078e00ff */
[----:B------:R-:W-:-:S07]  /*18420*/  IMAD.MOV.U32 R15, RZ, RZ, -0x1 ;  /* 0xffffffffff0f7424 */ /* 0x000fce00078e00ff */
[----:B01----:R-:W-:Y:S05]  /*18430*/  WARPSYNC.COLLECTIVE R15, `(.L_x_8483) ;  /* 0x000000000f087348 */ /* 0x003fea0003c00000 */
[----:B------:R2:W3:Y:S02]  /*18440*/  SHFL.UP P6, R14, R13, R12, R11 ;  /* 0x0400000c0d0e7389 */ /* 0x0004e400000c000b */
[----:B0123--:R-:W-:Y:S01]  /*18450*/  ENDCOLLECTIVE ;  /* 0x000000000000791b */ /* 0x00ffe20003800000 */
.L_x_8483:
[----:B------:R-:W-:Y:S05]  /*18460*/  BSYNC B0 ;  /* 0x0000000000007941 */ /* 0x000fea0003800000 */
.L_x_8482:
        /* <DEDUP_REMOVED lines=10> */
.L_x_8484:
        /* <DEDUP_REMOVED lines=8> */
.L_x_8485:
        /* <DEDUP_REMOVED lines=8> */
.L_x_8486:
        /* <DEDUP_REMOVED lines=8> */
.L_x_8487:
        /* <DEDUP_REMOVED lines=8> */
.L_x_8488:
[----:B------:R-:W-:Y:S05]  /*18710*/  BRA `(.L_x_8489) ;  /* 0xffffffdc00e47947 */ /* 0x000fea000383ffff */
.L_x_8396:
[----:B------:R-:W-:Y:S01]  /*18720*/  BSSY B0, `(.L_x_8490) ;  /* 0x0000006000007945 */ /* 0x000fe20003800000 */
[----:B------:R-:W-:Y:S01]  /*18730*/  PLOP3.LUT P6, PT, P6, PT, PT, 0x8, 0x0 ;  /* 0x000000000000781c */ /* 0x000fe200037ce170 */
[----:B------:R-:W-:-:S12]  /*18740*/  IMAD.MOV.U32 R15, RZ, RZ, -0x1 ;  /* 0xffffffffff0f7424 */ /* 0x000fd800078e00ff */
[----:B0-2---:R-:W-:Y:S05]  /*18750*/  WARPSYNC.COLLECTIVE R15, `(.L_x_8491) ;  /* 0x000000000f087348 */ /* 0x005fea0003c00000 */
[----:B------:R-:W-:Y:S01]  /*18760*/  VOTE.ANY R14, PT, P6 ;  /* 0x00000000000e7806 */ /* 0x000fe200030e0100 */
[----:B0-2---:R-:W-:Y:S06]  /*18770*/  ENDCOLLECTIVE ;  /* 0x000000000000791b */ /* 0x005fec0003800000 */
.L_x_8491:
[----:B------:R-:W-:Y:S05]  /*18780*/  BSYNC B0 ;  /* 0x0000000000007941 */ /* 0x000fea0003800000 */
.L_x_8490:
        /* <DEDUP_REMOVED lines=9> */
.L_x_8492:
[----:B------:R-:W-:Y:S01]  /*18820*/  IMAD.MOV.U32 R17, RZ, RZ, R14 ;  /* 0x000000ffff117224 */ /* 0x000fe200078e000e */
[----:B------:R-:W-:Y:S06]  /*18830*/  BRA `(.L_x_8493) ;  /* 0xffffffdc00d47947 */ /* 0x000fec000383ffff */
.L_x_8398:
[----:B------:R-:W-:Y:S01]  /*18840*/  BSSY B0, `(.L_x_8494) ;  /* 0x0000007000007945 */ /* 0x000fe20003800000 */
[----:B------:R-:W-:Y:S02]  /*18850*/  IMAD.MOV.U32 R13, RZ, RZ, R3 ;  /* 0x000000ffff0d7224 */ /* 0x000fe400078e0003 */
[----:B--2---:R-:W-:Y:S02]  /*18860*/  IMAD.MOV.U32 R11, RZ, RZ, 0x1f ;  /* 0x0000001fff0b7424 */ /* 0x004fe400078e00ff */
[----:B------:R-:W-:-:S07]  /*18870*/  IMAD.MOV.U32 R15, RZ, RZ, -0x1 ;  /* 0xffffffffff0f7424 */ /* 0x000fce00078e00ff */
[----:B01-3--:R-:W-:Y:S05]  /*18880*/  WARPSYNC.COLLECTIVE R15, `(.L_x_8495) ;  /* 0x000000000f087348 */ /* 0x00bfea0003c00000 */
[----:B------:R2:W4:Y:S02]  /*18890*/  SHFL.IDX P6, R14, R13, R12, R11 ;  /* 0x0000000c0d0e7389 */ /* 0x00052400000c000b */
[----:B01234-:R-:W-:Y:S01]  /*188a0*/  ENDCOLLECTIVE ;  /* 0x000000000000791b */ /* 0x01ffe20003800000 */
.L_x_8495:
[----:B------:R-:W-:Y:S05]  /*188b0*/  BSYNC B0 ;  /* 0x0000000000007941 */ /* 0x000fea0003800000 */
.L_x_8494:
[----:B------:R-:W-:Y:S05]  /*188c0*/  BRA `(.L_x_8397) ;  /* 0xffffffdc00cc7947 */ /* 0x000fea000383ffff */
.L_x_8401:
[----:B0-----:R0:W4:Y:S02]  /*188d0*/  SYNCS.PHASECHK.TRANS64.TRYWAIT P0, [R0+URZ+0x32420], R3 ;  /* 0x03242003000075a7 */ /* 0x001124000800017f */
[----:B----4-:R-:W-:Y:S05]  /*188e0*/  @!P0 NANOSLEEP.SYNCS 0x989680 ;  /* 0x009896800000895d */ /* 0x010fea0003900000 */
[----:B------:R-:W4:Y:S02]  /*188f0*/  @!P0 SYNCS.PHASECHK.TRANS64 P0, [R0+URZ+0x32420], R3 ;  /* 0x03242003000085a7 */ /* 0x000f24000800007f */
[----:B----4-:R-:W-:Y:S05]  /*18900*/  @!P0 BRA `(.L_x_8401) ;  /* 0xfffffffc00f08947 */ /* 0x010fea000383ffff */
[----:B------:R-:W-:Y:S05]  /*18910*/  BRA `(.L_x_8496) ;  /* 0xffffffe000ac7947 */ /* 0x000fea000383ffff */
.L_x_8402:
[----:B---3--:R-:W3:Y:S01]  /*18920*/  S2R R2, SR_TID.X ;  /* 0x0000000000027919 */ /* 0x008ee20000002100 */
[----:B------:R-:W-:Y:S01]  /*18930*/  BSSY B0, `(.L_x_8497) ;  /* 0x000000a000007945 */ /* 0x000fe20003800000 */
[----:B------:R-:W-:Y:S02]  /*18940*/  IMAD.MOV.U32 R12, RZ, RZ, RZ ;  /* 0x000000ffff0c7224 */ /* 0x000fe400078e00ff */
[----:B--2---:R-:W-:Y:S02]  /*18950*/  IMAD.MOV.U32 R11, RZ, RZ, 0x1f ;  /* 0x0000001fff0b7424 */ /* 0x004fe400078e00ff */
[----:B------:R-:W-:Y:S01]  /*18960*/  IMAD.MOV.U32 R15, RZ, RZ, -0x1 ;  /* 0xffffffffff0f7424 */ /* 0x000fe200078e00ff */
[----:B---3--:R-:W-:-:S04]  /*18970*/  SHF.R.U32.HI R2, RZ, 0x5, R2 ;  /* 0x00000005ff027819 */ /* 0x008fc80000011602 */
[----:B------:R-:W-:-:S05]  /*18980*/  LOP3.LUT R2, R2, 0x3, RZ, 0xc0, !PT ;  /* 0x0000000302027812 */ /* 0x000fca00078ec0ff */
[----:B------:R-:W-:-:S07]  /*18990*/  IMAD.MOV.U32 R13, RZ, RZ, R2 ;  /* 0x000000ffff0d7224 */ /* 0x000fce00078e0002 */
[----:B01----:R-:W-:Y:S05]  /*189a0*/  WARPSYNC.COLLECTIVE R15, `(.L_x_8498) ;  /* 0x000000000f087348 */ /* 0x003fea0003c00000 */
[----:B------:R2:W3:Y:S02]  /*189b0*/  SHFL.IDX P6, R14, R13, R12, R11 ;  /* 0x0000000c0d0e7389 */ /* 0x0004e400000c000b */
[----:B0123--:R-:W-:Y:S01]  /*189c0*/  ENDCOLLECTIVE ;  /* 0x000000000000791b */ /* 0x00ffe20003800000 */
.L_x_8498:
[----:B------:R-:W-:Y:S05]  /*189d0*/  BSYNC B0 ;  /* 0x0000000000007941 */ /* 0x000fea0003800000 */
.L_x_8497:
[----:B------:R-:W-:Y:S05]  /*189e0*/  BRA `(.L_x_8499) ;  /* 0xffffffe000907947 */ /* 0x000fea000383ffff */
.L_x_8403:
[----:B------:R-:W-:Y:S01]  /*189f0*/  BSSY B0, `(.L_x_8500) ;  /* 0x0000006000007945 */ /* 0x000fe20003800000 */
[----:B------:R-:W-:-:S07]  /*18a00*/  IMAD.MOV.U32 R15, RZ, RZ, -0x1 ;  /* 0xffffffffff0f7424 */ /* 0x000fce00078e00ff */
[----:B0123--:R-:W-:Y:S05]  /*18a10*/  WARPSYNC.COLLECTIVE R15, `(.L_x_8501) ;  /* 0x000000000f0c7348 */ /* 0x00ffea0003c00000 */
[----:B------:R-:W-:Y:S02]  /*18a20*/  ELECT P6, UR62, PT ;  /* 0x00000000003e782f */ /* 0x000fe400038c0000 */
[----:B------:R-:W-:Y:S01]  /*18a30*/  MOV R14, UR62 ;  /* 0x0000003e000e7c02 */ /* 0x000fe20008000f00 */
[----:B0123--:R-:W-:Y:S10]  /*18a40*/  ENDCOLLECTIVE ;  /* 0x000000000000791b */ /* 0x00fff40003800000 */
.L_x_8501:
[----:B------:R-:W-:Y:S05]  /*18a50*/  BSYNC B0 ;  /* 0x0000000000007941 */ /* 0x000fea0003800000 */
.L_x_8500:
[----:B------:R-:W-:Y:S05]  /*18a60*/  BRA `(.L_x_8502) ;  /* 0xffffffe000847947 */ /* 0x000fea000383ffff */
.L_x_8405:
[----:B0-----:R0:W1:Y:S02]  /*18a70*/  SYNCS.PHASECHK.TRANS64.TRYWAIT P0, [R6+URZ], R5 ;  /* 0x00000005060075a7 */ /* 0x001064000800017f */
[----:B-1----:R-:W-:Y:S05]  /*18a80*/  @!P0 NANOSLEEP.SYNCS 0x989680 ;  /* 0x009896800000895d */ /* 0x002fea0003900000 */
[----:B------:R-:W1:Y:S02]  /*18a90*/  @!P0 SYNCS.PHASECHK.TRANS64 P0, [R6+URZ], R5 ;  /* 0x00000005060085a7 */ /* 0x000e64000800007f */
[----:B-1----:R-:W-:Y:S05]  /*18aa0*/  @!P0 BRA `(.L_x_8405) ;  /* 0xfffffffc00f08947 */ /* 0x002fea000383ffff */
[----:B------:R-:W-:Y:S05]  /*18ab0*/  BRA `(.L_x_8503) ;  /* 0xffffffe000c87947 */ /* 0x000fea000383ffff */
.L_x_8406:
[----:B-1----:R1:W3:Y:S02]  /*18ac0*/  SYNCS.PHASECHK.TRANS64.TRYWAIT P0, [R7+URZ], R2 ;  /* 0x00000002070075a7 */ /* 0x0022e4000800017f */
[----:B---3--:R-:W-:Y:S05]  /*18ad0*/  @!P0 NANOSLEEP.SYNCS 0x989680 ;  /* 0x009896800000895d */ /* 0x008fea0003900000 */
[----:B------:R-:W3:Y:S02]  /*18ae0*/  @!P0 SYNCS.PHASECHK.TRANS64 P0, [R7+URZ], R2 ;  /* 0x00000002070085a7 */ /* 0x000ee4000800007f */
[----:B---3--:R-:W-:Y:S05]  /*18af0*/  @!P0 BRA `(.L_x_8406) ;  /* 0xfffffffc00f08947 */ /* 0x008fea000383ffff */
[----:B------:R-:W-:Y:S05]  /*18b00*/  BRA `(.L_x_8504) ;  /* 0xffffffe000bc7947 */ /* 0x000fea000383ffff */
.L_x_8408:
[----:B---3--:R3:W4:Y:S02]  /*18b10*/  SYNCS.PHASECHK.TRANS64.TRYWAIT P0, [R4+URZ], R5 ;  /* 0x00000005040075a7 */ /* 0x008724000800017f */
[----:B----4-:R-:W-:Y:S05]  /*18b20*/  @!P0 NANOSLEEP.SYNCS 0x989680 ;  /* 0x009896800000895d */ /* 0x010fea0003900000 */
[----:B------:R-:W4:Y:S02]  /*18b30*/  @!P0 SYNCS.PHASECHK.TRANS64 P0, [R4+URZ], R5 ;  /* 0x00000005040085a7 */ /* 0x000f24000800007f */
[----:B----4-:R-:W-:Y:S05]  /*18b40*/  @!P0 BRA `(.L_x_8408) ;  /* 0xfffffffc00f08947 */ /* 0x010fea000383ffff */
[----:B------:R-:W-:Y:S05]  /*18b50*/  BRA `(.L_x_8505) ;  /* 0xffffffe000c47947 */ /* 0x000fea000383ffff */
.L_x_8506:
        /* <DEDUP_REMOVED lines=10> */
.L_x_11964:


//--------------------- .text._ZN7cutlass13device_kernelIN5flash11enable_sm90INS1_16FlashAttnFwdSm90INS1_25CollectiveMainloopFwdSm90ILi2EN4cute5tupleIJNS5_1CILi1EEES8_S8_EEENS6_IJNS7_ILi128EEENS7_ILi96EEENS7_ILi64EEEEEELi256ENS_10bfloat16_tEfNS_4arch4Sm90ELb0ELb1ELb1ELb0ELb0ELb0ELb0ELb1ELb0ELb0ELb0ELb0EEENS1_21CollectiveEpilogueFwdINS6_IJSA_NS7_ILi256EEESB_EEES9_SE_SG_Li256ELb0ELb0ELb0ELb0EEENS1_30DynamicPersistentTileSchedulerILi256ELi32ELb0ELb0ELb1EEEEEEEEEvNT_6ParamsE --------------------------
	.section	.text._ZN7cutlass13device_kernelIN5flash11enable_sm90INS1_16FlashAttnFwdSm90INS1_25CollectiveMainloopFwdSm90ILi2EN4cute5tupleIJNS5_1CILi1EEES8_S8_EEENS6_IJNS7_ILi128EEENS7_ILi96EEENS7_ILi64EEEEEELi256ENS_10bfloat16_tEfNS_4arch4Sm90ELb0ELb1ELb1ELb0ELb0ELb0ELb0ELb1ELb0ELb0ELb0ELb0EEENS1_21CollectiveEpilogueFwdINS6_IJSA_NS7_ILi256EEESB_EEES9_SE_SG_Li256ELb0ELb0ELb0ELb0EEENS1_30DynamicPersistentTileSchedulerILi256ELi32ELb0ELb0ELb1EEEEEEEEEvNT_6ParamsE,"ax",@progbits
	.align	128
.text._ZN7cutlass13device_kernelIN5flash11enable_sm90INS1_16FlashAttnFwdSm90INS1_25CollectiveMainloopFwdSm90ILi2EN4cute5tupleIJNS5_1CILi1EEES8_S8_EEENS6_IJNS7_ILi128EEENS7_ILi96EEENS7_ILi64EEEEEELi256ENS_10bfloat16_tEfNS_4arch4Sm90ELb0ELb1ELb1ELb0ELb0ELb0ELb0ELb1ELb0ELb0ELb0ELb0EEENS1_21CollectiveEpilogueFwdINS6_IJSA_NS7_ILi256EEESB_EEES9_SE_SG_Li256ELb0ELb0ELb0ELb0EEENS1_30DynamicPersistentTileSchedulerILi256ELi32ELb0ELb0ELb1EEEEEEEEEvNT_6ParamsE:
        .type           _ZN7cutlass13device_kernelIN5flash11enable_sm90INS1_16FlashAttnFwdSm90INS1_25CollectiveMainloopFwdSm90ILi2EN4cute5tupleIJNS5_1CILi1EEES8_S8_EEENS6_IJNS7_ILi128EEENS7_ILi96EEENS7_ILi64EEEEEELi256ENS_10bfloat16_tEfNS_4arch4Sm90ELb0ELb1ELb1ELb0ELb0ELb0ELb0ELb1ELb0ELb0ELb0ELb0EEENS1_21CollectiveEpilogueFwdINS6_IJSA_NS7_ILi256EEESB_EEES9_SE_SG_Li256ELb0ELb0ELb0ELb0EEENS1_30DynamicPersistentTileSchedulerILi256ELi32ELb0ELb0ELb1EEEEEEEEEvNT_6ParamsE,@function
        .size           _ZN7cutlass13device_kernelIN5flash11enable_sm90INS1_16FlashAttnFwdSm90INS1_25CollectiveMainloopFwdSm90ILi2EN4cute5tupleIJNS5_1CILi1EEES8_S8_EEENS6_IJNS7_ILi128EEENS7_ILi96EEENS7_ILi64EEEEEELi256ENS_10bfloat16_tEfNS_4arch4Sm90ELb0ELb1ELb1ELb0ELb0ELb0ELb0ELb1ELb0ELb0ELb0ELb0EEENS1_21CollectiveEpilogueFwdINS6_IJSA_NS7_ILi256EEESB_EEES9_SE_SG_Li256ELb0ELb0ELb0ELb0EEENS1_30DynamicPersistentTileSchedulerILi256ELi32ELb0ELb0ELb1EEEEEEEEEvNT_6ParamsE,(.L_x_11965 - _ZN7cutlass13device_kernelIN5flash11enable_sm90INS1_16FlashAttnFwdSm90INS1_25CollectiveMainloopFwdSm90ILi2EN4cute5tupleIJNS5_1CILi1EEES8_S8_EEENS6_IJNS7_ILi128EEENS7_ILi96EEENS7_ILi64EEEEEELi256ENS_10bfloat16_tEfNS_4arch4Sm90ELb0ELb1ELb1ELb0ELb0ELb0ELb0ELb1ELb0ELb0ELb0ELb0EEENS1_21CollectiveEpilogueFwdINS6_IJSA_NS7_ILi256EEESB_EEES9_SE_SG_Li256ELb0ELb0ELb0ELb0EEENS1_30DynamicPersistentTileSchedulerILi256ELi32ELb0ELb0ELb1EEEEEEEEEvNT_6ParamsE)
        .other          _ZN7cutlass13device_kernelIN5flash11enable_sm90INS1_16FlashAttnFwdSm90INS1_25CollectiveMainloopFwdSm90ILi2EN4cute5tupleIJNS5_1CILi1EEES8_S8_EEENS6_IJNS7_ILi128EEENS7_ILi96EEENS7_ILi64EEEEEELi256ENS_10bfloat16_tEfNS_4arch4Sm90ELb0ELb1ELb1ELb0ELb0ELb0ELb0ELb1ELb0ELb0ELb0ELb0EEENS1_21CollectiveEpilogueFwdINS6_IJSA_NS7_ILi256EEESB_EEES9_SE_SG_Li256ELb0ELb0ELb0ELb0EEENS1_30DynamicPersistentTileSchedulerILi256ELi32ELb0ELb0ELb1EEEEEEEEEvNT_6ParamsE,@"STO_CUDA_ENTRY STV_DEFAULT"
_ZN7cutlass13device_kernelIN5flash11enable_sm90INS1_16FlashAttnFwdSm90INS1_25CollectiveMainloopFwdSm90ILi2EN4cute5tupleIJNS5_1CILi1EEES8_S8_EEENS6_IJNS7_ILi128EEENS7_ILi96EEENS7_ILi64EEEEEELi256ENS_10bfloat16_tEfNS_4arch4Sm90ELb0ELb1ELb1ELb0ELb0ELb0ELb0ELb1ELb0ELb0ELb0ELb0EEENS1_21CollectiveEpilogueFwdINS6_IJSA_NS7_ILi256EEESB_EEES9_SE_SG_Li256ELb0ELb0ELb0ELb0EEENS1_30DynamicPersistentTileSchedulerILi256ELi32ELb0ELb0ELb1EEEEEEEEEvNT_6ParamsE:
[----:B------:R-:W1:Y:S01]  /*0000*/  LDC R1, c[0x0][0x28] ;  /* 0x00000a00ff017b82 */ /* 0x000e620000000800 */
[----:B------:R-:W2:Y:S01]  /*0010*/  S2R R3, SR_TID.X ;  /* 0x0000000000037919 */ /* 0x000ea20000002100 */
[----:B------:R-:W-:Y:S01]  /*0020*/  ELECT P0, URZ, PT ;  /* 0x00000000003f782f */ /* 0x000fe20003800000 */
[----:B------:R-:W-:Y:S01]  /*0030*/  BSSY B0, `(.L_x_8507) ;  /* 0x0000014000007945 */ /* 0x000fe20003800000 */
[--C-:B--2---:R-:W-:Y:S02]  /*0040*/  SHF.R.U32.HI R0, RZ, 0x5, R3.reuse ;  /* 0x00000005ff007819 */ /* 0x104fe40000011603 */
[----:B------:R-:W-:-:S03]  /*0050*/  SHF.R.U32.HI R23, RZ, 0x7, R3 ;  /* 0x00000007ff177819 */ /* 0x000fc60000011603 */
[----:B------:R-:W2:Y:S02]  /*0060*/  SHFL.IDX PT, R2, R0, RZ, 0x1f ;  /* 0x00001fff00027589 */ /* 0x000ea400000e0000 */
[----:B--2---:R-:W-:-:S13]  /*0070*/  ISETP.EQ.AND P0, PT, R2, RZ, P0 ;  /* 0x000000ff0200720c */ /* 0x004fda0000702270 */
        /* <DEDUP_REMOVED lines=15> */
.L_x_8508:
[----:B------:R-:W-:Y:S05]  /*0170*/  BSYNC B0 ;  /* 0x0000000000007941 */ /* 0x000fea0003800000 */
.L_x_8507:
        /* <DEDUP_REMOVED lines=37> */
.L_x_8509:
        /* <DEDUP_REMOVED lines=22> */
.L_x_8510:
        /* <DEDUP_REMOVED lines=18> */
.L_x_8511:
        /* <DEDUP_REMOVED lines=22> */
.L_x_8512:
        /* <DEDUP_REMOVED lines=22> */
.L_x_8513:
[----:B------:R-:W-:Y:S01]  /*0910*/  PLOP3.LUT P0, PT, PT, PT, UP0, 0x80, 0x0 ;  /* 0x000000000000781c */ /* 0x000fe20003f0f008 */
[----:B------:R-:W-:Y:S01]  /*0920*/  UMOV UR36, 0x1 ;  /* 0x0000000100247882 */ /* 0x000fe20000000000 */
[----:B------:R-:W-:Y:S01]  /*0930*/  NOP ;  /* 0x0000000000007918 */ /* 0x000fe20000000000 */
[----:B------:R-:W-:Y:S01]  /*0940*/  USEL UR36, UR36, 0x2, !UP0 ;  /* 0x0000000224247887 */ /* 0x000fe2000c000000 */
[----:B------:R-:W-:Y:S01]  /*0950*/  ULDC.64 UR48, c[0x0][0x208] ;  /* 0x0000820000307ab9 */ /* 0x000fe20000000a00 */
[----:B-123--:R-:W-:Y:S08]  /*0960*/  BAR.SYNC.DEFER_BLOCKING 0x0 ;  /* 0x0000000000007b1d */ /* 0x00eff00000010000 */
[----:B------:R-:W-:Y:S05]  /*0970*/  @!P0 BRA `(.L_x_8514) ;  /* 0x000000f400408947 */ /* 0x000fea0003800000 */
.L_x_8515:
[----:B------:R-:W-:-:S08]  /*0980*/  NOP ;  /* 0x0000000000007918 */ /* 0x000fd00000000000 */
[----:B------:R-:W1:Y:S02]  /*0990*/  USETMAXREG.TRY_ALLOC.CTAPOOL UP0, 0xf0 ;  /* 0x000000f0000079c8 */ /* 0x000e640008000600 */
[----:B-1----:R-:W-:-:S13]  /*09a0*/  PLOP3.LUT P0, PT, PT, PT, UP0, 0x80, 0x0 ;  /* 0x000000000000781c */ /* 0x002fda0003f0f008 */
[----:B------:R-:W-:Y:S05]  /*09b0*/  @!P0 BRA `(.L_x_8515) ;  /* 0xfffffffc00f08947 */ /* 0x000fea000383ffff */
[----:B------:R-:W1:Y:S08]  /*09c0*/  S2UR UR7, SR_CTAID.X ;  /* 0x00000000000779c3 */ /* 0x000e700000002500 */
[----:B------:R-:W-:Y:S08]  /*09d0*/  BAR.ARV 0x4, 0x120 ;  /* 0x0104800000007b1d */ /* 0x000ff00000002000 */
[----:B------:R-:W-:Y:S08]  /*09e0*/  BAR.ARV 0x8, 0x120 ;  /* 0x0204800000007b1d */ /* 0x000ff00000002000 */
[----:B------:R-:W1:Y:S01]  /*09f0*/  LDC R0, c[0x0][0xda8] ;  /* 0x00036a00ff007b82 */ /* 0x000e620000000800 */
[----:B------:R-:W-:-:S13]  /*0a00*/  ISETP.NE.AND P0, PT, R23, 0x1, PT ;  /* 0x000000011700780c */ /* 0x000fda0003f05270 */
[----:B------:R-:W-:Y:S06]  /*0a10*/  @!P0 BAR.ARV 0x9, 0x100 ;  /* 0x0244000000008b1d */ /* 0x000fec0000002000 */
[----:B-1----:R-:W-:-:S13]  /*0a20*/  ISETP.LE.AND P0, PT, R0, UR7, PT ;  /* 0x0000000700007c0c */ /* 0x002fda000bf03270 */
[----:B------:R-:W-:Y:S05]  /*0a30*/  @P0 EXIT ;  /* 0x000000000000094d */ /* 0x000fea0003800000 */
[----:B------:R-:W1:Y:S01]  /*0a40*/  S2R R2, SR_TID.X ;  /* 0x0000000000027919 */ /* 0x000e620000002100 */
[----:B------:R-:W2:Y:S01]  /*0a50*/  S2UR UR4, SR_CgaCtaId ;  /* 0x00000000000479c3 */ /* 0x000ea20000008800 */
[----:B------:R-:W-:Y:S01]  /*0a60*/  UMOV UR46, 0x400 ;  /* 0x00000400002e7882 */ /* 0x000fe20000000000 */
[----:B------:R-:W-:Y:S01]  /*0a70*/  ULOP3.LUT UR47, UR36, 0x1, URZ, 0xfc, !UPT ;  /* 0x00000001242f7892 */ /* 0x000fe2000f8efc3f */
[----:B------:R-:W-:Y:S01]  /*0a80*/  ULDC.64 UR50, c[0x0][0x198] ;  /* 0x0000660000327ab9 */ /* 0x000fe20000000a00 */
[----:B------:R-:W-:Y:S01]  /*0a90*/  UMOV UR37, URZ ;  /* 0x0000003f00257c82 */ /* 0x000fe20008000000 */
[----:B------:R-:W-:Y:S01]  /*0aa0*/  UMOV UR38, URZ ;  /* 0x0000003f00267c82 */ /* 0x000fe20008000000 */
[----:B------:R-:W-:Y:S02]  /*0ab0*/  UMOV UR39, URZ ;  /* 0x0000003f00277c82 */ /* 0x000fe40008000000 */
[----:B------:R-:W3:Y:S01]  /*0ac0*/  S2UR UR6, SR_SWINHI ;  /* 0x00000000000679c3 */ /* 0x000ee20000002f00 */
[----:B--2---:R-:W-:Y:S01]  /*0ad0*/  ULEA UR46, UR4, UR46, 0x18 ;  /* 0x0000002e042e7291 */ /* 0x004fe2000f8ec03f */
[----:B-1----:R-:W-:-:S06]  /*0ae0*/  VIADD R202, R2, 0xffffff80 ;  /* 0xffffff8002ca7836 */ /* 0x002fcc0000000000 */
[----:B------:R-:W-:Y:S01]  /*0af0*/  UMOV UR4, UR46 ;  /* 0x0000002e00047c82 */ /* 0x000fe20008000000 */
[----:B---3--:R-:W-:Y:S01]  /*0b00*/  UMOV UR5, UR6 ;  /* 0x0000000600057c82 */ /* 0x008fe20008000000 */
[----:B------:R-:W-:Y:S01]  /*0b10*/  IMAD.U32 R18, RZ, RZ, UR4 ;  /* 0x00000004ff127e24 */ /* 0x000fe2000f8e00ff */
[----:B------:R-:W-:Y:S01]  /*0b20*/  UMOV UR4, UR7 ;  /* 0x0000000700047c82 */ /* 0x000fe20008000000 */
[----:B------:R-:W-:Y:S01]  /*0b30*/  SHF.R.S32.HI R3, RZ, 0x1f, R202 ;  /* 0x0000001fff037819 */ /* 0x000fe200000114ca */
[----:B------:R-:W-:-:S03]  /*0b40*/  IMAD.U32 R19, RZ, RZ, UR5 ;  /* 0x00000005ff137e24 */ /* 0x000fc6000f8e00ff */
[CC--:B------:R-:W-:Y:S02]  /*0b50*/  LEA.HI R0, R3.reuse, R202.reuse, RZ, 0x7 ;  /* 0x000000ca03007211 */ /* 0x0c0fe400078f38ff */
[CC--:B------:R-:W-:Y:S02]  /*0b60*/  LEA.HI R2, R3.reuse, R202.reuse, RZ, 0x4 ;  /* 0x000000ca03027211 */ /* 0x0c0fe400078f20ff */
[----:B------:R-:W-:Y:S02]  /*0b70*/  LOP3.LUT R5, R0, 0xffffff80, RZ, 0xc0, !PT ;  /* 0xffffff8000057812 */ /* 0x000fe400078ec0ff */
[----:B------:R-:W-:Y:S02]  /*0b80*/  LEA.HI R4, R3, R202, RZ, 0x5 ;  /* 0x000000ca03047211 */ /* 0x000fe400078f28ff */
[----:B------:R-:W-:Y:S01]  /*0b90*/  LOP3.LUT R3, R2, 0x3fffff0, RZ, 0xc0, !PT ;  /* 0x03fffff002037812 */ /* 0x000fe200078ec0ff */
[----:B------:R-:W-:Y:S01]  /*0ba0*/  IMAD.IADD R6, R202, 0x1, -R5 ;  /* 0x00000001ca067824 */ /* 0x000fe200078e0a05 */
[----:B------:R-:W-:-:S02]  /*0bb0*/  SHF.R.S32.HI R5, RZ, 0x4, R2 ;  /* 0x00000004ff057819 */ /* 0x000fc40000011402 */
[----:B------:R-:W-:Y:S01]  /*0bc0*/  SHF.R.S32.HI R4, RZ, 0x5, R4 ;  /* 0x00000005ff047819 */ /* 0x000fe20000011404 */
[----:B------:R-:W-:Y:S01]  /*0bd0*/  IMAD.IADD R3, R202, 0x1, -R3 ;  /* 0x00000001ca037824 */ /* 0x000fe200078e0a03 */
[----:B------:R-:W-:Y:S02]  /*0be0*/  SHF.R.S32.HI R7, RZ, 0x1f, R6 ;  /* 0x0000001fff077819 */ /* 0x000fe40000011406 */
[----:B------:R-:W-:Y:S01]  /*0bf0*/  LEA.HI R2, R2, R5, RZ, 0x1 ;  /* 0x0000000502027211 */ /* 0x000fe200078f08ff */
[----:B------:R-:W-:Y:S01]  /*0c00*/  IMAD R11, R4, 0x10, R3 ;  /* 0x00000010040b7824 */ /* 0x000fe200078e0203 */
[----:B------:R-:W-:Y:S02]  /*0c10*/  LEA.HI R8, R7, R6, RZ, 0x2 ;  /* 0x0000000607087211 */ /* 0x000fe400078f10ff */
[----:B------:R-:W-:Y:S02]  /*0c20*/  LOP3.LUT R2, R2, 0x1ffffffe, RZ, 0xc0, !PT ;  /* 0x1ffffffe02027812 */ /* 0x000fe400078ec0ff */
[----:B------:R-:W-:-:S02]  /*0c30*/  SHF.R.S32.HI R9, RZ, 0x2, R8 ;  /* 0x00000002ff097819 */ /* 0x000fc40000011408 */
[----:B------:R-:W-:Y:S01]  /*0c40*/  SHF.R.S32.HI R10, RZ, 0x1f, R8 ;  /* 0x0000001fff0a7819 */ /* 0x000fe20000011408 */
[----:B------:R-:W-:Y:S01]  /*0c50*/  IMAD.IADD R2, R5, 0x1, -R2 ;  /* 0x0000000105027824 */ /* 0x000fe200078e0a02 */
[----:B------:R-:W-:Y:S02]  /*0c60*/  SHF.R.S32.HI R3, RZ, 0x7, R0 ;  /* 0x00000007ff037819 */ /* 0x000fe40000011400 */
[----:B------:R-:W-:Y:S01]  /*0c70*/  LEA.HI R10, R10, R9, RZ, 0x3 ;  /* 0x000000090a0a7211 */ /* 0x000fe200078f18ff */
[----:B------:R-:W-:Y:S01]  /*0c80*/  IMAD R2, R11, 0x8, R2 ;  /* 0x000000080b027824 */ /* 0x000fe200078e0202 */
[----:B------:R-:W-:Y:S02]  /*0c90*/  LEA.HI R0, R0, R3, RZ, 0x1 ;  /* 0x0000000300007211 */ /* 0x000fe400078f08ff */
[----:B------:R-:W-:Y:S01]  /*0ca0*/  LOP3.LUT R10, R10, 0xfffffff8, RZ, 0xc0, !PT ;  /* 0xfffffff80a0a7812 */ /* 0x000fe200078ec0ff */
[----:B------:R-:W-:Y:S01]  /*0cb0*/  IMAD.SHL.U32 R5, R2, 0x8, RZ ;  /* 0x0000000802057824 */ /* 0x000fe200078e00ff */
[----:B------:R-:W-:-:S02]  /*0cc0*/  LEA.HI R7, R7, R6, RZ, 0x5 ;  /* 0x0000000607077211 */ /* 0x000fc400078f28ff */
[----:B------:R-:W-:Y:S01]  /*0cd0*/  LOP3.LUT R0, R0, 0x3fffffe, RZ, 0xc0, !PT ;  /* 0x03fffffe00007812 */ /* 0x000fe200078ec0ff */
[----:B------:R-:W-:Y:S01]  /*0ce0*/  IMAD.IADD R10, R9, 0x1, -R10 ;  /* 0x00000001090a7824 */ /* 0x000fe200078e0a0a */
[----:B------:R-:W-:Y:S01]  /*0cf0*/  SHF.R.S32.HI R7, RZ, 0x5, R7 ;  /* 0x00000005ff077819 */ /* 0x000fe20000011407 */
[----:B------:R-:W-:Y:S01]  /*0d00*/  IMAD.WIDE R18, R5, 0x2, R18 ;  /* 0x0000000205127825 */ /* 0x000fe200078e0212 */
[----:B------:R-:W-:-:S03]  /*0d10*/  LOP3.LUT R9, R8, 0x7ffffffc, RZ, 0xc0, !PT ;  /* 0x7ffffffc08097812 */ /* 0x000fc600078ec0ff */
[----:B------:R-:W-:Y:S02]  /*0d20*/  IMAD.IADD R0, R3, 0x1, -R0 ;  /* 0x0000000103007824 */ /* 0x000fe400078e0a00 */
[----:B------:R-:W-:Y:S02]  /*0d30*/  IMAD R7, R7, 0x10, R10 ;  /* 0x0000001007077824 */ /* 0x000fe400078e020a */
[----:B------:R-:W-:Y:S02]  /*0d40*/  IMAD.IADD R9, R6, 0x1, -R9 ;  /* 0x0000000106097824 */ /* 0x000fe400078e0a09 */
[----:B------:R-:W-:Y:S02]  /*0d50*/  IMAD R201, R0, 0x40, R7 ;  /* 0x0000004000c97824 */ /* 0x000fe400078e0207 */
[----:B------:R-:W-:-:S07]  /*0d60*/  IMAD.SHL.U32 R16, R9, 0x2, RZ ;  /* 0x0000000209107824 */ /* 0x000fce00078e00ff */
.L_x_8608:
        /* <DEDUP_REMOVED lines=20> */
.L_x_8516:
[----:B------:R-:W-:Y:S01]  /*0eb0*/  ULDC UR6, c[0x0][0xdc4] ;  /* 0x0003710000067ab9 */ /* 0x000fe20000000800 */
[----:B------:R-:W-:Y:S01]  /*0ec0*/  UMOV UR41, UR7 ;  /* 0x0000000700297c82 */ /* 0x000fe20008000000 */
[----:B------:R-:W-:-:S11]  /*0ed0*/  UISETP.NE.AND UP0, UPT, UR6, 0x1, UPT ;  /* 0x000000010600788c */ /* 0x000fd6000bf05270 */
[----:B------:R-:W-:Y:S02]  /*0ee0*/  @UP0 ULDC.64 UR10, c[0x0][0xdc8] ;  /* 0x00037200000a0ab9 */ /* 0x000fe40000000a00 */
[----:B------:R-:W-:-:S04]  /*0ef0*/  UIMAD.WIDE.U32 UR4, UR7, UR10, URZ ;  /* 0x0000000a070472a5 */ /* 0x000fc8000f8e003f */
[----:B------:R-:W-:-:S04]  /*0f00*/  @UP0 USHF.R.U32.HI UR41, URZ, UR11, UR5 ;  /* 0x0000000b3f290299 */ /* 0x000fc80008011605 */
[----:B------:R-:W-:-:S12]  /*0f10*/  UIMAD UR4, UR41, UR6, URZ ;  /* 0x00000006290472a4 */ /* 0x000fd8000f8e023f */
.L_x_8517:
[----:B------:R-:W1:Y:S01]  /*0f20*/  LDC.64 R8, c[0x0][0x9e0] ;  /* 0x00027800ff087b82 */ /* 0x000e620000000a00 */
[----:B------:R-:W-:Y:S01]  /*0f30*/  ULDC UR43, c[0x0][0xdb8] ;  /* 0x00036e00002b7ab9 */ /* 0x000fe20000000800 */
[----:B------:R-:W-:Y:S02]  /*0f40*/  ULOP3.LUT UR5, URZ, UR41, URZ, 0x33, !UPT ;  /* 0x000000293f057292 */ /* 0x000fe4000f8e333f */
[----:B------:R-:W-:Y:S01]  /*0f50*/  UISETP.NE.AND UP1, UPT, UR43, 0x1, UPT ;  /* 0x000000012b00788c */ /* 0x000fe2000bf25270 */
[----:B------:R-:W-:Y:S01]  /*0f60*/  ULDC UR42, c[0x0][0xdac] ;  /* 0x00036b00002a7ab9 */ /* 0x000fe20000000800 */
[----:B------:R-:W-:Y:S02]  /*0f70*/  ULDC.64 UR10, c[0x0][0x3f8] ;  /* 0x0000fe00000a7ab9 */ /* 0x000fe40000000a00 */
[----:B------:R-:W2:Y:S01]  /*0f80*/  LDC R7, c[0x0][0x288] ;  /* 0x0000a200ff077b82 */ /* 0x000ea20000000800 */
[----:B------:R-:W-:Y:S02]  /*0f90*/  UIADD3 UR4, UR7, -UR4, URZ ;  /* 0x8000000407047290 */ /* 0x000fe4000fffe03f */
[----:B------:R-:W-:-:S02]  /*0fa0*/  UIADD3 UR42, UR5, UR42, URZ ;  /* 0x0000002a052a7290 */ /* 0x000fc4000fffe03f */
[----:B------:R-:W-:Y:S01]  /*0fb0*/  UISETP.NE.U32.AND UP0, UPT, UR10, URZ, UPT ;  /* 0x0000003f0a00728c */ /* 0x000fe2000bf05070 */
[----:B------:R-:W-:Y:S02]  /*0fc0*/  ULDC UR7, c[0x0][0xdc4] ;  /* 0x0003710000077ab9 */ /* 0x000fe40000000800 */
[----:B------:R-:W3:Y:S01]  /*0fd0*/  LDC R5, c[0x0][0x2e0] ;  /* 0x0000b800ff057b82 */ /* 0x000ee20000000800 */
[----:B------:R-:W-:Y:S02]  /*0fe0*/  USHF.L.U32 UR42, UR42, 0x7, URZ ;  /* 0x000000072a2a7899 */ /* 0x000fe4000800063f */
[----:B------:R-:W-:Y:S02]  /*0ff0*/  UIMAD UR8, UR8, UR7, UR4 ;  /* 0x00000007080872a4 */ /* 0x000fe4000f8e0204 */
[----:B------:R-:W-:Y:S01]  /*1000*/  UISETP.NE.AND.EX UP0, UPT, UR11, URZ, UPT, UP0 ;  /* 0x0000003f0b00728c */ /* 0x000fe2000bf05300 */
[----:B------:R-:W-:Y:S01]  /*1010*/  @UP1 ULDC UR4, c[0x0][0xdbc] ;  /* 0x00036f0000041ab9 */ /* 0x000fe20000000800 */
[----:B------:R-:W-:Y:S01]  /*1020*/  ULDC UR6, c[0x0][0x404] ;  /* 0x0001010000067ab9 */ /* 0x000fe20000000800 */
[----:B------:R-:W-:Y:S01]  /*1030*/  UIMAD.WIDE.U32 UR4, UR8, UR4, URZ ;  /* 0x00000004080472a5 */ /* 0x000fe2000f8e003f */
[----:B-1----:R-:W-:Y:S01]  /*1040*/  ISETP.GE.AND P1, PT, R9, 0x1, PT ;  /* 0x000000010900780c */ /* 0x002fe20003f26270 */
[----:B------:R-:W-:Y:S01]  /*1050*/  USEL UR6, UR6, 0x1, UP0 ;  /* 0x0000000106067887 */ /* 0x000fe20008000000 */
[----:B------:R-:W-:Y:S01]  /*1060*/  IMAD.U32 R200, RZ, RZ, UR42 ;  /* 0x0000002affc87e24 */ /* 0x000fe2000f8e00ff */
[----:B------:R-:W-:Y:S01]  /*1070*/  @UP1 ULDC UR7, c[0x0][0xdc0] ;  /* 0x0003700000071ab9 */ /* 0x000fe20000000800 */
[----:B------:R-:W-:Y:S01]  /*1080*/  UMOV UR44, UR8 ;  /* 0x00000008002c7c82 */ /* 0x000fe20008000000 */
[----:B------:R-:W-:-:S02]  /*1090*/  @UP1 USHF.R.U32.HI UR44, URZ, UR7, UR5 ;  /* 0x000000073f2c1299 */ /* 0x000fc40008011605 */
[----:B--2---:R-:W-:Y:S02]  /*10a0*/  IADD3 R22, R200, 0x80, -R7 ;  /* 0x00000080c8167810 */ /* 0x004fe40007ffe807 */
[----:B------:R-:W-:-:S04]  /*10b0*/  UIADD3 UR4, -UR44, URZ, URZ ;  /* 0x0000003f2c047290 */ /* 0x000fc8000fffe13f */
[----:B------:R-:W-:Y:S01]  /*10c0*/  UIMAD UR43, UR43, UR4, UR8 ;  /* 0x000000042b2b72a4 */ /* 0x000fe2000f8e0208 */
[----:B---3--:R-:W-:-:S04]  /*10d0*/  IMAD R17, R5, UR6, RZ ;  /* 0x0000000605117c24 */ /* 0x008fc8000f8e02ff */
[----:B------:R-:W-:-:S04]  /*10e0*/  IMAD.IADD R22, R17, 0x1, R22 ;  /* 0x0000000111167824 */ /* 0x000fc800078e0216 */
        /* <DEDUP_REMOVED lines=12> */
.L_x_8519:
[----:B------:R-:W-:-:S13]  /*11b0*/  ISETP.NE.AND P0, PT, R9, 0x1, PT ;  /* 0x000000010900780c */ /* 0x000fda0003f05270 */
[----:B------:R-:W1:Y:S02]  /*11c0*/  @P0 LDC.64 R10, c[0x0][0x9e8] ;  /* 0x00027a00ff0a0b82 */ /* 0x000e640000000a00 */
[----:B-1----:R-:W-:-:S05]  /*11d0*/  @P0 IMAD.HI.U32 R4, R3, R10, RZ ;  /* 0x0000000a03040227 */ /* 0x002fca00078e00ff */
[----:B------:R-:W-:-:S07]  /*11e0*/  @P0 SHF.R.U32.HI R3, RZ, R11, R4 ;  /* 0x0000000bff030219 */ /* 0x000fce0000011604 */
.L_x_8520:
[----:B------:R-:W-:-:S05]  /*11f0*/  IMAD R3, R3, R9, R9 ;  /* 0x0000000903037224 */ /* 0x000fca00078e0209 */
[----:B------:R-:W-:-:S07]  /*1200*/  VIMNMX R0, R0, R3, PT ;  /* 0x0000000300007248 */ /* 0x000fce0003fe0100 */
.L_x_8518:
[----:B------:R-:W-:Y:S01]  /*1210*/  IADD3 R4, -R7, UR42, RZ ;  /* 0x0000002a07047c10 */ /* 0x000fe2000fffe1ff */
[----:B------:R-:W-:Y:S01]  /*1220*/  VIADD R3, R0, 0x5f ;  /* 0x0000005f00037836 */ /* 0x000fe20000000000 */
[----:B------:R-:W-:Y:S01]  /*1230*/  ULDC UR4, c[0x0][0x9dc] ;  /* 0x0002770000047ab9 */ /* 0x000fe20000000800 */
[----:B------:R-:W-:Y:S02]  /*1240*/  VIADD R0, R17, 0x5f ;  /* 0x0000005f11007836 */ /* 0x000fe40000000000 */
[----:B------:R-:W-:Y:S02]  /*1250*/  IMAD R6, R5, UR6, R4 ;  /* 0x0000000605067c24 */ /* 0x000fe4000f8e0204 */
[----:B------:R-:W-:-:S04]  /*1260*/  IMAD.HI R4, R3, 0x2aaaaaab, RZ ;  /* 0x2aaaaaab03047827 */ /* 0x000fc800078e02ff */
[----:B------:R-:W-:Y:S01]  /*1270*/  IMAD.HI R0, R0, 0x2aaaaaab, RZ ;  /* 0x2aaaaaab00007827 */ /* 0x000fe200078e02ff */
[----:B------:R-:W-:-:S03]  /*1280*/  SHF.R.U32.HI R5, RZ, 0x1f, R4 ;  /* 0x0000001fff057819 */ /* 0x000fc60000011604 */
[----:B------:R-:W-:Y:S01]  /*1290*/  VIADD R7, R6, -UR4 ;  /* 0x8000000406077c36 */ /* 0x000fe20008000000 */
[----:B------:R-:W-:Y:S02]  /*12a0*/  SHF.R.U32.HI R3, RZ, 0x1f, R0 ;  /* 0x0000001fff037819 */ /* 0x000fe40000011600 */
[----:B------:R-:W-:Y:S02]  /*12b0*/  LEA.HI.SX32 R176, R4, R5, 0x1c ;  /* 0x0000000504b07211 */ /* 0x000fe400078fe2ff */
[----:B------:R-:W-:Y:S02]  /*12c0*/  LEA.HI.SX32 R3, R0, R3, 0x1c ;  /* 0x0000000300037211 */ /* 0x000fe400078fe2ff */
[----:B------:R-:W-:Y:S02]  /*12d0*/  R2UR UR4, R7 ;  /* 0x00000000070472ca */ /* 0x000fe400000e0000 */
[----:B------:R-:W-:Y:S01]  /*12e0*/  VIMNMX R176, R3, R176, PT ;  /* 0x000000b003b07248 */ /* 0x000fe20003fe0100 */
[----:B------:R-:W-:-:S12]  /*12f0*/  @!P1 BRA `(.L_x_8521) ;  /* 0x0000000000449947 */ /* 0x000fd80003800000 */
        /* <DEDUP_REMOVED lines=9> */
.L_x_8522:
[----:B------:R-:W-:-:S13]  /*1390*/  ISETP.NE.AND P0, PT, R9, 0x1, PT ;  /* 0x000000010900780c */ /* 0x000fda0003f05270 */
[----:B------:R-:W1:Y:S02]  /*13a0*/  @P0 LDC.64 R4, c[0x0][0x9e8] ;  /* 0x00027a00ff040b82 */ /* 0x000e640000000a00 */
[----:B-1----:R-:W-:-:S05]  /*13b0*/  @P0 IMAD.HI.U32 R0, R6, R4, RZ ;  /* 0x0000000406000227 */ /* 0x002fca00078e00ff */
[----:B------:R-:W-:-:S07]  /*13c0*/  @P0 SHF.R.U32.HI R6, RZ, R5, R0 ;  /* 0x00000005ff060219 */ /* 0x000fce0000011600 */
.L_x_8523:
[----:B------:R-:W-:-:S05]  /*13d0*/  IMAD R6, R6, R9, RZ ;  /* 0x0000000906067224 */ /* 0x000fca00078e02ff */
[----:B------:R-:W-:-:S13]  /*13e0*/  R2UR UR5, R6 ;  /* 0x00000000060572ca */ /* 0x000fda00000e0000 */
[----:B------:R-:W-:-:S04]  /*13f0*/  UISETP.LT.AND UP0, UPT, UR4, UR5, UPT ;  /* 0x000000050400728c */ /* 0x000fc8000bf01270 */
[----:B------:R-:W-:-:S12]  /*1400*/  USEL UR4, UR4, UR5, !UP0 ;  /* 0x0000000504047287 */ /* 0x000fd8000c000000 */
.L_x_8521:
[----:B------:R-:W-:Y:S01]  /*1410*/  UIMAD.WIDE UR4, UR4, 0x2aaaaaab, URZ ;  /* 0x2aaaaaab040478a5 */ /* 0x000fe2000f8e023f */
[----:B------:R-:W-:Y:S02]  /*1420*/  PLOP3.LUT P0, PT, PT, PT, PT, 0x80, 0x0 ;  /* 0x000000000000781c */ /* 0x000fe40003f0f070 */
[----:B------:R-:W-:Y:S01]  /*1430*/  CS2R R20, SRZ ;  /* 0x0000000000147805 */ /* 0x000fe2000001ff00 */
[----:B------:R-:W-:Y:S01]  /*1440*/  IMAD.MOV.U32 R0, RZ, RZ, RZ ;  /* 0x000000ffff007224 */ /* 0x000fe200078e00ff */
[----:B------:R-:W-:Y:S01]  /*1450*/  USHF.R.U32.HI UR4, URZ, 0x1f, UR5 ;  /* 0x0000001f3f047899 */ /* 0x000fe20008011605 */
[----:B------:R-:W-:Y:S02]  /*1460*/  CS2R R150, SRZ ;  /* 0x0000000000967805 */ /* 0x000fe4000001ff00 */
[----:B------:R-:W-:Y:S02]  /*1470*/  CS2R R148, SRZ ;  /* 0x0000000000947805 */ /* 0x000fe4000001ff00 */
[----:B------:R-:W-:Y:S01]  /*1480*/  CS2R R146, SRZ ;  /* 0x0000000000927805 */ /* 0x000fe2000001ff00 */
[----:B------:R-:W-:Y:S01]  /*1490*/  ULEA.HI.SX32 UR4, UR5, UR4, 0x1c ;  /* 0x0000000405047291 */ /* 0x000fe2000f8fe23f */
        /* <DEDUP_REMOVED lines=63> */
[----:B------:R-:W-:Y:S02]  /*1890*/  IMAD.MOV.U32 R29, RZ, RZ, RZ ;  /* 0x000000ffff1d7224 */ /* 0x000fe400078e00ff */
[----:B------:R-:W-:Y:S02]  /*18a0*/  IMAD.MOV.U32 R172, RZ, RZ, RZ ;  /* 0x000000ffffac7224 */ /* 0x000fe400078e00ff */
[----:B------:R-:W-:Y:S02]  /*18b0*/  IMAD.MOV.U32 R49, RZ, RZ, RZ ;  /* 0x000000ffff317224 */ /* 0x000fe400078e00ff */
[----:B------:R-:W-:Y:S01]  /*18c0*/  IMAD.MOV.U32 R4, RZ, RZ, RZ ;  /* 0x000000ffff047224 */ /* 0x000fe200078e00ff */
[----:B------:R-:W-:Y:S06]  /*18d0*/  @!P1 BRA `(.L_x_8524) ;  /* 0x000000c800b89947 */ /* 0x000fec0003800000 */
[----:B------:R-:W-:Y:S01]  /*18e0*/  SHF.R.S32.HI R3, RZ, 0x1f, R202 ;  /* 0x0000001fff037819 */ /* 0x000fe200000114ca */
[----:B------:R-:W-:-:S03]  /*18f0*/  UIADD3 UR6, UR46, 0x18400, URZ ;  /* 0x000184002e067890 */ /* 0x000fc6000fffe03f */
[----:B------:R-:W-:Y:S01]  /*1900*/  LEA.HI R3, R3, R202, RZ, 0x7 ;  /* 0x000000ca03037211 */ /* 0x000fe200078f38ff */
[----:B------:R-:W-:-:S03]  /*1910*/  ULOP3.LUT UP0, URZ, UR6, 0x1bf, URZ, 0xc0, !UPT ;  /* 0x000001bf063f7892 */ /* 0x000fc6000f80c03f */
[----:B------:R-:W-:-:S03]  /*1920*/  SHF.R.S32.HI R3, RZ, 0x7, R3 ;  /* 0x00000007ff037819 */ /* 0x000fc60000011403 */
[----:B------:R-:W-:-:S03]  /*1930*/  PLOP3.LUT P0, PT, PT, PT, UP0, 0x80, 0x0 ;  /* 0x000000000000781c */ /* 0x000fc60003f0f008 */
[----:B------:R-:W1:Y:S02]  /*1940*/  SHFL.IDX PT, R3, R3, RZ, 0x1f ;  /* 0x00001fff03037589 */ /* 0x000e6400000e0000 */
        /* <DEDUP_REMOVED lines=24> */
.L_x_8525:
[----:B------:R-:W-:Y:S01]  /*1ad0*/  ULEA.HI UR4, UR37, UR37, URZ, 0x1 ;  /* 0x0000002525047291 */ /* 0x000fe2000f8f083f */
[----:B------:R-:W-:-:S03]  /*1ae0*/  VIADD R10, R23, 0x8 ;  /* 0x00000008170a7836 */ /* 0x000fc60000000000 */
[----:B------:R-:W-:-:S04]  /*1af0*/  ULOP3.LUT UR4, UR4, 0xfffffffe, URZ, 0xc0, !UPT ;  /* 0xfffffffe04047892 */ /* 0x000fc8000f8ec03f */
[----:B------:R-:W-:-:S06]  /*1b00*/  UIADD3 UR4, UR37, -UR4, URZ ;  /* 0x8000000425047290 */ /* 0x000fcc000fffe03f */
[----:B------:R-:W-:-:S05]  /*1b10*/  IMAD.U32 R0, RZ, RZ, UR4 ;  /* 0x00000004ff007e24 */ /* 0x000fca000f8e00ff */
[----:B------:R-:W-:-:S04]  /*1b20*/  SHF.L.U32 R0, R0, 0x1f, RZ ;  /* 0x0000001f00007819 */ /* 0x000fc800000006ff */
[----:B------:R-:W1:Y:S02]  /*1b30*/  SYNCS.PHASECHK.TRANS64.TRYWAIT P0, [UR46+0x22800], R0 ;  /* 0x02280000ff0075a7 */ /* 0x000e64000800016e */
[----:B-1----:R-:W-:Y:S05]  /*1b40*/  @!P0 BRA `(.L_x_8526) ;  /* 0x0000011000b48947 */ /* 0x002fea0003800000 */
.L_x_8673:
[----:B-1----:R-:W-:Y:S01]  /*1b50*/  IMAD.U32 R0, RZ, RZ, UR47 ;  /* 0x0000002fff007e24 */ /* 0x002fe2000f8e00ff */
[----:B------:R-:W-:Y:S05]  /*1b60*/  WARPSYNC.ALL ;  /* 0x0000000000007948 */ /* 0x000fea0003800000 */
[----:B------:R1:W-:Y:S01]  /*1b70*/  BAR.SYNC.DEFER_BLOCKING R10, 0x100 ;  /* 0x0004000a0000751d */ /* 0x0003e20000010000 */
[----:B------:R-:W-:-:S13]  /*1b80*/  ISETP.NE.AND P0, PT, R0, 0x3, PT ;  /* 0x000000030000780c */ /* 0x000fda0003f05270 */
[----:B-1----:R-:W-:Y:S05]  /*1b90*/  @!P0 BRA `(.L_x_8527) ;  /* 0x0000000000048947 */ /* 0x002fea0003800000 */
[----:B------:R-:W-:Y:S01]  /*1ba0*/  BPT.TRAP 0x1 ;  /* 0x000000040000795c */ /* 0x000fe20000300000 */
.L_x_8527:
[----:B------:R-:W-:Y:S01]  /*1bb0*/  ULEA UR21, UR39, UR46, 0x3 ;  /* 0x0000002e27157291 */ /* 0x000fe2000f8e183f */
[----:B------:R-:W-:-:S05]  /*1bc0*/  IMAD.U32 R12, RZ, RZ, UR38 ;  /* 0x00000026ff0c7e24 */ /* 0x000fca000f8e00ff */
[----:B------:R-:W-:-:S04]  /*1bd0*/  SHF.L.U32 R12, R12, 0x1f, RZ ;  /* 0x0000001f0c0c7819 */ /* 0x000fc800000006ff */
[----:B------:R1:W2:Y:S01]  /*1be0*/  SYNCS.PHASECHK.TRANS64.TRYWAIT P1, [UR21+0x22830], R12 ;  /* 0x0228300cff0075a7 */ /* 0x0002a20008020155 */
[----:B------:R-:W-:Y:S05]  /*1bf0*/  @!P0 BRA `(.L_x_8528) ;  /* 0x0000000000048947 */ /* 0x000fea0003800000 */
[----:B------:R-:W-:Y:S01]  /*1c00*/  BPT.TRAP 0x1 ;  /* 0x000000040000795c */ /* 0x000fe20000300000 */
.L_x_8528:
[----:B--2---:R-:W-:Y:S05]  /*1c10*/  @P1 BRA `(.L_x_8529) ;  /* 0x0000000000081947 */ /* 0x004fea0003800000 */
[----:B------:R-:W2:Y:S02]  /*1c20*/  SYNCS.PHASECHK.TRANS64.TRYWAIT P1, [UR21+0x22830], R12 ;  /* 0x0228300cff0075a7 */ /* 0x000ea40008020155 */
[----:B--2---:R-:W-:Y:S05]  /*1c30*/  @!P1 BRA `(.L_x_8530) ;  /* 0x0000011000909947 */ /* 0x004fea0003800000 */
.L_x_8529:
[----:B------:R-:W-:Y:S01]  /*1c40*/  UIADD3 UR4, UR46, 0x1c400, URZ ;  /* 0x0001c4002e047890 */ /* 0x000fe2000fffe03f */
[----:B------:R-:W-:Y:S01]  /*1c50*/  WARPGROUP.ARRIVE ;  /* 0x00000000000079c5 */ /* 0x000fe20000000000 */
[----:B------:R-:W-:-:S05]  /*1c60*/  ULOP3.LUT UR16, UR45, 0x10000, URZ, 0xfc, !UPT ;  /* 0x000100002d107892 */ /* 0x000fca000f8efc3f */
[----:B------:R-:W3:Y:S01]  /*1c70*/  S2R R0, SR_TID.X ;  /* 0x0000000000007919 */ /* 0x000ee20000002100 */
[----:B------:R-:W-:Y:S01]  /*1c80*/  USHF.R.U32.HI UR4, URZ, 0x4, UR4 ;  /* 0x000000043f047899 */ /* 0x000fe20008011604 */
[----:B------:R-:W4:Y:S01]  /*1c90*/  LDC R6, c[0x0][0x288] ;  /* 0x0000a200ff067b82 */ /* 0x000f220000000800 */
[----:B------:R-:W-:Y:S01]  /*1ca0*/  UMOV UR17, 0x40000040 ;  /* 0x4000004000117882 */ /* 0x000fe20000000000 */
[----:B------:R-:W-:Y:S01]  /*1cb0*/  UMOV UR19, 0x40000040 ;  /* 0x4000004000137882 */ /* 0x000fe20000000000 */
[----:B------:R-:W-:Y:S01]  /*1cc0*/  ULOP3.LUT UR4, UR4, 0x3fff, URZ, 0xc0, !UPT ;  /* 0x00003fff04047892 */ /* 0x000fe2000f8ec03f */
[----:B------:R-:W-:Y:S01]  /*1cd0*/  IMAD.U32 R7, RZ, RZ, UR21 ;  /* 0x00000015ff077e24 */ /* 0x000fe2000f8e00ff */
[----:B------:R-:W-:Y:S01]  /*1ce0*/  UMOV UR5, 0x40000040 ;  /* 0x4000004000057882 */ /* 0x000fe20000000000 */
[----:B------:R-:W-:Y:S01]  /*1cf0*/  UMOV UR7, 0x40000040 ;  /* 0x4000004000077882 */ /* 0x000fe20000000000 */
[----:B------:R-:W-:Y:S01]  /*1d00*/  ULOP3.LUT UR20, UR4, 0x10000, URZ, 0xfc, !UPT ;  /* 0x0001000004147892 */ /* 0x000fe2000f8efc3f */
[----:B------:R-:W-:Y:S01]  /*1d10*/  IMAD.MOV.U32 R9, RZ, RZ, -0x60 ;  /* 0xffffffa0ff097424 */ /* 0x000fe200078e00ff */
[----:B------:R-:W-:Y:S01]  /*1d20*/  UIADD3 UR4, UR16, 0x2, URZ ;  /* 0x0000000210047890 */ /* 0x000fe2000fffe03f */
[----:B------:R-:W-:Y:S01]  /*1d30*/  IADD3 R11, -R23, 0xb, RZ ;  /* 0x0000000b170b7810 */ /* 0x000fe20007ffe1ff */
[----:B------:R-:W-:Y:S01]  /*1d40*/  UIMAD UR18, UR39, 0x300, UR20 ;  /* 0x00000300271278a4 */ /* 0x000fe2000f8e0214 */
[----:B------:R-:W-:Y:S01]  /*1d50*/  IMAD R9, R176, R9, 0x60 ;  /* 0x00000060b0097424 */ /* 0x000fe200078e0209 */
[----:B------:R-:W-:Y:S01]  /*1d60*/  UIADD3 UR8, UR16, 0x4, URZ ;  /* 0x0000000410087890 */ /* 0x000fe2000fffe03f */
[----:B------:R-:W-:Y:S01]  /*1d70*/  LOP3.LUT R2, R2, 0xfff7ffff, RZ, 0xc0, !PT ;  /* 0xfff7ffff02027812 */ /* 0x000fe200078ec0ff */
[----:B------:R-:W-:Y:S01]  /*1d80*/  UIADD3 UR6, UR18, 0x2, URZ ;  /* 0x0000000212067890 */ /* 0x000fe2000fffe03f */
[----:B--2---:R-:W-:Y:S01]  /*1d90*/  IMAD.IADD R3, R17, 0x1, R9 ;  /* 0x0000000111037824 */ /* 0x004fe200078e0209 */
[----:B------:R-:W-:Y:S01]  /*1da0*/  UIADD3 UR10, UR18, 0x4, URZ ;  /* 0x00000004120a7890 */ /* 0x000fe2000fffe03f */
[----:B------:R-:W-:-:S02]  /*1db0*/  UMOV UR9, 0x40000040 ;  /* 0x4000004000097882 */ /* 0x000fc40000000000 */
[----:B------:R-:W-:Y:S01]  /*1dc0*/  HGMMA.64x96x16.F32.BF16 R24, gdesc[UR16], RZ, !UPT, gsb0 ;  /* 0x01600000101879f0 */ /* 0x000fe2000c0018ff */
[----:B------:R-:W-:Y:S01]  /*1dd0*/  UMOV UR11, 0x40000040 ;  /* 0x40000040000b7882 */ /* 0x000fe20000000000 */
[----:B------:R-:W-:Y:S02]  /*1de0*/  UIADD3 UR12, UR16, 0x6, URZ ;  /* 0x00000006100c7890 */ /* 0x000fe4000fffe03f */
[----:B------:R-:W-:Y:S01]  /*1df0*/  UIADD3 UR14, UR18, 0x6, URZ ;  /* 0x00000006120e7890 */ /* 0x000fe2000fffe03f */
[----:B----4-:R-:W-:Y:S01]  /*1e00*/  IADD3 R5, R3, 0x1, -R6 ;  /* 0x0000000103057810 */ /* 0x010fe20007ffe806 */
[----:B------:R-:W-:Y:S01]  /*1e10*/  UMOV UR13, 0x40000040 ;  /* 0x40000040000d7882 */ /* 0x000fe20000000000 */
[----:B------:R-:W-:Y:S01]  /*1e20*/  UMOV UR15, 0x40000040 ;  /* 0x40000040000f7882 */ /* 0x000fe20000000000 */
[----:B---3--:R-:W-:Y:S02]  /*1e30*/  LOP3.LUT P1, RZ, R0, 0x7f, RZ, 0xc0, !PT ;  /* 0x0000007f00ff7812 */ /* 0x008fe4000782c0ff */
[----:B------:R-:W-:-:S11]  /*1e40*/  IMAD.IADD R5, R5, 0x1, -R16 ;  /* 0x0000000105057824 */ /* 0x000fd600078e0a10 */
[----:B------:R-:W-:Y:S01]  /*1e50*/  @!P1 VIADD R0, R7, 0x22840 ;  /* 0x0002284007009836 */ /* 0x000fe20000000000 */
[----:B------:R-:W-:-:S04]  /*1e60*/  @P1 LOP3.LUT R2, R2, 0x80000, RZ, 0xfc, !PT ;  /* 0x0008000002021812 */ /* 0x000fc800078efcff */
[----:B------:R-:W-:Y:S01]  /*1e70*/  @!P1 PRMT R0, RZ, 0x654, R0 ;  /* 0x00000654ff009816 */ /* 0x000fe20000000000 */
[----:B------:R-:W-:Y:S02]  /*1e80*/  WARPGROUP.DEPBAR.LE gsb0, 0x0 ;  /* 0x00008000000079c5 */ /* 0x000fe40000010000 */
[----:B------:R-:W-:-:S06]  /*1e90*/  WARPGROUP.ARRIVE ;  /* 0x00000000000079c5 */ /* 0x000fcc0000000000 */
[----:B------:R-:W-:Y:S01]  /*1ea0*/  HGMMA.64x96x16.F32.BF16 R24, gdesc[UR4], R24, gsb0 ;  /* 0x01600000041879f0 */ /* 0x000fe20008001818 */
[----:B------:R-:W-:Y:S02]  /*1eb0*/  ULDC.64 UR6, c[0x0][0x9d8] ;  /* 0x0002760000067ab9 */ /* 0x000fe40000000a00 */
[----:B------:R-:W-:Y:S01]  /*1ec0*/  ULOP3.LUT UR22, URZ, UR7, URZ, 0x33, !UPT ;  /* 0x000000073f167292 */ /* 0x000fe2000f8e333f */
[----:B------:R-:W-:Y:S02]  /*1ed0*/  WARPGROUP.DEPBAR.LE gsb0, 0x0 ;  /* 0x00008000000079c5 */ /* 0x000fe40000010000 */
[----:B------:R-:W-:-:S06]  /*1ee0*/  WARPGROUP.ARRIVE ;  /* 0x00000000000079c5 */ /* 0x000fcc0000000000 */
[----:B------:R-:W-:Y:S03]  /*1ef0*/  HGMMA.64x96x16.F32.BF16 R24, gdesc[UR8], R24, gsb0 ;  /* 0x01600000081879f0 */ /* 0x000fe60008001818 */
[----:B------:R-:W-:Y:S02]  /*1f00*/  WARPGROUP.DEPBAR.LE gsb0, 0x0 ;  /* 0x00008000000079c5 */ /* 0x000fe40000010000 */
[----:B------:R-:W-:-:S06]  /*1f10*/  WARPGROUP.ARRIVE ;  /* 0x00000000000079c5 */ /* 0x000fcc0000000000 */
[----:B------:R-:W-:Y:S01]  /*1f20*/  HGMMA.64x96x16.F32.BF16 R24, gdesc[UR12], R24, gsb0 ;  /* 0x016000000c1879f0 */ /* 0x000fe20008001818 */
[----:B------:R-:W-:Y:S02]  /*1f30*/  ULDC.64 UR14, c[0x0][0x9e0] ;  /* 0x00027800000e7ab9 */ /* 0x000fe40000000a00 */
[----:B------:R-:W-:Y:S01]  /*1f40*/  UISETP.GE.AND UP0, UPT, UR15, 0x1, UPT ;  /* 0x000000010f00788c */ /* 0x000fe2000bf06270 */
        /* <DEDUP_REMOVED lines=40> */
[----:B------:R2:W-:Y:S06]  /*21d0*/  BAR.ARV R11, 0x100 ;  /* 0x0004000b0000751d */ /* 0x0005ec0000002000 */
[----:B------:R-:W-:Y:S01]  /*21e0*/  FMUL.FTZ R58, R58, UR6 ;  /* 0x000000063a3a7c20 */ /* 0x000fe20008410000 */
[----:B------:R-:W-:Y:S01]  /*21f0*/  FMUL.FTZ R59, R59, UR6 ;  /* 0x000000063b3b7c20 */ /* 0x000fe20008410000 */
[----:B------:R3:W-:Y:S01]  /*2200*/  @!P1 SYNCS.ARRIVE.TRANS64.RED.A1T0 RZ, [R0+URZ], RZ ;  /* 0x000000ff00ff99a7 */ /* 0x0007e2000810043f */
[----:B------:R-:W-:Y:S01]  /*2210*/  PLOP3.LUT P1, PT, PT, PT, UP0, 0x40, 0x0 ;  /* 0x000000000000781c */ /* 0x000fe20003f2e808 */
        /* <DEDUP_REMOVED lines=9> */
[----:B---3--:R-:W-:-:S07]  /*22b0*/  VIADD R0, R201, UR42 ;  /* 0x0000002ac9007c36 */ /* 0x008fce0008000000 */
[----:B------:R-:W3:Y:S08]  /*22c0*/  MUFU.TANH R24, R24 ;  /* 0x0000001800187308 */ /* 0x000ef00000002400 */
        /* <DEDUP_REMOVED lines=42> */
[----:B-----5:R-:W-:-:S07]  /*2570*/  IMAD.IADD R42, R3, 0x1, -R16 ;  /* 0x00000001032a7824 */ /* 0x020fce00078e0a10 */
[----:B------:R5:W1:Y:S01]  /*2580*/  MUFU.TANH R30, R50 ;  /* 0x00000032001e7308 */ /* 0x000a620000002400 */
[----:B--2---:R-:W-:-:S05]  /*2590*/  VIADD R43, R5, UR14 ;  /* 0x0000000e052b7c36 */ /* 0x004fca0008000000 */
[----:B------:R-:W-:Y:S02]  /*25a0*/  VIADDMNMX R3, R0, R43, R42, PT ;  /* 0x0000002b00037246 */ /* 0x000fe4000380012a */
[----:B------:R-:W2:Y:S01]  /*25b0*/  MUFU.TANH R15, R31 ;  /* 0x0000001f000f7308 */ /* 0x000ea20000002400 */
[----:B-----5:R-:W-:-:S04]  /*25c0*/  VIADD R50, R5, UR22 ;  /* 0x0000001605327c36 */ /* 0x020fc80008000000 */
[----:B------:R-:W-:-:S03]  /*25d0*/  IMAD.IADD R5, R50, 0x1, R0 ;  /* 0x0000000132057824 */ /* 0x000fc600078e0200 */
[----:B------:R5:W1:Y:S02]  /*25e0*/  MUFU.TANH R31, R51 ;  /* 0x00000033001f7308 */ /* 0x000a640000002400 */
[----:B-----5:R-:W-:Y:S01]  /*25f0*/  IMAD.IADD R51, R9, 0x1, -R16 ;  /* 0x0000000109337824 */ /* 0x020fe200078e0a10 */
[----:B--234-:R-:W-:Y:S06]  /*2600*/  @P1 BRA `(.L_x_8531) ;  /* 0x0000000000541947 */ /* 0x01cfec0003800000 */
[----:B------:R-:W-:Y:S01]  /*2610*/  IADD3 R8, R0, -R6, R17 ;  /* 0x8000000600087210 */ /* 0x000fe20007ffe011 */
        /* <DEDUP_REMOVED lines=11> */
.L_x_8533:
[----:B------:R-:W-:-:S06]  /*26d0*/  UISETP.NE.AND UP1, UPT, UR15, 0x1, UPT ;  /* 0x000000010f00788c */ /* 0x000fcc000bf25270 */
[----:B------:R-:W-:-:S05]  /*26e0*/  PLOP3.LUT P1, PT, PT, PT, UP1, 0x80, 0x0 ;  /* 0x000000000000781c */ /* 0x000fca0003f2f018 */
[----:B------:R-:W-:-:S08]  /*26f0*/  @UP1 ULDC.64 UR6, c[0x0][0x9e8] ;  /* 0x00027a0000061ab9 */ /* 0x000fd00000000a00 */
[----:B------:R-:W-:-:S05]  /*2700*/  @P1 IMAD.HI.U32 R58, R8, UR6, RZ ;  /* 0x00000006083a1c27 */ /* 0x000fca000f8e00ff */
[----:B------:R-:W-:-:S07]  /*2710*/  @P1 SHF.R.U32.HI R8, RZ, UR7, R58 ;  /* 0x00000007ff081c19 */ /* 0x000fce000801163a */
.L_x_8534:
[----:B------:R-:W-:Y:S05]  /*2720*/  BSYNC B0 ;  /* 0x0000000000007941 */ /* 0x000fea0003800000 */
.L_x_8532:
[----:B------:R-:W-:-:S05]  /*2730*/  IMAD R8, R8, UR15, R51 ;  /* 0x0000000f08087c24 */ /* 0x000fca000f8e0233 */
[----:B------:R-:W-:Y:S02]  /*2740*/  VIMNMX R5, R5, R8, !PT ;  /* 0x0000000805057248 */ /* 0x000fe40007fe0100 */
[----:B------:R-:W-:-:S07]  /*2750*/  VIADDMNMX R3, R8, UR15, R3, PT ;  /* 0x0000000f08037c46 */ /* 0x000fce000b800103 */
.L_x_8531:
[C---:B------:R-:W-:Y:S02]  /*2760*/  ISETP.GE.AND P1, PT, R9.reuse, 0x2, PT ;  /* 0x000000020900780c */ /* 0x040fe40003f26270 */
[----:B------:R-:W-:Y:S02]  /*2770*/  ISETP.GE.AND P5, PT, R9, 0xa, PT ;  /* 0x0000000a0900780c */ /* 0x000fe40003fa6270 */
[----:B------:R-:W-:Y:S02]  /*2780*/  ISETP.GT.AND P3, PT, R5, 0x1, !P1 ;  /* 0x000000010500780c */ /* 0x000fe40004f64270 */
[----:B------:R-:W-:Y:S02]  /*2790*/  ISETP.GE.AND P2, PT, R9, 0x9, PT ;  /* 0x000000090900780c */ /* 0x000fe40003f46270 */
[----:B------:R-:W-:Y:S02]  /*27a0*/  ISETP.LT.OR P3, PT, R3, 0x2, P3 ;  /* 0x000000020300780c */ /* 0x000fe40001f61670 */
[----:B------:R-:W-:-:S02]  /*27b0*/  ISETP.GT.AND P4, PT, R5, 0x8, !P2 ;  /* 0x000000080500780c */ /* 0x000fc40005784270 */
[----:B-1----:R-:W-:Y:S02]  /*27c0*/  FSEL R58, R25, -INF , !P3 ;  /* 0xff800000193a7808 */ /* 0x002fe40005800000 */
[----:B------:R-:W-:Y:S02]  /*27d0*/  ISETP.GT.AND P3, PT, R5, 0x9, !P5 ;  /* 0x000000090500780c */ /* 0x000fe40006f64270 */
[----:B------:R-:W-:Y:S02]  /*27e0*/  P2R R25, PR, RZ, 0x20 ;  /* 0x00000020ff197803 */ /* 0x000fe40000000000 */
        /* <DEDUP_REMOVED lines=89> */
[C---:B------:R-:W-:Y:S02]  /*2d80*/  ISETP.GE.AND P3, PT, R9.reuse, 0x52, PT ;  /* 0x000000520900780c */ /* 0x040fe40003f66270 */
[----:B------:R-:W-:Y:S02]  /*2d90*/  ISETP.GE.AND P6, PT, R9, 0x1, PT ;  /* 0x000000010900780c */ /* 0x000fe40003fc6270 */
[----:B------:R-:W-:-:S04]  /*2da0*/  ISETP.GT.AND P4, PT, R5, 0x51, !P3 ;  /* 0x000000510500780c */ /* 0x000fc80005f84270 */
[----:B------:R-:W-:-:S04]  /*2db0*/  ISETP.LT.OR P4, PT, R3, 0x52, P4 ;  /* 0x000000520300780c */ /* 0x000fc80002781670 */
        /* <DEDUP_REMOVED lines=13> */
[----:B------:R-:W-:Y:S01]  /*2e90*/  FSEL R108, R69, -INF , !P5 ;  /* 0xff800000456c7808 */ /* 0x000fe20006800000 */
[----:B------:R-:W-:Y:S01]  /*2ea0*/  IMAD.IADD R8, R50, 0x1, R3 ;  /* 0x0000000132087824 */ /* 0x000fe200078e0203 */
[----:B------:R-:W-:Y:S02]  /*2eb0*/  PLOP3.LUT P5, PT, PT, PT, UP0, 0x40, 0x0 ;  /* 0x000000000000781c */ /* 0x000fe40003fae808 */
[----:B------:R-:W-:-:S11]  /*2ec0*/  VIADDMNMX R5, R3, R43, R42, PT ;  /* 0x0000002b03057246 */ /* 0x000fd6000380012a */
[----:B------:R-:W-:Y:S05]  /*2ed0*/  @P5 BRA `(.L_x_8535) ;  /* 0x00000000005c5947 */ /* 0x000fea0003800000 */
        /* <DEDUP_REMOVED lines=13> */
.L_x_8537:
[----:B------:R-:W-:-:S06]  /*2fb0*/  UISETP.NE.AND UP1, UPT, UR15, 0x1, UPT ;  /* 0x000000010f00788c */ /* 0x000fcc000bf25270 */
[----:B------:R-:W-:-:S05]  /*2fc0*/  PLOP3.LUT P5, PT, PT, PT, UP1, 0x80, 0x0 ;  /* 0x000000000000781c */ /* 0x000fca0003faf018 */
[----:B------:R-:W-:-:S08]  /*2fd0*/  @UP1 ULDC.64 UR6, c[0x0][0x9e8] ;  /* 0x00027a0000061ab9 */ /* 0x000fd00000000a00 */
[----:B------:R-:W-:Y:S01]  /*2fe0*/  @P5 IMAD.HI.U32 R24, R9, UR6, RZ ;  /* 0x0000000609185c27 */ /* 0x000fe2000f8e00ff */
[----:B------:R-:W-:-:S13]  /*2ff0*/  PLOP3.LUT P5, PT, PT, PT, UP1, 0x80, 0x0 ;  /* 0x000000000000781c */ /* 0x000fda0003faf018 */
[----:B------:R-:W-:-:S07]  /*3000*/  @P5 SHF.R.U32.HI R9, RZ, UR7, R24 ;  /* 0x00000007ff095c19 */ /* 0x000fce0008011618 */
.L_x_8538:
[----:B------:R-:W-:Y:S05]  /*3010*/  BSYNC B0 ;  /* 0x0000000000007941 */ /* 0x000fea0003800000 */
.L_x_8536:
[----:B------:R-:W-:-:S05]  /*3020*/  IMAD R9, R9, UR15, R51 ;  /* 0x0000000f09097c24 */ /* 0x000fca000f8e0233 */
[----:B------:R-:W-:Y:S02]  /*3030*/  VIMNMX R8, R8, R9, !PT ;  /* 0x0000000908087248 */ /* 0x000fe40007fe0100 */
[----:B------:R-:W-:-:S07]  /*3040*/  VIADDMNMX R5, R9, UR15, R5, PT ;  /* 0x0000000f09057c46 */ /* 0x000fce000b800105 */
.L_x_8535:
[----:B------:R-:W-:Y:S01]  /*3050*/  ISETP.GT.AND P1, PT, R8, 0x1, !P1 ;  /* 0x000000010800780c */ /* 0x000fe20004f24270 */
[----:B------:R-:W-:Y:S01]  /*3060*/  ULDC UR10, c[0x0][0x988] ;  /* 0x00026200000a7ab9 */ /* 0x000fe20000000800 */
[----:B------:R-:W-:Y:S02]  /*3070*/  FMNMX.FTZ R9, R40, R58, !PT ;  /* 0x0000003a28097209 */ /* 0x000fe40007810000 */
[----:B------:R-:W-:Y:S02]  /*3080*/  ISETP.LT.OR P1, PT, R5, 0x2, P1 ;  /* 0x000000020500780c */ /* 0x000fe40000f21670 */
[----:B------:R-:W-:Y:S02]  /*3090*/  FMNMX.FTZ R9, R72, R9, !PT ;  /* 0x0000000948097209 */ /* 0x000fe40007810000 */
[----:B------:R-:W-:Y:S02]  /*30a0*/  FSEL R13, R13, -INF , !P1 ;  /* 0xff8000000d0d7808 */ /* 0x000fe40004800000 */
[----:B------:R-:W-:-:S02]  /*30b0*/  FMNMX.FTZ R9, R74, R9, !PT ;  /* 0x000000094a097209 */ /* 0x000fc40007810000 */
        /* <DEDUP_REMOVED lines=9> */
[----:B------:R-:W-:Y:S02]  /*3150*/  FMNMX.FTZ R9, R82, R9, !PT ;  /* 0x0000000952097209 */ /* 0x000fe40007810000 */
[----:B------:R-:W-:Y:S02]  /*3160*/  ISETP.LT.OR P2, PT, R5, 0x9, P2 ;  /* 0x000000090500780c */ /* 0x000fe40001741670 */
[----:B------:R-:W-:-:S02]  /*3170*/  ISETP.GT.AND P1, PT, R8, 0x10, !P1 ;  /* 0x000000100800780c */ /* 0x000fc40004f24270 */
[----:B------:R-:W-:Y:S02]  /*3180*/  FMNMX.FTZ R9, R84, R9, !PT ;  /* 0x0000000954097209 */ /* 0x000fe40007810000 */
[----:B------:R-:W-:Y:S02]  /*3190*/  FSEL R14, R14, -INF , !P2 ;  /* 0xff8000000e0e7808 */ /* 0x000fe40005000000 */
[----:B------:R-:W-:Y:S02]  /*31a0*/  ISETP.LT.OR P1, PT, R5, 0x11, P1 ;  /* 0x000000110500780c */ /* 0x000fe40000f21670 */
[----:B------:R-:W-:Y:S02]  /*31b0*/  ISETP.NE.AND P2, PT, R29, RZ, PT ;  /* 0x000000ff1d00720c */ /* 0x000fe40003f45270 */
[----:B------:R-:W-:Y:S02]  /*31c0*/  FMNMX.FTZ R9, R86, R9, !PT ;  /* 0x0000000956097209 */ /* 0x000fe40007810000 */
[----:B------:R-:W-:-:S02]  /*31d0*/  FSEL R20, R20, -INF , !P1 ;  /* 0xff80000014147808 */ /* 0x000fc40004800000 */
[----:B------:R-:W-:Y:S02]  /*31e0*/  ISETP.GT.AND P1, PT, R8, 0x11, !P2 ;  /* 0x000000110800780c */ /* 0x000fe40005724270 */
[----:B------:R-:W-:Y:S02]  /*31f0*/  FMNMX.FTZ R9, R88, R9, !PT ;  /* 0x0000000958097209 */ /* 0x000fe40007810000 */
[----:B------:R-:W-:Y:S02]  /*3200*/  ISETP.LT.OR P1, PT, R5, 0x12, P1 ;  /* 0x000000120500780c */ /* 0x000fe40000f21670 */
[----:B------:R-:W-:Y:S02]  /*3210*/  ISETP.NE.AND P5, PT, R32, RZ, PT ;  /* 0x000000ff2000720c */ /* 0x000fe40003fa5270 */
[----:B------:R-:W-:Y:S02]  /*3220*/  FMNMX.FTZ R9, R90, R9, !PT ;  /* 0x000000095a097209 */ /* 0x000fe40007810000 */
[----:B------:R-:W-:-:S02]  /*3230*/  FSEL R21, R21, -INF , !P1 ;  /* 0xff80000015157808 */ /* 0x000fc40004800000 */
        /* <DEDUP_REMOVED lines=27> */
[----:B------:R-:W-:Y:S01]  /*33f0*/  ISETP.NE.AND P1, PT, R41, RZ, PT ;  /* 0x000000ff2900720c */ /* 0x000fe20003f25270 */
[----:B------:R-:W1:Y:S01]  /*3400*/  SHFL.BFLY PT, R36, R37, 0x2, 0x1f ;  /* 0x0c401f0025247f89 */ /* 0x000e6200000e0000 */
[C---:B------:R-:W-:Y:S02]  /*3410*/  ISETP.GT.AND P6, PT, R8.reuse, RZ, !P6 ;  /* 0x000000ff0800720c */ /* 0x040fe400077c4270 */
[----:B------:R-:W-:-:S02]  /*3420*/  ISETP.GT.AND P1, PT, R8, 0x28, !P1 ;  /* 0x000000280800780c */ /* 0x000fc40004f24270 */
[C---:B------:R-:W-:Y:S02]  /*3430*/  ISETP.LT.OR P6, PT, R5.reuse, 0x1, P6 ;  /* 0x000000010500780c */ /* 0x040fe400037c1670 */
[----:B------:R-:W-:Y:S02]  /*3440*/  ISETP.LT.OR P1, PT, R5, 0x29, P1 ;  /* 0x000000290500780c */ /* 0x000fe40000f21670 */
[----:B------:R-:W-:Y:S02]  /*3450*/  FSEL R4, R4, -INF , !P6 ;  /* 0xff80000004047808 */ /* 0x000fe40007000000 */
[----:B------:R-:W-:Y:S02]  /*3460*/  FSEL R28, R46, -INF , !P1 ;  /* 0xff8000002e1c7808 */ /* 0x000fe40004800000 */
[----:B------:R-:W-:Y:S02]  /*3470*/  ISETP.NE.AND P1, PT, R44, RZ, PT ;  /* 0x000000ff2c00720c */ /* 0x000fe40003f25270 */
[----:B------:R-:W-:-:S02]  /*3480*/  ISETP.NE.AND P2, PT, R53, RZ, PT ;  /* 0x000000ff3500720c */ /* 0x000fc40003f45270 */
[----:B------:R-:W-:Y:S02]  /*3490*/  ISETP.GT.AND P1, PT, R8, 0x29, !P1 ;  /* 0x000000290800780c */ /* 0x000fe40004f24270 */
[----:B------:R-:W-:Y:S02]  /*34a0*/  ISETP.NE.AND P5, PT, R56, RZ, PT ;  /* 0x000000ff3800720c */ /* 0x000fe40003fa5270 */
[----:B------:R-:W-:Y:S02]  /*34b0*/  ISETP.LT.OR P1, PT, R5, 0x2a, P1 ;  /* 0x0000002a0500780c */ /* 0x000fe40000f21670 */
[----:B------:R-:W-:Y:S02]  /*34c0*/  ISETP.NE.AND P6, PT, R59, RZ, PT ;  /* 0x000000ff3b00720c */ /* 0x000fe40003fc5270 */
[----:B------:R-:W-:Y:S02]  /*34d0*/  FSEL R29, R47, -INF , !P1 ;  /* 0xff8000002f1d7808 */ /* 0x000fe40004800000 */
[----:B-1----:R-:W-:-:S02]  /*34e0*/  FMNMX.FTZ R38, R37, R36, !PT ;  /* 0x0000002425267209 */ /* 0x002fc40007810000 */
[----:B------:R-:W-:Y:S02]  /*34f0*/  ISETP.NE.AND P1, PT, R45, RZ, PT ;  /* 0x000000ff2d00720c */ /* 0x000fe40003f25270 */
[----:B------:R-:W-:Y:S01]  /*3500*/  FMNMX.FTZ R37, R4, R13, !PT ;  /* 0x0000000d04257209 */ /* 0x000fe20007810000 */
[----:B------:R-:W1:Y:S01]  /*3510*/  SHFL.BFLY PT, R9, R38, 0x1, 0x1f ;  /* 0x0c201f0026097f89 */ /* 0x000e6200000e0000 */
[C---:B------:R-:W-:Y:S02]  /*3520*/  ISETP.GT.AND P1, PT, R8.reuse, 0x30, !P1 ;  /* 0x000000300800780c */ /* 0x040fe40004f24270 */
[C---:B------:R-:W-:Y:S02]  /*3530*/  ISETP.GT.AND P3, PT, R8.reuse, 0x51, !P3 ;  /* 0x000000510800780c */ /* 0x040fe40005f64270 */
[----:B------:R-:W-:Y:S02]  /*3540*/  ISETP.LT.OR P1, PT, R5, 0x31, P1 ;  /* 0x000000310500780c */ /* 0x000fe40000f21670 */
[----:B------:R-:W-:-:S02]  /*3550*/  ISETP.GT.AND P4, PT, R8, 0x58, !P4 ;  /* 0x000000580800780c */ /* 0x000fc40006784270 */
[----:B------:R-:W-:Y:S02]  /*3560*/  FSEL R30, R30, -INF , !P1 ;  /* 0xff8000001e1e7808 */ /* 0x000fe40004800000 */
[----:B------:R-:W-:Y:S02]  /*3570*/  ISETP.NE.AND P1, PT, R48, RZ, PT ;  /* 0x000000ff3000720c */ /* 0x000fe40003f25270 */
[C---:B------:R-:W-:Y:S02]  /*3580*/  ISETP.LT.OR P3, PT, R5.reuse, 0x52, P3 ;  /* 0x000000520500780c */ /* 0x040fe40001f61670 */
[----:B------:R-:W-:Y:S02]  /*3590*/  ISETP.GT.AND P1, PT, R8, 0x31, !P1 ;  /* 0x000000310800780c */ /* 0x000fe40004f24270 */
[C---:B------:R-:W-:Y:S02]  /*35a0*/  ISETP.LT.OR P4, PT, R5.reuse, 0x59, P4 ;  /* 0x000000590500780c */ /* 0x040fe40002781670 */
[----:B------:R-:W-:-:S04]  /*35b0*/  ISETP.LT.OR P1, PT, R5, 0x32, P1 ;  /* 0x000000320500780c */ /* 0x000fc80000f21670 */
[----:B------:R-:W-:Y:S02]  /*35c0*/  FSEL R31, R31, -INF , !P1 ;  /* 0xff8000001f1f7808 */ /* 0x000fe40004800000 */
[----:B------:R-:W-:Y:S02]  /*35d0*/  ISETP.NE.AND P1, PT, R49, RZ, PT ;  /* 0x000000ff3100720c */ /* 0x000fe40003f25270 */
[----:B-1----:R-:W-:Y:S02]  /*35e0*/  FMNMX.FTZ R9, R38, R9, !PT ;  /* 0x0000000926097209 */ /* 0x002fe40007810000 */
[----:B------:R-:W-:Y:S02]  /*35f0*/  FMNMX.FTZ R38, R14, R37, !PT ;  /* 0x000000250e267209 */ /* 0x000fe40007810000 */
[----:B------:R-:W-:Y:S01]  /*3600*/  ISETP.GT.AND P1, PT, R8, 0x38, !P1 ;  /* 0x000000380800780c */ /* 0x000fe20004f24270 */
[----:B------:R-:W-:Y:S01]  /*3610*/  FMUL.FTZ R36, R9, UR10 ;  /* 0x0000000a09247c20 */ /* 0x000fe20008410000 */
        /* <DEDUP_REMOVED lines=21> */
[----:B------:R-:W-:Y:S02]  /*3770*/  FMNMX.FTZ R38, R30, R37, !PT ;  /* 0x000000251e267209 */ /* 0x000fe40007810000 */
[----:B------:R-:W-:Y:S02]  /*3780*/  FSETP.NEU.FTZ.AND P1, PT, R9, -INF , PT ;  /* 0xff8000000900780b */ /* 0x000fe40003f3d000 */
[----:B------:R-:W-:Y:S02]  /*3790*/  ISETP.NE.AND P5, PT, R57, RZ, PT ;  /* 0x000000ff3900720c */ /* 0x000fe40003fa5270 */
[----:B------:R-:W-:-:S02]  /*37a0*/  FMNMX.FTZ R37, R31, R38, !PT ;  /* 0x000000261f257209 */ /* 0x000fc40007810000 */
[----:B------:R-:W-:Y:S02]  /*37b0*/  FSEL R43, R36, RZ, P1 ;  /* 0x000000ff242b7208 */ /* 0x000fe40000800000 */
[----:B------:R-:W-:Y:S02]  /*37c0*/  ISETP.GT.AND P1, PT, R8, 0x48, !P5 ;  /* 0x000000480800780c */ /* 0x000fe40006f24270 */
        /* <DEDUP_REMOVED lines=8> */
[----:B------:R-:W-:Y:S01]  /*3850*/  ISETP.NE.AND P2, PT, R61, RZ, PT ;  /* 0x000000ff3d00720c */ /* 0x000fe20003f45270 */
[--C-:B------:R-:W-:Y:S01]  /*3860*/  FFMA.FTZ R42, R74, UR10, -R43.reuse ;  /* 0x0000000a4a2a7c23 */ /* 0x100fe2000801082b */
[----:B------:R-:W-:Y:S01]  /*3870*/  ISETP.GT.AND P1, PT, R8, 0x49, !P6 ;  /* 0x000000490800780c */ /* 0x000fe20007724270 */
[--C-:B------:R-:W-:Y:S01]  /*3880*/  FFMA.FTZ R52, R94, UR10, -R43.reuse ;  /* 0x0000000a5e347c23 */ /* 0x100fe2000801082b */
[----:B------:R-:W-:Y:S01]  /*3890*/  FMNMX.FTZ R38, R34, R37, !PT ;  /* 0x0000002522267209 */ /* 0x000fe20007810000 */
[----:B------:R2:W-:Y:S01]  /*38a0*/  MUFU.EX2 R154, R41 ;  /* 0x00000029009a7308 */ /* 0x0005e20000000800 */
[--C-:B-1----:R-:W-:Y:S01]  /*38b0*/  FFMA.FTZ R39, R76, UR10, -R43.reuse ;  /* 0x0000000a4c277c23 */ /* 0x102fe2000801082b */
[----:B------:R-:W-:Y:S01]  /*38c0*/  ISETP.NE.AND P5, PT, R65, RZ, PT ;  /* 0x000000ff4100720c */ /* 0x000fe20003fa5270 */
[--C-:B------:R-:W-:Y:S01]  /*38d0*/  FFMA.FTZ R48, R90, UR10, -R43.reuse ;  /* 0x0000000a5a307c23 */ /* 0x100fe2000801082b */
[----:B------:R-:W-:Y:S01]  /*38e0*/  ISETP.GT.AND P2, PT, R8, 0x50, !P2 ;  /* 0x000000500800780c */ /* 0x000fe20005744270 */
[--C-:B------:R-:W-:Y:S01]  /*38f0*/  FFMA.FTZ R56, R98, UR10, -R43.reuse ;  /* 0x0000000a62387c23 */ /* 0x100fe2000801082b */
[C---:B------:R-:W-:Y:S01]  /*3900*/  ISETP.LT.OR P1, PT, R5.reuse, 0x4a, P1 ;  /* 0x0000004a0500780c */ /* 0x040fe20000f21670 */
[--C-:B------:R-:W-:Y:S01]  /*3910*/  FFMA.FTZ R44, R84, UR10, -R43.reuse ;  /* 0x0000000a542c7c23 */ /* 0x100fe2000801082b */
[----:B------:R1:W-:Y:S01]  /*3920*/  MUFU.EX2 R156, R39 ;  /* 0x00000027009c7308 */ /* 0x0003e20000000800 */
[--C-:B--2---:R-:W-:Y:S01]  /*3930*/  FFMA.FTZ R41, R80, UR10, -R43.reuse ;  /* 0x0000000a50297c23 */ /* 0x104fe2000801082b */
[----:B------:R-:W-:Y:S01]  /*3940*/  ISETP.GT.AND P5, PT, R8, 0x59, !P5 ;  /* 0x000000590800780c */ /* 0x000fe20006fa4270 */
[--C-:B------:R-:W-:Y:S01]  /*3950*/  FFMA.FTZ R46, R88, UR10, -R43.reuse ;  /* 0x0000000a582e7c23 */ /* 0x100fe2000801082b */
[----:B------:R-:W-:Y:S01]  /*3960*/  ISETP.LT.OR P2, PT, R5, 0x51, P2 ;  /* 0x000000510500780c */ /* 0x000fe20001741670 */
[--C-:B------:R-:W-:Y:S01]  /*3970*/  FFMA.FTZ R50, R92, UR10, -R43.reuse ;  /* 0x0000000a5c327c23 */ /* 0x100fe2000801082b */
[----:B------:R-:W-:Y:S01]  /*3980*/  FSEL R37, R63, -INF , !P1 ;  /* 0xff8000003f257808 */ /* 0x000fe20004800000 */
[--C-:B------:R-:W-:Y:S01]  /*3990*/  FFMA.FTZ R54, R96, UR10, -R43.reuse ;  /* 0x0000000a60367c23 */ /* 0x100fe2000801082b */
[----:B------:R2:W-:Y:S01]  /*39a0*/  MUFU.EX2 R158, R41 ;  /* 0x00000029009e7308 */ /* 0x0005e20000000800 */
[----:B-1----:R-:W-:Y:S01]  /*39b0*/  FMNMX.FTZ R39, R35, R38, !PT ;  /* 0x0000002623277209 */ /* 0x002fe20007810000 */
[--C-:B------:R-:W-:Y:S01]  /*39c0*/  FFMA.FTZ R58, R100, UR10, -R43.reuse ;  /* 0x0000000a643a7c23 */ /* 0x100fe2000801082b */
[----:B------:R-:W-:Y:S01]  /*39d0*/  FSEL R38, R66, -INF , !P2 ;  /* 0xff80000042267808 */ /* 0x000fe20005000000 */
[----:B------:R-:W-:Y:S01]  /*39e0*/  FFMA.FTZ R62, R106, UR10, -R43 ;  /* 0x0000000a6a3e7c23 */ /* 0x000fe2000801082b */
[----:B------:R-:W-:-:S02]  /*39f0*/  FMNMX.FTZ R8, R36, R39, !PT ;  /* 0x0000002724087209 */ /* 0x000fc40007810000 */
[----:B------:R-:W-:Y:S01]  /*3a00*/  FSEL R39, R67, -INF , !P3 ;  /* 0xff80000043277808 */ /* 0x000fe20005800000 */
[----:B------:R1:W-:Y:S01]  /*3a10*/  MUFU.EX2 R45, R40 ;  /* 0x00000028002d7308 */ /* 0x0003e20000000800 */
[----:B--2---:R-:W-:Y:S02]  /*3a20*/  FMNMX.FTZ R41, R37, R8, !PT ;  /* 0x0000000825297209 */ /* 0x004fe40007810000 */
[----:B------:R-:W-:Y:S02]  /*3a30*/  ISETP.LT.OR P5, PT, R5, 0x5a, P5 ;  /* 0x0000005a0500780c */ /* 0x000fe40002fa1670 */
[----:B------:R-:W-:Y:S02]  /*3a40*/  FMNMX.FTZ R8, R38, R41, !PT ;  /* 0x0000002926087209 */ /* 0x000fe40007810000 */
[----:B------:R-:W-:Y:S01]  /*3a50*/  FSEL R5, R70, -INF , !P4 ;  /* 0xff80000046057808 */ /* 0x000fe20006000000 */
[----:B------:R2:W-:Y:S01]  /*3a60*/  MUFU.EX2 R47, R42 ;  /* 0x0000002a002f7308 */ /* 0x0005e20000000800 */
[----:B-1----:R-:W-:Y:S01]  /*3a70*/  FFMA.FTZ R40, R78, UR10, -R43 ;  /* 0x0000000a4e287c23 */ /* 0x002fe2000801082b */
[----:B------:R-:W-:-:S04]  /*3a80*/  FMNMX.FTZ R8, R39, R8, !PT ;  /* 0x0000000827087209 */ /* 0x000fc80007810000 */
[----:B------:R-:W-:Y:S02]  /*3a90*/  FMNMX.FTZ R41, R5, R8, !PT ;  /* 0x0000000805297209 */ /* 0x000fe40007810000 */
[----:B------:R1:W-:Y:S01]  /*3aa0*/  MUFU.EX2 R49, R40 ;  /* 0x0000002800317308 */ /* 0x0003e20000000800 */
[----:B--2---:R-:W-:-:S07]  /*3ab0*/  FFMA.FTZ R42, R82, UR10, -R43 ;  /* 0x0000000a522a7c23 */ /* 0x004fce000801082b */
[----:B------:R2:W-:Y:S01]  /*3ac0*/  MUFU.EX2 R51, R42 ;  /* 0x0000002a00337308 */ /* 0x0005e20000000800 */
[----:B-1----:R-:W-:-:S04]  /*3ad0*/  FSEL R40, R71, -INF , !P5 ;  /* 0xff80000047287808 */ /* 0x002fc80006800000 */
[----:B------:R-:W-:-:S03]  /*3ae0*/  FMNMX.FTZ R41, R40, R41, !PT ;  /* 0x0000002928297209 */ /* 0x000fc60007810000 */
[----:B------:R1:W-:Y:S01]  /*3af0*/  MUFU.EX2 R57, R52 ;  /* 0x0000003400397308 */ /* 0x0003e20000000800 */
[--C-:B--2---:R-:W-:Y:S01]  /*3b00*/  FFMA.FTZ R42, R86, UR10, -R43.reuse ;  /* 0x0000000a562a7c23 */ /* 0x104fe2000801082b */
[----:B------:R-:W2:Y:S06]  /*3b10*/  SHFL.BFLY PT, R8, R41, 0x2, 0x1f ;  /* 0x0c401f0029087f89 */ /* 0x000eac00000e0000 */
[----:B------:R-:W-:Y:S01]  /*3b20*/  MUFU.EX2 R53, R42 ;  /* 0x0000002a00357308 */ /* 0x000fe20000000800 */
[--C-:B-1----:R-:W-:Y:S01]  /*3b30*/  FFMA.FTZ R52, R60, UR10, -R43.reuse ;  /* 0x0000000a3c347c23 */ /* 0x102fe2000801082b */
[----:B------:R-:W-:-:S06]  /*3b40*/  FFMA.FTZ R60, R104, UR10, -R43 ;  /* 0x0000000a683c7c23 */ /* 0x000fcc000801082b */
[----:B------:R1:W-:Y:S08]  /*3b50*/  MUFU.EX2 R55, R48 ;  /* 0x0000003000377308 */ /* 0x0003f00000000800 */
[----:B------:R3:W-:Y:S01]  /*3b60*/  MUFU.EX2 R59, R56 ;  /* 0x00000038003b7308 */ /* 0x0007e20000000800 */
[----:B-1----:R-:W-:Y:S01]  /*3b70*/  FFMA.FTZ R48, R102, UR10, -R43 ;  /* 0x0000000a66307c23 */ /* 0x002fe2000801082b */
[----:B--2---:R-:W-:-:S05]  /*3b80*/  FMNMX.FTZ R42, R41, R8, !PT ;  /* 0x00000008292a7209 */ /* 0x004fca0007810000 */
[----:B------:R-:W1:Y:S01]  /*3b90*/  SHFL.BFLY PT, R41, R42, 0x1, 0x1f ;  /* 0x0c201f002a297f89 */ /* 0x000e6200000e0000 */
[----:B------:R-:W-:Y:S01]  /*3ba0*/  MUFU.EX2 R61, R48 ;  /* 0x00000030003d7308 */ /* 0x000fe20000000800 */
[----:B---3--:R-:W-:-:S07]  /*3bb0*/  FFMA.FTZ R56, R64, UR10, -R43 ;  /* 0x0000000a40387c23 */ /* 0x008fce000801082b */
[----:B------:R-:W2:Y:S08]  /*3bc0*/  MUFU.EX2 R44, R44 ;  /* 0x0000002c002c7308 */ /* 0x000eb00000000800 */
[----:B------:R-:W3:Y:S01]  /*3bd0*/  MUFU.EX2 R46, R46 ;  /* 0x0000002e002e7308 */ /* 0x000ee20000000800 */
[----:B-1----:R-:W-:Y:S01]  /*3be0*/  FMNMX.FTZ R8, R42, R41, !PT ;  /* 0x000000292a087209 */ /* 0x002fe20007810000 */
[--C-:B------:R-:W-:Y:S01]  /*3bf0*/  FFMA.FTZ R41, R68, UR10, -R43.reuse ;  /* 0x0000000a44297c23 */ /* 0x100fe2000801082b */
[----:B------:R-:W-:-:S05]  /*3c00*/  FFMA.FTZ R43, R108, UR10, -R43 ;  /* 0x0000000a6c2b7c23 */ /* 0x000fca000801082b */
[----:B------:R-:W-:Y:S01]  /*3c10*/  MUFU.EX2 R63, R60 ;  /* 0x0000003c003f7308 */ /* 0x000fe20000000800 */
[C---:B------:R-:W-:Y:S01]  /*3c20*/  FSETP.NEU.FTZ.AND P1, PT, R8.reuse, -INF , PT ;  /* 0xff8000000800780b */ /* 0x040fe20003f3d000 */
[----:B------:R-:W-:Y:S01]  /*3c30*/  FMUL.FTZ R42, R8, UR10 ;  /* 0x0000000a082a7c20 */ /* 0x000fe20008410000 */
[----:B--2---:R-:W-:-:S04]  /*3c40*/  F2FP.BF16.F32.PACK_AB R160, R53, R44 ;  /* 0x0000002c35a0723e */ /* 0x004fc800000010ff */
[----:B------:R-:W-:Y:S01]  /*3c50*/  FSEL R42, R42, RZ, P1 ;  /* 0x000000ff2a2a7208 */ /* 0x000fe20000800000 */
[----:B------:R1:W-:Y:S01]  /*3c60*/  MUFU.EX2 R174, R43 ;  /* 0x0000002b00ae7308 */ /* 0x0003e20000000800 */
[----:B---3--:R-:W-:-:S03]  /*3c70*/  F2FP.BF16.F32.PACK_AB R162, R55, R46 ;  /* 0x0000002e37a2723e */ /* 0x008fc600000010ff */
[--C-:B------:R-:W-:Y:S01]  /*3c80*/  FFMA.FTZ R4, R4, UR10, -R42.reuse ;  /* 0x0000000a04047c23 */ /* 0x100fe2000801082a */
[--C-:B------:R-:W-:Y:S01]  /*3c90*/  FFMA.FTZ R13, R13, UR10, -R42.reuse ;  /* 0x0000000a0d0d7c23 */ /* 0x100fe2000801082a */
[--C-:B------:R-:W-:Y:S01]  /*3ca0*/  FFMA.FTZ R14, R14, UR10, -R42.reuse ;  /* 0x0000000a0e0e7c23 */ /* 0x100fe2000801082a */
[--C-:B------:R-:W-:Y:S01]  /*3cb0*/  FFMA.FTZ R15, R15, UR10, -R42.reuse ;  /* 0x0000000a0f0f7c23 */ /* 0x100fe2000801082a */
[--C-:B------:R-:W-:Y:S01]  /*3cc0*/  FFMA.FTZ R20, R20, UR10, -R42.reuse ;  /* 0x0000000a14147c23 */ /* 0x100fe2000801082a */
[----:B-1----:R-:W-:Y:S01]  /*3cd0*/  FADD.FTZ R43, R152, R45 ;  /* 0x0000002d982b7221 */ /* 0x002fe20000010000 */
[----:B------:R-:W-:Y:S01]  /*3ce0*/  MUFU.EX2 R4, R4 ;  /* 0x0000000400047308 */ /* 0x000fe20000000800 */
[--C-:B------:R-:W-:Y:S01]  /*3cf0*/  FFMA.FTZ R21, R21, UR10, -R42.reuse ;  /* 0x0000000a15157c23 */ /* 0x100fe2000801082a */
[--C-:B------:R-:W-:Y:S01]  /*3d00*/  FFMA.FTZ R24, R24, UR10, -R42.reuse ;  /* 0x0000000a18187c23 */ /* 0x100fe2000801082a */
[----:B------:R-:W-:Y:S01]  /*3d10*/  FADD.FTZ R48, R154, R43 ;  /* 0x0000002b9a307221 */ /* 0x000fe20000010000 */
[--C-:B------:R-:W-:Y:S01]  /*3d20*/  FFMA.FTZ R25, R25, UR10, -R42.reuse ;  /* 0x0000000a19197c23 */ /* 0x100fe2000801082a */
[--C-:B------:R-:W-:Y:S01]  /*3d30*/  FFMA.FTZ R26, R26, UR10, -R42.reuse ;  /* 0x0000000a1a1a7c23 */ /* 0x100fe2000801082a */
[----:B------:R-:W-:Y:S01]  /*3d40*/  FFMA.FTZ R27, R27, UR10, -R42 ;  /* 0x0000000a1b1b7c23 */ /* 0x000fe2000801082a */
[----:B------:R-:W-:Y:S01]  /*3d50*/  FADD.FTZ R43, R47, R48 ;  /* 0x000000302f2b7221 */ /* 0x000fe20000010000 */
[----:B------:R-:W1:Y:S01]  /*3d60*/  MUFU.EX2 R13, R13 ;  /* 0x0000000d000d7308 */ /* 0x000e620000000800 */
[--C-:B------:R-:W-:Y:S01]  /*3d70*/  FFMA.FTZ R28, R28, UR10, -R42.reuse ;  /* 0x0000000a1c1c7c23 */ /* 0x100fe2000801082a */
[--C-:B------:R-:W-:Y:S01]  /*3d80*/  FFMA.FTZ R29, R29, UR10, -R42.reuse ;  /* 0x0000000a1d1d7c23 */ /* 0x100fe2000801082a */
[----:B------:R-:W-:Y:S01]  /*3d90*/  FADD.FTZ R48, R156, R43 ;  /* 0x0000002b9c307221 */ /* 0x000fe20000010000 */
[--C-:B------:R-:W-:Y:S01]  /*3da0*/  FFMA.FTZ R30, R30, UR10, -R42.reuse ;  /* 0x0000000a1e1e7c23 */ /* 0x100fe2000801082a */
[--C-:B------:R-:W-:Y:S01]  /*3db0*/  FFMA.FTZ R31, R31, UR10, -R42.reuse ;  /* 0x0000000a1f1f7c23 */ /* 0x100fe2000801082a */
[----:B------:R-:W-:Y:S01]  /*3dc0*/  FFMA.FTZ R32, R32, UR10, -R42 ;  /* 0x0000000a20207c23 */ /* 0x000fe2000801082a */
[----:B------:R-:W-:Y:S01]  /*3dd0*/  FADD.FTZ R67, R49, R48 ;  /* 0x0000003031437221 */ /* 0x000fe20000010000 */
[----:B------:R-:W2:Y:S01]  /*3de0*/  MUFU.EX2 R14, R14 ;  /* 0x0000000e000e7308 */ /* 0x000ea20000000800 */
[--C-:B------:R-:W-:Y:S01]  /*3df0*/  FFMA.FTZ R33, R33, UR10, -R42.reuse ;  /* 0x0000000a21217c23 */ /* 0x100fe2000801082a */
[--C-:B------:R-:W-:Y:S01]  /*3e00*/  FFMA.FTZ R34, R34, UR10, -R42.reuse ;  /* 0x0000000a22227c23 */ /* 0x100fe2000801082a */
[----:B------:R-:W-:Y:S01]  /*3e10*/  FADD.FTZ R60, R158, R67 ;  /* 0x000000439e3c7221 */ /* 0x000fe20000010000 */
[--C-:B------:R-:W-:Y:S01]  /*3e20*/  FFMA.FTZ R35, R35, UR10, -R42.reuse ;  /* 0x0000000a23237c23 */ /* 0x100fe2000801082a */
[--C-:B------:R-:W-:Y:S01]  /*3e30*/  FFMA.FTZ R36, R36, UR10, -R42.reuse ;  /* 0x0000000a24247c23 */ /* 0x100fe2000801082a */
[----:B------:R-:W-:Y:S01]  /*3e40*/  FFMA.FTZ R37, R37, UR10, -R42 ;  /* 0x0000000a25257c23 */ /* 0x000fe2000801082a */
[----:B------:R-:W-:Y:S01]  /*3e50*/  FADD.FTZ R67, R51, R60 ;  /* 0x0000003c33437221 */ /* 0x000fe20000010000 */
[----:B------:R-:W3:Y:S01]  /*3e60*/  MUFU.EX2 R15, R15 ;  /* 0x0000000f000f7308 */ /* 0x000ee20000000800 */
[----:B-1----:R-:W-:Y:S01]  /*3e70*/  FADD.FTZ R43, R4, R13 ;  /* 0x0000000d042b7221 */ /* 0x002fe20000010000 */
[--C-:B------:R-:W-:Y:S01]  /*3e80*/  FFMA.FTZ R38, R38, UR10, -R42.reuse ;  /* 0x0000000a26267c23 */ /* 0x100fe2000801082a */
[----:B------:R-:W-:Y:S01]  /*3e90*/  FADD.FTZ R60, R44, R67 ;  /* 0x000000432c3c7221 */ /* 0x000fe20000010000 */
[--C-:B------:R-:W-:Y:S01]  /*3ea0*/  FFMA.FTZ R39, R39, UR10, -R42.reuse ;  /* 0x0000000a27277c23 */ /* 0x100fe2000801082a */
[----:B------:R-:W-:Y:S01]  /*3eb0*/  FFMA.FTZ R40, R40, UR10, -R42 ;  /* 0x0000000a28287c23 */ /* 0x000fe2000801082a */
[----:B------:R-:W-:Y:S01]  /*3ec0*/  F2FP.BF16.F32.PACK_AB R152, R45, R152 ;  /* 0x000000982d98723e */ /* 0x000fe200000010ff */
[----:B------:R-:W-:Y:S01]  /*3ed0*/  FADD.FTZ R67, R53, R60 ;  /* 0x0000003c35437221 */ /* 0x000fe20000010000 */
[----:B------:R-:W1:Y:S01]  /*3ee0*/  MUFU.EX2 R20, R20 ;  /* 0x0000001400147308 */ /* 0x000e620000000800 */
[----:B--2---:R-:W-:Y:S01]  /*3ef0*/  FADD.FTZ R48, R14, R43 ;  /* 0x0000002b0e307221 */ /* 0x004fe20000010000 */
[----:B------:R-:W-:Y:S01]  /*3f00*/  F2FP.BF16.F32.PACK_AB R153, R13, R4 ;  /* 0x000000040d99723e */ /* 0x000fe200000010ff */
[----:B------:R-:W-:Y:S01]  /*3f10*/  FADD.FTZ R60, R46, R67 ;  /* 0x000000432e3c7221 */ /* 0x000fe20000010000 */
[----:B------:R-:W-:-:S02]  /*3f20*/  F2FP.BF16.F32.PACK_AB R154, R47, R154 ;  /* 0x0000009a2f9a723e */ /* 0x000fc400000010ff */
[----:B------:R-:W-:Y:S01]  /*3f30*/  F2FP.BF16.F32.PACK_AB R156, R49, R156 ;  /* 0x0000009c319c723e */ /* 0x000fe200000010ff */
[----:B------:R-:W-:Y:S01]  /*3f40*/  FADD.FTZ R67, R55, R60 ;  /* 0x0000003c37437221 */ /* 0x000fe20000010000 */
[----:B------:R-:W2:Y:S01]  /*3f50*/  MUFU.EX2 R21, R21 ;  /* 0x0000001500157308 */ /* 0x000ea20000000800 */
[----:B---3--:R-:W-:Y:S01]  /*3f60*/  FADD.FTZ R43, R15, R48 ;  /* 0x000000300f2b7221 */ /* 0x008fe20000010000 */
[----:B------:R-:W-:Y:S02]  /*3f70*/  F2FP.BF16.F32.PACK_AB R158, R51, R158 ;  /* 0x0000009e339e723e */ /* 0x000fe400000010ff */
[----:B------:R-:W-:-:S04]  /*3f80*/  F2FP.BF16.F32.PACK_AB R155, R15, R14 ;  /* 0x0000000e0f9b723e */ /* 0x000fc800000010ff */
        /* <DEDUP_REMOVED lines=17> */
[----:B------:R-:W-:-:S06]  /*40a0*/  FFMA.FTZ R43, R5, UR10, -R42 ;  /* 0x0000000a052b7c23 */ /* 0x000fcc000801082a */
[----:B------:R-:W1:Y:S01]  /*40b0*/  MUFU.EX2 R30, R30 ;  /* 0x0000001e001e7308 */ /* 0x000e620000000800 */
[----:B--2---:R-:W-:Y:S01]  /*40c0*/  FADD.FTZ R60, R50, R67 ;  /* 0x00000043323c7221 */ /* 0x004fe20000010000 */
[----:B------:R-:W-:-:S03]  /*40d0*/  F2FP.BF16.F32.PACK_AB R164, R57, R50 ;  /* 0x0000003239a4723e */ /* 0x000fc600000010ff */
[----:B------:R-:W-:-:S03]  /*40e0*/  FADD.FTZ R67, R57, R60 ;  /* 0x0000003c39437221 */ /* 0x000fc60000010000 */
[----:B------:R-:W2:Y:S01]  /*40f0*/  MUFU.EX2 R54, R54 ;  /* 0x0000003600367308 */ /* 0x000ea20000000800 */
[C---:B---3--:R-:W-:Y:S01]  /*4100*/  FADD.FTZ R5, R29.reuse, R48 ;  /* 0x000000301d057221 */ /* 0x048fe20000010000 */
[----:B------:R-:W-:-:S06]  /*4110*/  F2FP.BF16.F32.PACK_AB R163, R29, R28 ;  /* 0x0000001c1da3723e */ /* 0x000fcc00000010ff */
[----:B------:R-:W3:Y:S01]  /*4120*/  MUFU.EX2 R31, R31 ;  /* 0x0000001f001f7308 */ /* 0x000ee20000000800 */
[----:B-1----:R-:W-:-:S07]  /*4130*/  FADD.FTZ R42, R30, R5 ;  /* 0x000000051e2a7221 */ /* 0x002fce0000010000 */
        /* <DEDUP_REMOVED lines=38> */
[C---:B---3--:R-:W-:Y:S01]  /*43a0*/  FADD.FTZ R4, R39.reuse, R4 ;  /* 0x0000000427047221 */ /* 0x048fe20000010000 */
[----:B------:R-:W-:-:S06]  /*43b0*/  F2FP.BF16.F32.PACK_AB R173, R39, R38 ;  /* 0x0000002627ad723e */ /* 0x000fcc00000010ff */
[----:B------:R-:W3:Y:S01]  /*43c0*/  MUFU.EX2 R40, R40 ;  /* 0x0000002800287308 */ /* 0x000ee20000000800 */
[----:B-1----:R-:W-:-:S04]  /*43d0*/  FADD.FTZ R5, R41, R44 ;  /* 0x0000002c29057221 */ /* 0x002fc80000010000 */
[C---:B------:R-:W-:Y:S01]  /*43e0*/  FADD.FTZ R5, R174.reuse, R5 ;  /* 0x00000005ae057221 */ /* 0x040fe20000010000 */
[----:B------:R-:W-:Y:S01]  /*43f0*/  F2FP.BF16.F32.PACK_AB R174, R174, R41 ;  /* 0x00000029aeae723e */ /* 0x000fe200000010ff */
[----:B--2---:R-:W-:-:S04]  /*4400*/  FADD.FTZ R13, R43, R4 ;  /* 0x000000042b0d7221 */ /* 0x004fc80000010000 */
[C---:B---3--:R-:W-:Y:S01]  /*4410*/  FADD.FTZ R4, R40.reuse, R13 ;  /* 0x0000000d28047221 */ /* 0x048fe20000010000 */
[----:B------:R-:W-:Y:S01]  /*4420*/  F2FP.BF16.F32.PACK_AB R175, R40, R43 ;  /* 0x0000002b28af723e */ /* 0x000fe200000010ff */
[----:B------:R-:W-:Y:S06]  /*4430*/  @!P0 BRA `(.L_x_8539) ;  /* 0x0000000000048947 */ /* 0x000fec0003800000 */
[----:B------:R-:W-:Y:S01]  /*4440*/  BPT.TRAP 0x1 ;  /* 0x000000040000795c */ /* 0x000fe20000300000 */
.L_x_8539:
[----:B------:R1:W2:Y:S01]  /*4450*/  SYNCS.PHASECHK.TRANS64.TRYWAIT P1, [UR21+0x22850], R12 ;  /* 0x0228500cff0075a7 */ /* 0x0002a20008020155 */
[----:B------:R-:W-:Y:S05]  /*4460*/  @!P0 BRA `(.L_x_8540) ;  /* 0x0000000000048947 */ /* 0x000fea0003800000 */
[----:B------:R-:W-:Y:S01]  /*4470*/  BPT.TRAP 0x1 ;  /* 0x000000040000795c */ /* 0x000fe20000300000 */
.L_x_8540:
[----:B--2---:R-:W-:Y:S05]  /*4480*/  @P1 BRA `(.L_x_8541) ;  /* 0x0000000000081947 */ /* 0x004fea0003800000 */
[----:B------:R-:W2:Y:S02]  /*4490*/  SYNCS.PHASECHK.TRANS64.TRYWAIT P1, [UR21+0x22850], R12 ;  /* 0x0228500cff0075a7 */ /* 0x000ea40008020155 */
[----:B--2---:R-:W-:Y:S05]  /*44a0*/  @!P1 BRA `(.L_x_8542) ;  /* 0x000000e8008c9947 */ /* 0x004fea0003800000 */
.L_x_8541:
[----:B------:R3:W-:Y:S01]  /*44b0*/  BAR.SYNC.DEFER_BLOCKING R10, 0x100 ;  /* 0x0004000a0000751d */ /* 0x0007e20000010000 */
[----:B------:R-:W-:Y:S01]  /*44c0*/  UIADD3 UR6, UR46, 0x400, URZ ;  /* 0x000004002e067890 */ /* 0x000fe2000fffe03f */
[----:B------:R-:W-:-:S03]  /*44d0*/  IMAD.IADD R6, R17, 0x1, -R6 ;  /* 0x0000000111067824 */ /* 0x000fc600078e0a06 */
[----:B------:R-:W-:Y:S01]  /*44e0*/  USHF.R.U32.HI UR6, URZ, 0x4, UR6 ;  /* 0x000000043f067899 */ /* 0x000fe20008011606 */
[----:B-12---:R-:W-:Y:S01]  /*44f0*/  VIADD R12, R6, UR42 ;  /* 0x0000002a060c7c36 */ /* 0x006fe20008000000 */
[----:B------:R-:W-:Y:S01]  /*4500*/  UMOV UR7, 0x40000040 ;  /* 0x4000004000077882 */ /* 0x000fe20000000000 */
[----:B------:R-:W1:Y:S01]  /*4510*/  S2R R13, SR_TID.X ;  /* 0x00000000000d7919 */ /* 0x000e620000002100 */
[----:B------:R-:W-:-:S04]  /*4520*/  ULOP3.LUT UR6, UR6, 0x3fff, URZ, 0xc0, !UPT ;  /* 0x00003fff06067892 */ /* 0x000fc8000f8ec03f */
[----:B------:R-:W-:-:S04]  /*4530*/  ULOP3.LUT UR21, UR6, 0x3000000, URZ, 0xfc, !UPT ;  /* 0x0300000006157892 */ /* 0x000fc8000f8efc3f */
[----:B------:R-:W-:Y:S01]  /*4540*/  UIMAD UR11, UR39, 0xc00, UR21 ;  /* 0x00000c00270b78a4 */ /* 0x000fe2000f8e0215 */
[----:B------:R-:W-:-:S06]  /*4550*/  WARPGROUP.ARRIVE ;  /* 0x00000000000079c5 */ /* 0x000fcc0000000000 */
[----:B------:R-:W-:Y:S02]  /*4560*/  UMOV UR6, UR11 ;  /* 0x0000000b00067c82 */ /* 0x000fe40008000000 */
[----:B------:R-:W-:Y:S01]  /*4570*/  HGMMA.64x256x16.F32.BF16 R24, R152, gdesc[UR4].tnspB, RZ, !UPT, gsb0 ;  /* 0x43e0000498187df0 */ /* 0x000fe2000c0018ff */
[----:B------:R-:W-:Y:S01]  /*4580*/  UIADD3 UR6, UR11, 0x80, URZ ;  /* 0x000000800b067890 */ /* 0x000fe2000fffe03f */
[----:B------:R-:W-:Y:S01]  /*4590*/  UMOV UR7, 0x40000040 ;  /* 0x4000004000077882 */ /* 0x000fe20000000000 */
[----:B-1----:R-:W-:-:S13]  /*45a0*/  LOP3.LUT P1, RZ, R13, 0x7f, RZ, 0xc0, !PT ;  /* 0x0000007f0dff7812 */ /* 0x002fda000782c0ff */
[----:B------:R-:W-:-:S05]  /*45b0*/  @!P1 VIADD R7, R7, 0x22860 ;  /* 0x0002286007079836 */ /* 0x000fca0000000000 */
[----:B------:R-:W-:Y:S01]  /*45c0*/  @!P1 PRMT R7, RZ, 0x654, R7 ;  /* 0x00000654ff079816 */ /* 0x000fe20000000007 */
[----:B------:R-:W-:Y:S02]  /*45d0*/  WARPGROUP.DEPBAR.LE gsb0, 0x0 ;  /* 0x00008000000079c5 */ /* 0x000fe40000010000 */
        /* <DEDUP_REMOVED lines=26> */
[----:B------:R-:W-:-:S13]  /*4780*/  R2UR UR6, R12 ;  /* 0x000000000c0672ca */ /* 0x000fda00000e0000 */
[----:B------:R-:W-:Y:S01]  /*4790*/  UIADD3 UR14, UR6, UR14, URZ ;  /* 0x0000000e060e7290 */ /* 0x000fe2000fffe03f */
[----:B------:R-:W-:Y:S02]  /*47a0*/  WARPGROUP.DEPBAR.LE gsb0, 0x0 ;  /* 0x00008000000079c5 */ /* 0x000fe40000010000 */
[----:B------:R1:W-:Y:S01]  /*47b0*/  @!P1 SYNCS.ARRIVE.TRANS64.RED.A1T0 RZ, [R7+URZ], RZ ;  /* 0x000000ff07ff99a7 */ /* 0x0003e2000810043f */
[----:B------:R-:W-:Y:S01]  /*47c0*/  PLOP3.LUT P1, PT, PT, PT, UP0, 0x40, 0x0 ;  /* 0x000000000000781c */ /* 0x000fe20003f2e808 */
[----:B-1----:R-:W-:-:S12]  /*47d0*/  VIADD R7, R176, 0xfffffffe ;  /* 0xfffffffeb0077836 */ /* 0x002fd80000000000 */
[----:B---3--:R-:W-:Y:S05]  /*47e0*/  @P1 BRA `(.L_x_8543) ;  /* 0x0000000000481947 */ /* 0x008fea0003800000 */
        /* <DEDUP_REMOVED lines=11> */
.L_x_8544:
[----:B------:R-:W-:-:S11]  /*48a0*/  UISETP.NE.AND UP1, UPT, UR15, 0x1, UPT ;  /* 0x000000010f00788c */ /* 0x000fd6000bf25270 */
[----:B------:R-:W-:Y:S02]  /*48b0*/  @UP1 ULDC.64 UR18, c[0x0][0x9e8] ;  /* 0x00027a0000121ab9 */ /* 0x000fe40000000a00 */
[----:B------:R-:W-:-:S04]  /*48c0*/  UIMAD.WIDE.U32 UR6, UR11, UR18, URZ ;  /* 0x000000120b0672a5 */ /* 0x000fc8000f8e003f */
[----:B------:R-:W-:-:S12]  /*48d0*/  @UP1 USHF.R.U32.HI UR11, URZ, UR19, UR7 ;  /* 0x000000133f0b1299 */ /* 0x000fd80008011607 */
.L_x_8545:
[----:B------:R-:W-:-:S04]  /*48e0*/  UIMAD UR11, UR11, UR15, UR15 ;  /* 0x0000000f0b0b72a4 */ /* 0x000fc8000f8e020f */
[----:B------:R-:W-:-:S04]  /*48f0*/  UISETP.LT.AND UP1, UPT, UR14, UR11, UPT ;  /* 0x0000000b0e00728c */ /* 0x000fc8000bf21270 */
[----:B------:R-:W-:-:S12]  /*4900*/  USEL UR14, UR14, UR11, UP1 ;  /* 0x0000000b0e0e7287 */ /* 0x000fd80008800000 */
.L_x_8543:
[----:B------:R-:W-:-:S04]  /*4910*/  UIMAD.WIDE UR6, UR14, 0x2aaaaaab, URZ ;  /* 0x2aaaaaab0e0678a5 */ /* 0x000fc8000f8e023f */
[----:B------:R-:W-:-:S04]  /*4920*/  USHF.R.U32.HI UR6, URZ, 0x1f, UR7 ;  /* 0x0000001f3f067899 */ /* 0x000fc80008011607 */
[----:B------:R-:W-:-:S04]  /*4930*/  ULEA.HI.SX32 UR6, UR7, UR6, 0x1c ;  /* 0x0000000607067291 */ /* 0x000fc8000f8fe23f */
[----:B------:R-:W-:-:S04]  /*4940*/  UISETP.LT.AND UP1, UPT, UR40, UR6, UPT ;  /* 0x000000062800728c */ /* 0x000fc8000bf21270 */
[----:B------:R-:W-:-:S06]  /*4950*/  USEL UR26, UR40, UR6, !UP1 ;  /* 0x00000006281a7287 */ /* 0x000fcc000c800000 */
[----:B------:R-:W-:-:S13]  /*4960*/  ISETP.GE.AND P1, PT, R7, UR26, PT ;  /* 0x0000001a07007c0c */ /* 0x000fda000bf26270 */
[----:B------:R-:W-:Y:S05]  /*4970*/  @!P1 BRA `(.L_x_8546) ;  /* 0x0000003400589947 */ /* 0x000fea0003800000 */
[----:B------:R-:W-:Y:S01]  /*4980*/  IMAD.IADD R12, R0, 0x1, R6 ;  /* 0x00000001000c7824 */ /* 0x000fe200078e0206 */
[----:B------:R-:W-:Y:S01]  /*4990*/  ULDC UR23, c[0x0][0x9e4] ;  /* 0x0002790000177ab9 */ /* 0x000fe20000000800 */
[----:B------:R-:W-:Y:S01]  /*49a0*/  ULDC UR27, c[0x0][0x988] ;  /* 0x00026200001b7ab9 */ /* 0x000fe20000000800 */
[----:B------:R-:W-:Y:S01]  /*49b0*/  ULDC UR24, c[0x0][0x9d8] ;  /* 0x0002760000187ab9 */ /* 0x000fe20000000800 */
[----:B------:R-:W-:-:S05]  /*49c0*/  ULDC UR25, c[0x0][0x9e0] ;  /* 0x0002780000197ab9 */ /* 0x000fca0000000800 */
.L_x_8563:
[----:B------:R-:W-:-:S04]  /*49d0*/  UIADD3 UR39, UR39, 0x1, URZ ;  /* 0x0000000127277890 */ /* 0x000fc8000fffe03f */
[----:B------:R-:W-:-:S04]  /*49e0*/  UISETP.NE.AND UP1, UPT, UR39, 0x2, UPT ;  /* 0x000000022700788c */ /* 0x000fc8000bf25270 */
[----:B------:R-:W-:Y:S02]  /*49f0*/  USEL UR6, URZ, 0x1, UP1 ;  /* 0x000000013f067887 */ /* 0x000fe40008800000 */
[----:B------:R-:W-:Y:S02]  /*4a00*/  USEL UR39, UR39, URZ, UP1 ;  /* 0x0000003f27277287 */ /* 0x000fe40008800000 */
[----:B------:R-:W-:Y:S01]  /*4a10*/  ULOP3.LUT UR38, UR38, UR6, URZ, 0x3c, !UPT ;  /* 0x0000000626267292 */ /* 0x000fe2000f8e3c3f */
[----:B-1----:R-:W-:Y:S11]  /*4a20*/  @!P0 BRA `(.L_x_8547) ;  /* 0x0000000000048947 */ /* 0x002ff60003800000 */
[----:B------:R-:W-:Y:S01]  /*4a30*/  BPT.TRAP 0x1 ;  /* 0x000000040000795c */ /* 0x000fe20000300000 */
.L_x_8547:
[----:B------:R-:W-:Y:S01]  /*4a40*/  ULEA UR28, UR39, UR46, 0x3 ;  /* 0x0000002e271c7291 */ /* 0x000fe2000f8e183f */
[----:B------:R-:W-:-:S05]  /*4a50*/  IMAD.U32 R10, RZ, RZ, UR38 ;  /* 0x00000026ff0a7e24 */ /* 0x000fca000f8e00ff */
[----:B------:R-:W-:-:S04]  /*4a60*/  SHF.L.U32 R10, R10, 0x1f, RZ ;  /* 0x0000001f0a0a7819 */ /* 0x000fc800000006ff */
[----:B------:R1:W2:Y:S01]  /*4a70*/  SYNCS.PHASECHK.TRANS64.TRYWAIT P1, [UR28+0x22830], R10 ;  /* 0x0228300aff0075a7 */ /* 0x0002a2000802015c */
[----:B------:R-:W-:Y:S05]  /*4a80*/  @!P0 BRA `(.L_x_8548) ;  /* 0x0000000000048947 */ /* 0x000fea0003800000 */
[----:B------:R-:W-:Y:S01]  /*4a90*/  BPT.TRAP 0x1 ;  /* 0x000000040000795c */ /* 0x000fe20000300000 */
.L_x_8548:
[----:B--2---:R-:W-:Y:S05]  /*4aa0*/  @P1 BRA `(.L_x_8549) ;  /* 0x0000000000081947 */ /* 0x004fea0003800000 */
[----:B------:R-:W2:Y:S02]  /*4ab0*/  SYNCS.PHASECHK.TRANS64.TRYWAIT P1, [UR28+0x22830], R10 ;  /* 0x0228300aff0075a7 */ /* 0x000ea4000802015c */
[----:B--2---:R-:W-:Y:S05]  /*4ac0*/  @!P1 BRA `(.L_x_8550) ;  /* 0x000000e400189947 */ /* 0x004fea0003800000 */
.L_x_8549:
[----:B------:R-:W-:Y:S01]  /*4ad0*/  UIMAD UR18, UR39, 0x300, UR20 ;  /* 0x00000300271278a4 */ /* 0x000fe2000f8e0214 */
[----:B------:R-:W-:Y:S01]  /*4ae0*/  WARPGROUP.ARRIVE ;  /* 0x00000000000079c5 */ /* 0x000fe20000000000 */
[----:B------:R-:W-:Y:S01]  /*4af0*/  UMOV UR19, 0x40000040 ;  /* 0x4000004000137882 */ /* 0x000fe20000000000 */
[----:B------:R-:W-:Y:S01]  /*4b00*/  UMOV UR7, 0x40000040 ;  /* 0x4000004000077882 */ /* 0x000fe20000000000 */
[----:B------:R-:W-:-:S03]  /*4b10*/  UIADD3 UR6, UR18, 0x2, URZ ;  /* 0x0000000212067890 */ /* 0x000fc6000fffe03f */
[----:B--2---:R-:W2:Y:S01]  /*4b20*/  S2R R11, SR_TID.X ;  /* 0x00000000000b7919 */ /* 0x004ea20000002100 */
[----:B------:R-:W-:Y:S01]  /*4b30*/  UIADD3 UR10, UR18, 0x4, URZ ;  /* 0x00000004120a7890 */ /* 0x000fe2000fffe03f */
[----:B------:R-:W-:Y:S01]  /*4b40*/  IMAD R15, R7, -0x60, R17 ;  /* 0xffffffa0070f7824 */ /* 0x000fe200078e0211 */
[----:B------:R-:W-:Y:S01]  /*4b50*/  UMOV UR11, 0x40000040 ;  /* 0x40000040000b7882 */ /* 0x000fe20000000000 */
[----:B------:R-:W-:Y:S01]  /*4b60*/  HGMMA.64x96x16.F32.BF16 R152, gdesc[UR16], RZ, !UPT, gsb0 ;  /* 0x01600000109879f0 */ /* 0x000fe2000c0018ff */
[----:B------:R-:W-:Y:S01]  /*4b70*/  UIADD3 UR14, UR18, 0x6, URZ ;  /* 0x00000006120e7890 */ /* 0x000fe2000fffe03f */
[----:B------:R-:W-:Y:S01]  /*4b80*/  UMOV UR15, 0x40000040 ;  /* 0x40000040000f7882 */ /* 0x000fe20000000000 */
[----:B--2---:R-:W-:Y:S02]  /*4b90*/  LOP3.LUT P1, RZ, R11, 0x7f, RZ, 0xc0, !PT ;  /* 0x0000007f0bff7812 */ /* 0x004fe4000782c0ff */
[----:B------:R-:W-:Y:S01]  /*4ba0*/  IADD3 R11, -R23, 0xb, RZ ;  /* 0x0000000b170b7810 */ /* 0x000fe20007ffe1ff */
        /* <DEDUP_REMOVED lines=14> */
[----:B------:R-:W2:Y:S01]  /*4c90*/  LDC R174, c[0x0][0x288] ;  /* 0x0000a200ffae7b82 */ /* 0x000ea20000000800 */
[----:B------:R-:W-:-:S02]  /*4ca0*/  IMAD.U32 R177, RZ, RZ, UR28 ;  /* 0x0000001cffb17e24 */ /* 0x000fc4000f8e00ff */
[----:B------:R-:W-:Y:S01]  /*4cb0*/  FMUL.FTZ R13, R154, UR24 ;  /* 0x000000189a0d7c20 */ /* 0x000fe20008410000 */
[----:B------:R-:W-:Y:S01]  /*4cc0*/  FMUL.FTZ R20, R155, UR24 ;  /* 0x000000189b147c20 */ /* 0x000fe20008410000 */
[----:B------:R-:W-:Y:S01]  /*4cd0*/  FMUL.FTZ R206, R156, UR24 ;  /* 0x000000189cce7c20 */ /* 0x000fe20008410000 */
[----:B------:R-:W-:Y:S02]  /*4ce0*/  @!P1 VIADD R14, R177, 0x22840 ;  /* 0x00022840b10e9836 */ /* 0x000fe40000000000 */
        /* <DEDUP_REMOVED lines=43> */
[----:B------:R3:W-:Y:S01]  /*4fa0*/  @!P1 SYNCS.ARRIVE.TRANS64.RED.A1T0 RZ, [R14+URZ], RZ ;  /* 0x000000ff0eff99a7 */ /* 0x0007e2000810043f */
[----:B------:R-:W-:Y:S01]  /*4fb0*/  PLOP3.LUT P1, PT, PT, PT, UP0, 0x40, 0x0 ;  /* 0x000000000000781c */ /* 0x000fe20003f2e808 */
[----:B------:R-:W4:Y:S01]  /*4fc0*/  MUFU.TANH R204, R204 ;  /* 0x000000cc00cc7308 */ /* 0x000f220000002400 */
[----:B--2---:R-:W-:-:S05]  /*4fd0*/  IADD3 R15, R15, 0x1, -R174 ;  /* 0x000000010f0f7810 */ /* 0x004fca0007ffe8ae */
[----:B------:R-:W-:Y:S02]  /*4fe0*/  IMAD.IADD R15, R15, 0x1, -R16 ;  /* 0x000000010f0f7824 */ /* 0x000fe400078e0a10 */
[----:B------:R-:W2:Y:S02]  /*4ff0*/  MUFU.TANH R203, R203 ;  /* 0x000000cb00cb7308 */ /* 0x000ea40000002400 */
[C---:B------:R-:W-:Y:S02]  /*5000*/  VIADD R191, R15.reuse, UR25 ;  /* 0x000000190fbf7c36 */ /* 0x040fe40008000000 */
[----:B------:R-:W-:Y:S02]  /*5010*/  VIADD R192, R15, UR22 ;  /* 0x000000160fc07c36 */ /* 0x000fe40008000000 */
[C---:B------:R-:W-:Y:S02]  /*5020*/  IMAD.IADD R193, R0.reuse, 0x1, R191 ;  /* 0x0000000100c17824 */ /* 0x040fe400078e02bf */
[----:B------:R-:W1:Y:S01]  /*5030*/  MUFU.TANH R13, R13 ;  /* 0x0000000d000d7308 */ /* 0x000e620000002400 */
[----:B------:R-:W-:-:S07]  /*5040*/  IMAD.IADD R194, R0, 0x1, R192 ;  /* 0x0000000100c27824 */ /* 0x000fce00078e02c0 */
        /* <DEDUP_REMOVED lines=45> */
[----:B--234-:R-:W-:Y:S05]  /*5320*/  @P1 BRA `(.L_x_8551) ;  /* 0x00000000005c1947 */ /* 0x01cfea0003800000 */
        /* <DEDUP_REMOVED lines=11> */
.L_x_8553:
[----:B------:R-:W-:-:S05]  /*53e0*/  IMAD.U32 R176, RZ, RZ, UR23 ;  /* 0x00000017ffb07e24 */ /* 0x000fca000f8e00ff */
[----:B------:R-:W-:-:S13]  /*53f0*/  ISETP.NE.AND P1, PT, R176, 0x1, PT ;  /* 0x00000001b000780c */ /* 0x000fda0003f25270 */
[----:B------:R-:W2:Y:S01]  /*5400*/  @P1 LDC.64 R14, c[0x0][0x9e8] ;  /* 0x00027a00ff0e1b82 */ /* 0x000ea20000000a00 */
[----:B------:R-:W-:-:S04]  /*5410*/  @P1 IMAD.IADD R173, R0, 0x1, R6 ;  /* 0x0000000100ad1824 */ /* 0x000fc800078e0206 */
[----:B--2---:R-:W-:-:S04]  /*5420*/  @P1 IMAD.HI.U32 R174, R173, R14, RZ ;  /* 0x0000000eadae1227 */ /* 0x004fc800078e00ff */
[----:B------:R-:W-:Y:S01]  /*5430*/  IMAD.MOV.U32 R14, RZ, RZ, R12 ;  /* 0x000000ffff0e7224 */ /* 0x000fe200078e000c */
[----:B------:R-:W-:-:S07]  /*5440*/  @P1 SHF.R.U32.HI R14, RZ, R15, R174 ;  /* 0x0000000fff0e1219 */ /* 0x000fce00000116ae */
.L_x_8554:
[----:B------:R-:W-:Y:S05]  /*5450*/  BSYNC B0 ;  /* 0x0000000000007941 */ /* 0x000fea0003800000 */
.L_x_8552:
[----:B------:R-:W-:-:S04]  /*5460*/  IMAD R15, R7, -0x60, -R16 ;  /* 0xffffffa0070f7824 */ /* 0x000fc800078e0a10 */
[----:B------:R-:W-:-:S05]  /*5470*/  IMAD R15, R14, R176, R15 ;  /* 0x000000b00e0f7224 */ /* 0x000fca00078e020f */
[----:B------:R-:W-:Y:S02]  /*5480*/  VIADDMNMX R193, R15, R176, R193, PT ;  /* 0x000000b00fc17246 */ /* 0x000fe400038001c1 */
[----:B------:R-:W-:-:S07]  /*5490*/  VIMNMX R194, R194, R15, !PT ;  /* 0x0000000fc2c27248 */ /* 0x000fce0007fe0100 */
.L_x_8551:
[----:B------:R-:W-:Y:S01]  /*54a0*/  IMAD R197, R7, -0x60, RZ ;  /* 0xffffffa007c57824 */ /* 0x000fe200078e02ff */
[----:B------:R-:W-:Y:S01]  /*54b0*/  LOP3.LUT R2, R2, 0xfffbffff, RZ, 0xc0, !PT ;  /* 0xfffbffff02027812 */ /* 0x000fe200078ec0ff */
[----:B------:R-:W-:-:S03]  /*54c0*/  IMAD.IADD R195, R3, 0x1, R192 ;  /* 0x0000000103c37824 */ /* 0x000fc600078e02c0 */
[C---:B------:R-:W-:Y:S02]  /*54d0*/  ISETP.GE.AND P1, PT, R197.reuse, 0x1, PT ;  /* 0x00000001c500780c */ /* 0x040fe40003f26270 */
[----:B------:R-:W-:Y:S02]  /*54e0*/  ISETP.GE.AND P4, PT, R197, 0x9, PT ;  /* 0x00000009c500780c */ /* 0x000fe40003f86270 */
[----:B------:R-:W-:-:S04]  /*54f0*/  ISETP.GT.AND P2, PT, R194, RZ, !P1 ;  /* 0x000000ffc200720c */ /* 0x000fc80004f44270 */
[----:B------:R-:W-:-:S04]  /*5500*/  ISETP.LT.OR P2, PT, R193, 0x1, P2 ;  /* 0x00000001c100780c */ /* 0x000fc80001741670 */
[----:B------:R-:W-:Y:S02]  /*5510*/  FSEL R204, R204, -INF , !P2 ;  /* 0xff800000cccc7808 */ /* 0x000fe40005000000 */
[----:B------:R-:W-:Y:S02]  /*5520*/  @P1 LOP3.LUT R2, R2, 0x40000, RZ, 0xfc, !PT ;  /* 0x0004000002021812 */ /* 0x000fe400078efcff */
[----:B------:R-:W-:Y:S02]  /*5530*/  ISETP.GE.AND P1, PT, R197, 0x2, PT ;  /* 0x00000002c500780c */ /* 0x000fe40003f26270 */
[----:B------:R-:W-:Y:S02]  /*5540*/  LOP3.LUT R2, R2, 0xfffffffd, RZ, 0xc0, !PT ;  /* 0xfffffffd02027812 */ /* 0x000fe400078ec0ff */
[----:B------:R-:W-:Y:S02]  /*5550*/  ISETP.GT.AND P3, PT, R194, 0x1, !P1 ;  /* 0x00000001c200780c */ /* 0x000fe40004f64270 */
[----:B------:R-:W-:-:S02]  /*5560*/  @P4 LOP3.LUT R2, R2, 0x2, RZ, 0xfc, !PT ;  /* 0x0000000202024812 */ /* 0x000fc400078efcff */
[----:B------:R-:W-:Y:S02]  /*5570*/  ISETP.GT.AND P2, PT, R194, 0x8, !P4 ;  /* 0x00000008c200780c */ /* 0x000fe40006744270 */
[----:B------:R-:W-:Y:S02]  /*5580*/  ISETP.GE.AND P4, PT, R197, 0xa, PT ;  /* 0x0000000ac500780c */ /* 0x000fe40003f86270 */
[C---:B------:R-:W-:Y:S02]  /*5590*/  ISETP.LT.OR P3, PT, R193.reuse, 0x2, P3 ;  /* 0x00000002c100780c */ /* 0x040fe40001f61670 */
[----:B------:R-:W-:Y:S02]  /*55a0*/  ISETP.LT.OR P2, PT, R193, 0x9, P2 ;  /* 0x00000009c100780c */ /* 0x000fe40001741670 */
[----:B------:R-:W-:Y:S02]  /*55b0*/  FSEL R203, R203, -INF , !P3 ;  /* 0xff800000cbcb7808 */ /* 0x000fe40005800000 */
[----:B------:R-:W-:-:S02]  /*55c0*/  ISETP.GE.AND P3, PT, R197, 0x11, PT ;  /* 0x00000011c500780c */ /* 0x000fc40003f66270 */
[----:B------:R-:W-:Y:S02]  /*55d0*/  LOP3.LUT R2, R2, 0xfffffffb, RZ, 0xc0, !PT ;  /* 0xfffffffb02027812 */ /* 0x000fe400078ec0ff */
[----:B-1----:R-:W-:Y:S02]  /*55e0*/  FSEL R206, R206, -INF , !P2 ;  /* 0xff800000cece7808 */ /* 0x002fe40005000000 */
[----:B------:R-:W-:Y:S02]  /*55f0*/  ISETP.GT.AND P2, PT, R194, 0x9, !P4 ;  /* 0x00000009c200780c */ /* 0x000fe40006744270 */
[----:B------:R-:W-:Y:S02]  /*5600*/  @P4 LOP3.LUT R2, R2, 0x4, RZ, 0xfc, !PT ;  /* 0x0000000402024812 */ /* 0x000fe400078efcff */
[----:B------:R-:W-:Y:S02]  /*5610*/  ISETP.LT.OR P2, PT, R193, 0xa, P2 ;  /* 0x0000000ac100780c */ /* 0x000fe40001741670 */
[----:B------:R-:W-:-:S02]  /*5620*/  LOP3.LUT R2, R2, 0xfffffff7, RZ, 0xc0, !PT ;  /* 0xfffffff702027812 */ /* 0x000fc400078ec0ff */
[----:B------:R-:W-:Y:S02]  /*5630*/  FSEL R205, R205, -INF , !P2 ;  /* 0xff800000cdcd7808 */ /* 0x000fe40005000000 */
[----:B------:R-:W-:Y:S02]  /*5640*/  @P3 LOP3.LUT R2, R2, 0x8, RZ, 0xfc, !PT ;  /* 0x0000000802023812 */ /* 0x000fe400078efcff */
[----:B------:R-:W-:Y:S02]  /*5650*/  ISETP.GT.AND P2, PT, R194, 0x10, !P3 ;  /* 0x00000010c200780c */ /* 0x000fe40005f44270 */
[----:B------:R-:W-:Y:S02]  /*5660*/  ISETP.GE.AND P3, PT, R197, 0x12, PT ;  /* 0x00000012c500780c */ /* 0x000fe40003f66270 */
[----:B------:R-:W-:Y:S02]  /*5670*/  ISETP.LT.OR P2, PT, R193, 0x11, P2 ;  /* 0x00000011c100780c */ /* 0x000fe40001741670 */
[----:B------:R-:W-:-:S02]  /*5680*/  LOP3.LUT R2, R2, 0xffffffef, RZ, 0xc0, !PT ;  /* 0xffffffef02027812 */ /* 0x000fc400078ec0ff */
[----:B------:R-:W-:Y:S02]  /*5690*/  FSEL R208, R208, -INF , !P2 ;  /* 0xff800000d0d07808 */ /* 0x000fe40005000000 */
[----:B------:R-:W-:-:S04]  /*56a0*/  ISETP.GT.AND P2, PT, R194, 0x11, !P3 ;  /* 0x00000011c200780c */ /* 0x000fc80005f44270 */
[----:B------:R-:W-:Y:S02]  /*56b0*/  ISETP.LT.OR P2, PT, R193, 0x12, P2 ;  /* 0x00000012c100780c */ /* 0x000fe40001741670 */
[----:B------:R-:W-:Y:S02]  /*56c0*/  @P3 LOP3.LUT R2, R2, 0x10, RZ, 0xfc, !PT ;  /* 0x0000001002023812 */ /* 0x000fe400078efcff */
[----:B------:R-:W-:Y:S02]  /*56d0*/  ISETP.GE.AND P3, PT, R197, 0x19, PT ;  /* 0x00000019c500780c */ /* 0x000fe40003f66270 */
[----:B------:R-:W-:Y:S02]  /*56e0*/  LOP3.LUT R2, R2, 0xfffdffff, RZ, 0xc0, !PT ;  /* 0xfffdffff02027812 */ /* 0x000fe400078ec0ff */
[----:B------:R-:W-:Y:S02]  /*56f0*/  FSEL R207, R207, -INF , !P2 ;  /* 0xff800000cfcf7808 */ /* 0x000fe40005000000 */
[----:B------:R-:W-:-:S04]  /*5700*/  ISETP.GT.AND P2, PT, R194, 0x18, !P3 ;  /* 0x00000018c200780c */ /* 0x000fc80005f44270 */
[----:B------:R-:W-:-:S03]  /*5710*/  ISETP.LT.OR P2, PT, R193, 0x19, P2 ;  /* 0x00000019c100780c */ /* 0x000fc60001741670 */
        /* <DEDUP_REMOVED lines=62> */
[----:B------:R-:W-:Y:S02]  /*5b00*/  FSEL R182, R182, -INF , !P2 ;  /* 0xff800000b6b67808 */ /* 0x000fe40005000000 */
[----:B------:R-:W-:Y:S02]  /*5b10*/  LOP3.LUT R2, R2, 0xffffffbf, RZ, 0xc0, !PT ;  /* 0xffffffbf02027812 */ /* 0x000fe400078ec0ff */
[----:B------:R-:W-:-:S04]  /*5b20*/  ISETP.GT.AND P2, PT, R194, 0x41, !P3 ;  /* 0x00000041c200780c */ /* 0x000fc80005f44270 */
[----:B------:R-:W-:-:S03]  /*5b30*/  ISETP.LT.OR P2, PT, R193, 0x42, P2 ;  /* 0x00000042c100780c */ /* 0x000fc60001741670 */
[----:B------:R-:W-:Y:S02]  /*5b40*/  @P3 LOP3.LUT R2, R2, 0x40, RZ, 0xfc, !PT ;  /* 0x0000004002023812 */ /* 0x000fe400078efcff */
[----:B------:R-:W-:Y:S02]  /*5b50*/  ISETP.GE.AND P3, PT, R197, 0x49, PT ;  /* 0x00000049c500780c */ /* 0x000fe40003f66270 */
[----:B------:R-:W-:Y:S02]  /*5b60*/  FSEL R189, R183, -INF , !P2 ;  /* 0xff800000b7bd7808 */ /* 0x000fe40005000000 */
[----:B------:R-:W-:Y:S02]  /*5b70*/  ISETP.GT.AND P2, PT, R194, 0x48, !P3 ;  /* 0x00000048c200780c */ /* 0x000fe40005f44270 */
[----:B------:R-:W-:Y:S02]  /*5b80*/  LOP3.LUT R2, R2, 0xffffffdf, RZ, 0xc0, !PT ;  /* 0xffffffdf02027812 */ /* 0x000fe400078ec0ff */
[----:B------:R-:W-:-:S04]  /*5b90*/  ISETP.LT.OR P2, PT, R193, 0x49, P2 ;  /* 0x00000049c100780c */ /* 0x000fc80001741670 */
[----:B------:R-:W-:Y:S02]  /*5ba0*/  FSEL R188, R188, -INF , !P2 ;  /* 0xff800000bcbc7808 */ /* 0x000fe40005000000 */
[----:B------:R-:W-:Y:S02]  /*5bb0*/  ISETP.GE.AND P2, PT, R197, 0x4a, PT ;  /* 0x0000004ac500780c */ /* 0x000fe40003f46270 */
[----:B------:R-:W-:Y:S02]  /*5bc0*/  @P3 LOP3.LUT R2, R2, 0x20, RZ, 0xfc, !PT ;  /* 0x0000002002023812 */ /* 0x000fe400078efcff */
[----:B------:R-:W-:Y:S02]  /*5bd0*/  ISETP.GT.AND P3, PT, R194, 0x49, !P2 ;  /* 0x00000049c200780c */ /* 0x000fe40005764270 */
[----:B------:R-:W-:Y:S02]  /*5be0*/  LOP3.LUT R2, R2, 0xfffffffe, RZ, 0xc0, !PT ;  /* 0xfffffffe02027812 */ /* 0x000fe400078ec0ff */
        /* <DEDUP_REMOVED lines=14> */
[----:B------:R-:W-:-:S13]  /*5cd0*/  ISETP.GE.AND P6, PT, R197, 0x5a, PT ;  /* 0x0000005ac500780c */ /* 0x000fda0003fc6270 */
[----:B------:R-:W-:Y:S02]  /*5ce0*/  @P6 LOP3.LUT R2, R2, 0x1, RZ, 0xfc, !PT ;  /* 0x0000000102026812 */ /* 0x000fe400078efcff */
[----:B------:R-:W-:-:S04]  /*5cf0*/  ISETP.GT.AND P6, PT, R194, 0x59, !P6 ;  /* 0x00000059c200780c */ /* 0x000fc800077c4270 */
[----:B------:R-:W-:-:S04]  /*5d00*/  ISETP.LT.OR P6, PT, R193, 0x5a, P6 ;  /* 0x0000005ac100780c */ /* 0x000fc800037c1670 */
[----:B------:R-:W-:Y:S01]  /*5d10*/  FSEL R183, R190, -INF , !P6 ;  /* 0xff800000beb77808 */ /* 0x000fe20007000000 */
[----:B------:R-:W-:Y:S01]  /*5d20*/  IMAD.IADD R190, R3, 0x1, R191 ;  /* 0x0000000103be7824 */ /* 0x000fe200078e02bf */
[----:B------:R-:W-:-:S13]  /*5d30*/  PLOP3.LUT P6, PT, PT, PT, UP0, 0x40, 0x0 ;  /* 0x000000000000781c */ /* 0x000fda0003fce808 */
[----:B------:R-:W-:Y:S05]  /*5d40*/  @P6 BRA `(.L_x_8555) ;  /* 0x0000000000586947 */ /* 0x000fea0003800000 */
        /* <DEDUP_REMOVED lines=12> */
.L_x_8557:
[----:B------:R-:W-:-:S05]  /*5e10*/  IMAD.U32 R193, RZ, RZ, UR23 ;  /* 0x00000017ffc17e24 */ /* 0x000fca000f8e00ff */
[----:B------:R-:W-:-:S13]  /*5e20*/  ISETP.NE.AND P6, PT, R193, 0x1, PT ;  /* 0x00000001c100780c */ /* 0x000fda0003fc5270 */
[----:B------:R-:W1:Y:S02]  /*5e30*/  @P6 LDC.64 R14, c[0x0][0x9e8] ;  /* 0x00027a00ff0e6b82 */ /* 0x000e640000000a00 */
[----:B-1----:R-:W-:-:S05]  /*5e40*/  @P6 IMAD.HI.U32 R14, R191, R14, RZ ;  /* 0x0000000ebf0e6227 */ /* 0x002fca00078e00ff */
[----:B------:R-:W-:-:S07]  /*5e50*/  @P6 SHF.R.U32.HI R191, RZ, R15, R14 ;  /* 0x0000000fffbf6219 */ /* 0x000fce000001160e */
.L_x_8558:
[----:B------:R-:W-:Y:S05]  /*5e60*/  BSYNC B0 ;  /* 0x0000000000007941 */ /* 0x000fea0003800000 */
.L_x_8556:
[----:B------:R-:W-:-:S04]  /*5e70*/  IMAD.IADD R14, R197, 0x1, -R16 ;  /* 0x00000001c50e7824 */ /* 0x000fc800078e0a10 */
[----:B------:R-:W-:-:S05]  /*5e80*/  IMAD R14, R191, R193, R14 ;  /* 0x000000c1bf0e7224 */ /* 0x000fca00078e020e */
[----:B------:R-:W-:Y:S02]  /*5e90*/  VIADDMNMX R190, R14, R193, R190, PT ;  /* 0x000000c10ebe7246 */ /* 0x000fe400038001be */
[----:B------:R-:W-:-:S07]  /*5ea0*/  VIMNMX R195, R195, R14, !PT ;  /* 0x0000000ec3c37248 */ /* 0x000fce0007fe0100 */
.L_x_8555:
[----:B------:R-:W-:Y:S01]  /*5eb0*/  ISETP.GT.AND P1, PT, R195, 0x1, !P1 ;  /* 0x00000001c300780c */ /* 0x000fe20004f24270 */
[----:B------:R-:W-:Y:S01]  /*5ec0*/  UMOV UR10, UR27 ;  /* 0x0000001b000a7c82 */ /* 0x000fe20008000000 */
[----:B------:R-:W-:Y:S02]  /*5ed0*/  LOP3.LUT P6, RZ, R2, 0x10000, RZ, 0xc0, !PT ;  /* 0x0001000002ff7812 */ /* 0x000fe400078cc0ff */
[----:B------:R-:W-:Y:S02]  /*5ee0*/  ISETP.LT.OR P1, PT, R190, 0x2, P1 ;  /* 0x00000002be00780c */ /* 0x000fe40000f21670 */
[----:B------:R-:W-:Y:S02]  /*5ef0*/  FMNMX.FTZ R14, R204, R9, !PT ;  /* 0x00000009cc0e7209 */ /* 0x000fe40007810000 */
[----:B------:R-:W-:Y:S02]  /*5f00*/  FSEL R20, R20, -INF , !P1 ;  /* 0xff80000014147808 */ /* 0x000fe40004800000 */
[----:B------:R-:W-:-:S02]  /*5f10*/  LOP3.LUT P1, RZ, R2, 0x2, RZ, 0xc0, !PT ;  /* 0x0000000202ff7812 */ /* 0x000fc4000782c0ff */
[----:B------:R-:W-:Y:S02]  /*5f20*/  FMNMX.FTZ R15, R203, R14, !PT ;  /* 0x0000000ecb0f7209 */ /* 0x000fe40007810000 */
[----:B------:R-:W-:Y:S02]  /*5f30*/  ISETP.GT.AND P1, PT, R195, 0x8, !P1 ;  /* 0x00000008c300780c */ /* 0x000fe40004f24270 */
[----:B------:R-:W-:Y:S02]  /*5f40*/  FMNMX.FTZ R14, R206, R15, !PT ;  /* 0x0000000fce0e7209 */ /* 0x000fe40007810000 */
[----:B------:R-:W-:Y:S02]  /*5f50*/  ISETP.LT.OR P1, PT, R190, 0x9, P1 ;  /* 0x00000009be00780c */ /* 0x000fe40000f21670 */
[----:B------:R-:W-:Y:S02]  /*5f60*/  FMNMX.FTZ R15, R205, R14, !PT ;  /* 0x0000000ecd0f7209 */ /* 0x000fe40007810000 */
[----:B------:R-:W-:-:S02]  /*5f70*/  FSEL R21, R21, -INF , !P1 ;  /* 0xff80000015157808 */ /* 0x000fc40004800000 */
[----:B------:R-:W-:Y:S02]  /*5f80*/  LOP3.LUT P1, RZ, R2, 0x4, RZ, 0xc0, !PT ;  /* 0x0000000402ff7812 */ /* 0x000fe4000782c0ff */
[----:B------:R-:W-:Y:S02]  /*5f90*/  FMNMX.FTZ R14, R208, R15, !PT ;  /* 0x0000000fd00e7209 */ /* 0x000fe40007810000 */
[----:B------:R-:W-:Y:S02]  /*5fa0*/  ISETP.GT.AND P1, PT, R195, 0x9, !P1 ;  /* 0x00000009c300780c */ /* 0x000fe40004f24270 */
[----:B------:R-:W-:Y:S02]  /*5fb0*/  FMNMX.FTZ R15, R207, R14, !PT ;  /* 0x0000000ecf0f7209 */ /* 0x000fe40007810000 */
[----:B------:R-:W-:Y:S02]  /*5fc0*/  ISETP.LT.OR P1, PT, R190, 0xa, P1 ;  /* 0x0000000abe00780c */ /* 0x000fe40000f21670 */
[----:B------:R-:W-:-:S02]  /*5fd0*/  FMNMX.FTZ R14, R210, R15, !PT ;  /* 0x0000000fd20e7209 */ /* 0x000fc40007810000 */
[----:B------:R-:W-:Y:S02]  /*5fe0*/  FSEL R152, R152, -INF , !P1 ;  /* 0xff80000098987808 */ /* 0x000fe40004800000 */
[----:B------:R-:W-:Y:S02]  /*5ff0*/  LOP3.LUT P1, RZ, R2, 0x8, RZ, 0xc0, !PT ;  /* 0x0000000802ff7812 */ /* 0x000fe4000782c0ff */
[----:B------:R-:W-:Y:S02]  /*6000*/  FMNMX.FTZ R14, R209, R14, !PT ;  /* 0x0000000ed10e7209 */ /* 0x000fe40007810000 */
[----:B------:R-:W-:Y:S02]  /*6010*/  ISETP.GT.AND P1, PT, R195, 0x10, !P1 ;  /* 0x00000010c300780c */ /* 0x000fe40004f24270 */
[----:B------:R-:W-:Y:S02]  /*6020*/  FMNMX.FTZ R15, R173, R14, !PT ;  /* 0x0000000ead0f7209 */ /* 0x000fe40007810000 */
[----:B------:R-:W-:-:S02]  /*6030*/  ISETP.LT.OR P1, PT, R190, 0x11, P1 ;  /* 0x00000011be00780c */ /* 0x000fc40000f21670 */
[----:B------:R-:W-:Y:S02]  /*6040*/  FMNMX.FTZ R14, R174, R15, !PT ;  /* 0x0000000fae0e7209 */ /* 0x000fe40007810000 */
[----:B------:R-:W-:Y:S02]  /*6050*/  FSEL R153, R153, -INF , !P1 ;  /* 0xff80000099997808 */ /* 0x000fe40004800000 */
[----:B------:R-:W-:Y:S02]  /*6060*/  LOP3.LUT P1, RZ, R2, 0x10, RZ, 0xc0, !PT ;  /* 0x0000001002ff7812 */ /* 0x000fe4000782c0ff */
[----:B------:R-:W-:Y:S02]  /*6070*/  FMNMX.FTZ R15, R175, R14, !PT ;  /* 0x0000000eaf0f7209 */ /* 0x000fe40007810000 */
[----:B------:R-:W-:Y:S02]  /*6080*/  ISETP.GT.AND P1, PT, R195, 0x11, !P1 ;  /* 0x00000011c300780c */ /* 0x000fe40004f24270 */
[----:B------:R-:W-:-:S02]  /*6090*/  FMNMX.FTZ R15, R176, R15, !PT ;  /* 0x0000000fb00f7209 */ /* 0x000fc40007810000 */
[----:B------:R-:W-:Y:S02]  /*60a0*/  ISETP.LT.OR P1, PT, R190, 0x12, P1 ;  /* 0x00000012be00780c */ /* 0x000fe40000f21670 */
[----:B------:R-:W-:Y:S02]  /*60b0*/  FMNMX.FTZ R14, R178, R15, !PT ;  /* 0x0000000fb20e7209 */ /* 0x000fe40007810000 */
[----:B------:R-:W-:Y:S02]  /*60c0*/  FSEL R154, R154, -INF , !P1 ;  /* 0xff8000009a9a7808 */ /* 0x000fe40004800000 */
[----:B------:R-:W-:Y:S02]  /*60d0*/  LOP3.LUT P1, RZ, R2, 0x20000, RZ, 0xc0, !PT ;  /* 0x0002000002ff7812 */ /* 0x000fe4000782c0ff */
        /* <DEDUP_REMOVED lines=18> */
[----:B------:R-:W-:Y:S02]  /*6200*/  LOP3.LUT P1, RZ, R2, 0x4000, RZ, 0xc0, !PT ;  /* 0x0000400002ff7812 */ /* 0x000fe4000782c0ff */
[----:B------:R-:W-:-:S02]  /*6210*/  FMNMX.FTZ R14, R187, R14, !PT ;  /* 0x0000000ebb0e7209 */ /* 0x000fc40007810000 */
[----:B------:R-:W-:Y:S02]  /*6220*/  ISETP.GT.AND P1, PT, R195, 0x21, !P1 ;  /* 0x00000021c300780c */ /* 0x000fe40004f24270 */
[----:B------:R-:W-:Y:S02]  /*6230*/  FMNMX.FTZ R14, R185, R14, !PT ;  /* 0x0000000eb90e7209 */ /* 0x000fe40007810000 */
[----:B------:R-:W-:Y:S02]  /*6240*/  ISETP.LT.OR P1, PT, R190, 0x22, P1 ;  /* 0x00000022be00780c */ /* 0x000fe40000f21670 */
[----:B------:R-:W-:Y:S02]  /*6250*/  FMNMX.FTZ R15, R183, R14, !PT ;  /* 0x0000000eb70f7209 */ /* 0x000fe40007810000 */
[----:B------:R-:W-:Y:S02]  /*6260*/  FSEL R158, R158, -INF , !P1 ;  /* 0xff8000009e9e7808 */ /* 0x000fe40004800000 */
[C---:B------:R-:W-:Y:S01]  /*6270*/  LOP3.LUT P1, RZ, R2.reuse, 0x2000, RZ, 0xc0, !PT ;  /* 0x0000200002ff7812 */ /* 0x040fe2000782c0ff */
[----:B------:R-:W1:Y:S01]  /*6280*/  SHFL.BFLY PT, R14, R15, 0x2, 0x1f ;  /* 0x0c401f000f0e7f89 */ /* 0x000e6200000e0000 */
[----:B------:R-:W-:-:S02]  /*6290*/  LOP3.LUT P6, RZ, R2, 0x20, RZ, 0xc0, !PT ;  /* 0x0000002002ff7812 */ /* 0x000fc400078cc0ff */
[C---:B------:R-:W-:Y:S02]  /*62a0*/  ISETP.GT.AND P1, PT, R195.reuse, 0x28, !P1 ;  /* 0x00000028c300780c */ /* 0x040fe40004f24270 */
[----:B------:R-:W-:Y:S02]  /*62b0*/  ISETP.GT.AND P2, PT, R195, 0x49, !P2 ;  /* 0x00000049c300780c */ /* 0x000fe40005744270 */
[C---:B------:R-:W-:Y:S02]  /*62c0*/  ISETP.LT.OR P1, PT, R190.reuse, 0x29, P1 ;  /* 0x00000029be00780c */ /* 0x040fe40000f21670 */
[----:B------:R-:W-:Y:S02]  /*62d0*/  ISETP.LT.OR P2, PT, R190, 0x4a, P2 ;  /* 0x0000004abe00780c */ /* 0x000fe40001741670 */
[----:B------:R-:W-:Y:S02]  /*62e0*/  FSEL R159, R159, -INF , !P1 ;  /* 0xff8000009f9f7808 */ /* 0x000fe40004800000 */
[----:B------:R-:W-:-:S02]  /*62f0*/  LOP3.LUT P1, RZ, R2, 0x1000, RZ, 0xc0, !PT ;  /* 0x0000100002ff7812 */ /* 0x000fc4000782c0ff */
[C---:B------:R-:W-:Y:S02]  /*6300*/  ISETP.GT.AND P3, PT, R195.reuse, 0x50, !P3 ;  /* 0x00000050c300780c */ /* 0x040fe40005f64270 */
[C---:B------:R-:W-:Y:S02]  /*6310*/  ISETP.GT.AND P1, PT, R195.reuse, 0x29, !P1 ;  /* 0x00000029c300780c */ /* 0x040fe40004f24270 */
[----:B------:R-:W-:Y:S02]  /*6320*/  FSEL R168, R168, -INF , !P2 ;  /* 0xff800000a8a87808 */ /* 0x000fe40005000000 */
[----:B------:R-:W-:Y:S02]  /*6330*/  ISETP.LT.OR P1, PT, R190, 0x2a, P1 ;  /* 0x0000002abe00780c */ /* 0x000fe40000f21670 */
[----:B------:R-:W-:Y:S02]  /*6340*/  ISETP.GT.AND P4, PT, R195, 0x51, !P4 ;  /* 0x00000051c300780c */ /* 0x000fe40006784270 */
[----:B------:R-:W-:-:S02]  /*6350*/  FSEL R160, R160, -INF , !P1 ;  /* 0xff800000a0a07808 */ /* 0x000fc40004800000 */
[----:B------:R-:W-:Y:S02]  /*6360*/  LOP3.LUT P1, RZ, R2, 0x800, RZ, 0xc0, !PT ;  /* 0x0000080002ff7812 */ /* 0x000fe4000782c0ff */
[----:B-1----:R-:W-:Y:S02]  /*6370*/  FMNMX.FTZ R191, R15, R14, !PT ;  /* 0x0000000e0fbf7209 */ /* 0x002fe40007810000 */
[C---:B------:R-:W-:Y:S02]  /*6380*/  ISETP.GT.AND P1, PT, R195.reuse, 0x30, !P1 ;  /* 0x00000030c300780c */ /* 0x040fe40004f24270 */
[C---:B------:R-:W-:Y:S01]  /*6390*/  ISETP.LT.OR P3, PT, R190.reuse, 0x51, P3 ;  /* 0x00000051be00780c */ /* 0x040fe20001f61670 */
[----:B------:R-:W1:Y:S01]  /*63a0*/  SHFL.BFLY PT, R14, R191, 0x1, 0x1f ;  /* 0x0c201f00bf0e7f89 */ /* 0x000e6200000e0000 */
[----:B------:R-:W-:Y:S02]  /*63b0*/  ISETP.LT.OR P1, PT, R190, 0x31, P1 ;  /* 0x00000031be00780c */ /* 0x000fe40000f21670 */
[----:B------:R-:W-:-:S02]  /*63c0*/  ISETP.GT.AND P5, PT, R195, 0x58, !P5 ;  /* 0x00000058c300780c */ /* 0x000fc40006fa4270 */
[----:B------:R-:W-:Y:S02]  /*63d0*/  FSEL R161, R161, -INF , !P1 ;  /* 0xff800000a1a17808 */ /* 0x000fe40004800000 */
[----:B------:R-:W-:Y:S02]  /*63e0*/  LOP3.LUT P1, RZ, R2, 0x400, RZ, 0xc0, !PT ;  /* 0x0000040002ff7812 */ /* 0x000fe4000782c0ff */
[C---:B------:R-:W-:Y:S02]  /*63f0*/  ISETP.LT.OR P4, PT, R190.reuse, 0x52, P4 ;  /* 0x00000052be00780c */ /* 0x040fe40002781670 */
[----:B------:R-:W-:Y:S02]  /*6400*/  ISETP.GT.AND P1, PT, R195, 0x31, !P1 ;  /* 0x00000031c300780c */ /* 0x000fe40004f24270 */
[C---:B------:R-:W-:Y:S02]  /*6410*/  ISETP.LT.OR P5, PT, R190.reuse, 0x59, P5 ;  /* 0x00000059be00780c */ /* 0x040fe40002fa1670 */
[----:B------:R-:W-:-:S04]  /*6420*/  ISETP.LT.OR P1, PT, R190, 0x32, P1 ;  /* 0x00000032be00780c */ /* 0x000fc80000f21670 */
[----:B------:R-:W-:Y:S02]  /*6430*/  FSEL R162, R162, -INF , !P1 ;  /* 0xff800000a2a27808 */ /* 0x000fe40004800000 */
[----:B------:R-:W-:Y:S02]  /*6440*/  LOP3.LUT P1, RZ, R2, 0x200, RZ, 0xc0, !PT ;  /* 0x0000020002ff7812 */ /* 0x000fe4000782c0ff */
[----:B-1----:R-:W-:Y:S02]  /*6450*/  FMNMX.FTZ R14, R191, R14, !PT ;  /* 0x0000000ebf0e7209 */ /* 0x002fe40007810000 */
[----:B------:R-:W-:-:S03]  /*6460*/  ISETP.GT.AND P1, PT, R195, 0x38, !P1 ;  /* 0x00000038c300780c */ /* 0x000fc60004f24270 */
[----:B------:R-:W-:Y:S01]  /*6470*/  FMUL.FTZ R212, R14, UR10 ;  /* 0x0000000a0ed47c20 */ /* 0x000fe20008410000 */
[----:B------:R-:W-:-:S04]  /*6480*/  ISETP.LT.OR P1, PT, R190, 0x39, P1 ;  /* 0x00000039be00780c */ /* 0x000fc80000f21670 */
[----:B------:R-:W-:Y:S02]  /*6490*/  FSEL R163, R163, -INF , !P1 ;  /* 0xff800000a3a37808 */ /* 0x000fe40004800000 */
[----:B------:R-:W-:-:S04]  /*64a0*/  LOP3.LUT P1, RZ, R2, 0x100, RZ, 0xc0, !PT ;  /* 0x0000010002ff7812 */ /* 0x000fc8000782c0ff */
[----:B------:R-:W-:-:S04]  /*64b0*/  ISETP.GT.AND P1, PT, R195, 0x39, !P1 ;  /* 0x00000039c300780c */ /* 0x000fc80004f24270 */
        /* <DEDUP_REMOVED lines=10> */
[----:B------:R-:W-:Y:S02]  /*6560*/  ISETP.GT.AND P1, PT, R195, 0x48, !P6 ;  /* 0x00000048c300780c */ /* 0x000fe40007724270 */
[----:B------:R-:W-:Y:S02]  /*6570*/  LOP3.LUT P6, RZ, R2, 0x40000, RZ, 0xc0, !PT ;  /* 0x0004000002ff7812 */ /* 0x000fe400078cc0ff */
[----:B------:R-:W-:-:S04]  /*6580*/  ISETP.LT.OR P1, PT, R190, 0x49, P1 ;  /* 0x00000049be00780c */ /* 0x000fc80000f21670 */
[----:B------:R-:W-:Y:S02]  /*6590*/  FSEL R167, R167, -INF , !P1 ;  /* 0xff800000a7a77808 */ /* 0x000fe40004800000 */
[C---:B------:R-:W-:Y:S02]  /*65a0*/  ISETP.GT.AND P1, PT, R195.reuse, RZ, !P6 ;  /* 0x000000ffc300720c */ /* 0x040fe40007724270 */
[----:B------:R-:W-:Y:S02]  /*65b0*/  LOP3.LUT P6, RZ, R2, 0x1, RZ, 0xc0, !PT ;  /* 0x0000000102ff7812 */ /* 0x000fe400078cc0ff */
[----:B------:R-:W-:Y:S02]  /*65c0*/  ISETP.LT.OR P1, PT, R190, 0x1, P1 ;  /* 0x00000001be00780c */ /* 0x000fe40000f21670 */
[----:B------:R-:W-:Y:S02]  /*65d0*/  ISETP.GT.AND P2, PT, R195, 0x59, !P6 ;  /* 0x00000059c300780c */ /* 0x000fe40007744270 */
[----:B------:R-:W-:-:S02]  /*65e0*/  FSEL R211, R13, -INF , !P1 ;  /* 0xff8000000dd37808 */ /* 0x000fc40004800000 */
[----:B------:R-:W-:Y:S02]  /*65f0*/  FSETP.NEU.FTZ.AND P1, PT, R14, -INF , PT ;  /* 0xff8000000e00780b */ /* 0x000fe40003f3d000 */
[----:B------:R-:W-:Y:S02]  /*6600*/  FMNMX.FTZ R13, R211, R8, !PT ;  /* 0x00000008d30d7209 */ /* 0x000fe40007810000 */
[----:B------:R-:W-:Y:S02]  /*6610*/  FSEL R212, R212, RZ, P1 ;  /* 0x000000ffd4d47208 */ /* 0x000fe40000800000 */
[----:B------:R-:W-:Y:S02]  /*6620*/  FMNMX.FTZ R194, R20, R13, !PT ;  /* 0x0000000d14c27209 */ /* 0x000fe40007810000 */
[----:B------:R-:W-:Y:S01]  /*6630*/  FSEL R195, R169, -INF , !P3 ;  /* 0xff800000a9c37808 */ /* 0x000fe20005800000 */
[--C-:B------:R-:W-:Y:S01]  /*6640*/  FFMA.FTZ R192, R204, UR10, -R212.reuse ;  /* 0x0000000accc07c23 */ /* 0x100fe200080108d4 */
        /* <DEDUP_REMOVED lines=8> */
[----:B------:R-:W-:Y:S01]  /*66d0*/  FMNMX.FTZ R191, R153, R194, !PT ;  /* 0x000000c299bf7209 */ /* 0x000fe20007810000 */
[--C-:B------:R-:W-:Y:S01]  /*66e0*/  FFMA.FTZ R194, R205, UR10, -R212.reuse ;  /* 0x0000000acdc27c23 */ /* 0x100fe200080108d4 */
[----:B------:R-:W-:Y:S01]  /*66f0*/  FSEL R199, R172, -INF , !P2 ;  /* 0xff800000acc77808 */ /* 0x000fe20005000000 */
        /* <DEDUP_REMOVED lines=15> */
[----:B------:R-:W-:-:S02]  /*67f0*/  FFMA.FTZ R185, R185, UR10, -R212 ;  /* 0x0000000ab9b97c23 */ /* 0x000fc400080108d4 */
[----:B------:R-:W-:Y:S01]  /*6800*/  FMNMX.FTZ R198, R158, R193, !PT ;  /* 0x000000c19ec67209 */ /* 0x000fe20007810000 */
[----:B------:R-:W-:Y:S03]  /*6810*/  MUFU.EX2 R194, R194 ;  /* 0x000000c200c27308 */ /* 0x000fe60000000800 */
[----:B------:R-:W-:-:S04]  /*6820*/  FMNMX.FTZ R193, R159, R198, !PT ;  /* 0x000000c69fc17209 */ /* 0x000fc80007810000 */
[----:B------:R-:W-:Y:S01]  /*6830*/  FMNMX.FTZ R198, R160, R193, !PT ;  /* 0x000000c1a0c67209 */ /* 0x000fe20007810000 */
[----:B------:R-:W-:Y:S03]  /*6840*/  MUFU.EX2 R191, R208 ;  /* 0x000000d000bf7308 */ /* 0x000fe60000000800 */
[----:B------:R-:W-:Y:S01]  /*6850*/  FMNMX.FTZ R197, R161, R198, !PT ;  /* 0x000000c6a1c57209 */ /* 0x000fe20007810000 */
[----:B------:R-:W-:-:S03]  /*6860*/  FFMA.FTZ R198, R209, UR10, -R212 ;  /* 0x0000000ad1c67c23 */ /* 0x000fc600080108d4 */
        /* <DEDUP_REMOVED lines=11> */
[----:B------:R-:W-:Y:S01]  /*6920*/  FSEL R197, R170, -INF , !P4 ;  /* 0xff800000aac57808 */ /* 0x000fe20006000000 */
[----:B------:R-:W-:Y:S01]  /*6930*/  FFMA.FTZ R170, R176, UR10, -R212 ;  /* 0x0000000ab0aa7c23 */ /* 0x000fe200080108d4 */
[----:B------:R-:W-:-:S04]  /*6940*/  FMNMX.FTZ R204, R195, R204, !PT ;  /* 0x000000ccc3cc7209 */ /* 0x000fc80007810000 */
[----:B------:R-:W-:Y:S01]  /*6950*/  FMNMX.FTZ R171, R197, R204, !PT ;  /* 0x000000ccc5ab7209 */ /* 0x000fe20007810000 */
[----:B------:R-:W-:Y:S03]  /*6960*/  MUFU.EX2 R174, R174 ;  /* 0x000000ae00ae7308 */ /* 0x000fe60000000800 */
[----:B------:R-:W-:Y:S01]  /*6970*/  FMNMX.FTZ R172, R190, R171, !PT ;  /* 0x000000abbeac7209 */ /* 0x000fe20007810000 */
[--C-:B------:R-:W-:Y:S01]  /*6980*/  FFMA.FTZ R171, R178, UR10, -R212.reuse ;  /* 0x0000000ab2ab7c23 */ /* 0x100fe200080108d4 */
[--C-:B------:R-:W-:Y:S01]  /*6990*/  FFMA.FTZ R178, R181, UR10, -R212.reuse ;  /* 0x0000000ab5b27c23 */ /* 0x100fe200080108d4 */
[--C-:B------:R-:W-:Y:S01]  /*69a0*/  FFMA.FTZ R181, R188, UR10, -R212.reuse ;  /* 0x0000000abcb57c23 */ /* 0x100fe200080108d4 */
[----:B------:R-:W-:Y:S01]  /*69b0*/  FMNMX.FTZ R176, R199, R172, !PT ;  /* 0x000000acc7b07209 */ /* 0x000fe20007810000 */
[--C-:B------:R-:W-:Y:S01]  /*69c0*/  FFMA.FTZ R172, R179, UR10, -R212.reuse ;  /* 0x0000000ab3ac7c23 */ /* 0x100fe200080108d4 */
[--C-:B------:R-:W-:Y:S01]  /*69d0*/  FFMA.FTZ R179, R182, UR10, -R212.reuse ;  /* 0x0000000ab6b37c23 */ /* 0x100fe200080108d4 */
[----:B------:R-:W-:Y:S01]  /*69e0*/  FFMA.FTZ R182, R186, UR10, -R212 ;  /* 0x0000000abab67c23 */ /* 0x000fe200080108d4 */
[----:B------:R-:W-:Y:S01]  /*69f0*/  FSEL R186, R14, RZ, P1 ;  /* 0x000000ff0eba7208 */ /* 0x000fe20000800000 */
[----:B-1----:R-:W1:Y:S01]  /*6a00*/  SHFL.BFLY PT, R203, R176, 0x2, 0x1f ;  /* 0x0c401f00b0cb7f89 */ /* 0x002e6200000e0000 */
[----:B------:R-:W-:Y:S03]  /*6a10*/  MUFU.EX2 R169, R169 ;  /* 0x000000a900a97308 */ /* 0x000fe60000000800 */
[----:B------:R-:W-:-:S04]  /*6a20*/  FADD.FTZ R186, -R186, R9 ;  /* 0x00000009baba7221 */ /* 0x000fc80000010100 */
[----:B------:R-:W-:Y:S01]  /*6a30*/  FMUL.FTZ R9, R186, UR10 ;  /* 0x0000000aba097c20 */ /* 0x000fe20008410000 */
[----:B------:R-:W-:Y:S01]  /*6a40*/  MUFU.EX2 R170, R170 ;  /* 0x000000aa00aa7308 */ /* 0x000fe20000000800 */
[----:B------:R-:W-:-:S07]  /*6a50*/  FFMA.FTZ R186, R183, UR10, -R212 ;  /* 0x0000000ab7ba7c23 */ /* 0x000fce00080108d4 */
[----:B------:R-:W2:Y:S01]  /*6a60*/  MUFU.EX2 R9, R9 ;  /* 0x0000000900097308 */ /* 0x000ea20000000800 */
[----:B-1----:R-:W-:-:S07]  /*6a70*/  FMNMX.FTZ R203, R176, R203, !PT ;  /* 0x000000cbb0cb7209 */ /* 0x002fce0007810000 */
[----:B------:R-:W1:Y:S01]  /*6a80*/  MUFU.EX2 R171, R171 ;  /* 0x000000ab00ab7308 */ /* 0x000e620000000800 */
[----:B------:R-:W3:Y:S07]  /*6a90*/  SHFL.BFLY PT, R176, R203, 0x1, 0x1f ;  /* 0x0c201f00cbb07f89 */ /* 0x000eee00000e0000 */
[----:B------:R-:W4:Y:S01]  /*6aa0*/  MUFU.EX2 R172, R172 ;  /* 0x000000ac00ac7308 */ /* 0x000f220000000800 */
[----:B--2---:R-:W-:Y:S01]  /*6ab0*/  FFMA.FTZ R188, R9, R5, R192 ;  /* 0x0000000509bc7223 */ /* 0x004fe200000100c0 */
        /* <DEDUP_REMOVED lines=8> */
[-C--:B------:R-:W-:Y:S01]  /*6b40*/  FMUL.FTZ R33, R33, R9.reuse ;  /* 0x0000000921217220 */ /* 0x080fe20000410000 */
[-C--:B------:R-:W-:Y:S01]  /*6b50*/  FMUL.FTZ R36, R36, R9.reuse ;  /* 0x0000000924247220 */ /* 0x080fe20000410000 */
[-C--:B------:R-:W-:Y:S01]  /*6b60*/  FMUL.FTZ R37, R37, R9.reuse ;  /* 0x0000000925257220 */ /* 0x080fe20000410000 */
[----:B------:R-:W-:Y:S01]  /*6b70*/  FADD.FTZ R204, R194, R5 ;  /* 0x00000005c2cc7221 */ /* 0x000fe20000010000 */
[-C--:B------:R-:W-:Y:S01]  /*6b80*/  FMUL.FTZ R40, R40, R9.reuse ;  /* 0x0000000928287220 */ /* 0x080fe20000410000 */
[-C--:B------:R-:W-:Y:S01]  /*6b90*/  FMUL.FTZ R41, R41, R9.reuse ;  /* 0x0000000929297220 */ /* 0x080fe20000410000 */
[----:B------:R-:W5:Y:S01]  /*6ba0*/  MUFU.EX2 R178, R178 ;  /* 0x000000b200b27308 */ /* 0x000f620000000800 */
[----:B------:R-:W-:Y:S01]  /*6bb0*/  FADD.FTZ R5, R191, R204 ;  /* 0x000000ccbf057221 */ /* 0x000fe20000010000 */
[-C--:B------:R-:W-:Y:S01]  /*6bc0*/  FMUL.FTZ R44, R44, R9.reuse ;  /* 0x000000092c2c7220 */ /* 0x080fe20000410000 */
[-C--:B------:R-:W-:Y:S01]  /*6bd0*/  FMUL.FTZ R45, R45, R9.reuse ;  /* 0x000000092d2d7220 */ /* 0x080fe20000410000 */
[----:B---3--:R-:W-:Y:S01]  /*6be0*/  FMNMX.FTZ R176, R203, R176, !PT ;  /* 0x000000b0cbb07209 */ /* 0x008fe20007810000 */
[-C--:B------:R-:W-:Y:S01]  /*6bf0*/  FMUL.FTZ R48, R48, R9.reuse ;  /* 0x0000000930307220 */ /* 0x080fe20000410000 */
[-C--:B------:R-:W-:Y:S01]  /*6c00*/  FMUL.FTZ R49, R49, R9.reuse ;  /* 0x0000000931317220 */ /* 0x080fe20000410000 */
[-C--:B------:R-:W-:Y:S01]  /*6c10*/  FMUL.FTZ R52, R52, R9.reuse ;  /* 0x0000000934347220 */ /* 0x080fe20000410000 */
[C---:B------:R-:W-:Y:S01]  /*6c20*/  FSETP.NEU.FTZ.AND P1, PT, R176.reuse, -INF , PT ;  /* 0xff800000b000780b */ /* 0x040fe20003f3d000 */
[----:B------:R-:W-:Y:S01]  /*6c30*/  FMUL.FTZ R206, R176, UR10 ;  /* 0x0000000ab0ce7c20 */ /* 0x000fe20008410000 */
[----:B------:R-:W-:Y:S01]  /*6c40*/  MUFU.EX2 R179, R179 ;  /* 0x000000b300b37308 */ /* 0x000fe20000000800 */
[-C--:B------:R-:W-:Y:S01]  /*6c50*/  FMUL.FTZ R53, R53, R9.reuse ;  /* 0x0000000935357220 */ /* 0x080fe20000410000 */
[-C--:B------:R-:W-:Y:S01]  /*6c60*/  FMUL.FTZ R56, R56, R9.reuse ;  /* 0x0000000938387220 */ /* 0x080fe20000410000 */
[-C--:B------:R-:W-:Y:S01]  /*6c70*/  FMUL.FTZ R57, R57, R9.reuse ;  /* 0x0000000939397220 */ /* 0x080fe20000410000 */
[----:B------:R-:W-:Y:S01]  /*6c80*/  FSEL R206, R206, RZ, P1 ;  /* 0x000000ffcece7208 */ /* 0x000fe20000800000 */
[-C--:B------:R-:W-:Y:S01]  /*6c90*/  FMUL.FTZ R60, R60, R9.reuse ;  /* 0x000000093c3c7220 */ /* 0x080fe20000410000 */
[-C--:B------:R-:W-:Y:S01]  /*6ca0*/  FMUL.FTZ R61, R61, R9.reuse ;  /* 0x000000093d3d7220 */ /* 0x080fe20000410000 */
[----:B------:R-:W-:Y:S01]  /*6cb0*/  FMUL.FTZ R64, R64, R9 ;  /* 0x0000000940407220 */ /* 0x000fe20000410000 */
[----:B------:R-:W3:Y:S01]  /*6cc0*/  MUFU.EX2 R180, R180 ;  /* 0x000000b400b47308 */ /* 0x000ee20000000800 */
[--C-:B------:R-:W-:Y:S01]  /*6cd0*/  FFMA.FTZ R188, R152, UR10, -R206.reuse ;  /* 0x0000000a98bc7c23 */ /* 0x100fe200080108ce */
[----:B------:R-:W-:Y:S01]  /*6ce0*/  FADD.FTZ R152, R196, R5 ;  /* 0x00000005c4987221 */ /* 0x000fe20000010000 */
[--C-:B------:R-:W-:Y:S01]  /*6cf0*/  FFMA.FTZ R189, R153, UR10, -R206.reuse ;  /* 0x0000000a99bd7c23 */ /* 0x100fe200080108ce */
[--C-:B------:R-:W-:Y:S01]  /*6d00*/  FFMA.FTZ R204, R154, UR10, -R206.reuse ;  /* 0x0000000a9acc7c23 */ /* 0x100fe200080108ce */
[----:B------:R-:W-:Y:S01]  /*6d10*/  FFMA.FTZ R207, R163, UR10, -R206 ;  /* 0x0000000aa3cf7c23 */ /* 0x000fe200080108ce */
[----:B------:R-:W-:Y:S01]  /*6d20*/  FADD.FTZ R5, R193, R152 ;  /* 0x00000098c1057221 */ /* 0x000fe20000010000 */
[--C-:B------:R-:W-:Y:S01]  /*6d30*/  FFMA.FTZ R183, R211, UR10, -R206.reuse ;  /* 0x0000000ad3b77c23 */ /* 0x100fe200080108ce */
[----:B------:R-:W-:Y:S01]  /*6d40*/  MUFU.EX2 R181, R181 ;  /* 0x000000b500b57308 */ /* 0x000fe20000000800 */
[--C-:B------:R-:W-:Y:S01]  /*6d50*/  FFMA.FTZ R203, R155, UR10, -R206.reuse ;  /* 0x0000000a9bcb7c23 */ /* 0x100fe200080108ce */
[----:B------:R-:W-:Y:S01]  /*6d60*/  FADD.FTZ R152, R198, R5 ;  /* 0x00000005c6987221 */ /* 0x000fe20000010000 */
[--C-:B------:R-:W-:Y:S01]  /*6d70*/  FFMA.FTZ R155, R166, UR10, -R206.reuse ;  /* 0x0000000aa69b7c23 */ /* 0x100fe200080108ce */
[----:B------:R-:W-:Y:S01]  /*6d80*/  FFMA.FTZ R205, R162, UR10, -R206 ;  /* 0x0000000aa2cd7c23 */ /* 0x000fe200080108ce */
[----:B------:R-:W-:Y:S01]  /*6d90*/  F2FP.BF16.F32.PACK_AB R162, R170, R169 ;  /* 0x000000a9aaa2723e */ /* 0x000fe200000010ff */
[----:B------:R-:W-:Y:S01]  /*6da0*/  FADD.FTZ R5, R173, R152 ;  /* 0x00000098ad057221 */ /* 0x000fe20000010000 */
[--C-:B------:R-:W-:Y:S01]  /*6db0*/  FFMA.FTZ R20, R20, UR10, -R206.reuse ;  /* 0x0000000a14147c23 */ /* 0x100fe200080108ce */
[----:B------:R-:W-:Y:S01]  /*6dc0*/  MUFU.EX2 R182, R182 ;  /* 0x000000b600b67308 */ /* 0x000fe20000000800 */
[--C-:B------:R-:W-:Y:S01]  /*6dd0*/  FFMA.FTZ R21, R21, UR10, -R206.reuse ;  /* 0x0000000a15157c23 */ /* 0x100fe200080108ce */
[----:B------:R-:W-:Y:S01]  /*6de0*/  FADD.FTZ R152, R174, R5 ;  /* 0x00000005ae987221 */ /* 0x000fe20000010000 */
[----:B------:R-:W-:Y:S01]  /*6df0*/  FSEL R5, R176, RZ, P1 ;  /* 0x000000ffb0057208 */ /* 0x000fe20000800000 */
[--C-:B------:R-:W-:Y:S01]  /*6e00*/  FFMA.FTZ R208, R158, UR10, -R206.reuse ;  /* 0x0000000a9ed07c23 */ /* 0x100fe200080108ce */
[----:B------:R-:W-:Y:S01]  /*6e10*/  FFMA.FTZ R209, R159, UR10, -R206 ;  /* 0x0000000a9fd17c23 */ /* 0x000fe200080108ce */
[----:B------:R-:W-:Y:S01]  /*6e20*/  FADD.FTZ R153, R169, R152 ;  /* 0x00000098a9997221 */ /* 0x000fe20000010000 */
[----:B------:R-:W-:Y:S01]  /*6e30*/  FFMA.FTZ R152, R157, UR10, -R206 ;  /* 0x0000000a9d987c23 */ /* 0x000fe200080108ce */
[----:B------:R-:W-:Y:S01]  /*6e40*/  MUFU.EX2 R184, R184 ;  /* 0x000000b800b87308 */ /* 0x000fe20000000800 */
[----:B------:R-:W-:Y:S01]  /*6e50*/  FADD.FTZ R5, -R5, R8 ;  /* 0x0000000805057221 */ /* 0x000fe20000010100 */
[----:B------:R-:W-:Y:S01]  /*6e60*/  FADD.FTZ R154, R170, R153 ;  /* 0x00000099aa9a7221 */ /* 0x000fe20000010000 */
[--C-:B------:R-:W-:Y:S01]  /*6e70*/  FFMA.FTZ R8, R156, UR10, -R206.reuse ;  /* 0x0000000a9c087c23 */ /* 0x100fe200080108ce */
[--C-:B------:R-:W-:Y:S01]  /*6e80*/  FFMA.FTZ R159, R161, UR10, -R206.reuse ;  /* 0x0000000aa19f7c23 */ /* 0x100fe200080108ce */
[----:B------:R-:W-:Y:S01]  /*6e90*/  FFMA.FTZ R210, R160, UR10, -R206 ;  /* 0x0000000aa0d27c23 */ /* 0x000fe200080108ce */
[----:B-1----:R-:W-:Y:S01]  /*6ea0*/  FADD.FTZ R153, R171, R154 ;  /* 0x0000009aab997221 */ /* 0x002fe20000010000 */
[--C-:B------:R-:W-:Y:S01]  /*6eb0*/  FFMA.FTZ R157, R164, UR10, -R206.reuse ;  /* 0x0000000aa49d7c23 */ /* 0x100fe200080108ce */
[----:B------:R-:W1:Y:S01]  /*6ec0*/  MUFU.EX2 R187, R187 ;  /* 0x000000bb00bb7308 */ /* 0x000e620000000800 */
[C---:B----4-:R-:W-:Y:S01]  /*6ed0*/  F2FP.BF16.F32.PACK_AB R164, R172.reuse, R171 ;  /* 0x000000abaca4723e */ /* 0x050fe200000010ff */
[----:B------:R-:W-:Y:S01]  /*6ee0*/  FADD.FTZ R154, R172, R153 ;  /* 0x00000099ac9a7221 */ /* 0x000fe20000010000 */
[----:B------:R-:W-:Y:S01]  /*6ef0*/  F2FP.BF16.F32.PACK_AB R160, R174, R173 ;  /* 0x000000adaea0723e */ /* 0x000fe200000010ff */
[--C-:B------:R-:W-:Y:S01]  /*6f00*/  FFMA.FTZ R165, R165, UR10, -R206.reuse ;  /* 0x0000000aa5a57c23 */ /* 0x100fe200080108ce */
[----:B------:R-:W-:Y:S01]  /*6f10*/  FFMA.FTZ R167, R167, UR10, -R206 ;  /* 0x0000000aa7a77c23 */ /* 0x000fe200080108ce */
[----:B--2---:R-:W-:Y:S01]  /*6f20*/  FADD.FTZ R153, R175, R154 ;  /* 0x0000009aaf997221 */ /* 0x004fe20000010000 */
[--C-:B------:R-:W-:Y:S01]  /*6f30*/  FFMA.FTZ R195, R195, UR10, -R206.reuse ;  /* 0x0000000ac3c37c23 */ /* 0x100fe200080108ce */
[----:B------:R-:W-:Y:S01]  /*6f40*/  MUFU.EX2 R183, R183 ;  /* 0x000000b700b77308 */ /* 0x000fe20000000800 */
[--C-:B------:R-:W-:Y:S01]  /*6f50*/  FFMA.FTZ R197, R197, UR10, -R206.reuse ;  /* 0x0000000ac5c57c23 */ /* 0x100fe200080108ce */
[----:B-----5:R-:W-:Y:S01]  /*6f60*/  FADD.FTZ R154, R178, R153 ;  /* 0x00000099b29a7221 */ /* 0x020fe20000010000 */
[--C-:B------:R-:W-:Y:S01]  /*6f70*/  FFMA.FTZ R153, R168, UR10, -R206.reuse ;  /* 0x0000000aa8997c23 */ /* 0x100fe200080108ce */
[----:B---3--:R-:W-:Y:S01]  /*6f80*/  F2FP.BF16.F32.PACK_AB R168, R180, R179 ;  /* 0x000000b3b4a8723e */ /* 0x008fe200000010ff */
[----:B------:R-:W-:Y:S01]  /*6f90*/  FFMA.FTZ R190, R190, UR10, -R206 ;  /* 0x0000000abebe7c23 */ /* 0x000fe200080108ce */
[----:B------:R-:W-:Y:S01]  /*6fa0*/  FADD.FTZ R163, R179, R154 ;  /* 0x0000009ab3a37221 */ /* 0x000fe20000010000 */
[----:B------:R-:W-:Y:S01]  /*6fb0*/  FFMA.FTZ R199, R199, UR10, -R206 ;  /* 0x0000000ac7c77c23 */ /* 0x000fe200080108ce */
[----:B------:R-:W-:Y:S01]  /*6fc0*/  MUFU.EX2 R20, R20 ;  /* 0x0000001400147308 */ /* 0x000fe20000000800 */
[----:B-1----:R-:W-:Y:S01]  /*6fd0*/  F2FP.BF16.F32.PACK_AB R172, R187, R184 ;  /* 0x000000b8bbac723e */ /* 0x002fe200000010ff */
[----:B------:R-:W-:Y:S01]  /*6fe0*/  FADD.FTZ R154, R180, R163 ;  /* 0x000000a3b49a7221 */ /* 0x000fe20000010000 */
[----:B------:R-:W-:Y:S01]  /*6ff0*/  F2FP.BF16.F32.PACK_AB R156, R196, R191 ;  /* 0x000000bfc49c723e */ /* 0x000fe200000010ff */
[-C--:B------:R-:W-:Y:S01]  /*7000*/  FMUL.FTZ R65, R65, R9.reuse ;  /* 0x0000000941417220 */ /* 0x080fe20000410000 */
[----:B------:R-:W-:Y:S01]  /*7010*/  FMUL.FTZ R68, R68, R9 ;  /* 0x0000000944447220 */ /* 0x000fe20000410000 */
[----:B------:R-:W-:Y:S01]  /*7020*/  FADD.FTZ R211, R181, R154 ;  /* 0x0000009ab5d37221 */ /* 0x000fe20000010000 */
[----:B------:R-:W-:Y:S01]  /*7030*/  F2FP.BF16.F32.PACK_AB R154, R194, R15 ;  /* 0x0000000fc29a723e */ /* 0x000fe200000010ff */
[----:B------:R-:W-:Y:S01]  /*7040*/  MUFU.EX2 R21, R21 ;  /* 0x0000001500157308 */ /* 0x000fe20000000800 */
[-C--:B------:R-:W-:Y:S01]  /*7050*/  FMUL.FTZ R69, R69, R9.reuse ;  /* 0x0000000945457220 */ /* 0x080fe20000410000 */
[----:B------:R-:W-:Y:S01]  /*7060*/  FADD.FTZ R211, R182, R211 ;  /* 0x000000d3b6d37221 */ /* 0x000fe20000010000 */
[-C--:B------:R-:W-:Y:S01]  /*7070*/  FMUL.FTZ R72, R72, R9.reuse ;  /* 0x0000000948487220 */ /* 0x080fe20000410000 */
[-C--:B------:R-:W-:Y:S01]  /*7080*/  FMUL.FTZ R73, R73, R9.reuse ;  /* 0x0000000949497220 */ /* 0x080fe20000410000 */
[-C--:B------:R-:W-:Y:S01]  /*7090*/  FMUL.FTZ R76, R76, R9.reuse ;  /* 0x000000094c4c7220 */ /* 0x080fe20000410000 */
[----:B------:R-:W-:Y:S01]  /*70a0*/  FADD.FTZ R166, R184, R211 ;  /* 0x000000d3b8a67221 */ /* 0x000fe20000010000 */
[-C--:B------:R-:W-:Y:S01]  /*70b0*/  FMUL.FTZ R77, R77, R9.reuse ;  /* 0x000000094d4d7220 */ /* 0x080fe20000410000 */
[----:B------:R-:W1:Y:S01]  /*70c0*/  MUFU.EX2 R185, R185 ;  /* 0x000000b900b97308 */ /* 0x000e620000000800 */
[----:B------:R-:W-:Y:S01]  /*70d0*/  FMUL.FTZ R80, R80, R9 ;  /* 0x0000000950507220 */ /* 0x000fe20000410000 */
[----:B------:R-:W-:Y:S01]  /*70e0*/  FADD.FTZ R170, R187, R166 ;  /* 0x000000a6bbaa7221 */ /* 0x000fe20000010000 */
[----:B------:R-:W-:Y:S01]  /*70f0*/  F2FP.BF16.F32.PACK_AB R166, R178, R175 ;  /* 0x000000afb2a6723e */ /* 0x000fe200000010ff */
[----:B------:R-:W-:Y:S01]  /*7100*/  FMUL.FTZ R178, R5, UR10 ;  /* 0x0000000a05b27c20 */ /* 0x000fe20008410000 */
        /* <DEDUP_REMOVED lines=43> */
[----:B------:R-:W4:Y:S01]  /*73c0*/  MUFU.EX2 R8, R8 ;  /* 0x0000000800087308 */ /* 0x000f220000000800 */
[----:B-1----:R-:W-:Y:S01]  /*73d0*/  FADD.FTZ R15, R189, R182 ;  /* 0x000000b6bd0f7221 */ /* 0x002fe20000010000 */
[-C--:B------:R-:W-:Y:S01]  /*73e0*/  FMUL.FTZ R145, R145, R9.reuse ;  /* 0x0000000991917220 */ /* 0x080fe20000410000 */
[-C--:B------:R-:W-:Y:S01]  /*73f0*/  FMUL.FTZ R148, R148, R9.reuse ;  /* 0x0000000994947220 */ /* 0x080fe20000410000 */
[----:B------:R-:W-:Y:S01]  /*7400*/  FMUL.FTZ R149, R149, R9 ;  /* 0x0000000995957220 */ /* 0x000fe20000410000 */
[----:B---3--:R-:W-:Y:S01]  /*7410*/  FADD.FTZ R182, R204, R15 ;  /* 0x0000000fccb67221 */ /* 0x008fe20000010000 */
[----:B------:R-:W-:Y:S01]  /*7420*/  F2FP.BF16.F32.PACK_AB R158, R198, R193 ;  /* 0x000000c1c69e723e */ /* 0x000fe200000010ff */
[-C--:B------:R-:W-:Y:S01]  /*7430*/  FMUL.FTZ R26, R26, R178.reuse ;  /* 0x000000b21a1a7220 */ /* 0x080fe20000410000 */
[----:B------:R1:W3:Y:S01]  /*7440*/  MUFU.EX2 R161, R152 ;  /* 0x0000009800a17308 */ /* 0x0002e20000000800 */
        /* <DEDUP_REMOVED lines=9> */
[----:B----4-:R-:W-:Y:S01]  /*74e0*/  FADD.FTZ R184, R8, R15 ;  /* 0x0000000f08b87221 */ /* 0x010fe20000010000 */
        /* <DEDUP_REMOVED lines=29> */
[----:B------:R1:W4:Y:S01]  /*76c0*/  MUFU.EX2 R13, R159 ;  /* 0x0000009f000d7308 */ /* 0x0003220000000800 */
        /* <DEDUP_REMOVED lines=8> */
[----:B--2---:R-:W-:Y:S01]  /*7750*/  FADD.FTZ R186, R192, R15 ;  /* 0x0000000fc0ba7221 */ /* 0x004fe20000010000 */
[----:B-1----:R-:W-:Y:S01]  /*7760*/  F2FP.BF16.F32.PACK_AB R159, R8, R203 ;  /* 0x000000cb089f723e */ /* 0x002fe200000010ff */
[-C--:B------:R-:W-:Y:S01]  /*7770*/  FMUL.FTZ R94, R94, R178.reuse ;  /* 0x000000b25e5e7220 */ /* 0x080fe20000410000 */
[----:B------:R-:W-:Y:S01]  /*7780*/  F2FP.BF16.F32.PACK_AB R163, R192, R163 ;  /* 0x000000a3c0a3723e */ /* 0x000fe200000010ff */
[-C--:B------:R-:W-:Y:S01]  /*7790*/  FMUL.FTZ R95, R95, R178.reuse ;  /* 0x000000b25f5f7220 */ /* 0x080fe20000410000 */
[-C--:B------:R-:W-:Y:S01]  /*77a0*/  FMUL.FTZ R98, R98, R178.reuse ;  /* 0x000000b262627220 */ /* 0x080fe20000410000 */
[-C--:B------:R-:W-:Y:S01]  /*77b0*/  FMUL.FTZ R99, R99, R178.reuse ;  /* 0x000000b263637220 */ /* 0x080fe20000410000 */
[----:B------:R-:W1:Y:S01]  /*77c0*/  MUFU.EX2 R207, R207 ;  /* 0x000000cf00cf7308 */ /* 0x000e620000000800 */
[----:B----4-:R-:W-:Y:S01]  /*77d0*/  FADD.FTZ R15, R13, R186 ;  /* 0x000000ba0d0f7221 */ /* 0x010fe20000010000 */
[-C--:B------:R-:W-:Y:S01]  /*77e0*/  FMUL.FTZ R102, R102, R178.reuse ;  /* 0x000000b266667220 */ /* 0x080fe20000410000 */
[-C--:B------:R-:W-:Y:S01]  /*77f0*/  FMUL.FTZ R103, R103, R178.reuse ;  /* 0x000000b267677220 */ /* 0x080fe20000410000 */
[-C--:B------:R-:W-:Y:S01]  /*7800*/  FMUL.FTZ R106, R106, R178.reuse ;  /* 0x000000b26a6a7220 */ /* 0x080fe20000410000 */
[-C--:B------:R-:W-:Y:S01]  /*7810*/  FMUL.FTZ R107, R107, R178.reuse ;  /* 0x000000b26b6b7220 */ /* 0x080fe20000410000 */
[-C--:B------:R-:W-:Y:S01]  /*7820*/  FMUL.FTZ R110, R110, R178.reuse ;  /* 0x000000b26e6e7220 */ /* 0x080fe20000410000 */
[-C--:B------:R-:W-:Y:S01]  /*7830*/  FMUL.FTZ R111, R111, R178.reuse ;  /* 0x000000b26f6f7220 */ /* 0x080fe20000410000 */
[----:B------:R2:W4:Y:S01]  /*7840*/  MUFU.EX2 R4, R157 ;  /* 0x0000009d00047308 */ /* 0x0005220000000800 */
[----:B---3--:R-:W-:Y:S01]  /*7850*/  FADD.FTZ R186, R180, R15 ;  /* 0x0000000fb4ba7221 */ /* 0x008fe20000010000 */
[-C--:B------:R-:W-:Y:S01]  /*7860*/  FMUL.FTZ R114, R114, R178.reuse ;  /* 0x000000b272727220 */ /* 0x080fe20000410000 */
[-C--:B------:R-:W-:Y:S01]  /*7870*/  FMUL.FTZ R115, R115, R178.reuse ;  /* 0x000000b273737220 */ /* 0x080fe20000410000 */
[-C--:B------:R-:W-:Y:S01]  /*7880*/  FMUL.FTZ R118, R118, R178.reuse ;  /* 0x000000b276767220 */ /* 0x080fe20000410000 */
[-C--:B------:R-:W-:Y:S01]  /*7890*/  FMUL.FTZ R119, R119, R178.reuse ;  /* 0x000000b277777220 */ /* 0x080fe20000410000 */
[-C--:B------:R-:W-:Y:S01]  /*78a0*/  FMUL.FTZ R122, R122, R178.reuse ;  /* 0x000000b27a7a7220 */ /* 0x080fe20000410000 */
[-C--:B------:R-:W-:Y:S01]  /*78b0*/  FMUL.FTZ R123, R123, R178.reuse ;  /* 0x000000b27b7b7220 */ /* 0x080fe20000410000 */
[----:B------:R3:W5:Y:S01]  /*78c0*/  MUFU.EX2 R169, R165 ;  /* 0x000000a500a97308 */ /* 0x0007620000000800 */
[----:B-1----:R-:W-:Y:S01]  /*78d0*/  FADD.FTZ R15, R207, R186 ;  /* 0x000000bacf0f7221 */ /* 0x002fe20000010000 */
[----:B--2---:R-:W-:Y:S01]  /*78e0*/  F2FP.BF16.F32.PACK_AB R157, R204, R189 ;  /* 0x000000bdcc9d723e */ /* 0x004fe200000010ff */
[-C--:B------:R-:W-:Y:S01]  /*78f0*/  FMUL.FTZ R126, R126, R178.reuse ;  /* 0x000000b27e7e7220 */ /* 0x080fe20000410000 */
[-C--:B------:R-:W-:Y:S01]  /*7900*/  FMUL.FTZ R127, R127, R178.reuse ;  /* 0x000000b27f7f7220 */ /* 0x080fe20000410000 */
[-C--:B------:R-:W-:Y:S01]  /*7910*/  FMUL.FTZ R130, R130, R178.reuse ;  /* 0x000000b282827220 */ /* 0x080fe20000410000 */
[-C--:B------:R-:W-:Y:S01]  /*7920*/  FMUL.FTZ R131, R131, R178.reuse ;  /* 0x000000b283837220 */ /* 0x080fe20000410000 */
[-C--:B------:R-:W-:Y:S01]  /*7930*/  FMUL.FTZ R134, R134, R178.reuse ;  /* 0x000000b286867220 */ /* 0x080fe20000410000 */
[----:B------:R1:W2:Y:S01]  /*7940*/  MUFU.EX2 R182, R155 ;  /* 0x0000009b00b67308 */ /* 0x0002a20000000800 */
[----:B----4-:R-:W-:Y:S01]  /*7950*/  FADD.FTZ R194, R4, R15 ;  /* 0x0000000f04c27221 */ /* 0x010fe20000010000 */
[----:B---3--:R-:W-:Y:S01]  /*7960*/  F2FP.BF16.F32.PACK_AB R165, R180, R13 ;  /* 0x0000000db4a5723e */ /* 0x008fe200000010ff */
[-C--:B------:R-:W-:Y:S01]  /*7970*/  FMUL.FTZ R135, R135, R178.reuse ;  /* 0x000000b287877220 */ /* 0x080fe20000410000 */
[-C--:B------:R-:W-:Y:S01]  /*7980*/  FMUL.FTZ R138, R138, R178.reuse ;  /* 0x000000b28a8a7220 */ /* 0x080fe20000410000 */
[-C--:B------:R-:W-:Y:S01]  /*7990*/  FMUL.FTZ R139, R139, R178.reuse ;  /* 0x000000b28b8b7220 */ /* 0x080fe20000410000 */
[-C--:B------:R-:W-:Y:S01]  /*79a0*/  FMUL.FTZ R142, R142, R178.reuse ;  /* 0x000000b28e8e7220 */ /* 0x080fe20000410000 */
[-C--:B------:R-:W-:Y:S01]  /*79b0*/  FMUL.FTZ R143, R143, R178.reuse ;  /* 0x000000b28f8f7220 */ /* 0x080fe20000410000 */
[----:B------:R3:W4:Y:S01]  /*79c0*/  MUFU.EX2 R171, R167 ;  /* 0x000000a700ab7308 */ /* 0x0007220000000800 */
[----:B-----5:R-:W-:Y:S01]  /*79d0*/  FADD.FTZ R15, R169, R194 ;  /* 0x000000c2a90f7221 */ /* 0x020fe20000010000 */
[----:B-1----:R-:W-:Y:S01]  /*79e0*/  F2FP.BF16.F32.PACK_AB R155, R188, R21 ;  /* 0x00000015bc9b723e */ /* 0x002fe200000010ff */
[-C--:B------:R-:W-:Y:S01]  /*79f0*/  FMUL.FTZ R146, R146, R178.reuse ;  /* 0x000000b292927220 */ /* 0x080fe20000410000 */
[-C--:B------:R-:W-:Y:S01]  /*7a00*/  FMUL.FTZ R147, R147, R178.reuse ;  /* 0x000000b293937220 */ /* 0x080fe20000410000 */
[-C--:B------:R-:W-:Y:S01]  /*7a10*/  FMUL.FTZ R150, R150, R178.reuse ;  /* 0x000000b296967220 */ /* 0x080fe20000410000 */
[----:B------:R-:W-:-:S02]  /*7a20*/  FMUL.FTZ R151, R151, R178 ;  /* 0x000000b297977220 */ /* 0x000fc40000410000 */
[----:B------:R1:W5:Y:S01]  /*7a30*/  MUFU.EX2 R184, R153 ;  /* 0x0000009900b87308 */ /* 0x0003620000000800 */
[----:B--2---:R-:W-:Y:S01]  /*7a40*/  FADD.FTZ R194, R182, R15 ;  /* 0x0000000fb6c27221 */ /* 0x004fe20000010000 */
[----:B---3--:R-:W-:Y:S02]  /*7a50*/  F2FP.BF16.F32.PACK_AB R167, R4, R207 ;  /* 0x000000cf04a7723e */ /* 0x008fe400000010ff */
[----:B------:R-:W-:-:S04]  /*7a60*/  F2FP.BF16.F32.PACK_AB R169, R182, R169 ;  /* 0x000000a9b6a9723e */ /* 0x000fc800000010ff */
[----:B------:R-:W2:Y:S01]  /*7a70*/  MUFU.EX2 R173, R195 ;  /* 0x000000c300ad7308 */ /* 0x000ea20000000800 */
[----:B----4-:R-:W-:Y:S01]  /*7a80*/  FADD.FTZ R15, R171, R194 ;  /* 0x000000c2ab0f7221 */ /* 0x010fe20000010000 */
[----:B-1----:R-:W-:-:S06]  /*7a90*/  F2FP.BF16.F32.PACK_AB R153, R20, R183 ;  /* 0x000000b71499723e */ /* 0x002fcc00000010ff */
[----:B------:R-:W1:Y:S01]  /*7aa0*/  MUFU.EX2 R186, R197 ;  /* 0x000000c500ba7308 */ /* 0x000e620000000800 */
[C---:B-----5:R-:W-:Y:S01]  /*7ab0*/  FADD.FTZ R196, R184.reuse, R15 ;  /* 0x0000000fb8c47221 */ /* 0x060fe20000010000 */
[----:B------:R-:W-:-:S06]  /*7ac0*/  F2FP.BF16.F32.PACK_AB R171, R184, R171 ;  /* 0x000000abb8ab723e */ /* 0x000fcc00000010ff */
[----:B------:R-:W3:Y:S01]  /*7ad0*/  MUFU.EX2 R175, R190 ;  /* 0x000000be00af7308 */ /* 0x000ee20000000800 */
[----:B--2---:R-:W-:-:S07]  /*7ae0*/  FADD.FTZ R9, R173, R196 ;  /* 0x000000c4ad097221 */ /* 0x004fce0000010000 */
[----:B------:R-:W2:Y:S01]  /*7af0*/  MUFU.EX2 R194, R199 ;  /* 0x000000c700c27308 */ /* 0x000ea20000000800 */
[C---:B-1----:R-:W-:Y:S01]  /*7b00*/  FADD.FTZ R8, R186.reuse, R9 ;  /* 0x00000009ba087221 */ /* 0x042fe20000010000 */
[----:B------:R-:W-:-:S03]  /*7b10*/  F2FP.BF16.F32.PACK_AB R173, R186, R173 ;  /* 0x000000adbaad723e */ /* 0x000fc600000010ff */
[----:B---3--:R-:W-:-:S04]  /*7b20*/  FADD.FTZ R9, R175, R8 ;  /* 0x00000008af097221 */ /* 0x008fc80000010000 */
[C---:B--2---:R-:W-:Y:S01]  /*7b30*/  FADD.FTZ R4, R194.reuse, R9 ;  /* 0x00000009c2047221 */ /* 0x044fe20000010000 */
[----:B------:R-:W-:Y:S01]  /*7b40*/  F2FP.BF16.F32.PACK_AB R175, R194, R175 ;  /* 0x000000afc2af723e */ /* 0x000fe200000010ff */
[----:B------:R-:W-:Y:S06]  /*7b50*/  @!P0 BRA `(.L_x_8559) ;  /* 0x0000000000048947 */ /* 0x000fec0003800000 */
[----:B------:R-:W-:Y:S01]  /*7b60*/  BPT.TRAP 0x1 ;  /* 0x000000040000795c */ /* 0x000fe20000300000 */
.L_x_8559:
[----:B------:R1:W2:Y:S01]  /*7b70*/  SYNCS.PHASECHK.TRANS64.TRYWAIT P1, [UR28+0x22850], R10 ;  /* 0x0228500aff0075a7 */ /* 0x0002a2000802015c */
[----:B------:R-:W-:Y:S05]  /*7b80*/  @!P0 BRA `(.L_x_8560) ;  /* 0x0000000000048947 */ /* 0x000fea0003800000 */
[----:B------:R-:W-:Y:S01]  /*7b90*/  BPT.TRAP 0x1 ;  /* 0x000000040000795c */ /* 0x000fe20000300000 */
.L_x_8560:
[----:B--2---:R-:W-:Y:S05]  /*7ba0*/  @P1 BRA `(.L_x_8561) ;  /* 0x0000000000081947 */ /* 0x004fea0003800000 */
[----:B------:R-:W2:Y:S02]  /*7bb0*/  SYNCS.PHASECHK.TRANS64.TRYWAIT P1, [UR28+0x22850], R10 ;  /* 0x0228500aff0075a7 */ /* 0x000ea4000802015c */
[----:B--2---:R-:W-:Y:S05]  /*7bc0*/  @!P1 BRA `(.L_x_8562) ;  /* 0x000000b000f09947 */ /* 0x004fea0003800000 */
.L_x_8561:
[----:B------:R-:W-:Y:S01]  /*7bd0*/  VIADD R8, R23, 0x8 ;  /* 0x0000000817087836 */ /* 0x000fe20000000000 */
[----:B------:R-:W-:Y:S01]  /*7be0*/  UIMAD UR11, UR39, 0xc00, UR21 ;  /* 0x00000c00270b78a4 */ /* 0x000fe2000f8e0215 */
[----:B------:R-:W3:Y:S01]  /*7bf0*/  S2R R9, SR_TID.X ;  /* 0x0000000000097919 */ /* 0x000ee20000002100 */
[----:B------:R-:W-:Y:S02]  /*7c00*/  UMOV UR7, 0x40000040 ;  /* 0x4000004000077882 */ /* 0x000fe40000000000 */
[----:B------:R4:W-:Y:S06]  /*7c10*/  BAR.SYNC.DEFER_BLOCKING R8, 0x100 ;  /* 0x000400080000751d */ /* 0x0009ec0000010000 */
[----:B------:R-:W-:Y:S01]  /*7c20*/  UMOV UR6, UR11 ;  /* 0x0000000b00067c82 */ /* 0x000fe20008000000 */
[----:B----4-:R-:W-:Y:S01]  /*7c30*/  IMAD.MOV.U32 R8, RZ, RZ, R176 ;  /* 0x000000ffff087224 */ /* 0x010fe200078e00b0 */
[----:B------:R-:W-:Y:S01]  /*7c40*/  WARPGROUP.ARRIVE ;  /* 0x00000000000079c5 */ /* 0x000fe20000000000 */
[----:B---3--:R-:W-:Y:S01]  /*7c50*/  LOP3.LUT P1, RZ, R9, 0x7f, RZ, 0xc0, !PT ;  /* 0x0000007f09ff7812 */ /* 0x008fe2000782c0ff */
[----:B------:R-:W-:-:S04]  /*7c60*/  IMAD.MOV.U32 R9, RZ, RZ, R14 ;  /* 0x000000ffff097224 */ /* 0x000fc800078e000e */
[----:B------:R-:W-:Y:S01]  /*7c70*/  HGMMA.64x256x16.F32.BF16 R24, R152, gdesc[UR4].tnspB, R24, gsb0 ;  /* 0x43e0000498187df0 */ /* 0x000fe20008001818 */
[----:B------:R-:W-:Y:S01]  /*7c80*/  UIADD3 UR6, UR11, 0x80, URZ ;  /* 0x000000800b067890 */ /* 0x000fe2000fffe03f */
[----:B------:R-:W-:-:S06]  /*7c90*/  UMOV UR7, 0x40000040 ;  /* 0x4000004000077882 */ /* 0x000fcc0000000000 */
[----:B--2---:R-:W-:-:S05]  /*7ca0*/  @!P1 VIADD R177, R177, 0x22860 ;  /* 0x00022860b1b19836 */ /* 0x004fca0000000000 */
[----:B------:R-:W-:Y:S01]  /*7cb0*/  @!P1 PRMT R177, RZ, 0x654, R177 ;  /* 0x00000654ffb19816 */ /* 0x000fe200000000b1 */
[----:B------:R-:W-:Y:S02]  /*7cc0*/  WARPGROUP.DEPBAR.LE gsb0, 0x0 ;  /* 0x00008000000079c5 */ /* 0x000fe40000010000 */
[----:B------:R-:W-:-:S12]  /*7cd0*/  WARPGROUP.ARRIVE ;  /* 0x00000000000079c5 */ /* 0x000fd80000000000 */
        /* <DEDUP_REMOVED lines=27> */
[C---:B------:R-:W-:Y:S01]  /*7e90*/  ISETP.GT.AND P1, PT, R7.reuse, UR26, PT ;  /* 0x0000001a07007c0c */ /* 0x040fe2000bf24270 */
[----:B------:R-:W-:-:S12]  /*7ea0*/  VIADD R7, R7, 0xffffffff ;  /* 0xffffffff07077836 */ /* 0x000fd80000000000 */
[----:B--2---:R-:W-:Y:S05]  /*7eb0*/  @P1 BRA `(.L_x_8563) ;  /* 0xffffffc800c41947 */ /* 0x004fea000383ffff */
[----:B------:R-:W-:Y:S02]  /*7ec0*/  IMAD.MOV.U32 R8, RZ, RZ, R176 ;  /* 0x000000ffff087224 */ /* 0x000fe400078e00b0 */
[----:B------:R-:W-:-:S07]  /*7ed0*/  IMAD.MOV.U32 R9, RZ, RZ, R14 ;  /* 0x000000ffff097224 */ /* 0x000fce00078e000e */
.L_x_8546:
[----:B-1----:R-:W1:Y:S01]  /*7ee0*/  LDC R10, c[0x0][0x9e4] ;  /* 0x00027900ff0a7b82 */ /* 0x002e620000000800 */
[----:B------:R-:W-:Y:S01]  /*7ef0*/  ULDC UR6, c[0x0][0x9dc] ;  /* 0x0002770000067ab9 */ /* 0x000fe20000000800 */
[----:B------:R-:W-:Y:S01]  /*7f00*/  LOP3.LUT R2, R2, 0xffefffff, RZ, 0xc0, !PT ;  /* 0xffefffff02027812 */ /* 0x000fe200078ec0ff */
[----:B------:R-:W-:-:S05]  /*7f10*/  VIADD R12, R22, -UR6 ;  /* 0x80000006160c7c36 */ /* 0x000fca0008000000 */
[----:B------:R-:W-:Y:S02]  /*7f20*/  R2UR UR6, R12 ;  /* 0x000000000c0672ca */ /* 0x000fe400000e0000 */
[----:B-1----:R-:W-:-:S13]  /*7f30*/  ISETP.GE.AND P1, PT, R10, 0x1, PT ;  /* 0x000000010a00780c */ /* 0x002fda0003f26270 */
[----:B------:R-:W-:Y:S01]  /*7f40*/  @P1 LOP3.LUT R2, R2, 0x100000, RZ, 0xfc, !PT ;  /* 0x0010000002021812 */ /* 0x000fe200078efcff */
        /* <DEDUP_REMOVED lines=10> */
.L_x_8565:
[----:B------:R-:W-:-:S13]  /*7ff0*/  ISETP.NE.AND P1, PT, R10, 0x1, PT ;  /* 0x000000010a00780c */ /* 0x000fda0003f25270 */
[----:B------:R-:W1:Y:S02]  /*8000*/  @P1 LDC.64 R12, c[0x0][0x9e8] ;  /* 0x00027a00ff0c1b82 */ /* 0x000e640000000a00 */
[----:B-1----:R-:W-:-:S05]  /*8010*/  @P1 IMAD.HI.U32 R12, R22, R12, RZ ;  /* 0x0000000c160c1227 */ /* 0x002fca00078e00ff */
[----:B------:R-:W-:-:S07]  /*8020*/  @P1 SHF.R.U32.HI R22, RZ, R13, R12 ;  /* 0x0000000dff161219 */ /* 0x000fce000001160c */
.L_x_8566:
[----:B------:R-:W-:-:S05]  /*8030*/  IMAD R22, R22, R10, RZ ;  /* 0x0000000a16167224 */ /* 0x000fca00078e02ff */
[----:B------:R-:W-:-:S13]  /*8040*/  R2UR UR7, R22 ;  /* 0x00000000160772ca */ /* 0x000fda00000e0000 */
[----:B------:R-:W-:-:S04]  /*8050*/  UISETP.LT.AND UP0, UPT, UR6, UR7, UPT ;  /* 0x000000070600728c */ /* 0x000fc8000bf01270 */
[----:B------:R-:W-:-:S12]  /*8060*/  USEL UR6, UR6, UR7, !UP0 ;  /* 0x0000000706067287 */ /* 0x000fd8000c000000 */
.L_x_8564:
[----:B------:R-:W-:-:S04]  /*8070*/  UIADD3 UR6, UR6, 0x5f, URZ ;  /* 0x0000005f06067890 */ /* 0x000fc8000fffe03f */
[----:B------:R-:W-:-:S04]  /*8080*/  UIMAD.WIDE UR6, UR6, 0x2aaaaaab, URZ ;  /* 0x2aaaaaab060678a5 */ /* 0x000fc8000f8e023f */
[----:B------:R-:W-:-:S04]  /*8090*/  USHF.R.U32.HI UR6, URZ, 0x1f, UR7 ;  /* 0x0000001f3f067899 */ /* 0x000fc80008011607 */
[----:B------:R-:W-:-:S04]  /*80a0*/  ULEA.HI.SX32 UR6, UR7, UR6, 0x1c ;  /* 0x0000000607067291 */ /* 0x000fc8000f8fe23f */
[----:B------:R-:W-:-:S04]  /*80b0*/  UISETP.LT.AND UP0, UPT, UR40, UR6, UPT ;  /* 0x000000062800728c */ /* 0x000fc8000bf01270 */
[----:B------:R-:W-:-:S06]  /*80c0*/  USEL UR23, UR40, UR6, !UP0 ;  /* 0x0000000628177287 */ /* 0x000fcc000c000000 */
[----:B------:R-:W-:-:S13]  /*80d0*/  ISETP.GE.AND P1, PT, R7, UR23, PT ;  /* 0x0000001707007c0c */ /* 0x000fda000bf26270 */
[----:B------:R-:W-:Y:S05]  /*80e0*/  @!P1 BRA `(.L_x_8567) ;  /* 0x0000002000c89947 */ /* 0x000fea0003800000 */
[----:B------:R-:W-:Y:S01]  /*80f0*/  IMAD.MOV.U32 R13, RZ, RZ, R8 ;  /* 0x000000ffff0d7224 */ /* 0x000fe200078e0008 */
[----:B------:R-:W-:Y:S01]  /*8100*/  ULDC UR24, c[0x0][0x988] ;  /* 0x0002620000187ab9 */ /* 0x000fe20000000800 */
[----:B------:R-:W-:Y:S01]  /*8110*/  IMAD.MOV.U32 R204, RZ, RZ, R9 ;  /* 0x000000ffffcc7224 */ /* 0x000fe200078e0009 */
[----:B------:R-:W-:Y:S01]  /*8120*/  ULDC UR25, c[0x0][0x9d8] ;  /* 0x0002760000197ab9 */ /* 0x000fe20000000800 */
[----:B------:R-:W-:-:S07]  /*8130*/  IMAD.MOV.U32 R12, RZ, RZ, R7 ;  /* 0x000000ffff0c7224 */ /* 0x000fce00078e0007 */
.L_x_8576:
[----:B------:R-:W-:Y:S01]  /*8140*/  UIADD3 UR39, UR39, 0x1, URZ ;  /* 0x0000000127277890 */ /* 0x000fe2000fffe03f */
[C---:B------:R-:W-:Y:S01]  /*8150*/  ISETP.GT.AND P1, PT, R12.reuse, UR23, PT ;  /* 0x000000170c007c0c */ /* 0x040fe2000bf24270 */
[----:B------:R-:W-:Y:S02]  /*8160*/  VIADD R12, R12, 0xffffffff ;  /* 0xffffffff0c0c7836 */ /* 0x000fe40000000000 */
[----:B------:R-:W-:-:S04]  /*8170*/  UISETP.NE.AND UP0, UPT, UR39, 0x2, UPT ;  /* 0x000000022700788c */ /* 0x000fc8000bf05270 */
[----:B------:R-:W-:Y:S02]  /*8180*/  USEL UR6, URZ, 0x1, UP0 ;  /* 0x000000013f067887 */ /* 0x000fe40008000000 */
[----:B------:R-:W-:Y:S02]  /*8190*/  USEL UR39, UR39, URZ, UP0 ;  /* 0x0000003f27277287 */ /* 0x000fe40008000000 */
[----:B------:R-:W-:Y:S01]  /*81a0*/  ULOP3.LUT UR38, UR38, UR6, URZ, 0x3c, !UPT ;  /* 0x0000000626267292 */ /* 0x000fe2000f8e3c3f */
[----:B--2---:R-:W-:Y:S11]  /*81b0*/  @!P0 BRA `(.L_x_8568) ;  /* 0x0000000000048947 */ /* 0x004ff60003800000 */
[----:B------:R-:W-:Y:S01]  /*81c0*/  BPT.TRAP 0x1 ;  /* 0x000000040000795c */ /* 0x000fe20000300000 */
.L_x_8568:
[----:B------:R-:W-:Y:S01]  /*81d0*/  ULEA UR26, UR39, UR46, 0x3 ;  /* 0x0000002e271a7291 */ /* 0x000fe2000f8e183f */
[----:B------:R-:W-:-:S05]  /*81e0*/  IMAD.U32 R7, RZ, RZ, UR38 ;  /* 0x00000026ff077e24 */ /* 0x000fca000f8e00ff */
[----:B------:R-:W-:-:S04]  /*81f0*/  SHF.L.U32 R7, R7, 0x1f, RZ ;  /* 0x0000001f07077819 */ /* 0x000fc800000006ff */
[----:B------:R1:W2:Y:S01]  /*8200*/  SYNCS.PHASECHK.TRANS64.TRYWAIT P2, [UR26+0x22830], R7 ;  /* 0x02283007ff0075a7 */ /* 0x0002a2000804015a */
[----:B------:R-:W-:Y:S05]  /*8210*/  @!P0 BRA `(.L_x_8569) ;  /* 0x0000000000048947 */ /* 0x000fea0003800000 */
[----:B------:R-:W-:Y:S01]  /*8220*/  BPT.TRAP 0x1 ;  /* 0x000000040000795c */ /* 0x000fe20000300000 */
.L_x_8569:
[----:B--2---:R-:W-:Y:S05]  /*8230*/  @P2 BRA `(.L_x_8570) ;  /* 0x0000000000082947 */ /* 0x004fea0003800000 */
[----:B------:R-:W2:Y:S02]  /*8240*/  SYNCS.PHASECHK.TRANS64.TRYWAIT P2, [UR26+0x22830], R7 ;  /* 0x02283007ff0075a7 */ /* 0x000ea4000804015a */
[----:B--2---:R-:W-:Y:S05]  /*8250*/  @!P2 BRA `(.L_x_8571) ;  /* 0x000000ac0060a947 */ /* 0x004fea0003800000 */
.L_x_8570:
[----:B------:R-:W-:Y:S01]  /*8260*/  UIMAD UR18, UR39, 0x300, UR20 ;  /* 0x00000300271278a4 */ /* 0x000fe2000f8e0214 */
[----:B------:R-:W-:Y:S01]  /*8270*/  WARPGROUP.ARRIVE ;  /* 0x00000000000079c5 */ /* 0x000fe20000000000 */
[----:B------:R-:W-:Y:S01]  /*8280*/  UMOV UR19, 0x40000040 ;  /* 0x4000004000137882 */ /* 0x000fe20000000000 */
[----:B------:R-:W-:Y:S01]  /*8290*/  UMOV UR7, 0x40000040 ;  /* 0x4000004000077882 */ /* 0x000fe20000000000 */
[----:B------:R-:W-:-:S03]  /*82a0*/  UIADD3 UR6, UR18, 0x2, URZ ;  /* 0x0000000212067890 */ /* 0x000fc6000fffe03f */
[----:B------:R-:W3:Y:S01]  /*82b0*/  S2R R217, SR_TID.X ;  /* 0x0000000000d97919 */ /* 0x000ee20000002100 */
[----:B------:R-:W-:Y:S01]  /*82c0*/  UIADD3 UR10, UR18, 0x4, URZ ;  /* 0x00000004120a7890 */ /* 0x000fe2000fffe03f */
[----:B------:R-:W-:Y:S01]  /*82d0*/  UMOV UR11, 0x40000040 ;  /* 0x40000040000b7882 */ /* 0x000fe20000000000 */
[----:B------:R-:W-:Y:S01]  /*82e0*/  HGMMA.64x96x16.F32.BF16 R152, gdesc[UR16], RZ, !UPT, gsb0 ;  /* 0x01600000109879f0 */ /* 0x000fe2000c0018ff */
[----:B------:R-:W-:Y:S01]  /*82f0*/  UIADD3 UR14, UR18, 0x6, URZ ;  /* 0x00000006120e7890 */ /* 0x000fe2000fffe03f */
[----:B------:R-:W-:Y:S01]  /*8300*/  UMOV UR15, 0x40000040 ;  /* 0x40000040000f7882 */ /* 0x000fe20000000000 */
[----:B---3--:R-:W-:Y:S01]  /*8310*/  LOP3.LUT P2, RZ, R217, 0x7f, RZ, 0xc0, !PT ;  /* 0x0000007fd9ff7812 */ /* 0x008fe2000784c0ff */
[----:B------:R-:W-:Y:S02]  /*8320*/  WARPGROUP.DEPBAR.LE gsb0, 0x0 ;  /* 0x00008000000079c5 */ /* 0x000fe40000010000 */
        /* <DEDUP_REMOVED lines=62> */
[----:B------:R-:W-:-:S02]  /*8710*/  FMUL.FTZ R176, R199, UR25 ;  /* 0x00000019c7b07c20 */ /* 0x000fc40008410000 */
        /* <DEDUP_REMOVED lines=31> */
[----:B------:R-:W-:-:S05]  /*8910*/  FMUL.FTZ R175, R198, UR25 ;  /* 0x00000019c6af7c20 */ /* 0x000fca0008410000 */
[----:B------:R-:W2:Y:S01]  /*8920*/  MUFU.TANH R213, R213 ;  /* 0x000000d500d57308 */ /* 0x000ea20000002400 */
[----:B---3--:R-:W-:-:S07]  /*8930*/  FMNMX.FTZ R166, R214, R9, !PT ;  /* 0x00000009d6a67209 */ /* 0x008fce0007810000 */
[----:B------:R-:W3:Y:S01]  /*8940*/  MUFU.TANH R196, R196 ;  /* 0x000000c400c47308 */ /* 0x000ee20000002400 */
[----:B----4-:R-:W-:-:S07]  /*8950*/  FMNMX.FTZ R166, R189, R166, !PT ;  /* 0x000000a6bda67209 */ /* 0x010fce0007810000 */
[----:B------:R-:W4:Y:S01]  /*8960*/  MUFU.TANH R193, R193 ;  /* 0x000000c100c17308 */ /* 0x000f220000002400 */
[----:B--2---:R-:W-:Y:S01]  /*8970*/  FMNMX.FTZ R9, R213, R166, !PT ;  /* 0x000000a6d5097209 */ /* 0x004fe20007810000 */
[----:B------:R-:W-:-:S06]  /*8980*/  FMUL.FTZ R166, R179, UR25 ;  /* 0x00000019b3a67c20 */ /* 0x000fcc0008410000 */
[----:B------:R-:W2:Y:S01]  /*8990*/  MUFU.TANH R14, R14 ;  /* 0x0000000e000e7308 */ /* 0x000ea20000002400 */
[----:B---3--:R-:W-:-:S07]  /*89a0*/  FMNMX.FTZ R168, R196, R9, !PT ;  /* 0x00000009c4a87209 */ /* 0x008fce0007810000 */
[----:B------:R-:W3:Y:S01]  /*89b0*/  MUFU.TANH R11, R11 ;  /* 0x0000000b000b7308 */ /* 0x000ee20000002400 */
[----:B----4-:R-:W-:Y:S01]  /*89c0*/  FMNMX.FTZ R9, R193, R168, !PT ;  /* 0x000000a8c1097209 */ /* 0x010fe20007810000 */
[----:B------:R-:W-:-:S04]  /*89d0*/  FMUL.FTZ R168, R183, UR25 ;  /* 0x00000019b7a87c20 */ /* 0x000fc80008410000 */
[----:B------:R-:W4:Y:S02]  /*89e0*/  SHFL.BFLY PT, R172, R9, 0x2, 0x1f ;  /* 0x0c401f0009ac7f89 */ /* 0x000f2400000e0000 */
[----:B------:R-:W5:Y:S01]  /*89f0*/  MUFU.TANH R15, R15 ;  /* 0x0000000f000f7308 */ /* 0x000f620000002400 */
[----:B--2---:R-:W-:-:S07]  /*8a00*/  FMNMX.FTZ R180, R14, R13, !PT ;  /* 0x0000000d0eb47209 */ /* 0x004fce0007810000 */
[----:B------:R-:W2:Y:S01]  /*8a10*/  MUFU.TANH R20, R20 ;  /* 0x0000001400147308 */ /* 0x000ea20000002400 */
[----:B---3--:R-:W-:-:S07]  /*8a20*/  FMNMX.FTZ R180, R11, R180, !PT ;  /* 0x000000b40bb47209 */ /* 0x008fce0007810000 */
[----:B------:R-:W3:Y:S01]  /*8a30*/  MUFU.TANH R21, R21 ;  /* 0x0000001500157308 */ /* 0x000ee20000002400 */
[----:B-----5:R-:W-:Y:S02]  /*8a40*/  FMNMX.FTZ R179, R15, R180, !PT ;  /* 0x000000b40fb37209 */ /* 0x020fe40007810000 */
[----:B----4-:R-:W-:Y:S01]  /*8a50*/  FMNMX.FTZ R177, R9, R172, !PT ;  /* 0x000000ac09b17209 */ /* 0x010fe20007810000 */
[----:B------:R-:W-:-:S04]  /*8a60*/  FMUL.FTZ R172, R191, UR25 ;  /* 0x00000019bfac7c20 */ /* 0x000fc80008410000 */
[----:B------:R-:W4:Y:S01]  /*8a70*/  MUFU.TANH R22, R22 ;  /* 0x0000001600167308 */ /* 0x000f220000002400 */
[----:B------:R-:W5:Y:S07]  /*8a80*/  SHFL.BFLY PT, R178, R177, 0x1, 0x1f ;  /* 0x0c201f00b1b27f89 */ /* 0x000f6e00000e0000 */
[----:B------:R-:W1:Y:S08]  /*8a90*/  MUFU.TANH R152, R152 ;  /* 0x0000009800987308 */ /* 0x000e700000002400 */
[----:B------:R-:W1:Y:S08]  /*8aa0*/  MUFU.TANH R153, R153 ;  /* 0x0000009900997308 */ /* 0x000e700000002400 */
[----:B------:R-:W1:Y:S01]  /*8ab0*/  MUFU.TANH R154, R154 ;  /* 0x0000009a009a7308 */ /* 0x000e620000002400 */
[----:B-----5:R-:W-:-:S05]  /*8ac0*/  FMNMX.FTZ R9, R177, R178, !PT ;  /* 0x000000b2b1097209 */ /* 0x020fca0007810000 */
[C---:B------:R-:W-:Y:S02]  /*8ad0*/  FMUL.FTZ R198, R9.reuse, UR10 ;  /* 0x0000000a09c67c20 */ /* 0x040fe40008410000 */
[----:B------:R-:W5:Y:S01]  /*8ae0*/  MUFU.TANH R155, R155 ;  /* 0x0000009b009b7308 */ /* 0x000f620000002400 */
[----:B------:R-:W-:Y:S01]  /*8af0*/  FADD.FTZ R177, -R9, R204 ;  /* 0x000000cc09b17221 */ /* 0x000fe20000010100 */
[--C-:B------:R-:W-:Y:S01]  /*8b00*/  FFMA.FTZ R180, R8, UR10, -R198.reuse ;  /* 0x0000000a08b47c23 */ /* 0x100fe200080108c6 */
[----:B--2---:R-:W-:Y:S01]  /*8b10*/  FMNMX.FTZ R8, R20, R179, !PT ;  /* 0x000000b314087209 */ /* 0x004fe20007810000 */
[--C-:B------:R-:W-:Y:S01]  /*8b20*/  FFMA.FTZ R182, R157, UR10, -R198.reuse ;  /* 0x0000000a9db67c23 */ /* 0x100fe200080108c6 */
[--C-:B------:R-:W-:Y:S01]  /*8b30*/  FFMA.FTZ R183, R163, UR10, -R198.reuse ;  /* 0x0000000aa3b77c23 */ /* 0x100fe200080108c6 */
[----:B------:R-:W-:Y:S01]  /*8b40*/  FMUL.FTZ R178, R177, UR10 ;  /* 0x0000000ab1b27c20 */ /* 0x000fe20008410000 */
[----:B---3--:R-:W-:Y:S01]  /*8b50*/  FMNMX.FTZ R179, R21, R8, !PT ;  /* 0x0000000815b37209 */ /* 0x008fe20007810000 */
[----:B------:R-:W2:Y:S01]  /*8b60*/  MUFU.TANH R156, R156 ;  /* 0x0000009c009c7308 */ /* 0x000ea20000002400 */
[--C-:B------:R-:W-:Y:S01]  /*8b70*/  FFMA.FTZ R177, R203, UR10, -R198.reuse ;  /* 0x0000000acbb17c23 */ /* 0x100fe200080108c6 */
[--C-:B------:R-:W-:Y:S01]  /*8b80*/  FFMA.FTZ R195, R196, UR10, -R198.reuse ;  /* 0x0000000ac4c37c23 */ /* 0x100fe200080108c6 */
[----:B----4-:R-:W-:Y:S01]  /*8b90*/  FMNMX.FTZ R181, R22, R179, !PT ;  /* 0x000000b316b57209 */ /* 0x010fe20007810000 */
[--C-:B------:R-:W-:Y:S01]  /*8ba0*/  FFMA.FTZ R196, R193, UR10, -R198.reuse ;  /* 0x0000000ac1c47c23 */ /* 0x100fe200080108c6 */
[--C-:B------:R-:W-:Y:S01]  /*8bb0*/  FFMA.FTZ R205, R205, UR10, -R198.reuse ;  /* 0x0000000acdcd7c23 */ /* 0x100fe200080108c6 */
[--C-:B------:R-:W-:Y:S01]  /*8bc0*/  FFMA.FTZ R158, R158, UR10, -R198.reuse ;  /* 0x0000000a9e9e7c23 */ /* 0x100fe200080108c6 */
[----:B-1----:R-:W-:Y:S01]  /*8bd0*/  FMNMX.FTZ R8, R152, R181, !PT ;  /* 0x000000b598087209 */ /* 0x002fe20007810000 */
[----:B------:R-:W1:Y:S01]  /*8be0*/  MUFU.TANH R164, R164 ;  /* 0x000000a400a47308 */ /* 0x000e620000002400 */
        /* <DEDUP_REMOVED lines=18> */
[----:B-1----:R-:W-:Y:S01]  /*8d10*/  FMNMX.FTZ R8, R164, R159, !PT ;  /* 0x0000009fa4087209 */ /* 0x002fe20007810000 */
[----:B------:R-:W-:-:S04]  /*8d20*/  FFMA.FTZ R194, R213, UR10, -R198 ;  /* 0x0000000ad5c27c23 */ /* 0x000fc800080108c6 */
        /* <DEDUP_REMOVED lines=20> */
[----:B------:R2:W-:Y:S08]  /*8e70*/  MUFU.EX2 R159, R181 ;  /* 0x000000b5009f7308 */ /* 0x0005f00000000800 */
[----:B------:R-:W3:Y:S01]  /*8e80*/  MUFU.EX2 R178, R178 ;  /* 0x000000b200b27308 */ /* 0x000ee20000000800 */
[----:B--2---:R-:W-:-:S04]  /*8e90*/  FMNMX.FTZ R181, R175, R8, !PT ;  /* 0x00000008afb57209 */ /* 0x004fc80007810000 */
[----:B-1----:R-:W-:Y:S01]  /*8ea0*/  FMNMX.FTZ R8, R176, R181, !PT ;  /* 0x000000b5b0087209 */ /* 0x002fe20007810000 */
[--C-:B------:R-:W-:Y:S02]  /*8eb0*/  FFMA.FTZ R181, R208, UR10, -R198.reuse ;  /* 0x0000000ad0b57c23 */ /* 0x100fe400080108c6 */
[----:B------:R-:W1:Y:S02]  /*8ec0*/  MUFU.EX2 R177, R177 ;  /* 0x000000b100b17308 */ /* 0x000e640000000800 */
[----:B------:R-:W2:Y:S06]  /*8ed0*/  SHFL.BFLY PT, R187, R8, 0x2, 0x1f ;  /* 0x0c401f0008bb7f89 */ /* 0x000eac00000e0000 */
[----:B------:R-:W4:Y:S01]  /*8ee0*/  MUFU.EX2 R180, R180 ;  /* 0x000000b400b47308 */ /* 0x000f220000000800 */
[-C--:B---3--:R-:W-:Y:S01]  /*8ef0*/  FMUL.FTZ R24, R24, R178.reuse ;  /* 0x000000b218187220 */ /* 0x088fe20000410000 */
[-C--:B------:R-:W-:Y:S01]  /*8f00*/  FMUL.FTZ R25, R25, R178.reuse ;  /* 0x000000b219197220 */ /* 0x080fe20000410000 */
[-C--:B------:R-:W-:Y:S01]  /*8f10*/  FMUL.FTZ R28, R28, R178.reuse ;  /* 0x000000b21c1c7220 */ /* 0x080fe20000410000 */
[-C--:B------:R-:W-:Y:S01]  /*8f20*/  FMUL.FTZ R29, R29, R178.reuse ;  /* 0x000000b21d1d7220 */ /* 0x080fe20000410000 */
[-C--:B------:R-:W-:Y:S01]  /*8f30*/  FMUL.FTZ R32, R32, R178.reuse ;  /* 0x000000b220207220 */ /* 0x080fe20000410000 */
[-C--:B------:R-:W-:Y:S01]  /*8f40*/  FMUL.FTZ R33, R33, R178.reuse ;  /* 0x000000b221217220 */ /* 0x080fe20000410000 */
[-C--:B------:R-:W-:Y:S01]  /*8f50*/  FMUL.FTZ R36, R36, R178.reuse ;  /* 0x000000b224247220 */ /* 0x080fe20000410000 */
[----:B------:R3:W-:Y:S01]  /*8f60*/  MUFU.EX2 R161, R183 ;  /* 0x000000b700a17308 */ /* 0x0007e20000000800 */
[----:B-1----:R-:W-:Y:S01]  /*8f70*/  FFMA.FTZ R5, R178, R5, R177 ;  /* 0x00000005b2057223 */ /* 0x002fe200000100b1 */
[-C--:B------:R-:W-:Y:S01]  /*8f80*/  FMUL.FTZ R37, R37, R178.reuse ;  /* 0x000000b225257220 */ /* 0x080fe20000410000 */
[-C--:B------:R-:W-:Y:S01]  /*8f90*/  FMUL.FTZ R40, R40, R178.reuse ;  /* 0x000000b228287220 */ /* 0x080fe20000410000 */
[-C--:B------:R-:W-:Y:S01]  /*8fa0*/  FMUL.FTZ R41, R41, R178.reuse ;  /* 0x000000b229297220 */ /* 0x080fe20000410000 */
[-C--:B------:R-:W-:Y:S01]  /*8fb0*/  FMUL.FTZ R44, R44, R178.reuse ;  /* 0x000000b22c2c7220 */ /* 0x080fe20000410000 */
[-C--:B------:R-:W-:Y:S01]  /*8fc0*/  FMUL.FTZ R45, R45, R178.reuse ;  /* 0x000000b22d2d7220 */ /* 0x080fe20000410000 */
[----:B------:R-:W-:Y:S01]  /*8fd0*/  FMUL.FTZ R48, R48, R178 ;  /* 0x000000b230307220 */ /* 0x000fe20000410000 */
[----:B------:R-:W-:Y:S01]  /*8fe0*/  MUFU.EX2 R179, R205 ;  /* 0x000000cd00b37308 */ /* 0x000fe20000000800 */
[----:B---3--:R-:W-:Y:S01]  /*8ff0*/  FFMA.FTZ R183, R210, UR10, -R198 ;  /* 0x0000000ad2b77c23 */ /* 0x008fe200080108c6 */
[----:B--2---:R-:W-:Y:S01]  /*9000*/  FMNMX.FTZ R191, R8, R187, !PT ;  /* 0x000000bb08bf7209 */ /* 0x004fe20007810000 */
[----:B------:R-:W-:-:S02]  /*9010*/  IMAD.U32 R210, RZ, RZ, UR26 ;  /* 0x0000001affd27e24 */ /* 0x000fc4000f8e00ff */
[----:B------:R-:W-:Y:S01]  /*9020*/  FFMA.FTZ R187, R209, UR10, -R198 ;  /* 0x0000000ad1bb7c23 */ /* 0x000fe200080108c6 */
[-C--:B------:R-:W-:Y:S01]  /*9030*/  FMUL.FTZ R49, R49, R178.reuse ;  /* 0x000000b231317220 */ /* 0x080fe20000410000 */
[-C--:B------:R-:W-:Y:S01]  /*9040*/  FMUL.FTZ R52, R52, R178.reuse ;  /* 0x000000b234347220 */ /* 0x080fe20000410000 */
[----:B------:R-:W1:Y:S01]  /*9050*/  SHFL.BFLY PT, R8, R191, 0x1, 0x1f ;  /* 0x0c201f00bf087f89 */ /* 0x000e6200000e0000 */
        /* <DEDUP_REMOVED lines=23> */
[----:B-1----:R-:W-:Y:S01]  /*91d0*/  FMNMX.FTZ R8, R191, R8, !PT ;  /* 0x00000008bf087209 */ /* 0x002fe20007810000 */
[----:B------:R-:W-:Y:S01]  /*91e0*/  MUFU.EX2 R160, R160 ;  /* 0x000000a000a07308 */ /* 0x000fe20000000800 */
[-C--:B------:R-:W-:Y:S01]  /*91f0*/  FMUL.FTZ R93, R93, R178.reuse ;  /* 0x000000b25d5d7220 */ /* 0x080fe20000410000 */
[-C--:B------:R-:W-:Y:S01]  /*9200*/  FMUL.FTZ R96, R96, R178.reuse ;  /* 0x000000b260607220 */ /* 0x080fe20000410000 */
[-C--:B------:R-:W-:Y:S01]  /*9210*/  FMUL.FTZ R97, R97, R178.reuse ;  /* 0x000000b261617220 */ /* 0x080fe20000410000 */
[C---:B------:R-:W-:Y:S01]  /*9220*/  FADD.FTZ R13, -R8.reuse, R13 ;  /* 0x0000000d080d7221 */ /* 0x040fe20000010100 */
[----:B------:R-:W-:Y:S01]  /*9230*/  FMUL.FTZ R197, R8, UR10 ;  /* 0x0000000a08c57c20 */ /* 0x000fe20008410000 */
[-C--:B------:R-:W-:Y:S01]  /*9240*/  FMUL.FTZ R100, R100, R178.reuse ;  /* 0x000000b264647220 */ /* 0x080fe20000410000 */
[----:B------:R-:W-:Y:S01]  /*9250*/  FMUL.FTZ R101, R101, R178 ;  /* 0x000000b265657220 */ /* 0x000fe20000410000 */
[----:B------:R-:W-:Y:S01]  /*9260*/  FMUL.FTZ R13, R13, UR10 ;  /* 0x0000000a0d0d7c20 */ /* 0x000fe20008410000 */
[--C-:B------:R-:W-:Y:S01]  /*9270*/  FFMA.FTZ R14, R14, UR10, -R197.reuse ;  /* 0x0000000a0e0e7c23 */ /* 0x100fe200080108c5 */
[--C-:B------:R-:W-:Y:S01]  /*9280*/  FFMA.FTZ R193, R11, UR10, -R197.reuse ;  /* 0x0000000a0bc17c23 */ /* 0x100fe200080108c5 */
[--C-:B------:R-:W-:Y:S01]  /*9290*/  FFMA.FTZ R15, R15, UR10, -R197.reuse ;  /* 0x0000000a0f0f7c23 */ /* 0x100fe200080108c5 */
[--C-:B------:R-:W-:Y:S01]  /*92a0*/  FFMA.FTZ R20, R20, UR10, -R197.reuse ;  /* 0x0000000a14147c23 */ /* 0x100fe200080108c5 */
[----:B------:R1:W-:Y:S01]  /*92b0*/  MUFU.EX2 R191, R195 ;  /* 0x000000c300bf7308 */ /* 0x0003e20000000800 */
[--C-:B------:R-:W-:Y:S01]  /*92c0*/  FFMA.FTZ R21, R21, UR10, -R197.reuse ;  /* 0x0000000a15157c23 */ /* 0x100fe200080108c5 */
[--C-:B------:R-:W-:Y:S01]  /*92d0*/  FFMA.FTZ R22, R22, UR10, -R197.reuse ;  /* 0x0000000a16167c23 */ /* 0x100fe200080108c5 */
[----:B------:R-:W-:Y:S01]  /*92e0*/  IADD3 R11, -R23, 0xb, RZ ;  /* 0x0000000b170b7810 */ /* 0x000fe20007ffe1ff */
[--C-:B------:R-:W-:Y:S01]  /*92f0*/  FFMA.FTZ R198, R153, UR10, -R197.reuse ;  /* 0x0000000a99c67c23 */ /* 0x100fe200080108c5 */
[--C-:B------:R-:W-:Y:S01]  /*9300*/  FFMA.FTZ R199, R154, UR10, -R197.reuse ;  /* 0x0000000a9ac77c23 */ /* 0x100fe200080108c5 */
[--C-:B------:R-:W-:Y:S01]  /*9310*/  FFMA.FTZ R204, R155, UR10, -R197.reuse ;  /* 0x0000000a9bcc7c23 */ /* 0x100fe200080108c5 */
[--C-:B------:R-:W-:Y:S01]  /*9320*/  FFMA.FTZ R203, R156, UR10, -R197.reuse ;  /* 0x0000000a9ccb7c23 */ /* 0x100fe200080108c5 */
[----:B------:R-:W-:Y:S01]  /*9330*/  MUFU.EX2 R13, R13 ;  /* 0x0000000d000d7308 */ /* 0x000fe20000000800 */
[----:B-1----:R-:W-:Y:S01]  /*9340*/  FFMA.FTZ R195, R152, UR10, -R197 ;  /* 0x0000000a98c37c23 */ /* 0x002fe200080108c5 */
[----:B------:R-:W-:-:S02]  /*9350*/  @!P2 VIADD R152, R210, 0x22840 ;  /* 0x00022840d298a836 */ /* 0x000fc40000000000 */
[--C-:B------:R-:W-:Y:S01]  /*9360*/  FFMA.FTZ R165, R165, UR10, -R197.reuse ;  /* 0x0000000aa5a57c23 */ /* 0x100fe200080108c5 */
[--C-:B------:R-:W-:Y:S01]  /*9370*/  FFMA.FTZ R208, R166, UR10, -R197.reuse ;  /* 0x0000000aa6d07c23 */ /* 0x100fe200080108c5 */
[--C-:B------:R-:W-:Y:S01]  /*9380*/  FFMA.FTZ R167, R167, UR10, -R197.reuse ;  /* 0x0000000aa7a77c23 */ /* 0x100fe200080108c5 */
[--C-:B------:R-:W-:Y:S01]  /*9390*/  FFMA.FTZ R212, R168, UR10, -R197.reuse ;  /* 0x0000000aa8d47c23 */ /* 0x100fe200080108c5 */
[----:B------:R-:W-:Y:S01]  /*93a0*/  @!P2 PRMT R152, RZ, 0x654, R152 ;  /* 0x00000654ff98a816 */ /* 0x000fe20000000098 */
[----:B------:R-:W1:Y:S01]  /*93b0*/  MUFU.EX2 R14, R14 ;  /* 0x0000000e000e7308 */ /* 0x000e620000000800 */
[----:B------:R2:W-:Y:S06]  /*93c0*/  BAR.ARV R11, 0x100 ;  /* 0x0004000b0000751d */ /* 0x0005ec0000002000 */
[----:B------:R4:W-:Y:S01]  /*93d0*/  @!P2 SYNCS.ARRIVE.TRANS64.RED.A1T0 RZ, [R152+URZ], RZ ;  /* 0x000000ff98ffa9a7 */ /* 0x0009e2000810043f */
[----:B------:R-:W3:Y:S01]  /*93e0*/  MUFU.EX2 R193, R193 ;  /* 0x000000c100c17308 */ /* 0x000ee20000000800 */
[--C-:B------:R-:W-:Y:S01]  /*93f0*/  FFMA.FTZ R169, R169, UR10, -R197.reuse ;  /* 0x0000000aa9a97c23 */ /* 0x100fe200080108c5 */
[--C-:B------:R-:W-:Y:S01]  /*9400*/  FFMA.FTZ R214, R170, UR10, -R197.reuse ;  /* 0x0000000aaad67c23 */ /* 0x100fe200080108c5 */
[--C-:B------:R-:W-:Y:S01]  /*9410*/  FFMA.FTZ R171, R171, UR10, -R197.reuse ;  /* 0x0000000aabab7c23 */ /* 0x100fe200080108c5 */
[--C-:B------:R-:W-:Y:S01]  /*9420*/  FFMA.FTZ R216, R172, UR10, -R197.reuse ;  /* 0x0000000aacd87c23 */ /* 0x100fe200080108c5 */
[--C-:B------:R-:W-:Y:S01]  /*9430*/  FFMA.FTZ R173, R173, UR10, -R197.reuse ;  /* 0x0000000aadad7c23 */ /* 0x100fe200080108c5 */
[----:B------:R-:W-:Y:S01]  /*9440*/  FFMA.FTZ R174, R174, UR10, -R197 ;  /* 0x0000000aaeae7c23 */ /* 0x000fe200080108c5 */
[----:B----4-:R-:W-:Y:S01]  /*9450*/  FADD.FTZ R152, R180, R5 ;  /* 0x00000005b4987221 */ /* 0x010fe20000010000 */
[----:B------:R-:W4:Y:S01]  /*9460*/  MUFU.EX2 R15, R15 ;  /* 0x0000000f000f7308 */ /* 0x000f220000000800 */
[----:B-1----:R-:W-:Y:S01]  /*9470*/  FFMA.FTZ R4, R13, R4, R14 ;  /* 0x000000040d047223 */ /* 0x002fe2000001000e */
[----:B------:R-:W-:Y:S01]  /*9480*/  FFMA.FTZ R175, R175, UR10, -R197 ;  /* 0x0000000aafaf7c23 */ /* 0x000fe200080108c5 */
[----:B------:R-:W-:Y:S01]  /*9490*/  FADD.FTZ R5, R179, R152 ;  /* 0x00000098b3057221 */ /* 0x000fe20000010000 */
[-C--:B------:R-:W-:Y:S01]  /*94a0*/  FMUL.FTZ R104, R104, R178.reuse ;  /* 0x000000b268687220 */ /* 0x080fe20000410000 */
[-C--:B------:R-:W-:Y:S01]  /*94b0*/  FMUL.FTZ R105, R105, R178.reuse ;  /* 0x000000b269697220 */ /* 0x080fe20000410000 */
[-C--:B------:R-:W-:Y:S01]  /*94c0*/  FMUL.FTZ R108, R108, R178.reuse ;  /* 0x000000b26c6c7220 */ /* 0x080fe20000410000 */
[----:B------:R-:W-:Y:S01]  /*94d0*/  FADD.FTZ R152, R182, R5 ;  /* 0x00000005b6987221 */ /* 0x000fe20000010000 */
[----:B------:R-:W1:Y:S01]  /*94e0*/  MUFU.EX2 R20, R20 ;  /* 0x0000001400147308 */ /* 0x000e620000000800 */
[----:B---3--:R-:W-:Y:S01]  /*94f0*/  FADD.FTZ R4, R193, R4 ;  /* 0x00000004c1047221 */ /* 0x008fe20000010000 */
[-C--:B------:R-:W-:Y:S01]  /*9500*/  FMUL.FTZ R109, R109, R178.reuse ;  /* 0x000000b26d6d7220 */ /* 0x080fe20000410000 */
[----:B------:R-:W-:Y:S01]  /*9510*/  FADD.FTZ R5, R157, R152 ;  /* 0x000000989d057221 */ /* 0x000fe20000010000 */
[-C--:B------:R-:W-:Y:S01]  /*9520*/  FMUL.FTZ R112, R112, R178.reuse ;  /* 0x000000b270707220 */ /* 0x080fe20000410000 */
[-C--:B------:R-:W-:Y:S01]  /*9530*/  FMUL.FTZ R113, R113, R178.reuse ;  /* 0x000000b271717220 */ /* 0x080fe20000410000 */
[-C--:B------:R-:W-:Y:S01]  /*9540*/  FMUL.FTZ R116, R116, R178.reuse ;  /* 0x000000b274747220 */ /* 0x080fe20000410000 */
[----:B------:R-:W-:Y:S01]  /*9550*/  FADD.FTZ R152, R158, R5 ;  /* 0x000000059e987221 */ /* 0x000fe20000010000 */
[----:B------:R-:W3:Y:S01]  /*9560*/  MUFU.EX2 R21, R21 ;  /* 0x0000001500157308 */ /* 0x000ee20000000800 */
[----:B----4-:R-:W-:Y:S01]  /*9570*/  FADD.FTZ R153, R15, R4 ;  /* 0x000000040f997221 */ /* 0x010fe20000010000 */
[-C--:B------:R-:W-:Y:S01]  /*9580*/  FMUL.FTZ R117, R117, R178.reuse ;  /* 0x000000b275757220 */ /* 0x080fe20000410000 */
[----:B------:R-:W-:Y:S01]  /*9590*/  FADD.FTZ R5, R159, R152 ;  /* 0x000000989f057221 */ /* 0x000fe20000010000 */
[-C--:B------:R-:W-:Y:S01]  /*95a0*/  FMUL.FTZ R120, R120, R178.reuse ;  /* 0x000000b278787220 */ /* 0x080fe20000410000 */
[-C--:B------:R-:W-:Y:S01]  /*95b0*/  FMUL.FTZ R121, R121, R178.reuse ;  /* 0x000000b279797220 */ /* 0x080fe20000410000 */
[-C--:B------:R-:W-:Y:S01]  /*95c0*/  FMUL.FTZ R124, R124, R178.reuse ;  /* 0x000000b27c7c7220 */ /* 0x080fe20000410000 */
[----:B------:R-:W-:Y:S01]  /*95d0*/  FADD.FTZ R152, R160, R5 ;  /* 0x00000005a0987221 */ /* 0x000fe20000010000 */
[----:B------:R-:W4:Y:S01]  /*95e0*/  MUFU.EX2 R22, R22 ;  /* 0x0000001600167308 */ /* 0x000f220000000800 */
[----:B-1----:R-:W-:Y:S01]  /*95f0*/  FADD.FTZ R4, R20, R153 ;  /* 0x0000009914047221 */ /* 0x002fe20000010000 */
[-C--:B------:R-:W-:Y:S01]  /*9600*/  FMUL.FTZ R125, R125, R178.reuse ;  /* 0x000000b27d7d7220 */ /* 0x080fe20000410000 */
[----:B------:R-:W-:Y:S01]  /*9610*/  FADD.FTZ R5, R161, R152 ;  /* 0x00000098a1057221 */ /* 0x000fe20000010000 */
        /* <DEDUP_REMOVED lines=15> */
[----:B------:R-:W-:Y:S01]  /*9710*/  FMUL.FTZ R149, R149, R178 ;  /* 0x000000b295957220 */ /* 0x000fe20000410000 */
        /* <DEDUP_REMOVED lines=37> */
[----:B----4-:R-:W-:Y:S01]  /*9970*/  FFMA.FTZ R206, R164, UR10, -R197 ;  /* 0x0000000aa4ce7c23 */ /* 0x010fe200080108c5 */
[----:B---3--:R-:W-:Y:S01]  /*9980*/  FADD.FTZ R4, R204, R153 ;  /* 0x00000099cc047221 */ /* 0x008fe20000010000 */
[----:B------:R-:W-:Y:S01]  /*9990*/  FFMA.FTZ R197, R176, UR10, -R197 ;  /* 0x0000000ab0c57c23 */ /* 0x000fe200080108c5 */
        /* <DEDUP_REMOVED lines=47> */
[----:B------:R-:W-:Y:S01]  /*9c90*/  FMUL.FTZ R151, R151, R13 ;  /* 0x0000000d97977220 */ /* 0x000fe20000410000 */
[----:B------:R-:W-:-:S02]  /*9ca0*/  F2FP.BF16.F32.PACK_AB R156, R158, R157 ;  /* 0x0000009d9e9c723e */ /* 0x000fc400000010ff */
[----:B------:R-:W-:Y:S02]  /*9cb0*/  F2FP.BF16.F32.PACK_AB R158, R160, R159 ;  /* 0x0000009fa09e723e */ /* 0x000fe400000010ff */
[----:B------:R-:W3:Y:S01]  /*9cc0*/  MUFU.EX2 R183, R183 ;  /* 0x000000b700b77308 */ /* 0x000ee20000000800 */
[----:B----4-:R-:W-:Y:S01]  /*9cd0*/  FADD.FTZ R152, R186, R5 ;  /* 0x00000005ba987221 */ /* 0x010fe20000010000 */
[----:B------:R-:W-:Y:S02]  /*9ce0*/  F2FP.BF16.F32.PACK_AB R160, R162, R161 ;  /* 0x000000a1a2a0723e */ /* 0x000fe400000010ff */
[----:B------:R-:W-:Y:S02]  /*9cf0*/  F2FP.BF16.F32.PACK_AB R162, R184, R163 ;  /* 0x000000a3b8a2723e */ /* 0x000fe400000010ff */
[----:B------:R-:W-:Y:S02]  /*9d00*/  F2FP.BF16.F32.PACK_AB R154, R182, R179 ;  /* 0x000000b3b69a723e */ /* 0x000fe400000010ff */
[----:B------:R-:W4:Y:S01]  /*9d10*/  MUFU.EX2 R167, R167 ;  /* 0x000000a700a77308 */ /* 0x000f220000000800 */
[----:B-1----:R-:W-:Y:S01]  /*9d20*/  FADD.FTZ R4, R208, R153 ;  /* 0x00000099d0047221 */ /* 0x002fe20000010000 */
[----:B------:R-:W-:-:S02]  /*9d30*/  F2FP.BF16.F32.PACK_AB R155, R20, R15 ;  /* 0x0000000f149b723e */ /* 0x000fc400000010ff */
[----:B------:R-:W-:Y:S02]  /*9d40*/  F2FP.BF16.F32.PACK_AB R157, R22, R21 ;  /* 0x00000015169d723e */ /* 0x000fe400000010ff */
[----:B------:R-:W-:Y:S02]  /*9d50*/  F2FP.BF16.F32.PACK_AB R159, R198, R195 ;  /* 0x000000c3c69f723e */ /* 0x000fe400000010ff */
[----:B------:R-:W1:Y:S01]  /*9d60*/  MUFU.EX2 R188, R188 ;  /* 0x000000bc00bc7308 */ /* 0x000e620000000800 */
[----:B---3--:R-:W-:Y:S01]  /*9d70*/  FADD.FTZ R5, R183, R152 ;  /* 0x00000098b7057221 */ /* 0x008fe20000010000 */
[----:B------:R-:W-:Y:S02]  /*9d80*/  F2FP.BF16.F32.PACK_AB R161, R204, R199 ;  /* 0x000000c7cca1723e */ /* 0x000fe400000010ff */
[----:B------:R-:W-:Y:S02]  /*9d90*/  F2FP.BF16.F32.PACK_AB R163, R206, R203 ;  /* 0x000000cbcea3723e */ /* 0x000fe400000010ff */
[----:B------:R-:W-:-:S02]  /*9da0*/  F2FP.BF16.F32.PACK_AB R165, R208, R165 ;  /* 0x000000a5d0a5723e */ /* 0x000fc400000010ff */
        /* <DEDUP_REMOVED lines=18> */
[----:B-1----:R-:W-:Y:S01]  /*9ed0*/  FADD.FTZ R5, R187, R152 ;  /* 0x00000098bb057221 */ /* 0x002fe20000010000 */
[----:B------:R-:W-:-:S06]  /*9ee0*/  F2FP.BF16.F32.PACK_AB R152, R180, R177 ;  /* 0x000000b1b498723e */ /* 0x000fcc00000010ff */
[----:B------:R-:W1:Y:S01]  /*9ef0*/  MUFU.EX2 R216, R216 ;  /* 0x000000d800d87308 */ /* 0x000e620000000800 */
[----:B---3--:R-:W-:-:S07]  /*9f00*/  FADD.FTZ R153, R171, R4 ;  /* 0x00000004ab997221 */ /* 0x008fce0000010000 */
[----:B------:R-:W3:Y:S01]  /*9f10*/  MUFU.EX2 R189, R189 ;  /* 0x000000bd00bd7308 */ /* 0x000ee20000000800 */
[C---:B----4-:R-:W-:Y:S01]  /*9f20*/  FADD.FTZ R164, R192.reuse, R5 ;  /* 0x00000005c0a47221 */ /* 0x050fe20000010000 */
[----:B------:R-:W-:-:S06]  /*9f30*/  F2FP.BF16.F32.PACK_AB R170, R192, R187 ;  /* 0x000000bbc0aa723e */ /* 0x000fcc00000010ff */
[----:B------:R-:W4:Y:S01]  /*9f40*/  MUFU.EX2 R173, R173 ;  /* 0x000000ad00ad7308 */ /* 0x000f220000000800 */
[C---:B-1----:R-:W-:Y:S01]  /*9f50*/  FADD.FTZ R4, R216.reuse, R153 ;  /* 0x00000099d8047221 */ /* 0x042fe20000010000 */
[----:B------:R-:W-:Y:S02]  /*9f60*/  F2FP.BF16.F32.PACK_AB R153, R193, R14 ;  /* 0x0000000ec199723e */ /* 0x000fe400000010ff */
[----:B------:R-:W-:-:S04]  /*9f70*/  F2FP.BF16.F32.PACK_AB R171, R216, R171 ;  /* 0x000000abd8ab723e */ /* 0x000fc800000010ff */
[----:B------:R-:W1:Y:S01]  /*9f80*/  MUFU.EX2 R194, R194 ;  /* 0x000000c200c27308 */ /* 0x000e620000000800 */
[----:B---3--:R-:W-:Y:S01]  /*9f90*/  FADD.FTZ R5, R189, R164 ;  /* 0x000000a4bd057221 */ /* 0x008fe20000010000 */
[----:B------:R-:W-:-:S06]  /*9fa0*/  F2FP.BF16.F32.PACK_AB R164, R186, R181 ;  /* 0x000000b5baa4723e */ /* 0x000fcc00000010ff */
[----:B------:R-:W3:Y:S01]  /*9fb0*/  MUFU.EX2 R176, R174 ;  /* 0x000000ae00b07308 */ /* 0x000ee20000000800 */
[----:B----4-:R-:W-:-:S07]  /*9fc0*/  FADD.FTZ R13, R173, R4 ;  /* 0x00000004ad0d7221 */ /* 0x010fce0000010000 */
[----:B------:R-:W4:Y:S01]  /*9fd0*/  MUFU.EX2 R175, R175 ;  /* 0x000000af00af7308 */ /* 0x000f220000000800 */
[C---:B-1----:R-:W-:Y:S01]  /*9fe0*/  FADD.FTZ R168, R194.reuse, R5 ;  /* 0x00000005c2a87221 */ /* 0x042fe20000010000 */
[----:B------:R-:W-:-:S03]  /*9ff0*/  F2FP.BF16.F32.PACK_AB R172, R194, R189 ;  /* 0x000000bdc2ac723e */ /* 0x000fc600000010ff */
[----:B------:R-:W-:Y:S01]  /*a000*/  FADD.FTZ R5, R191, R168 ;  /* 0x000000a8bf057221 */ /* 0x000fe20000010000 */
[----:B------:R-:W-:Y:S02]  /*a010*/  F2FP.BF16.F32.PACK_AB R168, R190, R185 ;  /* 0x000000b9bea8723e */ /* 0x000fe400000010ff */
[----:B------:R-:W1:Y:S01]  /*a020*/  MUFU.EX2 R196, R196 ;  /* 0x000000c400c47308 */ /* 0x000e620000000800 */
[C---:B---3--:R-:W-:Y:S01]  /*a030*/  FADD.FTZ R4, R176.reuse, R13 ;  /* 0x0000000db0047221 */ /* 0x048fe20000010000 */
[----:B------:R-:W-:-:S06]  /*a040*/  F2FP.BF16.F32.PACK_AB R173, R176, R173 ;  /* 0x000000adb0ad723e */ /* 0x000fcc00000010ff */
[----:B------:R-:W3:Y:S01]  /*a050*/  MUFU.EX2 R178, R197 ;  /* 0x000000c500b27308 */ /* 0x000ee20000000800 */
[----:B----4-:R-:W-:Y:S01]  /*a060*/  FADD.FTZ R13, R175, R4 ;  /* 0x00000004af0d7221 */ /* 0x010fe20000010000 */
[C---:B-1----:R-:W-:Y:S01]  /*a070*/  FADD.FTZ R5, R196.reuse, R5 ;  /* 0x00000005c4057221 */ /* 0x042fe20000010000 */
[----:B------:R-:W-:Y:S02]  /*a080*/  F2FP.BF16.F32.PACK_AB R174, R196, R191 ;  /* 0x000000bfc4ae723e */ /* 0x000fe400000010ff */
[C---:B---3--:R-:W-:Y:S01]  /*a090*/  FADD.FTZ R4, R178.reuse, R13 ;  /* 0x0000000db2047221 */ /* 0x048fe20000010000 */
[----:B------:R-:W-:Y:S01]  /*a0a0*/  F2FP.BF16.F32.PACK_AB R175, R178, R175 ;  /* 0x000000afb2af723e */ /* 0x000fe200000010ff */
[----:B--2---:R-:W-:Y:S06]  /*a0b0*/  @!P0 BRA `(.L_x_8572) ;  /* 0x0000000000048947 */ /* 0x004fec0003800000 */
[----:B------:R-:W-:Y:S01]  /*a0c0*/  BPT.TRAP 0x1 ;  /* 0x000000040000795c */ /* 0x000fe20000300000 */
.L_x_8572:
[----:B------:R1:W2:Y:S01]  /*a0d0*/  SYNCS.PHASECHK.TRANS64.TRYWAIT P2, [UR26+0x22850], R7 ;  /* 0x02285007ff0075a7 */ /* 0x0002a2000804015a */
[----:B------:R-:W-:Y:S05]  /*a0e0*/  @!P0 BRA `(.L_x_8573) ;  /* 0x0000000000048947 */ /* 0x000fea0003800000 */
[----:B------:R-:W-:Y:S01]  /*a0f0*/  BPT.TRAP 0x1 ;  /* 0x000000040000795c */ /* 0x000fe20000300000 */
.L_x_8573:
[----:B--2---:R-:W-:Y:S05]  /*a100*/  @P2 BRA `(.L_x_8574) ;  /* 0x0000000000082947 */ /* 0x004fea0003800000 */
[----:B------:R-:W2:Y:S02]  /*a110*/  SYNCS.PHASECHK.TRANS64.TRYWAIT P2, [UR26+0x22850], R7 ;  /* 0x02285007ff0075a7 */ /* 0x000ea4000804015a */
[----:B--2---:R-:W-:Y:S05]  /*a120*/  @!P2 BRA `(.L_x_8575) ;  /* 0x0000008c00c4a947 */ /* 0x004fea0003800000 */
.L_x_8574:
[----:B-12---:R-:W-:Y:S01]  /*a130*/  VIADD R7, R23, 0x8 ;  /* 0x0000000817077836 */ /* 0x006fe20000000000 */
[----:B------:R-:W-:Y:S01]  /*a140*/  UIMAD UR11, UR39, 0xc00, UR21 ;  /* 0x00000c00270b78a4 */ /* 0x000fe2000f8e0215 */
[----:B------:R-:W1:Y:S01]  /*a150*/  S2R R13, SR_TID.X ;  /* 0x00000000000d7919 */ /* 0x000e620000002100 */
[----:B------:R-:W-:Y:S01]  /*a160*/  UMOV UR7, 0x40000040 ;  /* 0x4000004000077882 */ /* 0x000fe20000000000 */
[----:B------:R-:W-:Y:S01]  /*a170*/  IMAD.MOV.U32 R204, RZ, RZ, R9 ;  /* 0x000000ffffcc7224 */ /* 0x000fe200078e0009 */
[----:B------:R2:W-:Y:S06]  /*a180*/  BAR.SYNC.DEFER_BLOCKING R7, 0x100 ;  /* 0x000400070000751d */ /* 0x0005ec0000010000 */
[----:B------:R-:W-:Y:S01]  /*a190*/  UMOV UR6, UR11 ;  /* 0x0000000b00067c82 */ /* 0x000fe20008000000 */
[----:B------:R-:W-:Y:S01]  /*a1a0*/  WARPGROUP.ARRIVE ;  /* 0x00000000000079c5 */ /* 0x000fe20000000000 */
[----:B-1----:R-:W-:Y:S01]  /*a1b0*/  LOP3.LUT P2, RZ, R13, 0x7f, RZ, 0xc0, !PT ;  /* 0x0000007f0dff7812 */ /* 0x002fe2000784c0ff */
[----:B------:R-:W-:-:S04]  /*a1c0*/  IMAD.MOV.U32 R13, RZ, RZ, R8 ;  /* 0x000000ffff0d7224 */ /* 0x000fc800078e0008 */
[----:B------:R-:W-:Y:S01]  /*a1d0*/  HGMMA.64x256x16.F32.BF16 R24, R152, gdesc[UR4].tnspB, R24, gsb0 ;  /* 0x43e0000498187df0 */ /* 0x000fe20008001818 */
[----:B------:R-:W-:Y:S01]  /*a1e0*/  UIADD3 UR6, UR11, 0x80, URZ ;  /* 0x000000800b067890 */ /* 0x000fe2000fffe03f */
[----:B------:R-:W-:-:S06]  /*a1f0*/  UMOV UR7, 0x40000040 ;  /* 0x4000004000077882 */ /* 0x000fcc0000000000 */
[----:B------:R-:W-:-:S05]  /*a200*/  @!P2 VIADD R210, R210, 0x22860 ;  /* 0x00022860d2d2a836 */ /* 0x000fca0000000000 */
        /* <DEDUP_REMOVED lines=31> */
[----:B--2---:R-:W-:-:S07]  /*a400*/  IMAD.MOV.U32 R7, RZ, RZ, R12 ;  /* 0x000000ffff077224 */ /* 0x004fce00078e000c */
.L_x_8567:
[----:B------:R-:W-:-:S13]  /*a410*/  ISETP.GE.AND P1, PT, R7, UR40, PT ;  /* 0x0000002807007c0c */ /* 0x000fda000bf26270 */
[----:B------:R-:W-:Y:S05]  /*a420*/  @!P1 BRA `(.L_x_8577) ;  /* 0x0000003400589947 */ /* 0x000fea0003800000 */
[----:B------:R-:W-:Y:S01]  /*a430*/  IMAD.MOV.U32 R15, RZ, RZ, R8 ;  /* 0x000000ffff0f7224 */ /* 0x000fe200078e0008 */
[----:B------:R-:W-:Y:S01]  /*a440*/  ULDC UR23, c[0x0][0x9e4] ;  /* 0x0002790000177ab9 */ /* 0x000fe20000000800 */
[----:B------:R-:W-:Y:S01]  /*a450*/  IMAD.MOV.U32 R14, RZ, RZ, R9 ;  /* 0x000000ffff0e7224 */ /* 0x000fe200078e0009 */
[----:B------:R-:W-:Y:S01]  /*a460*/  ULDC UR26, c[0x0][0x988] ;  /* 0x00026200001a7ab9 */ /* 0x000fe20000000800 */
[----:B------:R-:W-:Y:S01]  /*a470*/  IMAD.IADD R13, R0, 0x1, R6 ;  /* 0x00000001000d7824 */ /* 0x000fe200078e0206 */
[----:B------:R-:W-:Y:S01]  /*a480*/  ULDC UR24, c[0x0][0x9d8] ;  /* 0x0002760000187ab9 */ /* 0x000fe20000000800 */
[----:B------:R-:W-:-:S05]  /*a490*/  ULDC UR25, c[0x0][0x9e0] ;  /* 0x0002780000197ab9 */ /* 0x000fca0000000800 */
.L_x_8594:
[----:B------:R-:W-:-:S04]  /*a4a0*/  UIADD3 UR39, UR39, 0x1, URZ ;  /* 0x0000000127277890 */ /* 0x000fc8000fffe03f */
[----:B------:R-:W-:-:S04]  /*a4b0*/  UISETP.NE.AND UP0, UPT, UR39, 0x2, UPT ;  /* 0x000000022700788c */ /* 0x000fc8000bf05270 */
[----:B------:R-:W-:Y:S02]  /*a4c0*/  USEL UR6, URZ, 0x1, UP0 ;  /* 0x000000013f067887 */ /* 0x000fe40008000000 */
[----:B------:R-:W-:Y:S02]  /*a4d0*/  USEL UR39, UR39, URZ, UP0 ;  /* 0x0000003f27277287 */ /* 0x000fe40008000000 */
[----:B------:R-:W-:Y:S01]  /*a4e0*/  ULOP3.LUT UR38, UR38, UR6, URZ, 0x3c, !UPT ;  /* 0x0000000626267292 */ /* 0x000fe2000f8e3c3f */
[----:B------:R-:W-:Y:S11]  /*a4f0*/  @!P0 BRA `(.L_x_8578) ;  /* 0x0000000000048947 */ /* 0x000ff60003800000 */
[----:B------:R-:W-:Y:S01]  /*a500*/  BPT.TRAP 0x1 ;  /* 0x000000040000795c */ /* 0x000fe20000300000 */
.L_x_8578:
[----:B------:R-:W-:Y:S01]  /*a510*/  ULEA UR27, UR39, UR46, 0x3 ;  /* 0x0000002e271b7291 */ /* 0x000fe2000f8e183f */
[----:B------:R-:W-:-:S05]  /*a520*/  IMAD.U32 R12, RZ, RZ, UR38 ;  /* 0x00000026ff0c7e24 */ /* 0x000fca000f8e00ff */
[----:B------:R-:W-:-:S04]  /*a530*/  SHF.L.U32 R12, R12, 0x1f, RZ ;  /* 0x0000001f0c0c7819 */ /* 0x000fc800000006ff */
[----:B------:R1:W2:Y:S01]  /*a540*/  SYNCS.PHASECHK.TRANS64.TRYWAIT P1, [UR27+0x22830], R12 ;  /* 0x0228300cff0075a7 */ /* 0x0002a2000802015b */
[----:B------:R-:W-:Y:S05]  /*a550*/  @!P0 BRA `(.L_x_8579) ;  /* 0x0000000000048947 */ /* 0x000fea0003800000 */
[----:B------:R-:W-:Y:S01]  /*a560*/  BPT.TRAP 0x1 ;  /* 0x000000040000795c */ /* 0x000fe20000300000 */
.L_x_8579:
[----:B--2---:R-:W-:Y:S05]  /*a570*/  @P1 BRA `(.L_x_8580) ;  /* 0x0000000000081947 */ /* 0x004fea0003800000 */
[----:B------:R-:W2:Y:S02]  /*a580*/  SYNCS.PHASECHK.TRANS64.TRYWAIT P1, [UR27+0x22830], R12 ;  /* 0x0228300cff0075a7 */ /* 0x000ea4000802015b */
[----:B--2---:R-:W-:Y:S05]  /*a590*/  @!P1 BRA `(.L_x_8581) ;  /* 0x0000008800bc9947 */ /* 0x004fea0003800000 */
.L_x_8580:
        /* <DEDUP_REMOVED lines=11> */
[----:B---3--:R-:W-:Y:S02]  /*a650*/  LOP3.LUT P1, RZ, R11, 0x7f, RZ, 0xc0, !PT ;  /* 0x0000007f0bff7812 */ /* 0x008fe4000782c0ff */
[----:B------:R-:W-:Y:S01]  /*a660*/  IADD3 R11, -R23, 0xb, RZ ;  /* 0x0000000b170b7810 */ /* 0x000fe20007ffe1ff */
        /* <DEDUP_REMOVED lines=13> */
[----:B------:R-:W3:Y:S01]  /*a740*/  LDC R174, c[0x0][0x288] ;  /* 0x0000a200ffae7b82 */ /* 0x000ee20000000800 */
[----:B------:R-:W-:Y:S02]  /*a750*/  IMAD.U32 R177, RZ, RZ, UR27 ;  /* 0x0000001bffb17e24 */ /* 0x000fe4000f8e00ff */
[----:B------:R-:W-:Y:S01]  /*a760*/  FMUL.FTZ R204, R152, UR24 ;  /* 0x0000001898cc7c20 */ /* 0x000fe20008410000 */
[----:B------:R-:W-:Y:S01]  /*a770*/  FMUL.FTZ R219, R184, UR24 ;  /* 0x00000018b8db7c20 */ /* 0x000fe20008410000 */
[----:B------:R-:W-:Y:S01]  /*a780*/  FMUL.FTZ R184, R185, UR24 ;  /* 0x00000018b9b87c20 */ /* 0x000fe20008410000 */
[----:B------:R-:W-:-:S02]  /*a790*/  @!P1 VIADD R152, R177, 0x22840 ;  /* 0x00022840b1989836 */ /* 0x000fc40000000000 */
[----:B--2---:R-:W-:Y:S01]  /*a7a0*/  FMUL.FTZ R9, R155, UR24 ;  /* 0x000000189b097c20 */ /* 0x004fe20008410000 */
        /* <DEDUP_REMOVED lines=40> */
[----:B------:R-:W-:-:S02]  /*aa30*/  IMAD R153, R7, -0x60, R17 ;  /* 0xffffffa007997824 */ /* 0x000fc400078e0211 */
[----:B------:R-:W-:Y:S01]  /*aa40*/  FMUL.FTZ R171, R198, UR24 ;  /* 0x00000018c6ab7c20 */ /* 0x000fe20008410000 */
[----:B------:R-:W-:Y:S01]  /*aa50*/  FMUL.FTZ R172, R199, UR24 ;  /* 0x00000018c7ac7c20 */ /* 0x000fe20008410000 */
[----:B------:R2:W-:Y:S06]  /*aa60*/  BAR.ARV R11, 0x100 ;  /* 0x0004000b0000751d */ /* 0x0005ec0000002000 */
[----:B------:R2:W-:Y:S01]  /*aa70*/  @!P1 SYNCS.ARRIVE.TRANS64.RED.A1T0 RZ, [R152+URZ], RZ ;  /* 0x000000ff98ff99a7 */ /* 0x0005e2000810043f */
[----:B------:R-:W-:Y:S01]  /*aa80*/  ISETP.GE.AND P1, PT, R10, 0x1, PT ;  /* 0x000000010a00780c */ /* 0x000fe20003f26270 */
[----:B------:R-:W4:Y:S01]  /*aa90*/  MUFU.TANH R204, R204 ;  /* 0x000000cc00cc7308 */ /* 0x000f220000002400 */
[----:B---3--:R-:W-:-:S05]  /*aaa0*/  IADD3 R153, R153, 0x1, -R174 ;  /* 0x0000000199997810 */ /* 0x008fca0007ffe8ae */
[----:B------:R-:W-:Y:S02]  /*aab0*/  IMAD.IADD R153, R153, 0x1, -R16 ;  /* 0x0000000199997824 */ /* 0x000fe400078e0a10 */
[----:B------:R-:W3:Y:S02]  /*aac0*/  MUFU.TANH R203, R203 ;  /* 0x000000cb00cb7308 */ /* 0x000ee40000002400 */
        /* <DEDUP_REMOVED lines=62> */
.L_x_8584:
[----:B------:R-:W-:-:S05]  /*aeb0*/  IMAD.U32 R174, RZ, RZ, UR23 ;  /* 0x00000017ffae7e24 */ /* 0x000fca000f8e00ff */
[----:B------:R-:W-:-:S13]  /*aec0*/  ISETP.NE.AND P1, PT, R174, 0x1, PT ;  /* 0x00000001ae00780c */ /* 0x000fda0003f25270 */
[----:B------:R-:W2:Y:S01]  /*aed0*/  @P1 LDC.64 R152, c[0x0][0x9e8] ;  /* 0x00027a00ff981b82 */ /* 0x000ea20000000a00 */
[----:B------:R-:W-:-:S04]  /*aee0*/  @P1 IMAD.IADD R173, R0, 0x1, R6 ;  /* 0x0000000100ad1824 */ /* 0x000fc800078e0206 */
[----:B--2---:R-:W-:-:S04]  /*aef0*/  @P1 IMAD.HI.U32 R176, R173, R152, RZ ;  /* 0x00000098adb01227 */ /* 0x004fc800078e00ff */
[----:B------:R-:W-:Y:S01]  /*af00*/  IMAD.MOV.U32 R152, RZ, RZ, R13 ;  /* 0x000000ffff987224 */ /* 0x000fe200078e000d */
[----:B------:R-:W-:-:S07]  /*af10*/  @P1 SHF.R.U32.HI R152, RZ, R153, R176 ;  /* 0x00000099ff981219 */ /* 0x000fce00000116b0 */
.L_x_8585:
[----:B------:R-:W-:Y:S05]  /*af20*/  BSYNC B0 ;  /* 0x0000000000007941 */ /* 0x000fea0003800000 */
.L_x_8583:
[----:B------:R-:W-:-:S04]  /*af30*/  IMAD R153, R7, -0x60, -R16 ;  /* 0xffffffa007997824 */ /* 0x000fc800078e0a10 */
[----:B------:R-:W-:-:S05]  /*af40*/  IMAD R153, R152, R174, R153 ;  /* 0x000000ae98997224 */ /* 0x000fca00078e0299 */
[----:B------:R-:W-:Y:S02]  /*af50*/  VIADDMNMX R199, R153, R174, R199, PT ;  /* 0x000000ae99c77246 */ /* 0x000fe400038001c7 */
[----:B------:R-:W-:-:S07]  /*af60*/  VIMNMX R198, R198, R153, !PT ;  /* 0x00000099c6c67248 */ /* 0x000fce0007fe0100 */
.L_x_8582:
[----:B------:R-:W-:Y:S01]  /*af70*/  IMAD R197, R7, -0x60, RZ ;  /* 0xffffffa007c57824 */ /* 0x000fe200078e02ff */
[----:B------:R-:W-:-:S04]  /*af80*/  LOP3.LUT R2, R2, 0xfffbffff, RZ, 0xc0, !PT ;  /* 0xfffbffff02027812 */ /* 0x000fc800078ec0ff */
[C---:B------:R-:W-:Y:S02]  /*af90*/  ISETP.GE.AND P2, PT, R197.reuse, 0x1, PT ;  /* 0x00000001c500780c */ /* 0x040fe40003f46270 */
[C---:B------:R-:W-:Y:S02]  /*afa0*/  ISETP.GE.AND P1, PT, R197.reuse, 0x2, PT ;  /* 0x00000002c500780c */ /* 0x040fe40003f26270 */
[----:B------:R-:W-:Y:S02]  /*afb0*/  ISETP.GT.AND P3, PT, R198, RZ, !P2 ;  /* 0x000000ffc600720c */ /* 0x000fe40005764270 */
[----:B------:R-:W-:Y:S02]  /*afc0*/  ISETP.GE.AND P4, PT, R197, 0x9, PT ;  /* 0x00000009c500780c */ /* 0x000fe40003f86270 */
[----:B------:R-:W-:-:S04]  /*afd0*/  ISETP.LT.OR P3, PT, R199, 0x1, P3 ;  /* 0x00000001c700780c */ /* 0x000fc80001f61670 */
[----:B------:R-:W-:Y:S02]  /*afe0*/  FSEL R173, R204, -INF , !P3 ;  /* 0xff800000ccad7808 */ /* 0x000fe40005800000 */
[----:B------:R-:W-:Y:S02]  /*aff0*/  @P2 LOP3.LUT R2, R2, 0x40000, RZ, 0xfc, !PT ;  /* 0x0004000002022812 */ /* 0x000fe400078efcff */
[----:B------:R-:W-:Y:S02]  /*b000*/  ISETP.GT.AND P2, PT, R198, 0x1, !P1 ;  /* 0x00000001c600780c */ /* 0x000fe40004f44270 */
[----:B------:R-:W-:Y:S02]  /*b010*/  ISETP.GE.AND P3, PT, R197, 0xa, PT ;  /* 0x0000000ac500780c */ /* 0x000fe40003f66270 */
[----:B------:R-:W-:Y:S02]  /*b020*/  ISETP.LT.OR P2, PT, R199, 0x2, P2 ;  /* 0x00000002c700780c */ /* 0x000fe40001741670 */
[----:B------:R-:W-:-:S02]  /*b030*/  LOP3.LUT R2, R2, 0xfffffffd, RZ, 0xc0, !PT ;  /* 0xfffffffd02027812 */ /* 0x000fc400078ec0ff */
[----:B------:R-:W-:Y:S02]  /*b040*/  FSEL R203, R203, -INF , !P2 ;  /* 0xff800000cbcb7808 */ /* 0x000fe40005000000 */
[----:B------:R-:W-:Y:S02]  /*b050*/  ISETP.GT.AND P2, PT, R198, 0x8, !P4 ;  /* 0x00000008c600780c */ /* 0x000fe40006744270 */
[----:B------:R-:W-:Y:S02]  /*b060*/  @P4 LOP3.LUT R2, R2, 0x2, RZ, 0xfc, !PT ;  /* 0x0000000202024812 */ /* 0x000fe400078efcff */
[----:B------:R-:W-:Y:S02]  /*b070*/  ISETP.LT.OR P2, PT, R199, 0x9, P2 ;  /* 0x00000009c700780c */ /* 0x000fe40001741670 */
[----:B------:R-:W-:Y:S02]  /*b080*/  LOP3.LUT R2, R2, 0xfffffffb, RZ, 0xc0, !PT ;  /* 0xfffffffb02027812 */ /* 0x000fe400078ec0ff */
[----:B-1----:R-:W-:-:S02]  /*b090*/  FSEL R206, R206, -INF , !P2 ;  /* 0xff800000cece7808 */ /* 0x002fc40005000000 */
[----:B------:R-:W-:Y:S02]  /*b0a0*/  @P3 LOP3.LUT R2, R2, 0x4, RZ, 0xfc, !PT ;  /* 0x0000000402023812 */ /* 0x000fe400078efcff */
[----:B------:R-:W-:Y:S02]  /*b0b0*/  ISETP.GT.AND P2, PT, R198, 0x9, !P3 ;  /* 0x00000009c600780c */ /* 0x000fe40005f44270 */
[----:B------:R-:W-:Y:S02]  /*b0c0*/  ISETP.GE.AND P3, PT, R197, 0x11, PT ;  /* 0x00000011c500780c */ /* 0x000fe40003f66270 */
[----:B------:R-:W-:Y:S02]  /*b0d0*/  ISETP.LT.OR P2, PT, R199, 0xa, P2 ;  /* 0x0000000ac700780c */ /* 0x000fe40001741670 */
[----:B------:R-:W-:Y:S02]  /*b0e0*/  LOP3.LUT R2, R2, 0xfffffff7, RZ, 0xc0, !PT ;  /* 0xfffffff702027812 */ /* 0x000fe400078ec0ff */
[----:B------:R-:W-:-:S02]  /*b0f0*/  FSEL R205, R205, -INF , !P2 ;  /* 0xff800000cdcd7808 */ /* 0x000fc40005000000 */
        /* <DEDUP_REMOVED lines=104> */
[----:B------:R-:W-:Y:S01]  /*b780*/  FSEL R185, R193, -INF , !P6 ;  /* 0xff800000c1b97808 */ /* 0x000fe20007000000 */
[----:B------:R-:W-:Y:S01]  /*b790*/  IMAD.IADD R193, R3, 0x1, R195 ;  /* 0x0000000103c17824 */ /* 0x000fe200078e02c3 */
[----:B------:R-:W-:-:S13]  /*b7a0*/  ISETP.GE.AND P6, PT, R197, 0x5a, PT ;  /* 0x0000005ac500780c */ /* 0x000fda0003fc6270 */
[----:B------:R-:W-:Y:S02]  /*b7b0*/  @P6 LOP3.LUT R2, R2, 0x1, RZ, 0xfc, !PT ;  /* 0x0000000102026812 */ /* 0x000fe400078efcff */
[----:B------:R-:W-:-:S04]  /*b7c0*/  ISETP.GT.AND P6, PT, R198, 0x59, !P6 ;  /* 0x00000059c600780c */ /* 0x000fc800077c4270 */
[----:B------:R-:W-:-:S04]  /*b7d0*/  ISETP.LT.OR P6, PT, R199, 0x5a, P6 ;  /* 0x0000005ac700780c */ /* 0x000fc800037c1670 */
[----:B------:R-:W-:Y:S01]  /*b7e0*/  FSEL R184, R194, -INF , !P6 ;  /* 0xff800000c2b87808 */ /* 0x000fe20007000000 */
[----:B------:R-:W-:Y:S01]  /*b7f0*/  IMAD.IADD R194, R3, 0x1, R196 ;  /* 0x0000000103c27824 */ /* 0x000fe200078e02c4 */
        /* <DEDUP_REMOVED lines=14> */
.L_x_8588:
[----:B------:R-:W-:-:S05]  /*b8e0*/  IMAD.U32 R196, RZ, RZ, UR23 ;  /* 0x00000017ffc47e24 */ /* 0x000fca000f8e00ff */
[----:B------:R-:W-:-:S13]  /*b8f0*/  ISETP.NE.AND P6, PT, R196, 0x1, PT ;  /* 0x00000001c400780c */ /* 0x000fda0003fc5270 */
[----:B------:R-:W1:Y:S02]  /*b900*/  @P6 LDC.64 R152, c[0x0][0x9e8] ;  /* 0x00027a00ff986b82 */ /* 0x000e640000000a00 */
[----:B-1----:R-:W-:-:S05]  /*b910*/  @P6 IMAD.HI.U32 R152, R195, R152, RZ ;  /* 0x00000098c3986227 */ /* 0x002fca00078e00ff */
[----:B------:R-:W-:-:S07]  /*b920*/  @P6 SHF.R.U32.HI R195, RZ, R153, R152 ;  /* 0x00000099ffc36219 */ /* 0x000fce0000011698 */
.L_x_8589:
[----:B------:R-:W-:Y:S05]  /*b930*/  BSYNC B0 ;  /* 0x0000000000007941 */ /* 0x000fea0003800000 */
.L_x_8587:
[----:B------:R-:W-:-:S04]  /*b940*/  IMAD.IADD R152, R197, 0x1, -R16 ;  /* 0x00000001c5987824 */ /* 0x000fc800078e0a10 */
[----:B------:R-:W-:-:S05]  /*b950*/  IMAD R152, R195, R196, R152 ;  /* 0x000000c4c3987224 */ /* 0x000fca00078e0298 */
[----:B------:R-:W-:Y:S02]  /*b960*/  VIADDMNMX R193, R152, R196, R193, PT ;  /* 0x000000c498c17246 */ /* 0x000fe400038001c1 */
[----:B------:R-:W-:-:S07]  /*b970*/  VIMNMX R194, R194, R152, !PT ;  /* 0x00000098c2c27248 */ /* 0x000fce0007fe0100 */
.L_x_8586:
[----:B------:R-:W-:Y:S01]  /*b980*/  ISETP.GT.AND P1, PT, R194, 0x1, !P1 ;  /* 0x00000001c200780c */ /* 0x000fe20004f24270 */
[----:B------:R-:W-:Y:S01]  /*b990*/  UMOV UR10, UR26 ;  /* 0x0000001a000a7c82 */ /* 0x000fe20008000000 */
[C---:B------:R-:W-:Y:S02]  /*b9a0*/  LOP3.LUT P6, RZ, R2.reuse, 0x10000, RZ, 0xc0, !PT ;  /* 0x0001000002ff7812 */ /* 0x040fe400078cc0ff */
        /* <DEDUP_REMOVED lines=67> */
[----:B------:R-:W-:Y:S02]  /*bde0*/  ISETP.GT.AND P1, PT, R194, 0x29, !P1 ;  /* 0x00000029c200780c */ /* 0x000fe40004f24270 */
[----:B------:R-:W-:Y:S02]  /*bdf0*/  FSEL R168, R168, -INF , !P2 ;  /* 0xff800000a8a87808 */ /* 0x000fe40005000000 */
[C---:B------:R-:W-:Y:S02]  /*be00*/  ISETP.LT.OR P1, PT, R193.reuse, 0x2a, P1 ;  /* 0x0000002ac100780c */ /* 0x040fe40000f21670 */
[----:B------:R-:W-:Y:S02]  /*be10*/  ISETP.LT.OR P3, PT, R193, 0x51, P3 ;  /* 0x00000051c100780c */ /* 0x000fe40001f61670 */
[----:B------:R-:W-:-:S02]  /*be20*/  FSEL R160, R160, -INF , !P1 ;  /* 0xff800000a0a07808 */ /* 0x000fc40004800000 */
[----:B------:R-:W-:Y:S02]  /*be30*/  LOP3.LUT P1, RZ, R2, 0x800, RZ, 0xc0, !PT ;  /* 0x0000080002ff7812 */ /* 0x000fe4000782c0ff */
[----:B-1----:R-:W-:Y:S02]  /*be40*/  FMNMX.FTZ R195, R153, R196, !PT ;  /* 0x000000c499c37209 */ /* 0x002fe40007810000 */
[C---:B------:R-:W-:Y:S02]  /*be50*/  ISETP.GT.AND P1, PT, R194.reuse, 0x30, !P1 ;  /* 0x00000030c200780c */ /* 0x040fe40004f24270 */
[----:B------:R-:W-:Y:S01]  /*be60*/  ISETP.GT.AND P4, PT, R194, 0x51, !P4 ;  /* 0x00000051c200780c */ /* 0x000fe20006784270 */
[----:B------:R-:W1:Y:S01]  /*be70*/  SHFL.BFLY PT, R196, R195, 0x1, 0x1f ;  /* 0x0c201f00c3c47f89 */ /* 0x000e6200000e0000 */
[----:B------:R-:W-:Y:S02]  /*be80*/  ISETP.LT.OR P1, PT, R193, 0x31, P1 ;  /* 0x00000031c100780c */ /* 0x000fe40000f21670 */
[----:B------:R-:W-:-:S02]  /*be90*/  FSEL R169, R169, -INF , !P3 ;  /* 0xff800000a9a97808 */ /* 0x000fc40005800000 */
[----:B------:R-:W-:Y:S02]  /*bea0*/  FSEL R161, R161, -INF , !P1 ;  /* 0xff800000a1a17808 */ /* 0x000fe40004800000 */
[----:B------:R-:W-:Y:S02]  /*beb0*/  LOP3.LUT P1, RZ, R2, 0x400, RZ, 0xc0, !PT ;  /* 0x0000040002ff7812 */ /* 0x000fe4000782c0ff */
[C---:B------:R-:W-:Y:S02]  /*bec0*/  ISETP.GT.AND P5, PT, R194.reuse, 0x58, !P5 ;  /* 0x00000058c200780c */ /* 0x040fe40006fa4270 */
[----:B------:R-:W-:Y:S02]  /*bed0*/  ISETP.GT.AND P1, PT, R194, 0x31, !P1 ;  /* 0x00000031c200780c */ /* 0x000fe40004f24270 */
[C---:B------:R-:W-:Y:S02]  /*bee0*/  ISETP.LT.OR P4, PT, R193.reuse, 0x52, P4 ;  /* 0x00000052c100780c */ /* 0x040fe40002781670 */
[----:B------:R-:W-:-:S02]  /*bef0*/  ISETP.LT.OR P1, PT, R193, 0x32, P1 ;  /* 0x00000032c100780c */ /* 0x000fc40000f21670 */
[----:B------:R-:W-:Y:S02]  /*bf00*/  ISETP.LT.OR P5, PT, R193, 0x59, P5 ;  /* 0x00000059c100780c */ /* 0x000fe40002fa1670 */
        /* <DEDUP_REMOVED lines=23> */
[----:B------:R-:W-:Y:S02]  /*c080*/  ISETP.GT.AND P1, PT, R194, RZ, !P6 ;  /* 0x000000ffc200720c */ /* 0x000fe40007724270 */
[----:B------:R-:W-:Y:S02]  /*c090*/  LOP3.LUT P6, RZ, R2, 0x1, RZ, 0xc0, !PT ;  /* 0x0000000102ff7812 */ /* 0x000fe400078cc0ff */
[----:B------:R-:W-:Y:S02]  /*c0a0*/  ISETP.LT.OR P1, PT, R193, 0x1, P1 ;  /* 0x00000001c100780c */ /* 0x000fe40000f21670 */
[----:B------:R-:W-:Y:S02]  /*c0b0*/  ISETP.GT.AND P2, PT, R194, 0x59, !P6 ;  /* 0x00000059c200780c */ /* 0x000fe40007744270 */
[----:B------:R-:W-:-:S02]  /*c0c0*/  FSEL R210, R8, -INF , !P1 ;  /* 0xff80000008d27808 */ /* 0x000fc40004800000 */
[----:B------:R-:W-:Y:S02]  /*c0d0*/  FSETP.NEU.FTZ.AND P1, PT, R9, -INF , PT ;  /* 0xff8000000900780b */ /* 0x000fe40003f3d000 */
[----:B------:R-:W-:Y:S02]  /*c0e0*/  FMNMX.FTZ R153, R210, R15, !PT ;  /* 0x0000000fd2997209 */ /* 0x000fe40007810000 */
[----:B------:R-:W-:Y:S02]  /*c0f0*/  FSEL R209, R209, RZ, P1 ;  /* 0x000000ffd1d17208 */ /* 0x000fe40000800000 */
[----:B------:R-:W-:Y:S02]  /*c100*/  FSEL R194, R170, -INF , !P4 ;  /* 0xff800000aac27808 */ /* 0x000fe40006000000 */
[----:B------:R-:W-:Y:S01]  /*c110*/  ISETP.LT.OR P2, PT, R193, 0x5a, P2 ;  /* 0x0000005ac100780c */ /* 0x000fe20001741670 */
[--C-:B------:R-:W-:Y:S01]  /*c120*/  FFMA.FTZ R196, R173, UR10, -R209.reuse ;  /* 0x0000000aadc47c23 */ /* 0x100fe200080108d1 */
[----:B------:R-:W-:Y:S01]  /*c130*/  FMNMX.FTZ R173, R152, R153, !PT ;  /* 0x0000009998ad7209 */ /* 0x000fe20007810000 */
[--C-:B------:R-:W-:Y:S01]  /*c140*/  FFMA.FTZ R203, R203, UR10, -R209.reuse ;  /* 0x0000000acbcb7c23 */ /* 0x100fe200080108d1 */
[----:B------:R-:W-:Y:S01]  /*c150*/  FSEL R193, R171, -INF , !P5 ;  /* 0xff800000abc17808 */ /* 0x000fe20006800000 */
[--C-:B------:R-:W-:Y:S01]  /*c160*/  FFMA.FTZ R171, R180, UR10, -R209.reuse ;  /* 0x0000000ab4ab7c23 */ /* 0x100fe200080108d1 */
[----:B------:R-:W-:Y:S01]  /*c170*/  FMNMX.FTZ R8, R20, R173, !PT ;  /* 0x000000ad14087209 */ /* 0x000fe20007810000 */
[----:B------:R1:W-:Y:S01]  /*c180*/  MUFU.EX2 R153, R203 ;  /* 0x000000cb00997308 */ /* 0x0003e20000000800 */
[--C-:B------:R-:W-:Y:S01]  /*c190*/  FFMA.FTZ R180, R186, UR10, -R209.reuse ;  /* 0x0000000abab47c23 */ /* 0x100fe200080108d1 */
[--C-:B------:R-:W-:Y:S01]  /*c1a0*/  FFMA.FTZ R186, R187, UR10, -R209.reuse ;  /* 0x0000000abbba7c23 */ /* 0x100fe200080108d1 */
[----:B------:R-:W-:Y:S01]  /*c1b0*/  FMNMX.FTZ R195, R21, R8, !PT ;  /* 0x0000000815c37209 */ /* 0x000fe20007810000 */
[--C-:B------:R-:W-:Y:S01]  /*c1c0*/  FFMA.FTZ R187, R189, UR10, -R209.reuse ;  /* 0x0000000abdbb7c23 */ /* 0x100fe200080108d1 */
[--C-:B------:R-:W-:Y:S01]  /*c1d0*/  FFMA.FTZ R178, R178, UR10, -R209.reuse ;  /* 0x0000000ab2b27c23 */ /* 0x100fe200080108d1 */
[----:B------:R-:W-:Y:S01]  /*c1e0*/  FSEL R189, R9, RZ, P1 ;  /* 0x000000ff09bd7208 */ /* 0x000fe20000800000 */
[--C-:B------:R-:W-:Y:S01]  /*c1f0*/  FFMA.FTZ R173, R206, UR10, -R209.reuse ;  /* 0x0000000acead7c23 */ /* 0x100fe200080108d1 */
[----:B------:R-:W-:Y:S01]  /*c200*/  FMNMX.FTZ R195, R22, R195, !PT ;  /* 0x000000c316c37209 */ /* 0x000fe20007810000 */
[--C-:B-1----:R-:W-:Y:S01]  /*c210*/  FFMA.FTZ R203, R179, UR10, -R209.reuse ;  /* 0x0000000ab3cb7c23 */ /* 0x102fe200080108d1 */
[----:B------:R-:W-:Y:S01]  /*c220*/  MUFU.EX2 R196, R196 ;  /* 0x000000c400c47308 */ /* 0x000fe20000000800 */
[----:B------:R-:W-:Y:S01]  /*c230*/  FADD.FTZ R189, -R189, R14 ;  /* 0x0000000ebdbd7221 */ /* 0x000fe20000010100 */
[----:B------:R-:W-:Y:S01]  /*c240*/  FMNMX.FTZ R8, R154, R195, !PT ;  /* 0x000000c39a087209 */ /* 0x000fe20007810000 */
[--C-:B------:R-:W-:Y:S01]  /*c250*/  FFMA.FTZ R204, R207, UR10, -R209.reuse ;  /* 0x0000000acfcc7c23 */ /* 0x100fe200080108d1 */
[--C-:B------:R-:W-:Y:S01]  /*c260*/  FFMA.FTZ R198, R205, UR10, -R209.reuse ;  /* 0x0000000acdc67c23 */ /* 0x100fe200080108d1 */
[--C-:B------:R-:W-:Y:S01]  /*c270*/  FFMA.FTZ R208, R208, UR10, -R209.reuse ;  /* 0x0000000ad0d07c23 */ /* 0x100fe200080108d1 */
[----:B------:R-:W-:Y:S01]  /*c280*/  FMNMX.FTZ R195, R155, R8, !PT ;  /* 0x000000089bc37209 */ /* 0x000fe20007810000 */
[--C-:B------:R-:W-:Y:S01]  /*c290*/  FFMA.FTZ R174, R174, UR10, -R209.reuse ;  /* 0x0000000aaeae7c23 */ /* 0x100fe200080108d1 */
[----:B------:R-:W-:Y:S01]  /*c2a0*/  MUFU.EX2 R170, R203 ;  /* 0x000000cb00aa7308 */ /* 0x000fe20000000800 */
[--C-:B------:R-:W-:Y:S01]  /*c2b0*/  FFMA.FTZ R175, R175, UR10, -R209.reuse ;  /* 0x0000000aafaf7c23 */ /* 0x100fe200080108d1 */
[----:B------:R-:W-:Y:S01]  /*c2c0*/  FMNMX.FTZ R8, R156, R195, !PT ;  /* 0x000000c39c087209 */ /* 0x000fe20007810000 */
[----:B------:R-:W-:-:S03]  /*c2d0*/  FFMA.FTZ R176, R176, UR10, -R209 ;  /* 0x0000000ab0b07c23 */ /* 0x000fc600080108d1 */
        /* <DEDUP_REMOVED lines=17> */
[----:B------:R-:W-:Y:S02]  /*c3f0*/  FMNMX.FTZ R8, R168, R199, !PT ;  /* 0x000000c7a8087209 */ /* 0x000fe40007810000 */
[----:B------:R-:W-:Y:S01]  /*c400*/  FSEL R199, R172, -INF , !P2 ;  /* 0xff800000acc77808 */ /* 0x000fe20005000000 */
[--C-:B------:R-:W-:Y:S01]  /*c410*/  FFMA.FTZ R172, R181, UR10, -R209.reuse ;  /* 0x0000000ab5ac7c23 */ /* 0x100fe200080108d1 */
[----:B------:R-:W-:Y:S01]  /*c420*/  FMNMX.FTZ R179, R169, R8, !PT ;  /* 0x00000008a9b37209 */ /* 0x000fe20007810000 */
[--C-:B------:R-:W-:Y:S01]  /*c430*/  FFMA.FTZ R181, R192, UR10, -R209.reuse ;  /* 0x0000000ac0b57c23 */ /* 0x100fe200080108d1 */
[----:B------:R-:W-:Y:S01]  /*c440*/  MUFU.EX2 R175, R175 ;  /* 0x000000af00af7308 */ /* 0x000fe20000000800 */
[--C-:B-1----:R-:W-:Y:S01]  /*c450*/  FFMA.FTZ R178, R183, UR10, -R209.reuse ;  /* 0x0000000ab7b27c23 */ /* 0x102fe200080108d1 */
[----:B------:R-:W-:Y:S01]  /*c460*/  FMNMX.FTZ R8, R194, R179, !PT ;  /* 0x000000b3c2087209 */ /* 0x000fe20007810000 */
[--C-:B------:R-:W-:Y:S01]  /*c470*/  FFMA.FTZ R183, R191, UR10, -R209.reuse ;  /* 0x0000000abfb77c23 */ /* 0x100fe200080108d1 */
[--C-:B------:R-:W-:Y:S01]  /*c480*/  FFMA.FTZ R191, R188, UR10, -R209.reuse ;  /* 0x0000000abcbf7c23 */ /* 0x100fe200080108d1 */
[--C-:B------:R-:W-:Y:S01]  /*c490*/  FFMA.FTZ R188, R185, UR10, -R209.reuse ;  /* 0x0000000ab9bc7c23 */ /* 0x100fe200080108d1 */
[----:B------:R-:W-:Y:S01]  /*c4a0*/  FMNMX.FTZ R8, R193, R8, !PT ;  /* 0x00000008c1087209 */ /* 0x000fe20007810000 */
[----:B------:R-:W-:Y:S01]  /*c4b0*/  FMUL.FTZ R185, R189, UR10 ;  /* 0x0000000abdb97c20 */ /* 0x000fe20008410000 */
[--C-:B------:R-:W-:Y:S01]  /*c4c0*/  FFMA.FTZ R189, R184, UR10, -R209.reuse ;  /* 0x0000000ab8bd7c23 */ /* 0x100fe200080108d1 */
[----:B------:R-:W-:Y:S01]  /*c4d0*/  MUFU.EX2 R176, R176 ;  /* 0x000000b000b07308 */ /* 0x000fe20000000800 */
[----:B------:R-:W-:Y:S01]  /*c4e0*/  FMNMX.FTZ R8, R199, R8, !PT ;  /* 0x00000008c7087209 */ /* 0x000fe20007810000 */
[--C-:B------:R-:W-:Y:S01]  /*c4f0*/  FFMA.FTZ R179, R182, UR10, -R209.reuse ;  /* 0x0000000ab6b37c23 */ /* 0x100fe200080108d1 */
[----:B------:R-:W-:-:S03]  /*c500*/  FFMA.FTZ R182, R190, UR10, -R209 ;  /* 0x0000000abeb67c23 */ /* 0x000fc600080108d1 */
[----:B------:R-:W1:Y:S02]  /*c510*/  SHFL.BFLY PT, R203, R8, 0x2, 0x1f ;  /* 0x0c401f0008cb7f89 */ /* 0x000e6400000e0000 */
[----:B------:R-:W2:Y:S08]  /*c520*/  MUFU.EX2 R185, R185 ;  /* 0x000000b900b97308 */ /* 0x000eb00000000800 */
[----:B------:R-:W3:Y:S08]  /*c530*/  MUFU.EX2 R171, R171 ;  /* 0x000000ab00ab7308 */ /* 0x000ef00000000800 */
        /* <DEDUP_REMOVED lines=49> */
[----:B------:R-:W-:Y:S01]  /*c850*/  MUFU.EX2 R183, R183 ;  /* 0x000000b700b77308 */ /* 0x000fe20000000800 */
[--C-:B------:R-:W-:Y:S01]  /*c860*/  FFMA.FTZ R184, R152, UR10, -R207.reuse ;  /* 0x0000000a98b87c23 */ /* 0x100fe200080108cf */
[----:B------:R-:W-:Y:S01]  /*c870*/  FFMA.FTZ R152, R185, R5, R196 ;  /* 0x00000005b9987223 */ /* 0x000fe200000100c4 */
[--C-:B------:R-:W-:Y:S01]  /*c880*/  FFMA.FTZ R205, R154, UR10, -R207.reuse ;  /* 0x0000000a9acd7c23 */ /* 0x100fe200080108cf */
[--C-:B--2---:R-:W-:Y:S01]  /*c890*/  FFMA.FTZ R188, R155, UR10, -R207.reuse ;  /* 0x0000000a9bbc7c23 */ /* 0x104fe200080108cf */
[--C-:B------:R-:W-:Y:S01]  /*c8a0*/  FFMA.FTZ R156, R156, UR10, -R207.reuse ;  /* 0x0000000a9c9c7c23 */ /* 0x100fe200080108cf */
[----:B------:R-:W-:Y:S01]  /*c8b0*/  FADD.FTZ R152, R153, R152 ;  /* 0x0000009899987221 */ /* 0x000fe20000010000 */
[--C-:B------:R-:W-:Y:S01]  /*c8c0*/  FFMA.FTZ R208, R163, UR10, -R207.reuse ;  /* 0x0000000aa3d07c23 */ /* 0x100fe200080108cf */
[----:B------:R-:W-:Y:S01]  /*c8d0*/  MUFU.EX2 R182, R182 ;  /* 0x000000b600b67308 */ /* 0x000fe20000000800 */
[--C-:B------:R-:W-:Y:S01]  /*c8e0*/  FFMA.FTZ R209, R159, UR10, -R207.reuse ;  /* 0x0000000a9fd17c23 */ /* 0x100fe200080108cf */
[----:B------:R-:W-:Y:S01]  /*c8f0*/  FADD.FTZ R5, R173, R152 ;  /* 0x00000098ad057221 */ /* 0x000fe20000010000 */
[--C-:B------:R-:W-:Y:S01]  /*c900*/  FFMA.FTZ R192, R161, UR10, -R207.reuse ;  /* 0x0000000aa1c07c23 */ /* 0x100fe200080108cf */
[--C-:B------:R-:W-:Y:S01]  /*c910*/  FFMA.FTZ R203, R210, UR10, -R207.reuse ;  /* 0x0000000ad2cb7c23 */ /* 0x100fe200080108cf */
[----:B------:R-:W-:Y:S01]  /*c920*/  FFMA.FTZ R20, R20, UR10, -R207 ;  /* 0x0000000a14147c23 */ /* 0x000fe200080108cf */
[----:B------:R-:W-:Y:S01]  /*c930*/  FADD.FTZ R152, R198, R5 ;  /* 0x00000005c6987221 */ /* 0x000fe20000010000 */
[--C-:B------:R-:W-:Y:S01]  /*c940*/  FFMA.FTZ R21, R21, UR10, -R207.reuse ;  /* 0x0000000a15157c23 */ /* 0x100fe200080108cf */
[----:B------:R-:W1:Y:S01]  /*c950*/  MUFU.EX2 R191, R191 ;  /* 0x000000bf00bf7308 */ /* 0x000e620000000800 */
[--C-:B------:R-:W-:Y:S01]  /*c960*/  FFMA.FTZ R22, R22, UR10, -R207.reuse ;  /* 0x0000000a16167c23 */ /* 0x100fe200080108cf */
[----:B------:R-:W-:Y:S01]  /*c970*/  FADD.FTZ R5, R195, R152 ;  /* 0x00000098c3057221 */ /* 0x000fe20000010000 */
[--C-:B------:R-:W-:Y:S01]  /*c980*/  FFMA.FTZ R190, R158, UR10, -R207.reuse ;  /* 0x0000000a9ebe7c23 */ /* 0x100fe200080108cf */
[----:B------:R-:W-:Y:S01]  /*c990*/  F2FP.BF16.F32.PACK_AB R158, R175, R174 ;  /* 0x000000aeaf9e723e */ /* 0x000fe200000010ff */
[----:B------:R-:W-:Y:S01]  /*c9a0*/  FFMA.FTZ R210, R160, UR10, -R207 ;  /* 0x0000000aa0d27c23 */ /* 0x000fe200080108cf */
[----:B------:R-:W-:Y:S01]  /*c9b0*/  FADD.FTZ R5, R204, R5 ;  /* 0x00000005cc057221 */ /* 0x000fe20000010000 */
[----:B------:R-:W-:Y:S01]  /*c9c0*/  F2FP.BF16.F32.PACK_AB R160, R197, R176 ;  /* 0x000000b0c5a0723e */ /* 0x000fe200000010ff */
[----:B------:R-:W-:Y:S01]  /*c9d0*/  MUFU.EX2 R186, R186 ;  /* 0x000000ba00ba7308 */ /* 0x000fe20000000800 */
[----:B------:R-:W-:Y:S01]  /*c9e0*/  FFMA.FTZ R206, R162, UR10, -R207 ;  /* 0x0000000aa2ce7c23 */ /* 0x000fe200080108cf */
[----:B------:R-:W-:Y:S01]  /*c9f0*/  FADD.FTZ R152, R174, R5 ;  /* 0x00000005ae987221 */ /* 0x000fe20000010000 */
[----:B---3--:R-:W-:Y:S01]  /*ca00*/  F2FP.BF16.F32.PACK_AB R162, R171, R170 ;  /* 0x000000aaaba2723e */ /* 0x008fe200000010ff */
[--C-:B------:R-:W-:Y:S01]  /*ca10*/  FFMA.FTZ R165, R165, UR10, -R207.reuse ;  /* 0x0000000aa5a57c23 */ /* 0x100fe200080108cf */
[--C-:B------:R-:W-:Y:S01]  /*ca20*/  FFMA.FTZ R167, R167, UR10, -R207.reuse ;  /* 0x0000000aa7a77c23 */ /* 0x100fe200080108cf */
[----:B------:R-:W-:Y:S01]  /*ca30*/  FADD.FTZ R5, R175, R152 ;  /* 0x00000098af057221 */ /* 0x000fe20000010000 */
[--C-:B------:R-:W-:Y:S01]  /*ca40*/  FFMA.FTZ R169, R169, UR10, -R207.reuse ;  /* 0x0000000aa9a97c23 */ /* 0x100fe200080108cf */
[----:B------:R-:W2:Y:S01]  /*ca50*/  MUFU.EX2 R187, R187 ;  /* 0x000000bb00bb7308 */ /* 0x000ea20000000800 */
[----:B------:R-:W-:Y:S01]  /*ca60*/  FFMA.FTZ R194, R194, UR10, -R207 ;  /* 0x0000000ac2c27c23 */ /* 0x000fe200080108cf */
[----:B------:R-:W-:Y:S01]  /*ca70*/  FADD.FTZ R152, R176, R5 ;  /* 0x00000005b0987221 */ /* 0x000fe20000010000 */
[--C-:B------:R-:W-:Y:S01]  /*ca80*/  FFMA.FTZ R193, R193, UR10, -R207.reuse ;  /* 0x0000000ac1c17c23 */ /* 0x100fe200080108cf */
[----:B------:R-:W-:Y:S01]  /*ca90*/  FFMA.FTZ R199, R199, UR10, -R207 ;  /* 0x0000000ac7c77c23 */ /* 0x000fe200080108cf */
[-C--:B------:R-:W-:Y:S01]  /*caa0*/  FMUL.FTZ R97, R97, R185.reuse ;  /* 0x000000b961617220 */ /* 0x080fe20000410000 */
[----:B------:R-:W-:Y:S01]  /*cab0*/  FADD.FTZ R5, R197, R152 ;  /* 0x00000098c5057221 */ /* 0x000fe20000010000 */
[----:B------:R-:W-:Y:S01]  /*cac0*/  FSEL R152, R8, RZ, P1 ;  /* 0x000000ff08987208 */ /* 0x000fe20000800000 */
[----:B------:R-:W-:Y:S01]  /*cad0*/  MUFU.EX2 R159, R156 ;  /* 0x0000009c009f7308 */ /* 0x000fe20000000800 */
[-C--:B------:R-:W-:Y:S01]  /*cae0*/  FMUL.FTZ R100, R100, R185.reuse ;  /* 0x000000b964647220 */ /* 0x080fe20000410000 */
[----:B------:R-:W-:Y:S01]  /*caf0*/  FADD.FTZ R154, R170, R5 ;  /* 0x00000005aa9a7221 */ /* 0x000fe20000010000 */
[----:B-1----:R-:W-:Y:S01]  /*cb00*/  F2FP.BF16.F32.PACK_AB R170, R191, R182 ;  /* 0x000000b6bfaa723e */ /* 0x002fe200000010ff */
[----:B------:R-:W-:Y:S01]  /*cb10*/  FADD.FTZ R5, -R152, R15 ;  /* 0x0000000f98057221 */ /* 0x000fe20000010100 */
[--C-:B------:R-:W-:Y:S01]  /*cb20*/  FFMA.FTZ R152, R157, UR10, -R207.reuse ;  /* 0x0000000a9d987c23 */ /* 0x100fe200080108cf */
[----:B------:R-:W-:Y:S01]  /*cb30*/  FADD.FTZ R155, R171, R154 ;  /* 0x0000009aab9b7221 */ /* 0x000fe20000010000 */
[----:B------:R-:W-:Y:S01]  /*cb40*/  FFMA.FTZ R157, R164, UR10, -R207 ;  /* 0x0000000aa49d7c23 */ /* 0x000fe200080108cf */
[----:B------:R-:W-:Y:S01]  /*cb50*/  MUFU.EX2 R203, R203 ;  /* 0x000000cb00cb7308 */ /* 0x000fe20000000800 */
[----:B------:R-:W-:Y:S01]  /*cb60*/  F2FP.BF16.F32.PACK_AB R164, R179, R172 ;  /* 0x000000acb3a4723e */ /* 0x000fe200000010ff */
[----:B------:R-:W-:Y:S01]  /*cb70*/  FADD.FTZ R154, R172, R155 ;  /* 0x0000009bac9a7221 */ /* 0x000fe20000010000 */
[----:B------:R-:W-:Y:S01]  /*cb80*/  FFMA.FTZ R155, R166, UR10, -R207 ;  /* 0x0000000aa69b7c23 */ /* 0x000fe200080108cf */
[----:B--2---:R-:W-:Y:S01]  /*cb90*/  F2FP.BF16.F32.PACK_AB R172, R187, R186 ;  /* 0x000000babbac723e */ /* 0x004fe200000010ff */
[-C--:B------:R-:W-:Y:S01]  /*cba0*/  FMUL.FTZ R101, R101, R185.reuse ;  /* 0x000000b965657220 */ /* 0x080fe20000410000 */
[----:B------:R-:W-:Y:S01]  /*cbb0*/  FADD.FTZ R15, R179, R154 ;  /* 0x0000009ab30f7221 */ /* 0x000fe20000010000 */
[-C--:B------:R-:W-:Y:S01]  /*cbc0*/  FMUL.FTZ R104, R104, R185.reuse ;  /* 0x000000b968687220 */ /* 0x080fe20000410000 */
[----:B------:R1:W-:Y:S01]  /*cbd0*/  MUFU.EX2 R161, R152 ;  /* 0x0000009800a17308 */ /* 0x0003e20000000800 */
[-C--:B------:R-:W-:Y:S01]  /*cbe0*/  FMUL.FTZ R105, R105, R185.reuse ;  /* 0x000000b969697220 */ /* 0x080fe20000410000 */
[----:B------:R-:W-:Y:S01]  /*cbf0*/  FADD.FTZ R154, R178, R15 ;  /* 0x0000000fb29a7221 */ /* 0x000fe20000010000 */
[-C--:B------:R-:W-:Y:S01]  /*cc00*/  FMUL.FTZ R108, R108, R185.reuse ;  /* 0x000000b96c6c7220 */ /* 0x080fe20000410000 */
[-C--:B------:R-:W-:Y:S01]  /*cc10*/  FMUL.FTZ R109, R109, R185.reuse ;  /* 0x000000b96d6d7220 */ /* 0x080fe20000410000 */
[-C--:B------:R-:W-:Y:S01]  /*cc20*/  FMUL.FTZ R112, R112, R185.reuse ;  /* 0x000000b970707220 */ /* 0x080fe20000410000 */
[----:B------:R-:W-:Y:S01]  /*cc30*/  FADD.FTZ R15, R181, R154 ;  /* 0x0000009ab50f7221 */ /* 0x000fe20000010000 */
[-C--:B------:R-:W-:Y:S01]  /*cc40*/  FMUL.FTZ R113, R113, R185.reuse ;  /* 0x000000b971717220 */ /* 0x080fe20000410000 */
[----:B------:R-:W-:Y:S01]  /*cc50*/  MUFU.EX2 R184, R184 ;  /* 0x000000b800b87308 */ /* 0x000fe20000000800 */
[----:B-1----:R-:W-:Y:S01]  /*cc60*/  F2FP.BF16.F32.PACK_AB R152, R153, R196 ;  /* 0x000000c49998723e */ /* 0x002fe200000010ff */
[----:B------:R-:W-:Y:S01]  /*cc70*/  FADD.FTZ R154, R180, R15 ;  /* 0x0000000fb49a7221 */ /* 0x000fe20000010000 */
[----:B------:R-:W-:Y:S01]  /*cc80*/  FFMA.FTZ R15, R168, UR10, -R207 ;  /* 0x0000000aa80f7c23 */ /* 0x000fe200080108cf */
[C---:B------:R-:W-:Y:S01]  /*cc90*/  F2FP.BF16.F32.PACK_AB R168, R183.reuse, R180 ;  /* 0x000000b4b7a8723e */ /* 0x040fe200000010ff */
        /* <DEDUP_REMOVED lines=18> */
[----:B------:R-:W-:Y:S01]  /*cdc0*/  F2FP.BF16.F32.PACK_AB R166, R181, R178 ;  /* 0x000000b2b5a6723e */ /* 0x000fe200000010ff */
[----:B------:R-:W-:Y:S01]  /*cdd0*/  FMUL.FTZ R178, R5, UR10 ;  /* 0x0000000a05b27c20 */ /* 0x000fe20008410000 */
[----:B------:R-:W1:Y:S01]  /*cde0*/  MUFU.EX2 R189, R189 ;  /* 0x000000bd00bd7308 */ /* 0x000e620000000800 */
[----:B------:R-:W-:Y:S01]  /*cdf0*/  FADD.FTZ R174, R14, R153 ;  /* 0x000000990eae7221 */ /* 0x000fe20000010000 */
        /* <DEDUP_REMOVED lines=9> */
[----:B------:R-:W-:-:S05]  /*ce90*/  FMUL.FTZ R149, R149, R185 ;  /* 0x000000b995957220 */ /* 0x000fca0000410000 */
[----:B------:R-:W3:Y:S01]  /*cea0*/  MUFU.EX2 R22, R22 ;  /* 0x0000001600167308 */ /* 0x000ee20000000800 */
[C---:B-1----:R-:W-:Y:S01]  /*ceb0*/  FADD.FTZ R5, R189.reuse, R174 ;  /* 0x000000aebd057221 */ /* 0x042fe20000010000 */
[----:B------:R-:W-:-:S06]  /*cec0*/  F2FP.BF16.F32.PACK_AB R174, R189, R14 ;  /* 0x0000000ebdae723e */ /* 0x000fcc00000010ff */
[----:B------:R-:W1:Y:S01]  /*ced0*/  MUFU.EX2 R205, R205 ;  /* 0x000000cd00cd7308 */ /* 0x000e620000000800 */
        /* <DEDUP_REMOVED lines=16> */
[----:B---3--:R-:W-:Y:S01]  /*cfe0*/  FADD.FTZ R14, R22, R153 ;  /* 0x00000099160e7221 */ /* 0x008fe20000010000 */
[-C--:B------:R-:W-:Y:S01]  /*cff0*/  FMUL.FTZ R46, R46, R178.reuse ;  /* 0x000000b22e2e7220 */ /* 0x080fe20000410000 */
[-C--:B------:R-:W-:Y:S01]  /*d000*/  FMUL.FTZ R47, R47, R178.reuse ;  /* 0x000000b22f2f7220 */ /* 0x080fe20000410000 */
[-C--:B------:R-:W-:Y:S01]  /*d010*/  FMUL.FTZ R50, R50, R178.reuse ;  /* 0x000000b232327220 */ /* 0x080fe20000410000 */
[----:B-1----:R-:W-:Y:S01]  /*d020*/  FADD.FTZ R153, R205, R14 ;  /* 0x0000000ecd997221 */ /* 0x002fe20000010000 */
[-C--:B------:R-:W-:Y:S01]  /*d030*/  FMUL.FTZ R51, R51, R178.reuse ;  /* 0x000000b233337220 */ /* 0x080fe20000410000 */
[-C--:B------:R-:W-:Y:S01]  /*d040*/  FMUL.FTZ R54, R54, R178.reuse ;  /* 0x000000b236367220 */ /* 0x080fe20000410000 */
[----:B------:R-:W1:Y:S01]  /*d050*/  MUFU.EX2 R163, R209 ;  /* 0x000000d100a37308 */ /* 0x000e620000000800 */
[----:B--2---:R-:W-:Y:S01]  /*d060*/  FADD.FTZ R14, R188, R153 ;  /* 0x00000099bc0e7221 */ /* 0x004fe20000010000 */
[-C--:B------:R-:W-:Y:S01]  /*d070*/  FMUL.FTZ R55, R55, R178.reuse ;  /* 0x000000b237377220 */ /* 0x080fe20000410000 */
[-C--:B------:R-:W-:Y:S01]  /*d080*/  FMUL.FTZ R58, R58, R178.reuse ;  /* 0x000000b23a3a7220 */ /* 0x080fe20000410000 */
[----:B------:R-:W-:Y:S01]  /*d090*/  FMUL.FTZ R59, R59, R178 ;  /* 0x000000b23b3b7220 */ /* 0x000fe20000410000 */
[C---:B------:R-:W-:Y:S01]  /*d0a0*/  FADD.FTZ R14, R159.reuse, R14 ;  /* 0x0000000e9f0e7221 */ /* 0x040fe20000010000 */
[----:B------:R-:W-:Y:S01]  /*d0b0*/  F2FP.BF16.F32.PACK_AB R159, R159, R188 ;  /* 0x000000bc9f9f723e */ /* 0x000fe200000010ff */
[-C--:B------:R-:W-:Y:S01]  /*d0c0*/  FMUL.FTZ R62, R62, R178.reuse ;  /* 0x000000b23e3e7220 */ /* 0x080fe20000410000 */
[----:B------:R-:W2:Y:S01]  /*d0d0*/  MUFU.EX2 R176, R210 ;  /* 0x000000d200b07308 */ /* 0x000ea20000000800 */
[----:B------:R-:W-:Y:S01]  /*d0e0*/  FADD.FTZ R153, R161, R14 ;  /* 0x0000000ea1997221 */ /* 0x000fe20000010000 */
[----:B----4-:R-:W-:Y:S01]  /*d0f0*/  F2FP.BF16.F32.PACK_AB R161, R190, R161 ;  /* 0x000000a1bea1723e */ /* 0x010fe200000010ff */
[-C--:B------:R-:W-:Y:S01]  /*d100*/  FMUL.FTZ R63, R63, R178.reuse ;  /* 0x000000b23f3f7220 */ /* 0x080fe20000410000 */
[-C--:B------:R-:W-:Y:S01]  /*d110*/  FMUL.FTZ R66, R66, R178.reuse ;  /* 0x000000b242427220 */ /* 0x080fe20000410000 */
[----:B------:R-:W-:Y:S01]  /*d120*/  FADD.FTZ R180, R190, R153 ;  /* 0x00000099beb47221 */ /* 0x000fe20000010000 */
        /* <DEDUP_REMOVED lines=26> */
[----:B------:R3:W4:Y:S01]  /*d2d0*/  MUFU.EX2 R173, R157 ;  /* 0x0000009d00ad7308 */ /* 0x0007220000000800 */
[----:B-1----:R-:W-:Y:S01]  /*d2e0*/  FADD.FTZ R153, R171, R180 ;  /* 0x000000b4ab997221 */ /* 0x002fe20000010000 */
[-C--:B------:R-:W-:Y:S01]  /*d2f0*/  FMUL.FTZ R106, R106, R178.reuse ;  /* 0x000000b26a6a7220 */ /* 0x080fe20000410000 */
[-C--:B------:R-:W-:Y:S01]  /*d300*/  FMUL.FTZ R107, R107, R178.reuse ;  /* 0x000000b26b6b7220 */ /* 0x080fe20000410000 */
[-C--:B------:R-:W-:Y:S01]  /*d310*/  FMUL.FTZ R110, R110, R178.reuse ;  /* 0x000000b26e6e7220 */ /* 0x080fe20000410000 */
[-C--:B------:R-:W-:Y:S01]  /*d320*/  FMUL.FTZ R111, R111, R178.reuse ;  /* 0x000000b26f6f7220 */ /* 0x080fe20000410000 */
[-C--:B------:R-:W-:Y:S01]  /*d330*/  FMUL.FTZ R114, R114, R178.reuse ;  /* 0x000000b272727220 */ /* 0x080fe20000410000 */
[----:B------:R-:W-:Y:S01]  /*d340*/  FMUL.FTZ R115, R115, R178 ;  /* 0x000000b273737220 */ /* 0x000fe20000410000 */
[----:B------:R1:W5:Y:S01]  /*d350*/  MUFU.EX2 R4, R165 ;  /* 0x000000a500047308 */ /* 0x0003620000000800 */
[----:B--2---:R-:W-:Y:S01]  /*d360*/  FADD.FTZ R180, R208, R153 ;  /* 0x00000099d0b47221 */ /* 0x004fe20000010000 */
[----:B---3--:R-:W-:Y:S01]  /*d370*/  F2FP.BF16.F32.PACK_AB R157, R205, R22 ;  /* 0x00000016cd9d723e */ /* 0x008fe200000010ff */
[-C--:B------:R-:W-:Y:S01]  /*d380*/  FMUL.FTZ R118, R118, R178.reuse ;  /* 0x000000b276767220 */ /* 0x080fe20000410000 */
[-C--:B------:R-:W-:Y:S01]  /*d390*/  FMUL.FTZ R119, R119, R178.reuse ;  /* 0x000000b277777220 */ /* 0x080fe20000410000 */
[-C--:B------:R-:W-:Y:S01]  /*d3a0*/  FMUL.FTZ R122, R122, R178.reuse ;  /* 0x000000b27a7a7220 */ /* 0x080fe20000410000 */
[-C--:B------:R-:W-:Y:S01]  /*d3b0*/  FMUL.FTZ R123, R123, R178.reuse ;  /* 0x000000b27b7b7220 */ /* 0x080fe20000410000 */
[----:B------:R-:W-:Y:S01]  /*d3c0*/  FMUL.FTZ R126, R126, R178 ;  /* 0x000000b27e7e7220 */ /* 0x000fe20000410000 */
[----:B------:R2:W3:Y:S01]  /*d3d0*/  MUFU.EX2 R175, R155 ;  /* 0x0000009b00af7308 */ /* 0x0004e20000000800 */
[----:B----4-:R-:W-:Y:S01]  /*d3e0*/  FADD.FTZ R153, R173, R180 ;  /* 0x000000b4ad997221 */ /* 0x010fe20000010000 */
[----:B-1----:R-:W-:Y:S01]  /*d3f0*/  F2FP.BF16.F32.PACK_AB R165, R171, R192 ;  /* 0x000000c0aba5723e */ /* 0x002fe200000010ff */
[-C--:B------:R-:W-:Y:S01]  /*d400*/  FMUL.FTZ R127, R127, R178.reuse ;  /* 0x000000b27f7f7220 */ /* 0x080fe20000410000 */
[-C--:B------:R-:W-:Y:S01]  /*d410*/  FMUL.FTZ R130, R130, R178.reuse ;  /* 0x000000b282827220 */ /* 0x080fe20000410000 */
[-C--:B------:R-:W-:Y:S01]  /*d420*/  FMUL.FTZ R131, R131, R178.reuse ;  /* 0x000000b283837220 */ /* 0x080fe20000410000 */
[-C--:B------:R-:W-:Y:S01]  /*d430*/  FMUL.FTZ R134, R134, R178.reuse ;  /* 0x000000b286867220 */ /* 0x080fe20000410000 */
[----:B------:R-:W-:Y:S01]  /*d440*/  FMUL.FTZ R135, R135, R178 ;  /* 0x000000b287877220 */ /* 0x000fe20000410000 */
[----:B------:R1:W4:Y:S01]  /*d450*/  MUFU.EX2 R14, R167 ;  /* 0x000000a7000e7308 */ /* 0x0003220000000800 */
[----:B-----5:R-:W-:Y:S01]  /*d460*/  FADD.FTZ R180, R4, R153 ;  /* 0x0000009904b47221 */ /* 0x020fe20000010000 */
[----:B--2---:R-:W-:Y:S01]  /*d470*/  F2FP.BF16.F32.PACK_AB R155, R21, R20 ;  /* 0x00000014159b723e */ /* 0x004fe200000010ff */
[-C--:B------:R-:W-:Y:S01]  /*d480*/  FMUL.FTZ R138, R138, R178.reuse ;  /* 0x000000b28a8a7220 */ /* 0x080fe20000410000 */
[-C--:B------:R-:W-:Y:S01]  /*d490*/  FMUL.FTZ R139, R139, R178.reuse ;  /* 0x000000b28b8b7220 */ /* 0x080fe20000410000 */
[-C--:B------:R-:W-:Y:S01]  /*d4a0*/  FMUL.FTZ R142, R142, R178.reuse ;  /* 0x000000b28e8e7220 */ /* 0x080fe20000410000 */
[-C--:B------:R-:W-:Y:S01]  /*d4b0*/  FMUL.FTZ R143, R143, R178.reuse ;  /* 0x000000b28f8f7220 */ /* 0x080fe20000410000 */
[----:B------:R-:W-:Y:S01]  /*d4c0*/  FMUL.FTZ R146, R146, R178 ;  /* 0x000000b292927220 */ /* 0x000fe20000410000 */
[----:B------:R-:W2:Y:S01]  /*d4d0*/  MUFU.EX2 R15, R15 ;  /* 0x0000000f000f7308 */ /* 0x000ea20000000800 */
[----:B---3--:R-:W-:Y:S01]  /*d4e0*/  FADD.FTZ R153, R175, R180 ;  /* 0x000000b4af997221 */ /* 0x008fe20000010000 */
[----:B-1----:R-:W-:Y:S01]  /*d4f0*/  F2FP.BF16.F32.PACK_AB R167, R173, R208 ;  /* 0x000000d0ada7723e */ /* 0x002fe200000010ff */
[-C--:B------:R-:W-:Y:S01]  /*d500*/  FMUL.FTZ R147, R147, R178.reuse ;  /* 0x000000b293937220 */ /* 0x080fe20000410000 */
[-C--:B------:R-:W-:Y:S01]  /*d510*/  FMUL.FTZ R150, R150, R178.reuse ;  /* 0x000000b296967220 */ /* 0x080fe20000410000 */
[----:B------:R-:W-:-:S03]  /*d520*/  FMUL.FTZ R151, R151, R178 ;  /* 0x000000b297977220 */ /* 0x000fc60000410000 */
[----:B------:R1:W3:Y:S01]  /*d530*/  MUFU.EX2 R179, R169 ;  /* 0x000000a900b37308 */ /* 0x0002e20000000800 */
[----:B----4-:R-:W-:Y:S01]  /*d540*/  FADD.FTZ R182, R14, R153 ;  /* 0x000000990eb67221 */ /* 0x010fe20000010000 */
[----:B------:R-:W-:-:S06]  /*d550*/  F2FP.BF16.F32.PACK_AB R153, R184, R203 ;  /* 0x000000cbb899723e */ /* 0x000fcc00000010ff */
[----:B------:R-:W4:Y:S01]  /*d560*/  MUFU.EX2 R194, R194 ;  /* 0x000000c200c27308 */ /* 0x000f220000000800 */
[----:B--2---:R-:W-:Y:S01]  /*d570*/  FADD.FTZ R182, R15, R182 ;  /* 0x000000b60fb67221 */ /* 0x004fe20000010000 */
[----:B-1----:R-:W-:Y:S02]  /*d580*/  F2FP.BF16.F32.PACK_AB R169, R175, R4 ;  /* 0x00000004afa9723e */ /* 0x002fe400000010ff */
[----:B------:R-:W-:-:S04]  /*d590*/  F2FP.BF16.F32.PACK_AB R171, R15, R14 ;  /* 0x0000000e0fab723e */ /* 0x000fc800000010ff */
[----:B------:R-:W1:Y:S01]  /*d5a0*/  MUFU.EX2 R193, R193 ;  /* 0x000000c100c17308 */ /* 0x000e620000000800 */
[----:B---3--:R-:W-:-:S07]  /*d5b0*/  FADD.FTZ R21, R179, R182 ;  /* 0x000000b6b3157221 */ /* 0x008fce0000010000 */
[----:B------:R-:W2:Y:S01]  /*d5c0*/  MUFU.EX2 R180, R199 ;  /* 0x000000c700b47308 */ /* 0x000ea20000000800 */
[C---:B----4-:R-:W-:Y:S01]  /*d5d0*/  FADD.FTZ R20, R194.reuse, R21 ;  /* 0x00000015c2147221 */ /* 0x050fe20000010000 */
[----:B------:R-:W-:-:S03]  /*d5e0*/  F2FP.BF16.F32.PACK_AB R173, R194, R179 ;  /* 0x000000b3c2ad723e */ /* 0x000fc600000010ff */
[----:B-1----:R-:W-:-:S04]  /*d5f0*/  FADD.FTZ R21, R193, R20 ;  /* 0x00000014c1157221 */ /* 0x002fc80000010000 */
[C---:B--2---:R-:W-:Y:S01]  /*d600*/  FADD.FTZ R4, R180.reuse, R21 ;  /* 0x00000015b4047221 */ /* 0x044fe20000010000 */
[----:B------:R-:W-:Y:S01]  /*d610*/  F2FP.BF16.F32.PACK_AB R175, R180, R193 ;  /* 0x000000c1b4af723e */ /* 0x000fe200000010ff */
[----:B------:R-:W-:Y:S06]  /*d620*/  @!P0 BRA `(.L_x_8590) ;  /* 0x0000000000048947 */ /* 0x000fec0003800000 */
[----:B------:R-:W-:Y:S01]  /*d630*/  BPT.TRAP 0x1 ;  /* 0x000000040000795c */ /* 0x000fe20000300000 */
.L_x_8590:
[----:B------:R1:W2:Y:S01]  /*d640*/  SYNCS.PHASECHK.TRANS64.TRYWAIT P1, [UR27+0x22850], R12 ;  /* 0x0228500cff0075a7 */ /* 0x0002a2000802015b */
[----:B------:R-:W-:Y:S05]  /*d650*/  @!P0 BRA `(.L_x_8591) ;  /* 0x0000000000048947 */ /* 0x000fea0003800000 */
[----:B------:R-:W-:Y:S01]  /*d660*/  BPT.TRAP 0x1 ;  /* 0x000000040000795c */ /* 0x000fe20000300000 */
.L_x_8591:
[----:B--2---:R-:W-:Y:S05]  /*d670*/  @P1 BRA `(.L_x_8592) ;  /* 0x0000000000081947 */ /* 0x004fea0003800000 */
[----:B------:R-:W2:Y:S02]  /*d680*/  SYNCS.PHASECHK.TRANS64.TRYWAIT P1, [UR27+0x22850], R12 ;  /* 0x0228500cff0075a7 */ /* 0x000ea4000802015b */
[----:B--2---:R-:W-:Y:S05]  /*d690*/  @!P1 BRA `(.L_x_8593) ;  /* 0x0000005800949947 */ /* 0x004fea0003800000 */
.L_x_8592:
        /* <DEDUP_REMOVED lines=47> */
.L_x_8577:
[----:B------:R-:W1:Y:S01]  /*d990*/  SHFL.BFLY PT, R0, R5, 0x2, 0x1f ;  /* 0x0c401f0005007f89 */ /* 0x000e6200000e0000 */
[----:B------:R-:W-:Y:S01]  /*d9a0*/  IMAD.MOV.U32 R17, RZ, RZ, RZ ;  /* 0x000000ffff117224 */ /* 0x000fe200078e00ff */
[----:B------:R-:W-:Y:S01]  /*d9b0*/  UIADD3 UR39, UR39, 0x1, URZ ;  /* 0x0000000127277890 */ /* 0x000fe2000fffe03f */
[----:B------:R-:W-:Y:S01]  /*d9c0*/  IMAD.U32 R22, RZ, RZ, UR10 ;  /* 0x0000000aff167e24 */ /* 0x000fe2000f8e00ff */
[----:B------:R-:W2:Y:S01]  /*d9d0*/  SHFL.BFLY PT, R7, R4, 0x2, 0x1f ;  /* 0x0c401f0004077f89 */ /* 0x000ea200000e0000 */
[----:B------:R-:W-:Y:S01]  /*d9e0*/  IMAD.MOV.U32 R20, RZ, RZ, -0x800000 ;  /* 0xff800000ff147424 */ /* 0x000fe200078e00ff */
[----:B------:R-:W-:Y:S01]  /*d9f0*/  UISETP.NE.AND UP0, UPT, UR39, 0x2, UPT ;  /* 0x000000022700788c */ /* 0x000fe2000bf05270 */
[----:B------:R3:W-:Y:S06]  /*da00*/  BAR.ARV R11, 0x100 ;  /* 0x0004000b0000751d */ /* 0x0007ec0000002000 */
[----:B------:R-:W-:-:S02]  /*da10*/  USEL UR4, URZ, 0x1, UP0 ;  /* 0x000000013f047887 */ /* 0x000fc40008000000 */
[----:B------:R-:W-:Y:S06]  /*da20*/  BAR.ARV 0x8, 0x120 ;  /* 0x0204800000007b1d */ /* 0x000fec0000002000 */
[----:B------:R-:W-:Y:S01]  /*da30*/  PLOP3.LUT P0, PT, PT, PT, PT, 0x8, 0x0 ;  /* 0x000000000000781c */ /* 0x000fe20003f0e170 */
[----:B------:R-:W-:Y:S01]  /*da40*/  UIADD3 UR37, UR37, 0x1, URZ ;  /* 0x0000000125257890 */ /* 0x000fe2000fffe03f */
[----:B-1----:R-:W-:Y:S01]  /*da50*/  FADD.FTZ R0, R0, R5 ;  /* 0x0000000500007221 */ /* 0x002fe20000010000 */
[----:B------:R-:W-:Y:S01]  /*da60*/  IMAD.MOV.U32 R5, RZ, RZ, RZ ;  /* 0x000000ffff057224 */ /* 0x000fe200078e00ff */
[----:B------:R-:W-:Y:S01]  /*da70*/  USEL UR39, UR39, URZ, UP0 ;  /* 0x0000003f27277287 */ /* 0x000fe20008000000 */
[----:B--2---:R-:W-:-:S02]  /*da80*/  FADD.FTZ R7, R7, R4 ;  /* 0x0000000407077221 */ /* 0x004fc40000010000 */
[----:B------:R-:W1:Y:S01]  /*da90*/  SHFL.BFLY PT, R3, R0, 0x1, 0x1f ;  /* 0x0c201f0000037f89 */ /* 0x000e6200000e0000 */
[----:B------:R-:W-:-:S03]  /*daa0*/  ULOP3.LUT UR38, UR38, UR4, URZ, 0x3c, !UPT ;  /* 0x0000000426267292 */ /* 0x000fc6000f8e3c3f */
[----:B------:R-:W2:Y:S01]  /*dab0*/  SHFL.BFLY PT, R6, R7, 0x1, 0x1f ;  /* 0x0c201f0007067f89 */ /* 0x000ea200000e0000 */
[----:B-1----:R-:W-:Y:S01]  /*dac0*/  FADD.FTZ R21, R0, R3 ;  /* 0x0000000300157221 */ /* 0x002fe20000010000 */
[----:B------:R-:W-:Y:S02]  /*dad0*/  IMAD.MOV.U32 R0, RZ, RZ, -0x800000 ;  /* 0xff800000ff007424 */ /* 0x000fe400078e00ff */
[----:B--2---:R-:W-:Y:S02]  /*dae0*/  FADD.FTZ R152, R7, R6 ;  /* 0x0000000607987221 */ /* 0x004fe40000010000 */
[----:B------:R-:W-:-:S03]  /*daf0*/  FSETP.NE.FTZ.AND P1, PT, R21, RZ, PT ;  /* 0x000000ff1500720b */ /* 0x000fc60003f35000 */
[----:B------:R-:W-:-:S10]  /*db00*/  FSETP.NE.FTZ.AND P2, PT, R152, RZ, PT ;  /* 0x000000ff9800720b */ /* 0x000fd40003f55000 */
[----:B------:R-:W1:Y:S01]  /*db10*/  @P1 MUFU.RCP R17, R21 ;  /* 0x0000001500111308 */ /* 0x000e620000001000 */
[----:B------:R-:W-:-:S07]  /*db20*/  @P1 FMUL.FTZ R22, R22, 0.69314718246459960938 ;  /* 0x3f31721816161820 */ /* 0x000fce0000410000 */
[----:B------:R-:W2:Y:S01]  /*db30*/  @P2 MUFU.RCP R5, R152 ;  /* 0x0000009800052308 */ /* 0x000ea20000001000 */
        /* <DEDUP_REMOVED lines=64> */
[----:B------:R-:W1:Y:S01]  /*df40*/  @P2 MUFU.LG2 R28, R152 ;  /* 0x00000098001c2308 */ /* 0x000e620000000c00 */
[----:B------:R-:W-:-:S02]  /*df50*/  IMAD.U32 R44, RZ, RZ, UR10 ;  /* 0x0000000aff2c7e24 */ /* 0x000fc4000f8e00ff */
[-C--:B--2---:R-:W-:Y:S01]  /*df60*/  FMUL.FTZ R172, R27, R5.reuse ;  /* 0x000000051bac7220 */ /* 0x084fe20000410000 */
[-C--:B------:R-:W-:Y:S01]  /*df70*/  FMUL.FTZ R158, R79, R5.reuse ;  /* 0x000000054f9e7220 */ /* 0x080fe20000410000 */
[-C--:B------:R-:W-:Y:S01]  /*df80*/  FMUL.FTZ R163, R63, R5.reuse ;  /* 0x000000053fa37220 */ /* 0x080fe20000410000 */
[----:B------:R-:W-:Y:S01]  /*df90*/  @P2 FMUL.FTZ R44, R44, 0.69314718246459960938 ;  /* 0x3f3172182c2c2820 */ /* 0x000fe20000410000 */
[-C--:B------:R-:W-:Y:S01]  /*dfa0*/  FMUL.FTZ R161, R67, R5.reuse ;  /* 0x0000000543a17220 */ /* 0x080fe20000410000 */
[-C--:B------:R-:W-:Y:S01]  /*dfb0*/  FMUL.FTZ R160, R71, R5.reuse ;  /* 0x0000000547a07220 */ /* 0x080fe20000410000 */
[----:B------:R-:W2:Y:S01]  /*dfc0*/  @P1 MUFU.LG2 R17, R21 ;  /* 0x0000001500111308 */ /* 0x000ea20000000c00 */
        /* <DEDUP_REMOVED lines=63> */
.L_x_8524:
        /* <DEDUP_REMOVED lines=8> */
[C---:B------:R-:W-:Y:S01]  /*e440*/  IADD3 R31, P1, R18.reuse, 0x60, RZ ;  /* 0x00000060121f7810 */ /* 0x040fe20007f3e0ff */
[----:B------:R-:W-:Y:S01]  /*e450*/  BAR.SYNC.DEFER_BLOCKING 0x1, 0x100 ;  /* 0x0044000000007b1d */ /* 0x000fe20000010000 */
[----:B------:R-:W-:Y:S01]  /*e460*/  IADD3 R27, P0, R18, 0x40, RZ ;  /* 0x00000040121b7810 */ /* 0x000fe20007f1e0ff */
[----:B------:R-:W-:Y:S01]  /*e470*/  USHF.R.S32.HI UR5, URZ, 0x1f, UR43 ;  /* 0x0000001f3f057899 */ /* 0x000fe2000801142b */
[----:B------:R-:W-:Y:S02]  /*e480*/  LOP3.LUT R30, R31, 0x380, RZ, 0xc0, !PT ;  /* 0x000003801f1e7812 */ /* 0x000fe400078ec0ff */
[----:B------:R-:W-:Y:S01]  /*e490*/  LOP3.LUT R26, R27, 0x380, RZ, 0xc0, !PT ;  /* 0x000003801b1a7812 */ /* 0x000fe200078ec0ff */
[----:B------:R-:W-:Y:S01]  /*e4a0*/  ULDC.64 UR6, c[0x0][0xb70] ;  /* 0x0002dc0000067ab9 */ /* 0x000fe20000000a00 */
[----:B------:R-:W-:Y:S01]  /*e4b0*/  SHF.R.U64 R30, R30, 0x3, RZ ;  /* 0x000000031e1e7819 */ /* 0x000fe200000012ff */
[----:B------:R-:W-:Y:S01]  /*e4c0*/  UIMAD UR5, UR5, UR6, URZ ;  /* 0x00000006050572a4 */ /* 0x000fe2000f8e023f */
[----:B------:R-:W-:Y:S01]  /*e4d0*/  SHF.R.U64 R26, R26, 0x3, RZ ;  /* 0x000000031a1a7819 */ /* 0x000fe200000012ff */
[----:B------:R-:W-:Y:S01]  /*e4e0*/  UIMAD.WIDE.U32 UR8, UR43, UR6, URZ ;  /* 0x000000062b0872a5 */ /* 0x000fe2000f8e003f */
[----:B------:R-:W-:Y:S01]  /*e4f0*/  LOP3.LUT R30, R30, R31, RZ, 0x3c, !PT ;  /* 0x0000001f1e1e7212 */ /* 0x000fe200078e3cff */
[--C-:B------:R-:W-:Y:S01]  /*e500*/  IMAD.X R31, RZ, RZ, R19.reuse, P1 ;  /* 0x000000ffff1f7224 */ /* 0x100fe200008e0613 */
[C---:B------:R-:W-:Y:S01]  /*e510*/  IADD3 R9, P6, R18.reuse, 0x20, RZ ;  /* 0x0000002012097810 */ /* 0x040fe20007fde0ff */
[----:B------:R-:W-:Y:S01]  /*e520*/  UIMAD UR5, UR43, UR7, UR5 ;  /* 0x000000072b0572a4 */ /* 0x000fe2000f8e0205 */
[C---:B------:R-:W-:Y:S01]  /*e530*/  IADD3 R17, P1, R18.reuse, 0x8040, RZ ;  /* 0x0000804012117810 */ /* 0x040fe20007f3e0ff */
[----:B------:R-:W-:Y:S01]  /*e540*/  ULDC UR6, c[0x0][0xa88] ;  /* 0x0002a20000067ab9 */ /* 0x000fe20000000800 */
[----:B------:R-:W-:Y:S01]  /*e550*/  IADD3 R35, P2, R18, 0x4000, RZ ;  /* 0x0000400012237810 */ /* 0x000fe20007f5e0ff */
[----:B------:R-:W-:Y:S01]  /*e560*/  UIADD3 UR5, UR9, UR5, URZ ;  /* 0x0000000509057290 */ /* 0x000fe2000fffe03f */
[----:B------:R-:W-:Y:S01]  /*e570*/  LOP3.LUT R26, R26, R27, RZ, 0x3c, !PT ;  /* 0x0000001b1a1a7212 */ /* 0x000fe200078e3cff */
[----:B------:R-:W-:Y:S01]  /*e580*/  IMAD.X R27, RZ, RZ, R19, P0 ;  /* 0x000000ffff1b7224 */ /* 0x000fe200000e0613 */
[----:B------:R-:W-:-:S02]  /*e590*/  LOP3.LUT R8, R9, 0x380, RZ, 0xc0, !PT ;  /* 0x0000038009087812 */ /* 0x000fc400078ec0ff */
[----:B------:R-:W-:Y:S02]  /*e5a0*/  IADD3 R5, P0, R18, 0x8020, RZ ;  /* 0x0000802012057810 */ /* 0x000fe40007f1e0ff */
[----:B------:R-:W-:Y:S02]  /*e5b0*/  LOP3.LUT R48, R17, 0x380, RZ, 0xc0, !PT ;  /* 0x0000038011307812 */ /* 0x000fe400078ec0ff */
[----:B------:R-:W-:Y:S02]  /*e5c0*/  LOP3.LUT R34, R35, 0x380, RZ, 0xc0, !PT ;  /* 0x0000038023227812 */ /* 0x000fe400078ec0ff */
[----:B------:R-:W-:Y:S02]  /*e5d0*/  SHF.R.U64 R8, R8, 0x3, RZ ;  /* 0x0000000308087819 */ /* 0x000fe400000012ff */
[----:B------:R-:W-:Y:S02]  /*e5e0*/  LOP3.LUT R28, R5, 0x380, RZ, 0xc0, !PT ;  /* 0x00000380051c7812 */ /* 0x000fe400078ec0ff */
[----:B------:R-:W-:-:S02]  /*e5f0*/  SHF.R.U64 R48, R48, 0x3, RZ ;  /* 0x0000000330307819 */ /* 0x000fc400000012ff */
[----:B------:R-:W-:Y:S02]  /*e600*/  SHF.R.U64 R34, R34, 0x3, RZ ;  /* 0x0000000322227819 */ /* 0x000fe400000012ff */
[----:B------:R-:W-:Y:S02]  /*e610*/  LOP3.LUT R59, R18, 0x380, RZ, 0xc0, !PT ;  /* 0x00000380123b7812 */ /* 0x000fe400078ec0ff */
[----:B------:R-:W-:Y:S01]  /*e620*/  LOP3.LUT R8, R8, R9, RZ, 0x3c, !PT ;  /* 0x0000000908087212 */ /* 0x000fe200078e3cff */
[--C-:B------:R-:W-:Y:S01]  /*e630*/  IMAD.X R9, RZ, RZ, R19.reuse, P6 ;  /* 0x000000ffff097224 */ /* 0x100fe200030e0613 */
[----:B------:R-:W-:Y:S02]  /*e640*/  SHF.R.U64 R28, R28, 0x3, RZ ;  /* 0x000000031c1c7819 */ /* 0x000fe400000012ff */
[----:B------:R-:W-:Y:S02]  /*e650*/  LOP3.LUT R48, R48, R17, RZ, 0x3c, !PT ;  /* 0x0000001130307212 */ /* 0x000fe400078e3cff */
[----:B------:R-:W-:Y:S01]  /*e660*/  LOP3.LUT R34, R34, R35, RZ, 0x3c, !PT ;  /* 0x0000002322227212 */ /* 0x000fe200078e3cff */
[----:B------:R-:W-:Y:S01]  /*e670*/  IMAD.X R35, RZ, RZ, R19, P2 ;  /* 0x000000ffff237224 */ /* 0x000fe200010e0613 */
[----:B------:R-:W-:-:S02]  /*e680*/  SHF.R.S32.HI R17, RZ, 0x1f, R202 ;  /* 0x0000001fff117819 */ /* 0x000fc400000114ca */
[C---:B------:R-:W-:Y:S02]  /*e690*/  IADD3 R47, P6, R18.reuse, 0x8000, RZ ;  /* 0x00008000122f7810 */ /* 0x040fe40007fde0ff */
[----:B------:R-:W-:Y:S02]  /*e6a0*/  SHF.R.U64 R59, R59, 0x3, RZ ;  /* 0x000000033b3b7819 */ /* 0x000fe400000012ff */
[C---:B------:R-:W-:Y:S02]  /*e6b0*/  IADD3 R39, P3, R18.reuse, 0x4020, RZ ;  /* 0x0000402012277810 */ /* 0x040fe40007f7e0ff */
[C---:B------:R-:W-:Y:S02]  /*e6c0*/  IADD3 R51, P2, R18.reuse, 0x8060, RZ ;  /* 0x0000806012337810 */ /* 0x040fe40007f5e0ff */
[----:B------:R-:W-:Y:S02]  /*e6d0*/  IADD3 R43, P4, R18, 0x4040, RZ ;  /* 0x00004040122b7810 */ /* 0x000fe40007f9e0ff */
[----:B------:R-:W-:-:S02]  /*e6e0*/  LOP3.LUT R28, R28, R5, RZ, 0x3c, !PT ;  /* 0x000000051c1c7212 */ /* 0x000fc400078e3cff */
[----:B------:R-:W-:Y:S02]  /*e6f0*/  IADD3 R45, P5, R18, 0x4060, RZ ;  /* 0x00004060122d7810 */ /* 0x000fe40007fbe0ff */
[----:B------:R-:W-:Y:S02]  /*e700*/  LEA.HI R5, R17, R202, RZ, 0x7 ;  /* 0x000000ca11057211 */ /* 0x000fe400078f38ff */
[----:B------:R-:W-:Y:S02]  /*e710*/  LOP3.LUT R46, R47, 0x380, RZ, 0xc0, !PT ;  /* 0x000003802f2e7812 */ /* 0x000fe400078ec0ff */
[----:B------:R-:W-:Y:S01]  /*e720*/  LOP3.LUT R58, R59, R18, RZ, 0x3c, !PT ;  /* 0x000000123b3a7212 */ /* 0x000fe200078e3cff */
[----:B------:R-:W-:Y:S01]  /*e730*/  IMAD.MOV.U32 R59, RZ, RZ, R19 ;  /* 0x000000ffff3b7224 */ /* 0x000fe200078e0013 */
[----:B------:R-:W-:Y:S02]  /*e740*/  LOP3.LUT R38, R39, 0x380, RZ, 0xc0, !PT ;  /* 0x0000038027267812 */ /* 0x000fe400078ec0ff */
[----:B------:R-:W-:-:S02]  /*e750*/  LOP3.LUT R50, R51, 0x380, RZ, 0xc0, !PT ;  /* 0x0000038033327812 */ /* 0x000fc400078ec0ff */
[----:B------:R-:W-:Y:S02]  /*e760*/  LOP3.LUT R42, R43, 0x380, RZ, 0xc0, !PT ;  /* 0x000003802b2a7812 */ /* 0x000fe400078ec0ff */
[----:B------:R-:W-:Y:S02]  /*e770*/  F2FP.BF16.F32.PACK_AB R4, R25, R4 ;  /* 0x000000041904723e */ /* 0x000fe400000010ff */
[----:B------:R-:W-:Y:S02]  /*e780*/  LOP3.LUT R44, R45, 0x380, RZ, 0xc0, !PT ;  /* 0x000003802d2c7812 */ /* 0x000fe400078ec0ff */
[----:B------:R-:W-:Y:S02]  /*e790*/  LOP3.LUT R25, R5, 0xffffff80, RZ, 0xc0, !PT ;  /* 0xffffff8005197812 */ /* 0x000fe400078ec0ff */
[----:B------:R-:W-:Y:S02]  /*e7a0*/  MOV R87, R30 ;  /* 0x0000001e00577202 */ /* 0x000fe40000000f00 */
[----:B------:R-:W-:Y:S01]  /*e7b0*/  SHF.R.U64 R46, R46, 0x3, RZ ;  /* 0x000000032e2e7819 */ /* 0x000fe200000012ff */
[----:B------:R-:W1:Y:S01]  /*e7c0*/  LDC.64 R30, c[0x0][0xb78] ;  /* 0x0002de00ff1e7b82 */ /* 0x000e620000000a00 */
[----:B------:R-:W-:Y:S01]  /*e7d0*/  SHF.R.U64 R38, R38, 0x3, RZ ;  /* 0x0000000326267819 */ /* 0x000fe200000012ff */
[----:B------:R-:W-:Y:S01]  /*e7e0*/  IMAD.IADD R25, R202, 0x1, -R25 ;  /* 0x00000001ca197824 */ /* 0x000fe200078e0a19 */
[----:B------:R-:W-:-:S02]  /*e7f0*/  SHF.R.U64 R50, R50, 0x3, RZ ;  /* 0x0000000332327819 */ /* 0x000fc400000012ff */
[----:B------:R-:W-:Y:S02]  /*e800*/  SHF.R.U64 R42, R42, 0x3, RZ ;  /* 0x000000032a2a7819 */ /* 0x000fe400000012ff */
[----:B------:R-:W-:Y:S02]  /*e810*/  MOV R59, R58 ;  /* 0x0000003a003b7202 */ /* 0x000fe40000000f00 */
[----:B------:R-:W-:Y:S01]  /*e820*/  F2FP.BF16.F32.PACK_AB R5, R172, R49 ;  /* 0x00000031ac05723e */ /* 0x000fe200000010ff */
[--C-:B------:R-:W-:Y:S01]  /*e830*/  IMAD.X R49, RZ, RZ, R19.reuse, P1 ;  /* 0x000000ffff317224 */ /* 0x100fe200008e0613 */
[----:B------:R-:W-:Y:S01]  /*e840*/  F2FP.BF16.F32.PACK_AB R6, R29, R6 ;  /* 0x000000061d06723e */ /* 0x000fe200000010ff */
[----:B------:R-:W-:Y:S01]  /*e850*/  IMAD.X R29, RZ, RZ, R19, P0 ;  /* 0x000000ffff1d7224 */ /* 0x000fe200000e0613 */
[----:B------:R-:W-:Y:S02]  /*e860*/  F2FP.BF16.F32.PACK_AB R7, R170, R7 ;  /* 0x00000007aa07723e */ /* 0x000fe400000010ff */
[----:B------:R-:W-:-:S02]  /*e870*/  SHF.R.U64 R44, R44, 0x3, RZ ;  /* 0x000000032c2c7819 */ /* 0x000fc400000012ff */
[----:B------:R-:W-:Y:S01]  /*e880*/  MOV R34, R34 ;  /* 0x0000002200227202 */ /* 0x000fe20000000f00 */
[----:B------:R-:W-:Y:S01]  /*e890*/  VIADD R35, R201, UR42 ;  /* 0x0000002ac9237c36 */ /* 0x000fe20008000000 */
[----:B------:R-:W-:Y:S01]  /*e8a0*/  LOP3.LUT R46, R46, R47, RZ, 0x3c, !PT ;  /* 0x0000002f2e2e7212 */ /* 0x000fe200078e3cff */
[--C-:B------:R-:W-:Y:S01]  /*e8b0*/  IMAD.X R47, RZ, RZ, R19.reuse, P6 ;  /* 0x000000ffff2f7224 */ /* 0x100fe200030e0613 */
[----:B------:R-:W-:Y:S01]  /*e8c0*/  LOP3.LUT R38, R38, R39, RZ, 0x3c, !PT ;  /* 0x0000002726267212 */ /* 0x000fe200078e3cff */
[--C-:B------:R-:W-:Y:S01]  /*e8d0*/  IMAD.X R39, RZ, RZ, R19.reuse, P3 ;  /* 0x000000ffff277224 */ /* 0x100fe200018e0613 */
[----:B------:R-:W-:Y:S01]  /*e8e0*/  LOP3.LUT R50, R50, R51, RZ, 0x3c, !PT ;  /* 0x0000003332327212 */ /* 0x000fe200078e3cff */
[----:B------:R2:W-:Y:S01]  /*e8f0*/  STSM.16.M88.4 [R59], R4 ;  /* 0x000000043b007844 */ /* 0x0005e20000000200 */
[----:B------:R-:W-:Y:S01]  /*e900*/  LOP3.LUT R42, R42, R43, RZ, 0x3c, !PT ;  /* 0x0000002b2a2a7212 */ /* 0x000fe200078e3cff */
[----:B------:R-:W-:Y:S01]  /*e910*/  IMAD.X R43, RZ, RZ, R19, P4 ;  /* 0x000000ffff2b7224 */ /* 0x000fe200020e0613 */
[----:B------:R-:W-:-:S02]  /*e920*/  IADD3 R51, P6, R18, 0xc060, RZ ;  /* 0x0000c06012337810 */ /* 0x000fc40007fde0ff */
[----:B------:R-:W-:Y:S01]  /*e930*/  LOP3.LUT R44, R44, R45, RZ, 0x3c, !PT ;  /* 0x0000002d2c2c7212 */ /* 0x000fe200078e3cff */
[--C-:B------:R-:W-:Y:S01]  /*e940*/  IMAD.X R45, RZ, RZ, R19.reuse, P5 ;  /* 0x000000ffff2d7224 */ /* 0x100fe200028e0613 */
[C---:B------:R-:W-:Y:S02]  /*e950*/  IADD3 R53, P3, R18.reuse, 0xc000, RZ ;  /* 0x0000c00012357810 */ /* 0x040fe40007f7e0ff */
[C---:B------:R-:W-:Y:S02]  /*e960*/  IADD3 R55, P4, R18.reuse, 0xc020, RZ ;  /* 0x0000c02012377810 */ /* 0x040fe40007f9e0ff */
[----:B------:R-:W-:Y:S02]  /*e970*/  IADD3 R57, P5, R18, 0xc040, RZ ;  /* 0x0000c04012397810 */ /* 0x000fe40007fbe0ff */
[----:B------:R-:W-:Y:S02]  /*e980*/  LOP3.LUT P0, RZ, R25, 0x3, RZ, 0xc0, !PT ;  /* 0x0000000319ff7812 */ /* 0x000fe4000780c0ff */
[----:B------:R-:W-:Y:S01]  /*e990*/  LOP3.LUT R58, R51, 0x380, RZ, 0xc0, !PT ;  /* 0x00000380333a7812 */ /* 0x000fe200078ec0ff */
[----:B--2---:R-:W-:Y:S01]  /*e9a0*/  VIADD R4, R35, 0x8 ;  /* 0x0000000823047836 */ /* 0x004fe20000000000 */
[----:B------:R-:W-:Y:S01]  /*e9b0*/  LOP3.LUT R52, R53, 0x380, RZ, 0xc0, !PT ;  /* 0x0000038035347812 */ /* 0x000fe200078ec0ff */
[----:B------:R-:W-:Y:S01]  /*e9c0*/  IMAD.X R59, RZ, RZ, R19, P6 ;  /* 0x000000ffff3b7224 */ /* 0x000fe200030e0613 */
[----:B------:R-:W-:-:S02]  /*e9d0*/  LOP3.LUT R54, R55, 0x380, RZ, 0xc0, !PT ;  /* 0x0000038037367812 */ /* 0x000fc400078ec0ff */
[----:B------:R-:W-:Y:S02]  /*e9e0*/  LOP3.LUT R56, R57, 0x380, RZ, 0xc0, !PT ;  /* 0x0000038039387812 */ /* 0x000fe400078ec0ff */
[----:B------:R-:W-:Y:S02]  /*e9f0*/  ISETP.GE.OR P1, PT, R4, UR6, P0 ;  /* 0x0000000604007c0c */ /* 0x000fe40008726670 */
[----:B------:R-:W-:Y:S02]  /*ea00*/  SHF.R.U64 R58, R58, 0x3, RZ ;  /* 0x000000033a3a7819 */ /* 0x000fe400000012ff */
[----:B------:R-:W-:Y:S02]  /*ea10*/  MOV R95, R8 ;  /* 0x00000008005f7202 */ /* 0x000fe40000000f00 */
[----:B------:R-:W-:Y:S02]  /*ea20*/  F2FP.BF16.F32.PACK_AB R4, R33, R32 ;  /* 0x000000202104723e */ /* 0x000fe400000010ff */
[----:B------:R-:W-:-:S02]  /*ea30*/  F2FP.BF16.F32.PACK_AB R5, R168, R157 ;  /* 0x0000009da805723e */ /* 0x000fc400000010ff */
[----:B------:R-:W-:Y:S02]  /*ea40*/  F2FP.BF16.F32.PACK_AB R6, R37, R36 ;  /* 0x000000242506723e */ /* 0x000fe400000010ff */
[----:B------:R-:W-:Y:S02]  /*ea50*/  F2FP.BF16.F32.PACK_AB R7, R169, R156 ;  /* 0x0000009ca907723e */ /* 0x000fe400000010ff */
[----:B------:R-:W-:Y:S02]  /*ea60*/  F2FP.BF16.F32.PACK_AB R10, R10, R11 ;  /* 0x0000000b0a0a723e */ /* 0x000fe400000010ff */
[----:B------:R-:W-:Y:S01]  /*ea70*/  SHF.R.U64 R52, R52, 0x3, RZ ;  /* 0x0000000334347819 */ /* 0x000fe200000012ff */
[----:B------:R1:W-:Y:S01]  /*ea80*/  STSM.16.M88.4 [R95], R4 ;  /* 0x000000045f007844 */ /* 0x0003e20000000200 */
[----:B------:R-:W-:Y:S02]  /*ea90*/  MOV R94, R26 ;  /* 0x0000001a005e7202 */ /* 0x000fe40000000f00 */
[----:B------:R-:W-:Y:S01]  /*eaa0*/  MOV R22, R28 ;  /* 0x0000001c00167202 */ /* 0x000fe20000000f00 */
[----:B------:R-:W-:Y:S01]  /*eab0*/  IMAD.U32 R29, RZ, RZ, UR9 ;  /* 0x00000009ff1d7e24 */ /* 0x000fe2000f8e00ff */
[----:B------:R-:W-:Y:S01]  /*eac0*/  F2FP.BF16.F32.PACK_AB R8, R41, R40 ;  /* 0x000000282908723e */ /* 0x000fe200000010ff */
[----:B------:R-:W-:Y:S01]  /*ead0*/  IMAD.U32 R29, RZ, RZ, UR5 ;  /* 0x00000005ff1d7e24 */ /* 0x000fe2000f8e00ff */
[----:B------:R-:W-:Y:S01]  /*eae0*/  F2FP.BF16.F32.PACK_AB R9, R166, R155 ;  /* 0x0000009ba609723e */ /* 0x000fe200000010ff */
[----:B------:R-:W-:Y:S01]  /*eaf0*/  USHF.R.S32.HI UR5, URZ, 0x1f, UR44 ;  /* 0x0000001f3f057899 */ /* 0x000fe2000801142c */
[----:B------:R-:W-:Y:S01]  /*eb00*/  F2FP.BF16.F32.PACK_AB R11, R167, R154 ;  /* 0x0000009aa70b723e */ /* 0x000fe200000010ff */
[----:B------:R-:W-:Y:S01]  /*eb10*/  IMAD.U32 R28, RZ, RZ, UR8 ;  /* 0x00000008ff1c7e24 */ /* 0x000fe2000f8e00ff */
[----:B------:R-:W-:-:S02]  /*eb20*/  F2FP.BF16.F32.PACK_AB R12, R12, R13 ;  /* 0x0000000d0c0c723e */ /* 0x000fc400000010ff */
[----:B------:R-:W-:Y:S01]  /*eb30*/  F2FP.BF16.F32.PACK_AB R14, R14, R15 ;  /* 0x0000000f0e0e723e */ /* 0x000fe200000010ff */
[----:B------:R-:W-:Y:S01]  /*eb40*/  STSM.16.M88.4 [R94], R8 ;  /* 0x000000085e007844 */ /* 0x000fe20000000200 */
[----:B------:R-:W-:Y:S01]  /*eb50*/  SHF.R.U64 R54, R54, 0x3, RZ ;  /* 0x0000000336367819 */ /* 0x000fe200000012ff */
[----:B-1----:R-:W-:Y:S01]  /*eb60*/  IMAD R4, R30, UR5, RZ ;  /* 0x000000051e047c24 */ /* 0x002fe2000f8e02ff */
[----:B------:R-:W-:Y:S01]  /*eb70*/  F2FP.BF16.F32.PACK_AB R13, R164, R153 ;  /* 0x00000099a40d723e */ /* 0x000fe200000010ff */
[----:B------:R-:W-:Y:S01]  /*eb80*/  IMAD.WIDE.U32 R28, R30, UR44, R28 ;  /* 0x0000002c1e1c7c25 */ /* 0x000fe2000f8e001c */
[----:B------:R-:W-:Y:S02]  /*eb90*/  F2FP.BF16.F32.PACK_AB R15, R165, R152 ;  /* 0x00000098a50f723e */ /* 0x000fe400000010ff */
[----:B------:R-:W-:Y:S01]  /*eba0*/  F2FP.BF16.F32.PACK_AB R64, R65, R64 ;  /* 0x000000404140723e */ /* 0x000fe200000010ff */
[----:B------:R-:W-:Y:S01]  /*ebb0*/  IMAD R4, R31, UR44, R4 ;  /* 0x0000002c1f047c24 */ /* 0x000fe2000f8e0204 */
[----:B------:R-:W-:Y:S01]  /*ebc0*/  SHF.R.U64 R56, R56, 0x3, RZ ;  /* 0x0000000338387819 */ /* 0x000fe200000012ff */
[----:B------:R-:W-:Y:S01]  /*ebd0*/  STSM.16.M88.4 [R87], R12 ;  /* 0x0000000c57007844 */ /* 0x000fe20000000200 */
[----:B------:R-:W-:-:S02]  /*ebe0*/  F2FP.BF16.F32.PACK_AB R24, R24, R3 ;  /* 0x000000031818723e */ /* 0x000fc400000010ff */
[----:B------:R-:W-:Y:S02]  /*ebf0*/  F2FP.BF16.F32.PACK_AB R25, R162, R21 ;  /* 0x00000015a219723e */ /* 0x000fe400000010ff */
[----:B------:R-:W-:Y:S02]  /*ec00*/  F2FP.BF16.F32.PACK_AB R26, R61, R60 ;  /* 0x0000003c3d1a723e */ /* 0x000fe400000010ff */
[----:B------:R-:W-:Y:S02]  /*ec10*/  F2FP.BF16.F32.PACK_AB R27, R163, R62 ;  /* 0x0000003ea31b723e */ /* 0x000fe400000010ff */
[----:B------:R-:W-:Y:S02]  /*ec20*/  F2FP.BF16.F32.PACK_AB R65, R161, R66 ;  /* 0x00000042a141723e */ /* 0x000fe400000010ff */
[----:B------:R-:W-:Y:S01]  /*ec30*/  F2FP.BF16.F32.PACK_AB R72, R73, R72 ;  /* 0x000000484948723e */ /* 0x000fe200000010ff */
[----:B------:R-:W-:Y:S01]  /*ec40*/  STSM.16.M88.4 [R34], R24 ;  /* 0x0000001822007844 */ /* 0x000fe20000000200 */
[----:B------:R-:W-:Y:S01]  /*ec50*/  LOP3.LUT R58, R58, R51, RZ, 0x3c, !PT ;  /* 0x000000333a3a7212 */ /* 0x000fe200078e3cff */
[----:B------:R-:W-:Y:S01]  /*ec60*/  IMAD.X R51, RZ, RZ, R19, P2 ;  /* 0x000000ffff337224 */ /* 0x000fe200010e0613 */
[----:B------:R-:W-:-:S02]  /*ec70*/  MOV R38, R38 ;  /* 0x0000002600267202 */ /* 0x000fc40000000f00 */
        /* <DEDUP_REMOVED lines=66> */
[----:B------:R-:W-:Y:S02]  /*f0a0*/  SHF.R.S32.HI R3, RZ, 0x1f, R35 ;  /* 0x0000001fff037819 */ /* 0x000fe40000011423 */
[----:B------:R-:W-:Y:S01]  /*f0b0*/  IADD3 R5, P2, R35, R28, RZ ;  /* 0x0000001c23057210 */ /* 0x000fe20007f5e0ff */
[----:B------:R-:W-:Y:S01]  /*f0c0*/  STSM.16.M88.4 [R58], R144 ;  /* 0x000000903a007844 */ /* 0x000fe20000000200 */
[----:B------:R-:W-:-:S02]  /*f0d0*/  LEA.HI R17, R17, R202, RZ, 0x5 ;  /* 0x000000ca11117211 */ /* 0x000fc400078f28ff */
[----:B------:R-:W-:Y:S01]  /*f0e0*/  IADD3.X R28, R3, R29, R4, P2, !PT ;  /* 0x0000001d031c7210 */ /* 0x000fe200017fe404 */
[----:B------:R-:W-:Y:S01]  /*f0f0*/  @!PT LDS RZ, [RZ] ;  /* 0x00000000fffff984 */ /* 0x000fe20000000800 */
[----:B------:R-:W-:Y:S01]  /*f100*/  @!PT LDS RZ, [RZ] ;  /* 0x00000000fffff984 */ /* 0x000fe20000000800 */
[----:B------:R-:W-:Y:S01]  /*f110*/  @!PT LDS RZ, [RZ] ;  /* 0x00000000fffff984 */ /* 0x000fe20000000800 */
[----:B------:R-:W-:Y:S01]  /*f120*/  @!PT LDS RZ, [RZ] ;  /* 0x00000000fffff984 */ /* 0x000fe20000000800 */
[----:B------:R1:W-:Y:S06]  /*f130*/  MEMBAR.ALL.CTA ;  /* 0x0000000000007992 */ /* 0x0003ec0000008000 */
[----:B-1----:R-:W1:Y:S01]  /*f140*/  FENCE.VIEW.ASYNC.S ;  /* 0x00000000000073c6 */ /* 0x002e620000000000 */
[----:B------:R-:W-:Y:S01]  /*f150*/  SHF.R.S32.HI R3, RZ, 0x5, R17 ;  /* 0x00000005ff037819 */ /* 0x000fe20000011411 */
[----:B-1----:R-:W-:Y:S06]  /*f160*/  BAR.ARV 0x1, 0x120 ;  /* 0x0044800000007b1d */ /* 0x002fec0000002000 */
[----:B------:R-:W-:Y:S01]  /*f170*/  ISETP.GE.OR P0, PT, R35, UR6, P0 ;  /* 0x0000000623007c0c */ /* 0x000fe20008706670 */
[----:B------:R-:W-:Y:S01]  /*f180*/  ULDC.64 UR6, c[0x0][0xb40] ;  /* 0x0002d00000067ab9 */ /* 0x000fe20000000a00 */
[----:B------:R-:W1:Y:S01]  /*f190*/  SHFL.IDX PT, R3, R3, RZ, 0x1f ;  /* 0x00001fff03037589 */ /* 0x000e6200000e0000 */
[----:B------:R-:W-:-:S04]  /*f1a0*/  LEA R4, P2, R5, UR6, 0x2 ;  /* 0x0000000605047c11 */ /* 0x000fc8000f8410ff */
[----:B------:R-:W-:-:S05]  /*f1b0*/  LEA.HI.X R5, R5, UR7, R28, 0x2, P2 ;  /* 0x0000000705057c11 */ /* 0x000fca00090f141c */
[----:B------:R2:W-:Y:S04]  /*f1c0*/  @!P1 STG.E desc[UR48][R4.64+0x20], R20 ;  /* 0x0000201404009986 */ /* 0x0005e8000c101930 */
[----:B------:R2:W-:Y:S01]  /*f1d0*/  @!P0 STG.E desc[UR48][R4.64], R0 ;  /* 0x0000000004008986 */ /* 0x0005e2000c101930 */
[----:B-1----:R-:W-:-:S13]  /*f1e0*/  ISETP.NE.AND P0, PT, R3, 0x7, PT ;  /* 0x000000070300780c */ /* 0x002fda0003f05270 */
        /* <DEDUP_REMOVED lines=31> */
.L_x_8598:
[----:B------:R-:W-:Y:S05]  /*f3e0*/  BSYNC B0 ;  /* 0x0000000000007941 */ /* 0x000fea0003800000 */
.L_x_8597:
[----:B------:R-:W-:Y:S05]  /*f3f0*/  BRA `(.L_x_8596) ;  /* 0x0000000800907947 */ /* 0x000fea0003800000 */
.L_x_8595:
[----:B------:R-:W1:Y:S01]  /*f400*/  LDC.64 R12, c[0x0][0xae0] ;  /* 0x0002b800ff0c7b82 */ /* 0x000e620000000a00 */
[----:B------:R-:W-:Y:S01]  /*f410*/  SHF.R.S32.HI R3, RZ, 0x1f, R202 ;  /* 0x0000001fff037819 */ /* 0x000fe200000114ca */
[----:B------:R-:W-:Y:S01]  /*f420*/  USHF.R.S32.HI UR5, URZ, 0x1f, UR43 ;  /* 0x0000001f3f057899 */ /* 0x000fe2000801142b */
[----:B------:R-:W-:Y:S01]  /*f430*/  ISETP.GT.AND P0, PT, R202, 0x7f, PT ;  /* 0x0000007fca00780c */ /* 0x000fe20003f04270 */
[----:B------:R-:W-:Y:S01]  /*f440*/  USHF.R.S32.HI UR6, URZ, 0x1f, UR44 ;  /* 0x0000001f3f067899 */ /* 0x000fe2000801142c */
[----:B------:R-:W-:Y:S01]  /*f450*/  LEA.HI R17, R3, R202, RZ, 0x3 ;  /* 0x000000ca03117211 */ /* 0x000fe200078f18ff */
[----:B------:R-:W-:Y:S02]  /*f460*/  BSSY B0, `(.L_x_8599) ;  /* 0x000001e000007945 */ /* 0x000fe40003800000 */
[----:B------:R-:W2:Y:S01]  /*f470*/  LDC R11, c[0x0][0xdac] ;  /* 0x00036b00ff0b7b82 */ /* 0x000ea20000000800 */
[----:B------:R-:W-:-:S05]  /*f480*/  LOP3.LUT R3, R17, 0x1ffffff8, RZ, 0xc0, !PT ;  /* 0x1ffffff811037812 */ /* 0x000fca00078ec0ff */
[----:B------:R-:W-:Y:S02]  /*f490*/  IMAD.IADD R3, R202, 0x1, -R3 ;  /* 0x00000001ca037824 */ /* 0x000fe400078e0a03 */
[----:B------:R-:W3:Y:S02]  /*f4a0*/  LDC.64 R14, c[0x0][0xae8] ;  /* 0x0002ba00ff0e7b82 */ /* 0x000ee40000000a00 */
[----:B------:R-:W-:-:S05]  /*f4b0*/  IMAD.SHL.U32 R8, R3, 0x8, RZ ;  /* 0x0000000803087824 */ /* 0x000fca00078e00ff */
[----:B------:R-:W-:Y:S01]  /*f4c0*/  SHF.R.S32.HI R9, RZ, 0x1f, R8 ;  /* 0x0000001fff097819 */ /* 0x000fe20000011408 */
[----:B-1----:R-:W-:Y:S01]  /*f4d0*/  IMAD R10, R12, UR5, RZ ;  /* 0x000000050c0a7c24 */ /* 0x002fe2000f8e02ff */
[----:B------:R-:W-:Y:S06]  /*f4e0*/  @P0 BRA `(.L_x_8600) ;  /* 0x0000000000540947 */ /* 0x000fec0003800000 */
[----:B------:R-:W1:Y:S01]  /*f4f0*/  S2R R0, SR_TID.X ;  /* 0x0000000000007919 */ /* 0x000e620000002100 */
[----:B------:R-:W-:Y:S01]  /*f500*/  ULDC UR7, c[0x0][0xa88] ;  /* 0x0002a20000077ab9 */ /* 0x000fe20000000800 */
[----:B-1----:R-:W-:-:S04]  /*f510*/  IADD3 R4, R200, -0x80, R0 ;  /* 0xffffff80c8047810 */ /* 0x002fc80007ffe000 */
[----:B------:R-:W-:-:S13]  /*f520*/  ISETP.GE.AND P0, PT, R4, UR7, PT ;  /* 0x0000000704007c0c */ /* 0x000fda000bf06270 */
[----:B------:R-:W-:Y:S05]  /*f530*/  @P0 BRA `(.L_x_8600) ;  /* 0x0000000000400947 */ /* 0x000fea0003800000 */
[----:B------:R-:W1:Y:S01]  /*f540*/  LDC.64 R6, c[0x0][0xb70] ;  /* 0x0002dc00ff067b82 */ /* 0x000e620000000a00 */
[----:B------:R-:W-:Y:S01]  /*f550*/  SHF.R.S32.HI R5, RZ, 0x1f, R4 ;  /* 0x0000001fff057819 */ /* 0x000fe20000011404 */
[----:B------:R-:W-:-:S06]  /*f560*/  ULDC.64 UR8, c[0x0][0xb40] ;  /* 0x0002d00000087ab9 */ /* 0x000fcc0000000a00 */
[----:B------:R-:W4:Y:S01]  /*f570*/  LDC.64 R20, c[0x0][0xb78] ;  /* 0x0002de00ff147b82 */ /* 0x000f220000000a00 */
[C---:B-1----:R-:W-:Y:S02]  /*f580*/  IMAD R0, R6.reuse, UR5, RZ ;  /* 0x0000000506007c24 */ /* 0x042fe4000f8e02ff */
[----:B------:R-:W-:-:S04]  /*f590*/  IMAD.WIDE.U32 R4, R6, UR43, R4 ;  /* 0x0000002b06047c25 */ /* 0x000fc8000f8e0004 */
[----:B------:R-:W-:Y:S02]  /*f5a0*/  IMAD R3, R7, UR43, R0 ;  /* 0x0000002b07037c24 */ /* 0x000fe4000f8e0200 */
[C---:B----4-:R-:W-:Y:S02]  /*f5b0*/  IMAD R0, R20.reuse, UR6, RZ ;  /* 0x0000000614007c24 */ /* 0x050fe4000f8e02ff */
        /* <DEDUP_REMOVED lines=8> */
.L_x_8600:
[----:B------:R-:W-:Y:S05]  /*f640*/  BSYNC B0 ;  /* 0x0000000000007941 */ /* 0x000fea0003800000 */
.L_x_8599:
[----:B------:R-:W-:Y:S01]  /*f650*/  ULDC UR5, c[0x0][0xa88] ;  /* 0x0002a20000057ab9 */ /* 0x000fe20000000800 */
[----:B------:R-:W-:Y:S01]  /*f660*/  SHF.R.S32.HI R4, RZ, 0x3, R17 ;  /* 0x00000003ff047819 */ /* 0x000fe20000011411 */
[----:B------:R-:W-:Y:S01]  /*f670*/  UIADD3 UR42, -UR42, UR5, URZ ;  /* 0x000000052a2a7290 */ /* 0x000fe2000fffe13f */
[----:B-1----:R-:W-:Y:S01]  /*f680*/  IMAD R3, R13, UR43, R10 ;  /* 0x0000002b0d037c24 */ /* 0x002fe2000f8e020a */
[----:B------:R-:W-:Y:S01]  /*f690*/  ULOP3.LUT UR41, URZ, UR41, URZ, 0x33, !UPT ;  /* 0x000000293f297292 */ /* 0x000fe2000f8e333f */
[----:B------:R-:W-:Y:S01]  /*f6a0*/  IMAD.WIDE.U32 R6, R12, UR43, R8 ;  /* 0x0000002b0c067c25 */ /* 0x000fe2000f8e0008 */
[----:B------:R-:W-:Y:S02]  /*f6b0*/  BSSY B0, `(.L_x_8601) ;  /* 0x0000026000007945 */ /* 0x000fe40003800000 */
[C---:B------:R-:W-:Y:S01]  /*f6c0*/  ISETP.GE.AND P2, PT, R4.reuse, UR42, PT ;  /* 0x0000002a04007c0c */ /* 0x040fe2000bf46270 */
[C---:B------:R-:W-:Y:S02]  /*f6d0*/  VIADD R0, R4.reuse, 0x20 ;  /* 0x0000002004007836 */ /* 0x040fe40000000000 */
[----:B------:R-:W-:-:S02]  /*f6e0*/  VIADD R5, R4, 0x40 ;  /* 0x0000004004057836 */ /* 0x000fc40000000000 */
[----:B------:R-:W-:Y:S01]  /*f6f0*/  IMAD.IADD R7, R7, 0x1, R3 ;  /* 0x0000000107077824 */ /* 0x000fe200078e0203 */
[----:B------:R-:W-:Y:S01]  /*f700*/  ISETP.GE.AND P0, PT, R0, UR42, PT ;  /* 0x0000002a00007c0c */ /* 0x000fe2000bf06270 */
[C---:B---3--:R-:W-:Y:S01]  /*f710*/  IMAD R0, R14.reuse, UR6, RZ ;  /* 0x000000060e007c24 */ /* 0x048fe2000f8e02ff */
[----:B------:R-:W-:Y:S01]  /*f720*/  ISETP.GE.AND P1, PT, R5, UR42, PT ;  /* 0x0000002a05007c0c */ /* 0x000fe2000bf26270 */
[----:B--2---:R-:W-:Y:S01]  /*f730*/  VIADD R13, R11, UR41 ;  /* 0x000000290b0d7c36 */ /* 0x004fe20008000000 */
[----:B------:R-:W-:Y:S01]  /*f740*/  SHF.R.S32.HI R5, RZ, 0x1f, R4 ;  /* 0x0000001fff057819 */ /* 0x000fe20000011404 */
[----:B------:R-:W-:Y:S02]  /*f750*/  IMAD R3, R15, UR44, R0 ;  /* 0x0000002c0f037c24 */ /* 0x000fe4000f8e0200 */
[----:B------:R-:W-:-:S04]  /*f760*/  IMAD.WIDE.U32 R10, R14, UR44, R6 ;  /* 0x0000002c0e0a7c25 */ /* 0x000fc8000f8e0006 */
[----:B------:R-:W-:-:S04]  /*f770*/  IMAD.WIDE R6, R13, 0x80, R4 ;  /* 0x000000800d067825 */ /* 0x000fc800078e0204 */
[----:B------:R-:W-:Y:S02]  /*f780*/  VIADD R0, R4, 0x60 ;  /* 0x0000006004007836 */ /* 0x000fe40000000000 */
        /* <DEDUP_REMOVED lines=24> */
.L_x_8602:
[----:B------:R-:W-:Y:S05]  /*f910*/  BSYNC B0 ;  /* 0x0000000000007941 */ /* 0x000fea0003800000 */
.L_x_8601:
[----:B------:R-:W-:Y:S01]  /*f920*/  BSSY B0, `(.L_x_8603) ;  /* 0x000001b000007945 */ /* 0x000fe20003800000 */
[----:B------:R-:W-:-:S03]  /*f930*/  ISETP.GE.AND P2, PT, R0, UR42, PT ;  /* 0x0000002a00007c0c */ /* 0x000fc6000bf46270 */
        /* <DEDUP_REMOVED lines=18> */
[----:B-1----:R-:W-:Y:S01]  /*fa60*/  LEA R14, P0, R4, UR6, 0x1 ;  /* 0x00000006040e7c11 */ /* 0x002fe2000f8008ff */
[----:B------:R-:W-:-:S05]  /*fa70*/  IMAD.IADD R3, R5, 0x1, R3 ;  /* 0x0000000105037824 */ /* 0x000fca00078e0203 */
[----:B------:R-:W-:-:S05]  /*fa80*/  LEA.HI.X R15, R4, UR7, R3, 0x1, P0 ;  /* 0x00000007040f7c11 */ /* 0x000fca00080f0c03 */
[----:B------:R2:W-:Y:S04]  /*fa90*/  @!P3 STG.E.128 desc[UR48][R14.64], RZ ;  /* 0x000000ff0e00b986 */ /* 0x0005e8000c101d30 */
[----:B------:R2:W-:Y:S04]  /*faa0*/  @!P4 STG.E.128 desc[UR48][R14.64+0x80], RZ ;  /* 0x000080ff0e00c986 */ /* 0x0005e8000c101d30 */
[----:B------:R2:W-:Y:S04]  /*fab0*/  @!P5 STG.E.128 desc[UR48][R14.64+0x100], RZ ;  /* 0x000100ff0e00d986 */ /* 0x0005e8000c101d30 */
[----:B------:R2:W-:Y:S02]  /*fac0*/  @!P6 STG.E.128 desc[UR48][R14.64+0x180], RZ ;  /* 0x000180ff0e00e986 */ /* 0x0005e4000c101d30 */
.L_x_8604:
[----:B------:R-:W-:Y:S05]  /*fad0*/  BSYNC B0 ;  /* 0x0000000000007941 */ /* 0x000fea0003800000 */
.L_x_8603:
        /* <DEDUP_REMOVED lines=19> */
[----:B-12---:R-:W-:Y:S01]  /*fc10*/  LEA R14, P0, R4, UR6, 0x1 ;  /* 0x00000006040e7c11 */ /* 0x006fe2000f8008ff */
[----:B------:R-:W-:-:S05]  /*fc20*/  IMAD.IADD R3, R5, 0x1, R3 ;  /* 0x0000000105037824 */ /* 0x000fca00078e0203 */
[----:B------:R-:W-:-:S05]  /*fc30*/  LEA.HI.X R15, R4, UR7, R3, 0x1, P0 ;  /* 0x00000007040f7c11 */ /* 0x000fca00080f0c03 */
[----:B------:R3:W-:Y:S04]  /*fc40*/  @!P1 STG.E.128 desc[UR48][R14.64], RZ ;  /* 0x000000ff0e009986 */ /* 0x0007e8000c101d30 */
[----:B------:R3:W-:Y:S04]  /*fc50*/  @!P3 STG.E.128 desc[UR48][R14.64+0x80], RZ ;  /* 0x000080ff0e00b986 */ /* 0x0007e8000c101d30 */
[----:B------:R3:W-:Y:S04]  /*fc60*/  @!P4 STG.E.128 desc[UR48][R14.64+0x100], RZ ;  /* 0x000100ff0e00c986 */ /* 0x0007e8000c101d30 */
[----:B------:R3:W-:Y:S02]  /*fc70*/  @!P5 STG.E.128 desc[UR48][R14.64+0x180], RZ ;  /* 0x000180ff0e00d986 */ /* 0x0007e4000c101d30 */
.L_x_8606:
[----:B------:R-:W-:Y:S05]  /*fc80*/  BSYNC B0 ;  /* 0x0000000000007941 */ /* 0x000fea0003800000 */
.L_x_8605:
        /* <DEDUP_REMOVED lines=26> */
.L_x_8607:
[----:B------:R-:W-:Y:S05]  /*fe30*/  BSYNC B0 ;  /* 0x0000000000007941 */ /* 0x000fea0003800000 */
.L_x_8596:
[----:B------:R-:W5:Y:S02]  /*fe40*/  LDC R0, c[0x0][0xda8] ;  /* 0x00036a00ff007b82 */ /* 0x000f640000000800 */
[----:B-----5:R-:W-:-:S13]  /*fe50*/  ISETP.LE.AND P0, PT, R0, UR4, PT ;  /* 0x0000000400007c0c */ /* 0x020fda000bf03270 */
[----:B------:R-:W-:Y:S05]  /*fe60*/  @!P0 BRA `(.L_x_8608) ;  /* 0xffffff0c00c08947 */ /* 0x000fea000383ffff */
[----:B------:R-:W-:Y:S05]  /*fe70*/  EXIT ;  /* 0x000000000000794d */ /* 0x000fea0003800000 */
.L_x_8514:
        /* <DEDUP_REMOVED lines=14> */
[----:B------:R-:W-:Y:S01]  /*ff60*/  IMAD.U32 R18, RZ, RZ, UR4 ;  /* 0x00000004ff127e24 */ /* 0x000fe2000f8e00ff */
[----:B------:R-:W-:Y:S01]  /*ff70*/  ULDC UR44, c[0x0][0xc] ;  /* 0x00000300002c7ab9 */ /* 0x000fe20000000800 */
[----:B------:R-:W-:Y:S01]  /*ff80*/  IMAD.MOV.U32 R17, RZ, RZ, 0x1 ;  /* 0x00000001ff117424 */ /* 0x000fe200078e00ff */
[----:B------:R-:W-:Y:S01]  /*ff90*/  ULDC.64 UR46, c[0x0][0x198] ;  /* 0x00006600002e7ab9 */ /* 0x000fe20000000a00 */
[----:B------:R-:W-:Y:S01]  /*ffa0*/  IMAD.MOV.U32 R16, RZ, RZ, RZ ;  /* 0x000000ffff107224 */ /* 0x000fe200078e00ff */
[----:B------:R-:W-:Y:S01]  /*ffb0*/  UMOV UR45, URZ ;  /* 0x0000003f002d7c82 */ /* 0x000fe20008000000 */
[----:B-1----:R-:W-:-:S07]  /*ffc0*/  LOP3.LUT R19, R2, 0x1f, RZ, 0xc0, !PT ;  /* 0x0000001f02137812 */ /* 0x002fce00078ec0ff */
.L_x_8663:
        /* <DEDUP_REMOVED lines=21> */
.L_x_8610:
[----:B------:R-:W-:Y:S01]  /*10120*/  ULDC UR11, c[0x0][0xdc4] ;  /* 0x00037100000b7ab9 */ /* 0x000fe20000000800 */
[----:B------:R-:W-:Y:S01]  /*10130*/  UMOV UR8, UR9 ;  /* 0x0000000900087c82 */ /* 0x000fe20008000000 */
[----:B------:R-:W-:-:S11]  /*10140*/  UISETP.NE.AND UP0, UPT, UR11, 0x1, UPT ;  /* 0x000000010b00788c */ /* 0x000fd6000bf05270 */
[----:B------:R-:W-:Y:S02]  /*10150*/  @UP0 ULDC.64 UR12, c[0x0][0xdc8] ;  /* 0x00037200000c0ab9 */ /* 0x000fe40000000a00 */
[----:B------:R-:W-:-:S04]  /*10160*/  UIMAD.WIDE.U32 UR6, UR9, UR12, URZ ;  /* 0x0000000c090672a5 */ /* 0x000fc8000f8e003f */
[----:B------:R-:W-:-:S04]  /*10170*/  @UP0 USHF.R.U32.HI UR8, URZ, UR13, UR7 ;  /* 0x0000000d3f080299 */ /* 0x000fc80008011607 */
[----:B------:R-:W-:-:S12]  /*10180*/  UIMAD UR6, UR8, UR11, URZ ;  /* 0x0000000b080672a4 */ /* 0x000fd8000f8e023f */
.L_x_8611:
        /* <DEDUP_REMOVED lines=40> */
.L_x_8613:
[----:B------:R-:W-:-:S11]  /*10410*/  UISETP.NE.AND UP0, UPT, UR7, 0x1, UPT ;  /* 0x000000010700788c */ /* 0x000fd6000bf05270 */
[----:B------:R-:W-:Y:S02]  /*10420*/  @UP0 ULDC.64 UR14, c[0x0][0x9e8] ;  /* 0x00027a00000e0ab9 */ /* 0x000fe40000000a00 */
[----:B------:R-:W-:-:S04]  /*10430*/  UIMAD.WIDE.U32 UR10, UR12, UR14, URZ ;  /* 0x0000000e0c0a72a5 */ /* 0x000fc8000f8e003f */
[----:B------:R-:W-:-:S12]  /*10440*/  @UP0 USHF.R.U32.HI UR12, URZ, UR15, UR11 ;  /* 0x0000000f3f0c0299 */ /* 0x000fd8000801160b */
.L_x_8614:
[----:B------:R-:W-:-:S04]  /*10450*/  UIMAD UR12, UR12, UR7, UR7 ;  /* 0x000000070c0c72a4 */ /* 0x000fc8000f8e0207 */
[----:B------:R-:W-:-:S04]  /*10460*/  UISETP.LT.AND UP0, UPT, UR6, UR12, UPT ;  /* 0x0000000c0600728c */ /* 0x000fc8000bf01270 */
[----:B------:R-:W-:-:S12]  /*10470*/  USEL UR6, UR6, UR12, UP0 ;  /* 0x0000000c06067287 */ /* 0x000fd80008000000 */
.L_x_8612:
        /* <DEDUP_REMOVED lines=26> */
.L_x_8616:
[----:B------:R-:W-:-:S11]  /*10620*/  UISETP.NE.AND UP0, UPT, UR7, 0x1, UPT ;  /* 0x000000010700788c */ /* 0x000fd6000bf05270 */
[----:B------:R-:W-:Y:S02]  /*10630*/  @UP0 ULDC.64 UR12, c[0x0][0x9e8] ;  /* 0x00027a00000c0ab9 */ /* 0x000fe40000000a00 */
[----:B------:R-:W-:-:S04]  /*10640*/  UIMAD.WIDE.U32 UR8, UR6, UR12, URZ ;  /* 0x0000000c060872a5 */ /* 0x000fc8000f8e003f */
[----:B------:R-:W-:-:S12]  /*10650*/  @UP0 USHF.R.U32.HI UR6, URZ, UR13, UR9 ;  /* 0x0000000d3f060299 */ /* 0x000fd80008011609 */
.L_x_8617:
[----:B------:R-:W-:-:S04]  /*10660*/  UIMAD UR6, UR6, UR7, URZ ;  /* 0x00000007060672a4 */ /* 0x000fc8000f8e023f */
[----:B------:R-:W-:-:S04]  /*10670*/  UISETP.LT.AND UP0, UPT, UR11, UR6, UPT ;  /* 0x000000060b00728c */ /* 0x000fc8000bf01270 */
[----:B------:R-:W-:-:S12]  /*10680*/  USEL UR11, UR11, UR6, !UP0 ;  /* 0x000000060b0b7287 */ /* 0x000fd8000c000000 */
.L_x_8615:
        /* <DEDUP_REMOVED lines=25> */
.L_x_8619:
        /* <DEDUP_REMOVED lines=23> */
.L_x_8621:
        /* <DEDUP_REMOVED lines=20> */
.L_x_8623:
        /* <DEDUP_REMOVED lines=16> */
.L_x_8622:
        /* <DEDUP_REMOVED lines=29> */
.L_x_8675:
[----:B------:R-:W-:Y:S01]  /*10da0*/  UMOV UR4, 0xffffffff ;  /* 0xffffffff00047882 */ /* 0x000fe20000000000 */
[----:B------:R-:W-:Y:S02]  /*10db0*/  SHF.R.S32.HI R7, RZ, 0x1f, R6 ;  /* 0x0000001fff077819 */ /* 0x000fe40000011406 */
[----:B------:R-:W-:Y:S05]  /*10dc0*/  BRA.DIV UR4, `(.L_x_8625) ;  /* 0x0000002604087947 */ /* 0x000fea000b800000 */
[----:B------:R-:W-:-:S13]  /*10dd0*/  ELECT P6, URZ, PT ;  /* 0x00000000003f782f */ /* 0x000fda00038c0000 */
.L_x_8678:
        /* <DEDUP_REMOVED lines=21> */
.L_x_8627:
[----:B------:R-:W2:Y:S01]  /*10f30*/  S2R R5, SR_TID.X ;  /* 0x0000000000057919 */ /* 0x000ea20000002100 */
[----:B-1----:R-:W-:Y:S02]  /*10f40*/  LEA R8, R16, UR37, 0x3 ;  /* 0x0000002510087c11 */ /* 0x002fe4000f8e18ff */
[----:B--2---:R-:W-:Y:S02]  /*10f50*/  LOP3.LUT R9, R5, 0x7f, RZ, 0xc0, !PT ;  /* 0x0000007f05097812 */ /* 0x004fe400078ec0ff */
[----:B------:R-:W-:Y:S02]  /*10f60*/  SHF.L.U32 R5, R17, 0x1f, RZ ;  /* 0x0000001f11057819 */ /* 0x000fe400000006ff */
[----:B------:R-:W-:Y:S02]  /*10f70*/  ISETP.NE.AND P3, PT, R9, RZ, PT ;  /* 0x000000ff0900720c */ /* 0x000fe40003f65270 */
[----:B------:R-:W1:Y:S02]  /*10f80*/  SYNCS.PHASECHK.TRANS64.TRYWAIT P2, [R8+URZ+0x22840], R5 ;  /* 0x02284005080075a7 */ /* 0x000e64000804017f */
[----:B-1----:R-:W-:Y:S09]  /*10f90*/  @!P2 BRA `(.L_x_8628) ;  /* 0x0000002000b4a947 */ /* 0x002ff20003800000 */
.L_x_8679:
[----:B------:R-:W-:Y:S05]  /*10fa0*/  @P3 BRA `(.L_x_8629) ;  /* 0x0000000000143947 */ /* 0x000fea0003800000 */
[----:B------:R-:W-:Y:S01]  /*10fb0*/  ISETP.NE.AND P2, PT, R19, RZ, PT ;  /* 0x000000ff1300720c */ /* 0x000fe20003f45270 */
[----:B-1----:R-:W-:-:S04]  /*10fc0*/  IMAD.MOV.U32 R5, RZ, RZ, 0x3000 ;  /* 0x00003000ff057424 */ /* 0x002fc800078e00ff */
[----:B------:R2:W-:Y:S08]  /*10fd0*/  SYNCS.ARRIVE.TRANS64 RZ, [R8+URZ+0x22830], R5 ;  /* 0x0228300508ff79a7 */ /* 0x0005f0000800003f */
[----:B------:R-:W-:Y:S05]  /*10fe0*/  @!P2 BRA `(.L_x_8629) ;  /* 0x000000000004a947 */ /* 0x000fea0003800000 */
[----:B------:R-:W-:Y:S01]  /*10ff0*/  BPT.TRAP 0x1 ;  /* 0x000000040000795c */ /* 0x000fe20000300000 */
.L_x_8629:
        /* <DEDUP_REMOVED lines=10> */
[----:B------:R-:W-:Y:S02]  /*110a0*/  UIMAD UR8, UR8, 0x3000, UR37 ;  /* 0x00003000080878a4 */ /* 0x000fe4000f8e0225 */
[----:B------:R-:W-:Y:S02]  /*110b0*/  UIADD3 UR9, UR9, 0x22830, URZ ;  /* 0x0002283009097890 */ /* 0x000fe4000fffe03f */
[----:B------:R-:W-:Y:S02]  /*110c0*/  UIMAD UR11, UR11, 0x60, URZ ;  /* 0x000000600b0b78a4 */ /* 0x000fe4000f8e023f */
[----:B------:R-:W-:-:S09]  /*110d0*/  UIADD3 UR8, UR8, 0x1c400, URZ ;  /* 0x0001c40008087890 */ /* 0x000fd2000fffe03f */
[----:B------:R3:W-:Y:S02]  /*110e0*/  UTMALDG.4D [UR8], [UR4], desc[UR6] ;  /* 0x00000608040075b4 */ /* 0x0007e40008019000 */
[----:B---3--:R-:W-:Y:S01]  /*110f0*/  NOP ;  /* 0x0000000000007918 */ /* 0x008fe20000000000 */
.L_x_8626:
        /* <DEDUP_REMOVED lines=24> */
.L_x_8680:
        /* <DEDUP_REMOVED lines=10> */
.L_x_8681:
[----:B------:R-:W-:Y:S05]  /*11320*/  @P3 BRA `(.L_x_8634) ;  /* 0x0000000000143947 */ /* 0x000fea0003800000 */
[----:B------:R-:W-:Y:S01]  /*11330*/  ISETP.NE.AND P2, PT, R19, RZ, PT ;  /* 0x000000ff1300720c */ /* 0x000fe20003f45270 */
[----:B-1----:R-:W-:-:S04]  /*11340*/  IMAD.MOV.U32 R5, RZ, RZ, 0xc000 ;  /* 0x0000c000ff057424 */ /* 0x002fc800078e00ff */
[----:B------:R2:W-:Y:S08]  /*11350*/  SYNCS.ARRIVE.TRANS64 RZ, [R8+URZ+0x22850], R5 ;  /* 0x0228500508ff79a7 */ /* 0x0005f0000800003f */
[----:B------:R-:W-:Y:S05]  /*11360*/  @!P2 BRA `(.L_x_8634) ;  /* 0x000000000004a947 */ /* 0x000fea0003800000 */
[----:B------:R-:W-:Y:S01]  /*11370*/  BPT.TRAP 0x1 ;  /* 0x000000040000795c */ /* 0x000fe20000300000 */
.L_x_8634:
        /* <DEDUP_REMOVED lines=10> */
[----:B------:R-:W-:-:S03]  /*11420*/  UMOV UR18, 0x40 ;  /* 0x0000004000127882 */ /* 0x000fc60000000000 */
[----:B------:R-:W-:Y:S02]  /*11430*/  UIMAD UR16, UR16, 0xc000, UR37 ;  /* 0x0000c000101078a4 */ /* 0x000fe4000f8e0225 */
[----:B------:R-:W-:Y:S02]  /*11440*/  UIMAD UR11, UR11, 0x60, URZ ;  /* 0x000000600b0b78a4 */ /* 0x000fe4000f8e023f */
[----:B------:R-:W-:Y:S02]  /*11450*/  UIADD3 UR9, UR9, 0x22850, URZ ;  /* 0x0002285009097890 */ /* 0x000fe4000fffe03f */
[----:B------:R-:W-:Y:S02]  /*11460*/  UIADD3 UR8, UR16, 0x400, URZ ;  /* 0x0000040010087890 */ /* 0x000fe4000fffe03f */
[----:B------:R-:W-:Y:S02]  /*11470*/  UIADD3 UR17, UR16, 0x3400, URZ ;  /* 0x0000340010117890 */ /* 0x000fe4000fffe03f */
[----:B------:R-:W-:-:S02]  /*11480*/  UIADD3 UR19, UR16, 0x6400, URZ ;  /* 0x0000640010137890 */ /* 0x000fc4000fffe03f */
[----:B------:R-:W-:-:S03]  /*11490*/  UIADD3 UR20, UR16, 0x9400, URZ ;  /* 0x0000940010147890 */ /* 0x000fc6000fffe03f */
[----:B------:R3:W-:Y:S01]  /*114a0*/  UTMALDG.4D [UR8], [UR6], desc[UR14] ;  /* 0x00000e08060075b4 */ /* 0x0007e20008019000 */
        /* <DEDUP_REMOVED lines=12> */
.L_x_8632:
[----:B------:R-:W-:Y:S05]  /*11570*/  BSYNC B0 ;  /* 0x0000000000007941 */ /* 0x000fea0003800000 */
.L_x_8631:
[----:B------:R-:W-:-:S04]  /*11580*/  UIADD3 UR6, UR39, -0x2, URZ ;  /* 0xfffffffe27067890 */ /* 0x000fc8000fffe03f */
[----:B------:R-:W-:-:S06]  /*11590*/  UISETP.GE.AND UP0, UPT, UR6, UR38, UPT ;  /* 0x000000260600728c */ /* 0x000fcc000bf06270 */
[----:B------:R-:W-:-:S13]  /*115a0*/  PLOP3.LUT P2, PT, PT, PT, UP0, 0x80, 0x0 ;  /* 0x000000000000781c */ /* 0x000fda0003f4f008 */
[----:B------:R-:W-:Y:S05]  /*115b0*/  @!P2 BRA `(.L_x_8635) ;  /* 0x0000001000b4a947 */ /* 0x000fea0003800000 */
[----:B-12---:R-:W-:Y:S01]  /*115c0*/  IMAD R8, RZ, RZ, -UR39 ;  /* 0x80000027ff087e24 */ /* 0x006fe2000f8e02ff */
[----:B------:R-:W-:-:S04]  /*115d0*/  LOP3.LUT R9, RZ, UR38, RZ, 0x33, !PT ;  /* 0x00000026ff097c12 */ /* 0x000fc8000f8e33ff */
        /* <DEDUP_REMOVED lines=32> */
.L_x_8639:
[----:B-1----:R-:W1:Y:S01]  /*117e0*/  S2R R2, SR_TID.X ;  /* 0x0000000000027919 */ /* 0x002e620000002100 */
[----:B------:R-:W-:Y:S02]  /*117f0*/  SHF.L.U32 R3, R17, 0x1f, RZ ;  /* 0x0000001f11037819 */ /* 0x000fe400000006ff */
[----:B-1----:R-:W-:Y:S02]  /*11800*/  LOP3.LUT R5, R2, 0x7f, RZ, 0xc0, !PT ;  /* 0x0000007f02057812 */ /* 0x002fe400078ec0ff */
[----:B------:R-:W-:Y:S02]  /*11810*/  LEA R2, R16, UR37, 0x3 ;  /* 0x0000002510027c11 */ /* 0x000fe4000f8e18ff */
[----:B------:R-:W-:Y:S02]  /*11820*/  ISETP.NE.AND P2, PT, R5, RZ, PT ;  /* 0x000000ff0500720c */ /* 0x000fe40003f45270 */
[----:B------:R-:W1:Y:S02]  /*11830*/  SYNCS.PHASECHK.TRANS64.TRYWAIT P3, [R2+URZ+0x22840], R3 ;  /* 0x02284003020075a7 */ /* 0x000e64000806017f */
[----:B-1----:R-:W-:Y:S09]  /*11840*/  @!P3 BRA `(.L_x_8640) ;  /* 0x0000001800c8b947 */ /* 0x002ff20003800000 */
.L_x_8682:
[----:B------:R-:W-:Y:S05]  /*11850*/  @P2 BRA `(.L_x_8641) ;  /* 0x0000000000142947 */ /* 0x000fea0003800000 */
[----:B------:R-:W-:Y:S01]  /*11860*/  ISETP.NE.AND P3, PT, R19, RZ, PT ;  /* 0x000000ff1300720c */ /* 0x000fe20003f65270 */
[----:B------:R-:W-:-:S04]  /*11870*/  IMAD.MOV.U32 R5, RZ, RZ, 0x3000 ;  /* 0x00003000ff057424 */ /* 0x000fc800078e00ff */
[----:B------:R2:W-:Y:S08]  /*11880*/  SYNCS.ARRIVE.TRANS64 RZ, [R2+URZ+0x22830], R5 ;  /* 0x0228300502ff79a7 */ /* 0x0005f0000800003f */
[----:B------:R-:W-:Y:S05]  /*11890*/  @!P3 BRA `(.L_x_8641) ;  /* 0x000000000004b947 */ /* 0x000fea0003800000 */
[----:B------:R-:W-:Y:S01]  /*118a0*/  BPT.TRAP 0x1 ;  /* 0x000000040000795c */ /* 0x000fe20000300000 */
.L_x_8641:
[----:B------:R-:W-:Y:S01]  /*118b0*/  R2UR UR8, R16 ;  /* 0x00000000100872ca */ /* 0x000fe200000e0000 */
        /* <DEDUP_REMOVED lines=10> */
[----:B------:R-:W-:Y:S02]  /*11960*/  UIMAD UR8, UR8, 0x3000, UR37 ;  /* 0x00003000080878a4 */ /* 0x000fe4000f8e0225 */
[----:B------:R-:W-:Y:S02]  /*11970*/  UIADD3 UR9, UR9, 0x22830, URZ ;  /* 0x0002283009097890 */ /* 0x000fe4000fffe03f */
[----:B------:R-:W-:-:S09]  /*11980*/  UIADD3 UR8, UR8, 0x1c400, URZ ;  /* 0x0001c40008087890 */ /* 0x000fd2000fffe03f */
[----:B------:R3:W-:Y:S01]  /*11990*/  UTMALDG.4D [UR8], [UR6], desc[UR14] ;  /* 0x00000e08060075b4 */ /* 0x0007e20008019000 */
[----:B------:R-:W4:Y:S02]  /*119a0*/  SYNCS.PHASECHK.TRANS64.TRYWAIT P3, [R2+URZ+0x22860], R3 ;  /* 0x02286003020075a7 */ /* 0x000f24000806017f */
[----:B---34-:R-:W-:Y:S05]  /*119b0*/  @!P3 BRA `(.L_x_8642) ;  /* 0x000000180080b947 */ /* 0x018fea0003800000 */
.L_x_8683:
[----:B------:R-:W-:Y:S05]  /*119c0*/  @P2 BRA `(.L_x_8643) ;  /* 0x0000000000142947 */ /* 0x000fea0003800000 */
[----:B------:R-:W-:Y:S01]  /*119d0*/  ISETP.NE.AND P2, PT, R19, RZ, PT ;  /* 0x000000ff1300720c */ /* 0x000fe20003f45270 */
[----:B-1-3--:R-:W-:-:S04]  /*119e0*/  IMAD.MOV.U32 R3, RZ, RZ, 0xc000 ;  /* 0x0000c000ff037424 */ /* 0x00afc800078e00ff */
[----:B------:R4:W-:Y:S08]  /*119f0*/  SYNCS.ARRIVE.TRANS64 RZ, [R2+URZ+0x22850], R3 ;  /* 0x0228500302ff79a7 */ /* 0x0009f0000800003f */
[----:B------:R-:W-:Y:S05]  /*11a00*/  @!P2 BRA `(.L_x_8643) ;  /* 0x000000000004a947 */ /* 0x000fea0003800000 */
[----:B------:R-:W-:Y:S01]  /*11a10*/  BPT.TRAP 0x1 ;  /* 0x000000040000795c */ /* 0x000fe20000300000 */
.L_x_8643:
        /* <DEDUP_REMOVED lines=12> */
[----:B------:R-:W-:Y:S02]  /*11ae0*/  UIADD3 UR9, UR9, 0x22850, URZ ;  /* 0x0002285009097890 */ /* 0x000fe4000fffe03f */
[----:B------:R-:W-:Y:S02]  /*11af0*/  UIADD3 UR8, UR16, 0x400, URZ ;  /* 0x0000040010087890 */ /* 0x000fe4000fffe03f */
[----:B------:R-:W-:Y:S02]  /*11b00*/  UIADD3 UR17, UR16, 0x3400, URZ ;  /* 0x0000340010117890 */ /* 0x000fe4000fffe03f */
[----:B------:R-:W-:Y:S02]  /*11b10*/  UIADD3 UR19, UR16, 0x6400, URZ ;  /* 0x0000640010137890 */ /* 0x000fe4000fffe03f */
[----:B------:R-:W-:-:S03]  /*11b20*/  UIADD3 UR20, UR16, 0x9400, URZ ;  /* 0x0000940010147890 */ /* 0x000fc6000fffe03f */
[----:B------:R5:W-:Y:S01]  /*11b30*/  UTMALDG.4D [UR8], [UR6], desc[UR14] ;  /* 0x00000e08060075b4 */ /* 0x000be20008019000 */
        /* <DEDUP_REMOVED lines=12> */
.L_x_8638:
[----:B------:R-:W-:Y:S05]  /*11c00*/  BSYNC B0 ;  /* 0x0000000000007941 */ /* 0x000fea0003800000 */
.L_x_8637:
[----:B------:R-:W-:-:S06]  /*11c10*/  UIADD3 UR6, UR39, -0x3, URZ ;  /* 0xfffffffd27067890 */ /* 0x000fcc000fffe03f */
[----:B------:R-:W-:-:S07]  /*11c20*/  IMAD.U32 R8, RZ, RZ, UR6 ;  /* 0x00000006ff087e24 */ /* 0x000fce000f8e00ff */
.L_x_8636:
[----:B------:R-:W-:Y:S01]  /*11c30*/  ULOP3.LUT UR6, URZ, UR39, URZ, 0x33, !UPT ;  /* 0x000000273f067292 */ /* 0x000fe2000f8e333f */
[----:B------:R-:W-:Y:S01]  /*11c40*/  VIADD R9, R9, 0xfffffffe ;  /* 0xfffffffe09097836 */ /* 0x000fe20000000000 */
[----:B------:R-:W-:Y:S04]  /*11c50*/  BSSY B0, `(.L_x_8635) ;  /* 0x00000c3000007945 */ /* 0x000fe80003800000 */
[----:B------:R-:W-:-:S13]  /*11c60*/  ISETP.NE.AND P2, PT, R9, UR6, PT ;  /* 0x0000000609007c0c */ /* 0x000fda000bf45270 */
[----:B------:R-:W-:Y:S05]  /*11c70*/  @!P2 BRA `(.L_x_8644) ;  /* 0x0000000c0000a947 */ /* 0x000fea0003800000 */
.L_x_8659:
        /* <DEDUP_REMOVED lines=8> */
[----:B------:R-:W-:Y:S01]  /*11d00*/  IMAD.MOV.U32 R10, RZ, RZ, R8 ;  /* 0x000000ffff0a7224 */ /* 0x000fe200078e0008 */
        /* <DEDUP_REMOVED lines=19> */
.L_x_8647:
[----:B------:R-:W1:Y:S01]  /*11e40*/  S2R R2, SR_TID.X ;  /* 0x0000000000027919 */ /* 0x000e620000002100 */
[----:B------:R-:W-:Y:S02]  /*11e50*/  LEA R3, R9, UR37, 0x3 ;  /* 0x0000002509037c11 */ /* 0x000fe4000f8e18ff */
[----:B-1----:R-:W-:Y:S02]  /*11e60*/  LOP3.LUT R5, R2, 0x7f, RZ, 0xc0, !PT ;  /* 0x0000007f02057812 */ /* 0x002fe400078ec0ff */
[----:B------:R-:W-:Y:S02]  /*11e70*/  SHF.L.U32 R2, R17, 0x1f, RZ ;  /* 0x0000001f11027819 */ /* 0x000fe400000006ff */
[----:B------:R-:W-:Y:S02]  /*11e80*/  ISETP.NE.AND P2, PT, R5, RZ, PT ;  /* 0x000000ff0500720c */ /* 0x000fe40003f45270 */
[----:B------:R-:W1:Y:S02]  /*11e90*/  SYNCS.PHASECHK.TRANS64.TRYWAIT P3, [R3+URZ+0x22840], R2 ;  /* 0x02284002030075a7 */ /* 0x000e64000806017f */
[----:B-1----:R-:W-:Y:S09]  /*11ea0*/  @!P3 BRA `(.L_x_8648) ;  /* 0x000000140058b947 */ /* 0x002ff20003800000 */
.L_x_8684:
[----:B------:R-:W-:Y:S05]  /*11eb0*/  @P2 BRA `(.L_x_8649) ;  /* 0x0000000000142947 */ /* 0x000fea0003800000 */
[----:B------:R-:W-:Y:S01]  /*11ec0*/  ISETP.NE.AND P3, PT, R19, RZ, PT ;  /* 0x000000ff1300720c */ /* 0x000fe20003f65270 */
[----:B------:R-:W-:-:S04]  /*11ed0*/  IMAD.MOV.U32 R12, RZ, RZ, 0x3000 ;  /* 0x00003000ff0c7424 */ /* 0x000fc800078e00ff */
[----:B------:R2:W-:Y:S08]  /*11ee0*/  SYNCS.ARRIVE.TRANS64 RZ, [R3+URZ+0x22830], R12 ;  /* 0x0228300c03ff79a7 */ /* 0x0005f0000800003f */
[----:B------:R-:W-:Y:S05]  /*11ef0*/  @!P3 BRA `(.L_x_8649) ;  /* 0x000000000004b947 */ /* 0x000fea0003800000 */
[----:B------:R-:W-:Y:S01]  /*11f00*/  BPT.TRAP 0x1 ;  /* 0x000000040000795c */ /* 0x000fe20000300000 */
.L_x_8649:
        /* <DEDUP_REMOVED lines=17> */
.L_x_8685:
[----:B------:R-:W-:Y:S05]  /*12020*/  @P2 BRA `(.L_x_8651) ;  /* 0x0000000000142947 */ /* 0x000fea0003800000 */
[----:B------:R-:W-:Y:S01]  /*12030*/  ISETP.NE.AND P2, PT, R19, RZ, PT ;  /* 0x000000ff1300720c */ /* 0x000fe20003f45270 */
[----:B-1-3--:R-:W-:-:S04]  /*12040*/  IMAD.MOV.U32 R2, RZ, RZ, 0xc000 ;  /* 0x0000c000ff027424 */ /* 0x00afc800078e00ff */
[----:B------:R4:W-:Y:S08]  /*12050*/  SYNCS.ARRIVE.TRANS64 RZ, [R3+URZ+0x22850], R2 ;  /* 0x0228500203ff79a7 */ /* 0x0009f0000800003f */
[----:B------:R-:W-:Y:S05]  /*12060*/  @!P2 BRA `(.L_x_8651) ;  /* 0x000000000004a947 */ /* 0x000fea0003800000 */
[----:B------:R-:W-:Y:S01]  /*12070*/  BPT.TRAP 0x1 ;  /* 0x000000040000795c */ /* 0x000fe20000300000 */
.L_x_8651:
        /* <DEDUP_REMOVED lines=17> */
[----:B------:R5:W-:Y:S02]  /*12190*/  UTMALDG.4D [UR8], [UR6], desc[UR14] ;  /* 0x00000e08060075b4 */ /* 0x000be40008019000 */
[----:B-----5:R-:W-:Y:S01]  /*121a0*/  UMOV UR8, UR17 ;  /* 0x0000001100087c82 */ /* 0x020fe20008000000 */
[----:B------:R-:W-:Y:S01]  /*121b0*/  UMOV UR10, UR19 ;  /* 0x00000013000a7c82 */ /* 0x000fe20008000000 */
[----:B------:R-:W-:Y:S01]  /*121c0*/  UMOV UR17, 0x80 ;  /* 0x0000008000117882 */ /* 0x000fe20000000000 */
        /* <DEDUP_REMOVED lines=9> */
.L_x_8646:
[----:B------:R-:W-:Y:S05]  /*12260*/  BSYNC B1 ;  /* 0x0000000000017941 */ /* 0x000fea0003800000 */
.L_x_8645:
        /* <DEDUP_REMOVED lines=27> */
.L_x_8654:
[----:B------:R-:W1:Y:S01]  /*12420*/  S2R R2, SR_TID.X ;  /* 0x0000000000027919 */ /* 0x000e620000002100 */
[----:B--2---:R-:W-:Y:S02]  /*12430*/  SHF.L.U32 R3, R17, 0x1f, RZ ;  /* 0x0000001f11037819 */ /* 0x004fe400000006ff */
[----:B-1----:R-:W-:Y:S02]  /*12440*/  LOP3.LUT R5, R2, 0x7f, RZ, 0xc0, !PT ;  /* 0x0000007f02057812 */ /* 0x002fe400078ec0ff */
[----:B------:R-:W-:Y:S02]  /*12450*/  LEA R2, R16, UR37, 0x3 ;  /* 0x0000002510027c11 */ /* 0x000fe4000f8e18ff */
[----:B------:R-:W-:Y:S02]  /*12460*/  ISETP.NE.AND P2, PT, R5, RZ, PT ;  /* 0x000000ff0500720c */ /* 0x000fe40003f45270 */
[----:B------:R-:W1:Y:S02]  /*12470*/  SYNCS.PHASECHK.TRANS64.TRYWAIT P3, [R2+URZ+0x22840], R3 ;  /* 0x02284003020075a7 */ /* 0x000e64000806017f */
[----:B-1----:R-:W-:Y:S09]  /*12480*/  @!P3 BRA `(.L_x_8655) ;  /* 0x000000100008b947 */ /* 0x002ff20003800000 */
.L_x_8686:
[----:B------:R-:W-:Y:S05]  /*12490*/  @P2 BRA `(.L_x_8656) ;  /* 0x0000000000142947 */ /* 0x000fea0003800000 */
[----:B------:R-:W-:Y:S01]  /*124a0*/  ISETP.NE.AND P3, PT, R19, RZ, PT ;  /* 0x000000ff1300720c */ /* 0x000fe20003f65270 */
[----:B------:R-:W-:-:S04]  /*124b0*/  IMAD.MOV.U32 R5, RZ, RZ, 0x3000 ;  /* 0x00003000ff057424 */ /* 0x000fc800078e00ff */
[----:B------:R2:W-:Y:S08]  /*124c0*/  SYNCS.ARRIVE.TRANS64 RZ, [R2+URZ+0x22830], R5 ;  /* 0x0228300502ff79a7 */ /* 0x0005f0000800003f */
[----:B------:R-:W-:Y:S05]  /*124d0*/  @!P3 BRA `(.L_x_8656) ;  /* 0x000000000004b947 */ /* 0x000fea0003800000 */
[----:B------:R-:W-:Y:S01]  /*124e0*/  BPT.TRAP 0x1 ;  /* 0x000000040000795c */ /* 0x000fe20000300000 */
.L_x_8656:
[----:B------:R-:W-:Y:S01]  /*124f0*/  R2UR UR8, R16 ;  /* 0x00000000100872ca */ /* 0x000fe200000e0000 */
[----:B--2---:R-:W-:Y:S01]  /*12500*/  IMAD R5, R10, 0x60, RZ ;  /* 0x000000600a057824 */ /* 0x004fe200078e02ff */
        /* <DEDUP_REMOVED lines=13> */
[----:B------:R-:W3:Y:S02]  /*125e0*/  SYNCS.PHASECHK.TRANS64.TRYWAIT P3, [R2+URZ+0x22860], R3 ;  /* 0x02286003020075a7 */ /* 0x000ee4000806017f */
[----:B--23--:R-:W-:Y:S05]  /*125f0*/  @!P3 BRA `(.L_x_8657) ;  /* 0x0000000c00c0b947 */ /* 0x00cfea0003800000 */
.L_x_8687:
[----:B------:R-:W-:Y:S05]  /*12600*/  @P2 BRA `(.L_x_8658) ;  /* 0x0000000000142947 */ /* 0x000fea0003800000 */
[----:B------:R-:W-:Y:S01]  /*12610*/  ISETP.NE.AND P2, PT, R19, RZ, PT ;  /* 0x000000ff1300720c */ /* 0x000fe20003f45270 */
[----:B-12---:R-:W-:-:S04]  /*12620*/  IMAD.MOV.U32 R3, RZ, RZ, 0xc000 ;  /* 0x0000c000ff037424 */ /* 0x006fc800078e00ff */
[----:B------:R3:W-:Y:S08]  /*12630*/  SYNCS.ARRIVE.TRANS64 RZ, [R2+URZ+0x22850], R3 ;  /* 0x0228500302ff79a7 */ /* 0x0007f0000800003f */
[----:B------:R-:W-:Y:S05]  /*12640*/  @!P2 BRA `(.L_x_8658) ;  /* 0x000000000004a947 */ /* 0x000fea0003800000 */
[----:B------:R-:W-:Y:S01]  /*12650*/  BPT.TRAP 0x1 ;  /* 0x000000040000795c */ /* 0x000fe20000300000 */
.L_x_8658:
        /* <DEDUP_REMOVED lines=30> */
.L_x_8653:
[----:B------:R-:W-:Y:S05]  /*12840*/  BSYNC B1 ;  /* 0x0000000000017941 */ /* 0x000fea0003800000 */
.L_x_8652:
[----:B------:R-:W-:Y:S01]  /*12850*/  ISETP.GT.AND P2, PT, R9, UR38, PT ;  /* 0x0000002609007c0c */ /* 0x000fe2000bf44270 */
[----:B------:R-:W-:-:S12]  /*12860*/  VIADD R8, R8, 0xfffffffe ;  /* 0xfffffffe08087836 */ /* 0x000fd80000000000 */
[----:B------:R-:W-:Y:S05]  /*12870*/  @P2 BRA `(.L_x_8659) ;  /* 0xfffffff400002947 */ /* 0x000fea000383ffff */
.L_x_8644:
[----:B------:R-:W-:Y:S05]  /*12880*/  BSYNC B0 ;  /* 0x0000000000007941 */ /* 0x000fea0003800000 */
.L_x_8635:
[----:B------:R-:W-:Y:S01]  /*12890*/  VIADD R16, R16, 0x1 ;  /* 0x0000000110107836 */ /* 0x000fe20000000000 */
[----:B------:R-:W-:Y:S04]  /*128a0*/  BSSY B0, `(.L_x_8660) ;  /* 0x0000011000007945 */ /* 0x000fe80003800000 */
        /* <DEDUP_REMOVED lines=16> */
.L_x_8661:
[----:B------:R-:W-:Y:S05]  /*129b0*/  BSYNC B0 ;  /* 0x0000000000007941 */ /* 0x000fea0003800000 */
.L_x_8660:
[----:B------:R-:W-:Y:S01]  /*129c0*/  SEL R16, R16, RZ, P0 ;  /* 0x000000ff10107207 */ /* 0x000fe20000000000 */
[----:B------:R-:W-:-:S07]  /*129d0*/  IMAD.MOV.U32 R13, RZ, RZ, R18 ;  /* 0x000000ffff0d7224 */ /* 0x000fce00078e0012 */
.L_x_8620:
[----:B------:R-:W-:Y:S05]  /*129e0*/  BSYNC B6 ;  /* 0x0000000000067941 */ /* 0x000fea0003800000 */
.L_x_8618:
[----:B------:R-:W-:-:S03]  /*129f0*/  UMOV UR6, 0xffffffff ;  /* 0xffffffff00067882 */ /* 0x000fc60000000000 */
[----:B------:R-:W-:Y:S05]  /*12a00*/  BRA.DIV UR6, `(.L_x_8662) ;  /* 0x0000000a06d07947 */ /* 0x000fea000b800000 */
[----:B------:R1:W1:Y:S02]  /*12a10*/  SHFL.IDX PT, R14, R13, RZ, 0x1f ;  /* 0x00001fff0d0e7589 */ /* 0x00026400000e0000 */
.L_x_8690:
        /* <DEDUP_REMOVED lines=12> */
.L_x_8609:
        /* <DEDUP_REMOVED lines=11> */
.L_x_8691:
        /* <DEDUP_REMOVED lines=10> */
[----:B------:R-:W-:-:S05]  /*12c30*/  IMAD.U32 R0, RZ, RZ, UR4 ;  /* 0x00000004ff007e24 */ /* 0x000fca000f8e00ff */
[----:B------:R-:W-:-:S13]  /*12c40*/  ISETP.NE.AND P2, PT, R0, 0x3, PT ;  /* 0x000000030000780c */ /* 0x000fda0003f45270 */
[----:B------:R-:W-:Y:S05]  /*12c50*/  @!P2 BRA `(.L_x_8667) ;  /* 0x000000000004a947 */ /* 0x000fea0003800000 */
[----:B------:R-:W-:Y:S01]  /*12c60*/  BPT.TRAP 0x1 ;  /* 0x000000040000795c */ /* 0x000fe20000300000 */
.L_x_8667:
        /* <DEDUP_REMOVED lines=12> */
.L_x_8692:
[----:B------:R-:W2:Y:S02]  /*12d30*/  SYNCS.PHASECHK.TRANS64.TRYWAIT P0, [R3+URZ], R0 ;  /* 0x00000000030075a7 */ /* 0x000ea4000800017f */
[----:B--2---:R-:W-:Y:S05]  /*12d40*/  @!P0 BRA `(.L_x_8669) ;  /* 0x00000008004c8947 */ /* 0x004fea0003800000 */
.L_x_8693:
[----:B------:R-:W-:Y:S05]  /*12d50*/  @!P2 BRA `(.L_x_8670) ;  /* 0x000000000004a947 */ /* 0x000fea0003800000 */
[----:B------:R-:W-:Y:S01]  /*12d60*/  BPT.TRAP 0x1 ;  /* 0x000000040000795c */ /* 0x000fe20000300000 */
.L_x_8670:
[----:B--2---:R-:W-:-:S04]  /*12d70*/  VIADD R3, R7, 0x22860 ;  /* 0x0002286007037836 */ /* 0x004fc80000000000 */
[----:B-1----:R-:W-:-:S04]  /*12d80*/  IMAD R5, R16, 0x8, R3 ;  /* 0x0000000810057824 */ /* 0x002fc800078e0203 */
[----:B------:R-:W1:Y:S02]  /*12d90*/  SYNCS.PHASECHK.TRANS64.TRYWAIT P0, [R5+URZ], R4 ;  /* 0x00000004050075a7 */ /* 0x000e64000800017f */
[----:B-1----:R-:W-:Y:S05]  /*12da0*/  @!P0 BRA `(.L_x_8671) ;  /* 0x0000000800488947 */ /* 0x002fea0003800000 */
.L_x_8694:
[----:B------:R-:W-:-:S07]  /*12db0*/  IMAD R3, R2, 0x8, R3 ;  /* 0x0000000802037824 */ /* 0x000fce00078e0203 */
.L_x_8672:
[----:B--2---:R2:W3:Y:S02]  /*12dc0*/  SYNCS.PHASECHK.TRANS64.TRYWAIT P0, [R3+URZ], R0 ;  /* 0x00000000030075a7 */ /* 0x0044e4000800017f */
[----:B---3--:R-:W-:Y:S05]  /*12dd0*/  @!P0 NANOSLEEP.SYNCS 0x989680 ;  /* 0x009896800000895d */ /* 0x008fea0003900000 */
[----:B------:R-:W3:Y:S02]  /*12de0*/  @!P0 SYNCS.PHASECHK.TRANS64 P0, [R3+URZ], R0 ;  /* 0x00000000030085a7 */ /* 0x000ee4000800007f */
[----:B---3--:R-:W-:Y:S05]  /*12df0*/  @!P0 BRA `(.L_x_8672) ;  /* 0xfffffffc00f08947 */ /* 0x008fea000383ffff */
.L_x_8666:
[----:B------:R-:W-:Y:S05]  /*12e00*/  BSYNC B0 ;  /* 0x0000000000007941 */ /* 0x000fea0003800000 */
.L_x_8665:
[----:B------:R-:W-:Y:S05]  /*12e10*/  EXIT ;  /* 0x000000000000794d */ /* 0x000fea0003800000 */
.L_x_8526:
[----:B-1----:R-:W-:-:S04]  /*12e20*/  IMAD.U32 R3, RZ, RZ, UR46 ;  /* 0x0000002eff037e24 */ /* 0x002fc8000f8e00ff */
[----:B------:R1:W2:Y:S03]  /*12e30*/  SYNCS.PHASECHK.TRANS64.TRYWAIT P0, [R3+URZ+0x22800], R0 ;  /* 0x02280000030075a7 */ /* 0x0002a6000800017f */
[----:B--2---:R-:W-:Y:S05]  /*12e40*/  @!P0 NANOSLEEP.SYNCS 0x989680 ;  /* 0x009896800000895d */ /* 0x004fea0003900000 */
[----:B------:R-:W2:Y:S02]  /*12e50*/  @!P0 SYNCS.PHASECHK.TRANS64 P0, [R3+URZ+0x22800], R0 ;  /* 0x02280000030085a7 */ /* 0x000ea4000800007f */
[----:B--2---:R-:W-:Y:S05]  /*12e60*/  @!P0 BRA `(.L_x_8526) ;  /* 0xfffffffc00ec8947 */ /* 0x004fea000383ffff */
[----:B------:R-:W-:Y:S05]  /*12e70*/  BRA `(.L_x_8673) ;  /* 0xfffffeec00347947 */ /* 0x000fea000383ffff */
.L_x_8530:
[----:B--2---:R-:W-:-:S04]  /*12e80*/  IMAD.U32 R3, RZ, RZ, UR21 ;  /* 0x00000015ff037e24 */ /* 0x004fc8000f8e00ff */
[----:B------:R2:W3:Y:S03]  /*12e90*/  SYNCS.PHASECHK.TRANS64.TRYWAIT P1, [R3+URZ+0x22830], R12 ;  /* 0x0228300c030075a7 */ /* 0x0004e6000802017f */
[----:B---3--:R-:W-:Y:S05]  /*12ea0*/  @!P1 NANOSLEEP.SYNCS 0x989680 ;  /* 0x009896800000995d */ /* 0x008fea0003900000 */
[----:B------:R-:W3:Y:S02]  /*12eb0*/  @!P1 SYNCS.PHASECHK.TRANS64 P1, [R3+URZ+0x22830], R12 ;  /* 0x0228300c030095a7 */ /* 0x000ee4000802007f */
[----:B---3--:R-:W-:Y:S05]  /*12ec0*/  @!P1 BRA `(.L_x_8530) ;  /* 0xfffffffc00ec9947 */ /* 0x008fea000383ffff */
[----:B------:R-:W-:Y:S05]  /*12ed0*/  BRA `(.L_x_8529) ;  /* 0xfffffeec00587947 */ /* 0x000fea000383ffff */
.L_x_8542:
[----:B--2---:R2:W3:Y:S02]  /*12ee0*/  SYNCS.PHASECHK.TRANS64.TRYWAIT P1, [R7+URZ+0x22850], R12 ;  /* 0x0228500c070075a7 */ /* 0x0044e4000802017f */
[----:B---3--:R-:W-:Y:S05]  /*12ef0*/  @!P1 NANOSLEEP.SYNCS 0x989680 ;  /* 0x009896800000995d */ /* 0x008fea0003900000 */
[----:B------:R-:W3:Y:S02]  /*12f00*/  @!P1 SYNCS.PHASECHK.TRANS64 P1, [R7+URZ+0x22850], R12 ;  /* 0x0228500c070095a7 */ /* 0x000ee4000802007f */
[----:B---3--:R-:W-:Y:S05]  /*12f10*/  @!P1 BRA `(.L_x_8542) ;  /* 0xfffffffc00f09947 */ /* 0x008fea000383ffff */
[----:B------:R-:W-:Y:S05]  /*12f20*/  BRA `(.L_x_8541) ;  /* 0xffffff1400607947 */ /* 0x000fea000383ffff */
.L_x_8550:
[----:B--2---:R-:W-:-:S04]  /*12f30*/  IMAD.U32 R11, RZ, RZ, UR28 ;  /* 0x0000001cff0b7e24 */ /* 0x004fc8000f8e00ff */
[----:B------:R2:W3:Y:S03]  /*12f40*/  SYNCS.PHASECHK.TRANS64.TRYWAIT P1, [R11+URZ+0x22830], R10 ;  /* 0x0228300a0b0075a7 */ /* 0x0004e6000802017f */
[----:B---3--:R-:W-:Y:S05]  /*12f50*/  @!P1 NANOSLEEP.SYNCS 0x989680 ;  /* 0x009896800000995d */ /* 0x008fea0003900000 */
[----:B------:R-:W3:Y:S02]  /*12f60*/  @!P1 SYNCS.PHASECHK.TRANS64 P1, [R11+URZ+0x22830], R10 ;  /* 0x0228300a0b0095a7 */ /* 0x000ee4000802007f */
[----:B---3--:R-:W-:Y:S05]  /*12f70*/  @!P1 BRA `(.L_x_8550) ;  /* 0xfffffffc00ec9947 */ /* 0x008fea000383ffff */
[----:B------:R-:W-:Y:S05]  /*12f80*/  BRA `(.L_x_8549) ;  /* 0xffffff1800d07947 */ /* 0x000fea000383ffff */
.L_x_8562:
[----:B--2---:R2:W3:Y:S02]  /*12f90*/  SYNCS.PHASECHK.TRANS64.TRYWAIT P1, [R177+URZ+0x22850], R10 ;  /* 0x0228500ab10075a7 */ /* 0x0044e4000802017f */
[----:B---3--:R-:W-:Y:S05]  /*12fa0*/  @!P1 NANOSLEEP.SYNCS 0x989680 ;  /* 0x009896800000995d */ /* 0x008fea0003900000 */
[----:B------:R-:W3:Y:S02]  /*12fb0*/  @!P1 SYNCS.PHASECHK.TRANS64 P1, [R177+URZ+0x22850], R10 ;  /* 0x0228500ab10095a7 */ /* 0x000ee4000802007f */
[----:B---3--:R-:W-:Y:S05]  /*12fc0*/  @!P1 BRA `(.L_x_8562) ;  /* 0xfffffffc00f09947 */ /* 0x008fea000383ffff */
[----:B------:R-:W-:Y:S05]  /*12fd0*/  BRA `(.L_x_8561) ;  /* 0xffffff4800fc7947 */ /* 0x000fea000383ffff */
.L_x_8571:
[----:B--2---:R-:W-:-:S04]  /*12fe0*/  IMAD.U32 R8, RZ, RZ, UR26 ;  /* 0x0000001aff087e24 */ /* 0x004fc8000f8e00ff */
[----:B------:R2:W3:Y:S03]  /*12ff0*/  SYNCS.PHASECHK.TRANS64.TRYWAIT P2, [R8+URZ+0x22830], R7 ;  /* 0x02283007080075a7 */ /* 0x0004e6000804017f */
[----:B---3--:R-:W-:Y:S05]  /*13000*/  @!P2 NANOSLEEP.SYNCS 0x989680 ;  /* 0x009896800000a95d */ /* 0x008fea0003900000 */
[----:B------:R-:W3:Y:S02]  /*13010*/  @!P2 SYNCS.PHASECHK.TRANS64 P2, [R8+URZ+0x22830], R7 ;  /* 0x022830070800a5a7 */ /* 0x000ee4000804007f */
[----:B---3--:R-:W-:Y:S05]  /*13020*/  @!P2 BRA `(.L_x_8571) ;  /* 0xfffffffc00eca947 */ /* 0x008fea000383ffff */
[----:B------:R-:W-:Y:S05]  /*13030*/  BRA `(.L_x_8570) ;  /* 0xffffff5000887947 */ /* 0x000fea000383ffff */
.L_x_8575:
[----:B--2---:R2:W3:Y:S02]  /*13040*/  SYNCS.PHASECHK.TRANS64.TRYWAIT P2, [R210+URZ+0x22850], R7 ;  /* 0x02285007d20075a7 */ /* 0x0044e4000804017f */
[----:B---3--:R-:W-:Y:S05]  /*13050*/  @!P2 NANOSLEEP.SYNCS 0x989680 ;  /* 0x009896800000a95d */ /* 0x008fea0003900000 */
[----:B------:R-:W3:Y:S02]  /*13060*/  @!P2 SYNCS.PHASECHK.TRANS64 P2, [R210+URZ+0x22850], R7 ;  /* 0x02285007d200a5a7 */ /* 0x000ee4000804007f */
[----:B---3--:R-:W-:Y:S05]  /*13070*/  @!P2 BRA `(.L_x_8575) ;  /* 0xfffffffc00f0a947 */ /* 0x008fea000383ffff */
[----:B------:R-:W-:Y:S05]  /*13080*/  BRA `(.L_x_8574) ;  /* 0xffffff7000287947 */ /* 0x000fea000383ffff */
.L_x_8581:
[----:B--2---:R-:W-:-:S04]  /*13090*/  IMAD.U32 R9, RZ, RZ, UR27 ;  /* 0x0000001bff097e24 */ /* 0x004fc8000f8e00ff */
[----:B------:R2:W3:Y:S03]  /*130a0*/  SYNCS.PHASECHK.TRANS64.TRYWAIT P1, [R9+URZ+0x22830], R12 ;  /* 0x0228300c090075a7 */ /* 0x0004e6000802017f */
[----:B---3--:R-:W-:Y:S05]  /*130b0*/  @!P1 NANOSLEEP.SYNCS 0x989680 ;  /* 0x009896800000995d */ /* 0x008fea0003900000 */
[----:B------:R-:W3:Y:S02]  /*130c0*/  @!P1 SYNCS.PHASECHK.TRANS64 P1, [R9+URZ+0x22830], R12 ;  /* 0x0228300c090095a7 */ /* 0x000ee4000802007f */
[----:B---3--:R-:W-:Y:S05]  /*130d0*/  @!P1 BRA `(.L_x_8581) ;  /* 0xfffffffc00ec9947 */ /* 0x008fea000383ffff */
[----:B------:R-:W-:Y:S05]  /*130e0*/  BRA `(.L_x_8580) ;  /* 0xffffff74002c7947 */ /* 0x000fea000383ffff */
.L_x_8593:
[----:B--2---:R2:W3:Y:S02]  /*130f0*/  SYNCS.PHASECHK.TRANS64.TRYWAIT P1, [R177+URZ+0x22850], R12 ;  /* 0x0228500cb10075a7 */ /* 0x0044e4000802017f */
[----:B---3--:R-:W-:Y:S05]  /*13100*/  @!P1 NANOSLEEP.SYNCS 0x989680 ;  /* 0x009896800000995d */ /* 0x008fea0003900000 */
[----:B------:R-:W3:Y:S02]  /*13110*/  @!P1 SYNCS.PHASECHK.TRANS64 P1, [R177+URZ+0x22850], R12 ;  /* 0x0228500cb10095a7 */ /* 0x000ee4000802007f */
[----:B---3--:R-:W-:Y:S05]  /*13120*/  @!P1 BRA `(.L_x_8593) ;  /* 0xfffffffc00f09947 */ /* 0x008fea000383ffff */
[----:B------:R-:W-:Y:S05]  /*13130*/  BRA `(.L_x_8592) ;  /* 0xffffffa400587947 */ /* 0x000fea000383ffff */
.L_x_8624:
        /* <DEDUP_REMOVED lines=10> */
.L_x_8674:
[----:B------:R-:W-:Y:S05]  /*131e0*/  BRA `(.L_x_8675) ;  /* 0xffffffd800ec7947 */ /* 0x000fea000383ffff */
.L_x_8625:
[----:B------:R-:W-:Y:S01]  /*131f0*/  BSSY B0, `(.L_x_8676) ;  /* 0x0000006000007945 */ /* 0x000fe20003800000 */
[----:B------:R-:W-:-:S07]  /*13200*/  IMAD.MOV.U32 R15, RZ, RZ, -0x1 ;  /* 0xffffffffff0f7424 */ /* 0x000fce00078e00ff */
[----:B------:R-:W-:Y:S05]  /*13210*/  WARPSYNC.COLLECTIVE R15, `(.L_x_8677) ;  /* 0x000000000f0c7348 */ /* 0x000fea0003c00000 */
[----:B------:R-:W-:Y:S02]  /*13220*/  ELECT P6, UR62, PT ;  /* 0x00000000003e782f */ /* 0x000fe400038c0000 */
[----:B------:R-:W-:Y:S01]  /*13230*/  MOV R14, UR62 ;  /* 0x0000003e000e7c02 */ /* 0x000fe20008000f00 */
[----:B------:R-:W-:Y:S10]  /*13240*/  ENDCOLLECTIVE ;  /* 0x000000000000791b */ /* 0x000ff40003800000 */
.L_x_8677:
[----:B------:R-:W-:Y:S05]  /*13250*/  BSYNC B0 ;  /* 0x0000000000007941 */ /* 0x000fea0003800000 */
.L_x_8676:
[----:B------:R-:W-:Y:S05]  /*13260*/  BRA `(.L_x_8678) ;  /* 0xffffffd800dc7947 */ /* 0x000fea000383ffff */
.L_x_8628:
[----:B-1----:R1:W2:Y:S02]  /*13270*/  SYNCS.PHASECHK.TRANS64.TRYWAIT P2, [R8+URZ+0x22840], R5 ;  /* 0x02284005080075a7 */ /* 0x0022a4000804017f */
[----:B--2---:R-:W-:Y:S05]  /*13280*/  @!P2 NANOSLEEP.SYNCS 0x989680 ;  /* 0x009896800000a95d */ /* 0x004fea0003900000 */
[----:B------:R-:W2:Y:S02]  /*13290*/  @!P2 SYNCS.PHASECHK.TRANS64 P2, [R8+URZ+0x22840], R5 ;  /* 0x022840050800a5a7 */ /* 0x000ea4000804007f */
[----:B--2---:R-:W-:Y:S05]  /*132a0*/  @!P2 BRA `(.L_x_8628) ;  /* 0xfffffffc00f0a947 */ /* 0x004fea000383ffff */
[----:B------:R-:W-:Y:S05]  /*132b0*/  BRA `(.L_x_8679) ;  /* 0xffffffdc00387947 */ /* 0x000fea000383ffff */
.L_x_8630:
[----:B-1----:R-:W-:-:S04]  /*132c0*/  IMAD.U32 R8, RZ, RZ, UR37 ;  /* 0x00000025ff087e24 */ /* 0x002fc8000f8e00ff */
[----:B------:R1:W2:Y:S03]  /*132d0*/  SYNCS.PHASECHK.TRANS64.TRYWAIT P2, [R8+URZ+0x22820], R5 ;  /* 0x02282005080075a7 */ /* 0x0002a6000804017f */
[----:B--2---:R-:W-:Y:S05]  /*132e0*/  @!P2 NANOSLEEP.SYNCS 0x989680 ;  /* 0x009896800000a95d */ /* 0x004fea0003900000 */
[----:B------:R-:W2:Y:S02]  /*132f0*/  @!P2 SYNCS.PHASECHK.TRANS64 P2, [R8+URZ+0x22820], R5 ;  /* 0x022820050800a5a7 */ /* 0x000ea4000804007f */
[----:B--2---:R-:W-:Y:S05]  /*13300*/  @!P2 BRA `(.L_x_8630) ;  /* 0xfffffffc00eca947 */ /* 0x004fea000383ffff */
[----:B------:R-:W-:Y:S05]  /*13310*/  BRA `(.L_x_8680) ;  /* 0xffffffdc00d87947 */ /* 0x000fea000383ffff */
.L_x_8633:
[----:B-1----:R1:W2:Y:S02]  /*13320*/  SYNCS.PHASECHK.TRANS64.TRYWAIT P2, [R8+URZ+0x22860], R5 ;  /* 0x02286005080075a7 */ /* 0x0022a4000804017f */
[----:B--2---:R-:W-:Y:S05]  /*13330*/  @!P2 NANOSLEEP.SYNCS 0x989680 ;  /* 0x009896800000a95d */ /* 0x004fea0003900000 */
[----:B------:R-:W2:Y:S02]  /*13340*/  @!P2 SYNCS.PHASECHK.TRANS64 P2, [R8+URZ+0x22860], R5 ;  /* 0x022860050800a5a7 */ /* 0x000ea4000804007f */
[----:B--2---:R-:W-:Y:S05]  /*13350*/  @!P2 BRA `(.L_x_8633) ;  /* 0xfffffffc00f0a947 */ /* 0x004fea000383ffff */
[----:B------:R-:W-:Y:S05]  /*13360*/  BRA `(.L_x_8681) ;  /* 0xffffffdc00ec7947 */ /* 0x000fea000383ffff */
.L_x_8640:
[----:B-1----:R1:W2:Y:S02]  /*13370*/  SYNCS.PHASECHK.TRANS64.TRYWAIT P3, [R2+URZ+0x22840], R3 ;  /* 0x02284003020075a7 */ /* 0x0022a4000806017f */
[----:B--2---:R-:W-:Y:S05]  /*13380*/  @!P3 NANOSLEEP.SYNCS 0x989680 ;  /* 0x009896800000b95d */ /* 0x004fea0003900000 */
[----:B------:R-:W2:Y:S02]  /*13390*/  @!P3 SYNCS.PHASECHK.TRANS64 P3, [R2+URZ+0x22840], R3 ;  /* 0x022840030200b5a7 */ /* 0x000ea4000806007f */
[----:B--2---:R-:W-:Y:S05]  /*133a0*/  @!P3 BRA `(.L_x_8640) ;  /* 0xfffffffc00f0b947 */ /* 0x004fea000383ffff */
[----:B------:R-:W-:Y:S05]  /*133b0*/  BRA `(.L_x_8682) ;  /* 0xffffffe400247947 */ /* 0x000fea000383ffff */
.L_x_8642:
[----:B---3--:R3:W4:Y:S02]  /*133c0*/  SYNCS.PHASECHK.TRANS64.TRYWAIT P3, [R2+URZ+0x22860], R3 ;  /* 0x02286003020075a7 */ /* 0x008724000806017f */
[----:B----4-:R-:W-:Y:S05]  /*133d0*/  @!P3 NANOSLEEP.SYNCS 0x989680 ;  /* 0x009896800000b95d */ /* 0x010fea0003900000 */
[----:B------:R-:W4:Y:S02]  /*133e0*/  @!P3 SYNCS.PHASECHK.TRANS64 P3, [R2+URZ+0x22860], R3 ;  /* 0x022860030200b5a7 */ /* 0x000f24000806007f */
[----:B----4-:R-:W-:Y:S05]  /*133f0*/  @!P3 BRA `(.L_x_8642) ;  /* 0xfffffffc00f0b947 */ /* 0x010fea000383ffff */
[----:B------:R-:W-:Y:S05]  /*13400*/  BRA `(.L_x_8683) ;  /* 0xffffffe4006c7947 */ /* 0x000fea000383ffff */
.L_x_8648:
[----:B-1----:R1:W2:Y:S02]  /*13410*/  SYNCS.PHASECHK.TRANS64.TRYWAIT P3, [R3+URZ+0x22840], R2 ;  /* 0x02284002030075a7 */ /* 0x0022a4000806017f */
[----:B--2---:R-:W-:Y:S05]  /*13420*/  @!P3 NANOSLEEP.SYNCS 0x989680 ;  /* 0x009896800000b95d */ /* 0x004fea0003900000 */
[----:B------:R-:W2:Y:S02]  /*13430*/  @!P3 SYNCS.PHASECHK.TRANS64 P3, [R3+URZ+0x22840], R2 ;  /* 0x022840020300b5a7 */ /* 0x000ea4000806007f */
[----:B--2---:R-:W-:Y:S05]  /*13440*/  @!P3 BRA `(.L_x_8648) ;  /* 0xfffffffc00f0b947 */ /* 0x004fea000383ffff */
[----:B------:R-:W-:Y:S05]  /*13450*/  BRA `(.L_x_8684) ;  /* 0xffffffe800947947 */ /* 0x000fea000383ffff */
.L_x_8650:
[----:B---3--:R3:W4:Y:S02]  /*13460*/  SYNCS.PHASECHK.TRANS64.TRYWAIT P3, [R3+URZ+0x22860], R2 ;  /* 0x02286002030075a7 */ /* 0x008724000806017f */
[----:B----4-:R-:W-:Y:S05]  /*13470*/  @!P3 NANOSLEEP.SYNCS 0x989680 ;  /* 0x009896800000b95d */ /* 0x010fea0003900000 */
[----:B------:R-:W4:Y:S02]  /*13480*/  @!P3 SYNCS.PHASECHK.TRANS64 P3, [R3+URZ+0x22860], R2 ;  /* 0x022860020300b5a7 */ /* 0x000f24000806007f */
[----:B----4-:R-:W-:Y:S05]  /*13490*/  @!P3 BRA `(.L_x_8650) ;  /* 0xfffffffc00f0b947 */ /* 0x010fea000383ffff */
[----:B------:R-:W-:Y:S05]  /*134a0*/  BRA `(.L_x_8685) ;  /* 0xffffffe800dc7947 */ /* 0x000fea000383ffff */
.L_x_8655:
[----:B-1----:R1:W2:Y:S02]  /*134b0*/  SYNCS.PHASECHK.TRANS64.TRYWAIT P3, [R2+URZ+0x22840], R3 ;  /* 0x02284003020075a7 */ /* 0x0022a4000806017f */
[----:B--2---:R-:W-:Y:S05]  /*134c0*/  @!P3 NANOSLEEP.SYNCS 0x989680 ;  /* 0x009896800000b95d */ /* 0x004fea0003900000 */
[----:B------:R-:W2:Y:S02]  /*134d0*/  @!P3 SYNCS.PHASECHK.TRANS64 P3, [R2+URZ+0x22840], R3 ;  /* 0x022840030200b5a7 */ /* 0x000ea4000806007f */
[----:B--2---:R-:W-:Y:S05]  /*134e0*/  @!P3 BRA `(.L_x_8655) ;  /* 0xfffffffc00f0b947 */ /* 0x004fea000383ffff */
[----:B------:R-:W-:Y:S05]  /*134f0*/  BRA `(.L_x_8686) ;  /* 0xffffffec00e47947 */ /* 0x000fea000383ffff */
.L_x_8657:
[----:B--2---:R2:W3:Y:S02]  /*13500*/  SYNCS.PHASECHK.TRANS64.TRYWAIT P3, [R2+URZ+0x22860], R3 ;  /* 0x02286003020075a7 */ /* 0x0044e4000806017f */
[----:B---3--:R-:W-:Y:S05]  /*13510*/  @!P3 NANOSLEEP.SYNCS 0x989680 ;  /* 0x009896800000b95d */ /* 0x008fea0003900000 */
[----:B------:R-:W3:Y:S02]  /*13520*/  @!P3 SYNCS.PHASECHK.TRANS64 P3, [R2+URZ+0x22860], R3 ;  /* 0x022860030200b5a7 */ /* 0x000ee4000806007f */
[----:B---3--:R-:W-:Y:S05]  /*13530*/  @!P3 BRA `(.L_x_8657) ;  /* 0xfffffffc00f0b947 */ /* 0x008fea000383ffff */
[----:B------:R-:W-:Y:S05]  /*13540*/  BRA `(.L_x_8687) ;  /* 0xfffffff0002c7947 */ /* 0x000fea000383ffff */
.L_x_8662:
[----:B------:R-:W-:Y:S01]  /*13550*/  BSSY B0, `(.L_x_8688) ;  /* 0x0000007000007945 */ /* 0x000fe20003800000 */
[----:B--2---:R-:W-:Y:S02]  /*13560*/  IMAD.MOV.U32 R12, RZ, RZ, RZ ;  /* 0x000000ffff0c7224 */ /* 0x004fe400078e00ff */
[----:B------:R-:W-:Y:S02]  /*13570*/  IMAD.MOV.U32 R11, RZ, RZ, 0x1f ;  /* 0x0000001fff0b7424 */ /* 0x000fe400078e00ff */
[----:B------:R-:W-:-:S07]  /*13580*/  IMAD.MOV.U32 R15, RZ, RZ, -0x1 ;  /* 0xffffffffff0f7424 */ /* 0x000fce00078e00ff */
[----:B-1-34-:R-:W-:Y:S05]  /*13590*/  WARPSYNC.COLLECTIVE R15, `(.L_x_8689) ;  /* 0x000000000f087348 */ /* 0x01afea0003c00000 */
[----:B------:R2:W1:Y:S02]  /*135a0*/  SHFL.IDX P6, R14, R13, R12, R11 ;  /* 0x0000000c0d0e7389 */ /* 0x00046400000c000b */
[----:B-1234-:R-:W-:Y:S01]  /*135b0*/  ENDCOLLECTIVE ;  /* 0x000000000000791b */ /* 0x01efe20003800000 */
.L_x_8689:
[----:B------:R-:W-:Y:S05]  /*135c0*/  BSYNC B0 ;  /* 0x0000000000007941 */ /* 0x000fea0003800000 */
.L_x_8688:
[----:B------:R-:W-:Y:S05]  /*135d0*/  BRA `(.L_x_8690) ;  /* 0xfffffff400107947 */ /* 0x000fea000383ffff */
.L_x_8664:
[----:B-1----:R1:W2:Y:S02]  /*135e0*/  SYNCS.PHASECHK.TRANS64.TRYWAIT P0, [R7+URZ+0x22820], R0 ;  /* 0x02282000070075a7 */ /* 0x0022a4000800017f */
[----:B--2---:R-:W-:Y:S05]  /*135f0*/  @!P0 NANOSLEEP.SYNCS 0x989680 ;  /* 0x009896800000895d */ /* 0x004fea0003900000 */
[----:B------:R-:W2:Y:S02]  /*13600*/  @!P0 SYNCS.PHASECHK.TRANS64 P0, [R7+URZ+0x22820], R0 ;  /* 0x02282000070085a7 */ /* 0x000ea4000800007f */
[----:B--2---:R-:W-:Y:S05]  /*13610*/  @!P0 BRA `(.L_x_8664) ;  /* 0xfffffffc00f08947 */ /* 0x004fea000383ffff */
[----:B------:R-:W-:Y:S05]  /*13620*/  BRA `(.L_x_8691) ;  /* 0xfffffff400587947 */ /* 0x000fea000383ffff */
.L_x_8668:
[----:B-1----:R1:W2:Y:S02]  /*13630*/  SYNCS.PHASECHK.TRANS64.TRYWAIT P0, [R5+URZ], R4 ;  /* 0x00000004050075a7 */ /* 0x0022a4000800017f */
[----:B--2---:R-:W-:Y:S05]  /*13640*/  @!P0 NANOSLEEP.SYNCS 0x989680 ;  /* 0x009896800000895d */ /* 0x004fea0003900000 */
[----:B------:R-:W2:Y:S02]  /*13650*/  @!P0 SYNCS.PHASECHK.TRANS64 P0, [R5+URZ], R4 ;  /* 0x00000004050085a7 */ /* 0x000ea4000800007f */
[----:B--2---:R-:W-:Y:S05]  /*13660*/  @!P0 BRA `(.L_x_8668) ;  /* 0xfffffffc00f08947 */ /* 0x004fea000383ffff */
[----:B------:R-:W-:Y:S05]  /*13670*/  BRA `(.L_x_8692) ;  /* 0xfffffff400ac7947 */ /* 0x000fea000383ffff */
.L_x_8669:
[----:B--2---:R2:W3:Y:S02]  /*13680*/  SYNCS.PHASECHK.TRANS64.TRYWAIT P0, [R3+URZ], R0 ;  /* 0x00000000030075a7 */ /* 0x0044e4000800017f */
[----:B---3--:R-:W-:Y:S05]  /*13690*/  @!P0 NANOSLEEP.SYNCS 0x989680 ;  /* 0x009896800000895d */ /* 0x008fea0003900000 */
[----:B------:R-:W3:Y:S02]  /*136a0*/  @!P0 SYNCS.PHASECHK.TRANS64 P0, [R3+URZ], R0 ;  /* 0x00000000030085a7 */ /* 0x000ee4000800007f */
[----:B---3--:R-:W-:Y:S05]  /*136b0*/  @!P0 BRA `(.L_x_8669) ;  /* 0xfffffffc00f08947 */ /* 0x008fea000383ffff */
[----:B------:R-:W-:Y:S05]  /*136c0*/  BRA `(.L_x_8693) ;  /* 0xfffffff400a07947 */ /* 0x000fea000383ffff */
.L_x_8671:
[----:B-1----:R1:W2:Y:S02]  /*136d0*/  SYNCS.PHASECHK.TRANS64.TRYWAIT P0, [R5+URZ], R4 ;  /* 0x00000004050075a7 */ /* 0x0022a4000800017f */
[----:B--2---:R-:W-:Y:S05]  /*136e0*/  @!P0 NANOSLEEP.SYNCS 0x989680 ;  /* 0x009896800000895d */ /* 0x004fea0003900000 */
[----:B------:R-:W2:Y:S02]  /*136f0*/  @!P0 SYNCS.PHASECHK.TRANS64 P0, [R5+URZ], R4 ;  /* 0x00000004050085a7 */ /* 0x000ea4000800007f */
[----:B--2---:R-:W-:Y:S05]  /*13700*/  @!P0 BRA `(.L_x_8671) ;  /* 0xfffffffc00f08947 */ /* 0x004fea000383ffff */
[----:B------:R-:W-:Y:S05]  /*13710*/  BRA `(.L_x_8694) ;  /* 0xfffffff400a47947 */ /* 0x000fea000383ffff */
.L_x_8695:
        /* <DEDUP_REMOVED lines=14> */
.L_x_11965:


//--------------------- .text._ZN7cutlass13device_kernelIN5flash11enable_sm90INS1_16FlashAttnFwdSm90INS1_25CollectiveMainloopFwdSm90ILi2EN4cute5tupleIJNS5_1CILi1EEES8_S8_EEENS6_IJNS7_ILi128EEENS7_ILi96EEENS7_ILi64EEEEEELi256ENS_10bfloat16_tEfNS_4arch4Sm90ELb0ELb1ELb1ELb0ELb0ELb0ELb1ELb1ELb0ELb0ELb0ELb0EEENS1_21CollectiveEpilogueFwdINS6_IJSA_NS7_ILi256EEESB_EEES9_SE_SG_Li256ELb0ELb0ELb0ELb0EEENS1_30DynamicPersistentTileSchedulerILi256ELi32ELb0ELb0ELb1EEEEEEEEEvNT_6ParamsE --------------------------
	.section	.text._ZN7cutlass13device_kernelIN5flash11enable_sm90INS1_16FlashAttnFwdSm90INS1_25CollectiveMainloopFwdSm90ILi2EN4cute5tupleIJNS5_1CILi1EEES8_S8_EEENS6_IJNS7_ILi128EEENS7_ILi96EEENS7_ILi64EEEEEELi256ENS_10bfloat16_tEfNS_4arch4Sm90ELb0ELb1ELb1ELb0ELb0ELb0ELb1ELb1ELb0ELb0ELb0ELb0EEENS1_21CollectiveEpilogueFwdINS6_IJSA_NS7_ILi256EEESB_EEES9_SE_SG_Li256ELb0ELb0ELb0ELb0EEENS1_30DynamicPersistentTileSchedulerILi256ELi32ELb0ELb0ELb1EEEEEEEEEvNT_6ParamsE,"ax",@progbits
	.align	128
.text._ZN7cutlass13device_kernelIN5flash11enable_sm90INS1_16FlashAttnFwdSm90INS1_25CollectiveMainloopFwdSm90ILi2EN4cute5tupleIJNS5_1CILi1EEES8_S8_EEENS6_IJNS7_ILi128EEENS7_ILi96EEENS7_ILi64EEEEEELi256ENS_10bfloat16_tEfNS_4arch4Sm90ELb0ELb1ELb1ELb0ELb0ELb0ELb1ELb1ELb0ELb0ELb0ELb0EEENS1_21CollectiveEpilogueFwdINS6_IJSA_NS7_ILi256EEESB_EEES9_SE_SG_Li256ELb0ELb0ELb0ELb0EEENS1_30DynamicPersistentTileSchedulerILi256ELi32ELb0ELb0ELb1EEEEEEEEEvNT_6ParamsE:
        .type           _ZN7cutlass13device_kernelIN5flash11enable_sm90INS1_16FlashAttnFwdSm90INS1_25CollectiveMainloopFwdSm90ILi2EN4cute5tupleIJNS5_1CILi1EEES8_S8_EEENS6_IJNS7_ILi128EEENS7_ILi96EEENS7_ILi64EEEEEELi256ENS_10bfloat16_tEfNS_4arch4Sm90ELb0ELb1ELb1ELb0ELb0ELb0ELb1ELb1ELb0ELb0ELb0ELb0EEENS1_21CollectiveEpilogueFwdINS6_IJSA_NS7_ILi256EEESB_EEES9_SE_SG_Li256ELb0ELb0ELb0ELb0EEENS1_30DynamicPersistentTileSchedulerILi256ELi32ELb0ELb0ELb1EEEEEEEEEvNT_6ParamsE,@function
        .size           _ZN7cutlass13device_kernelIN5flash11enable_sm90INS1_16FlashAttnFwdSm90INS1_25CollectiveMainloopFwdSm90ILi2EN4cute5tupleIJNS5_1CILi1EEES8_S8_EEENS6_IJNS7_ILi128EEENS7_ILi96EEENS7_ILi64EEEEEELi256ENS_10bfloat16_tEfNS_4arch4Sm90ELb0ELb1ELb1ELb0ELb0ELb0ELb1ELb1ELb0ELb0ELb0ELb0EEENS1_21CollectiveEpilogueFwdINS6_IJSA_NS7_ILi256EEESB_EEES9_SE_SG_Li256ELb0ELb0ELb0ELb0EEENS1_30DynamicPersistentTileSchedulerILi256ELi32ELb0ELb0ELb1EEEEEEEEEvNT_6ParamsE,(.L_x_11966 - _ZN7cutlass13device_kernelIN5flash11enable_sm90INS1_16FlashAttnFwdSm90INS1_25CollectiveMainloopFwdSm90ILi2EN4cute5tupleIJNS5_1CILi1EEES8_S8_EEENS6_IJNS7_ILi128EEENS7_ILi96EEENS7_ILi64EEEEEELi256ENS_10bfloat16_tEfNS_4arch4Sm90ELb0ELb1ELb1ELb0ELb0ELb0ELb1ELb1ELb0ELb0ELb0ELb0EEENS1_21CollectiveEpilogueFwdINS6_IJSA_NS7_ILi256EEESB_EEES9_SE_SG_Li256ELb0ELb0ELb0ELb0EEENS1_30DynamicPersistentTileSchedulerILi256ELi32ELb0ELb0ELb1EEEEEEEEEvNT_6ParamsE)
        .other          _ZN7cutlass13device_kernelIN5flash11enable_sm90INS1_16FlashAttnFwdSm90INS1_25CollectiveMainloopFwdSm90ILi2EN4cute5tupleIJNS5_1CILi1EEES8_S8_EEENS6_IJNS7_ILi128EEENS7_ILi96EEENS7_ILi64EEEEEELi256ENS_10bfloat16_tEfNS_4arch4Sm90ELb0ELb1ELb1ELb0ELb0ELb0ELb1ELb1ELb0ELb0ELb0ELb0EEENS1_21CollectiveEpilogueFwdINS6_IJSA_NS7_ILi256EEESB_EEES9_SE_SG_Li256ELb0ELb0ELb0ELb0EEENS1_30DynamicPersistentTileSchedulerILi256ELi32ELb0ELb0ELb1EEEEEEEEEvNT_6ParamsE,@"STO_CUDA_ENTRY STV_DEFAULT"
_ZN7cutlass13device_kernelIN5flash11enable_sm90INS1_16FlashAttnFwdSm90INS1_25CollectiveMainloopFwdSm90ILi2EN4cute5tupleIJNS5_1CILi1EEES8_S8_EEENS6_IJNS7_ILi128EEENS7_ILi96EEENS7_ILi64EEEEEELi256ENS_10bfloat16_tEfNS_4arch4Sm90ELb0ELb1ELb1ELb0ELb0ELb0ELb1ELb1ELb0ELb0ELb0ELb0EEENS1_21CollectiveEpilogueFwdINS6_IJSA_NS7_ILi256EEESB_EEES9_SE_SG_Li256ELb0ELb0ELb0ELb0EEENS1_30DynamicPersistentTileSchedulerILi256ELi32ELb0ELb0ELb1EEEEEEEEEvNT_6ParamsE:
[----:B------:R-:W1:Y:S02]  /*0000*/  LDC R1, c[0x0][0x28] ;  /* 0x00000a00ff017b82 */ /* 0x000e640000000800 */
[----:B-1----:R-:W-:Y:S01]  /*0010*/  VIADD R1, R1, 0xfffffb80 ;  /* 0xfffffb8001017836 */ /* 0x002fe20000000000 */
[----:B------:R-:W1:Y:S01]  /*0020*/  S2R R3, SR_TID.X ;  /* 0x0000000000037919 */ /* 0x000e620000002100 */
[----:B------:R-:W-:Y:S01]  /*0030*/  ELECT P0, URZ, PT ;  /* 0x00000000003f782f */ /* 0x000fe20003800000 */
[----:B------:R-:W-:Y:S01]  /*0040*/  BSSY B0, `(.L_x_8696) ;  /* 0x000001b000007945 */ /* 0x000fe20003800000 */
[----:B------:R-:W-:Y:S02]  /*0050*/  ULDC UR4, c[0x0][0x20] ;  /* 0x0000080000047ab9 */ /* 0x000fe40000000800 */
[----:B------:R-:W-:Y:S01]  /*0060*/  IADD3 R16, P1, R1, UR4, RZ ;  /* 0x0000000401107c10 */ /* 0x000fe2000ff3e0ff */
[----:B------:R-:W-:-:S04]  /*0070*/  ULDC UR4, c[0x0][0x24] ;  /* 0x0000090000047ab9 */ /* 0x000fc80000000800 */
[----:B------:R-:W-:Y:S01]  /*0080*/  IMAD.X R17, RZ, RZ, UR4, P1 ;  /* 0x00000004ff117e24 */ /* 0x000fe200088e06ff */
        /* <DEDUP_REMOVED lines=22> */
.L_x_8697:
[----:B------:R-:W-:Y:S05]  /*01f0*/  BSYNC B0 ;  /* 0x0000000000007941 */ /* 0x000fea0003800000 */
.L_x_8696:
        /* <DEDUP_REMOVED lines=39> */
.L_x_8698:
        /* <DEDUP_REMOVED lines=22> */
.L_x_8699:
        /* <DEDUP_REMOVED lines=18> */
.L_x_8700:
        /* <DEDUP_REMOVED lines=22> */
.L_x_8701:
        /* <DEDUP_REMOVED lines=22> */
.L_x_8702:
[----:B------:R-:W-:Y:S01]  /*09b0*/  IADD3 R2, P0, R16, 0x70, RZ ;  /* 0x0000007010027810 */ /* 0x000fe20007f1e0ff */
[----:B------:R-:W-:Y:S01]  /*09c0*/  UMOV UR38, 0x1 ;  /* 0x0000000100267882 */ /* 0x000fe20000000000 */
[----:B------:R-:W-:Y:S01]  /*09d0*/  PLOP3.LUT P1, PT, PT, PT, UP0, 0x80, 0x0 ;  /* 0x000000000000781c */ /* 0x000fe20003f2f008 */
[----:B------:R-:W-:Y:S01]  /*09e0*/  NOP ;  /* 0x0000000000007918 */ /* 0x000fe20000000000 */
[----:B------:R-:W-:Y:S01]  /*09f0*/  USEL UR38, UR38, 0x2, !UP0 ;  /* 0x0000000226267887 */ /* 0x000fe2000c000000 */
[----:B------:R5:W-:Y:S01]  /*0a00*/  STL [R1+0x474], R2 ;  /* 0x0004740201007387 */ /* 0x000be20000100800 */
[----:B------:R-:W-:Y:S01]  /*0a10*/  ULDC.64 UR46, c[0x0][0x208] ;  /* 0x00008200002e7ab9 */ /* 0x000fe20000000a00 */
[----:B-----5:R-:W-:-:S05]  /*0a20*/  IMAD.X R2, RZ, RZ, R17, P0 ;  /* 0x000000ffff027224 */ /* 0x020fca00000e0611 */
[----:B------:R1:W-:Y:S02]  /*0a30*/  STL [R1+0x470], R2 ;  /* 0x0004700201007387 */ /* 0x0003e40000100800 */
[----:B-1234-:R-:W-:Y:S06]  /*0a40*/  BAR.SYNC.DEFER_BLOCKING 0x0 ;  /* 0x0000000000007b1d */ /* 0x01efec0000010000 */
[----:B------:R-:W-:Y:S05]  /*0a50*/  @!P1 BRA `(.L_x_8703) ;  /* 0x0000020800d89947 */ /* 0x000fea0003800000 */
.L_x_8704:
        /* <DEDUP_REMOVED lines=8> */
[----:B------:R-:W-:Y:S01]  /*0ae0*/  ISETP.NE.AND P0, PT, R18, 0x1, PT ;  /* 0x000000011200780c */ /* 0x000fe20003f05270 */
[----:B------:R2:W-:-:S12]  /*0af0*/  STL.64 [R1+0x218], RZ ;  /* 0x000218ff01007387 */ /* 0x0005d80000100a00 */
[----:B------:R-:W-:Y:S06]  /*0b00*/  @!P0 BAR.ARV 0x9, 0x100 ;  /* 0x0244000000008b1d */ /* 0x000fec0000002000 */
[C---:B------:R-:W-:Y:S02]  /*0b10*/  IADD3 R206, P1, R16.reuse, 0x218, RZ ;  /* 0x0000021810ce7810 */ /* 0x040fe40007f3e0ff */
[----:B------:R-:W-:Y:S01]  /*0b20*/  IADD3 R212, P2, R16, 0x224, RZ ;  /* 0x0000022410d47810 */ /* 0x000fe20007f5e0ff */
[----:B------:R2:W-:Y:S01]  /*0b30*/  STL [R1+0x220], RZ ;  /* 0x000220ff01007387 */ /* 0x0005e20000100800 */
[----:B-1----:R-:W-:Y:S01]  /*0b40*/  ISETP.LE.AND P0, PT, R0, UR5, PT ;  /* 0x0000000500007c0c */ /* 0x002fe2000bf03270 */
[----:B------:R-:W-:-:S02]  /*0b50*/  IMAD.X R207, RZ, RZ, R17, P1 ;  /* 0x000000ffffcf7224 */ /* 0x000fc400008e0611 */
[----:B------:R2:W-:Y:S01]  /*0b60*/  STL [R1+0x224], RZ ;  /* 0x000224ff01007387 */ /* 0x0005e20000100800 */
[----:B------:R-:W-:-:S09]  /*0b70*/  IMAD.X R211, RZ, RZ, R17, P2 ;  /* 0x000000ffffd37224 */ /* 0x000fd200010e0611 */
[----:B--2---:R-:W-:Y:S05]  /*0b80*/  @P0 EXIT ;  /* 0x000000000000094d */ /* 0x004fea0003800000 */
[----:B------:R-:W1:Y:S01]  /*0b90*/  S2R R6, SR_TID.X ;  /* 0x0000000000067919 */ /* 0x000e620000002100 */
[----:B------:R-:W2:Y:S01]  /*0ba0*/  S2UR UR6, SR_CgaCtaId ;  /* 0x00000000000679c3 */ /* 0x000ea20000008800 */
[----:B------:R-:W-:Y:S01]  /*0bb0*/  UMOV UR50, 0x400 ;  /* 0x0000040000327882 */ /* 0x000fe20000000000 */
[----:B------:R-:W-:Y:S01]  /*0bc0*/  IMAD.MOV.U32 R185, RZ, RZ, 0x2 ;  /* 0x00000002ffb97424 */ /* 0x000fe200078e00ff */
[C---:B------:R-:W-:Y:S01]  /*0bd0*/  IADD3 R204, -R18.reuse, 0xb, RZ ;  /* 0x0000000b12cc7810 */ /* 0x040fe20007ffe1ff */
[----:B------:R-:W-:Y:S01]  /*0be0*/  VIADD R205, R18, 0x8 ;  /* 0x0000000812cd7836 */ /* 0x000fe20000000000 */
[----:B------:R-:W-:-:S03]  /*0bf0*/  ULDC.64 UR36, c[0x0][0x198] ;  /* 0x0000660000247ab9 */ /* 0x000fc60000000a00 */
[----:B------:R-:W3:Y:S01]  /*0c00*/  S2UR UR4, SR_SWINHI ;  /* 0x00000000000479c3 */ /* 0x000ee20000002f00 */
[----:B--2---:R-:W-:Y:S01]  /*0c10*/  ULEA UR50, UR6, UR50, 0x18 ;  /* 0x0000003206327291 */ /* 0x004fe2000f8ec03f */
[----:B-1----:R-:W-:-:S06]  /*0c20*/  VIADD R198, R6, 0xffffff80 ;  /* 0xffffff8006c67836 */ /* 0x002fcc0000000000 */
[----:B------:R-:W-:Y:S01]  /*0c30*/  UMOV UR48, UR50 ;  /* 0x0000003200307c82 */ /* 0x000fe20008000000 */
[----:B---3--:R-:W-:Y:S01]  /*0c40*/  UMOV UR49, UR4 ;  /* 0x0000000400317c82 */ /* 0x008fe20008000000 */
[----:B------:R-:W-:Y:S01]  /*0c50*/  LOP3.LUT R6, R6, 0x7f, RZ, 0xc0, !PT ;  /* 0x0000007f06067812 */ /* 0x000fe200078ec0ff */
[----:B------:R-:W-:Y:S01]  /*0c60*/  UMOV UR4, UR5 ;  /* 0x0000000500047c82 */ /* 0x000fe20008000000 */
[----:B------:R-:W-:Y:S02]  /*0c70*/  SHF.R.S32.HI R19, RZ, 0x1f, R198 ;  /* 0x0000001fff137819 */ /* 0x000fe400000114c6 */
[----:B------:R-:W-:Y:S02]  /*0c80*/  ISETP.NE.AND P0, PT, R6, RZ, PT ;  /* 0x000000ff0600720c */ /* 0x000fe40003f05270 */
[CC--:B------:R-:W-:Y:S02]  /*0c90*/  LEA.HI R2, R19.reuse, R198.reuse, RZ, 0x4 ;  /* 0x000000c613027211 */ /* 0x0c0fe400078f20ff */
[----:B------:R-:W-:-:S02]  /*0ca0*/  LEA.HI R0, R19, R198, RZ, 0x7 ;  /* 0x000000c613007211 */ /* 0x000fc400078f38ff */
[----:B------:R-:W-:Y:S02]  /*0cb0*/  SHF.R.S32.HI R7, RZ, 0x4, R2 ;  /* 0x00000004ff077819 */ /* 0x000fe40000011402 */
[----:B------:R-:W-:Y:S02]  /*0cc0*/  LOP3.LUT R3, R0, 0xffffff80, RZ, 0xc0, !PT ;  /* 0xffffff8000037812 */ /* 0x000fe400078ec0ff */
[----:B------:R-:W-:Y:S02]  /*0cd0*/  LEA.HI R214, R19, R198, RZ, 0x5 ;  /* 0x000000c613d67211 */ /* 0x000fe400078f28ff */
[----:B------:R-:W-:Y:S01]  /*0ce0*/  LEA.HI R4, R2, R7, RZ, 0x1 ;  /* 0x0000000702047211 */ /* 0x000fe200078f08ff */
[----:B------:R-:W-:Y:S01]  /*0cf0*/  IMAD.IADD R208, R198, 0x1, -R3 ;  /* 0x00000001c6d07824 */ /* 0x000fe200078e0a03 */
[----:B------:R-:W-:Y:S02]  /*0d00*/  LOP3.LUT R5, R2, 0x3fffff0, RZ, 0xc0, !PT ;  /* 0x03fffff002057812 */ /* 0x000fe400078ec0ff */
[----:B------:R-:W-:-:S02]  /*0d10*/  SHF.R.S32.HI R214, RZ, 0x5, R214 ;  /* 0x00000005ffd67819 */ /* 0x000fc400000114d6 */
[----:B------:R-:W-:Y:S01]  /*0d20*/  LOP3.LUT R4, R4, 0x1ffffffe, RZ, 0xc0, !PT ;  /* 0x1ffffffe04047812 */ /* 0x000fe200078ec0ff */
[----:B------:R-:W-:Y:S01]  /*0d30*/  IMAD.IADD R5, R198, 0x1, -R5 ;  /* 0x00000001c6057824 */ /* 0x000fe200078e0a05 */
[----:B------:R-:W-:Y:S02]  /*0d40*/  SHF.R.S32.HI R3, RZ, 0x1f, R208 ;  /* 0x0000001fff037819 */ /* 0x000fe400000114d0 */
[----:B------:R-:W-:Y:S01]  /*0d50*/  SHF.R.S32.HI R213, RZ, 0x7, R0 ;  /* 0x00000007ffd57819 */ /* 0x000fe20000011400 */
[----:B------:R-:W-:Y:S01]  /*0d60*/  IMAD.IADD R4, R7, 0x1, -R4 ;  /* 0x0000000107047824 */ /* 0x000fe200078e0a04 */
[CC--:B------:R-:W-:Y:S01]  /*0d70*/  LEA.HI R20, R3.reuse, R208.reuse, RZ, 0x2 ;  /* 0x000000d003147211 */ /* 0x0c0fe200078f10ff */
[----:B------:R-:W-:Y:S01]  /*0d80*/  IMAD R5, R214, 0x10, R5 ;  /* 0x00000010d6057824 */ /* 0x000fe200078e0205 */
[----:B------:R-:W-:Y:S02]  /*0d90*/  LEA.HI R3, R3, R208, RZ, 0x5 ;  /* 0x000000d003037211 */ /* 0x000fe400078f28ff */
[----:B------:R-:W-:Y:S01]  /*0da0*/  SHF.R.S32.HI R2, RZ, 0x2, R20 ;  /* 0x00000002ff027819 */ /* 0x000fe20000011414 */
[----:B------:R-:W-:Y:S01]  /*0db0*/  IMAD R4, R5, 0x8, R4 ;  /* 0x0000000805047824 */ /* 0x000fe200078e0204 */
[----:B------:R-:W-:-:S02]  /*0dc0*/  SHF.R.S32.HI R5, RZ, 0x1f, R20 ;  /* 0x0000001fff057819 */ /* 0x000fc40000011414 */
[----:B------:R-:W-:Y:S01]  /*0dd0*/  SHF.R.S32.HI R3, RZ, 0x5, R3 ;  /* 0x00000005ff037819 */ /* 0x000fe20000011403 */
[----:B------:R-:W-:Y:S01]  /*0de0*/  IMAD.SHL.U32 R184, R4, 0x8, RZ ;  /* 0x0000000804b87824 */ /* 0x000fe200078e00ff */
[----:B------:R-:W-:Y:S02]  /*0df0*/  LEA.HI R5, R5, R2, RZ, 0x3 ;  /* 0x0000000205057211 */ /* 0x000fe400078f18ff */
[----:B------:R-:W-:Y:S01]  /*0e00*/  LEA.HI R0, R0, R213, RZ, 0x1 ;  /* 0x000000d500007211 */ /* 0x000fe200078f08ff */
[----:B------:R-:W-:Y:S01]  /*0e10*/  IMAD.WIDE R184, R184, R185, UR48 ;  /* 0x00000030b8b87e25 */ /* 0x000fe2000f8e02b9 */
[----:B------:R-:W-:Y:S02]  /*0e20*/  LOP3.LUT R5, R5, 0xfffffff8, RZ, 0xc0, !PT ;  /* 0xfffffff805057812 */ /* 0x000fe400078ec0ff */
[----:B------:R-:W-:Y:S02]  /*0e30*/  LEA.HI R19, R19, R198, RZ, 0x3 ;  /* 0x000000c613137211 */ /* 0x000fe400078f18ff */
[----:B------:R-:W-:Y:S01]  /*0e40*/  IADD3 R9, P6, R184, 0x20, RZ ;  /* 0x00000020b8097810 */ /* 0x000fe20007fde0ff */
[----:B------:R-:W-:Y:S01]  /*0e50*/  IMAD.IADD R2, R2, 0x1, -R5 ;  /* 0x0000000102027824 */ /* 0x000fe200078e0a05 */
[----:B------:R-:W-:-:S02]  /*0e60*/  IADD3 R5, P5, R184, 0x40, RZ ;  /* 0x00000040b8057810 */ /* 0x000fc40007fbe0ff */
[----:B------:R-:W-:Y:S01]  /*0e70*/  LOP3.LUT R8, R9, 0x380, RZ, 0xc0, !PT ;  /* 0x0000038009087812 */ /* 0x000fe200078ec0ff */
[----:B------:R-:W-:Y:S01]  /*0e80*/  IMAD R21, R3, 0x10, R2 ;  /* 0x0000001003157824 */ /* 0x000fe200078e0202 */
[----:B------:R-:W-:Y:S01]  /*0e90*/  LOP3.LUT R4, R5, 0x380, RZ, 0xc0, !PT ;  /* 0x0000038005047812 */ /* 0x000fe200078ec0ff */
[----:B------:R-:W-:Y:S01]  /*0ea0*/  IMAD.X R3, RZ, RZ, R185, P6 ;  /* 0x000000ffff037224 */ /* 0x000fe200030e06b9 */
[----:B------:R-:W-:Y:S02]  /*0eb0*/  SHF.R.U64 R8, R8, 0x3, RZ ;  /* 0x0000000308087819 */ /* 0x000fe400000012ff */
[----:B------:R-:W-:Y:S02]  /*0ec0*/  SHF.R.U64 R4, R4, 0x3, RZ ;  /* 0x0000000304047819 */ /* 0x000fe400000012ff */
[----:B------:R-:W-:Y:S02]  /*0ed0*/  LOP3.LUT R2, R8, R9, RZ, 0x3c, !PT ;  /* 0x0000000908027212 */ /* 0x000fe400078e3cff */
[----:B------:R-:W-:-:S02]  /*0ee0*/  IADD3 R11, P2, R184, 0x4020, RZ ;  /* 0x00004020b80b7810 */ /* 0x000fc40007f5e0ff */
[C---:B------:R-:W-:Y:S02]  /*0ef0*/  IADD3 R13, P1, R184.reuse, 0x4040, RZ ;  /* 0x00004040b80d7810 */ /* 0x040fe40007f3e0ff */
[C---:B------:R-:W-:Y:S02]  /*0f00*/  IADD3 R7, P4, R184.reuse, 0x60, RZ ;  /* 0x00000060b8077810 */ /* 0x040fe40007f9e0ff */
[C---:B------:R-:W-:Y:S02]  /*0f10*/  IADD3 R9, P3, R184.reuse, 0x4000, RZ ;  /* 0x00004000b8097810 */ /* 0x040fe40007f7e0ff */
[----:B------:R-:W-:Y:S02]  /*0f20*/  IADD3 R15, P6, R184, 0x4060, RZ ;  /* 0x00004060b80f7810 */ /* 0x000fe40007fde0ff */
[----:B------:R-:W-:Y:S01]  /*0f30*/  LOP3.LUT R4, R4, R5, RZ, 0x3c, !PT ;  /* 0x0000000504047212 */ /* 0x000fe200078e3cff */
[----:B------:R-:W-:Y:S01]  /*0f40*/  IMAD.X R5, RZ, RZ, R185, P5 ;  /* 0x000000ffff057224 */ /* 0x000fe200028e06b9 */
[----:B------:R-:W-:-:S02]  /*0f50*/  LOP3.LUT R10, R11, 0x380, RZ, 0xc0, !PT ;  /* 0x000003800b0a7812 */ /* 0x000fc400078ec0ff */
        /* <DEDUP_REMOVED lines=8> */
[----:B------:R-:W-:Y:S02]  /*0fe0*/  SHF.R.U64 R14, R14, 0x3, RZ ;  /* 0x000000030e0e7819 */ /* 0x000fe400000012ff */
[----:B------:R-:W-:Y:S02]  /*0ff0*/  MOV R235, R2 ;  /* 0x0000000200eb7202 */ /* 0x000fe40000000f00 */
[----:B------:R-:W-:Y:S02]  /*1000*/  MOV R234, R4 ;  /* 0x0000000400ea7202 */ /* 0x000fe40000000f00 */
[----:B------:R-:W-:-:S02]  /*1010*/  LOP3.LUT R0, R0, 0x3fffffe, RZ, 0xc0, !PT ;  /* 0x03fffffe00007812 */ /* 0x000fc400078ec0ff */
[----:B------:R-:W-:Y:S02]  /*1020*/  LOP3.LUT R5, R19, 0x1ffffff8, RZ, 0xc0, !PT ;  /* 0x1ffffff813057812 */ /* 0x000fe400078ec0ff */
[----:B------:R-:W-:Y:S01]  /*1030*/  LOP3.LUT R3, R20, 0x7ffffffc, RZ, 0xc0, !PT ;  /* 0x7ffffffc14037812 */ /* 0x000fe200078ec0ff */
[----:B------:R-:W-:Y:S01]  /*1040*/  IMAD.IADD R0, R213, 0x1, -R0 ;  /* 0x00000001d5007824 */ /* 0x000fe200078e0a00 */
        /* <DEDUP_REMOVED lines=11> */
[----:B------:R-:W-:Y:S01]  /*1100*/  IMAD.IADD R5, R198, 0x1, -R5 ;  /* 0x00000001c6057824 */ /* 0x000fe200078e0a05 */
[----:B------:R-:W-:Y:S01]  /*1110*/  IADD3 R210, P2, R16, 0x230, RZ ;  /* 0x0000023010d27810 */ /* 0x000fe20007f5e0ff */
[----:B------:R-:W-:Y:S01]  /*1120*/  IMAD.IADD R3, R208, 0x1, -R3 ;  /* 0x00000001d0037824 */ /* 0x000fe200078e0a03 */
[----:B------:R-:W-:Y:S01]  /*1130*/  MOV R233, R6 ;  /* 0x0000000600e97202 */ /* 0x000fe20000000f00 */
[----:B------:R-:W-:Y:S01]  /*1140*/  IMAD R196, R0, 0x40, R21 ;  /* 0x0000004000c47824 */ /* 0x000fe200078e0215 */
[----:B------:R-:W-:Y:S01]  /*1150*/  MOV R232, R8 ;  /* 0x0000000800e87202 */ /* 0x000fe20000000f00 */
[--C-:B------:R-:W-:Y:S01]  /*1160*/  IMAD.X R158, RZ, RZ, R17.reuse, P1 ;  /* 0x000000ffff9e7224 */ /* 0x100fe200008e0611 */
[----:B------:R-:W-:Y:S01]  /*1170*/  MOV R231, R10 ;  /* 0x0000000a00e77202 */ /* 0x000fe20000000f00 */
[----:B------:R-:W-:Y:S01]  /*1180*/  IMAD.X R209, RZ, RZ, R17, P2 ;  /* 0x000000ffffd17224 */ /* 0x000fe200010e0611 */
[----:B------:R-:W-:Y:S01]  /*1190*/  MOV R221, R12 ;  /* 0x0000000c00dd7202 */ /* 0x000fe20000000f00 */
[----:B------:R-:W-:Y:S01]  /*11a0*/  IMAD.SHL.U32 R186, R5, 0x8, RZ ;  /* 0x0000000805ba7824 */ /* 0x000fe200078e00ff */
[----:B------:R-:W-:Y:S01]  /*11b0*/  MOV R215, R14 ;  /* 0x0000000e00d77202 */ /* 0x000fe20000000f00 */
[----:B------:R-:W-:Y:S01]  /*11c0*/  IMAD.SHL.U32 R197, R3, 0x2, RZ ;  /* 0x0000000203c57824 */ /* 0x000fe200078e00ff */
[----:B------:R-:W-:-:S02]  /*11d0*/  SEL R200, RZ, 0x1, P0 ;  /* 0x00000001ffc87807 */ /* 0x000fc40000000000 */
[----:B------:R-:W-:-:S07]  /*11e0*/  SHF.R.S32.HI R194, RZ, 0x3, R19 ;  /* 0x00000003ffc27819 */ /* 0x000fce0000011413 */
.L_x_8823:
        /* <DEDUP_REMOVED lines=20> */
.L_x_8705:
[----:B------:R-:W-:Y:S01]  /*1330*/  ULDC UR6, c[0x0][0xec4] ;  /* 0x0003b10000067ab9 */ /* 0x000fe20000000800 */
[----:B------:R-:W-:Y:S01]  /*1340*/  UMOV UR39, UR7 ;  /* 0x0000000700277c82 */ /* 0x000fe20008000000 */
[----:B------:R-:W-:-:S11]  /*1350*/  UISETP.NE.AND UP0, UPT, UR6, 0x1, UPT ;  /* 0x000000010600788c */ /* 0x000fd6000bf05270 */
[----:B------:R-:W-:Y:S02]  /*1360*/  @UP0 ULDC.64 UR10, c[0x0][0xec8] ;  /* 0x0003b200000a0ab9 */ /* 0x000fe40000000a00 */
[----:B------:R-:W-:-:S04]  /*1370*/  UIMAD.WIDE.U32 UR4, UR7, UR10, URZ ;  /* 0x0000000a070472a5 */ /* 0x000fc8000f8e003f */
[----:B------:R-:W-:-:S04]  /*1380*/  @UP0 USHF.R.U32.HI UR39, URZ, UR11, UR5 ;  /* 0x0000000b3f270299 */ /* 0x000fc80008011605 */
[----:B------:R-:W-:-:S12]  /*1390*/  UIMAD UR4, UR39, UR6, URZ ;  /* 0x00000006270472a4 */ /* 0x000fd8000f8e023f */
.L_x_8706:
[----:B------:R-:W1:Y:S01]  /*13a0*/  LDC R0, c[0x0][0xa80] ;  /* 0x0002a000ff007b82 */ /* 0x000e620000000800 */
[----:B------:R-:W-:Y:S01]  /*13b0*/  ULOP3.LUT UR5, URZ, UR39, URZ, 0x33, !UPT ;  /* 0x000000273f057292 */ /* 0x000fe2000f8e333f */
[----:B------:R-:W-:Y:S01]  /*13c0*/  IMAD.MOV.U32 R2, RZ, RZ, 0x3000 ;  /* 0x00003000ff027424 */ /* 0x000fe200078e00ff */
[----:B------:R-:W-:Y:S01]  /*13d0*/  UIADD3 UR6, UP2, UR48, 0x32450, URZ ;  /* 0x0003245030067890 */ /* 0x000fe2000ff5e03f */
[----:B------:R-:W-:Y:S01]  /*13e0*/  IMAD.U32 R3, RZ, RZ, UR38 ;  /* 0x00000026ff037e24 */ /* 0x000fe2000f8e00ff */
[----:B------:R-:W-:Y:S01]  /*13f0*/  ULDC UR42, c[0x0][0xeac] ;  /* 0x0003ab00002a7ab9 */ /* 0x000fe20000000800 */
[----:B------:R-:W-:Y:S01]  /*1400*/  UIADD3 UR11, UP3, UR48, 0x32460, URZ ;  /* 0x00032460300b7890 */ /* 0x000fe2000ff7e03f */
[----:B------:R-:W-:Y:S01]  /*1410*/  IMAD.MOV.U32 R4, RZ, RZ, 0xc000 ;  /* 0x0000c000ff047424 */ /* 0x000fe200078e00ff */
[----:B------:R-:W-:Y:S01]  /*1420*/  UIADD3 UR42, UR5, UR42, URZ ;  /* 0x0000002a052a7290 */ /* 0x000fe2000fffe03f */
[----:B------:R-:W-:Y:S01]  /*1430*/  IMAD.U32 R8, RZ, RZ, UR6 ;  /* 0x00000006ff087e24 */ /* 0x000fe2000f8e00ff */
[----:B------:R-:W-:Y:S01]  /*1440*/  UIADD3.X UR5, URZ, UR49, URZ, UP2, !UPT ;  /* 0x000000313f057290 */ /* 0x000fe200097fe43f */
[----:B------:R-:W-:Y:S01]  /*1450*/  IMAD.U32 R5, RZ, RZ, UR38 ;  /* 0x00000026ff057e24 */ /* 0x000fe2000f8e00ff */
[----:B------:R-:W-:Y:S01]  /*1460*/  UIADD3 UR9, UP0, UR48, 0x32430, URZ ;  /* 0x0003243030097890 */ /* 0x000fe2000ff1e03f */
[----:B------:R-:W-:Y:S01]  /*1470*/  IMAD.MOV.U32 R6, RZ, RZ, R200 ;  /* 0x000000ffff067224 */ /* 0x000fe200078e00c8 */
[----:B------:R-:W-:Y:S01]  /*1480*/  UIADD3 UR10, UP1, UR48, 0x32440, URZ ;  /* 0x00032440300a7890 */ /* 0x000fe2000ff3e03f */
[----:B------:R-:W-:Y:S01]  /*1490*/  IMAD.MOV.U32 R7, RZ, RZ, 0x100 ;  /* 0x00000100ff077424 */ /* 0x000fe200078e00ff */
[----:B------:R-:W-:Y:S01]  /*14a0*/  UIADD3.X UR12, URZ, UR49, URZ, UP3, !UPT ;  /* 0x000000313f0c7290 */ /* 0x000fe20009ffe43f */
[----:B------:R-:W-:Y:S01]  /*14b0*/  IMAD.U32 R9, RZ, RZ, UR5 ;  /* 0x00000005ff097e24 */ /* 0x000fe2000f8e00ff */
[----:B------:R-:W-:Y:S01]  /*14c0*/  UIADD3.X UR5, URZ, UR49, URZ, UP0, !UPT ;  /* 0x000000313f057290 */ /* 0x000fe200087fe43f */
[----:B------:R2:W-:Y:S01]  /*14d0*/  STL.64 [R1+0x18], R2 ;  /* 0x0000180201007387 */ /* 0x0005e20000100a00 */
[----:B------:R-:W-:Y:S01]  /*14e0*/  UIADD3.X UR6, URZ, UR49, URZ, UP1, !UPT ;  /* 0x000000313f067290 */ /* 0x000fe20008ffe43f */
[----:B------:R-:W-:Y:S01]  /*14f0*/  IMAD.U32 R10, RZ, RZ, UR11 ;  /* 0x0000000bff0a7e24 */ /* 0x000fe2000f8e00ff */
[----:B------:R-:W-:Y:S01]  /*1500*/  ULDC UR43, c[0x0][0xeb8] ;  /* 0x0003ae00002b7ab9 */ /* 0x000fe20000000800 */
[----:B------:R3:W-:Y:S01]  /*1510*/  STL.128 [R1+0x50], R4 ;  /* 0x0000500401007387 */ /* 0x0007e20000100c00 */
[----:B------:R-:W-:Y:S01]  /*1520*/  UISETP.NE.AND UP1, UPT, UR43, 0x1, UPT ;  /* 0x000000012b00788c */ /* 0x000fe2000bf25270 */
[----:B------:R-:W-:Y:S01]  /*1530*/  IMAD.MOV.U32 R201, RZ, RZ, 0x100 ;  /* 0x00000100ffc97424 */ /* 0x000fe200078e00ff */
[----:B------:R-:W-:Y:S01]  /*1540*/  UIADD3 UR7, UR7, -UR4, URZ ;  /* 0x8000000407077290 */ /* 0x000fe2000fffe03f */
[----:B------:R-:W-:Y:S01]  /*1550*/  IMAD.MOV.U32 R202, RZ, RZ, 0x1 ;  /* 0x00000001ffca7424 */ /* 0x000fe200078e00ff */
[----:B-1----:R1:W-:Y:S01]  /*1560*/  STL [R1+0x460], R0 ;  /* 0x0004600001007387 */ /* 0x0023e20000100800 */
[----:B------:R-:W-:Y:S01]  /*1570*/  IMAD.MOV.U32 R203, RZ, RZ, RZ ;  /* 0x000000ffffcb7224 */ /* 0x000fe200078e00ff */
[----:B------:R-:W-:Y:S01]  /*1580*/  ULDC UR40, c[0x0][0x404] ;  /* 0x0001010000287ab9 */ /* 0x000fe20000000800 */
[----:B--2---:R-:W-:Y:S01]  /*1590*/  IMAD.U32 R2, RZ, RZ, UR10 ;  /* 0x0000000aff027e24 */ /* 0x004fe2000f8e00ff */
[----:B------:R-:W-:Y:S01]  /*15a0*/  ULDC.64 UR10, c[0x0][0x3f8] ;  /* 0x0000fe00000a7ab9 */ /* 0x000fe20000000a00 */
[----:B------:R-:W-:Y:S01]  /*15b0*/  IMAD.MOV.U32 R12, RZ, RZ, 0x1 ;  /* 0x00000001ff0c7424 */ /* 0x000fe200078e00ff */
[----:B------:R-:W-:Y:S01]  /*15c0*/  UISETP.NE.U32.AND UP0, UPT, UR10, URZ, UPT ;  /* 0x0000003f0a00728c */ /* 0x000fe2000bf05070 */
[----:B------:R-:W-:Y:S01]  /*15d0*/  IMAD.MOV.U32 R13, RZ, RZ, RZ ;  /* 0x000000ffff0d7224 */ /* 0x000fe200078e00ff */
[----:B------:R1:W-:Y:S01]  /*15e0*/  STL.128 [R1+0x20], R200 ;  /* 0x000020c801007387 */ /* 0x0003e20000100c00 */
[----:B------:R-:W-:Y:S01]  /*15f0*/  IMAD.U32 R11, RZ, RZ, UR12 ;  /* 0x0000000cff0b7e24 */ /* 0x000fe2000f8e00ff */
[----:B------:R-:W-:Y:S01]  /*1600*/  UISETP.NE.AND.EX UP0, UPT, UR11, URZ, UPT, UP0 ;  /* 0x0000003f0b00728c */ /* 0x000fe2000bf05300 */
[----:B---3--:R-:W-:Y:S01]  /*1610*/  IMAD.U32 R6, RZ, RZ, UR42 ;  /* 0x0000002aff067e24 */ /* 0x008fe2000f8e00ff */
[----:B------:R1:W-:Y:S01]  /*1620*/  STL.64 [R1+0x60], R12 ;  /* 0x0000600c01007387 */ /* 0x0003e20000100a00 */
[----:B------:R-:W-:Y:S01]  /*1630*/  IMAD.U32 R4, RZ, RZ, UR9 ;  /* 0x00000009ff047e24 */ /* 0x000fe2000f8e00ff */
[----:B------:R-:W-:Y:S01]  /*1640*/  ULDC UR11, c[0x0][0xec4] ;  /* 0x0003b100000b7ab9 */ /* 0x000fe20000000800 */
[----:B------:R-:W-:Y:S01]  /*1650*/  IMAD.U32 R5, RZ, RZ, UR5 ;  /* 0x00000005ff057e24 */ /* 0x000fe2000f8e00ff */
[----:B------:R-:W-:Y:S01]  /*1660*/  ULDC.64 UR4, c[0x0][0xad8] ;  /* 0x0002b60000047ab9 */ /* 0x000fe20000000a00 */
[----:B------:R-:W-:Y:S01]  /*1670*/  IMAD.U32 R3, RZ, RZ, UR6 ;  /* 0x00000006ff037e24 */ /* 0x000fe2000f8e00ff */
[----:B------:R-:W-:Y:S01]  /*1680*/  UISETP.GE.AND UP2, UPT, UR5, 0x1, UPT ;  /* 0x000000010500788c */ /* 0x000fe2000bf46270 */
[----:B------:R1:W-:Y:S01]  /*1690*/  STL [R1+0x70], R6 ;  /* 0x0000700601007387 */ /* 0x0003e20000100800 */
[----:B------:R-:W-:Y:S01]  /*16a0*/  UIMAD UR11, UR8, UR11, UR7 ;  /* 0x0000000b080b72a4 */ /* 0x000fe2000f8e0207 */
[----:B------:R-:W-:Y:S01]  /*16b0*/  IADD3 R32, P0, R16, 0x38, RZ ;  /* 0x0000003810207810 */ /* 0x000fe20007f1e0ff */
[----:B------:R-:W-:Y:S01]  /*16c0*/  USHF.L.U32 UR42, UR42, 0x7, URZ ;  /* 0x000000072a2a7899 */ /* 0x000fe2000800063f */
[----:B------:R1:W-:Y:S01]  /*16d0*/  STL.128 [R1+0x40], R8 ;  /* 0x0000400801007387 */ /* 0x0003e20000100c00 */
[----:B------:R-:W-:Y:S01]  /*16e0*/  @UP1 ULDC UR8, c[0x0][0xebc] ;  /* 0x0003af0000081ab9 */ /* 0x000fe20000000800 */
[----:B------:R-:W-:Y:S01]  /*16f0*/  USEL UR40, UR40, 0x1, UP0 ;  /* 0x0000000128287887 */ /* 0x000fe20008000000 */
[----:B------:R-:W-:Y:S01]  /*1700*/  PLOP3.LUT P1, PT, PT, PT, UP2, 0x80, 0x0 ;  /* 0x000000000000781c */ /* 0x000fe20003f2f028 */
[----:B------:R1:W-:Y:S01]  /*1710*/  STL.64 [R1+0x68], R10 ;  /* 0x0000680a01007387 */ /* 0x0003e20000100a00 */
[----:B------:R-:W-:Y:S01]  /*1720*/  UIMAD.WIDE.U32 UR8, UR11, UR8, URZ ;  /* 0x000000080b0872a5 */ /* 0x000fe2000f8e003f */
[----:B------:R-:W-:Y:S01]  /*1730*/  IMAD.X R33, RZ, RZ, R17, P0 ;  /* 0x000000ffff217224 */ /* 0x000fe200000e0611 */
[----:B------:R-:W-:Y:S01]  /*1740*/  ULDC UR10, c[0x0][0x2e0] ;  /* 0x0000b800000a7ab9 */ /* 0x000fe20000000800 */
[----:B------:R1:W-:Y:S01]  /*1750*/  STL.64 [R1+0x8], R4 ;  /* 0x0000080401007387 */ /* 0x0003e20000100a00 */
[----:B------:R-:W-:Y:S01]  /*1760*/  ULDC UR6, c[0x0][0x288] ;  /* 0x0000a20000067ab9 */ /* 0x000fe20000000800 */
[----:B------:R-:W-:Y:S01]  /*1770*/  @UP1 ULDC UR12, c[0x0][0xec0] ;  /* 0x0003b000000c1ab9 */ /* 0x000fe20000000800 */
[----:B------:R-:W-:Y:S01]  /*1780*/  UMOV UR44, UR11 ;  /* 0x0000000b002c7c82 */ /* 0x000fe20008000000 */
[----:B------:R1:W-:Y:S01]  /*1790*/  STL.64 [R1+0x10], R2 ;  /* 0x0000100201007387 */ /* 0x0003e20000100a00 */
[----:B------:R-:W-:-:S02]  /*17a0*/  UIADD3 UR7, UR42, 0x80, -UR6 ;  /* 0x000000802a077890 */ /* 0x000fc4000fffe806 */
[----:B------:R-:W-:Y:S01]  /*17b0*/  UIMAD UR40, UR40, UR10, URZ ;  /* 0x0000000a282872a4 */ /* 0x000fe2000f8e023f */
[----:B------:R1:W-:Y:S01]  /*17c0*/  STL.64 [R1+0x30], R2 ;  /* 0x0000300201007387 */ /* 0x0003e20000100a00 */
[----:B------:R-:W-:Y:S02]  /*17d0*/  @UP1 USHF.R.U32.HI UR44, URZ, UR12, UR9 ;  /* 0x0000000c3f2c1299 */ /* 0x000fe40008011609 */
[----:B------:R-:W-:Y:S01]  /*17e0*/  UIADD3 UR8, UR40, UR7, URZ ;  /* 0x0000000728087290 */ /* 0x000fe2000fffe03f */
[----:B------:R1:W-:Y:S01]  /*17f0*/  STL.128 [R1+0x440], RZ ;  /* 0x000440ff01007387 */ /* 0x0003e20000100c00 */
[----:B------:R-:W-:Y:S02]  /*1800*/  UIADD3 UR7, -UR44, URZ, URZ ;  /* 0x0000003f2c077290 */ /* 0x000fe4000fffe13f */
[----:B------:R-:W-:Y:S01]  /*1810*/  UIADD3 UR4, UR8, UR4, URZ ;  /* 0x0000000408047290 */ /* 0x000fe2000fffe03f */
[----:B------:R1:W-:Y:S01]  /*1820*/  STL.128 [R1+0x450], RZ ;  /* 0x000450ff01007387 */ /* 0x0003e20000100c00 */
[----:B------:R-:W-:-:S03]  /*1830*/  UIMAD UR43, UR43, UR7, UR11 ;  /* 0x000000072b2b72a4 */ /* 0x000fc6000f8e020b */
[----:B------:R1:W-:Y:S04]  /*1840*/  STL.128 [R1+0x230], RZ ;  /* 0x000230ff01007387 */ /* 0x0003e80000100c00 */
        /* <DEDUP_REMOVED lines=31> */
[----:B------:R1:W-:Y:S04]  /*1a40*/  STL.64 [R1], RZ ;  /* 0x000000ff01007387 */ /* 0x0003e80000100a00 */
[----:B------:R1:W-:Y:S01]  /*1a50*/  STL.64 [R1+0x38], RZ ;  /* 0x000038ff01007387 */ /* 0x0003e20000100a00 */
        /* <DEDUP_REMOVED lines=11> */
.L_x_8708:
[----:B------:R-:W-:-:S11]  /*1b10*/  UISETP.NE.AND UP0, UPT, UR5, 0x1, UPT ;  /* 0x000000010500788c */ /* 0x000fd6000bf05270 */
[----:B------:R-:W-:Y:S02]  /*1b20*/  @UP0 ULDC.64 UR10, c[0x0][0xae0] ;  /* 0x0002b800000a0ab9 */ /* 0x000fe40000000a00 */
[----:B------:R-:W-:-:S04]  /*1b30*/  UIMAD.WIDE.U32 UR8, UR7, UR10, URZ ;  /* 0x0000000a070872a5 */ /* 0x000fc8000f8e003f */
[----:B------:R-:W-:-:S12]  /*1b40*/  @UP0 USHF.R.U32.HI UR7, URZ, UR11, UR9 ;  /* 0x0000000b3f070299 */ /* 0x000fd80008011609 */
.L_x_8709:
[----:B------:R-:W-:-:S04]  /*1b50*/  UIMAD UR7, UR7, UR5, UR5 ;  /* 0x00000005070772a4 */ /* 0x000fc8000f8e0205 */
[----:B------:R-:W-:-:S04]  /*1b60*/  UISETP.LT.AND UP0, UPT, UR4, UR7, UPT ;  /* 0x000000070400728c */ /* 0x000fc8000bf01270 */
[----:B------:R-:W-:-:S12]  /*1b70*/  USEL UR4, UR4, UR7, UP0 ;  /* 0x0000000704047287 */ /* 0x000fd80008000000 */
.L_x_8707:
[----:B------:R-:W-:Y:S02]  /*1b80*/  UIADD3 UR8, UR40, 0x5f, URZ ;  /* 0x0000005f28087890 */ /* 0x000fe4000fffe03f */
[----:B------:R-:W-:Y:S02]  /*1b90*/  UIADD3 UR10, UR4, 0x5f, URZ ;  /* 0x0000005f040a7890 */ /* 0x000fe4000fffe03f */
[----:B------:R-:W-:Y:S02]  /*1ba0*/  UIMAD.WIDE UR8, UR8, 0x2aaaaaab, URZ ;  /* 0x2aaaaaab080878a5 */ /* 0x000fe4000f8e023f */
[----:B------:R-:W-:Y:S02]  /*1bb0*/  UIMAD.WIDE UR10, UR10, 0x2aaaaaab, URZ ;  /* 0x2aaaaaab0a0a78a5 */ /* 0x000fe4000f8e023f */
[----:B------:R-:W-:Y:S02]  /*1bc0*/  USHF.R.U32.HI UR4, URZ, 0x1f, UR9 ;  /* 0x0000001f3f047899 */ /* 0x000fe40008011609 */
[----:B------:R-:W-:-:S02]  /*1bd0*/  USHF.R.U32.HI UR7, URZ, 0x1f, UR11 ;  /* 0x0000001f3f077899 */ /* 0x000fc4000801160b */
[----:B------:R-:W-:Y:S02]  /*1be0*/  ULEA.HI.SX32 UR4, UR9, UR4, 0x1c ;  /* 0x0000000409047291 */ /* 0x000fe4000f8fe23f */
[----:B------:R-:W-:Y:S02]  /*1bf0*/  ULEA.HI.SX32 UR7, UR11, UR7, 0x1c ;  /* 0x000000070b077291 */ /* 0x000fe4000f8fe23f */
[----:B------:R-:W-:Y:S02]  /*1c00*/  UIADD3 UR6, UR40, -UR6, UR42 ;  /* 0x8000000628067290 */ /* 0x000fe4000fffe02a */
[----:B------:R-:W-:Y:S01]  /*1c10*/  UISETP.LT.AND UP0, UPT, UR4, UR7, UPT ;  /* 0x000000070400728c */ /* 0x000fe2000bf01270 */
[----:B------:R-:W-:Y:S02]  /*1c20*/  ULDC UR8, c[0x0][0xad4] ;  /* 0x0002b50000087ab9 */ /* 0x000fe40000000800 */
[----:B------:R-:W-:Y:S02]  /*1c30*/  UIADD3 UR8, UR6, -UR8, URZ ;  /* 0x8000000806087290 */ /* 0x000fe4000fffe03f */
        /* <DEDUP_REMOVED lines=13> */
.L_x_8711:
[----:B------:R-:W-:-:S11]  /*1d10*/  UISETP.NE.AND UP0, UPT, UR5, 0x1, UPT ;  /* 0x000000010500788c */ /* 0x000fd6000bf05270 */
[----:B------:R-:W-:Y:S02]  /*1d20*/  @UP0 ULDC.64 UR10, c[0x0][0xae0] ;  /* 0x0002b800000a0ab9 */ /* 0x000fe40000000a00 */
[----:B------:R-:W-:-:S04]  /*1d30*/  UIMAD.WIDE.U32 UR6, UR4, UR10, URZ ;  /* 0x0000000a040672a5 */ /* 0x000fc8000f8e003f */
[----:B------:R-:W-:-:S12]  /*1d40*/  @UP0 USHF.R.U32.HI UR4, URZ, UR11, UR7 ;  /* 0x0000000b3f040299 */ /* 0x000fd80008011607 */
.L_x_8712:
[----:B------:R-:W-:-:S04]  /*1d50*/  UIMAD UR4, UR4, UR5, URZ ;  /* 0x00000005040472a4 */ /* 0x000fc8000f8e023f */
[----:B------:R-:W-:-:S04]  /*1d60*/  UISETP.LT.AND UP0, UPT, UR8, UR4, UPT ;  /* 0x000000040800728c */ /* 0x000fc8000bf01270 */
[----:B------:R-:W-:-:S12]  /*1d70*/  USEL UR8, UR8, UR4, !UP0 ;  /* 0x0000000408087287 */ /* 0x000fd8000c000000 */
.L_x_8710:
[----:B------:R-:W-:Y:S01]  /*1d80*/  UIMAD.WIDE UR4, UR8, 0x2aaaaaab, URZ ;  /* 0x2aaaaaab080478a5 */ /* 0x000fe2000f8e023f */
[----:B------:R-:W-:-:S03]  /*1d90*/  PLOP3.LUT P0, PT, PT, PT, PT, 0x80, 0x0 ;  /* 0x000000000000781c */ /* 0x000fc60003f0f070 */
[----:B------:R-:W-:-:S04]  /*1da0*/  USHF.R.U32.HI UR4, URZ, 0x1f, UR5 ;  /* 0x0000001f3f047899 */ /* 0x000fc80008011605 */
[----:B------:R-:W-:-:S04]  /*1db0*/  ULEA.HI.SX32 UR4, UR5, UR4, 0x1c ;  /* 0x0000000405047291 */ /* 0x000fc8000f8fe23f */
[----:B------:R-:W-:-:S04]  /*1dc0*/  UISETP.LT.AND UP0, UPT, URZ, UR4, UPT ;  /* 0x000000043f00728c */ /* 0x000fc8000bf01270 */
[----:B------:R-:W-:-:S04]  /*1dd0*/  USEL UR41, URZ, UR4, !UP0 ;  /* 0x000000043f297287 */ /* 0x000fc8000c000000 */
[----:B------:R-:W-:-:S06]  /*1de0*/  UISETP.GT.AND UP0, UPT, UR45, UR41, UPT ;  /* 0x000000292d00728c */ /* 0x000fcc000bf04270 */
[----:B------:R-:W-:-:S13]  /*1df0*/  PLOP3.LUT P1, PT, PT, PT, UP0, 0x80, 0x0 ;  /* 0x000000000000781c */ /* 0x000fda0003f2f008 */
[----:B------:R-:W-:Y:S05]  /*1e00*/  @!P1 BRA `(.L_x_8713) ;  /* 0x000001dc00889947 */ /* 0x000fea0003800000 */
[----:B-1----:R-:W1:Y:S01]  /*1e10*/  SHFL.IDX PT, R0, R213, RZ, 0x1f ;  /* 0x00001fffd5007589 */ /* 0x002e6200000e0000 */
[----:B------:R-:W-:Y:S01]  /*1e20*/  UIADD3 UR6, UR50, 0x18400, URZ ;  /* 0x0001840032067890 */ /* 0x000fe2000fffe03f */
[----:B------:R-:W-:Y:S01]  /*1e30*/  IMAD.MOV.U32 R12, RZ, RZ, 0x1 ;  /* 0x00000001ff0c7424 */ /* 0x000fe200078e00ff */
[----:B------:R-:W-:Y:S01]  /*1e40*/  UIADD3 UR5, UR50, 0x400, URZ ;  /* 0x0000040032057890 */ /* 0x000fe2000fffe03f */
[----:B------:R-:W-:Y:S01]  /*1e50*/  IMAD.MOV.U32 R4, RZ, RZ, 0x1 ;  /* 0x00000001ff047424 */ /* 0x000fe200078e00ff */
[----:B------:R-:W-:Y:S01]  /*1e60*/  UIADD3 UR4, UR50, 0x1c400, URZ ;  /* 0x0001c40032047890 */ /* 0x000fe2000fffe03f */
[----:B------:R-:W-:Y:S01]  /*1e70*/  IMAD.MOV.U32 R5, RZ, RZ, RZ ;  /* 0x000000ffff057224 */ /* 0x000fe200078e00ff */
[----:B------:R-:W-:Y:S01]  /*1e80*/  USHF.R.U32.HI UR5, URZ, 0x4, UR5 ;  /* 0x000000043f057899 */ /* 0x000fe20008011605 */
[----:B------:R-:W-:Y:S01]  /*1e90*/  IMAD.MOV.U32 R6, RZ, RZ, 0x1 ;  /* 0x00000001ff067424 */ /* 0x000fe200078e00ff */
[----:B------:R-:W-:Y:S01]  /*1ea0*/  USHF.R.U32.HI UR4, URZ, 0x4, UR4 ;  /* 0x000000043f047899 */ /* 0x000fe20008011604 */
[----:B------:R-:W-:Y:S01]  /*1eb0*/  IMAD.MOV.U32 R7, RZ, RZ, RZ ;  /* 0x000000ffff077224 */ /* 0x000fe200078e00ff */
[----:B------:R-:W-:Y:S01]  /*1ec0*/  ULOP3.LUT UR5, UR5, 0x3fff, URZ, 0xc0, !UPT ;  /* 0x00003fff05057892 */ /* 0x000fe2000f8ec03f */
[----:B------:R-:W-:Y:S01]  /*1ed0*/  IMAD.MOV.U32 R13, RZ, RZ, RZ ;  /* 0x000000ffff0d7224 */ /* 0x000fe200078e00ff */
[----:B------:R-:W-:Y:S01]  /*1ee0*/  ULOP3.LUT UR4, UR4, 0x3fff, URZ, 0xc0, !UPT ;  /* 0x00003fff04047892 */ /* 0x000fe2000f8ec03f */
[----:B------:R-:W-:Y:S01]  /*1ef0*/  IMAD.MOV.U32 R9, RZ, RZ, 0x40000040 ;  /* 0x40000040ff097424 */ /* 0x000fe200078e00ff */
[----:B------:R-:W-:Y:S01]  /*1f00*/  ULOP3.LUT UR7, UR5, 0x3000000, URZ, 0xfc, !UPT ;  /* 0x0300000005077892 */ /* 0x000fe2000f8efc3f */
[----:B------:R2:W-:Y:S01]  /*1f10*/  STL.128 [R1+0x80], R4 ;  /* 0x0000800401007387 */ /* 0x0005e20000100c00 */
[----:B------:R-:W-:Y:S01]  /*1f20*/  ULOP3.LUT UR4, UR4, 0x10000, URZ, 0xfc, !UPT ;  /* 0x0001000004047892 */ /* 0x000fe2000f8efc3f */
[----:B------:R-:W-:Y:S01]  /*1f30*/  IMAD.MOV.U32 R11, RZ, RZ, 0x40000040 ;  /* 0x40000040ff0b7424 */ /* 0x000fe200078e00ff */
[----:B------:R-:W-:Y:S01]  /*1f40*/  ULOP3.LUT UR5, UR5, 0x10000, URZ, 0xfc, !UPT ;  /* 0x0001000005057892 */ /* 0x000fe2000f8efc3f */
[----:B------:R3:W-:Y:S01]  /*1f50*/  STL.64 [R1+0x90], R12 ;  /* 0x0000900c01007387 */ /* 0x0007e20000100a00 */
[----:B------:R-:W-:Y:S01]  /*1f60*/  IMAD.U32 R10, RZ, RZ, UR7 ;  /* 0x00000007ff0a7e24 */ /* 0x000fe2000f8e00ff */
[----:B------:R-:W-:Y:S01]  /*1f70*/  IADD3 R19, P5, R16, 0xa0, RZ ;  /* 0x000000a010137810 */ /* 0x000fe20007fbe0ff */
[----:B------:R-:W-:Y:S01]  /*1f80*/  IMAD.U32 R8, RZ, RZ, UR4 ;  /* 0x00000004ff087e24 */ /* 0x000fe2000f8e00ff */
[----:B-1----:R-:W-:Y:S01]  /*1f90*/  LEA.HI R2, R0, R0, RZ, 0x1 ;  /* 0x0000000000027211 */ /* 0x002fe200078f08ff */
[----:B------:R-:W-:Y:S01]  /*1fa0*/  IMAD.U32 R14, RZ, RZ, UR5 ;  /* 0x00000005ff0e7e24 */ /* 0x000fe2000f8e00ff */
[----:B------:R-:W-:Y:S01]  /*1fb0*/  ULOP3.LUT UP0, URZ, UR6, 0x1bf, URZ, 0xc0, !UPT ;  /* 0x000001bf063f7892 */ /* 0x000fe2000f80c03f */
[----:B------:R-:W-:Y:S01]  /*1fc0*/  IMAD.MOV.U32 R15, RZ, RZ, 0x40000040 ;  /* 0x40000040ff0f7424 */ /* 0x000fe200078e00ff */
[----:B------:R-:W-:Y:S01]  /*1fd0*/  LOP3.LUT R3, R2, 0x7fffe, RZ, 0xc0, !PT ;  /* 0x0007fffe02037812 */ /* 0x000fe200078ec0ff */
[----:B------:R1:W-:Y:S01]  /*1fe0*/  STL.128 [R1+0xa0], R8 ;  /* 0x0000a00801007387 */ /* 0x0003e20000100c00 */
[----:B------:R-:W-:Y:S01]  /*1ff0*/  IMAD.X R44, RZ, RZ, R17, P5 ;  /* 0x000000ffff2c7224 */ /* 0x000fe200028e0611 */
[----:B------:R-:W-:Y:S01]  /*2000*/  IADD3 R30, P1, R16, 0x118, RZ ;  /* 0x00000118101e7810 */ /* 0x000fe20007f3e0ff */
[----:B--2---:R-:W-:Y:S01]  /*2010*/  IMAD.MOV.U32 R5, RZ, RZ, 0x40000040 ;  /* 0x40000040ff057424 */ /* 0x004fe200078e00ff */
[----:B------:R1:W-:Y:S01]  /*2020*/  STL.64 [R1+0x78], RZ ;  /* 0x000078ff01007387 */ /* 0x0003e20000100a00 */
[----:B------:R-:W-:Y:S01]  /*2030*/  IMAD.IADD R3, R0, 0x1, -R3 ;  /* 0x0000000100037824 */ /* 0x000fe200078e0a03 */
[----:B------:R-:W-:Y:S01]  /*2040*/  PLOP3.LUT P5, PT, PT, PT, UP0, 0x80, 0x0 ;  /* 0x000000000000781c */ /* 0x000fe20003faf008 */
[----:B---3--:R-:W-:Y:S01]  /*2050*/  IMAD.MOV.U32 R13, RZ, RZ, 0x40000040 ;  /* 0x40000040ff0d7424 */ /* 0x008fe200078e00ff */
[----:B------:R1:W-:Y:S01]  /*2060*/  STL.128 [R1+0xb0], RZ ;  /* 0x0000b0ff01007387 */ /* 0x0003e20000100c00 */
[C---:B------:R-:W-:Y:S01]  /*2070*/  IADD3 R28, P6, R16.reuse, 0x110, RZ ;  /* 0x00000110101c7810 */ /* 0x040fe20007fde0ff */
[--C-:B------:R-:W-:Y:S01]  /*2080*/  IMAD.X R31, RZ, RZ, R17.reuse, P1 ;  /* 0x000000ffff1f7224 */ /* 0x100fe200008e0611 */
[----:B------:R-:W-:Y:S01]  /*2090*/  LEA R3, R3, UR6, 0xd ;  /* 0x0000000603037c11 */ /* 0x000fe2000f8e68ff */
[----:B------:R1:W-:Y:S01]  /*20a0*/  STL.128 [R1+0xc0], RZ ;  /* 0x0000c0ff01007387 */ /* 0x0003e20000100c00 */
[C---:B------:R-:W-:Y:S01]  /*20b0*/  IADD3 R23, P0, R16.reuse, 0x98, RZ ;  /* 0x0000009810177810 */ /* 0x040fe20007f1e0ff */
[----:B------:R-:W-:Y:S01]  /*20c0*/  IMAD.X R41, RZ, RZ, R17, P6 ;  /* 0x000000ffff297224 */ /* 0x000fe200030e0611 */
[----:B------:R-:W-:Y:S01]  /*20d0*/  SHF.R.U32.HI R0, RZ, 0x4, R3 ;  /* 0x00000004ff007819 */ /* 0x000fe20000011603 */
[----:B------:R-:W-:Y:S01]  /*20e0*/  VIADD R2, R3, 0xa000 ;  /* 0x0000a00003027836 */ /* 0x000fe20000000000 */
[----:B------:R1:W-:Y:S01]  /*20f0*/  STL.128 [R1+0xd0], RZ ;  /* 0x0000d0ff01007387 */ /* 0x0003e20000100c00 */
[----:B------:R-:W-:Y:S01]  /*2100*/  IADD3 R26, P4, R16, 0x90, RZ ;  /* 0x00000090101a7810 */ /* 0x000fe20007f9e0ff */
[--C-:B------:R-:W-:Y:S01]  /*2110*/  IMAD.X R42, RZ, RZ, R17.reuse, P0 ;  /* 0x000000ffff2a7224 */ /* 0x100fe200000e0611 */
[----:B------:R-:W-:Y:S01]  /*2120*/  LOP3.LUT R0, R0, 0x3fff, RZ, 0xc0, !PT ;  /* 0x00003fff00007812 */ /* 0x000fe200078ec0ff */
[----:B------:R1:W-:Y:S01]  /*2130*/  STL.128 [R1+0xe0], RZ ;  /* 0x0000e0ff01007387 */ /* 0x0003e20000100c00 */
[----:B------:R-:W-:Y:S01]  /*2140*/  SHF.R.U32.HI R2, RZ, 0x4, R2 ;  /* 0x00000004ff027819 */ /* 0x000fe20000011602 */
[----:B------:R-:W-:Y:S01]  /*2150*/  IMAD.X R29, RZ, RZ, R17, P4 ;  /* 0x000000ffff1d7224 */ /* 0x000fe200020e0611 */
[----:B------:R-:W-:Y:S01]  /*2160*/  LOP3.LUT R4, R0, 0x10000, RZ, 0xfc, !PT ;  /* 0x0001000000047812 */ /* 0x000fe200078efcff */
[----:B------:R1:W-:Y:S01]  /*2170*/  STL.128 [R1+0xf0], RZ ;  /* 0x0000f0ff01007387 */ /* 0x0003e20000100c00 */
[----:B------:R-:W-:-:S02]  /*2180*/  LOP3.LUT R2, R2, 0x3fff, RZ, 0xc0, !PT ;  /* 0x00003fff02027812 */ /* 0x000fc400078ec0ff */
[----:B------:R-:W-:Y:S01]  /*2190*/  IADD3 R24, P3, R16, 0x88, RZ ;  /* 0x0000008810187810 */ /* 0x000fe20007f7e0ff */
[----:B------:R1:W-:Y:S01]  /*21a0*/  STL.64 [R1+0x98], R4 ;  /* 0x0000980401007387 */ /* 0x0003e20000100a00 */
[----:B------:R-:W-:Y:S02]  /*21b0*/  LOP3.LUT R2, R2, 0x10000, RZ, 0xfc, !PT ;  /* 0x0001000002027812 */ /* 0x000fe400078efcff */
[C---:B------:R-:W-:Y:S01]  /*21c0*/  IADD3 R18, P2, R16.reuse, 0x80, RZ ;  /* 0x0000008010127810 */ /* 0x040fe20007f5e0ff */
[----:B------:R1:W-:Y:S01]  /*21d0*/  STL.128 [R1+0x100], RZ ;  /* 0x000100ff01007387 */ /* 0x0003e20000100c00 */
[C---:B------:R-:W-:Y:S01]  /*21e0*/  IADD3 R34, P1, R16.reuse, 0x78, RZ ;  /* 0x0000007810227810 */ /* 0x040fe20007f3e0ff */
[----:B------:R-:W-:Y:S01]  /*21f0*/  IMAD.MOV.U32 R12, RZ, RZ, R2 ;  /* 0x000000ffff0c7224 */ /* 0x000fe200078e0002 */
[----:B------:R-:W-:Y:S01]  /*2200*/  IADD3 R40, P6, R16, 0xb0, RZ ;  /* 0x000000b010287810 */ /* 0x000fe20007fde0ff */
[--C-:B------:R-:W-:Y:S02]  /*2210*/  IMAD.X R25, RZ, RZ, R17.reuse, P3 ;  /* 0x000000ffff197224 */ /* 0x100fe400018e0611 */
[--C-:B------:R-:W-:Y:S01]  /*2220*/  IMAD.X R37, RZ, RZ, R17.reuse, P2 ;  /* 0x000000ffff257224 */ /* 0x100fe200010e0611 */
[----:B------:R1:W-:Y:S01]  /*2230*/  STL.128 [R1+0x110], R12 ;  /* 0x0001100c01007387 */ /* 0x0003e20000100c00 */
[----:B------:R-:W-:-:S02]  /*2240*/  IMAD.X R35, RZ, RZ, R17, P1 ;  /* 0x000000ffff237224 */ /* 0x000fc400008e0611 */
[----:B------:R-:W-:Y:S01]  /*2250*/  IMAD.X R27, RZ, RZ, R17, P6 ;  /* 0x000000ffff1b7224 */ /* 0x000fe200030e0611 */
[----:B------:R-:W-:Y:S06]  /*2260*/  @!P5 BRA `(.L_x_8714) ;  /* 0x000000000040d947 */ /* 0x000fec0003800000 */
[----:B------:R-:W-:Y:S01]  /*2270*/  MOV R0, 0x0 ;  /* 0x0000000000007802 */ /* 0x000fe20000000f00 */
[----:B------:R-:W-:Y:S01]  /*2280*/  ULDC.64 UR4, c[0x4][0x108] ;  /* 0x0100420000047ab9 */ /* 0x000fe20000000a00 */
[----:B------:R-:W-:Y:S01]  /*2290*/  ULDC.64 UR6, c[0x4][0x28] ;  /* 0x01000a0000067ab9 */ /* 0x000fe20000000a00 */
[----:B-1----:R-:W-:Y:S01]  /*22a0*/  IMAD.U32 R4, RZ, RZ, UR4 ;  /* 0x00000004ff047e24 */ /* 0x002fe2000f8e00ff */
        /* <DEDUP_REMOVED lines=12> */
.L_x_8714:
[----:B------:R-:W2:Y:S01]  /*2370*/  S2R R20, SR_TID.X ;  /* 0x0000000000147919 */ /* 0x000ea20000002100 */
[----:B-1----:R-:W1:Y:S01]  /*2380*/  LDC.64 R14, c[0x0][0x428] ;  /* 0x00010a00ff0e7b82 */ /* 0x002e620000000a00 */
[----:B------:R-:W-:Y:S01]  /*2390*/  IADD3 R8, P0, R16, 0x120, RZ ;  /* 0x0000012010087810 */ /* 0x000fe20007f1e0ff */
[----:B------:R-:W-:Y:S01]  /*23a0*/  ULDC UR4, c[0x0][0x20] ;  /* 0x0000080000047ab9 */ /* 0x000fe20000000800 */
[----:B------:R-:W-:Y:S01]  /*23b0*/  IMAD.U32 R0, RZ, RZ, UR40 ;  /* 0x00000028ff007e24 */ /* 0x000fe2000f8e00ff */
[----:B------:R-:W-:Y:S01]  /*23c0*/  STL.64 [R1+0x130], R34 ;  /* 0x0001302201007387 */ /* 0x000fe20000100a00 */
[----:B------:R-:W-:Y:S02]  /*23d0*/  VIADD R7, R22, -UR4 ;  /* 0x8000000416077c36 */ /* 0x000fe40008000000 */
[----:B------:R-:W-:Y:S01]  /*23e0*/  IMAD.X R9, RZ, RZ, R17, P0 ;  /* 0x000000ffff097224 */ /* 0x000fe200000e0611 */
[----:B------:R-:W3:Y:S01]  /*23f0*/  LDC R6, c[0x0][0x430] ;  /* 0x00010c00ff067b82 */ /* 0x000ee20000000800 */
[----:B------:R-:W-:Y:S04]  /*2400*/  STL.64 [R1+0x120], R196 ;  /* 0x000120c401007387 */ /* 0x000fe80000100a00 */
[----:B------:R4:W-:Y:S03]  /*2410*/  STL.64 [R1+0x128], R8 ;  /* 0x0001280801007387 */ /* 0x0009e60000100a00 */
[----:B------:R-:W5:Y:S01]  /*2420*/  LDC.64 R10, c[0x0][0xad0] ;  /* 0x0002b400ff0a7b82 */ /* 0x000f620000000a00 */
[----:B------:R-:W-:Y:S04]  /*2430*/  STL.U8 [R1+0x138], RZ ;  /* 0x000138ff01007387 */ /* 0x000fe80000100000 */
[----:B------:R4:W-:Y:S03]  /*2440*/  STL [R7+0x8], R0 ;  /* 0x0000080007007387 */ /* 0x0009e60000100800 */
[----:B------:R-:W4:Y:S01]  /*2450*/  LDC.64 R4, c[0x0][0xad8] ;  /* 0x0002b600ff047b82 */ /* 0x000f220000000a00 */
[----:B-1----:R1:W-:Y:S04]  /*2460*/  STL [R7+0x24], R14 ;  /* 0x0000240e07007387 */ /* 0x0023e80000100800 */
[----:B------:R1:W-:Y:S01]  /*2470*/  STL [R7+0x28], R15 ;  /* 0x0000280f07007387 */ /* 0x0003e20000100800 */
[----:B--2---:R-:W-:-:S02]  /*2480*/  VIADD R198, R20, 0xffffff80 ;  /* 0xffffff8014c67836 */ /* 0x004fc40000000000 */
[----:B------:R-:W2:Y:S01]  /*2490*/  LDC.64 R2, c[0x0][0xae0] ;  /* 0x0002b800ff027b82 */ /* 0x000ea20000000a00 */
[----:B---3--:R1:W-:Y:S04]  /*24a0*/  STL [R7+0x2c], R6 ;  /* 0x00002c0607007387 */ /* 0x0083e80000100800 */
[----:B------:R1:W-:Y:S03]  /*24b0*/  STL [R7+0x14], RZ ;  /* 0x000014ff07007387 */ /* 0x0003e60000100800 */
[----:B------:R-:W3:Y:S01]  /*24c0*/  LDC R236, c[0x0][0x288] ;  /* 0x0000a200ffec7b82 */ /* 0x000ee20000000800 */
[----:B-----5:R1:W-:Y:S04]  /*24d0*/  STL [R7+0xc], R11 ;  /* 0x00000c0b07007387 */ /* 0x0203e80000100800 */
[----:B------:R1:W-:Y:S04]  /*24e0*/  STL [R7], R198 ;  /* 0x000000c607007387 */ /* 0x0003e80000100800 */
[----:B----4-:R1:W-:Y:S04]  /*24f0*/  STL [R7+0x10], R4 ;  /* 0x0000100407007387 */ /* 0x0103e80000100800 */
[----:B------:R1:W-:Y:S04]  /*2500*/  STL [R7+0x18], R5 ;  /* 0x0000180507007387 */ /* 0x0003e80000100800 */
[----:B--2---:R1:W-:Y:S04]  /*2510*/  STL [R7+0x1c], R2 ;  /* 0x00001c0207007387 */ /* 0x0043e80000100800 */
[----:B------:R1:W-:Y:S04]  /*2520*/  STL [R7+0x20], R3 ;  /* 0x0000200307007387 */ /* 0x0003e80000100800 */
[----:B---3--:R1:W-:Y:S04]  /*2530*/  STL [R7+0x4], R236 ;  /* 0x000004ec07007387 */ /* 0x0083e80000100800 */
[----:B------:R-:W2:Y:S01]  /*2540*/  LDL R13, [R1+0x224] ;  /* 0x00022400010d7983 */ /* 0x000ea20000100800 */
[----:B------:R-:W-:Y:S01]  /*2550*/  IADD3 R8, P0, R16, 0x16c, RZ ;  /* 0x0000016c10087810 */ /* 0x000fe20007f1e0ff */
[----:B------:R-:W-:Y:S02]  /*2560*/  BSSY B0, `(.L_x_8715) ;  /* 0x000000a000007945 */ /* 0x000fe40003800000 */
[----:B------:R1:W-:Y:S02]  /*2570*/  STL [R1+0x16c], R10 ;  /* 0x00016c0a01007387 */ /* 0x0003e40000100800 */
[----:B------:R-:W-:-:S05]  /*2580*/  IMAD.X R9, RZ, RZ, R17, P0 ;  /* 0x000000ffff097224 */ /* 0x000fca00000e0611 */
[----:B------:R1:W-:Y:S01]  /*2590*/  STL.64 [R1+0x170], R8 ;  /* 0x0001700801007387 */ /* 0x0003e20000100a00 */
[----:B--2---:R-:W-:-:S04]  /*25a0*/  LEA.HI R0, R13, R13, RZ, 0x1 ;  /* 0x0000000d0d007211 */ /* 0x004fc800078f08ff */
[----:B------:R-:W-:-:S05]  /*25b0*/  LOP3.LUT R0, R0, 0xfffffffe, RZ, 0xc0, !PT ;  /* 0xfffffffe00007812 */ /* 0x000fca00078ec0ff */
[----:B------:R-:W-:-:S05]  /*25c0*/  IMAD.IADD R0, R13, 0x1, -R0 ;  /* 0x000000010d007824 */ /* 0x000fca00078e0a00 */
[----:B------:R-:W-:-:S04]  /*25d0*/  SHF.L.U32 R0, R0, 0x1f, RZ ;  /* 0x0000001f00007819 */ /* 0x000fc800000006ff */
[----:B------:R-:W2:Y:S02]  /*25e0*/  SYNCS.PHASECHK.TRANS64.TRYWAIT P0, [UR50+0x32400], R0 ;  /* 0x03240000ff0075a7 */ /* 0x000ea40008000172 */
[----:B-12---:R-:W-:Y:S05]  /*25f0*/  @!P0 BRA `(.L_x_8716) ;  /* 0x0000022000988947 */ /* 0x006fea0003800000 */
.L_x_8890:
[----:B------:R-:W-:Y:S05]  /*2600*/  BSYNC B0 ;  /* 0x0000000000007941 */ /* 0x000fea0003800000 */
.L_x_8715:
[----:B------:R-:W2:Y:S04]  /*2610*/  LDL R20, [R1+0x1c] ;  /* 0x00001c0001147983 */ /* 0x000ea80000100800 */
[----:B------:R3:W5:Y:S01]  /*2620*/  LDL.64 R12, [R1+0x218] ;  /* 0x00021800010c7983 */ /* 0x0007620000100a00 */
[C---:B-1----:R-:W-:Y:S01]  /*2630*/  IADD3 R0, P0, R16.reuse, 0x138, RZ ;  /* 0x0000013810007810 */ /* 0x042fe20007f1e0ff */
[----:B------:R-:W-:Y:S01]  /*2640*/  IMAD.MOV.U32 R34, RZ, RZ, R32 ;  /* 0x000000ffff227224 */ /* 0x000fe200078e0020 */
[C---:B------:R-:W-:Y:S01]  /*2650*/  IADD3 R14, P1, R16.reuse, 0x170, RZ ;  /* 0x00000170100e7810 */ /* 0x040fe20007f3e0ff */
[----:B------:R-:W-:Y:S01]  /*2660*/  IMAD.MOV.U32 R35, RZ, RZ, R33 ;  /* 0x000000ffff237224 */ /* 0x000fe200078e0021 */
[----:B------:R-:W-:Y:S01]  /*2670*/  STL.64 [R1+0x178], R206 ;  /* 0x000178ce01007387 */ /* 0x000fe20000100a00 */
[----:B------:R-:W-:Y:S01]  /*2680*/  IMAD.MOV.U32 R38, RZ, RZ, R0 ;  /* 0x000000ffff267224 */ /* 0x000fe200078e0000 */
[----:B------:R-:W-:Y:S01]  /*2690*/  IADD3 R0, P2, R16, 0x430, RZ ;  /* 0x0000043010007810 */ /* 0x000fe20007f5e0ff */
[----:B------:R-:W-:-:S02]  /*26a0*/  IMAD.MOV.U32 R32, RZ, RZ, R212 ;  /* 0x000000ffff207224 */ /* 0x000fc400078e00d4 */
[----:B------:R-:W-:Y:S02]  /*26b0*/  IMAD.MOV.U32 R33, RZ, RZ, R211 ;  /* 0x000000ffff217224 */ /* 0x000fe400078e00d3 */
[--C-:B------:R-:W-:Y:S02]  /*26c0*/  IMAD.X R9, RZ, RZ, R17.reuse, P0 ;  /* 0x000000ffff097224 */ /* 0x100fe400000e0611 */
[----:B------:R-:W-:Y:S01]  /*26d0*/  IMAD.X R15, RZ, RZ, R17, P2 ;  /* 0x000000ffff0f7224 */ /* 0x000fe200010e0611 */
[----:B------:R1:W-:Y:S01]  /*26e0*/  STL.128 [R1+0x1b0], R32 ;  /* 0x0001b02001007387 */ /* 0x0003e20000100c00 */
[----:B------:R-:W-:Y:S01]  /*26f0*/  IMAD.MOV.U32 R36, RZ, RZ, R18 ;  /* 0x000000ffff247224 */ /* 0x000fe200078e0012 */
[C---:B------:R-:W-:Y:S01]  /*2700*/  IADD3 R18, P0, R16.reuse, 0x440, RZ ;  /* 0x0000044010127810 */ /* 0x040fe20007f1e0ff */
[----:B------:R-:W-:Y:S01]  /*2710*/  IMAD.MOV.U32 R39, RZ, RZ, R9 ;  /* 0x000000ffff277224 */ /* 0x000fe200078e0009 */
[----:B------:R-:W-:Y:S01]  /*2720*/  IADD3 R6, P2, R16, 0x128, RZ ;  /* 0x0000012810067810 */ /* 0x000fe20007f5e0ff */
[----:B------:R-:W-:-:S02]  /*2730*/  IMAD.U32 R10, RZ, RZ, UR48 ;  /* 0x00000030ff0a7e24 */ /* 0x000fc4000f8e00ff */
[----:B------:R-:W-:Y:S01]  /*2740*/  IMAD.U32 R11, RZ, RZ, UR49 ;  /* 0x00000031ff0b7e24 */ /* 0x000fe2000f8e00ff */
[----:B------:R-:W-:Y:S01]  /*2750*/  STL.128 [R1+0x180], R36 ;  /* 0x0001802401007387 */ /* 0x000fe20000100c00 */
[----:B------:R-:W-:Y:S01]  /*2760*/  IMAD.MOV.U32 R8, RZ, RZ, R19 ;  /* 0x000000ffff087224 */ /* 0x000fe200078e0013 */
[----:B------:R-:W-:Y:S05]  /*2770*/  WARPSYNC.ALL ;  /* 0x0000000000007948 */ /* 0x000fea0003800000 */
[----:B------:R-:W-:Y:S01]  /*2780*/  IMAD.MOV.U32 R9, RZ, RZ, R44 ;  /* 0x000000ffff097224 */ /* 0x000fe200078e002c */
[----:B------:R-:W-:Y:S01]  /*2790*/  BSSY B0, `(.L_x_8717) ;  /* 0x0000025000007945 */ /* 0x000fe20003800000 */
[----:B-1----:R-:W-:-:S02]  /*27a0*/  IMAD.MOV.U32 R33, RZ, RZ, R29 ;  /* 0x000000ffff217224 */ /* 0x002fc400078e001d */
[----:B------:R-:W-:Y:S01]  /*27b0*/  IMAD.MOV.U32 R34, RZ, RZ, R28 ;  /* 0x000000ffff227224 */ /* 0x000fe200078e001c */
[----:B------:R1:W-:Y:S01]  /*27c0*/  STL.128 [R1+0x1a0], R8 ;  /* 0x0001a00801007387 */ /* 0x0003e20000100c00 */
[----:B------:R-:W-:Y:S02]  /*27d0*/  IMAD.MOV.U32 R28, RZ, RZ, R30 ;  /* 0x000000ffff1c7224 */ /* 0x000fe400078e001e */
[----:B------:R-:W-:Y:S02]  /*27e0*/  IMAD.MOV.U32 R29, RZ, RZ, R31 ;  /* 0x000000ffff1d7224 */ /* 0x000fe400078e001f */
[----:B------:R-:W-:Y:S02]  /*27f0*/  IMAD.MOV.U32 R30, RZ, RZ, R0 ;  /* 0x000000ffff1e7224 */ /* 0x000fe400078e0000 */
[----:B------:R-:W-:Y:S02]  /*2800*/  IMAD.MOV.U32 R31, RZ, RZ, R15 ;  /* 0x000000ffff1f7224 */ /* 0x000fe400078e000f */
[----:B------:R-:W-:-:S02]  /*2810*/  IMAD.X R19, RZ, RZ, R17, P0 ;  /* 0x000000ffff137224 */ /* 0x000fc400000e0611 */
[----:B------:R-:W-:Y:S01]  /*2820*/  IMAD.MOV.U32 R32, RZ, RZ, R26 ;  /* 0x000000ffff207224 */ /* 0x000fe200078e001a */
[----:B------:R4:W-:Y:S01]  /*2830*/  STL.128 [R1+0x1d0], R28 ;  /* 0x0001d01c01007387 */ /* 0x0009e20000100c00 */
[----:B------:R-:W-:Y:S02]  /*2840*/  IMAD.MOV.U32 R35, RZ, RZ, R41 ;  /* 0x000000ffff237224 */ /* 0x000fe400078e0029 */
[----:B------:R-:W-:Y:S02]  /*2850*/  IMAD.MOV.U32 R26, RZ, RZ, R40 ;  /* 0x000000ffff1a7224 */ /* 0x000fe400078e0028 */
[--C-:B-1----:R-:W-:Y:S01]  /*2860*/  IMAD.X R11, RZ, RZ, R17.reuse, P1 ;  /* 0x000000ffff0b7224 */ /* 0x102fe200008e0611 */
[----:B------:R3:W-:Y:S01]  /*2870*/  STL.128 [R1+0x1c0], R32 ;  /* 0x0001c02001007387 */ /* 0x0007e20000100c00 */
[----:B------:R-:W-:Y:S02]  /*2880*/  IMAD.X R9, RZ, RZ, R17, P2 ;  /* 0x000000ffff097224 */ /* 0x000fe400010e0611 */
[----:B------:R-:W-:Y:S01]  /*2890*/  IMAD.MOV.U32 R10, RZ, RZ, R210 ;  /* 0x000000ffff0a7224 */ /* 0x000fe200078e00d2 */
[----:B------:R3:W-:Y:S01]  /*28a0*/  STL.128 [R1+0x200], R24 ;  /* 0x0002001801007387 */ /* 0x0007e20000100c00 */
[----:B------:R-:W-:-:S02]  /*28b0*/  IMAD.MOV.U32 R8, RZ, RZ, R6 ;  /* 0x000000ffff087224 */ /* 0x000fc400078e0006 */
[----:B----4-:R-:W-:Y:S01]  /*28c0*/  IMAD.MOV.U32 R28, RZ, RZ, R14 ;  /* 0x000000ffff1c7224 */ /* 0x010fe200078e000e */
[----:B------:R3:W-:Y:S01]  /*28d0*/  BAR.SYNC.DEFER_BLOCKING R205, 0x100 ;  /* 0x000400cd0000751d */ /* 0x0007e20000010000 */
[----:B------:R-:W-:Y:S01]  /*28e0*/  IADD3 R14, P0, R16, 0xa8, RZ ;  /* 0x000000a8100e7810 */ /* 0x000fe20007f1e0ff */
[----:B------:R-:W-:Y:S02]  /*28f0*/  IMAD.MOV.U32 R29, RZ, RZ, R11 ;  /* 0x000000ffff1d7224 */ /* 0x000fe400078e000b */
[----:B------:R-:W-:Y:S02]  /*2900*/  IMAD.MOV.U32 R30, RZ, RZ, R18 ;  /* 0x000000ffff1e7224 */ /* 0x000fe400078e0012 */
[----:B------:R-:W-:Y:S02]  /*2910*/  IMAD.MOV.U32 R31, RZ, RZ, R19 ;  /* 0x000000ffff1f7224 */ /* 0x000fe400078e0013 */
[----:B------:R-:W-:Y:S02]  /*2920*/  IMAD.MOV.U32 R11, RZ, RZ, R209 ;  /* 0x000000ffff0b7224 */ /* 0x000fe400078e00d1 */
[----:B------:R-:W-:Y:S01]  /*2930*/  IMAD.X R15, RZ, RZ, R17, P0 ;  /* 0x000000ffff0f7224 */ /* 0x000fe200000e0611 */
[----:B------:R3:W-:Y:S01]  /*2940*/  STL.128 [R1+0x1e0], R28 ;  /* 0x0001e01c01007387 */ /* 0x0007e20000100c00 */
[----:B------:R-:W-:-:S02]  /*2950*/  IMAD.MOV.U32 R18, RZ, RZ, R23 ;  /* 0x000000ffff127224 */ /* 0x000fc400078e0017 */
[----:B------:R-:W-:Y:S01]  /*2960*/  IMAD.MOV.U32 R19, RZ, RZ, R42 ;  /* 0x000000ffff137224 */ /* 0x000fe200078e002a */
[----:B------:R3:W-:Y:S04]  /*2970*/  STL.128 [R1+0x1f0], R8 ;  /* 0x0001f00801007387 */ /* 0x0007e80000100c00 */
[----:B------:R3:W-:Y:S04]  /*2980*/  STL.128 [R1+0x190], R16 ;  /* 0x0001901001007387 */ /* 0x0007e80000100c00 */
[----:B------:R3:W-:Y:S01]  /*2990*/  STL.64 [R1+0x210], R14 ;  /* 0x0002100e01007387 */ /* 0x0007e20000100a00 */
[----:B--2---:R-:W-:-:S04]  /*29a0*/  LOP3.LUT R0, R20, 0x1, RZ, 0xfc, !PT ;  /* 0x0000000114007812 */ /* 0x004fc800078efcff */
[----:B------:R-:W-:-:S13]  /*29b0*/  ISETP.NE.AND P1, PT, R0, 0x3, PT ;  /* 0x000000030000780c */ /* 0x000fda0003f25270 */
[----:B---3--:R-:W-:Y:S05]  /*29c0*/  @!P1 BRA `(.L_x_8718) ;  /* 0x0000000000049947 */ /* 0x008fea0003800000 */
[----:B------:R-:W-:Y:S01]  /*29d0*/  BPT.TRAP 0x1 ;  /* 0x000000040000795c */ /* 0x000fe20000300000 */
.L_x_8718:
[----:B------:R-:W-:Y:S05]  /*29e0*/  BSYNC B0 ;  /* 0x0000000000007941 */ /* 0x000fea0003800000 */
.L_x_8717:
[----:B------:R-:W2:Y:S01]  /*29f0*/  LDL.64 R8, [R1+0x8] ;  /* 0x0000080001087983 */ /* 0x000ea20000100a00 */
[----:B-----5:R-:W-:Y:S01]  /*2a00*/  SHF.L.U32 R13, R13, 0x1f, RZ ;  /* 0x0000001f0d0d7819 */ /* 0x020fe200000006ff */
[----:B------:R-:W-:Y:S01]  /*2a10*/  BSSY B0, `(.L_x_8719) ;  /* 0x0000006000007945 */ /* 0x000fe20003800000 */
[----:B--2---:R-:W-:-:S05]  /*2a20*/  MOV R9, R8 ;  /* 0x0000000800097202 */ /* 0x004fca0000000f00 */
[----:B------:R-:W-:-:S04]  /*2a30*/  IMAD R12, R12, 0x8, R9 ;  /* 0x000000080c0c7824 */ /* 0x000fc800078e0209 */
[----:B------:R1:W2:Y:S01]  /*2a40*/  SYNCS.PHASECHK.TRANS64.TRYWAIT P0, [R12+URZ], R13 ;  /* 0x0000000d0c0075a7 */ /* 0x0002a2000800017f */
[----:B------:R-:W-:Y:S05]  /*2a50*/  @!P1 BRA `(.L_x_8720) ;  /* 0x0000000000049947 */ /* 0x000fea0003800000 */
[----:B------:R-:W-:Y:S01]  /*2a60*/  BPT.TRAP 0x1 ;  /* 0x000000040000795c */ /* 0x000fe20000300000 */
.L_x_8720:
[----:B------:R-:W-:Y:S05]  /*2a70*/  BSYNC B0 ;  /* 0x0000000000007941 */ /* 0x000fea0003800000 */
.L_x_8719:
[----:B------:R-:W-:Y:S04]  /*2a80*/  BSSY B0, `(.L_x_8721) ;  /* 0x0000004000007945 */ /* 0x000fe80003800000 */
[----:B--2---:R-:W-:Y:S05]  /*2a90*/  @P0 BRA `(.L_x_8722) ;  /* 0x0000000000080947 */ /* 0x004fea0003800000 */
[----:B------:R-:W2:Y:S02]  /*2aa0*/  SYNCS.PHASECHK.TRANS64.TRYWAIT P0, [R12+URZ], R13 ;  /* 0x0000000d0c0075a7 */ /* 0x000ea4000800017f */
[----:B--2---:R-:W-:Y:S05]  /*2ab0*/  @!P0 BRA `(.L_x_8723) ;  /* 0x0000021c00808947 */ /* 0x004fea0003800000 */
.L_x_8722:
[----:B------:R-:W-:Y:S05]  /*2ac0*/  BSYNC B0 ;  /* 0x0000000000007941 */ /* 0x000fea0003800000 */
.L_x_8721:
[----:B-12---:R-:W2:Y:S04]  /*2ad0*/  LDL R13, [R1+0x218] ;  /* 0x00021800010d7983 */ /* 0x006ea80000100800 */
[----:B------:R-:W2:Y:S01]  /*2ae0*/  LDL.64 R8, [R1+0xa0] ;  /* 0x0000a00001087983 */ /* 0x000ea20000100a00 */
[----:B------:R-:W-:Y:S05]  /*2af0*/  WARPSYNC.ALL ;  /* 0x0000000000007948 */ /* 0x000fea0003800000 */
[----:B------:R-:W3:Y:S04]  /*2b00*/  LDL.64 R20, [R1+0x98] ;  /* 0x0000980001147983 */ /* 0x000ee80000100a00 */
[----:B------:R-:W4:Y:S04]  /*2b10*/  LDL.64 R10, [R1+0x98] ;  /* 0x00009800010a7983 */ /* 0x000f280000100a00 */
[----:B------:R-:W5:Y:S01]  /*2b20*/  LDL.64 R14, [R1+0x98] ;  /* 0x00009800010e7983 */ /* 0x000f620000100a00 */
[----:B--2---:R-:W-:-:S03]  /*2b30*/  IMAD R8, R13, 0x300, R8 ;  /* 0x000003000d087824 */ /* 0x004fc600078e0208 */
[----:B------:R-:W2:Y:S01]  /*2b40*/  LDL.64 R18, [R1+0x98] ;  /* 0x0000980001127983 */ /* 0x000ea20000100a00 */
[----:B------:R-:W-:Y:S02]  /*2b50*/  R2UR UR7, R9 ;  /* 0x00000000090772ca */ /* 0x000fe400000e0000 */
[C---:B------:R-:W-:Y:S01]  /*2b60*/  R2UR UR6, R8.reuse ;  /* 0x00000000080672ca */ /* 0x040fe200000e0000 */
[----:B------:R-:W-:Y:S01]  /*2b70*/  WARPGROUP.ARRIVE ;  /* 0x00000000000079c5 */ /* 0x000fe20000000000 */
[----:B------:R-:W2:Y:S01]  /*2b80*/  LDL R6, [R1+0x224] ;  /* 0x0002240001067983 */ /* 0x000ea20000100800 */
[----:B------:R-:W-:Y:S01]  /*2b90*/  VIADD R12, R8, 0x2 ;  /* 0x00000002080c7836 */ /* 0x000fe20000000000 */
[----:B------:R-:W-:Y:S01]  /*2ba0*/  BSSY B0, `(.L_x_8724) ;  /* 0x000002d000007945 */ /* 0x000fe20003800000 */
[----:B------:R-:W-:Y:S01]  /*2bb0*/  IMAD.MOV.U32 R13, RZ, RZ, R9 ;  /* 0x000000ffff0d7224 */ /* 0x000fe200078e0009 */
[----:B------:R1:W-:Y:S01]  /*2bc0*/  STL [R1+0x80], RZ ;  /* 0x000080ff01007387 */ /* 0x0003e20000100800 */
[----:B---3--:R-:W-:-:S02]  /*2bd0*/  R2UR UR4, R20 ;  /* 0x00000000140472ca */ /* 0x008fc400000e0000 */
[----:B------:R-:W-:Y:S01]  /*2be0*/  R2UR UR5, R21 ;  /* 0x00000000150572ca */ /* 0x000fe200000e0000 */
[----:B----4-:R-:W-:Y:S02]  /*2bf0*/  VIADD R10, R10, 0x2 ;  /* 0x000000020a0a7836 */ /* 0x010fe40000000000 */
[----:B-----5:R-:W-:Y:S02]  /*2c00*/  VIADD R14, R14, 0x4 ;  /* 0x000000040e0e7836 */ /* 0x020fe40000000000 */
[----:B--2---:R-:W-:-:S08]  /*2c10*/  VIADD R18, R18, 0x6 ;  /* 0x0000000612127836 */ /* 0x004fd00000000000 */
[----:B------:R-:W-:Y:S01]  /*2c20*/  HGMMA.64x96x16.F32.BF16 R24, gdesc[UR4], RZ, !UPT, gsb0 ;  /* 0x01600000041879f0 */ /* 0x000fe2000c0018ff */
[----:B------:R-:W-:Y:S02]  /*2c30*/  R2UR UR6, R12 ;  /* 0x000000000c0672ca */ /* 0x000fe400000e0000 */
[----:B------:R-:W-:Y:S02]  /*2c40*/  R2UR UR7, R13 ;  /* 0x000000000d0772ca */ /* 0x000fe400000e0000 */
[----:B------:R-:W-:Y:S01]  /*2c50*/  R2UR UR4, R10 ;  /* 0x000000000a0472ca */ /* 0x000fe200000e0000 */
[----:B------:R-:W-:Y:S01]  /*2c60*/  VIADD R10, R8, 0x4 ;  /* 0x00000004080a7836 */ /* 0x000fe20000000000 */
[----:B------:R-:W-:Y:S01]  /*2c70*/  R2UR UR5, R11 ;  /* 0x000000000b0572ca */ /* 0x000fe200000e0000 */
[----:B------:R-:W-:Y:S01]  /*2c80*/  IMAD.MOV.U32 R11, RZ, RZ, R9 ;  /* 0x000000ffff0b7224 */ /* 0x000fe200078e0009 */
[----:B------:R-:W-:Y:S01]  /*2c90*/  LEA.HI R0, R6, R6, RZ, 0x1 ;  /* 0x0000000606007211 */ /* 0x000fe200078f08ff */
[----:B------:R-:W-:Y:S01]  /*2ca0*/  VIADD R8, R8, 0x6 ;  /* 0x0000000608087836 */ /* 0x000fe20000000000 */
[----:B------:R-:W-:-:S02]  /*2cb0*/  WARPGROUP.DEPBAR.LE gsb0, 0x0 ;  /* 0x00008000000079c5 */ /* 0x000fc40000010000 */
[----:B------:R-:W-:-:S07]  /*2cc0*/  WARPGROUP.ARRIVE ;  /* 0x00000000000079c5 */ /* 0x000fce0000000000 */
        /* <DEDUP_REMOVED lines=11> */
[----:B------:R-:W-:Y:S02]  /*2d80*/  R2UR UR5, R19 ;  /* 0x00000000130572ca */ /* 0x000fe400000e0000 */
[----:B------:R-:W-:Y:S01]  /*2d90*/  LOP3.LUT R9, R0, 0xfffffffe, RZ, 0xc0, !PT ;  /* 0xfffffffe00097812 */ /* 0x000fe200078ec0ff */
[----:B------:R-:W-:-:S04]  /*2da0*/  IMAD.MOV.U32 R0, RZ, RZ, 0x1 ;  /* 0x00000001ff007424 */ /* 0x000fc800078e00ff */
[----:B------:R-:W-:Y:S01]  /*2db0*/  IMAD.IADD R6, R6, 0x1, -R9 ;  /* 0x0000000106067824 */ /* 0x000fe200078e0a09 */
[----:B------:R1:W-:Y:S04]  /*2dc0*/  STL [R1+0x80], R0 ;  /* 0x0000800001007387 */ /* 0x0003e80000100800 */
[----:B------:R-:W-:Y:S01]  /*2dd0*/  SHF.L.U32 R6, R6, 0x1f, RZ ;  /* 0x0000001f06067819 */ /* 0x000fe200000006ff */
[----:B------:R1:W-:Y:S04]  /*2de0*/  STL [R1+0x80], R0 ;  /* 0x0000800001007387 */ /* 0x0003e80000100800 */
[----:B------:R1:W-:Y:S04]  /*2df0*/  STL [R1+0x80], R0 ;  /* 0x0000800001007387 */ /* 0x0003e80000100800 */
[----:B------:R1:W-:Y:S01]  /*2e00*/  STL [R1+0x80], R0 ;  /* 0x0000800001007387 */ /* 0x0003e20000100800 */
[----:B------:R-:W-:-:S02]  /*2e10*/  WARPGROUP.DEPBAR.LE gsb0, 0x0 ;  /* 0x00008000000079c5 */ /* 0x000fc40000010000 */
[----:B------:R-:W-:-:S06]  /*2e20*/  WARPGROUP.ARRIVE ;  /* 0x00000000000079c5 */ /* 0x000fcc0000000000 */
[----:B------:R-:W-:Y:S03]  /*2e30*/  HGMMA.64x96x16.F32.BF16 R24, gdesc[UR4], R24, gsb0 ;  /* 0x01600000041879f0 */ /* 0x000fe60008001818 */
[----:B------:R-:W-:Y:S02]  /*2e40*/  WARPGROUP.DEPBAR.LE gsb0, 0x0 ;  /* 0x00008000000079c5 */ /* 0x000fe40000010000 */
[----:B------:R-:W2:Y:S02]  /*2e50*/  SYNCS.PHASECHK.TRANS64.TRYWAIT P0, [UR50+0x32410], R6 ;  /* 0x03241006ff0075a7 */ /* 0x000ea40008000172 */
[----:B-12---:R-:W-:Y:S05]  /*2e60*/  @!P0 BRA `(.L_x_8725) ;  /* 0x0000021800a88947 */ /* 0x006fea0003800000 */
.L_x_8891:
[----:B------:R-:W-:Y:S05]  /*2e70*/  BSYNC B0 ;  /* 0x0000000000007941 */ /* 0x000fea0003800000 */
.L_x_8724:
[----:B-1----:R-:W2:Y:S04]  /*2e80*/  LDL R6, [R1+0x54] ;  /* 0x0000540001067983 */ /* 0x002ea80000100800 */
[----:B------:R1:W5:Y:S01]  /*2e90*/  LDL.64 R8, [R1+0x218] ;  /* 0x0002180001087983 */ /* 0x0003620000100a00 */
[----:B------:R-:W-:Y:S01]  /*2ea0*/  BSSY B0, `(.L_x_8726) ;  /* 0x0000005000007945 */ /* 0x000fe20003800000 */
[----:B--2---:R-:W-:-:S04]  /*2eb0*/  LOP3.LUT R6, R6, 0x1, RZ, 0xfc, !PT ;  /* 0x0000000106067812 */ /* 0x004fc800078efcff */
[----:B------:R-:W-:-:S13]  /*2ec0*/  ISETP.NE.AND P1, PT, R6, 0x3, PT ;  /* 0x000000030600780c */ /* 0x000fda0003f25270 */
[----:B-1----:R-:W-:Y:S05]  /*2ed0*/  @!P1 BRA `(.L_x_8727) ;  /* 0x0000000000049947 */ /* 0x002fea0003800000 */
[----:B------:R-:W-:Y:S01]  /*2ee0*/  BPT.TRAP 0x1 ;  /* 0x000000040000795c */ /* 0x000fe20000300000 */
.L_x_8727:
[----:B------:R-:W-:Y:S05]  /*2ef0*/  BSYNC B0 ;  /* 0x0000000000007941 */ /* 0x000fea0003800000 */
.L_x_8726:
        /* <DEDUP_REMOVED lines=8> */
.L_x_8729:
[----:B------:R-:W-:Y:S05]  /*2f80*/  BSYNC B0 ;  /* 0x0000000000007941 */ /* 0x000fea0003800000 */
.L_x_8728:
[----:B------:R-:W-:Y:S04]  /*2f90*/  BSSY B0, `(.L_x_8730) ;  /* 0x0000004000007945 */ /* 0x000fe80003800000 */
[----:B--2---:R-:W-:Y:S05]  /*2fa0*/  @P0 BRA `(.L_x_8731) ;  /* 0x0000000000080947 */ /* 0x004fea0003800000 */
[----:B------:R-:W2:Y:S02]  /*2fb0*/  SYNCS.PHASECHK.TRANS64.TRYWAIT P0, [R8+URZ], R9 ;  /* 0x00000009080075a7 */ /* 0x000ea4000800017f */
[----:B--2---:R-:W-:Y:S05]  /*2fc0*/  @!P0 BRA `(.L_x_8732) ;  /* 0x0000021800688947 */ /* 0x004fea0003800000 */
.L_x_8731:
[----:B------:R-:W-:Y:S05]  /*2fd0*/  BSYNC B0 ;  /* 0x0000000000007941 */ /* 0x000fea0003800000 */
.L_x_8730:
[----:B------:R-:W3:Y:S04]  /*2fe0*/  LDL R21, [R1+0x218] ;  /* 0x0002180001157983 */ /* 0x000ee80000100800 */
[----:B-12---:R-:W3:Y:S04]  /*2ff0*/  LDL.64 R8, [R1+0x118] ;  /* 0x0001180001087983 */ /* 0x006ee80000100a00 */
[----:B------:R-:W2:Y:S04]  /*3000*/  LDL R6, [R1+0x90] ;  /* 0x0000900001067983 */ /* 0x000ea80000100800 */
[----:B------:R-:W4:Y:S04]  /*3010*/  LDL.64 R10, [R1+0x110] ;  /* 0x00011000010a7983 */ /* 0x000f280000100a00 */
[----:B------:R-:W5:Y:S04]  /*3020*/  LDL.64 R12, [R1+0x110] ;  /* 0x00011000010c7983 */ /* 0x000f680000100a00 */
[----:B------:R-:W5:Y:S04]  /*3030*/  LDL.64 R14, [R1+0x110] ;  /* 0x00011000010e7983 */ /* 0x000f680000100a00 */
[----:B------:R-:W5:Y:S01]  /*3040*/  LDL.64 R18, [R1+0x110] ;  /* 0x0001100001127983 */ /* 0x000f620000100a00 */
[----:B------:R-:W-:Y:S05]  /*3050*/  WARPSYNC.ALL ;  /* 0x0000000000007948 */ /* 0x000fea0003800000 */
[----:B------:R-:W-:Y:S01]  /*3060*/  WARPGROUP.ARRIVE ;  /* 0x00000000000079c5 */ /* 0x000fe20000000000 */
[----:B---3--:R-:W-:Y:S01]  /*3070*/  IMAD R8, R21, 0xc00, R8 ;  /* 0x00000c0015087824 */ /* 0x008fe200078e0208 */
[----:B------:R-:W-:Y:S01]  /*3080*/  R2UR UR7, R9 ;  /* 0x00000000090772ca */ /* 0x000fe200000e0000 */
[----:B------:R-:W3:Y:S01]  /*3090*/  LDL.64 R20, [R1+0x110] ;  /* 0x0001100001147983 */ /* 0x000ee20000100a00 */
[----:B--2---:R-:W-:-:S02]  /*30a0*/  ISETP.NE.U32.AND P0, PT, R6, RZ, PT ;  /* 0x000000ff0600720c */ /* 0x004fc40003f05070 */
[----:B------:R-:W-:Y:S02]  /*30b0*/  R2UR UR6, R8 ;  /* 0x00000000080672ca */ /* 0x000fe400000e0000 */
[----:B----4-:R-:W-:Y:S02]  /*30c0*/  R2UR UR4, R10 ;  /* 0x000000000a0472ca */ /* 0x010fe400000e0000 */
[----:B------:R-:W-:-:S07]  /*30d0*/  R2UR UR5, R11 ;  /* 0x000000000b0572ca */ /* 0x000fce00000e0000 */
[----:B------:R-:W-:-:S06]  /*30e0*/  VOTEU.ANY UP0, P0 ;  /* 0x00000000003f7886 */ /* 0x000fcc0000000100 */
[----:B------:R-:W-:Y:S01]  /*30f0*/  HGMMA.64x96x16.F32.BF16 R24, gdesc[UR4], R24, UP0, gsb0 ;  /* 0x01600000041879f0 */ /* 0x000fe2000b801818 */
[----:B-----5:R-:W-:Y:S02]  /*3100*/  VIADD R12, R12, 0x2 ;  /* 0x000000020c0c7836 */ /* 0x020fe40000000000 */
[----:B------:R-:W-:Y:S02]  /*3110*/  VIADD R10, R8, 0x2 ;  /* 0x00000002080a7836 */ /* 0x000fe40000000000 */
[----:B------:R-:W-:Y:S01]  /*3120*/  IMAD.MOV.U32 R11, RZ, RZ, R9 ;  /* 0x000000ffff0b7224 */ /* 0x000fe200078e0009 */
[----:B------:R-:W-:Y:S02]  /*3130*/  R2UR UR4, R12 ;  /* 0x000000000c0472ca */ /* 0x000fe400000e0000 */
[----:B------:R-:W-:Y:S02]  /*3140*/  R2UR UR6, R10 ;  /* 0x000000000a0672ca */ /* 0x000fe400000e0000 */
[----:B------:R-:W-:-:S02]  /*3150*/  R2UR UR7, R11 ;  /* 0x000000000b0772ca */ /* 0x000fc400000e0000 */
[----:B------:R-:W-:Y:S02]  /*3160*/  R2UR UR5, R13 ;  /* 0x000000000d0572ca */ /* 0x000fe400000e0000 */
[----:B------:R-:W2:Y:S01]  /*3170*/  LDL.64 R12, [R1+0x110] ;  /* 0x00011000010c7983 */ /* 0x000ea20000100a00 */
[----:B------:R-:W-:Y:S02]  /*3180*/  WARPGROUP.DEPBAR.LE gsb0, 0x0 ;  /* 0x00008000000079c5 */ /* 0x000fe40000010000 */
[----:B------:R-:W-:-:S08]  /*3190*/  WARPGROUP.ARRIVE ;  /* 0x00000000000079c5 */ /* 0x000fd00000000000 */
[----:B------:R-:W-:Y:S01]  /*31a0*/  HGMMA.64x96x16.F32.BF16 R24, gdesc[UR4], R24, gsb0 ;  /* 0x01600000041879f0 */ /* 0x000fe20008001818 */
[----:B------:R-:W-:Y:S02]  /*31b0*/  VIADD R14, R14, 0x4 ;  /* 0x000000040e0e7836 */ /* 0x000fe40000000000 */
[----:B------:R-:W-:Y:S02]  /*31c0*/  VIADD R10, R8, 0x4 ;  /* 0x00000004080a7836 */ /* 0x000fe40000000000 */
[----:B------:R-:W-:Y:S01]  /*31d0*/  IMAD.MOV.U32 R11, RZ, RZ, R9 ;  /* 0x000000ffff0b7224 */ /* 0x000fe200078e0009 */
[----:B------:R-:W-:Y:S02]  /*31e0*/  R2UR UR4, R14 ;  /* 0x000000000e0472ca */ /* 0x000fe400000e0000 */
[----:B------:R-:W-:Y:S02]  /*31f0*/  R2UR UR6, R10 ;  /* 0x000000000a0672ca */ /* 0x000fe400000e0000 */
[----:B------:R-:W-:-:S02]  /*3200*/  R2UR UR7, R11 ;  /* 0x000000000b0772ca */ /* 0x000fc400000e0000 */
[----:B------:R-:W-:Y:S02]  /*3210*/  R2UR UR5, R15 ;  /* 0x000000000f0572ca */ /* 0x000fe400000e0000 */
[----:B------:R-:W4:Y:S01]  /*3220*/  LDL.64 R14, [R1+0x110] ;  /* 0x00011000010e7983 */ /* 0x000f220000100a00 */
        /* <DEDUP_REMOVED lines=10> */
[----:B------:R-:W5:Y:S01]  /*32d0*/  LDL.64 R18, [R1+0x110] ;  /* 0x0001100001127983 */ /* 0x000f620000100a00 */
[----:B------:R-:W-:Y:S02]  /*32e0*/  WARPGROUP.DEPBAR.LE gsb0, 0x0 ;  /* 0x00008000000079c5 */ /* 0x000fe40000010000 */
[----:B------:R-:W-:-:S08]  /*32f0*/  WARPGROUP.ARRIVE ;  /* 0x00000000000079c5 */ /* 0x000fd00000000000 */
[----:B------:R-:W-:Y:S01]  /*3300*/  HGMMA.64x96x16.F32.BF16 R24, gdesc[UR4], R24, gsb0 ;  /* 0x01600000041879f0 */ /* 0x000fe20008001818 */
[----:B---3--:R-:W-:Y:S02]  /*3310*/  VIADD R20, R20, 0x400 ;  /* 0x0000040014147836 */ /* 0x008fe40000000000 */
[----:B------:R-:W-:Y:S02]  /*3320*/  VIADD R10, R8, 0x300 ;  /* 0x00000300080a7836 */ /* 0x000fe40000000000 */
[----:B------:R-:W-:Y:S01]  /*3330*/  IMAD.MOV.U32 R11, RZ, RZ, R9 ;  /* 0x000000ffff0b7224 */ /* 0x000fe200078e0009 */
[----:B------:R-:W-:Y:S02]  /*3340*/  R2UR UR4, R20 ;  /* 0x00000000140472ca */ /* 0x000fe400000e0000 */
[----:B------:R-:W-:Y:S02]  /*3350*/  R2UR UR6, R10 ;  /* 0x000000000a0672ca */ /* 0x000fe400000e0000 */
[----:B------:R-:W-:-:S02]  /*3360*/  R2UR UR7, R11 ;  /* 0x000000000b0772ca */ /* 0x000fc400000e0000 */
[----:B------:R-:W-:Y:S02]  /*3370*/  R2UR UR5, R21 ;  /* 0x00000000150572ca */ /* 0x000fe400000e0000 */
[----:B------:R-:W3:Y:S01]  /*3380*/  LDL.64 R20, [R1+0x110] ;  /* 0x0001100001147983 */ /* 0x000ee20000100a00 */
[----:B------:R-:W-:Y:S02]  /*3390*/  WARPGROUP.DEPBAR.LE gsb0, 0x0 ;  /* 0x00008000000079c5 */ /* 0x000fe40000010000 */
[----:B------:R-:W-:-:S08]  /*33a0*/  WARPGROUP.ARRIVE ;  /* 0x00000000000079c5 */ /* 0x000fd00000000000 */
[----:B------:R-:W-:Y:S01]  /*33b0*/  HGMMA.64x96x16.F32.BF16 R24, gdesc[UR4], R24, gsb0 ;  /* 0x01600000041879f0 */ /* 0x000fe20008001818 */
[----:B--2---:R-:W-:Y:S02]  /*33c0*/  VIADD R12, R12, 0x402 ;  /* 0x000004020c0c7836 */ /* 0x004fe40000000000 */
        /* <DEDUP_REMOVED lines=10> */
[----:B----4-:R-:W-:Y:S02]  /*3470*/  VIADD R14, R14, 0x404 ;  /* 0x000004040e0e7836 */ /* 0x010fe40000000000 */
        /* <DEDUP_REMOVED lines=10> */
[----:B-----5:R-:W-:Y:S02]  /*3520*/  VIADD R18, R18, 0x406 ;  /* 0x0000040612127836 */ /* 0x020fe40000000000 */
        /* <DEDUP_REMOVED lines=60> */
[----:B------:R-:W-:Y:S01]  /*38f0*/  R2UR UR5, R21 ;  /* 0x00000000150572ca */ /* 0x000fe200000e0000 */
[----:B------:R-:W1:Y:S01]  /*3900*/  S2R R23, SR_TID.X ;  /* 0x0000000000177919 */ /* 0x000e620000002100 */
[----:B--2---:R-:W-:Y:S01]  /*3910*/  VIADD R12, R12, 0xc02 ;  /* 0x00000c020c0c7836 */ /* 0x004fe20000000000 */
[----:B------:R-:W-:Y:S02]  /*3920*/  WARPGROUP.DEPBAR.LE gsb0, 0x0 ;  /* 0x00008000000079c5 */ /* 0x000fe40000010000 */
[----:B------:R-:W-:-:S08]  /*3930*/  WARPGROUP.ARRIVE ;  /* 0x00000000000079c5 */ /* 0x000fd00000000000 */
[----:B------:R-:W-:Y:S01]  /*3940*/  HGMMA.64x96x16.F32.BF16 R24, gdesc[UR4], R24, gsb0 ;  /* 0x01600000041879f0 */ /* 0x000fe20008001818 */
[----:B-1----:R-:W-:Y:S01]  /*3950*/  LOP3.LUT P1, RZ, R23, 0x7f, RZ, 0xc0, !PT ;  /* 0x0000007f17ff7812 */ /* 0x002fe2000782c0ff */
[----:B------:R-:W-:Y:S02]  /*3960*/  VIADD R10, R8, 0x902 ;  /* 0x00000902080a7836 */ /* 0x000fe40000000000 */
[----:B------:R-:W-:Y:S01]  /*3970*/  IMAD.MOV.U32 R11, RZ, RZ, R9 ;  /* 0x000000ffff0b7224 */ /* 0x000fe200078e0009 */
[----:B------:R-:W-:-:S09]  /*3980*/  R2UR UR4, R12 ;  /* 0x000000000c0472ca */ /* 0x000fd200000e0000 */
[----:B------:R-:W2:Y:S04]  /*3990*/  @!P1 LDL.64 R72, [R1+0x30] ;  /* 0x0000300001489983 */ /* 0x000ea80000100a00 */
[----:B------:R-:W3:Y:S01]  /*39a0*/  @!P1 LDL R6, [R1+0x218] ;  /* 0x0002180001069983 */ /* 0x000ee20000100800 */
[----:B------:R-:W-:Y:S02]  /*39b0*/  R2UR UR6, R10 ;  /* 0x000000000a0672ca */ /* 0x000fe400000e0000 */
[----:B------:R-:W-:Y:S02]  /*39c0*/  R2UR UR7, R11 ;  /* 0x000000000b0772ca */ /* 0x000fe400000e0000 */
[----:B------:R-:W-:Y:S01]  /*39d0*/  R2UR UR5, R13 ;  /* 0x000000000d0572ca */ /* 0x000fe200000e0000 */
[----:B------:R-:W-:-:S02]  /*39e0*/  WARPGROUP.DEPBAR.LE gsb0, 0x0 ;  /* 0x00008000000079c5 */ /* 0x000fc40000010000 */
[----:B------:R-:W-:-:S10]  /*39f0*/  WARPGROUP.ARRIVE ;  /* 0x00000000000079c5 */ /* 0x000fd40000000000 */
[----:B------:R-:W-:Y:S01]  /*3a00*/  HGMMA.64x96x16.F32.BF16 R24, gdesc[UR4], R24, gsb0 ;  /* 0x01600000041879f0 */ /* 0x000fe20008001818 */
[----:B----4-:R-:W-:Y:S02]  /*3a10*/  VIADD R14, R14, 0xc04 ;  /* 0x00000c040e0e7836 */ /* 0x010fe40000000000 */
[----:B------:R-:W-:Y:S02]  /*3a20*/  VIADD R10, R8, 0x904 ;  /* 0x00000904080a7836 */ /* 0x000fe40000000000 */
[----:B------:R-:W-:Y:S01]  /*3a30*/  IMAD.MOV.U32 R11, RZ, RZ, R9 ;  /* 0x000000ffff0b7224 */ /* 0x000fe200078e0009 */
[----:B------:R-:W-:Y:S02]  /*3a40*/  R2UR UR4, R14 ;  /* 0x000000000e0472ca */ /* 0x000fe400000e0000 */
[----:B------:R-:W-:Y:S02]  /*3a50*/  R2UR UR6, R10 ;  /* 0x000000000a0672ca */ /* 0x000fe400000e0000 */
[----:B------:R-:W-:-:S02]  /*3a60*/  R2UR UR7, R11 ;  /* 0x000000000b0772ca */ /* 0x000fc400000e0000 */
[----:B------:R-:W-:Y:S01]  /*3a70*/  R2UR UR5, R15 ;  /* 0x000000000f0572ca */ /* 0x000fe200000e0000 */
[----:B------:R-:W-:Y:S01]  /*3a80*/  VIADD R8, R8, 0x906 ;  /* 0x0000090608087836 */ /* 0x000fe20000000000 */
[----:B------:R-:W-:Y:S02]  /*3a90*/  WARPGROUP.DEPBAR.LE gsb0, 0x0 ;  /* 0x00008000000079c5 */ /* 0x000fe40000010000 */
[----:B------:R-:W-:-:S09]  /*3aa0*/  WARPGROUP.ARRIVE ;  /* 0x00000000000079c5 */ /* 0x000fd20000000000 */
[----:B------:R-:W-:Y:S01]  /*3ab0*/  HGMMA.64x96x16.F32.BF16 R24, gdesc[UR4], R24, gsb0 ;  /* 0x01600000041879f0 */ /* 0x000fe20008001818 */
[----:B-----5:R-:W-:Y:S01]  /*3ac0*/  VIADD R18, R18, 0xc06 ;  /* 0x00000c0612127836 */ /* 0x020fe20000000000 */
[----:B------:R-:W-:Y:S02]  /*3ad0*/  R2UR UR6, R8 ;  /* 0x00000000080672ca */ /* 0x000fe400000e0000 */
[----:B------:R-:W-:Y:S02]  /*3ae0*/  R2UR UR7, R9 ;  /* 0x00000000090772ca */ /* 0x000fe400000e0000 */
[----:B------:R-:W-:Y:S02]  /*3af0*/  R2UR UR4, R18 ;  /* 0x00000000120472ca */ /* 0x000fe400000e0000 */
[----:B------:R-:W-:Y:S01]  /*3b00*/  R2UR UR5, R19 ;  /* 0x00000000130572ca */ /* 0x000fe200000e0000 */
[----:B------:R1:W-:Y:S04]  /*3b10*/  STL [R1+0x90], R0 ;  /* 0x0000900001007387 */ /* 0x0003e80000100800 */
[----:B------:R1:W-:Y:S01]  /*3b20*/  STL [R1+0x90], R0 ;  /* 0x0000900001007387 */ /* 0x0003e20000100800 */
[----:B------:R-:W-:-:S02]  /*3b30*/  WARPGROUP.DEPBAR.LE gsb0, 0x0 ;  /* 0x00008000000079c5 */ /* 0x000fc40000010000 */
[----:B------:R-:W-:-:S06]  /*3b40*/  WARPGROUP.ARRIVE ;  /* 0x00000000000079c5 */ /* 0x000fcc0000000000 */
[----:B------:R-:W-:Y:S01]  /*3b50*/  HGMMA.64x96x16.F32.BF16 R24, gdesc[UR4], R24, gsb0 ;  /* 0x01600000041879f0 */ /* 0x000fe20008001818 */
[----:B--2---:R-:W-:Y:S01]  /*3b60*/  @!P1 MOV R73, R72 ;  /* 0x0000004800499202 */ /* 0x004fe20000000f00 */
[----:B------:R1:W-:Y:S04]  /*3b70*/  STL [R1+0x90], R0 ;  /* 0x0000900001007387 */ /* 0x0003e80000100800 */
[----:B------:R1:W-:Y:S01]  /*3b80*/  STL [R1+0x90], R0 ;  /* 0x0000900001007387 */ /* 0x0003e20000100800 */
[----:B---3--:R-:W-:-:S03]  /*3b90*/  @!P1 IMAD R6, R6, 0x8, R73 ;  /* 0x0000000806069824 */ /* 0x008fc600078e0249 */
[----:B------:R1:W-:Y:S04]  /*3ba0*/  STL [R1+0x90], R0 ;  /* 0x0000900001007387 */ /* 0x0003e80000100800 */
[----:B------:R1:W-:Y:S04]  /*3bb0*/  STL [R1+0x90], R0 ;  /* 0x0000900001007387 */ /* 0x0003e80000100800 */
[----:B------:R1:W-:Y:S04]  /*3bc0*/  STL [R1+0x90], R0 ;  /* 0x0000900001007387 */ /* 0x0003e80000100800 */
[----:B------:R1:W-:Y:S04]  /*3bd0*/  STL [R1+0x90], R0 ;  /* 0x0000900001007387 */ /* 0x0003e80000100800 */
[----:B------:R1:W-:Y:S01]  /*3be0*/  STL [R1+0x90], R0 ;  /* 0x0000900001007387 */ /* 0x0003e20000100800 */
[----:B------:R-:W-:-:S03]  /*3bf0*/  @!P1 PRMT R6, RZ, 0x654, R6 ;  /* 0x00000654ff069816 */ /* 0x000fc60000000006 */
[----:B------:R1:W-:Y:S04]  /*3c00*/  STL [R1+0x90], R0 ;  /* 0x0000900001007387 */ /* 0x0003e80000100800 */
[----:B------:R1:W-:Y:S04]  /*3c10*/  STL [R1+0x90], R0 ;  /* 0x0000900001007387 */ /* 0x0003e80000100800 */
[----:B------:R1:W-:Y:S04]  /*3c20*/  STL [R1+0x90], R0 ;  /* 0x0000900001007387 */ /* 0x0003e80000100800 */
[----:B------:R1:W-:Y:S04]  /*3c30*/  STL [R1+0x90], R0 ;  /* 0x0000900001007387 */ /* 0x0003e80000100800 */
[----:B------:R1:W-:Y:S04]  /*3c40*/  STL [R1+0x90], R0 ;  /* 0x0000900001007387 */ /* 0x0003e80000100800 */
[----:B------:R1:W-:Y:S04]  /*3c50*/  STL [R1+0x90], R0 ;  /* 0x0000900001007387 */ /* 0x0003e80000100800 */
[----:B------:R1:W-:Y:S01]  /*3c60*/  STL [R1+0x90], R0 ;  /* 0x0000900001007387 */ /* 0x0003e20000100800 */
[----:B------:R-:W-:-:S02]  /*3c70*/  WARPGROUP.DEPBAR.LE gsb0, 0x0 ;  /* 0x00008000000079c5 */ /* 0x000fc40000010000 */
[----:B------:R1:W-:Y:S06]  /*3c80*/  BAR.ARV R204, 0x100 ;  /* 0x000400cc0000751d */ /* 0x0003ec0000002000 */
[----:B------:R2:W-:Y:S01]  /*3c90*/  @!P1 SYNCS.ARRIVE.TRANS64.RED.A1T0 RZ, [R6+URZ], RZ ;  /* 0x000000ff06ff99a7 */ /* 0x0005e2000810043f */
[----:B------:R-:W3:Y:S04]  /*3ca0*/  LDL.64 R12, [R1+0x170] ;  /* 0x00017000010c7983 */ /* 0x000ee80000100a00 */
[----:B------:R-:W4:Y:S04]  /*3cb0*/  LDL R14, [R7] ;  /* 0x00000000070e7983 */ /* 0x000f280000100800 */
[----:B------:R-:W5:Y:S04]  /*3cc0*/  LDL R20, [R1+0x70] ;  /* 0x0000700001147983 */ /* 0x000f680000100800 */
[----:B------:R-:W5:Y:S04]  /*3cd0*/  LDL R8, [R7+0x8] ;  /* 0x0000080007087983 */ /* 0x000f680000100800 */
[----:B--2---:R-:W2:Y:S04]  /*3ce0*/  LDL R6, [R7+0x18] ;  /* 0x0000180007067983 */ /* 0x004ea80000100800 */
[----:B------:R-:W5:Y:S04]  /*3cf0*/  LDL R9, [R7+0x4] ;  /* 0x0000040007097983 */ /* 0x000f680000100800 */
[----:B------:R-:W5:Y:S04]  /*3d00*/  LDL R18, [R7+0xc] ;  /* 0x00000c0007127983 */ /* 0x000f680000100800 */
[----:B------:R-:W5:Y:S04]  /*3d10*/  LDL R15, [R7+0x10] ;  /* 0x00001000070f7983 */ /* 0x000f680000100800 */
[----:B------:R-:W5:Y:S04]  /*3d20*/  LDL R19, [R7+0x14] ;  /* 0x0000140007137983 */ /* 0x000f680000100800 */
[----:B---3--:R4:W3:Y:S02]  /*3d30*/  LD.E R12, desc[UR46][R12.64] ;  /* 0x0000002e0c0c7980 */ /* 0x0088e4000c101900 */
[----:B----4-:R-:W-:-:S04]  /*3d40*/  SHF.R.S32.HI R13, RZ, 0x1f, R14 ;  /* 0x0000001fff0d7819 */ /* 0x010fc8000001140e */
[----:B------:R-:W-:-:S04]  /*3d50*/  LEA.HI R13, R13, R14, RZ, 0x7 ;  /* 0x0000000e0d0d7211 */ /* 0x000fc800078f38ff */
[----:B------:R-:W-:-:S05]  /*3d60*/  LOP3.LUT R21, R13, 0xffffff80, RZ, 0xc0, !PT ;  /* 0xffffff800d157812 */ /* 0x000fca00078ec0ff */
[----:B------:R-:W-:Y:S01]  /*3d70*/  IMAD.IADD R21, R14, 0x1, -R21 ;  /* 0x000000010e157824 */ /* 0x000fe200078e0a15 */
[----:B------:R-:W-:Y:S01]  /*3d80*/  SHF.R.S32.HI R14, RZ, 0x7, R13 ;  /* 0x00000007ff0e7819 */ /* 0x000fe2000001140d */
[----:B------:R-:W-:-:S03]  /*3d90*/  UMOV UR4, 0xffffffa0 ;  /* 0xffffffa000047882 */ /* 0x000fc60000000000 */
[----:B------:R-:W-:Y:S01]  /*3da0*/  LEA.HI R13, R13, R14, RZ, 0x1 ;  /* 0x0000000e0d0d7211 */ /* 0x000fe200078f08ff */
[----:B------:R-:W-:-:S03]  /*3db0*/  UIMAD UR4, UR45, UR4, 0x60 ;  /* 0x000000602d0474a4 */ /* 0x000fc6000f8e0204 */
[----:B------:R-:W-:-:S05]  /*3dc0*/  LOP3.LUT R13, R13, 0x3fffffe, RZ, 0xc0, !PT ;  /* 0x03fffffe0d0d7812 */ /* 0x000fca00078ec0ff */
[----:B------:R-:W-:Y:S01]  /*3dd0*/  IMAD.IADD R13, R14, 0x1, -R13 ;  /* 0x000000010e0d7824 */ /* 0x000fe200078e0a0d */
[----:B--2---:R-:W-:Y:S01]  /*3de0*/  ISETP.GE.AND P0, PT, R6, 0x1, PT ;  /* 0x000000010600780c */ /* 0x004fe20003f06270 */
[----:B------:R-:W-:Y:S01]  /*3df0*/  BSSY B0, `(.L_x_8733) ;  /* 0x0000097000007945 */ /* 0x000fe20003800000 */
[----:B------:R-:W-:-:S04]  /*3e00*/  LOP3.LUT R163, R163, 0xffefffff, RZ, 0xc0, !PT ;  /* 0xffefffffa3a37812 */ /* 0x000fc800078ec0ff */
[----:B------:R-:W-:Y:S01]  /*3e10*/  @P1 LOP3.LUT R163, R163, 0x100000, RZ, 0xfc, !PT ;  /* 0x00100000a3a31812 */ /* 0x000fe200078efcff */
[-C--:B---3--:R-:W-:Y:S01]  /*3e20*/  FMUL.FTZ R10, R24, R12.reuse ;  /* 0x0000000c180a7220 */ /* 0x088fe20000410000 */
[----:B------:R-:W-:Y:S01]  /*3e30*/  SHF.R.S32.HI R24, RZ, 0x1f, R21 ;  /* 0x0000001fff187819 */ /* 0x000fe20000011415 */
[----:B------:R-:W-:-:S03]  /*3e40*/  FMUL.FTZ R11, R25, R12 ;  /* 0x0000000c190b7220 */ /* 0x000fc60000410000 */
[-C--:B------:R-:W-:Y:S01]  /*3e50*/  LEA.HI R23, R24, R21.reuse, RZ, 0x2 ;  /* 0x0000001518177211 */ /* 0x080fe200078f10ff */
[-C--:B------:R-:W-:Y:S01]  /*3e60*/  FMUL.FTZ R159, R26, R12.reuse ;  /* 0x0000000c1a9f7220 */ /* 0x080fe20000410000 */
[----:B------:R-:W-:Y:S02]  /*3e70*/  LEA.HI R24, R24, R21, RZ, 0x5 ;  /* 0x0000001518187211 */ /* 0x000fe400078f28ff */
[--C-:B------:R-:W-:Y:S02]  /*3e80*/  SHF.R.S32.HI R25, RZ, 0x2, R23.reuse ;  /* 0x00000002ff197819 */ /* 0x100fe40000011417 */
[----:B------:R-:W-:Y:S01]  /*3e90*/  SHF.R.S32.HI R26, RZ, 0x1f, R23 ;  /* 0x0000001fff1a7819 */ /* 0x000fe20000011417 */
[----:B------:R-:W-:Y:S01]  /*3ea0*/  FMUL.FTZ R93, R27, R12 ;  /* 0x0000000c1b5d7220 */ /* 0x000fe20000410000 */
[----:B------:R-:W-:Y:S02]  /*3eb0*/  SHF.R.S32.HI R27, RZ, 0x5, R24 ;  /* 0x00000005ff1b7819 */ /* 0x000fe40000011418 */
[----:B------:R-:W-:-:S04]  /*3ec0*/  LEA.HI R26, R26, R25, RZ, 0x3 ;  /* 0x000000191a1a7211 */ /* 0x000fc800078f18ff */
[----:B------:R-:W-:Y:S01]  /*3ed0*/  LOP3.LUT R26, R26, 0xfffffff8, RZ, 0xc0, !PT ;  /* 0xfffffff81a1a7812 */ /* 0x000fe200078ec0ff */
[----:B-----5:R-:W-:Y:S01]  /*3ee0*/  IMAD R27, R20, 0x8, R27 ;  /* 0x00000008141b7824 */ /* 0x020fe200078e021b */
[----:B------:R-:W-:Y:S01]  /*3ef0*/  LOP3.LUT R14, R23, 0x7ffffffc, RZ, 0xc0, !PT ;  /* 0x7ffffffc170e7812 */ /* 0x000fe200078ec0ff */
[----:B------:R-:W-:Y:S02]  /*3f00*/  VIADD R20, R8, UR4 ;  /* 0x0000000408147c36 */ /* 0x000fe40008000000 */
        /* <DEDUP_REMOVED lines=42> */
[----:B------:R-:W-:-:S02]  /*41b0*/  IMAD.IADD R26, R25, 0x1, -R26 ;  /* 0x00000001191a7824 */ /* 0x000fc400078e0a1a */
[-C--:B------:R-:W-:Y:S01]  /*41c0*/  FMUL.FTZ R165, R70, R12.reuse ;  /* 0x0000000c46a57220 */ /* 0x080fe20000410000 */
[----:B------:R-:W-:Y:S01]  /*41d0*/  FMUL.FTZ R167, R71, R12 ;  /* 0x0000000c47a77220 */ /* 0x000fe20000410000 */
[----:B------:R-:W-:Y:S01]  /*41e0*/  IMAD.IADD R14, R21, 0x1, -R14 ;  /* 0x00000001150e7824 */ /* 0x000fe200078e0a0e */
[----:B------:R-:W-:Y:S01]  /*41f0*/  IADD3 R21, -R9, 0x1, R20 ;  /* 0x0000000109157810 */ /* 0x000fe20007ffe114 */
[----:B------:R-:W-:Y:S01]  /*4200*/  IMAD.U32 R26, R27, 0x10, R26 ;  /* 0x000000101b1a7824 */ /* 0x000fe200078e001a */
[----:B------:R-:W2:Y:S03]  /*4210*/  MUFU.TANH R10, R10 ;  /* 0x0000000a000a7308 */ /* 0x000ea60000002400 */
[----:B------:R-:W-:Y:S01]  /*4220*/  IMAD R26, R13, 0x40, R26 ;  /* 0x000000400d1a7824 */ /* 0x000fe200078e021a */
[----:B------:R-:W-:Y:S01]  /*4230*/  LOP3.LUT R13, RZ, R18, RZ, 0x33, !PT ;  /* 0x00000012ff0d7212 */ /* 0x000fe200078e33ff */
[----:B------:R-:W-:-:S03]  /*4240*/  IMAD R12, R14, -0x2, R21 ;  /* 0xfffffffe0e0c7824 */ /* 0x000fc600078e0215 */
[----:B------:R-:W3:Y:S01]  /*4250*/  MUFU.TANH R11, R11 ;  /* 0x0000000b000b7308 */ /* 0x000ee20000002400 */
[----:B------:R-:W-:-:S07]  /*4260*/  IMAD R21, R14, -0x2, R20 ;  /* 0xfffffffe0e157824 */ /* 0x000fce00078e0214 */
[----:B------:R-:W4:Y:S01]  /*4270*/  MUFU.TANH R159, R159 ;  /* 0x0000009f009f7308 */ /* 0x000f220000002400 */
        /* <DEDUP_REMOVED lines=46> */
[----:B------:R-:W-:-:S02]  /*4560*/  IMAD.U32 R25, RZ, RZ, UR4 ;  /* 0x00000004ff197e24 */ /* 0x000fc4000f8e00ff */
[----:B------:R-:W-:Y:S02]  /*4570*/  IMAD.IADD R23, R12, 0x1, R13 ;  /* 0x000000010c177824 */ /* 0x000fe400078e020d */
[----:B------:R-:W-:Y:S01]  /*4580*/  VIADD R20, R19, UR4 ;  /* 0x0000000413147c36 */ /* 0x000fe20008000000 */
[----:B------:R-:W-:Y:S01]  /*4590*/  VIADDMNMX R13, R26, R18, R21, PT ;  /* 0x000000121a0d7246 */ /* 0x000fe20003800115 */
[----:B------:R-:W-:Y:S02]  /*45a0*/  IMAD R24, R14, -0x2, R25 ;  /* 0xfffffffe0e187824 */ /* 0x000fe400078e0219 */
[----:B------:R-:W-:Y:S01]  /*45b0*/  IMAD.IADD R12, R23, 0x1, R26 ;  /* 0x00000001170c7824 */ /* 0x000fe200078e021a */
[----:B--234-:R-:W-:Y:S06]  /*45c0*/  @!P0 BRA `(.L_x_8734) ;  /* 0x0000000000648947 */ /* 0x01cfec0003800000 */
[----:B------:R-:W-:Y:S01]  /*45d0*/  IADD3 R15, R26, R8, -R9 ;  /* 0x000000081a0f7210 */ /* 0x000fe20007ffe809 */
[----:B------:R-:W-:Y:S03]  /*45e0*/  BSSY B1, `(.L_x_8735) ;  /* 0x0000014000017945 */ /* 0x000fe60003800000 */
[----:B------:R-:W-:-:S13]  /*45f0*/  ISETP.GT.AND P0, PT, R15, -0x1, PT ;  /* 0xffffffff0f00780c */ /* 0x000fda0003f04270 */
[----:B------:R-:W-:Y:S05]  /*4600*/  @P0 BRA `(.L_x_8736) ;  /* 0x00000000002c0947 */ /* 0x000fea0003800000 */
[----:B------:R-:W-:Y:S01]  /*4610*/  ISETP.NE.AND P0, PT, R6, 0x1, PT ;  /* 0x000000010600780c */ /* 0x000fe20003f05270 */
[----:B------:R-:W-:Y:S01]  /*4620*/  BSSY B2, `(.L_x_8737) ;  /* 0x0000007000027945 */ /* 0x000fe20003800000 */
[----:B------:R-:W-:-:S11]  /*4630*/  LOP3.LUT R15, RZ, R15, RZ, 0x33, !PT ;  /* 0x0000000fff0f7212 */ /* 0x000fd600078e33ff */
[----:B------:R-:W-:Y:S05]  /*4640*/  @!P0 BRA `(.L_x_8738) ;  /* 0x0000000000108947 */ /* 0x000fea0003800000 */
[----:B------:R-:W2:Y:S04]  /*4650*/  LDL R14, [R7+0x1c] ;  /* 0x00001c00070e7983 */ /* 0x000ea80000100800 */
[----:B------:R-:W3:Y:S01]  /*4660*/  LDL R19, [R7+0x20] ;  /* 0x0000200007137983 */ /* 0x000ee20000100800 */
[----:B--2---:R-:W-:-:S05]  /*4670*/  IMAD.HI.U32 R14, R15, R14, RZ ;  /* 0x0000000e0f0e7227 */ /* 0x004fca00078e00ff */
[----:B---3--:R-:W-:-:S07]  /*4680*/  SHF.R.U32.HI R15, RZ, R19, R14 ;  /* 0x00000013ff0f7219 */ /* 0x008fce000001160e */
.L_x_8738:
[----:B------:R-:W-:Y:S05]  /*4690*/  BSYNC B2 ;  /* 0x0000000000027941 */ /* 0x000fea0003800000 */
.L_x_8737:
[----:B------:R-:W-:Y:S01]  /*46a0*/  LOP3.LUT R15, RZ, R15, RZ, 0x33, !PT ;  /* 0x0000000fff0f7212 */ /* 0x000fe200078e33ff */
[----:B------:R-:W-:Y:S06]  /*46b0*/  BRA `(.L_x_8739) ;  /* 0x0000000000187947 */ /* 0x000fec0003800000 */
.L_x_8736:
[----:B------:R-:W-:-:S13]  /*46c0*/  ISETP.NE.AND P0, PT, R6, 0x1, PT ;  /* 0x000000010600780c */ /* 0x000fda0003f05270 */
[----:B------:R-:W-:Y:S05]  /*46d0*/  @!P0 BRA `(.L_x_8739) ;  /* 0x0000000000108947 */ /* 0x000fea0003800000 */
[----:B------:R-:W2:Y:S04]  /*46e0*/  LDL R14, [R7+0x1c] ;  /* 0x00001c00070e7983 */ /* 0x000ea80000100800 */
[----:B------:R-:W3:Y:S01]  /*46f0*/  LDL R30, [R7+0x20] ;  /* 0x00002000071e7983 */ /* 0x000ee20000100800 */
[----:B--2---:R-:W-:-:S05]  /*4700*/  IMAD.HI.U32 R15, R15, R14, RZ ;  /* 0x0000000e0f0f7227 */ /* 0x004fca00078e00ff */
[----:B---3--:R-:W-:-:S07]  /*4710*/  SHF.R.U32.HI R15, RZ, R30, R15 ;  /* 0x0000001eff0f7219 */ /* 0x008fce000001160f */
.L_x_8739:
[----:B------:R-:W-:Y:S05]  /*4720*/  BSYNC B1 ;  /* 0x0000000000017941 */ /* 0x000fea0003800000 */
.L_x_8735:
[----:B------:R-:W-:-:S05]  /*4730*/  IMAD R15, R6, R15, R24 ;  /* 0x0000000f060f7224 */ /* 0x000fca00078e0218 */
[----:B------:R-:W-:Y:S02]  /*4740*/  VIMNMX R12, R12, R15, !PT ;  /* 0x0000000f0c0c7248 */ /* 0x000fe40007fe0100 */
[----:B------:R-:W-:-:S07]  /*4750*/  VIADDMNMX R13, R15, R6, R13, PT ;  /* 0x000000060f0d7246 */ /* 0x000fce000380010d */
.L_x_8734:
[----:B------:R-:W-:Y:S05]  /*4760*/  BSYNC B0 ;  /* 0x0000000000007941 */ /* 0x000fea0003800000 */
.L_x_8733:
[----:B------:R-:W-:Y:S01]  /*4770*/  ISETP.GE.AND P0, PT, R20, 0x2, PT ;  /* 0x000000021400780c */ /* 0x000fe20003f06270 */
[----:B------:R-:W-:Y:S01]  /*4780*/  VIADD R26, R26, 0x8 ;  /* 0x000000081a1a7836 */ /* 0x000fe20000000000 */
[----:B------:R-:W-:Y:S01]  /*4790*/  ISETP.GE.AND P4, PT, R20, 0xa, PT ;  /* 0x0000000a1400780c */ /* 0x000fe20003f86270 */
[----:B------:R-:W-:Y:S01]  /*47a0*/  BSSY B0, `(.L_x_8740) ;  /* 0x000008e000007945 */ /* 0x000fe20003800000 */
        /* <DEDUP_REMOVED lines=9> */
[----:B-1----:R-:W-:-:S02]  /*4840*/  FSEL R95, R29, -INF , !P2 ;  /* 0xff8000001d5f7808 */ /* 0x002fc40005000000 */
        /* <DEDUP_REMOVED lines=82> */
[----:B------:R-:W-:Y:S02]  /*4d70*/  VIADDMNMX R11, R26, R18, R21, PT ;  /* 0x000000121a0b7246 */ /* 0x000fe40003800115 */
        /* <DEDUP_REMOVED lines=15> */
[----:B------:R-:W-:Y:S01]  /*4e70*/  IMAD.IADD R10, R23, 0x1, R26 ;  /* 0x00000001170a7824 */ /* 0x000fe200078e021a */
[----:B------:R-:W-:-:S04]  /*4e80*/  ISETP.GE.AND P6, PT, R20, 0x5a, PT ;  /* 0x0000005a1400780c */ /* 0x000fc80003fc6270 */
[----:B------:R-:W-:Y:S02]  /*4e90*/  P2R R20, PR, RZ, 0x40 ;  /* 0x00000040ff147803 */ /* 0x000fe40000000000 */
[----:B------:R-:W-:-:S04]  /*4ea0*/  ISETP.GT.AND P6, PT, R12, 0x59, !P6 ;  /* 0x000000590c00780c */ /* 0x000fc800077c4270 */
[----:B------:R-:W-:-:S04]  /*4eb0*/  ISETP.LT.OR P6, PT, R13, 0x5a, P6 ;  /* 0x0000005a0d00780c */ /* 0x000fc800037c1670 */
[----:B------:R-:W-:Y:S02]  /*4ec0*/  FSEL R179, R69, -INF , !P6 ;  /* 0xff80000045b37808 */ /* 0x000fe40007000000 */
[----:B------:R-:W-:-:S13]  /*4ed0*/  ISETP.GE.AND P6, PT, R6, 0x1, PT ;  /* 0x000000010600780c */ /* 0x000fda0003fc6270 */
[----:B------:R-:W-:Y:S05]  /*4ee0*/  @!P6 BRA `(.L_x_8741) ;  /* 0x000000000064e947 */ /* 0x000fea0003800000 */
        /* <DEDUP_REMOVED lines=12> */
.L_x_8745:
[----:B------:R-:W-:Y:S05]  /*4fb0*/  BSYNC B2 ;  /* 0x0000000000027941 */ /* 0x000fea0003800000 */
.L_x_8744:
[----:B------:R-:W-:Y:S01]  /*4fc0*/  LOP3.LUT R9, RZ, R9, RZ, 0x33, !PT ;  /* 0x00000009ff097212 */ /* 0x000fe200078e33ff */
[----:B------:R-:W-:Y:S06]  /*4fd0*/  BRA `(.L_x_8746) ;  /* 0x0000000000187947 */ /* 0x000fec0003800000 */
.L_x_8743:
[----:B------:R-:W-:-:S13]  /*4fe0*/  ISETP.NE.AND P6, PT, R6, 0x1, PT ;  /* 0x000000010600780c */ /* 0x000fda0003fc5270 */
[----:B------:R-:W-:Y:S05]  /*4ff0*/  @!P6 BRA `(.L_x_8746) ;  /* 0x000000000010e947 */ /* 0x000fea0003800000 */
[----:B------:R-:W2:Y:S04]  /*5000*/  LDL R8, [R7+0x1c] ;  /* 0x00001c0007087983 */ /* 0x000ea80000100800 */
[----:B------:R-:W3:Y:S01]  /*5010*/  LDL R12, [R7+0x20] ;  /* 0x00002000070c7983 */ /* 0x000ee20000100800 */
[----:B--2---:R-:W-:-:S05]  /*5020*/  IMAD.HI.U32 R9, R9, R8, RZ ;  /* 0x0000000809097227 */ /* 0x004fca00078e00ff */
[----:B---3--:R-:W-:-:S07]  /*5030*/  SHF.R.U32.HI R9, RZ, R12, R9 ;  /* 0x0000000cff097219 */ /* 0x008fce0000011609 */
.L_x_8746:
[----:B------:R-:W-:Y:S05]  /*5040*/  BSYNC B1 ;  /* 0x0000000000017941 */ /* 0x000fea0003800000 */
.L_x_8742:
[----:B------:R-:W-:-:S05]  /*5050*/  IMAD R9, R6, R9, R24 ;  /* 0x0000000906097224 */ /* 0x000fca00078e0218 */
[----:B------:R-:W-:Y:S02]  /*5060*/  VIADDMNMX R11, R9, R6, R11, PT ;  /* 0x00000006090b7246 */ /* 0x000fe4000380010b */
[----:B------:R-:W-:-:S07]  /*5070*/  VIMNMX R10, R10, R9, !PT ;  /* 0x000000090a0a7248 */ /* 0x000fce0007fe0100 */
.L_x_8741:
[----:B------:R-:W-:Y:S05]  /*5080*/  BSYNC B0 ;  /* 0x0000000000007941 */ /* 0x000fea0003800000 */
.L_x_8740:
[C---:B------:R-:W-:Y:S01]  /*5090*/  ISETP.GT.AND P0, PT, R10.reuse, 0x1, !P0 ;  /* 0x000000010a00780c */ /* 0x040fe20004704270 */
[----:B------:R-:W2:Y:S01]  /*50a0*/  LDL R13, [R1+0x460] ;  /* 0x00046000010d7983 */ /* 0x000ea20000100800 */
[----:B------:R-:W-:Y:S02]  /*50b0*/  ISETP.GT.AND P1, PT, R10, 0x8, !P1 ;  /* 0x000000080a00780c */ /* 0x000fe40004f24270 */
[C---:B------:R-:W-:Y:S01]  /*50c0*/  ISETP.LT.OR P0, PT, R11.reuse, 0x2, P0 ;  /* 0x000000020b00780c */ /* 0x040fe20000701670 */
[----:B------:R-:W3:Y:S01]  /*50d0*/  LDL R23, [R1+0x274] ;  /* 0x0002740001177983 */ /* 0x000ee20000100800 */
[----:B------:R-:W-:Y:S02]  /*50e0*/  ISETP.LT.OR P1, PT, R11, 0x9, P1 ;  /* 0x000000090b00780c */ /* 0x000fe40000f21670 */
[----:B------:R-:W-:Y:S01]  /*50f0*/  FSEL R93, R93, -INF , !P0 ;  /* 0xff8000005d5d7808 */ /* 0x000fe20004000000 */
[----:B------:R-:W4:Y:S01]  /*5100*/  LDL R12, [R1+0x370] ;  /* 0x00037000010c7983 */ /* 0x000f220000100800 */
[----:B------:R-:W-:-:S02]  /*5110*/  ISETP.NE.AND P0, PT, R15, RZ, PT ;  /* 0x000000ff0f00720c */ /* 0x000fc40003f05270 */
[----:B------:R-:W-:Y:S01]  /*5120*/  FSEL R157, R157, -INF , !P1 ;  /* 0xff8000009d9d7808 */ /* 0x000fe20004800000 */
[----:B------:R-:W5:Y:S01]  /*5130*/  LDL R15, [R1+0x218] ;  /* 0x00021800010f7983 */ /* 0x000f620000100800 */
[----:B------:R-:W-:Y:S02]  /*5140*/  ISETP.GT.AND P0, PT, R10, 0x9, !P0 ;  /* 0x000000090a00780c */ /* 0x000fe40004704270 */
[----:B------:R-:W-:Y:S01]  /*5150*/  ISETP.NE.AND P1, PT, R27, RZ, PT ;  /* 0x000000ff1b00720c */ /* 0x000fe20003f25270 */
[----:B------:R-:W4:Y:S01]  /*5160*/  LDL R156, [R1+0x25c] ;  /* 0x00025c00019c7983 */ /* 0x000f220000100800 */
[----:B------:R-:W-:Y:S02]  /*5170*/  ISETP.LT.OR P0, PT, R11, 0xa, P0 ;  /* 0x0000000a0b00780c */ /* 0x000fe40000701670 */
[----:B------:R-:W-:Y:S01]  /*5180*/  ISETP.NE.AND P6, PT, R29, RZ, PT ;  /* 0x000000ff1d00720c */ /* 0x000fe20003fc5270 */
[----:B------:R-:W4:Y:S01]  /*5190*/  LDL R160, [R1+0x264] ;  /* 0x0002640001a07983 */ /* 0x000f220000100800 */
[----:B------:R-:W-:-:S02]  /*51a0*/  FSEL R89, R89, -INF , !P0 ;  /* 0xff80000059597808 */ /* 0x000fc40004000000 */
[----:B------:R-:W-:Y:S01]  /*51b0*/  ISETP.NE.AND P0, PT, R19, RZ, PT ;  /* 0x000000ff1300720c */ /* 0x000fe20003f05270 */
[----:B------:R-:W4:Y:S01]  /*51c0*/  LDL R21, [R1+0x26c] ;  /* 0x00026c0001157983 */ /* 0x000f220000100800 */
[C---:B------:R-:W-:Y:S02]  /*51d0*/  ISETP.GT.AND P5, PT, R10.reuse, RZ, !P5 ;  /* 0x000000ff0a00720c */ /* 0x040fe40006fa4270 */
[----:B------:R-:W-:Y:S01]  /*51e0*/  ISETP.GT.AND P0, PT, R10, 0x10, !P0 ;  /* 0x000000100a00780c */ /* 0x000fe20004704270 */
[----:B------:R-:W4:Y:S01]  /*51f0*/  LDL R43, [R1+0x2a8] ;  /* 0x0002a800012b7983 */ /* 0x000f220000100800 */
[C---:B------:R-:W-:Y:S02]  /*5200*/  ISETP.LT.OR P5, PT, R11.reuse, 0x1, P5 ;  /* 0x000000010b00780c */ /* 0x040fe40002fa1670 */
[----:B------:R-:W-:Y:S01]  /*5210*/  ISETP.LT.OR P0, PT, R11, 0x11, P0 ;  /* 0x000000110b00780c */ /* 0x000fe20000701670 */
[----:B------:R-:W4:Y:S01]  /*5220*/  LDL R42, [R1+0x3d0] ;  /* 0x0003d000012a7983 */ /* 0x000f220000100800 */
[----:B------:R-:W-:-:S02]  /*5230*/  FSEL R159, R159, -INF , !P5 ;  /* 0xff8000009f9f7808 */ /* 0x000fc40006800000 */
[----:B------:R-:W-:Y:S01]  /*5240*/  FSEL R169, R169, -INF , !P0 ;  /* 0xff800000a9a97808 */ /* 0x000fe20004000000 */
[----:B------:R-:W4:Y:S01]  /*5250*/  LDL R152, [R1+0x254] ;  /* 0x0002540001987983 */ /* 0x000f220000100800 */
[----:B------:R-:W-:Y:S02]  /*5260*/  ISETP.NE.AND P0, PT, R25, RZ, PT ;  /* 0x000000ff1900720c */ /* 0x000fe40003f05270 */
[----:B------:R-:W-:Y:S01]  /*5270*/  FMNMX.FTZ R8, R109, R103, !PT ;  /* 0x000000676d087209 */ /* 0x000fe20007810000 */
[----:B------:R-:W4:Y:S01]  /*5280*/  LDL R154, [R1+0x258] ;  /* 0x00025800019a7983 */ /* 0x000f220000100800 */
[----:B------:R-:W-:Y:S02]  /*5290*/  ISETP.GT.AND P0, PT, R10, 0x11, !P0 ;  /* 0x000000110a00780c */ /* 0x000fe40004704270 */
[----:B------:R-:W-:Y:S01]  /*52a0*/  FMNMX.FTZ R6, R159, R93, !PT ;  /* 0x0000005d9f067209 */ /* 0x000fe20007810000 */
[----:B------:R-:W4:Y:S01]  /*52b0*/  LDL R98, [R1+0x230] ;  /* 0x0002300001627983 */ /* 0x000f220000100800 */
[----:B------:R-:W-:-:S02]  /*52c0*/  ISETP.LT.OR P0, PT, R11, 0x12, P0 ;  /* 0x000000120b00780c */ /* 0x000fc40000701670 */
[----:B------:R-:W-:Y:S01]  /*52d0*/  FMNMX.FTZ R8, R99, R8, !PT ;  /* 0x0000000863087209 */ /* 0x000fe20007810000 */
[----:B------:R-:W4:Y:S01]  /*52e0*/  LDL R140, [R1+0x234] ;  /* 0x00023400018c7983 */ /* 0x000f220000100800 */
[----:B------:R-:W-:Y:S02]  /*52f0*/  FSEL R230, R230, -INF , !P0 ;  /* 0xff800000e6e67808 */ /* 0x000fe40004000000 */
[----:B------:R-:W-:Y:S01]  /*5300*/  ISETP.GT.AND P0, PT, R10, 0x18, !P1 ;  /* 0x000000180a00780c */ /* 0x000fe20004f04270 */
[----:B------:R-:W4:Y:S01]  /*5310*/  LDL R142, [R1+0x238] ;  /* 0x00023800018e7983 */ /* 0x000f220000100800 */
[----:B------:R-:W-:Y:S02]  /*5320*/  FMNMX.FTZ R6, R157, R6, !PT ;  /* 0x000000069d067209 */ /* 0x000fe40007810000 */
[----:B------:R-:W-:Y:S01]  /*5330*/  ISETP.LT.OR P0, PT, R11, 0x19, P0 ;  /* 0x000000190b00780c */ /* 0x000fe20000701670 */
[----:B------:R-:W4:Y:S01]  /*5340*/  LDL R144, [R1+0x23c] ;  /* 0x00023c0001907983 */ /* 0x000f220000100800 */
[----:B------:R-:W-:-:S02]  /*5350*/  FMNMX.FTZ R7, R95, R8, !PT ;  /* 0x000000085f077209 */ /* 0x000fc40007810000 */
        /* <DEDUP_REMOVED lines=30> */
[----:B------:R-:W-:Y:S01]  /*5540*/  ISETP.NE.AND P0, PT, R31, RZ, PT ;  /* 0x000000ff1f00720c */ /* 0x000fe20003f05270 */
[----:B------:R-:W4:Y:S01]  /*5550*/  LDL R29, [R1+0x284] ;  /* 0x00028400011d7983 */ /* 0x000f220000100800 */
[----:B------:R-:W-:Y:S02]  /*5560*/  FMNMX.FTZ R6, R228, R9, !PT ;  /* 0x00000009e4067209 */ /* 0x000fe40007810000 */
[----:B------:R-:W-:Y:S01]  /*5570*/  ISETP.GT.AND P0, PT, R10, 0x28, !P0 ;  /* 0x000000280a00780c */ /* 0x000fe20004704270 */
[----:B------:R-:W4:Y:S01]  /*5580*/  LDL R31, [R1+0x288] ;  /* 0x00028800011f7983 */ /* 0x000f220000100800 */
[----:B------:R-:W-:-:S02]  /*5590*/  FMNMX.FTZ R7, R222, R7, !PT ;  /* 0x00000007de077209 */ /* 0x000fc40007810000 */
[----:B------:R-:W-:Y:S01]  /*55a0*/  ISETP.LT.OR P0, PT, R11, 0x29, P0 ;  /* 0x000000290b00780c */ /* 0x000fe20000701670 */
[----:B------:R-:W4:Y:S01]  /*55b0*/  LDL R110, [R1+0x290] ;  /* 0x00029000016e7983 */ /* 0x000f220000100800 */
[----:B------:R-:W-:Y:S02]  /*55c0*/  FMNMX.FTZ R9, R191, R6, !PT ;  /* 0x00000006bf097209 */ /* 0x000fe40007810000 */
[----:B------:R-:W-:Y:S01]  /*55d0*/  FSEL R193, R193, -INF , !P0 ;  /* 0xff800000c1c17808 */ /* 0x000fe20004000000 */
[----:B------:R-:W4:Y:S01]  /*55e0*/  LDL R112, [R1+0x2a0] ;  /* 0x0002a00001707983 */ /* 0x000f220000100800 */
[----:B------:R-:W-:Y:S02]  /*55f0*/  ISETP.NE.AND P0, PT, R32, RZ, PT ;  /* 0x000000ff2000720c */ /* 0x000fe40003f05270 */
[----:B------:R-:W-:Y:S01]  /*5600*/  FMNMX.FTZ R6, R188, R7, !PT ;  /* 0x00000007bc067209 */ /* 0x000fe20007810000 */
[----:B------:R-:W4:Y:S01]  /*5610*/  LDL R41, [R1+0x2a4] ;  /* 0x0002a40001297983 */ /* 0x000f220000100800 */
[----:B------:R-:W-:-:S02]  /*5620*/  ISETP.GT.AND P0, PT, R10, 0x29, !P0 ;  /* 0x000000290a00780c */ /* 0x000fc40004704270 */
[----:B------:R-:W-:Y:S01]  /*5630*/  FMNMX.FTZ R8, R192, R9, !PT ;  /* 0x00000009c0087209 */ /* 0x000fe20007810000 */
[----:B------:R-:W4:Y:S01]  /*5640*/  LDL R45, [R1+0x2ac] ;  /* 0x0002ac00012d7983 */ /* 0x000f220000100800 */
[----:B------:R-:W-:Y:S02]  /*5650*/  ISETP.LT.OR P0, PT, R11, 0x2a, P0 ;  /* 0x0000002a0b00780c */ /* 0x000fe40000701670 */
[----:B------:R-:W-:Y:S01]  /*5660*/  ISETP.NE.AND P1, PT, R37, RZ, PT ;  /* 0x000000ff2500720c */ /* 0x000fe20003f25270 */
[----:B------:R-:W4:Y:S01]  /*5670*/  LDL R114, [R1+0x2b0] ;  /* 0x0002b00001727983 */ /* 0x000f220000100800 */
[----:B------:R-:W-:Y:S02]  /*5680*/  FSEL R199, R199, -INF , !P0 ;  /* 0xff800000c7c77808 */ /* 0x000fe40004000000 */
[----:B------:R-:W-:Y:S01]  /*5690*/  ISETP.NE.AND P0, PT, R33, RZ, PT ;  /* 0x000000ff2100720c */ /* 0x000fe20003f05270 */
[----:B------:R-:W4:Y:S01]  /*56a0*/  LDL R37, [R1+0x298] ;  /* 0x0002980001257983 */ /* 0x000f220000100800 */
[----:B------:R-:W-:-:S02]  /*56b0*/  FMNMX.FTZ R7, R189, R6, !PT ;  /* 0x00000006bd077209 */ /* 0x000fc40007810000 */
[----:B------:R-:W-:Y:S01]  /*56c0*/  ISETP.GT.AND P0, PT, R10, 0x30, !P0 ;  /* 0x000000300a00780c */ /* 0x000fe20004704270 */
[----:B------:R-:W4:Y:S01]  /*56d0*/  LDL R33, [R1+0x28c] ;  /* 0x00028c0001217983 */ /* 0x000f220000100800 */
[----:B------:R-:W-:Y:S02]  /*56e0*/  FMNMX.FTZ R8, R193, R8, !PT ;  /* 0x00000008c1087209 */ /* 0x000fe40007810000 */
[----:B------:R-:W-:Y:S01]  /*56f0*/  ISETP.LT.OR P0, PT, R11, 0x31, P0 ;  /* 0x000000310b00780c */ /* 0x000fe20000701670 */
[----:B------:R-:W4:Y:S01]  /*5700*/  LDL R47, [R1+0x2b4] ;  /* 0x0002b400012f7983 */ /* 0x000f220000100800 */
[----:B------:R-:W-:Y:S02]  /*5710*/  FMNMX.FTZ R6, R190, R7, !PT ;  /* 0x00000007be067209 */ /* 0x000fe40007810000 */
[----:B------:R-:W-:Y:S01]  /*5720*/  FSEL R217, R217, -INF , !P0 ;  /* 0xff800000d9d97808 */ /* 0x000fe20004000000 */
[----:B------:R-:W4:Y:S01]  /*5730*/  LDL R49, [R1+0x2b8] ;  /* 0x0002b80001317983 */ /* 0x000f220000100800 */
[----:B------:R-:W-:-:S02]  /*5740*/  ISETP.NE.AND P0, PT, R34, RZ, PT ;  /* 0x000000ff2200720c */ /* 0x000fc40003f05270 */
[----:B------:R-:W-:Y:S01]  /*5750*/  FMNMX.FTZ R8, R199, R8, !PT ;  /* 0x00000008c7087209 */ /* 0x000fe20007810000 */
[----:B------:R-:W4:Y:S01]  /*5760*/  LDL R51, [R1+0x2bc] ;  /* 0x0002bc0001337983 */ /* 0x000f220000100800 */
[----:B------:R-:W-:Y:S02]  /*5770*/  ISETP.GT.AND P0, PT, R10, 0x31, !P0 ;  /* 0x000000310a00780c */ /* 0x000fe40004704270 */
[----:B------:R-:W-:Y:S01]  /*5780*/  ISETP.NE.AND P6, PT, R38, RZ, PT ;  /* 0x000000ff2600720c */ /* 0x000fe20003fc5270 */
[----:B------:R-:W4:Y:S01]  /*5790*/  LDL R116, [R1+0x2c0] ;  /* 0x0002c00001747983 */ /* 0x000f220000100800 */
[----:B------:R-:W-:Y:S02]  /*57a0*/  ISETP.LT.OR P0, PT, R11, 0x32, P0 ;  /* 0x000000320b00780c */ /* 0x000fe40000701670 */
[----:B------:R-:W-:Y:S01]  /*57b0*/  FMNMX.FTZ R7, R201, R6, !PT ;  /* 0x00000006c9077209 */ /* 0x000fe20007810000 */
[----:B------:R-:W4:Y:S01]  /*57c0*/  LDL R53, [R1+0x2c4] ;  /* 0x0002c40001357983 */ /* 0x000f220000100800 */
[----:B------:R-:W-:-:S02]  /*57d0*/  FSEL R218, R218, -INF , !P0 ;  /* 0xff800000dada7808 */ /* 0x000fc40004000000 */
[----:B------:R-:W-:Y:S01]  /*57e0*/  ISETP.NE.AND P0, PT, R35, RZ, PT ;  /* 0x000000ff2300720c */ /* 0x000fe20003f05270 */
[----:B------:R-:W4:Y:S01]  /*57f0*/  LDL R55, [R1+0x2c8] ;  /* 0x0002c80001377983 */ /* 0x000f220000100800 */
[----:B------:R-:W-:Y:S02]  /*5800*/  FMNMX.FTZ R9, R217, R8, !PT ;  /* 0x00000008d9097209 */ /* 0x000fe40007810000 */
        /* <DEDUP_REMOVED lines=12> */
[----:B------:R-:W-:Y:S01]  /*58d0*/  ISETP.NE.AND P5, PT, R39, RZ, PT ;  /* 0x000000ff2700720c */ /* 0x000fe20003fa5270 */
        /* <DEDUP_REMOVED lines=10> */
[----:B------:R-:W-:-:S02]  /*5980*/  ISETP.NE.AND P1, PT, R40, RZ, PT ;  /* 0x000000ff2800720c */ /* 0x000fc40003f25270 */
[----:B------:R-:W-:Y:S01]  /*5990*/  FSEL R180, R180, -INF , !P0 ;  /* 0xff800000b4b47808 */ /* 0x000fe20004000000 */
[----:B------:R-:W4:Y:S01]  /*59a0*/  LDL R65, [R1+0x2e4] ;  /* 0x0002e40001417983 */ /* 0x000f220000100800 */
[----:B------:R-:W-:Y:S02]  /*59b0*/  ISETP.GT.AND P0, PT, R10, 0x41, !P6 ;  /* 0x000000410a00780c */ /* 0x000fe40007704270 */
[----:B------:R-:W-:Y:S01]  /*59c0*/  FMNMX.FTZ R9, R220, R9, !PT ;  /* 0x00000009dc097209 */ /* 0x000fe20007810000 */
[----:B------:R-:W4:Y:S01]  /*59d0*/  LDL R67, [R1+0x2e8] ;  /* 0x0002e80001437983 */ /* 0x000f220000100800 */
[----:B------:R-:W-:Y:S02]  /*59e0*/  ISETP.LT.OR P0, PT, R11, 0x42, P0 ;  /* 0x000000420b00780c */ /* 0x000fe40000701670 */
[----:B------:R-:W-:Y:S01]  /*59f0*/  FMNMX.FTZ R6, R172, R7, !PT ;  /* 0x00000007ac067209 */ /* 0x000fe20007810000 */
[----:B------:R-:W4:Y:S01]  /*5a00*/  LDL R69, [R1+0x2ec] ;  /* 0x0002ec0001457983 */ /* 0x000f220000100800 */
[----:B------:R-:W-:-:S02]  /*5a10*/  FSEL R181, R181, -INF , !P0 ;  /* 0xff800000b5b57808 */ /* 0x000fc40004000000 */
[C---:B------:R-:W-:Y:S01]  /*5a20*/  ISETP.GT.AND P0, PT, R10.reuse, 0x48, !P5 ;  /* 0x000000480a00780c */ /* 0x040fe20006f04270 */
[----:B------:R-:W4:Y:S01]  /*5a30*/  LDL R122, [R1+0x2f0] ;  /* 0x0002f000017a7983 */ /* 0x000f220000100800 */
[----:B------:R-:W-:Y:S02]  /*5a40*/  ISETP.GT.AND P1, PT, R10, 0x49, !P1 ;  /* 0x000000490a00780c */ /* 0x000fe40004f24270 */
[----:B------:R-:W-:Y:S01]  /*5a50*/  ISETP.LT.OR P0, PT, R11, 0x49, P0 ;  /* 0x000000490b00780c */ /* 0x000fe20000701670 */
[----:B------:R-:W4:Y:S01]  /*5a60*/  LDL R71, [R1+0x2f4] ;  /* 0x0002f40001477983 */ /* 0x000f220000100800 */
[----:B------:R-:W-:Y:S02]  /*5a70*/  FMNMX.FTZ R8, R180, R9, !PT ;  /* 0x00000009b4087209 */ /* 0x000fe40007810000 */
[----:B------:R-:W-:Y:S01]  /*5a80*/  FMNMX.FTZ R7, R173, R6, !PT ;  /* 0x00000006ad077209 */ /* 0x000fe20007810000 */
[----:B------:R-:W4:Y:S01]  /*5a90*/  LDL R73, [R1+0x2f8] ;  /* 0x0002f80001497983 */ /* 0x000f220000100800 */
[----:B------:R-:W-:-:S02]  /*5aa0*/  ISETP.GT.AND P2, PT, R10, 0x50, !P2 ;  /* 0x000000500a00780c */ /* 0x000fc40005744270 */
[----:B------:R-:W-:Y:S01]  /*5ab0*/  ISETP.LT.OR P1, PT, R11, 0x4a, P1 ;  /* 0x0000004a0b00780c */ /* 0x000fe20000f21670 */
[----:B------:R-:W4:Y:S01]  /*5ac0*/  LDL R75, [R1+0x2fc] ;  /* 0x0002fc00014b7983 */ /* 0x000f220000100800 */
[----:B------:R-:W-:Y:S02]  /*5ad0*/  FSEL R182, R182, -INF , !P0 ;  /* 0xff800000b6b67808 */ /* 0x000fe40004000000 */
[----:B------:R-:W-:Y:S01]  /*5ae0*/  FMNMX.FTZ R9, R181, R8, !PT ;  /* 0x00000008b5097209 */ /* 0x000fe20007810000 */
[----:B------:R-:W4:Y:S01]  /*5af0*/  LDL R124, [R1+0x300] ;  /* 0x00030000017c7983 */ /* 0x000f220000100800 */
[----:B------:R-:W-:Y:S02]  /*5b00*/  FMNMX.FTZ R6, R174, R7, !PT ;  /* 0x00000007ae067209 */ /* 0x000fe40007810000 */
[----:B------:R-:W-:Y:S01]  /*5b10*/  ISETP.GT.AND P3, PT, R10, 0x51, !P3 ;  /* 0x000000510a00780c */ /* 0x000fe20005f64270 */
[----:B------:R-:W4:Y:S01]  /*5b20*/  LDL R77, [R1+0x304] ;  /* 0x00030400014d7983 */ /* 0x000f220000100800 */
[----:B------:R-:W-:-:S02]  /*5b30*/  ISETP.LT.OR P2, PT, R11, 0x51, P2 ;  /* 0x000000510b00780c */ /* 0x000fc40001741670 */
[----:B------:R-:W-:Y:S01]  /*5b40*/  FSEL R183, R183, -INF , !P1 ;  /* 0xff800000b7b77808 */ /* 0x000fe20004800000 */
[----:B------:R-:W4:Y:S01]  /*5b50*/  LDL R79, [R1+0x308] ;  /* 0x00030800014f7983 */ /* 0x000f220000100800 */
[----:B------:R-:W-:Y:S02]  /*5b60*/  FMNMX.FTZ R8, R182, R9, !PT ;  /* 0x00000009b6087209 */ /* 0x000fe40007810000 */
[----:B------:R-:W-:Y:S01]  /*5b70*/  FMNMX.FTZ R7, R175, R6, !PT ;  /* 0x00000006af077209 */ /* 0x000fe20007810000 */
[----:B------:R-:W4:Y:S01]  /*5b80*/  LDL R81, [R1+0x30c] ;  /* 0x00030c0001517983 */ /* 0x000f220000100800 */
[----:B------:R-:W-:Y:S02]  /*5b90*/  ISETP.NE.AND P6, PT, R20, RZ, PT ;  /* 0x000000ff1400720c */ /* 0x000fe40003fc5270 */
        /* <DEDUP_REMOVED lines=8> */
[----:B------:R-:W-:Y:S02]  /*5c20*/  ISETP.GT.AND P5, PT, R10, 0x59, !P6 ;  /* 0x000000590a00780c */ /* 0x000fe400077a4270 */
[----:B------:R-:W-:Y:S01]  /*5c30*/  ISETP.LT.OR P4, PT, R11, 0x59, P4 ;  /* 0x000000590b00780c */ /* 0x000fe20002781670 */
[----:B------:R-:W4:Y:S01]  /*5c40*/  LDL R85, [R1+0x318] ;  /* 0x0003180001557983 */ /* 0x000f220000100800 */
[----:B------:R-:W-:-:S02]  /*5c50*/  FSEL R164, R164, -INF , !P3 ;  /* 0xff800000a4a47808 */ /* 0x000fc40005800000 */
[----:B------:R-:W-:Y:S01]  /*5c60*/  FMNMX.FTZ R9, R166, R9, !PT ;  /* 0x00000009a6097209 */ /* 0x000fe20007810000 */
[----:B------:R-:W4:Y:S01]  /*5c70*/  LDL R87, [R1+0x31c] ;  /* 0x00031c0001577983 */ /* 0x000f220000100800 */
[----:B------:R-:W-:Y:S02]  /*5c80*/  FMNMX.FTZ R7, R177, R6, !PT ;  /* 0x00000006b1077209 */ /* 0x000fe40007810000 */
[----:B------:R-:W-:Y:S01]  /*5c90*/  ISETP.LT.OR P5, PT, R11, 0x5a, P5 ;  /* 0x0000005a0b00780c */ /* 0x000fe20002fa1670 */
[----:B------:R-:W4:Y:S01]  /*5ca0*/  LDL R128, [R1+0x320] ;  /* 0x0003200001807983 */ /* 0x000f220000100800 */
[----:B------:R-:W-:Y:S02]  /*5cb0*/  FSEL R165, R165, -INF , !P4 ;  /* 0xff800000a5a57808 */ /* 0x000fe40006000000 */
[----:B------:R-:W-:Y:S01]  /*5cc0*/  FMNMX.FTZ R6, R164, R9, !PT ;  /* 0x00000009a4067209 */ /* 0x000fe20007810000 */
[----:B------:R-:W4:Y:S01]  /*5cd0*/  LDL R91, [R1+0x324] ;  /* 0x00032400015b7983 */ /* 0x000f220000100800 */
[----:B------:R-:W-:-:S02]  /*5ce0*/  FSEL R167, R167, -INF , !P5 ;  /* 0xff800000a7a77808 */ /* 0x000fc40006800000 */
[----:B------:R-:W-:Y:S01]  /*5cf0*/  FMNMX.FTZ R8, R178, R7, !PT ;  /* 0x00000007b2087209 */ /* 0x000fe20007810000 */
[----:B------:R-:W4:Y:S01]  /*5d00*/  LDL R97, [R1+0x328] ;  /* 0x0003280001617983 */ /* 0x000f220000100800 */
[----:B------:R-:W-:Y:S02]  /*5d10*/  FMNMX.FTZ R6, R165, R6, !PT ;  /* 0x00000006a5067209 */ /* 0x000fe40007810000 */
[----:B------:R-:W-:Y:S01]  /*5d20*/  FMNMX.FTZ R8, R179, R8, !PT ;  /* 0x00000008b3087209 */ /* 0x000fe20007810000 */
[----:B------:R-:W4:Y:S01]  /*5d30*/  LDL R101, [R1+0x32c] ;  /* 0x00032c0001657983 */ /* 0x000f220000100800 */
[----:B------:R-:W-:-:S03]  /*5d40*/  FMNMX.FTZ R9, R167, R6, !PT ;  /* 0x00000006a7097209 */ /* 0x000fc60007810000 */
[----:B------:R-:W4:Y:S04]  /*5d50*/  LDL R130, [R1+0x330] ;  /* 0x0003300001827983 */ /* 0x000f280000100800 */
[----:B------:R-:W-:Y:S04]  /*5d60*/  STL.64 [R1+0x440], R8 ;  /* 0x0004400801007387 */ /* 0x000fe80000100a00 */
[----:B------:R-:W2:Y:S04]  /*5d70*/  LDL R19, [R1+0x444] ;  /* 0x0004440001137983 */ /* 0x000ea80000100800 */
[----:B------:R-:W1:Y:S04]  /*5d80*/  SHFL.BFLY PT, R7, R8, 0x2, 0x1f ;  /* 0x0c401f0008077f89 */ /* 0x000e6800000e0000 */
[----:B------:R-:W4:Y:S04]  /*5d90*/  LDL R105, [R1+0x334] ;  /* 0x0003340001697983 */ /* 0x000f280000100800 */
[----:B------:R-:W4:Y:S04]  /*5da0*/  LDL R107, [R1+0x338] ;  /* 0x00033800016b7983 */ /* 0x000f280000100800 */
[----:B------:R-:W4:Y:S04]  /*5db0*/  LDL R111, [R1+0x33c] ;  /* 0x00033c00016f7983 */ /* 0x000f280000100800 */
[----:B------:R-:W4:Y:S04]  /*5dc0*/  LDL R132, [R1+0x340] ;  /* 0x0003400001847983 */ /* 0x000f280000100800 */
[----:B------:R-:W4:Y:S01]  /*5dd0*/  LDL R113, [R1+0x344] ;  /* 0x0003440001717983 */ /* 0x000f220000100800 */
[----:B-1----:R-:W-:-:S03]  /*5de0*/  FMNMX.FTZ R10, R8, R7, !PT ;  /* 0x00000007080a7209 */ /* 0x002fc60007810000 */
[----:B------:R-:W4:Y:S04]  /*5df0*/  LDL R115, [R1+0x348] ;  /* 0x0003480001737983 */ /* 0x000f280000100800 */
[----:B------:R-:W5:Y:S04]  /*5e00*/  LDL.64 R6, [R1+0xa8] ;  /* 0x0000a80001067983 */ /* 0x000f680000100a00 */
        /* <DEDUP_REMOVED lines=8> */
[----:B------:R-:W-:Y:S04]  /*5e90*/  STL [R1+0x440], R10 ;  /* 0x0004400a01007387 */ /* 0x000fe80000100800 */
[----:B------:R-:W4:Y:S04]  /*5ea0*/  LDL R138, [R1+0x440] ;  /* 0x00044000018a7983 */ /* 0x000f280000100800 */
        /* <DEDUP_REMOVED lines=45> */
[----:B--2---:R-:W1:Y:S02]  /*6180*/  SHFL.BFLY PT, R8, R19, 0x2, 0x1f ;  /* 0x0c401f0013087f89 */ /* 0x004e6400000e0000 */
[----:B-1----:R-:W-:-:S02]  /*6190*/  FMNMX.FTZ R8, R8, R19, !PT ;  /* 0x0000001308087209 */ /* 0x002fc40007810000 */
[----:B------:R-:W2:Y:S04]  /*61a0*/  LDL R19, [R1+0x428] ;  /* 0x0004280001137983 */ /* 0x000ea80000100800 */
[----:B------:R-:W1:Y:S01]  /*61b0*/  SHFL.BFLY PT, R9, R8, 0x1, 0x1f ;  /* 0x0c201f0008097f89 */ /* 0x000e6200000e0000 */
[----:B-----5:R-:W-:-:S03]  /*61c0*/  IMAD R6, R15, 0xc00, R6 ;  /* 0x00000c000f067824 */ /* 0x020fc600078e0206 */
[----:B------:R-:W5:Y:S01]  /*61d0*/  LDL R15, [R1+0x404] ;  /* 0x00040400010f7983 */ /* 0x000f620000100800 */
[----:B-1----:R-:W-:-:S03]  /*61e0*/  FMNMX.FTZ R10, R8, R9, !PT ;  /* 0x00000009080a7209 */ /* 0x002fc60007810000 */
[----:B------:R-:W2:Y:S04]  /*61f0*/  LDL R8, [R1+0x420] ;  /* 0x0004200001087983 */ /* 0x000ea80000100800 */
[----:B------:R-:W2:Y:S04]  /*6200*/  LDL R9, [R1+0x424] ;  /* 0x0004240001097983 */ /* 0x000ea80000100800 */
[----:B---3--:R1:W-:Y:S01]  /*6210*/  STL [R1+0x274], R23 ;  /* 0x0002741701007387 */ /* 0x0083e20000100800 */
[----:B----4-:R-:W-:Y:S01]  /*6220*/  FMUL.FTZ R161, R13, R138 ;  /* 0x0000008a0da17220 */ /* 0x010fe20000410000 */
[----:B------:R-:W-:Y:S01]  /*6230*/  FSETP.NEU.FTZ.AND P0, PT, R138, -INF , PT ;  /* 0xff8000008a00780b */ /* 0x000fe20003f1d000 */
[----:B-1----:R-:W-:-:S03]  /*6240*/  FMUL.FTZ R23, R10, R13 ;  /* 0x0000000d0a177220 */ /* 0x002fc60000410000 */
[----:B------:R-:W-:Y:S02]  /*6250*/  FSEL R161, R161, RZ, P0 ;  /* 0x000000ffa1a17208 */ /* 0x000fe40000000000 */
[----:B------:R-:W-:Y:S01]  /*6260*/  FSETP.NEU.FTZ.AND P0, PT, R10, -INF , PT ;  /* 0xff8000000a00780b */ /* 0x000fe20003f1d000 */
[----:B------:R1:W-:Y:S04]  /*6270*/  STL [R1+0x268], R11 ;  /* 0x0002680b01007387 */ /* 0x0003e80000100800 */
[----:B------:R3:W-:Y:S01]  /*6280*/  STL [R1+0x364], R20 ;  /* 0x0003641401007387 */ /* 0x0007e20000100800 */
[----:B-1----:R-:W-:-:S03]  /*6290*/  FFMA.FTZ R11, R95, R13, -R161 ;  /* 0x0000000d5f0b7223 */ /* 0x002fc600000108a1 */
[----:B------:R1:W-:Y:S01]  /*62a0*/  STL [R1+0x370], R12 ;  /* 0x0003700c01007387 */ /* 0x0003e20000100800 */
[----:B---3--:R-:W-:-:S03]  /*62b0*/  FSEL R20, R23, RZ, P0 ;  /* 0x000000ff17147208 */ /* 0x008fc60000000000 */
[----:B------:R3:W-:Y:S04]  /*62c0*/  STL [R1+0x25c], R156 ;  /* 0x00025c9c01007387 */ /* 0x0007e80000100800 */
[----:B------:R4:W-:Y:S01]  /*62d0*/  STL [R1+0x264], R160 ;  /* 0x000264a001007387 */ /* 0x0009e20000100800 */
[-CC-:B------:R-:W-:Y:S01]  /*62e0*/  FFMA.FTZ R159, R159, R13.reuse, -R20.reuse ;  /* 0x0000000d9f9f7223 */ /* 0x180fe20000010814 */
[----:B-1----:R1:W-:Y:S01]  /*62f0*/  MUFU.EX2 R12, R11 ;  /* 0x0000000b000c7308 */ /* 0x0023e20000000800 */
[-CC-:B------:R-:W-:Y:S01]  /*6300*/  FFMA.FTZ R23, R93, R13.reuse, -R20.reuse ;  /* 0x0000000d5d177223 */ /* 0x180fe20000010814 */
[----:B------:R1:W-:Y:S01]  /*6310*/  STL [R1+0x26c], R21 ;  /* 0x00026c1501007387 */ /* 0x0003e20000100800 */
[-CC-:B------:R-:W-:Y:S01]  /*6320*/  FFMA.FTZ R157, R157, R13.reuse, -R20.reuse ;  /* 0x0000000d9d9d7223 */ /* 0x180fe20000010814 */
[-CC-:B---3--:R-:W-:Y:S01]  /*6330*/  FFMA.FTZ R156, R99, R13.reuse, -R161.reuse ;  /* 0x0000000d639c7223 */ /* 0x188fe200000108a1 */
[-CC-:B----4-:R-:W-:Y:S01]  /*6340*/  FFMA.FTZ R160, R109, R13.reuse, -R161.reuse ;  /* 0x0000000d6da07223 */ /* 0x190fe200000108a1 */
[-C--:B-1----:R-:W-:Y:S01]  /*6350*/  FFMA.FTZ R11, R89, R13.reuse, -R20 ;  /* 0x0000000d590b7223 */ /* 0x082fe20000010814 */
[----:B------:R-:W-:-:S03]  /*6360*/  FFMA.FTZ R21, R103, R13, -R161 ;  /* 0x0000000d67157223 */ /* 0x000fc600000108a1 */
[----:B------:R-:W-:Y:S08]  /*6370*/  MUFU.EX2 R156, R156 ;  /* 0x0000009c009c7308 */ /* 0x000ff00000000800 */
[----:B------:R-:W-:Y:S08]  /*6380*/  MUFU.EX2 R160, R160 ;  /* 0x000000a000a07308 */ /* 0x000ff00000000800 */
[----:B------:R-:W-:Y:S08]  /*6390*/  MUFU.EX2 R21, R21 ;  /* 0x0000001500157308 */ /* 0x000ff00000000800 */
[----:B------:R-:W-:Y:S08]  /*63a0*/  MUFU.EX2 R159, R159 ;  /* 0x0000009f009f7308 */ /* 0x000ff00000000800 */
[----:B------:R-:W1:Y:S08]  /*63b0*/  MUFU.EX2 R23, R23 ;  /* 0x0000001700177308 */ /* 0x000e700000000800 */
[----:B------:R-:W-:Y:S08]  /*63c0*/  MUFU.EX2 R157, R157 ;  /* 0x0000009d009d7308 */ /* 0x000ff00000000800 */
[----:B------:R-:W3:Y:S01]  /*63d0*/  MUFU.EX2 R11, R11 ;  /* 0x0000000b000b7308 */ /* 0x000ee20000000800 */
[----:B------:R4:W-:Y:S01]  /*63e0*/  STL [R1+0x2a8], R43 ;  /* 0x0002a82b01007387 */ /* 0x0009e20000100800 */
[----:B------:R-:W-:-:S02]  /*63f0*/  R2UR UR6, R6 ;  /* 0x00000000060672ca */ /* 0x000fc400000e0000 */
[----:B------:R-:W-:Y:S01]  /*6400*/  R2UR UR7, R7 ;  /* 0x00000000070772ca */ /* 0x000fe200000e0000 */
[----:B------:R3:W-:Y:S01]  /*6410*/  STL [R1+0x3d0], R42 ;  /* 0x0003d02a01007387 */ /* 0x0007e20000100800 */
[----:B-1----:R-:W-:-:S03]  /*6420*/  F2FP.BF16.F32.PACK_AB R153, R23, R159 ;  /* 0x0000009f1799723e */ /* 0x002fc600000010ff */
[----:B------:R1:W-:Y:S01]  /*6430*/  STL [R1+0x254], R152 ;  /* 0x0002549801007387 */ /* 0x0003e20000100800 */
[----:B----4-:R-:W-:-:S03]  /*6440*/  IMAD.MOV.U32 R43, RZ, RZ, R7 ;  /* 0x000000ffff2b7224 */ /* 0x010fc600078e0007 */
[----:B------:R4:W-:Y:S01]  /*6450*/  STL [R1+0x258], R154 ;  /* 0x0002589a01007387 */ /* 0x0009e20000100800 */
[----:B---3--:R-:W-:Y:S01]  /*6460*/  VIADD R42, R6, 0x80 ;  /* 0x00000080062a7836 */ /* 0x008fe20000000000 */
[----:B------:R-:W-:Y:S02]  /*6470*/  F2FP.BF16.F32.PACK_AB R155, R11, R157 ;  /* 0x0000009d0b9b723e */ /* 0x000fe400000010ff */
[----:B-1----:R-:W-:Y:S01]  /*6480*/  F2FP.BF16.F32.PACK_AB R152, R21, R160 ;  /* 0x000000a01598723e */ /* 0x002fe200000010ff */
[----:B------:R-:W-:Y:S01]  /*6490*/  STL [R1+0x230], R98 ;  /* 0x0002306201007387 */ /* 0x000fe20000100800 */
[----:B----4-:R-:W-:-:S03]  /*64a0*/  F2FP.BF16.F32.PACK_AB R154, R12, R156 ;  /* 0x0000009c0c9a723e */ /* 0x010fc600000010ff */
[----:B------:R-:W-:Y:S01]  /*64b0*/  STL [R1+0x234], R140 ;  /* 0x0002348c01007387 */ /* 0x000fe20000100800 */
[----:B------:R-:W-:Y:S02]  /*64c0*/  R2UR UR10, R42 ;  /* 0x000000002a0a72ca */ /* 0x000fe400000e0000 */
[----:B------:R-:W-:Y:S01]  /*64d0*/  R2UR UR11, R43 ;  /* 0x000000002b0b72ca */ /* 0x000fe200000e0000 */
[----:B------:R-:W-:Y:S04]  /*64e0*/  STL [R1+0x238], R142 ;  /* 0x0002388e01007387 */ /* 0x000fe80000100800 */
        /* <DEDUP_REMOVED lines=101> */
[----:B------:R1:W-:Y:S01]  /*6b40*/  STL [R1+0x400], R28 ;  /* 0x0004001c01007387 */ /* 0x0003e20000100800 */
[----:B------:R3:W-:Y:S06]  /*6b50*/  BAR.SYNC.DEFER_BLOCKING R205, 0x100 ;  /* 0x000400cd0000751d */ /* 0x0007ec0000010000 */
[----:B-1----:R-:W-:-:S06]  /*6b60*/  WARPGROUP.ARRIVE ;  /* 0x00000000000079c5 */ /* 0x002fcc0000000000 */
[----:B------:R-:W-:Y:S01]  /*6b70*/  HGMMA.64x256x16.F32.BF16 R24, R152, gdesc[UR4].tnspB, RZ, !UPT, gsb0 ;  /* 0x43e0000498187df0 */ /* 0x000fe2000c0018ff */
        /* <DEDUP_REMOVED lines=8> */
[----:B-----5:R1:W-:Y:S01]  /*6c00*/  STL [R1+0x404], R15 ;  /* 0x0004040f01007387 */ /* 0x0203e20000100800 */
[----:B------:R-:W-:Y:S03]  /*6c10*/  MUFU.EX2 R14, R14 ;  /* 0x0000000e000e7308 */ /* 0x000fe60000000800 */
[----:B------:R4:W-:Y:S04]  /*6c20*/  STL [R1+0x410], R18 ;  /* 0x0004101201007387 */ /* 0x0009e80000100800 */
[----:B--2---:R2:W-:Y:S01]  /*6c30*/  STL [R1+0x428], R19 ;  /* 0x0004281301007387 */ /* 0x0045e20000100800 */
[----:B------:R-:W5:Y:S08]  /*6c40*/  MUFU.EX2 R168, R168 ;  /* 0x000000a800a87308 */ /* 0x000f700000000800 */
[----:B------:R-:W-:Y:S08]  /*6c50*/  MUFU.EX2 R171, R171 ;  /* 0x000000ab00ab7308 */ /* 0x000ff00000000800 */
[----:B------:R-:W3:Y:S08]  /*6c60*/  MUFU.EX2 R170, R170 ;  /* 0x000000aa00aa7308 */ /* 0x000ef00000000800 */
[----:B------:R-:W-:Y:S08]  /*6c70*/  MUFU.EX2 R169, R169 ;  /* 0x000000a900a97308 */ /* 0x000ff00000000800 */
[----:B-1----:R-:W1:Y:S08]  /*6c80*/  MUFU.EX2 R15, R230 ;  /* 0x000000e6000f7308 */ /* 0x002e700000000800 */
[----:B----4-:R-:W-:Y:S08]  /*6c90*/  MUFU.EX2 R18, R229 ;  /* 0x000000e500127308 */ /* 0x010ff00000000800 */
[----:B--2---:R-:W2:Y:S01]  /*6ca0*/  MUFU.EX2 R19, R228 ;  /* 0x000000e400137308 */ /* 0x004ea20000000800 */
        /* <DEDUP_REMOVED lines=9> */
[-CC-:B------:R-:W-:Y:S01]  /*6d40*/  FFMA.FTZ R188, R188, R13.reuse, -R161.reuse ;  /* 0x0000000dbcbc7223 */ /* 0x180fe200000108a1 */
[-CC-:B------:R-:W-:Y:S01]  /*6d50*/  FFMA.FTZ R189, R189, R13.reuse, -R161.reuse ;  /* 0x0000000dbdbd7223 */ /* 0x180fe200000108a1 */
[-CC-:B------:R-:W-:Y:S01]  /*6d60*/  FFMA.FTZ R190, R190, R13.reuse, -R161.reuse ;  /* 0x0000000dbebe7223 */ /* 0x180fe200000108a1 */
[-CC-:B------:R-:W-:Y:S01]  /*6d70*/  FFMA.FTZ R191, R191, R13.reuse, -R20.reuse ;  /* 0x0000000dbfbf7223 */ /* 0x180fe20000010814 */
[-CC-:B------:R-:W-:Y:S01]  /*6d80*/  FFMA.FTZ R192, R192, R13.reuse, -R20.reuse ;  /* 0x0000000dc0c07223 */ /* 0x180fe20000010814 */
[-CC-:B------:R-:W-:Y:S01]  /*6d90*/  FFMA.FTZ R193, R193, R13.reuse, -R20.reuse ;  /* 0x0000000dc1c17223 */ /* 0x180fe20000010814 */
[-C--:B------:R-:W-:Y:S01]  /*6da0*/  FFMA.FTZ R199, R199, R13.reuse, -R20 ;  /* 0x0000000dc7c77223 */ /* 0x080fe20000010814 */
[----:B----4-:R-:W-:Y:S01]  /*6db0*/  FFMA.FTZ R162, R222, R13, -R161 ;  /* 0x0000000ddea27223 */ /* 0x010fe200000108a1 */
[----:B------:R-:W-:Y:S01]  /*6dc0*/  MUFU.EX2 R188, R188 ;  /* 0x000000bc00bc7308 */ /* 0x000fe20000000800 */
[----:B------:R-:W-:-:S02]  /*6dd0*/  WARPGROUP.DEPBAR.LE gsb0, 0x0 ;  /* 0x00008000000079c5 */ /* 0x000fc40000010000 */
[----:B-----5:R-:W-:Y:S02]  /*6de0*/  F2FP.BF16.F32.PACK_AB R152, R168, R14 ;  /* 0x0000000ea898723e */ /* 0x020fe400000010ff */
[----:B---3--:R-:W-:Y:S02]  /*6df0*/  F2FP.BF16.F32.PACK_AB R154, R170, R171 ;  /* 0x000000abaa9a723e */ /* 0x008fe400000010ff */
[----:B-1----:R-:W-:Y:S02]  /*6e00*/  F2FP.BF16.F32.PACK_AB R153, R15, R169 ;  /* 0x000000a90f99723e */ /* 0x002fe400000010ff */
[----:B--2---:R-:W-:Y:S01]  /*6e10*/  F2FP.BF16.F32.PACK_AB R155, R19, R18 ;  /* 0x00000012139b723e */ /* 0x004fe200000010ff */
[----:B------:R-:W-:Y:S04]  /*6e20*/  STL.128 [R1+0x230], R24 ;  /* 0x0002301801007387 */ /* 0x000fe80000100c00 */
        /* <DEDUP_REMOVED lines=30> */
[----:B------:R1:W-:Y:S02]  /*7010*/  STL.128 [R1+0x420], R148 ;  /* 0x0004209401007387 */ /* 0x0003e40000100c00 */
[----:B-1----:R-:W-:-:S06]  /*7020*/  WARPGROUP.ARRIVE ;  /* 0x00000000000079c5 */ /* 0x002fcc0000000000 */
[----:B------:R-:W-:Y:S01]  /*7030*/  HGMMA.64x256x16.F32.BF16 R24, R152, gdesc[UR8].tnspB, R24, gsb0 ;  /* 0x43e0000898187df0 */ /* 0x000fe20008001818 */
[----:B------:R-:W1:Y:S08]  /*7040*/  MUFU.EX2 R162, R162 ;  /* 0x000000a200a27308 */ /* 0x000e700000000800 */
[----:B------:R-:W-:Y:S08]  /*7050*/  MUFU.EX2 R189, R189 ;  /* 0x000000bd00bd7308 */ /* 0x000ff00000000800 */
[----:B------:R-:W2:Y:S08]  /*7060*/  MUFU.EX2 R190, R190 ;  /* 0x000000be00be7308 */ /* 0x000eb00000000800 */
[----:B------:R-:W-:Y:S08]  /*7070*/  MUFU.EX2 R191, R191 ;  /* 0x000000bf00bf7308 */ /* 0x000ff00000000800 */
[----:B------:R-:W3:Y:S08]  /*7080*/  MUFU.EX2 R192, R192 ;  /* 0x000000c000c07308 */ /* 0x000ef00000000800 */
[----:B------:R-:W-:Y:S08]  /*7090*/  MUFU.EX2 R193, R193 ;  /* 0x000000c100c17308 */ /* 0x000ff00000000800 */
[----:B------:R-:W4:Y:S01]  /*70a0*/  MUFU.EX2 R199, R199 ;  /* 0x000000c700c77308 */ /* 0x000f220000000800 */
[----:B------:R-:W-:-:S02]  /*70b0*/  VIADD R8, R6, 0x100 ;  /* 0x0000010006087836 */ /* 0x000fc40000000000 */
[----:B------:R-:W-:-:S03]  /*70c0*/  IMAD.MOV.U32 R9, RZ, RZ, R7 ;  /* 0x000000ffff097224 */ /* 0x000fc600078e0007 */
[----:B------:R-:W-:Y:S02]  /*70d0*/  R2UR UR6, R8 ;  /* 0x00000000080672ca */ /* 0x000fe400000e0000 */
[----:B------:R-:W-:Y:S01]  /*70e0*/  R2UR UR7, R9 ;  /* 0x00000000090772ca */ /* 0x000fe200000e0000 */
[-CC-:B------:R-:W-:Y:S01]  /*70f0*/  FFMA.FTZ R201, R201, R13.reuse, -R161.reuse ;  /* 0x0000000dc9c97223 */ /* 0x180fe200000108a1 */
[-CC-:B------:R-:W-:Y:S01]  /*7100*/  FFMA.FTZ R202, R202, R13.reuse, -R161.reuse ;  /* 0x0000000dcaca7223 */ /* 0x180fe200000108a1 */
[-CC-:B------:R-:W-:Y:S01]  /*7110*/  FFMA.FTZ R203, R203, R13.reuse, -R161.reuse ;  /* 0x0000000dcbcb7223 */ /* 0x180fe200000108a1 */
[-C--:B------:R-:W-:Y:S01]  /*7120*/  FFMA.FTZ R216, R216, R13.reuse, -R161 ;  /* 0x0000000dd8d87223 */ /* 0x080fe200000108a1 */
[-CC-:B------:R-:W-:Y:S01]  /*7130*/  FFMA.FTZ R217, R217, R13.reuse, -R20.reuse ;  /* 0x0000000dd9d97223 */ /* 0x180fe20000010814 */
[-CC-:B------:R-:W-:Y:S01]  /*7140*/  FFMA.FTZ R218, R218, R13.reuse, -R20.reuse ;  /* 0x0000000ddada7223 */ /* 0x180fe20000010814 */
[-CC-:B------:R-:W-:Y:S01]  /*7150*/  FFMA.FTZ R219, R219, R13.reuse, -R20.reuse ;  /* 0x0000000ddbdb7223 */ /* 0x180fe20000010814 */
[----:B------:R-:W-:Y:S01]  /*7160*/  FFMA.FTZ R220, R220, R13, -R20 ;  /* 0x0000000ddcdc7223 */ /* 0x000fe20000010814 */
[----:B------:R-:W-:Y:S08]  /*7170*/  MUFU.EX2 R201, R201 ;  /* 0x000000c900c97308 */ /* 0x000ff00000000800 */
[----:B------:R-:W5:Y:S08]  /*7180*/  MUFU.EX2 R202, R202 ;  /* 0x000000ca00ca7308 */ /* 0x000f700000000800 */
[----:B------:R-:W-:Y:S08]  /*7190*/  MUFU.EX2 R203, R203 ;  /* 0x000000cb00cb7308 */ /* 0x000ff00000000800 */
[----:B------:R-:W5:Y:S08]  /*71a0*/  MUFU.EX2 R216, R216 ;  /* 0x000000d800d87308 */ /* 0x000f700000000800 */
[----:B------:R-:W-:Y:S08]  /*71b0*/  MUFU.EX2 R217, R217 ;  /* 0x000000d900d97308 */ /* 0x000ff00000000800 */
[----:B------:R-:W5:Y:S01]  /*71c0*/  MUFU.EX2 R218, R218 ;  /* 0x000000da00da7308 */ /* 0x000f620000000800 */
[----:B------:R-:W-:-:S02]  /*71d0*/  WARPGROUP.DEPBAR.LE gsb0, 0x0 ;  /* 0x00008000000079c5 */ /* 0x000fc40000010000 */
[----:B-1----:R-:W-:Y:S02]  /*71e0*/  F2FP.BF16.F32.PACK_AB R152, R188, R162 ;  /* 0x000000a2bc98723e */ /* 0x002fe400000010ff */
[----:B--2---:R-:W-:Y:S02]  /*71f0*/  F2FP.BF16.F32.PACK_AB R154, R190, R189 ;  /* 0x000000bdbe9a723e */ /* 0x004fe400000010ff */
[----:B---3--:R-:W-:Y:S02]  /*7200*/  F2FP.BF16.F32.PACK_AB R153, R192, R191 ;  /* 0x000000bfc099723e */ /* 0x008fe400000010ff */
[----:B----4-:R-:W-:Y:S01]  /*7210*/  F2FP.BF16.F32.PACK_AB R155, R199, R193 ;  /* 0x000000c1c79b723e */ /* 0x010fe200000010ff */
        /* <DEDUP_REMOVED lines=34> */
[----:B------:R-:W-:Y:S08]  /*7440*/  MUFU.EX2 R219, R219 ;  /* 0x000000db00db7308 */ /* 0x000ff00000000800 */
[----:B------:R-:W1:Y:S01]  /*7450*/  MUFU.EX2 R220, R220 ;  /* 0x000000dc00dc7308 */ /* 0x000e620000000800 */
[----:B------:R-:W-:-:S02]  /*7460*/  VIADD R8, R6, 0x180 ;  /* 0x0000018006087836 */ /* 0x000fc40000000000 */
[----:B------:R-:W-:-:S03]  /*7470*/  IMAD.MOV.U32 R9, RZ, RZ, R7 ;  /* 0x000000ffff097224 */ /* 0x000fc600078e0007 */
[----:B------:R-:W-:Y:S02]  /*7480*/  R2UR UR6, R8 ;  /* 0x00000000080672ca */ /* 0x000fe400000e0000 */
[----:B------:R-:W-:Y:S01]  /*7490*/  R2UR UR7, R9 ;  /* 0x00000000090772ca */ /* 0x000fe200000e0000 */
[----:B------:R-:W-:Y:S02]  /*74a0*/  VIADD R8, R6, 0x200 ;  /* 0x0000020006087836 */ /* 0x000fe40000000000 */
[----:B------:R-:W-:Y:S02]  /*74b0*/  IMAD.MOV.U32 R9, RZ, RZ, R7 ;  /* 0x000000ffff097224 */ /* 0x000fe400078e0007 */
[----:B------:R-:W-:Y:S01]  /*74c0*/  FFMA.FTZ R183, R183, R13, -R20 ;  /* 0x0000000db7b77223 */ /* 0x000fe20000010814 */
[----:B------:R-:W-:Y:S02]  /*74d0*/  WARPGROUP.DEPBAR.LE gsb0, 0x0 ;  /* 0x00008000000079c5 */ /* 0x000fe40000010000 */
[----:B-----5:R-:W-:-:S02]  /*74e0*/  F2FP.BF16.F32.PACK_AB R152, R202, R201 ;  /* 0x000000c9ca98723e */ /* 0x020fc400000010ff */
[----:B------:R-:W-:Y:S02]  /*74f0*/  F2FP.BF16.F32.PACK_AB R154, R216, R203 ;  /* 0x000000cbd89a723e */ /* 0x000fe400000010ff */
[----:B------:R-:W-:Y:S02]  /*7500*/  F2FP.BF16.F32.PACK_AB R153, R218, R217 ;  /* 0x000000d9da99723e */ /* 0x000fe400000010ff */
[----:B-1----:R-:W-:Y:S01]  /*7510*/  F2FP.BF16.F32.PACK_AB R155, R220, R219 ;  /* 0x000000dbdc9b723e */ /* 0x002fe200000010ff */
        /* <DEDUP_REMOVED lines=34> */
[----:B------:R-:W-:Y:S01]  /*7740*/  R2UR UR6, R8 ;  /* 0x00000000080672ca */ /* 0x000fe200000e0000 */
[-CC-:B------:R-:W-:Y:S01]  /*7750*/  FFMA.FTZ R8, R172, R13.reuse, -R161.reuse ;  /* 0x0000000dac087223 */ /* 0x180fe200000108a1 */
[----:B------:R-:W-:Y:S01]  /*7760*/  R2UR UR7, R9 ;  /* 0x00000000090772ca */ /* 0x000fe200000e0000 */
        /* <DEDUP_REMOVED lines=10> */
[----:B------:R-:W-:Y:S08]  /*7810*/  MUFU.EX2 R8, R8 ;  /* 0x0000000800087308 */ /* 0x000ff00000000800 */
[----:B------:R-:W1:Y:S08]  /*7820*/  MUFU.EX2 R9, R9 ;  /* 0x0000000900097308 */ /* 0x000e700000000800 */
[----:B------:R-:W-:Y:S08]  /*7830*/  MUFU.EX2 R172, R172 ;  /* 0x000000ac00ac7308 */ /* 0x000ff00000000800 */
[----:B------:R-:W2:Y:S08]  /*7840*/  MUFU.EX2 R173, R173 ;  /* 0x000000ad00ad7308 */ /* 0x000eb00000000800 */
[----:B------:R-:W-:Y:S08]  /*7850*/  MUFU.EX2 R174, R174 ;  /* 0x000000ae00ae7308 */ /* 0x000ff00000000800 */
[----:B------:R-:W3:Y:S08]  /*7860*/  MUFU.EX2 R175, R175 ;  /* 0x000000af00af7308 */ /* 0x000ef00000000800 */
[----:B------:R-:W-:Y:S08]  /*7870*/  MUFU.EX2 R180, R180 ;  /* 0x000000b400b47308 */ /* 0x000ff00000000800 */
[----:B------:R-:W4:Y:S01]  /*7880*/  MUFU.EX2 R179, R183 ;  /* 0x000000b700b37308 */ /* 0x000f220000000800 */
[-CC-:B------:R-:W-:Y:S01]  /*7890*/  FFMA.FTZ R181, R164, R13.reuse, -R20.reuse ;  /* 0x0000000da4b57223 */ /* 0x180fe20000010814 */
[-CC-:B------:R-:W-:Y:S01]  /*78a0*/  FFMA.FTZ R166, R166, R13.reuse, -R20.reuse ;  /* 0x0000000da6a67223 */ /* 0x180fe20000010814 */
[-CC-:B------:R-:W-:Y:S01]  /*78b0*/  FFMA.FTZ R164, R165, R13.reuse, -R20.reuse ;  /* 0x0000000da5a47223 */ /* 0x180fe20000010814 */
[----:B------:R-:W-:-:S04]  /*78c0*/  FFMA.FTZ R13, R167, R13, -R20 ;  /* 0x0000000da70d7223 */ /* 0x000fc80000010814 */
[----:B------:R-:W-:Y:S08]  /*78d0*/  MUFU.EX2 R161, R182 ;  /* 0x000000b600a17308 */ /* 0x000ff00000000800 */
[----:B------:R-:W5:Y:S08]  /*78e0*/  MUFU.EX2 R176, R176 ;  /* 0x000000b000b07308 */ /* 0x000f700000000800 */
[----:B------:R-:W-:Y:S08]  /*78f0*/  MUFU.EX2 R177, R177 ;  /* 0x000000b100b17308 */ /* 0x000ff00000000800 */
[----:B------:R-:W5:Y:S08]  /*7900*/  MUFU.EX2 R178, R178 ;  /* 0x000000b200b27308 */ /* 0x000f700000000800 */
[----:B------:R-:W-:Y:S01]  /*7910*/  MUFU.EX2 R166, R166 ;  /* 0x000000a600a67308 */ /* 0x000fe20000000800 */
        /* <DEDUP_REMOVED lines=41> */
[----:B------:R-:W2:Y:S01]  /*7bb0*/  MUFU.EX2 R13, R13 ;  /* 0x0000000d000d7308 */ /* 0x000ea20000000800 */
[----:B------:R-:W-:Y:S01]  /*7bc0*/  VIADD R6, R6, 0x280 ;  /* 0x0000028006067836 */ /* 0x000fe20000000000 */
[----:B------:R-:W-:-:S04]  /*7bd0*/  R2UR UR7, R7 ;  /* 0x00000000070772ca */ /* 0x000fc800000e0000 */
[----:B------:R-:W-:Y:S01]  /*7be0*/  R2UR UR6, R6 ;  /* 0x00000000060672ca */ /* 0x000fe200000e0000 */
[----:B------:R-:W3:Y:S01]  /*7bf0*/  S2R R227, SR_TID.X ;  /* 0x0000000000e37919 */ /* 0x000ee20000002100 */
[----:B------:R-:W-:Y:S01]  /*7c00*/  FADD.FTZ R21, R160, R21 ;  /* 0x00000015a0157221 */ /* 0x000fe20000010000 */
[----:B------:R-:W-:-:S03]  /*7c10*/  FADD.FTZ R20, R159, R23 ;  /* 0x000000179f147221 */ /* 0x000fc60000010000 */
[----:B------:R-:W-:Y:S01]  /*7c20*/  FADD.FTZ R23, R156, R21 ;  /* 0x000000159c177221 */ /* 0x000fe20000010000 */
[----:B------:R-:W-:Y:S01]  /*7c30*/  FADD.FTZ R156, R157, R20 ;  /* 0x000000149d9c7221 */ /* 0x000fe20000010000 */
[----:B---3--:R-:W-:-:S13]  /*7c40*/  LOP3.LUT P6, RZ, R227, 0x7f, RZ, 0xc0, !PT ;  /* 0x0000007fe3ff7812 */ /* 0x008fda00078cc0ff */
[----:B------:R-:W3:Y:S04]  /*7c50*/  @!P6 LDL.64 R6, [R1+0x68] ;  /* 0x000068000106e983 */ /* 0x000ee80000100a00 */
[----:B------:R-:W4:Y:S01]  /*7c60*/  @!P6 LDL R21, [R1+0x218] ;  /* 0x000218000115e983 */ /* 0x000f220000100800 */
[----:B------:R-:W-:Y:S02]  /*7c70*/  WARPGROUP.DEPBAR.LE gsb0, 0x0 ;  /* 0x00008000000079c5 */ /* 0x000fe40000010000 */
[----:B-----5:R-:W-:Y:S02]  /*7c80*/  F2FP.BF16.F32.PACK_AB R152, R176, R161 ;  /* 0x000000a1b098723e */ /* 0x020fe400000010ff */
[----:B------:R-:W-:Y:S02]  /*7c90*/  F2FP.BF16.F32.PACK_AB R154, R178, R177 ;  /* 0x000000b1b29a723e */ /* 0x000fe400000010ff */
[----:B-1----:R-:W-:-:S02]  /*7ca0*/  F2FP.BF16.F32.PACK_AB R153, R181, R166 ;  /* 0x000000a6b599723e */ /* 0x002fc400000010ff */
        /* <DEDUP_REMOVED lines=74> */
[----:B------:R1:W-:Y:S04]  /*8150*/  STL.128 [R1+0x3b0], R120 ;  /* 0x0003b07801007387 */ /* 0x0003e80000100c00 */
[----:B------:R-:W-:Y:S04]  /*8160*/  STL.128 [R1+0x3c0], R124 ;  /* 0x0003c07c01007387 */ /* 0x000fe80000100c00 */
[----:B------:R-:W-:Y:S04]  /*8170*/  STL.128 [R1+0x3d0], R128 ;  /* 0x0003d08001007387 */ /* 0x000fe80000100c00 */
[----:B------:R-:W-:Y:S04]  /*8180*/  STL.128 [R1+0x3e0], R132 ;  /* 0x0003e08401007387 */ /* 0x000fe80000100c00 */
[----:B------:R-:W-:Y:S04]  /*8190*/  STL.128 [R1+0x3f0], R136 ;  /* 0x0003f08801007387 */ /* 0x000fe80000100c00 */
[----:B------:R-:W-:Y:S04]  /*81a0*/  STL.128 [R1+0x400], R140 ;  /* 0x0004008c01007387 */ /* 0x000fe80000100c00 */
[----:B------:R-:W-:Y:S04]  /*81b0*/  STL.128 [R1+0x410], R144 ;  /* 0x0004109001007387 */ /* 0x000fe80000100c00 */
[----:B------:R2:W-:Y:S04]  /*81c0*/  STL.128 [R1+0x420], R148 ;  /* 0x0004209401007387 */ /* 0x0005e80000100c00 */
[----:B------:R-:W5:Y:S04]  /*81d0*/  LDL R159, [R1+0x230] ;  /* 0x00023000019f7983 */ /* 0x000f680000100800 */
[----:B------:R-:W5:Y:S04]  /*81e0*/  LDL R157, [R1+0x234] ;  /* 0x00023400019d7983 */ /* 0x000f680000100800 */
[----:B------:R-:W5:Y:S04]  /*81f0*/  LDL R155, [R1+0x238] ;  /* 0x00023800019b7983 */ /* 0x000f680000100800 */
[----:B------:R-:W5:Y:S04]  /*8200*/  LDL R153, [R1+0x23c] ;  /* 0x00023c0001997983 */ /* 0x000f680000100800 */
[----:B-1----:R-:W5:Y:S04]  /*8210*/  LDL R123, [R1+0x240] ;  /* 0x00024000017b7983 */ /* 0x002f680000100800 */
[----:B------:R-:W5:Y:S04]  /*8220*/  LDL R121, [R1+0x244] ;  /* 0x0002440001797983 */ /* 0x000f680000100800 */
        /* <DEDUP_REMOVED lines=57> */
[----:B--2---:R-:W2:Y:S04]  /*85c0*/  LDL R150, [R1+0x32c] ;  /* 0x00032c0001967983 */ /* 0x004ea80000100800 */
[----:B------:R-:W2:Y:S04]  /*85d0*/  LDL R148, [R1+0x330] ;  /* 0x0003300001947983 */ /* 0x000ea80000100800 */
        /* <DEDUP_REMOVED lines=62> */
[----:B------:R-:W2:Y:S01]  /*89c0*/  LDL R24, [R1+0x42c] ;  /* 0x00042c0001187983 */ /* 0x000ea20000100800 */
        /* <DEDUP_REMOVED lines=22> */
[----:B---3--:R-:W-:Y:S02]  /*8b30*/  @!P6 MOV R6, R6 ;  /* 0x000000060006e202 */ /* 0x008fe40000000f00 */
[----:B------:R-:W-:Y:S01]  /*8b40*/  FADD.FTZ R176, R176, R161 ;  /* 0x000000a1b0b07221 */ /* 0x000fe20000010000 */
[----:B------:R-:W-:Y:S02]  /*8b50*/  FADD.FTZ R181, R181, R166 ;  /* 0x000000a6b5b57221 */ /* 0x000fe40000010000 */
[----:B----4-:R-:W-:Y:S02]  /*8b60*/  @!P6 IMAD R21, R21, 0x8, R6 ;  /* 0x000000081515e824 */ /* 0x010fe400078e0206 */
[----:B------:R-:W-:Y:S01]  /*8b70*/  FADD.FTZ R177, R177, R176 ;  /* 0x000000b0b1b17221 */ /* 0x000fe20000010000 */
[----:B------:R-:W-:Y:S01]  /*8b80*/  FADD.FTZ R164, R164, R181 ;  /* 0x000000b5a4a47221 */ /* 0x000fe20000010000 */
[----:B------:R-:W-:Y:S02]  /*8b90*/  STL [R1+0x88], RZ ;  /* 0x000088ff01007387 */ /* 0x000fe40000100800 */
[----:B------:R-:W-:Y:S01]  /*8ba0*/  FADD.FTZ R178, R178, R177 ;  /* 0x000000b1b2b27221 */ /* 0x000fe20000010000 */
[----:B------:R-:W-:Y:S01]  /*8bb0*/  FADD.FTZ R179, R13, R164 ;  /* 0x000000a40db37221 */ /* 0x000fe20000010000 */
[----:B------:R-:W-:Y:S01]  /*8bc0*/  STL [R1+0x88], R0 ;  /* 0x0000880001007387 */ /* 0x000fe20000100800 */
[----:B------:R-:W-:-:S03]  /*8bd0*/  @!P6 PRMT R21, RZ, 0x654, R21 ;  /* 0x00000654ff15e816 */ /* 0x000fc60000000015 */
[----:B------:R-:W-:Y:S04]  /*8be0*/  STL [R1+0x88], R0 ;  /* 0x0000880001007387 */ /* 0x000fe80000100800 */
[----:B------:R-:W-:Y:S04]  /*8bf0*/  STL [R1+0x88], R0 ;  /* 0x0000880001007387 */ /* 0x000fe80000100800 */
[----:B------:R-:W-:Y:S04]  /*8c00*/  STL [R1+0x88], R0 ;  /* 0x0000880001007387 */ /* 0x000fe80000100800 */
[----:B------:R-:W-:Y:S04]  /*8c10*/  STL [R1+0x88], R0 ;  /* 0x0000880001007387 */ /* 0x000fe80000100800 */
[----:B------:R1:W-:Y:S04]  /*8c20*/  STL [R1+0x88], R0 ;  /* 0x0000880001007387 */ /* 0x0003e80000100800 */
[----:B------:R3:W-:Y:S04]  /*8c30*/  STL [R1+0x444], R10 ;  /* 0x0004440a01007387 */ /* 0x0007e80000100800 */
[----:B------:R4:W-:Y:S04]  /*8c40*/  STL.64 [R1+0x450], R178 ;  /* 0x000450b201007387 */ /* 0x0009e80000100a00 */
[----:B-----5:R4:W-:Y:S04]  /*8c50*/  STL [R1+0x230], R159 ;  /* 0x0002309f01007387 */ /* 0x0209e80000100800 */
[----:B------:R4:W-:Y:S04]  /*8c60*/  STL [R1+0x234], R157 ;  /* 0x0002349d01007387 */ /* 0x0009e80000100800 */
        /* <DEDUP_REMOVED lines=61> */
[----:B--2---:R4:W-:Y:S04]  /*9040*/  STL [R1+0x32c], R150 ;  /* 0x00032c9601007387 */ /* 0x0049e80000100800 */
        /* <DEDUP_REMOVED lines=63> */
[----:B------:R4:W-:Y:S01]  /*9440*/  STL [R1+0x42c], R24 ;  /* 0x00042c1801007387 */ /* 0x0009e20000100800 */
[----:B------:R4:W-:Y:S03]  /*9450*/  @!P6 SYNCS.ARRIVE.TRANS64.RED.A1T0 RZ, [R21+URZ], RZ ;  /* 0x000000ff15ffe9a7 */ /* 0x0009e6000810043f */
[----:B-1----:R-:W2:Y:S01]  /*9460*/  LDL R0, [R1+0x70] ;  /* 0x0000700001007983 */ /* 0x002ea20000100800 */
[----:B------:R-:W-:Y:S01]  /*9470*/  ISETP.GE.AND P0, PT, R5, 0x1, PT ;  /* 0x000000010500780c */ /* 0x000fe20003f06270 */
[----:B------:R-:W-:-:S06]  /*9480*/  UIADD3 UR45, UR45, -0x2, URZ ;  /* 0xfffffffe2d2d7890 */ /* 0x000fcc000fffe03f */
[----:B---3--:R-:W-:Y:S02]  /*9490*/  IMAD.U32 R10, RZ, RZ, UR45 ;  /* 0x0000002dff0a7e24 */ /* 0x008fe4000f8e00ff */
[----:B--2---:R-:W-:-:S05]  /*94a0*/  IMAD.SHL.U32 R9, R0, 0x80, RZ ;  /* 0x0000008000097824 */ /* 0x004fca00078e00ff */
[----:B------:R-:W-:-:S05]  /*94b0*/  IADD3 R7, R9, UR40, -R236 ;  /* 0x0000002809077c10 */ /* 0x000fca000fffe8ec */
[----:B------:R-:W-:Y:S01]  /*94c0*/  IMAD.IADD R4, R7, 0x1, R4 ;  /* 0x0000000107047824 */ /* 0x000fe200078e0204 */
[----:B----4-:R-:W-:Y:S06]  /*94d0*/  @!P0 BRA `(.L_x_8747) ;  /* 0x0000000000408947 */ /* 0x010fec0003800000 */
[C---:B------:R-:W-:Y:S01]  /*94e0*/  ISETP.GT.AND P0, PT, R7.reuse, RZ, PT ;  /* 0x000000ff0700720c */ /* 0x040fe20003f04270 */
[----:B------:R-:W-:Y:S01]  /*94f0*/  BSSY B0, `(.L_x_8748) ;  /* 0x000000c000007945 */ /* 0x000fe20003800000 */
[----:B------:R-:W-:-:S11]  /*9500*/  VIADD R0, R7, 0xffffffff ;  /* 0xffffffff07007836 */ /* 0x000fd60000000000 */
[----:B------:R-:W-:Y:S05]  /*9510*/  @P0 BRA `(.L_x_8749) ;  /* 0x0000000000180947 */ /* 0x000fea0003800000 */
[----:B------:R-:W-:Y:S01]  /*9520*/  ISETP.NE.AND P0, PT, R5, 0x1, PT ;  /* 0x000000010500780c */ /* 0x000fe20003f05270 */
[----:B------:R-:W-:-:S12]  /*9530*/  IMAD.MOV R7, RZ, RZ, -R7 ;  /* 0x000000ffff077224 */ /* 0x000fd800078e0a07 */
[----:B------:R-:W-:-:S05]  /*9540*/  @P0 IMAD.HI.U32 R2, R7, R2, RZ ;  /* 0x0000000207020227 */ /* 0x000fca00078e00ff */
[----:B------:R-:W-:-:S04]  /*9550*/  @P0 SHF.R.U32.HI R7, RZ, R3, R2 ;  /* 0x00000003ff070219 */ /* 0x000fc80000011602 */
[----:B------:R-:W-:Y:S01]  /*9560*/  LOP3.LUT R0, RZ, R7, RZ, 0x33, !PT ;  /* 0x00000007ff007212 */ /* 0x000fe200078e33ff */
[----:B------:R-:W-:Y:S06]  /*9570*/  BRA `(.L_x_8750) ;  /* 0x00000000000c7947 */ /* 0x000fec0003800000 */
.L_x_8749:
[----:B------:R-:W-:-:S13]  /*9580*/  ISETP.NE.AND P0, PT, R5, 0x1, PT ;  /* 0x000000010500780c */ /* 0x000fda0003f05270 */
[----:B------:R-:W-:-:S05]  /*9590*/  @P0 IMAD.HI.U32 R2, R0, R2, RZ ;  /* 0x0000000200020227 */ /* 0x000fca00078e00ff */
[----:B------:R-:W-:-:S07]  /*95a0*/  @P0 SHF.R.U32.HI R0, RZ, R3, R2 ;  /* 0x00000003ff000219 */ /* 0x000fce0000011602 */
.L_x_8750:
[----:B------:R-:W-:Y:S05]  /*95b0*/  BSYNC B0 ;  /* 0x0000000000007941 */ /* 0x000fea0003800000 */
.L_x_8748:
[----:B------:R-:W-:-:S05]  /*95c0*/  IMAD R5, R0, R5, R5 ;  /* 0x0000000500057224 */ /* 0x000fca00078e0205 */
[----:B------:R-:W-:-:S07]  /*95d0*/  VIMNMX R4, R4, R5, PT ;  /* 0x0000000504047248 */ /* 0x000fce0003fe0100 */
.L_x_8747:
[----:B------:R-:W-:Y:S01]  /*95e0*/  IMAD.HI R4, R4, 0x2aaaaaab, RZ ;  /* 0x2aaaaaab04047827 */ /* 0x000fe200078e02ff */
[----:B------:R-:W-:Y:S04]  /*95f0*/  BSSY B2, `(.L_x_8751) ;  /* 0x0000012000027945 */ /* 0x000fe80003800000 */
[----:B------:R-:W-:-:S04]  /*9600*/  SHF.R.U32.HI R3, RZ, 0x1f, R4 ;  /* 0x0000001fff037819 */ /* 0x000fc80000011604 */
[----:B------:R-:W-:-:S04]  /*9610*/  LEA.HI.SX32 R3, R4, R3, 0x1c ;  /* 0x0000000304037211 */ /* 0x000fc800078fe2ff */
[----:B------:R-:W-:-:S04]  /*9620*/  VIMNMX R192, R3, UR41, !PT ;  /* 0x0000002903c07c48 */ /* 0x000fc8000ffe0100 */
[----:B------:R-:W-:-:S13]  /*9630*/  ISETP.GE.AND P0, PT, R10, R192, PT ;  /* 0x000000c00a00720c */ /* 0x000fda0003f06270 */
[----:B------:R-:W-:Y:S05]  /*9640*/  @!P0 BRA `(.L_x_8752) ;  /* 0x0000000000308947 */ /* 0x000fea0003800000 */
[----:B------:R-:W-:Y:S01]  /*9650*/  BSSY B1, `(.L_x_8753) ;  /* 0x0000009000017945 */ /* 0x000fe20003800000 */
.L_x_8755:
[----:B------:R-:W-:Y:S01]  /*9660*/  BSSY B0, `(.L_x_8754) ;  /* 0x0000004000007945 */ /* 0x000fe20003800000 */
[----:B------:R-:W-:Y:S01]  /*9670*/  VIADD R0, R16, 0x178 ;  /* 0x0000017810007836 */ /* 0x000fe20000000000 */
[----:B------:R-:W-:-:S07]  /*9680*/  MOV R201, 0x96a0 ;  /* 0x000096a000c97802 */ /* 0x000fce0000000f00 */
[----:B------:R-:W-:Y:S05]  /*9690*/  CALL.REL.NOINC `($_ZN7cutlass13device_kernelIN5flash11enable_sm90INS1_16FlashAttnFwdSm90INS1_25CollectiveMainloopFwdSm90ILi2EN4cute5tupleIJNS5_1CILi1EEES8_S8_EEENS6_IJNS7_ILi128EEENS7_ILi96EEENS7_ILi64EEEEEELi256ENS_10bfloat16_tEfNS_4arch4Sm90ELb0ELb1ELb1ELb0ELb0ELb0ELb1ELb1ELb0ELb0ELb0ELb0EEENS1_21CollectiveEpilogueFwdINS6_IJSA_NS7_ILi256EEESB_EEES9_SE_SG_Li256ELb0ELb0ELb0ELb0EEENS1_30DynamicPersistentTileSchedulerILi256ELi32ELb0ELb0ELb1EEEEEEEEEvNT_6ParamsE$_ZZN5flash25CollectiveMainloopFwdSm90ILi2EN4cute5tupleIJNS1_1CILi1EEES4_S4_EEENS2_IJNS3_ILi128EEENS3_ILi96EEENS3_ILi64EEEEEELi256EN7cutlass10bfloat16_tEfNSA_4arch4Sm90ELb0ELb1ELb1ELb0ELb0ELb0ELb1ELb1ELb0ELb0ELb0ELb0EE3mmaINS_16FlashAttnFwdSm90ISE_NS_21CollectiveEpilogueFwdINS2_IJS6_NS3_ILi256EEES7_EEES5_SB_SD_Li256ELb0ELb0ELb0ELb0EEENS_30DynamicPersistentTileSchedulerILi256ELi32ELb0ELb0ELb1EEEE13SharedStorageENS1_6TensorINS1_11ArrayEngineIfLm128EEENS1_6LayoutINS2_IJNS2_IJNS3_ILi2EEEST_NS3_ILi32EEEEEES4_S4_EEENS2_IJNS2_IJS4_ST_NS3_ILi4EEEEEENS3_ILi0EEESZ_EEEEEEENS_7SoftmaxILi2ELi0EEEEEbRKNSE_6ParamsENSA_25PipelineTmaAsyncNoClusterILi2ENSA_16PipelineTmaAsyncILi2EEEEES1B_RNSA_13PipelineStateILj2EEERT0_RT1_iRiRKNS_16SeqlenInfoQKNewKILb0ELb0EEENS2_IJiiiiEEERT_ENKUliT_T0_T1_E_clIZSF_ISO_S12_S14_EbS17_S1B_S1B_S1E_S1G_S1I_iS1J_S1N_S1O_S1Q_EUlRS1R_iE1_NS3_ILb0EEENS3_ILb1EEEEEDaiS1R_S1S_S1T_) ;  /* 0x000001b8008c7944 */ /* 0x000fea0003c00000 */
[----:B------:R-:W-:Y:S05]  /*96a0*/  BSYNC B0 ;  /* 0x0000000000007941 */ /* 0x000fea0003800000 */
.L_x_8754:
[C---:B------:R-:W-:Y:S01]  /*96b0*/  ISETP.GT.AND P0, PT, R10.reuse, R192, PT ;  /* 0x000000c00a00720c */ /* 0x040fe20003f04270 */
[----:B------:R-:W-:-:S12]  /*96c0*/  VIADD R10, R10, 0xffffffff ;  /* 0xffffffff0a0a7836 */ /* 0x000fd80000000000 */
[----:B------:R-:W-:Y:S05]  /*96d0*/  @P0 BRA `(.L_x_8755) ;  /* 0xfffffffc00e00947 */ /* 0x000fea000383ffff */
[----:B------:R-:W-:Y:S05]  /*96e0*/  BSYNC B1 ;  /* 0x0000000000017941 */ /* 0x000fea0003800000 */
.L_x_8753:
[----:B------:R-:W2:Y:S02]  /*96f0*/  LDL R9, [R1+0x70] ;  /* 0x0000700001097983 */ /* 0x000ea40000100800 */
[----:B--2---:R-:W-:-:S07]  /*9700*/  IMAD.SHL.U32 R9, R9, 0x80, RZ ;  /* 0x0000008009097824 */ /* 0x004fce00078e00ff */
.L_x_8752:
[----:B------:R-:W-:Y:S05]  /*9710*/  BSYNC B2 ;  /* 0x0000000000027941 */ /* 0x000fea0003800000 */
.L_x_8751:
[----:B------:R-:W1:Y:S01]  /*9720*/  LDC R4, c[0x0][0xadc] ;  /* 0x0002b700ff047b82 */ /* 0x000e620000000800 */
[----:B------:R-:W-:Y:S02]  /*9730*/  ULDC UR4, c[0x0][0x288] ;  /* 0x0000a20000047ab9 */ /* 0x000fe40000000800 */
[----:B------:R-:W-:-:S06]  /*9740*/  UIADD3 UR4, UR40, 0x80, -UR4 ;  /* 0x0000008028047890 */ /* 0x000fcc000fffe804 */
[----:B------:R-:W-:Y:S01]  /*9750*/  VIADD R9, R9, UR4 ;  /* 0x0000000409097c36 */ /* 0x000fe20008000000 */
[----:B------:R-:W-:-:S03]  /*9760*/  ULDC UR4, c[0x0][0xad4] ;  /* 0x0002b50000047ab9 */ /* 0x000fc60000000800 */
[----:B------:R-:W-:Y:S01]  /*9770*/  VIADD R0, R9, -UR4 ;  /* 0x8000000409007c36 */ /* 0x000fe20008000000 */
[----:B-1----:R-:W-:-:S13]  /*9780*/  ISETP.GE.AND P0, PT, R4, 0x1, PT ;  /* 0x000000010400780c */ /* 0x002fda0003f06270 */
[----:B------:R-:W-:Y:S05]  /*9790*/  @!P0 BRA `(.L_x_8756) ;  /* 0x0000000000448947 */ /* 0x000fea0003800000 */
        /* <DEDUP_REMOVED lines=10> */
.L_x_8758:
[----:B------:R-:W-:-:S13]  /*9840*/  ISETP.NE.AND P0, PT, R4, 0x1, PT ;  /* 0x000000010400780c */ /* 0x000fda0003f05270 */
[----:B------:R-:W1:Y:S02]  /*9850*/  @P0 LDC.64 R2, c[0x0][0xae0] ;  /* 0x0002b800ff020b82 */ /* 0x000e640000000a00 */
[----:B-1----:R-:W-:-:S05]  /*9860*/  @P0 IMAD.HI.U32 R2, R9, R2, RZ ;  /* 0x0000000209020227 */ /* 0x002fca00078e00ff */
[----:B------:R-:W-:-:S07]  /*9870*/  @P0 SHF.R.U32.HI R9, RZ, R3, R2 ;  /* 0x00000003ff090219 */ /* 0x000fce0000011602 */
.L_x_8759:
[----:B------:R-:W-:Y:S05]  /*9880*/  BSYNC B0 ;  /* 0x0000000000007941 */ /* 0x000fea0003800000 */
.L_x_8757:
[----:B------:R-:W-:-:S05]  /*9890*/  IMAD R9, R9, R4, RZ ;  /* 0x0000000409097224 */ /* 0x000fca00078e02ff */
[----:B------:R-:W-:-:S07]  /*98a0*/  VIMNMX R0, R0, R9, !PT ;  /* 0x0000000900007248 */ /* 0x000fce0007fe0100 */
.L_x_8756:
[----:B------:R-:W-:-:S04]  /*98b0*/  VIADD R0, R0, 0x5f ;  /* 0x0000005f00007836 */ /* 0x000fc80000000000 */
[----:B------:R-:W-:-:S05]  /*98c0*/  IMAD.HI R0, R0, 0x2aaaaaab, RZ ;  /* 0x2aaaaaab00007827 */ /* 0x000fca00078e02ff */
[----:B------:R-:W-:-:S04]  /*98d0*/  SHF.R.U32.HI R3, RZ, 0x1f, R0 ;  /* 0x0000001fff037819 */ /* 0x000fc80000011600 */
[----:B------:R-:W-:-:S04]  /*98e0*/  LEA.HI.SX32 R2, R0, R3, 0x1c ;  /* 0x0000000300027211 */ /* 0x000fc800078fe2ff */
[----:B------:R-:W-:-:S04]  /*98f0*/  VIMNMX R2, R2, UR41, !PT ;  /* 0x0000002902027c48 */ /* 0x000fc8000ffe0100 */
[----:B------:R-:W-:-:S13]  /*9900*/  ISETP.GE.AND P0, PT, R10, R2, PT ;  /* 0x000000020a00720c */ /* 0x000fda0003f06270 */
[----:B------:R-:W-:Y:S05]  /*9910*/  @!P0 BRA `(.L_x_8760) ;  /* 0x0000009c007c8947 */ /* 0x000fea0003800000 */
.L_x_8777:
[----:B-12---:R-:W2:Y:S04]  /*9920*/  LD.E R3, desc[UR46][R16.64+0x218] ;  /* 0x0002182e10037980 */ /* 0x006ea8000c101900 */
[----:B------:R-:W3:Y:S01]  /*9930*/  LD.E R0, desc[UR46][R16.64+0x220] ;  /* 0x0002202e10007980 */ /* 0x000ee2000c101900 */
[----:B--2---:R-:W-:-:S05]  /*9940*/  VIADD R3, R3, 0x1 ;  /* 0x0000000103037836 */ /* 0x004fca0000000000 */
[----:B------:R-:W-:-:S13]  /*9950*/  ISETP.NE.AND P1, PT, R3, 0x2, PT ;  /* 0x000000020300780c */ /* 0x000fda0003f25270 */
[----:B------:R1:W5:Y:S04]  /*9960*/  @P1 LD.E R9, desc[UR46][R16.64+0x21c] ;  /* 0x00021c2e10091980 */ /* 0x000368000c101900 */
[----:B------:R-:W2:Y:S01]  /*9970*/  @!P1 LD.E R4, desc[UR46][R16.64+0x21c] ;  /* 0x00021c2e10049980 */ /* 0x000ea2000c101900 */
[----:B---3--:R-:W-:-:S03]  /*9980*/  VIADD R7, R0, 0x1 ;  /* 0x0000000100077836 */ /* 0x008fc60000000000 */
[----:B------:R3:W-:Y:S04]  /*9990*/  ST.E desc[UR46][R16.64+0x218], R3 ;  /* 0x0002180310007985 */ /* 0x0007e8000c10192e */
[----:B------:R1:W-:Y:S04]  /*99a0*/  ST.E desc[UR46][R16.64+0x220], R7 ;  /* 0x0002200710007985 */ /* 0x0003e8000c10192e */
[----:B------:R1:W-:Y:S01]  /*99b0*/  @!P1 ST.E desc[UR46][R16.64+0x218], RZ ;  /* 0x000218ff10009985 */ /* 0x0003e2000c10192e */
[----:B--2---:R-:W-:-:S05]  /*99c0*/  @!P1 LOP3.LUT R9, R4, 0x1, RZ, 0x3c, !PT ;  /* 0x0000000104099812 */ /* 0x004fca00078e3cff */
[----:B------:R1:W-:Y:S04]  /*99d0*/  @!P1 ST.E desc[UR46][R16.64+0x21c], R9 ;  /* 0x00021c0910009985 */ /* 0x0003e8000c10192e */
[----:B------:R-:W2:Y:S04]  /*99e0*/  LDL.64 R20, [R1+0x190] ;  /* 0x0001900001147983 */ /* 0x000ea80000100a00 */
[----:B--2---:R-:W2:Y:S01]  /*99f0*/  LD.E R0, desc[UR46][R20.64+0x1c] ;  /* 0x00001c2e14007980 */ /* 0x004ea2000c101900 */
[----:B------:R-:W-:Y:S01]  /*9a00*/  IMAD.MOV.U32 R5, RZ, RZ, R10 ;  /* 0x000000ffff057224 */ /* 0x000fe200078e000a */
[----:B------:R-:W-:Y:S05]  /*9a10*/  YIELD ;  /* 0x0000000000007946 */ /* 0x000fea0003800000 */
[----:B------:R-:W-:Y:S01]  /*9a20*/  BSSY B0, `(.L_x_8761) ;  /* 0x0000008000007945 */ /* 0x000fe20003800000 */
[----:B------:R-:W-:Y:S01]  /*9a30*/  VIADD R10, R10, 0xffffffff ;  /* 0xffffffff0a0a7836 */ /* 0x000fe20000000000 */
[----:B------:R-:W-:Y:S01]  /*9a40*/  ISETP.GT.AND P0, PT, R5, R2, PT ;  /* 0x000000020500720c */ /* 0x000fe20003f04270 */
[----:B---3--:R-:W-:Y:S01]  /*9a50*/  @!P1 IMAD.MOV.U32 R3, RZ, RZ, RZ ;  /* 0x000000ffff039224 */ /* 0x008fe200078e00ff */
[----:B--2---:R-:W-:-:S04]  /*9a60*/  LOP3.LUT R0, R0, 0x1, RZ, 0xfc, !PT ;  /* 0x0000000100007812 */ /* 0x004fc800078efcff */
[----:B------:R-:W-:-:S13]  /*9a70*/  ISETP.NE.AND P2, PT, R0, 0x3, PT ;  /* 0x000000030000780c */ /* 0x000fda0003f45270 */
[----:B-1----:R-:W-:Y:S05]  /*9a80*/  @!P2 BRA `(.L_x_8762) ;  /* 0x000000000004a947 */ /* 0x002fea0003800000 */
[----:B------:R-:W-:Y:S01]  /*9a90*/  BPT.TRAP 0x1 ;  /* 0x000000040000795c */ /* 0x000fe20000300000 */
.L_x_8762:
[----:B------:R-:W-:Y:S05]  /*9aa0*/  BSYNC B0 ;  /* 0x0000000000007941 */ /* 0x000fea0003800000 */
.L_x_8761:
[----:B------:R-:W2:Y:S01]  /*9ab0*/  LD.E.64 R4, desc[UR46][R20.64+0x8] ;  /* 0x0000082e14047980 */ /* 0x000ea2000c101b00 */
[----:B-----5:R-:W-:Y:S02]  /*9ac0*/  SHF.L.U32 R8, R9, 0x1f, RZ ;  /* 0x0000001f09087819 */ /* 0x020fe400000006ff */
[----:B--2---:R-:W-:-:S05]  /*9ad0*/  MOV R4, R4 ;  /* 0x0000000400047202 */ /* 0x004fca0000000f00 */
[----:B------:R-:W-:-:S04]  /*9ae0*/  IMAD R3, R3, 0x8, R4 ;  /* 0x0000000803037824 */ /* 0x000fc800078e0204 */
[----:B------:R1:W2:Y:S01]  /*9af0*/  SYNCS.PHASECHK.TRANS64.TRYWAIT P1, [R3+URZ], R8 ;  /* 0x00000008030075a7 */ /* 0x0002a2000802017f */
[----:B------:R-:W3:Y:S04]  /*9b00*/  LD.E R4, desc[UR46][R20.64+0x1c] ;  /* 0x00001c2e14047980 */ /* 0x000ee8000c101900 */
[----:B------:R1:W5:Y:S04]  /*9b10*/  LD.E R0, desc[UR46][R16.64+0x218] ;  /* 0x0002182e10007980 */ /* 0x000368000c101900 */
[----:B------:R1:W5:Y:S01]  /*9b20*/  LD.E R6, desc[UR46][R16.64+0x21c] ;  /* 0x00021c2e10067980 */ /* 0x000362000c101900 */
[----:B------:R-:W-:Y:S01]  /*9b30*/  BSSY B0, `(.L_x_8763) ;  /* 0x0000005000007945 */ /* 0x000fe20003800000 */
[----:B---3--:R-:W-:-:S04]  /*9b40*/  LOP3.LUT R4, R4, 0x1, RZ, 0xfc, !PT ;  /* 0x0000000104047812 */ /* 0x008fc800078efcff */
[----:B------:R-:W-:-:S13]  /*9b50*/  ISETP.NE.AND P2, PT, R4, 0x3, PT ;  /* 0x000000030400780c */ /* 0x000fda0003f45270 */
[----:B-12---:R-:W-:Y:S05]  /*9b60*/  @!P2 BRA `(.L_x_8764) ;  /* 0x000000000004a947 */ /* 0x006fea0003800000 */
[----:B------:R-:W-:Y:S01]  /*9b70*/  BPT.TRAP 0x1 ;  /* 0x000000040000795c */ /* 0x000fe20000300000 */
.L_x_8764:
[----:B------:R-:W-:Y:S05]  /*9b80*/  BSYNC B0 ;  /* 0x0000000000007941 */ /* 0x000fea0003800000 */
.L_x_8763:
[----:B------:R-:W-:Y:S04]  /*9b90*/  BSSY B0, `(.L_x_8765) ;  /* 0x0000008000007945 */ /* 0x000fe80003800000 */
[----:B------:R-:W-:Y:S05]  /*9ba0*/  @P1 BRA `(.L_x_8766) ;  /* 0x0000000000181947 */ /* 0x000fea0003800000 */
[----:B------:R-:W2:Y:S01]  /*9bb0*/  LD.E.64 R4, desc[UR46][R20.64+0x8] ;  /* 0x0000082e14047980 */ /* 0x000ea2000c101b00 */
[----:B-----5:R-:W-:Y:S02]  /*9bc0*/  SHF.L.U32 R3, R6, 0x1f, RZ ;  /* 0x0000001f06037819 */ /* 0x020fe400000006ff */
[----:B--2---:R-:W-:-:S05]  /*9bd0*/  MOV R5, R4 ;  /* 0x0000000400057202 */ /* 0x004fca0000000f00 */
[----:B------:R-:W-:-:S04]  /*9be0*/  IMAD R0, R0, 0x8, R5 ;  /* 0x0000000800007824 */ /* 0x000fc800078e0205 */
[----:B------:R-:W1:Y:S02]  /*9bf0*/  SYNCS.PHASECHK.TRANS64.TRYWAIT P1, [R0+URZ], R3 ;  /* 0x00000003000075a7 */ /* 0x000e64000802017f */
[----:B-1----:R-:W-:Y:S05]  /*9c00*/  @!P1 BRA `(.L_x_8767) ;  /* 0x000001ac006c9947 */ /* 0x002fea0003800000 */
.L_x_8766:
[----:B------:R-:W-:Y:S05]  /*9c10*/  BSYNC B0 ;  /* 0x0000000000007941 */ /* 0x000fea0003800000 */
.L_x_8765:
[----:B------:R-:W2:Y:S04]  /*9c20*/  LD.E R5, desc[UR46][R16.64+0x218] ;  /* 0x0002182e10057980 */ /* 0x000ea8000c101900 */
[----:B------:R-:W2:Y:S01]  /*9c30*/  LDL.64 R8, [R1+0xa0] ;  /* 0x0000a00001087983 */ /* 0x000ea20000100a00 */
[----:B------:R-:W-:Y:S05]  /*9c40*/  WARPSYNC.ALL ;  /* 0x0000000000007948 */ /* 0x000fea0003800000 */
[----:B------:R-:W3:Y:S04]  /*9c50*/  LDL.64 R18, [R1+0x98] ;  /* 0x0000980001127983 */ /* 0x000ee80000100a00 */
[----:B-----5:R-:W4:Y:S04]  /*9c60*/  LDL.64 R6, [R1+0x98] ;  /* 0x0000980001067983 */ /* 0x020f280000100a00 */
[----:B------:R-:W4:Y:S01]  /*9c70*/  LDL.64 R12, [R1+0x98] ;  /* 0x00009800010c7983 */ /* 0x000f220000100a00 */
[----:B--2---:R-:W-:-:S03]  /*9c80*/  IMAD R4, R5, 0x300, R8 ;  /* 0x0000030005047824 */ /* 0x004fc600078e0208 */
[----:B------:R-:W2:Y:S01]  /*9c90*/  LDL.64 R14, [R1+0x98] ;  /* 0x00009800010e7983 */ /* 0x000ea20000100a00 */
[----:B------:R-:W-:Y:S01]  /*9ca0*/  IMAD.MOV.U32 R5, RZ, RZ, R9 ;  /* 0x000000ffff057224 */ /* 0x000fe200078e0009 */
[C---:B------:R-:W-:Y:S01]  /*9cb0*/  R2UR UR6, R4.reuse ;  /* 0x00000000040672ca */ /* 0x040fe200000e0000 */
[----:B------:R-:W-:Y:S01]  /*9cc0*/  WARPGROUP.ARRIVE ;  /* 0x00000000000079c5 */ /* 0x000fe20000000000 */
[----:B------:R-:W2:Y:S02]  /*9cd0*/  LDL R11, [R1+0x54] ;  /* 0x00005400010b7983 */ /* 0x000ea40000100800 */
[----:B------:R-:W-:Y:S01]  /*9ce0*/  R2UR UR7, R5 ;  /* 0x00000000050772ca */ /* 0x000fe200000e0000 */
[----:B------:R-:W-:Y:S02]  /*9cf0*/  VIADD R8, R4, 0x2 ;  /* 0x0000000204087836 */ /* 0x000fe40000000000 */
[----:B-1----:R-:W-:Y:S01]  /*9d00*/  IMAD.MOV.U32 R0, RZ, RZ, 0x1 ;  /* 0x00000001ff007424 */ /* 0x002fe200078e00ff */
[----:B------:R1:W-:Y:S04]  /*9d10*/  STL [R1+0x80], RZ ;  /* 0x000080ff01007387 */ /* 0x0003e80000100800 */
[----:B------:R1:W-:Y:S04]  /*9d20*/  STL [R1+0x80], R0 ;  /* 0x0000800001007387 */ /* 0x0003e80000100800 */
[----:B------:R1:W-:Y:S04]  /*9d30*/  STL [R1+0x80], R0 ;  /* 0x0000800001007387 */ /* 0x0003e80000100800 */
[----:B------:R1:W-:Y:S04]  /*9d40*/  STL [R1+0x80], R0 ;  /* 0x0000800001007387 */ /* 0x0003e80000100800 */
[----:B------:R1:W-:Y:S01]  /*9d50*/  STL [R1+0x80], R0 ;  /* 0x0000800001007387 */ /* 0x0003e20000100800 */
[----:B---3--:R-:W-:-:S02]  /*9d60*/  R2UR UR4, R18 ;  /* 0x00000000120472ca */ /* 0x008fc400000e0000 */
[----:B------:R-:W-:-:S13]  /*9d70*/  R2UR UR5, R19 ;  /* 0x00000000130572ca */ /* 0x000fda00000e0000 */
[----:B------:R-:W-:Y:S01]  /*9d80*/  HGMMA.64x96x16.F32.BF16 R24, gdesc[UR4], RZ, !UPT, gsb0 ;  /* 0x01600000041879f0 */ /* 0x000fe2000c0018ff */
[----:B----4-:R-:W-:Y:S01]  /*9d90*/  VIADD R6, R6, 0x2 ;  /* 0x0000000206067836 */ /* 0x010fe20000000000 */
[----:B------:R-:W-:Y:S02]  /*9da0*/  R2UR UR6, R8 ;  /* 0x00000000080672ca */ /* 0x000fe400000e0000 */
[----:B------:R-:W-:Y:S02]  /*9db0*/  R2UR UR7, R9 ;  /* 0x00000000090772ca */ /* 0x000fe400000e0000 */
[----:B------:R-:W-:Y:S02]  /*9dc0*/  R2UR UR4, R6 ;  /* 0x00000000060472ca */ /* 0x000fe400000e0000 */
[----:B------:R-:W-:Y:S01]  /*9dd0*/  R2UR UR5, R7 ;  /* 0x00000000070572ca */ /* 0x000fe200000e0000 */
[----:B------:R-:W-:Y:S02]  /*9de0*/  VIADD R12, R12, 0x4 ;  /* 0x000000040c0c7836 */ /* 0x000fe40000000000 */
[----:B------:R-:W-:-:S02]  /*9df0*/  VIADD R6, R4, 0x4 ;  /* 0x0000000404067836 */ /* 0x000fc40000000000 */
[----:B------:R-:W-:Y:S01]  /*9e00*/  IMAD.MOV.U32 R7, RZ, RZ, R9 ;  /* 0x000000ffff077224 */ /* 0x000fe200078e0009 */
[----:B------:R-:W-:Y:S02]  /*9e10*/  WARPGROUP.DEPBAR.LE gsb0, 0x0 ;  /* 0x00008000000079c5 */ /* 0x000fe40000010000 */
[----:B------:R1:W5:Y:S04]  /*9e20*/  LD.E R3, desc[UR46][R16.64+0x218] ;  /* 0x0002182e10037980 */ /* 0x000368000c101900 */
[----:B------:R1:W5:Y:S01]  /*9e30*/  LD.E R5, desc[UR46][R16.64+0x21c] ;  /* 0x00021c2e10057980 */ /* 0x000362000c101900 */
[----:B------:R-:W-:-:S06]  /*9e40*/  WARPGROUP.ARRIVE ;  /* 0x00000000000079c5 */ /* 0x000fcc0000000000 */
[----:B------:R-:W-:Y:S01]  /*9e50*/  HGMMA.64x96x16.F32.BF16 R24, gdesc[UR4], R24, gsb0 ;  /* 0x01600000041879f0 */ /* 0x000fe20008001818 */
[----:B------:R-:W-:Y:S02]  /*9e60*/  R2UR UR6, R6 ;  /* 0x00000000060672ca */ /* 0x000fe400000e0000 */
[----:B------:R-:W-:Y:S02]  /*9e70*/  R2UR UR7, R7 ;  /* 0x00000000070772ca */ /* 0x000fe400000e0000 */
[----:B------:R-:W-:Y:S02]  /*9e80*/  R2UR UR4, R12 ;  /* 0x000000000c0472ca */ /* 0x000fe400000e0000 */
[----:B------:R-:W-:Y:S01]  /*9e90*/  R2UR UR5, R13 ;  /* 0x000000000d0572ca */ /* 0x000fe200000e0000 */
[----:B------:R-:W-:Y:S02]  /*9ea0*/  VIADD R6, R4, 0x6 ;  /* 0x0000000604067836 */ /* 0x000fe40000000000 */
[----:B--2---:R-:W-:-:S02]  /*9eb0*/  VIADD R14, R14, 0x6 ;  /* 0x000000060e0e7836 */ /* 0x004fc40000000000 */
[----:B------:R-:W-:Y:S01]  /*9ec0*/  IMAD.MOV.U32 R7, RZ, RZ, R9 ;  /* 0x000000ffff077224 */ /* 0x000fe200078e0009 */
[----:B------:R-:W-:Y:S02]  /*9ed0*/  WARPGROUP.DEPBAR.LE gsb0, 0x0 ;  /* 0x00008000000079c5 */ /* 0x000fe40000010000 */
[----:B------:R-:W-:-:S06]  /*9ee0*/  WARPGROUP.ARRIVE ;  /* 0x00000000000079c5 */ /* 0x000fcc0000000000 */
[----:B------:R-:W-:Y:S01]  /*9ef0*/  HGMMA.64x96x16.F32.BF16 R24, gdesc[UR4], R24, gsb0 ;  /* 0x01600000041879f0 */ /* 0x000fe20008001818 */
[----:B------:R-:W-:Y:S02]  /*9f00*/  R2UR UR6, R6 ;  /* 0x00000000060672ca */ /* 0x000fe400000e0000 */
[----:B------:R-:W-:Y:S02]  /*9f10*/  R2UR UR7, R7 ;  /* 0x00000000070772ca */ /* 0x000fe400000e0000 */
[----:B------:R-:W-:Y:S02]  /*9f20*/  R2UR UR4, R14 ;  /* 0x000000000e0472ca */ /* 0x000fe400000e0000 */
[----:B------:R-:W-:Y:S02]  /*9f30*/  R2UR UR5, R15 ;  /* 0x000000000f0572ca */ /* 0x000fe400000e0000 */
[----:B------:R-:W-:-:S04]  /*9f40*/  LOP3.LUT R11, R11, 0x1, RZ, 0xfc, !PT ;  /* 0x000000010b0b7812 */ /* 0x000fc800078efcff */
[----:B------:R-:W-:Y:S01]  /*9f50*/  ISETP.NE.AND P2, PT, R11, 0x3, PT ;  /* 0x000000030b00780c */ /* 0x000fe20003f45270 */
[----:B------:R-:W-:Y:S02]  /*9f60*/  WARPGROUP.DEPBAR.LE gsb0, 0x0 ;  /* 0x00008000000079c5 */ /* 0x000fe40000010000 */
[----:B------:R-:W-:-:S06]  /*9f70*/  WARPGROUP.ARRIVE ;  /* 0x00000000000079c5 */ /* 0x000fcc0000000000 */
[----:B------:R-:W-:Y:S01]  /*9f80*/  HGMMA.64x96x16.F32.BF16 R24, gdesc[UR4], R24, gsb0 ;  /* 0x01600000041879f0 */ /* 0x000fe20008001818 */
[----:B------:R-:W-:Y:S02]  /*9f90*/  BSSY B0, `(.L_x_8768) ;  /* 0x0000004000007945 */ /* 0x000fe40003800000 */
[----:B------:R-:W-:Y:S02]  /*9fa0*/  WARPGROUP.DEPBAR.LE gsb0, 0x0 ;  /* 0x00008000000079c5 */ /* 0x000fe40000010000 */
[----:B-1----:R-:W-:Y:S05]  /*9fb0*/  @!P2 BRA `(.L_x_8769) ;  /* 0x000000000004a947 */ /* 0x002fea0003800000 */
[----:B------:R-:W-:Y:S01]  /*9fc0*/  BPT.TRAP 0x1 ;  /* 0x000000040000795c */ /* 0x000fe20000300000 */
.L_x_8769:
[----:B------:R-:W-:Y:S05]  /*9fd0*/  BSYNC B0 ;  /* 0x0000000000007941 */ /* 0x000fea0003800000 */
.L_x_8768:
[----:B------:R-:W2:Y:S01]  /*9fe0*/  LDL.64 R6, [R1+0x40] ;  /* 0x0000400001067983 */ /* 0x000ea20000100a00 */
[----:B-----5:R-:W-:Y:S02]  /*9ff0*/  SHF.L.U32 R8, R5, 0x1f, RZ ;  /* 0x0000001f05087819 */ /* 0x020fe400000006ff */
[----:B--2---:R-:W-:-:S05]  /*a000*/  MOV R6, R6 ;  /* 0x0000000600067202 */ /* 0x004fca0000000f00 */
[----:B------:R-:W-:-:S04]  /*a010*/  IMAD R3, R3, 0x8, R6 ;  /* 0x0000000803037824 */ /* 0x000fc800078e0206 */
[----:B------:R1:W2:Y:S01]  /*a020*/  SYNCS.PHASECHK.TRANS64.TRYWAIT P1, [R3+URZ], R8 ;  /* 0x00000008030075a7 */ /* 0x0002a2000802017f */
[----:B------:R1:W5:Y:S04]  /*a030*/  LD.E R4, desc[UR46][R16.64+0x218] ;  /* 0x0002182e10047980 */ /* 0x000368000c101900 */
[----:B------:R1:W5:Y:S01]  /*a040*/  LD.E R5, desc[UR46][R16.64+0x21c] ;  /* 0x00021c2e10057980 */ /* 0x000362000c101900 */
[----:B------:R-:W-:Y:S04]  /*a050*/  BSSY B0, `(.L_x_8770) ;  /* 0x0000003000007945 */ /* 0x000fe80003800000 */
[----:B------:R-:W-:Y:S05]  /*a060*/  @!P2 BRA `(.L_x_8771) ;  /* 0x000000000004a947 */ /* 0x000fea0003800000 */
[----:B------:R-:W-:Y:S01]  /*a070*/  BPT.TRAP 0x1 ;  /* 0x000000040000795c */ /* 0x000fe20000300000 */
.L_x_8771:
[----:B------:R-:W-:Y:S05]  /*a080*/  BSYNC B0 ;  /* 0x0000000000007941 */ /* 0x000fea0003800000 */
.L_x_8770:
[----:B------:R-:W-:Y:S04]  /*a090*/  BSSY B0, `(.L_x_8772) ;  /* 0x0000006000007945 */ /* 0x000fe80003800000 */
[----:B--2---:R-:W-:Y:S05]  /*a0a0*/  @P1 BRA `(.L_x_8773) ;  /* 0x0000000000101947 */ /* 0x004fea0003800000 */
[----:B-----5:R-:W-:Y:S01]  /*a0b0*/  IMAD R4, R4, 0x8, R6 ;  /* 0x0000000804047824 */ /* 0x020fe200078e0206 */
[----:B------:R-:W-:-:S04]  /*a0c0*/  SHF.L.U32 R5, R5, 0x1f, RZ ;  /* 0x0000001f05057819 */ /* 0x000fc800000006ff */
[----:B------:R-:W2:Y:S02]  /*a0d0*/  SYNCS.PHASECHK.TRANS64.TRYWAIT P1, [R4+URZ], R5 ;  /* 0x00000005040075a7 */ /* 0x000ea4000802017f */
[----:B--2---:R-:W-:Y:S05]  /*a0e0*/  @!P1 BRA `(.L_x_8774) ;  /* 0x000001a800489947 */ /* 0x004fea0003800000 */
.L_x_8773:
[----:B------:R-:W-:Y:S05]  /*a0f0*/  BSYNC B0 ;  /* 0x0000000000007941 */ /* 0x000fea0003800000 */
.L_x_8772:
[----:B------:R-:W3:Y:S04]  /*a100*/  LD.E R11, desc[UR46][R16.64+0x218] ;  /* 0x0002182e100b7980 */ /* 0x000ee8000c101900 */
[----:B------:R-:W3:Y:S04]  /*a110*/  LDL.64 R6, [R1+0x118] ;  /* 0x0001180001067983 */ /* 0x000ee80000100a00 */
[----:B-1----:R-:W4:Y:S04]  /*a120*/  LDL R3, [R1+0x90] ;  /* 0x0000900001037983 */ /* 0x002f280000100800 */
[----:B--2--5:R-:W2:Y:S04]  /*a130*/  LDL.64 R4, [R1+0x110] ;  /* 0x0001100001047983 */ /* 0x024ea80000100a00 */
[----:B------:R-:W2:Y:S04]  /*a140*/  LDL.64 R8, [R1+0x110] ;  /* 0x0001100001087983 */ /* 0x000ea80000100a00 */
[----:B------:R-:W2:Y:S04]  /*a150*/  LDL.64 R12, [R1+0x110] ;  /* 0x00011000010c7983 */ /* 0x000ea80000100a00 */
[----:B------:R-:W2:Y:S01]  /*a160*/  LDL.64 R14, [R1+0x110] ;  /* 0x00011000010e7983 */ /* 0x000ea20000100a00 */
[----:B------:R-:W-:Y:S05]  /*a170*/  WARPSYNC.ALL ;  /* 0x0000000000007948 */ /* 0x000fea0003800000 */
[----:B------:R-:W-:Y:S01]  /*a180*/  WARPGROUP.ARRIVE ;  /* 0x00000000000079c5 */ /* 0x000fe20000000000 */
[----:B------:R-:W2:Y:S01]  /*a190*/  LDL.64 R18, [R1+0x110] ;  /* 0x0001100001127983 */ /* 0x000ea20000100a00 */
[----:B---3--:R-:W-:Y:S01]  /*a1a0*/  IMAD R6, R11, 0xc00, R6 ;  /* 0x00000c000b067824 */ /* 0x008fe200078e0206 */
[----:B------:R-:W-:-:S02]  /*a1b0*/  R2UR UR7, R7 ;  /* 0x00000000070772ca */ /* 0x000fc400000e0000 */
[----:B----4-:R-:W-:Y:S02]  /*a1c0*/  ISETP.NE.U32.AND P1, PT, R3, RZ, PT ;  /* 0x000000ff0300720c */ /* 0x010fe40003f25070 */
[----:B------:R-:W-:Y:S02]  /*a1d0*/  R2UR UR6, R6 ;  /* 0x00000000060672ca */ /* 0x000fe400000e0000 */
[----:B--2---:R-:W-:Y:S02]  /*a1e0*/  R2UR UR4, R4 ;  /* 0x00000000040472ca */ /* 0x004fe400000e0000 */
[----:B------:R-:W-:-:S07]  /*a1f0*/  R2UR UR5, R5 ;  /* 0x00000000050572ca */ /* 0x000fce00000e0000 */
[----:B------:R-:W-:-:S06]  /*a200*/  VOTEU.ANY UP0, P1 ;  /* 0x00000000003f7886 */ /* 0x000fcc0000800100 */
[----:B------:R-:W-:Y:S01]  /*a210*/  HGMMA.64x96x16.F32.BF16 R24, gdesc[UR4], R24, UP0, gsb0 ;  /* 0x01600000041879f0 */ /* 0x000fe2000b801818 */
[----:B------:R-:W-:Y:S02]  /*a220*/  VIADD R8, R8, 0x2 ;  /* 0x0000000208087836 */ /* 0x000fe40000000000 */
        /* <DEDUP_REMOVED lines=126> */
[----:B------:R-:W-:Y:S01]  /*aa10*/  R2UR UR5, R19 ;  /* 0x00000000130572ca */ /* 0x000fe200000e0000 */
[----:B--2---:R-:W-:Y:S01]  /*aa20*/  VIADD R8, R8, 0xc02 ;  /* 0x00000c0208087836 */ /* 0x004fe20000000000 */
[----:B------:R-:W-:Y:S02]  /*aa30*/  WARPGROUP.DEPBAR.LE gsb0, 0x0 ;  /* 0x00008000000079c5 */ /* 0x000fe40000010000 */
[----:B------:R-:W-:-:S09]  /*aa40*/  WARPGROUP.ARRIVE ;  /* 0x00000000000079c5 */ /* 0x000fd20000000000 */
[----:B------:R-:W-:Y:S01]  /*aa50*/  HGMMA.64x96x16.F32.BF16 R24, gdesc[UR4], R24, gsb0 ;  /* 0x01600000041879f0 */ /* 0x000fe20008001818 */
[----:B------:R-:W-:Y:S02]  /*aa60*/  VIADD R4, R6, 0x902 ;  /* 0x0000090206047836 */ /* 0x000fe40000000000 */
[----:B------:R-:W-:Y:S01]  /*aa70*/  IMAD.MOV.U32 R5, RZ, RZ, R7 ;  /* 0x000000ffff057224 */ /* 0x000fe200078e0007 */
[----:B------:R-:W-:Y:S02]  /*aa80*/  R2UR UR4, R8 ;  /* 0x00000000080472ca */ /* 0x000fe400000e0000 */
[----:B------:R-:W-:Y:S02]  /*aa90*/  R2UR UR6, R4 ;  /* 0x00000000040672ca */ /* 0x000fe400000e0000 */
[----:B------:R-:W-:Y:S02]  /*aaa0*/  R2UR UR7, R5 ;  /* 0x00000000050772ca */ /* 0x000fe400000e0000 */
[----:B------:R-:W-:Y:S01]  /*aab0*/  R2UR UR5, R9 ;  /* 0x00000000090572ca */ /* 0x000fe200000e0000 */
[----:B---3--:R-:W-:-:S02]  /*aac0*/  VIADD R12, R12, 0xc04 ;  /* 0x00000c040c0c7836 */ /* 0x008fc40000000000 */
[----:B------:R-:W-:Y:S01]  /*aad0*/  VIADD R4, R6, 0x904 ;  /* 0x0000090406047836 */ /* 0x000fe20000000000 */
[----:B------:R-:W-:Y:S02]  /*aae0*/  WARPGROUP.DEPBAR.LE gsb0, 0x0 ;  /* 0x00008000000079c5 */ /* 0x000fe40000010000 */
[----:B------:R-:W-:-:S07]  /*aaf0*/  WARPGROUP.ARRIVE ;  /* 0x00000000000079c5 */ /* 0x000fce0000000000 */
[----:B------:R-:W-:Y:S01]  /*ab00*/  HGMMA.64x96x16.F32.BF16 R24, gdesc[UR4], R24, gsb0 ;  /* 0x01600000041879f0 */ /* 0x000fe20008001818 */
[----:B------:R-:W-:Y:S01]  /*ab10*/  IMAD.MOV.U32 R5, RZ, RZ, R7 ;  /* 0x000000ffff057224 */ /* 0x000fe200078e0007 */
[----:B------:R-:W-:Y:S02]  /*ab20*/  R2UR UR6, R4 ;  /* 0x00000000040672ca */ /* 0x000fe400000e0000 */
[----:B------:R-:W-:Y:S02]  /*ab30*/  R2UR UR4, R12 ;  /* 0x000000000c0472ca */ /* 0x000fe400000e0000 */
[----:B------:R-:W-:Y:S02]  /*ab40*/  R2UR UR7, R5 ;  /* 0x00000000050772ca */ /* 0x000fe400000e0000 */
[----:B------:R-:W-:Y:S01]  /*ab50*/  R2UR UR5, R13 ;  /* 0x000000000d0572ca */ /* 0x000fe200000e0000 */
[----:B----4-:R-:W-:Y:S02]  /*ab60*/  VIADD R14, R14, 0xc06 ;  /* 0x00000c060e0e7836 */ /* 0x010fe40000000000 */
[----:B------:R-:W-:-:S02]  /*ab70*/  VIADD R4, R6, 0x906 ;  /* 0x0000090606047836 */ /* 0x000fc40000000000 */
[----:B------:R-:W-:Y:S01]  /*ab80*/  IMAD.MOV.U32 R5, RZ, RZ, R7 ;  /* 0x000000ffff057224 */ /* 0x000fe200078e0007 */
[----:B------:R-:W-:Y:S02]  /*ab90*/  WARPGROUP.DEPBAR.LE gsb0, 0x0 ;  /* 0x00008000000079c5 */ /* 0x000fe40000010000 */
[----:B------:R-:W-:-:S06]  /*aba0*/  WARPGROUP.ARRIVE ;  /* 0x00000000000079c5 */ /* 0x000fcc0000000000 */
[----:B------:R-:W-:Y:S01]  /*abb0*/  HGMMA.64x96x16.F32.BF16 R24, gdesc[UR4], R24, gsb0 ;  /* 0x01600000041879f0 */ /* 0x000fe20008001818 */
[----:B------:R-:W-:Y:S02]  /*abc0*/  R2UR UR4, R14 ;  /* 0x000000000e0472ca */ /* 0x000fe400000e0000 */
[----:B------:R-:W-:Y:S02]  /*abd0*/  R2UR UR5, R15 ;  /* 0x000000000f0572ca */ /* 0x000fe400000e0000 */
[----:B------:R-:W-:Y:S02]  /*abe0*/  R2UR UR6, R4 ;  /* 0x00000000040672ca */ /* 0x000fe400000e0000 */
[----:B------:R-:W-:Y:S01]  /*abf0*/  R2UR UR7, R5 ;  /* 0x00000000050772ca */ /* 0x000fe200000e0000 */
[----:B------:R-:W1:Y:S01]  /*ac00*/  S2R R23, SR_TID.X ;  /* 0x0000000000177919 */ /* 0x000e620000002100 */
[----:B------:R-:W-:Y:S04]  /*ac10*/  STL [R1+0x90], R0 ;  /* 0x0000900001007387 */ /* 0x000fe80000100800 */
[----:B------:R-:W-:Y:S01]  /*ac20*/  STL [R1+0x90], R0 ;  /* 0x0000900001007387 */ /* 0x000fe20000100800 */
[----:B------:R-:W-:-:S02]  /*ac30*/  WARPGROUP.DEPBAR.LE gsb0, 0x0 ;  /* 0x00008000000079c5 */ /* 0x000fc40000010000 */
[----:B------:R-:W-:-:S06]  /*ac40*/  WARPGROUP.ARRIVE ;  /* 0x00000000000079c5 */ /* 0x000fcc0000000000 */
[----:B------:R-:W-:Y:S01]  /*ac50*/  HGMMA.64x96x16.F32.BF16 R24, gdesc[UR4], R24, gsb0 ;  /* 0x01600000041879f0 */ /* 0x000fe20008001818 */
[----:B------:R-:W-:Y:S01]  /*ac60*/  STL [R1+0x90], R0 ;  /* 0x0000900001007387 */ /* 0x000fe20000100800 */
[----:B-1----:R-:W-:-:S03]  /*ac70*/  LOP3.LUT P2, RZ, R23, 0x7f, RZ, 0xc0, !PT ;  /* 0x0000007f17ff7812 */ /* 0x002fc6000784c0ff */
        /* <DEDUP_REMOVED lines=12> */
[----:B------:R-:W-:Y:S01]  /*ad40*/  STL [R1+0x90], R0 ;  /* 0x0000900001007387 */ /* 0x000fe20000100800 */
[----:B------:R-:W-:-:S02]  /*ad50*/  WARPGROUP.DEPBAR.LE gsb0, 0x0 ;  /* 0x00008000000079c5 */ /* 0x000fc40000010000 */
[----:B------:R1:W-:Y:S06]  /*ad60*/  BAR.ARV R204, 0x100 ;  /* 0x000400cc0000751d */ /* 0x0003ec0000002000 */
[----:B------:R-:W2:Y:S04]  /*ad70*/  @!P2 LD.E.64 R20, desc[UR46][R20.64+0x30] ;  /* 0x0000302e1414a980 */ /* 0x000ea8000c101b00 */
[----:B------:R-:W3:Y:S01]  /*ad80*/  @!P2 LD.E R3, desc[UR46][R16.64+0x218] ;  /* 0x0002182e1003a980 */ /* 0x000ee2000c101900 */
[----:B--2---:R-:W-:-:S05]  /*ad90*/  @!P2 MOV R4, R20 ;  /* 0x000000140004a202 */ /* 0x004fca0000000f00 */
[----:B---3--:R-:W-:-:S05]  /*ada0*/  @!P2 IMAD R3, R3, 0x8, R4 ;  /* 0x000000080303a824 */ /* 0x008fca00078e0204 */
[----:B------:R-:W-:-:S04]  /*adb0*/  @!P2 PRMT R3, RZ, 0x654, R3 ;  /* 0x00000654ff03a816 */ /* 0x000fc80000000003 */
[----:B------:R2:W-:Y:S01]  /*adc0*/  @!P2 SYNCS.ARRIVE.TRANS64.RED.A1T0 RZ, [R3+URZ], RZ ;  /* 0x000000ff03ffa9a7 */ /* 0x0005e2000810043f */
[----:B------:R-:W3:Y:S04]  /*add0*/  LDL.64 R12, [R1+0x170] ;  /* 0x00017000010c7983 */ /* 0x000ee80000100a00 */
[----:B------:R-:W4:Y:S04]  /*ade0*/  LD.E.64 R4, desc[UR46][R16.64+0x440] ;  /* 0x0004402e10047980 */ /* 0x000f28000c101b00 */
[----:B------:R-:W4:Y:S04]  /*adf0*/  LD.E R20, desc[UR46][R16.64+0x460] ;  /* 0x0004602e10147980 */ /* 0x000f28000c101900 */
        /* <DEDUP_REMOVED lines=49> */
[----:B---3--:R-:W3:Y:S02]  /*b110*/  LD.E R12, desc[UR46][R12.64] ;  /* 0x0000002e0c0c7980 */ /* 0x008ee4000c101900 */
[-C--:B---3--:R-:W-:Y:S01]  /*b120*/  FMUL.FTZ R7, R24, R12.reuse ;  /* 0x0000000c18077220 */ /* 0x088fe20000410000 */
[-C--:B------:R-:W-:Y:S01]  /*b130*/  FMUL.FTZ R8, R25, R12.reuse ;  /* 0x0000000c19087220 */ /* 0x080fe20000410000 */
[-C--:B------:R-:W-:Y:S01]  /*b140*/  FMUL.FTZ R28, R28, R12.reuse ;  /* 0x0000000c1c1c7220 */ /* 0x080fe20000410000 */
[-C--:B------:R-:W-:Y:S01]  /*b150*/  FMUL.FTZ R75, R29, R12.reuse ;  /* 0x0000000c1d4b7220 */ /* 0x080fe20000410000 */
[-C--:B------:R-:W-:Y:S01]  /*b160*/  FMUL.FTZ R79, R32, R12.reuse ;  /* 0x0000000c204f7220 */ /* 0x080fe20000410000 */
[-C--:B------:R-:W-:Y:S01]  /*b170*/  FMUL.FTZ R81, R33, R12.reuse ;  /* 0x0000000c21517220 */ /* 0x080fe20000410000 */
[----:B------:R-:W4:Y:S01]  /*b180*/  MUFU.TANH R7, R7 ;  /* 0x0000000700077308 */ /* 0x000f220000002400 */
[-C--:B------:R-:W-:Y:S01]  /*b190*/  FMUL.FTZ R109, R36, R12.reuse ;  /* 0x0000000c246d7220 */ /* 0x080fe20000410000 */
[-C--:B------:R-:W-:Y:S01]  /*b1a0*/  FMUL.FTZ R111, R37, R12.reuse ;  /* 0x0000000c256f7220 */ /* 0x080fe20000410000 */
[-C--:B------:R-:W-:Y:S01]  /*b1b0*/  FMUL.FTZ R113, R40, R12.reuse ;  /* 0x0000000c28717220 */ /* 0x080fe20000410000 */
[-C--:B------:R-:W-:Y:S01]  /*b1c0*/  FMUL.FTZ R115, R41, R12.reuse ;  /* 0x0000000c29737220 */ /* 0x080fe20000410000 */
[-C--:B------:R-:W-:Y:S01]  /*b1d0*/  FMUL.FTZ R119, R44, R12.reuse ;  /* 0x0000000c2c777220 */ /* 0x080fe20000410000 */
[-C--:B------:R-:W-:Y:S01]  /*b1e0*/  FMUL.FTZ R121, R45, R12.reuse ;  /* 0x0000000c2d797220 */ /* 0x080fe20000410000 */
[-C--:B------:R-:W-:Y:S01]  /*b1f0*/  FMUL.FTZ R123, R48, R12.reuse ;  /* 0x0000000c307b7220 */ /* 0x080fe20000410000 */
[----:B------:R-:W3:Y:S01]  /*b200*/  MUFU.TANH R8, R8 ;  /* 0x0000000800087308 */ /* 0x000ee20000002400 */
[-C--:B------:R-:W-:Y:S01]  /*b210*/  FMUL.FTZ R117, R49, R12.reuse ;  /* 0x0000000c31757220 */ /* 0x080fe20000410000 */
[-C--:B------:R-:W-:Y:S01]  /*b220*/  FMUL.FTZ R107, R52, R12.reuse ;  /* 0x0000000c346b7220 */ /* 0x080fe20000410000 */
[-C--:B------:R-:W-:Y:S01]  /*b230*/  FMUL.FTZ R19, R53, R12.reuse ;  /* 0x0000000c35137220 */ /* 0x080fe20000410000 */
[-C--:B------:R-:W-:Y:S01]  /*b240*/  FMUL.FTZ R77, R56, R12.reuse ;  /* 0x0000000c384d7220 */ /* 0x080fe20000410000 */
[-C--:B------:R-:W-:Y:S01]  /*b250*/  FMUL.FTZ R73, R57, R12.reuse ;  /* 0x0000000c39497220 */ /* 0x080fe20000410000 */
[-C--:B------:R-:W-:Y:S01]  /*b260*/  FMUL.FTZ R11, R61, R12.reuse ;  /* 0x0000000c3d0b7220 */ /* 0x080fe20000410000 */
[----:B--2---:R-:W-:Y:S01]  /*b270*/  FMUL.FTZ R3, R27, R12 ;  /* 0x0000000c1b037220 */ /* 0x004fe20000410000 */
[----:B------:R-:W2:Y:S01]  /*b280*/  MUFU.TANH R13, R28 ;  /* 0x0000001c000d7308 */ /* 0x000ea20000002400 */
[----:B----4-:R-:W-:Y:S01]  /*b290*/  FMNMX.FTZ R9, R7, R4, !PT ;  /* 0x0000000407097209 */ /* 0x010fe20007810000 */
[-C--:B------:R-:W-:Y:S01]  /*b2a0*/  FMUL.FTZ R6, R26, R12.reuse ;  /* 0x0000000c1a067220 */ /* 0x080fe20000410000 */
[-C--:B------:R-:W-:Y:S01]  /*b2b0*/  FMUL.FTZ R31, R31, R12.reuse ;  /* 0x0000000c1f1f7220 */ /* 0x080fe20000410000 */
[-C--:B------:R-:W-:Y:S01]  /*b2c0*/  FMUL.FTZ R29, R34, R12.reuse ;  /* 0x0000000c221d7220 */ /* 0x080fe20000410000 */
[-C--:B------:R-:W-:Y:S01]  /*b2d0*/  FMUL.FTZ R23, R43, R12.reuse ;  /* 0x0000000c2b177220 */ /* 0x080fe20000410000 */
[-C--:B------:R-:W-:Y:S01]  /*b2e0*/  FMUL.FTZ R15, R47, R12.reuse ;  /* 0x0000000c2f0f7220 */ /* 0x080fe20000410000 */
[-C--:B------:R-:W-:Y:S01]  /*b2f0*/  FMUL.FTZ R83, R50, R12.reuse ;  /* 0x0000000c32537220 */ /* 0x080fe20000410000 */
[----:B------:R-:W4:Y:S01]  /*b300*/  MUFU.TANH R75, R75 ;  /* 0x0000004b004b7308 */ /* 0x000f220000002400 */
[----:B---3--:R-:W-:Y:S01]  /*b310*/  FMNMX.FTZ R14, R8, R9, !PT ;  /* 0x00000009080e7209 */ /* 0x008fe20007810000 */
[-C--:B------:R-:W-:Y:S01]  /*b320*/  FMUL.FTZ R85, R51, R12.reuse ;  /* 0x0000000c33557220 */ /* 0x080fe20000410000 */
[-C--:B------:R-:W-:Y:S01]  /*b330*/  FMUL.FTZ R87, R54, R12.reuse ;  /* 0x0000000c36577220 */ /* 0x080fe20000410000 */
[-C--:B------:R-:W-:Y:S01]  /*b340*/  FMUL.FTZ R89, R55, R12.reuse ;  /* 0x0000000c37597220 */ /* 0x080fe20000410000 */
[-C--:B------:R-:W-:Y:S01]  /*b350*/  FMUL.FTZ R91, R58, R12.reuse ;  /* 0x0000000c3a5b7220 */ /* 0x080fe20000410000 */
[-C--:B------:R-:W-:Y:S01]  /*b360*/  FMUL.FTZ R93, R59, R12.reuse ;  /* 0x0000000c3b5d7220 */ /* 0x080fe20000410000 */
[----:B------:R-:W-:Y:S01]  /*b370*/  FMUL.FTZ R95, R62, R12 ;  /* 0x0000000c3e5f7220 */ /* 0x000fe20000410000 */
[----:B------:R-:W3:Y:S01]  /*b380*/  MUFU.TANH R79, R79 ;  /* 0x0000004f004f7308 */ /* 0x000ee20000002400 */
[----:B--2---:R-:W-:Y:S01]  /*b390*/  FMNMX.FTZ R14, R13, R14, !PT ;  /* 0x0000000e0d0e7209 */ /* 0x004fe20007810000 */
[-C--:B------:R-:W-:Y:S01]  /*b3a0*/  FMUL.FTZ R33, R35, R12.reuse ;  /* 0x0000000c23217220 */ /* 0x080fe20000410000 */
[-C--:B------:R-:W-:Y:S01]  /*b3b0*/  FMUL.FTZ R97, R63, R12.reuse ;  /* 0x0000000c3f617220 */ /* 0x080fe20000410000 */
[-C--:B------:R-:W-:Y:S01]  /*b3c0*/  FMUL.FTZ R99, R66, R12.reuse ;  /* 0x0000000c42637220 */ /* 0x080fe20000410000 */
[-C--:B------:R-:W-:Y:S01]  /*b3d0*/  FMUL.FTZ R101, R67, R12.reuse ;  /* 0x0000000c43657220 */ /* 0x080fe20000410000 */
[-C--:B------:R-:W-:Y:S01]  /*b3e0*/  FMUL.FTZ R103, R70, R12.reuse ;  /* 0x0000000c46677220 */ /* 0x080fe20000410000 */
[----:B------:R-:W-:Y:S01]  /*b3f0*/  FMUL.FTZ R105, R71, R12 ;  /* 0x0000000c47697220 */ /* 0x000fe20000410000 */
[----:B------:R-:W2:Y:S01]  /*b400*/  MUFU.TANH R81, R81 ;  /* 0x0000005100517308 */ /* 0x000ea20000002400 */
[----:B----4-:R-:W-:Y:S01]  /*b410*/  FMNMX.FTZ R14, R75, R14, !PT ;  /* 0x0000000e4b0e7209 */ /* 0x010fe20007810000 */
[----:B------:R-:W4:Y:S04]  /*b420*/  LD.E R24, desc[UR46][R16.64+0x454] ;  /* 0x0004542e10187980 */ /* 0x000f28000c101900 */
[----:B------:R-:W4:Y:S02]  /*b430*/  LD.E R36, desc[UR46][R16.64+0x234] ;  /* 0x0002342e10247980 */ /* 0x000f24000c101900 */
[----:B------:R-:W1:Y:S01]  /*b440*/  MUFU.TANH R109, R109 ;  /* 0x0000006d006d7308 */ /* 0x000e620000002400 */
[----:B---3--:R-:W-:Y:S01]  /*b450*/  FMNMX.FTZ R14, R79, R14, !PT ;  /* 0x0000000e4f0e7209 */ /* 0x008fe20007810000 */
[----:B------:R-:W-:Y:S01]  /*b460*/  FMUL.FTZ R37, R30, R12 ;  /* 0x0000000c1e257220 */ /* 0x000fe20000410000 */
[----:B------:R-:W3:Y:S04]  /*b470*/  LD.E R32, desc[UR46][R16.64+0x240] ;  /* 0x0002402e10207980 */ /* 0x000ee8000c101900 */
[----:B------:R-:W3:Y:S01]  /*b480*/  LD.E R40, desc[UR46][R16.64+0x274] ;  /* 0x0002742e10287980 */ /* 0x000ee2000c101900 */
[----:B------:R-:W1:Y:S01]  /*b490*/  MUFU.TANH R111, R111 ;  /* 0x0000006f006f7308 */ /* 0x000e620000002400 */
[----:B--2---:R-:W-:-:S07]  /*b4a0*/  FMNMX.FTZ R14, R81, R14, !PT ;  /* 0x0000000e510e7209 */ /* 0x004fce0007810000 */
[----:B------:R-:W2:Y:S01]  /*b4b0*/  MUFU.TANH R113, R113 ;  /* 0x0000007100717308 */ /* 0x000ea20000002400 */
[----:B-1----:R-:W-:Y:S01]  /*b4c0*/  FMNMX.FTZ R14, R109, R14, !PT ;  /* 0x0000000e6d0e7209 */ /* 0x002fe20007810000 */
[----:B------:R-:W-:Y:S01]  /*b4d0*/  FMUL.FTZ R41, R38, R12 ;  /* 0x0000000c26297220 */ /* 0x000fe20000410000 */
[----:B------:R-:W3:Y:S05]  /*b4e0*/  LD.E R44, desc[UR46][R16.64+0x270] ;  /* 0x0002702e102c7980 */ /* 0x000eea000c101900 */
[----:B------:R-:W1:Y:S01]  /*b4f0*/  MUFU.TANH R115, R115 ;  /* 0x0000007300737308 */ /* 0x000e620000002400 */
[----:B------:R-:W-:-:S07]  /*b500*/  FMNMX.FTZ R14, R111, R14, !PT ;  /* 0x0000000e6f0e7209 */ /* 0x000fce0007810000 */
[----:B------:R-:W1:Y:S01]  /*b510*/  MUFU.TANH R119, R119 ;  /* 0x0000007700777308 */ /* 0x000e620000002400 */
[----:B--2---:R-:W-:Y:S01]  /*b520*/  FMNMX.FTZ R14, R113, R14, !PT ;  /* 0x0000000e710e7209 */ /* 0x004fe20007810000 */
[----:B------:R-:W-:Y:S01]  /*b530*/  FMUL.FTZ R45, R69, R12 ;  /* 0x0000000c452d7220 */ /* 0x000fe20000410000 */
[----:B------:R-:W2:Y:S05]  /*b540*/  LD.E R48, desc[UR46][R16.64+0x284] ;  /* 0x0002842e10307980 */ /* 0x000eaa000c101900 */
[----:B------:R-:W1:Y:S02]  /*b550*/  MUFU.TANH R121, R121 ;  /* 0x0000007900797308 */ /* 0x000e640000002400 */
[----:B-1----:R-:W-:-:S06]  /*b560*/  FMNMX.FTZ R14, R115, R14, !PT ;  /* 0x0000000e730e7209 */ /* 0x002fcc0007810000 */
[----:B------:R-:W1:Y:S01]  /*b570*/  MUFU.TANH R123, R123 ;  /* 0x0000007b007b7308 */ /* 0x000e620000002400 */
[----:B------:R-:W-:Y:S01]  /*b580*/  FMNMX.FTZ R14, R119, R14, !PT ;  /* 0x0000000e770e7209 */ /* 0x000fe20007810000 */
[----:B------:R-:W-:Y:S01]  /*b590*/  FMUL.FTZ R49, R60, R12 ;  /* 0x0000000c3c317220 */ /* 0x000fe20000410000 */
[----:B------:R-:W2:Y:S05]  /*b5a0*/  LD.E R52, desc[UR46][R16.64+0x294] ;  /* 0x0002942e10347980 */ /* 0x000eaa000c101900 */
[----:B------:R-:W1:Y:S01]  /*b5b0*/  MUFU.TANH R117, R117 ;  /* 0x0000007500757308 */ /* 0x000e620000002400 */
[----:B------:R-:W-:-:S07]  /*b5c0*/  FMNMX.FTZ R14, R121, R14, !PT ;  /* 0x0000000e790e7209 */ /* 0x000fce0007810000 */
[----:B------:R-:W1:Y:S02]  /*b5d0*/  MUFU.TANH R107, R107 ;  /* 0x0000006b006b7308 */ /* 0x000e640000002400 */
[----:B-1----:R-:W-:Y:S01]  /*b5e0*/  FMNMX.FTZ R14, R123, R14, !PT ;  /* 0x0000000e7b0e7209 */ /* 0x002fe20007810000 */
[----:B------:R-:W-:Y:S01]  /*b5f0*/  FMUL.FTZ R53, R39, R12 ;  /* 0x0000000c27357220 */ /* 0x000fe20000410000 */
[----:B------:R-:W2:Y:S04]  /*b600*/  LD.E R56, desc[UR46][R16.64+0x2a4] ;  /* 0x0002a42e10387980 */ /* 0x000ea8000c101900 */
[----:B------:R-:W1:Y:S01]  /*b610*/  MUFU.TANH R19, R19 ;  /* 0x0000001300137308 */ /* 0x000e620000002400 */
[----:B------:R-:W-:-:S07]  /*b620*/  FMNMX.FTZ R14, R117, R14, !PT ;  /* 0x0000000e750e7209 */ /* 0x000fce0007810000 */
[----:B------:R-:W1:Y:S01]  /*b630*/  MUFU.TANH R77, R77 ;  /* 0x0000004d004d7308 */ /* 0x000e620000002400 */
[----:B------:R-:W-:Y:S01]  /*b640*/  FMNMX.FTZ R14, R107, R14, !PT ;  /* 0x0000000e6b0e7209 */ /* 0x000fe20007810000 */
[----:B------:R-:W-:-:S06]  /*b650*/  FMUL.FTZ R57, R64, R12 ;  /* 0x0000000c40397220 */ /* 0x000fcc0000410000 */
[----:B------:R-:W1:Y:S02]  /*b660*/  MUFU.TANH R73, R73 ;  /* 0x0000004900497308 */ /* 0x000e640000002400 */
[----:B-1----:R-:W-:Y:S01]  /*b670*/  FMNMX.FTZ R14, R19, R14, !PT ;  /* 0x0000000e130e7209 */ /* 0x002fe20007810000 */
[-C--:B------:R-:W-:Y:S01]  /*b680*/  FMUL.FTZ R27, R65, R12.reuse ;  /* 0x0000000c411b7220 */ /* 0x080fe20000410000 */
[----:B------:R-:W2:Y:S04]  /*b690*/  LD.E R61, desc[UR46][R16.64+0x2ac] ;  /* 0x0002ac2e103d7980 */ /* 0x000ea8000c101900 */
[----:B------:R-:W-:Y:S01]  /*b6a0*/  MUFU.TANH R11, R11 ;  /* 0x0000000b000b7308 */ /* 0x000fe20000002400 */
[----:B------:R-:W-:Y:S01]  /*b6b0*/  FMUL.FTZ R9, R68, R12 ;  /* 0x0000000c44097220 */ /* 0x000fe20000410000 */
[----:B------:R-:W3:Y:S04]  /*b6c0*/  LD.E R28, desc[UR46][R16.64+0x424] ;  /* 0x0004242e101c7980 */ /* 0x000ee8000c101900 */
[----:B------:R-:W2:Y:S02]  /*b6d0*/  LD.E R26, desc[UR46][R16.64+0x42c] ;  /* 0x00042c2e101a7980 */ /* 0x000ea4000c101900 */
[----:B------:R-:W1:Y:S01]  /*b6e0*/  MUFU.TANH R49, R49 ;  /* 0x0000003100317308 */ /* 0x000e620000002400 */
[----:B------:R-:W-:Y:S01]  /*b6f0*/  FMNMX.FTZ R14, R77, R14, !PT ;  /* 0x0000000e4d0e7209 */ /* 0x000fe20007810000 */
[----:B------:R-:W2:Y:S04]  /*b700*/  LD.E R30, desc[UR46][R16.64+0x244] ;  /* 0x0002442e101e7980 */ /* 0x000ea8000c101900 */
[----:B------:R-:W2:Y:S02]  /*b710*/  LD.E R34, desc[UR46][R16.64+0x250] ;  /* 0x0002502e10227980 */ /* 0x000ea4000c101900 */
[----:B------:R-:W1:Y:S01]  /*b720*/  MUFU.TANH R57, R57 ;  /* 0x0000003900397308 */ /* 0x000e620000002400 */
[----:B------:R-:W-:Y:S01]  /*b730*/  FMNMX.FTZ R14, R73, R14, !PT ;  /* 0x0000000e490e7209 */ /* 0x000fe20007810000 */
[----:B------:R-:W2:Y:S04]  /*b740*/  LD.E R38, desc[UR46][R16.64+0x254] ;  /* 0x0002542e10267980 */ /* 0x000ea8000c101900 */
[----:B------:R-:W2:Y:S02]  /*b750*/  LD.E R50, desc[UR46][R16.64+0x280] ;  /* 0x0002802e10327980 */ /* 0x000ea4000c101900 */
[----:B------:R-:W1:Y:S02]  /*b760*/  MUFU.TANH R27, R27 ;  /* 0x0000001b001b7308 */ /* 0x000e640000002400 */
[----:B-1----:R-:W-:Y:S01]  /*b770*/  FMNMX.FTZ R14, R49, R14, !PT ;  /* 0x0000000e310e7209 */ /* 0x002fe20007810000 */
[----:B------:R-:W2:Y:S04]  /*b780*/  LD.E R58, desc[UR46][R16.64+0x290] ;  /* 0x0002902e103a7980 */ /* 0x000ea8000c101900 */
[----:B------:R-:W2:Y:S01]  /*b790*/  LD.E R54, desc[UR46][R16.64+0x2a0] ;  /* 0x0002a02e10367980 */ /* 0x000ea2000c101900 */
[----:B------:R-:W1:Y:S01]  /*b7a0*/  MUFU.TANH R9, R9 ;  /* 0x0000000900097308 */ /* 0x000e620000002400 */
[----:B------:R-:W-:-:S02]  /*b7b0*/  FMNMX.FTZ R14, R11, R14, !PT ;  /* 0x0000000e0b0e7209 */ /* 0x000fc40007810000 */
[----:B------:R-:W2:Y:S04]  /*b7c0*/  LD.E R62, desc[UR46][R16.64+0x2c4] ;  /* 0x0002c42e103e7980 */ /* 0x000ea8000c101900 */
[----:B------:R-:W2:Y:S01]  /*b7d0*/  LD.E R66, desc[UR46][R16.64+0x2d0] ;  /* 0x0002d02e10427980 */ /* 0x000ea2000c101900 */
[----:B------:R-:W1:Y:S01]  /*b7e0*/  MUFU.TANH R45, R45 ;  /* 0x0000002d002d7308 */ /* 0x000e620000002400 */
[----:B------:R-:W-:Y:S02]  /*b7f0*/  FMNMX.FTZ R14, R57, R14, !PT ;  /* 0x0000000e390e7209 */ /* 0x000fe40007810000 */
[----:B------:R-:W2:Y:S02]  /*b800*/  LD.E R70, desc[UR46][R16.64+0x2d4] ;  /* 0x0002d42e10467980 */ /* 0x000ea4000c101900 */
[----:B------:R-:W-:-:S02]  /*b810*/  FMNMX.FTZ R14, R27, R14, !PT ;  /* 0x0000000e1b0e7209 */ /* 0x000fc40007810000 */
[----:B------:R-:W2:Y:S02]  /*b820*/  LD.E R51, desc[UR46][R16.64+0x26c] ;  /* 0x00026c2e10337980 */ /* 0x000ea4000c101900 */
[----:B-1----:R-:W-:Y:S01]  /*b830*/  FMNMX.FTZ R14, R9, R14, !PT ;  /* 0x0000000e090e7209 */ /* 0x002fe20007810000 */
[----:B------:R-:W1:Y:S01]  /*b840*/  MUFU.TANH R6, R6 ;  /* 0x0000000600067308 */ /* 0x000e620000002400 */
[----:B------:R-:W2:Y:S04]  /*b850*/  LD.E R47, desc[UR46][R16.64+0x288] ;  /* 0x0002882e102f7980 */ /* 0x000ea8000c101900 */
[----:B------:R-:W2:Y:S01]  /*b860*/  LD.E R43, desc[UR46][R16.64+0x298] ;  /* 0x0002982e102b7980 */ /* 0x000ea2000c101900 */
[----:B------:R-:W-:Y:S02]  /*b870*/  FMNMX.FTZ R21, R45, R14, !PT ;  /* 0x0000000e2d157209 */ /* 0x000fe40007810000 */
[----:B------:R-:W1:Y:S01]  /*b880*/  MUFU.TANH R3, R3 ;  /* 0x0000000300037308 */ /* 0x000e620000002400 */
[----:B------:R-:W2:Y:S04]  /*b890*/  LD.E R63, desc[UR46][R16.64+0x29c] ;  /* 0x00029c2e103f7980 */ /* 0x000ea8000c101900 */
[----:B------:R-:W1:Y:S03]  /*b8a0*/  SHFL.BFLY PT, R14, R21, 0x2, 0x1f ;  /* 0x0c401f00150e7f89 */ /* 0x000e6600000e0000 */
[----:B------:R-:W1:Y:S08]  /*b8b0*/  MUFU.TANH R37, R37 ;  /* 0x0000002500257308 */ /* 0x000e700000002400 */
[----:B------:R-:W1:Y:S08]  /*b8c0*/  MUFU.TANH R31, R31 ;  /* 0x0000001f001f7308 */ /* 0x000e700000002400 */
[----:B------:R-:W1:Y:S01]  /*b8d0*/  MUFU.TANH R29, R29 ;  /* 0x0000001d001d7308 */ /* 0x000e620000002400 */
[----:B------:R-:W-:Y:S01]  /*b8e0*/  FMUL.FTZ R65, R42, R12 ;  /* 0x0000000c2a417220 */ /* 0x000fe20000410000 */
[----:B------:R-:W2:Y:S01]  /*b8f0*/  LD.E R60, desc[UR46][R16.64+0x2b0] ;  /* 0x0002b02e103c7980 */ /* 0x000ea2000c101900 */
[----:B-1----:R-:W-:-:S03]  /*b900*/  FMNMX.FTZ R18, R21, R14, !PT ;  /* 0x0000000e15127209 */ /* 0x002fc60007810000 */
[----:B------:R-:W2:Y:S04]  /*b910*/  LD.E R55, desc[UR46][R16.64+0x2a8] ;  /* 0x0002a82e10377980 */ /* 0x000ea8000c101900 */
[----:B------:R-:W1:Y:S01]  /*b920*/  SHFL.BFLY PT, R25, R18, 0x1, 0x1f ;  /* 0x0c201f0012197f89 */ /* 0x000e6200000e0000 */
[----:B------:R-:W1:Y:S03]  /*b930*/  MUFU.TANH R33, R33 ;  /* 0x0000002100217308 */ /* 0x000e660000002400 */
[----:B------:R-:W2:Y:S04]  /*b940*/  LD.E R59, desc[UR46][R16.64+0x2b8] ;  /* 0x0002b82e103b7980 */ /* 0x000ea8000c101900 */
[----:B------:R-:W2:Y:S01]  /*b950*/  LD.E R69, desc[UR46][R16.64+0x2cc] ;  /* 0x0002cc2e10457980 */ /* 0x000ea2000c101900 */
[----:B------:R-:W1:Y:S03]  /*b960*/  MUFU.TANH R41, R41 ;  /* 0x0000002900297308 */ /* 0x000e660000002400 */
[----:B------:R-:W2:Y:S04]  /*b970*/  LD.E R71, desc[UR46][R16.64+0x2e8] ;  /* 0x0002e82e10477980 */ /* 0x000ea8000c101900 */
[----:B------:R-:W2:Y:S01]  /*b980*/  LD.E R67, desc[UR46][R16.64+0x2ec] ;  /* 0x0002ec2e10437980 */ /* 0x000ea2000c101900 */
[----:B------:R-:W1:Y:S08]  /*b990*/  MUFU.TANH R53, R53 ;  /* 0x0000003500357308 */ /* 0x000e700000002400 */
[----:B------:R-:W-:Y:S01]  /*b9a0*/  MUFU.TANH R23, R23 ;  /* 0x0000001700177308 */ /* 0x000fe20000002400 */
[----:B-1----:R-:W-:-:S07]  /*b9b0*/  FMNMX.FTZ R25, R18, R25, !PT ;  /* 0x0000001912197209 */ /* 0x002fce0007810000 */
[----:B------:R-:W-:Y:S01]  /*b9c0*/  MUFU.TANH R15, R15 ;  /* 0x0000000f000f7308 */ /* 0x000fe20000002400 */
[----:B------:R-:W-:Y:S01]  /*b9d0*/  FMNMX.FTZ R18, R6, R5, !PT ;  /* 0x0000000506127209 */ /* 0x000fe20007810000 */
[----:B------:R1:W-:Y:S03]  /*b9e0*/  ST.E desc[UR46][R16.64+0x440], R21 ;  /* 0x0004401510007985 */ /* 0x0003e6000c10192e */
[----:B------:R-:W-:Y:S01]  /*b9f0*/  FMNMX.FTZ R18, R3, R18, !PT ;  /* 0x0000001203127209 */ /* 0x000fe20007810000 */
[----:B------:R-:W2:Y:S03]  /*ba00*/  LD.E R42, desc[UR46][R16.64+0x260] ;  /* 0x0002602e102a7980 */ /* 0x000ea6000c101900 */
[----:B------:R-:W-:Y:S01]  /*ba10*/  FMNMX.FTZ R18, R37, R18, !PT ;  /* 0x0000001225127209 */ /* 0x000fe20007810000 */
[----:B------:R-:W1:Y:S01]  /*ba20*/  MUFU.TANH R65, R65 ;  /* 0x0000004100417308 */ /* 0x000e620000002400 */
[----:B------:R-:W2:Y:S02]  /*ba30*/  LD.E R68, desc[UR46][R16.64+0x2b4] ;  /* 0x0002b42e10447980 */ /* 0x000ea4000c101900 */
[----:B------:R-:W-:Y:S01]  /*ba40*/  FMNMX.FTZ R18, R31, R18, !PT ;  /* 0x000000121f127209 */ /* 0x000fe20007810000 */
[----:B------:R-:W-:-:S04]  /*ba50*/  FMUL.FTZ R14, R46, R12 ;  /* 0x0000000c2e0e7220 */ /* 0x000fc80000410000 */
[----:B------:R-:W-:Y:S01]  /*ba60*/  MUFU.TANH R83, R83 ;  /* 0x0000005300537308 */ /* 0x000fe20000002400 */
[----:B------:R-:W-:-:S07]  /*ba70*/  FMNMX.FTZ R18, R29, R18, !PT ;  /* 0x000000121d127209 */ /* 0x000fce0007810000 */
[----:B------:R-:W-:Y:S01]  /*ba80*/  MUFU.TANH R85, R85 ;  /* 0x0000005500557308 */ /* 0x000fe20000002400 */
[----:B------:R-:W-:-:S07]  /*ba90*/  FMNMX.FTZ R18, R33, R18, !PT ;  /* 0x0000001221127209 */ /* 0x000fce0007810000 */
[----:B------:R-:W-:Y:S01]  /*baa0*/  MUFU.TANH R87, R87 ;  /* 0x0000005700577308 */ /* 0x000fe20000002400 */
[----:B------:R-:W-:-:S07]  /*bab0*/  FMNMX.FTZ R18, R41, R18, !PT ;  /* 0x0000001229127209 */ /* 0x000fce0007810000 */
        /* <DEDUP_REMOVED lines=10> */
[----:B------:R4:W-:Y:S04]  /*bb60*/  ST.E desc[UR46][R16.64+0x440], R25 ;  /* 0x0004401910007985 */ /* 0x0009e8000c10192e */
[----:B------:R-:W2:Y:S03]  /*bb70*/  LD.E R46, desc[UR46][R16.64+0x264] ;  /* 0x0002642e102e7980 */ /* 0x000ea6000c101900 */
[----:B------:R-:W4:Y:S01]  /*bb80*/  MUFU.TANH R14, R14 ;  /* 0x0000000e000e7308 */ /* 0x000f220000002400 */
[----:B-1----:R-:W-:Y:S01]  /*bb90*/  FMNMX.FTZ R18, R65, R18, !PT ;  /* 0x0000001241127209 */ /* 0x002fe20007810000 */
[----:B------:R-:W3:Y:S03]  /*bba0*/  LD.E R39, desc[UR46][R16.64+0x440] ;  /* 0x0004402e10277980 */ /* 0x000ee6000c101900 */
[----:B------:R-:W-:Y:S01]  /*bbb0*/  FMNMX.FTZ R21, R23, R18, !PT ;  /* 0x0000001217157209 */ /* 0x000fe20007810000 */
[----:B------:R-:W2:Y:S03]  /*bbc0*/  LD.E R64, desc[UR46][R16.64+0x2c0] ;  /* 0x0002c02e10407980 */ /* 0x000ea6000c101900 */
[----:B----4-:R-:W-:-:S02]  /*bbd0*/  FMNMX.FTZ R18, R14, R21, !PT ;  /* 0x000000150e127209 */ /* 0x010fc40007810000 */
[----:B------:R-:W4:Y:S02]  /*bbe0*/  LD.E R21, desc[UR46][R16.64+0x450] ;  /* 0x0004502e10157980 */ /* 0x000f24000c101900 */
        /* <DEDUP_REMOVED lines=13> */
[----:B------:R-:W-:Y:S04]  /*bcc0*/  ST.E desc[UR46][R16.64+0x444], R35 ;  /* 0x0004442310007985 */ /* 0x000fe8000c10192e */
[----:B------:R-:W2:Y:S01]  /*bcd0*/  LD.E R12, desc[UR46][R16.64+0x444] ;  /* 0x0004442e100c7980 */ /* 0x000ea2000c101900 */
[----:B---3--:R-:W-:-:S04]  /*bce0*/  FMUL.FTZ R100, R39, R20 ;  /* 0x0000001427647220 */ /* 0x008fc80000410000 */
[-CC-:B------:R-:W-:Y:S01]  /*bcf0*/  FFMA.FTZ R155, R13, R20.reuse, -R100.reuse ;  /* 0x000000140d9b7223 */ /* 0x180fe20000010864 */
[-CC-:B------:R-:W-:Y:S01]  /*bd00*/  FFMA.FTZ R153, R8, R20.reuse, -R100.reuse ;  /* 0x0000001408997223 */ /* 0x180fe20000010864 */
[----:B------:R-:W-:Y:S01]  /*bd10*/  FADD.FTZ R25, R4, -R39 ;  /* 0x8000002704197221 */ /* 0x000fe20000010000 */
[-CC-:B------:R-:W-:Y:S01]  /*bd20*/  FFMA.FTZ R152, R7, R20.reuse, -R100.reuse ;  /* 0x0000001407987223 */ /* 0x180fe20000010864 */
[-CC-:B------:R-:W-:Y:S01]  /*bd30*/  FFMA.FTZ R154, R75, R20.reuse, -R100.reuse ;  /* 0x000000144b9a7223 */ /* 0x180fe20000010864 */
[-CC-:B------:R-:W-:Y:S01]  /*bd40*/  FFMA.FTZ R182, R79, R20.reuse, -R100.reuse ;  /* 0x000000144fb67223 */ /* 0x180fe20000010864 */
[-C--:B------:R-:W-:Y:S01]  /*bd50*/  FMUL.FTZ R25, R25, R20.reuse ;  /* 0x0000001419197220 */ /* 0x080fe20000410000 */
[----:B--2---:R-:W1:Y:S02]  /*bd60*/  SHFL.BFLY PT, R13, R12, 0x2, 0x1f ;  /* 0x0c401f000c0d7f89 */ /* 0x004e6400000e0000 */
[----:B------:R-:W-:Y:S08]  /*bd70*/  MUFU.EX2 R152, R152 ;  /* 0x0000009800987308 */ /* 0x000ff00000000800 */
[----:B------:R-:W-:Y:S01]  /*bd80*/  MUFU.EX2 R153, R153 ;  /* 0x0000009900997308 */ /* 0x000fe20000000800 */
[----:B------:R-:W-:-:S07]  /*bd90*/  FFMA.FTZ R7, R81, R20, -R100 ;  /* 0x0000001451077223 */ /* 0x000fce0000010864 */
[----:B------:R-:W-:Y:S01]  /*bda0*/  MUFU.EX2 R155, R155 ;  /* 0x0000009b009b7308 */ /* 0x000fe20000000800 */
[-CC-:B------:R-:W-:Y:S01]  /*bdb0*/  FFMA.FTZ R169, R113, R20.reuse, -R100.reuse ;  /* 0x0000001471a97223 */ /* 0x180fe20000010864 */
[-CC-:B------:R-:W-:Y:S01]  /*bdc0*/  FFMA.FTZ R164, R19, R20.reuse, -R100.reuse ;  /* 0x0000001413a47223 */ /* 0x180fe20000010864 */
[-CC-:B------:R-:W-:Y:S01]  /*bdd0*/  FFMA.FTZ R18, R11, R20.reuse, -R100.reuse ;  /* 0x000000140b127223 */ /* 0x180fe20000010864 */
[-CC-:B------:R-:W-:Y:S01]  /*bde0*/  FFMA.FTZ R39, R9, R20.reuse, -R100.reuse ;  /* 0x0000001409277223 */ /* 0x180fe20000010864 */
[-CC-:B------:R-:W-:Y:S01]  /*bdf0*/  FFMA.FTZ R175, R109, R20.reuse, -R100.reuse ;  /* 0x000000146daf7223 */ /* 0x180fe20000010864 */
[-CC-:B------:R-:W-:Y:S01]  /*be00*/  FFMA.FTZ R180, R111, R20.reuse, -R100.reuse ;  /* 0x000000146fb47223 */ /* 0x180fe20000010864 */
[----:B-1----:R-:W-:Y:S01]  /*be10*/  FMNMX.FTZ R8, R12, R13, !PT ;  /* 0x0000000d0c087209 */ /* 0x002fe20007810000 */
[----:B------:R-:W4:Y:S01]  /*be20*/  MUFU.EX2 R25, R25 ;  /* 0x0000001900197308 */ /* 0x000f220000000800 */
[-CC-:B------:R-:W-:Y:S01]  /*be30*/  FFMA.FTZ R174, R115, R20.reuse, -R100.reuse ;  /* 0x0000001473ae7223 */ /* 0x180fe20000010864 */
[-CC-:B------:R-:W-:Y:S01]  /*be40*/  FFMA.FTZ R12, R27, R20.reuse, -R100.reuse ;  /* 0x000000141b0c7223 */ /* 0x180fe20000010864 */
[-CC-:B------:R-:W-:Y:S01]  /*be50*/  FFMA.FTZ R172, R119, R20.reuse, -R100.reuse ;  /* 0x0000001477ac7223 */ /* 0x180fe20000010864 */
[----:B------:R-:W1:Y:S04]  /*be60*/  SHFL.BFLY PT, R35, R8, 0x1, 0x1f ;  /* 0x0c201f0008237f89 */ /* 0x000e6800000e0000 */
        /* <DEDUP_REMOVED lines=10> */
[----:B------:R-:W-:Y:S01]  /*bf10*/  FFMA.FTZ R9, R45, R20, -R100 ;  /* 0x000000142d097223 */ /* 0x000fe20000010864 */
[----:B------:R-:W2:Y:S04]  /*bf20*/  LD.E R4, desc[UR46][R16.64+0x230] ;  /* 0x0002302e10047980 */ /* 0x000ea8000c101900 */
[----:B------:R-:W3:Y:S01]  /*bf30*/  LD.E R100, desc[UR46][R16.64+0x354] ;  /* 0x0003542e10647980 */ /* 0x000ee2000c101900 */
[----:B------:R-:W-:Y:S03]  /*bf40*/  MUFU.EX2 R7, R7 ;  /* 0x0000000700077308 */ /* 0x000fe60000000800 */
[----:B------:R-:W3:Y:S01]  /*bf50*/  LD.E R45, desc[UR46][R16.64+0x28c] ;  /* 0x00028c2e102d7980 */ /* 0x000ee2000c101900 */
[----:B-1----:R-:W-:-:S03]  /*bf60*/  FMNMX.FTZ R27, R8, R35, !PT ;  /* 0x00000023081b7209 */ /* 0x002fc60007810000 */
[----:B------:R-:W3:Y:S02]  /*bf70*/  LD.E R35, desc[UR46][R16.64+0x268] ;  /* 0x0002682e10237980 */ /* 0x000ee4000c101900 */
[-C--:B------:R-:W-:Y:S01]  /*bf80*/  FMUL.FTZ R168, R27, R20.reuse ;  /* 0x000000141ba87220 */ /* 0x080fe20000410000 */
[----:B------:R-:W-:Y:S01]  /*bf90*/  FADD.FTZ R5, R5, -R27 ;  /* 0x8000001b05057221 */ /* 0x000fe20000010000 */
[----:B------:R-:W-:Y:S01]  /*bfa0*/  MUFU.EX2 R175, R175 ;  /* 0x000000af00af7308 */ /* 0x000fe20000000800 */
[----:B------:R-:W3:Y:S01]  /*bfb0*/  LD.E R57, desc[UR46][R16.64+0x2bc] ;  /* 0x0002bc2e10397980 */ /* 0x000ee2000c101900 */
[-CC-:B------:R-:W-:Y:S01]  /*bfc0*/  FFMA.FTZ R183, R6, R20.reuse, -R168.reuse ;  /* 0x0000001406b77223 */ /* 0x180fe200000108a8 */
[----:B------:R-:W-:Y:S01]  /*bfd0*/  FMUL.FTZ R5, R20, R5 ;  /* 0x0000000514057220 */ /* 0x000fe20000410000 */
[-CC-:B------:R-:W-:Y:S01]  /*bfe0*/  FFMA.FTZ R192, R3, R20.reuse, -R168.reuse ;  /* 0x0000001403c07223 */ /* 0x180fe200000108a8 */
[-CC-:B------:R-:W-:Y:S01]  /*bff0*/  FFMA.FTZ R6, R37, R20.reuse, -R168.reuse ;  /* 0x0000001425067223 */ /* 0x180fe200000108a8 */
[----:B------:R-:W3:Y:S02]  /*c000*/  LD.E R75, desc[UR46][R16.64+0x2d8] ;  /* 0x0002d82e104b7980 */ /* 0x000ee4000c101900 */
[----:B------:R-:W-:Y:S01]  /*c010*/  MUFU.EX2 R110, R5 ;  /* 0x00000005006e7308 */ /* 0x000fe20000000800 */
[-CC-:B------:R-:W-:Y:S01]  /*c020*/  FFMA.FTZ R181, R31, R20.reuse, -R168.reuse ;  /* 0x000000141fb57223 */ /* 0x180fe200000108a8 */
[----:B------:R-:W3:Y:S04]  /*c030*/  LD.E R73, desc[UR46][R16.64+0x2dc] ;  /* 0x0002dc2e10497980 */ /* 0x000ee8000c101900 */
[----:B------:R-:W3:Y:S02]  /*c040*/  LD.E R81, desc[UR46][R16.64+0x2fc] ;  /* 0x0002fc2e10517980 */ /* 0x000ee4000c101900 */
[----:B------:R-:W1:Y:S01]  /*c050*/  MUFU.EX2 R183, R183 ;  /* 0x000000b700b77308 */ /* 0x000e620000000800 */
[-CC-:B------:R-:W-:Y:S01]  /*c060*/  FFMA.FTZ R179, R29, R20.reuse, -R168.reuse ;  /* 0x000000141db37223 */ /* 0x180fe200000108a8 */
[-CC-:B------:R-:W-:Y:S01]  /*c070*/  FFMA.FTZ R176, R23, R20.reuse, -R168.reuse ;  /* 0x0000001417b07223 */ /* 0x180fe200000108a8 */
[----:B------:R-:W3:Y:S01]  /*c080*/  LD.E R79, desc[UR46][R16.64+0x308] ;  /* 0x0003082e104f7980 */ /* 0x000ee2000c101900 */
        /* <DEDUP_REMOVED lines=20> */
[----:B------:R-:W1:Y:S01]  /*c1d0*/  MUFU.EX2 R181, R181 ;  /* 0x000000b500b57308 */ /* 0x000e620000000800 */
[----:B----4-:R-:W-:Y:S01]  /*c1e0*/  FFMA.FTZ R20, R25, R21, R152 ;  /* 0x0000001519147223 */ /* 0x010fe20000010098 */
[----:B-1----:R-:W-:Y:S01]  /*c1f0*/  FFMA.FTZ R21, R110, R24, R183 ;  /* 0x000000186e157223 */ /* 0x002fe200000100b7 */
[----:B------:R-:W4:Y:S02]  /*c200*/  LD.E R31, desc[UR46][R16.64+0x238] ;  /* 0x0002382e101f7980 */ /* 0x000f24000c101900 */
[----:B------:R-:W-:-:S02]  /*c210*/  FADD.FTZ R20, R153, R20 ;  /* 0x0000001499147221 */ /* 0x000fc40000010000 */
[----:B------:R-:W4:Y:S01]  /*c220*/  LD.E R29, desc[UR46][R16.64+0x23c] ;  /* 0x00023c2e101d7980 */ /* 0x000f22000c101900 */
[----:B------:R-:W1:Y:S01]  /*c230*/  MUFU.EX2 R179, R179 ;  /* 0x000000b300b37308 */ /* 0x000e620000000800 */
[----:B------:R-:W-:Y:S01]  /*c240*/  FADD.FTZ R21, R192, R21 ;  /* 0x00000015c0157221 */ /* 0x000fe20000010000 */
[----:B------:R-:W-:Y:S01]  /*c250*/  FADD.FTZ R131, R155, R20 ;  /* 0x000000149b837221 */ /* 0x000fe20000010000 */
[----:B------:R-:W4:Y:S04]  /*c260*/  LD.E R5, desc[UR46][R16.64+0x248] ;  /* 0x0002482e10057980 */ /* 0x000f28000c101900 */
        /* <DEDUP_REMOVED lines=11> */
[----:B------:R-:W1:Y:S02]  /*c320*/  MUFU.EX2 R180, R180 ;  /* 0x000000b400b47308 */ /* 0x000e640000000800 */
[----:B-1----:R-:W-:Y:S01]  /*c330*/  FADD.FTZ R21, R179, R20 ;  /* 0x00000014b3157221 */ /* 0x002fe20000010000 */
[----:B------:R-:W-:Y:S01]  /*c340*/  FADD.FTZ R24, R7, R24 ;  /* 0x0000001807187221 */ /* 0x000fe20000010000 */
[----:B------:R-:W4:Y:S04]  /*c350*/  LD.E R65, desc[UR46][R16.64+0x2f8] ;  /* 0x0002f82e10417980 */ /* 0x000f28000c101900 */
[----:B------:R-:W4:Y:S01]  /*c360*/  LD.E R111, desc[UR46][R16.64+0x34c] ;  /* 0x00034c2e106f7980 */ /* 0x000f22000c101900 */
[----:B------:R-:W-:Y:S03]  /*c370*/  MUFU.EX2 R169, R169 ;  /* 0x000000a900a97308 */ /* 0x000fe60000000800 */
[----:B------:R-:W4:Y:S04]  /*c380*/  LD.E R109, desc[UR46][R16.64+0x358] ;  /* 0x0003582e106d7980 */ /* 0x000f28000c101900 */
[----:B------:R-:W4:Y:S01]  /*c390*/  LD.E R107, desc[UR46][R16.64+0x35c] ;  /* 0x00035c2e106b7980 */ /* 0x000f22000c101900 */
[----:B------:R-:W1:Y:S01]  /*c3a0*/  MUFU.EX2 R188, R188 ;  /* 0x000000bc00bc7308 */ /* 0x000e620000000800 */
[----:B------:R-:W-:Y:S01]  /*c3b0*/  FADD.FTZ R20, R190, R21 ;  /* 0x00000015be147221 */ /* 0x000fe20000010000 */
        /* <DEDUP_REMOVED lines=11> */
[----:B------:R-:W1:Y:S03]  /*c470*/  MUFU.EX2 R172, R172 ;  /* 0x000000ac00ac7308 */ /* 0x000e660000000800 */
[----:B------:R-:W4:Y:S05]  /*c480*/  LD.E R123, desc[UR46][R16.64+0x3a8] ;  /* 0x0003a82e107b7980 */ /* 0x000f2a000c101900 */
[----:B------:R-:W1:Y:S02]  /*c490*/  MUFU.EX2 R176, R176 ;  /* 0x000000b000b07308 */ /* 0x000e640000000800 */
[----:B-1----:R-:W-:Y:S01]  /*c4a0*/  FADD.FTZ R24, R188, R143 ;  /* 0x0000008fbc187221 */ /* 0x002fe20000010000 */
[----:B------:R-:W-:Y:S01]  /*c4b0*/  FADD.FTZ R149, R169, R20 ;  /* 0x00000014a9957221 */ /* 0x000fe20000010000 */
[----:B------:R-:W4:Y:S02]  /*c4c0*/  LD.E R93, desc[UR46][R16.64+0x328] ;  /* 0x0003282e105d7980 */ /* 0x000f24000c101900 */
[----:B------:R-:W-:Y:S01]  /*c4d0*/  FADD.FTZ R151, R171, R24 ;  /* 0x00000018ab977221 */ /* 0x000fe20000010000 */
[----:B------:R-:W-:Y:S01]  /*c4e0*/  FADD.FTZ R189, R174, R149 ;  /* 0x00000095aebd7221 */ /* 0x000fe20000010000 */
[----:B------:R-:W4:Y:S01]  /*c4f0*/  LD.E R91, desc[UR46][R16.64+0x32c] ;  /* 0x00032c2e105b7980 */ /* 0x000f22000c101900 */
[----:B------:R1:W-:Y:S02]  /*c500*/  MUFU.EX2 R13, R49 ;  /* 0x00000031000d7308 */ /* 0x0003e40000000800 */
[----:B------:R-:W-:Y:S01]  /*c510*/  FADD.FTZ R24, R172, R189 ;  /* 0x000000bdac187221 */ /* 0x000fe20000010000 */
[----:B------:R-:W4:Y:S04]  /*c520*/  LD.E R89, desc[UR46][R16.64+0x338] ;  /* 0x0003382e10597980 */ /* 0x000f28000c101900 */
[----:B------:R-:W4:Y:S01]  /*c530*/  LD.E R85, desc[UR46][R16.64+0x33c] ;  /* 0x00033c2e10557980 */ /* 0x000f22000c101900 */
[----:B------:R1:W-:Y:S01]  /*c540*/  MUFU.EX2 R8, R39 ;  /* 0x0000002700087308 */ /* 0x0003e20000000800 */
[----:B------:R-:W-:-:S02]  /*c550*/  FADD.FTZ R20, R176, R151 ;  /* 0x00000097b0147221 */ /* 0x000fc40000010000 */
[----:B-1----:R-:W4:Y:S04]  /*c560*/  LD.E R49, desc[UR46][R16.64+0x278] ;  /* 0x0002782e10317980 */ /* 0x002f28000c101900 */
[----:B------:R-:W4:Y:S01]  /*c570*/  LD.E R83, desc[UR46][R16.64+0x348] ;  /* 0x0003482e10537980 */ /* 0x000f22000c101900 */
[----:B------:R1:W-:Y:S03]  /*c580*/  MUFU.EX2 R168, R137 ;  /* 0x0000008900a87308 */ /* 0x0003e60000000800 */
[----:B------:R-:W4:Y:S04]  /*c590*/  LD.E R39, desc[UR46][R16.64+0x24c] ;  /* 0x00024c2e10277980 */ /* 0x000f28000c101900 */
[----:B------:R-:W4:Y:S01]  /*c5a0*/  LD.E R105, desc[UR46][R16.64+0x368] ;  /* 0x0003682e10697980 */ /* 0x000f22000c101900 */
[----:B------:R1:W-:Y:S03]  /*c5b0*/  MUFU.EX2 R21, R113 ;  /* 0x0000007100157308 */ /* 0x0003e60000000800 */
[----:B------:R-:W4:Y:S04]  /*c5c0*/  LD.E R97, desc[UR46][R16.64+0x36c] ;  /* 0x00036c2e10617980 */ /* 0x000f28000c101900 */
[----:B------:R-:W4:Y:S04]  /*c5d0*/  LD.E R103, desc[UR46][R16.64+0x378] ;  /* 0x0003782e10677980 */ /* 0x000f28000c101900 */
[----:B------:R-:W4:Y:S04]  /*c5e0*/  LD.E R99, desc[UR46][R16.64+0x37c] ;  /* 0x00037c2e10637980 */ /* 0x000f28000c101900 */
[----:B------:R-:W4:Y:S04]  /*c5f0*/  LD.E R131, desc[UR46][R16.64+0x3cc] ;  /* 0x0003cc2e10837980 */ /* 0x000f28000c101900 */
[----:B-1----:R-:W4:Y:S04]  /*c600*/  LD.E R137, desc[UR46][R16.64+0x3e8] ;  /* 0x0003e82e10897980 */ /* 0x002f28000c101900 */
[----:B------:R-:W4:Y:S04]  /*c610*/  LD.E R143, desc[UR46][R16.64+0x3fc] ;  /* 0x0003fc2e108f7980 */ /* 0x000f28000c101900 */
[----:B------:R-:W4:Y:S04]  /*c620*/  LD.E R149, desc[UR46][R16.64+0x40c] ;  /* 0x00040c2e10957980 */ /* 0x000f28000c101900 */
[----:B------:R-:W4:Y:S04]  /*c630*/  LD.E R151, desc[UR46][R16.64+0x418] ;  /* 0x0004182e10977980 */ /* 0x000f28000c101900 */
[----:B------:R-:W4:Y:S04]  /*c640*/  LD.E R189, desc[UR46][R16.64+0x41c] ;  /* 0x00041c2e10bd7980 */ /* 0x000f28000c101900 */
[----:B------:R-:W4:Y:S01]  /*c650*/  LD.E R113, desc[UR46][R16.64+0x428] ;  /* 0x0004282e10717980 */ /* 0x000f22000c101900 */
[----:B------:R-:W1:Y:S08]  /*c660*/  MUFU.EX2 R173, R173 ;  /* 0x000000ad00ad7308 */ /* 0x000e700000000800 */
[----:B------:R-:W1:Y:S08]  /*c670*/  MUFU.EX2 R167, R167 ;  /* 0x000000a700a77308 */ /* 0x000e700000000800 */
[----:B------:R-:W1:Y:S08]  /*c680*/  MUFU.EX2 R178, R178 ;  /* 0x000000b200b27308 */ /* 0x000e700000000800 */
[----:B------:R-:W1:Y:S08]  /*c690*/  MUFU.EX2 R159, R159 ;  /* 0x0000009f009f7308 */ /* 0x000e700000000800 */
[----:B------:R-:W1:Y:S02]  /*c6a0*/  MUFU.EX2 R165, R165 ;  /* 0x000000a500a57308 */ /* 0x000e640000000800 */
[----:B-1----:R-:W-:-:S06]  /*c6b0*/  FADD.FTZ R191, R173, R20 ;  /* 0x00000014adbf7221 */ /* 0x002fcc0000010000 */
[----:B------:R-:W1:Y:S08]  /*c6c0*/  MUFU.EX2 R166, R166 ;  /* 0x000000a600a67308 */ /* 0x000e700000000800 */
[----:B------:R-:W1:Y:S01]  /*c6d0*/  MUFU.EX2 R170, R170 ;  /* 0x000000aa00aa7308 */ /* 0x000e620000000800 */
[----:B------:R-:W-:Y:S01]  /*c6e0*/  FADD.FTZ R24, R167, R24 ;  /* 0x00000018a7187221 */ /* 0x000fe20000010000 */
[----:B------:R-:W-:-:S06]  /*c6f0*/  FADD.FTZ R20, R178, R191 ;  /* 0x000000bfb2147221 */ /* 0x000fcc0000010000 */
[----:B------:R-:W1:Y:S08]  /*c700*/  MUFU.EX2 R157, R157 ;  /* 0x0000009d009d7308 */ /* 0x000e700000000800 */
[----:B------:R-:W2:Y:S01]  /*c710*/  MUFU.EX2 R161, R161 ;  /* 0x000000a100a17308 */ /* 0x000ea20000000800 */
[----:B------:R-:W-:Y:S01]  /*c720*/  FADD.FTZ R191, R159, R24 ;  /* 0x000000189fbf7221 */ /* 0x000fe20000010000 */
[----:B------:R-:W-:-:S06]  /*c730*/  FADD.FTZ R193, R165, R20 ;  /* 0x00000014a5c17221 */ /* 0x000fcc0000010000 */
[----:B------:R-:W2:Y:S01]  /*c740*/  MUFU.EX2 R164, R164 ;  /* 0x000000a400a47308 */ /* 0x000ea20000000800 */
[----:B-1----:R-:W-:Y:S01]  /*c750*/  FADD.FTZ R20, R166, R191 ;  /* 0x000000bfa6147221 */ /* 0x002fe20000010000 */
[----:B------:R-:W-:-:S06]  /*c760*/  FADD.FTZ R24, R170, R193 ;  /* 0x000000c1aa187221 */ /* 0x000fcc0000010000 */
[----:B------:R-:W1:Y:S08]  /*c770*/  MUFU.EX2 R156, R156 ;  /* 0x0000009c009c7308 */ /* 0x000e700000000800 */
[----:B------:R-:W1:Y:S01]  /*c780*/  MUFU.EX2 R23, R23 ;  /* 0x0000001700177308 */ /* 0x000e620000000800 */
[----:B------:R-:W-:Y:S01]  /*c790*/  FADD.FTZ R191, R157, R20 ;  /* 0x000000149dbf7221 */ /* 0x000fe20000010000 */
[----:B--2---:R-:W-:-:S06]  /*c7a0*/  FADD.FTZ R193, R161, R24 ;  /* 0x00000018a1c17221 */ /* 0x004fcc0000010000 */
[----:B------:R-:W2:Y:S08]  /*c7b0*/  MUFU.EX2 R19, R19 ;  /* 0x0000001300137308 */ /* 0x000eb00000000800 */
[----:B------:R-:W2:Y:S01]  /*c7c0*/  MUFU.EX2 R162, R162 ;  /* 0x000000a200a27308 */ /* 0x000ea20000000800 */
[----:B------:R-:W-:Y:S01]  /*c7d0*/  FADD.FTZ R191, R164, R191 ;  /* 0x000000bfa4bf7221 */ /* 0x000fe20000010000 */
[----:B------:R-:W-:-:S06]  /*c7e0*/  FADD.FTZ R24, R168, R193 ;  /* 0x000000c1a8187221 */ /* 0x000fcc0000010000 */
[----:B------:R-:W3:Y:S01]  /*c7f0*/  MUFU.EX2 R18, R18 ;  /* 0x0000001200127308 */ /* 0x000ee20000000800 */
[----:B-1----:R-:W-:Y:S01]  /*c800*/  FADD.FTZ R218, R156, R191 ;  /* 0x000000bf9cda7221 */ /* 0x002fe20000010000 */
[----:B------:R-:W-:-:S06]  /*c810*/  FADD.FTZ R191, R23, R24 ;  /* 0x0000001817bf7221 */ /* 0x000fcc0000010000 */
[----:B------:R-:W1:Y:S01]  /*c820*/  MUFU.EX2 R160, R160 ;  /* 0x000000a000a07308 */ /* 0x000e620000000800 */
[----:B--2---:R-:W-:Y:S01]  /*c830*/  FADD.FTZ R218, R19, R218 ;  /* 0x000000da13da7221 */ /* 0x004fe20000010000 */
[----:B------:R-:W-:-:S06]  /*c840*/  FADD.FTZ R24, R162, R191 ;  /* 0x000000bfa2187221 */ /* 0x000fcc0000010000 */
[----:B------:R-:W2:Y:S08]  /*c850*/  MUFU.EX2 R11, R11 ;  /* 0x0000000b000b7308 */ /* 0x000eb00000000800 */
[----:B------:R-:W2:Y:S01]  /*c860*/  MUFU.EX2 R15, R15 ;  /* 0x0000000f000f7308 */ /* 0x000ea20000000800 */
[----:B------:R-:W-:Y:S01]  /*c870*/  FADD.FTZ R191, R13, R218 ;  /* 0x000000da0dbf7221 */ /* 0x000fe20000010000 */
[----:B------:R-:W-:-:S06]  /*c880*/  FADD.FTZ R193, R21, R24 ;  /* 0x0000001815c17221 */ /* 0x000fcc0000010000 */
[----:B------:R-:W2:Y:S08]  /*c890*/  MUFU.EX2 R12, R12 ;  /* 0x0000000c000c7308 */ /* 0x000eb00000000800 */
[----:B------:R2:W2:Y:S01]  /*c8a0*/  MUFU.EX2 R20, R101 ;  /* 0x0000006500147308 */ /* 0x0004a20000000800 */
[----:B---3--:R-:W-:Y:S01]  /*c8b0*/  FADD.FTZ R24, R18, R191 ;  /* 0x000000bf12187221 */ /* 0x008fe20000010000 */
[----:B-1----:R-:W-:-:S06]  /*c8c0*/  FADD.FTZ R218, R160, R193 ;  /* 0x000000c1a0da7221 */ /* 0x002fcc0000010000 */
[----:B------:R-:W1:Y:S01]  /*c8d0*/  MUFU.EX2 R3, R3 ;  /* 0x0000000300037308 */ /* 0x000e620000000800 */
[----:B--2---:R-:W-:Y:S01]  /*c8e0*/  FADD.FTZ R101, R11, R24 ;  /* 0x000000180b657221 */ /* 0x004fe20000010000 */
[----:B------:R-:W-:-:S06]  /*c8f0*/  FADD.FTZ R191, R15, R218 ;  /* 0x000000da0fbf7221 */ /* 0x000fcc0000010000 */
[----:B------:R-:W2:Y:S08]  /*c900*/  MUFU.EX2 R9, R9 ;  /* 0x0000000900097308 */ /* 0x000eb00000000800 */
[----:B------:R-:W3:Y:S01]  /*c910*/  MUFU.EX2 R14, R14 ;  /* 0x0000000e000e7308 */ /* 0x000ee20000000800 */
[----:B------:R-:W-:Y:S01]  /*c920*/  FADD.FTZ R101, R12, R101 ;  /* 0x000000650c657221 */ /* 0x000fe20000010000 */
[----:B------:R-:W-:-:S03]  /*c930*/  FADD.FTZ R24, R20, R191 ;  /* 0x000000bf14187221 */ /* 0x000fc60000010000 */
[----:B------:R-:W-:Y:S01]  /*c940*/  FADD.FTZ R218, R8, R101 ;  /* 0x0000006508da7221 */ /* 0x000fe20000010000 */
[----:B-1----:R-:W-:Y:S01]  /*c950*/  FADD.FTZ R101, R3, R24 ;  /* 0x0000001803657221 */ /* 0x002fe20000010000 */
[----:B------:R1:W-:Y:S01]  /*c960*/  ST.E desc[UR46][R16.64+0x444], R27 ;  /* 0x0004441b10007985 */ /* 0x0003e2000c10192e */
[----:B------:R-:W-:Y:S01]  /*c970*/  FMUL.FTZ R219, R25, R28 ;  /* 0x0000001c19db7220 */ /* 0x000fe20000410000 */
[----:B--2---:R-:W-:Y:S01]  /*c980*/  FADD.FTZ R191, R9, R218 ;  /* 0x000000da09bf7221 */ /* 0x004fe20000010000 */
[----:B------:R-:W-:Y:S01]  /*c990*/  FMUL.FTZ R223, R110, R26 ;  /* 0x0000001a6edf7220 */ /* 0x000fe20000410000 */
[C---:B------:R-:W-:Y:S01]  /*c9a0*/  FMUL.FTZ R193, R25.reuse, R4 ;  /* 0x0000000419c17220 */ /* 0x040fe20000410000 */
[----:B---3--:R-:W-:Y:S01]  /*c9b0*/  FADD.FTZ R101, R14, R101 ;  /* 0x000000650e657221 */ /* 0x008fe20000010000 */
[C---:B-1----:R-:W-:Y:S01]  /*c9c0*/  FMUL.FTZ R27, R25.reuse, R36 ;  /* 0x00000024191b7220 */ /* 0x042fe20000410000 */
[----:B------:R1:W-:Y:S01]  /*c9d0*/  ST.E desc[UR46][R16.64+0x450], R191 ;  /* 0x000450bf10007985 */ /* 0x0003e2000c10192e */
[C---:B------:R-:W-:Y:S01]  /*c9e0*/  FMUL.FTZ R199, R25.reuse, R32 ;  /* 0x0000002019c77220 */ /* 0x040fe20000410000 */
[C---:B------:R-:W-:Y:S01]  /*c9f0*/  FMUL.FTZ R201, R25.reuse, R30 ;  /* 0x0000001e19c97220 */ /* 0x040fe20000410000 */
[C---:B------:R-:W-:Y:S01]  /*ca00*/  FMUL.FTZ R203, R25.reuse, R34 ;  /* 0x0000002219cb7220 */ /* 0x040fe20000410000 */
[----:B------:R2:W-:Y:S01]  /*ca10*/  ST.E desc[UR46][R16.64+0x454], R101 ;  /* 0x0004546510007985 */ /* 0x0005e2000c10192e */
[----:B------:R-:W-:-:S03]  /*ca20*/  FMUL.FTZ R217, R25, R38 ;  /* 0x0000002619d97220 */ /* 0x000fc60000410000 */
[----:B------:R3:W-:Y:S04]  /*ca30*/  ST.E desc[UR46][R16.64+0x424], R219 ;  /* 0x000424db10007985 */ /* 0x0007e8000c10192e */
[----:B------:R3:W-:Y:S01]  /*ca40*/  ST.E desc[UR46][R16.64+0x42c], R223 ;  /* 0x00042cdf10007985 */ /* 0x0007e2000c10192e */
[----:B-1----:R-:W-:-:S03]  /*ca50*/  FMUL.FTZ R191, R25, R46 ;  /* 0x0000002e19bf7220 */ /* 0x002fc60000410000 */
[----:B------:R1:W-:Y:S01]  /*ca60*/  ST.E desc[UR46][R16.64+0x230], R193 ;  /* 0x000230c110007985 */ /* 0x0003e2000c10192e */
[----:B--2---:R-:W-:-:S03]  /*ca70*/  FMUL.FTZ R101, R25, R42 ;  /* 0x0000002a19657220 */ /* 0x004fc60000410000 */
[----:B------:R2:W-:Y:S01]  /*ca80*/  ST.E desc[UR46][R16.64+0x234], R27 ;  /* 0x0002341b10007985 */ /* 0x0005e2000c10192e */
[C---:B---3--:R-:W-:Y:S01]  /*ca90*/  FMUL.FTZ R219, R25.reuse, R40 ;  /* 0x0000002819db7220 */ /* 0x048fe20000410000 */
[C---:B------:R-:W-:Y:S01]  /*caa0*/  FMUL.FTZ R223, R25.reuse, R50 ;  /* 0x0000003219df7220 */ /* 0x040fe20000410000 */
[C---:B-1----:R-:W-:Y:S01]  /*cab0*/  FMUL.FTZ R193, R25.reuse, R44 ;  /* 0x0000002c19c17220 */ /* 0x042fe20000410000 */
[C---:B--2---:R-:W-:Y:S01]  /*cac0*/  FMUL.FTZ R27, R25.reuse, R48 ;  /* 0x00000030191b7220 */ /* 0x044fe20000410000 */
[----:B------:R1:W-:Y:S04]  /*cad0*/  ST.E desc[UR46][R16.64+0x240], R199 ;  /* 0x000240c710007985 */ /* 0x0003e8000c10192e */
[----:B------:R2:W-:Y:S04]  /*cae0*/  ST.E desc[UR46][R16.64+0x244], R201 ;  /* 0x000244c910007985 */ /* 0x0005e8000c10192e */
[----:B------:R3:W-:Y:S04]  /*caf0*/  ST.E desc[UR46][R16.64+0x250], R203 ;  /* 0x000250cb10007985 */ /* 0x0007e8000c10192e */
[----:B------:R3:W-:Y:S01]  /*cb00*/  ST.E desc[UR46][R16.64+0x254], R217 ;  /* 0x000254d910007985 */ /* 0x0007e2000c10192e */
[----:B-1----:R-:W-:-:S03]  /*cb10*/  FMUL.FTZ R199, R25, R58 ;  /* 0x0000003a19c77220 */ /* 0x002fc60000410000 */
[----:B------:R1:W-:Y:S01]  /*cb20*/  ST.E desc[UR46][R16.64+0x260], R101 ;  /* 0x0002606510007985 */ /* 0x0003e2000c10192e */
[----:B--2---:R-:W-:-:S03]  /*cb30*/  FMUL.FTZ R201, R25, R52 ;  /* 0x0000003419c97220 */ /* 0x004fc60000410000 */
[----:B------:R2:W-:Y:S01]  /*cb40*/  ST.E desc[UR46][R16.64+0x264], R191 ;  /* 0x000264bf10007985 */ /* 0x0005e2000c10192e */
[----:B---3--:R-:W-:-:S03]  /*cb50*/  FMUL.FTZ R203, R25, R54 ;  /* 0x0000003619cb7220 */ /* 0x008fc60000410000 */
[----:B------:R3:W-:Y:S01]  /*cb60*/  ST.E desc[UR46][R16.64+0x270], R193 ;  /* 0x000270c110007985 */ /* 0x0007e2000c10192e */
[----:B------:R-:W-:-:S03]  /*cb70*/  FMUL.FTZ R217, R25, R56 ;  /* 0x0000003819d97220 */ /* 0x000fc60000410000 */
        /* <DEDUP_REMOVED lines=19> */
[----:B----4-:R-:W-:-:S03]  /*ccb0*/  FMUL.FTZ R217, R25, R78 ;  /* 0x0000004e19d97220 */ /* 0x010fc60000410000 */
[----:B------:R4:W-:Y:S01]  /*ccc0*/  ST.E desc[UR46][R16.64+0x2c4], R219 ;  /* 0x0002c4db10007985 */ /* 0x0009e2000c10192e */
[----:B-1----:R-:W-:-:S03]  /*ccd0*/  FMUL.FTZ R101, R25, R88 ;  /* 0x0000005819657220 */ /* 0x002fc60000410000 */
[----:B------:R1:W-:Y:S01]  /*cce0*/  ST.E desc[UR46][R16.64+0x2d0], R223 ;  /* 0x0002d0df10007985 */ /* 0x0003e2000c10192e */
[----:B--2---:R-:W-:-:S03]  /*ccf0*/  FMUL.FTZ R191, R25, R80 ;  /* 0x0000005019bf7220 */ /* 0x004fc60000410000 */
[----:B------:R2:W-:Y:S01]  /*cd00*/  ST.E desc[UR46][R16.64+0x2d4], R27 ;  /* 0x0002d41b10007985 */ /* 0x0005e2000c10192e */
[C---:B---3--:R-:W-:Y:S01]  /*cd10*/  FMUL.FTZ R193, R25.reuse, R86 ;  /* 0x0000005619c17220 */ /* 0x048fe20000410000 */
[C---:B----4-:R-:W-:Y:S01]  /*cd20*/  FMUL.FTZ R219, R25.reuse, R84 ;  /* 0x0000005419db7220 */ /* 0x050fe20000410000 */
        /* <DEDUP_REMOVED lines=41> */
[----:B--2---:R-:W-:Y:S01]  /*cfc0*/  FMUL.FTZ R27, R25, R138 ;  /* 0x0000008a191b7220 */ /* 0x004fe20000410000 */
[----:B------:R1:W-:Y:S01]  /*cfd0*/  ST.E desc[UR46][R16.64+0x380], R199 ;  /* 0x000380c710007985 */ /* 0x0003e2000c10192e */
[C---:B------:R-:W-:Y:S01]  /*cfe0*/  FMUL.FTZ R31, R110.reuse, R31 ;  /* 0x0000001f6e1f7220 */ /* 0x040fe20000410000 */
[C---:B------:R-:W-:Y:S02]  /*cff0*/  FMUL.FTZ R29, R110.reuse, R29 ;  /* 0x0000001d6e1d7220 */ /* 0x040fe40000410000 */
[----:B------:R2:W-:Y:S01]  /*d000*/  ST.E desc[UR46][R16.64+0x384], R201 ;  /* 0x000384c910007985 */ /* 0x0005e2000c10192e */
[C---:B------:R-:W-:Y:S01]  /*d010*/  FMUL.FTZ R5, R110.reuse, R5 ;  /* 0x000000056e057220 */ /* 0x040fe20000410000 */
[----:B------:R-:W-:-:S02]  /*d020*/  FMUL.FTZ R39, R110, R39 ;  /* 0x000000276e277220 */ /* 0x000fc40000410000 */
[----:B------:R3:W-:Y:S01]  /*d030*/  ST.E desc[UR46][R16.64+0x390], R203 ;  /* 0x000390cb10007985 */ /* 0x0007e2000c10192e */
[C---:B------:R-:W-:Y:S01]  /*d040*/  FMUL.FTZ R33, R110.reuse, R33 ;  /* 0x000000216e217220 */ /* 0x040fe20000410000 */
[C---:B------:R-:W-:Y:S02]  /*d050*/  FMUL.FTZ R37, R110.reuse, R37 ;  /* 0x000000256e257220 */ /* 0x040fe40000410000 */
[----:B------:R4:W-:Y:S01]  /*d060*/  ST.E desc[UR46][R16.64+0x394], R217 ;  /* 0x000394d910007985 */ /* 0x0009e2000c10192e */
[C---:B-1----:R-:W-:Y:S01]  /*d070*/  FMUL.FTZ R199, R25.reuse, R132 ;  /* 0x0000008419c77220 */ /* 0x042fe20000410000 */
[C---:B------:R-:W-:Y:S02]  /*d080*/  FMUL.FTZ R35, R110.reuse, R35 ;  /* 0x000000236e237220 */ /* 0x040fe40000410000 */
[----:B------:R1:W-:Y:S01]  /*d090*/  ST.E desc[UR46][R16.64+0x3a0], R101 ;  /* 0x0003a06510007985 */ /* 0x0003e2000c10192e */
[----:B--2---:R-:W-:Y:S01]  /*d0a0*/  FMUL.FTZ R201, R25, R136 ;  /* 0x0000008819c97220 */ /* 0x004fe20000410000 */
[----:B------:R-:W-:-:S02]  /*d0b0*/  FMUL.FTZ R51, R110, R51 ;  /* 0x000000336e337220 */ /* 0x000fc40000410000 */
[----:B------:R2:W-:Y:S01]  /*d0c0*/  ST.E desc[UR46][R16.64+0x3a4], R191 ;  /* 0x0003a4bf10007985 */ /* 0x0005e2000c10192e */
[C---:B---3--:R-:W-:Y:S01]  /*d0d0*/  FMUL.FTZ R203, R25.reuse, R134 ;  /* 0x0000008619cb7220 */ /* 0x048fe20000410000 */
[C---:B------:R-:W-:Y:S02]  /*d0e0*/  FMUL.FTZ R49, R110.reuse, R49 ;  /* 0x000000316e317220 */ /* 0x040fe40000410000 */
[----:B------:R3:W-:Y:S01]  /*d0f0*/  ST.E desc[UR46][R16.64+0x3b0], R193 ;  /* 0x0003b0c110007985 */ /* 0x0007e2000c10192e */
[C---:B----4-:R-:W-:Y:S01]  /*d100*/  FMUL.FTZ R217, R25.reuse, R142 ;  /* 0x0000008e19d97220 */ /* 0x050fe20000410000 */
[C---:B------:R-:W-:Y:S02]  /*d110*/  FMUL.FTZ R41, R110.reuse, R41 ;  /* 0x000000296e297220 */ /* 0x040fe40000410000 */
[----:B------:R4:W-:Y:S01]  /*d120*/  ST.E desc[UR46][R16.64+0x3b4], R219 ;  /* 0x0003b4db10007985 */ /* 0x0009e2000c10192e */
[----:B-1----:R-:W-:Y:S01]  /*d130*/  FMUL.FTZ R101, R25, R140 ;  /* 0x0000008c19657220 */ /* 0x002fe20000410000 */
[----:B------:R-:W-:-:S02]  /*d140*/  FMUL.FTZ R47, R110, R47 ;  /* 0x0000002f6e2f7220 */ /* 0x000fc40000410000 */
[----:B------:R1:W-:Y:S01]  /*d150*/  ST.E desc[UR46][R16.64+0x3c0], R223 ;  /* 0x0003c0df10007985 */ /* 0x0003e2000c10192e */
[C---:B--2---:R-:W-:Y:S01]  /*d160*/  FMUL.FTZ R191, R25.reuse, R144 ;  /* 0x0000009019bf7220 */ /* 0x044fe20000410000 */
[C---:B------:R-:W-:Y:S02]  /*d170*/  FMUL.FTZ R45, R110.reuse, R45 ;  /* 0x0000002d6e2d7220 */ /* 0x040fe40000410000 */
[----:B------:R2:W-:Y:S01]  /*d180*/  ST.E desc[UR46][R16.64+0x3c4], R27 ;  /* 0x0003c41b10007985 */ /* 0x0005e2000c10192e */
[C---:B---3--:R-:W-:Y:S01]  /*d190*/  FMUL.FTZ R193, R25.reuse, R150 ;  /* 0x0000009619c17220 */ /* 0x048fe20000410000 */
[C---:B------:R-:W-:Y:S01]  /*d1a0*/  FMUL.FTZ R43, R110.reuse, R43 ;  /* 0x0000002b6e2b7220 */ /* 0x040fe20000410000 */
[C---:B------:R-:W-:Y:S01]  /*d1b0*/  FMUL.FTZ R63, R110.reuse, R63 ;  /* 0x0000003f6e3f7220 */ /* 0x040fe20000410000 */
[C---:B----4-:R-:W-:Y:S01]  /*d1c0*/  FMUL.FTZ R219, R25.reuse, R148 ;  /* 0x0000009419db7220 */ /* 0x050fe20000410000 */
[C---:B------:R-:W-:Y:S01]  /*d1d0*/  FMUL.FTZ R55, R110.reuse, R55 ;  /* 0x000000376e377220 */ /* 0x040fe20000410000 */
[C---:B------:R-:W-:Y:S01]  /*d1e0*/  FMUL.FTZ R61, R110.reuse, R61 ;  /* 0x0000003d6e3d7220 */ /* 0x040fe20000410000 */
[C---:B------:R-:W-:Y:S01]  /*d1f0*/  FMUL.FTZ R59, R110.reuse, R59 ;  /* 0x0000003b6e3b7220 */ /* 0x040fe20000410000 */
[C---:B-1----:R-:W-:Y:S01]  /*d200*/  FMUL.FTZ R223, R25.reuse, R146 ;  /* 0x0000009219df7220 */ /* 0x042fe20000410000 */
[C---:B------:R-:W-:Y:S01]  /*d210*/  FMUL.FTZ R57, R110.reuse, R57 ;  /* 0x000000396e397220 */ /* 0x040fe20000410000 */
[C---:B------:R-:W-:Y:S01]  /*d220*/  FMUL.FTZ R53, R110.reuse, R53 ;  /* 0x000000356e357220 */ /* 0x040fe20000410000 */
[C---:B------:R-:W-:Y:S01]  /*d230*/  FMUL.FTZ R69, R110.reuse, R69 ;  /* 0x000000456e457220 */ /* 0x040fe20000410000 */
[C---:B--2---:R-:W-:Y:S01]  /*d240*/  FMUL.FTZ R27, R25.reuse, R216 ;  /* 0x000000d8191b7220 */ /* 0x044fe20000410000 */
[----:B------:R-:W-:Y:S01]  /*d250*/  FMUL.FTZ R25, R25, R202 ;  /* 0x000000ca19197220 */ /* 0x000fe20000410000 */
[C---:B------:R-:W-:Y:S01]  /*d260*/  FMUL.FTZ R75, R110.reuse, R75 ;  /* 0x0000004b6e4b7220 */ /* 0x040fe20000410000 */
        /* <DEDUP_REMOVED lines=41> */
[----:B------:R-:W-:Y:S01]  /*d500*/  FMUL.FTZ R113, R110, R113 ;  /* 0x000000716e717220 */ /* 0x000fe20000410000 */
[----:B------:R-:W-:Y:S04]  /*d510*/  ST.E desc[UR46][R16.64+0x3d0], R199 ;  /* 0x0003d0c710007985 */ /* 0x000fe8000c10192e */
        /* <DEDUP_REMOVED lines=12> */
[----:B------:R1:W-:Y:S04]  /*d5e0*/  ST.E desc[UR46][R16.64+0x248], R5 ;  /* 0x0002480510007985 */ /* 0x0003e8000c10192e */
[----:B------:R-:W-:Y:S04]  /*d5f0*/  ST.E desc[UR46][R16.64+0x24c], R39 ;  /* 0x00024c2710007985 */ /* 0x000fe8000c10192e */
[----:B------:R2:W-:Y:S04]  /*d600*/  ST.E desc[UR46][R16.64+0x258], R33 ;  /* 0x0002582110007985 */ /* 0x0005e8000c10192e */
[----:B------:R-:W-:Y:S04]  /*d610*/  ST.E desc[UR46][R16.64+0x25c], R37 ;  /* 0x00025c2510007985 */ /* 0x000fe8000c10192e */
[----:B------:R3:W-:Y:S04]  /*d620*/  ST.E desc[UR46][R16.64+0x268], R35 ;  /* 0x0002682310007985 */ /* 0x0007e8000c10192e */
[----:B------:R-:W-:Y:S04]  /*d630*/  ST.E desc[UR46][R16.64+0x26c], R51 ;  /* 0x00026c3310007985 */ /* 0x000fe8000c10192e */
[----:B------:R-:W-:Y:S04]  /*d640*/  ST.E desc[UR46][R16.64+0x278], R49 ;  /* 0x0002783110007985 */ /* 0x000fe8000c10192e */
[----:B------:R4:W-:Y:S04]  /*d650*/  ST.E desc[UR46][R16.64+0x27c], R41 ;  /* 0x00027c2910007985 */ /* 0x0009e8000c10192e */
[----:B------:R-:W-:Y:S04]  /*d660*/  ST.E desc[UR46][R16.64+0x288], R47 ;  /* 0x0002882f10007985 */ /* 0x000fe8000c10192e */
[----:B------:R-:W-:Y:S04]  /*d670*/  ST.E desc[UR46][R16.64+0x28c], R45 ;  /* 0x00028c2d10007985 */ /* 0x000fe8000c10192e */
[----:B------:R4:W-:Y:S04]  /*d680*/  ST.E desc[UR46][R16.64+0x298], R43 ;  /* 0x0002982b10007985 */ /* 0x0009e8000c10192e */
[----:B------:R-:W-:Y:S04]  /*d690*/  ST.E desc[UR46][R16.64+0x29c], R63 ;  /* 0x00029c3f10007985 */ /* 0x000fe8000c10192e */
[----:B------:R-:W-:Y:S04]  /*d6a0*/  ST.E desc[UR46][R16.64+0x2a8], R55 ;  /* 0x0002a83710007985 */ /* 0x000fe8000c10192e */
[----:B------:R-:W-:Y:S04]  /*d6b0*/  ST.E desc[UR46][R16.64+0x2ac], R61 ;  /* 0x0002ac3d10007985 */ /* 0x000fe8000c10192e */
        /* <DEDUP_REMOVED lines=46> */
[----:B------:R4:W-:Y:S01]  /*d9a0*/  ST.E desc[UR46][R16.64+0x428], R113 ;  /* 0x0004287110007985 */ /* 0x0009e2000c10192e */
[----:B------:R2:W-:Y:S06]  /*d9b0*/  BAR.SYNC.DEFER_BLOCKING R205, 0x100 ;  /* 0x000400cd0000751d */ /* 0x0005ec0000010000 */
[----:B-1----:R-:W4:Y:S04]  /*d9c0*/  LD.E R5, desc[UR46][R16.64+0x230] ;  /* 0x0002302e10057980 */ /* 0x002f28000c101900 */
[----:B------:R-:W4:Y:S04]  /*d9d0*/  LD.E R25, desc[UR46][R16.64+0x234] ;  /* 0x0002342e10197980 */ /* 0x000f28000c101900 */
[----:B------:R-:W4:Y:S04]  /*d9e0*/  LD.E R27, desc[UR46][R16.64+0x238] ;  /* 0x0002382e101b7980 */ /* 0x000f28000c101900 */
[----:B------:R-:W4:Y:S04]  /*d9f0*/  LD.E R29, desc[UR46][R16.64+0x23c] ;  /* 0x00023c2e101d7980 */ /* 0x000f28000c101900 */
[----:B------:R-:W4:Y:S04]  /*da00*/  LD.E R31, desc[UR46][R16.64+0x240] ;  /* 0x0002402e101f7980 */ /* 0x000f28000c101900 */
[----:B--2---:R-:W2:Y:S04]  /*da10*/  LD.E R33, desc[UR46][R16.64+0x244] ;  /* 0x0002442e10217980 */ /* 0x004ea8000c101900 */
[----:B---3--:R-:W3:Y:S04]  /*da20*/  LD.E R35, desc[UR46][R16.64+0x248] ;  /* 0x0002482e10237980 */ /* 0x008ee8000c101900 */
[----:B------:R-:W3:Y:S04]  /*da30*/  LD.E R37, desc[UR46][R16.64+0x24c] ;  /* 0x00024c2e10257980 */ /* 0x000ee8000c101900 */
[----:B------:R-:W3:Y:S04]  /*da40*/  LD.E R39, desc[UR46][R16.64+0x250] ;  /* 0x0002502e10277980 */ /* 0x000ee8000c101900 */
[----:B----4-:R-:W4:Y:S04]  /*da50*/  LD.E R41, desc[UR46][R16.64+0x254] ;  /* 0x0002542e10297980 */ /* 0x010f28000c101900 */
        /* <DEDUP_REMOVED lines=118> */
[----:B------:R-:W-:Y:S04]  /*e1c0*/  ST.E desc[UR46][R16.64+0x230], R5 ;  /* 0x0002300510007985 */ /* 0x000fe8000c10192e */
[----:B------:R-:W-:Y:S04]  /*e1d0*/  ST.E desc[UR46][R16.64+0x234], R25 ;  /* 0x0002341910007985 */ /* 0x000fe8000c10192e */
[----:B------:R-:W-:Y:S04]  /*e1e0*/  ST.E desc[UR46][R16.64+0x238], R27 ;  /* 0x0002381b10007985 */ /* 0x000fe8000c10192e */
[----:B------:R-:W-:Y:S04]  /*e1f0*/  ST.E desc[UR46][R16.64+0x23c], R29 ;  /* 0x00023c1d10007985 */ /* 0x000fe8000c10192e */
[----:B------:R-:W-:Y:S04]  /*e200*/  ST.E desc[UR46][R16.64+0x240], R31 ;  /* 0x0002401f10007985 */ /* 0x000fe8000c10192e */
[----:B--2---:R-:W-:Y:S04]  /*e210*/  ST.E desc[UR46][R16.64+0x244], R33 ;  /* 0x0002442110007985 */ /* 0x004fe8000c10192e */
[----:B---3--:R-:W-:Y:S04]  /*e220*/  ST.E desc[UR46][R16.64+0x248], R35 ;  /* 0x0002482310007985 */ /* 0x008fe8000c10192e */
[----:B------:R-:W-:Y:S04]  /*e230*/  ST.E desc[UR46][R16.64+0x24c], R37 ;  /* 0x00024c2510007985 */ /* 0x000fe8000c10192e */
[----:B------:R-:W-:Y:S04]  /*e240*/  ST.E desc[UR46][R16.64+0x250], R39 ;  /* 0x0002502710007985 */ /* 0x000fe8000c10192e */
[----:B----4-:R-:W-:Y:S04]  /*e250*/  ST.E desc[UR46][R16.64+0x254], R41 ;  /* 0x0002542910007985 */ /* 0x010fe8000c10192e */
        /* <DEDUP_REMOVED lines=118> */
[----:B-1----:R-:W4:Y:S04]  /*e9c0*/  LD.E R189, desc[UR46][R16.64+0x218] ;  /* 0x0002182e10bd7980 */ /* 0x002f28000c101900 */
[----:B--2---:R-:W2:Y:S04]  /*e9d0*/  LD.E.64 R4, desc[UR46][R16.64+0xa8] ;  /* 0x0000a82e10047980 */ /* 0x004ea8000c101b00 */
[----:B------:R-:W2:Y:S04]  /*e9e0*/  LDL R191, [R1+0x88] ;  /* 0x0000880001bf7983 */ /* 0x000ea80000100800 */
[----:B---3--:R-:W3:Y:S04]  /*e9f0*/  LD.E R24, desc[UR46][R16.64+0x230] ;  /* 0x0002302e10187980 */ /* 0x008ee8000c101900 */
[----:B------:R-:W3:Y:S04]  /*ea00*/  LD.E R25, desc[UR46][R16.64+0x234] ;  /* 0x0002342e10197980 */ /* 0x000ee8000c101900 */
[----:B----4-:R-:W3:Y:S04]  /*ea10*/  LD.E R26, desc[UR46][R16.64+0x238] ;  /* 0x0002382e101a7980 */ /* 0x010ee8000c101900 */
[----:B------:R-:W3:Y:S04]  /*ea20*/  LD.E R27, desc[UR46][R16.64+0x23c] ;  /* 0x00023c2e101b7980 */ /* 0x000ee8000c101900 */
        /* <DEDUP_REMOVED lines=123> */
[----:B------:R-:W3:Y:S01]  /*f1e0*/  LD.E R151, desc[UR46][R16.64+0x42c] ;  /* 0x00042c2e10977980 */ /* 0x000ee2000c101900 */
[----:B--2---:R-:W-:Y:S01]  /*f1f0*/  IMAD R4, R189, 0xc00, R4 ;  /* 0x00000c00bd047824 */ /* 0x004fe200078e0204 */
[----:B------:R-:W-:-:S02]  /*f200*/  ISETP.NE.U32.AND P1, PT, R191, RZ, PT ;  /* 0x000000ffbf00720c */ /* 0x000fc40003f25070 */
[----:B------:R-:W-:Y:S02]  /*f210*/  R2UR UR7, R5 ;  /* 0x00000000050772ca */ /* 0x000fe400000e0000 */
[----:B------:R-:W-:Y:S02]  /*f220*/  R2UR UR6, R4 ;  /* 0x00000000040672ca */ /* 0x000fe400000e0000 */
[----:B------:R-:W-:Y:S02]  /*f230*/  F2FP.BF16.F32.PACK_AB R152, R153, R152 ;  /* 0x000000989998723e */ /* 0x000fe400000010ff */
[----:B------:R-:W-:Y:S02]  /*f240*/  F2FP.BF16.F32.PACK_AB R154, R154, R155 ;  /* 0x0000009b9a9a723e */ /* 0x000fe400000010ff */
[----:B------:R-:W-:Y:S02]  /*f250*/  F2FP.BF16.F32.PACK_AB R153, R192, R183 ;  /* 0x000000b7c099723e */ /* 0x000fe400000010ff */
[----:B------:R-:W-:Y:S01]  /*f260*/  F2FP.BF16.F32.PACK_AB R155, R181, R6 ;  /* 0x00000006b59b723e */ /* 0x000fe200000010ff */
[----:B------:R-:W-:Y:S01]  /*f270*/  VOTEU.ANY UP0, P1 ;  /* 0x00000000003f7886 */ /* 0x000fe20000800100 */
[----:B------:R-:W-:-:S02]  /*f280*/  VIADD R6, R4, 0x80 ;  /* 0x0000008004067836 */ /* 0x000fc40000000000 */
[----:B---3--:R-:W-:-:S06]  /*f290*/  WARPGROUP.ARRIVE ;  /* 0x00000000000079c5 */ /* 0x008fcc0000000000 */
[----:B------:R-:W-:Y:S01]  /*f2a0*/  HGMMA.64x256x16.F32.BF16 R24, R152, gdesc[UR4].tnspB, R24, UP0, gsb0 ;  /* 0x43e0000498187df0 */ /* 0x000fe2000b801818 */
[----:B------:R-:W-:Y:S01]  /*f2b0*/  R2UR UR6, R6 ;  /* 0x00000000060672ca */ /* 0x000fe200000e0000 */
[----:B------:R-:W-:Y:S01]  /*f2c0*/  VIADD R6, R4, 0x100 ;  /* 0x0000010004067836 */ /* 0x000fe20000000000 */
[----:B------:R-:W-:Y:S02]  /*f2d0*/  WARPGROUP.DEPBAR.LE gsb0, 0x0 ;  /* 0x00008000000079c5 */ /* 0x000fe40000010000 */
[----:B------:R-:W-:Y:S01]  /*f2e0*/  F2FP.BF16.F32.PACK_AB R152, R7, R182 ;  /* 0x000000b60798723e */ /* 0x000fe200000010ff */
[----:B------:R-:W-:Y:S01]  /*f2f0*/  IMAD.MOV.U32 R7, RZ, RZ, R5 ;  /* 0x000000ffff077224 */ /* 0x000fe200078e0005 */
[----:B------:R-:W-:-:S04]  /*f300*/  F2FP.BF16.F32.PACK_AB R153, R190, R179 ;  /* 0x000000b3be99723e */ /* 0x000fc800000010ff */
[----:B------:R-:W-:Y:S02]  /*f310*/  R2UR UR7, R7 ;  /* 0x00000000070772ca */ /* 0x000fe400000e0000 */
[----:B------:R-:W-:Y:S02]  /*f320*/  F2FP.BF16.F32.PACK_AB R154, R180, R175 ;  /* 0x000000afb49a723e */ /* 0x000fe400000010ff */
[----:B------:R-:W-:Y:S01]  /*f330*/  F2FP.BF16.F32.PACK_AB R155, R188, R177 ;  /* 0x000000b1bc9b723e */ /* 0x000fe200000010ff */
        /* <DEDUP_REMOVED lines=127> */
[----:B------:R1:W-:Y:S02]  /*fb30*/  ST.E desc[UR46][R16.64+0x42c], R151 ;  /* 0x00042c9710007985 */ /* 0x0003e4000c10192e */
[----:B-1----:R-:W-:-:S06]  /*fb40*/  WARPGROUP.ARRIVE ;  /* 0x00000000000079c5 */ /* 0x002fcc0000000000 */
[----:B------:R-:W-:Y:S01]  /*fb50*/  HGMMA.64x256x16.F32.BF16 R24, R152, gdesc[UR4].tnspB, R24, gsb0 ;  /* 0x43e0000498187df0 */ /* 0x000fe20008001818 */
[----:B------:R-:W-:Y:S01]  /*fb60*/  IMAD.MOV.U32 R7, RZ, RZ, R5 ;  /* 0x000000ffff077224 */ /* 0x000fe200078e0005 */
[----:B------:R-:W-:-:S04]  /*fb70*/  R2UR UR6, R6 ;  /* 0x00000000060672ca */ /* 0x000fc800000e0000 */
[----:B------:R-:W-:Y:S01]  /*fb80*/  R2UR UR7, R7 ;  /* 0x00000000070772ca */ /* 0x000fe200000e0000 */
[----:B------:R-:W-:Y:S01]  /*fb90*/  STL [R1+0x88], R0 ;  /* 0x0000880001007387 */ /* 0x000fe20000100800 */
[----:B------:R-:W-:Y:S02]  /*fba0*/  VIADD R6, R4, 0x180 ;  /* 0x0000018004067836 */ /* 0x000fe40000000000 */
[----:B------:R-:W-:Y:S01]  /*fbb0*/  IMAD.MOV.U32 R7, RZ, RZ, R5 ;  /* 0x000000ffff077224 */ /* 0x000fe200078e0005 */
[----:B------:R-:W-:Y:S02]  /*fbc0*/  WARPGROUP.DEPBAR.LE gsb0, 0x0 ;  /* 0x00008000000079c5 */ /* 0x000fe40000010000 */
[----:B------:R-:W-:Y:S02]  /*fbd0*/  F2FP.BF16.F32.PACK_AB R152, R174, R169 ;  /* 0x000000a9ae98723e */ /* 0x000fe400000010ff */
[----:B------:R-:W-:Y:S02]  /*fbe0*/  F2FP.BF16.F32.PACK_AB R153, R176, R171 ;  /* 0x000000abb099723e */ /* 0x000fe400000010ff */
[----:B------:R-:W-:-:S02]  /*fbf0*/  F2FP.BF16.F32.PACK_AB R154, R167, R172 ;  /* 0x000000aca79a723e */ /* 0x000fc400000010ff */
        /* <DEDUP_REMOVED lines=131> */
[----:B------:R-:W-:Y:S02]  /*10430*/  R2UR UR6, R6 ;  /* 0x00000000060672ca */ /* 0x000fe400000e0000 */
[----:B------:R-:W-:Y:S01]  /*10440*/  R2UR UR7, R7 ;  /* 0x00000000070772ca */ /* 0x000fe200000e0000 */
[----:B------:R-:W-:Y:S01]  /*10450*/  STL [R1+0x88], R0 ;  /* 0x0000880001007387 */ /* 0x000fe20000100800 */
[----:B------:R-:W-:Y:S02]  /*10460*/  VIADD R6, R4, 0x200 ;  /* 0x0000020004067836 */ /* 0x000fe40000000000 */
[----:B------:R-:W-:Y:S01]  /*10470*/  IMAD.MOV.U32 R7, RZ, RZ, R5 ;  /* 0x000000ffff077224 */ /* 0x000fe200078e0005 */
[----:B------:R-:W-:Y:S02]  /*10480*/  WARPGROUP.DEPBAR.LE gsb0, 0x0 ;  /* 0x00008000000079c5 */ /* 0x000fe40000010000 */
[----:B------:R-:W-:-:S02]  /*10490*/  F2FP.BF16.F32.PACK_AB R152, R166, R159 ;  /* 0x0000009fa698723e */ /* 0x000fc400000010ff */
[----:B------:R-:W-:Y:S02]  /*104a0*/  F2FP.BF16.F32.PACK_AB R153, R170, R165 ;  /* 0x000000a5aa99723e */ /* 0x000fe400000010ff */
        /* <DEDUP_REMOVED lines=135> */
[----:B------:R-:W-:Y:S01]  /*10d20*/  VIADD R4, R4, 0x280 ;  /* 0x0000028004047836 */ /* 0x000fe20000000000 */
[----:B------:R-:W-:Y:S02]  /*10d30*/  WARPGROUP.DEPBAR.LE gsb0, 0x0 ;  /* 0x00008000000079c5 */ /* 0x000fe40000010000 */
[----:B------:R-:W-:Y:S02]  /*10d40*/  F2FP.BF16.F32.PACK_AB R152, R19, R156 ;  /* 0x0000009c1398723e */ /* 0x000fe400000010ff */
[----:B------:R-:W-:-:S02]  /*10d50*/  F2FP.BF16.F32.PACK_AB R153, R162, R23 ;  /* 0x00000017a299723e */ /* 0x000fc400000010ff */
        /* <DEDUP_REMOVED lines=270> */
[----:B------:R-:W-:Y:S02]  /*11e40*/  STL [R1+0x88], R0 ;  /* 0x0000880001007387 */ /* 0x000fe40000100800 */
[----:B------:R-:W-:Y:S02]  /*11e50*/  WARPGROUP.DEPBAR.LE gsb0, 0x0 ;  /* 0x00008000000079c5 */ /* 0x000fe40000010000 */
[----:B------:R-:W-:Y:S04]  /*11e60*/  ST.E desc[UR46][R16.64+0x230], R24 ;  /* 0x0002301810007985 */ /* 0x000fe8000c10192e */
[----:B------:R1:W-:Y:S04]  /*11e70*/  ST.E desc[UR46][R16.64+0x234], R25 ;  /* 0x0002341910007985 */ /* 0x0003e8000c10192e */
        /* <DEDUP_REMOVED lines=126> */
[----:B------:R4:W-:Y:S04]  /*12660*/  STL [R1+0x88], R0 ;  /* 0x0000880001007387 */ /* 0x0009e80000100800 */
        /* <DEDUP_REMOVED lines=10> */
[----:B-1----:R-:W4:Y:S04]  /*12710*/  LD.E R25, desc[UR46][R16.64+0x258] ;  /* 0x0002582e10197980 */ /* 0x002f28000c101900 */
[----:B--2---:R-:W2:Y:S04]  /*12720*/  LD.E R27, desc[UR46][R16.64+0x25c] ;  /* 0x00025c2e101b7980 */ /* 0x004ea8000c101900 */
[----:B---3--:R-:W3:Y:S04]  /*12730*/  LD.E R29, desc[UR46][R16.64+0x260] ;  /* 0x0002602e101d7980 */ /* 0x008ee8000c101900 */
        /* <DEDUP_REMOVED lines=126> */
[----:B--2---:R1:W-:Y:S04]  /*12f20*/  ST.E desc[UR46][R16.64+0x25c], R27 ;  /* 0x00025c1b10007985 */ /* 0x0043e8000c10192e */
[----:B---3--:R1:W-:Y:S04]  /*12f30*/  ST.E desc[UR46][R16.64+0x260], R29 ;  /* 0x0002601d10007985 */ /* 0x0083e8000c10192e */
[----:B----4-:R1:W-:Y:S04]  /*12f40*/  ST.E desc[UR46][R16.64+0x264], R31 ;  /* 0x0002641f10007985 */ /* 0x0103e8000c10192e */
        /* <DEDUP_REMOVED lines=113> */
[----:B------:R1:W-:Y:S01]  /*13660*/  ST.E desc[UR46][R16.64+0x42c], R58 ;  /* 0x00042c3a10007985 */ /* 0x0003e2000c10192e */
[----:B------:R-:W-:Y:S04]  /*13670*/  BSSY B0, `(.L_x_8775) ;  /* 0x0000008000007945 */ /* 0x000fe80003800000 */
[----:B------:R-:W-:Y:S05]  /*13680*/  @P2 BRA `(.L_x_8776) ;  /* 0x0000000000182947 */ /* 0x000fea0003800000 */
[----:B-1----:R-:W2:Y:S04]  /*13690*/  LDL.64 R4, [R1+0x68] ;  /* 0x0000680001047983 */ /* 0x002ea80000100a00 */
[----:B------:R-:W3:Y:S01]  /*136a0*/  LD.E R0, desc[UR46][R16.64+0x218] ;  /* 0x0002182e10007980 */ /* 0x000ee2000c101900 */
[----:B--2---:R-:W-:-:S05]  /*136b0*/  MOV R3, R4 ;  /* 0x0000000400037202 */ /* 0x004fca0000000f00 */
[----:B---3--:R-:W-:-:S05]  /*136c0*/  IMAD R0, R0, 0x8, R3 ;  /* 0x0000000800007824 */ /* 0x008fca00078e0203 */
[----:B------:R-:W-:-:S04]  /*136d0*/  PRMT R0, RZ, 0x654, R0 ;  /* 0x00000654ff007816 */ /* 0x000fc80000000000 */
[----:B------:R2:W-:Y:S03]  /*136e0*/  SYNCS.ARRIVE.TRANS64.RED.A1T0 RZ, [R0+URZ], RZ ;  /* 0x000000ff00ff79a7 */ /* 0x0005e6000810043f */
.L_x_8776:
[----:B------:R-:W-:Y:S05]  /*136f0*/  BSYNC B0 ;  /* 0x0000000000007941 */ /* 0x000fea0003800000 */
.L_x_8775:
[----:B------:R-:W-:Y:S05]  /*13700*/  @P0 BRA `(.L_x_8777) ;  /* 0xffffff6000840947 */ /* 0x000fea000383ffff */
.L_x_8760:
[----:B------:R-:W-:-:S13]  /*13710*/  ISETP.GE.AND P0, PT, R10, UR41, PT ;  /* 0x000000290a007c0c */ /* 0x000fda000bf06270 */
[----:B------:R-:W-:Y:S05]  /*13720*/  @!P0 BRA `(.L_x_8778) ;  /* 0x000000b0006c8947 */ /* 0x000fea0003800000 */
[----:B-1----:R1:W5:Y:S02]  /*13730*/  LDL.64 R2, [R1+0x178] ;  /* 0x0001780001027983 */ /* 0x0023640000100a00 */
.L_x_8809:
[----:B-----5:R-:W3:Y:S04]  /*13740*/  LD.E R5, desc[UR46][R2.64] ;  /* 0x0000002e02057980 */ /* 0x020ee8000c101900 */
[----:B-12---:R-:W2:Y:S01]  /*13750*/  LD.E R0, desc[UR46][R2.64+0x8] ;  /* 0x0000082e02007980 */ /* 0x006ea2000c101900 */
[----:B---3--:R-:W-:-:S05]  /*13760*/  VIADD R5, R5, 0x1 ;  /* 0x0000000105057836 */ /* 0x008fca0000000000 */
[----:B------:R-:W-:-:S13]  /*13770*/  ISETP.NE.AND P0, PT, R5, 0x2, PT ;  /* 0x000000020500780c */ /* 0x000fda0003f05270 */
[----:B------:R3:W5:Y:S04]  /*13780*/  @P0 LD.E R9, desc[UR46][R2.64+0x4] ;  /* 0x0000042e02090980 */ /* 0x000768000c101900 */
[----:B------:R-:W4:Y:S01]  /*13790*/  @!P0 LD.E R4, desc[UR46][R2.64+0x4] ;  /* 0x0000042e02048980 */ /* 0x000f22000c101900 */
[----:B--2---:R-:W-:-:S03]  /*137a0*/  VIADD R7, R0, 0x1 ;  /* 0x0000000100077836 */ /* 0x004fc60000000000 */
[----:B------:R2:W-:Y:S04]  /*137b0*/  ST.E desc[UR46][R2.64], R5 ;  /* 0x0000000502007985 */ /* 0x0005e8000c10192e */
[----:B------:R3:W-:Y:S04]  /*137c0*/  ST.E desc[UR46][R2.64+0x8], R7 ;  /* 0x0000080702007985 */ /* 0x0007e8000c10192e */
[----:B------:R3:W-:Y:S01]  /*137d0*/  @!P0 ST.E desc[UR46][R2.64], RZ ;  /* 0x000000ff02008985 */ /* 0x0007e2000c10192e */
[----:B----4-:R-:W-:-:S05]  /*137e0*/  @!P0 LOP3.LUT R9, R4, 0x1, RZ, 0x3c, !PT ;  /* 0x0000000104098812 */ /* 0x010fca00078e3cff */
[----:B------:R3:W-:Y:S04]  /*137f0*/  @!P0 ST.E desc[UR46][R2.64+0x4], R9 ;  /* 0x0000040902008985 */ /* 0x0007e8000c10192e */
[----:B------:R-:W4:Y:S04]  /*13800*/  LDL.64 R20, [R1+0x190] ;  /* 0x0001900001147983 */ /* 0x000f280000100a00 */
[----:B----4-:R-:W4:Y:S01]  /*13810*/  LD.E R0, desc[UR46][R20.64+0x1c] ;  /* 0x00001c2e14007980 */ /* 0x010f22000c101900 */
[----:B------:R-:W-:Y:S05]  /*13820*/  YIELD ;  /* 0x0000000000007946 */ /* 0x000fea0003800000 */
[----:B------:R-:W-:Y:S01]  /*13830*/  BSSY B0, `(.L_x_8779) ;  /* 0x0000006000007945 */ /* 0x000fe20003800000 */
[----:B--2---:R-:W-:Y:S01]  /*13840*/  @!P0 IMAD.MOV.U32 R5, RZ, RZ, RZ ;  /* 0x000000ffff058224 */ /* 0x004fe200078e00ff */
[----:B----4-:R-:W-:-:S04]  /*13850*/  LOP3.LUT R0, R0, 0x1, RZ, 0xfc, !PT ;  /* 0x0000000100007812 */ /* 0x010fc800078efcff */
[----:B------:R-:W-:-:S13]  /*13860*/  ISETP.NE.AND P1, PT, R0, 0x3, PT ;  /* 0x000000030000780c */ /* 0x000fda0003f25270 */
[----:B---3--:R-:W-:Y:S05]  /*13870*/  @!P1 BRA `(.L_x_8780) ;  /* 0x0000000000049947 */ /* 0x008fea0003800000 */
[----:B------:R-:W-:Y:S01]  /*13880*/  BPT.TRAP 0x1 ;  /* 0x000000040000795c */ /* 0x000fe20000300000 */
.L_x_8780:
[----:B------:R-:W-:Y:S05]  /*13890*/  BSYNC B0 ;  /* 0x0000000000007941 */ /* 0x000fea0003800000 */
.L_x_8779:
[----:B------:R-:W2:Y:S01]  /*138a0*/  LD.E.64 R6, desc[UR46][R20.64+0x8] ;  /* 0x0000082e14067980 */ /* 0x000ea2000c101b00 */
[----:B-----5:R-:W-:Y:S02]  /*138b0*/  SHF.L.U32 R8, R9, 0x1f, RZ ;  /* 0x0000001f09087819 */ /* 0x020fe400000006ff */
[----:B--2---:R-:W-:-:S05]  /*138c0*/  MOV R6, R6 ;  /* 0x0000000600067202 */ /* 0x004fca0000000f00 */
[----:B------:R-:W-:-:S04]  /*138d0*/  IMAD R5, R5, 0x8, R6 ;  /* 0x0000000805057824 */ /* 0x000fc800078e0206 */
[----:B------:R2:W3:Y:S01]  /*138e0*/  SYNCS.PHASECHK.TRANS64.TRYWAIT P0, [R5+URZ], R8 ;  /* 0x00000008050075a7 */ /* 0x0004e2000800017f */
[----:B------:R-:W4:Y:S04]  /*138f0*/  LD.E R4, desc[UR46][R20.64+0x1c] ;  /* 0x00001c2e14047980 */ /* 0x000f28000c101900 */
[----:B------:R2:W5:Y:S04]  /*13900*/  LD.E R0, desc[UR46][R2.64] ;  /* 0x0000002e02007980 */ /* 0x000568000c101900 */
[----:B------:R2:W5:Y:S01]  /*13910*/  LD.E R6, desc[UR46][R2.64+0x4] ;  /* 0x0000042e02067980 */ /* 0x000562000c101900 */
[----:B------:R-:W-:Y:S01]  /*13920*/  BSSY B0, `(.L_x_8781) ;  /* 0x0000005000007945 */ /* 0x000fe20003800000 */
[----:B----4-:R-:W-:-:S04]  /*13930*/  LOP3.LUT R4, R4, 0x1, RZ, 0xfc, !PT ;  /* 0x0000000104047812 */ /* 0x010fc800078efcff */
[----:B------:R-:W-:-:S13]  /*13940*/  ISETP.NE.AND P1, PT, R4, 0x3, PT ;  /* 0x000000030400780c */ /* 0x000fda0003f25270 */
[----:B--23--:R-:W-:Y:S05]  /*13950*/  @!P1 BRA `(.L_x_8782) ;  /* 0x0000000000049947 */ /* 0x00cfea0003800000 */
[----:B------:R-:W-:Y:S01]  /*13960*/  BPT.TRAP 0x1 ;  /* 0x000000040000795c */ /* 0x000fe20000300000 */
.L_x_8782:
[----:B------:R-:W-:Y:S05]  /*13970*/  BSYNC B0 ;  /* 0x0000000000007941 */ /* 0x000fea0003800000 */
.L_x_8781:
[----:B------:R-:W-:Y:S04]  /*13980*/  BSSY B0, `(.L_x_8783) ;  /* 0x0000008000007945 */ /* 0x000fe80003800000 */
[----:B------:R-:W-:Y:S05]  /*13990*/  @P0 BRA `(.L_x_8784) ;  /* 0x0000000000180947 */ /* 0x000fea0003800000 */
[----:B------:R-:W2:Y:S01]  /*139a0*/  LD.E.64 R4, desc[UR46][R20.64+0x8] ;  /* 0x0000082e14047980 */ /* 0x000ea2000c101b00 */
[----:B-----5:R-:W-:Y:S02]  /*139b0*/  SHF.L.U32 R7, R6, 0x1f, RZ ;  /* 0x0000001f06077819 */ /* 0x020fe400000006ff */
[----:B--2---:R-:W-:-:S05]  /*139c0*/  MOV R5, R4 ;  /* 0x0000000400057202 */ /* 0x004fca0000000f00 */
[----:B------:R-:W-:-:S04]  /*139d0*/  IMAD R0, R0, 0x8, R5 ;  /* 0x0000000800007824 */ /* 0x000fc800078e0205 */
[----:B------:R-:W2:Y:S02]  /*139e0*/  SYNCS.PHASECHK.TRANS64.TRYWAIT P0, [R0+URZ], R7 ;  /* 0x00000007000075a7 */ /* 0x000ea4000800017f */
[----:B--2---:R-:W-:Y:S05]  /*139f0*/  @!P0 BRA `(.L_x_8785) ;  /* 0x0000011000188947 */ /* 0x004fea0003800000 */
.L_x_8784:
[----:B------:R-:W-:Y:S05]  /*13a00*/  BSYNC B0 ;  /* 0x0000000000007941 */ /* 0x000fea0003800000 */
.L_x_8783:
[----:B------:R-:W3:Y:S04]  /*13a10*/  LD.E R5, desc[UR46][R2.64] ;  /* 0x0000002e02057980 */ /* 0x000ee8000c101900 */
[----:B------:R-:W3:Y:S01]  /*13a20*/  LDL.64 R8, [R1+0xa0] ;  /* 0x0000a00001087983 */ /* 0x000ee20000100a00 */
[----:B------:R-:W-:Y:S05]  /*13a30*/  WARPSYNC.ALL ;  /* 0x0000000000007948 */ /* 0x000fea0003800000 */
[----:B------:R-:W4:Y:S04]  /*13a40*/  LDL.64 R18, [R1+0x98] ;  /* 0x0000980001127983 */ /* 0x000f280000100a00 */
[----:B--2--5:R-:W2:Y:S04]  /*13a50*/  LDL.64 R6, [R1+0x98] ;  /* 0x0000980001067983 */ /* 0x024ea80000100a00 */
[----:B------:R-:W2:Y:S01]  /*13a60*/  LDL.64 R12, [R1+0x98] ;  /* 0x00009800010c7983 */ /* 0x000ea20000100a00 */
[----:B---3--:R-:W-:-:S03]  /*13a70*/  IMAD R4, R5, 0x300, R8 ;  /* 0x0000030005047824 */ /* 0x008fc600078e0208 */
[----:B------:R-:W3:Y:S01]  /*13a80*/  LDL.64 R14, [R1+0x98] ;  /* 0x00009800010e7983 */ /* 0x000ee20000100a00 */
[----:B------:R-:W-:Y:S01]  /*13a90*/  IMAD.MOV.U32 R5, RZ, RZ, R9 ;  /* 0x000000ffff057224 */ /* 0x000fe200078e0009 */
[----:B------:R-:W-:Y:S01]  /*13aa0*/  R2UR UR6, R4 ;  /* 0x00000000040672ca */ /* 0x000fe200000e0000 */
[----:B------:R-:W-:-:S03]  /*13ab0*/  WARPGROUP.ARRIVE ;  /* 0x00000000000079c5 */ /* 0x000fc60000000000 */
[----:B------:R-:W-:Y:S01]  /*13ac0*/  R2UR UR7, R5 ;  /* 0x00000000050772ca */ /* 0x000fe200000e0000 */
[----:B------:R-:W-:Y:S02]  /*13ad0*/  VIADD R8, R4, 0x2 ;  /* 0x0000000204087836 */ /* 0x000fe40000000000 */
[----:B------:R-:W-:Y:S01]  /*13ae0*/  IMAD.MOV.U32 R0, RZ, RZ, 0x1 ;  /* 0x00000001ff007424 */ /* 0x000fe200078e00ff */
[----:B------:R1:W-:Y:S04]  /*13af0*/  STL [R1+0x80], RZ ;  /* 0x000080ff01007387 */ /* 0x0003e80000100800 */
[----:B------:R1:W-:Y:S04]  /*13b00*/  STL [R1+0x80], R0 ;  /* 0x0000800001007387 */ /* 0x0003e80000100800 */
[----:B------:R1:W-:Y:S04]  /*13b10*/  STL [R1+0x80], R0 ;  /* 0x0000800001007387 */ /* 0x0003e80000100800 */
[----:B------:R1:W-:Y:S04]  /*13b20*/  STL [R1+0x80], R0 ;  /* 0x0000800001007387 */ /* 0x0003e80000100800 */
[----:B------:R1:W-:Y:S01]  /*13b30*/  STL [R1+0x80], R0 ;  /* 0x0000800001007387 */ /* 0x0003e20000100800 */
[----:B----4-:R-:W-:-:S02]  /*13b40*/  R2UR UR4, R18 ;  /* 0x00000000120472ca */ /* 0x010fc400000e0000 */
[----:B------:R-:W-:Y:S01]  /*13b50*/  R2UR UR5, R19 ;  /* 0x00000000130572ca */ /* 0x000fe200000e0000 */
[----:B------:R-:W4:-:S12]  /*13b60*/  LDL R18, [R1+0x54] ;  /* 0x0000540001127983 */ /* 0x000f180000100800 */
[----:B------:R-:W-:Y:S01]  /*13b70*/  HGMMA.64x96x16.F32.BF16 R24, gdesc[UR4], RZ, !UPT, gsb0 ;  /* 0x01600000041879f0 */ /* 0x000fe2000c0018ff */
[----:B--2---:R-:W-:Y:S01]  /*13b80*/  VIADD R6, R6, 0x2 ;  /* 0x0000000206067836 */ /* 0x004fe20000000000 */
        /* <DEDUP_REMOVED lines=17> */
[----:B---3--:R-:W-:-:S02]  /*13ca0*/  VIADD R14, R14, 0x6 ;  /* 0x000000060e0e7836 */ /* 0x008fc40000000000 */
        /* <DEDUP_REMOVED lines=11> */
[----:B----4-:R-:W-:-:S04]  /*13d60*/  LOP3.LUT R18, R18, 0x1, RZ, 0xfc, !PT ;  /* 0x0000000112127812 */ /* 0x010fc800078efcff */
[----:B------:R-:W-:Y:S01]  /*13d70*/  ISETP.NE.AND P1, PT, R18, 0x3, PT ;  /* 0x000000031200780c */ /* 0x000fe20003f25270 */
[----:B------:R-:W-:Y:S01]  /*13d80*/  BSSY B0, `(.L_x_8786) ;  /* 0x0000004000007945 */ /* 0x000fe20003800000 */
[----:B------:R-:W-:-:S11]  /*13d90*/  WARPGROUP.DEPBAR.LE gsb0, 0x0 ;  /* 0x00008000000079c5 */ /* 0x000fd60000010000 */
[----:B-1----:R-:W-:Y:S05]  /*13da0*/  @!P1 BRA `(.L_x_8787) ;  /* 0x0000000000049947 */ /* 0x002fea0003800000 */
[----:B------:R-:W-:Y:S01]  /*13db0*/  BPT.TRAP 0x1 ;  /* 0x000000040000795c */ /* 0x000fe20000300000 */
.L_x_8787:
[----:B------:R-:W-:Y:S05]  /*13dc0*/  BSYNC B0 ;  /* 0x0000000000007941 */ /* 0x000fea0003800000 */
.L_x_8786:
        /* <DEDUP_REMOVED lines=10> */
.L_x_8789:
[----:B------:R-:W-:Y:S05]  /*13e70*/  BSYNC B0 ;  /* 0x0000000000007941 */ /* 0x000fea0003800000 */
.L_x_8788:
[----:B------:R-:W-:Y:S04]  /*13e80*/  BSSY B0, `(.L_x_8790) ;  /* 0x0000006000007945 */ /* 0x000fe80003800000 */
[----:B--2---:R-:W-:Y:S05]  /*13e90*/  @P0 BRA `(.L_x_8791) ;  /* 0x0000000000100947 */ /* 0x004fea0003800000 */
[----:B-----5:R-:W-:Y:S01]  /*13ea0*/  IMAD R4, R4, 0x8, R7 ;  /* 0x0000000804047824 */ /* 0x020fe200078e0207 */
[----:B-1----:R-:W-:-:S04]  /*13eb0*/  SHF.L.U32 R5, R6, 0x1f, RZ ;  /* 0x0000001f06057819 */ /* 0x002fc800000006ff */
[----:B------:R-:W1:Y:S02]  /*13ec0*/  SYNCS.PHASECHK.TRANS64.TRYWAIT P0, [R4+URZ], R5 ;  /* 0x00000005040075a7 */ /* 0x000e64000800017f */
[----:B-1----:R-:W-:Y:S05]  /*13ed0*/  @!P0 BRA `(.L_x_8792) ;  /* 0x0000010800f48947 */ /* 0x002fea0003800000 */
.L_x_8791:
[----:B------:R-:W-:Y:S05]  /*13ee0*/  BSYNC B0 ;  /* 0x0000000000007941 */ /* 0x000fea0003800000 */
.L_x_8790:
[----:B------:R-:W2:Y:S04]  /*13ef0*/  LD.E R11, desc[UR46][R2.64] ;  /* 0x0000002e020b7980 */ /* 0x000ea8000c101900 */
[----:B-----5:R-:W2:Y:S01]  /*13f00*/  LDL.64 R6, [R1+0x118] ;  /* 0x0001180001067983 */ /* 0x020ea20000100a00 */
[----:B------:R-:W-:Y:S05]  /*13f10*/  WARPSYNC.ALL ;  /* 0x0000000000007948 */ /* 0x000fea0003800000 */
[----:B------:R-:W3:Y:S04]  /*13f20*/  LDL R18, [R1+0x90] ;  /* 0x0000900001127983 */ /* 0x000ee80000100800 */
[----:B-1----:R-:W4:Y:S04]  /*13f30*/  LDL.64 R4, [R1+0x110] ;  /* 0x0001100001047983 */ /* 0x002f280000100a00 */
[----:B------:R-:W4:Y:S04]  /*13f40*/  LDL.64 R8, [R1+0x110] ;  /* 0x0001100001087983 */ /* 0x000f280000100a00 */
[----:B------:R-:W4:Y:S01]  /*13f50*/  LDL.64 R12, [R1+0x110] ;  /* 0x00011000010c7983 */ /* 0x000f220000100a00 */
[----:B--2---:R-:W-:-:S03]  /*13f60*/  IMAD R6, R11, 0xc00, R6 ;  /* 0x00000c000b067824 */ /* 0x004fc600078e0206 */
[----:B------:R-:W2:Y:S01]  /*13f70*/  LDL.64 R14, [R1+0x110] ;  /* 0x00011000010e7983 */ /* 0x000ea20000100a00 */
[----:B------:R-:W-:Y:S01]  /*13f80*/  R2UR UR7, R7 ;  /* 0x00000000070772ca */ /* 0x000fe200000e0000 */
[----:B------:R-:W-:Y:S01]  /*13f90*/  WARPGROUP.ARRIVE ;  /* 0x00000000000079c5 */ /* 0x000fe20000000000 */
[----:B------:R-:W-:Y:S02]  /*13fa0*/  R2UR UR6, R6 ;  /* 0x00000000060672ca */ /* 0x000fe400000e0000 */
[----:B---3--:R-:W-:Y:S02]  /*13fb0*/  ISETP.NE.U32.AND P0, PT, R18, RZ, PT ;  /* 0x000000ff1200720c */ /* 0x008fe40003f05070 */
[----:B------:R-:W3:Y:S01]  /*13fc0*/  LDL.64 R18, [R1+0x110] ;  /* 0x0001100001127983 */ /* 0x000ee20000100a00 */
[----:B----4-:R-:W-:Y:S02]  /*13fd0*/  R2UR UR4, R4 ;  /* 0x00000000040472ca */ /* 0x010fe400000e0000 */
[----:B------:R-:W-:-:S08]  /*13fe0*/  R2UR UR5, R5 ;  /* 0x00000000050572ca */ /* 0x000fd000000e0000 */
[----:B------:R-:W-:-:S05]  /*13ff0*/  VOTEU.ANY UP0, P0 ;  /* 0x00000000003f7886 */ /* 0x000fca0000000100 */
        /* <DEDUP_REMOVED lines=129> */
[----:B----4-:R-:W-:Y:S01]  /*14810*/  VIADD R8, R8, 0xc02 ;  /* 0x00000c0208087836 */ /* 0x010fe20000000000 */
        /* <DEDUP_REMOVED lines=9> */
[----:B------:R-:W-:-:S02]  /*148b0*/  VIADD R12, R12, 0xc04 ;  /* 0x00000c040c0c7836 */ /* 0x000fc40000000000 */
        /* <DEDUP_REMOVED lines=20> */
[----:B------:R2:W-:Y:S04]  /*14a00*/  STL [R1+0x90], R0 ;  /* 0x0000900001007387 */ /* 0x0005e80000100800 */
[----:B------:R2:W-:Y:S01]  /*14a10*/  STL [R1+0x90], R0 ;  /* 0x0000900001007387 */ /* 0x0005e20000100800 */
[----:B------:R-:W-:-:S02]  /*14a20*/  WARPGROUP.DEPBAR.LE gsb0, 0x0 ;  /* 0x00008000000079c5 */ /* 0x000fc40000010000 */
[----:B------:R-:W-:-:S06]  /*14a30*/  WARPGROUP.ARRIVE ;  /* 0x00000000000079c5 */ /* 0x000fcc0000000000 */
[----:B------:R-:W-:Y:S01]  /*14a40*/  HGMMA.64x96x16.F32.BF16 R24, gdesc[UR4], R24, gsb0 ;  /* 0x01600000041879f0 */ /* 0x000fe20008001818 */
[----:B------:R2:W-:Y:S01]  /*14a50*/  STL [R1+0x90], R0 ;  /* 0x0000900001007387 */ /* 0x0005e20000100800 */
[----:B-1----:R-:W-:-:S03]  /*14a60*/  LOP3.LUT P1, RZ, R23, 0x7f, RZ, 0xc0, !PT ;  /* 0x0000007f17ff7812 */ /* 0x002fc6000782c0ff */
        /* <DEDUP_REMOVED lines=15> */
[----:B------:R-:W3:Y:S04]  /*14b60*/  @!P1 LD.E.64 R20, desc[UR46][R20.64+0x30] ;  /* 0x0000302e14149980 */ /* 0x000ee8000c101b00 */
[----:B------:R-:W4:Y:S01]  /*14b70*/  @!P1 LD.E R4, desc[UR46][R2.64] ;  /* 0x0000002e02049980 */ /* 0x000f22000c101900 */
[----:B---3--:R-:W-:-:S05]  /*14b80*/  @!P1 MOV R5, R20 ;  /* 0x0000001400059202 */ /* 0x008fca0000000f00 */
[----:B----4-:R-:W-:-:S05]  /*14b90*/  @!P1 IMAD R4, R4, 0x8, R5 ;  /* 0x0000000804049824 */ /* 0x010fca00078e0205 */
[----:B------:R-:W-:-:S04]  /*14ba0*/  @!P1 PRMT R4, RZ, 0x654, R4 ;  /* 0x00000654ff049816 */ /* 0x000fc80000000004 */
[----:B------:R1:W-:Y:S01]  /*14bb0*/  @!P1 SYNCS.ARRIVE.TRANS64.RED.A1T0 RZ, [R4+URZ], RZ ;  /* 0x000000ff04ff99a7 */ /* 0x0003e2000810043f */
[----:B------:R-:W3:Y:S01]  /*14bc0*/  LDL.64 R8, [R1+0x170] ;  /* 0x0001700001087983 */ /* 0x000ee20000100a00 */
[----:B------:R-:W-:Y:S02]  /*14bd0*/  ULDC UR4, c[0x0][0x20] ;  /* 0x0000080000047ab9 */ /* 0x000fe40000000800 */
[----:B------:R-:W-:Y:S01]  /*14be0*/  VIADD R5, R22, -UR4 ;  /* 0x8000000416057c36 */ /* 0x000fe20008000000 */
[----:B------:R-:W4:Y:S04]  /*14bf0*/  LDL R14, [R1+0x70] ;  /* 0x00007000010e7983 */ /* 0x000f280000100800 */
[----:B------:R-:W2:Y:S04]  /*14c00*/  LDL R11, [R5] ;  /* 0x00000000050b7983 */ /* 0x000ea80000100800 */
[----:B------:R-:W4:Y:S04]  /*14c10*/  LDL R7, [R5+0x8] ;  /* 0x0000080005077983 */ /* 0x000f280000100800 */
[----:B-1----:R-:W2:Y:S04]  /*14c20*/  LDL R4, [R5+0x18] ;  /* 0x0000180005047983 */ /* 0x002ea80000100800 */
[----:B------:R-:W4:Y:S04]  /*14c30*/  LDL R6, [R5+0x4] ;  /* 0x0000040005067983 */ /* 0x000f280000100800 */
[----:B------:R-:W4:Y:S04]  /*14c40*/  LDL R13, [R5+0xc] ;  /* 0x00000c00050d7983 */ /* 0x000f280000100800 */
[----:B------:R-:W4:Y:S04]  /*14c50*/  LDL R12, [R5+0x10] ;  /* 0x00001000050c7983 */ /* 0x000f280000100800 */
[----:B------:R-:W4:Y:S04]  /*14c60*/  LDL R15, [R5+0x14] ;  /* 0x00001400050f7983 */ /* 0x000f280000100800 */
[----:B---3--:R-:W3:Y:S01]  /*14c70*/  LD.E R9, desc[UR46][R8.64] ;  /* 0x0000002e08097980 */ /* 0x008ee2000c101900 */
[----:B------:R-:W-:Y:S01]  /*14c80*/  BSSY B0, `(.L_x_8793) ;  /* 0x000009d000007945 */ /* 0x000fe20003800000 */
[----:B--2---:R-:W-:Y:S01]  /*14c90*/  ISETP.GE.AND P0, PT, R4, 0x1, PT ;  /* 0x000000010400780c */ /* 0x004fe20003f06270 */
[----:B---3--:R-:W-:-:S04]  /*14ca0*/  FMUL.FTZ R28, R28, R9 ;  /* 0x000000091c1c7220 */ /* 0x008fc80000410000 */
[----:B------:R1:W2:Y:S01]  /*14cb0*/  MUFU.TANH R72, R28 ;  /* 0x0000001c00487308 */ /* 0x0002a20000002400 */
[----:B------:R-:W-:Y:S01]  /*14cc0*/  FMUL.FTZ R99, R30, R9 ;  /* 0x000000091e637220 */ /* 0x000fe20000410000 */
[----:B-1----:R-:W-:-:S04]  /*14cd0*/  SHF.R.S32.HI R28, RZ, 0x1f, R11 ;  /* 0x0000001fff1c7819 */ /* 0x002fc8000001140b */
[----:B------:R-:W-:-:S04]  /*14ce0*/  LEA.HI R28, R28, R11, RZ, 0x7 ;  /* 0x0000000b1c1c7211 */ /* 0x000fc800078f38ff */
[----:B------:R-:W-:-:S05]  /*14cf0*/  LOP3.LUT R30, R28, 0xffffff80, RZ, 0xc0, !PT ;  /* 0xffffff801c1e7812 */ /* 0x000fca00078ec0ff */
[----:B------:R-:W-:Y:S02]  /*14d00*/  IMAD.IADD R30, R11, 0x1, -R30 ;  /* 0x000000010b1e7824 */ /* 0x000fe400078e0a1e */
[-C--:B------:R-:W-:Y:S01]  /*14d10*/  FMUL.FTZ R89, R27, R9.reuse ;  /* 0x000000091b597220 */ /* 0x080fe20000410000 */
[-C--:B------:R-:W-:Y:S02]  /*14d20*/  FMUL.FTZ R29, R29, R9.reuse ;  /* 0x000000091d1d7220 */ /* 0x080fe40000410000 */
[----:B------:R-:W-:Y:S01]  /*14d30*/  SHF.R.S32.HI R23, RZ, 0x1f, R30 ;  /* 0x0000001fff177819 */ /* 0x000fe2000001141e */
[-C--:B------:R-:W-:Y:S01]  /*14d40*/  FMUL.FTZ R32, R32, R9.reuse ;  /* 0x0000000920207220 */ /* 0x080fe20000410000 */
[----:B------:R-:W-:Y:S02]  /*14d50*/  FMUL.FTZ R105, R31, R9 ;  /* 0x000000091f697220 */ /* 0x000fe40000410000 */
[----:B------:R-:W-:Y:S01]  /*14d60*/  LEA.HI R27, R23, R30, RZ, 0x2 ;  /* 0x0000001e171b7211 */ /* 0x000fe200078f10ff */
[----:B------:R1:W3:Y:S01]  /*14d70*/  MUFU.TANH R73, R29 ;  /* 0x0000001d00497308 */ /* 0x0002e20000002400 */
[----:B------:R-:W-:-:S07]  /*14d80*/  SHF.R.S32.HI R11, RZ, 0x7, R28 ;  /* 0x00000007ff0b7819 */ /* 0x000fce000001141c */
[----:B------:R4:W2:Y:S01]  /*14d90*/  MUFU.TANH R31, R32 ;  /* 0x00000020001f7308 */ /* 0x0008a20000002400 */
[--C-:B-1----:R-:W-:Y:S02]  /*14da0*/  SHF.R.S32.HI R29, RZ, 0x2, R27.reuse ;  /* 0x00000002ff1d7819 */ /* 0x102fe4000001141b */
[----:B------:R-:W-:Y:S02]  /*14db0*/  LEA.HI R23, R23, R30, RZ, 0x5 ;  /* 0x0000001e17177211 */ /* 0x000fe400078f28ff */
[----:B----4-:R-:W-:-:S04]  /*14dc0*/  SHF.R.S32.HI R32, RZ, 0x1f, R27 ;  /* 0x0000001fff207819 */ /* 0x010fc8000001141b */
[----:B------:R-:W-:Y:S02]  /*14dd0*/  LEA.HI R32, R32, R29, RZ, 0x3 ;  /* 0x0000001d20207211 */ /* 0x000fe400078f18ff */
[----:B------:R-:W-:Y:S02]  /*14de0*/  LEA.HI R28, R28, R11, RZ, 0x1 ;  /* 0x0000000b1c1c7211 */ /* 0x000fe400078f08ff */
[----:B------:R-:W-:Y:S02]  /*14df0*/  LOP3.LUT R32, R32, 0xfffffff8, RZ, 0xc0, !PT ;  /* 0xfffffff820207812 */ /* 0x000fe400078ec0ff */
[----:B------:R-:W-:Y:S01]  /*14e00*/  SHF.R.S32.HI R23, RZ, 0x5, R23 ;  /* 0x00000005ff177819 */ /* 0x000fe20000011417 */
[-C--:B------:R-:W-:Y:S01]  /*14e10*/  FMUL.FTZ R8, R24, R9.reuse ;  /* 0x0000000918087220 */ /* 0x080fe20000410000 */
[----:B------:R-:W-:Y:S01]  /*14e20*/  LOP3.LUT R28, R28, 0x3fffffe, RZ, 0xc0, !PT ;  /* 0x03fffffe1c1c7812 */ /* 0x000fe200078ec0ff */
[----:B------:R-:W-:Y:S02]  /*14e30*/  IMAD.IADD R32, R29, 0x1, -R32 ;  /* 0x000000011d207824 */ /* 0x000fe400078e0a20 */
        /* <DEDUP_REMOVED lines=33> */
[----:B------:R-:W-:-:S02]  /*15050*/  IMAD R29, R10, -0x60, R7 ;  /* 0xffffffa00a1d7824 */ /* 0x000fc400078e0207 */
[-C--:B------:R-:W-:Y:S01]  /*15060*/  FMUL.FTZ R141, R71, R9.reuse ;  /* 0x00000009478d7220 */ /* 0x080fe20000410000 */
[----:B------:R-:W-:Y:S01]  /*15070*/  IMAD R23, R14, 0x8, R23 ;  /* 0x000000080e177824 */ /* 0x000fe200078e0217 */
[----:B------:R-:W-:Y:S01]  /*15080*/  LOP3.LUT R27, R27, 0x7ffffffc, RZ, 0xc0, !PT ;  /* 0x7ffffffc1b1b7812 */ /* 0x000fe200078ec0ff */
[-C--:B------:R-:W-:Y:S01]  /*15090*/  FMUL.FTZ R45, R45, R9.reuse ;  /* 0x000000092d2d7220 */ /* 0x080fe20000410000 */
[-C--:B------:R-:W-:Y:S01]  /*150a0*/  FMUL.FTZ R49, R49, R9.reuse ;  /* 0x0000000931317220 */ /* 0x080fe20000410000 */
[-C--:B------:R-:W-:Y:S01]  /*150b0*/  FMUL.FTZ R53, R53, R9.reuse ;  /* 0x0000000935357220 */ /* 0x080fe20000410000 */
[-C--:B------:R-:W-:Y:S01]  /*150c0*/  FMUL.FTZ R59, R59, R9.reuse ;  /* 0x000000093b3b7220 */ /* 0x080fe20000410000 */
[-C--:B------:R-:W-:Y:S01]  /*150d0*/  FMUL.FTZ R61, R61, R9.reuse ;  /* 0x000000093d3d7220 */ /* 0x080fe20000410000 */
[----:B------:R-:W-:Y:S01]  /*150e0*/  FMUL.FTZ R65, R65, R9 ;  /* 0x0000000941417220 */ /* 0x000fe20000410000 */
[----:B------:R-:W-:Y:S01]  /*150f0*/  IMAD.IADD R28, R11, 0x1, -R28 ;  /* 0x000000010b1c7824 */ /* 0x000fe200078e0a1c */
[----:B------:R-:W-:Y:S01]  /*15100*/  IADD3 R14, -R6, 0x1, R29 ;  /* 0x00000001060e7810 */ /* 0x000fe20007ffe11d */
[----:B------:R-:W-:Y:S01]  /*15110*/  IMAD.U32 R11, R23, 0x10, R32 ;  /* 0x00000010170b7824 */ /* 0x000fe200078e0020 */
[----:B------:R-:W1:Y:S01]  /*15120*/  MUFU.TANH R8, R8 ;  /* 0x0000000800087308 */ /* 0x000e620000002400 */
[----:B------:R-:W-:-:S02]  /*15130*/  IMAD.IADD R27, R30, 0x1, -R27 ;  /* 0x000000011e1b7824 */ /* 0x000fc400078e0a1b */
[----:B------:R-:W-:Y:S01]  /*15140*/  FMUL.FTZ R44, R44, R9 ;  /* 0x000000092c2c7220 */ /* 0x000fe20000410000 */
[----:B------:R-:W-:Y:S01]  /*15150*/  IMAD R11, R28, 0x40, R11 ;  /* 0x000000401c0b7824 */ /* 0x000fe200078e020b */
[----:B------:R-:W-:-:S03]  /*15160*/  LOP3.LUT R28, RZ, R13, RZ, 0x33, !PT ;  /* 0x0000000dff1c7212 */ /* 0x000fc600078e33ff */
[----:B------:R-:W4:Y:S01]  /*15170*/  MUFU.TANH R25, R25 ;  /* 0x0000001900197308 */ /* 0x000f220000002400 */
[----:B------:R-:W-:-:S07]  /*15180*/  IMAD R9, R27, -0x2, R14 ;  /* 0xfffffffe1b097824 */ /* 0x000fce00078e020e */
        /* <DEDUP_REMOVED lines=42> */
[----:B------:R-:W-:-:S02]  /*15430*/  IMAD R14, R10, -0x60, RZ ;  /* 0xffffffa00a0e7824 */ /* 0x000fc400078e02ff */
[C---:B------:R-:W-:Y:S02]  /*15440*/  IMAD.IADD R30, R9.reuse, 0x1, R12 ;  /* 0x00000001091e7824 */ /* 0x040fe400078e020c */
[----:B------:R-:W-:Y:S02]  /*15450*/  IMAD.IADD R32, R9, 0x1, R28 ;  /* 0x0000000109207824 */ /* 0x000fe400078e021c */
[----:B------:R-:W-:Y:S01]  /*15460*/  IMAD R42, R10, -0x60, R15 ;  /* 0xffffffa00a2a7824 */ /* 0x000fe200078e020f */
[----:B------:R3:W1:Y:S01]  /*15470*/  MUFU.TANH R39, R44 ;  /* 0x0000002c00277308 */ /* 0x0006620000002400 */
[--C-:B------:R-:W-:Y:S02]  /*15480*/  IMAD.IADD R9, R30, 0x1, R11.reuse ;  /* 0x000000011e097824 */ /* 0x100fe400078e020b */
[----:B------:R-:W-:Y:S02]  /*15490*/  IMAD.IADD R12, R32, 0x1, R11 ;  /* 0x00000001200c7824 */ /* 0x000fe400078e020b */
[----:B---3--:R-:W-:Y:S01]  /*154a0*/  IMAD R44, R27, -0x2, R14 ;  /* 0xfffffffe1b2c7824 */ /* 0x008fe200078e020e */
[----:B--2-4-:R-:W-:Y:S06]  /*154b0*/  @!P0 BRA `(.L_x_8794) ;  /* 0x0000000000648947 */ /* 0x014fec0003800000 */
        /* <DEDUP_REMOVED lines=12> */
.L_x_8798:
[----:B------:R-:W-:Y:S05]  /*15580*/  BSYNC B2 ;  /* 0x0000000000027941 */ /* 0x000fea0003800000 */
.L_x_8797:
[----:B------:R-:W-:Y:S01]  /*15590*/  LOP3.LUT R13, RZ, R13, RZ, 0x33, !PT ;  /* 0x0000000dff0d7212 */ /* 0x000fe200078e33ff */
[----:B------:R-:W-:Y:S06]  /*155a0*/  BRA `(.L_x_8799) ;  /* 0x0000000000187947 */ /* 0x000fec0003800000 */
.L_x_8796:
[----:B------:R-:W-:-:S13]  /*155b0*/  ISETP.NE.AND P0, PT, R4, 0x1, PT ;  /* 0x000000010400780c */ /* 0x000fda0003f05270 */
[----:B------:R-:W-:Y:S05]  /*155c0*/  @!P0 BRA `(.L_x_8799) ;  /* 0x0000000000108947 */ /* 0x000fea0003800000 */
[----:B------:R-:W2:Y:S04]  /*155d0*/  LDL R14, [R5+0x1c] ;  /* 0x00001c00050e7983 */ /* 0x000ea80000100800 */
[----:B------:R-:W3:Y:S01]  /*155e0*/  LDL R28, [R5+0x20] ;  /* 0x00002000051c7983 */ /* 0x000ee20000100800 */
[----:B--2---:R-:W-:-:S05]  /*155f0*/  IMAD.HI.U32 R13, R13, R14, RZ ;  /* 0x0000000e0d0d7227 */ /* 0x004fca00078e00ff */
[----:B---3--:R-:W-:-:S07]  /*15600*/  SHF.R.U32.HI R13, RZ, R28, R13 ;  /* 0x0000001cff0d7219 */ /* 0x008fce000001160d */
.L_x_8799:
[----:B------:R-:W-:Y:S05]  /*15610*/  BSYNC B1 ;  /* 0x0000000000017941 */ /* 0x000fea0003800000 */
.L_x_8795:
[----:B------:R-:W-:-:S05]  /*15620*/  IMAD R13, R4, R13, R44 ;  /* 0x0000000d040d7224 */ /* 0x000fca00078e022c */
[----:B------:R-:W-:Y:S02]  /*15630*/  VIMNMX R12, R12, R13, !PT ;  /* 0x0000000d0c0c7248 */ /* 0x000fe40007fe0100 */
[----:B------:R-:W-:-:S07]  /*15640*/  VIADDMNMX R9, R13, R4, R9, PT ;  /* 0x000000040d097246 */ /* 0x000fce0003800109 */
.L_x_8794:
[----:B------:R-:W-:Y:S05]  /*15650*/  BSYNC B0 ;  /* 0x0000000000007941 */ /* 0x000fea0003800000 */
.L_x_8793:
[C---:B------:R-:W-:Y:S01]  /*15660*/  ISETP.GE.AND P0, PT, R42.reuse, 0x2, PT ;  /* 0x000000022a00780c */ /* 0x040fe20003f06270 */
        /* <DEDUP_REMOVED lines=23> */
[----:B-1----:R-:W-:Y:S02]  /*157e0*/  FSEL R51, R33, -INF , !P2 ;  /* 0xff80000021337808 */ /* 0x002fe40005000000 */
        /* <DEDUP_REMOVED lines=85> */
[----:B------:R-:W-:Y:S01]  /*15d40*/  FSEL R189, R8, -INF , !P6 ;  /* 0xff80000008bd7808 */ /* 0x000fe20007000000 */
[----:B------:R-:W-:Y:S01]  /*15d50*/  IMAD.IADD R8, R32, 0x1, R11 ;  /* 0x0000000120087824 */ /* 0x000fe200078e020b */
[----:B------:R-:W-:-:S04]  /*15d60*/  ISETP.GE.AND P6, PT, R42, 0x5a, PT ;  /* 0x0000005a2a00780c */ /* 0x000fc80003fc6270 */
[----:B------:R-:W-:Y:S02]  /*15d70*/  P2R R42, PR, RZ, 0x40 ;  /* 0x00000040ff2a7803 */ /* 0x000fe40000000000 */
[----:B------:R-:W-:-:S04]  /*15d80*/  ISETP.GT.AND P6, PT, R12, 0x59, !P6 ;  /* 0x000000590c00780c */ /* 0x000fc800077c4270 */
[----:B------:R-:W-:Y:S01]  /*15d90*/  ISETP.LT.OR P6, PT, R9, 0x5a, P6 ;  /* 0x0000005a0900780c */ /* 0x000fe200037c1670 */
[----:B------:R-:W-:-:S03]  /*15da0*/  IMAD.IADD R9, R30, 0x1, R11 ;  /* 0x000000011e097824 */ /* 0x000fc600078e020b */
        /* <DEDUP_REMOVED lines=15> */
.L_x_8805:
[----:B------:R-:W-:Y:S05]  /*15ea0*/  BSYNC B2 ;  /* 0x0000000000027941 */ /* 0x000fea0003800000 */
.L_x_8804:
[----:B------:R-:W-:Y:S01]  /*15eb0*/  LOP3.LUT R7, RZ, R7, RZ, 0x33, !PT ;  /* 0x00000007ff077212 */ /* 0x000fe200078e33ff */
[----:B------:R-:W-:Y:S06]  /*15ec0*/  BRA `(.L_x_8806) ;  /* 0x0000000000187947 */ /* 0x000fec0003800000 */
.L_x_8803:
[----:B------:R-:W-:-:S13]  /*15ed0*/  ISETP.NE.AND P6, PT, R4, 0x1, PT ;  /* 0x000000010400780c */ /* 0x000fda0003fc5270 */
[----:B------:R-:W-:Y:S05]  /*15ee0*/  @!P6 BRA `(.L_x_8806) ;  /* 0x000000000010e947 */ /* 0x000fea0003800000 */
[----:B------:R-:W2:Y:S04]  /*15ef0*/  LDL R6, [R5+0x1c] ;  /* 0x00001c0005067983 */ /* 0x000ea80000100800 */
[----:B------:R-:W3:Y:S01]  /*15f00*/  LDL R12, [R5+0x20] ;  /* 0x00002000050c7983 */ /* 0x000ee20000100800 */
[----:B--2---:R-:W-:-:S05]  /*15f10*/  IMAD.HI.U32 R7, R7, R6, RZ ;  /* 0x0000000607077227 */ /* 0x004fca00078e00ff */
[----:B---3--:R-:W-:-:S07]  /*15f20*/  SHF.R.U32.HI R7, RZ, R12, R7 ;  /* 0x0000000cff077219 */ /* 0x008fce0000011607 */
.L_x_8806:
[----:B------:R-:W-:Y:S05]  /*15f30*/  BSYNC B1 ;  /* 0x0000000000017941 */ /* 0x000fea0003800000 */
.L_x_8802:
[----:B------:R-:W-:-:S05]  /*15f40*/  IMAD R7, R4, R7, R44 ;  /* 0x0000000704077224 */ /* 0x000fca00078e022c */
[----:B------:R-:W-:Y:S02]  /*15f50*/  VIADDMNMX R9, R7, R4, R9, PT ;  /* 0x0000000407097246 */ /* 0x000fe40003800109 */
[----:B------:R-:W-:-:S07]  /*15f60*/  VIMNMX R8, R8, R7, !PT ;  /* 0x0000000708087248 */ /* 0x000fce0007fe0100 */
.L_x_8801:
[----:B------:R-:W-:Y:S05]  /*15f70*/  BSYNC B0 ;  /* 0x0000000000007941 */ /* 0x000fea0003800000 */
.L_x_8800:
[----:B------:R-:W2:Y:S01]  /*15f80*/  LD.E.64 R4, desc[UR46][R16.64+0x440] ;  /* 0x0004402e10047980 */ /* 0x000ea2000c101b00 */
[C---:B------:R-:W-:Y:S02]  /*15f90*/  ISETP.GT.AND P0, PT, R8.reuse, 0x1, !P0 ;  /* 0x000000010800780c */ /* 0x040fe40004704270 */
[----:B------:R-:W-:Y:S01]  /*15fa0*/  ISETP.GT.AND P1, PT, R8, 0x8, !P1 ;  /* 0x000000080800780c */ /* 0x000fe20004f24270 */
[----:B------:R-:W3:Y:S01]  /*15fb0*/  LD.E R108, desc[UR46][R16.64+0x460] ;  /* 0x0004602e106c7980 */ /* 0x000ee2000c101900 */
[C---:B------:R-:W-:Y:S02]  /*15fc0*/  ISETP.LT.OR P0, PT, R9.reuse, 0x2, P0 ;  /* 0x000000020900780c */ /* 0x040fe40000701670 */
[----:B------:R-:W-:Y:S01]  /*15fd0*/  ISETP.LT.OR P1, PT, R9, 0x9, P1 ;  /* 0x000000090900780c */ /* 0x000fe20000f21670 */
[----:B------:R-:W4:Y:S01]  /*15fe0*/  LD.E R44, desc[UR46][R16.64+0x2b0] ;  /* 0x0002b02e102c7980 */ /* 0x000f22000c101900 */
[----:B------:R-:W-:Y:S02]  /*15ff0*/  FSEL R89, R89, -INF , !P0 ;  /* 0xff80000059597808 */ /* 0x000fe40004000000 */
[----:B------:R-:W-:Y:S01]  /*16000*/  ISETP.NE.AND P0, PT, R28, RZ, PT ;  /* 0x000000ff1c00720c */ /* 0x000fe20003f05270 */
[----:B------:R-:W5:Y:S01]  /*16010*/  LD.E R60, desc[UR46][R16.64+0x23c] ;  /* 0x00023c2e103c7980 */ /* 0x000f62000c101900 */
[----:B------:R-:W-:-:S02]  /*16020*/  FSEL R99, R99, -INF , !P1 ;  /* 0xff80000063637808 */ /* 0x000fc40004800000 */
[----:B------:R-:W-:Y:S01]  /*16030*/  ISETP.GT.AND P0, PT, R8, 0x9, !P0 ;  /* 0x000000090800780c */ /* 0x000fe20004704270 */
[----:B------:R-:W4:Y:S01]  /*16040*/  LD.E R28, desc[UR46][R16.64+0x284] ;  /* 0x0002842e101c7980 */ /* 0x000f22000c101900 */
[----:B------:R-:W-:Y:S02]  /*16050*/  ISETP.NE.AND P1, PT, R54, RZ, PT ;  /* 0x000000ff3600720c */ /* 0x000fe40003f25270 */
[----:B------:R-:W-:Y:S01]  /*16060*/  ISETP.LT.OR P0, PT, R9, 0xa, P0 ;  /* 0x0000000a0900780c */ /* 0x000fe20000701670 */
[----:B------:R-:W5:Y:S01]  /*16070*/  LD.E R54, desc[UR46][R16.64+0x320] ;  /* 0x0003202e10367980 */ /* 0x000f62000c101900 */
[----:B------:R-:W-:Y:S02]  /*16080*/  ISETP.NE.AND P6, PT, R36, RZ, PT ;  /* 0x000000ff2400720c */ /* 0x000fe40003fc5270 */
[----:B------:R-:W-:Y:S01]  /*16090*/  FSEL R105, R105, -INF , !P0 ;  /* 0xff80000069697808 */ /* 0x000fe20004000000 */
[----:B------:R-:W4:Y:S01]  /*160a0*/  LD.E R36, desc[UR46][R16.64+0x270] ;  /* 0x0002702e10247980 */ /* 0x000f22000c101900 */
[----:B------:R-:W-:-:S02]  /*160b0*/  ISETP.NE.AND P0, PT, R46, RZ, PT ;  /* 0x000000ff2e00720c */ /* 0x000fc40003f05270 */
[C---:B------:R-:W-:Y:S01]  /*160c0*/  ISETP.GT.AND P2, PT, R8.reuse, 0x49, !P2 ;  /* 0x000000490800780c */ /* 0x040fe20005744270 */
[----:B------:R-:W5:Y:S01]  /*160d0*/  LD.E R46, desc[UR46][R16.64+0x2d0] ;  /* 0x0002d02e102e7980 */ /* 0x000f62000c101900 */
[C---:B------:R-:W-:Y:S02]  /*160e0*/  ISETP.GT.AND P0, PT, R8.reuse, 0x10, !P0 ;  /* 0x000000100800780c */ /* 0x040fe40004704270 */
[C---:B------:R-:W-:Y:S01]  /*160f0*/  ISETP.GT.AND P3, PT, R8.reuse, 0x50, !P3 ;  /* 0x000000500800780c */ /* 0x040fe20005f64270 */
[----:B------:R-:W5:Y:S01]  /*16100*/  LD.E R74, desc[UR46][R16.64+0x24c] ;  /* 0x00024c2e104a7980 */ /* 0x000f62000c101900 */
[----:B------:R-:W-:Y:S02]  /*16110*/  ISETP.LT.OR P0, PT, R9, 0x11, P0 ;  /* 0x000000110900780c */ /* 0x000fe40000701670 */
[----:B------:R-:W-:Y:S01]  /*16120*/  ISETP.GT.AND P4, PT, R8, 0x51, !P4 ;  /* 0x000000510800780c */ /* 0x000fe20006784270 */
[----:B------:R-:W5:Y:S01]  /*16130*/  LD.E R72, desc[UR46][R16.64+0x25c] ;  /* 0x00025c2e10487980 */ /* 0x000f62000c101900 */
[----:B------:R-:W-:-:S02]  /*16140*/  FSEL R113, R113, -INF , !P0 ;  /* 0xff80000071717808 */ /* 0x000fc40004000000 */
[----:B------:R-:W-:Y:S01]  /*16150*/  ISETP.NE.AND P0, PT, R50, RZ, PT ;  /* 0x000000ff3200720c */ /* 0x000fe20003f05270 */
[----:B------:R-:W5:Y:S03]  /*16160*/  LD.E R70, desc[UR46][R16.64+0x268] ;  /* 0x0002682e10467980 */ /* 0x000f66000c101900 */
[C---:B------:R-:W-:Y:S01]  /*16170*/  ISETP.GT.AND P0, PT, R8.reuse, 0x11, !P0 ;  /* 0x000000110800780c */ /* 0x040fe20004704270 */
[----:B------:R-:W5:Y:S03]  /*16180*/  LD.E R50, desc[UR46][R16.64+0x2f0] ;  /* 0x0002f02e10327980 */ /* 0x000f66000c101900 */
[----:B------:R-:W-:Y:S01]  /*16190*/  ISETP.LT.OR P0, PT, R9, 0x12, P0 ;  /* 0x000000120900780c */ /* 0x000fe20000701670 */
[----:B------:R-:W5:Y:S03]  /*161a0*/  LD.E R68, desc[UR46][R16.64+0x26c] ;  /* 0x00026c2e10447980 */ /* 0x000f66000c101900 */
[----:B------:R-:W-:Y:S01]  /*161b0*/  FSEL R119, R119, -INF , !P0 ;  /* 0xff80000077777808 */ /* 0x000fe20004000000 */
[----:B------:R-:W5:Y:S01]  /*161c0*/  LD.E R64, desc[UR46][R16.64+0x278] ;  /* 0x0002782e10407980 */ /* 0x000f62000c101900 */
[----:B------:R-:W-:-:S02]  /*161d0*/  ISETP.GT.AND P0, PT, R8, 0x18, !P1 ;  /* 0x000000180800780c */ /* 0x000fc40004f04270 */
[----:B------:R-:W-:Y:S01]  /*161e0*/  ISETP.NE.AND P1, PT, R56, RZ, PT ;  /* 0x000000ff3800720c */ /* 0x000fe20003f25270 */
[----:B------:R-:W5:Y:S01]  /*161f0*/  LD.E R80, desc[UR46][R16.64+0x27c] ;  /* 0x00027c2e10507980 */ /* 0x000f62000c101900 */
[C---:B------:R-:W-:Y:S02]  /*16200*/  ISETP.LT.OR P0, PT, R9.reuse, 0x19, P0 ;  /* 0x000000190900780c */ /* 0x040fe40000701670 */
[----:B------:R-:W-:Y:S01]  /*16210*/  ISETP.LT.OR P2, PT, R9, 0x4a, P2 ;  /* 0x0000004a0900780c */ /* 0x000fe20001741670 */
[----:B------:R-:W5:Y:S01]  /*16220*/  LD.E R56, desc[UR46][R16.64+0x310] ;  /* 0x0003102e10387980 */ /* 0x000f62000c101900 */
[----:B------:R-:W-:Y:S02]  /*16230*/  FSEL R129, R129, -INF , !P0 ;  /* 0xff80000081817808 */ /* 0x000fe40004000000 */
[----:B------:R-:W-:Y:S01]  /*16240*/  ISETP.GT.AND P0, PT, R8, 0x19, !P6 ;  /* 0x000000190800780c */ /* 0x000fe20007704270 */
[----:B------:R-:W5:Y:S01]  /*16250*/  LD.E R86, desc[UR46][R16.64+0x288] ;  /* 0x0002882e10567980 */ /* 0x000f62000c101900 */
[----:B------:R-:W-:-:S02]  /*16260*/  ISETP.NE.AND P6, PT, R14, RZ, PT ;  /* 0x000000ff0e00720c */ /* 0x000fc40003fc5270 */
[----:B------:R-:W-:Y:S01]  /*16270*/  ISETP.LT.OR P0, PT, R9, 0x1a, P0 ;  /* 0x0000001a0900780c */ /* 0x000fe20000701670 */
[----:B------:R-:W5:Y:S03]  /*16280*/  LD.E R84, desc[UR46][R16.64+0x28c] ;  /* 0x00028c2e10547980 */ /* 0x000f66000c101900 */
[----:B------:R-:W-:Y:S01]  /*16290*/  FSEL R127, R127, -INF , !P0 ;  /* 0xff8000007f7f7808 */ /* 0x000fe20004000000 */
[----:B------:R-:W5:Y:S01]  /*162a0*/  LD.E R82, desc[UR46][R16.64+0x298] ;  /* 0x0002982e10527980 */ /* 0x000f62000c101900 */
[----:B------:R-:W-:Y:S02]  /*162b0*/  ISETP.NE.AND P0, PT, R58, RZ, PT ;  /* 0x000000ff3a00720c */ /* 0x000fe40003f05270 */
[C---:B------:R-:W-:Y:S01]  /*162c0*/  ISETP.GT.AND P5, PT, R8.reuse, 0x58, !P5 ;  /* 0x000000580800780c */ /* 0x040fe20006fa4270 */
[----:B------:R-:W5:Y:S01]  /*162d0*/  LD.E R78, desc[UR46][R16.64+0x29c] ;  /* 0x00029c2e104e7980 */ /* 0x000f62000c101900 */
[----:B------:R-:W-:-:S03]  /*162e0*/  ISETP.GT.AND P0, PT, R8, 0x20, !P0 ;  /* 0x000000200800780c */ /* 0x000fc60004704270 */
[----:B------:R-:W5:Y:S01]  /*162f0*/  LD.E R76, desc[UR46][R16.64+0x2a8] ;  /* 0x0002a82e104c7980 */ /* 0x000f62000c101900 */
[----:B------:R-:W-:-:S03]  /*16300*/  ISETP.LT.OR P0, PT, R9, 0x21, P0 ;  /* 0x000000210900780c */ /* 0x000fc60000701670 */
[----:B------:R-:W5:Y:S01]  /*16310*/  LD.E R98, desc[UR46][R16.64+0x2ac] ;  /* 0x0002ac2e10627980 */ /* 0x000f62000c101900 */
[----:B------:R-:W-:Y:S02]  /*16320*/  FSEL R125, R125, -INF , !P0 ;  /* 0xff8000007d7d7808 */ /* 0x000fe40004000000 */
[----:B------:R-:W-:Y:S01]  /*16330*/  ISETP.NE.AND P0, PT, R40, RZ, PT ;  /* 0x000000ff2800720c */ /* 0x000fe20003f05270 */
[----:B------:R-:W5:Y:S03]  /*16340*/  LD.E R96, desc[UR46][R16.64+0x2b8] ;  /* 0x0002b82e10607980 */ /* 0x000f66000c101900 */
[----:B------:R-:W-:Y:S01]  /*16350*/  ISETP.GT.AND P0, PT, R8, 0x21, !P0 ;  /* 0x000000210800780c */ /* 0x000fe20004704270 */
[----:B------:R-:W5:Y:S03]  /*16360*/  LD.E R40, desc[UR46][R16.64+0x290] ;  /* 0x0002902e10287980 */ /* 0x000f66000c101900 */
[----:B------:R-:W-:Y:S01]  /*16370*/  ISETP.LT.OR P0, PT, R9, 0x22, P0 ;  /* 0x000000220900780c */ /* 0x000fe20000701670 */
[----:B------:R-:W5:Y:S03]  /*16380*/  LD.E R94, desc[UR46][R16.64+0x2bc] ;  /* 0x0002bc2e105e7980 */ /* 0x000f66000c101900 */
[----:B------:R-:W-:Y:S01]  /*16390*/  FSEL R20, R20, -INF , !P0 ;  /* 0xff80000014147808 */ /* 0x000fe20004000000 */
[----:B------:R-:W5:Y:S01]  /*163a0*/  LD.E R92, desc[UR46][R16.64+0x2c8] ;  /* 0x0002c82e105c7980 */ /* 0x000f62000c101900 */
[----:B------:R-:W-:-:S02]  /*163b0*/  ISETP.NE.AND P0, PT, R62, RZ, PT ;  /* 0x000000ff3e00720c */ /* 0x000fc40003f05270 */
[----:B------:R-:W-:Y:S01]  /*163c0*/  ISETP.LT.OR P3, PT, R9, 0x51, P3 ;  /* 0x000000510900780c */ /* 0x000fe20001f61670 */
        /* <DEDUP_REMOVED lines=14> */
[----:B------:R-:W-:-:S03]  /*164b0*/  ISETP.NE.AND P0, PT, R34, RZ, PT ;  /* 0x000000ff2200720c */ /* 0x000fc60003f05270 */
        /* <DEDUP_REMOVED lines=22> */
[----:B------:R-:W4:Y:S03]  /*16620*/  LD.E R24, desc[UR46][R16.64+0x230] ;  /* 0x0002302e10187980 */ /* 0x000f26000c101900 */
        /* <DEDUP_REMOVED lines=13> */
[----:B------:R-:W-:Y:S01]  /*16700*/  ISETP.GT.AND P0, PT, R8, 0x41, !P1 ;  /* 0x000000410800780c */ /* 0x000fe20004f04270 */
[----:B------:R-:W5:Y:S01]  /*16710*/  LD.E R140, desc[UR46][R16.64+0x388] ;  /* 0x0003882e108c7980 */ /* 0x000f62000c101900 */
[----:B------:R-:W-:Y:S02]  /*16720*/  ISETP.NE.AND P1, PT, R67, RZ, PT ;  /* 0x000000ff4300720c */ /* 0x000fe40003f25270 */
[----:B------:R-:W-:Y:S01]  /*16730*/  ISETP.LT.OR P0, PT, R9, 0x42, P0 ;  /* 0x000000420900780c */ /* 0x000fe20000701670 */
[----:B------:R-:W5:Y:S03]  /*16740*/  LD.E R148, desc[UR46][R16.64+0x38c] ;  /* 0x00038c2e10947980 */ /* 0x000f66000c101900 */
[----:B------:R-:W-:Y:S01]  /*16750*/  FSEL R106, R106, -INF , !P0 ;  /* 0xff8000006a6a7808 */ /* 0x000fe20004000000 */
[----:B------:R-:W5:Y:S01]  /*16760*/  LD.E R144, desc[UR46][R16.64+0x398] ;  /* 0x0003982e10907980 */ /* 0x000f62000c101900 */
[----:B------:R-:W-:-:S02]  /*16770*/  ISETP.GT.AND P0, PT, R8, RZ, !P6 ;  /* 0x000000ff0800720c */ /* 0x000fc40007704270 */
[----:B------:R-:W-:Y:S01]  /*16780*/  FSEL R133, R133, -INF , !P2 ;  /* 0xff80000085857808 */ /* 0x000fe20005000000 */
[----:B------:R-:W5:Y:S01]  /*16790*/  LD.E R146, desc[UR46][R16.64+0x39c] ;  /* 0x00039c2e10927980 */ /* 0x000f62000c101900 */
[----:B------:R-:W-:Y:S02]  /*167a0*/  ISETP.LT.OR P0, PT, R9, 0x1, P0 ;  /* 0x000000010900780c */ /* 0x000fe40000701670 */
[----:B------:R-:W-:Y:S01]  /*167b0*/  ISETP.NE.AND P6, PT, R42, RZ, PT ;  /* 0x000000ff2a00720c */ /* 0x000fe20003fc5270 */
[----:B------:R-:W5:Y:S01]  /*167c0*/  LD.E R150, desc[UR46][R16.64+0x3a8] ;  /* 0x0003a82e10967980 */ /* 0x000f62000c101900 */
[----:B------:R-:W-:-:S03]  /*167d0*/  FSEL R6, R26, -INF , !P0 ;  /* 0xff8000001a067808 */ /* 0x000fc60004000000 */
[----:B------:R-:W5:Y:S04]  /*167e0*/  LD.E R30, desc[UR46][R16.64+0x424] ;  /* 0x0004242e101e7980 */ /* 0x000f68000c101900 */
        /* <DEDUP_REMOVED lines=18> */
[----:B------:R-:W5:Y:S01]  /*16910*/  LD.E R107, desc[UR46][R16.64+0x3f0] ;  /* 0x0003f02e106b7980 */ /* 0x000f62000c101900 */
[----:B--2---:R-:W-:-:S03]  /*16920*/  FMNMX.FTZ R14, R189, R4, !PT ;  /* 0x00000004bd0e7209 */ /* 0x004fc60007810000 */
[----:B------:R-:W2:Y:S01]  /*16930*/  LD.E R42, desc[UR46][R16.64+0x2c0] ;  /* 0x0002c02e102a7980 */ /* 0x000ea2000c101900 */
[----:B------:R-:W-:-:S03]  /*16940*/  FMNMX.FTZ R14, R63, R14, !PT ;  /* 0x0000000e3f0e7209 */ /* 0x000fc60007810000 */
        /* <DEDUP_REMOVED lines=35> */
[----:B------:R-:W-:-:S04]  /*16b80*/  FMNMX.FTZ R14, R6, R5, !PT ;  /* 0x00000005060e7209 */ /* 0x000fc80007810000 */
[----:B------:R-:W-:Y:S01]  /*16b90*/  FMNMX.FTZ R14, R89, R14, !PT ;  /* 0x0000000e590e7209 */ /* 0x000fe20007810000 */
[----:B------:R-:W1:Y:S03]  /*16ba0*/  SHFL.BFLY PT, R18, R7, 0x1, 0x1f ;  /* 0x0c201f0007127f89 */ /* 0x000e6600000e0000 */
[----:B------:R-:W-:-:S04]  /*16bb0*/  FMNMX.FTZ R14, R99, R14, !PT ;  /* 0x0000000e630e7209 */ /* 0x000fc80007810000 */
[----:B------:R-:W-:-:S04]  /*16bc0*/  FMNMX.FTZ R14, R105, R14, !PT ;  /* 0x0000000e690e7209 */ /* 0x000fc80007810000 */
[----:B------:R-:W-:-:S04]  /*16bd0*/  FMNMX.FTZ R14, R113, R14, !PT ;  /* 0x0000000e710e7209 */ /* 0x000fc80007810000 */
[----:B------:R-:W-:-:S04]  /*16be0*/  FMNMX.FTZ R14, R119, R14, !PT ;  /* 0x0000000e770e7209 */ /* 0x000fc80007810000 */
[----:B------:R-:W-:-:S04]  /*16bf0*/  FMNMX.FTZ R14, R129, R14, !PT ;  /* 0x0000000e810e7209 */ /* 0x000fc80007810000 */
[----:B------:R-:W-:Y:S02]  /*16c00*/  FMNMX.FTZ R14, R127, R14, !PT ;  /* 0x0000000e7f0e7209 */ /* 0x000fe40007810000 */
[----:B-1----:R-:W-:Y:S02]  /*16c10*/  FMNMX.FTZ R67, R7, R18, !PT ;  /* 0x0000001207437209 */ /* 0x002fe40007810000 */
[----:B------:R-:W-:-:S04]  /*16c20*/  FMNMX.FTZ R7, R125, R14, !PT ;  /* 0x0000000e7d077209 */ /* 0x000fc80007810000 */
[----:B------:R-:W-:-:S04]  /*16c30*/  FMNMX.FTZ R14, R20, R7, !PT ;  /* 0x00000007140e7209 */ /* 0x000fc80007810000 */
[----:B------:R-:W-:-:S04]  /*16c40*/  FMNMX.FTZ R7, R11, R14, !PT ;  /* 0x0000000e0b077209 */ /* 0x000fc80007810000 */
[----:B------:R-:W-:-:S04]  /*16c50*/  FMNMX.FTZ R14, R12, R7, !PT ;  /* 0x000000070c0e7209 */ /* 0x000fc80007810000 */
[----:B------:R-:W-:-:S04]  /*16c60*/  FMNMX.FTZ R14, R19, R14, !PT ;  /* 0x0000000e130e7209 */ /* 0x000fc80007810000 */
[----:B------:R-:W-:-:S04]  /*16c70*/  FMNMX.FTZ R7, R21, R14, !PT ;  /* 0x0000000e15077209 */ /* 0x000fc80007810000 */
[----:B------:R-:W-:Y:S02]  /*16c80*/  FMNMX.FTZ R14, R104, R7, !PT ;  /* 0x00000007680e7209 */ /* 0x000fe40007810000 */
[----:B------:R-:W-:Y:S02]  /*16c90*/  ISETP.GT.AND P0, PT, R8, 0x48, !P1 ;  /* 0x000000480800780c */ /* 0x000fe40004f04270 */
[----:B------:R-:W-:Y:S02]  /*16ca0*/  FMNMX.FTZ R14, R121, R14, !PT ;  /* 0x0000000e790e7209 */ /* 0x000fe40007810000 */
[----:B------:R-:W-:Y:S02]  /*16cb0*/  ISETP.LT.OR P0, PT, R9, 0x49, P0 ;  /* 0x000000490900780c */ /* 0x000fe40000701670 */
[----:B------:R-:W-:Y:S02]  /*16cc0*/  FMNMX.FTZ R7, R123, R14, !PT ;  /* 0x0000000e7b077209 */ /* 0x000fe40007810000 */
[----:B------:R-:W-:-:S02]  /*16cd0*/  FSEL R131, R131, -INF , !P0 ;  /* 0xff80000083837808 */ /* 0x000fc40004000000 */
[----:B------:R-:W-:-:S04]  /*16ce0*/  FMNMX.FTZ R14, R106, R7, !PT ;  /* 0x000000076a0e7209 */ /* 0x000fc80007810000 */
[----:B------:R-:W-:Y:S02]  /*16cf0*/  FMNMX.FTZ R14, R131, R14, !PT ;  /* 0x0000000e830e7209 */ /* 0x000fe40007810000 */
[----:B------:R-:W-:Y:S02]  /*16d00*/  ISETP.LT.OR P4, PT, R9, 0x52, P4 ;  /* 0x000000520900780c */ /* 0x000fe40002781670 */
[----:B------:R-:W-:Y:S02]  /*16d10*/  FSEL R135, R135, -INF , !P3 ;  /* 0xff80000087877808 */ /* 0x000fe40005800000 */
[----:B------:R-:W-:Y:S02]  /*16d20*/  FMNMX.FTZ R14, R133, R14, !PT ;  /* 0x0000000e850e7209 */ /* 0x000fe40007810000 */
[----:B------:R-:W-:Y:S02]  /*16d30*/  ISETP.GT.AND P0, PT, R8, 0x59, !P6 ;  /* 0x000000590800780c */ /* 0x000fe40007704270 */
[----:B------:R-:W-:Y:S01]  /*16d40*/  ISETP.LT.OR P5, PT, R9, 0x59, P5 ;  /* 0x000000590900780c */ /* 0x000fe20002fa1670 */
[----:B------:R-:W-:Y:S01]  /*16d50*/  ST.E desc[UR46][R16.64+0x440], R65 ;  /* 0x0004404110007985 */ /* 0x000fe2000c10192e */
[----:B------:R-:W-:-:S02]  /*16d60*/  FSEL R137, R137, -INF , !P4 ;  /* 0xff80000089897808 */ /* 0x000fc40006000000 */
[----:B------:R-:W-:Y:S01]  /*16d70*/  FMNMX.FTZ R14, R135, R14, !PT ;  /* 0x0000000e870e7209 */ /* 0x000fe20007810000 */
[----:B------:R-:W4:Y:S01]  /*16d80*/  LD.E R8, desc[UR46][R16.64+0x454] ;  /* 0x0004542e10087980 */ /* 0x000f22000c101900 */
[----:B------:R-:W-:Y:S02]  /*16d90*/  ISETP.LT.OR P0, PT, R9, 0x5a, P0 ;  /* 0x0000005a0900780c */ /* 0x000fe40000701670 */
[----:B------:R-:W-:Y:S01]  /*16da0*/  FSEL R139, R139, -INF , !P5 ;  /* 0xff8000008b8b7808 */ /* 0x000fe20006800000 */
[----:B------:R1:W-:Y:S01]  /*16db0*/  ST.E desc[UR46][R16.64+0x440], R67 ;  /* 0x0004404310007985 */ /* 0x0003e2000c10192e */
[----:B------:R-:W-:Y:S02]  /*16dc0*/  FMNMX.FTZ R14, R137, R14, !PT ;  /* 0x0000000e890e7209 */ /* 0x000fe40007810000 */
[----:B------:R-:W-:Y:S01]  /*16dd0*/  FSEL R141, R141, -INF , !P0 ;  /* 0xff8000008d8d7808 */ /* 0x000fe20004000000 */
[----:B------:R-:W3:Y:S01]  /*16de0*/  LD.E R69, desc[UR46][R16.64+0x440] ;  /* 0x0004402e10457980 */ /* 0x000ee2000c101900 */
[----:B------:R-:W-:-:S03]  /*16df0*/  FMNMX.FTZ R14, R139, R14, !PT ;  /* 0x0000000e8b0e7209 */ /* 0x000fc60007810000 */
[----:B------:R-:W5:Y:S01]  /*16e00*/  LD.E R9, desc[UR46][R16.64+0x450] ;  /* 0x0004502e10097980 */ /* 0x000f62000c101900 */
[----:B------:R-:W-:-:S03]  /*16e10*/  FMNMX.FTZ R7, R141, R14, !PT ;  /* 0x0000000e8d077209 */ /* 0x000fc60007810000 */
[----:B-1----:R-:W2:Y:S04]  /*16e20*/  LD.E R67, desc[UR46][R16.64+0x350] ;  /* 0x0003502e10437980 */ /* 0x002ea8000c101900 */
[----:B------:R-:W-:Y:S04]  /*16e30*/  ST.E desc[UR46][R16.64+0x444], R7 ;  /* 0x0004440710007985 */ /* 0x000fe8000c10192e */
[----:B------:R-:W4:Y:S04]  /*16e40*/  LD.E R14, desc[UR46][R16.64+0x444] ;  /* 0x0004442e100e7980 */ /* 0x000f28000c101900 */
[----:B------:R-:W2:Y:S01]  /*16e50*/  LD.E R65, desc[UR46][R16.64+0x360] ;  /* 0x0003602e10417980 */ /* 0x000ea2000c101900 */
[C---:B---3--:R-:W-:Y:S01]  /*16e60*/  FMUL.FTZ R18, R69.reuse, R108 ;  /* 0x0000006c45127220 */ /* 0x048fe20000410000 */
[----:B------:R-:W-:-:S04]  /*16e70*/  FSETP.NEU.FTZ.AND P0, PT, R69, -INF , PT ;  /* 0xff8000004500780b */ /* 0x000fc80003f1d000 */
[----:B------:R-:W-:-:S05]  /*16e80*/  FSEL R58, R18, RZ, P0 ;  /* 0x000000ff123a7208 */ /* 0x000fca0000000000 */
[-CC-:B------:R-:W-:Y:S02]  /*16e90*/  FFMA.FTZ R176, R43, R108.reuse, -R58.reuse ;  /* 0x0000006c2bb07223 */ /* 0x180fe4000001083a */
[----:B----4-:R-:W1:Y:S01]  /*16ea0*/  SHFL.BFLY PT, R43, R14, 0x2, 0x1f ;  /* 0x0c401f000e2b7f89 */ /* 0x010e6200000e0000 */
[-CC-:B------:R-:W-:Y:S01]  /*16eb0*/  FFMA.FTZ R153, R59, R108.reuse, -R58.reuse ;  /* 0x0000006c3b997223 */ /* 0x180fe2000001083a */
[----:B------:R-:W-:Y:S02]  /*16ec0*/  FSEL R69, R69, RZ, P0 ;  /* 0x000000ff45457208 */ /* 0x000fe40000000000 */
[----:B-1----:R-:W-:Y:S01]  /*16ed0*/  FMNMX.FTZ R14, R14, R43, !PT ;  /* 0x0000002b0e0e7209 */ /* 0x002fe20007810000 */
[-CC-:B------:R-:W-:Y:S01]  /*16ee0*/  FFMA.FTZ R154, R61, R108.reuse, -R58.reuse ;  /* 0x0000006c3d9a7223 */ /* 0x180fe2000001083a */
[-CC-:B------:R-:W-:Y:S01]  /*16ef0*/  FFMA.FTZ R189, R189, R108.reuse, -R58.reuse ;  /* 0x0000006cbdbd7223 */ /* 0x180fe2000001083a */
[-CC-:B------:R-:W-:Y:S01]  /*16f00*/  FFMA.FTZ R152, R63, R108.reuse, -R58.reuse ;  /* 0x0000006c3f987223 */ /* 0x180fe2000001083a */
[-CC-:B------:R-:W-:Y:S01]  /*16f10*/  FFMA.FTZ R188, R53, R108.reuse, -R58.reuse ;  /* 0x0000006c35bc7223 */ /* 0x180fe2000001083a */
[----:B------:R-:W1:Y:S01]  /*16f20*/  SHFL.BFLY PT, R59, R14, 0x1, 0x1f ;  /* 0x0c201f000e3b7f89 */ /* 0x000e6200000e0000 */
[----:B------:R-:W-:Y:S01]  /*16f30*/  FADD.FTZ R61, R4, -R69 ;  /* 0x80000045043d7221 */ /* 0x000fe20000010000 */
        /* <DEDUP_REMOVED lines=12> */
[----:B------:R-:W3:Y:S01]  /*17000*/  LD.E R29, desc[UR46][R16.64+0x42c] ;  /* 0x00042c2e101d7980 */ /* 0x000ee2000c101900 */
        /* <DEDUP_REMOVED lines=8> */
[-C--:B------:R-:W-:Y:S01]  /*17090*/  FFMA.FTZ R18, R55, R108.reuse, -R58 ;  /* 0x0000006c37127223 */ /* 0x080fe2000001083a */
[----:B-1----:R-:W-:Y:S01]  /*170a0*/  FMNMX.FTZ R57, R14, R59, !PT ;  /* 0x0000003b0e397209 */ /* 0x002fe20007810000 */
[----:B------:R-:W4:Y:S03]  /*170b0*/  LD.E R33, desc[UR46][R16.64+0x234] ;  /* 0x0002342e10217980 */ /* 0x000f26000c101900 */
[----:B------:R1:W-:Y:S01]  /*170c0*/  MUFU.EX2 R14, R4 ;  /* 0x00000004000e7308 */ /* 0x0003e20000000800 */
[----:B------:R-:W2:Y:S04]  /*170d0*/  LD.E R25, desc[UR46][R16.64+0x240] ;  /* 0x0002402e10197980 */ /* 0x000ea8000c101900 */
[----:B------:R-:W2:Y:S01]  /*170e0*/  LD.E R31, desc[UR46][R16.64+0x260] ;  /* 0x0002602e101f7980 */ /* 0x000ea2000c101900 */
[----:B-1----:R-:W-:-:S02]  /*170f0*/  FMUL.FTZ R4, R61, R108 ;  /* 0x0000006c3d047220 */ /* 0x002fc40000410000 */
[----:B------:R-:W-:Y:S01]  /*17100*/  MUFU.EX2 R153, R153 ;  /* 0x0000009900997308 */ /* 0x000fe20000000800 */
[CC--:B------:R-:W-:Y:S01]  /*17110*/  FMUL.FTZ R58, R57.reuse, R108.reuse ;  /* 0x0000006c393a7220 */ /* 0x0c0fe20000410000 */
[----:B------:R-:W-:Y:S01]  /*17120*/  FSETP.NEU.FTZ.AND P0, PT, R57, -INF , PT ;  /* 0xff8000003900780b */ /* 0x000fe20003f1d000 */
[----:B------:R-:W2:Y:S04]  /*17130*/  LD.E R27, desc[UR46][R16.64+0x274] ;  /* 0x0002742e101b7980 */ /* 0x000ea8000c101900 */
[----:B------:R-:W2:Y:S01]  /*17140*/  LD.E R35, desc[UR46][R16.64+0x280] ;  /* 0x0002802e10237980 */ /* 0x000ea2000c101900 */
[----:B------:R-:W5:Y:S01]  /*17150*/  MUFU.EX2 R4, R4 ;  /* 0x0000000400047308 */ /* 0x000f620000000800 */
[----:B------:R-:W-:Y:S02]  /*17160*/  FSEL R110, R58, RZ, P0 ;  /* 0x000000ff3a6e7208 */ /* 0x000fe40000000000 */
[----:B------:R-:W2:Y:S04]  /*17170*/  LD.E R37, desc[UR46][R16.64+0x294] ;  /* 0x0002942e10257980 */ /* 0x000ea8000c101900 */
[----:B------:R-:W2:Y:S01]  /*17180*/  LD.E R43, desc[UR46][R16.64+0x2c4] ;  /* 0x0002c42e102b7980 */ /* 0x000ea2000c101900 */
[----:B------:R-:W1:Y:S03]  /*17190*/  MUFU.EX2 R188, R188 ;  /* 0x000000bc00bc7308 */ /* 0x000e660000000800 */
[----:B------:R-:W2:Y:S04]  /*171a0*/  LD.E R39, desc[UR46][R16.64+0x264] ;  /* 0x0002642e10277980 */ /* 0x000ea8000c101900 */
[----:B------:R-:W2:Y:S01]  /*171b0*/  LD.E R41, desc[UR46][R16.64+0x2a4] ;  /* 0x0002a42e10297980 */ /* 0x000ea2000c101900 */
[----:B-----5:R-:W-:Y:S01]  /*171c0*/  FFMA.FTZ R9, R4, R9, R189 ;  /* 0x0000000904097223 */ /* 0x020fe200000100bd */
[----:B------:R-:W5:Y:S02]  /*171d0*/  MUFU.EX2 R7, R7 ;  /* 0x0000000700077308 */ /* 0x000f640000000800 */
[----:B------:R-:W2:Y:S01]  /*171e0*/  LD.E R45, desc[UR46][R16.64+0x2b4] ;  /* 0x0002b42e102d7980 */ /* 0x000ea2000c101900 */
[----:B------:R-:W-:Y:S01]  /*171f0*/  FADD.FTZ R9, R152, R9 ;  /* 0x0000000998097221 */ /* 0x000fe20000010000 */
[----:B------:R-:W-:-:S02]  /*17200*/  FFMA.FTZ R166, R21, R108, -R110 ;  /* 0x0000006c15a67223 */ /* 0x000fc4000001086e */
[----:B------:R-:W2:Y:S01]  /*17210*/  LD.E R49, desc[UR46][R16.64+0x2d4] ;  /* 0x0002d42e10317980 */ /* 0x000ea2000c101900 */
[----:B------:R-:W-:Y:S01]  /*17220*/  FADD.FTZ R202, R154, R9 ;  /* 0x000000099aca7221 */ /* 0x000fe20000010000 */
[----:B------:R-:W5:Y:S01]  /*17230*/  MUFU.EX2 R180, R180 ;  /* 0x000000b400b47308 */ /* 0x000f620000000800 */
[----:B------:R-:W-:Y:S01]  /*17240*/  FFMA.FTZ R21, R123, R108, -R110 ;  /* 0x0000006c7b157223 */ /* 0x000fe2000001086e */
[----:B------:R-:W2:Y:S01]  /*17250*/  LD.E R47, desc[UR46][R16.64+0x2e0] ;  /* 0x0002e02e102f7980 */ /* 0x000ea2000c101900 */
[----:B------:R-:W-:-:S03]  /*17260*/  FADD.FTZ R123, R153, R202 ;  /* 0x000000ca997b7221 */ /* 0x000fc60000010000 */
[----:B------:R-:W2:Y:S02]  /*17270*/  LD.E R51, desc[UR46][R16.64+0x2f4] ;  /* 0x0002f42e10337980 */ /* 0x000ea4000c101900 */
[----:B------:R-:W5:Y:S01]  /*17280*/  MUFU.EX2 R177, R177 ;  /* 0x000000b100b17308 */ /* 0x000f620000000800 */
[----:B-1----:R-:W-:Y:S01]  /*17290*/  FADD.FTZ R220, R188, R123 ;  /* 0x0000007bbcdc7221 */ /* 0x002fe20000010000 */
[----:B------:R-:W-:Y:S01]  /*172a0*/  FSEL R58, R57, RZ, P0 ;  /* 0x000000ff393a7208 */ /* 0x000fe20000000000 */
[----:B------:R-:W2:Y:S05]  /*172b0*/  LD.E R53, desc[UR46][R16.64+0x304] ;  /* 0x0003042e10357980 */ /* 0x000eaa000c101900 */
[----:B------:R-:W1:Y:S01]  /*172c0*/  MUFU.EX2 R176, R176 ;  /* 0x000000b000b07308 */ /* 0x000e620000000800 */
[----:B-----5:R-:W-:Y:S01]  /*172d0*/  FADD.FTZ R123, R7, R220 ;  /* 0x000000dc077b7221 */ /* 0x020fe20000010000 */
[----:B------:R-:W-:Y:S01]  /*172e0*/  FADD.FTZ R143, R5, -R58 ;  /* 0x8000003a058f7221 */ /* 0x000fe20000010000 */
[----:B------:R-:W5:Y:S04]  /*172f0*/  LD.E R69, desc[UR46][R16.64+0x330] ;  /* 0x0003302e10457980 */ /* 0x000f68000c101900 */
[----:B------:R-:W5:Y:S01]  /*17300*/  LD.E R63, desc[UR46][R16.64+0x364] ;  /* 0x0003642e103f7980 */ /* 0x000f62000c101900 */
[----:B------:R-:W1:Y:S01]  /*17310*/  MUFU.EX2 R173, R173 ;  /* 0x000000ad00ad7308 */ /* 0x000e620000000800 */
[----:B------:R-:W-:-:S02]  /*17320*/  FADD.FTZ R226, R180, R123 ;  /* 0x0000007bb4e27221 */ /* 0x000fc40000010000 */
[----:B------:R-:W5:Y:S04]  /*17330*/  LD.E R5, desc[UR46][R16.64+0x420] ;  /* 0x0004202e10057980 */ /* 0x000f68000c101900 */
[----:B------:R-:W5:Y:S01]  /*17340*/  LD.E R58, desc[UR46][R16.64+0x248] ;  /* 0x0002482e103a7980 */ /* 0x000f62000c101900 */
[----:B------:R-:W1:Y:S01]  /*17350*/  MUFU.EX2 R172, R172 ;  /* 0x000000ac00ac7308 */ /* 0x000e620000000800 */
[----:B------:R-:W-:-:S07]  /*17360*/  FADD.FTZ R123, R177, R226 ;  /* 0x000000e2b17b7221 */ /* 0x000fce0000010000 */
[----:B------:R-:W1:Y:S02]  /*17370*/  MUFU.EX2 R169, R169 ;  /* 0x000000a900a97308 */ /* 0x000e640000000800 */
[----:B-1----:R-:W-:Y:S01]  /*17380*/  FADD.FTZ R236, R176, R123 ;  /* 0x0000007bb0ec7221 */ /* 0x002fe20000010000 */
[-CC-:B------:R-:W-:Y:S01]  /*17390*/  FFMA.FTZ R183, R6, R108.reuse, -R110.reuse ;  /* 0x0000006c06b77223 */ /* 0x180fe2000001086e */
[-CC-:B------:R-:W-:Y:S01]  /*173a0*/  FFMA.FTZ R178, R20, R108.reuse, -R110.reuse ;  /* 0x0000006c14b27223 */ /* 0x180fe2000001086e */
[-CC-:B------:R-:W-:Y:S01]  /*173b0*/  FFMA.FTZ R171, R11, R108.reuse, -R110.reuse ;  /* 0x0000006c0bab7223 */ /* 0x180fe2000001086e */
[-CC-:B------:R-:W-:Y:S02]  /*173c0*/  FFMA.FTZ R174, R12, R108.reuse, -R110.reuse ;  /* 0x0000006c0cae7223 */ /* 0x180fe4000001086e */
        /* <DEDUP_REMOVED lines=19> */
[----:B------:R-:W-:Y:S01]  /*17500*/  FMUL.FTZ R121, R108, R143 ;  /* 0x0000008f6c797220 */ /* 0x000fe20000410000 */
[----:B------:R-:W1:Y:S01]  /*17510*/  MUFU.EX2 R167, R167 ;  /* 0x000000a700a77308 */ /* 0x000e620000000800 */
[----:B------:R-:W5:Y:S01]  /*17520*/  LD.E R108, desc[UR46][R16.64+0x2f8] ;  /* 0x0002f82e106c7980 */ /* 0x000f62000c101900 */
[----:B------:R-:W-:-:S03]  /*17530*/  FADD.FTZ R125, R173, R236 ;  /* 0x000000ecad7d7221 */ /* 0x000fc60000010000 */
[----:B------:R-:W5:Y:S01]  /*17540*/  LD.E R110, desc[UR46][R16.64+0x30c] ;  /* 0x00030c2e106e7980 */ /* 0x000f62000c101900 */
[----:B------:R-:W-:-:S03]  /*17550*/  FADD.FTZ R127, R172, R125 ;  /* 0x0000007dac7f7221 */ /* 0x000fc60000010000 */
[----:B------:R-:W5:Y:S01]  /*17560*/  LD.E R106, desc[UR46][R16.64+0x318] ;  /* 0x0003182e106a7980 */ /* 0x000f62000c101900 */
[----:B------:R-:W-:-:S03]  /*17570*/  FADD.FTZ R131, R169, R127 ;  /* 0x0000007fa9837221 */ /* 0x000fc60000010000 */
[----:B------:R-:W5:Y:S01]  /*17580*/  LD.E R104, desc[UR46][R16.64+0x31c] ;  /* 0x00031c2e10687980 */ /* 0x000f62000c101900 */
[----:B-1----:R-:W-:-:S03]  /*17590*/  FADD.FTZ R133, R170, R131 ;  /* 0x00000083aa857221 */ /* 0x002fc60000010000 */
[----:B------:R-:W5:Y:S01]  /*175a0*/  LD.E R55, desc[UR46][R16.64+0x314] ;  /* 0x0003142e10377980 */ /* 0x000f62000c101900 */
[----:B------:R-:W-:-:S03]  /*175b0*/  FADD.FTZ R135, R167, R133 ;  /* 0x00000085a7877221 */ /* 0x000fc60000010000 */
        /* <DEDUP_REMOVED lines=17> */
[----:B------:R-:W-:Y:S08]  /*176d0*/  MUFU.EX2 R183, R183 ;  /* 0x000000b700b77308 */ /* 0x000ff00000000800 */
[----:B------:R-:W1:Y:S08]  /*176e0*/  MUFU.EX2 R121, R121 ;  /* 0x0000007900797308 */ /* 0x000e700000000800 */
[----:B------:R-:W1:Y:S08]  /*176f0*/  MUFU.EX2 R192, R192 ;  /* 0x000000c000c07308 */ /* 0x000e700000000800 */
[----:B------:R-:W1:Y:S02]  /*17700*/  MUFU.EX2 R155, R155 ;  /* 0x0000009b009b7308 */ /* 0x000e640000000800 */
[----:B-1----:R-:W-:-:S06]  /*17710*/  FFMA.FTZ R9, R121, R8, R183 ;  /* 0x0000000879097223 */ /* 0x002fcc00000100b7 */
[----:B------:R-:W1:Y:S01]  /*17720*/  MUFU.EX2 R6, R6 ;  /* 0x0000000600067308 */ /* 0x000e620000000800 */
[----:B------:R-:W-:-:S07]  /*17730*/  FADD.FTZ R8, R192, R9 ;  /* 0x00000009c0087221 */ /* 0x000fce0000010000 */
[----:B------:R-:W1:Y:S01]  /*17740*/  MUFU.EX2 R179, R179 ;  /* 0x000000b300b37308 */ /* 0x000e620000000800 */
[----:B------:R-:W-:-:S07]  /*17750*/  FADD.FTZ R9, R155, R8 ;  /* 0x000000089b097221 */ /* 0x000fce0000010000 */
[----:B------:R-:W1:Y:S02]  /*17760*/  MUFU.EX2 R190, R190 ;  /* 0x000000be00be7308 */ /* 0x000e640000000800 */
[----:B-1----:R-:W-:-:S06]  /*17770*/  FADD.FTZ R8, R6, R9 ;  /* 0x0000000906087221 */ /* 0x002fcc0000010000 */
[----:B------:R-:W1:Y:S01]  /*17780*/  MUFU.EX2 R181, R181 ;  /* 0x000000b500b57308 */ /* 0x000e620000000800 */
[----:B------:R-:W-:-:S07]  /*17790*/  FADD.FTZ R9, R179, R8 ;  /* 0x00000008b3097221 */ /* 0x000fce0000010000 */
[----:B------:R-:W3:Y:S01]  /*177a0*/  MUFU.EX2 R182, R182 ;  /* 0x000000b600b67308 */ /* 0x000ee20000000800 */
[----:B------:R-:W-:-:S07]  /*177b0*/  FADD.FTZ R8, R190, R9 ;  /* 0x00000009be087221 */ /* 0x000fce0000010000 */
[----:B------:R-:W3:Y:S01]  /*177c0*/  MUFU.EX2 R175, R175 ;  /* 0x000000af00af7308 */ /* 0x000ee20000000800 */
[----:B-1----:R-:W-:-:S07]  /*177d0*/  FADD.FTZ R9, R181, R8 ;  /* 0x00000008b5097221 */ /* 0x002fce0000010000 */
[----:B------:R-:W1:Y:S01]  /*177e0*/  MUFU.EX2 R178, R178 ;  /* 0x000000b200b27308 */ /* 0x000e620000000800 */
[----:B---3--:R-:W-:-:S07]  /*177f0*/  FADD.FTZ R8, R182, R9 ;  /* 0x00000009b6087221 */ /* 0x008fce0000010000 */
[----:B------:R-:W3:Y:S01]  /*17800*/  MUFU.EX2 R171, R171 ;  /* 0x000000ab00ab7308 */ /* 0x000ee20000000800 */
[----:B------:R-:W-:-:S07]  /*17810*/  FADD.FTZ R9, R175, R8 ;  /* 0x00000008af097221 */ /* 0x000fce0000010000 */
[----:B------:R-:W4:Y:S01]  /*17820*/  MUFU.EX2 R174, R174 ;  /* 0x000000ae00ae7308 */ /* 0x000f220000000800 */
[----:B-1----:R-:W-:-:S07]  /*17830*/  FADD.FTZ R8, R178, R9 ;  /* 0x00000009b2087221 */ /* 0x002fce0000010000 */
[----:B------:R-:W1:Y:S01]  /*17840*/  MUFU.EX2 R168, R168 ;  /* 0x000000a800a87308 */ /* 0x000e620000000800 */
[----:B------:R-:W-:-:S07]  /*17850*/  FMUL.FTZ R145, R121, R29 ;  /* 0x0000001d79917220 */ /* 0x000fce0000410000 */
[----:B------:R-:W1:Y:S01]  /*17860*/  MUFU.EX2 R161, R161 ;  /* 0x000000a100a17308 */ /* 0x000e620000000800 */
[----:B------:R-:W-:Y:S01]  /*17870*/  FMUL.FTZ R29, R4, R24 ;  /* 0x00000018041d7220 */ /* 0x000fe20000410000 */
[----:B---3--:R-:W-:-:S06]  /*17880*/  FADD.FTZ R9, R171, R8 ;  /* 0x00000008ab097221 */ /* 0x008fcc0000010000 */
[----:B------:R-:W3:Y:S08]  /*17890*/  MUFU.EX2 R165, R165 ;  /* 0x000000a500a57308 */ /* 0x000ef00000000800 */
[----:B------:R-:W3:Y:S01]  /*178a0*/  MUFU.EX2 R166, R166 ;  /* 0x000000a600a67308 */ /* 0x000ee20000000800 */
[----:B------:R1:W-:Y:S01]  /*178b0*/  ST.E desc[UR46][R16.64+0x230], R29 ;  /* 0x0002301d10007985 */ /* 0x0003e2000c10192e */
[----:B----4-:R-:W-:-:S06]  /*178c0*/  FADD.FTZ R8, R174, R9 ;  /* 0x00000009ae087221 */ /* 0x010fcc0000010000 */
[----:B------:R-:W4:Y:S01]  /*178d0*/  MUFU.EX2 R162, R162 ;  /* 0x000000a200a27308 */ /* 0x000f220000000800 */
[C---:B------:R-:W-:Y:S01]  /*178e0*/  FMUL.FTZ R33, R4.reuse, R33 ;  /* 0x0000002104217220 */ /* 0x040fe20000410000 */
[C---:B--2---:R-:W-:Y:S01]  /*178f0*/  FMUL.FTZ R25, R4.reuse, R25 ;  /* 0x0000001904197220 */ /* 0x044fe20000410000 */
[----:B------:R-:W-:-:S05]  /*17900*/  FMUL.FTZ R31, R4, R31 ;  /* 0x0000001f041f7220 */ /* 0x000fca0000410000 */
[----:B------:R-:W2:Y:S01]  /*17910*/  MUFU.EX2 R159, R159 ;  /* 0x0000009f009f7308 */ /* 0x000ea20000000800 */
[C---:B-1----:R-:W-:Y:S01]  /*17920*/  FMUL.FTZ R29, R4.reuse, R36 ;  /* 0x00000024041d7220 */ /* 0x042fe20000410000 */
[----:B------:R-:W-:Y:S01]  /*17930*/  FMUL.FTZ R27, R4, R27 ;  /* 0x0000001b041b7220 */ /* 0x000fe20000410000 */
[----:B------:R-:W-:-:S05]  /*17940*/  FADD.FTZ R135, R168, R135 ;  /* 0x00000087a8877221 */ /* 0x000fca0000010000 */
[----:B------:R-:W1:Y:S01]  /*17950*/  MUFU.EX2 R157, R157 ;  /* 0x0000009d009d7308 */ /* 0x000e620000000800 */
[----:B------:R-:W-:Y:S01]  /*17960*/  FADD.FTZ R9, R161, R8 ;  /* 0x00000008a1097221 */ /* 0x000fe20000010000 */
[----:B------:R4:W-:Y:S06]  /*17970*/  ST.E desc[UR46][R16.64+0x234], R33 ;  /* 0x0002342110007985 */ /* 0x0009ec000c10192e */
[----:B------:R-:W1:Y:S01]  /*17980*/  MUFU.EX2 R164, R164 ;  /* 0x000000a400a47308 */ /* 0x000e620000000800 */
[----:B------:R2:W-:Y:S01]  /*17990*/  ST.E desc[UR46][R16.64+0x240], R25 ;  /* 0x0002401910007985 */ /* 0x0005e2000c10192e */
[----:B---3--:R-:W-:-:S03]  /*179a0*/  FADD.FTZ R135, R165, R135 ;  /* 0x00000087a5877221 */ /* 0x008fc60000010000 */
[----:B------:R3:W-:Y:S03]  /*179b0*/  ST.E desc[UR46][R16.64+0x260], R31 ;  /* 0x0002601f10007985 */ /* 0x0007e6000c10192e */
[----:B------:R-:W5:Y:S01]  /*179c0*/  MUFU.EX2 R23, R23 ;  /* 0x0000001700177308 */ /* 0x000f620000000800 */
[----:B------:R1:W-:Y:S01]  /*179d0*/  ST.E desc[UR46][R16.64+0x270], R29 ;  /* 0x0002701d10007985 */ /* 0x0003e2000c10192e */
[----:B----4-:R-:W-:-:S03]  /*179e0*/  FMUL.FTZ R33, R4, R40 ;  /* 0x0000002804217220 */ /* 0x010fc60000410000 */
[----:B------:R4:W-:Y:S03]  /*179f0*/  ST.E desc[UR46][R16.64+0x274], R27 ;  /* 0x0002741b10007985 */ /* 0x0009e6000c10192e */
[----:B------:R-:W5:Y:S01]  /*17a00*/  MUFU.EX2 R21, R21 ;  /* 0x0000001500157308 */ /* 0x000f620000000800 */
[C---:B--2---:R-:W-:Y:S01]  /*17a10*/  FMUL.FTZ R25, R4.reuse, R28 ;  /* 0x0000001c04197220 */ /* 0x044fe20000410000 */
[----:B---3--:R-:W-:Y:S01]  /*17a20*/  FMUL.FTZ R31, R4, R46 ;  /* 0x0000002e041f7220 */ /* 0x008fe20000410000 */
[----:B------:R-:W-:Y:S01]  /*17a30*/  FADD.FTZ R8, R166, R9 ;  /* 0x00000009a6087221 */ /* 0x000fe20000010000 */
[----:B-1----:R-:W-:-:S04]  /*17a40*/  FMUL.FTZ R29, R4, R42 ;  /* 0x0000002a041d7220 */ /* 0x002fc80000410000 */
[----:B------:R-:W1:Y:S01]  /*17a50*/  MUFU.EX2 R160, R160 ;  /* 0x000000a000a07308 */ /* 0x000e620000000800 */
[----:B----4-:R-:W-:Y:S01]  /*17a60*/  FMUL.FTZ R27, R4, R44 ;  /* 0x0000002c041b7220 */ /* 0x010fe20000410000 */
[----:B------:R-:W-:Y:S01]  /*17a70*/  FADD.FTZ R135, R162, R135 ;  /* 0x00000087a2877221 */ /* 0x000fe20000010000 */
[----:B------:R2:W-:Y:S05]  /*17a80*/  ST.E desc[UR46][R16.64+0x284], R25 ;  /* 0x0002841910007985 */ /* 0x0005ea000c10192e */
[----:B------:R-:W3:Y:S01]  /*17a90*/  MUFU.EX2 R156, R156 ;  /* 0x0000009c009c7308 */ /* 0x000ee20000000800 */
[----:B------:R4:W-:Y:S01]  /*17aa0*/  ST.E desc[UR46][R16.64+0x290], R33 ;  /* 0x0002902110007985 */ /* 0x0009e2000c10192e */
[----:B------:R-:W-:Y:S01]  /*17ab0*/  FADD.FTZ R9, R159, R8 ;  /* 0x000000089f097221 */ /* 0x000fe20000010000 */
[C---:B------:R-:W-:Y:S01]  /*17ac0*/  FMUL.FTZ R35, R4.reuse, R35 ;  /* 0x0000002304237220 */ /* 0x040fe20000410000 */
[C---:B------:R-:W-:Y:S01]  /*17ad0*/  FMUL.FTZ R37, R4.reuse, R37 ;  /* 0x0000002504257220 */ /* 0x040fe20000410000 */
[----:B------:R1:W-:Y:S03]  /*17ae0*/  ST.E desc[UR46][R16.64+0x2b0], R27 ;  /* 0x0002b01b10007985 */ /* 0x0003e6000c10192e */
[----:B------:R-:W3:Y:S01]  /*17af0*/  MUFU.EX2 R15, R15 ;  /* 0x0000000f000f7308 */ /* 0x000ee20000000800 */
[----:B------:R1:W-:Y:S01]  /*17b00*/  ST.E desc[UR46][R16.64+0x2c0], R29 ;  /* 0x0002c01d10007985 */ /* 0x0003e2000c10192e */
[----:B--2---:R-:W-:-:S03]  /*17b10*/  FMUL.FTZ R25, R4, R48 ;  /* 0x0000003004197220 */ /* 0x004fc60000410000 */
[----:B------:R2:W-:Y:S01]  /*17b20*/  ST.E desc[UR46][R16.64+0x2d0], R31 ;  /* 0x0002d01f10007985 */ /* 0x0005e2000c10192e */
[C---:B----4-:R-:W-:Y:S02]  /*17b30*/  FMUL.FTZ R33, R4.reuse, R50 ;  /* 0x0000003204217220 */ /* 0x050fe40000410000 */
[----:B------:R-:W4:Y:S01]  /*17b40*/  MUFU.EX2 R19, R19 ;  /* 0x0000001300137308 */ /* 0x000f220000000800 */
[C---:B-1----:R-:W-:Y:S01]  /*17b50*/  FMUL.FTZ R27, R4.reuse, R52 ;  /* 0x00000034041b7220 */ /* 0x042fe20000410000 */
[----:B------:R-:W-:Y:S01]  /*17b60*/  FADD.FTZ R135, R157, R135 ;  /* 0x000000879d877221 */ /* 0x000fe20000010000 */
[C---:B------:R-:W-:Y:S01]  /*17b70*/  FMUL.FTZ R29, R4.reuse, R56 ;  /* 0x00000038041d7220 */ /* 0x040fe20000410000 */
[----:B--2---:R-:W-:-:S04]  /*17b80*/  FMUL.FTZ R31, R4, R54 ;  /* 0x00000036041f7220 */ /* 0x004fc80000410000 */
[----:B------:R-:W1:Y:S01]  /*17b90*/  MUFU.EX2 R20, R20 ;  /* 0x0000001400147308 */ /* 0x000e620000000800 */
[----:B------:R-:W-:Y:S01]  /*17ba0*/  FADD.FTZ R8, R164, R9 ;  /* 0x00000009a4087221 */ /* 0x000fe20000010000 */
[----:B------:R2:W-:Y:S01]  /*17bb0*/  ST.E desc[UR46][R16.64+0x280], R35 ;  /* 0x0002802310007985 */ /* 0x0005e2000c10192e */
[C---:B------:R-:W-:Y:S01]  /*17bc0*/  FMUL.FTZ R39, R4.reuse, R39 ;  /* 0x0000002704277220 */ /* 0x040fe20000410000 */
[C---:B------:R-:W-:Y:S01]  /*17bd0*/  FMUL.FTZ R41, R4.reuse, R41 ;  /* 0x0000002904297220 */ /* 0x040fe20000410000 */
[----:B-----5:R-:W-:Y:S01]  /*17be0*/  FMUL.FTZ R5, R4, R5 ;  /* 0x0000000504057220 */ /* 0x020fe20000410000 */
[----:B------:R5:W-:Y:S02]  /*17bf0*/  ST.E desc[UR46][R16.64+0x294], R37 ;  /* 0x0002942510007985 */ /* 0x000be4000c10192e */
[----:B------:R-:W1:Y:S02]  /*17c00*/  MUFU.EX2 R18, R18 ;  /* 0x0000001200127308 */ /* 0x000e640000000800 */
[----:B------:R3:W-:Y:S01]  /*17c10*/  ST.E desc[UR46][R16.64+0x2e4], R25 ;  /* 0x0002e41910007985 */ /* 0x0007e2000c10192e */
[----:B------:R-:W-:-:S03]  /*17c20*/  FADD.FTZ R135, R23, R135 ;  /* 0x0000008717877221 */ /* 0x000fc60000010000 */
[----:B------:R4:W-:Y:S01]  /*17c30*/  ST.E desc[UR46][R16.64+0x2f0], R33 ;  /* 0x0002f02110007985 */ /* 0x0009e2000c10192e */
[C---:B--2---:R-:W-:Y:S01]  /*17c40*/  FMUL.FTZ R35, R121.reuse, R72 ;  /* 0x0000004879237220 */ /* 0x044fe20000410000 */
[----:B------:R-:W2:Y:S02]  /*17c50*/  MUFU.EX2 R11, R11 ;  /* 0x0000000b000b7308 */ /* 0x000ea40000000800 */
[----:B------:R1:W-:Y:S01]  /*17c60*/  ST.E desc[UR46][R16.64+0x300], R27 ;  /* 0x0003001b10007985 */ /* 0x0003e2000c10192e */
[----:B-----5:R-:W-:-:S03]  /*17c70*/  FMUL.FTZ R37, R121, R70 ;  /* 0x0000004679257220 */ /* 0x020fc60000410000 */
[----:B------:R5:W-:Y:S01]  /*17c80*/  ST.E desc[UR46][R16.64+0x310], R29 ;  /* 0x0003101d10007985 */ /* 0x000be2000c10192e */
[----:B---3--:R-:W-:-:S03]  /*17c90*/  FMUL.FTZ R25, R121, R62 ;  /* 0x0000003e79197220 */ /* 0x008fc60000410000 */
[----:B------:R3:W-:Y:S01]  /*17ca0*/  ST.E desc[UR46][R16.64+0x320], R31 ;  /* 0x0003201f10007985 */ /* 0x0007e2000c10192e */
[----:B----4-:R-:W-:Y:S01]  /*17cb0*/  FMUL.FTZ R33, R121, R66 ;  /* 0x0000004279217220 */ /* 0x010fe20000410000 */
[----:B------:R-:W-:Y:S01]  /*17cc0*/  FADD.FTZ R9, R21, R8 ;  /* 0x0000000815097221 */ /* 0x000fe20000010000 */
[C---:B-1----:R-:W-:Y:S01]  /*17cd0*/  FMUL.FTZ R27, R121.reuse, R60 ;  /* 0x0000003c791b7220 */ /* 0x042fe20000410000 */
[C---:B-----5:R-:W-:Y:S01]  /*17ce0*/  FMUL.FTZ R29, R121.reuse, R58 ;  /* 0x0000003a791d7220 */ /* 0x060fe20000410000 */
[----:B---3--:R-:W-:Y:S01]  /*17cf0*/  FMUL.FTZ R31, R121, R74 ;  /* 0x0000004a791f7220 */ /* 0x008fe20000410000 */
[----:B------:R-:W1:Y:S01]  /*17d00*/  MUFU.EX2 R12, R12 ;  /* 0x0000000c000c7308 */ /* 0x000e620000000800 */
[----:B------:R-:W-:Y:S01]  /*17d10*/  FADD.FTZ R135, R160, R135 ;  /* 0x00000087a0877221 */ /* 0x000fe20000010000 */
[----:B------:R3:W-:Y:S01]  /*17d20*/  ST.E desc[UR46][R16.64+0x264], R39 ;  /* 0x0002642710007985 */ /* 0x0007e2000c10192e */
[----:B------:R-:W-:-:S03]  /*17d30*/  FADD.FTZ R9, R156, R9 ;  /* 0x000000099c097221 */ /* 0x000fc60000010000 */
[----:B------:R4:W-:Y:S02]  /*17d40*/  ST.E desc[UR46][R16.64+0x2a4], R41 ;  /* 0x0002a42910007985 */ /* 0x0009e4000c10192e */
[----:B------:R-:W5:Y:S02]  /*17d50*/  MUFU.EX2 R13, R13 ;  /* 0x0000000d000d7308 */ /* 0x000f640000000800 */
[----:B------:R2:W-:Y:S04]  /*17d60*/  ST.E desc[UR46][R16.64+0x420], R5 ;  /* 0x0004200510007985 */ /* 0x0005e8000c10192e */
[----:B------:R1:W-:Y:S01]  /*17d70*/  ST.E desc[UR46][R16.64+0x238], R25 ;  /* 0x0002381910007985 */ /* 0x0003e2000c10192e */
[----:B---3--:R-:W-:-:S03]  /*17d80*/  FMUL.FTZ R39, R121, R68 ;  /* 0x0000004479277220 */ /* 0x008fc60000410000 */
[----:B------:R3:W-:Y:S01]  /*17d90*/  ST.E desc[UR46][R16.64+0x23c], R27 ;  /* 0x00023c1b10007985 */ /* 0x0007e2000c10192e */
[----:B----4-:R-:W-:-:S03]  /*17da0*/  FMUL.FTZ R41, R121, R82 ;  /* 0x0000005279297220 */ /* 0x010fc60000410000 */
[----:B------:R4:W-:Y:S01]  /*17db0*/  ST.E desc[UR46][R16.64+0x248], R29 ;  /* 0x0002481d10007985 */ /* 0x0009e2000c10192e */
[----:B--2---:R-:W-:-:S03]  /*17dc0*/  FMUL.FTZ R5, R121, R64 ;  /* 0x0000004079057220 */ /* 0x004fc60000410000 */
[----:B------:R2:W-:Y:S01]  /*17dd0*/  ST.E desc[UR46][R16.64+0x24c], R31 ;  /* 0x00024c1f10007985 */ /* 0x0005e2000c10192e */
[----:B-1----:R-:W-:-:S03]  /*17de0*/  FMUL.FTZ R25, R121, R80 ;  /* 0x0000005079197220 */ /* 0x002fc60000410000 */
[----:B------:R1:W-:Y:S01]  /*17df0*/  ST.E desc[UR46][R16.64+0x258], R33 ;  /* 0x0002582110007985 */ /* 0x0003e2000c10192e */
[----:B---3--:R-:W-:-:S03]  /*17e00*/  FMUL.FTZ R27, R121, R86 ;  /* 0x00000056791b7220 */ /* 0x008fc60000410000 */
[----:B------:R3:W-:Y:S01]  /*17e10*/  ST.E desc[UR46][R16.64+0x25c], R35 ;  /* 0x00025c2310007985 */ /* 0x0007e2000c10192e */
[----:B----4-:R-:W-:-:S03]  /*17e20*/  FMUL.FTZ R29, R121, R84 ;  /* 0x00000054791d7220 */ /* 0x010fc60000410000 */
[----:B------:R4:W-:Y:S01]  /*17e30*/  ST.E desc[UR46][R16.64+0x268], R37 ;  /* 0x0002682510007985 */ /* 0x0009e2000c10192e */
[C---:B--2---:R-:W-:Y:S01]  /*17e40*/  FMUL.FTZ R31, R121.reuse, R78 ;  /* 0x0000004e791f7220 */ /* 0x044fe20000410000 */
[C---:B-1----:R-:W-:Y:S01]  /*17e50*/  FMUL.FTZ R33, R121.reuse, R76 ;  /* 0x0000004c79217220 */ /* 0x042fe20000410000 */
[----:B------:R-:W1:Y:S01]  /*17e60*/  MUFU.EX2 R8, R139 ;  /* 0x0000008b00087308 */ /* 0x000e620000000800 */
[----:B---3--:R-:W-:Y:S01]  /*17e70*/  FMUL.FTZ R35, R121, R98 ;  /* 0x0000006279237220 */ /* 0x008fe20000410000 */
[----:B------:R-:W-:Y:S01]  /*17e80*/  FADD.FTZ R137, R15, R135 ;  /* 0x000000870f897221 */ /* 0x000fe20000010000 */
[----:B----4-:R-:W-:Y:S01]  /*17e90*/  FMUL.FTZ R37, R121, R96 ;  /* 0x0000006079257220 */ /* 0x010fe20000410000 */
[----:B------:R-:W-:Y:S01]  /*17ea0*/  FADD.FTZ R135, R19, R9 ;  /* 0x0000000913877221 */ /* 0x000fe20000010000 */
[----:B------:R2:W-:Y:S03]  /*17eb0*/  ST.E desc[UR46][R16.64+0x26c], R39 ;  /* 0x00026c2710007985 */ /* 0x0005e6000c10192e */
[----:B------:R-:W3:Y:S01]  /*17ec0*/  MUFU.EX2 R9, R141 ;  /* 0x0000008d00097308 */ /* 0x000ee20000000800 */
[----:B------:R4:W-:Y:S01]  /*17ed0*/  ST.E desc[UR46][R16.64+0x278], R5 ;  /* 0x0002780510007985 */ /* 0x0009e2000c10192e */
[----:B------:R-:W-:-:S03]  /*17ee0*/  FADD.FTZ R135, R20, R135 ;  /* 0x0000008714877221 */ /* 0x000fc60000010000 */
[----:B------:R5:W-:Y:S04]  /*17ef0*/  ST.E desc[UR46][R16.64+0x27c], R25 ;  /* 0x00027c1910007985 */ /* 0x000be8000c10192e */
[----:B------:R1:W-:Y:S01]  /*17f00*/  ST.E desc[UR46][R16.64+0x288], R27 ;  /* 0x0002881b10007985 */ /* 0x0003e2000c10192e */
[----:B--2---:R-:W-:-:S03]  /*17f10*/  FMUL.FTZ R39, R121, R94 ;  /* 0x0000005e79277220 */ /* 0x004fc60000410000 */
[----:B------:R2:W-:Y:S01]  /*17f20*/  ST.E desc[UR46][R16.64+0x28c], R29 ;  /* 0x00028c1d10007985 */ /* 0x0005e2000c10192e */
[----:B----4-:R-:W-:-:S03]  /*17f30*/  FMUL.FTZ R5, R121, R92 ;  /* 0x0000005c79057220 */ /* 0x010fc60000410000 */
[----:B------:R4:W-:Y:S01]  /*17f40*/  ST.E desc[UR46][R16.64+0x298], R41 ;  /* 0x0002982910007985 */ /* 0x0009e2000c10192e */
[----:B-----5:R-:W-:-:S03]  /*17f50*/  FMUL.FTZ R25, R121, R88 ;  /* 0x0000005879197220 */ /* 0x020fc60000410000 */
[----:B------:R5:W-:Y:S01]  /*17f60*/  ST.E desc[UR46][R16.64+0x29c], R31 ;  /* 0x00029c1f10007985 */ /* 0x000be2000c10192e */
[----:B-1----:R-:W-:-:S03]  /*17f70*/  FMUL.FTZ R27, R121, R90 ;  /* 0x0000005a791b7220 */ /* 0x002fc60000410000 */
[----:B------:R1:W-:Y:S01]  /*17f80*/  ST.E desc[UR46][R16.64+0x2a8], R33 ;  /* 0x0002a82110007985 */ /* 0x0003e2000c10192e */
[----:B--2---:R-:W-:-:S03]  /*17f90*/  FMUL.FTZ R29, R121, R102 ;  /* 0x00000066791d7220 */ /* 0x004fc60000410000 */
[----:B------:R2:W-:Y:S01]  /*17fa0*/  ST.E desc[UR46][R16.64+0x2ac], R35 ;  /* 0x0002ac2310007985 */ /* 0x0005e2000c10192e */
[----:B----4-:R-:W-:-:S03]  /*17fb0*/  FMUL.FTZ R41, R121, R100 ;  /* 0x0000006479297220 */ /* 0x010fc60000410000 */
[----:B------:R4:W-:Y:S01]  /*17fc0*/  ST.E desc[UR46][R16.64+0x2b8], R37 ;  /* 0x0002b82510007985 */ /* 0x0009e2000c10192e */
[C---:B-----5:R-:W-:Y:S01]  /*17fd0*/  FMUL.FTZ R31, R121.reuse, R116 ;  /* 0x00000074791f7220 */ /* 0x060fe20000410000 */
[C---:B-1----:R-:W-:Y:S01]  /*17fe0*/  FMUL.FTZ R33, R121.reuse, R108 ;  /* 0x0000006c79217220 */ /* 0x042fe20000410000 */
[C---:B--2---:R-:W-:Y:S01]  /*17ff0*/  FMUL.FTZ R35, R121.reuse, R114 ;  /* 0x0000007279237220 */ /* 0x044fe20000410000 */
[----:B----4-:R-:W-:Y:S01]  /*18000*/  FMUL.FTZ R37, R121, R112 ;  /* 0x0000007079257220 */ /* 0x010fe20000410000 */
[----:B------:R-:W-:Y:S01]  /*18010*/  FADD.FTZ R137, R18, R137 ;  /* 0x0000008912897221 */ /* 0x000fe20000010000 */
[----:B------:R1:W-:Y:S01]  /*18020*/  ST.E desc[UR46][R16.64+0x2bc], R39 ;  /* 0x0002bc2710007985 */ /* 0x0003e2000c10192e */
[----:B------:R-:W-:-:S03]  /*18030*/  FADD.FTZ R135, R11, R135 ;  /* 0x000000870b877221 */ /* 0x000fc60000010000 */
[----:B------:R2:W-:Y:S01]  /*18040*/  ST.E desc[UR46][R16.64+0x2c8], R5 ;  /* 0x0002c80510007985 */ /* 0x0005e2000c10192e */
[----:B------:R-:W-:-:S03]  /*18050*/  FADD.FTZ R137, R14, R137 ;  /* 0x000000890e897221 */ /* 0x000fc60000010000 */
[----:B------:R4:W-:Y:S04]  /*18060*/  ST.E desc[UR46][R16.64+0x2cc], R25 ;  /* 0x0002cc1910007985 */ /* 0x0009e8000c10192e */
[----:B------:R5:W-:Y:S01]  /*18070*/  ST.E desc[UR46][R16.64+0x2d8], R27 ;  /* 0x0002d81b10007985 */ /* 0x000be2000c10192e */
[----:B-1----:R-:W-:-:S03]  /*18080*/  FMUL.FTZ R39, R121, R110 ;  /* 0x0000006e79277220 */ /* 0x002fc60000410000 */
        /* <DEDUP_REMOVED lines=11> */
[C---:B----4-:R-:W-:Y:S01]  /*18140*/  FMUL.FTZ R31, R121.reuse, R124 ;  /* 0x0000007c791f7220 */ /* 0x050fe20000410000 */
[C---:B-----5:R-:W-:Y:S01]  /*18150*/  FMUL.FTZ R33, R121.reuse, R118 ;  /* 0x0000007679217220 */ /* 0x060fe20000410000 */
[C---:B-1----:R-:W-:Y:S01]  /*18160*/  FMUL.FTZ R35, R121.reuse, R122 ;  /* 0x0000007a79237220 */ /* 0x042fe20000410000 */
[----:B--2---:R-:W-:Y:S01]  /*18170*/  FMUL.FTZ R37, R121, R120 ;  /* 0x0000007879257220 */ /* 0x004fe20000410000 */
        /* <DEDUP_REMOVED lines=23> */
[----:B------:R1:W-:Y:S01]  /*182f0*/  ST.E desc[UR46][R16.64+0x450], R137 ;  /* 0x0004508910007985 */ /* 0x0003e2000c10192e */
[C---:B------:R-:W-:Y:S01]  /*18300*/  FMUL.FTZ R143, R4.reuse, R30 ;  /* 0x0000001e048f7220 */ /* 0x040fe20000410000 */
[----:B---3--:R-:W-:Y:S01]  /*18310*/  FADD.FTZ R135, R9, R135 ;  /* 0x0000008709877221 */ /* 0x008fe20000010000 */
[C---:B------:R-:W-:Y:S01]  /*18320*/  FMUL.FTZ R139, R4.reuse, R32 ;  /* 0x00000020048b7220 */ /* 0x040fe20000410000 */
[----:B------:R2:W-:Y:S01]  /*18330*/  ST.E desc[UR46][R16.64+0x444], R57 ;  /* 0x0004443910007985 */ /* 0x0005e2000c10192e */
[C---:B------:R-:W-:Y:S01]  /*18340*/  FMUL.FTZ R141, R4.reuse, R34 ;  /* 0x00000022048d7220 */ /* 0x040fe20000410000 */
[C---:B------:R-:W-:Y:S01]  /*18350*/  FMUL.FTZ R45, R4.reuse, R45 ;  /* 0x0000002d042d7220 */ /* 0x040fe20000410000 */
[C---:B------:R-:W-:Y:S01]  /*18360*/  FMUL.FTZ R43, R4.reuse, R43 ;  /* 0x0000002b042b7220 */ /* 0x040fe20000410000 */
[----:B------:R3:W-:Y:S01]  /*18370*/  ST.E desc[UR46][R16.64+0x35c], R39 ;  /* 0x00035c2710007985 */ /* 0x0007e2000c10192e */
[C---:B------:R-:W-:Y:S01]  /*18380*/  FMUL.FTZ R49, R4.reuse, R49 ;  /* 0x0000003104317220 */ /* 0x040fe20000410000 */
[C---:B------:R-:W-:Y:S01]  /*18390*/  FMUL.FTZ R47, R4.reuse, R47 ;  /* 0x0000002f042f7220 */ /* 0x040fe20000410000 */
[C---:B------:R-:W-:Y:S01]  /*183a0*/  FMUL.FTZ R51, R4.reuse, R51 ;  /* 0x0000003304337220 */ /* 0x040fe20000410000 */
[----:B------:R4:W-:Y:S01]  /*183b0*/  ST.E desc[UR46][R16.64+0x368], R5 ;  /* 0x0003680510007985 */ /* 0x0009e2000c10192e */
[C---:B-1----:R-:W-:Y:S01]  /*183c0*/  FMUL.FTZ R137, R4.reuse, R26 ;  /* 0x0000001a04897220 */ /* 0x042fe20000410000 */
[C---:B------:R-:W-:Y:S01]  /*183d0*/  FMUL.FTZ R53, R4.reuse, R53 ;  /* 0x0000003504357220 */ /* 0x040fe20000410000 */
[C---:B------:R-:W-:Y:S01]  /*183e0*/  FMUL.FTZ R55, R4.reuse, R55 ;  /* 0x0000003704377220 */ /* 0x040fe20000410000 */
[----:B------:R1:W-:Y:S01]  /*183f0*/  ST.E desc[UR46][R16.64+0x36c], R25 ;  /* 0x00036c1910007985 */ /* 0x0003e2000c10192e */
[C---:B--2---:R-:W-:Y:S01]  /*18400*/  FMUL.FTZ R57, R4.reuse, R38 ;  /* 0x0000002604397220 */ /* 0x044fe20000410000 */
[C---:B------:R-:W-:Y:S01]  /*18410*/  FMUL.FTZ R77, R4.reuse, R77 ;  /* 0x0000004d044d7220 */ /* 0x040fe20000410000 */
        /* <DEDUP_REMOVED lines=37> */
[C---:B---3--:R-:W-:Y:S01]  /*18670*/  FMUL.FTZ R39, R121.reuse, R216 ;  /* 0x000000d879277220 */ /* 0x048fe20000410000 */
[C---:B----4-:R-:W-:Y:S01]  /*18680*/  FMUL.FTZ R5, R121.reuse, R202 ;  /* 0x000000ca79057220 */ /* 0x050fe20000410000 */
[C---:B-1----:R-:W-:Y:S01]  /*18690*/  FMUL.FTZ R25, R121.reuse, R218 ;  /* 0x000000da79197220 */ /* 0x042fe20000410000 */
[C---:B--2---:R-:W-:Y:S01]  /*186a0*/  FMUL.FTZ R27, R121.reuse, R222 ;  /* 0x000000de791b7220 */ /* 0x044fe20000410000 */
[C---:B-----5:R-:W-:Y:S01]  /*186b0*/  FMUL.FTZ R29, R121.reuse, R220 ;  /* 0x000000dc791d7220 */ /* 0x060fe20000410000 */
        /* <DEDUP_REMOVED lines=61> */
[----:B------:R-:W-:Y:S04]  /*18a90*/  ST.E desc[UR46][R16.64+0x3d8], R41 ;  /* 0x0003d82910007985 */ /* 0x000fe8000c10192e */
[----:B------:R5:W-:Y:S04]  /*18aa0*/  ST.E desc[UR46][R16.64+0x3dc], R31 ;  /* 0x0003dc1f10007985 */ /* 0x000be8000c10192e */
[----:B------:R5:W-:Y:S04]  /*18ab0*/  ST.E desc[UR46][R16.64+0x3e8], R33 ;  /* 0x0003e82110007985 */ /* 0x000be8000c10192e */
[----:B------:R5:W-:Y:S04]  /*18ac0*/  ST.E desc[UR46][R16.64+0x3ec], R35 ;  /* 0x0003ec2310007985 */ /* 0x000be8000c10192e */
[----:B------:R-:W-:Y:S04]  /*18ad0*/  ST.E desc[UR46][R16.64+0x3f8], R123 ;  /* 0x0003f87b10007985 */ /* 0x000fe8000c10192e */
[----:B------:R5:W-:Y:S04]  /*18ae0*/  ST.E desc[UR46][R16.64+0x3fc], R37 ;  /* 0x0003fc2510007985 */ /* 0x000be8000c10192e */
[----:B------:R5:W-:Y:S04]  /*18af0*/  ST.E desc[UR46][R16.64+0x408], R125 ;  /* 0x0004087d10007985 */ /* 0x000be8000c10192e */
[----:B------:R5:W-:Y:S04]  /*18b00*/  ST.E desc[UR46][R16.64+0x40c], R127 ;  /* 0x00040c7f10007985 */ /* 0x000be8000c10192e */
[----:B------:R5:W-:Y:S04]  /*18b10*/  ST.E desc[UR46][R16.64+0x418], R129 ;  /* 0x0004188110007985 */ /* 0x000be8000c10192e */
[----:B------:R5:W-:Y:S04]  /*18b20*/  ST.E desc[UR46][R16.64+0x41c], R131 ;  /* 0x00041c8310007985 */ /* 0x000be8000c10192e */
[----:B------:R5:W-:Y:S01]  /*18b30*/  ST.E desc[UR46][R16.64+0x428], R133 ;  /* 0x0004288510007985 */ /* 0x000be2000c10192e */
[----:B------:R3:W-:Y:S06]  /*18b40*/  BAR.SYNC.DEFER_BLOCKING R205, 0x100 ;  /* 0x000400cd0000751d */ /* 0x0007ec0000010000 */
[----:B-1----:R-:W5:Y:S04]  /*18b50*/  LD.E R5, desc[UR46][R16.64+0x230] ;  /* 0x0002302e10057980 */ /* 0x002f68000c101900 */
[----:B--2---:R-:W2:Y:S04]  /*18b60*/  LD.E R25, desc[UR46][R16.64+0x234] ;  /* 0x0002342e10197980 */ /* 0x004ea8000c101900 */
[----:B---3--:R-:W3:Y:S04]  /*18b70*/  LD.E R27, desc[UR46][R16.64+0x238] ;  /* 0x0002382e101b7980 */ /* 0x008ee8000c101900 */
[----:B----4-:R-:W4:Y:S04]  /*18b80*/  LD.E R29, desc[UR46][R16.64+0x23c] ;  /* 0x00023c2e101d7980 */ /* 0x010f28000c101900 */
[----:B-----5:R-:W5:Y:S04]  /*18b90*/  LD.E R31, desc[UR46][R16.64+0x240] ;  /* 0x0002402e101f7980 */ /* 0x020f68000c101900 */
        /* <DEDUP_REMOVED lines=124> */
[----:B------:R-:W-:Y:S04]  /*19360*/  ST.E desc[UR46][R16.64+0x230], R5 ;  /* 0x0002300510007985 */ /* 0x000fe8000c10192e */
[----:B--2---:R-:W-:Y:S04]  /*19370*/  ST.E desc[UR46][R16.64+0x234], R25 ;  /* 0x0002341910007985 */ /* 0x004fe8000c10192e */
[----:B---3--:R-:W-:Y:S04]  /*19380*/  ST.E desc[UR46][R16.64+0x238], R27 ;  /* 0x0002381b10007985 */ /* 0x008fe8000c10192e */
[----:B----4-:R-:W-:Y:S04]  /*19390*/  ST.E desc[UR46][R16.64+0x23c], R29 ;  /* 0x00023c1d10007985 */ /* 0x010fe8000c10192e */
[----:B-----5:R-:W-:Y:S04]  /*193a0*/  ST.E desc[UR46][R16.64+0x240], R31 ;  /* 0x0002401f10007985 */ /* 0x020fe8000c10192e */
        /* <DEDUP_REMOVED lines=123> */
[----:B-1----:R-:W5:Y:S04]  /*19b60*/  LD.E.64 R4, desc[UR46][R16.64+0xa8] ;  /* 0x0000a82e10047980 */ /* 0x002f68000c101b00 */
[----:B------:R-:W5:Y:S04]  /*19b70*/  LDL R193, [R1+0x88] ;  /* 0x0000880001c17983 */ /* 0x000f680000100800 */
[----:B--2---:R-:W2:Y:S04]  /*19b80*/  LD.E R24, desc[UR46][R16.64+0x230] ;  /* 0x0002302e10187980 */ /* 0x004ea8000c101900 */
[----:B------:R-:W2:Y:S04]  /*19b90*/  LD.E R25, desc[UR46][R16.64+0x234] ;  /* 0x0002342e10197980 */ /* 0x000ea8000c101900 */
[----:B---3--:R-:W2:Y:S04]  /*19ba0*/  LD.E R26, desc[UR46][R16.64+0x238] ;  /* 0x0002382e101a7980 */ /* 0x008ea8000c101900 */
[----:B------:R-:W2:Y:S04]  /*19bb0*/  LD.E R27, desc[UR46][R16.64+0x23c] ;  /* 0x00023c2e101b7980 */ /* 0x000ea8000c101900 */
[----:B----4-:R-:W2:Y:S04]  /*19bc0*/  LD.E R28, desc[UR46][R16.64+0x240] ;  /* 0x0002402e101c7980 */ /* 0x010ea8000c101900 */
[----:B------:R-:W2:Y:S04]  /*19bd0*/  LD.E R29, desc[UR46][R16.64+0x244] ;  /* 0x0002442e101d7980 */ /* 0x000ea8000c101900 */
[----:B-----5:R-:W2:Y:S04]  /*19be0*/  LD.E R30, desc[UR46][R16.64+0x248] ;  /* 0x0002482e101e7980 */ /* 0x020ea8000c101900 */
[----:B------:R-:W2:Y:S04]  /*19bf0*/  LD.E R31, desc[UR46][R16.64+0x24c] ;  /* 0x00024c2e101f7980 */ /* 0x000ea8000c101900 */
        /* <DEDUP_REMOVED lines=119> */
[----:B------:R-:W2:Y:S01]  /*1a370*/  LD.E R151, desc[UR46][R16.64+0x42c] ;  /* 0x00042c2e10977980 */ /* 0x000ea2000c101900 */
[----:B------:R-:W-:Y:S01]  /*1a380*/  IMAD R4, R191, 0xc00, R4 ;  /* 0x00000c00bf047824 */ /* 0x000fe200078e0204 */
        /* <DEDUP_REMOVED lines=9> */
[----:B--2---:R-:W-:-:S06]  /*1a420*/  WARPGROUP.ARRIVE ;  /* 0x00000000000079c5 */ /* 0x004fcc0000000000 */
        /* <DEDUP_REMOVED lines=957> */
[----:B------:R-:W1:Y:S03]  /*1e000*/  S2R R216, SR_TID.X ;  /* 0x0000000000d87919 */ /* 0x000e660000002100 */
        /* <DEDUP_REMOVED lines=13> */
[----:B-----5:R2:W-:Y:S04]  /*1e0e0*/  ST.E desc[UR46][R16.64+0x264], R33 ;  /* 0x0002642110007985 */ /* 0x0205e8000c10192e */
        /* <DEDUP_REMOVED lines=114> */
[----:B-1----:R-:W-:Y:S01]  /*1e810*/  LOP3.LUT P6, RZ, R216, 0x7f, RZ, 0xc0, !PT ;  /* 0x0000007fd8ff7812 */ /* 0x002fe200078cc0ff */
[----:B------:R-:W-:-:S12]  /*1e820*/  BSSY B0, `(.L_x_8807) ;  /* 0x0000008000007945 */ /* 0x000fd80003800000 */
[----:B--2---:R-:W-:Y:S05]  /*1e830*/  @P6 BRA `(.L_x_8808) ;  /* 0x0000000000186947 */ /* 0x004fea0003800000 */
[----:B------:R-:W2:Y:S04]  /*1e840*/  LDL.64 R4, [R1+0x68] ;  /* 0x0000680001047983 */ /* 0x000ea80000100a00 */
[----:B------:R-:W3:Y:S01]  /*1e850*/  LD.E R0, desc[UR46][R2.64] ;  /* 0x0000002e02007980 */ /* 0x000ee2000c101900 */
[----:B--2---:R-:W-:-:S05]  /*1e860*/  MOV R5, R4 ;  /* 0x0000000400057202 */ /* 0x004fca0000000f00 */
[----:B---3--:R-:W-:-:S05]  /*1e870*/  IMAD R0, R0, 0x8, R5 ;  /* 0x0000000800007824 */ /* 0x008fca00078e0205 */
[----:B------:R-:W-:-:S04]  /*1e880*/  PRMT R0, RZ, 0x654, R0 ;  /* 0x00000654ff007816 */ /* 0x000fc80000000000 */
[----:B------:R1:W-:Y:S03]  /*1e890*/  SYNCS.ARRIVE.TRANS64.RED.A1T0 RZ, [R0+URZ], RZ ;  /* 0x000000ff00ff79a7 */ /* 0x0003e6000810043f */
.L_x_8808:
[----:B------:R-:W-:Y:S05]  /*1e8a0*/  BSYNC B0 ;  /* 0x0000000000007941 */ /* 0x000fea0003800000 */
.L_x_8807:
[C---:B------:R-:W-:Y:S01]  /*1e8b0*/  ISETP.GT.AND P0, PT, R10.reuse, UR41, PT ;  /* 0x000000290a007c0c */ /* 0x040fe2000bf04270 */
[----:B------:R-:W-:-:S12]  /*1e8c0*/  VIADD R10, R10, 0xffffffff ;  /* 0xffffffff0a0a7836 */ /* 0x000fd80000000000 */
[----:B------:R-:W-:Y:S05]  /*1e8d0*/  @P0 BRA `(.L_x_8809) ;  /* 0xffffff4c00980947 */ /* 0x000fea000383ffff */
.L_x_8778:
[----:B------:R-:W-:Y:S05]  /*1e8e0*/  WARPSYNC.ALL ;  /* 0x0000000000007948 */ /* 0x000fea0003800000 */
[----:B-1----:R-:W2:Y:S04]  /*1e8f0*/  LDL R5, [R1+0x450] ;  /* 0x0004500001057983 */ /* 0x002ea80000100800 */
[----:B------:R-:W3:Y:S04]  /*1e900*/  LDL R6, [R1+0x454] ;  /* 0x0004540001067983 */ /* 0x000ee80000100800 */
[----:B------:R-:W4:Y:S04]  /*1e910*/  LDL R122, [R1+0x218] ;  /* 0x00021800017a7983 */ /* 0x000f280000100800 */
[----:B------:R-:W5:Y:S04]  /*1e920*/  LDL.64 R12, [R1+0x398] ;  /* 0x00039800010c7983 */ /* 0x000f680000100a00 */
        /* <DEDUP_REMOVED lines=60> */
[----:B------:R-:W5:Y:S04]  /*1ecf0*/  LDL R123, [R1+0x220] ;  /* 0x00022000017b7983 */ /* 0x000f680000100800 */
[----:B--2---:R-:W1:Y:S02]  /*1ed00*/  SHFL.BFLY PT, R0, R5, 0x2, 0x1f ;  /* 0x0c401f0005007f89 */ /* 0x004e6400000e0000 */
[----:B-1----:R-:W-:-:S05]  /*1ed10*/  FADD.FTZ R0, R5, R0 ;  /* 0x0000000005007221 */ /* 0x002fca0000010000 */
[----:B------:R-:W1:Y:S02]  /*1ed20*/  SHFL.BFLY PT, R3, R0, 0x1, 0x1f ;  /* 0x0c201f0000037f89 */ /* 0x000e6400000e0000 */
[----:B-1----:R-:W-:Y:S01]  /*1ed30*/  FADD.FTZ R2, R0, R3 ;  /* 0x0000000300027221 */ /* 0x002fe20000010000 */
[----:B----4-:R-:W-:Y:S01]  /*1ed40*/  VIADD R122, R122, 0x1 ;  /* 0x000000017a7a7836 */ /* 0x010fe20000000000 */
[----:B------:R-:W2:Y:S04]  /*1ed50*/  LDL R0, [R1+0x224] ;  /* 0x0002240001007983 */ /* 0x000ea80000100800 */
[----:B------:R-:W-:Y:S04]  /*1ed60*/  STL [R1+0x450], R2 ;  /* 0x0004500201007387 */ /* 0x000fe80000100800 */
[----:B------:R-:W4:Y:S04]  /*1ed70*/  LDL R146, [R1+0x450] ;  /* 0x0004500001927983 */ /* 0x000f280000100800 */
[----:B---3--:R-:W1:Y:S02]  /*1ed80*/  SHFL.BFLY PT, R3, R6, 0x2, 0x1f ;  /* 0x0c401f0006037f89 */ /* 0x008e6400000e0000 */
[----:B-1----:R-:W-:Y:S01]  /*1ed90*/  FADD.FTZ R3, R3, R6 ;  /* 0x0000000603037221 */ /* 0x002fe20000010000 */
[----:B------:R-:W-:Y:S01]  /*1eda0*/  ISETP.NE.AND P2, PT, R122, 0x2, PT ;  /* 0x000000027a00780c */ /* 0x000fe20003f45270 */
[----:B------:R-:W3:Y:S04]  /*1edb0*/  LDL.64 R6, [R1+0x428] ;  /* 0x0004280001067983 */ /* 0x000ee80000100a00 */
[----:B------:R-:W1:Y:S08]  /*1edc0*/  SHFL.BFLY PT, R4, R3, 0x1, 0x1f ;  /* 0x0c201f0003047f89 */ /* 0x000e7000000e0000 */
[----:B------:R-:W3:Y:S01]  /*1edd0*/  @!P2 LDL R23, [R1+0x21c] ;  /* 0x00021c000117a983 */ /* 0x000ee20000100800 */
[----:B-1----:R-:W-:-:S03]  /*1ede0*/  FADD.FTZ R134, R3, R4 ;  /* 0x0000000403867221 */ /* 0x002fc60000010000 */
[----:B------:R-:W3:Y:S02]  /*1edf0*/  LDL.64 R4, [R1+0x3f8] ;  /* 0x0003f80001047983 */ /* 0x000ee40000100a00 */
[----:B------:R-:W-:Y:S02]  /*1ee00*/  FSETP.NE.FTZ.AND P1, PT, R134, RZ, PT ;  /* 0x000000ff8600720b */ /* 0x000fe40003f35000 */
[----:B------:R-:W3:Y:S11]  /*1ee10*/  LDL.64 R2, [R1+0x418] ;  /* 0x0004180001027983 */ /* 0x000ef60000100a00 */
[----:B------:R-:W3:Y:S04]  /*1ee20*/  @P1 LDL R137, [R1+0x460] ;  /* 0x0004600001891983 */ /* 0x000ee80000100800 */
[----:B------:R-:W3:Y:S01]  /*1ee30*/  @P1 LDL R139, [R1+0x444] ;  /* 0x00044400018b1983 */ /* 0x000ee20000100800 */
[----:B------:R-:W-:-:S02]  /*1ee40*/  IMAD.MOV.U32 R136, RZ, RZ, -0x800000 ;  /* 0xff800000ff887424 */ /* 0x000fc400078e00ff */
[----:B------:R-:W-:Y:S01]  /*1ee50*/  IMAD.MOV.U32 R124, RZ, RZ, RZ ;  /* 0x000000ffff7c7224 */ /* 0x000fe200078e00ff */
[----:B------:R1:W-:Y:S08]  /*1ee60*/  BAR.ARV R204, 0x100 ;  /* 0x000400cc0000751d */ /* 0x0003f00000002000 */
[----:B------:R-:W-:Y:S06]  /*1ee70*/  BAR.ARV 0x8, 0x120 ;  /* 0x0204800000007b1d */ /* 0x000fec0000002000 */
[----:B----4-:R-:W-:-:S13]  /*1ee80*/  FSETP.NE.FTZ.AND P0, PT, R146, RZ, PT ;  /* 0x000000ff9200720b */ /* 0x010fda0003f15000 */
[----:B------:R-:W4:Y:S04]  /*1ee90*/  @P0 LDL R125, [R1+0x460] ;  /* 0x00046000017d0983 */ /* 0x000f280000100800 */
[----:B------:R-:W3:Y:S01]  /*1eea0*/  @P0 LDL R138, [R1+0x440] ;  /* 0x00044000018a0983 */ /* 0x000ee20000100800 */
[----:B------:R-:W1:Y:S02]  /*1eeb0*/  @P0 MUFU.LG2 R135, R146 ;  /* 0x0000009200870308 */ /* 0x000e640000000c00 */
[----:B-1----:R-:W-:-:S06]  /*1eec0*/  @P0 FMUL.FTZ R140, R135, 0.69314718246459960938 ;  /* 0x3f317218878c0820 */ /* 0x002fcc0000410000 */
[----:B------:R-:W1:Y:S08]  /*1eed0*/  @P1 MUFU.LG2 R141, R134 ;  /* 0x00000086008d1308 */ /* 0x000e700000000c00 */
[----:B------:R-:W5:Y:S01]  /*1eee0*/  @P0 MUFU.RCP R124, R146 ;  /* 0x00000092007c0308 */ /* 0x000f620000001000 */
[----:B--2---:R-:W-:Y:S02]  /*1eef0*/  VIADD R0, R0, 0x1 ;  /* 0x0000000100007836 */ /* 0x004fe40000000000 */
[----:B-1----:R-:W-:Y:S01]  /*1ef00*/  @P1 FMUL.FTZ R141, R141, 0.69314718246459960938 ;  /* 0x3f3172188d8d1820 */ /* 0x002fe20000410000 */
[----:B------:R-:W-:Y:S01]  /*1ef10*/  STL [R1+0x454], R134 ;  /* 0x0004548601007387 */ /* 0x000fe20000100800 */
[-C--:B-----5:R-:W-:Y:S01]  /*1ef20*/  FMUL.FTZ R143, R143, R124.reuse ;  /* 0x0000007c8f8f7220 */ /* 0x0a0fe20000410000 */
        /* <DEDUP_REMOVED lines=63> */
[----:B------:R-:W-:Y:S04]  /*1f320*/  STL [R1+0x218], R122 ;  /* 0x0002187a01007387 */ /* 0x000fe80000100800 */
[----:B------:R-:W-:Y:S04]  /*1f330*/  STL.64 [R1+0x230], R142 ;  /* 0x0002308e01007387 */ /* 0x000fe80000100a00 */
        /* <DEDUP_REMOVED lines=31> */
[----:B------:R-:W-:Y:S04]  /*1f530*/  STL [R1+0x224], R0 ;  /* 0x0002240001007387 */ /* 0x000fe80000100800 */
[----:B------:R-:W-:Y:S01]  /*1f540*/  @!P2 STL [R1+0x218], RZ ;  /* 0x000218ff0100a387 */ /* 0x000fe20000100800 */
[----:B----4-:R-:W-:-:S04]  /*1f550*/  @P0 FMUL.FTZ R125, R125, 0.69314718246459960938 ;  /* 0x3f3172187d7d0820 */ /* 0x010fc80000410000 */
[----:B---3--:R-:W-:Y:S01]  /*1f560*/  @P0 FFMA.FTZ R136, R125, R138, R140 ;  /* 0x0000008a7d880223 */ /* 0x008fe2000001008c */
[----:B------:R-:W-:-:S06]  /*1f570*/  IMAD.MOV.U32 R125, RZ, RZ, RZ ;  /* 0x000000ffff7d7224 */ /* 0x000fcc00078e00ff */
[----:B------:R-:W1:Y:S01]  /*1f580*/  @P1 MUFU.RCP R125, R134 ;  /* 0x00000086007d1308 */ /* 0x000e620000001000 */
[----:B------:R-:W-:Y:S01]  /*1f590*/  @P1 FMUL.FTZ R140, R137, 0.69314718246459960938 ;  /* 0x3f317218898c1820 */ /* 0x000fe20000410000 */
[----:B------:R-:W-:-:S03]  /*1f5a0*/  IMAD.MOV.U32 R138, RZ, RZ, -0x800000 ;  /* 0xff800000ff8a7424 */ /* 0x000fc600078e00ff */
[----:B------:R-:W-:Y:S01]  /*1f5b0*/  @P1 FFMA.FTZ R138, R140, R139, R141 ;  /* 0x0000008b8c8a1223 */ /* 0x000fe2000001008d */
[----:B------:R-:W-:Y:S01]  /*1f5c0*/  STL [R1+0x450], R136 ;  /* 0x0004508801007387 */ /* 0x000fe20000100800 */
[-C--:B-1----:R-:W-:Y:S01]  /*1f5d0*/  FMUL.FTZ R13, R13, R125.reuse ;  /* 0x0000007d0d0d7220 */ /* 0x082fe20000410000 */
[-C--:B------:R-:W-:Y:S01]  /*1f5e0*/  FMUL.FTZ R12, R12, R125.reuse ;  /* 0x0000007d0c0c7220 */ /* 0x080fe20000410000 */
[-C--:B------:R-:W-:Y:S01]  /*1f5f0*/  FMUL.FTZ R15, R15, R125.reuse ;  /* 0x0000007d0f0f7220 */ /* 0x080fe20000410000 */
[-C--:B------:R-:W-:Y:S01]  /*1f600*/  FMUL.FTZ R14, R14, R125.reuse ;  /* 0x0000007d0e0e7220 */ /* 0x080fe20000410000 */
[-C--:B------:R-:W-:Y:S01]  /*1f610*/  FMUL.FTZ R71, R71, R125.reuse ;  /* 0x0000007d47477220 */ /* 0x080fe20000410000 */
[-C--:B------:R-:W-:Y:S01]  /*1f620*/  FMUL.FTZ R70, R70, R125.reuse ;  /* 0x0000007d46467220 */ /* 0x080fe20000410000 */
[----:B------:R1:W-:Y:S01]  /*1f630*/  STL.64 [R1+0x398], R12 ;  /* 0x0003980c01007387 */ /* 0x0003e20000100a00 */
[-C--:B------:R-:W-:Y:S01]  /*1f640*/  FMUL.FTZ R69, R69, R125.reuse ;  /* 0x0000007d45457220 */ /* 0x080fe20000410000 */
[-C--:B------:R-:W-:Y:S01]  /*1f650*/  FMUL.FTZ R68, R68, R125.reuse ;  /* 0x0000007d44447220 */ /* 0x080fe20000410000 */
[-C--:B------:R-:W-:Y:S01]  /*1f660*/  FMUL.FTZ R57, R57, R125.reuse ;  /* 0x0000007d39397220 */ /* 0x080fe20000410000 */
[----:B------:R2:W-:Y:S01]  /*1f670*/  STL.64 [R1+0x3d8], R14 ;  /* 0x0003d80e01007387 */ /* 0x0005e20000100a00 */
        /* <DEDUP_REMOVED lines=55> */
[----:B-1----:R-:W-:Y:S01]  /*1f9f0*/  VIADD R12, R123, 0x1 ;  /* 0x000000017b0c7836 */ /* 0x002fe20000000000 */
[----:B--2---:R-:W-:Y:S01]  /*1fa00*/  @!P2 LOP3.LUT R14, R23, 0x1, RZ, 0x3c, !PT ;  /* 0x00000001170ea812 */ /* 0x004fe200078e3cff */
[----:B------:R2:W-:Y:S04]  /*1fa10*/  STL [R1+0x454], R138 ;  /* 0x0004548a01007387 */ /* 0x0005e80000100800 */
[----:B------:R2:W-:Y:S04]  /*1fa20*/  STL.64 [R1+0x238], R70 ;  /* 0x0002384601007387 */ /* 0x0005e80000100a00 */
        /* <DEDUP_REMOVED lines=29> */
[----:B------:R2:W-:Y:S04]  /*1fc00*/  STL [R1+0x220], R12 ;  /* 0x0002200c01007387 */ /* 0x0005e80000100800 */
[----:B------:R2:W-:Y:S01]  /*1fc10*/  @!P2 STL [R1+0x21c], R14 ;  /* 0x00021c0e0100a387 */ /* 0x0005e20000100800 */
[----:B------:R-:W-:-:S13]  /*1fc20*/  PLOP3.LUT P0, PT, PT, PT, PT, 0x8, 0x0 ;  /* 0x000000000000781c */ /* 0x000fda0003f0e170 */
.L_x_8713:
[----:B------:R-:W3:Y:S08]  /*1fc30*/  S2UR UR4, SR_CgaCtaId ;  /* 0x00000000000479c3 */ /* 0x000ef00000008800 */
[----:B------:R-:W-:Y:S06]  /*1fc40*/  BAR.SYNC.DEFER_BLOCKING 0x5, 0x120 ;  /* 0x0144800000007b1d */ /* 0x000fec0000010000 */
[----:B------:R-:W-:-:S02]  /*1fc50*/  UMOV UR50, 0x400 ;  /* 0x0000040000327882 */ /* 0x000fc40000000000 */
[----:B---3--:R-:W-:-:S09]  /*1fc60*/  ULEA UR50, UR4, UR50, 0x18 ;  /* 0x0000003204327291 */ /* 0x008fd2000f8ec03f */
[----:B-1----:R-:W1:Y:S02]  /*1fc70*/  LDS R0, [UR50+0x324d0] ;  /* 0x0324d032ff007984 */ /* 0x002e640008000800 */
[----:B-1----:R-:W-:Y:S01]  /*1fc80*/  R2UR UR4, R0 ;  /* 0x00000000000472ca */ /* 0x002fe200000e0000 */
[----:B------:R-:W-:Y:S06]  /*1fc90*/  BAR.ARV 0x4, 0x120 ;  /* 0x0104800000007b1d */ /* 0x000fec0000002000 */
[----:B------:R-:W-:Y:S08]  /*1fca0*/  @P0 BRA `(.L_x_8810) ;  /* 0x0000000c00b80947 */ /* 0x000ff00003800000 */
[----:B------:R-:W3:Y:S04]  /*1fcb0*/  LDL.128 R72, [R1+0x330] ;  /* 0x0003300001487983 */ /* 0x000ee80000100c00 */
[----:B--2---:R-:W2:Y:S04]  /*1fcc0*/  LDL.128 R68, [R1+0x340] ;  /* 0x0003400001447983 */ /* 0x004ea80000100c00 */
[----:B------:R-:W4:Y:S04]  /*1fcd0*/  LDL.128 R136, [R1+0x230] ;  /* 0x0002300001887983 */ /* 0x000f280000100c00 */
[----:B------:R-:W5:Y:S04]  /*1fce0*/  LDL.128 R128, [R1+0x250] ;  /* 0x0002500001807983 */ /* 0x000f680000100c00 */
        /* <DEDUP_REMOVED lines=25> */
[----:B------:R-:W5:Y:S01]  /*1fe80*/  LDL.128 R12, [R1+0x400] ;  /* 0x00040000010c7983 */ /* 0x000f620000100c00 */
[----:B------:R-:W-:Y:S01]  /*1fe90*/  VIADD R3, R196, UR42 ;  /* 0x0000002ac4037c36 */ /* 0x000fe20008000000 */
[----:B------:R-:W-:-:S02]  /*1fea0*/  ULDC UR5, c[0x0][0xb88] ;  /* 0x0002e20000057ab9 */ /* 0x000fc40000000800 */
[----:B------:R-:W5:Y:S04]  /*1feb0*/  LDL.128 R8, [R1+0x410] ;  /* 0x0004100001087983 */ /* 0x000f680000100c00 */
[----:B------:R-:W5:Y:S01]  /*1fec0*/  LDL.128 R4, [R1+0x420] ;  /* 0x0004200001047983 */ /* 0x000f620000100c00 */
[----:B------:R-:W-:Y:S01]  /*1fed0*/  LOP3.LUT P0, RZ, R208, 0x3, RZ, 0xc0, !PT ;  /* 0x00000003d0ff7812 */ /* 0x000fe2000780c0ff */
[C---:B------:R-:W-:Y:S01]  /*1fee0*/  VIADD R0, R3.reuse, 0x8 ;  /* 0x0000000803007836 */ /* 0x040fe20000000000 */
[----:B------:R-:W-:Y:S01]  /*1fef0*/  IADD3 R19, P5, R184, 0x8000, RZ ;  /* 0x00008000b8137810 */ /* 0x000fe20007fbe0ff */
[----:B------:R-:W-:Y:S01]  /*1ff00*/  ULDC.64 UR6, c[0x0][0xc70] ;  /* 0x00031c0000067ab9 */ /* 0x000fe20000000a00 */
[----:B------:R-:W-:Y:S02]  /*1ff10*/  ISETP.GE.OR P1, PT, R3, UR5, P0 ;  /* 0x0000000503007c0c */ /* 0x000fe40008726670 */
[----:B------:R-:W-:-:S11]  /*1ff20*/  ISETP.GE.OR P0, PT, R0, UR5, P0 ;  /* 0x0000000500007c0c */ /* 0x000fd60008706670 */
[----:B------:R-:W5:Y:S04]  /*1ff30*/  @!P1 LDL R2, [R1+0x450] ;  /* 0x0004500001029983 */ /* 0x000f680000100800 */
[----:B------:R-:W5:Y:S01]  /*1ff40*/  @!P0 LDL R0, [R1+0x454] ;  /* 0x0004540001008983 */ /* 0x000f620000100800 */
[C---:B------:R-:W-:Y:S02]  /*1ff50*/  IADD3 R21, P6, R184.reuse, 0x8020, RZ ;  /* 0x00008020b8157810 */ /* 0x040fe40007fde0ff */
[----:B------:R-:W-:Y:S02]  /*1ff60*/  IADD3 R142, P3, R184, 0x8060, RZ ;  /* 0x00008060b88e7810 */ /* 0x000fe40007f7e0ff */
[----:B------:R-:W-:Y:S01]  /*1ff70*/  LOP3.LUT R18, R19, 0x380, RZ, 0xc0, !PT ;  /* 0x0000038013127812 */ /* 0x000fe200078ec0ff */
[----:B------:R-:W-:Y:S01]  /*1ff80*/  USHF.R.S32.HI UR5, URZ, 0x1f, UR43 ;  /* 0x0000001f3f057899 */ /* 0x000fe2000801142b */
[----:B------:R-:W-:-:S02]  /*1ff90*/  LOP3.LUT R20, R21, 0x380, RZ, 0xc0, !PT ;  /* 0x0000038015147812 */ /* 0x000fc400078ec0ff */
[----:B------:R-:W-:Y:S02]  /*1ffa0*/  LOP3.LUT R145, R184, 0x380, RZ, 0xc0, !PT ;  /* 0x00000380b8917812 */ /* 0x000fe400078ec0ff */
[----:B------:R-:W-:Y:S02]  /*1ffb0*/  LOP3.LUT R141, R142, 0x380, RZ, 0xc0, !PT ;  /* 0x000003808e8d7812 */ /* 0x000fe400078ec0ff */
[----:B------:R-:W-:Y:S01]  /*1ffc0*/  SHF.R.U64 R18, R18, 0x3, RZ ;  /* 0x0000000312127819 */ /* 0x000fe200000012ff */
[----:B------:R-:W-:Y:S01]  /*1ffd0*/  UIMAD UR5, UR5, UR6, URZ ;  /* 0x00000006050572a4 */ /* 0x000fe2000f8e023f */
[----:B------:R-:W-:Y:S02]  /*1ffe0*/  SHF.R.U64 R20, R20, 0x3, RZ ;  /* 0x0000000314147819 */ /* 0x000fe400000012ff */
[----:B------:R-:W-:Y:S02]  /*1fff0*/  SHF.R.U64 R145, R145, 0x3, RZ ;  /* 0x0000000391917819 */ /* 0x000fe400000012ff */
[----:B------:R-:W-:-:S02]  /*20000*/  IADD3 R140, P2, R184, 0x8040, RZ ;  /* 0x00008040b88c7810 */ /* 0x000fc40007f5e0ff */
[----:B------:R-:W-:Y:S02]  /*20010*/  SHF.R.U64 R141, R141, 0x3, RZ ;  /* 0x000000038d8d7819 */ /* 0x000fe400000012ff */
[----:B------:R-:W-:Y:S01]  /*20020*/  LOP3.LUT R18, R18, R19, RZ, 0x3c, !PT ;  /* 0x0000001312127212 */ /* 0x000fe200078e3cff */
[--C-:B------:R-:W-:Y:S01]  /*20030*/  IMAD.X R19, RZ, RZ, R185.reuse, P5 ;  /* 0x000000ffff137224 */ /* 0x100fe200028e06b9 */
[----:B------:R-:W-:Y:S01]  /*20040*/  LOP3.LUT R20, R20, R21, RZ, 0x3c, !PT ;  /* 0x0000001514147212 */ /* 0x000fe200078e3cff */
[--C-:B------:R-:W-:Y:S01]  /*20050*/  IMAD.X R21, RZ, RZ, R185.reuse, P6 ;  /* 0x000000ffff157224 */ /* 0x100fe200030e06b9 */
[C---:B------:R-:W-:Y:S01]  /*20060*/  IADD3 R147, P4, R184.reuse, 0xc000, RZ ;  /* 0x0000c000b8937810 */ /* 0x040fe20007f9e0ff */
[----:B------:R-:W-:Y:S01]  /*20070*/  UIMAD.WIDE.U32 UR8, UR43, UR6, URZ ;  /* 0x000000062b0872a5 */ /* 0x000fe2000f8e003f */
[----:B------:R-:W-:Y:S01]  /*20080*/  LOP3.LUT R144, R145, R184, RZ, 0x3c, !PT ;  /* 0x000000b891907212 */ /* 0x000fe200078e3cff */
[--C-:B------:R-:W-:Y:S01]  /*20090*/  IMAD.MOV.U32 R145, RZ, RZ, R185.reuse ;  /* 0x000000ffff917224 */ /* 0x100fe200078e00b9 */
[----:B------:R-:W-:Y:S01]  /*200a0*/  LOP3.LUT R142, R141, R142, RZ, 0x3c, !PT ;  /* 0x0000008e8d8e7212 */ /* 0x000fe200078e3cff */
[----:B------:R-:W-:Y:S01]  /*200b0*/  UIMAD UR5, UR43, UR7, UR5 ;  /* 0x000000072b0572a4 */ /* 0x000fe2000f8e0205 */
[C---:B------:R-:W-:Y:S01]  /*200c0*/  IADD3 R153, P5, R184.reuse, 0xc020, RZ ;  /* 0x0000c020b8997810 */ /* 0x040fe20007fbe0ff */
[--C-:B------:R-:W-:Y:S01]  /*200d0*/  IMAD.X R141, RZ, RZ, R185.reuse, P2 ;  /* 0x000000ffff8d7224 */ /* 0x100fe200010e06b9 */
[C---:B------:R-:W-:Y:S01]  /*200e0*/  IADD3 R149, P6, R184.reuse, 0xc040, RZ ;  /* 0x0000c040b8957810 */ /* 0x040fe20007fde0ff */
[----:B------:R-:W-:Y:S01]  /*200f0*/  IMAD.X R143, RZ, RZ, R185, P3 ;  /* 0x000000ffff8f7224 */ /* 0x000fe200018e06b9 */
[----:B------:R-:W-:Y:S01]  /*20100*/  IADD3 R151, P2, R184, 0xc060, RZ ;  /* 0x0000c060b8977810 */ /* 0x000fe20007f5e0ff */
[----:B------:R-:W-:Y:S01]  /*20110*/  UIADD3 UR5, UR9, UR5, URZ ;  /* 0x0000000509057290 */ /* 0x000fe2000fffe03f */
[----:B------:R-:W-:Y:S01]  /*20120*/  LOP3.LUT R23, R140, 0x380, RZ, 0xc0, !PT ;  /* 0x000003808c177812 */ /* 0x000fe200078ec0ff */
[----:B------:R-:W-:Y:S01]  /*20130*/  ULDC.64 UR6, c[0x0][0xc40] ;  /* 0x0003100000067ab9 */ /* 0x000fe20000000a00 */
[----:B------:R-:W-:-:S02]  /*20140*/  LOP3.LUT R146, R147, 0x380, RZ, 0xc0, !PT ;  /* 0x0000038093927812 */ /* 0x000fc400078ec0ff */
[----:B------:R-:W-:Y:S02]  /*20150*/  LOP3.LUT R152, R153, 0x380, RZ, 0xc0, !PT ;  /* 0x0000038099987812 */ /* 0x000fe400078ec0ff */
[----:B------:R-:W-:Y:S02]  /*20160*/  LOP3.LUT R148, R149, 0x380, RZ, 0xc0, !PT ;  /* 0x0000038095947812 */ /* 0x000fe400078ec0ff */
[----:B------:R-:W-:Y:S02]  /*20170*/  MOV R145, R144 ;  /* 0x0000009000917202 */ /* 0x000fe40000000f00 */
[----:B------:R-:W-:Y:S02]  /*20180*/  LOP3.LUT R150, R151, 0x380, RZ, 0xc0, !PT ;  /* 0x0000038097967812 */ /* 0x000fe400078ec0ff */
[----:B------:R-:W-:Y:S02]  /*20190*/  SHF.R.U64 R23, R23, 0x3, RZ ;  /* 0x0000000317177819 */ /* 0x000fe400000012ff */
[----:B------:R-:W-:-:S02]  /*201a0*/  SHF.R.U64 R146, R146, 0x3, RZ ;  /* 0x0000000392927819 */ /* 0x000fc400000012ff */
[----:B------:R-:W-:Y:S02]  /*201b0*/  SHF.R.U64 R152, R152, 0x3, RZ ;  /* 0x0000000398987819 */ /* 0x000fe400000012ff */
[----:B------:R-:W-:Y:S01]  /*201c0*/  MOV R144, R18 ;  /* 0x0000001200907202 */ /* 0x000fe20000000f00 */
[----:B------:R-:W-:Y:S01]  /*201d0*/  IMAD.U32 R19, RZ, RZ, UR9 ;  /* 0x00000009ff137e24 */ /* 0x000fe2000f8e00ff */
[----:B------:R-:W-:Y:S01]  /*201e0*/  SHF.R.U64 R148, R148, 0x3, RZ ;  /* 0x0000000394947819 */ /* 0x000fe200000012ff */
[----:B------:R-:W-:Y:S01]  /*201f0*/  IMAD.U32 R19, RZ, RZ, UR5 ;  /* 0x00000005ff137e24 */ /* 0x000fe2000f8e00ff */
[----:B------:R-:W-:Y:S01]  /*20200*/  SHF.R.U64 R150, R150, 0x3, RZ ;  /* 0x0000000396967819 */ /* 0x000fe200000012ff */
[----:B------:R-:W-:Y:S01]  /*20210*/  USHF.R.S32.HI UR5, URZ, 0x1f, UR44 ;  /* 0x0000001f3f057899 */ /* 0x000fe2000801142c */
[----:B------:R-:W-:Y:S02]  /*20220*/  LOP3.LUT R140, R23, R140, RZ, 0x3c, !PT ;  /* 0x0000008c178c7212 */ /* 0x000fe400078e3cff */
[----:B------:R-:W-:Y:S01]  /*20230*/  LOP3.LUT R146, R146, R147, RZ, 0x3c, !PT ;  /* 0x0000009392927212 */ /* 0x000fe200078e3cff */
[--C-:B------:R-:W-:Y:S01]  /*20240*/  IMAD.X R147, RZ, RZ, R185.reuse, P4 ;  /* 0x000000ffff937224 */ /* 0x100fe200020e06b9 */
[----:B------:R-:W-:Y:S01]  /*20250*/  LOP3.LUT R152, R152, R153, RZ, 0x3c, !PT ;  /* 0x0000009998987212 */ /* 0x000fe200078e3cff */
[--C-:B------:R-:W-:Y:S01]  /*20260*/  IMAD.X R153, RZ, RZ, R185.reuse, P5 ;  /* 0x000000ffff997224 */ /* 0x100fe200028e06b9 */
[----:B------:R-:W-:Y:S01]  /*20270*/  LOP3.LUT R148, R148, R149, RZ, 0x3c, !PT ;  /* 0x0000009594947212 */ /* 0x000fe200078e3cff */
[----:B------:R-:W-:Y:S01]  /*20280*/  IMAD.U32 R18, RZ, RZ, UR8 ;  /* 0x00000008ff127e24 */ /* 0x000fe2000f8e00ff */
[----:B------:R-:W-:Y:S01]  /*20290*/  LOP3.LUT R150, R150, R151, RZ, 0x3c, !PT ;  /* 0x0000009796967212 */ /* 0x000fe200078e3cff */
[--C-:B------:R-:W-:Y:S01]  /*202a0*/  IMAD.X R149, RZ, RZ, R185.reuse, P6 ;  /* 0x000000ffff957224 */ /* 0x100fe200030e06b9 */
[----:B------:R-:W-:Y:S01]  /*202b0*/  MOV R20, R20 ;  /* 0x0000001400147202 */ /* 0x000fe20000000f00 */
[----:B------:R-:W-:Y:S01]  /*202c0*/  IMAD.X R151, RZ, RZ, R185, P2 ;  /* 0x000000ffff977224 */ /* 0x000fe200010e06b9 */
[----:B------:R-:W-:-:S02]  /*202d0*/  MOV R21, R140 ;  /* 0x0000008c00157202 */ /* 0x000fc40000000f00 */
[----:B------:R-:W-:Y:S02]  /*202e0*/  MOV R140, R142 ;  /* 0x0000008e008c7202 */ /* 0x000fe40000000f00 */
[----:B------:R-:W-:Y:S02]  /*202f0*/  MOV R142, R146 ;  /* 0x00000092008e7202 */ /* 0x000fe40000000f00 */
[----:B------:R-:W-:Y:S02]  /*20300*/  MOV R23, R152 ;  /* 0x0000009800177202 */ /* 0x000fe40000000f00 */
[----:B------:R-:W-:Y:S02]  /*20310*/  MOV R141, R148 ;  /* 0x00000094008d7202 */ /* 0x000fe40000000f00 */
[----:B------:R-:W-:Y:S02]  /*20320*/  MOV R143, R150 ;  /* 0x00000096008f7202 */ /* 0x000fe40000000f00 */
[----:B---3--:R-:W-:-:S02]  /*20330*/  F2FP.BF16.F32.PACK_AB R72, R73, R72 ;  /* 0x000000484948723e */ /* 0x008fc400000010ff */
[----:B------:R-:W-:Y:S02]  /*20340*/  F2FP.BF16.F32.PACK_AB R73, R75, R74 ;  /* 0x0000004a4b49723e */ /* 0x000fe400000010ff */
[----:B--2---:R-:W-:Y:S02]  /*20350*/  F2FP.BF16.F32.PACK_AB R74, R69, R68 ;  /* 0x00000044454a723e */ /* 0x004fe400000010ff */
[----:B------:R-:W1:Y:S01]  /*20360*/  LDC.64 R68, c[0x0][0xc78] ;  /* 0x00031e00ff447b82 */ /* 0x000e620000000a00 */
[----:B----4-:R-:W-:Y:S02]  /*20370*/  F2FP.BF16.F32.PACK_AB R136, R137, R136 ;  /* 0x000000888988723e */ /* 0x010fe400000010ff */
[----:B------:R-:W-:Y:S02]  /*20380*/  F2FP.BF16.F32.PACK_AB R137, R139, R138 ;  /* 0x0000008a8b89723e */ /* 0x000fe400000010ff */
[----:B-----5:R-:W-:Y:S02]  /*20390*/  F2FP.BF16.F32.PACK_AB R128, R129, R128 ;  /* 0x000000808180723e */ /* 0x020fe400000010ff */
[----:B------:R-:W-:-:S02]  /*203a0*/  F2FP.BF16.F32.PACK_AB R129, R131, R130 ;  /* 0x000000828381723e */ /* 0x000fc400000010ff */
[----:B------:R-:W-:Y:S02]  /*203b0*/  F2FP.BF16.F32.PACK_AB R138, R133, R132 ;  /* 0x00000084858a723e */ /* 0x000fe400000010ff */
        /* <DEDUP_REMOVED lines=49> */
[----:B------:R-:W-:Y:S01]  /*206d0*/  F2FP.BF16.F32.PACK_AB R54, R49, R48 ;  /* 0x000000303136723e */ /* 0x000fe200000010ff */
[----:B-1----:R-:W-:Y:S01]  /*206e0*/  IMAD.WIDE.U32 R18, R68, UR44, R18 ;  /* 0x0000002c44127c25 */ /* 0x002fe2000f8e0012 */
[----:B------:R-:W-:-:S02]  /*206f0*/  F2FP.BF16.F32.PACK_AB R55, R51, R50 ;  /* 0x000000323337723e */ /* 0x000fc400000010ff */
[----:B------:R-:W-:Y:S01]  /*20700*/  F2FP.BF16.F32.PACK_AB R46, R41, R40 ;  /* 0x00000028292e723e */ /* 0x000fe200000010ff */
[----:B------:R-:W-:Y:S01]  /*20710*/  IMAD R40, R68, UR5, RZ ;  /* 0x0000000544287c24 */ /* 0x000fe2000f8e02ff */
        /* <DEDUP_REMOVED lines=9> */
[----:B------:R1:W-:Y:S01]  /*207b0*/  STSM.16.M88.4 [R21], R60 ;  /* 0x0000003c15007844 */ /* 0x0003e20000000200 */
[----:B------:R-:W-:Y:S02]  /*207c0*/  F2FP.BF16.F32.PACK_AB R26, R13, R12 ;  /* 0x0000000c0d1a723e */ /* 0x000fe400000010ff */
[----:B------:R-:W-:Y:S01]  /*207d0*/  F2FP.BF16.F32.PACK_AB R27, R15, R14 ;  /* 0x0000000e0f1b723e */ /* 0x000fe200000010ff */
[----:B------:R-:W-:Y:S01]  /*207e0*/  STSM.16.M88.4 [R140], R52 ;  /* 0x000000348c007844 */ /* 0x000fe20000000200 */
[----:B------:R-:W-:Y:S01]  /*207f0*/  F2FP.BF16.F32.PACK_AB R12, R9, R8 ;  /* 0x00000008090c723e */ /* 0x000fe200000010ff */
[----:B------:R-:W-:Y:S01]  /*20800*/  IMAD R40, R69, UR44, R40 ;  /* 0x0000002c45287c24 */ /* 0x000fe2000f8e0228 */
[----:B------:R-:W-:-:S02]  /*20810*/  F2FP.BF16.F32.PACK_AB R13, R11, R10 ;  /* 0x0000000a0b0d723e */ /* 0x000fc400000010ff */
[----:B------:R-:W-:Y:S02]  /*20820*/  F2FP.BF16.F32.PACK_AB R14, R5, R4 ;  /* 0x00000004050e723e */ /* 0x000fe400000010ff */
[----:B------:R-:W-:Y:S01]  /*20830*/  F2FP.BF16.F32.PACK_AB R15, R7, R6 ;  /* 0x00000006070f723e */ /* 0x000fe200000010ff */
[----:B------:R-:W-:Y:S01]  /*20840*/  STSM.16.M88.4 [R142], R44 ;  /* 0x0000002c8e007844 */ /* 0x000fe20000000200 */
[----:B-1----:R-:W-:-:S03]  /*20850*/  SHF.R.S32.HI R21, RZ, 0x1f, R3 ;  /* 0x0000001fff157819 */ /* 0x002fc60000011403 */
[----:B------:R-:W-:Y:S01]  /*20860*/  STSM.16.M88.4 [R23], R36 ;  /* 0x0000002417007844 */ /* 0x000fe20000000200 */
[----:B------:R-:W-:-:S03]  /*20870*/  IADD3 R3, P2, R3, R18, RZ ;  /* 0x0000001203037210 */ /* 0x000fc60007f5e0ff */
[----:B------:R-:W-:Y:S01]  /*20880*/  STSM.16.M88.4 [R141], R24 ;  /* 0x000000188d007844 */ /* 0x000fe20000000200 */
[----:B------:R-:W-:-:S03]  /*20890*/  IADD3.X R18, R21, R19, R40, P2, !PT ;  /* 0x0000001315127210 */ /* 0x000fc600017fe428 */
[----:B------:R-:W-:Y:S01]  /*208a0*/  STSM.16.M88.4 [R143], R12 ;  /* 0x0000000c8f007844 */ /* 0x000fe20000000200 */
[C---:B------:R-:W-:Y:S01]  /*208b0*/  LEA R8, P2, R3.reuse, UR6, 0x2 ;  /* 0x0000000603087c11 */ /* 0x040fe2000f8410ff */
[----:B------:R-:W-:Y:S01]  /*208c0*/  @!PT LDS RZ, [RZ] ;  /* 0x00000000fffff984 */ /* 0x000fe20000000800 */
[----:B------:R-:W-:Y:S01]  /*208d0*/  @!PT LDS RZ, [RZ] ;  /* 0x00000000fffff984 */ /* 0x000fe20000000800 */
[----:B------:R-:W-:Y:S01]  /*208e0*/  @!PT LDS RZ, [RZ] ;  /* 0x00000000fffff984 */ /* 0x000fe20000000800 */
[----:B------:R-:W-:Y:S01]  /*208f0*/  @!PT LDS RZ, [RZ] ;  /* 0x00000000fffff984 */ /* 0x000fe20000000800 */
[----:B------:R1:W-:Y:S06]  /*20900*/  MEMBAR.ALL.CTA ;  /* 0x0000000000007992 */ /* 0x0003ec0000008000 */
[----:B-1----:R-:W1:Y:S01]  /*20910*/  FENCE.VIEW.ASYNC.S ;  /* 0x00000000000073c6 */ /* 0x002e620000000000 */
[----:B------:R-:W-:-:S03]  /*20920*/  LEA.HI.X R9, R3, UR7, R18, 0x2, P2 ;  /* 0x0000000703097c11 */ /* 0x000fc600090f1412 */
[----:B-1----:R-:W1:Y:S01]  /*20930*/  SHFL.IDX PT, R3, R214, RZ, 0x1f ;  /* 0x00001fffd6037589 */ /* 0x002e6200000e0000 */
[----:B------:R-:W-:Y:S06]  /*20940*/  BAR.ARV 0x1, 0x120 ;  /* 0x0044800000007b1d */ /* 0x000fec0000002000 */
        /* <DEDUP_REMOVED lines=34> */
.L_x_8813:
[----:B------:R-:W-:Y:S05]  /*20b70*/  BSYNC B0 ;  /* 0x0000000000007941 */ /* 0x000fea0003800000 */
.L_x_8812:
[----:B------:R-:W-:Y:S05]  /*20b80*/  BRA `(.L_x_8811) ;  /* 0x00000008007c7947 */ /* 0x000fea0003800000 */
.L_x_8810:
[----:B--2---:R-:W1:Y:S01]  /*20b90*/  LDC.64 R8, c[0x0][0xbe0] ;  /* 0x0002f800ff087b82 */ /* 0x004e620000000a00 */
[----:B------:R-:W-:Y:S01]  /*20ba0*/  ISETP.GT.AND P0, PT, R198, 0x7f, PT ;  /* 0x0000007fc600780c */ /* 0x000fe20003f04270 */
[----:B------:R-:W-:Y:S01]  /*20bb0*/  USHF.R.S32.HI UR5, URZ, 0x1f, UR43 ;  /* 0x0000001f3f057899 */ /* 0x000fe2000801142b */
[--C-:B------:R-:W-:Y:S01]  /*20bc0*/  SHF.R.S32.HI R187, RZ, 0x1f, R186.reuse ;  /* 0x0000001fffbb7819 */ /* 0x100fe200000114ba */
[----:B------:R-:W-:Y:S01]  /*20bd0*/  USHF.R.S32.HI UR6, URZ, 0x1f, UR44 ;  /* 0x0000001f3f067899 */ /* 0x000fe2000801142c */
[----:B------:R-:W-:Y:S03]  /*20be0*/  BSSY B0, `(.L_x_8814) ;  /* 0x000001c000007945 */ /* 0x000fe60003800000 */
[----:B------:R-:W2:Y:S08]  /*20bf0*/  LDC R14, c[0x0][0xeac] ;  /* 0x0003ab00ff0e7b82 */ /* 0x000eb00000000800 */
[----:B------:R-:W3:Y:S01]  /*20c00*/  LDC.64 R10, c[0x0][0xbe8] ;  /* 0x0002fa00ff0a7b82 */ /* 0x000ee20000000a00 */
[----:B-1----:R-:W-:-:S04]  /*20c10*/  IMAD.WIDE.U32 R6, R8, UR43, R186 ;  /* 0x0000002b08067c25 */ /* 0x002fc8000f8e00ba */
[----:B------:R-:W-:Y:S01]  /*20c20*/  IMAD R8, R8, UR5, RZ ;  /* 0x0000000508087c24 */ /* 0x000fe2000f8e02ff */
[----:B------:R-:W-:Y:S06]  /*20c30*/  @P0 BRA `(.L_x_8815) ;  /* 0x0000000000580947 */ /* 0x000fec0003800000 */
[----:B------:R-:W1:Y:S01]  /*20c40*/  S2R R0, SR_TID.X ;  /* 0x0000000000007919 */ /* 0x000e620000002100 */
[----:B------:R-:W-:Y:S01]  /*20c50*/  IMAD.U32 R2, RZ, RZ, UR42 ;  /* 0x0000002aff027e24 */ /* 0x000fe2000f8e00ff */
[----:B------:R-:W-:-:S04]  /*20c60*/  ULDC UR7, c[0x0][0xb88] ;  /* 0x0002e20000077ab9 */ /* 0x000fc80000000800 */
        /* <DEDUP_REMOVED lines=19> */
.L_x_8815:
[----:B------:R-:W-:Y:S05]  /*20da0*/  BSYNC B0 ;  /* 0x0000000000007941 */ /* 0x000fea0003800000 */
.L_x_8814:
[----:B------:R-:W-:Y:S01]  /*20db0*/  ULDC UR5, c[0x0][0xb88] ;  /* 0x0002e20000057ab9 */ /* 0x000fe20000000800 */
[C---:B------:R-:W-:Y:S01]  /*20dc0*/  VIADD R0, R194.reuse, 0x20 ;  /* 0x00000020c2007836 */ /* 0x040fe20000000000 */
[----:B------:R-:W-:Y:S01]  /*20dd0*/  UIADD3 UR42, -UR42, UR5, URZ ;  /* 0x000000052a2a7290 */ /* 0x000fe2000fffe13f */
[----:B-1----:R-:W-:Y:S01]  /*20de0*/  IMAD R3, R9, UR43, R8 ;  /* 0x0000002b09037c24 */ /* 0x002fe2000f8e0208 */
[----:B------:R-:W-:Y:S01]  /*20df0*/  ULOP3.LUT UR39, URZ, UR39, URZ, 0x33, !UPT ;  /* 0x000000273f277292 */ /* 0x000fe2000f8e333f */
[C---:B------:R-:W-:Y:S01]  /*20e00*/  VIADD R2, R194.reuse, 0x40 ;  /* 0x00000040c2027836 */ /* 0x040fe20000000000 */
[----:B------:R-:W-:Y:S01]  /*20e10*/  SHF.R.S32.HI R195, RZ, 0x1f, R194 ;  /* 0x0000001fffc37819 */ /* 0x000fe200000114c2 */
[----:B------:R-:W-:Y:S01]  /*20e20*/  IMAD.IADD R7, R7, 0x1, R3 ;  /* 0x0000000107077824 */ /* 0x000fe200078e0203 */
[----:B------:R-:W-:Y:S01]  /*20e30*/  ISETP.GE.AND P2, PT, R194, UR42, PT ;  /* 0x0000002ac2007c0c */ /* 0x000fe2000bf46270 */
[----:B------:R-:W-:Y:S01]  /*20e40*/  BSSY B0, `(.L_x_8816) ;  /* 0x0000021000007945 */ /* 0x000fe20003800000 */
[----:B------:R-:W-:Y:S01]  /*20e50*/  ISETP.GE.AND P0, PT, R0, UR42, PT ;  /* 0x0000002a00007c0c */ /* 0x000fe2000bf06270 */
[----:B---3--:R-:W-:Y:S01]  /*20e60*/  IMAD R0, R10, UR6, RZ ;  /* 0x000000060a007c24 */ /* 0x008fe2000f8e02ff */
[----:B------:R-:W-:Y:S01]  /*20e70*/  ISETP.GE.AND P1, PT, R2, UR42, PT ;  /* 0x0000002a02007c0c */ /* 0x000fe2000bf26270 */
[----:B--2---:R-:W-:-:S02]  /*20e80*/  VIADD R5, R14, UR39 ;  /* 0x000000270e057c36 */ /* 0x004fc40008000000 */
        /* <DEDUP_REMOVED lines=28> */
.L_x_8817:
[----:B------:R-:W-:Y:S05]  /*21050*/  BSYNC B0 ;  /* 0x0000000000007941 */ /* 0x000fea0003800000 */
.L_x_8816:
        /* <DEDUP_REMOVED lines=27> */
.L_x_8819:
[----:B------:R-:W-:Y:S05]  /*21210*/  BSYNC B0 ;  /* 0x0000000000007941 */ /* 0x000fea0003800000 */
.L_x_8818:
[----:B------:R-:W-:Y:S04]  /*21220*/  BSSY B0, `(.L_x_8820) ;  /* 0x000001a000007945 */ /* 0x000fe80003800000 */
[----:B------:R-:W-:Y:S05]  /*21230*/  @P1 BRA `(.L_x_8821) ;  /* 0x0000000000601947 */ /* 0x000fea0003800000 */
[----:B--2---:R-:W-:Y:S01]  /*21240*/  IADD3 R9, P0, R4, 0x40, RZ ;  /* 0x0000004004097810 */ /* 0x004fe20007f1e0ff */
        /* <DEDUP_REMOVED lines=23> */
.L_x_8821:
[----:B------:R-:W-:Y:S05]  /*213c0*/  BSYNC B0 ;  /* 0x0000000000007941 */ /* 0x000fea0003800000 */
.L_x_8820:
        /* <DEDUP_REMOVED lines=26> */
.L_x_8822:
[----:B------:R-:W-:Y:S05]  /*21570*/  BSYNC B0 ;  /* 0x0000000000007941 */ /* 0x000fea0003800000 */
.L_x_8811:
[----:B------:R-:W5:Y:S02]  /*21580*/  LDC R0, c[0x0][0xea8] ;  /* 0x0003aa00ff007b82 */ /* 0x000f640000000800 */
[----:B-----5:R-:W-:-:S13]  /*21590*/  ISETP.LE.AND P0, PT, R0, UR4, PT ;  /* 0x0000000400007c0c */ /* 0x020fda000bf03270 */
[----:B------:R-:W-:Y:S05]  /*215a0*/  @!P0 BRA `(.L_x_8823) ;  /* 0xfffffdfc00108947 */ /* 0x000fea000383ffff */
[----:B------:R-:W-:Y:S05]  /*215b0*/  EXIT ;  /* 0x000000000000794d */ /* 0x000fea0003800000 */
.L_x_8703:
[----:B------:R-:W-:-:S08]  /*215c0*/  NOP ;  /* 0x0000000000007918 */ /* 0x000fd00000000000 */
[----:B------:R-:W1:-:S00]  /*215d0*/  USETMAXREG.DEALLOC.CTAPOOL 0x18 ;  /* 0x00000018000079c8 */ /* 0x000e4000080e0500 */
[----:B-1----:R-:W-:-:S06]  /*215e0*/  LOP3.LUT R0, R0, 0x3, RZ, 0xc0, !PT ;  /* 0x0000000300007812 */ /* 0x002fcc00078ec0ff */
[----:B------:R-:W1:Y:S02]  /*215f0*/  SHFL.IDX PT, R0, R0, RZ, 0x1f ;  /* 0x00001fff00007589 */ /* 0x000e6400000e0000 */
[----:B-1----:R-:W-:-:S13]  /*21600*/  ISETP.NE.AND P0, PT, R0, RZ, PT ;  /* 0x000000ff0000720c */ /* 0x002fda0003f05270 */
[----:B------:R-:W-:Y:S05]  /*21610*/  @P0 EXIT ;  /* 0x000000000000094d */ /* 0x000fea0003800000 */
[----:B------:R-:W1:Y:S01]  /*21620*/  S2UR UR4, SR_CTAID.X ;  /* 0x00000000000479c3 */ /* 0x000e620000002500 */
[----:B------:R2:W-:Y:S01]  /*21630*/  STL [R1+0x478], RZ ;  /* 0x000478ff01007387 */ /* 0x0005e20000100800 */
[----:B------:R-:W-:Y:S02]  /*21640*/  IMAD.MOV.U32 R16, RZ, RZ, RZ ;  /* 0x000000ffff107224 */ /* 0x000fe400078e00ff */
[----:B------:R-:W-:-:S04]  /*21650*/  IMAD.MOV.U32 R17, RZ, RZ, 0x1 ;  /* 0x00000001ff117424 */ /* 0x000fc800078e00ff */
[----:B------:R-:W1:Y:S02]  /*21660*/  LDC R0, c[0x0][0xea8] ;  /* 0x0003aa00ff007b82 */ /* 0x000e640000000800 */
[----:B-1----:R-:W-:-:S13]  /*21670*/  ISETP.LE.AND P0, PT, R0, UR4, PT ;  /* 0x0000000400007c0c */ /* 0x002fda000bf03270 */
[----:B--2---:R-:W-:Y:S05]  /*21680*/  @P0 BRA `(.L_x_8824) ;  /* 0x0000002c00a40947 */ /* 0x004fea0003800000 */
[----:B------:R-:W-:Y:S01]  /*21690*/  IMAD.U32 R0, RZ, RZ, UR4 ;  /* 0x00000004ff007e24 */ /* 0x000fe2000f8e00ff */
[----:B------:R1:W-:Y:S01]  /*216a0*/  STL [R1+0x478], RZ ;  /* 0x000478ff01007387 */ /* 0x0003e20000100800 */
[----:B------:R-:W-:Y:S01]  /*216b0*/  IMAD.MOV.U32 R17, RZ, RZ, 0x1 ;  /* 0x00000001ff117424 */ /* 0x000fe200078e00ff */
[----:B------:R-:W-:Y:S01]  /*216c0*/  ULDC UR44, c[0x0][0xc] ;  /* 0x00000300002c7ab9 */ /* 0x000fe20000000800 */
[----:B------:R-:W-:Y:S01]  /*216d0*/  IMAD.MOV.U32 R16, RZ, RZ, RZ ;  /* 0x000000ffff107224 */ /* 0x000fe200078e00ff */
[----:B------:R1:W-:Y:S01]  /*216e0*/  STL [R1+0x470], R0 ;  /* 0x0004700001007387 */ /* 0x0003e20000100800 */
[----:B------:R-:W-:-:S05]  /*216f0*/  ULDC.64 UR48, c[0x0][0x198] ;  /* 0x0000660000307ab9 */ /* 0x000fca0000000a00 */
.L_x_8880:
[----:B--2---:R-:W2:Y:S01]  /*21700*/  LDL R2, [R1+0x470] ;  /* 0x0004700001027983 */ /* 0x004ea20000100800 */
[----:B------:R-:W-:Y:S01]  /*21710*/  ULDC UR10, c[0x0][0xed0] ;  /* 0x0003b400000a7ab9 */ /* 0x000fe20000000800 */
[----:B-1----:R-:W1:Y:S01]  /*21720*/  LDC R0, c[0x0][0xee8] ;  /* 0x0003ba00ff007b82 */ /* 0x002e620000000800 */
[----:B------:R-:W-:-:S11]  /*21730*/  UISETP.NE.AND UP0, UPT, UR10, 0x1, UPT ;  /* 0x000000010a00788c */ /* 0x000fd6000bf05270 */
[----:B------:R-:W-:Y:S01]  /*21740*/  @UP0 ULDC UR6, c[0x0][0xed4] ;  /* 0x0003b50000060ab9 */ /* 0x000fe20000000800 */
[----:B------:R-:W-:Y:S01]  /*21750*/  @UP0 ULDC UR11, c[0x0][0xed8] ;  /* 0x0003b600000b0ab9 */ /* 0x000fe20000000800 */
[C---:B--2---:R-:W-:Y:S02]  /*21760*/  R2UR UR8, R2.reuse ;  /* 0x00000000020872ca */ /* 0x044fe400000e0000 */
[----:B------:R-:W-:-:S11]  /*21770*/  R2UR UR9, R2 ;  /* 0x00000000020972ca */ /* 0x000fd600000e0000 */
[----:B------:R-:W-:-:S04]  /*21780*/  UIMAD.WIDE.U32 UR6, UR8, UR6, URZ ;  /* 0x00000006080672a5 */ /* 0x000fc8000f8e003f */
[----:B------:R-:W-:-:S04]  /*21790*/  @UP0 USHF.R.U32.HI UR8, URZ, UR11, UR7 ;  /* 0x0000000b3f080299 */ /* 0x000fc80008011607 */
[----:B------:R-:W-:Y:S02]  /*217a0*/  UIADD3 UR6, -UR8, URZ, URZ ;  /* 0x0000003f08067290 */ /* 0x000fe4000fffe13f */
[----:B-1----:R-:W-:Y:S02]  /*217b0*/  ISETP.LE.AND P0, PT, R0, UR8, PT ;  /* 0x0000000800007c0c */ /* 0x002fe4000bf03270 */
[----:B------:R-:W-:-:S11]  /*217c0*/  UIMAD UR10, UR10, UR6, UR9 ;  /* 0x000000060a0a72a4 */ /* 0x000fd6000f8e0209 */
[----:B---3--:R-:W-:Y:S05]  /*217d0*/  @!P0 BRA `(.L_x_8825) ;  /* 0x0000000000208947 */ /* 0x008fea0003800000 */
        /* <DEDUP_REMOVED lines=8> */
.L_x_8825:
[----:B------:R-:W-:Y:S01]  /*21860*/  ULDC UR11, c[0x0][0xec4] ;  /* 0x0003b100000b7ab9 */ /* 0x000fe20000000800 */
[----:B------:R-:W-:Y:S01]  /*21870*/  UMOV UR9, UR10 ;  /* 0x0000000a00097c82 */ /* 0x000fe20008000000 */
[----:B------:R-:W-:-:S11]  /*21880*/  UISETP.NE.AND UP0, UPT, UR11, 0x1, UPT ;  /* 0x000000010b00788c */ /* 0x000fd6000bf05270 */
[----:B------:R-:W-:Y:S02]  /*21890*/  @UP0 ULDC.64 UR12, c[0x0][0xec8] ;  /* 0x0003b200000c0ab9 */ /* 0x000fe40000000a00 */
[----:B------:R-:W-:-:S04]  /*218a0*/  UIMAD.WIDE.U32 UR6, UR10, UR12, URZ ;  /* 0x0000000c0a0672a5 */ /* 0x000fc8000f8e003f */
[----:B------:R-:W-:-:S04]  /*218b0*/  @UP0 USHF.R.U32.HI UR9, URZ, UR13, UR7 ;  /* 0x0000000d3f090299 */ /* 0x000fc80008011607 */
[----:B------:R-:W-:-:S12]  /*218c0*/  UIMAD UR6, UR9, UR11, URZ ;  /* 0x0000000b090672a4 */ /* 0x000fd8000f8e023f */
.L_x_8826:
[----:B------:R-:W-:Y:S01]  /*218d0*/  ULDC.64 UR12, c[0x0][0x3f8] ;  /* 0x0000fe00000c7ab9 */ /* 0x000fe20000000a00 */
[----:B------:R-:W-:Y:S02]  /*218e0*/  ULOP3.LUT UR9, URZ, UR9, URZ, 0x33, !UPT ;  /* 0x000000093f097292 */ /* 0x000fe4000f8e333f */
[----:B------:R-:W-:Y:S01]  /*218f0*/  UISETP.NE.U32.AND UP0, UPT, UR12, URZ, UPT ;  /* 0x0000003f0c00728c */ /* 0x000fe2000bf05070 */
[----:B------:R-:W-:Y:S02]  /*21900*/  ULDC UR41, c[0x0][0xeac] ;  /* 0x0003ab0000297ab9 */ /* 0x000fe40000000800 */
[----:B------:R-:W-:Y:S01]  /*21910*/  ULDC UR12, c[0x0][0xeb8] ;  /* 0x0003ae00000c7ab9 */ /* 0x000fe20000000800 */
[----:B------:R-:W-:Y:S02]  /*21920*/  UIADD3 UR41, UR9, UR41, URZ ;  /* 0x0000002909297290 */ /* 0x000fe4000fffe03f */
[----:B------:R-:W-:Y:S02]  /*21930*/  UISETP.NE.AND UP1, UPT, UR12, 0x1, UPT ;  /* 0x000000010c00788c */ /* 0x000fe4000bf25270 */
[----:B------:R-:W-:Y:S01]  /*21940*/  UIADD3 UR10, UR10, -UR6, URZ ;  /* 0x800000060a0a7290 */ /* 0x000fe2000fffe03f */
[----:B------:R-:W-:-:S02]  /*21950*/  ULDC UR11, c[0x0][0xec4] ;  /* 0x0003b100000b7ab9 */ /* 0x000fc40000000800 */
[----:B------:R-:W-:Y:S01]  /*21960*/  ULDC.64 UR6, c[0x0][0xad8] ;  /* 0x0002b60000067ab9 */ /* 0x000fe20000000a00 */
[----:B------:R-:W-:Y:S02]  /*21970*/  UISETP.NE.AND.EX UP0, UPT, UR13, URZ, UPT, UP0 ;  /* 0x0000003f0d00728c */ /* 0x000fe4000bf05300 */
[----:B------:R-:W-:Y:S02]  /*21980*/  UISETP.GE.AND UP2, UPT, UR7, 0x1, UPT ;  /* 0x000000010700788c */ /* 0x000fe4000bf46270 */
[----:B------:R-:W-:Y:S01]  /*21990*/  USHF.L.U32 UR41, UR41, 0x7, URZ ;  /* 0x0000000729297899 */ /* 0x000fe2000800063f */
[----:B------:R-:W-:Y:S01]  /*219a0*/  ULDC UR13, c[0x0][0x404] ;  /* 0x00010100000d7ab9 */ /* 0x000fe20000000800 */
[----:B------:R-:W-:Y:S01]  /*219b0*/  ULDC UR14, c[0x0][0x288] ;  /* 0x0000a200000e7ab9 */ /* 0x000fe20000000800 */
[----:B------:R-:W-:Y:S01]  /*219c0*/  UIMAD UR11, UR8, UR11, UR10 ;  /* 0x0000000b080b72a4 */ /* 0x000fe2000f8e020a */
[----:B------:R-:W-:Y:S01]  /*219d0*/  PLOP3.LUT P1, PT, PT, PT, UP2, 0x80, 0x0 ;  /* 0x000000000000781c */ /* 0x000fe20003f2f028 */
[----:B------:R-:W-:Y:S01]  /*219e0*/  USEL UR13, UR13, 0x1, UP0 ;  /* 0x000000010d0d7887 */ /* 0x000fe20008000000 */
[----:B------:R-:W-:Y:S01]  /*219f0*/  @UP1 ULDC UR8, c[0x0][0xebc] ;  /* 0x0003af0000081ab9 */ /* 0x000fe20000000800 */
[----:B------:R-:W-:Y:S01]  /*21a00*/  UIADD3 UR10, UR41, 0x80, -UR14 ;  /* 0x00000080290a7890 */ /* 0x000fe2000fffe80e */
[----:B------:R-:W-:Y:S01]  /*21a10*/  ULDC UR15, c[0x0][0x2e0] ;  /* 0x0000b800000f7ab9 */ /* 0x000fe20000000800 */
[----:B------:R-:W-:Y:S01]  /*21a20*/  UIMAD.WIDE.U32 UR8, UR11, UR8, URZ ;  /* 0x000000080b0872a5 */ /* 0x000fe2000f8e003f */
[----:B------:R-:W-:Y:S01]  /*21a30*/  @UP1 ULDC UR16, c[0x0][0xec0] ;  /* 0x0003b00000101ab9 */ /* 0x000fe20000000800 */
[----:B------:R-:W-:Y:S01]  /*21a40*/  UIMAD UR10, UR13, UR15, UR10 ;  /* 0x0000000f0d0a72a4 */ /* 0x000fe2000f8e020a */
[----:B------:R-:W-:Y:S01]  /*21a50*/  UMOV UR43, UR11 ;  /* 0x0000000b002b7c82 */ /* 0x000fe20008000000 */
[----:B------:R-:W-:-:S02]  /*21a60*/  @UP1 USHF.R.U32.HI UR43, URZ, UR16, UR9 ;  /* 0x000000103f2b1299 */ /* 0x000fc40008011609 */
[----:B------:R-:W-:Y:S02]  /*21a70*/  UIADD3 UR6, UR10, UR6, URZ ;  /* 0x000000060a067290 */ /* 0x000fe4000fffe03f */
[----:B------:R-:W-:-:S04]  /*21a80*/  UIADD3 UR42, -UR43, URZ, URZ ;  /* 0x0000003f2b2a7290 */ /* 0x000fc8000fffe13f */
[----:B------:R-:W-:Y:S01]  /*21a90*/  UIMAD UR42, UR12, UR42, UR11 ;  /* 0x0000002a0c2a72a4 */ /* 0x000fe2000f8e020b */
[----:B------:R-:W-:Y:S01]  /*21aa0*/  IMAD.U32 R0, RZ, RZ, UR6 ;  /* 0x00000006ff007e24 */ /* 0x000fe2000f8e00ff */
[----:B------:R-:W-:Y:S10]  /*21ab0*/  @!P1 BRA `(.L_x_8827) ;  /* 0x0000000000409947 */ /* 0x000ff40003800000 */
        /* <DEDUP_REMOVED lines=10> */
.L_x_8828:
[----:B------:R-:W-:-:S11]  /*21b60*/  UISETP.NE.AND UP0, UPT, UR7, 0x1, UPT ;  /* 0x000000010700788c */ /* 0x000fd6000bf05270 */
[----:B------:R-:W-:Y:S02]  /*21b70*/  @UP0 ULDC.64 UR10, c[0x0][0xae0] ;  /* 0x0002b800000a0ab9 */ /* 0x000fe40000000a00 */
[----:B------:R-:W-:-:S04]  /*21b80*/  UIMAD.WIDE.U32 UR8, UR6, UR10, URZ ;  /* 0x0000000a060872a5 */ /* 0x000fc8000f8e003f */
[----:B------:R-:W-:-:S12]  /*21b90*/  @UP0 USHF.R.U32.HI UR6, URZ, UR11, UR9 ;  /* 0x0000000b3f060299 */ /* 0x000fd80008011609 */
.L_x_8829:
[----:B------:R-:W-:-:S06]  /*21ba0*/  UIMAD UR6, UR6, UR7, UR7 ;  /* 0x00000007060672a4 */ /* 0x000fcc000f8e0207 */
[----:B------:R-:W-:-:S07]  /*21bb0*/  VIMNMX R0, R0, UR6, PT ;  /* 0x0000000600007c48 */ /* 0x000fce000bfe0100 */
.L_x_8827:
[----:B------:R-:W-:Y:S01]  /*21bc0*/  UIMAD UR8, UR13, UR15, 0x5f ;  /* 0x0000005f0d0874a4 */ /* 0x000fe2000f8e020f */
[----:B------:R-:W-:Y:S01]  /*21bd0*/  VIADD R0, R0, 0x5f ;  /* 0x0000005f00007836 */ /* 0x000fe20000000000 */
[----:B------:R-:W-:Y:S02]  /*21be0*/  UIADD3 UR10, UR41, -UR14, URZ ;  /* 0x8000000e290a7290 */ /* 0x000fe4000fffe03f */
[----:B------:R-:W-:Y:S01]  /*21bf0*/  UIMAD.WIDE UR8, UR8, 0x2aaaaaab, URZ ;  /* 0x2aaaaaab080878a5 */ /* 0x000fe2000f8e023f */
[----:B------:R-:W-:Y:S01]  /*21c00*/  IMAD.HI R0, R0, 0x2aaaaaab, RZ ;  /* 0x2aaaaaab00007827 */ /* 0x000fe200078e02ff */
[----:B------:R-:W-:Y:S02]  /*21c10*/  UIMAD UR10, UR13, UR15, UR10 ;  /* 0x0000000f0d0a72a4 */ /* 0x000fe4000f8e020a */
[----:B------:R-:W-:Y:S02]  /*21c20*/  USHF.R.U32.HI UR6, URZ, 0x1f, UR9 ;  /* 0x0000001f3f067899 */ /* 0x000fe40008011609 */
[----:B------:R-:W-:Y:S01]  /*21c30*/  SHF.R.U32.HI R3, RZ, 0x1f, R0 ;  /* 0x0000001fff037819 */ /* 0x000fe20000011600 */
[----:B------:R-:W-:Y:S01]  /*21c40*/  ULDC UR11, c[0x0][0xad4] ;  /* 0x0002b500000b7ab9 */ /* 0x000fe20000000800 */
[----:B------:R-:W-:-:S02]  /*21c50*/  ULEA.HI.SX32 UR6, UR9, UR6, 0x1c ;  /* 0x0000000609067291 */ /* 0x000fc4000f8fe23f */
[----:B------:R-:W-:Y:S01]  /*21c60*/  LEA.HI.SX32 R3, R0, R3, 0x1c ;  /* 0x0000000300037211 */ /* 0x000fe200078fe2ff */
[----:B------:R-:W-:-:S03]  /*21c70*/  UIADD3 UR11, UR10, -UR11, URZ ;  /* 0x8000000b0a0b7290 */ /* 0x000fc6000fffe03f */
[----:B------:R-:W-:Y:S01]  /*21c80*/  VIMNMX R19, R3, UR6, PT ;  /* 0x0000000603137c48 */ /* 0x000fe2000bfe0100 */
[----:B------:R-:W-:Y:S08]  /*21c90*/  @!P1 BRA `(.L_x_8830) ;  /* 0x0000000000449947 */ /* 0x000ff00003800000 */
        /* <DEDUP_REMOVED lines=10> */
.L_x_8831:
[----:B------:R-:W-:-:S11]  /*21d40*/  UISETP.NE.AND UP0, UPT, UR7, 0x1, UPT ;  /* 0x000000010700788c */ /* 0x000fd6000bf05270 */
[----:B------:R-:W-:Y:S02]  /*21d50*/  @UP0 ULDC.64 UR12, c[0x0][0xae0] ;  /* 0x0002b800000c0ab9 */ /* 0x000fe40000000a00 */
[----:B------:R-:W-:-:S04]  /*21d60*/  UIMAD.WIDE.U32 UR8, UR10, UR12, URZ ;  /* 0x0000000c0a0872a5 */ /* 0x000fc8000f8e003f */
[----:B------:R-:W-:-:S12]  /*21d70*/  @UP0 USHF.R.U32.HI UR10, URZ, UR13, UR9 ;  /* 0x0000000d3f0a0299 */ /* 0x000fd80008011609 */
.L_x_8832:
[----:B------:R-:W-:-:S04]  /*21d80*/  UIMAD UR7, UR10, UR7, URZ ;  /* 0x000000070a0772a4 */ /* 0x000fc8000f8e023f */
[----:B------:R-:W-:-:S04]  /*21d90*/  UISETP.LT.AND UP0, UPT, UR11, UR7, UPT ;  /* 0x000000070b00728c */ /* 0x000fc8000bf01270 */
[----:B------:R-:W-:-:S12]  /*21da0*/  USEL UR11, UR11, UR7, !UP0 ;  /* 0x000000070b0b7287 */ /* 0x000fd8000c000000 */
.L_x_8830:
[----:B------:R-:W-:Y:S01]  /*21db0*/  UIMAD.WIDE UR6, UR11, 0x2aaaaaab, URZ ;  /* 0x2aaaaaab0b0678a5 */ /* 0x000fe2000f8e023f */
[----:B------:R-:W-:Y:S03]  /*21dc0*/  BSSY B6, `(.L_x_8833) ;  /* 0x0000263000067945 */ /* 0x000fe60003800000 */
[----:B------:R-:W-:-:S04]  /*21dd0*/  USHF.R.U32.HI UR6, URZ, 0x1f, UR7 ;  /* 0x0000001f3f067899 */ /* 0x000fc80008011607 */
[----:B------:R-:W-:-:S04]  /*21de0*/  ULEA.HI.SX32 UR6, UR7, UR6, 0x1c ;  /* 0x0000000607067291 */ /* 0x000fc8000f8fe23f */
[----:B------:R-:W-:-:S04]  /*21df0*/  UISETP.LT.AND UP0, UPT, URZ, UR6, UPT ;  /* 0x000000063f00728c */ /* 0x000fc8000bf01270 */
[----:B------:R-:W-:-:S06]  /*21e00*/  USEL UR39, URZ, UR6, !UP0 ;  /* 0x000000063f277287 */ /* 0x000fcc000c000000 */
[----:B------:R-:W-:-:S13]  /*21e10*/  ISETP.GT.AND P0, PT, R19, UR39, PT ;  /* 0x0000002713007c0c */ /* 0x000fda000bf04270 */
        /* <DEDUP_REMOVED lines=19> */
.L_x_8834:
[----:B------:R-:W1:Y:S01]  /*21f50*/  S2R R3, SR_CgaCtaId ;  /* 0x0000000000037919 */ /* 0x000e620000008800 */
[----:B------:R-:W-:-:S04]  /*21f60*/  MOV R18, 0x400 ;  /* 0x0000040000127802 */ /* 0x000fc80000000f00 */
[----:B-1----:R-:W-:-:S05]  /*21f70*/  LEA R18, R3, R18, 0x18 ;  /* 0x0000001203127211 */ /* 0x002fca00078ec0ff */
[----:B------:R-:W-:-:S05]  /*21f80*/  VIADD R0, R18, 0x1c400 ;  /* 0x0001c40012007836 */ /* 0x000fca0000000000 */
[----:B------:R-:W-:-:S13]  /*21f90*/  LOP3.LUT P0, RZ, R0, 0x3ff, RZ, 0xc0, !PT ;  /* 0x000003ff00ff7812 */ /* 0x000fda000780c0ff */
        /* <DEDUP_REMOVED lines=17> */
.L_x_8836:
[----:B------:R-:W-:-:S05]  /*220b0*/  VIADD R0, R18, 0x400 ;  /* 0x0000040012007836 */ /* 0x000fca0000000000 */
        /* <DEDUP_REMOVED lines=18> */
.L_x_8838:
        /* <DEDUP_REMOVED lines=16> */
.L_x_8837:
        /* <DEDUP_REMOVED lines=15> */
[----:B------:R-:W-:Y:S01]  /*223d0*/  VIADD R8, R19, 0xffffffff ;  /* 0xffffffff13087836 */ /* 0x000fe20000000000 */
[----:B------:R-:W-:Y:S01]  /*223e0*/  ISETP.NE.AND P1, PT, R7, RZ, PT ;  /* 0x000000ff0700720c */ /* 0x000fe20003f25270 */
[----:B---3--:R-:W1:Y:S08]  /*223f0*/  LDC.64 R2, c[0x0][0x3f8] ;  /* 0x0000fe00ff027b82 */ /* 0x008e700000000a00 */
[----:B------:R-:W2:Y:S04]  /*22400*/  @P0 LDC R4, c[0x0][0x42c] ;  /* 0x00010b00ff040b82 */ /* 0x000ea80000000800 */
[----:B------:R-:W-:-:S05]  /*22410*/  VOTEU.ALL UP1, P1 ;  /* 0x00000000003f7886 */ /* 0x000fca0000820000 */
[----:B------:R-:W-:Y:S01]  /*22420*/  @!UP1 UIADD3 UR4, UP0, UR48, 0x270, URZ ;  /* 0x0000027030049890 */ /* 0x000fe2000ff1e03f */
[----:B------:R-:W3:Y:S03]  /*22430*/  @P0 LDC R5, c[0x0][0x430] ;  /* 0x00010c00ff050b82 */ /* 0x000ee60000000800 */
[----:B------:R-:W-:-:S09]  /*22440*/  @!UP1 UIADD3.X UR5, URZ, UR49, URZ, UP0, !UPT ;  /* 0x000000313f059290 */ /* 0x000fd200087fe43f */
[----:B------:R1:W-:Y:S01]  /*22450*/  @!UP1 UTMAPF.L2.4D [UR40], [UR4] ;  /* 0x00000028040095b8 */ /* 0x0003e20008018000 */
[----:B--2---:R-:W-:-:S05]  /*22460*/  @P0 IMAD.HI.U32 R4, R4, UR42, RZ ;  /* 0x0000002a04040c27 */ /* 0x004fca000f8e00ff */
[----:B---3--:R-:W-:Y:S02]  /*22470*/  @P0 SHF.R.U32.HI R0, RZ, R5, R4 ;  /* 0x00000005ff000219 */ /* 0x008fe40000011604 */
[----:B-1----:R-:W-:-:S04]  /*22480*/  ISETP.NE.U32.AND P0, PT, R2, RZ, PT ;  /* 0x000000ff0200720c */ /* 0x002fc80003f05070 */
[----:B------:R-:W-:-:S04]  /*22490*/  ISETP.NE.AND.EX P0, PT, R3, RZ, PT, P0 ;  /* 0x000000ff0300720c */ /* 0x000fc80003f05300 */
[----:B----4-:R-:W-:Y:S01]  /*224a0*/  SEL R4, R6, RZ, !P0 ;  /* 0x000000ff06047207 */ /* 0x010fe20004000000 */
[----:B------:R-:W-:Y:S08]  /*224b0*/  BRA.DIV UR6, `(.L_x_8839) ;  /* 0x0000002606907947 */ /* 0x000ff0000b800000 */
.L_x_8893:
[----:B------:R-:W-:Y:S01]  /*224c0*/  UMOV UR4, 0xffffffff ;  /* 0xffffffff00047882 */ /* 0x000fe20000000000 */
[----:B------:R-:W-:Y:S02]  /*224d0*/  SHF.R.S32.HI R7, RZ, 0x1f, R6 ;  /* 0x0000001fff077819 */ /* 0x000fe40000011406 */
[----:B------:R-:W-:Y:S05]  /*224e0*/  BRA.DIV UR4, `(.L_x_8840) ;  /* 0x0000002604b07947 */ /* 0x000fea000b800000 */
[----:B------:R-:W-:-:S13]  /*224f0*/  ELECT P6, URZ, PT ;  /* 0x00000000003f782f */ /* 0x000fda00038c0000 */
.L_x_8896:
[----:B------:R-:W-:Y:S05]  /*22500*/  @!P6 BRA `(.L_x_8841) ;  /* 0x0000000000c8e947 */ /* 0x000fea0003800000 */
        /* <DEDUP_REMOVED lines=16> */
[----:B------:R-:W-:-:S04]  /*22610*/  LEA R10, P2, R4, R2, 0x2 ;  /* 0x00000002040a7211 */ /* 0x000fc800078410ff */
[----:B------:R-:W-:-:S05]  /*22620*/  LEA.HI.X R11, R4, R3, R5, 0x2, P2 ;  /* 0x00000003040b7211 */ /* 0x000fca00010f1405 */
[----:B------:R1:W5:Y:S04]  /*22630*/  LDG.E R4, desc[UR46][R10.64] ;  /* 0x0000002e0a047981 */ /* 0x000368000c1e1900 */
.L_x_8842:
[----:B------:R-:W2:Y:S01]  /*22640*/  S2R R5, SR_TID.X ;  /* 0x0000000000057919 */ /* 0x000ea20000002100 */
[----:B-1----:R-:W-:Y:S01]  /*22650*/  IMAD R10, R16, 0x8, R18 ;  /* 0x00000008100a7824 */ /* 0x002fe200078e0212 */
[----:B--2---:R-:W-:Y:S02]  /*22660*/  LOP3.LUT R9, R5, 0x7f, RZ, 0xc0, !PT ;  /* 0x0000007f05097812 */ /* 0x004fe400078ec0ff */
[----:B------:R-:W-:Y:S02]  /*22670*/  SHF.L.U32 R5, R17, 0x1f, RZ ;  /* 0x0000001f11057819 */ /* 0x000fe400000006ff */
[----:B------:R-:W-:Y:S02]  /*22680*/  ISETP.NE.AND P3, PT, R9, RZ, PT ;  /* 0x000000ff0900720c */ /* 0x000fe40003f65270 */
[----:B------:R-:W1:Y:S02]  /*22690*/  SYNCS.PHASECHK.TRANS64.TRYWAIT P2, [R10+URZ+0x32440], R5 ;  /* 0x032440050a0075a7 */ /* 0x000e64000804017f */
[----:B-1----:R-:W-:Y:S09]  /*226a0*/  @!P2 BRA `(.L_x_8843) ;  /* 0x000000240060a947 */ /* 0x002ff20003800000 */
.L_x_8897:
        /* <DEDUP_REMOVED lines=8> */
.L_x_8844:
[----:B-1----:R-:W-:Y:S01]  /*22730*/  IMAD R5, R16, 0x3000, R18 ;  /* 0x0000300010057824 */ /* 0x002fe200078e0212 */
        /* <DEDUP_REMOVED lines=10> */
[----:B------:R-:W-:Y:S02]  /*227e0*/  UIADD3 UR9, UR9, 0x32430, URZ ;  /* 0x0003243009097890 */ /* 0x000fe4000fffe03f */
[----:B------:R-:W-:Y:S02]  /*227f0*/  UIMAD UR11, UR11, 0x60, URZ ;  /* 0x000000600b0b78a4 */ /* 0x000fe4000f8e023f */
[----:B------:R-:W-:-:S09]  /*22800*/  UIADD3 UR8, UR8, 0x1c400, URZ ;  /* 0x0001c40008087890 */ /* 0x000fd2000fffe03f */
[----:B------:R1:W-:Y:S02]  /*22810*/  UTMALDG.4D [UR8], [UR4], desc[UR6] ;  /* 0x00000608040075b4 */ /* 0x0003e40008019000 */
[----:B-1----:R-:W-:Y:S01]  /*22820*/  NOP ;  /* 0x0000000000007918 */ /* 0x002fe20000000000 */
.L_x_8841:
[----:B------:R-:W2:Y:S01]  /*22830*/  LDL.LU R9, [R1+0x478] ;  /* 0x0004780001097983 */ /* 0x000ea20000300800 */
[----:B------:R-:W-:Y:S05]  /*22840*/  WARPSYNC.ALL ;  /* 0x0000000000007948 */ /* 0x000fea0003800000 */
[----:B------:R-:W-:Y:S01]  /*22850*/  BAR.SYNC.DEFER_BLOCKING 0x8, 0x120 ;  /* 0x0204800000007b1d */ /* 0x000fe20000010000 */
[----:B------:R-:W-:-:S05]  /*22860*/  ELECT P2, URZ, PT ;  /* 0x00000000003f782f */ /* 0x000fca0003840000 */
[----:B------:R-:W-:Y:S01]  /*22870*/  BSSY B0, `(.L_x_8845) ;  /* 0x0000034000007945 */ /* 0x000fe20003800000 */
[----:B--2---:R-:W-:-:S05]  /*22880*/  VIADD R9, R9, 0x1 ;  /* 0x0000000109097836 */ /* 0x004fca0000000000 */
[----:B------:R1:W-:Y:S01]  /*22890*/  STL [R1+0x478], R9 ;  /* 0x0004780901007387 */ /* 0x0003e20000100800 */
[----:B------:R-:W-:-:S04]  /*228a0*/  LEA.HI R5, R9, R9, RZ, 0x1 ;  /* 0x0000000909057211 */ /* 0x000fc800078f08ff */
[----:B------:R-:W-:-:S05]  /*228b0*/  LOP3.LUT R5, R5, 0xfffffffe, RZ, 0xc0, !PT ;  /* 0xfffffffe05057812 */ /* 0x000fca00078ec0ff */
[----:B------:R-:W-:-:S05]  /*228c0*/  IMAD.IADD R5, R9, 0x1, -R5 ;  /* 0x0000000109057824 */ /* 0x000fca00078e0a05 */
[----:B------:R-:W-:Y:S01]  /*228d0*/  SHF.L.U32 R5, R5, 0x1f, RZ ;  /* 0x0000001f05057819 */ /* 0x000fe200000006ff */
[----:B-1----:R-:W-:Y:S06]  /*228e0*/  @!P2 BRA `(.L_x_8846) ;  /* 0x0000000000b0a947 */ /* 0x002fec0003800000 */
[----:B------:R-:W-:Y:S01]  /*228f0*/  R2UR UR17, R18 ;  /* 0x00000000121172ca */ /* 0x000fe200000e0000 */
[----:B------:R-:W-:Y:S01]  /*22900*/  UIADD3 UR4, UP0, UR48, 0x270, URZ ;  /* 0x0000027030047890 */ /* 0x000fe2000ff1e03f */
[----:B------:R-:W-:Y:S01]  /*22910*/  IMAD.MOV.U32 R9, RZ, RZ, 0x4000 ;  /* 0x00004000ff097424 */ /* 0x000fe200078e00ff */
[----:B------:R-:W-:Y:S01]  /*22920*/  UMOV UR14, 0x0 ;  /* 0x00000000000e7882 */ /* 0x000fe20000000000 */
[----:B------:R-:W-:Y:S01]  /*22930*/  UMOV UR15, 0x12f00000 ;  /* 0x12f00000000f7882 */ /* 0x000fe20000000000 */
[----:B------:R-:W-:Y:S01]  /*22940*/  UIADD3.X UR5, URZ, UR49, URZ, UP0, !UPT ;  /* 0x000000313f057290 */ /* 0x000fe200087fe43f */
[----:B------:R1:W-:Y:S01]  /*22950*/  SYNCS.ARRIVE.TRANS64 RZ, [R18+URZ+0x32400], R9 ;  /* 0x0324000912ff79a7 */ /* 0x0003e2000800003f */
[----:B------:R-:W-:Y:S01]  /*22960*/  UIADD3 UR6, UP0, UR48, 0x770, URZ ;  /* 0x0000077030067890 */ /* 0x000fe2000ff1e03f */
[----:B------:R-:W-:Y:S01]  /*22970*/  UMOV UR10, URZ ;  /* 0x0000003f000a7c82 */ /* 0x000fe20008000000 */
[----:B------:R-:W-:Y:S01]  /*22980*/  UMOV UR11, UR41 ;  /* 0x00000029000b7c82 */ /* 0x000fe20008000000 */
[----:B------:R-:W-:Y:S01]  /*22990*/  UMOV UR12, UR42 ;  /* 0x0000002a000c7c82 */ /* 0x000fe20008000000 */
[----:B------:R-:W-:-:S02]  /*229a0*/  UMOV UR13, UR43 ;  /* 0x0000002b000d7c82 */ /* 0x000fc40008000000 */
[----:B------:R-:W-:Y:S02]  /*229b0*/  UIADD3 UR8, UR17, 0x18400, URZ ;  /* 0x0001840011087890 */ /* 0x000fe4000fffe03f */
[----:B------:R-:W-:Y:S01]  /*229c0*/  UIADD3 UR9, UR17, 0x32400, URZ ;  /* 0x0003240011097890 */ /* 0x000fe2000fffe03f */
[----:B-1----:R-:W-:Y:S01]  /*229d0*/  IMAD.MOV.U32 R9, RZ, RZ, 0x10000 ;  /* 0x00010000ff097424 */ /* 0x002fe200078e00ff */
[----:B------:R-:W-:Y:S02]  /*229e0*/  UIADD3.X UR7, URZ, UR49, URZ, UP0, !UPT ;  /* 0x000000313f077290 */ /* 0x000fe400087fe43f */
[----:B------:R-:W-:Y:S02]  /*229f0*/  UIADD3 UR32, UR17, 0x22400, URZ ;  /* 0x0002240011207890 */ /* 0x000fe4000fffe03f */
[----:B------:R-:W-:Y:S02]  /*22a00*/  UIADD3 UR33, UR17, 0x32410, URZ ;  /* 0x0003241011217890 */ /* 0x000fe4000fffe03f */
[----:B------:R-:W-:Y:S01]  /*22a10*/  UIADD3 UR24, UR17, 0x26400, URZ ;  /* 0x0002640011187890 */ /* 0x000fe2000fffe03f */
[----:B------:R1:W-:Y:S01]  /*22a20*/  UTMALDG.4D [UR8], [UR4], desc[UR14] ;  /* 0x00000e08040075b4 */ /* 0x0003e20008019000 */
[----:B------:R-:W-:Y:S01]  /*22a30*/  UIADD3 UR16, UR17, 0x2a400, URZ ;  /* 0x0002a40011107890 */ /* 0x000fe2000fffe03f */
[----:B------:R2:W-:Y:S01]  /*22a40*/  SYNCS.ARRIVE.TRANS64 RZ, [R18+URZ+0x32410], R9 ;  /* 0x0324100912ff79a7 */ /* 0x0005e2000800003f */
[----:B------:R-:W-:Y:S01]  /*22a50*/  UMOV UR35, UR41 ;  /* 0x0000002900237c82 */ /* 0x000fe20008000000 */
[----:B------:R-:W-:Y:S01]  /*22a60*/  UMOV UR36, UR42 ;  /* 0x0000002a00247c82 */ /* 0x000fe20008000000 */
[----:B------:R-:W-:Y:S01]  /*22a70*/  UMOV UR37, UR43 ;  /* 0x0000002b00257c82 */ /* 0x000fe20008000000 */
[----:B------:R-:W-:Y:S01]  /*22a80*/  UMOV UR34, UR10 ;  /* 0x0000000a00227c82 */ /* 0x000fe20008000000 */
[----:B------:R-:W-:Y:S01]  /*22a90*/  UMOV UR26, 0x40 ;  /* 0x00000040001a7882 */ /* 0x000fe20000000000 */
[----:B------:R-:W-:Y:S01]  /*22aa0*/  UMOV UR27, UR41 ;  /* 0x00000029001b7c82 */ /* 0x000fe20008000000 */
[----:B------:R-:W-:Y:S01]  /*22ab0*/  UMOV UR28, UR42 ;  /* 0x0000002a001c7c82 */ /* 0x000fe20008000000 */
[----:B------:R-:W-:Y:S01]  /*22ac0*/  UMOV UR29, UR43 ;  /* 0x0000002b001d7c82 */ /* 0x000fe20008000000 */
[----:B------:R-:W-:Y:S01]  /*22ad0*/  UMOV UR25, UR33 ;  /* 0x0000002100197c82 */ /* 0x000fe20008000000 */
[----:B------:R-:W-:Y:S01]  /*22ae0*/  UMOV UR18, 0x80 ;  /* 0x0000008000127882 */ /* 0x000fe20000000000 */
[----:B------:R-:W-:Y:S01]  /*22af0*/  UMOV UR19, UR41 ;  /* 0x0000002900137c82 */ /* 0x000fe20008000000 */
[----:B------:R-:W-:Y:S01]  /*22b00*/  UMOV UR20, UR42 ;  /* 0x0000002a00147c82 */ /* 0x000fe20008000000 */
[----:B------:R2:W-:Y:S01]  /*22b10*/  UTMALDG.4D [UR32], [UR6], desc[UR14] ;  /* 0x00000e20060075b4 */ /* 0x0005e20008019000 */
[----:B------:R-:W-:Y:S01]  /*22b20*/  UMOV UR21, UR43 ;  /* 0x0000002b00157c82 */ /* 0x000fe20008000000 */
[----:B------:R2:W-:Y:S01]  /*22b30*/  UTMALDG.4D [UR24], [UR6], desc[UR14] ;  /* 0x00000e18060075b4 */ /* 0x0005e20008019000 */
[----:B-1----:R-:W-:Y:S01]  /*22b40*/  UIADD3 UR8, UR17, 0x2e400, URZ ;  /* 0x0002e40011087890 */ /* 0x002fe2000fffe03f */
[----:B------:R-:W-:-:S02]  /*22b50*/  UMOV UR10, 0xc0 ;  /* 0x000000c0000a7882 */ /* 0x000fc40000000000 */
[----:B------:R-:W-:Y:S01]  /*22b60*/  UMOV UR17, UR33 ;  /* 0x0000002100117c82 */ /* 0x000fe20008000000 */
[----:B------:R-:W-:Y:S01]  /*22b70*/  UMOV UR9, UR33 ;  /* 0x0000002100097c82 */ /* 0x000fe20008000000 */
[----:B------:R2:W-:Y:S04]  /*22b80*/  UTMALDG.4D [UR16], [UR6], desc[UR14] ;  /* 0x00000e10060075b4 */ /* 0x0005e80008019000 */
[----:B------:R2:W-:Y:S02]  /*22b90*/  UTMALDG.4D [UR8], [UR6], desc[UR14] ;  /* 0x00000e08060075b4 */ /* 0x0005e40008019000 */
[----:B--2---:R-:W-:Y:S01]  /*22ba0*/  NOP ;  /* 0x0000000000007918 */ /* 0x004fe20000000000 */
.L_x_8846:
[----:B------:R-:W-:Y:S05]  /*22bb0*/  BSYNC B0 ;  /* 0x0000000000007941 */ /* 0x000fea0003800000 */
.L_x_8845:
[----:B------:R-:W1:Y:S02]  /*22bc0*/  SYNCS.PHASECHK.TRANS64.TRYWAIT P2, [R18+URZ+0x32420], R5 ;  /* 0x03242005120075a7 */ /* 0x000e64000804017f */
[----:B-1----:R-:W-:Y:S05]  /*22bd0*/  @!P2 BRA `(.L_x_8847) ;  /* 0x000000200028a947 */ /* 0x002fea0003800000 */
.L_x_8898:
[----:B------:R-:W-:Y:S01]  /*22be0*/  ULDC.64 UR4, c[0x0][0x408] ;  /* 0x0001020000047ab9 */ /* 0x000fe20000000a00 */
[----:B------:R-:W-:Y:S04]  /*22bf0*/  BSSY B0, `(.L_x_8848) ;  /* 0x0000030000007945 */ /* 0x000fe80003800000 */
[----:B------:R-:W-:Y:S05]  /*22c00*/  @!P6 BRA `(.L_x_8849) ;  /* 0x0000000000b8e947 */ /* 0x000fea0003800000 */
[----:B------:R-:W-:Y:S01]  /*22c10*/  IMAD R10, R16, 0x8, R18 ;  /* 0x00000008100a7824 */ /* 0x000fe200078e0212 */
[----:B-1----:R-:W-:Y:S01]  /*22c20*/  SHF.L.U32 R5, R17, 0x1f, RZ ;  /* 0x0000001f11057819 */ /* 0x002fe200000006ff */
[----:B------:R-:W1:Y:S03]  /*22c30*/  S2R R9, SR_TID.X ;  /* 0x0000000000097919 */ /* 0x000e660000002100 */
[----:B------:R-:W2:Y:S01]  /*22c40*/  SYNCS.PHASECHK.TRANS64.TRYWAIT P2, [R10+URZ+0x32460], R5 ;  /* 0x032460050a0075a7 */ /* 0x000ea2000804017f */
[----:B-1----:R-:W-:-:S04]  /*22c50*/  LOP3.LUT R9, R9, 0x7f, RZ, 0xc0, !PT ;  /* 0x0000007f09097812 */ /* 0x002fc800078ec0ff */
[----:B------:R-:W-:Y:S01]  /*22c60*/  ISETP.NE.AND P3, PT, R9, RZ, PT ;  /* 0x000000ff0900720c */ /* 0x000fe20003f65270 */
[----:B--2---:R-:W-:-:S12]  /*22c70*/  @!P2 BRA `(.L_x_8850) ;  /* 0x000000200014a947 */ /* 0x004fd80003800000 */
.L_x_8899:
        /* <DEDUP_REMOVED lines=8> */
.L_x_8851:
[----:B-1----:R-:W-:Y:S01]  /*22d00*/  IMAD R5, R16, 0xc000, R18 ;  /* 0x0000c00010057824 */ /* 0x002fe200078e0212 */
        /* <DEDUP_REMOVED lines=11> */
[----:B------:R-:W-:Y:S02]  /*22dc0*/  UIMAD UR11, UR11, 0x60, URZ ;  /* 0x000000600b0b78a4 */ /* 0x000fe4000f8e023f */
[----:B------:R-:W-:Y:S02]  /*22dd0*/  UIADD3 UR9, UR9, 0x32450, URZ ;  /* 0x0003245009097890 */ /* 0x000fe4000fffe03f */
        /* <DEDUP_REMOVED lines=17> */
.L_x_8849:
[----:B------:R-:W-:Y:S05]  /*22ef0*/  BSYNC B0 ;  /* 0x0000000000007941 */ /* 0x000fea0003800000 */
.L_x_8848:
[----:B------:R-:W-:-:S05]  /*22f00*/  VIADD R8, R19, 0xfffffffe ;  /* 0xfffffffe13087836 */ /* 0x000fca0000000000 */
[----:B------:R-:W-:-:S13]  /*22f10*/  ISETP.GE.AND P2, PT, R8, UR39, PT ;  /* 0x0000002708007c0c */ /* 0x000fda000bf46270 */
[----:B------:R-:W-:Y:S05]  /*22f20*/  @!P2 BRA `(.L_x_8852) ;  /* 0x0000001000d4a947 */ /* 0x000fea0003800000 */
[----:B------:R-:W-:Y:S01]  /*22f30*/  IMAD.MOV R10, RZ, RZ, -R19 ;  /* 0x000000ffff0a7224 */ /* 0x000fe200078e0a13 */
[----:B------:R-:W-:-:S04]  /*22f40*/  LOP3.LUT R9, RZ, UR39, RZ, 0x33, !PT ;  /* 0x00000027ff097c12 */ /* 0x000fc8000f8e33ff */
[----:B------:R-:W-:-:S05]  /*22f50*/  VIADDMNMX R9, R10, 0x1, R9, !PT ;  /* 0x000000010a097846 */ /* 0x000fca0007800109 */
[----:B-1----:R-:W-:-:S05]  /*22f60*/  IMAD.IADD R5, R19, 0x1, R9 ;  /* 0x0000000113057824 */ /* 0x002fca00078e0209 */
        /* <DEDUP_REMOVED lines=28> */
.L_x_8856:
[----:B-1----:R-:W1:Y:S01]  /*23130*/  S2R R2, SR_TID.X ;  /* 0x0000000000027919 */ /* 0x002e620000002100 */
[----:B------:R-:W-:Y:S02]  /*23140*/  SHF.L.U32 R3, R17, 0x1f, RZ ;  /* 0x0000001f11037819 */ /* 0x000fe400000006ff */
[----:B-1----:R-:W-:Y:S01]  /*23150*/  LOP3.LUT R5, R2, 0x7f, RZ, 0xc0, !PT ;  /* 0x0000007f02057812 */ /* 0x002fe200078ec0ff */
[----:B------:R-:W-:-:S03]  /*23160*/  IMAD R2, R16, 0x8, R18 ;  /* 0x0000000810027824 */ /* 0x000fc600078e0212 */
[----:B------:R-:W-:Y:S01]  /*23170*/  ISETP.NE.AND P2, PT, R5, RZ, PT ;  /* 0x000000ff0500720c */ /* 0x000fe20003f45270 */
[----:B------:R-:W1:Y:S02]  /*23180*/  SYNCS.PHASECHK.TRANS64.TRYWAIT P3, [R2+URZ+0x32440], R3 ;  /* 0x03244003020075a7 */ /* 0x000e64000806017f */
[----:B-1----:R-:W-:Y:S10]  /*23190*/  @!P3 BRA `(.L_x_8857) ;  /* 0x0000001800e0b947 */ /* 0x002ff40003800000 */
.L_x_8900:
        /* <DEDUP_REMOVED lines=8> */
.L_x_8858:
[----:B------:R-:W-:Y:S01]  /*23220*/  IMAD R5, R16, 0x3000, R18 ;  /* 0x0000300010057824 */ /* 0x000fe200078e0212 */
        /* <DEDUP_REMOVED lines=11> */
[----:B------:R-:W-:-:S04]  /*232e0*/  UIADD3 UR9, UR9, 0x32430, URZ ;  /* 0x0003243009097890 */ /* 0x000fc8000fffe03f */
[----:B------:R-:W-:-:S09]  /*232f0*/  UIADD3 UR8, UR8, 0x1c400, URZ ;  /* 0x0001c40008087890 */ /* 0x000fd2000fffe03f */
[----:B------:R2:W-:Y:S01]  /*23300*/  UTMALDG.4D [UR8], [UR6], desc[UR14] ;  /* 0x00000e08060075b4 */ /* 0x0005e20008019000 */
[----:B------:R-:W3:Y:S02]  /*23310*/  SYNCS.PHASECHK.TRANS64.TRYWAIT P3, [R2+URZ+0x32460], R3 ;  /* 0x03246003020075a7 */ /* 0x000ee4000806017f */
[----:B--23--:R-:W-:Y:S05]  /*23320*/  @!P3 BRA `(.L_x_8859) ;  /* 0x000000180090b947 */ /* 0x00cfea0003800000 */
.L_x_8901:
        /* <DEDUP_REMOVED lines=8> */
.L_x_8860:
[----:B------:R-:W-:Y:S01]  /*233b0*/  R2UR UR9, R2 ;  /* 0x00000000020972ca */ /* 0x000fe200000e0000 */
[----:B-12---:R-:W-:Y:S01]  /*233c0*/  IMAD R2, R16, 0xc000, R18 ;  /* 0x0000c00010027824 */ /* 0x006fe200078e0212 */
        /* <DEDUP_REMOVED lines=9> */
[----:B------:R-:W-:-:S02]  /*23460*/  UMOV UR18, 0x40 ;  /* 0x0000004000127882 */ /* 0x000fc40000000000 */
[----:B------:R-:W-:-:S06]  /*23470*/  UIADD3 UR9, UR9, 0x32450, URZ ;  /* 0x0003245009097890 */ /* 0x000fcc000fffe03f */
        /* <DEDUP_REMOVED lines=17> */
.L_x_8855:
[----:B------:R-:W-:Y:S05]  /*23590*/  BSYNC B0 ;  /* 0x0000000000007941 */ /* 0x000fea0003800000 */
.L_x_8854:
[----:B------:R-:W-:-:S07]  /*235a0*/  VIADD R8, R19, 0xfffffffd ;  /* 0xfffffffd13087836 */ /* 0x000fce0000000000 */
.L_x_8853:
[----:B------:R-:W-:Y:S01]  /*235b0*/  VIADD R9, R9, 0xfffffffe ;  /* 0xfffffffe09097836 */ /* 0x000fe20000000000 */
[----:B------:R-:W-:Y:S01]  /*235c0*/  LOP3.LUT R2, RZ, R19, RZ, 0x33, !PT ;  /* 0x00000013ff027212 */ /* 0x000fe200078e33ff */
[----:B------:R-:W-:Y:S03]  /*235d0*/  BSSY B0, `(.L_x_8852) ;  /* 0x00000ca000007945 */ /* 0x000fe60003800000 */
[----:B------:R-:W-:-:S13]  /*235e0*/  ISETP.NE.AND P2, PT, R9, R2, PT ;  /* 0x000000020900720c */ /* 0x000fda0003f45270 */
[----:B------:R-:W-:Y:S05]  /*235f0*/  @!P2 BRA `(.L_x_8861) ;  /* 0x0000000c001ca947 */ /* 0x000fea0003800000 */
.L_x_8876:
[----:B------:R-:W-:Y:S01]  /*23600*/  VIADD R9, R16, 0x1 ;  /* 0x0000000110097836 */ /* 0x000fe20000000000 */
[----:B------:R-:W-:Y:S05]  /*23610*/  YIELD ;  /* 0x0000000000007946 */ /* 0x000fea0003800000 */
[----:B------:R-:W-:Y:S01]  /*23620*/  ISETP.NE.AND P2, PT, R9, 0x2, PT ;  /* 0x000000020900780c */ /* 0x000fe20003f45270 */
[----:B------:R-:W-:Y:S03]  /*23630*/  BSSY B1, `(.L_x_8862) ;  /* 0x000005e000017945 */ /* 0x000fe60003800000 */
[----:B------:R-:W-:-:S02]  /*23640*/  SEL R2, RZ, 0x1, P2 ;  /* 0x00000001ff027807 */ /* 0x000fc40001000000 */
        /* <DEDUP_REMOVED lines=22> */
.L_x_8864:
[----:B------:R-:W1:Y:S01]  /*237b0*/  S2R R2, SR_TID.X ;  /* 0x0000000000027919 */ /* 0x000e620000002100 */
[----:B------:R-:W-:Y:S01]  /*237c0*/  IMAD R3, R9, 0x8, R18 ;  /* 0x0000000809037824 */ /* 0x000fe200078e0212 */
[----:B-1----:R-:W-:Y:S02]  /*237d0*/  LOP3.LUT R5, R2, 0x7f, RZ, 0xc0, !PT ;  /* 0x0000007f02057812 */ /* 0x002fe400078ec0ff */
[----:B------:R-:W-:Y:S02]  /*237e0*/  SHF.L.U32 R2, R17, 0x1f, RZ ;  /* 0x0000001f11027819 */ /* 0x000fe400000006ff */
[----:B------:R-:W-:Y:S02]  /*237f0*/  ISETP.NE.AND P2, PT, R5, RZ, PT ;  /* 0x000000ff0500720c */ /* 0x000fe40003f45270 */
[----:B------:R-:W1:Y:S02]  /*23800*/  SYNCS.PHASECHK.TRANS64.TRYWAIT P3, [R3+URZ+0x32440], R2 ;  /* 0x03244002030075a7 */ /* 0x000e64000806017f */
[----:B-1----:R-:W-:Y:S09]  /*23810*/  @!P3 BRA `(.L_x_8865) ;  /* 0x000000140068b947 */ /* 0x002ff20003800000 */
.L_x_8902:
        /* <DEDUP_REMOVED lines=8> */
.L_x_8866:
[----:B------:R-:W-:Y:S01]  /*238a0*/  IMAD R5, R9, 0x3000, R18 ;  /* 0x0000300009057824 */ /* 0x000fe200078e0212 */
[----:B------:R-:W-:Y:S01]  /*238b0*/  R2UR UR9, R3 ;  /* 0x00000000030972ca */ /* 0x000fe200000e0000 */
[----:B------:R-:W-:Y:S01]  /*238c0*/  UIADD3 UR6, UP0, UR48, 0x370, URZ ;  /* 0x0000037030067890 */ /* 0x000fe2000ff1e03f */
[----:B------:R-:W-:Y:S01]  /*238d0*/  R2UR UR12, R0 ;  /* 0x00000000000c72ca */ /* 0x000fe200000e0000 */
[----:B------:R-:W-:Y:S01]  /*238e0*/  UMOV UR14, 0x0 ;  /* 0x00000000000e7882 */ /* 0x000fe20000000000 */
[----:B------:R-:W-:Y:S01]  /*238f0*/  R2UR UR8, R5 ;  /* 0x00000000050872ca */ /* 0x000fe200000e0000 */
[----:B------:R-:W-:Y:S01]  /*23900*/  IMAD R5, R10, 0x60, RZ ;  /* 0x000000600a057824 */ /* 0x000fe200078e02ff */
[----:B-----5:R-:W-:Y:S01]  /*23910*/  R2UR UR13, R4 ;  /* 0x00000000040d72ca */ /* 0x020fe200000e0000 */
[----:B------:R-:W-:Y:S01]  /*23920*/  UIADD3.X UR7, URZ, UR49, URZ, UP0, !UPT ;  /* 0x000000313f077290 */ /* 0x000fe200087fe43f */
[----:B------:R-:W-:Y:S02]  /*23930*/  UMOV UR15, 0x14f00000 ;  /* 0x14f00000000f7882 */ /* 0x000fe40000000000 */
[----:B------:R-:W-:Y:S01]  /*23940*/  R2UR UR11, R5 ;  /* 0x00000000050b72ca */ /* 0x000fe200000e0000 */
[----:B------:R-:W-:-:S02]  /*23950*/  UMOV UR10, URZ ;  /* 0x0000003f000a7c82 */ /* 0x000fc40008000000 */
[----:B------:R-:W-:-:S04]  /*23960*/  UIADD3 UR9, UR9, 0x32430, URZ ;  /* 0x0003243009097890 */ /* 0x000fc8000fffe03f */
[----:B------:R-:W-:-:S09]  /*23970*/  UIADD3 UR8, UR8, 0x1c400, URZ ;  /* 0x0001c40008087890 */ /* 0x000fd2000fffe03f */
[----:B------:R2:W-:Y:S01]  /*23980*/  UTMALDG.4D [UR8], [UR6], desc[UR14] ;  /* 0x00000e08060075b4 */ /* 0x0005e20008019000 */
[----:B------:R-:W3:Y:S02]  /*23990*/  SYNCS.PHASECHK.TRANS64.TRYWAIT P3, [R3+URZ+0x32460], R2 ;  /* 0x03246002030075a7 */ /* 0x000ee4000806017f */
[----:B--23--:R-:W-:Y:S05]  /*239a0*/  @!P3 BRA `(.L_x_8867) ;  /* 0x000000140018b947 */ /* 0x00cfea0003800000 */
.L_x_8903:
        /* <DEDUP_REMOVED lines=8> */
.L_x_8868:
        /* <DEDUP_REMOVED lines=12> */
[----:B------:R-:W-:-:S04]  /*23af0*/  UIADD3 UR9, UR9, 0x32450, URZ ;  /* 0x0003245009097890 */ /* 0x000fc8000fffe03f */
        /* <DEDUP_REMOVED lines=17> */
.L_x_8863:
[----:B------:R-:W-:Y:S05]  /*23c10*/  BSYNC B1 ;  /* 0x0000000000017941 */ /* 0x000fea0003800000 */
.L_x_8862:
[----:B------:R-:W-:Y:S01]  /*23c20*/  VIADD R9, R9, 0x1 ;  /* 0x0000000109097836 */ /* 0x000fe20000000000 */
[----:B------:R-:W-:Y:S04]  /*23c30*/  BSSY B1, `(.L_x_8869) ;  /* 0x0000060000017945 */ /* 0x000fe80003800000 */
[----:B------:R-:W-:-:S04]  /*23c40*/  ISETP.NE.AND P2, PT, R9, 0x2, PT ;  /* 0x000000020900780c */ /* 0x000fc80003f45270 */
[----:B------:R-:W-:Y:S02]  /*23c50*/  SEL R2, RZ, 0x1, P2 ;  /* 0x00000001ff027807 */ /* 0x000fe40001000000 */
[----:B------:R-:W-:Y:S01]  /*23c60*/  SEL R16, R9, RZ, P2 ;  /* 0x000000ff09107207 */ /* 0x000fe20001000000 */
[----:B------:R-:W-:Y:S01]  /*23c70*/  VIADD R9, R8, 0xffffffff ;  /* 0xffffffff08097836 */ /* 0x000fe20000000000 */
        /* <DEDUP_REMOVED lines=21> */
.L_x_8871:
[----:B------:R-:W1:Y:S01]  /*23dd0*/  S2R R2, SR_TID.X ;  /* 0x0000000000027919 */ /* 0x000e620000002100 */
[----:B------:R-:W-:Y:S02]  /*23de0*/  SHF.L.U32 R3, R17, 0x1f, RZ ;  /* 0x0000001f11037819 */ /* 0x000fe400000006ff */
[----:B-1----:R-:W-:Y:S01]  /*23df0*/  LOP3.LUT R5, R2, 0x7f, RZ, 0xc0, !PT ;  /* 0x0000007f02057812 */ /* 0x002fe200078ec0ff */
[----:B------:R-:W-:-:S03]  /*23e00*/  IMAD R2, R16, 0x8, R18 ;  /* 0x0000000810027824 */ /* 0x000fc600078e0212 */
[----:B------:R-:W-:Y:S01]  /*23e10*/  ISETP.NE.AND P2, PT, R5, RZ, PT ;  /* 0x000000ff0500720c */ /* 0x000fe20003f45270 */
[----:B------:R-:W1:Y:S02]  /*23e20*/  SYNCS.PHASECHK.TRANS64.TRYWAIT P3, [R2+URZ+0x32440], R3 ;  /* 0x03244003020075a7 */ /* 0x000e64000806017f */
[----:B-1----:R-:W-:Y:S10]  /*23e30*/  @!P3 BRA `(.L_x_8872) ;  /* 0x000000100008b947 */ /* 0x002ff40003800000 */
.L_x_8904:
        /* <DEDUP_REMOVED lines=8> */
.L_x_8873:
        /* <DEDUP_REMOVED lines=17> */
.L_x_8905:
        /* <DEDUP_REMOVED lines=8> */
.L_x_8875:
        /* <DEDUP_REMOVED lines=30> */
.L_x_8870:
[----:B------:R-:W-:Y:S05]  /*24230*/  BSYNC B1 ;  /* 0x0000000000017941 */ /* 0x000fea0003800000 */
.L_x_8869:
[----:B------:R-:W-:Y:S01]  /*24240*/  ISETP.GT.AND P2, PT, R9, UR39, PT ;  /* 0x0000002709007c0c */ /* 0x000fe2000bf44270 */
[----:B------:R-:W-:-:S12]  /*24250*/  VIADD R8, R8, 0xfffffffe ;  /* 0xfffffffe08087836 */ /* 0x000fd80000000000 */
[----:B------:R-:W-:Y:S05]  /*24260*/  @P2 BRA `(.L_x_8876) ;  /* 0xfffffff000e42947 */ /* 0x000fea000383ffff */
.L_x_8861:
[----:B------:R-:W-:Y:S05]  /*24270*/  BSYNC B0 ;  /* 0x0000000000007941 */ /* 0x000fea0003800000 */
.L_x_8852:
[----:B------:R2:W5:Y:S01]  /*24280*/  LDL R6, [R1+0x470] ;  /* 0x0004700001067983 */ /* 0x0005620000100800 */
[----:B------:R-:W-:Y:S01]  /*24290*/  VIADD R16, R16, 0x1 ;  /* 0x0000000110107836 */ /* 0x000fe20000000000 */
[----:B------:R-:W-:Y:S04]  /*242a0*/  BSSY B0, `(.L_x_8877) ;  /* 0x0000012000007945 */ /* 0x000fe80003800000 */
[----:B------:R-:W-:-:S04]  /*242b0*/  ISETP.NE.AND P0, PT, R16, 0x2, PT ;  /* 0x000000021000780c */ /* 0x000fc80003f05270 */
[----:B------:R-:W-:-:S04]  /*242c0*/  SEL R0, RZ, 0x1, P0 ;  /* 0x00000001ff007807 */ /* 0x000fc80000000000 */
[----:B------:R-:W-:Y:S01]  /*242d0*/  LOP3.LUT R17, R17, R0, RZ, 0x3c, !PT ;  /* 0x0000000011117212 */ /* 0x000fe200078e3cff */
[----:B--2---:R-:W-:Y:S06]  /*242e0*/  @P1 BRA `(.L_x_8878) ;  /* 0x0000000000341947 */ /* 0x004fec0003800000 */
        /* <DEDUP_REMOVED lines=11> */
[----:B-1---5:R-:W-:-:S05]  /*243a0*/  IADD3 R6, R0, UR44, R7 ;  /* 0x0000002c00067c10 */ /* 0x022fca000fffe007 */
[----:B------:R2:W-:Y:S02]  /*243b0*/  STL [R1+0x470], R6 ;  /* 0x0004700601007387 */ /* 0x0005e40000100800 */
.L_x_8878:
[----:B------:R-:W-:Y:S05]  /*243c0*/  BSYNC B0 ;  /* 0x0000000000007941 */ /* 0x000fea0003800000 */
.L_x_8877:
[----:B------:R-:W-:Y:S01]  /*243d0*/  SEL R16, R16, RZ, P0 ;  /* 0x000000ff10107207 */ /* 0x000fe20000000000 */
[----:B-----5:R-:W-:-:S07]  /*243e0*/  IMAD.MOV.U32 R13, RZ, RZ, R6 ;  /* 0x000000ffff0d7224 */ /* 0x020fce00078e0006 */
.L_x_8835:
[----:B------:R-:W-:Y:S05]  /*243f0*/  BSYNC B6 ;  /* 0x0000000000067941 */ /* 0x000fea0003800000 */
.L_x_8833:
[----:B------:R-:W-:-:S03]  /*24400*/  UMOV UR6, 0xffffffff ;  /* 0xffffffff00067882 */ /* 0x000fc60000000000 */
[----:B------:R-:W-:Y:S05]  /*24410*/  BRA.DIV UR6, `(.L_x_8879) ;  /* 0x0000000a06b87947 */ /* 0x000fea000b800000 */
[----:B------:R3:W4:Y:S02]  /*24420*/  SHFL.IDX PT, R14, R13, RZ, 0x1f ;  /* 0x00001fff0d0e7589 */ /* 0x00072400000e0000 */
.L_x_8908:
[----:B------:R-:W5:Y:S01]  /*24430*/  S2R R0, SR_TID.X ;  /* 0x0000000000007919 */ /* 0x000f620000002100 */
[----:B------:R-:W-:Y:S05]  /*24440*/  WARPSYNC.ALL ;  /* 0x0000000000007948 */ /* 0x000fea0003800000 */
[----:B------:R-:W-:Y:S01]  /*24450*/  BAR.SYNC.DEFER_BLOCKING 0x4, 0x120 ;  /* 0x0104800000007b1d */ /* 0x000fe20000010000 */
[----:B----4-:R-:W-:-:S05]  /*24460*/  IMAD.MOV.U32 R2, RZ, RZ, R14 ;  /* 0x000000ffff027224 */ /* 0x010fca00078e000e */
[----:B------:R-:W-:Y:S01]  /*24470*/  ULDC UR6, c[0x0][0xea8] ;  /* 0x0003aa0000067ab9 */ /* 0x000fe20000000800 */
[----:B------:R4:W-:Y:S01]  /*24480*/  STL [R1+0x470], R2 ;  /* 0x0004700201007387 */ /* 0x0009e20000100800 */
[----:B-----5:R-:W-:-:S04]  /*24490*/  LOP3.LUT R0, R0, 0x1f, RZ, 0xc0, !PT ;  /* 0x0000001f00007812 */ /* 0x020fc800078ec0ff */
[----:B------:R-:W-:-:S13]  /*244a0*/  ISETP.NE.AND P0, PT, R0, RZ, PT ;  /* 0x000000ff0000720c */ /* 0x000fda0003f05270 */
[----:B------:R-:W5:Y:S01]  /*244b0*/  @!P0 S2R R3, SR_CgaCtaId ;  /* 0x0000000000038919 */ /* 0x000f620000008800 */
[----:B------:R-:W-:-:S04]  /*244c0*/  @!P0 MOV R0, 0x400 ;  /* 0x0000040000008802 */ /* 0x000fc80000000f00 */
[----:B-----5:R-:W-:-:S05]  /*244d0*/  @!P0 LEA R0, R3, R0, 0x18 ;  /* 0x0000000003008211 */ /* 0x020fca00078ec0ff */
[----:B------:R4:W-:Y:S01]  /*244e0*/  @!P0 STS [R0+0x324d0], R13 ;  /* 0x0324d00d00008388 */ /* 0x0009e20000000800 */
[----:B------:R-:W-:Y:S06]  /*244f0*/  BAR.ARV 0x5, 0x120 ;  /* 0x0144800000007b1d */ /* 0x000fec0000002000 */
[----:B------:R-:W-:-:S13]  /*24500*/  ISETP.GE.AND P0, PT, R2, UR6, PT ;  /* 0x0000000602007c0c */ /* 0x000fda000bf06270 */
[----:B----4-:R-:W-:Y:S05]  /*24510*/  @!P0 BRA `(.L_x_8880) ;  /* 0xffffffd000788947 */ /* 0x010fea000383ffff */
.L_x_8824:
[----:B------:R-:W4:Y:S01]  /*24520*/  LDL.LU R0, [R1+0x478] ;  /* 0x0004780001007983 */ /* 0x000f220000300800 */
[----:B-1----:R-:W1:Y:S01]  /*24530*/  S2R R5, SR_CgaCtaId ;  /* 0x0000000000057919 */ /* 0x002e620000008800 */
[----:B----4-:R-:W-:-:S05]  /*24540*/  VIADD R0, R0, 0x1 ;  /* 0x0000000100007836 */ /* 0x010fca0000000000 */
[----:B------:R-:W-:-:S04]  /*24550*/  LEA.HI R2, R0, R0, RZ, 0x1 ;  /* 0x0000000000027211 */ /* 0x000fc800078f08ff */
[----:B------:R-:W-:Y:S02]  /*24560*/  LOP3.LUT R3, R2, 0xfffffffe, RZ, 0xc0, !PT ;  /* 0xfffffffe02037812 */ /* 0x000fe400078ec0ff */
[----:B------:R-:W-:-:S03]  /*24570*/  MOV R2, 0x400 ;  /* 0x0000040000027802 */ /* 0x000fc60000000f00 */
[----:B------:R-:W-:Y:S01]  /*24580*/  IMAD.IADD R0, R0, 0x1, -R3 ;  /* 0x0000000100007824 */ /* 0x000fe200078e0a03 */
[----:B-1----:R-:W-:-:S04]  /*24590*/  LEA R7, R5, R2, 0x18 ;  /* 0x0000000205077211 */ /* 0x002fc800078ec0ff */
[----:B------:R-:W-:-:S04]  /*245a0*/  SHF.L.U32 R0, R0, 0x1f, RZ ;  /* 0x0000001f00007819 */ /* 0x000fc800000006ff */
[----:B------:R-:W1:Y:S02]  /*245b0*/  SYNCS.PHASECHK.TRANS64.TRYWAIT P0, [R7+URZ+0x32420], R0 ;  /* 0x03242000070075a7 */ /* 0x000e64000800017f */
[----:B-1----:R-:W-:Y:S05]  /*245c0*/  @!P0 BRA `(.L_x_8881) ;  /* 0x0000000800708947 */ /* 0x002fea0003800000 */
.L_x_8909:
[----:B------:R-:W4:Y:S02]  /*245d0*/  S2R R2, SR_TID.X ;  /* 0x0000000000027919 */ /* 0x000f240000002100 */
[----:B----4-:R-:W-:-:S04]  /*245e0*/  SHF.R.U32.HI R2, RZ, 0x5, R2 ;  /* 0x00000005ff027819 */ /* 0x010fc80000011602 */
        /* <DEDUP_REMOVED lines=12> */
.L_x_8884:
        /* <DEDUP_REMOVED lines=12> */
.L_x_8910:
[----:B------:R-:W4:Y:S02]  /*24770*/  SYNCS.PHASECHK.TRANS64.TRYWAIT P0, [R3+URZ], R0 ;  /* 0x00000000030075a7 */ /* 0x000f24000800017f */
[----:B----4-:R-:W-:Y:S05]  /*24780*/  @!P0 BRA `(.L_x_8886) ;  /* 0x0000000800288947 */ /* 0x010fea0003800000 */
.L_x_8911:
[----:B------:R-:W-:Y:S05]  /*24790*/  @!P2 BRA `(.L_x_8887) ;  /* 0x000000000004a947 */ /* 0x000fea0003800000 */
[----:B------:R-:W-:Y:S01]  /*247a0*/  BPT.TRAP 0x1 ;  /* 0x000000040000795c */ /* 0x000fe20000300000 */
.L_x_8887:
[----:B----4-:R-:W-:-:S04]  /*247b0*/  VIADD R3, R7, 0x32460 ;  /* 0x0003246007037836 */ /* 0x010fc80000000000 */
[----:B-1----:R-:W-:-:S04]  /*247c0*/  IMAD R5, R16, 0x8, R3 ;  /* 0x0000000810057824 */ /* 0x002fc800078e0203 */
[----:B------:R-:W1:Y:S02]  /*247d0*/  SYNCS.PHASECHK.TRANS64.TRYWAIT P0, [R5+URZ], R4 ;  /* 0x00000004050075a7 */ /* 0x000e64000800017f */
[----:B-1----:R-:W-:Y:S05]  /*247e0*/  @!P0 BRA `(.L_x_8888) ;  /* 0x0000000800248947 */ /* 0x002fea0003800000 */
.L_x_8912:
[----:B------:R-:W-:-:S07]  /*247f0*/  IMAD R3, R2, 0x8, R3 ;  /* 0x0000000802037824 */ /* 0x000fce00078e0203 */
.L_x_8889:
[----:B----4-:R4:W1:Y:S02]  /*24800*/  SYNCS.PHASECHK.TRANS64.TRYWAIT P0, [R3+URZ], R0 ;  /* 0x00000000030075a7 */ /* 0x010864000800017f */
[----:B-1----:R-:W-:Y:S05]  /*24810*/  @!P0 NANOSLEEP.SYNCS 0x989680 ;  /* 0x009896800000895d */ /* 0x002fea0003900000 */
[----:B------:R-:W1:Y:S02]  /*24820*/  @!P0 SYNCS.PHASECHK.TRANS64 P0, [R3+URZ], R0 ;  /* 0x00000000030085a7 */ /* 0x000e64000800007f */
[----:B-1----:R-:W-:Y:S05]  /*24830*/  @!P0 BRA `(.L_x_8889) ;  /* 0xfffffffc00f08947 */ /* 0x002fea000383ffff */
.L_x_8883:
[----:B------:R-:W-:Y:S05]  /*24840*/  BSYNC B0 ;  /* 0x0000000000007941 */ /* 0x000fea0003800000 */
.L_x_8882:
[----:B------:R-:W-:Y:S05]  /*24850*/  EXIT ;  /* 0x000000000000794d */ /* 0x000fea0003800000 */
.L_x_8716:
[----:B-1----:R-:W-:-:S04]  /*24860*/  IMAD.U32 R9, RZ, RZ, UR50 ;  /* 0x00000032ff097e24 */ /* 0x002fc8000f8e00ff */
[----:B------:R1:W2:Y:S03]  /*24870*/  SYNCS.PHASECHK.TRANS64.TRYWAIT P0, [R9+URZ+0x32400], R0 ;  /* 0x03240000090075a7 */ /* 0x0002a6000800017f */
[----:B--2---:R-:W-:Y:S05]  /*24880*/  @!P0 NANOSLEEP.SYNCS 0x989680 ;  /* 0x009896800000895d */ /* 0x004fea0003900000 */
[----:B------:R-:W2:Y:S02]  /*24890*/  @!P0 SYNCS.PHASECHK.TRANS64 P0, [R9+URZ+0x32400], R0 ;  /* 0x03240000090085a7 */ /* 0x000ea4000800007f */
[----:B--2---:R-:W-:Y:S05]  /*248a0*/  @!P0 BRA `(.L_x_8716) ;  /* 0xfffffffc00ec8947 */ /* 0x004fea000383ffff */
[----:B------:R-:W-:Y:S05]  /*248b0*/  BRA `(.L_x_8890) ;  /* 0xfffffddc00507947 */ /* 0x000fea000383ffff */
.L_x_8723:
[----:B--2---:R2:W3:Y:S02]  /*248c0*/  SYNCS.PHASECHK.TRANS64.TRYWAIT P0, [R12+URZ], R13 ;  /* 0x0000000d0c0075a7 */ /* 0x0044e4000800017f */
[----:B---3--:R-:W-:Y:S05]  /*248d0*/  @!P0 NANOSLEEP.SYNCS 0x989680 ;  /* 0x009896800000895d */ /* 0x008fea0003900000 */
[----:B------:R-:W3:Y:S02]  /*248e0*/  @!P0 SYNCS.PHASECHK.TRANS64 P0, [R12+URZ], R13 ;  /* 0x0000000d0c0085a7 */ /* 0x000ee4000800007f */
[----:B---3--:R-:W-:Y:S05]  /*248f0*/  @!P0 BRA `(.L_x_8723) ;  /* 0xfffffffc00f08947 */ /* 0x008fea000383ffff */
[----:B------:R-:W-:Y:S05]  /*24900*/  BRA `(.L_x_8722) ;  /* 0xfffffde0006c7947 */ /* 0x000fea000383ffff */
.L_x_8725:
[----:B-1----:R-:W-:-:S04]  /*24910*/  IMAD.U32 R9, RZ, RZ, UR50 ;  /* 0x00000032ff097e24 */ /* 0x002fc8000f8e00ff */
[----:B------:R1:W2:Y:S03]  /*24920*/  SYNCS.PHASECHK.TRANS64.TRYWAIT P0, [R9+URZ+0x32410], R6 ;  /* 0x03241006090075a7 */ /* 0x0002a6000800017f */
[----:B--2---:R-:W-:Y:S05]  /*24930*/  @!P0 NANOSLEEP.SYNCS 0x989680 ;  /* 0x009896800000895d */ /* 0x004fea0003900000 */
[----:B------:R-:W2:Y:S02]  /*24940*/  @!P0 SYNCS.PHASECHK.TRANS64 P0, [R9+URZ+0x32410], R6 ;  /* 0x03241006090085a7 */ /* 0x000ea4000800007f */
[----:B--2---:R-:W-:Y:S05]  /*24950*/  @!P0 BRA `(.L_x_8725) ;  /* 0xfffffffc00ec8947 */ /* 0x004fea000383ffff */
[----:B------:R-:W-:Y:S05]  /*24960*/  BRA `(.L_x_8891) ;  /* 0xfffffde400407947 */ /* 0x000fea000383ffff */
.L_x_8732:
[----:B--2---:R2:W3:Y:S02]  /*24970*/  SYNCS.PHASECHK.TRANS64.TRYWAIT P0, [R8+URZ], R9 ;  /* 0x00000009080075a7 */ /* 0x0044e4000800017f */
[----:B---3--:R-:W-:Y:S05]  /*24980*/  @!P0 NANOSLEEP.SYNCS 0x989680 ;  /* 0x009896800000895d */ /* 0x008fea0003900000 */
[----:B------:R-:W3:Y:S02]  /*24990*/  @!P0 SYNCS.PHASECHK.TRANS64 P0, [R8+URZ], R9 ;  /* 0x00000009080085a7 */ /* 0x000ee4000800007f */
[----:B---3--:R-:W-:Y:S05]  /*249a0*/  @!P0 BRA `(.L_x_8732) ;  /* 0xfffffffc00f08947 */ /* 0x008fea000383ffff */
[----:B------:R-:W-:Y:S05]  /*249b0*/  BRA `(.L_x_8731) ;  /* 0xfffffde400847947 */ /* 0x000fea000383ffff */
.L_x_8767:
[----:B-1----:R1:W2:Y:S02]  /*249c0*/  SYNCS.PHASECHK.TRANS64.TRYWAIT P1, [R0+URZ], R3 ;  /* 0x00000003000075a7 */ /* 0x0022a4000802017f */
[----:B--2---:R-:W-:Y:S05]  /*249d0*/  @!P1 NANOSLEEP.SYNCS 0x989680 ;  /* 0x009896800000995d */ /* 0x004fea0003900000 */
[----:B------:R-:W2:Y:S02]  /*249e0*/  @!P1 SYNCS.PHASECHK.TRANS64 P1, [R0+URZ], R3 ;  /* 0x00000003000095a7 */ /* 0x000ea4000802007f */
[----:B--2---:R-:W-:Y:S05]  /*249f0*/  @!P1 BRA `(.L_x_8767) ;  /* 0xfffffffc00f09947 */ /* 0x004fea000383ffff */
[----:B------:R-:W-:Y:S05]  /*24a00*/  BRA `(.L_x_8766) ;  /* 0xfffffe5000807947 */ /* 0x000fea000383ffff */
.L_x_8774:
[----:B--2---:R2:W3:Y:S02]  /*24a10*/  SYNCS.PHASECHK.TRANS64.TRYWAIT P1, [R4+URZ], R5 ;  /* 0x00000005040075a7 */ /* 0x0044e4000802017f */
[----:B---3--:R-:W-:Y:S05]  /*24a20*/  @!P1 NANOSLEEP.SYNCS 0x989680 ;  /* 0x009896800000995d */ /* 0x008fea0003900000 */
[----:B------:R-:W3:Y:S02]  /*24a30*/  @!P1 SYNCS.PHASECHK.TRANS64 P1, [R4+URZ], R5 ;  /* 0x00000005040095a7 */ /* 0x000ee4000802007f */
[----:B---3--:R-:W-:Y:S05]  /*24a40*/  @!P1 BRA `(.L_x_8774) ;  /* 0xfffffffc00f09947 */ /* 0x008fea000383ffff */
[----:B------:R-:W-:Y:S05]  /*24a50*/  BRA `(.L_x_8773) ;  /* 0xfffffe5400a47947 */ /* 0x000fea000383ffff */
.L_x_8785:
[----:B--2---:R2:W3:Y:S02]  /*24a60*/  SYNCS.PHASECHK.TRANS64.TRYWAIT P0, [R0+URZ], R7 ;  /* 0x00000007000075a7 */ /* 0x0044e4000800017f */
[----:B---3--:R-:W-:Y:S05]  /*24a70*/  @!P0 NANOSLEEP.SYNCS 0x989680 ;  /* 0x009896800000895d */ /* 0x008fea0003900000 */
[----:B------:R-:W3:Y:S02]  /*24a80*/  @!P0 SYNCS.PHASECHK.TRANS64 P0, [R0+URZ], R7 ;  /* 0x00000007000085a7 */ /* 0x000ee4000800007f */
[----:B---3--:R-:W-:Y:S05]  /*24a90*/  @!P0 BRA `(.L_x_8785) ;  /* 0xfffffffc00f08947 */ /* 0x008fea000383ffff */
[----:B------:R-:W-:Y:S05]  /*24aa0*/  BRA `(.L_x_8784) ;  /* 0xfffffeec00d47947 */ /* 0x000fea000383ffff */
.L_x_8792:
[----:B-1----:R1:W2:Y:S02]  /*24ab0*/  SYNCS.PHASECHK.TRANS64.TRYWAIT P0, [R4+URZ], R5 ;  /* 0x00000005040075a7 */ /* 0x0022a4000800017f */
[----:B--2---:R-:W-:Y:S05]  /*24ac0*/  @!P0 NANOSLEEP.SYNCS 0x989680 ;  /* 0x009896800000895d */ /* 0x004fea0003900000 */
[----:B------:R-:W2:Y:S02]  /*24ad0*/  @!P0 SYNCS.PHASECHK.TRANS64 P0, [R4+URZ], R5 ;  /* 0x00000005040085a7 */ /* 0x000ea4000800007f */
[----:B--2---:R-:W-:Y:S05]  /*24ae0*/  @!P0 BRA `(.L_x_8792) ;  /* 0xfffffffc00f08947 */ /* 0x004fea000383ffff */
[----:B------:R-:W-:Y:S05]  /*24af0*/  BRA `(.L_x_8791) ;  /* 0xfffffef000f87947 */ /* 0x000fea000383ffff */
.L_x_8839:
        /* <DEDUP_REMOVED lines=10> */
.L_x_8892:
[----:B------:R-:W-:Y:S05]  /*24ba0*/  BRA `(.L_x_8893) ;  /* 0xffffffd800447947 */ /* 0x000fea000383ffff */
.L_x_8840:
[----:B------:R-:W-:Y:S01]  /*24bb0*/  BSSY B0, `(.L_x_8894) ;  /* 0x0000006000007945 */ /* 0x000fe20003800000 */
[----:B------:R-:W-:-:S07]  /*24bc0*/  IMAD.MOV.U32 R15, RZ, RZ, -0x1 ;  /* 0xffffffffff0f7424 */ /* 0x000fce00078e00ff */
[----:B------:R-:W-:Y:S05]  /*24bd0*/  WARPSYNC.COLLECTIVE R15, `(.L_x_8895) ;  /* 0x000000000f0c7348 */ /* 0x000fea0003c00000 */
[----:B------:R-:W-:Y:S02]  /*24be0*/  ELECT P6, UR62, PT ;  /* 0x00000000003e782f */ /* 0x000fe400038c0000 */
[----:B------:R-:W-:Y:S01]  /*24bf0*/  MOV R14, UR62 ;  /* 0x0000003e000e7c02 */ /* 0x000fe20008000f00 */
[----:B------:R-:W-:Y:S10]  /*24c00*/  ENDCOLLECTIVE ;  /* 0x000000000000791b */ /* 0x000ff40003800000 */
.L_x_8895:
[----:B------:R-:W-:Y:S05]  /*24c10*/  BSYNC B0 ;  /* 0x0000000000007941 */ /* 0x000fea0003800000 */
.L_x_8894:
[----:B------:R-:W-:Y:S05]  /*24c20*/  BRA `(.L_x_8896) ;  /* 0xffffffd800347947 */ /* 0x000fea000383ffff */
.L_x_8843:
[----:B-1----:R1:W2:Y:S02]  /*24c30*/  SYNCS.PHASECHK.TRANS64.TRYWAIT P2, [R10+URZ+0x32440], R5 ;  /* 0x032440050a0075a7 */ /* 0x0022a4000804017f */
[----:B--2---:R-:W-:Y:S05]  /*24c40*/  @!P2 NANOSLEEP.SYNCS 0x989680 ;  /* 0x009896800000a95d */ /* 0x004fea0003900000 */
[----:B------:R-:W2:Y:S02]  /*24c50*/  @!P2 SYNCS.PHASECHK.TRANS64 P2, [R10+URZ+0x32440], R5 ;  /* 0x032440050a00a5a7 */ /* 0x000ea4000804007f */
[----:B--2---:R-:W-:Y:S05]  /*24c60*/  @!P2 BRA `(.L_x_8843) ;  /* 0xfffffffc00f0a947 */ /* 0x004fea000383ffff */
[----:B------:R-:W-:Y:S05]  /*24c70*/  BRA `(.L_x_8897) ;  /* 0xffffffd8008c7947 */ /* 0x000fea000383ffff */
.L_x_8847:
[----:B-1----:R1:W2:Y:S02]  /*24c80*/  SYNCS.PHASECHK.TRANS64.TRYWAIT P2, [R18+URZ+0x32420], R5 ;  /* 0x03242005120075a7 */ /* 0x0022a4000804017f */
[----:B--2---:R-:W-:Y:S05]  /*24c90*/  @!P2 NANOSLEEP.SYNCS 0x989680 ;  /* 0x009896800000a95d */ /* 0x004fea0003900000 */
[----:B------:R-:W2:Y:S02]  /*24ca0*/  @!P2 SYNCS.PHASECHK.TRANS64 P2, [R18+URZ+0x32420], R5 ;  /* 0x032420051200a5a7 */ /* 0x000ea4000804007f */
[----:B--2---:R-:W-:Y:S05]  /*24cb0*/  @!P2 BRA `(.L_x_8847) ;  /* 0xfffffffc00f0a947 */ /* 0x004fea000383ffff */
[----:B------:R-:W-:Y:S05]  /*24cc0*/  BRA `(.L_x_8898) ;  /* 0xffffffdc00c47947 */ /* 0x000fea000383ffff */
.L_x_8850:
[----:B-1----:R1:W2:Y:S02]  /*24cd0*/  SYNCS.PHASECHK.TRANS64.TRYWAIT P2, [R10+URZ+0x32460], R5 ;  /* 0x032460050a0075a7 */ /* 0x0022a4000804017f */
[----:B--2---:R-:W-:Y:S05]  /*24ce0*/  @!P2 NANOSLEEP.SYNCS 0x989680 ;  /* 0x009896800000a95d */ /* 0x004fea0003900000 */
[----:B------:R-:W2:Y:S02]  /*24cf0*/  @!P2 SYNCS.PHASECHK.TRANS64 P2, [R10+URZ+0x32460], R5 ;  /* 0x032460050a00a5a7 */ /* 0x000ea4000804007f */
[----:B--2---:R-:W-:Y:S05]  /*24d00*/  @!P2 BRA `(.L_x_8850) ;  /* 0xfffffffc00f0a947 */ /* 0x004fea000383ffff */
[----:B------:R-:W-:Y:S05]  /*24d10*/  BRA `(.L_x_8899) ;  /* 0xffffffdc00d87947 */ /* 0x000fea000383ffff */
.L_x_8857:
[----:B-1----:R1:W2:Y:S02]  /*24d20*/  SYNCS.PHASECHK.TRANS64.TRYWAIT P3, [R2+URZ+0x32440], R3 ;  /* 0x03244003020075a7 */ /* 0x0022a4000806017f */
[----:B--2---:R-:W-:Y:S05]  /*24d30*/  @!P3 NANOSLEEP.SYNCS 0x989680 ;  /* 0x009896800000b95d */ /* 0x004fea0003900000 */
[----:B------:R-:W2:Y:S02]  /*24d40*/  @!P3 SYNCS.PHASECHK.TRANS64 P3, [R2+URZ+0x32440], R3 ;  /* 0x032440030200b5a7 */ /* 0x000ea4000806007f */
[----:B--2---:R-:W-:Y:S05]  /*24d50*/  @!P3 BRA `(.L_x_8857) ;  /* 0xfffffffc00f0b947 */ /* 0x004fea000383ffff */
[----:B------:R-:W-:Y:S05]  /*24d60*/  BRA `(.L_x_8900) ;  /* 0xffffffe4000c7947 */ /* 0x000fea000383ffff */
.L_x_8859:
[----:B--2---:R2:W3:Y:S02]  /*24d70*/  SYNCS.PHASECHK.TRANS64.TRYWAIT P3, [R2+URZ+0x32460], R3 ;  /* 0x03246003020075a7 */ /* 0x0044e4000806017f */
[----:B---3--:R-:W-:Y:S05]  /*24d80*/  @!P3 NANOSLEEP.SYNCS 0x989680 ;  /* 0x009896800000b95d */ /* 0x008fea0003900000 */
[----:B------:R-:W3:Y:S02]  /*24d90*/  @!P3 SYNCS.PHASECHK.TRANS64 P3, [R2+URZ+0x32460], R3 ;  /* 0x032460030200b5a7 */ /* 0x000ee4000806007f */
[----:B---3--:R-:W-:Y:S05]  /*24da0*/  @!P3 BRA `(.L_x_8859) ;  /* 0xfffffffc00f0b947 */ /* 0x008fea000383ffff */
[----:B------:R-:W-:Y:S05]  /*24db0*/  BRA `(.L_x_8901) ;  /* 0xffffffe4005c7947 */ /* 0x000fea000383ffff */
.L_x_8865:
[----:B-1----:R1:W2:Y:S02]  /*24dc0*/  SYNCS.PHASECHK.TRANS64.TRYWAIT P3, [R3+URZ+0x32440], R2 ;  /* 0x03244002030075a7 */ /* 0x0022a4000806017f */
[----:B--2---:R-:W-:Y:S05]  /*24dd0*/  @!P3 NANOSLEEP.SYNCS 0x989680 ;  /* 0x009896800000b95d */ /* 0x004fea0003900000 */
[----:B------:R-:W2:Y:S02]  /*24de0*/  @!P3 SYNCS.PHASECHK.TRANS64 P3, [R3+URZ+0x32440], R2 ;  /* 0x032440020300b5a7 */ /* 0x000ea4000806007f */
[----:B--2---:R-:W-:Y:S05]  /*24df0*/  @!P3 BRA `(.L_x_8865) ;  /* 0xfffffffc00f0b947 */ /* 0x004fea000383ffff */
[----:B------:R-:W-:Y:S05]  /*24e00*/  BRA `(.L_x_8902) ;  /* 0xffffffe800847947 */ /* 0x000fea000383ffff */
.L_x_8867:
[----:B--2---:R2:W3:Y:S02]  /*24e10*/  SYNCS.PHASECHK.TRANS64.TRYWAIT P3, [R3+URZ+0x32460], R2 ;  /* 0x03246002030075a7 */ /* 0x0044e4000806017f */
[----:B---3--:R-:W-:Y:S05]  /*24e20*/  @!P3 NANOSLEEP.SYNCS 0x989680 ;  /* 0x009896800000b95d */ /* 0x008fea0003900000 */
[----:B------:R-:W3:Y:S02]  /*24e30*/  @!P3 SYNCS.PHASECHK.TRANS64 P3, [R3+URZ+0x32460], R2 ;  /* 0x032460020300b5a7 */ /* 0x000ee4000806007f */
[----:B---3--:R-:W-:Y:S05]  /*24e40*/  @!P3 BRA `(.L_x_8867) ;  /* 0xfffffffc00f0b947 */ /* 0x008fea000383ffff */
[----:B------:R-:W-:Y:S05]  /*24e50*/  BRA `(.L_x_8903) ;  /* 0xffffffe800d47947 */ /* 0x000fea000383ffff */
.L_x_8872:
[----:B-1----:R1:W2:Y:S02]  /*24e60*/  SYNCS.PHASECHK.TRANS64.TRYWAIT P3, [R2+URZ+0x32440], R3 ;  /* 0x03244003020075a7 */ /* 0x0022a4000806017f */
[----:B--2---:R-:W-:Y:S05]  /*24e70*/  @!P3 NANOSLEEP.SYNCS 0x989680 ;  /* 0x009896800000b95d */ /* 0x004fea0003900000 */
[----:B------:R-:W2:Y:S02]  /*24e80*/  @!P3 SYNCS.PHASECHK.TRANS64 P3, [R2+URZ+0x32440], R3 ;  /* 0x032440030200b5a7 */ /* 0x000ea4000806007f */
[----:B--2---:R-:W-:Y:S05]  /*24e90*/  @!P3 BRA `(.L_x_8872) ;  /* 0xfffffffc00f0b947 */ /* 0x004fea000383ffff */
[----:B------:R-:W-:Y:S05]  /*24ea0*/  BRA `(.L_x_8904) ;  /* 0xffffffec00e47947 */ /* 0x000fea000383ffff */
.L_x_8874:
[----:B--2---:R2:W3:Y:S02]  /*24eb0*/  SYNCS.PHASECHK.TRANS64.TRYWAIT P3, [R2+URZ+0x32460], R3 ;  /* 0x03246003020075a7 */ /* 0x0044e4000806017f */
[----:B---3--:R-:W-:Y:S05]  /*24ec0*/  @!P3 NANOSLEEP.SYNCS 0x989680 ;  /* 0x009896800000b95d */ /* 0x008fea0003900000 */
[----:B------:R-:W3:Y:S02]  /*24ed0*/  @!P3 SYNCS.PHASECHK.TRANS64 P3, [R2+URZ+0x32460], R3 ;  /* 0x032460030200b5a7 */ /* 0x000ee4000806007f */
[----:B---3--:R-:W-:Y:S05]  /*24ee0*/  @!P3 BRA `(.L_x_8874) ;  /* 0xfffffffc00f0b947 */ /* 0x008fea000383ffff */
[----:B------:R-:W-:Y:S05]  /*24ef0*/  BRA `(.L_x_8905) ;  /* 0xfffffff000347947 */ /* 0x000fea000383ffff */
.L_x_8879:
[----:B------:R-:W-:Y:S01]  /*24f00*/  BSSY B0, `(.L_x_8906) ;  /* 0x0000007000007945 */ /* 0x000fe20003800000 */
[----:B------:R-:W-:Y:S02]  /*24f10*/  IMAD.MOV.U32 R12, RZ, RZ, RZ ;  /* 0x000000ffff0c7224 */ /* 0x000fe400078e00ff */
[----:B------:R-:W-:Y:S02]  /*24f20*/  IMAD.MOV.U32 R11, RZ, RZ, 0x1f ;  /* 0x0000001fff0b7424 */ /* 0x000fe400078e00ff */
[----:B------:R-:W-:-:S07]  /*24f30*/  IMAD.MOV.U32 R15, RZ, RZ, -0x1 ;  /* 0xffffffffff0f7424 */ /* 0x000fce00078e00ff */
[----:B-12---:R-:W-:Y:S05]  /*24f40*/  WARPSYNC.COLLECTIVE R15, `(.L_x_8907) ;  /* 0x000000000f087348 */ /* 0x006fea0003c00000 */
[----:B------:R3:W4:Y:S02]  /*24f50*/  SHFL.IDX P6, R14, R13, R12, R11 ;  /* 0x0000000c0d0e7389 */ /* 0x00072400000c000b */
[----:B-1234-:R-:W-:Y:S01]  /*24f60*/  ENDCOLLECTIVE ;  /* 0x000000000000791b */ /* 0x01efe20003800000 */
.L_x_8907:
[----:B------:R-:W-:Y:S05]  /*24f70*/  BSYNC B0 ;  /* 0x0000000000007941 */ /* 0x000fea0003800000 */
.L_x_8906:
[----:B------:R-:W-:Y:S05]  /*24f80*/  BRA `(.L_x_8908) ;  /* 0xfffffff400287947 */ /* 0x000fea000383ffff */
.L_x_8881:
[----:B-1----:R1:W4:Y:S02]  /*24f90*/  SYNCS.PHASECHK.TRANS64.TRYWAIT P0, [R7+URZ+0x32420], R0 ;  /* 0x03242000070075a7 */ /* 0x002324000800017f */
[----:B----4-:R-:W-:Y:S05]  /*24fa0*/  @!P0 NANOSLEEP.SYNCS 0x989680 ;  /* 0x009896800000895d */ /* 0x010fea0003900000 */
[----:B------:R-:W4:Y:S02]  /*24fb0*/  @!P0 SYNCS.PHASECHK.TRANS64 P0, [R7+URZ+0x32420], R0 ;  /* 0x03242000070085a7 */ /* 0x000f24000800007f */
[----:B----4-:R-:W-:Y:S05]  /*24fc0*/  @!P0 BRA `(.L_x_8881) ;  /* 0xfffffffc00f08947 */ /* 0x010fea000383ffff */
[----:B------:R-:W-:Y:S05]  /*24fd0*/  BRA `(.L_x_8909) ;  /* 0xfffffff4007c7947 */ /* 0x000fea000383ffff */
.L_x_8885:
[----:B-1----:R1:W4:Y:S02]  /*24fe0*/  SYNCS.PHASECHK.TRANS64.TRYWAIT P0, [R5+URZ], R4 ;  /* 0x00000004050075a7 */ /* 0x002324000800017f */
[----:B----4-:R-:W-:Y:S05]  /*24ff0*/  @!P0 NANOSLEEP.SYNCS 0x989680 ;  /* 0x009896800000895d */ /* 0x010fea0003900000 */
[----:B------:R-:W4:Y:S02]  /*25000*/  @!P0 SYNCS.PHASECHK.TRANS64 P0, [R5+URZ], R4 ;  /* 0x00000004050085a7 */ /* 0x000f24000800007f */
[----:B----4-:R-:W-:Y:S05]  /*25010*/  @!P0 BRA `(.L_x_8885) ;  /* 0xfffffffc00f08947 */ /* 0x010fea000383ffff */
[----:B------:R-:W-:Y:S05]  /*25020*/  BRA `(.L_x_8910) ;  /* 0xfffffff400d07947 */ /* 0x000fea000383ffff */
.L_x_8886:
[----:B----4-:R4:W1:Y:S02]  /*25030*/  SYNCS.PHASECHK.TRANS64.TRYWAIT P0, [R3+URZ], R0 ;  /* 0x00000000030075a7 */ /* 0x010864000800017f */
[----:B-1----:R-:W-:Y:S05]  /*25040*/  @!P0 NANOSLEEP.SYNCS 0x989680 ;  /* 0x009896800000895d */ /* 0x002fea0003900000 */
[----:B------:R-:W1:Y:S02]  /*25050*/  @!P0 SYNCS.PHASECHK.TRANS64 P0, [R3+URZ], R0 ;  /* 0x00000000030085a7 */ /* 0x000e64000800007f */
[----:B-1----:R-:W-:Y:S05]  /*25060*/  @!P0 BRA `(.L_x_8886) ;  /* 0xfffffffc00f08947 */ /* 0x002fea000383ffff */
[----:B------:R-:W-:Y:S05]  /*25070*/  BRA `(.L_x_8911) ;  /* 0xfffffff400c47947 */ /* 0x000fea000383ffff */
.L_x_8888:
[----:B-1----:R1:W4:Y:S02]  /*25080*/  SYNCS.PHASECHK.TRANS64.TRYWAIT P0, [R5+URZ], R4 ;  /* 0x00000004050075a7 */ /* 0x002324000800017f */
[----:B----4-:R-:W-:Y:S05]  /*25090*/  @!P0 NANOSLEEP.SYNCS 0x989680 ;  /* 0x009896800000895d */ /* 0x010fea0003900000 */
[----:B------:R-:W4:Y:S02]  /*250a0*/  @!P0 SYNCS.PHASECHK.TRANS64 P0, [R5+URZ], R4 ;  /* 0x00000004050085a7 */ /* 0x000f24000800007f */
[----:B----4-:R-:W-:Y:S05]  /*250b0*/  @!P0 BRA `(.L_x_8888) ;  /* 0xfffffffc00f08947 */ /* 0x010fea000383ffff */
[----:B------:R-:W-:Y:S05]  /*250c0*/  BRA `(.L_x_8912) ;  /* 0xfffffff400c87947 */ /* 0x000fea000383ffff */
        .type           $_ZN7cutlass13device_kernelIN5flash11enable_sm90INS1_16FlashAttnFwdSm90INS1_25CollectiveMainloopFwdSm90ILi2EN4cute5tupleIJNS5_1CILi1EEES8_S8_EEENS6_IJNS7_ILi128EEENS7_ILi96EEENS7_ILi64EEEEEELi256ENS_10bfloat16_tEfNS_4arch4Sm90ELb0ELb1ELb1ELb0ELb0ELb0ELb1ELb1ELb0ELb0ELb0ELb0EEENS1_21CollectiveEpilogueFwdINS6_IJSA_NS7_ILi256EEESB_EEES9_SE_SG_Li256ELb0ELb0ELb0ELb0EEENS1_30DynamicPersistentTileSchedulerILi256ELi32ELb0ELb0ELb1EEEEEEEEEvNT_6ParamsE$_ZZN5flash25CollectiveMainloopFwdSm90ILi2EN4cute5tupleIJNS1_1CILi1EEES4_S4_EEENS2_IJNS3_ILi128EEENS3_ILi96EEENS3_ILi64EEEEEELi256EN7cutlass10bfloat16_tEfNSA_4arch4Sm90ELb0ELb1ELb1ELb0ELb0ELb0ELb1ELb1ELb0ELb0ELb0ELb0EE3mmaINS_16FlashAttnFwdSm90ISE_NS_21CollectiveEpilogueFwdINS2_IJS6_NS3_ILi256EEES7_EEES5_SB_SD_Li256ELb0ELb0ELb0ELb0EEENS_30DynamicPersistentTileSchedulerILi256ELi32ELb0ELb0ELb1EEEE13SharedStorageENS1_6TensorINS1_11ArrayEngineIfLm128EEENS1_6LayoutINS2_IJNS2_IJNS3_ILi2EEEST_NS3_ILi32EEEEEES4_S4_EEENS2_IJNS2_IJS4_ST_NS3_ILi4EEEEEENS3_ILi0EEESZ_EEEEEEENS_7SoftmaxILi2ELi0EEEEEbRKNSE_6ParamsENSA_25PipelineTmaAsyncNoClusterILi2ENSA_16PipelineTmaAsyncILi2EEEEES1B_RNSA_13PipelineStateILj2EEERT0_RT1_iRiRKNS_16SeqlenInfoQKNewKILb0ELb0EEENS2_IJiiiiEEERT_ENKUliT_T0_T1_E_clIZSF_ISO_S12_S14_EbS17_S1B_S1B_S1E_S1G_S1I_iS1J_S1N_S1O_S1Q_EUlRS1R_iE1_NS3_ILb0EEENS3_ILb1EEEEEDaiS1R_S1S_S1T_,@function
        .size           $_ZN7cutlass13device_kernelIN5flash11enable_sm90INS1_16FlashAttnFwdSm90INS1_25CollectiveMainloopFwdSm90ILi2EN4cute5tupleIJNS5_1CILi1EEES8_S8_EEENS6_IJNS7_ILi128EEENS7_ILi96EEENS7_ILi64EEEEEELi256ENS_10bfloat16_tEfNS_4arch4Sm90ELb0ELb1ELb1ELb0ELb0ELb0ELb1ELb1ELb0ELb0ELb0ELb0EEENS1_21CollectiveEpilogueFwdINS6_IJSA_NS7_ILi256EEESB_EEES9_SE_SG_Li256ELb0ELb0ELb0ELb0EEENS1_30DynamicPersistentTileSchedulerILi256ELi32ELb0ELb0ELb1EEEEEEEEEvNT_6ParamsE$_ZZN5flash25CollectiveMainloopFwdSm90ILi2EN4cute5tupleIJNS1_1CILi1EEES4_S4_EEENS2_IJNS3_ILi128EEENS3_ILi96EEENS3_ILi64EEEEEELi256EN7cutlass10bfloat16_tEfNSA_4arch4Sm90ELb0ELb1ELb1ELb0ELb0ELb0ELb1ELb1ELb0ELb0ELb0ELb0EE3mmaINS_16FlashAttnFwdSm90ISE_NS_21CollectiveEpilogueFwdINS2_IJS6_NS3_ILi256EEES7_EEES5_SB_SD_Li256ELb0ELb0ELb0ELb0EEENS_30DynamicPersistentTileSchedulerILi256ELi32ELb0ELb0ELb1EEEE13SharedStorageENS1_6TensorINS1_11ArrayEngineIfLm128EEENS1_6LayoutINS2_IJNS2_IJNS3_ILi2EEEST_NS3_ILi32EEEEEES4_S4_EEENS2_IJNS2_IJS4_ST_NS3_ILi4EEEEEENS3_ILi0EEESZ_EEEEEEENS_7SoftmaxILi2ELi0EEEEEbRKNSE_6ParamsENSA_25PipelineTmaAsyncNoClusterILi2ENSA_16PipelineTmaAsyncILi2EEEEES1B_RNSA_13PipelineStateILj2EEERT0_RT1_iRiRKNS_16SeqlenInfoQKNewKILb0ELb0EEENS2_IJiiiiEEERT_ENKUliT_T0_T1_E_clIZSF_ISO_S12_S14_EbS17_S1B_S1B_S1E_S1G_S1I_iS1J_S1N_S1O_S1Q_EUlRS1R_iE1_NS3_ILb0EEENS3_ILb1EEEEEDaiS1R_S1S_S1T_,(.L_x_11966 - $_ZN7cutlass13device_kernelIN5flash11enable_sm90INS1_16FlashAttnFwdSm90INS1_25CollectiveMainloopFwdSm90ILi2EN4cute5tupleIJNS5_1CILi1EEES8_S8_EEENS6_IJNS7_ILi128EEENS7_ILi96EEENS7_ILi64EEEEEELi256ENS_10bfloat16_tEfNS_4arch4Sm90ELb0ELb1ELb1ELb0ELb0ELb0ELb1ELb1ELb0ELb0ELb0ELb0EEENS1_21CollectiveEpilogueFwdINS6_IJSA_NS7_ILi256EEESB_EEES9_SE_SG_Li256ELb0ELb0ELb0ELb0EEENS1_30DynamicPersistentTileSchedulerILi256ELi32ELb0ELb0ELb1EEEEEEEEEvNT_6ParamsE$_ZZN5flash25CollectiveMainloopFwdSm90ILi2EN4cute5tupleIJNS1_1CILi1EEES4_S4_EEENS2_IJNS3_ILi128EEENS3_ILi96EEENS3_ILi64EEEEEELi256EN7cutlass10bfloat16_tEfNSA_4arch4Sm90ELb0ELb1ELb1ELb0ELb0ELb0ELb1ELb1ELb0ELb0ELb0ELb0EE3mmaINS_16FlashAttnFwdSm90ISE_NS_21CollectiveEpilogueFwdINS2_IJS6_NS3_ILi256EEES7_EEES5_SB_SD_Li256ELb0ELb0ELb0ELb0EEENS_30DynamicPersistentTileSchedulerILi256ELi32ELb0ELb0ELb1EEEE13SharedStorageENS1_6TensorINS1_11ArrayEngineIfLm128EEENS1_6LayoutINS2_IJNS2_IJNS3_ILi2EEEST_NS3_ILi32EEEEEES4_S4_EEENS2_IJNS2_IJS4_ST_NS3_ILi4EEEEEENS3_ILi0EEESZ_EEEEEEENS_7SoftmaxILi2ELi0EEEEEbRKNSE_6ParamsENSA_25PipelineTmaAsyncNoClusterILi2ENSA_16PipelineTmaAsyncILi2EEEEES1B_RNSA_13PipelineStateILj2EEERT0_RT1_iRiRKNS_16SeqlenInfoQKNewKILb0ELb0EEENS2_IJiiiiEEERT_ENKUliT_T0_T1_E_clIZSF_ISO_S12_S14_EbS17_S1B_S1B_S1E_S1G_S1I_iS1J_S1N_S1O_S1Q_EUlRS1R_iE1_NS3_ILb0EEENS3_ILb1EEEEEDaiS1R_S1S_S1T_)
$_ZN7cutlass13device_kernelIN5flash11enable_sm90INS1_16FlashAttnFwdSm90INS1_25CollectiveMainloopFwdSm90ILi2EN4cute5tupleIJNS5_1CILi1EEES8_S8_EEENS6_IJNS7_ILi128EEENS7_ILi96EEENS7_ILi64EEEEEELi256ENS_10bfloat16_tEfNS_4arch4Sm90ELb0ELb1ELb1ELb0ELb0ELb0ELb1ELb1ELb0ELb0ELb0ELb0EEENS1_21CollectiveEpilogueFwdINS6_IJSA_NS7_ILi256EEESB_EEES9_SE_SG_Li256ELb0ELb0ELb0ELb0EEENS1_30DynamicPersistentTileSchedulerILi256ELi32ELb0ELb0ELb1EEEEEEEEEvNT_6ParamsE$_ZZN5flash25CollectiveMainloopFwdSm90ILi2EN4cute5tupleIJNS1_1CILi1EEES4_S4_EEENS2_IJNS3_ILi128EEENS3_ILi96EEENS3_ILi64EEEEEELi256EN7cutlass10bfloat16_tEfNSA_4arch4Sm90ELb0ELb1ELb1ELb0ELb0ELb0ELb1ELb1ELb0ELb0ELb0ELb0EE3mmaINS_16FlashAttnFwdSm90ISE_NS_21CollectiveEpilogueFwdINS2_IJS6_NS3_ILi256EEES7_EEES5_SB_SD_Li256ELb0ELb0ELb0ELb0EEENS_30DynamicPersistentTileSchedulerILi256ELi32ELb0ELb0ELb1EEEE13SharedStorageENS1_6TensorINS1_11ArrayEngineIfLm128EEENS1_6LayoutINS2_IJNS2_IJNS3_ILi2EEEST_NS3_ILi32EEEEEES4_S4_EEENS2_IJNS2_IJS4_ST_NS3_ILi4EEEEEENS3_ILi0EEESZ_EEEEEEENS_7SoftmaxILi2ELi0EEEEEbRKNSE_6ParamsENSA_25PipelineTmaAsyncNoClusterILi2ENSA_16PipelineTmaAsyncILi2EEEEES1B_RNSA_13PipelineStateILj2EEERT0_RT1_iRiRKNS_16SeqlenInfoQKNewKILb0ELb0EEENS2_IJiiiiEEERT_ENKUliT_T0_T1_E_clIZSF_ISO_S12_S14_EbS17_S1B_S1B_S1E_S1G_S1I_iS1J_S1N_S1O_S1Q_EUlRS1R_iE1_NS3_ILb0EEENS3_ILb1EEEEEDaiS1R_S1S_S1T_:
[----:B------:R-:W-:Y:S05]  /*250d0*/  YIELD ;  /* 0x0000000000007946 */ /* 0x000fea0003800000 */
[----:B------:R-:W-:Y:S02]  /*250e0*/  ULDC UR4, c[0x0][0x20] ;  /* 0x0000080000047ab9 */ /* 0x000fe40000000800 */
[----:B------:R-:W-:-:S05]  /*250f0*/  VIADD R0, R0, -UR4 ;  /* 0x8000000400007c36 */ /* 0x000fca0008000000 */
[----:B------:R-:W2:Y:S01]  /*25100*/  LDL.64 R2, [R0] ;  /* 0x0000000000027983 */ /* 0x000ea20000100a00 */
[----:B------:R-:W1:Y:S02]  /*25110*/  LDC.64 R4, c[0x0][0x208] ;  /* 0x00008200ff047b82 */ /* 0x000e640000000a00 */
[----:B-1----:R-:W-:Y:S02]  /*25120*/  R2UR UR4, R4 ;  /* 0x00000000040472ca */ /* 0x002fe400000e0000 */
[----:B------:R-:W-:-:S13]  /*25130*/  R2UR UR5, R5 ;  /* 0x00000000050572ca */ /* 0x000fda00000e0000 */
[----:B--2---:R-:W2:Y:S01]  /*25140*/  LD.E R6, desc[UR4][R2.64] ;  /* 0x0000000402067980 */ /* 0x004ea2000c101900 */
[----:B------:R-:W-:Y:S02]  /*25150*/  R2UR UR4, R4 ;  /* 0x00000000040472ca */ /* 0x000fe400000e0000 */
[----:B------:R-:W-:Y:S01]  /*25160*/  R2UR UR5, R5 ;  /* 0x00000000050572ca */ /* 0x000fe200000e0000 */
[----:B--2---:R-:W-:-:S12]  /*25170*/  VIADD R11, R6, 0x1 ;  /* 0x00000001060b7836 */ /* 0x004fd80000000000 */
[----:B------:R-:W2:Y:S01]  /*25180*/  LD.E R6, desc[UR4][R2.64+0x8] ;  /* 0x0000080402067980 */ /* 0x000ea2000c101900 */
[----:B------:R-:W-:-:S13]  /*25190*/  ISETP.NE.AND P0, PT, R11, 0x2, PT ;  /* 0x000000020b00780c */ /* 0x000fda0003f05270 */
[----:B------:R-:W-:Y:S02]  /*251a0*/  @!P0 R2UR UR6, R4 ;  /* 0x00000000040682ca */ /* 0x000fe400000e0000 */
[----:B------:R-:W-:-:S13]  /*251b0*/  @!P0 R2UR UR7, R5 ;  /* 0x00000000050782ca */ /* 0x000fda00000e0000 */
[----:B------:R-:W3:Y:S01]  /*251c0*/  @!P0 LD.E R7, desc[UR6][R2.64+0x4] ;  /* 0x0000040602078980 */ /* 0x000ee2000c101900 */
[C---:B------:R-:W-:Y:S02]  /*251d0*/  R2UR UR4, R4.reuse ;  /* 0x00000000040472ca */ /* 0x040fe400000e0000 */
[C---:B------:R-:W-:Y:S02]  /*251e0*/  R2UR UR5, R5.reuse ;  /* 0x00000000050572ca */ /* 0x040fe400000e0000 */
[C---:B------:R-:W-:Y:S02]  /*251f0*/  R2UR UR6, R4.reuse ;  /* 0x00000000040672ca */ /* 0x040fe400000e0000 */
[C---:B------:R-:W-:Y:S02]  /*25200*/  R2UR UR7, R5.reuse ;  /* 0x00000000050772ca */ /* 0x040fe400000e0000 */
[----:B------:R-:W-:Y:S02]  /*25210*/  @!P0 R2UR UR8, R4 ;  /* 0x00000000040882ca */ /* 0x000fe400000e0000 */
[----:B------:R-:W-:-:S02]  /*25220*/  @!P0 R2UR UR9, R5 ;  /* 0x00000000050982ca */ /* 0x000fc400000e0000 */
[----:B------:R-:W-:Y:S02]  /*25230*/  @!P0 R2UR UR10, R4 ;  /* 0x00000000040a82ca */ /* 0x000fe400000e0000 */
[----:B------:R-:W-:Y:S01]  /*25240*/  @!P0 R2UR UR11, R5 ;  /* 0x00000000050b82ca */ /* 0x000fe200000e0000 */
[----:B------:R1:W-:Y:S08]  /*25250*/  ST.E desc[UR4][R2.64], R11 ;  /* 0x0000000b02007985 */ /* 0x0003f0000c101904 */
[----:B------:R4:W-:Y:S01]  /*25260*/  @!P0 ST.E desc[UR8][R2.64], RZ ;  /* 0x000000ff02008985 */ /* 0x0009e2000c101908 */
[----:B--2---:R-:W-:-:S05]  /*25270*/  VIADD R13, R6, 0x1 ;  /* 0x00000001060d7836 */ /* 0x004fca0000000000 */
[----:B------:R4:W-:Y:S01]  /*25280*/  ST.E desc[UR6][R2.64+0x8], R13 ;  /* 0x0000080d02007985 */ /* 0x0009e2000c101906 */
[----:B---3--:R-:W-:-:S05]  /*25290*/  @!P0 LOP3.LUT R15, R7, 0x1, RZ, 0x3c, !PT ;  /* 0x00000001070f8812 */ /* 0x008fca00078e3cff */
[----:B------:R4:W-:Y:S04]  /*252a0*/  @!P0 ST.E desc[UR10][R2.64+0x4], R15 ;  /* 0x0000040f02008985 */ /* 0x0009e8000c10190a */
[----:B------:R-:W2:Y:S01]  /*252b0*/  LDL.64 R8, [R0+0x18] ;  /* 0x0000180000087983 */ /* 0x000ea20000100a00 */
[----:B------:R-:W-:Y:S02]  /*252c0*/  R2UR UR4, R4 ;  /* 0x00000000040472ca */ /* 0x000fe400000e0000 */
[----:B------:R-:W-:Y:S01]  /*252d0*/  R2UR UR5, R5 ;  /* 0x00000000050572ca */ /* 0x000fe200000e0000 */
[----:B------:R-:W3:-:S12]  /*252e0*/  LDL.64 R6, [R0] ;  /* 0x0000000000067983 */ /* 0x000ed80000100a00 */
[----:B--2---:R-:W2:Y:S01]  /*252f0*/  LD.E R14, desc[UR4][R8.64+0x1c] ;  /* 0x00001c04080e7980 */ /* 0x004ea2000c101900 */
[C---:B------:R-:W-:Y:S02]  /*25300*/  R2UR UR4, R4.reuse ;  /* 0x00000000040472ca */ /* 0x040fe400000e0000 */
[C---:B------:R-:W-:Y:S02]  /*25310*/  R2UR UR5, R5.reuse ;  /* 0x00000000050572ca */ /* 0x040fe400000e0000 */
[----:B------:R-:W-:Y:S02]  /*25320*/  R2UR UR6, R4 ;  /* 0x00000000040672ca */ /* 0x000fe400000e0000 */
[----:B------:R-:W-:Y:S01]  /*25330*/  R2UR UR7, R5 ;  /* 0x00000000050772ca */ /* 0x000fe200000e0000 */
[----:B------:R-:W-:Y:S08]  /*25340*/  BSSY B3, `(.L_x_8913) ;  /* 0x0000007000037945 */ /* 0x000ff00003800000 */
[----:B---3--:R4:W5:Y:S04]  /*25350*/  LD.E R12, desc[UR4][R6.64] ;  /* 0x00000004060c7980 */ /* 0x008968000c101900 */
[----:B-1----:R4:W5:Y:S01]  /*25360*/  LD.E R11, desc[UR6][R6.64+0x4] ;  /* 0x00000406060b7980 */ /* 0x002962000c101900 */
[----:B--2---:R-:W-:-:S04]  /*25370*/  LOP3.LUT R14, R14, 0x1, RZ, 0xfc, !PT ;  /* 0x000000010e0e7812 */ /* 0x004fc800078efcff */
[----:B------:R-:W-:-:S13]  /*25380*/  ISETP.NE.AND P0, PT, R14, 0x3, PT ;  /* 0x000000030e00780c */ /* 0x000fda0003f05270 */
[----:B----4-:R-:W-:Y:S05]  /*25390*/  @!P0 BRA `(.L_x_8914) ;  /* 0x0000000000048947 */ /* 0x010fea0003800000 */
[----:B------:R-:W-:Y:S01]  /*253a0*/  BPT.TRAP 0x1 ;  /* 0x000000040000795c */ /* 0x000fe20000300000 */
.L_x_8914:
[----:B------:R-:W-:Y:S05]  /*253b0*/  BSYNC B3 ;  /* 0x0000000000037941 */ /* 0x000fea0003800000 */
.L_x_8913:
[----:B------:R-:W-:Y:S02]  /*253c0*/  R2UR UR4, R4 ;  /* 0x00000000040472ca */ /* 0x000fe400000e0000 */
[----:B------:R-:W-:-:S13]  /*253d0*/  R2UR UR5, R5 ;  /* 0x00000000050572ca */ /* 0x000fda00000e0000 */
[----:B------:R-:W2:Y:S01]  /*253e0*/  LD.E.64 R2, desc[UR4][R8.64+0x8] ;  /* 0x0000080408027980 */ /* 0x000ea2000c101b00 */
[----:B-----5:R-:W-:Y:S02]  /*253f0*/  SHF.L.U32 R13, R11, 0x1f, RZ ;  /* 0x0000001f0b0d7819 */ /* 0x020fe400000006ff */
[----:B--2---:R-:W-:-:S05]  /*25400*/  MOV R3, R2 ;  /* 0x0000000200037202 */ /* 0x004fca0000000f00 */
[----:B------:R-:W-:-:S04]  /*25410*/  IMAD R12, R12, 0x8, R3 ;  /* 0x000000080c0c7824 */ /* 0x000fc800078e0203 */
[----:B------:R1:W2:Y:S01]  /*25420*/  SYNCS.PHASECHK.TRANS64.TRYWAIT P0, [R12+URZ], R13 ;  /* 0x0000000d0c0075a7 */ /* 0x0002a2000800017f */
[----:B------:R-:W3:Y:S01]  /*25430*/  LD.E R11, desc[UR4][R8.64+0x1c] ;  /* 0x00001c04080b7980 */ /* 0x000ee2000c101900 */
[----:B------:R-:W-:Y:S02]  /*25440*/  R2UR UR6, R4 ;  /* 0x00000000040672ca */ /* 0x000fe400000e0000 */
[----:B------:R-:W-:Y:S01]  /*25450*/  R2UR UR7, R5 ;  /* 0x00000000050772ca */ /* 0x000fe200000e0000 */
[----:B------:R1:W5:Y:S01]  /*25460*/  LD.E R2, desc[UR4][R6.64] ;  /* 0x0000000406027980 */ /* 0x000362000c101900 */
[----:B------:R-:W-:Y:S11]  /*25470*/  BSSY B3, `(.L_x_8915) ;  /* 0x0000006000037945 */ /* 0x000ff60003800000 */
[----:B------:R1:W5:Y:S01]  /*25480*/  LD.E R3, desc[UR6][R6.64+0x4] ;  /* 0x0000040606037980 */ /* 0x000362000c101900 */
[----:B---3--:R-:W-:-:S04]  /*25490*/  LOP3.LUT R11, R11, 0x1, RZ, 0xfc, !PT ;  /* 0x000000010b0b7812 */ /* 0x008fc800078efcff */
[----:B------:R-:W-:-:S13]  /*254a0*/  ISETP.NE.AND P1, PT, R11, 0x3, PT ;  /* 0x000000030b00780c */ /* 0x000fda0003f25270 */
[----:B-12---:R-:W-:Y:S05]  /*254b0*/  @!P1 BRA `(.L_x_8916) ;  /* 0x0000000000049947 */ /* 0x006fea0003800000 */
[----:B------:R-:W-:Y:S01]  /*254c0*/  BPT.TRAP 0x1 ;  /* 0x000000040000795c */ /* 0x000fe20000300000 */
.L_x_8916:
[----:B------:R-:W-:Y:S05]  /*254d0*/  BSYNC B3 ;  /* 0x0000000000037941 */ /* 0x000fea0003800000 */
.L_x_8915:
[----:B------:R-:W-:Y:S04]  /*254e0*/  BSSY B3, `(.L_x_8917) ;  /* 0x000000a000037945 */ /* 0x000fe80003800000 */
[----:B------:R-:W-:Y:S05]  /*254f0*/  @P0 BRA `(.L_x_8918) ;  /* 0x0000000000200947 */ /* 0x000fea0003800000 */
[----:B------:R-:W-:Y:S02]  /*25500*/  R2UR UR4, R4 ;  /* 0x00000000040472ca */ /* 0x000fe400000e0000 */
[----:B------:R-:W-:-:S13]  /*25510*/  R2UR UR5, R5 ;  /* 0x00000000050572ca */ /* 0x000fda00000e0000 */
[----:B------:R-:W2:Y:S01]  /*25520*/  LD.E.64 R8, desc[UR4][R8.64+0x8] ;  /* 0x0000080408087980 */ /* 0x000ea2000c101b00 */
[----:B-----5:R-:W-:Y:S02]  /*25530*/  SHF.L.U32 R3, R3, 0x1f, RZ ;  /* 0x0000001f03037819 */ /* 0x020fe400000006ff */
[----:B--2---:R-:W-:-:S05]  /*25540*/  MOV R7, R8 ;  /* 0x0000000800077202 */ /* 0x004fca0000000f00 */
[----:B------:R-:W-:-:S04]  /*25550*/  IMAD R2, R2, 0x8, R7 ;  /* 0x0000000802027824 */ /* 0x000fc800078e0207 */
[----:B------:R-:W1:Y:S02]  /*25560*/  SYNCS.PHASECHK.TRANS64.TRYWAIT P0, [R2+URZ], R3 ;  /* 0x00000003020075a7 */ /* 0x000e64000800017f */
[----:B-1----:R-:W-:Y:S05]  /*25570*/  @!P0 BRA `(.L_x_8919) ;  /* 0x000001b400588947 */ /* 0x002fea0003800000 */
.L_x_8918:
[----:B------:R-:W-:Y:S05]  /*25580*/  BSYNC B3 ;  /* 0x0000000000037941 */ /* 0x000fea0003800000 */
.L_x_8917:
[----:B------:R-:W2:Y:S04]  /*25590*/  LDL.64 R8, [R0] ;  /* 0x0000000000087983 */ /* 0x000ea80000100a00 */
[----:B------:R-:W3:Y:S01]  /*255a0*/  LDL.64 R6, [R0+0x28] ;  /* 0x0000280000067983 */ /* 0x000ee20000100a00 */
[C---:B------:R-:W-:Y:S02]  /*255b0*/  R2UR UR6, R4.reuse ;  /* 0x00000000040672ca */ /* 0x040fe400000e0000 */
[C---:B------:R-:W-:Y:S01]  /*255c0*/  R2UR UR7, R5.reuse ;  /* 0x00000000050772ca */ /* 0x040fe200000e0000 */
[----:B-1---5:R-:W4:Y:S01]  /*255d0*/  LDL.64 R2, [R0+0x20] ;  /* 0x0000200000027983 */ /* 0x022f220000100a00 */
[C---:B------:R-:W-:Y:S02]  /*255e0*/  R2UR UR4, R4.reuse ;  /* 0x00000000040472ca */ /* 0x040fe400000e0000 */
[----:B------:R-:W-:Y:S01]  /*255f0*/  R2UR UR5, R5 ;  /* 0x00000000050572ca */ /* 0x000fe200000e0000 */
[----:B------:R-:W4:Y:S08]  /*25600*/  LDL.64 R12, [R0+0x8] ;  /* 0x00000800000c7983 */ /* 0x000f300000100a00 */
[----:B--2---:R-:W2:Y:S04]  /*25610*/  LD.E R9, desc[UR6][R8.64] ;  /* 0x0000000608097980 */ /* 0x004ea8000c101900 */
[----:B---3--:R-:W2:Y:S01]  /*25620*/  LD.E.64 R14, desc[UR4][R6.64] ;  /* 0x00000004060e7980 */ /* 0x008ea2000c101b00 */
[----:B------:R-:W-:Y:S05]  /*25630*/  WARPSYNC.ALL ;  /* 0x0000000000007948 */ /* 0x000fea0003800000 */
[----:B------:R-:W-:-:S02]  /*25640*/  R2UR UR4, R4 ;  /* 0x00000000040472ca */ /* 0x000fc400000e0000 */
[C---:B------:R-:W-:Y:S02]  /*25650*/  R2UR UR5, R5.reuse ;  /* 0x00000000050572ca */ /* 0x040fe400000e0000 */
[----:B------:R-:W-:Y:S02]  /*25660*/  R2UR UR6, R4 ;  /* 0x00000000040672ca */ /* 0x000fe400000e0000 */
[----:B------:R-:W-:-:S09]  /*25670*/  R2UR UR7, R5 ;  /* 0x00000000050772ca */ /* 0x000fd200000e0000 */
[----:B----4-:R1:W-:Y:S04]  /*25680*/  ST.E desc[UR4][R12.64], RZ ;  /* 0x000000ff0c007985 */ /* 0x0103e8000c101904 */
[----:B------:R-:W3:Y:S01]  /*25690*/  LD.E.64 R6, desc[UR6][R2.64] ;  /* 0x0000000602067980 */ /* 0x000ee2000c101b00 */
[----:B--2---:R-:W-:Y:S01]  /*256a0*/  IMAD R8, R9, 0x300, R14 ;  /* 0x0000030009087824 */ /* 0x004fe200078e020e */
[----:B------:R-:W-:Y:S01]  /*256b0*/  WARPGROUP.ARRIVE ;  /* 0x00000000000079c5 */ /* 0x000fe20000000000 */
[----:B------:R-:W-:Y:S01]  /*256c0*/  IMAD.MOV.U32 R9, RZ, RZ, R15 ;  /* 0x000000ffff097224 */ /* 0x000fe200078e000f */
[----:B------:R-:W-:Y:S01]  /*256d0*/  R2UR UR8, R4 ;  /* 0x00000000040872ca */ /* 0x000fe200000e0000 */
[----:B------:R-:W-:Y:S01]  /*256e0*/  IMAD.MOV.U32 R193, RZ, RZ, 0x1 ;  /* 0x00000001ffc17424 */ /* 0x000fe200078e00ff */
[----:B------:R-:W-:-:S02]  /*256f0*/  R2UR UR6, R8 ;  /* 0x00000000080672ca */ /* 0x000fc400000e0000 */
[----:B------:R-:W-:Y:S02]  /*25700*/  R2UR UR7, R9 ;  /* 0x00000000090772ca */ /* 0x000fe400000e0000 */
[C---:B------:R-:W-:Y:S02]  /*25710*/  R2UR UR9, R5.reuse ;  /* 0x00000000050972ca */ /* 0x040fe400000e0000 */
[----:B------:R-:W-:Y:S02]  /*25720*/  R2UR UR10, R4 ;  /* 0x00000000040a72ca */ /* 0x000fe400000e0000 */
[----:B------:R-:W-:Y:S02]  /*25730*/  R2UR UR11, R5 ;  /* 0x00000000050b72ca */ /* 0x000fe400000e0000 */
[----:B---3--:R-:W-:Y:S02]  /*25740*/  R2UR UR4, R6 ;  /* 0x00000000060472ca */ /* 0x008fe400000e0000 */
[----:B------:R-:W-:-:S13]  /*25750*/  R2UR UR5, R7 ;  /* 0x00000000070572ca */ /* 0x000fda00000e0000 */
[----:B------:R-:W-:Y:S03]  /*25760*/  HGMMA.64x96x16.F32.BF16 R24, gdesc[UR4], RZ, !UPT, gsb0 ;  /* 0x01600000041879f0 */ /* 0x000fe6000c0018ff */
[----:B------:R-:W-:Y:S02]  /*25770*/  WARPGROUP.DEPBAR.LE gsb0, 0x0 ;  /* 0x00008000000079c5 */ /* 0x000fe40000010000 */
[----:B------:R1:W-:Y:S04]  /*25780*/  ST.E desc[UR8][R12.64], R193 ;  /* 0x000000c10c007985 */ /* 0x0003e8000c101908 */
[----:B------:R-:W2:Y:S01]  /*25790*/  LD.E.64 R6, desc[UR10][R2.64] ;  /* 0x0000000a02067980 */ /* 0x000ea2000c101b00 */
[----:B------:R-:W-:Y:S01]  /*257a0*/  VIADD R14, R8, 0x2 ;  /* 0x00000002080e7836 */ /* 0x000fe20000000000 */
[----:B------:R-:W-:Y:S01]  /*257b0*/  R2UR UR7, R15 ;  /* 0x000000000f0772ca */ /* 0x000fe200000e0000 */
[----:B------:R-:W-:Y:S01]  /*257c0*/  WARPGROUP.ARRIVE ;  /* 0x00000000000079c5 */ /* 0x000fe20000000000 */
[----:B------:R-:W-:-:S02]  /*257d0*/  R2UR UR8, R4 ;  /* 0x00000000040872ca */ /* 0x000fc400000e0000 */
[----:B------:R-:W-:Y:S02]  /*257e0*/  R2UR UR6, R14 ;  /* 0x000000000e0672ca */ /* 0x000fe400000e0000 */
[C---:B------:R-:W-:Y:S02]  /*257f0*/  R2UR UR9, R5.reuse ;  /* 0x00000000050972ca */ /* 0x040fe400000e0000 */
[----:B------:R-:W-:Y:S02]  /*25800*/  R2UR UR10, R4 ;  /* 0x00000000040a72ca */ /* 0x000fe400000e0000 */
[----:B------:R-:W-:Y:S01]  /*25810*/  R2UR UR11, R5 ;  /* 0x00000000050b72ca */ /* 0x000fe200000e0000 */
[----:B--2---:R-:W-:Y:S01]  /*25820*/  VIADD R6, R6, 0x2 ;  /* 0x0000000206067836 */ /* 0x004fe20000000000 */
[----:B------:R-:W-:-:S04]  /*25830*/  R2UR UR5, R7 ;  /* 0x00000000070572ca */ /* 0x000fc800000e0000 */
[----:B------:R-:W-:-:S13]  /*25840*/  R2UR UR4, R6 ;  /* 0x00000000060472ca */ /* 0x000fda00000e0000 */
[----:B------:R-:W-:Y:S03]  /*25850*/  HGMMA.64x96x16.F32.BF16 R24, gdesc[UR4], R24, gsb0 ;  /* 0x01600000041879f0 */ /* 0x000fe60008001818 */
        /* <DEDUP_REMOVED lines=19> */
[----:B------:R-:W-:Y:S01]  /*25990*/  WARPGROUP.ARRIVE ;  /* 0x00000000000079c5 */ /* 0x000fe20000000000 */
[----:B------:R-:W-:Y:S01]  /*259a0*/  IMAD.MOV.U32 R9, RZ, RZ, R15 ;  /* 0x000000ffff097224 */ /* 0x000fe200078e000f */
[----:B------:R-:W-:-:S02]  /*259b0*/  R2UR UR8, R4 ;  /* 0x00000000040872ca */ /* 0x000fc400000e0000 */
[----:B------:R-:W-:Y:S02]  /*259c0*/  R2UR UR6, R8 ;  /* 0x00000000080672ca */ /* 0x000fe400000e0000 */
        /* <DEDUP_REMOVED lines=8> */
[----:B------:R-:W2:Y:S01]  /*25a50*/  LDL.64 R6, [R0+0x40] ;  /* 0x0000400000067983 */ /* 0x000ea20000100a00 */
[----:B------:R-:W-:-:S02]  /*25a60*/  R2UR UR4, R4 ;  /* 0x00000000040472ca */ /* 0x000fc400000e0000 */
        /* <DEDUP_REMOVED lines=9> */
[----:B------:R1:W5:Y:S01]  /*25b00*/  LD.E R14, desc[UR6][R2.64+0x4] ;  /* 0x00000406020e7980 */ /* 0x000362000c101900 */
[----:B--2---:R-:W-:-:S04]  /*25b10*/  LOP3.LUT R8, R8, 0x1, RZ, 0xfc, !PT ;  /* 0x0000000108087812 */ /* 0x004fc800078efcff */
[----:B------:R-:W-:-:S13]  /*25b20*/  ISETP.NE.AND P0, PT, R8, 0x3, PT ;  /* 0x000000030800780c */ /* 0x000fda0003f05270 */
[----:B-1----:R-:W-:Y:S05]  /*25b30*/  @!P0 BRA `(.L_x_8921) ;  /* 0x0000000000048947 */ /* 0x002fea0003800000 */
[----:B------:R-:W-:Y:S01]  /*25b40*/  BPT.TRAP 0x1 ;  /* 0x000000040000795c */ /* 0x000fe20000300000 */
.L_x_8921:
[----:B------:R-:W-:Y:S05]  /*25b50*/  BSYNC B3 ;  /* 0x0000000000037941 */ /* 0x000fea0003800000 */
.L_x_8920:
        /* <DEDUP_REMOVED lines=17> */
.L_x_8923:
[----:B------:R-:W-:Y:S05]  /*25c70*/  BSYNC B3 ;  /* 0x0000000000037941 */ /* 0x000fea0003800000 */
.L_x_8922:
        /* <DEDUP_REMOVED lines=10> */
.L_x_8925:
[----:B------:R-:W-:Y:S05]  /*25d20*/  BSYNC B3 ;  /* 0x0000000000037941 */ /* 0x000fea0003800000 */
.L_x_8924:
[----:B------:R-:W2:Y:S04]  /*25d30*/  LDL.64 R12, [R0] ;  /* 0x00000000000c7983 */ /* 0x000ea80000100a00 */
[----:B-1---5:R-:W3:Y:S01]  /*25d40*/  LDL.64 R8, [R0+0x58] ;  /* 0x0000580000087983 */ /* 0x022ee20000100a00 */
[C---:B------:R-:W-:Y:S02]  /*25d50*/  R2UR UR6, R4.reuse ;  /* 0x00000000040672ca */ /* 0x040fe400000e0000 */
[C---:B------:R-:W-:Y:S01]  /*25d60*/  R2UR UR7, R5.reuse ;  /* 0x00000000050772ca */ /* 0x040fe200000e0000 */
[----:B------:R-:W4:Y:S01]  /*25d70*/  LDL.64 R2, [R0+0x48] ;  /* 0x0000480000027983 */ /* 0x000f220000100a00 */
[C---:B------:R-:W-:Y:S02]  /*25d80*/  R2UR UR4, R4.reuse ;  /* 0x00000000040472ca */ /* 0x040fe400000e0000 */
[C---:B------:R-:W-:Y:S01]  /*25d90*/  R2UR UR5, R5.reuse ;  /* 0x00000000050572ca */ /* 0x040fe200000e0000 */
[----:B------:R-:W4:Y:S08]  /*25da0*/  LDL.64 R6, [R0+0x50] ;  /* 0x0000500000067983 */ /* 0x000f300000100a00 */
[----:B--2---:R-:W2:Y:S04]  /*25db0*/  LD.E R13, desc[UR6][R12.64] ;  /* 0x000000060c0d7980 */ /* 0x004ea8000c101900 */
[----:B---3--:R-:W2:Y:S01]  /*25dc0*/  LD.E.64 R14, desc[UR4][R8.64] ;  /* 0x00000004080e7980 */ /* 0x008ea2000c101b00 */
[----:B------:R-:W-:Y:S05]  /*25dd0*/  WARPSYNC.ALL ;  /* 0x0000000000007948 */ /* 0x000fea0003800000 */
[----:B------:R-:W-:Y:S01]  /*25de0*/  R2UR UR6, R4 ;  /* 0x00000000040672ca */ /* 0x000fe200000e0000 */
[----:B------:R-:W3:Y:S01]  /*25df0*/  LDL R19, [R1+0x470] ;  /* 0x0004700001137983 */ /* 0x000ee20000100800 */
[----:B------:R-:W-:-:S02]  /*25e00*/  R2UR UR7, R5 ;  /* 0x00000000050772ca */ /* 0x000fc400000e0000 */
[----:B------:R-:W-:Y:S01]  /*25e10*/  R2UR UR4, R4 ;  /* 0x00000000040472ca */ /* 0x000fe200000e0000 */
[----:B------:R-:W3:Y:S01]  /*25e20*/  LDL R18, [R1+0x474] ;  /* 0x0004740001127983 */ /* 0x000ee20000100800 */
[----:B------:R-:W-:-:S09]  /*25e30*/  R2UR UR5, R5 ;  /* 0x00000000050572ca */ /* 0x000fd200000e0000 */
[----:B----4-:R-:W4:Y:S04]  /*25e40*/  LD.E R11, desc[UR6][R2.64] ;  /* 0x00000006020b7980 */ /* 0x010f28000c101900 */
[----:B------:R-:W3:Y:S01]  /*25e50*/  LD.E.64 R8, desc[UR4][R6.64] ;  /* 0x0000000406087980 */ /* 0x000ee2000c101b00 */
[----:B--2---:R-:W-:Y:S01]  /*25e60*/  IMAD R12, R13, 0xc00, R14 ;  /* 0x00000c000d0c7824 */ /* 0x004fe200078e020e */
[----:B------:R-:W-:Y:S01]  /*25e70*/  WARPGROUP.ARRIVE ;  /* 0x00000000000079c5 */ /* 0x000fe20000000000 */
[----:B------:R-:W-:Y:S01]  /*25e80*/  IMAD.MOV.U32 R13, RZ, RZ, R15 ;  /* 0x000000ffff0d7224 */ /* 0x000fe200078e000f */
[----:B------:R-:W-:Y:S02]  /*25e90*/  R2UR UR8, R4 ;  /* 0x00000000040872ca */ /* 0x000fe400000e0000 */
[----:B------:R-:W-:-:S02]  /*25ea0*/  R2UR UR6, R12 ;  /* 0x000000000c0672ca */ /* 0x000fc400000e0000 */
[----:B------:R-:W-:Y:S02]  /*25eb0*/  R2UR UR7, R13 ;  /* 0x000000000d0772ca */ /* 0x000fe400000e0000 */
[C---:B------:R-:W-:Y:S02]  /*25ec0*/  R2UR UR9, R5.reuse ;  /* 0x00000000050972ca */ /* 0x040fe400000e0000 */
[----:B------:R-:W-:Y:S02]  /*25ed0*/  R2UR UR10, R4 ;  /* 0x00000000040a72ca */ /* 0x000fe400000e0000 */
[----:B------:R-:W-:Y:S02]  /*25ee0*/  R2UR UR11, R5 ;  /* 0x00000000050b72ca */ /* 0x000fe400000e0000 */
[----:B----4-:R-:W-:Y:S02]  /*25ef0*/  ISETP.NE.U32.AND P0, PT, R11, RZ, PT ;  /* 0x000000ff0b00720c */ /* 0x010fe40003f05070 */
[----:B---3--:R-:W-:-:S02]  /*25f00*/  R2UR UR4, R8 ;  /* 0x00000000080472ca */ /* 0x008fc400000e0000 */
[----:B------:R-:W-:-:S09]  /*25f10*/  R2UR UR5, R9 ;  /* 0x00000000090572ca */ /* 0x000fd200000e0000 */
[----:B------:R-:W-:-:S05]  /*25f20*/  VOTEU.ANY UP0, P0 ;  /* 0x00000000003f7886 */ /* 0x000fca0000000100 */
[----:B------:R-:W-:Y:S03]  /*25f30*/  HGMMA.64x96x16.F32.BF16 R24, gdesc[UR4], R24, UP0, gsb0 ;  /* 0x01600000041879f0 */ /* 0x000fe6000b801818 */
[----:B------:R-:W-:Y:S02]  /*25f40*/  WARPGROUP.DEPBAR.LE gsb0, 0x0 ;  /* 0x00008000000079c5 */ /* 0x000fe40000010000 */
[----:B------:R-:W-:Y:S04]  /*25f50*/  ST.E desc[UR8][R2.64], R193 ;  /* 0x000000c102007985 */ /* 0x000fe8000c101908 */
        /* <DEDUP_REMOVED lines=212> */
[----:B------:R-:W-:Y:S01]  /*26ca0*/  WARPGROUP.ARRIVE ;  /* 0x00000000000079c5 */ /* 0x000fe20000000000 */
[----:B------:R-:W-:-:S05]  /*26cb0*/  IMAD.MOV.U32 R13, RZ, RZ, R15 ;  /* 0x000000ffff0d7224 */ /* 0x000fca00078e000f */
[----:B------:R-:W1:Y:S01]  /*26cc0*/  S2R R199, SR_TID.X ;  /* 0x0000000000c77919 */ /* 0x000e620000002100 */
[----:B------:R-:W-:Y:S02]  /*26cd0*/  R2UR UR8, R4 ;  /* 0x00000000040872ca */ /* 0x000fe400000e0000 */
[----:B------:R-:W-:Y:S02]  /*26ce0*/  R2UR UR6, R12 ;  /* 0x000000000c0672ca */ /* 0x000fe400000e0000 */
[----:B------:R-:W-:Y:S02]  /*26cf0*/  R2UR UR7, R13 ;  /* 0x000000000d0772ca */ /* 0x000fe400000e0000 */
[----:B------:R-:W-:Y:S02]  /*26d00*/  R2UR UR9, R5 ;  /* 0x00000000050972ca */ /* 0x000fe400000e0000 */
[----:B------:R-:W-:Y:S02]  /*26d10*/  LOP3.LUT R163, R163, 0xfffbffff, RZ, 0xc0, !PT ;  /* 0xfffbffffa3a37812 */ /* 0x000fe400078ec0ff */
[----:B-1----:R-:W-:Y:S01]  /*26d20*/  LOP3.LUT P1, RZ, R199, 0x7f, RZ, 0xc0, !PT ;  /* 0x0000007fc7ff7812 */ /* 0x002fe2000782c0ff */
[----:B--2---:R-:W-:Y:S01]  /*26d30*/  VIADD R8, R8, 0xc06 ;  /* 0x00000c0608087836 */ /* 0x004fe20000000000 */
[----:B------:R-:W-:-:S02]  /*26d40*/  R2UR UR5, R9 ;  /* 0x00000000090572ca */ /* 0x000fc400000e0000 */
[----:B------:R-:W-:Y:S02]  /*26d50*/  SHF.R.U32.HI R11, RZ, 0x7, R199 ;  /* 0x00000007ff0b7819 */ /* 0x000fe400000116c7 */
[----:B------:R-:W-:Y:S01]  /*26d60*/  R2UR UR4, R8 ;  /* 0x00000000080472ca */ /* 0x000fe200000e0000 */
[----:B------:R-:W-:Y:S01]  /*26d70*/  IMAD.MOV.U32 R23, RZ, RZ, R158 ;  /* 0x000000ffff177224 */ /* 0x000fe200078e009e */
[C---:B------:R-:W-:Y:S02]  /*26d80*/  R2UR UR12, R4.reuse ;  /* 0x00000000040c72ca */ /* 0x040fe400000e0000 */
[C---:B------:R-:W-:Y:S02]  /*26d90*/  R2UR UR13, R5.reuse ;  /* 0x00000000050d72ca */ /* 0x040fe400000e0000 */
[----:B------:R-:W-:Y:S02]  /*26da0*/  R2UR UR10, R4 ;  /* 0x00000000040a72ca */ /* 0x000fe400000e0000 */
[----:B------:R-:W-:Y:S01]  /*26db0*/  R2UR UR11, R5 ;  /* 0x00000000050b72ca */ /* 0x000fe200000e0000 */
[----:B------:R-:W-:Y:S01]  /*26dc0*/  BSSY B3, `(.L_x_8927) ;  /* 0x00000d4000037945 */ /* 0x000fe20003800000 */
[----:B------:R-:W-:-:S03]  /*26dd0*/  @P1 LOP3.LUT R163, R163, 0x40000, RZ, 0xfc, !PT ;  /* 0x00040000a3a31812 */ /* 0x000fc600078efcff */
[----:B------:R-:W-:Y:S03]  /*26de0*/  HGMMA.64x96x16.F32.BF16 R24, gdesc[UR4], R24, gsb0 ;  /* 0x01600000041879f0 */ /* 0x000fe60008001818 */
[----:B------:R-:W-:Y:S02]  /*26df0*/  WARPGROUP.DEPBAR.LE gsb0, 0x0 ;  /* 0x00008000000079c5 */ /* 0x000fe40000010000 */
[----:B------:R1:W-:Y:S04]  /*26e00*/  ST.E desc[UR8][R2.64], R193 ;  /* 0x000000c102007985 */ /* 0x0003e8000c101908 */
[----:B------:R-:W2:Y:S04]  /*26e10*/  @!P1 LDL.64 R6, [R0+0x18] ;  /* 0x0000180000069983 */ /* 0x000ea80000100a00 */
[----:B------:R-:W3:Y:S01]  /*26e20*/  @!P1 LDL.64 R8, [R0] ;  /* 0x0000000000089983 */ /* 0x000ee20000100a00 */
[----:B------:R-:W-:-:S02]  /*26e30*/  @!P1 R2UR UR4, R4 ;  /* 0x00000000040492ca */ /* 0x000fc400000e0000 */
[C---:B------:R-:W-:Y:S02]  /*26e40*/  @!P1 R2UR UR5, R5.reuse ;  /* 0x00000000050592ca */ /* 0x040fe400000e0000 */
[----:B------:R-:W-:Y:S02]  /*26e50*/  @!P1 R2UR UR6, R4 ;  /* 0x00000000040692ca */ /* 0x000fe400000e0000 */
[----:B------:R-:W-:Y:S02]  /*26e60*/  @!P1 R2UR UR7, R5 ;  /* 0x00000000050792ca */ /* 0x000fe400000e0000 */
[----:B------:R-:W-:-:S05]  /*26e70*/  IADD3 R11, -R11, 0xb, RZ ;  /* 0x0000000b0b0b7810 */ /* 0x000fca0007ffe1ff */
[----:B------:R4:W-:Y:S06]  /*26e80*/  BAR.ARV R11, 0x100 ;  /* 0x0004000b0000751d */ /* 0x0009ec0000002000 */
[----:B--2---:R-:W2:Y:S04]  /*26e90*/  @!P1 LD.E.64 R6, desc[UR4][R6.64+0x30] ;  /* 0x0000300406069980 */ /* 0x004ea8000c101b00 */
[----:B---3--:R-:W1:Y:S01]  /*26ea0*/  @!P1 LD.E R8, desc[UR6][R8.64] ;  /* 0x0000000608089980 */ /* 0x008e62000c101900 */
[----:B--2---:R-:W-:-:S05]  /*26eb0*/  @!P1 MOV R13, R6 ;  /* 0x00000006000d9202 */ /* 0x004fca0000000f00 */
[----:B-1----:R-:W-:-:S05]  /*26ec0*/  @!P1 IMAD R2, R8, 0x8, R13 ;  /* 0x0000000808029824 */ /* 0x002fca00078e020d */
[----:B------:R-:W-:-:S04]  /*26ed0*/  @!P1 PRMT R2, RZ, 0x654, R2 ;  /* 0x00000654ff029816 */ /* 0x000fc80000000002 */
[----:B------:R1:W-:Y:S01]  /*26ee0*/  @!P1 SYNCS.ARRIVE.TRANS64.RED.A1T0 RZ, [R2+URZ], RZ ;  /* 0x000000ff02ff99a7 */ /* 0x0003e2000810043f */
[C---:B------:R-:W-:Y:S02]  /*26ef0*/  R2UR UR4, R4.reuse ;  /* 0x00000000040472ca */ /* 0x040fe400000e0000 */
[C---:B------:R-:W-:Y:S02]  /*26f00*/  R2UR UR5, R5.reuse ;  /* 0x00000000050572ca */ /* 0x040fe400000e0000 */
[C---:B------:R-:W-:Y:S02]  /*26f10*/  R2UR UR8, R4.reuse ;  /* 0x00000000040872ca */ /* 0x040fe400000e0000 */
[C---:B------:R-:W-:Y:S01]  /*26f20*/  R2UR UR9, R5.reuse ;  /* 0x00000000050972ca */ /* 0x040fe200000e0000 */
[----:B-1----:R-:W2:Y:S01]  /*26f30*/  LDL.64 R2, [R0+0x68] ;  /* 0x0000680000027983 */ /* 0x002ea20000100a00 */
[----:B------:R-:W-:Y:S02]  /*26f40*/  IMAD.MOV.U32 R8, RZ, RZ, R18 ;  /* 0x000000ffff087224 */ /* 0x000fe400078e0012 */
[----:B------:R-:W-:Y:S01]  /*26f50*/  IMAD.MOV.U32 R9, RZ, RZ, R19 ;  /* 0x000000ffff097224 */ /* 0x000fe200078e0013 */
[----:B------:R-:W-:Y:S01]  /*26f60*/  R2UR UR6, R4 ;  /* 0x00000000040672ca */ /* 0x000fe200000e0000 */
[----:B------:R-:W3:Y:S01]  /*26f70*/  LD.E R79, desc[UR10][R22.64+0x14] ;  /* 0x0000140a164f7980 */ /* 0x000ee2000c101900 */
[----:B------:R-:W-:-:S06]  /*26f80*/  R2UR UR7, R5 ;  /* 0x00000000050772ca */ /* 0x000fcc00000e0000 */
[----:B------:R1:W4:Y:S04]  /*26f90*/  LD.E R78, desc[UR8][R8.64] ;  /* 0x00000008084e7980 */ /* 0x000328000c101900 */
[----:B--2---:R-:W2:Y:S01]  /*26fa0*/  LD.E.64 R2, desc[UR4][R2.64] ;  /* 0x0000000402027980 */ /* 0x004ea2000c101b00 */
[C---:B------:R-:W-:Y:S02]  /*26fb0*/  R2UR UR4, R4.reuse ;  /* 0x00000000040472ca */ /* 0x040fe400000e0000 */
[C---:B------:R-:W-:Y:S01]  /*26fc0*/  R2UR UR5, R5.reuse ;  /* 0x00000000050572ca */ /* 0x040fe200000e0000 */
[----:B------:R-:W4:Y:S01]  /*26fd0*/  LD.E R6, desc[UR6][R22.64+0x4] ;  /* 0x0000040616067980 */ /* 0x000f22000c101900 */
[----:B------:R-:W-:Y:S02]  /*26fe0*/  R2UR UR8, R4 ;  /* 0x00000000040872ca */ /* 0x000fe400000e0000 */
[----:B------:R-:W-:-:S13]  /*26ff0*/  R2UR UR9, R5 ;  /* 0x00000000050972ca */ /* 0x000fda00000e0000 */
[----:B------:R-:W4:Y:S04]  /*27000*/  LD.E R76, desc[UR8][R22.64+0xc] ;  /* 0x00000c08164c7980 */ /* 0x000f28000c101900 */
[----:B--2---:R-:W2:Y:S01]  /*27010*/  LD.E R74, desc[UR4][R2.64] ;  /* 0x00000004024a7980 */ /* 0x004ea2000c101900 */
[----:B------:R-:W-:Y:S02]  /*27020*/  R2UR UR4, R4 ;  /* 0x00000000040472ca */ /* 0x000fe400000e0000 */
[----:B------:R-:W-:Y:S01]  /*27030*/  R2UR UR5, R5 ;  /* 0x00000000050572ca */ /* 0x000fe200000e0000 */
[----:B------:R-:W4:-:S12]  /*27040*/  LD.E R3, desc[UR12][R22.64+0x18] ;  /* 0x0000180c16037980 */ /* 0x000f18000c101900 */
[----:B------:R-:W4:Y:S01]  /*27050*/  LD.E R75, desc[UR4][R22.64] ;  /* 0x00000004164b7980 */ /* 0x000f22000c101900 */
[----:B------:R-:W-:Y:S02]  /*27060*/  R2UR UR4, R4 ;  /* 0x00000000040472ca */ /* 0x000fe400000e0000 */
[----:B------:R-:W-:-:S13]  /*27070*/  R2UR UR5, R5 ;  /* 0x00000000050572ca */ /* 0x000fda00000e0000 */
[----:B------:R-:W4:Y:S01]  /*27080*/  LD.E R7, desc[UR4][R22.64+0x8] ;  /* 0x0000080416077980 */ /* 0x000f22000c101900 */
[----:B------:R-:W-:Y:S02]  /*27090*/  R2UR UR4, R4 ;  /* 0x00000000040472ca */ /* 0x000fe400000e0000 */
[----:B------:R-:W-:-:S13]  /*270a0*/  R2UR UR5, R5 ;  /* 0x00000000050572ca */ /* 0x000fda00000e0000 */
[----:B------:R-:W4:Y:S01]  /*270b0*/  LD.E R77, desc[UR4][R22.64+0x10] ;  /* 0x00001004164d7980 */ /* 0x000f22000c101900 */
[----:B---3--:R-:W-:Y:S02]  /*270c0*/  IMAD R79, R10, -0x60, R79 ;  /* 0xffffffa00a4f7824 */ /* 0x008fe400078e024f */
[-C--:B--2---:R-:W-:Y:S01]  /*270d0*/  FMUL.FTZ R41, R41, R74.reuse ;  /* 0x0000004a29297220 */ /* 0x084fe20000410000 */
[-C--:B-1----:R-:W-:Y:S01]  /*270e0*/  FMUL.FTZ R9, R49, R74.reuse ;  /* 0x0000004a31097220 */ /* 0x082fe20000410000 */
[-C--:B------:R-:W-:Y:S01]  /*270f0*/  FMUL.FTZ R20, R53, R74.reuse ;  /* 0x0000004a35147220 */ /* 0x080fe20000410000 */
[-C--:B------:R-:W-:Y:S01]  /*27100*/  FMUL.FTZ R8, R25, R74.reuse ;  /* 0x0000004a19087220 */ /* 0x080fe20000410000 */
[-C--:B------:R-:W-:Y:S01]  /*27110*/  FMUL.FTZ R18, R35, R74.reuse ;  /* 0x0000004a23127220 */ /* 0x080fe20000410000 */
[-C--:B------:R-:W-:Y:S01]  /*27120*/  FMUL.FTZ R25, R39, R74.reuse ;  /* 0x0000004a27197220 */ /* 0x080fe20000410000 */
[----:B------:R-:W1:Y:S01]  /*27130*/  MUFU.TANH R35, R41 ;  /* 0x0000002900237308 */ /* 0x000e620000002400 */
[----:B------:R-:W-:-:S07]  /*27140*/  FMUL.FTZ R72, R42, R74 ;  /* 0x0000004a2a487220 */ /* 0x000fce0000410000 */
[----:B------:R2:W3:Y:S08]  /*27150*/  MUFU.TANH R39, R9 ;  /* 0x0000000900277308 */ /* 0x0004f00000002400 */
[----:B------:R4:W1:Y:S01]  /*27160*/  MUFU.TANH R41, R20 ;  /* 0x0000001400297308 */ /* 0x0008620000002400 */
[-C--:B--2---:R-:W-:Y:S01]  /*27170*/  FMUL.FTZ R9, R56, R74.reuse ;  /* 0x0000004a38097220 */ /* 0x084fe20000410000 */
[----:B------:R-:W-:Y:S01]  /*27180*/  FMUL.FTZ R12, R24, R74 ;  /* 0x0000004a180c7220 */ /* 0x000fe20000410000 */
[----:B----4-:R-:W-:-:S05]  /*27190*/  SHF.R.S32.HI R20, RZ, 0x1f, R75 ;  /* 0x0000001fff147819 */ /* 0x010fca000001144b */
[----:B------:R2:W4:Y:S02]  /*271a0*/  MUFU.TANH R42, R9 ;  /* 0x00000009002a7308 */ /* 0x0005240000002400 */
[----:B--2---:R-:W-:-:S04]  /*271b0*/  LEA.HI R9, R20, R75, RZ, 0x7 ;  /* 0x0000004b14097211 */ /* 0x004fc800078f38ff */
[----:B------:R-:W-:Y:S01]  /*271c0*/  LOP3.LUT R24, R9, 0xffffff80, RZ, 0xc0, !PT ;  /* 0xffffff8009187812 */ /* 0x000fe200078ec0ff */
[----:B------:R-:W-:-:S04]  /*271d0*/  FMUL.FTZ R2, R26, R74 ;  /* 0x0000004a1a027220 */ /* 0x000fc80000410000 */
[----:B------:R-:W-:Y:S02]  /*271e0*/  IMAD.IADD R75, R75, 0x1, -R24 ;  /* 0x000000014b4b7824 */ /* 0x000fe400078e0a18 */
[-C--:B------:R-:W-:Y:S01]  /*271f0*/  FMUL.FTZ R11, R27, R74.reuse ;  /* 0x0000004a1b0b7220 */ /* 0x080fe20000410000 */
[-C--:B------:R-:W-:Y:S02]  /*27200*/  FMUL.FTZ R28, R28, R74.reuse ;  /* 0x0000004a1c1c7220 */ /* 0x080fe40000410000 */
[----:B------:R-:W-:Y:S02]  /*27210*/  SHF.R.S32.HI R26, RZ, 0x1f, R75 ;  /* 0x0000001fff1a7819 */ /* 0x000fe4000001144b */
[----:B------:R2:W1:Y:S02]  /*27220*/  MUFU.TANH R80, R28 ;  /* 0x0000001c00507308 */ /* 0x0004640000002400 */
[CC--:B------:R-:W-:Y:S01]  /*27230*/  LEA.HI R27, R26.reuse, R75.reuse, RZ, 0x2 ;  /* 0x0000004b1a1b7211 */ /* 0x0c0fe200078f10ff */
[----:B------:R-:W-:Y:S01]  /*27240*/  FMUL.FTZ R29, R29, R74 ;  /* 0x0000004a1d1d7220 */ /* 0x000fe20000410000 */
[----:B------:R-:W-:-:S02]  /*27250*/  LEA.HI R26, R26, R75, RZ, 0x5 ;  /* 0x0000004b1a1a7211 */ /* 0x000fc400078f28ff */
[----:B--2---:R-:W-:Y:S02]  /*27260*/  LOP3.LUT R28, R27, 0x7ffffffc, RZ, 0xc0, !PT ;  /* 0x7ffffffc1b1c7812 */ /* 0x004fe400078ec0ff */
[----:B------:R2:W1:Y:S03]  /*27270*/  MUFU.TANH R81, R29 ;  /* 0x0000001d00517308 */ /* 0x0004660000002400 */
[----:B------:R-:W-:Y:S01]  /*27280*/  IMAD.IADD R75, R75, 0x1, -R28 ;  /* 0x000000014b4b7824 */ /* 0x000fe200078e0a1c */
[--C-:B------:R-:W-:Y:S02]  /*27290*/  SHF.R.S32.HI R28, RZ, 0x2, R27.reuse ;  /* 0x00000002ff1c7819 */ /* 0x100fe4000001141b */
[----:B--2---:R-:W-:Y:S02]  /*272a0*/  SHF.R.S32.HI R29, RZ, 0x1f, R27 ;  /* 0x0000001fff1d7819 */ /* 0x004fe4000001141b */
[----:B------:R-:W-:-:S02]  /*272b0*/  SHF.R.S32.HI R27, RZ, 0x5, R26 ;  /* 0x00000005ff1b7819 */ /* 0x000fc4000001141a */
[----:B------:R-:W-:Y:S02]  /*272c0*/  SHF.R.S32.HI R26, RZ, 0x7, R9 ;  /* 0x00000007ff1a7819 */ /* 0x000fe40000011409 */
[----:B------:R-:W-:Y:S01]  /*272d0*/  LEA.HI R29, R29, R28, RZ, 0x3 ;  /* 0x0000001c1d1d7211 */ /* 0x000fe200078f18ff */
[----:B------:R-:W-:Y:S01]  /*272e0*/  FMUL.FTZ R40, R40, R74 ;  /* 0x0000004a28287220 */ /* 0x000fe20000410000 */
[----:B------:R-:W-:Y:S01]  /*272f0*/  LEA.HI R9, R9, R26, RZ, 0x1 ;  /* 0x0000001a09097211 */ /* 0x000fe200078f08ff */
[-C--:B------:R-:W-:Y:S01]  /*27300*/  FMUL.FTZ R48, R48, R74.reuse ;  /* 0x0000004a30307220 */ /* 0x080fe20000410000 */
[-C--:B------:R-:W-:Y:S01]  /*27310*/  FMUL.FTZ R19, R52, R74.reuse ;  /* 0x0000004a34137220 */ /* 0x080fe20000410000 */
[----:B------:R-:W-:Y:S01]  /*27320*/  LOP3.LUT R29, R29, 0xfffffff8, RZ, 0xc0, !PT ;  /* 0xfffffff81d1d7812 */ /* 0x000fe200078ec0ff */
[-C--:B------:R-:W-:Y:S01]  /*27330*/  FMUL.FTZ R15, R34, R74.reuse ;  /* 0x0000004a220f7220 */ /* 0x080fe20000410000 */
[-C--:B------:R-:W-:Y:S01]  /*27340*/  FMUL.FTZ R21, R38, R74.reuse ;  /* 0x0000004a26157220 */ /* 0x080fe20000410000 */
[----:B------:R-:W2:Y:S01]  /*27350*/  MUFU.TANH R34, R40 ;  /* 0x0000002800227308 */ /* 0x000ea20000002400 */
[-C--:B------:R-:W-:Y:S01]  /*27360*/  FMUL.FTZ R49, R50, R74.reuse ;  /* 0x0000004a32317220 */ /* 0x080fe20000410000 */
[----:B------:R-:W-:Y:S01]  /*27370*/  LOP3.LUT R9, R9, 0x3fffffe, RZ, 0xc0, !PT ;  /* 0x03fffffe09097812 */ /* 0x000fe200078ec0ff */
[-C--:B------:R-:W-:Y:S01]  /*27380*/  FMUL.FTZ R50, R51, R74.reuse ;  /* 0x0000004a33327220 */ /* 0x080fe20000410000 */
[----:B------:R-:W-:Y:S01]  /*27390*/  FMUL.FTZ R52, R54, R74 ;  /* 0x0000004a36347220 */ /* 0x000fe20000410000 */
[----:B------:R-:W-:-:S02]  /*273a0*/  IMAD R78, R78, 0x8, R27 ;  /* 0x000000084e4e7824 */ /* 0x000fc400078e021b */
[-C--:B------:R-:W-:Y:S01]  /*273b0*/  FMUL.FTZ R13, R30, R74.reuse ;  /* 0x0000004a1e0d7220 */ /* 0x080fe20000410000 */
[-C--:B------:R-:W-:Y:S01]  /*273c0*/  FMUL.FTZ R14, R31, R74.reuse ;  /* 0x0000004a1f0e7220 */ /* 0x080fe20000410000 */
[----:B------:R-:W1:Y:S01]  /*273d0*/  MUFU.TANH R38, R48 ;  /* 0x0000003000267308 */ /* 0x000e620000002400 */
[-C--:B------:R-:W-:Y:S01]  /*273e0*/  FMUL.FTZ R36, R36, R74.reuse ;  /* 0x0000004a24247220 */ /* 0x080fe20000410000 */
[-C--:B------:R-:W-:Y:S01]  /*273f0*/  FMUL.FTZ R37, R37, R74.reuse ;  /* 0x0000004a25257220 */ /* 0x080fe20000410000 */
[-C--:B------:R-:W-:Y:S01]  /*27400*/  FMUL.FTZ R73, R43, R74.reuse ;  /* 0x0000004a2b497220 */ /* 0x080fe20000410000 */
[-C--:B------:R-:W-:Y:S01]  /*27410*/  FMUL.FTZ R44, R44, R74.reuse ;  /* 0x0000004a2c2c7220 */ /* 0x080fe20000410000 */
[-C--:B------:R-:W-:Y:S01]  /*27420*/  FMUL.FTZ R45, R45, R74.reuse ;  /* 0x0000004a2d2d7220 */ /* 0x080fe20000410000 */
[-C--:B------:R-:W-:Y:S01]  /*27430*/  FMUL.FTZ R46, R46, R74.reuse ;  /* 0x0000004a2e2e7220 */ /* 0x080fe20000410000 */
[-C--:B------:R-:W-:Y:S01]  /*27440*/  FMUL.FTZ R47, R47, R74.reuse ;  /* 0x0000004a2f2f7220 */ /* 0x080fe20000410000 */
[----:B------:R3:W1:Y:S01]  /*27450*/  MUFU.TANH R40, R19 ;  /* 0x0000001300287308 */ /* 0x0006620000002400 */
        /* <DEDUP_REMOVED lines=13> */
[----:B------:R-:W-:Y:S01]  /*27530*/  FMUL.FTZ R48, R70, R74 ;  /* 0x0000004a46307220 */ /* 0x000fe20000410000 */
[----:B------:R-:W-:-:S02]  /*27540*/  IMAD R27, R10, -0x60, R7 ;  /* 0xffffffa00a1b7824 */ /* 0x000fc400078e0207 */
[-C--:B------:R-:W-:Y:S01]  /*27550*/  FMUL.FTZ R51, R71, R74.reuse ;  /* 0x0000004a47337220 */ /* 0x080fe20000410000 */
[----:B------:R-:W-:Y:S02]  /*27560*/  IMAD.IADD R29, R28, 0x1, -R29 ;  /* 0x000000011c1d7824 */ /* 0x000fe400078e0a1d */
[-C--:B------:R-:W-:Y:S01]  /*27570*/  FMUL.FTZ R32, R32, R74.reuse ;  /* 0x0000004a20207220 */ /* 0x080fe20000410000 */
[-C--:B------:R-:W-:Y:S01]  /*27580*/  FMUL.FTZ R33, R33, R74.reuse ;  /* 0x0000004a21217220 */ /* 0x080fe20000410000 */
[----:B------:R-:W-:Y:S01]  /*27590*/  FMUL.FTZ R57, R57, R74 ;  /* 0x0000004a39397220 */ /* 0x000fe20000410000 */
[----:B------:R-:W-:Y:S01]  /*275a0*/  IMAD.IADD R9, R26, 0x1, -R9 ;  /* 0x000000011a097824 */ /* 0x000fe200078e0a09 */
[----:B------:R-:W-:Y:S01]  /*275b0*/  ISETP.GE.AND P0, PT, R3, 0x1, PT ;  /* 0x000000010300780c */ /* 0x000fe20003f06270 */
[----:B------:R-:W-:Y:S01]  /*275c0*/  IMAD.U32 R26, R78, 0x10, R29 ;  /* 0x000000104e1a7824 */ /* 0x000fe200078e001d */
[----:B------:R-:W-:Y:S01]  /*275d0*/  IADD3 R28, -R6, 0x1, R27 ;  /* 0x00000001061c7810 */ /* 0x000fe20007ffe11b */
[----:B------:R-:W3:Y:S04]  /*275e0*/  MUFU.TANH R12, R12 ;  /* 0x0000000c000c7308 */ /* 0x000ee80000002400 */
[----:B------:R-:W-:-:S04]  /*275f0*/  IMAD R28, R75, -0x2, R28 ;  /* 0xfffffffe4b1c7824 */ /* 0x000fc800078e021c */
        /* <DEDUP_REMOVED lines=37> */
[----:B------:R-:W-:-:S07]  /*27850*/  IMAD.IADD R66, R28, 0x1, R77 ;  /* 0x000000011c427824 */ /* 0x000fce00078e024d */
[----:B------:R4:W1:Y:S02]  /*27860*/  MUFU.TANH R43, R57 ;  /* 0x00000039002b7308 */ /* 0x0008640000002400 */
[----:B----4-:R-:W-:Y:S01]  /*27870*/  IMAD R57, R9, 0x40, R26 ;  /* 0x0000004009397824 */ /* 0x010fe200078e021a */
[----:B------:R-:W-:Y:S01]  /*27880*/  LOP3.LUT R9, RZ, R76, RZ, 0x33, !PT ;  /* 0x0000004cff097212 */ /* 0x000fe200078e33ff */
[----:B------:R-:W-:-:S04]  /*27890*/  IMAD R26, R10, -0x60, RZ ;  /* 0xffffffa00a1a7824 */ /* 0x000fc800078e02ff */
[----:B------:R-:W-:Y:S02]  /*278a0*/  IMAD.IADD R70, R28, 0x1, R9 ;  /* 0x000000011c467824 */ /* 0x000fe400078e0209 */
[----:B------:R-:W-:Y:S02]  /*278b0*/  IMAD R75, R75, -0x2, R26 ;  /* 0xfffffffe4b4b7824 */ /* 0x000fe400078e021a */
[--C-:B------:R-:W-:Y:S02]  /*278c0*/  IMAD.IADD R58, R66, 0x1, R57.reuse ;  /* 0x00000001423a7824 */ /* 0x100fe400078e0239 */
[----:B------:R-:W-:Y:S01]  /*278d0*/  IMAD.IADD R59, R70, 0x1, R57 ;  /* 0x00000001463b7824 */ /* 0x000fe200078e0239 */
[----:B-123--:R-:W-:Y:S06]  /*278e0*/  @!P0 BRA `(.L_x_8928) ;  /* 0x0000000000848947 */ /* 0x00efec0003800000 */
        /* <DEDUP_REMOVED lines=8> */
[C---:B------:R-:W-:Y:S02]  /*27970*/  R2UR UR4, R4.reuse ;  /* 0x00000000040472ca */ /* 0x040fe400000e0000 */
[C---:B------:R-:W-:Y:S02]  /*27980*/  R2UR UR5, R5.reuse ;  /* 0x00000000050572ca */ /* 0x040fe400000e0000 */
[----:B------:R-:W-:Y:S02]  /*27990*/  R2UR UR6, R4 ;  /* 0x00000000040672ca */ /* 0x000fe400000e0000 */
[----:B------:R-:W-:-:S09]  /*279a0*/  R2UR UR7, R5 ;  /* 0x00000000050772ca */ /* 0x000fd200000e0000 */
[----:B------:R-:W2:Y:S04]  /*279b0*/  LD.E R9, desc[UR4][R22.64+0x1c] ;  /* 0x00001c0416097980 */ /* 0x000ea8000c101900 */
[----:B------:R-:W3:Y:S01]  /*279c0*/  LD.E R28, desc[UR6][R22.64+0x20] ;  /* 0x00002006161c7980 */ /* 0x000ee2000c101900 */
[----:B--2---:R-:W-:-:S05]  /*279d0*/  IMAD.HI.U32 R9, R26, R9, RZ ;  /* 0x000000091a097227 */ /* 0x004fca00078e00ff */
[----:B---3--:R-:W-:-:S07]  /*279e0*/  SHF.R.U32.HI R26, RZ, R28, R9 ;  /* 0x0000001cff1a7219 */ /* 0x008fce0000011609 */
.L_x_8932:
[----:B------:R-:W-:Y:S05]  /*279f0*/  BSYNC B5 ;  /* 0x0000000000057941 */ /* 0x000fea0003800000 */
.L_x_8931:
[----:B------:R-:W-:Y:S01]  /*27a00*/  LOP3.LUT R26, RZ, R26, RZ, 0x33, !PT ;  /* 0x0000001aff1a7212 */ /* 0x000fe200078e33ff */
[----:B------:R-:W-:Y:S06]  /*27a10*/  BRA `(.L_x_8933) ;  /* 0x0000000000287947 */ /* 0x000fec0003800000 */
.L_x_8930:
[----:B------:R-:W-:-:S13]  /*27a20*/  ISETP.NE.AND P0, PT, R3, 0x1, PT ;  /* 0x000000010300780c */ /* 0x000fda0003f05270 */
        /* <DEDUP_REMOVED lines=9> */
.L_x_8933:
[----:B------:R-:W-:Y:S05]  /*27ac0*/  BSYNC B4 ;  /* 0x0000000000047941 */ /* 0x000fea0003800000 */
.L_x_8929:
[----:B------:R-:W-:-:S05]  /*27ad0*/  IMAD R26, R3, R26, R75 ;  /* 0x0000001a031a7224 */ /* 0x000fca00078e024b */
[----:B------:R-:W-:Y:S02]  /*27ae0*/  VIMNMX R59, R59, R26, !PT ;  /* 0x0000001a3b3b7248 */ /* 0x000fe40007fe0100 */
[----:B------:R-:W-:-:S07]  /*27af0*/  VIADDMNMX R58, R26, R3, R58, PT ;  /* 0x000000031a3a7246 */ /* 0x000fce000380013a */
.L_x_8928:
[----:B------:R-:W-:Y:S05]  /*27b00*/  BSYNC B3 ;  /* 0x0000000000037941 */ /* 0x000fea0003800000 */
.L_x_8927:
[----:B------:R-:W-:Y:S01]  /*27b10*/  ISETP.GE.AND P1, PT, R79, 0x9, PT ;  /* 0x000000094f00780c */ /* 0x000fe20003f26270 */
[----:B------:R-:W-:Y:S01]  /*27b20*/  VIADD R57, R57, 0x8 ;  /* 0x0000000839397836 */ /* 0x000fe20000000000 */
[----:B------:R-:W-:Y:S01]  /*27b30*/  ISETP.GE.AND P0, PT, R79, 0x2, PT ;  /* 0x000000024f00780c */ /* 0x000fe20003f06270 */
[----:B------:R-:W-:Y:S01]  /*27b40*/  BSSY B3, `(.L_x_8934) ;  /* 0x0000096000037945 */ /* 0x000fe20003800000 */
[C---:B------:R-:W-:Y:S02]  /*27b50*/  ISETP.GT.AND P2, PT, R59.reuse, 0x8, !P1 ;  /* 0x000000083b00780c */ /* 0x040fe40004f44270 */
[----:B------:R-:W-:Y:S02]  /*27b60*/  ISETP.GT.AND P3, PT, R59, 0x1, !P0 ;  /* 0x000000013b00780c */ /* 0x000fe40004764270 */
[----:B------:R-:W-:Y:S02]  /*27b70*/  ISETP.LT.OR P2, PT, R58, 0x9, P2 ;  /* 0x000000093a00780c */ /* 0x000fe40001741670 */
[----:B------:R-:W-:-:S02]  /*27b80*/  ISETP.GE.AND P4, PT, R79, 0xa, PT ;  /* 0x0000000a4f00780c */ /* 0x000fc40003f86270 */
[----:B------:R-:W-:Y:S02]  /*27b90*/  FSEL R28, R80, -INF , !P2 ;  /* 0xff800000501c7808 */ /* 0x000fe40005000000 */
        /* <DEDUP_REMOVED lines=105> */
[----:B------:R-:W-:-:S03]  /*28230*/  IMAD.IADD R59, R70, 0x1, R57 ;  /* 0x00000001463b7824 */ /* 0x000fc600078e0239 */
[----:B------:R-:W-:Y:S01]  /*28240*/  ISETP.LT.OR P6, PT, R58, 0x5a, P6 ;  /* 0x0000005a3a00780c */ /* 0x000fe200037c1670 */
[----:B------:R-:W-:-:S03]  /*28250*/  IMAD.IADD R58, R66, 0x1, R57 ;  /* 0x00000001423a7824 */ /* 0x000fc600078e0239 */
[----:B------:R-:W-:Y:S02]  /*28260*/  FSEL R12, R69, -INF , !P6 ;  /* 0xff800000450c7808 */ /* 0x000fe40007000000 */
[----:B------:R-:W-:-:S13]  /*28270*/  ISETP.GE.AND P6, PT, R3, 0x1, PT ;  /* 0x000000010300780c */ /* 0x000fda0003fc6270 */
[----:B------:R-:W-:Y:S05]  /*28280*/  @!P6 BRA `(.L_x_8935) ;  /* 0x000000000084e947 */ /* 0x000fea0003800000 */
[----:B------:R-:W-:Y:S01]  /*28290*/  IADD3 R6, -R6, R7, R57 ;  /* 0x0000000706067210 */ /* 0x000fe20007ffe139 */
        /* <DEDUP_REMOVED lines=15> */
.L_x_8939:
[----:B------:R-:W-:Y:S05]  /*28390*/  BSYNC B5 ;  /* 0x0000000000057941 */ /* 0x000fea0003800000 */
.L_x_8938:
[----:B------:R-:W-:Y:S01]  /*283a0*/  LOP3.LUT R6, RZ, R6, RZ, 0x33, !PT ;  /* 0x00000006ff067212 */ /* 0x000fe200078e33ff */
[----:B------:R-:W-:Y:S06]  /*283b0*/  BRA `(.L_x_8940) ;  /* 0x0000000000287947 */ /* 0x000fec0003800000 */
.L_x_8937:
        /* <DEDUP_REMOVED lines=10> */
.L_x_8940:
[----:B------:R-:W-:Y:S05]  /*28460*/  BSYNC B4 ;  /* 0x0000000000047941 */ /* 0x000fea0003800000 */
.L_x_8936:
[----:B------:R-:W-:-:S05]  /*28470*/  IMAD R6, R3, R6, R75 ;  /* 0x0000000603067224 */ /* 0x000fca00078e024b */
[----:B------:R-:W-:Y:S02]  /*28480*/  VIADDMNMX R58, R6, R3, R58, PT ;  /* 0x00000003063a7246 */ /* 0x000fe4000380013a */
[----:B------:R-:W-:-:S07]  /*28490*/  VIMNMX R59, R59, R6, !PT ;  /* 0x000000063b3b7248 */ /* 0x000fce0007fe0100 */
.L_x_8935:
[----:B------:R-:W-:Y:S05]  /*284a0*/  BSYNC B3 ;  /* 0x0000000000037941 */ /* 0x000fea0003800000 */
.L_x_8934:
[----:B------:R-:W2:Y:S01]  /*284b0*/  LDL.64 R6, [R0+0x70] ;  /* 0x0000700000067983 */ /* 0x000ea20000100a00 */
[C---:B------:R-:W-:Y:S02]  /*284c0*/  ISETP.GT.AND P0, PT, R59.reuse, 0x1, !P0 ;  /* 0x000000013b00780c */ /* 0x040fe40004704270 */
        /* <DEDUP_REMOVED lines=68> */
[----:B------:R-:W-:Y:S02]  /*28910*/  R2UR UR4, R4 ;  /* 0x00000000040472ca */ /* 0x000fe400000e0000 */
[----:B------:R-:W-:Y:S02]  /*28920*/  ISETP.LT.OR P0, PT, R58, 0x49, P0 ;  /* 0x000000493a00780c */ /* 0x000fe40000701670 */
[----:B------:R-:W-:Y:S02]  /*28930*/  R2UR UR5, R5 ;  /* 0x00000000050572ca */ /* 0x000fe400000e0000 */
[----:B------:R-:W-:-:S02]  /*28940*/  FSEL R60, R62, -INF , !P0 ;  /* 0xff8000003e3c7808 */ /* 0x000fc40004000000 */
[----:B------:R-:W-:Y:S02]  /*28950*/  ISETP.GT.AND P0, PT, R59, RZ, !P6 ;  /* 0x000000ff3b00720c */ /* 0x000fe40007704270 */
[----:B------:R-:W-:Y:S02]  /*28960*/  ISETP.NE.AND P6, PT, R61, RZ, PT ;  /* 0x000000ff3d00720c */ /* 0x000fe40003fc5270 */
[----:B------:R-:W-:-:S04]  /*28970*/  ISETP.LT.OR P0, PT, R58, 0x1, P0 ;  /* 0x000000013a00780c */ /* 0x000fc80000701670 */
[----:B------:R-:W-:Y:S02]  /*28980*/  FSEL R50, R2, -INF , !P0 ;  /* 0xff80000002327808 */ /* 0x000fe40004000000 */
[----:B--2---:R-:W2:Y:S01]  /*28990*/  LD.E.64 R2, desc[UR4][R6.64] ;  /* 0x0000000406027980 */ /* 0x004ea2000c101b00 */
[C---:B------:R-:W-:Y:S02]  /*289a0*/  ISETP.GT.AND P2, PT, R59.reuse, 0x49, !P2 ;  /* 0x000000493b00780c */ /* 0x040fe40005744270 */
[C---:B------:R-:W-:Y:S02]  /*289b0*/  ISETP.GT.AND P3, PT, R59.reuse, 0x50, !P3 ;  /* 0x000000503b00780c */ /* 0x040fe40005f64270 */
[C---:B------:R-:W-:Y:S02]  /*289c0*/  ISETP.LT.OR P2, PT, R58.reuse, 0x4a, P2 ;  /* 0x0000004a3a00780c */ /* 0x040fe40001741670 */
[----:B------:R-:W-:Y:S02]  /*289d0*/  ISETP.GT.AND P4, PT, R59, 0x51, !P4 ;  /* 0x000000513b00780c */ /* 0x000fe40006784270 */
[----:B------:R-:W-:-:S02]  /*289e0*/  ISETP.LT.OR P3, PT, R58, 0x51, P3 ;  /* 0x000000513a00780c */ /* 0x000fc40001f61670 */
[----:B------:R-:W-:Y:S02]  /*289f0*/  FSEL R19, R19, -INF , !P2 ;  /* 0xff80000013137808 */ /* 0x000fe40005000000 */
[C---:B------:R-:W-:Y:S02]  /*28a00*/  ISETP.GT.AND P5, PT, R59.reuse, 0x58, !P5 ;  /* 0x000000583b00780c */ /* 0x040fe40006fa4270 */
[----:B------:R-:W-:Y:S02]  /*28a10*/  ISETP.GT.AND P0, PT, R59, 0x59, !P6 ;  /* 0x000000593b00780c */ /* 0x000fe40007704270 */
[----:B------:R-:W-:Y:S02]  /*28a20*/  ISETP.LT.OR P4, PT, R58, 0x52, P4 ;  /* 0x000000523a00780c */ /* 0x000fe40002781670 */
[----:B------:R-:W-:Y:S02]  /*28a30*/  FSEL R20, R20, -INF , !P3 ;  /* 0xff80000014147808 */ /* 0x000fe40005800000 */
[----:B------:R-:W-:-:S02]  /*28a40*/  ISETP.LT.OR P5, PT, R58, 0x59, P5 ;  /* 0x000000593a00780c */ /* 0x000fc40002fa1670 */
[----:B------:R-:W-:Y:S02]  /*28a50*/  ISETP.LT.OR P0, PT, R58, 0x5a, P0 ;  /* 0x0000005a3a00780c */ /* 0x000fe40000701670 */
[----:B------:R-:W-:Y:S02]  /*28a60*/  FSEL R58, R24, -INF , !P4 ;  /* 0xff800000183a7808 */ /* 0x000fe40006000000 */
[----:B------:R-:W-:Y:S02]  /*28a70*/  FSEL R48, R48, -INF , !P5 ;  /* 0xff80000030307808 */ /* 0x000fe40006800000 */
[----:B------:R-:W-:Y:S02]  /*28a80*/  R2UR UR6, R4 ;  /* 0x00000000040672ca */ /* 0x000fe400000e0000 */
[----:B------:R-:W-:Y:S02]  /*28a90*/  R2UR UR7, R5 ;  /* 0x00000000050772ca */ /* 0x000fe400000e0000 */
[----:B------:R-:W-:-:S02]  /*28aa0*/  FSEL R51, R51, -INF , !P0 ;  /* 0xff80000033337808 */ /* 0x000fc40004000000 */
[----:B--2---:R-:W-:Y:S02]  /*28ab0*/  FMNMX.FTZ R62, R55, R2, !PT ;  /* 0x00000002373e7209 */ /* 0x004fe40007810000 */
[----:B------:R-:W-:Y:S02]  /*28ac0*/  FMNMX.FTZ R64, R50, R3, !PT ;  /* 0x0000000332407209 */ /* 0x000fe40007810000 */
        /* <DEDUP_REMOVED lines=38> */
[----:B------:R-:W-:Y:S01]  /*28d30*/  FMNMX.FTZ R62, R26, R25, !PT ;  /* 0x000000191a3e7209 */ /* 0x000fe20007810000 */
[----:B------:R-:W2:Y:S01]  /*28d40*/  LD.E R64, desc[UR4][R6.64+0x20] ;  /* 0x0000200406407980 */ /* 0x000ea2000c101900 */
[----:B------:R-:W-:-:S02]  /*28d50*/  FMNMX.FTZ R59, R20, R59, !PT ;  /* 0x0000003b143b7209 */ /* 0x000fc40007810000 */
[----:B------:R-:W-:Y:S02]  /*28d60*/  FMNMX.FTZ R25, R9, R62, !PT ;  /* 0x0000003e09197209 */ /* 0x000fe40007810000 */
[----:B------:R-:W-:Y:S02]  /*28d70*/  FMNMX.FTZ R59, R58, R59, !PT ;  /* 0x0000003b3a3b7209 */ /* 0x000fe40007810000 */
[----:B------:R-:W-:Y:S02]  /*28d80*/  FMNMX.FTZ R25, R8, R25, !PT ;  /* 0x0000001908197209 */ /* 0x000fe40007810000 */
[----:B------:R-:W-:Y:S02]  /*28d90*/  FMNMX.FTZ R24, R48, R59, !PT ;  /* 0x0000003b30187209 */ /* 0x000fe40007810000 */
[----:B------:R-:W-:Y:S02]  /*28da0*/  FMNMX.FTZ R62, R12, R25, !PT ;  /* 0x000000190c3e7209 */ /* 0x000fe40007810000 */
[----:B------:R-:W-:-:S03]  /*28db0*/  FMNMX.FTZ R63, R51, R24, !PT ;  /* 0x00000018333f7209 */ /* 0x000fc60007810000 */
[----:B------:R-:W1:Y:S04]  /*28dc0*/  SHFL.BFLY PT, R25, R62, 0x2, 0x1f ;  /* 0x0c401f003e197f89 */ /* 0x000e6800000e0000 */
[----:B------:R3:W-:Y:S04]  /*28dd0*/  ST.E.64 desc[UR4][R6.64], R62 ;  /* 0x0000003e06007985 */ /* 0x0007e8000c101b04 */
[----:B------:R-:W4:Y:S04]  /*28de0*/  LD.E R65, desc[UR6][R6.64+0x4] ;  /* 0x0000040606417980 */ /* 0x000f28000c101900 */
[----:B---3--:R-:W3:Y:S01]  /*28df0*/  LD.E R63, desc[UR4][R6.64+0x10] ;  /* 0x00001004063f7980 */ /* 0x008ee2000c101900 */
[----:B-1----:R-:W-:-:S03]  /*28e00*/  FMNMX.FTZ R25, R62, R25, !PT ;  /* 0x000000193e197209 */ /* 0x002fc60007810000 */
[----:B------:R-:W5:Y:S04]  /*28e10*/  LD.E R62, desc[UR6][R6.64+0x14] ;  /* 0x00001406063e7980 */ /* 0x000f68000c101900 */
[----:B------:R-:W1:Y:S02]  /*28e20*/  SHFL.BFLY PT, R24, R25, 0x1, 0x1f ;  /* 0x0c201f0019187f89 */ /* 0x000e6400000e0000 */
[----:B-1----:R-:W-:-:S05]  /*28e30*/  FMNMX.FTZ R59, R25, R24, !PT ;  /* 0x00000018193b7209 */ /* 0x002fca0007810000 */
[----:B------:R-:W-:Y:S04]  /*28e40*/  ST.E desc[UR4][R6.64], R59 ;  /* 0x0000003b06007985 */ /* 0x000fe8000c101904 */
[----:B------:R-:W2:Y:S01]  /*28e50*/  LD.E R61, desc[UR6][R6.64] ;  /* 0x00000006063d7980 */ /* 0x000ea2000c101900 */
[----:B------:R-:W-:Y:S02]  /*28e60*/  R2UR UR8, R4 ;  /* 0x00000000040872ca */ /* 0x000fe400000e0000 */
[----:B------:R-:W-:Y:S01]  /*28e70*/  R2UR UR9, R5 ;  /* 0x00000000050972ca */ /* 0x000fe200000e0000 */
[----:B----4-:R-:W1:Y:S02]  /*28e80*/  SHFL.BFLY PT, R24, R65, 0x2, 0x1f ;  /* 0x0c401f0041187f89 */ /* 0x010e6400000e0000 */
[----:B-1----:R-:W-:-:S05]  /*28e90*/  FMNMX.FTZ R25, R24, R65, !PT ;  /* 0x0000004118197209 */ /* 0x002fca0007810000 */
[----:B------:R-:W1:Y:S02]  /*28ea0*/  SHFL.BFLY PT, R24, R25, 0x1, 0x1f ;  /* 0x0c201f0019187f89 */ /* 0x000e6400000e0000 */
[----:B-1----:R-:W-:Y:S02]  /*28eb0*/  FMNMX.FTZ R59, R25, R24, !PT ;  /* 0x00000018193b7209 */ /* 0x002fe40007810000 */
[----:B--2---:R-:W-:Y:S02]  /*28ec0*/  FSETP.NEU.FTZ.AND P0, PT, R61, -INF , PT ;  /* 0xff8000003d00780b */ /* 0x004fe40003f1d000 */
[----:B------:R-:W-:Y:S02]  /*28ed0*/  FSETP.NEU.FTZ.AND P1, PT, R59, -INF , PT ;  /* 0xff8000003b00780b */ /* 0x000fe40003f3d000 */
[----:B------:R-:W-:Y:S02]  /*28ee0*/  FSEL R61, R61, RZ, P0 ;  /* 0x000000ff3d3d7208 */ /* 0x000fe40000000000 */
[----:B------:R-:W-:-:S03]  /*28ef0*/  FSEL R24, R59, RZ, P1 ;  /* 0x000000ff3b187208 */ /* 0x000fc60000800000 */
[----:B------:R-:W-:Y:S02]  /*28f00*/  FADD.FTZ R61, R2, -R61 ;  /* 0x8000003d023d7221 */ /* 0x000fe40000010000 */
[----:B------:R-:W-:Y:S02]  /*28f10*/  FADD.FTZ R3, R3, -R24 ;  /* 0x8000001803037221 */ /* 0x000fe40000010000 */
[----:B------:R-:W-:Y:S02]  /*28f20*/  FMUL.FTZ R24, R61, R64 ;  /* 0x000000403d187220 */ /* 0x000fe40000410000 */
[----:B------:R-:W-:-:S04]  /*28f30*/  FMUL.FTZ R64, R64, R3 ;  /* 0x0000000340407220 */ /* 0x000fc80000410000 */
[----:B------:R-:W3:Y:S08]  /*28f40*/  MUFU.EX2 R24, R24 ;  /* 0x0000001800187308 */ /* 0x000ef00000000800 */
[----:B------:R-:W5:Y:S01]  /*28f50*/  MUFU.EX2 R25, R64 ;  /* 0x0000004000197308 */ /* 0x000f620000000800 */
[----:B------:R-:W-:Y:S01]  /*28f60*/  ST.E desc[UR4][R6.64+0x4], R59 ;  /* 0x0000043b06007985 */ /* 0x000fe2000c101904 */
[----:B---3--:R-:W-:Y:S01]  /*28f70*/  FMUL.FTZ R63, R24, R63 ;  /* 0x0000003f183f7220 */ /* 0x008fe20000410000 */
[----:B-----5:R-:W-:-:S04]  /*28f80*/  FMUL.FTZ R61, R25, R62 ;  /* 0x0000003e193d7220 */ /* 0x020fc80000410000 */
[----:B------:R-:W-:Y:S04]  /*28f90*/  ST.E desc[UR6][R6.64+0x10], R63 ;  /* 0x0000103f06007985 */ /* 0x000fe8000c101906 */
[----:B------:R1:W-:Y:S04]  /*28fa0*/  ST.E desc[UR8][R6.64+0x14], R61 ;  /* 0x0000143d06007985 */ /* 0x0003e8000c101908 */
[----:B------:R-:W2:Y:S04]  /*28fb0*/  LDL.64 R2, [R0+0x70] ;  /* 0x0000700000027983 */ /* 0x000ea80000100a00 */
[----:B--2---:R-:W1:Y:S04]  /*28fc0*/  LD.E R65, desc[UR6][R2.64+0x20] ;  /* 0x0000200602417980 */ /* 0x004e68000c101900 */
[----:B------:R-:W1:Y:S04]  /*28fd0*/  LD.E R62, desc[UR4][R2.64] ;  /* 0x00000004023e7980 */ /* 0x000e68000c101900 */
[----:B------:R-:W2:Y:S04]  /*28fe0*/  LD.E R64, desc[UR8][R2.64+0x4] ;  /* 0x0000040802407980 */ /* 0x000ea8000c101900 */
[----:B------:R-:W3:Y:S04]  /*28ff0*/  LD.E R66, desc[UR4][R2.64+0x10] ;  /* 0x0000100402427980 */ /* 0x000ee8000c101900 */
[----:B------:R-:W4:Y:S01]  /*29000*/  LD.E R68, desc[UR6][R2.64+0x14] ;  /* 0x0000140602447980 */ /* 0x000f22000c101900 */
[C---:B-1----:R-:W-:Y:S01]  /*29010*/  FMUL.FTZ R6, R62.reuse, R65 ;  /* 0x000000413e067220 */ /* 0x042fe20000410000 */
[----:B------:R-:W-:-:S02]  /*29020*/  FSETP.NEU.FTZ.AND P0, PT, R62, -INF , PT ;  /* 0xff8000003e00780b */ /* 0x000fc40003f1d000 */
[----:B--2---:R-:W-:Y:S01]  /*29030*/  FSETP.NEU.FTZ.AND P1, PT, R64, -INF , PT ;  /* 0xff8000004000780b */ /* 0x004fe20003f3d000 */
[----:B------:R-:W-:Y:S01]  /*29040*/  FMUL.FTZ R64, R65, R64 ;  /* 0x0000004041407220 */ /* 0x000fe20000410000 */
[----:B------:R-:W-:-:S04]  /*29050*/  FSEL R6, R6, RZ, P0 ;  /* 0x000000ff06067208 */ /* 0x000fc80000000000 */
[----:B------:R-:W-:Y:S01]  /*29060*/  FSEL R64, R64, RZ, P1 ;  /* 0x000000ff40407208 */ /* 0x000fe20000800000 */
[-CC-:B------:R-:W-:Y:S01]  /*29070*/  FFMA.FTZ R217, R55, R65.reuse, -R6.reuse ;  /* 0x0000004137d97223 */ /* 0x180fe20000010806 */
[----:B------:R-:W-:-:S03]  /*29080*/  FFMA.FTZ R152, R27, R65, -R6 ;  /* 0x000000411b987223 */ /* 0x000fc60000010806 */
[-CC-:B------:R-:W-:Y:S01]  /*29090*/  FFMA.FTZ R153, R50, R65.reuse, -R64.reuse ;  /* 0x0000004132997223 */ /* 0x180fe20000010840 */
[-C--:B------:R-:W-:Y:S01]  /*290a0*/  FFMA.FTZ R202, R11, R65.reuse, -R64 ;  /* 0x000000410bca7223 */ /* 0x080fe20000010840 */
[----:B------:R-:W3:Y:S01]  /*290b0*/  MUFU.EX2 R217, R217 ;  /* 0x000000d900d97308 */ /* 0x000ee20000000800 */
[-C--:B------:R-:W-:Y:S01]  /*290c0*/  FFMA.FTZ R203, R28, R65.reuse, -R6 ;  /* 0x000000411ccb7223 */ /* 0x080fe20000010806 */
[-C--:B------:R-:W-:Y:S01]  /*290d0*/  FFMA.FTZ R216, R13, R65.reuse, -R64 ;  /* 0x000000410dd87223 */ /* 0x080fe20000010840 */
[----:B------:R-:W-:-:S05]  /*290e0*/  FFMA.FTZ R154, R29, R65, -R6 ;  /* 0x000000411d9a7223 */ /* 0x000fca0000010806 */
[----:B------:R-:W4:Y:S01]  /*290f0*/  MUFU.EX2 R153, R153 ;  /* 0x0000009900997308 */ /* 0x000f220000000800 */
[----:B------:R-:W-:-:S07]  /*29100*/  FFMA.FTZ R155, R14, R65, -R64 ;  /* 0x000000410e9b7223 */ /* 0x000fce0000010840 */
[----:B------:R-:W1:Y:S01]  /*29110*/  MUFU.EX2 R152, R152 ;  /* 0x0000009800987308 */ /* 0x000e620000000800 */
[----:B------:R-:W-:-:S07]  /*29120*/  FFMA.FTZ R15, R15, R65, -R64 ;  /* 0x000000410f0f7223 */ /* 0x000fce0000010840 */
[----:B------:R-:W2:Y:S01]  /*29130*/  MUFU.EX2 R202, R202 ;  /* 0x000000ca00ca7308 */ /* 0x000ea20000000800 */
[----:B------:R-:W-:-:S07]  /*29140*/  FFMA.FTZ R30, R30, R65, -R6 ;  /* 0x000000411e1e7223 */ /* 0x000fce0000010806 */
[----:B------:R-:W5:Y:S01]  /*29150*/  MUFU.EX2 R203, R203 ;  /* 0x000000cb00cb7308 */ /* 0x000f620000000800 */
[-CC-:B------:R-:W-:Y:S01]  /*29160*/  FFMA.FTZ R14, R18, R65.reuse, -R64.reuse ;  /* 0x00000041120e7223 */ /* 0x180fe20000010840 */
[----:B------:R-:W-:-:S06]  /*29170*/  FFMA.FTZ R13, R21, R65, -R64 ;  /* 0x00000041150d7223 */ /* 0x000fcc0000010840 */
[----:B------:R-:W5:Y:S01]  /*29180*/  MUFU.EX2 R216, R216 ;  /* 0x000000d800d87308 */ /* 0x000f620000000800 */
[-CC-:B------:R-:W-:Y:S01]  /*29190*/  FFMA.FTZ R31, R31, R65.reuse, -R6.reuse ;  /* 0x000000411f1f7223 */ /* 0x180fe20000010806 */
[----:B------:R-:W-:Y:S01]  /*291a0*/  FFMA.FTZ R190, R9, R65, -R6 ;  /* 0x0000004109be7223 */ /* 0x000fe20000010806 */
[----:B---3--:R-:W-:-:S05]  /*291b0*/  FADD.FTZ R7, R217, R66 ;  /* 0x00000042d9077221 */ /* 0x008fca0000010000 */
[----:B------:R-:W3:Y:S01]  /*291c0*/  MUFU.EX2 R154, R154 ;  /* 0x0000009a009a7308 */ /* 0x000ee20000000800 */
[----:B----4-:R-:W-:Y:S01]  /*291d0*/  FADD.FTZ R9, R153, R68 ;  /* 0x0000004499097221 */ /* 0x010fe20000010000 */
[----:B------:R-:W-:-:S06]  /*291e0*/  FFMA.FTZ R162, R20, R65, -R64 ;  /* 0x0000004114a27223 */ /* 0x000fcc0000010840 */
[----:B------:R-:W4:Y:S01]  /*291f0*/  MUFU.EX2 R155, R155 ;  /* 0x0000009b009b7308 */ /* 0x000f220000000800 */
[-CC-:B------:R-:W-:Y:S01]  /*29200*/  FFMA.FTZ R32, R32, R65.reuse, -R6.reuse ;  /* 0x0000004120207223 */ /* 0x180fe20000010806 */
[-CC-:B------:R-:W-:Y:S01]  /*29210*/  FFMA.FTZ R33, R33, R65.reuse, -R6.reuse ;  /* 0x0000004121217223 */ /* 0x180fe20000010806 */
[-CC-:B------:R-:W-:Y:S01]  /*29220*/  FFMA.FTZ R165, R34, R65.reuse, -R6.reuse ;  /* 0x0000004122a57223 */ /* 0x180fe20000010806 */
[----:B------:R-:W-:-:S04]  /*29230*/  FFMA.FTZ R164, R35, R65, -R6 ;  /* 0x0000004123a47223 */ /* 0x000fc80000010806 */
[----:B------:R-:W4:Y:S01]  /*29240*/  MUFU.EX2 R21, R30 ;  /* 0x0000001e00157308 */ /* 0x000f220000000800 */
[-CC-:B------:R-:W-:Y:S01]  /*29250*/  FFMA.FTZ R167, R36, R65.reuse, -R6.reuse ;  /* 0x0000004124a77223 */ /* 0x180fe20000010806 */
[-CC-:B------:R-:W-:Y:S01]  /*29260*/  FFMA.FTZ R166, R37, R65.reuse, -R6.reuse ;  /* 0x0000004125a67223 */ /* 0x180fe20000010806 */
[-CC-:B------:R-:W-:Y:S01]  /*29270*/  FFMA.FTZ R172, R38, R65.reuse, -R6.reuse ;  /* 0x0000004126ac7223 */ /* 0x180fe20000010806 */
[-CC-:B------:R-:W-:Y:S01]  /*29280*/  FFMA.FTZ R171, R39, R65.reuse, -R6.reuse ;  /* 0x0000004127ab7223 */ /* 0x180fe20000010806 */
[----:B------:R-:W-:-:S03]  /*29290*/  FFMA.FTZ R174, R40, R65, -R6 ;  /* 0x0000004128ae7223 */ /* 0x000fc60000010806 */
[----:B------:R-:W4:Y:S01]  /*292a0*/  MUFU.EX2 R15, R15 ;  /* 0x0000000f000f7308 */ /* 0x000f220000000800 */
        /* <DEDUP_REMOVED lines=8> */
[----:B------:R-:W4:Y:S01]  /*29330*/  MUFU.EX2 R20, R31 ;  /* 0x0000001f00147308 */ /* 0x000f220000000800 */
[----:B-1----:R-:W-:Y:S01]  /*29340*/  FADD.FTZ R6, R152, R7 ;  /* 0x0000000798067221 */ /* 0x002fe20000010000 */
[-CC-:B------:R-:W-:Y:S01]  /*29350*/  FFMA.FTZ R12, R23, R65.reuse, -R64.reuse ;  /* 0x00000041170c7223 */ /* 0x180fe20000010840 */
[----:B--2---:R-:W-:Y:S01]  /*29360*/  FADD.FTZ R9, R202, R9 ;  /* 0x00000009ca097221 */ /* 0x004fe20000010000 */
[----:B------:R-:W-:-:S04]  /*29370*/  FFMA.FTZ R23, R19, R65, -R64 ;  /* 0x0000004113177223 */ /* 0x000fc80000010840 */
[----:B------:R-:W1:Y:S01]  /*29380*/  MUFU.EX2 R14, R14 ;  /* 0x0000000e000e7308 */ /* 0x000e620000000800 */
[----:B-----5:R-:W-:Y:S01]  /*29390*/  FADD.FTZ R7, R203, R6 ;  /* 0x00000006cb077221 */ /* 0x020fe20000010000 */
[----:B------:R-:W-:Y:S01]  /*293a0*/  FADD.FTZ R6, R216, R9 ;  /* 0x00000009d8067221 */ /* 0x000fe20000010000 */
[----:B------:R-:W-:-:S05]  /*293b0*/  FFMA.FTZ R11, R72, R65, -R64 ;  /* 0x00000041480b7223 */ /* 0x000fca0000010840 */
[----:B------:R-:W2:Y:S01]  /*293c0*/  MUFU.EX2 R19, R32 ;  /* 0x0000002000137308 */ /* 0x000ea20000000800 */
[----:B---3--:R-:W-:Y:S01]  /*293d0*/  FADD.FTZ R8, R154, R7 ;  /* 0x000000079a087221 */ /* 0x008fe20000010000 */
[----:B----4-:R-:W-:-:S06]  /*293e0*/  FADD.FTZ R6, R155, R6 ;  /* 0x000000069b067221 */ /* 0x010fcc0000010000 */
[----:B------:R-:W3:Y:S01]  /*293f0*/  MUFU.EX2 R13, R13 ;  /* 0x0000000d000d7308 */ /* 0x000ee20000000800 */
[----:B------:R-:W-:Y:S01]  /*29400*/  FFMA.FTZ R168, R73, R65, -R64 ;  /* 0x0000004149a87223 */ /* 0x000fe20000010840 */
[----:B------:R-:W-:-:S06]  /*29410*/  FADD.FTZ R7, R21, R8 ;  /* 0x0000000815077221 */ /* 0x000fcc0000010000 */
[----:B------:R-:W4:Y:S01]  /*29420*/  MUFU.EX2 R18, R33 ;  /* 0x0000002100127308 */ /* 0x000f220000000800 */
[----:B------:R-:W-:Y:S01]  /*29430*/  FADD.FTZ R9, R15, R6 ;  /* 0x000000060f097221 */ /* 0x000fe20000010000 */
[----:B------:R-:W-:-:S06]  /*29440*/  FFMA.FTZ R170, R46, R65, -R64 ;  /* 0x000000412eaa7223 */ /* 0x000fcc0000010840 */
[----:B------:R-:W5:Y:S01]  /*29450*/  MUFU.EX2 R12, R12 ;  /* 0x0000000c000c7308 */ /* 0x000f620000000800 */
[----:B------:R-:W-:Y:S01]  /*29460*/  FADD.FTZ R6, R20, R7 ;  /* 0x0000000714067221 */ /* 0x000fe20000010000 */
[----:B-1----:R-:W-:-:S06]  /*29470*/  FADD.FTZ R8, R14, R9 ;  /* 0x000000090e087221 */ /* 0x002fcc0000010000 */
[----:B------:R-:W1:Y:S01]  /*29480*/  MUFU.EX2 R165, R165 ;  /* 0x000000a500a57308 */ /* 0x000e620000000800 */
[----:B------:R-:W-:-:S07]  /*29490*/  FFMA.FTZ R169, R47, R65, -R64 ;  /* 0x000000412fa97223 */ /* 0x000fce0000010840 */
[----:B------:R-:W1:Y:S01]  /*294a0*/  MUFU.EX2 R11, R11 ;  /* 0x0000000b000b7308 */ /* 0x000e620000000800 */
[----:B--2---:R-:W-:Y:S01]  /*294b0*/  FADD.FTZ R7, R19, R6 ;  /* 0x0000000613077221 */ /* 0x004fe20000010000 */
[----:B---3--:R-:W-:-:S06]  /*294c0*/  FADD.FTZ R9, R13, R8 ;  /* 0x000000080d097221 */ /* 0x008fcc0000010000 */
[----:B------:R-:W2:Y:S01]  /*294d0*/  MUFU.EX2 R164, R164 ;  /* 0x000000a400a47308 */ /* 0x000ea20000000800 */
[----:B------:R-:W-:-:S07]  /*294e0*/  FFMA.FTZ R176, R49, R65, -R64 ;  /* 0x0000004131b07223 */ /* 0x000fce0000010840 */
[----:B------:R-:W3:Y:S01]  /*294f0*/  MUFU.EX2 R168, R168 ;  /* 0x000000a800a87308 */ /* 0x000ee20000000800 */
[----:B----4-:R-:W-:Y:S01]  /*29500*/  FADD.FTZ R6, R18, R7 ;  /* 0x0000000712067221 */ /* 0x010fe20000010000 */
[----:B-----5:R-:W-:-:S06]  /*29510*/  FADD.FTZ R8, R12, R9 ;  /* 0x000000090c087221 */ /* 0x020fcc0000010000 */
[----:B------:R-:W4:Y:S01]  /*29520*/  MUFU.EX2 R167, R167 ;  /* 0x000000a700a77308 */ /* 0x000f220000000800 */
[----:B------:R-:W-:-:S07]  /*29530*/  FFMA.FTZ R175, R57, R65, -R64 ;  /* 0x0000004139af7223 */ /* 0x000fce0000010840 */
[----:B------:R-:W5:Y:S01]  /*29540*/  MUFU.EX2 R170, R170 ;  /* 0x000000aa00aa7308 */ /* 0x000f620000000800 */
[----:B-1----:R-:W-:Y:S01]  /*29550*/  FADD.FTZ R7, R165, R6 ;  /* 0x00000006a5077221 */ /* 0x002fe20000010000 */
[----:B------:R-:W-:-:S06]  /*29560*/  FADD.FTZ R9, R11, R8 ;  /* 0x000000080b097221 */ /* 0x000fcc0000010000 */
        /* <DEDUP_REMOVED lines=25> */
[----:B------:R-:W4:Y:S08]  /*29700*/  MUFU.EX2 R180, R180 ;  /* 0x000000b400b47308 */ /* 0x000f300000000800 */
[----:B------:R-:W5:Y:S01]  /*29710*/  MUFU.EX2 R183, R183 ;  /* 0x000000b700b77308 */ /* 0x000f620000000800 */
[----:B-1----:R-:W-:Y:S01]  /*29720*/  FADD.FTZ R6, R174, R7 ;  /* 0x00000007ae067221 */ /* 0x002fe20000010000 */
[----:B------:R-:W-:-:S06]  /*29730*/  FADD.FTZ R8, R178, R9 ;  /* 0x00000009b2087221 */ /* 0x000fcc0000010000 */
[----:B------:R-:W1:Y:S08]  /*29740*/  MUFU.EX2 R179, R179 ;  /* 0x000000b300b37308 */ /* 0x000e700000000800 */
        /* <DEDUP_REMOVED lines=18> */
[----:B------:R-:W2:Y:S08]  /*29870*/  MUFU.EX2 R190, R190 ;  /* 0x000000be00be7308 */ /* 0x000eb00000000800 */
        /* <DEDUP_REMOVED lines=10> */
[----:B---3--:R-:W-:-:S03]  /*29920*/  FADD.FTZ R7, R161, R6 ;  /* 0x00000006a1077221 */ /* 0x008fc60000010000 */
[----:B----4-:R-:W-:Y:S01]  /*29930*/  FADD.FTZ R9, R189, R8 ;  /* 0x00000008bd097221 */ /* 0x010fe20000010000 */
[----:B-----5:R-:W-:-:S03]  /*29940*/  FADD.FTZ R6, R160, R7 ;  /* 0x00000007a0067221 */ /* 0x020fc60000010000 */
[----:B-1----:R-:W-:Y:S01]  /*29950*/  FADD.FTZ R9, R188, R9 ;  /* 0x00000009bc097221 */ /* 0x002fe20000010000 */
[----:B------:R-:W-:-:S04]  /*29960*/  FADD.FTZ R27, R159, R6 ;  /* 0x000000069f1b7221 */ /* 0x000fc80000010000 */
[----:B------:R1:W-:Y:S04]  /*29970*/  ST.E desc[UR4][R2.64+0x10], R9 ;  /* 0x0000100902007985 */ /* 0x0003e8000c101904 */
[----:B------:R2:W-:Y:S04]  /*29980*/  ST.E desc[UR6][R2.64+0x14], R27 ;  /* 0x0000141b02007985 */ /* 0x0005e8000c101906 */
[----:B------:R-:W1:Y:S01]  /*29990*/  LDL.64 R6, [R0+0x80] ;  /* 0x0000800000067983 */ /* 0x000e620000100a00 */
[----:B------:R-:W-:Y:S02]  /*299a0*/  R2UR UR10, R4 ;  /* 0x00000000040a72ca */ /* 0x000fe400000e0000 */
[----:B------:R-:W-:-:S02]  /*299b0*/  R2UR UR11, R5 ;  /* 0x00000000050b72ca */ /* 0x000fc400000e0000 */
[C---:B------:R-:W-:Y:S02]  /*299c0*/  R2UR UR12, R4.reuse ;  /* 0x00000000040c72ca */ /* 0x040fe400000e0000 */
[----:B------:R-:W-:Y:S01]  /*299d0*/  R2UR UR13, R5 ;  /* 0x00000000050d72ca */ /* 0x000fe200000e0000 */
[----:B-1----:R-:W3:Y:S08]  /*299e0*/  LD.E R9, desc[UR8][R6.64+0x10] ;  /* 0x0000100806097980 */ /* 0x002ef0000c101900 */
[----:B--2---:R-:W2:Y:S04]  /*299f0*/  LD.E R3, desc[UR10][R6.64+0x14] ;  /* 0x0000140a06037980 */ /* 0x004ea8000c101900 */
[----:B------:R-:W4:Y:S01]  /*29a00*/  LD.E R27, desc[UR12][R6.64+0x20] ;  /* 0x0000200c061b7980 */ /* 0x000f22000c101900 */
[----:B------:R-:W-:-:S02]  /*29a10*/  R2UR UR18, R4 ;  /* 0x00000000041272ca */ /* 0x000fc400000e0000 */
[C---:B------:R-:W-:Y:S01]  /*29a20*/  R2UR UR19, R5.reuse ;  /* 0x00000000051372ca */ /* 0x040fe200000e0000 */
[----:B------:R-:W5:Y:S01]  /*29a30*/  LD.E R2, desc[UR6][R6.64+0x8] ;  /* 0x0000080606027980 */ /* 0x000f62000c101900 */
[C---:B------:R-:W-:Y:S02]  /*29a40*/  R2UR UR14, R4.reuse ;  /* 0x00000000040e72ca */ /* 0x040fe400000e0000 */
[C---:B------:R-:W-:Y:S01]  /*29a50*/  R2UR UR15, R5.reuse ;  /* 0x00000000050f72ca */ /* 0x040fe200000e0000 */
[----:B------:R-:W5:Y:S01]  /*29a60*/  LD.E R29, desc[UR4][R6.64] ;  /* 0x00000004061d7980 */ /* 0x000f62000c101900 */
[----:B------:R-:W-:Y:S02]  /*29a70*/  R2UR UR16, R4 ;  /* 0x00000000041072ca */ /* 0x000fe400000e0000 */
[----:B------:R-:W-:Y:S01]  /*29a80*/  R2UR UR17, R5 ;  /* 0x00000000051172ca */ /* 0x000fe200000e0000 */
        /* <DEDUP_REMOVED lines=38> */
[----:B---3--:R-:W-:-:S05]  /*29cf0*/  FMUL.FTZ R9, R24, R9 ;  /* 0x0000000918097220 */ /* 0x008fca0000410000 */
[----:B------:R1:W-:Y:S04]  /*29d00*/  ST.E desc[UR8][R6.64+0x10], R9 ;  /* 0x0000100906007985 */ /* 0x0003e8000c101908 */
[----:B-1----:R-:W3:Y:S01]  /*29d10*/  LD.E R9, desc[UR6][R6.64+0x154] ;  /* 0x0001540606097980 */ /* 0x002ee2000c101900 */
[C---:B--2---:R-:W-:Y:S01]  /*29d20*/  FMUL.FTZ R3, R24.reuse, R3 ;  /* 0x0000000318037220 */ /* 0x044fe20000410000 */
[----:B----4-:R-:W-:-:S04]  /*29d30*/  FMUL.FTZ R27, R24, R27 ;  /* 0x0000001b181b7220 */ /* 0x010fc80000410000 */
[----:B------:R1:W-:Y:S04]  /*29d40*/  ST.E desc[UR10][R6.64+0x14], R3 ;  /* 0x0000140306007985 */ /* 0x0003e8000c10190a */
[----:B------:R2:W-:Y:S04]  /*29d50*/  ST.E desc[UR12][R6.64+0x20], R27 ;  /* 0x0000201b06007985 */ /* 0x0005e8000c10190c */
[----:B-1----:R-:W4:Y:S04]  /*29d60*/  LD.E R3, desc[UR18][R6.64+0x150] ;  /* 0x0001501206037980 */ /* 0x002f28000c101900 */
[----:B--2---:R-:W2:Y:S01]  /*29d70*/  LD.E R27, desc[UR6][R6.64+0x160] ;  /* 0x00016006061b7980 */ /* 0x004ea2000c101900 */
[----:B---3--:R-:W-:-:S05]  /*29d80*/  FMUL.FTZ R9, R24, R9 ;  /* 0x0000000918097220 */ /* 0x008fca0000410000 */
[----:B------:R1:W-:Y:S04]  /*29d90*/  ST.E desc[UR4][R6.64+0x154], R9 ;  /* 0x0001540906007985 */ /* 0x0003e8000c101904 */
[----:B-1----:R-:W3:Y:S01]  /*29da0*/  LD.E R9, desc[UR6][R6.64+0x170] ;  /* 0x0001700606097980 */ /* 0x002ee2000c101900 */
[C---:B----4-:R-:W-:Y:S01]  /*29db0*/  FMUL.FTZ R3, R24.reuse, R3 ;  /* 0x0000000318037220 */ /* 0x050fe20000410000 */
[----:B--2---:R-:W-:-:S04]  /*29dc0*/  FMUL.FTZ R27, R24, R27 ;  /* 0x0000001b181b7220 */ /* 0x004fc80000410000 */
        /* <DEDUP_REMOVED lines=50> */
[----:B------:R5:W-:Y:S02]  /*2a0f0*/  ST.E desc[UR4][R6.64+0x1e4], R9 ;  /* 0x0001e40906007985 */ /* 0x000be4000c101904 */
[----:B-----5:R-:W-:Y:S02]  /*2a100*/  FMUL.FTZ R9, R25, R2 ;  /* 0x0000000219097220 */ /* 0x020fe40000410000 */
[----:B------:R-:W3:Y:S01]  /*2a110*/  LD.E R2, desc[UR6][R6.64+0xc] ;  /* 0x00000c0606027980 */ /* 0x000ee2000c101900 */
[C---:B----4-:R-:W-:Y:S01]  /*2a120*/  FMUL.FTZ R3, R24.reuse, R3 ;  /* 0x0000000318037220 */ /* 0x050fe20000410000 */
[----:B--2---:R-:W-:-:S04]  /*2a130*/  FMUL.FTZ R27, R24, R27 ;  /* 0x0000001b181b7220 */ /* 0x004fc80000410000 */
[----:B------:R1:W-:Y:S04]  /*2a140*/  ST.E desc[UR4][R6.64+0x1e0], R3 ;  /* 0x0001e00306007985 */ /* 0x0003e8000c101904 */
[----:B------:R3:W-:Y:S04]  /*2a150*/  ST.E desc[UR4][R6.64+0x1f0], R27 ;  /* 0x0001f01b06007985 */ /* 0x0007e8000c101904 */
[----:B-1----:R-:W2:Y:S01]  /*2a160*/  LD.E R3, desc[UR6][R6.64+0x1f4] ;  /* 0x0001f40606037980 */ /* 0x002ea2000c101900 */
[----:B---3--:R-:W-:-:S03]  /*2a170*/  FMUL.FTZ R27, R25, R2 ;  /* 0x00000002191b7220 */ /* 0x008fc60000410000 */
[----:B------:R-:W3:Y:S01]  /*2a180*/  LD.E R2, desc[UR6][R6.64+0x18] ;  /* 0x0000180606027980 */ /* 0x000ee2000c101900 */
[----:B--2---:R-:W-:-:S05]  /*2a190*/  FMUL.FTZ R3, R24, R3 ;  /* 0x0000000318037220 */ /* 0x004fca0000410000 */
[----:B------:R3:W-:Y:S02]  /*2a1a0*/  ST.E desc[UR4][R6.64+0x1f4], R3 ;  /* 0x0001f40306007985 */ /* 0x0007e4000c101904 */
[C---:B---3--:R-:W-:Y:S02]  /*2a1b0*/  FMUL.FTZ R3, R25.reuse, R2 ;  /* 0x0000000219037220 */ /* 0x048fe40000410000 */
[----:B------:R-:W2:Y:S04]  /*2a1c0*/  LD.E R2, desc[UR6][R6.64+0x1c] ;  /* 0x00001c0606027980 */ /* 0x000ea8000c101900 */
[----:B------:R2:W-:Y:S02]  /*2a1d0*/  ST.E desc[UR4][R6.64+0x8], R9 ;  /* 0x0000080906007985 */ /* 0x0005e4000c101904 */
[----:B--2---:R-:W-:-:S02]  /*2a1e0*/  FMUL.FTZ R9, R25, R2 ;  /* 0x0000000219097220 */ /* 0x004fc40000410000 */
[----:B------:R-:W2:Y:S04]  /*2a1f0*/  LD.E R2, desc[UR6][R6.64+0x28] ;  /* 0x0000280606027980 */ /* 0x000ea8000c101900 */
[----:B------:R2:W-:Y:S02]  /*2a200*/  ST.E desc[UR4][R6.64+0xc], R27 ;  /* 0x00000c1b06007985 */ /* 0x0005e4000c101904 */
[C---:B--2---:R-:W-:Y:S02]  /*2a210*/  FMUL.FTZ R27, R25.reuse, R2 ;  /* 0x00000002191b7220 */ /* 0x044fe40000410000 */
        /* <DEDUP_REMOVED lines=42> */
[----:B------:R-:W2:Y:S01]  /*2a4c0*/  LD.E R2, desc[UR6][R6.64+0x9c] ;  /* 0x00009c0606027980 */ /* 0x000ea2000c101900 */
        /* <DEDUP_REMOVED lines=80> */
[----:B------:R3:W-:Y:S01]  /*2a9d0*/  ST.E desc[UR4][R6.64+0x98], R9 ;  /* 0x0000980906007985 */ /* 0x0007e2000c101904 */
[----:B--2---:R-:W-:-:S05]  /*2a9e0*/  FMUL.FTZ R27, R25, R2 ;  /* 0x00000002191b7220 */ /* 0x004fca0000410000 */
[----:B------:R2:W-:Y:S04]  /*2a9f0*/  ST.E desc[UR4][R6.64+0x9c], R27 ;  /* 0x00009c1b06007985 */ /* 0x0005e8000c101904 */
[----:B------:R-:W1:Y:S02]  /*2aa00*/  LD.E R2, desc[UR6][R6.64+0xa8] ;  /* 0x0000a80606027980 */ /* 0x000e64000c101900 */
[----:B-1----:R-:W-:-:S05]  /*2aa10*/  FMUL.FTZ R3, R25, R2 ;  /* 0x0000000219037220 */ /* 0x002fca0000410000 */
[----:B------:R1:W-:Y:S04]  /*2aa20*/  ST.E desc[UR4][R6.64+0xa8], R3 ;  /* 0x0000a80306007985 */ /* 0x0003e8000c101904 */
[----:B------:R-:W3:Y:S02]  /*2aa30*/  LD.E R2, desc[UR6][R6.64+0xac] ;  /* 0x0000ac0606027980 */ /* 0x000ee4000c101900 */
[----:B---3--:R-:W-:-:S05]  /*2aa40*/  FMUL.FTZ R9, R25, R2 ;  /* 0x0000000219097220 */ /* 0x008fca0000410000 */
[----:B------:R3:W-:Y:S04]  /*2aa50*/  ST.E desc[UR4][R6.64+0xac], R9 ;  /* 0x0000ac0906007985 */ /* 0x0007e8000c101904 */
[----:B------:R-:W2:Y:S02]  /*2aa60*/  LD.E R2, desc[UR6][R6.64+0xb8] ;  /* 0x0000b80606027980 */ /* 0x000ea4000c101900 */
        /* <DEDUP_REMOVED lines=112> */
[----:B------:R-:W-:Y:S04]  /*2b170*/  ST.E desc[UR4][R6.64+0x1dc], R3 ;  /* 0x0001dc0306007985 */ /* 0x000fe8000c101904 */
[----:B------:R-:W3:Y:S02]  /*2b180*/  LD.E R2, desc[UR6][R6.64+0x1e8] ;  /* 0x0001e80606027980 */ /* 0x000ee4000c101900 */
[----:B---3--:R-:W-:-:S05]  /*2b190*/  FMUL.FTZ R9, R25, R2 ;  /* 0x0000000219097220 */ /* 0x008fca0000410000 */
[----:B------:R1:W-:Y:S04]  /*2b1a0*/  ST.E desc[UR4][R6.64+0x1e8], R9 ;  /* 0x0001e80906007985 */ /* 0x0003e8000c101904 */
[----:B------:R-:W2:Y:S02]  /*2b1b0*/  LD.E R2, desc[UR6][R6.64+0x1ec] ;  /* 0x0001ec0606027980 */ /* 0x000ea4000c101900 */
[----:B--2---:R-:W-:-:S05]  /*2b1c0*/  FMUL.FTZ R27, R25, R2 ;  /* 0x00000002191b7220 */ /* 0x004fca0000410000 */
[----:B------:R2:W-:Y:S04]  /*2b1d0*/  ST.E desc[UR4][R6.64+0x1ec], R27 ;  /* 0x0001ec1b06007985 */ /* 0x0005e8000c101904 */
[----:B------:R-:W3:Y:S02]  /*2b1e0*/  LD.E R2, desc[UR6][R6.64+0x1f8] ;  /* 0x0001f80606027980 */ /* 0x000ee4000c101900 */
[----:B---3--:R-:W-:-:S05]  /*2b1f0*/  FMUL.FTZ R29, R25, R2 ;  /* 0x00000002191d7220 */ /* 0x008fca0000410000 */
[----:B------:R-:W-:Y:S04]  /*2b200*/  ST.E desc[UR4][R6.64+0x1f8], R29 ;  /* 0x0001f81d06007985 */ /* 0x000fe8000c101904 */
[----:B------:R-:W1:Y:S01]  /*2b210*/  LD.E R2, desc[UR6][R6.64+0x1fc] ;  /* 0x0001fc0606027980 */ /* 0x000e62000c101900 */
[----:B------:R-:W-:Y:S01]  /*2b220*/  LEA.HI R28, R199, 0x8, RZ, 0x19 ;  /* 0x00000008c71c7811 */ /* 0x000fe200078fc8ff */
[----:B-1----:R-:W-:-:S05]  /*2b230*/  FMUL.FTZ R9, R25, R2 ;  /* 0x0000000219097220 */ /* 0x002fca0000410000 */
[----:B------:R1:W-:Y:S04]  /*2b240*/  ST.E desc[UR4][R6.64+0x1fc], R9 ;  /* 0x0001fc0906007985 */ /* 0x0003e8000c101904 */
[----:B------:R-:W3:Y:S01]  /*2b250*/  LDL.64 R2, [R0+0x80] ;  /* 0x0000800000027983 */ /* 0x000ee20000100a00 */
[----:B------:R4:W-:Y:S06]  /*2b260*/  BAR.SYNC.DEFER_BLOCKING R28, 0x100 ;  /* 0x0004001c0000751d */ /* 0x0009ec0000010000 */
[----:B--2---:R-:W2:Y:S04]  /*2b270*/  LDL.64 R26, [R0] ;  /* 0x00000000001a7983 */ /* 0x004ea80000100a00 */
[----:B------:R-:W5:Y:S04]  /*2b280*/  LDL.64 R24, [R0+0x98] ;  /* 0x0000980000187983 */ /* 0x000f680000100a00 */
[----:B-1----:R-:W4:Y:S04]  /*2b290*/  LDL.64 R8, [R0+0x88] ;  /* 0x0000880000087983 */ /* 0x002f280000100a00 */
[----:B---3--:R-:W3:Y:S04]  /*2b2a0*/  LD.E R29, desc[UR4][R2.64] ;  /* 0x00000004021d7980 */ /* 0x008ee8000c101900 */
[----:B--2---:R-:W2:Y:S04]  /*2b2b0*/  LD.E R219, desc[UR6][R26.64] ;  /* 0x000000061adb7980 */ /* 0x004ea8000c101900 */
[----:B-----5:R-:W2:Y:S04]  /*2b2c0*/  LD.E.64 R6, desc[UR4][R24.64] ;  /* 0x0000000418067980 */ /* 0x020ea8000c101b00 */
[----:B---3--:R1:W-:Y:S04]  /*2b2d0*/  ST.E desc[UR8][R2.64], R29 ;  /* 0x0000001d02007985 */ /* 0x0083e8000c101908 */
[----:B------:R-:W3:Y:S04]  /*2b2e0*/  LD.E R31, desc[UR10][R2.64+0x4] ;  /* 0x0000040a021f7980 */ /* 0x000ee8000c101900 */
[----:B---3--:R3:W-:Y:S04]  /*2b2f0*/  ST.E desc[UR4][R2.64+0x4], R31 ;  /* 0x0000041f02007985 */ /* 0x0087e8000c101904 */
[----:B------:R-:W5:Y:S04]  /*2b300*/  LD.E R33, desc[UR6][R2.64+0x8] ;  /* 0x0000080602217980 */ /* 0x000f68000c101900 */
[----:B-----5:R-:W-:Y:S04]  /*2b310*/  ST.E desc[UR4][R2.64+0x8], R33 ;  /* 0x0000082102007985 */ /* 0x020fe8000c101904 */
[----:B------:R-:W5:Y:S04]  /*2b320*/  LD.E R27, desc[UR6][R2.64+0xc] ;  /* 0x00000c06021b7980 */ /* 0x000f68000c101900 */
[----:B-----5:R5:W-:Y:S04]  /*2b330*/  ST.E desc[UR4][R2.64+0xc], R27 ;  /* 0x00000c1b02007985 */ /* 0x020be8000c101904 */
[----:B------:R-:W4:Y:S04]  /*2b340*/  LD.E R25, desc[UR6][R2.64+0x10] ;  /* 0x0000100602197980 */ /* 0x000f28000c101900 */
[----:B----4-:R4:W-:Y:S04]  /*2b350*/  ST.E desc[UR4][R2.64+0x10], R25 ;  /* 0x0000101902007985 */ /* 0x0109e8000c101904 */
[----:B-1----:R-:W2:Y:S04]  /*2b360*/  LD.E R29, desc[UR6][R2.64+0x14] ;  /* 0x00001406021d7980 */ /* 0x002ea8000c101900 */
[----:B--2---:R1:W-:Y:S04]  /*2b370*/  ST.E desc[UR4][R2.64+0x14], R29 ;  /* 0x0000141d02007985 */ /* 0x0043e8000c101904 */
[----:B---3--:R-:W2:Y:S04]  /*2b380*/  LD.E R31, desc[UR6][R2.64+0x18] ;  /* 0x00001806021f7980 */ /* 0x008ea8000c101900 */
[----:B--2---:R2:W-:Y:S04]  /*2b390*/  ST.E desc[UR4][R2.64+0x18], R31 ;  /* 0x0000181f02007985 */ /* 0x0045e8000c101904 */
[----:B-----5:R-:W3:Y:S04]  /*2b3a0*/  LD.E R27, desc[UR6][R2.64+0x1c] ;  /* 0x00001c06021b7980 */ /* 0x020ee8000c101900 */
[----:B---3--:R3:W-:Y:S04]  /*2b3b0*/  ST.E desc[UR4][R2.64+0x1c], R27 ;  /* 0x00001c1b02007985 */ /* 0x0087e8000c101904 */
[----:B----4-:R-:W4:Y:S04]  /*2b3c0*/  LD.E R25, desc[UR6][R2.64+0x20] ;  /* 0x0000200602197980 */ /* 0x010f28000c101900 */
[----:B----4-:R4:W-:Y:S04]  /*2b3d0*/  ST.E desc[UR4][R2.64+0x20], R25 ;  /* 0x0000201902007985 */ /* 0x0109e8000c101904 */
[----:B-1----:R-:W5:Y:S04]  /*2b3e0*/  LD.E R29, desc[UR6][R2.64+0x24] ;  /* 0x00002406021d7980 */ /* 0x002f68000c101900 */
[----:B-----5:R1:W-:Y:S04]  /*2b3f0*/  ST.E desc[UR4][R2.64+0x24], R29 ;  /* 0x0000241d02007985 */ /* 0x0203e8000c101904 */
[----:B--2---:R-:W2:Y:S04]  /*2b400*/  LD.E R31, desc[UR6][R2.64+0x28] ;  /* 0x00002806021f7980 */ /* 0x004ea8000c101900 */
[----:B--2---:R2:W-:Y:S04]  /*2b410*/  ST.E desc[UR4][R2.64+0x28], R31 ;  /* 0x0000281f02007985 */ /* 0x0045e8000c101904 */
[----:B---3--:R-:W3:Y:S04]  /*2b420*/  LD.E R27, desc[UR6][R2.64+0x2c] ;  /* 0x00002c06021b7980 */ /* 0x008ee8000c101900 */
        /* <DEDUP_REMOVED lines=228> */
[----:B-----5:R-:W-:Y:S04]  /*2c270*/  ST.E desc[UR4][R2.64+0x1f4], R29 ;  /* 0x0001f41d02007985 */ /* 0x020fe8000c101904 */
[----:B--2---:R-:W2:Y:S04]  /*2c280*/  LD.E R31, desc[UR6][R2.64+0x1f8] ;  /* 0x0001f806021f7980 */ /* 0x004ea8000c101900 */
[----:B--2---:R-:W-:Y:S04]  /*2c290*/  ST.E desc[UR4][R2.64+0x1f8], R31 ;  /* 0x0001f81f02007985 */ /* 0x004fe8000c101904 */
[----:B---3--:R-:W2:Y:S01]  /*2c2a0*/  LD.E R27, desc[UR6][R2.64+0x1fc] ;  /* 0x0001fc06021b7980 */ /* 0x008ea2000c101900 */
[----:B------:R-:W-:-:S02]  /*2c2b0*/  R2UR UR20, R4 ;  /* 0x00000000041472ca */ /* 0x000fc400000e0000 */
[C---:B------:R-:W-:Y:S02]  /*2c2c0*/  R2UR UR21, R5.reuse ;  /* 0x00000000051572ca */ /* 0x040fe400000e0000 */
[C---:B------:R-:W-:Y:S02]  /*2c2d0*/  R2UR UR22, R4.reuse ;  /* 0x00000000041672ca */ /* 0x040fe400000e0000 */
[C---:B------:R-:W-:Y:S02]  /*2c2e0*/  R2UR UR23, R5.reuse ;  /* 0x00000000051772ca */ /* 0x040fe400000e0000 */
[C---:B------:R-:W-:Y:S02]  /*2c2f0*/  R2UR UR24, R4.reuse ;  /* 0x00000000041872ca */ /* 0x040fe400000e0000 */
[----:B------:R-:W-:Y:S02]  /*2c300*/  R2UR UR25, R5 ;  /* 0x00000000051972ca */ /* 0x000fe400000e0000 */
        /* <DEDUP_REMOVED lines=20> */
[----:B------:R-:W-:Y:S02]  /*2c450*/  R2UR UR58, R4 ;  /* 0x00000000043a72ca */ /* 0x000fe400000e0000 */
[----:B------:R-:W-:Y:S01]  /*2c460*/  R2UR UR59, R5 ;  /* 0x00000000053b72ca */ /* 0x000fe200000e0000 */
[----:B--2---:R1:W-:Y:S04]  /*2c470*/  ST.E desc[UR4][R2.64+0x1fc], R27 ;  /* 0x0001fc1b02007985 */ /* 0x0043e8000c101904 */
[----:B------:R-:W2:Y:S04]  /*2c480*/  LD.E R218, desc[UR6][R8.64] ;  /* 0x0000000608da7980 */ /* 0x000ea8000c101900 */
[----:B------:R-:W3:Y:S04]  /*2c490*/  LD.E R24, desc[UR8][R2.64] ;  /* 0x0000000802187980 */ /* 0x000ee8000c101900 */
[----:B----4-:R-:W3:Y:S04]  /*2c4a0*/  LD.E R25, desc[UR10][R2.64+0x4] ;  /* 0x0000040a02197980 */ /* 0x010ee8000c101900 */
[----:B------:R-:W3:Y:S04]  /*2c4b0*/  LD.E R26, desc[UR12][R2.64+0x8] ;  /* 0x0000080c021a7980 */ /* 0x000ee8000c101900 */
[----:B-1----:R-:W3:Y:S04]  /*2c4c0*/  LD.E R27, desc[UR14][R2.64+0xc] ;  /* 0x00000c0e021b7980 */ /* 0x002ee8000c101900 */
        /* <DEDUP_REMOVED lines=124> */
[----:B------:R-:W-:Y:S01]  /*2cc90*/  IMAD R6, R219, 0xc00, R6 ;  /* 0x00000c00db067824 */ /* 0x000fe200078e0206 */
[----:B--2---:R-:W-:-:S02]  /*2cca0*/  ISETP.NE.U32.AND P0, PT, R218, RZ, PT ;  /* 0x000000ffda00720c */ /* 0x004fc40003f05070 */
[----:B------:R-:W-:Y:S02]  /*2ccb0*/  R2UR UR7, R7 ;  /* 0x00000000070772ca */ /* 0x000fe400000e0000 */
[----:B------:R-:W-:Y:S02]  /*2ccc0*/  R2UR UR6, R6 ;  /* 0x00000000060672ca */ /* 0x000fe400000e0000 */
[----:B------:R-:W-:Y:S02]  /*2ccd0*/  F2FP.BF16.F32.PACK_AB R152, R152, R217 ;  /* 0x000000d99898723e */ /* 0x000fe400000010ff */
[----:B------:R-:W-:Y:S02]  /*2cce0*/  F2FP.BF16.F32.PACK_AB R154, R154, R203 ;  /* 0x000000cb9a9a723e */ /* 0x000fe400000010ff */
[----:B------:R-:W-:Y:S02]  /*2ccf0*/  F2FP.BF16.F32.PACK_AB R153, R202, R153 ;  /* 0x00000099ca99723e */ /* 0x000fe400000010ff */
[----:B------:R-:W-:Y:S01]  /*2cd00*/  F2FP.BF16.F32.PACK_AB R155, R155, R216 ;  /* 0x000000d89b9b723e */ /* 0x000fe200000010ff */
[----:B------:R-:W-:Y:S01]  /*2cd10*/  VOTEU.ANY UP0, P0 ;  /* 0x00000000003f7886 */ /* 0x000fe20000000100 */
        /* <DEDUP_REMOVED lines=19> */
[----:B------:R-:W-:Y:S01]  /*2ce50*/  R2UR UR25, R5 ;  /* 0x00000000051972ca */ /* 0x000fe200000e0000 */
[----:B---3--:R-:W-:-:S06]  /*2ce60*/  WARPGROUP.ARRIVE ;  /* 0x00000000000079c5 */ /* 0x008fcc0000000000 */
[----:B------:R-:W-:Y:S01]  /*2ce70*/  HGMMA.64x256x16.F32.BF16 R24, R152, gdesc[UR4].tnspB, R24, UP0, gsb0 ;  /* 0x43e0000498187df0 */ /* 0x000fe2000b801818 */
        /* <DEDUP_REMOVED lines=17> */
[----:B------:R-:W-:Y:S01]  /*2cf90*/  R2UR UR55, R5 ;  /* 0x00000000053772ca */ /* 0x000fe200000e0000 */
[----:B------:R-:W-:-:S02]  /*2cfa0*/  WARPGROUP.DEPBAR.LE gsb0, 0x0 ;  /* 0x00008000000079c5 */ /* 0x000fc40000010000 */
[----:B------:R1:W-:Y:S01]  /*2cfb0*/  ST.E desc[UR4][R2.64], R24 ;  /* 0x0000001802007985 */ /* 0x0003e2000c101904 */
[C---:B------:R-:W-:Y:S02]  /*2cfc0*/  R2UR UR4, R4.reuse ;  /* 0x00000000040472ca */ /* 0x040fe400000e0000 */
[C---:B------:R-:W-:Y:S01]  /*2cfd0*/  R2UR UR5, R5.reuse ;  /* 0x00000000050572ca */ /* 0x040fe200000e0000 */
[----:B------:R2:W-:Y:S01]  /*2cfe0*/  ST.E desc[UR6][R2.64+0x4], R25 ;  /* 0x0000041902007985 */ /* 0x0005e2000c101906 */
[C---:B------:R-:W-:Y:S02]  /*2cff0*/  R2UR UR6, R4.reuse ;  /* 0x00000000040672ca */ /* 0x040fe400000e0000 */
[C---:B------:R-:W-:Y:S01]  /*2d000*/  R2UR UR7, R5.reuse ;  /* 0x00000000050772ca */ /* 0x040fe200000e0000 */
[----:B------:R3:W-:Y:S01]  /*2d010*/  ST.E desc[UR8][R2.64+0x8], R26 ;  /* 0x0000081a02007985 */ /* 0x0007e2000c101908 */
[C---:B------:R-:W-:Y:S02]  /*2d020*/  R2UR UR8, R4.reuse ;  /* 0x00000000040872ca */ /* 0x040fe400000e0000 */
[----:B------:R-:W-:Y:S01]  /*2d030*/  R2UR UR9, R5 ;  /* 0x00000000050972ca */ /* 0x000fe200000e0000 */
[----:B------:R4:W-:Y:S01]  /*2d040*/  ST.E desc[UR10][R2.64+0xc], R27 ;  /* 0x00000c1b02007985 */ /* 0x0009e2000c10190a */
[----:B------:R-:W-:-:S02]  /*2d050*/  R2UR UR10, R4 ;  /* 0x00000000040a72ca */ /* 0x000fc400000e0000 */
        /* <DEDUP_REMOVED lines=27> */
[----:B------:R-:W-:Y:S01]  /*2d210*/  R2UR UR7, R5 ;  /* 0x00000000050772ca */ /* 0x000fe200000e0000 */
[----:B------:R5:W-:Y:S04]  /*2d220*/  ST.E desc[UR8][R2.64+0x34], R37 ;  /* 0x0000342502007985 */ /* 0x000be8000c101908 */
[----:B------:R5:W-:Y:S04]  /*2d230*/  ST.E desc[UR10][R2.64+0x38], R38 ;  /* 0x0000382602007985 */ /* 0x000be8000c10190a */
[----:B------:R5:W-:Y:S04]  /*2d240*/  ST.E desc[UR12][R2.64+0x3c], R39 ;  /* 0x00003c2702007985 */ /* 0x000be8000c10190c */
[----:B------:R5:W-:Y:S04]  /*2d250*/  ST.E desc[UR14][R2.64+0x40], R40 ;  /* 0x0000402802007985 */ /* 0x000be8000c10190e */
[----:B------:R5:W-:Y:S04]  /*2d260*/  ST.E desc[UR16][R2.64+0x44], R41 ;  /* 0x0000442902007985 */ /* 0x000be8000c101910 */
[----:B------:R5:W-:Y:S01]  /*2d270*/  ST.E desc[UR18][R2.64+0x48], R42 ;  /* 0x0000482a02007985 */ /* 0x000be2000c101912 */
[----:B------:R-:W-:-:S03]  /*2d280*/  R2UR UR8, R4 ;  /* 0x00000000040872ca */ /* 0x000fc600000e0000 */
[----:B------:R5:W-:Y:S01]  /*2d290*/  ST.E desc[UR20][R2.64+0x4c], R43 ;  /* 0x00004c2b02007985 */ /* 0x000be2000c101914 */
[----:B------:R-:W-:-:S03]  /*2d2a0*/  R2UR UR9, R5 ;  /* 0x00000000050972ca */ /* 0x000fc600000e0000 */
[----:B------:R5:W-:Y:S04]  /*2d2b0*/  ST.E desc[UR22][R2.64+0x50], R44 ;  /* 0x0000502c02007985 */ /* 0x000be8000c101916 */
[----:B------:R5:W-:Y:S04]  /*2d2c0*/  ST.E desc[UR24][R2.64+0x54], R45 ;  /* 0x0000542d02007985 */ /* 0x000be8000c101918 */
[----:B------:R5:W-:Y:S01]  /*2d2d0*/  ST.E desc[UR4][R2.64+0x58], R46 ;  /* 0x0000582e02007985 */ /* 0x000be2000c101904 */
[C---:B------:R-:W-:Y:S02]  /*2d2e0*/  R2UR UR4, R4.reuse ;  /* 0x00000000040472ca */ /* 0x040fe400000e0000 */
[----:B------:R-:W-:Y:S01]  /*2d2f0*/  R2UR UR5, R5 ;  /* 0x00000000050572ca */ /* 0x000fe200000e0000 */
[----:B------:R5:W-:Y:S01]  /*2d300*/  ST.E desc[UR6][R2.64+0x5c], R47 ;  /* 0x00005c2f02007985 */ /* 0x000be2000c101906 */
        /* <DEDUP_REMOVED lines=13> */
[C---:B------:R-:W-:Y:S01]  /*2d3e0*/  R2UR UR21, R5.reuse ;  /* 0x00000000051572ca */ /* 0x040fe200000e0000 */
[----:B------:R5:W-:Y:S01]  /*2d3f0*/  ST.E desc[UR8][R2.64+0x60], R48 ;  /* 0x0000603002007985 */ /* 0x000be2000c101908 */
[C---:B------:R-:W-:Y:S02]  /*2d400*/  R2UR UR22, R4.reuse ;  /* 0x00000000041672ca */ /* 0x040fe400000e0000 */
[C---:B------:R-:W-:Y:S01]  /*2d410*/  R2UR UR23, R5.reuse ;  /* 0x00000000051772ca */ /* 0x040fe200000e0000 */
[----:B------:R5:W-:Y:S01]  /*2d420*/  ST.E desc[UR4][R2.64+0x64], R49 ;  /* 0x0000643102007985 */ /* 0x000be2000c101904 */
[C---:B------:R-:W-:Y:S02]  /*2d430*/  R2UR UR24, R4.reuse ;  /* 0x00000000041872ca */ /* 0x040fe400000e0000 */
[----:B------:R-:W-:Y:S02]  /*2d440*/  R2UR UR25, R5 ;  /* 0x00000000051972ca */ /* 0x000fe400000e0000 */
[----:B------:R-:W-:-:S02]  /*2d450*/  R2UR UR8, R4 ;  /* 0x00000000040872ca */ /* 0x000fc400000e0000 */
[C---:B------:R-:W-:Y:S02]  /*2d460*/  R2UR UR9, R5.reuse ;  /* 0x00000000050972ca */ /* 0x040fe400000e0000 */
[C---:B------:R-:W-:Y:S02]  /*2d470*/  R2UR UR4, R4.reuse ;  /* 0x00000000040472ca */ /* 0x040fe400000e0000 */
[----:B------:R-:W-:Y:S01]  /*2d480*/  R2UR UR5, R5 ;  /* 0x00000000050572ca */ /* 0x000fe200000e0000 */
        /* <DEDUP_REMOVED lines=8> */
[----:B------:R5:W-:Y:S04]  /*2d510*/  ST.E desc[UR20][R2.64+0x80], R56 ;  /* 0x0000803802007985 */ /* 0x000be8000c101914 */
[----:B------:R5:W-:Y:S04]  /*2d520*/  ST.E desc[UR22][R2.64+0x84], R57 ;  /* 0x0000843902007985 */ /* 0x000be8000c101916 */
[----:B------:R5:W-:Y:S01]  /*2d530*/  ST.E desc[UR24][R2.64+0x88], R58 ;  /* 0x0000883a02007985 */ /* 0x000be2000c101918 */
[----:B------:R-:W-:-:S03]  /*2d540*/  R2UR UR10, R4 ;  /* 0x00000000040a72ca */ /* 0x000fc600000e0000 */
[----:B------:R5:W-:Y:S01]  /*2d550*/  ST.E desc[UR8][R2.64+0x8c], R59 ;  /* 0x00008c3b02007985 */ /* 0x000be2000c101908 */
[C---:B------:R-:W-:Y:S02]  /*2d560*/  R2UR UR8, R4.reuse ;  /* 0x00000000040872ca */ /* 0x040fe400000e0000 */
[C---:B------:R-:W-:Y:S01]  /*2d570*/  R2UR UR9, R5.reuse ;  /* 0x00000000050972ca */ /* 0x040fe200000e0000 */
[----:B------:R5:W-:Y:S01]  /*2d580*/  ST.E desc[UR4][R2.64+0x90], R60 ;  /* 0x0000903c02007985 */ /* 0x000be2000c101904 */
        /* <DEDUP_REMOVED lines=289> */
[----:B------:R-:W-:Y:S01]  /*2e7a0*/  R2UR UR57, R5 ;  /* 0x00000000053972ca */ /* 0x000fe200000e0000 */
[----:B------:R-:W-:Y:S01]  /*2e7b0*/  ST.E desc[UR6][R8.64], R193 ;  /* 0x000000c108007985 */ /* 0x000fe2000c101906 */
[----:B------:R-:W-:-:S02]  /*2e7c0*/  R2UR UR60, R4 ;  /* 0x00000000043c72ca */ /* 0x000fc400000e0000 */
[C---:B------:R-:W-:Y:S01]  /*2e7d0*/  R2UR UR61, R5.reuse ;  /* 0x00000000053d72ca */ /* 0x040fe200000e0000 */
[----:B-1----:R-:W5:Y:S01]  /*2e7e0*/  LD.E R24, desc[UR8][R2.64] ;  /* 0x0000000802187980 */ /* 0x002f62000c101900 */
[C---:B------:R-:W-:Y:S02]  /*2e7f0*/  R2UR UR58, R4.reuse ;  /* 0x00000000043a72ca */ /* 0x040fe400000e0000 */
[C---:B------:R-:W-:Y:S01]  /*2e800*/  R2UR UR59, R5.reuse ;  /* 0x00000000053b72ca */ /* 0x040fe200000e0000 */
[----:B--2---:R-:W2:Y:S01]  /*2e810*/  LD.E R25, desc[UR10][R2.64+0x4] ;  /* 0x0000040a02197980 */ /* 0x004ea2000c101900 */
[C---:B------:R-:W-:Y:S02]  /*2e820*/  R2UR UR4, R4.reuse ;  /* 0x00000000040472ca */ /* 0x040fe400000e0000 */
[----:B------:R-:W-:Y:S01]  /*2e830*/  R2UR UR5, R5 ;  /* 0x00000000050572ca */ /* 0x000fe200000e0000 */
[----:B---3--:R-:W2:Y:S01]  /*2e840*/  LD.E R26, desc[UR12][R2.64+0x8] ;  /* 0x0000080c021a7980 */ /* 0x008ea2000c101900 */
[----:B------:R-:W-:-:S02]  /*2e850*/  R2UR UR6, R4 ;  /* 0x00000000040672ca */ /* 0x000fc400000e0000 */
[C---:B------:R-:W-:Y:S01]  /*2e860*/  R2UR UR7, R5.reuse ;  /* 0x00000000050772ca */ /* 0x040fe200000e0000 */
[----:B----4-:R-:W2:Y:S01]  /*2e870*/  LD.E R27, desc[UR14][R2.64+0xc] ;  /* 0x00000c0e021b7980 */ /* 0x010ea2000c101900 */
[C---:B------:R-:W-:Y:S02]  /*2e880*/  R2UR UR8, R4.reuse ;  /* 0x00000000040872ca */ /* 0x040fe400000e0000 */
[C---:B------:R-:W-:Y:S01]  /*2e890*/  R2UR UR9, R5.reuse ;  /* 0x00000000050972ca */ /* 0x040fe200000e0000 */
[----:B-----5:R-:W2:Y:S01]  /*2e8a0*/  LD.E R28, desc[UR16][R2.64+0x10] ;  /* 0x00001010021c7980 */ /* 0x020ea2000c101900 */
[C---:B------:R-:W-:Y:S02]  /*2e8b0*/  R2UR UR10, R4.reuse ;  /* 0x00000000040a72ca */ /* 0x040fe400000e0000 */
[----:B------:R-:W-:Y:S01]  /*2e8c0*/  R2UR UR11, R5 ;  /* 0x00000000050b72ca */ /* 0x000fe200000e0000 */
[----:B------:R-:W2:Y:S01]  /*2e8d0*/  LD.E R29, desc[UR18][R2.64+0x14] ;  /* 0x00001412021d7980 */ /* 0x000ea2000c101900 */
[----:B------:R-:W-:-:S02]  /*2e8e0*/  R2UR UR12, R4 ;  /* 0x00000000040c72ca */ /* 0x000fc400000e0000 */
[C---:B------:R-:W-:Y:S01]  /*2e8f0*/  R2UR UR13, R5.reuse ;  /* 0x00000000050d72ca */ /* 0x040fe200000e0000 */
[----:B------:R-:W2:Y:S01]  /*2e900*/  LD.E R30, desc[UR20][R2.64+0x18] ;  /* 0x00001814021e7980 */ /* 0x000ea2000c101900 */
[C---:B------:R-:W-:Y:S02]  /*2e910*/  R2UR UR14, R4.reuse ;  /* 0x00000000040e72ca */ /* 0x040fe400000e0000 */
[C---:B------:R-:W-:Y:S01]  /*2e920*/  R2UR UR15, R5.reuse ;  /* 0x00000000050f72ca */ /* 0x040fe200000e0000 */
[----:B------:R-:W2:Y:S01]  /*2e930*/  LD.E R31, desc[UR22][R2.64+0x1c] ;  /* 0x00001c16021f7980 */ /* 0x000ea2000c101900 */
        /* <DEDUP_REMOVED lines=303> */
[----:B------:R-:W-:Y:S02]  /*2fc30*/  R2UR UR56, R4 ;  /* 0x00000000043872ca */ /* 0x000fe400000e0000 */
[----:B------:R-:W-:Y:S01]  /*2fc40*/  R2UR UR57, R5 ;  /* 0x00000000053972ca */ /* 0x000fe200000e0000 */
        /* <DEDUP_REMOVED lines=19> */
[----:B------:R-:W-:-:S02]  /*2fd80*/  VIADD R152, R6, 0x80 ;  /* 0x0000008006987836 */ /* 0x000fc40000000000 */
[----:B------:R-:W-:-:S03]  /*2fd90*/  IMAD.MOV.U32 R153, RZ, RZ, R7 ;  /* 0x000000ffff997224 */ /* 0x000fc600078e0007 */
[----:B------:R-:W-:Y:S02]  /*2fda0*/  R2UR UR6, R152 ;  /* 0x00000000980672ca */ /* 0x000fe400000e0000 */
[----:B------:R-:W-:Y:S02]  /*2fdb0*/  R2UR UR7, R153 ;  /* 0x00000000990772ca */ /* 0x000fe400000e0000 */
[----:B------:R-:W-:Y:S02]  /*2fdc0*/  F2FP.BF16.F32.PACK_AB R152, R20, R21 ;  /* 0x000000151498723e */ /* 0x000fe400000010ff */
[----:B------:R-:W-:Y:S02]  /*2fdd0*/  F2FP.BF16.F32.PACK_AB R154, R18, R19 ;  /* 0x00000013129a723e */ /* 0x000fe400000010ff */
[----:B------:R-:W-:Y:S02]  /*2fde0*/  F2FP.BF16.F32.PACK_AB R153, R14, R15 ;  /* 0x0000000f0e99723e */ /* 0x000fe400000010ff */
[----:B------:R-:W-:-:S02]  /*2fdf0*/  F2FP.BF16.F32.PACK_AB R155, R12, R13 ;  /* 0x0000000d0c9b723e */ /* 0x000fc400000010ff */
        /* <DEDUP_REMOVED lines=18> */
[----:B------:R-:W-:Y:S02]  /*2ff20*/  R2UR UR24, R4 ;  /* 0x00000000041872ca */ /* 0x000fe400000e0000 */
[----:B------:R-:W-:Y:S01]  /*2ff30*/  R2UR UR25, R5 ;  /* 0x00000000051972ca */ /* 0x000fe200000e0000 */
[----:B--2---:R-:W-:-:S06]  /*2ff40*/  WARPGROUP.ARRIVE ;  /* 0x00000000000079c5 */ /* 0x004fcc0000000000 */
[----:B------:R-:W-:Y:S01]  /*2ff50*/  HGMMA.64x256x16.F32.BF16 R24, R152, gdesc[UR4].tnspB, R24, gsb0 ;  /* 0x43e0000498187df0 */ /* 0x000fe20008001818 */
        /* <DEDUP_REMOVED lines=2359> */
[C---:B------:R-:W-:Y:S01]  /*392d0*/  R2UR UR51, R5.reuse ;  /* 0x00000000053372ca */ /* 0x040fe200000e0000 */
[----:B------:R-:W-:Y:S02]  /*392e0*/  WARPGROUP.DEPBAR.LE gsb0, 0x0 ;  /* 0x00008000000079c5 */ /* 0x000fe40000010000 */
        /* <DEDUP_REMOVED lines=351> */
[----:B------:R-:W-:Y:S01]  /*3a8e0*/  ST.E desc[UR6][R2.64+0x1ec], R147 ;  /* 0x0001ec9302007985 */ /* 0x000fe2000c101906 */
[----:B------:R-:W-:-:S03]  /*3a8f0*/  R2UR UR5, R5 ;  /* 0x00000000050572ca */ /* 0x000fc600000e0000 */
[----:B------:R-:W-:Y:S01]  /*3a900*/  ST.E desc[UR8][R2.64+0x1f0], R148 ;  /* 0x0001f09402007985 */ /* 0x000fe2000c101908 */
[----:B------:R-:W-:-:S03]  /*3a910*/  R2UR UR6, R4 ;  /* 0x00000000040672ca */ /* 0x000fc600000e0000 */
[----:B------:R-:W-:Y:S01]  /*3a920*/  ST.E desc[UR10][R2.64+0x1f4], R149 ;  /* 0x0001f49502007985 */ /* 0x000fe2000c10190a */
[----:B------:R-:W-:-:S03]  /*3a930*/  R2UR UR7, R5 ;  /* 0x00000000050772ca */ /* 0x000fc600000e0000 */
[----:B------:R-:W-:Y:S01]  /*3a940*/  ST.E desc[UR12][R2.64+0x1f8], R150 ;  /* 0x0001f89602007985 */ /* 0x000fe2000c10190c */
[C---:B------:R-:W-:Y:S02]  /*3a950*/  R2UR UR8, R4.reuse ;  /* 0x00000000040872ca */ /* 0x040fe400000e0000 */
[C---:B------:R-:W-:Y:S01]  /*3a960*/  R2UR UR9, R5.reuse ;  /* 0x00000000050972ca */ /* 0x040fe200000e0000 */
[----:B------:R-:W-:Y:S01]  /*3a970*/  ST.E desc[UR14][R2.64+0x1fc], R151 ;  /* 0x0001fc9702007985 */ /* 0x000fe2000c10190e */
        /* <DEDUP_REMOVED lines=25> */
[----:B------:R-:W-:Y:S01]  /*3ab10*/  R2UR UR57, R5 ;  /* 0x00000000053972ca */ /* 0x000fe200000e0000 */
[----:B------:R5:W-:Y:S01]  /*3ab20*/  ST.E desc[UR4][R2.64+0x1e8], R146 ;  /* 0x0001e89202007985 */ /* 0x000be2000c101904 */
[----:B------:R-:W-:-:S03]  /*3ab30*/  R2UR UR60, R4 ;  /* 0x00000000043c72ca */ /* 0x000fc600000e0000 */
[----:B------:R-:W-:Y:S01]  /*3ab40*/  ST.E desc[UR6][R8.64], R193 ;  /* 0x000000c108007985 */ /* 0x000fe2000c101906 */
[C---:B------:R-:W-:Y:S02]  /*3ab50*/  R2UR UR61, R5.reuse ;  /* 0x00000000053d72ca */ /* 0x040fe400000e0000 */
        /* <DEDUP_REMOVED lines=324> */
[----:B------:R-:W-:Y:S01]  /*3bfa0*/  R2UR UR56, R4 ;  /* 0x00000000043872ca */ /* 0x000fe200000e0000 */
[----:B------:R-:W2:Y:S01]  /*3bfb0*/  LD.E R132, desc[UR4][R2.64+0x1b0] ;  /* 0x0001b00402847980 */ /* 0x000ea2000c101900 */
[----:B------:R-:W-:-:S03]  /*3bfc0*/  R2UR UR57, R5 ;  /* 0x00000000053972ca */ /* 0x000fc600000e0000 */
        /* <DEDUP_REMOVED lines=19> */
[----:B------:R-:W-:Y:S01]  /*3c100*/  VIADD R6, R6, 0x280 ;  /* 0x0000028006067836 */ /* 0x000fe20000000000 */
[----:B------:R-:W-:-:S04]  /*3c110*/  R2UR UR7, R7 ;  /* 0x00000000070772ca */ /* 0x000fc800000e0000 */
[----:B------:R-:W-:Y:S02]  /*3c120*/  R2UR UR6, R6 ;  /* 0x00000000060672ca */ /* 0x000fe400000e0000 */
[----:B------:R-:W-:Y:S02]  /*3c130*/  F2FP.BF16.F32.PACK_AB R152, R190, R191 ;  /* 0x000000bfbe98723e */ /* 0x000fe400000010ff */
[----:B------:R-:W-:Y:S02]  /*3c140*/  F2FP.BF16.F32.PACK_AB R154, R188, R189 ;  /* 0x000000bdbc9a723e */ /* 0x000fe400000010ff */
[----:B------:R-:W-:Y:S02]  /*3c150*/  F2FP.BF16.F32.PACK_AB R153, R161, R162 ;  /* 0x000000a2a199723e */ /* 0x000fe400000010ff */
[----:B------:R-:W-:Y:S02]  /*3c160*/  F2FP.BF16.F32.PACK_AB R155, R159, R160 ;  /* 0x000000a09f9b723e */ /* 0x000fe400000010ff */
        /* <DEDUP_REMOVED lines=27> */
[----:B------:R-:W-:Y:S01]  /*3c320*/  R2UR UR29, R5 ;  /* 0x00000000051d72ca */ /* 0x000fe200000e0000 */
[----:B------:R-:W-:-:S02]  /*3c330*/  WARPGROUP.DEPBAR.LE gsb0, 0x0 ;  /* 0x00008000000079c5 */ /* 0x000fc40000010000 */
[----:B------:R-:W-:Y:S01]  /*3c340*/  ST.E desc[UR4][R2.64], R24 ;  /* 0x0000001802007985 */ /* 0x000fe2000c101904 */
[C---:B------:R-:W-:Y:S02]  /*3c350*/  R2UR UR4, R4.reuse ;  /* 0x00000000040472ca */ /* 0x040fe400000e0000 */
[C---:B------:R-:W-:Y:S01]  /*3c360*/  R2UR UR5, R5.reuse ;  /* 0x00000000050572ca */ /* 0x040fe200000e0000 */
[----:B------:R-:W-:Y:S01]  /*3c370*/  ST.E desc[UR6][R2.64+0x4], R25 ;  /* 0x0000041902007985 */ /* 0x000fe2000c101906 */
[C---:B------:R-:W-:Y:S02]  /*3c380*/  R2UR UR6, R4.reuse ;  /* 0x00000000040672ca */ /* 0x040fe400000e0000 */
[----:B------:R-:W-:Y:S01]  /*3c390*/  R2UR UR7, R5 ;  /* 0x00000000050772ca */ /* 0x000fe200000e0000 */
[----:B------:R-:W-:Y:S04]  /*3c3a0*/  ST.E desc[UR8][R2.64+0x8], R26 ;  /* 0x0000081a02007985 */ /* 0x000fe8000c101908 */
[----:B------:R-:W-:Y:S04]  /*3c3b0*/  ST.E desc[UR10][R2.64+0xc], R27 ;  /* 0x00000c1b02007985 */ /* 0x000fe8000c10190a */
[----:B------:R-:W-:Y:S01]  /*3c3c0*/  ST.E desc[UR12][R2.64+0x10], R28 ;  /* 0x0000101c02007985 */ /* 0x000fe2000c10190c */
[----:B------:R-:W-:-:S03]  /*3c3d0*/  R2UR UR8, R4 ;  /* 0x00000000040872ca */ /* 0x000fc600000e0000 */
[----:B------:R-:W-:Y:S01]  /*3c3e0*/  ST.E desc[UR14][R2.64+0x14], R29 ;  /* 0x0000141d02007985 */ /* 0x000fe2000c10190e */
[----:B------:R-:W-:-:S03]  /*3c3f0*/  R2UR UR9, R5 ;  /* 0x00000000050972ca */ /* 0x000fc600000e0000 */
[----:B------:R-:W-:Y:S04]  /*3c400*/  ST.E desc[UR16][R2.64+0x18], R30 ;  /* 0x0000181e02007985 */ /* 0x000fe8000c101910 */
[----:B------:R-:W-:Y:S04]  /*3c410*/  ST.E desc[UR18][R2.64+0x1c], R31 ;  /* 0x00001c1f02007985 */ /* 0x000fe8000c101912 */
[----:B------:R-:W-:Y:S04]  /*3c420*/  ST.E desc[UR20][R2.64+0x20], R32 ;  /* 0x0000202002007985 */ /* 0x000fe8000c101914 */
[----:B------:R-:W-:Y:S04]  /*3c430*/  ST.E desc[UR22][R2.64+0x24], R33 ;  /* 0x0000242102007985 */ /* 0x000fe8000c101916 */
        /* <DEDUP_REMOVED lines=19> */
[----:B------:R-:W-:Y:S01]  /*3c570*/  ST.E desc[UR8][R2.64+0x34], R37 ;  /* 0x0000342502007985 */ /* 0x000fe2000c101908 */
        /* <DEDUP_REMOVED lines=8> */
[----:B------:R-:W-:Y:S01]  /*3c600*/  R2UR UR5, R5 ;  /* 0x00000000050572ca */ /* 0x000fe200000e0000 */
[----:B------:R-:W-:Y:S04]  /*3c610*/  ST.E desc[UR6][R2.64+0x3c], R39 ;  /* 0x00003c2702007985 */ /* 0x000fe8000c101906 */
[----:B------:R-:W-:Y:S04]  /*3c620*/  ST.E desc[UR10][R2.64+0x40], R40 ;  /* 0x0000402802007985 */ /* 0x000fe8000c10190a */
[----:B------:R-:W-:Y:S04]  /*3c630*/  ST.E desc[UR12][R2.64+0x44], R41 ;  /* 0x0000442902007985 */ /* 0x000fe8000c10190c */
        /* <DEDUP_REMOVED lines=8> */
[----:B------:R-:W-:Y:S01]  /*3c6c0*/  ST.E desc[UR8][R2.64+0x60], R48 ;  /* 0x0000603002007985 */ /* 0x000fe2000c101908 */
[C---:B------:R-:W-:Y:S02]  /*3c6d0*/  R2UR UR8, R4.reuse ;  /* 0x00000000040872ca */ /* 0x040fe400000e0000 */
[----:B------:R-:W-:Y:S01]  /*3c6e0*/  R2UR UR9, R5 ;  /* 0x00000000050972ca */ /* 0x000fe200000e0000 */
[----:B------:R-:W-:Y:S01]  /*3c6f0*/  ST.E desc[UR4][R2.64+0x64], R49 ;  /* 0x0000643102007985 */ /* 0x000fe2000c101904 */
        /* <DEDUP_REMOVED lines=14> */
[----:B------:R-:W-:Y:S01]  /*3c7e0*/  ST.E desc[UR6][R2.64+0x68], R50 ;  /* 0x0000683202007985 */ /* 0x000fe2000c101906 */
        /* <DEDUP_REMOVED lines=288> */
[----:B------:R-:W2:Y:S01]  /*3d9f0*/  LD.E R7, desc[UR28][R2.64] ;  /* 0x0000001c02077980 */ /* 0x000ea2000c101900 */
[----:B------:R-:W-:-:S02]  /*3da00*/  R2UR UR4, R4 ;  /* 0x00000000040472ca */ /* 0x000fc400000e0000 */
[C---:B------:R-:W-:Y:S02]  /*3da10*/  R2UR UR5, R5.reuse ;  /* 0x00000000050572ca */ /* 0x040fe400000e0000 */
[----:B------:R-:W-:Y:S02]  /*3da20*/  R2UR UR6, R4 ;  /* 0x00000000040672ca */ /* 0x000fe400000e0000 */
[----:B------:R-:W-:-:S09]  /*3da30*/  R2UR UR7, R5 ;  /* 0x00000000050772ca */ /* 0x000fd200000e0000 */
[----:B--2---:R2:W-:Y:S04]  /*3da40*/  ST.E desc[UR4][R2.64], R7 ;  /* 0x0000000702007985 */ /* 0x0045e8000c101904 */
[----:B------:R-:W3:Y:S01]  /*3da50*/  LD.E R11, desc[UR6][R2.64+0x4] ;  /* 0x00000406020b7980 */ /* 0x000ee2000c101900 */
[C---:B------:R-:W-:Y:S02]  /*3da60*/  R2UR UR4, R4.reuse ;  /* 0x00000000040472ca */ /* 0x040fe400000e0000 */
[C---:B------:R-:W-:Y:S02]  /*3da70*/  R2UR UR5, R5.reuse ;  /* 0x00000000050572ca */ /* 0x040fe400000e0000 */
[----:B------:R-:W-:Y:S02]  /*3da80*/  R2UR UR6, R4 ;  /* 0x00000000040672ca */ /* 0x000fe400000e0000 */
[----:B------:R-:W-:-:S09]  /*3da90*/  R2UR UR7, R5 ;  /* 0x00000000050772ca */ /* 0x000fd200000e0000 */
[----:B---3--:R3:W-:Y:S04]  /*3daa0*/  ST.E desc[UR4][R2.64+0x4], R11 ;  /* 0x0000040b02007985 */ /* 0x0087e8000c101904 */
[----:B------:R-:W4:Y:S01]  /*3dab0*/  LD.E R13, desc[UR6][R2.64+0x8] ;  /* 0x00000806020d7980 */ /* 0x000f22000c101900 */
[C---:B------:R-:W-:Y:S02]  /*3dac0*/  R2UR UR4, R4.reuse ;  /* 0x00000000040472ca */ /* 0x040fe400000e0000 */
[C---:B------:R-:W-:Y:S02]  /*3dad0*/  R2UR UR5, R5.reuse ;  /* 0x00000000050572ca */ /* 0x040fe400000e0000 */
[----:B------:R-:W-:Y:S02]  /*3dae0*/  R2UR UR6, R4 ;  /* 0x00000000040672ca */ /* 0x000fe400000e0000 */
[----:B------:R-:W-:-:S09]  /*3daf0*/  R2UR UR7, R5 ;  /* 0x00000000050772ca */ /* 0x000fd200000e0000 */
[----:B----4-:R4:W-:Y:S04]  /*3db00*/  ST.E desc[UR4][R2.64+0x8], R13 ;  /* 0x0000080d02007985 */ /* 0x0109e8000c101904 */
[----:B-1----:R-:W5:Y:S01]  /*3db10*/  LD.E R9, desc[UR6][R2.64+0xc] ;  /* 0x00000c0602097980 */ /* 0x002f62000c101900 */
[C---:B------:R-:W-:Y:S02]  /*3db20*/  R2UR UR4, R4.reuse ;  /* 0x00000000040472ca */ /* 0x040fe400000e0000 */
[C---:B------:R-:W-:Y:S02]  /*3db30*/  R2UR UR5, R5.reuse ;  /* 0x00000000050572ca */ /* 0x040fe400000e0000 */
[----:B------:R-:W-:Y:S02]  /*3db40*/  R2UR UR6, R4 ;  /* 0x00000000040672ca */ /* 0x000fe400000e0000 */
[----:B------:R-:W-:-:S09]  /*3db50*/  R2UR UR7, R5 ;  /* 0x00000000050772ca */ /* 0x000fd200000e0000 */
[----:B-----5:R1:W-:Y:S04]  /*3db60*/  ST.E desc[UR4][R2.64+0xc], R9 ;  /* 0x00000c0902007985 */ /* 0x0203e8000c101904 */
[----:B--2---:R-:W2:Y:S01]  /*3db70*/  LD.E R7, desc[UR6][R2.64+0x10] ;  /* 0x0000100602077980 */ /* 0x004ea2000c101900 */
[C---:B------:R-:W-:Y:S02]  /*3db80*/  R2UR UR4, R4.reuse ;  /* 0x00000000040472ca */ /* 0x040fe400000e0000 */
[C---:B------:R-:W-:Y:S02]  /*3db90*/  R2UR UR5, R5.reuse ;  /* 0x00000000050572ca */ /* 0x040fe400000e0000 */
[----:B------:R-:W-:Y:S02]  /*3dba0*/  R2UR UR6, R4 ;  /* 0x00000000040672ca */ /* 0x000fe400000e0000 */
[----:B------:R-:W-:-:S09]  /*3dbb0*/  R2UR UR7, R5 ;  /* 0x00000000050772ca */ /* 0x000fd200000e0000 */
[----:B--2---:R2:W-:Y:S04]  /*3dbc0*/  ST.E desc[UR4][R2.64+0x10], R7 ;  /* 0x0000100702007985 */ /* 0x0045e8000c101904 */
[----:B---3--:R-:W3:Y:S01]  /*3dbd0*/  LD.E R11, desc[UR6][R2.64+0x14] ;  /* 0x00001406020b7980 */ /* 0x008ee2000c101900 */
[C---:B------:R-:W-:Y:S02]  /*3dbe0*/  R2UR UR4, R4.reuse ;  /* 0x00000000040472ca */ /* 0x040fe400000e0000 */
[C---:B------:R-:W-:Y:S02]  /*3dbf0*/  R2UR UR5, R5.reuse ;  /* 0x00000000050572ca */ /* 0x040fe400000e0000 */
[----:B------:R-:W-:Y:S02]  /*3dc00*/  R2UR UR6, R4 ;  /* 0x00000000040672ca */ /* 0x000fe400000e0000 */
[----:B------:R-:W-:-:S09]  /*3dc10*/  R2UR UR7, R5 ;  /* 0x00000000050772ca */ /* 0x000fd200000e0000 */
[----:B---3--:R3:W-:Y:S04]  /*3dc20*/  ST.E desc[UR4][R2.64+0x14], R11 ;  /* 0x0000140b02007985 */ /* 0x0087e8000c101904 */
[----:B----4-:R-:W4:Y:S01]  /*3dc30*/  LD.E R13, desc[UR6][R2.64+0x18] ;  /* 0x00001806020d7980 */ /* 0x010f22000c101900 */
        /* <DEDUP_REMOVED lines=719> */
[----:B----4-:R-:W3:Y:S01]  /*40930*/  LD.E R13, desc[UR6][R2.64+0x1f8] ;  /* 0x0001f806020d7980 */ /* 0x010ee2000c101900 */
[C---:B------:R-:W-:Y:S02]  /*40940*/  R2UR UR4, R4.reuse ;  /* 0x00000000040472ca */ /* 0x040fe400000e0000 */
[C---:B------:R-:W-:Y:S02]  /*40950*/  R2UR UR5, R5.reuse ;  /* 0x00000000050572ca */ /* 0x040fe400000e0000 */
[----:B------:R-:W-:Y:S02]  /*40960*/  R2UR UR6, R4 ;  /* 0x00000000040672ca */ /* 0x000fe400000e0000 */
[----:B------:R-:W-:-:S02]  /*40970*/  R2UR UR7, R5 ;  /* 0x00000000050772ca */ /* 0x000fc400000e0000 */
[----:B------:R-:W-:-:S07]  /*40980*/  LOP3.LUT P6, RZ, R199, 0x7f, RZ, 0xc0, !PT ;  /* 0x0000007fc7ff7812 */ /* 0x000fce00078cc0ff */
[----:B---3--:R2:W-:Y:S04]  /*40990*/  ST.E desc[UR4][R2.64+0x1f8], R13 ;  /* 0x0001f80d02007985 */ /* 0x0085e8000c101904 */
[----:B-1----:R-:W3:Y:S01]  /*409a0*/  LD.E R9, desc[UR6][R2.64+0x1fc] ;  /* 0x0001fc0602097980 */ /* 0x002ee2000c101900 */
[----:B------:R-:W-:Y:S02]  /*409b0*/  R2UR UR4, R4 ;  /* 0x00000000040472ca */ /* 0x000fe400000e0000 */
[----:B------:R-:W-:-:S13]  /*409c0*/  R2UR UR5, R5 ;  /* 0x00000000050572ca */ /* 0x000fda00000e0000 */
[----:B---3--:R2:W-:Y:S01]  /*409d0*/  ST.E desc[UR4][R2.64+0x1fc], R9 ;  /* 0x0001fc0902007985 */ /* 0x0085e2000c101904 */
[----:B------:R-:W-:Y:S05]  /*409e0*/  @P6 BRA `(.L_x_8941) ;  /* 0x0000000000306947 */ /* 0x000fea0003800000 */
[----:B--2---:R-:W2:Y:S04]  /*409f0*/  LDL.64 R2, [R0+0x40] ;  /* 0x0000400000027983 */ /* 0x004ea80000100a00 */
[----:B------:R-:W3:Y:S01]  /*40a00*/  LDL.64 R6, [R0] ;  /* 0x0000000000067983 */ /* 0x000ee20000100a00 */
[C---:B------:R-:W-:Y:S02]  /*40a10*/  R2UR UR4, R4.reuse ;  /* 0x00000000040472ca */ /* 0x040fe400000e0000 */
[C---:B------:R-:W-:Y:S02]  /*40a20*/  R2UR UR5, R5.reuse ;  /* 0x00000000050572ca */ /* 0x040fe400000e0000 */
[----:B------:R-:W-:Y:S02]  /*40a30*/  R2UR UR6, R4 ;  /* 0x00000000040672ca */ /* 0x000fe400000e0000 */
[----:B------:R-:W-:-:S09]  /*40a40*/  R2UR UR7, R5 ;  /* 0x00000000050772ca */ /* 0x000fd200000e0000 */
[----:B--2---:R-:W2:Y:S04]  /*40a50*/  LD.E.64 R2, desc[UR4][R2.64+0x30] ;  /* 0x0000300402027980 */ /* 0x004ea8000c101b00 */
[----:B---3--:R-:W3:Y:S01]  /*40a60*/  LD.E R6, desc[UR6][R6.64] ;  /* 0x0000000606067980 */ /* 0x008ee2000c101900 */
[----:B--2---:R-:W-:-:S05]  /*40a70*/  MOV R5, R2 ;  /* 0x0000000200057202 */ /* 0x004fca0000000f00 */
[----:B---3--:R-:W-:-:S05]  /*40a80*/  IMAD R4, R6, 0x8, R5 ;  /* 0x0000000806047824 */ /* 0x008fca00078e0205 */
[----:B------:R-:W-:-:S04]  /*40a90*/  PRMT R4, RZ, 0x654, R4 ;  /* 0x00000654ff047816 */ /* 0x000fc80000000004 */
[----:B------:R1:W-:Y:S03]  /*40aa0*/  SYNCS.ARRIVE.TRANS64.RED.A1T0 RZ, [R4+URZ], RZ ;  /* 0x000000ff04ff79a7 */ /* 0x0003e6000810043f */
.L_x_8941:
[----:B--2---:R-:W-:Y:S02]  /*40ab0*/  IMAD.MOV.U32 R2, RZ, RZ, R201 ;  /* 0x000000ffff027224 */ /* 0x004fe400078e00c9 */
[----:B------:R-:W-:-:S04]  /*40ac0*/  IMAD.MOV.U32 R3, RZ, RZ, 0x0 ;  /* 0x00000000ff037424 */ /* 0x000fc800078e00ff */
[----:B-1----:R-:W-:Y:S05]  /*40ad0*/  RET.REL.NODEC R2 `(_ZN7cutlass13device_kernelIN5flash11enable_sm90INS1_16FlashAttnFwdSm90INS1_25CollectiveMainloopFwdSm90ILi2EN4cute5tupleIJNS5_1CILi1EEES8_S8_EEENS6_IJNS7_ILi128EEENS7_ILi96EEENS7_ILi64EEEEEELi256ENS_10bfloat16_tEfNS_4arch4Sm90ELb0ELb1ELb1ELb0ELb0ELb0ELb1ELb1ELb0ELb0ELb0ELb0EEENS1_21CollectiveEpilogueFwdINS6_IJSA_NS7_ILi256EEESB_EEES9_SE_SG_Li256ELb0ELb0ELb0ELb0EEENS1_30DynamicPersistentTileSchedulerILi256ELi32ELb0ELb0ELb1EEEEEEEEEvNT_6ParamsE) ;  /* 0xfffffbf402487950 */ /* 0x002fea0003c3ffff */
.L_x_8919:
[----:B-1----:R1:W2:Y:S02]  /*40ae0*/  SYNCS.PHASECHK.TRANS64.TRYWAIT P0, [R2+URZ], R3 ;  /* 0x00000003020075a7 */ /* 0x0022a4000800017f */
[----:B--2---:R-:W-:Y:S05]  /*40af0*/  @!P0 NANOSLEEP.SYNCS 0x989680 ;  /* 0x009896800000895d */ /* 0x004fea0003900000 */
[----:B------:R-:W2:Y:S02]  /*40b00*/  @!P0 SYNCS.PHASECHK.TRANS64 P0, [R2+URZ], R3 ;  /* 0x00000003020085a7 */ /* 0x000ea4000800007f */
[----:B--2---:R-:W-:Y:S05]  /*40b10*/  @!P0 BRA `(.L_x_8919) ;  /* 0xfffffffc00f08947 */ /* 0x004fea000383ffff */
[----:B------:R-:W-:Y:S05]  /*40b20*/  BRA `(.L_x_8918) ;  /* 0xfffffe4800947947 */ /* 0x000fea000383ffff */
.L_x_8926:
[----:B-1----:R1:W2:Y:S02]  /*40b30*/  SYNCS.PHASECHK.TRANS64.TRYWAIT P0, [R8+URZ], R9 ;  /* 0x00000009080075a7 */ /* 0x0022a4000800017f */
[----:B--2---:R-:W-:Y:S05]  /*40b40*/  @!P0 NANOSLEEP.SYNCS 0x989680 ;  /* 0x009896800000895d */ /* 0x004fea0003900000 */
[----:B------:R-:W2:Y:S02]  /*40b50*/  @!P0 SYNCS.PHASECHK.TRANS64 P0, [R8+URZ], R9 ;  /* 0x00000009080085a7 */ /* 0x000ea4000800007f */
[----:B--2---:R-:W-:Y:S05]  /*40b60*/  @!P0 BRA `(.L_x_8926) ;  /* 0xfffffffc00f08947 */ /* 0x004fea000383ffff */
[----:B------:R-:W-:Y:S05]  /*40b70*/  BRA `(.L_x_8925) ;  /* 0xfffffe5000687947 */ /* 0x000fea000383ffff */
.L_x_8942:
        /* <DEDUP_REMOVED lines=16> */
.L_x_11966:


//--------------------- .text._ZN7cutlass13device_kernelIN5flash11enable_sm90INS1_16FlashAttnFwdSm90INS1_25CollectiveMainloopFwdSm90ILi2EN4cute5tupleIJNS5_1CILi1EEES8_S8_EEENS6_IJNS7_ILi128EEENS7_ILi96EEENS7_ILi64EEEEEELi256ENS_10bfloat16_tEfNS_4arch4Sm90ELb0ELb1ELb1ELb1ELb0ELb0ELb0ELb1ELb0ELb0ELb0ELb0EEENS1_21CollectiveEpilogueFwdINS6_IJSA_NS7_ILi256EEESB_EEES9_SE_SG_Li256ELb1ELb0ELb0ELb0EEENS1_36VarlenDynamicPersistentTileSchedulerILi128ELi96ELi256ELi32ELb0ELb0ELb1ELb1ELb0ELb1EEEEEEEEEvNT_6ParamsE --------------------------
	.section	.text._ZN7cutlass13device_kernelIN5flash11enable_sm90INS1_16FlashAttnFwdSm90INS1_25CollectiveMainloopFwdSm90ILi2EN4cute5tupleIJNS5_1CILi1EEES8_S8_EEENS6_IJNS7_ILi128EEENS7_ILi96EEENS7_ILi64EEEEEELi256ENS_10bfloat16_tEfNS_4arch4Sm90ELb0ELb1ELb1ELb1ELb0ELb0ELb0ELb1ELb0ELb0ELb0ELb0EEENS1_21CollectiveEpilogueFwdINS6_IJSA_NS7_ILi256EEESB_EEES9_SE_SG_Li256ELb1ELb0ELb0ELb0EEENS1_36VarlenDynamicPersistentTileSchedulerILi128ELi96ELi256ELi32ELb0ELb0ELb1ELb1ELb0ELb1EEEEEEEEEvNT_6ParamsE,"ax",@progbits
	.align	128
.text._ZN7cutlass13device_kernelIN5flash11enable_sm90INS1_16FlashAttnFwdSm90INS1_25CollectiveMainloopFwdSm90ILi2EN4cute5tupleIJNS5_1CILi1EEES8_S8_EEENS6_IJNS7_ILi128EEENS7_ILi96EEENS7_ILi64EEEEEELi256ENS_10bfloat16_tEfNS_4arch4Sm90ELb0ELb1ELb1ELb1ELb0ELb0ELb0ELb1ELb0ELb0ELb0ELb0EEENS1_21CollectiveEpilogueFwdINS6_IJSA_NS7_ILi256EEESB_EEES9_SE_SG_Li256ELb1ELb0ELb0ELb0EEENS1_36VarlenDynamicPersistentTileSchedulerILi128ELi96ELi256ELi32ELb0ELb0ELb1ELb1ELb0ELb1EEEEEEEEEvNT_6ParamsE:
        .type           _ZN7cutlass13device_kernelIN5flash11enable_sm90INS1_16FlashAttnFwdSm90INS1_25CollectiveMainloopFwdSm90ILi2EN4cute5tupleIJNS5_1CILi1EEES8_S8_EEENS6_IJNS7_ILi128EEENS7_ILi96EEENS7_ILi64EEEEEELi256ENS_10bfloat16_tEfNS_4arch4Sm90ELb0ELb1ELb1ELb1ELb0ELb0ELb0ELb1ELb0ELb0ELb0ELb0EEENS1_21CollectiveEpilogueFwdINS6_IJSA_NS7_ILi256EEESB_EEES9_SE_SG_Li256ELb1ELb0ELb0ELb0EEENS1_36VarlenDynamicPersistentTileSchedulerILi128ELi96ELi256ELi32ELb0ELb0ELb1ELb1ELb0ELb1EEEEEEEEEvNT_6ParamsE,@function
        .size           _ZN7cutlass13device_kernelIN5flash11enable_sm90INS1_16FlashAttnFwdSm90INS1_25CollectiveMainloopFwdSm90ILi2EN4cute5tupleIJNS5_1CILi1EEES8_S8_EEENS6_IJNS7_ILi128EEENS7_ILi96EEENS7_ILi64EEEEEELi256ENS_10bfloat16_tEfNS_4arch4Sm90ELb0ELb1ELb1ELb1ELb0ELb0ELb0ELb1ELb0ELb0ELb0ELb0EEENS1_21CollectiveEpilogueFwdINS6_IJSA_NS7_ILi256EEESB_EEES9_SE_SG_Li256ELb1ELb0ELb0ELb0EEENS1_36VarlenDynamicPersistentTileSchedulerILi128ELi96ELi256ELi32ELb0ELb0ELb1ELb1ELb0ELb1EEEEEEEEEvNT_6ParamsE,(.L_x_11968 - _ZN7cutlass13device_kernelIN5flash11enable_sm90INS1_16FlashAttnFwdSm90INS1_25CollectiveMainloopFwdSm90ILi2EN4cute5tupleIJNS5_1CILi1EEES8_S8_EEENS6_IJNS7_ILi128EEENS7_ILi96EEENS7_ILi64EEEEEELi256ENS_10bfloat16_tEfNS_4arch4Sm90ELb0ELb1ELb1ELb1ELb0ELb0ELb0ELb1ELb0ELb0ELb0ELb0EEENS1_21CollectiveEpilogueFwdINS6_IJSA_NS7_ILi256EEESB_EEES9_SE_SG_Li256ELb1ELb0ELb0ELb0EEENS1_36VarlenDynamicPersistentTileSchedulerILi128ELi96ELi256ELi32ELb0ELb0ELb1ELb1ELb0ELb1EEEEEEEEEvNT_6ParamsE)
        .other          _ZN7cutlass13device_kernelIN5flash11enable_sm90INS1_16FlashAttnFwdSm90INS1_25CollectiveMainloopFwdSm90ILi2EN4cute5tupleIJNS5_1CILi1EEES8_S8_EEENS6_IJNS7_ILi128EEENS7_ILi96EEENS7_ILi64EEEEEELi256ENS_10bfloat16_tEfNS_4arch4Sm90ELb0ELb1ELb1ELb1ELb0ELb0ELb0ELb1ELb0ELb0ELb0ELb0EEENS1_21CollectiveEpilogueFwdINS6_IJSA_NS7_ILi256EEESB_EEES9_SE_SG_Li256ELb1ELb0ELb0ELb0EEENS1_36VarlenDynamicPersistentTileSchedulerILi128ELi96ELi256ELi32ELb0ELb0ELb1ELb1ELb0ELb1EEEEEEEEEvNT_6ParamsE,@"STO_CUDA_ENTRY STV_DEFAULT"
_ZN7cutlass13device_kernelIN5flash11enable_sm90INS1_16FlashAttnFwdSm90INS1_25CollectiveMainloopFwdSm90ILi2EN4cute5tupleIJNS5_1CILi1EEES8_S8_EEENS6_IJNS7_ILi128EEENS7_ILi96EEENS7_ILi64EEEEEELi256ENS_10bfloat16_tEfNS_4arch4Sm90ELb0ELb1ELb1ELb1ELb0ELb0ELb0ELb1ELb0ELb0ELb0ELb0EEENS1_21CollectiveEpilogueFwdINS6_IJSA_NS7_ILi256EEESB_EEES9_SE_SG_Li256ELb1ELb0ELb0ELb0EEENS1_36VarlenDynamicPersistentTileSchedulerILi128ELi96ELi256ELi32ELb0ELb0ELb1ELb1ELb0ELb1EEEEEEEEEvNT_6ParamsE:
        /* <DEDUP_REMOVED lines=21> */
.L_x_8944:
[----:B------:R-:W-:Y:S05]  /*0150*/  BSYNC B0 ;  /* 0x0000000000007941 */ /* 0x000fea0003800000 */
.L_x_8943:
        /* <DEDUP_REMOVED lines=41> */
.L_x_8945:
        /* <DEDUP_REMOVED lines=22> */
.L_x_8946:
        /* <DEDUP_REMOVED lines=18> */
.L_x_8947:
        /* <DEDUP_REMOVED lines=22> */
.L_x_8948:
        /* <DEDUP_REMOVED lines=22> */
.L_x_8949:
[----:B------:R-:W-:Y:S01]  /*0930*/  PLOP3.LUT P0, PT, PT, PT, UP0, 0x80, 0x0 ;  /* 0x000000000000781c */ /* 0x000fe20003f0f008 */
[----:B------:R-:W-:Y:S01]  /*0940*/  UMOV UR36, 0x1 ;  /* 0x0000000100247882 */ /* 0x000fe20000000000 */
[----:B------:R-:W-:Y:S01]  /*0950*/  NOP ;  /* 0x0000000000007918 */ /* 0x000fe20000000000 */
[----:B------:R-:W-:Y:S01]  /*0960*/  USEL UR36, UR36, 0x2, !UP0 ;  /* 0x0000000224247887 */ /* 0x000fe2000c000000 */
[----:B------:R-:W-:Y:S01]  /*0970*/  ULDC.64 UR38, c[0x0][0x208] ;  /* 0x0000820000267ab9 */ /* 0x000fe20000000a00 */
[----:B012-4-:R-:W-:Y:S08]  /*0980*/  BAR.SYNC.DEFER_BLOCKING 0x0 ;  /* 0x0000000000007b1d */ /* 0x017ff00000010000 */
[----:B------:R-:W-:Y:S05]  /*0990*/  @!P0 BRA `(.L_x_8950) ;  /* 0x0000010400f08947 */ /* 0x000fea0003800000 */
.L_x_8951:
        /* <DEDUP_REMOVED lines=8> */
[----:B-1----:R-:W-:Y:S01]  /*0a20*/  ULEA UR4, UR5, UR4, 0x18 ;  /* 0x0000000405047291 */ /* 0x002fe2000f8ec03f */
[----:B0-----:R-:W-:-:S04]  /*0a30*/  SHF.R.U32.HI R0, RZ, 0x7, R0 ;  /* 0x00000007ff007819 */ /* 0x001fc80000011600 */
[----:B------:R-:W-:-:S13]  /*0a40*/  ISETP.NE.AND P0, PT, R0, 0x1, PT ;  /* 0x000000010000780c */ /* 0x000fda0003f05270 */
[----:B------:R-:W-:Y:S08]  /*0a50*/  @!P0 BAR.ARV 0x9, 0x100 ;  /* 0x0244000000008b1d */ /* 0x000ff00000002000 */
[----:B------:R-:W-:Y:S06]  /*0a60*/  BAR.SYNC.DEFER_BLOCKING 0x5, 0x120 ;  /* 0x0144800000007b1d */ /* 0x000fec0000010000 */
        /* <DEDUP_REMOVED lines=8> */
[----:B------:R-:W-:Y:S01]  /*0af0*/  R2UR UR5, R203 ;  /* 0x00000000cb0572ca */ /* 0x000fe200000e0000 */
[----:B------:R-:W-:Y:S01]  /*0b00*/  UMOV UR41, URZ ;  /* 0x0000003f00297c82 */ /* 0x000fe20008000000 */
[----:B------:R-:W-:Y:S01]  /*0b10*/  UMOV UR40, URZ ;  /* 0x0000003f00287c82 */ /* 0x000fe20008000000 */
[----:B------:R-:W-:Y:S01]  /*0b20*/  UMOV UR37, URZ ;  /* 0x0000003f00257c82 */ /* 0x000fe20008000000 */
[----:B0-----:R-:W-:-:S05]  /*0b30*/  VIADD R209, R0, 0xffffff80 ;  /* 0xffffff8000d17836 */ /* 0x001fca0000000000 */
[----:B------:R-:W-:-:S04]  /*0b40*/  SHF.R.S32.HI R0, RZ, 0x1f, R209 ;  /* 0x0000001fff007819 */ /* 0x000fc800000114d1 */
[CC--:B------:R-:W-:Y:S02]  /*0b50*/  LEA.HI R2, R0.reuse, R209.reuse, RZ, 0x7 ;  /* 0x000000d100027211 */ /* 0x0c0fe400078f38ff */
[----:B------:R-:W-:Y:S02]  /*0b60*/  LEA.HI R3, R0, R209, RZ, 0x4 ;  /* 0x000000d100037211 */ /* 0x000fe400078f20ff */
[----:B------:R-:W-:Y:S02]  /*0b70*/  LOP3.LUT R4, R2, 0xffffff80, RZ, 0xc0, !PT ;  /* 0xffffff8002047812 */ /* 0x000fe400078ec0ff */
[----:B------:R-:W-:-:S03]  /*0b80*/  SHF.R.S32.HI R207, RZ, 0x7, R2 ;  /* 0x00000007ffcf7819 */ /* 0x000fc60000011402 */
        /* <DEDUP_REMOVED lines=10> */
[----:B------:R-:W-:-:S04]  /*0c30*/  LEA.HI R4, R4, R5, RZ, 0x3 ;  /* 0x0000000504047211 */ /* 0x000fc800078f18ff */
[----:B------:R-:W-:Y:S02]  /*0c40*/  LOP3.LUT R6, R4, 0xfffffff8, RZ, 0xc0, !PT ;  /* 0xfffffff804067812 */ /* 0x000fe400078ec0ff */
[CC--:B------:R-:W-:Y:S02]  /*0c50*/  LEA.HI R4, R0.reuse, R209.reuse, RZ, 0x5 ;  /* 0x000000d100047211 */ /* 0x0c0fe400078f28ff */
[----:B------:R-:W-:Y:S01]  /*0c60*/  LEA.HI R0, R0, R209, RZ, 0x3 ;  /* 0x000000d100007211 */ /* 0x000fe200078f18ff */
[----:B------:R-:W-:Y:S01]  /*0c70*/  IMAD.IADD R9, R5, 0x1, -R6 ;  /* 0x0000000105097824 */ /* 0x000fe200078e0a06 */
[----:B------:R-:W-:Y:S01]  /*0c80*/  SHF.R.S32.HI R6, RZ, 0x4, R3 ;  /* 0x00000004ff067819 */ /* 0x000fe20000011403 */
[----:B------:R-:W-:Y:S01]  /*0c90*/  IMAD.SHL.U32 R5, R4, 0x20, RZ ;  /* 0x0000002004057824 */ /* 0x000fe200078e00ff */
[C---:B------:R-:W-:Y:S01]  /*0ca0*/  LOP3.LUT R4, R3.reuse, 0x3fffff0, RZ, 0xc0, !PT ;  /* 0x03fffff003047812 */ /* 0x040fe200078ec0ff */
[----:B------:R-:W-:Y:S01]  /*0cb0*/  IMAD R9, R8, 0x10, R9 ;  /* 0x0000001008097824 */ /* 0x000fe200078e0209 */
[----:B------:R-:W-:-:S02]  /*0cc0*/  LEA.HI R3, R3, R6, RZ, 0x1 ;  /* 0x0000000603037211 */ /* 0x000fc400078f08ff */
[----:B------:R-:W-:Y:S01]  /*0cd0*/  LOP3.LUT R5, R5, 0xfffffc00, RZ, 0xc0, !PT ;  /* 0xfffffc0005057812 */ /* 0x000fe200078ec0ff */
[----:B------:R-:W-:Y:S01]  /*0ce0*/  IMAD.IADD R4, R209, 0x1, -R4 ;  /* 0x00000001d1047824 */ /* 0x000fe200078e0a04 */
[----:B------:R-:W-:Y:S01]  /*0cf0*/  LOP3.LUT R3, R3, 0x1ffffffe, RZ, 0xc0, !PT ;  /* 0x1ffffffe03037812 */ /* 0x000fe200078ec0ff */
[----:B------:R-:W-:Y:S01]  /*0d00*/  IMAD R206, R2, 0x40, R9 ;  /* 0x0000004002ce7824 */ /* 0x000fe200078e0209 */
[----:B------:R-:W-:Y:S01]  /*0d10*/  LOP3.LUT R2, R0, 0x1ffffff8, RZ, 0xc0, !PT ;  /* 0x1ffffff800027812 */ /* 0x000fe200078ec0ff */
[----:B------:R-:W-:Y:S01]  /*0d20*/  IMAD R4, R4, 0x40, R5 ;  /* 0x0000004004047824 */ /* 0x000fe200078e0205 */
[----:B------:R-:W-:Y:S01]  /*0d30*/  SHF.R.S32.HI R22, RZ, 0x3, R0 ;  /* 0x00000003ff167819 */ /* 0x000fe20000011400 */
[----:B------:R-:W-:Y:S02]  /*0d40*/  IMAD.IADD R3, R6, 0x1, -R3 ;  /* 0x0000000106037824 */ /* 0x000fe400078e0a03 */
[----:B------:R-:W-:Y:S02]  /*0d50*/  IMAD.IADD R2, R209, 0x1, -R2 ;  /* 0x00000001d1027824 */ /* 0x000fe400078e0a02 */
[----:B------:R-:W-:Y:S01]  /*0d60*/  IMAD R208, R3, 0x8, R4 ;  /* 0x0000000803d07824 */ /* 0x000fe200078e0204 */
[----:B------:R-:W-:Y:S01]  /*0d70*/  LOP3.LUT R4, R7, 0x7ffffffc, RZ, 0xc0, !PT ;  /* 0x7ffffffc07047812 */ /* 0x000fe200078ec0ff */
[----:B------:R-:W-:-:S04]  /*0d80*/  IMAD.SHL.U32 R19, R2, 0x8, RZ ;  /* 0x0000000802137824 */ /* 0x000fc800078e00ff */
[----:B------:R-:W-:-:S04]  /*0d90*/  IMAD.IADD R4, R205, 0x1, -R4 ;  /* 0x00000001cd047824 */ /* 0x000fc800078e0a04 */
[----:B------:R-:W-:-:S07]  /*0da0*/  IMAD.SHL.U32 R16, R4, 0x2, RZ ;  /* 0x0000000204107824 */ /* 0x000fce00078e00ff */
.L_x_9051:
[----:B------:R-:W-:Y:S01]  /*0db0*/  ULDC.64 UR8, c[0x0][0xa28] ;  /* 0x00028a0000087ab9 */ /* 0x000fe20000000a00 */
[----:B0-----:R-:W0:Y:S01]  /*0dc0*/  LDC R18, c[0x0][0x288] ;  /* 0x0000a200ff127b82 */ /* 0x001e220000000800 */
[----:B------:R-:W-:Y:S01]  /*0dd0*/  UISETP.NE.U32.AND UP0, UPT, UR8, URZ, UPT ;  /* 0x0000003f0800728c */ /* 0x000fe2000bf05070 */
[----:B--2--5:R-:W-:-:S03]  /*0de0*/  IMAD.MOV.U32 R8, RZ, RZ, RZ ;  /* 0x000000ffff087224 */ /* 0x024fc600078e00ff */
[----:B------:R-:W-:-:S03]  /*0df0*/  UISETP.NE.AND.EX UP0, UPT, UR9, URZ, UPT, UP0 ;  /* 0x0000003f0900728c */ /* 0x000fc6000bf05300 */
[----:B------:R-:W-:Y:S01]  /*0e00*/  ULDC.64 UR8, c[0x0][0xa18] ;  /* 0x0002860000087ab9 */ /* 0x000fe20000000a00 */
[----:B-1--4-:R-:W1:Y:S01]  /*0e10*/  LDC.64 R10, c[0x0][0x3f8] ;  /* 0x0000fe00ff0a7b82 */ /* 0x012e620000000a00 */
[----:B------:R-:W-:Y:S01]  /*0e20*/  UISETP.NE.U32.AND UP1, UPT, UR8, URZ, UPT ;  /* 0x0000003f0800728c */ /* 0x000fe2000bf25070 */
[----:B------:R-:W-:-:S03]  /*0e30*/  PLOP3.LUT P0, PT, PT, PT, UP0, 0x80, 0x0 ;  /* 0x000000000000781c */ /* 0x000fc60003f0f008 */
[----:B------:R-:W-:-:S03]  /*0e40*/  UISETP.NE.AND.EX UP1, UPT, UR9, URZ, UPT, UP1 ;  /* 0x0000003f0900728c */ /* 0x000fc6000bf25310 */
[----:B------:R-:W-:Y:S01]  /*0e50*/  @UP0 ULDC.64 UR8, c[0x0][0xa28] ;  /* 0x00028a0000080ab9 */ /* 0x000fe20000000a00 */
[----:B------:R-:W2:Y:S01]  /*0e60*/  LDC R0, c[0x0][0x404] ;  /* 0x00010100ff007b82 */ /* 0x000ea20000000800 */
[----:B------:R-:W-:Y:S01]  /*0e70*/  @UP0 UIMAD.WIDE UR8, UR5, 0x4, UR8 ;  /* 0x00000004050808a5 */ /* 0x000fe2000f8e0208 */
[----:B------:R-:W-:-:S05]  /*0e80*/  PLOP3.LUT P2, PT, PT, PT, UP1, 0x80, 0x0 ;  /* 0x000000000000781c */ /* 0x000fca0003f4f018 */
[----:B------:R-:W-:Y:S01]  /*0e90*/  @UP1 ULDC.64 UR10, c[0x0][0xa18] ;  /* 0x00028600000a1ab9 */ /* 0x000fe20000000a00 */
[----:B------:R-:W-:Y:S01]  /*0ea0*/  IMAD.U32 R4, RZ, RZ, UR8 ;  /* 0x00000008ff047e24 */ /* 0x000fe2000f8e00ff */
[----:B---3--:R-:W3:Y:S01]  /*0eb0*/  LDC R17, c[0x0][0x2e0] ;  /* 0x0000b800ff117b82 */ /* 0x008ee20000000800 */
[----:B------:R-:W-:Y:S01]  /*0ec0*/  IMAD.U32 R5, RZ, RZ, UR9 ;  /* 0x00000009ff057e24 */ /* 0x000fe2000f8e00ff */
[----:B------:R-:W-:-:S04]  /*0ed0*/  @UP1 UIMAD.WIDE UR8, UR5, 0x4, UR10 ;  /* 0x00000004050818a5 */ /* 0x000fc8000f8e020a */
[----:B------:R4:W5:Y:S02]  /*0ee0*/  @P0 LDG.E R8, desc[UR38][R4.64] ;  /* 0x0000002604080981 */ /* 0x000964000c1e1900 */
[----:B------:R-:W-:Y:S02]  /*0ef0*/  IMAD.U32 R6, RZ, RZ, UR8 ;  /* 0x00000008ff067e24 */ /* 0x000fe4000f8e00ff */
[----:B------:R-:W-:Y:S01]  /*0f00*/  IMAD.U32 R7, RZ, RZ, UR9 ;  /* 0x00000009ff077e24 */ /* 0x000fe2000f8e00ff */
[----:B------:R-:W-:-:S04]  /*0f10*/  ULDC.64 UR8, c[0x0][0xa20] ;  /* 0x0002880000087ab9 */ /* 0x000fc80000000a00 */
[----:B0-----:R4:W5:Y:S01]  /*0f20*/  @P2 LDG.E R18, desc[UR38][R6.64] ;  /* 0x0000002606122981 */ /* 0x001962000c1e1900 */
[----:B-1----:R-:W-:Y:S01]  /*0f30*/  ISETP.NE.U32.AND P0, PT, R10, RZ, PT ;  /* 0x000000ff0a00720c */ /* 0x002fe20003f05070 */
[----:B------:R-:W-:Y:S01]  /*0f40*/  UMOV UR44, UR6 ;  /* 0x00000006002c7c82 */ /* 0x000fe20008000000 */
[----:B------:R-:W-:Y:S02]  /*0f50*/  ISETP.NE.U32.AND P1, PT, RZ, UR8, PT ;  /* 0x00000008ff007c0c */ /* 0x000fe4000bf25070 */
[----:B------:R-:W-:Y:S02]  /*0f60*/  ISETP.NE.AND.EX P0, PT, R11, RZ, PT, P0 ;  /* 0x000000ff0b00720c */ /* 0x000fe40003f05300 */
[----:B------:R-:W-:Y:S02]  /*0f70*/  ISETP.NE.AND.EX P1, PT, RZ, UR9, PT, P1 ;  /* 0x00000009ff007c0c */ /* 0x000fe4000bf25310 */
[----:B--2---:R-:W-:Y:S01]  /*0f80*/  SEL R0, R0, 0x1, P0 ;  /* 0x0000000100007807 */ /* 0x004fe20000000000 */
[----:B----4-:R-:W-:Y:S10]  /*0f90*/  @P2 BRA `(.L_x_8952) ;  /* 0x00000000002c2947 */ /* 0x010ff40003800000 */
        /* <DEDUP_REMOVED lines=8> */
[----:B-----5:R-:W2:Y:S04]  /*1020*/  LDG.E R18, desc[UR38][R4.64] ;  /* 0x0000002604127981 */ /* 0x020ea8000c1e1900 */
[----:B------:R-:W2:Y:S02]  /*1030*/  LDG.E R3, desc[UR38][R4.64+0x4] ;  /* 0x0000042604037981 */ /* 0x000ea4000c1e1900 */
[----:B--2---:R-:W-:-:S07]  /*1040*/  IMAD.IADD R18, R3, 0x1, -R18 ;  /* 0x0000000103127824 */ /* 0x004fce00078e0a12 */
.L_x_8952:
[----:B------:R-:W-:Y:S01]  /*1050*/  UMOV UR43, UR5 ;  /* 0x00000005002b7c82 */ /* 0x000fe20008000000 */
[----:B---3--:R-:W-:Y:S02]  /*1060*/  IMAD R17, R0, R17, RZ ;  /* 0x0000001100117224 */ /* 0x008fe400078e02ff */
[----:B------:R-:W-:Y:S01]  /*1070*/  IMAD.MOV.U32 R204, RZ, RZ, R201 ;  /* 0x000000ffffcc7224 */ /* 0x000fe200078e00c9 */
[----:B------:R-:W-:Y:S06]  /*1080*/  @!P1 BRA `(.L_x_8953) ;  /* 0x0000000000189947 */ /* 0x000fec0003800000 */
[----:B------:R-:W-:Y:S02]  /*1090*/  ULDC.64 UR6, c[0x0][0xa20] ;  /* 0x0002880000067ab9 */ /* 0x000fe40000000a00 */
[----:B------:R-:W-:-:S06]  /*10a0*/  UIMAD.WIDE UR4, UR5, 0x4, UR6 ;  /* 0x00000004050478a5 */ /* 0x000fcc000f8e0206 */
[----:B------:R-:W-:Y:S02]  /*10b0*/  IMAD.U32 R4, RZ, RZ, UR4 ;  /* 0x00000004ff047e24 */ /* 0x000fe4000f8e00ff */
[----:B------:R-:W-:-:S05]  /*10c0*/  IMAD.U32 R5, RZ, RZ, UR5 ;  /* 0x00000005ff057e24 */ /* 0x000fca000f8e00ff */
[----:B------:R0:W5:Y:S01]  /*10d0*/  LDG.E R17, desc[UR38][R4.64] ;  /* 0x0000002604117981 */ /* 0x000162000c1e1900 */
[----:B------:R-:W-:Y:S05]  /*10e0*/  BRA `(.L_x_8954) ;  /* 0x00000000002c7947 */ /* 0x000fea0003800000 */
.L_x_8953:
        /* <DEDUP_REMOVED lines=9> */
[----:B------:R-:W2:Y:S02]  /*1180*/  LDG.E R0, desc[UR38][R4.64+0x4] ;  /* 0x0000042604007981 */ /* 0x000ea4000c1e1900 */
[----:B--2---:R-:W-:-:S07]  /*1190*/  IMAD.IADD R17, R0, 0x1, -R17 ;  /* 0x0000000100117824 */ /* 0x004fce00078e0a11 */
.L_x_8954:
[----:B------:R-:W1:Y:S01]  /*11a0*/  LDC.64 R6, c[0x0][0x9e0] ;  /* 0x00027800ff067b82 */ /* 0x000e620000000a00 */
[----:B-----5:R-:W-:Y:S01]  /*11b0*/  IMAD.IADD R17, R17, 0x1, -R8 ;  /* 0x0000000111117824 */ /* 0x020fe200078e0a08 */
[----:B------:R-:W-:-:S04]  /*11c0*/  LEA R0, R201, 0x80, 0x7 ;  /* 0x00000080c9007811 */ /* 0x000fc800078e38ff */
[----:B------:R-:W-:Y:S02]  /*11d0*/  IADD3 R9, R17, R0, -R18 ;  /* 0x0000000011097210 */ /* 0x000fe40007ffe812 */
        /* <DEDUP_REMOVED lines=8> */
[----:B0-----:R-:W0:Y:S02]  /*1260*/  @P0 LDC.64 R4, c[0x0][0x9e8] ;  /* 0x00027a00ff040b82 */ /* 0x001e240000000a00 */
[----:B0-----:R-:W-:-:S05]  /*1270*/  @P0 IMAD.HI.U32 R4, R3, R4, RZ ;  /* 0x0000000403040227 */ /* 0x001fca00078e00ff */
[----:B------:R-:W-:-:S04]  /*1280*/  @P0 SHF.R.U32.HI R3, RZ, R5, R4 ;  /* 0x00000005ff030219 */ /* 0x000fc80000011604 */
[----:B------:R-:W-:Y:S01]  /*1290*/  LOP3.LUT R3, RZ, R3, RZ, 0x33, !PT ;  /* 0x00000003ff037212 */ /* 0x000fe200078e33ff */
[----:B------:R-:W-:Y:S06]  /*12a0*/  BRA `(.L_x_8957) ;  /* 0x0000000000107947 */ /* 0x000fec0003800000 */
.L_x_8956:
[----:B------:R-:W-:-:S13]  /*12b0*/  ISETP.NE.AND P0, PT, R7, 0x1, PT ;  /* 0x000000010700780c */ /* 0x000fda0003f05270 */
[----:B0-----:R-:W0:Y:S02]  /*12c0*/  @P0 LDC.64 R4, c[0x0][0x9e8] ;  /* 0x00027a00ff040b82 */ /* 0x001e240000000a00 */
[----:B0-----:R-:W-:-:S05]  /*12d0*/  @P0 IMAD.HI.U32 R4, R3, R4, RZ ;  /* 0x0000000403040227 */ /* 0x001fca00078e00ff */
[----:B------:R-:W-:-:S07]  /*12e0*/  @P0 SHF.R.U32.HI R3, RZ, R5, R4 ;  /* 0x00000005ff030219 */ /* 0x000fce0000011604 */
.L_x_8957:
[----:B------:R-:W-:-:S05]  /*12f0*/  IMAD R3, R3, R7, R7 ;  /* 0x0000000703037224 */ /* 0x000fca00078e0207 */
[----:B------:R-:W-:-:S07]  /*1300*/  VIMNMX R0, R0, R3, PT ;  /* 0x0000000300007248 */ /* 0x000fce0003fe0100 */
.L_x_8955:
[----:B------:R-:W-:Y:S01]  /*1310*/  VIADD R3, R0, 0x5f ;  /* 0x0000005f00037836 */ /* 0x000fe20000000000 */
[----:B------:R-:W-:Y:S01]  /*1320*/  ULDC UR4, c[0x0][0x9dc] ;  /* 0x0002770000047ab9 */ /* 0x000fe20000000800 */
[----:B0-----:R-:W-:Y:S02]  /*1330*/  IMAD R4, R201, 0x80, -R18 ;  /* 0x00000080c9047824 */ /* 0x001fe400078e0a12 */
[C---:B------:R-:W-:Y:S02]  /*1340*/  VIADD R0, R17.reuse, 0x5f ;  /* 0x0000005f11007836 */ /* 0x040fe40000000000 */
[----:B------:R-:W-:Y:S02]  /*1350*/  IMAD.IADD R6, R17, 0x1, R4 ;  /* 0x0000000111067824 */ /* 0x000fe400078e0204 */
        /* <DEDUP_REMOVED lines=19> */
.L_x_8959:
[----:B------:R-:W-:-:S13]  /*1490*/  ISETP.NE.AND P0, PT, R7, 0x1, PT ;  /* 0x000000010700780c */ /* 0x000fda0003f05270 */
[----:B------:R-:W0:Y:S02]  /*14a0*/  @P0 LDC.64 R4, c[0x0][0x9e8] ;  /* 0x00027a00ff040b82 */ /* 0x000e240000000a00 */
[----:B0-----:R-:W-:-:S05]  /*14b0*/  @P0 IMAD.HI.U32 R0, R6, R4, RZ ;  /* 0x0000000406000227 */ /* 0x001fca00078e00ff */
[----:B------:R-:W-:-:S07]  /*14c0*/  @P0 SHF.R.U32.HI R6, RZ, R5, R0 ;  /* 0x00000005ff060219 */ /* 0x000fce0000011600 */
.L_x_8960:
[----:B------:R-:W-:-:S05]  /*14d0*/  IMAD R6, R6, R7, RZ ;  /* 0x0000000706067224 */ /* 0x000fca00078e02ff */
[----:B------:R-:W-:-:S13]  /*14e0*/  R2UR UR5, R6 ;  /* 0x00000000060572ca */ /* 0x000fda00000e0000 */
[----:B------:R-:W-:-:S04]  /*14f0*/  UISETP.LT.AND UP0, UPT, UR4, UR5, UPT ;  /* 0x000000050400728c */ /* 0x000fc8000bf01270 */
[----:B------:R-:W-:-:S12]  /*1500*/  USEL UR4, UR4, UR5, !UP0 ;  /* 0x0000000504047287 */ /* 0x000fd8000c000000 */
.L_x_8958:
[----:B------:R-:W-:Y:S01]  /*1510*/  UIMAD.WIDE UR4, UR4, 0x2aaaaaab, URZ ;  /* 0x2aaaaaab040478a5 */ /* 0x000fe2000f8e023f */
[----:B------:R-:W-:Y:S02]  /*1520*/  PLOP3.LUT P0, PT, PT, PT, PT, 0x80, 0x0 ;  /* 0x000000000000781c */ /* 0x000fe40003f0f070 */
[----:B------:R-:W-:Y:S02]  /*1530*/  CS2R R40, SRZ ;  /* 0x0000000000287805 */ /* 0x000fe4000001ff00 */
[----:B------:R-:W-:Y:S01]  /*1540*/  CS2R R20, SRZ ;  /* 0x0000000000147805 */ /* 0x000fe2000001ff00 */
        /* <DEDUP_REMOVED lines=104> */
.L_x_8962:
[----:B------:R-:W0:Y:S01]  /*1bd0*/  S2R R0, SR_CgaCtaId ;  /* 0x0000000000007919 */ /* 0x000e220000008800 */
[----:B------:R-:W-:Y:S01]  /*1be0*/  ULEA.HI UR4, UR41, UR41, URZ, 0x1 ;  /* 0x0000002929047291 */ /* 0x000fe2000f8f083f */
[----:B------:R-:W-:Y:S01]  /*1bf0*/  MOV R9, 0x400 ;  /* 0x0000040000097802 */ /* 0x000fe20000000f00 */
[----:B------:R-:W1:Y:S02]  /*1c00*/  S2R R20, SR_TID.X ;  /* 0x0000000000147919 */ /* 0x000e640000002100 */
[----:B------:R-:W-:-:S04]  /*1c10*/  ULOP3.LUT UR4, UR4, 0xfffffffe, URZ, 0xc0, !UPT ;  /* 0xfffffffe04047892 */ /* 0x000fc8000f8ec03f */
[----:B------:R-:W-:-:S06]  /*1c20*/  UIADD3 UR4, UR41, -UR4, URZ ;  /* 0x8000000429047290 */ /* 0x000fcc000fffe03f */
[----:B------:R-:W-:Y:S01]  /*1c30*/  IMAD.U32 R3, RZ, RZ, UR4 ;  /* 0x00000004ff037e24 */ /* 0x000fe2000f8e00ff */
[----:B0-----:R-:W-:-:S04]  /*1c40*/  LEA R9, R0, R9, 0x18 ;  /* 0x0000000900097211 */ /* 0x001fc800078ec0ff */
[----:B------:R-:W-:Y:S02]  /*1c50*/  SHF.L.U32 R0, R3, 0x1f, RZ ;  /* 0x0000001f03007819 */ /* 0x000fe400000006ff */
[----:B-1----:R-:W-:Y:S02]  /*1c60*/  SHF.R.U32.HI R20, RZ, 0x7, R20 ;  /* 0x00000007ff147819 */ /* 0x002fe40000011614 */
[----:B------:R-:W0:Y:S03]  /*1c70*/  SYNCS.PHASECHK.TRANS64.TRYWAIT P0, [R9+URZ+0x22800], R0 ;  /* 0x02280000090075a7 */ /* 0x000e26000800017f */
[----:B------:R-:W-:Y:S01]  /*1c80*/  VIADD R10, R20, 0x8 ;  /* 0x00000008140a7836 */ /* 0x000fe20000000000 */
[----:B0-----:R-:W-:Y:S06]  /*1c90*/  @!P0 BRA `(.L_x_8963) ;  /* 0x0000014000dc8947 */ /* 0x001fec0003800000 */
.L_x_9145:
[----:B0-----:R-:W-:Y:S01]  /*1ca0*/  IMAD.U32 R0, RZ, RZ, UR45 ;  /* 0x0000002dff007e24 */ /* 0x001fe2000f8e00ff */
[----:B------:R-:W-:Y:S05]  /*1cb0*/  WARPSYNC.ALL ;  /* 0x0000000000007948 */ /* 0x000fea0003800000 */
[----:B------:R0:W-:Y:S01]  /*1cc0*/  BAR.SYNC.DEFER_BLOCKING R10, 0x100 ;  /* 0x0004000a0000751d */ /* 0x0001e20000010000 */
[----:B------:R-:W-:-:S13]  /*1cd0*/  ISETP.NE.AND P0, PT, R0, 0x3, PT ;  /* 0x000000030000780c */ /* 0x000fda0003f05270 */
[----:B0-----:R-:W-:Y:S05]  /*1ce0*/  @!P0 BRA `(.L_x_8964) ;  /* 0x0000000000048947 */ /* 0x001fea0003800000 */
[----:B------:R-:W-:Y:S01]  /*1cf0*/  BPT.TRAP 0x1 ;  /* 0x000000040000795c */ /* 0x000fe20000300000 */
.L_x_8964:
[----:B------:R-:W-:Y:S02]  /*1d00*/  IMAD.U32 R12, RZ, RZ, UR40 ;  /* 0x00000028ff0c7e24 */ /* 0x000fe4000f8e00ff */
[----:B------:R-:W-:-:S03]  /*1d10*/  IMAD.U32 R0, RZ, RZ, UR37 ;  /* 0x00000025ff007e24 */ /* 0x000fc6000f8e00ff */
[----:B------:R-:W-:Y:S01]  /*1d20*/  SHF.L.U32 R12, R12, 0x1f, RZ ;  /* 0x0000001f0c0c7819 */ /* 0x000fe200000006ff */
[----:B------:R-:W-:-:S04]  /*1d30*/  IMAD R5, R0, 0x8, R9 ;  /* 0x0000000800057824 */ /* 0x000fc800078e0209 */
[----:B------:R0:W1:Y:S01]  /*1d40*/  SYNCS.PHASECHK.TRANS64.TRYWAIT P1, [R5+URZ+0x22830], R12 ;  /* 0x0228300c050075a7 */ /* 0x000062000802017f */
[----:B------:R-:W-:Y:S05]  /*1d50*/  @!P0 BRA `(.L_x_8965) ;  /* 0x0000000000048947 */ /* 0x000fea0003800000 */
[----:B------:R-:W-:Y:S01]  /*1d60*/  BPT.TRAP 0x1 ;  /* 0x000000040000795c */ /* 0x000fe20000300000 */
.L_x_8965:
[----:B-1----:R-:W-:Y:S05]  /*1d70*/  @P1 BRA `(.L_x_8966) ;  /* 0x0000000000081947 */ /* 0x002fea0003800000 */
[----:B------:R-:W1:Y:S02]  /*1d80*/  SYNCS.PHASECHK.TRANS64.TRYWAIT P1, [R5+URZ+0x22830], R12 ;  /* 0x0228300c050075a7 */ /* 0x000e64000802017f */
[----:B-1----:R-:W-:Y:S05]  /*1d90*/  @!P1 BRA `(.L_x_8967) ;  /* 0x0000014000b09947 */ /* 0x002fea0003800000 */
.L_x_8966:
[----:B------:R-:W-:Y:S01]  /*1da0*/  R2UR UR4, R9 ;  /* 0x00000000090472ca */ /* 0x000fe200000e0000 */
[----:B------:R-:W-:Y:S01]  /*1db0*/  ULOP3.LUT UR20, UR46, 0x10000, URZ, 0xfc, !UPT ;  /* 0x000100002e147892 */ /* 0x000fe2000f8efc3f */
[----:B------:R-:W-:Y:S01]  /*1dc0*/  WARPGROUP.ARRIVE ;  /* 0x00000000000079c5 */ /* 0x000fe20000000000 */
[----:B------:R-:W-:Y:S01]  /*1dd0*/  UMOV UR21, 0x40000040 ;  /* 0x4000004000157882 */ /* 0x000fe20000000000 */
[----:B------:R-:W-:Y:S01]  /*1de0*/  UMOV UR23, 0x40000040 ;  /* 0x4000004000177882 */ /* 0x000fe20000000000 */
[----:B------:R-:W-:-:S03]  /*1df0*/  UIADD3 UR8, UR20, 0x2, URZ ;  /* 0x0000000214087890 */ /* 0x000fc6000fffe03f */
[----:B------:R-:W2:Y:S01]  /*1e00*/  S2R R0, SR_TID.X ;  /* 0x0000000000007919 */ /* 0x000ea20000002100 */
[----:B------:R-:W-:Y:S01]  /*1e10*/  UMOV UR9, 0x40000040 ;  /* 0x4000004000097882 */ /* 0x000fe20000000000 */
[----:B------:R-:W-:Y:S01]  /*1e20*/  UMOV UR11, 0x40000040 ;  /* 0x40000040000b7882 */ /* 0x000fe20000000000 */
[----:B------:R-:W-:Y:S01]  /*1e30*/  UIADD3 UR12, UR20, 0x4, URZ ;  /* 0x00000004140c7890 */ /* 0x000fe2000fffe03f */
[----:B------:R-:W-:Y:S01]  /*1e40*/  IMAD.MOV.U32 R7, RZ, RZ, -0x60 ;  /* 0xffffffa0ff077424 */ /* 0x000fe200078e00ff */
[----:B------:R-:W-:Y:S01]  /*1e50*/  UMOV UR13, 0x40000040 ;  /* 0x40000040000d7882 */ /* 0x000fe20000000000 */
[----:B------:R-:W-:Y:S01]  /*1e60*/  UMOV UR15, 0x40000040 ;  /* 0x40000040000f7882 */ /* 0x000fe20000000000 */
[----:B------:R-:W-:Y:S01]  /*1e70*/  UIADD3 UR4, UR4, 0x1c400, URZ ;  /* 0x0001c40004047890 */ /* 0x000fe2000fffe03f */
[----:B------:R-:W-:Y:S01]  /*1e80*/  LOP3.LUT R2, R2, 0xfff7ffff, RZ, 0xc0, !PT ;  /* 0xfff7ffff02027812 */ /* 0x000fe200078ec0ff */
[----:B------:R-:W-:Y:S02]  /*1e90*/  UIADD3 UR16, UR20, 0x6, URZ ;  /* 0x0000000614107890 */ /* 0x000fe4000fffe03f */
[----:B------:R-:W-:Y:S01]  /*1ea0*/  USHF.R.U32.HI UR4, URZ, 0x4, UR4 ;  /* 0x000000043f047899 */ /* 0x000fe20008011604 */
[----:B------:R-:W-:Y:S01]  /*1eb0*/  UMOV UR17, 0x40000040 ;  /* 0x4000004000117882 */ /* 0x000fe20000000000 */
[----:B------:R-:W-:-:S02]  /*1ec0*/  UMOV UR19, 0x40000040 ;  /* 0x4000004000137882 */ /* 0x000fc40000000000 */
[----:B------:R-:W-:Y:S01]  /*1ed0*/  ULOP3.LUT UR4, UR4, 0x3fff, URZ, 0xc0, !UPT ;  /* 0x00003fff04047892 */ /* 0x000fe2000f8ec03f */
[----:B------:R-:W-:-:S03]  /*1ee0*/  ULDC.64 UR6, c[0x0][0x9d8] ;  /* 0x0002760000067ab9 */ /* 0x000fc60000000a00 */
[----:B------:R-:W-:-:S04]  /*1ef0*/  ULOP3.LUT UR4, UR4, 0x10000, URZ, 0xfc, !UPT ;  /* 0x0001000004047892 */ /* 0x000fc8000f8efc3f */
[----:B------:R-:W-:-:S04]  /*1f00*/  UIMAD UR22, UR37, 0x300, UR4 ;  /* 0x00000300251678a4 */ /* 0x000fc8000f8e0204 */
[----:B------:R-:W-:Y:S02]  /*1f10*/  UIADD3 UR10, UR22, 0x2, URZ ;  /* 0x00000002160a7890 */ /* 0x000fe4000fffe03f */
[----:B------:R-:W-:Y:S02]  /*1f20*/  UIADD3 UR14, UR22, 0x4, URZ ;  /* 0x00000004160e7890 */ /* 0x000fe4000fffe03f */
[----:B------:R-:W-:Y:S02]  /*1f30*/  UIADD3 UR18, UR22, 0x6, URZ ;  /* 0x0000000616127890 */ /* 0x000fe4000fffe03f */
[----:B------:R-:W-:Y:S01]  /*1f40*/  HGMMA.64x96x16.F32.BF16 R24, gdesc[UR20], RZ, !UPT, gsb0 ;  /* 0x01600000141879f0 */ /* 0x000fe2000c0018ff */
[----:B--2---:R-:W-:Y:S02]  /*1f50*/  LOP3.LUT P1, RZ, R0, 0x7f, RZ, 0xc0, !PT ;  /* 0x0000007f00ff7812 */ /* 0x004fe4000782c0ff */
[----:B------:R-:W-:-:S04]  /*1f60*/  SHF.R.U32.HI R6, RZ, 0x7, R0 ;  /* 0x00000007ff067819 */ /* 0x000fc80000011600 */
[----:B------:R-:W-:-:S07]  /*1f70*/  IADD3 R8, -R6, 0xb, RZ ;  /* 0x0000000b06087810 */ /* 0x000fce0007ffe1ff */
[----:B------:R-:W-:Y:S01]  /*1f80*/  @!P1 VIADD R0, R5, 0x22840 ;  /* 0x0002284005009836 */ /* 0x000fe20000000000 */
[----:B------:R-:W-:-:S04]  /*1f90*/  @P1 LOP3.LUT R2, R2, 0x80000, RZ, 0xfc, !PT ;  /* 0x0008000002021812 */ /* 0x000fc800078efcff */
[----:B------:R-:W-:Y:S01]  /*1fa0*/  @!P1 PRMT R0, RZ, 0x654, R0 ;  /* 0x00000654ff009816 */ /* 0x000fe20000000000 */
        /* <DEDUP_REMOVED lines=25> */
[----:B--2---:R-:W-:-:S02]  /*2140*/  IMAD R42, R176, R7, 0x60 ;  /* 0x00000060b02a7424 */ /* 0x004fc400078e0207 */
[----:B------:R-:W-:Y:S01]  /*2150*/  FMUL.FTZ R39, R39, UR6 ;  /* 0x0000000627277c20 */ /* 0x000fe20008410000 */
[----:B------:R-:W-:Y:S01]  /*2160*/  FMUL.FTZ R40, R40, UR6 ;  /* 0x0000000628287c20 */ /* 0x000fe20008410000 */
[----:B------:R-:W-:Y:S01]  /*2170*/  FMUL.FTZ R41, R41, UR6 ;  /* 0x0000000629297c20 */ /* 0x000fe20008410000 */
[----:B------:R-:W-:Y:S02]  /*2180*/  IMAD.IADD R7, R17, 0x1, R42 ;  /* 0x0000000111077824 */ /* 0x000fe400078e022a */
        /* <DEDUP_REMOVED lines=26> */
[----:B------:R4:W-:Y:S01]  /*2330*/  @!P1 SYNCS.ARRIVE.TRANS64.RED.A1T0 RZ, [R0+URZ], RZ ;  /* 0x000000ff00ff99a7 */ /* 0x0009e2000810043f */
[----:B------:R-:W-:Y:S01]  /*2340*/  PLOP3.LUT P1, PT, PT, PT, UP0, 0x40, 0x0 ;  /* 0x000000000000781c */ /* 0x000fe20003f2e808 */
[----:B------:R-:W0:Y:S01]  /*2350*/  MUFU.TANH R21, R35 ;  /* 0x0000002300157308 */ /* 0x000e220000002400 */
[----:B------:R-:W-:Y:S01]  /*2360*/  IADD3 R11, -R18, 0x1, R7 ;  /* 0x00000001120b7810 */ /* 0x000fe20007ffe107 */
        /* <DEDUP_REMOVED lines=9> */
[----:B------:R-:W-:Y:S01]  /*2400*/  ULOP3.LUT UR6, URZ, UR7, URZ, 0x33, !UPT ;  /* 0x000000073f067292 */ /* 0x000fe2000f8e333f */
[----:B------:R-:W-:-:S02]  /*2410*/  IMAD.IADD R11, R11, 0x1, -R16 ;  /* 0x000000010b0b7824 */ /* 0x000fc400078e0a10 */
[----:B----4-:R-:W-:Y:S02]  /*2420*/  IMAD R0, R201, 0x80, R206 ;  /* 0x00000080c9007824 */ /* 0x010fe400078e02ce */
        /* <DEDUP_REMOVED lines=42> */
[----:B-----5:R-:W-:-:S07]  /*26d0*/  IMAD.IADD R43, R7, 0x1, -R16 ;  /* 0x00000001072b7824 */ /* 0x020fce00078e0a10 */
[----:B------:R5:W0:Y:S01]  /*26e0*/  MUFU.TANH R31, R51 ;  /* 0x00000033001f7308 */ /* 0x000a220000002400 */
[----:B-1----:R-:W-:-:S05]  /*26f0*/  VIADD R50, R11, UR14 ;  /* 0x0000000e0b327c36 */ /* 0x002fca0008000000 */
[----:B------:R-:W-:Y:S02]  /*2700*/  VIADDMNMX R6, R0, R50, R43, PT ;  /* 0x0000003200067246 */ /* 0x000fe4000380012b */
[----:B------:R-:W1:Y:S01]  /*2710*/  MUFU.TANH R20, R34 ;  /* 0x0000002200147308 */ /* 0x000e620000002400 */
[----:B-----5:R-:W-:-:S04]  /*2720*/  VIADD R51, R11, UR6 ;  /* 0x000000060b337c36 */ /* 0x020fc80008000000 */
[----:B------:R-:W-:-:S03]  /*2730*/  IMAD.IADD R7, R51, 0x1, R0 ;  /* 0x0000000133077824 */ /* 0x000fc600078e0200 */
[----:B------:R5:W0:Y:S02]  /*2740*/  MUFU.TANH R34, R58 ;  /* 0x0000003a00227308 */ /* 0x000a240000002400 */
[----:B-----5:R-:W-:Y:S01]  /*2750*/  IMAD.IADD R58, R42, 0x1, -R16 ;  /* 0x000000012a3a7824 */ /* 0x020fe200078e0a10 */
[----:B-1234-:R-:W-:Y:S06]  /*2760*/  @P1 BRA `(.L_x_8968) ;  /* 0x0000000000541947 */ /* 0x01efec0003800000 */
        /* <DEDUP_REMOVED lines=12> */
.L_x_8970:
[----:B------:R-:W-:-:S06]  /*2830*/  UISETP.NE.AND UP1, UPT, UR15, 0x1, UPT ;  /* 0x000000010f00788c */ /* 0x000fcc000bf25270 */
[----:B------:R-:W-:-:S05]  /*2840*/  PLOP3.LUT P1, PT, PT, PT, UP1, 0x80, 0x0 ;  /* 0x000000000000781c */ /* 0x000fca0003f2f018 */
[----:B------:R-:W-:-:S08]  /*2850*/  @UP1 ULDC.64 UR10, c[0x0][0x9e8] ;  /* 0x00027a00000a1ab9 */ /* 0x000fd00000000a00 */
[----:B------:R-:W-:-:S05]  /*2860*/  @P1 IMAD.HI.U32 R59, R11, UR10, RZ ;  /* 0x0000000a0b3b1c27 */ /* 0x000fca000f8e00ff */
[----:B------:R-:W-:-:S07]  /*2870*/  @P1 SHF.R.U32.HI R11, RZ, UR11, R59 ;  /* 0x0000000bff0b1c19 */ /* 0x000fce000801163b */
.L_x_8971:
[----:B------:R-:W-:Y:S05]  /*2880*/  BSYNC B0 ;  /* 0x0000000000007941 */ /* 0x000fea0003800000 */
.L_x_8969:
[----:B------:R-:W-:-:S05]  /*2890*/  IMAD R11, R11, UR15, R58 ;  /* 0x0000000f0b0b7c24 */ /* 0x000fca000f8e023a */
[----:B------:R-:W-:Y:S02]  /*28a0*/  VIMNMX R7, R7, R11, !PT ;  /* 0x0000000b07077248 */ /* 0x000fe40007fe0100 */
[----:B------:R-:W-:-:S07]  /*28b0*/  VIADDMNMX R6, R11, UR15, R6, PT ;  /* 0x0000000f0b067c46 */ /* 0x000fce000b800106 */
.L_x_8968:
[C---:B------:R-:W-:Y:S02]  /*28c0*/  ISETP.GE.AND P1, PT, R42.reuse, 0x2, PT ;  /* 0x000000022a00780c */ /* 0x040fe40003f26270 */
[C---:B------:R-:W-:Y:S02]  /*28d0*/  ISETP.GE.AND P5, PT, R42.reuse, 0xa, PT ;  /* 0x0000000a2a00780c */ /* 0x040fe40003fa6270 */
[C---:B------:R-:W-:Y:S02]  /*28e0*/  ISETP.GT.AND P3, PT, R7.reuse, 0x1, !P1 ;  /* 0x000000010700780c */ /* 0x040fe40004f64270 */
[----:B------:R-:W-:Y:S02]  /*28f0*/  ISETP.GE.AND P2, PT, R42, 0x9, PT ;  /* 0x000000092a00780c */ /* 0x000fe40003f46270 */
[----:B------:R-:W-:Y:S02]  /*2900*/  ISETP.LT.OR P3, PT, R6, 0x2, P3 ;  /* 0x000000020600780c */ /* 0x000fe40001f61670 */
[----:B------:R-:W-:-:S02]  /*2910*/  ISETP.GT.AND P4, PT, R7, 0x8, !P2 ;  /* 0x000000080700780c */ /* 0x000fc40005784270 */
[----:B------:R-:W-:Y:S02]  /*2920*/  FSEL R59, R25, -INF , !P3 ;  /* 0xff800000193b7808 */ /* 0x000fe40005800000 */
[----:B------:R-:W-:Y:S02]  /*2930*/  ISETP.GT.AND P3, PT, R7, 0x9, !P5 ;  /* 0x000000090700780c */ /* 0x000fe40006f64270 */
[----:B------:R-:W-:Y:S02]  /*2940*/  P2R R25, PR, RZ, 0x20 ;  /* 0x00000020ff197803 */ /* 0x000fe40000000000 */
[----:B------:R-:W-:Y:S02]  /*2950*/  ISETP.LT.OR P3, PT, R6, 0xa, P3 ;  /* 0x0000000a0600780c */ /* 0x000fe40001f61670 */
[----:B------:R-:W-:Y:S02]  /*2960*/  ISETP.GE.AND P5, PT, R42, 0x11, PT ;  /* 0x000000112a00780c */ /* 0x000fe40003fa6270 */
[----:B0-----:R-:W-:-:S02]  /*2970*/  FSEL R73, R29, -INF , !P3 ;  /* 0xff8000001d497808 */ /* 0x001fc40005800000 */
        /* <DEDUP_REMOVED lines=122> */
.L_x_8974:
[----:B------:R-:W-:-:S06]  /*3120*/  UISETP.NE.AND UP1, UPT, UR15, 0x1, UPT ;  /* 0x000000010f00788c */ /* 0x000fcc000bf25270 */
[----:B------:R-:W-:-:S05]  /*3130*/  PLOP3.LUT P5, PT, PT, PT, UP1, 0x80, 0x0 ;  /* 0x000000000000781c */ /* 0x000fca0003faf018 */
[----:B------:R-:W-:-:S08]  /*3140*/  @UP1 ULDC.64 UR10, c[0x0][0x9e8] ;  /* 0x00027a00000a1ab9 */ /* 0x000fd00000000a00 */
[----:B------:R-:W-:Y:S01]  /*3150*/  @P5 IMAD.HI.U32 R24, R7, UR10, RZ ;  /* 0x0000000a07185c27 */ /* 0x000fe2000f8e00ff */
[----:B------:R-:W-:-:S13]  /*3160*/  PLOP3.LUT P5, PT, PT, PT, UP1, 0x80, 0x0 ;  /* 0x000000000000781c */ /* 0x000fda0003faf018 */
[----:B------:R-:W-:-:S07]  /*3170*/  @P5 SHF.R.U32.HI R7, RZ, UR11, R24 ;  /* 0x0000000bff075c19 */ /* 0x000fce0008011618 */
.L_x_8975:
[----:B------:R-:W-:Y:S05]  /*3180*/  BSYNC B0 ;  /* 0x0000000000007941 */ /* 0x000fea0003800000 */
.L_x_8973:
[----:B------:R-:W-:-:S05]  /*3190*/  IMAD R7, R7, UR15, R58 ;  /* 0x0000000f07077c24 */ /* 0x000fca000f8e023a */
[----:B------:R-:W-:Y:S02]  /*31a0*/  VIMNMX R11, R11, R7, !PT ;  /* 0x000000070b0b7248 */ /* 0x000fe40007fe0100 */
[----:B------:R-:W-:-:S07]  /*31b0*/  VIADDMNMX R6, R7, UR15, R6, PT ;  /* 0x0000000f07067c46 */ /* 0x000fce000b800106 */
.L_x_8972:
        /* <DEDUP_REMOVED lines=16> */
[----:B------:R-:W-:Y:S02]  /*32c0*/  ISETP.NE.AND P5, PT, R32, RZ, PT ;  /* 0x000000ff2000720c */ /* 0x000fe40003fa5270 */
[----:B------:R-:W-:Y:S02]  /*32d0*/  ISETP.LT.OR P1, PT, R6, 0x11, P1 ;  /* 0x000000110600780c */ /* 0x000fe40000f21670 */
[----:B------:R-:W-:-:S02]  /*32e0*/  FMNMX.FTZ R7, R73, R7, !PT ;  /* 0x0000000749077209 */ /* 0x000fc40007810000 */
[----:B------:R-:W-:Y:S02]  /*32f0*/  FSEL R20, R20, -INF , !P1 ;  /* 0xff80000014147808 */ /* 0x000fe40004800000 */
[----:B------:R-:W-:Y:S02]  /*3300*/  ISETP.GT.AND P1, PT, R11, 0x11, !P2 ;  /* 0x000000110b00780c */ /* 0x000fe40005724270 */
[----:B------:R-:W-:Y:S02]  /*3310*/  FMNMX.FTZ R7, R75, R7, !PT ;  /* 0x000000074b077209 */ /* 0x000fe40007810000 */
[----:B------:R-:W-:Y:S02]  /*3320*/  ISETP.LT.OR P1, PT, R6, 0x12, P1 ;  /* 0x000000120600780c */ /* 0x000fe40000f21670 */
[----:B------:R-:W-:Y:S02]  /*3330*/  FMNMX.FTZ R7, R77, R7, !PT ;  /* 0x000000074d077209 */ /* 0x000fe40007810000 */
[----:B------:R-:W-:-:S02]  /*3340*/  FSEL R21, R21, -INF , !P1 ;  /* 0xff80000015157808 */ /* 0x000fc40004800000 */
        /* <DEDUP_REMOVED lines=43> */
[----:B------:R-:W-:Y:S01]  /*3600*/  ISETP.GT.AND P6, PT, R11, RZ, !P6 ;  /* 0x000000ff0b00720c */ /* 0x000fe200077c4270 */
[----:B------:R-:W0:Y:S01]  /*3610*/  SHFL.BFLY PT, R36, R37, 0x2, 0x1f ;  /* 0x0c401f0025247f89 */ /* 0x000e2200000e0000 */
[C---:B------:R-:W-:Y:S02]  /*3620*/  ISETP.LT.OR P1, PT, R6.reuse, 0x31, P1 ;  /* 0x000000310600780c */ /* 0x040fe40000f21670 */
[----:B------:R-:W-:Y:S02]  /*3630*/  ISETP.LT.OR P6, PT, R6, 0x1, P6 ;  /* 0x000000010600780c */ /* 0x000fe400037c1670 */
        /* <DEDUP_REMOVED lines=9> */
[----:B------:R-:W-:Y:S02]  /*36d0*/  ISETP.NE.AND P2, PT, R53, RZ, PT ;  /* 0x000000ff3500720c */ /* 0x000fe40003f45270 */
[----:B------:R-:W-:Y:S02]  /*36e0*/  ISETP.GT.AND P1, PT, R11, 0x38, !P1 ;  /* 0x000000380b00780c */ /* 0x000fe40004f24270 */
[----:B0-----:R-:W-:Y:S02]  /*36f0*/  FMNMX.FTZ R39, R37, R36, !PT ;  /* 0x0000002425277209 */ /* 0x001fe40007810000 */
[----:B------:R-:W-:Y:S02]  /*3700*/  FMNMX.FTZ R37, R15, R38, !PT ;  /* 0x000000260f257209 */ /* 0x000fe40007810000 */
[----:B------:R-:W-:Y:S01]  /*3710*/  ISETP.LT.OR P1, PT, R6, 0x39, P1 ;  /* 0x000000390600780c */ /* 0x000fe20000f21670 */
[----:B------:R-:W0:Y:S01]  /*3720*/  SHFL.BFLY PT, R36, R39, 0x1, 0x1f ;  /* 0x0c201f0027247f89 */ /* 0x000e2200000e0000 */
        /* <DEDUP_REMOVED lines=13> */
[----:B------:R-:W-:Y:S02]  /*3800*/  ISETP.NE.AND P5, PT, R56, RZ, PT ;  /* 0x000000ff3800720c */ /* 0x000fe40003fa5270 */
[----:B------:R-:W-:Y:S02]  /*3810*/  FSEL R34, R34, -INF , !P1 ;  /* 0xff80000022227808 */ /* 0x000fe40004800000 */
[----:B------:R-:W-:Y:S02]  /*3820*/  FMNMX.FTZ R38, R28, R37, !PT ;  /* 0x000000251c267209 */ /* 0x000fe40007810000 */
[----:B------:R-:W-:Y:S02]  /*3830*/  ISETP.GT.AND P1, PT, R11, 0x41, !P5 ;  /* 0x000000410b00780c */ /* 0x000fe40006f24270 */
[----:B0-----:R-:W-:Y:S02]  /*3840*/  FMNMX.FTZ R7, R39, R36, !PT ;  /* 0x0000002427077209 */ /* 0x001fe40007810000 */
[----:B------:R-:W-:-:S02]  /*3850*/  FMNMX.FTZ R37, R29, R38, !PT ;  /* 0x000000261d257209 */ /* 0x000fc40007810000 */
[----:B------:R-:W-:Y:S01]  /*3860*/  ISETP.LT.OR P1, PT, R6, 0x42, P1 ;  /* 0x000000420600780c */ /* 0x000fe20000f21670 */
[----:B------:R-:W-:Y:S01]  /*3870*/  FMUL.FTZ R36, R7, UR7 ;  /* 0x0000000707247c20 */ /* 0x000fe20008410000 */
[----:B------:R-:W-:Y:S02]  /*3880*/  FMNMX.FTZ R38, R30, R37, !PT ;  /* 0x000000251e267209 */ /* 0x000fe40007810000 */
[----:B------:R-:W-:Y:S02]  /*3890*/  FSEL R35, R35, -INF , !P1 ;  /* 0xff80000023237808 */ /* 0x000fe40004800000 */
        /* <DEDUP_REMOVED lines=9> */
[----:B------:R-:W-:Y:S01]  /*3930*/  ISETP.NE.AND P6, PT, R60, RZ, PT ;  /* 0x000000ff3c00720c */ /* 0x000fe20003fc5270 */
[----:B------:R0:W-:Y:S01]  /*3940*/  MUFU.EX2 R152, R40 ;  /* 0x0000002800987308 */ /* 0x0001e20000000800 */
[----:B------:R-:W-:Y:S01]  /*3950*/  FMNMX.FTZ R37, R33, R38, !PT ;  /* 0x0000002621257209 */ /* 0x000fe20007810000 */
[--C-:B------:R-:W-:Y:S01]  /*3960*/  FFMA.FTZ R39, R59, UR7, -R42.reuse ;  /* 0x000000073b277c23 */ /* 0x100fe2000801082a */
[----:B------:R-:W-:Y:S01]  /*3970*/  ISETP.NE.AND P2, PT, R72, RZ, PT ;  /* 0x000000ff4800720c */ /* 0x000fe20003f45270 */
[--C-:B------:R-:W-:Y:S01]  /*3980*/  FFMA.FTZ R48, R89, UR7, -R42.reuse ;  /* 0x0000000759307c23 */ /* 0x100fe2000801082a */
[----:B------:R-:W-:Y:S01]  /*3990*/  ISETP.NE.AND P5, PT, R64, RZ, PT ;  /* 0x000000ff4000720c */ /* 0x000fe20003fa5270 */
[--C-:B------:R-:W-:Y:S01]  /*39a0*/  FFMA.FTZ R44, R73, UR7, -R42.reuse ;  /* 0x00000007492c7c23 */ /* 0x100fe2000801082a */
[----:B------:R-:W-:Y:S01]  /*39b0*/  FSEL R36, R62, -INF , !P1 ;  /* 0xff8000003e247808 */ /* 0x000fe20004800000 */
[----:B------:R1:W-:Y:S01]  /*39c0*/  MUFU.EX2 R154, R41 ;  /* 0x00000029009a7308 */ /* 0x0003e20000000800 */
[----:B------:R-:W-:Y:S01]  /*39d0*/  ISETP.GT.AND P1, PT, R11, 0x49, !P6 ;  /* 0x000000490b00780c */ /* 0x000fe20007724270 */
[--C-:B0-----:R-:W-:Y:S01]  /*39e0*/  FFMA.FTZ R40, R75, UR7, -R42.reuse ;  /* 0x000000074b287c23 */ /* 0x101fe2000801082a */
[----:B------:R-:W-:Y:S01]  /*39f0*/  FMNMX.FTZ R38, R34, R37, !PT ;  /* 0x0000002522267209 */ /* 0x000fe20007810000 */
[--C-:B------:R-:W-:Y:S01]  /*3a00*/  FFMA.FTZ R58, R61, UR7, -R42.reuse ;  /* 0x000000073d3a7c23 */ /* 0x100fe2000801082a */
[----:B------:R-:W-:Y:S01]  /*3a10*/  ISETP.GT.AND P2, PT, R11, 0x50, !P2 ;  /* 0x000000500b00780c */ /* 0x000fe20005744270 */
[--C-:B------:R-:W-:Y:S01]  /*3a20*/  FFMA.FTZ R60, R65, UR7, -R42.reuse ;  /* 0x00000007413c7c23 */ /* 0x100fe2000801082a */
[C---:B------:R-:W-:Y:S01]  /*3a30*/  ISETP.GT.AND P3, PT, R11.reuse, 0x51, !P3 ;  /* 0x000000510b00780c */ /* 0x040fe20005f64270 */
[----:B------:R0:W-:Y:S01]  /*3a40*/  MUFU.EX2 R156, R40 ;  /* 0x00000028009c7308 */ /* 0x0001e20000000800 */
[----:B------:R-:W-:Y:S01]  /*3a50*/  ISETP.GT.AND P4, PT, R11, 0x58, !P4 ;  /* 0x000000580b00780c */ /* 0x000fe20006784270 */
[--C-:B-1----:R-:W-:Y:S01]  /*3a60*/  FFMA.FTZ R41, R79, UR7, -R42.reuse ;  /* 0x000000074f297c23 */ /* 0x102fe2000801082a */
[----:B------:R-:W-:Y:S01]  /*3a70*/  ISETP.GT.AND P5, PT, R11, 0x59, !P5 ;  /* 0x000000590b00780c */ /* 0x000fe20006fa4270 */
[--C-:B------:R-:W-:Y:S01]  /*3a80*/  FFMA.FTZ R46, R85, UR7, -R42.reuse ;  /* 0x00000007552e7c23 */ /* 0x100fe2000801082a */
[C---:B------:R-:W-:Y:S01]  /*3a90*/  ISETP.LT.OR P1, PT, R6.reuse, 0x4a, P1 ;  /* 0x0000004a0600780c */ /* 0x040fe20000f21670 */
[--C-:B------:R-:W-:Y:S01]  /*3aa0*/  FFMA.FTZ R50, R91, UR7, -R42.reuse ;  /* 0x000000075b327c23 */ /* 0x100fe2000801082a */
[----:B------:R-:W-:Y:S01]  /*3ab0*/  FMNMX.FTZ R11, R35, R38, !PT ;  /* 0x00000026230b7209 */ /* 0x000fe20007810000 */
[----:B------:R1:W-:Y:S01]  /*3ac0*/  MUFU.EX2 R43, R39 ;  /* 0x00000027002b7308 */ /* 0x0003e20000000800 */
[----:B------:R-:W-:Y:S01]  /*3ad0*/  ISETP.LT.OR P2, PT, R6, 0x51, P2 ;  /* 0x000000510600780c */ /* 0x000fe20001741670 */
[--C-:B0-----:R-:W-:Y:S01]  /*3ae0*/  FFMA.FTZ R40, R81, UR7, -R42.reuse ;  /* 0x0000000751287c23 */ /* 0x101fe2000801082a */
[----:B------:R-:W-:Y:S01]  /*3af0*/  FSEL R4, R4, -INF , !P1 ;  /* 0xff80000004047808 */ /* 0x000fe20004800000 */
[--C-:B------:R-:W-:Y:S01]  /*3b00*/  FFMA.FTZ R52, R95, UR7, -R42.reuse ;  /* 0x000000075f347c23 */ /* 0x100fe2000801082a */
[----:B------:R-:W-:Y:S01]  /*3b10*/  FMNMX.FTZ R37, R36, R11, !PT ;  /* 0x0000000b24257209 */ /* 0x000fe20007810000 */
[--C-:B------:R-:W-:Y:S01]  /*3b20*/  FFMA.FTZ R54, R97, UR7, -R42.reuse ;  /* 0x0000000761367c23 */ /* 0x100fe2000801082a */
[----:B------:R-:W-:Y:S01]  /*3b30*/  ISETP.LT.OR P3, PT, R6, 0x52, P3 ;  /* 0x000000520600780c */ /* 0x000fe20001f61670 */
[----:B------:R0:W-:Y:S01]  /*3b40*/  MUFU.EX2 R49, R40 ;  /* 0x0000002800317308 */ /* 0x0001e20000000800 */
[----:B------:R-:W-:Y:S01]  /*3b50*/  FSEL R11, R66, -INF , !P2 ;  /* 0xff800000420b7808 */ /* 0x000fe20005000000 */
[--C-:B-1----:R-:W-:Y:S01]  /*3b60*/  FFMA.FTZ R39, R77, UR7, -R42.reuse ;  /* 0x000000074d277c23 */ /* 0x102fe2000801082a */
[----:B------:R-:W-:Y:S01]  /*3b70*/  FMNMX.FTZ R38, R4, R37, !PT ;  /* 0x0000002504267209 */ /* 0x000fe20007810000 */
[----:B------:R-:W-:Y:S01]  /*3b80*/  FFMA.FTZ R56, R99, UR7, -R42 ;  /* 0x0000000763387c23 */ /* 0x000fe2000801082a */
[----:B------:R-:W-:-:S02]  /*3b90*/  ISETP.LT.OR P4, PT, R6, 0x59, P4 ;  /* 0x000000590600780c */ /* 0x000fc40002781670 */
[----:B------:R-:W-:Y:S01]  /*3ba0*/  FSEL R37, R67, -INF , !P3 ;  /* 0xff80000043257808 */ /* 0x000fe20005800000 */
[----:B------:R1:W-:Y:S01]  /*3bb0*/  MUFU.EX2 R158, R41 ;  /* 0x00000029009e7308 */ /* 0x0003e20000000800 */
[----:B0-----:R-:W-:Y:S02]  /*3bc0*/  FMNMX.FTZ R40, R11, R38, !PT ;  /* 0x000000260b287209 */ /* 0x001fe40007810000 */
[----:B------:R-:W-:Y:S02]  /*3bd0*/  ISETP.LT.OR P5, PT, R6, 0x5a, P5 ;  /* 0x0000005a0600780c */ /* 0x000fe40002fa1670 */
[----:B------:R-:W-:-:S03]  /*3be0*/  FSEL R38, R70, -INF , !P4 ;  /* 0xff80000046267808 */ /* 0x000fc60006000000 */
[----:B------:R0:W-:Y:S01]  /*3bf0*/  MUFU.EX2 R47, R39 ;  /* 0x00000027002f7308 */ /* 0x0001e20000000800 */
[----:B-1----:R-:W-:Y:S01]  /*3c00*/  FMNMX.FTZ R41, R37, R40, !PT ;  /* 0x0000002825297209 */ /* 0x002fe20007810000 */
[----:B------:R-:W-:-:S03]  /*3c10*/  FFMA.FTZ R40, R87, UR7, -R42 ;  /* 0x0000000757287c23 */ /* 0x000fc6000801082a */
[----:B------:R-:W-:-:S03]  /*3c20*/  FMNMX.FTZ R6, R38, R41, !PT ;  /* 0x0000002926067209 */ /* 0x000fc60007810000 */
[----:B------:R1:W-:Y:S01]  /*3c30*/  MUFU.EX2 R53, R48 ;  /* 0x0000003000357308 */ /* 0x0003e20000000800 */
[----:B0-----:R-:W-:-:S04]  /*3c40*/  FSEL R39, R71, -INF , !P5 ;  /* 0xff80000047277808 */ /* 0x001fc80006800000 */
[----:B------:R-:W-:-:S03]  /*3c50*/  FMNMX.FTZ R6, R39, R6, !PT ;  /* 0x0000000627067209 */ /* 0x000fc60007810000 */
[----:B------:R0:W-:Y:S01]  /*3c60*/  MUFU.EX2 R45, R44 ;  /* 0x0000002c002d7308 */ /* 0x0001e20000000800 */
[--C-:B-1----:R-:W-:Y:S01]  /*3c70*/  FFMA.FTZ R48, R101, UR7, -R42.reuse ;  /* 0x0000000765307c23 */ /* 0x102fe2000801082a */
[----:B------:R-:W1:Y:S06]  /*3c80*/  SHFL.BFLY PT, R41, R6, 0x2, 0x1f ;  /* 0x0c401f0006297f89 */ /* 0x000e6c00000e0000 */
[----:B------:R-:W-:Y:S01]  /*3c90*/  MUFU.EX2 R59, R48 ;  /* 0x00000030003b7308 */ /* 0x000fe20000000800 */
[----:B0-----:R-:W-:-:S07]  /*3ca0*/  FFMA.FTZ R44, R83, UR7, -R42 ;  /* 0x00000007532c7c23 */ /* 0x001fce000801082a */
[----:B------:R-:W-:Y:S08]  /*3cb0*/  MUFU.EX2 R61, R58 ;  /* 0x0000003a003d7308 */ /* 0x000ff00000000800 */
[----:B------:R-:W-:Y:S01]  /*3cc0*/  MUFU.EX2 R63, R60 ;  /* 0x0000003c003f7308 */ /* 0x000fe20000000800 */
[----:B-1----:R-:W-:-:S05]  /*3cd0*/  FMNMX.FTZ R41, R6, R41, !PT ;  /* 0x0000002906297209 */ /* 0x002fca0007810000 */
[----:B------:R-:W0:Y:S02]  /*3ce0*/  SHFL.BFLY PT, R6, R41, 0x1, 0x1f ;  /* 0x0c201f0029067f89 */ /* 0x000e2400000e0000 */
[----:B------:R-:W-:Y:S08]  /*3cf0*/  MUFU.EX2 R44, R44 ;  /* 0x0000002c002c7308 */ /* 0x000ff00000000800 */
[----:B------:R1:W2:Y:S08]  /*3d00*/  MUFU.EX2 R51, R46 ;  /* 0x0000002e00337308 */ /* 0x0002b00000000800 */
[----:B------:R-:W3:Y:S01]  /*3d10*/  MUFU.EX2 R40, R40 ;  /* 0x0000002800287308 */ /* 0x000ee20000000800 */
[----:B-1----:R-:W-:Y:S01]  /*3d20*/  FFMA.FTZ R46, R93, UR7, -R42 ;  /* 0x000000075d2e7c23 */ /* 0x002fe2000801082a */
[----:B0-----:R-:W-:-:S06]  /*3d30*/  FMNMX.FTZ R6, R41, R6, !PT ;  /* 0x0000000629067209 */ /* 0x001fcc0007810000 */
[----:B------:R-:W-:Y:S01]  /*3d40*/  MUFU.EX2 R50, R50 ;  /* 0x0000003200327308 */ /* 0x000fe20000000800 */
[----:B------:R-:W-:Y:S01]  /*3d50*/  FFMA.FTZ R41, R107, UR7, -R42 ;  /* 0x000000076b297c23 */ /* 0x000fe2000801082a */
[----:B--2---:R-:W-:Y:S01]  /*3d60*/  F2FP.BF16.F32.PACK_AB R160, R51, R44 ;  /* 0x0000002c33a0723e */ /* 0x004fe200000010ff */
[C---:B------:R-:W-:Y:S01]  /*3d70*/  FMUL.FTZ R48, R6.reuse, UR7 ;  /* 0x0000000706307c20 */ /* 0x040fe20008410000 */
[----:B------:R-:W-:-:S04]  /*3d80*/  FSETP.NEU.FTZ.AND P1, PT, R6, -INF , PT ;  /* 0xff8000000600780b */ /* 0x000fc80003f3d000 */
[----:B------:R0:W1:Y:S01]  /*3d90*/  MUFU.EX2 R55, R46 ;  /* 0x0000002e00377308 */ /* 0x0000620000000800 */
[----:B------:R-:W-:Y:S02]  /*3da0*/  FSEL R48, R48, RZ, P1 ;  /* 0x000000ff30307208 */ /* 0x000fe40000800000 */
[----:B---3--:R-:W-:-:S03]  /*3db0*/  F2FP.BF16.F32.PACK_AB R162, R53, R40 ;  /* 0x0000002835a2723e */ /* 0x008fc600000010ff */
        /* <DEDUP_REMOVED lines=17> */
[----:B0-----:R-:W-:Y:S01]  /*3ed0*/  FFMA.FTZ R46, R103, UR7, -R42 ;  /* 0x00000007672e7c23 */ /* 0x001fe2000801082a */
        /* <DEDUP_REMOVED lines=8> */
[----:B------:R-:W-:Y:S01]  /*3f60*/  FFMA.FTZ R39, R39, UR7, -R48 ;  /* 0x0000000727277c23 */ /* 0x000fe20008010830 */
[----:B-1----:R-:W-:-:S03]  /*3f70*/  F2FP.BF16.F32.PACK_AB R164, R55, R50 ;  /* 0x0000003237a4723e */ /* 0x002fc600000010ff */
[----:B------:R-:W1:Y:S01]  /*3f80*/  MUFU.EX2 R13, R13 ;  /* 0x0000000d000d7308 */ /* 0x000e620000000800 */
[----:B0-----:R-:W-:Y:S01]  /*3f90*/  FADD.FTZ R15, R152, R43 ;  /* 0x0000002b980f7221 */ /* 0x001fe20000010000 */
[----:B------:R-:W-:Y:S02]  /*3fa0*/  F2FP.BF16.F32.PACK_AB R152, R43, R152 ;  /* 0x000000982b98723e */ /* 0x000fe400000010ff */
[----:B--2---:R-:W-:Y:S01]  /*3fb0*/  F2FP.BF16.F32.PACK_AB R153, R14, R3 ;  /* 0x000000030e99723e */ /* 0x004fe200000010ff */
[----:B------:R-:W-:Y:S01]  /*3fc0*/  FADD.FTZ R60, R154, R15 ;  /* 0x0000000f9a3c7221 */ /* 0x000fe20000010000 */
[C---:B------:R-:W-:Y:S02]  /*3fd0*/  F2FP.BF16.F32.PACK_AB R154, R45.reuse, R154 ;  /* 0x0000009a2d9a723e */ /* 0x040fe400000010ff */
[----:B------:R-:W0:Y:S01]  /*3fe0*/  MUFU.EX2 R20, R20 ;  /* 0x0000001400147308 */ /* 0x000e220000000800 */
[----:B------:R-:W-:Y:S01]  /*3ff0*/  FADD.FTZ R15, R45, R60 ;  /* 0x0000003c2d0f7221 */ /* 0x000fe20000010000 */
[----:B------:R-:W-:-:S03]  /*4000*/  FADD.FTZ R60, R3, R14 ;  /* 0x0000000e033c7221 */ /* 0x000fc60000010000 */
[----:B------:R-:W-:Y:S01]  /*4010*/  FADD.FTZ R62, R156, R15 ;  /* 0x0000000f9c3e7221 */ /* 0x000fe20000010000 */
[C---:B------:R-:W-:Y:S02]  /*4020*/  F2FP.BF16.F32.PACK_AB R156, R47.reuse, R156 ;  /* 0x0000009c2f9c723e */ /* 0x040fe400000010ff */
[----:B------:R-:W2:Y:S01]  /*4030*/  MUFU.EX2 R21, R21 ;  /* 0x0000001500157308 */ /* 0x000ea20000000800 */
[----:B------:R-:W-:Y:S01]  /*4040*/  FADD.FTZ R65, R47, R62 ;  /* 0x0000003e2f417221 */ /* 0x000fe20000010000 */
[----:B-1----:R-:W-:Y:S01]  /*4050*/  FADD.FTZ R15, R13, R60 ;  /* 0x0000003c0d0f7221 */ /* 0x002fe20000010000 */
[----:B------:R-:W-:Y:S02]  /*4060*/  F2FP.BF16.F32.PACK_AB R155, R58, R13 ;  /* 0x0000000d3a9b723e */ /* 0x000fe400000010ff */
[----:B------:R-:W-:Y:S01]  /*4070*/  FADD.FTZ R60, R158, R65 ;  /* 0x000000419e3c7221 */ /* 0x000fe20000010000 */
[----:B------:R-:W-:Y:S01]  /*4080*/  FADD.FTZ R15, R58, R15 ;  /* 0x0000000f3a0f7221 */ /* 0x000fe20000010000 */
[C---:B------:R-:W-:Y:S01]  /*4090*/  F2FP.BF16.F32.PACK_AB R158, R49.reuse, R158 ;  /* 0x0000009e319e723e */ /* 0x040fe200000010ff */
[----:B------:R-:W1:Y:S01]  /*40a0*/  MUFU.EX2 R24, R24 ;  /* 0x0000001800187308 */ /* 0x000e620000000800 */
[----:B------:R-:W-:Y:S01]  /*40b0*/  FADD.FTZ R65, R49, R60 ;  /* 0x0000003c31417221 */ /* 0x000fe20000010000 */
[----:B0-----:R-:W-:-:S03]  /*40c0*/  FADD.FTZ R60, R20, R15 ;  /* 0x0000000f143c7221 */ /* 0x001fc60000010000 */
[----:B------:R-:W-:-:S03]  /*40d0*/  FADD.FTZ R62, R44, R65 ;  /* 0x000000412c3e7221 */ /* 0x000fc60000010000 */
[----:B------:R-:W0:Y:S01]  /*40e0*/  MUFU.EX2 R25, R25 ;  /* 0x0000001900197308 */ /* 0x000e220000000800 */
[----:B--2---:R-:W-:Y:S01]  /*40f0*/  FADD.FTZ R15, R21, R60 ;  /* 0x0000003c150f7221 */ /* 0x004fe20000010000 */
[----:B------:R-:W-:Y:S01]  /*4100*/  FADD.FTZ R65, R51, R62 ;  /* 0x0000003e33417221 */ /* 0x000fe20000010000 */
[----:B------:R-:W-:-:S03]  /*4110*/  F2FP.BF16.F32.PACK_AB R157, R21, R20 ;  /* 0x00000014159d723e */ /* 0x000fc600000010ff */
[----:B------:R-:W-:Y:S02]  /*4120*/  FADD.FTZ R62, R40, R65 ;  /* 0x00000041283e7221 */ /* 0x000fe40000010000 */
[----:B------:R-:W2:Y:S01]  /*4130*/  MUFU.EX2 R26, R26 ;  /* 0x0000001a001a7308 */ /* 0x000ea20000000800 */
[----:B-1----:R-:W-:Y:S01]  /*4140*/  FADD.FTZ R60, R24, R15 ;  /* 0x0000000f183c7221 */ /* 0x002fe20000010000 */
[----:B------:R-:W-:-:S04]  /*4150*/  FADD.FTZ R65, R53, R62 ;  /* 0x0000003e35417221 */ /* 0x000fc80000010000 */
[----:B------:R-:W-:Y:S02]  /*4160*/  FADD.FTZ R62, R50, R65 ;  /* 0x00000041323e7221 */ /* 0x000fe40000010000 */
[----:B------:R-:W1:Y:S01]  /*4170*/  MUFU.EX2 R27, R27 ;  /* 0x0000001b001b7308 */ /* 0x000e620000000800 */
[----:B0-----:R-:W-:Y:S01]  /*4180*/  FADD.FTZ R15, R25, R60 ;  /* 0x0000003c190f7221 */ /* 0x001fe20000010000 */
[----:B------:R-:W-:Y:S01]  /*4190*/  FADD.FTZ R65, R55, R62 ;  /* 0x0000003e37417221 */ /* 0x000fe20000010000 */
[----:B------:R-:W-:-:S05]  /*41a0*/  F2FP.BF16.F32.PACK_AB R159, R25, R24 ;  /* 0x00000018199f723e */ /* 0x000fca00000010ff */
[----:B------:R-:W0:Y:S01]  /*41b0*/  MUFU.EX2 R28, R28 ;  /* 0x0000001c001c7308 */ /* 0x000e220000000800 */
[----:B--2---:R-:W-:-:S07]  /*41c0*/  FADD.FTZ R60, R26, R15 ;  /* 0x0000000f1a3c7221 */ /* 0x004fce0000010000 */
[----:B------:R-:W2:Y:S01]  /*41d0*/  MUFU.EX2 R52, R52 ;  /* 0x0000003400347308 */ /* 0x000ea20000000800 */
[C---:B-1----:R-:W-:Y:S01]  /*41e0*/  FADD.FTZ R15, R27.reuse, R60 ;  /* 0x0000003c1b0f7221 */ /* 0x042fe20000010000 */
[----:B------:R-:W-:-:S06]  /*41f0*/  F2FP.BF16.F32.PACK_AB R161, R27, R26 ;  /* 0x0000001a1ba1723e */ /* 0x000fcc00000010ff */
[----:B------:R-:W1:Y:S01]  /*4200*/  MUFU.EX2 R29, R29 ;  /* 0x0000001d001d7308 */ /* 0x000e620000000800 */
[----:B0-----:R-:W-:Y:S01]  /*4210*/  FADD.FTZ R60, R28, R15 ;  /* 0x0000000f1c3c7221 */ /* 0x001fe20000010000 */
[----:B------:R-:W-:-:S06]  /*4220*/  FFMA.FTZ R15, R38, UR7, -R48 ;  /* 0x00000007260f7c23 */ /* 0x000fcc0008010830 */
[----:B------:R0:W3:Y:S01]  /*4230*/  MUFU.EX2 R57, R54 ;  /* 0x0000003600397308 */ /* 0x0000e20000000800 */
[----:B--2---:R-:W-:-:S07]  /*4240*/  FADD.FTZ R62, R52, R65 ;  /* 0x00000041343e7221 */ /* 0x004fce0000010000 */
[----:B------:R-:W2:Y:S01]  /*4250*/  MUFU.EX2 R30, R30 ;  /* 0x0000001e001e7308 */ /* 0x000ea20000000800 */
[----:B0-----:R-:W-:Y:S01]  /*4260*/  FFMA.FTZ R54, R105, UR7, -R42 ;  /* 0x0000000769367c23 */ /* 0x001fe2000801082a */
[----:B-1----:R-:W-:Y:S01]  /*4270*/  FADD.FTZ R65, R29, R60 ;  /* 0x0000003c1d417221 */ /* 0x002fe20000010000 */
[----:B------:R-:W-:Y:S01]  /*4280*/  FFMA.FTZ R42, R69, UR7, -R42 ;  /* 0x00000007452a7c23 */ /* 0x000fe2000801082a */
[----:B------:R-:W-:-:S04]  /*4290*/  F2FP.BF16.F32.PACK_AB R163, R29, R28 ;  /* 0x0000001c1da3723e */ /* 0x000fc800000010ff */
[----:B------:R-:W0:Y:S01]  /*42a0*/  MUFU.EX2 R56, R56 ;  /* 0x0000003800387308 */ /* 0x000e220000000800 */
[C---:B---3--:R-:W-:Y:S01]  /*42b0*/  FADD.FTZ R67, R57.reuse, R62 ;  /* 0x0000003e39437221 */ /* 0x048fe20000010000 */
[----:B------:R-:W-:-:S06]  /*42c0*/  F2FP.BF16.F32.PACK_AB R166, R57, R52 ;  /* 0x0000003439a6723e */ /* 0x000fcc00000010ff */
[----:B------:R-:W1:Y:S01]  /*42d0*/  MUFU.EX2 R31, R31 ;  /* 0x0000001f001f7308 */ /* 0x000e620000000800 */
[----:B--2---:R-:W-:-:S07]  /*42e0*/  FADD.FTZ R38, R30, R65 ;  /* 0x000000411e267221 */ /* 0x004fce0000010000 */
[----:B------:R-:W-:Y:S01]  /*42f0*/  MUFU.EX2 R32, R32 ;  /* 0x0000002000207308 */ /* 0x000fe20000000800 */
[----:B0-----:R-:W-:Y:S01]  /*4300*/  FADD.FTZ R48, R56, R67 ;  /* 0x0000004338307221 */ /* 0x001fe20000010000 */
[----:B------:R-:W-:-:S03]  /*4310*/  F2FP.BF16.F32.PACK_AB R168, R59, R56 ;  /* 0x000000383ba8723e */ /* 0x000fc600000010ff */
[----:B------:R-:W-:-:S03]  /*4320*/  FADD.FTZ R45, R59, R48 ;  /* 0x000000303b2d7221 */ /* 0x000fc60000010000 */
[----:B------:R-:W0:Y:S01]  /*4330*/  MUFU.EX2 R46, R46 ;  /* 0x0000002e002e7308 */ /* 0x000e220000000800 */
[C---:B-1----:R-:W-:Y:S01]  /*4340*/  FADD.FTZ R43, R31.reuse, R38 ;  /* 0x000000261f2b7221 */ /* 0x042fe20000010000 */
[----:B------:R-:W-:-:S06]  /*4350*/  F2FP.BF16.F32.PACK_AB R165, R31, R30 ;  /* 0x0000001e1fa5723e */ /* 0x000fcc00000010ff */
[----:B------:R-:W1:Y:S08]  /*4360*/  MUFU.EX2 R33, R33 ;  /* 0x0000002100217308 */ /* 0x000e700000000800 */
[----:B------:R-:W-:Y:S01]  /*4370*/  MUFU.EX2 R34, R34 ;  /* 0x0000002200227308 */ /* 0x000fe20000000800 */
[----:B0-----:R-:W-:Y:S01]  /*4380*/  FADD.FTZ R48, R46, R45 ;  /* 0x0000002d2e307221 */ /* 0x001fe20000010000 */
[----:B------:R-:W-:-:S03]  /*4390*/  F2FP.BF16.F32.PACK_AB R170, R61, R46 ;  /* 0x0000002e3daa723e */ /* 0x000fc600000010ff */
[----:B------:R-:W-:-:S03]  /*43a0*/  FADD.FTZ R45, R61, R48 ;  /* 0x000000303d2d7221 */ /* 0x000fc60000010000 */
[----:B------:R-:W0:Y:S01]  /*43b0*/  MUFU.EX2 R54, R54 ;  /* 0x0000003600367308 */ /* 0x000e220000000800 */
[----:B-1----:R-:W-:-:S07]  /*43c0*/  F2FP.BF16.F32.PACK_AB R167, R33, R32 ;  /* 0x0000002021a7723e */ /* 0x002fce00000010ff */
[----:B------:R-:W1:Y:S08]  /*43d0*/  MUFU.EX2 R35, R35 ;  /* 0x0000002300237308 */ /* 0x000e700000000800 */
[----:B------:R-:W2:Y:S01]  /*43e0*/  MUFU.EX2 R36, R36 ;  /* 0x0000002400247308 */ /* 0x000ea20000000800 */
[----:B0-----:R-:W-:Y:S01]  /*43f0*/  FADD.FTZ R40, R54, R45 ;  /* 0x0000002d36287221 */ /* 0x001fe20000010000 */
[----:B------:R-:W-:-:S03]  /*4400*/  F2FP.BF16.F32.PACK_AB R172, R63, R54 ;  /* 0x000000363fac723e */ /* 0x000fc600000010ff */
[----:B------:R-:W-:-:S03]  /*4410*/  FADD.FTZ R40, R63, R40 ;  /* 0x000000283f287221 */ /* 0x000fc60000010000 */
[----:B------:R0:W3:Y:S01]  /*4420*/  MUFU.EX2 R171, R4 ;  /* 0x0000000400ab7308 */ /* 0x0000e20000000800 */
[----:B-1----:R-:W-:-:S07]  /*4430*/  F2FP.BF16.F32.PACK_AB R169, R35, R34 ;  /* 0x0000002223a9723e */ /* 0x002fce00000010ff */
[----:B------:R-:W1:Y:S01]  /*4440*/  MUFU.EX2 R41, R41 ;  /* 0x0000002900297308 */ /* 0x000e620000000800 */
[----:B0-----:R-:W-:-:S04]  /*4450*/  FADD.FTZ R4, R32, R43 ;  /* 0x0000002b20047221 */ /* 0x001fc80000010000 */
[----:B------:R-:W-:-:S03]  /*4460*/  FADD.FTZ R43, R33, R4 ;  /* 0x00000004212b7221 */ /* 0x000fc60000010000 */
[----:B------:R-:W0:Y:S01]  /*4470*/  MUFU.EX2 R11, R11 ;  /* 0x0000000b000b7308 */ /* 0x000e220000000800 */
[----:B------:R-:W-:-:S04]  /*4480*/  FADD.FTZ R4, R34, R43 ;  /* 0x0000002b22047221 */ /* 0x000fc80000010000 */
[----:B------:R-:W-:-:S03]  /*4490*/  FADD.FTZ R43, R35, R4 ;  /* 0x00000004232b7221 */ /* 0x000fc60000010000 */
[----:B------:R1:W4:Y:S01]  /*44a0*/  MUFU.EX2 R38, R37 ;  /* 0x0000002500267308 */ /* 0x0003220000000800 */
[----:B--2---:R-:W-:-:S04]  /*44b0*/  FADD.FTZ R4, R36, R43 ;  /* 0x0000002b24047221 */ /* 0x004fc80000010000 */
[C---:B---3--:R-:W-:Y:S01]  /*44c0*/  FADD.FTZ R44, R171.reuse, R4 ;  /* 0x00000004ab2c7221 */ /* 0x048fe20000010000 */
[----:B------:R-:W-:Y:S02]  /*44d0*/  F2FP.BF16.F32.PACK_AB R171, R171, R36 ;  /* 0x00000024abab723e */ /* 0x000fe400000010ff */
[----:B------:R-:W2:Y:S01]  /*44e0*/  MUFU.EX2 R15, R15 ;  /* 0x0000000f000f7308 */ /* 0x000ea20000000800 */
[----:B-1----:R-:W-:Y:S01]  /*44f0*/  FADD.FTZ R37, R41, R40 ;  /* 0x0000002829257221 */ /* 0x002fe20000010000 */
[----:B0-----:R-:W-:-:S06]  /*4500*/  FADD.FTZ R3, R11, R44 ;  /* 0x0000002c0b037221 */ /* 0x001fcc0000010000 */
[----:B------:R-:W0:Y:S01]  /*4510*/  MUFU.EX2 R42, R42 ;  /* 0x0000002a002a7308 */ /* 0x000e220000000800 */
[C---:B----4-:R-:W-:Y:S01]  /*4520*/  FADD.FTZ R14, R38.reuse, R3 ;  /* 0x00000003260e7221 */ /* 0x050fe20000010000 */
[----:B------:R-:W-:-:S06]  /*4530*/  F2FP.BF16.F32.PACK_AB R173, R38, R11 ;  /* 0x0000000b26ad723e */ /* 0x000fcc00000010ff */
[----:B------:R-:W1:Y:S01]  /*4540*/  MUFU.EX2 R40, R39 ;  /* 0x0000002700287308 */ /* 0x000e620000000800 */
[----:B--2---:R-:W-:Y:S01]  /*4550*/  FADD.FTZ R3, R15, R14 ;  /* 0x0000000e0f037221 */ /* 0x004fe20000010000 */
[C---:B0-----:R-:W-:Y:S01]  /*4560*/  FADD.FTZ R4, R42.reuse, R37 ;  /* 0x000000252a047221 */ /* 0x041fe20000010000 */
[----:B------:R-:W-:Y:S02]  /*4570*/  F2FP.BF16.F32.PACK_AB R174, R42, R41 ;  /* 0x000000292aae723e */ /* 0x000fe400000010ff */
[C---:B-1----:R-:W-:Y:S01]  /*4580*/  FADD.FTZ R3, R40.reuse, R3 ;  /* 0x0000000328037221 */ /* 0x042fe20000010000 */
[----:B------:R-:W-:Y:S01]  /*4590*/  F2FP.BF16.F32.PACK_AB R175, R40, R15 ;  /* 0x0000000f28af723e */ /* 0x000fe200000010ff */
[----:B------:R-:W-:Y:S06]  /*45a0*/  @!P0 BRA `(.L_x_8976) ;  /* 0x0000000000048947 */ /* 0x000fec0003800000 */
[----:B------:R-:W-:Y:S01]  /*45b0*/  BPT.TRAP 0x1 ;  /* 0x000000040000795c */ /* 0x000fe20000300000 */
.L_x_8976:
[----:B------:R0:W1:Y:S01]  /*45c0*/  SYNCS.PHASECHK.TRANS64.TRYWAIT P1, [R5+URZ+0x22850], R12 ;  /* 0x0228500c050075a7 */ /* 0x000062000802017f */
[----:B------:R-:W-:Y:S05]  /*45d0*/  @!P0 BRA `(.L_x_8977) ;  /* 0x0000000000048947 */ /* 0x000fea0003800000 */
[----:B------:R-:W-:Y:S01]  /*45e0*/  BPT.TRAP 0x1 ;  /* 0x000000040000795c */ /* 0x000fe20000300000 */
.L_x_8977:
[----:B-1----:R-:W-:Y:S05]  /*45f0*/  @P1 BRA `(.L_x_8978) ;  /* 0x0000000000081947 */ /* 0x002fea0003800000 */
[----:B------:R-:W1:Y:S02]  /*4600*/  SYNCS.PHASECHK.TRANS64.TRYWAIT P1, [R5+URZ+0x22850], R12 ;  /* 0x0228500c050075a7 */ /* 0x000e64000802017f */
[----:B-1----:R-:W-:Y:S05]  /*4610*/  @!P1 BRA `(.L_x_8979) ;  /* 0x0000011800a49947 */ /* 0x002fea0003800000 */
.L_x_8978:
[----:B------:R-:W-:Y:S01]  /*4620*/  R2UR UR5, R9 ;  /* 0x00000000090572ca */ /* 0x000fe200000e0000 */
[----:B------:R2:W-:Y:S01]  /*4630*/  BAR.SYNC.DEFER_BLOCKING R10, 0x100 ;  /* 0x0004000a0000751d */ /* 0x0005e20000010000 */
[----:B------:R-:W-:-:S05]  /*4640*/  IMAD.IADD R9, R17, 0x1, -R18 ;  /* 0x0000000111097824 */ /* 0x000fca00078e0a12 */
[----:B------:R-:W-:Y:S01]  /*4650*/  UMOV UR11, 0x40000040 ;  /* 0x40000040000b7882 */ /* 0x000fe20000000000 */
[----:B------:R-:W3:Y:S05]  /*4660*/  S2R R11, SR_TID.X ;  /* 0x00000000000b7919 */ /* 0x000eea0000002100 */
        /* <DEDUP_REMOVED lines=10> */
[----:B---3--:R-:W-:Y:S01]  /*4710*/  LOP3.LUT P1, RZ, R11, 0x7f, RZ, 0xc0, !PT ;  /* 0x0000007f0bff7812 */ /* 0x008fe2000782c0ff */
[----:B------:R-:W-:-:S12]  /*4720*/  IMAD R11, R201, 0x80, R9 ;  /* 0x00000080c90b7824 */ /* 0x000fd800078e0209 */
[----:B01----:R-:W-:-:S05]  /*4730*/  @!P1 VIADD R5, R5, 0x22860 ;  /* 0x0002286005059836 */ /* 0x003fca0000000000 */
        /* <DEDUP_REMOVED lines=33> */
[----:B0-----:R-:W-:-:S12]  /*4950*/  VIADD R5, R176, 0xfffffffe ;  /* 0xfffffffeb0057836 */ /* 0x001fd80000000000 */
[----:B--2---:R-:W-:Y:S05]  /*4960*/  @P1 BRA `(.L_x_8980) ;  /* 0x0000000000481947 */ /* 0x004fea0003800000 */
        /* <DEDUP_REMOVED lines=11> */
.L_x_8981:
[----:B------:R-:W-:-:S11]  /*4a20*/  UISETP.NE.AND UP1, UPT, UR15, 0x1, UPT ;  /* 0x000000010f00788c */ /* 0x000fd6000bf25270 */
[----:B------:R-:W-:Y:S02]  /*4a30*/  @UP1 ULDC.64 UR22, c[0x0][0x9e8] ;  /* 0x00027a0000161ab9 */ /* 0x000fe40000000a00 */
[----:B------:R-:W-:-:S04]  /*4a40*/  UIMAD.WIDE.U32 UR10, UR18, UR22, URZ ;  /* 0x00000016120a72a5 */ /* 0x000fc8000f8e003f */
[----:B------:R-:W-:-:S12]  /*4a50*/  @UP1 USHF.R.U32.HI UR18, URZ, UR23, UR11 ;  /* 0x000000173f121299 */ /* 0x000fd8000801160b */
.L_x_8982:
[----:B------:R-:W-:-:S04]  /*4a60*/  UIMAD UR15, UR18, UR15, UR15 ;  /* 0x0000000f120f72a4 */ /* 0x000fc8000f8e020f */
[----:B------:R-:W-:-:S04]  /*4a70*/  UISETP.LT.AND UP1, UPT, UR14, UR15, UPT ;  /* 0x0000000f0e00728c */ /* 0x000fc8000bf21270 */
[----:B------:R-:W-:-:S12]  /*4a80*/  USEL UR14, UR14, UR15, UP1 ;  /* 0x0000000f0e0e7287 */ /* 0x000fd80008800000 */
.L_x_8980:
        /* <DEDUP_REMOVED lines=11> */
[----:B------:R-:W-:Y:S01]  /*4b40*/  VIADD R13, R15, 0x8 ;  /* 0x000000080f0d7836 */ /* 0x000fe20000000000 */
[----:B------:R-:W-:-:S04]  /*4b50*/  ULDC UR27, c[0x0][0x9e0] ;  /* 0x00027800001b7ab9 */ /* 0x000fc80000000800 */
[----:B------:R-:W-:-:S07]  /*4b60*/  LOP3.LUT R11, RZ, R13, RZ, 0x33, !PT ;  /* 0x0000000dff0b7212 */ /* 0x000fce00078e33ff */
.L_x_9000:
[----:B------:R-:W-:-:S04]  /*4b70*/  UIADD3 UR37, UR37, 0x1, URZ ;  /* 0x0000000125257890 */ /* 0x000fc8000fffe03f */
[----:B------:R-:W-:-:S04]  /*4b80*/  UISETP.NE.AND UP1, UPT, UR37, 0x2, UPT ;  /* 0x000000022500788c */ /* 0x000fc8000bf25270 */
[----:B------:R-:W-:Y:S02]  /*4b90*/  USEL UR10, URZ, 0x1, UP1 ;  /* 0x000000013f0a7887 */ /* 0x000fe40008800000 */
[----:B------:R-:W-:Y:S02]  /*4ba0*/  USEL UR37, UR37, URZ, UP1 ;  /* 0x0000003f25257287 */ /* 0x000fe40008800000 */
[----:B------:R-:W-:Y:S01]  /*4bb0*/  ULOP3.LUT UR40, UR40, UR10, URZ, 0x3c, !UPT ;  /* 0x0000000a28287292 */ /* 0x000fe2000f8e3c3f */
[----:B0-----:R-:W-:Y:S11]  /*4bc0*/  @!P0 BRA `(.L_x_8984) ;  /* 0x0000000000048947 */ /* 0x001ff60003800000 */
[----:B------:R-:W-:Y:S01]  /*4bd0*/  BPT.TRAP 0x1 ;  /* 0x000000040000795c */ /* 0x000fe20000300000 */
.L_x_8984:
        /* <DEDUP_REMOVED lines=9> */
.L_x_8985:
[----:B-1----:R-:W-:Y:S05]  /*4c70*/  @P1 BRA `(.L_x_8986) ;  /* 0x0000000000081947 */ /* 0x002fea0003800000 */
[----:B------:R-:W1:Y:S02]  /*4c80*/  SYNCS.PHASECHK.TRANS64.TRYWAIT P1, [UR28+0x22830], R10 ;  /* 0x0228300aff0075a7 */ /* 0x000e64000802015c */
[----:B-1----:R-:W-:Y:S05]  /*4c90*/  @!P1 BRA `(.L_x_8987) ;  /* 0x0000011400189947 */ /* 0x002fea0003800000 */
.L_x_8986:
[----:B------:R-:W-:Y:S01]  /*4ca0*/  UIMAD UR22, UR37, 0x300, UR4 ;  /* 0x00000300251678a4 */ /* 0x000fe2000f8e0204 */
[----:B------:R-:W-:Y:S01]  /*4cb0*/  WARPGROUP.ARRIVE ;  /* 0x00000000000079c5 */ /* 0x000fe20000000000 */
[----:B------:R-:W-:Y:S01]  /*4cc0*/  UMOV UR23, 0x40000040 ;  /* 0x4000004000177882 */ /* 0x000fe20000000000 */
[----:B------:R-:W-:Y:S01]  /*4cd0*/  UMOV UR11, 0x40000040 ;  /* 0x40000040000b7882 */ /* 0x000fe20000000000 */
[----:B------:R-:W-:-:S03]  /*4ce0*/  UIADD3 UR10, UR22, 0x2, URZ ;  /* 0x00000002160a7890 */ /* 0x000fc6000fffe03f */
[----:B------:R-:W2:Y:S01]  /*4cf0*/  S2R R8, SR_TID.X ;  /* 0x0000000000087919 */ /* 0x000ea20000002100 */
[----:B------:R-:W-:Y:S01]  /*4d00*/  UIADD3 UR14, UR22, 0x4, URZ ;  /* 0x00000004160e7890 */ /* 0x000fe2000fffe03f */
[----:B-1----:R-:W-:Y:S01]  /*4d10*/  IMAD R21, R5, -0x60, R17 ;  /* 0xffffffa005157824 */ /* 0x002fe200078e0211 */
[----:B------:R-:W-:Y:S01]  /*4d20*/  UMOV UR15, 0x40000040 ;  /* 0x40000040000f7882 */ /* 0x000fe20000000000 */
[----:B------:R-:W-:Y:S01]  /*4d30*/  HGMMA.64x96x16.F32.BF16 R152, gdesc[UR20], RZ, !UPT, gsb0 ;  /* 0x01600000149879f0 */ /* 0x000fe2000c0018ff */
[----:B------:R-:W-:Y:S01]  /*4d40*/  UIADD3 UR18, UR22, 0x6, URZ ;  /* 0x0000000616127890 */ /* 0x000fe2000fffe03f */
[----:B------:R-:W-:Y:S01]  /*4d50*/  UMOV UR19, 0x40000040 ;  /* 0x4000004000137882 */ /* 0x000fe20000000000 */
[----:B------:R-:W-:-:S05]  /*4d60*/  IADD3 R21, -R18, 0x1, R21 ;  /* 0x0000000112157810 */ /* 0x000fca0007ffe115 */
[----:B------:R-:W-:Y:S01]  /*4d70*/  IMAD.IADD R21, R21, 0x1, -R16 ;  /* 0x0000000115157824 */ /* 0x000fe200078e0a10 */
[----:B--2---:R-:W-:Y:S02]  /*4d80*/  LOP3.LUT P1, RZ, R8, 0x7f, RZ, 0xc0, !PT ;  /* 0x0000007f08ff7812 */ /* 0x004fe4000782c0ff */
[----:B------:R-:W-:-:S04]  /*4d90*/  SHF.R.U32.HI R8, RZ, 0x7, R8 ;  /* 0x00000007ff087819 */ /* 0x000fc80000011608 */
        /* <DEDUP_REMOVED lines=12> */
[----:B------:R-:W-:Y:S02]  /*4e60*/  IMAD.U32 R177, RZ, RZ, UR28 ;  /* 0x0000001cffb17e24 */ /* 0x000fe4000f8e00ff */
        /* <DEDUP_REMOVED lines=52> */
[----:B------:R-:W2:Y:S01]  /*51b0*/  MUFU.TANH R152, R152 ;  /* 0x0000009800987308 */ /* 0x000ea20000002400 */
[----:B------:R-:W-:-:S02]  /*51c0*/  VIADD R195, R21, UR27 ;  /* 0x0000001b15c37c36 */ /* 0x000fc40008000000 */
        /* <DEDUP_REMOVED lines=54> */
[----:B------:R-:W-:Y:S02]  /*5530*/  IMAD.U32 R212, RZ, RZ, UR25 ;  /* 0x00000019ffd47e24 */ /* 0x000fe4000f8e00ff */
[----:B------:R-:W-:-:S03]  /*5540*/  IMAD.IADD R197, R0, 0x1, R9 ;  /* 0x0000000100c57824 */ /* 0x000fc600078e0209 */
[----:B------:R-:W-:Y:S02]  /*5550*/  ISETP.NE.AND P1, PT, R212, 0x1, PT ;  /* 0x00000001d400780c */ /* 0x000fe40003f25270 */
[----:B------:R-:W-:-:S11]  /*5560*/  LOP3.LUT R197, RZ, R197, RZ, 0x33, !PT ;  /* 0x000000c5ffc57212 */ /* 0x000fd600078e33ff */
[----:B------:R-:W1:Y:S02]  /*5570*/  @P1 LDC.64 R20, c[0x0][0x9e8] ;  /* 0x00027a00ff141b82 */ /* 0x000e640000000a00 */
[----:B-1----:R-:W-:-:S05]  /*5580*/  @P1 IMAD.HI.U32 R20, R197, R20, RZ ;  /* 0x00000014c5141227 */ /* 0x002fca00078e00ff */
[----:B------:R-:W-:-:S04]  /*5590*/  @P1 SHF.R.U32.HI R197, RZ, R21, R20 ;  /* 0x00000015ffc51219 */ /* 0x000fc80000011614 */
[----:B------:R-:W-:Y:S01]  /*55a0*/  LOP3.LUT R20, RZ, R197, RZ, 0x33, !PT ;  /* 0x000000c5ff147212 */ /* 0x000fe200078e33ff */
[----:B------:R-:W-:Y:S06]  /*55b0*/  BRA `(.L_x_8991) ;  /* 0x0000000000187947 */ /* 0x000fec0003800000 */
.L_x_8990:
[----:B------:R-:W-:-:S05]  /*55c0*/  IMAD.U32 R212, RZ, RZ, UR25 ;  /* 0x00000019ffd47e24 */ /* 0x000fca000f8e00ff */
[----:B------:R-:W-:-:S13]  /*55d0*/  ISETP.NE.AND P1, PT, R212, 0x1, PT ;  /* 0x00000001d400780c */ /* 0x000fda0003f25270 */
[----:B------:R-:W1:Y:S02]  /*55e0*/  @P1 LDC.64 R20, c[0x0][0x9e8] ;  /* 0x00027a00ff141b82 */ /* 0x000e640000000a00 */
[----:B-1----:R-:W-:-:S04]  /*55f0*/  @P1 IMAD.HI.U32 R194, R15, R20, RZ ;  /* 0x000000140fc21227 */ /* 0x002fc800078e00ff */
[----:B------:R-:W-:Y:S01]  /*5600*/  IMAD.MOV.U32 R20, RZ, RZ, R15 ;  /* 0x000000ffff147224 */ /* 0x000fe200078e000f */
[----:B------:R-:W-:-:S07]  /*5610*/  @P1 SHF.R.U32.HI R20, RZ, R21, R194 ;  /* 0x00000015ff141219 */ /* 0x000fce00000116c2 */
.L_x_8991:
[----:B------:R-:W-:Y:S05]  /*5620*/  BSYNC B0 ;  /* 0x0000000000007941 */ /* 0x000fea0003800000 */
.L_x_8989:
[----:B------:R-:W-:-:S04]  /*5630*/  IMAD R21, R5, -0x60, -R16 ;  /* 0xffffffa005157824 */ /* 0x000fc800078e0a10 */
[----:B------:R-:W-:-:S05]  /*5640*/  IMAD R21, R20, R212, R21 ;  /* 0x000000d414157224 */ /* 0x000fca00078e0215 */
[----:B------:R-:W-:Y:S02]  /*5650*/  VIADDMNMX R198, R21, R212, R198, PT ;  /* 0x000000d415c67246 */ /* 0x000fe400038001c6 */
[----:B------:R-:W-:-:S07]  /*5660*/  VIMNMX R196, R196, R21, !PT ;  /* 0x00000015c4c47248 */ /* 0x000fce0007fe0100 */
.L_x_8988:
[----:B------:R-:W-:Y:S01]  /*5670*/  IMAD R197, R5, -0x60, RZ ;  /* 0xffffffa005c57824 */ /* 0x000fe200078e02ff */
[----:B------:R-:W-:Y:S02]  /*5680*/  LOP3.LUT R2, R2, 0xfffbffff, RZ, 0xc0, !PT ;  /* 0xfffbffff02027812 */ /* 0x000fe400078ec0ff */
[----:B------:R-:W-:Y:S02]  /*5690*/  IADD3 R195, R195, 0x8, R0 ;  /* 0x00000008c3c37810 */ /* 0x000fe40007ffe000 */
        /* <DEDUP_REMOVED lines=17> */
[----:B0-----:R-:W-:Y:S02]  /*57b0*/  FSEL R156, R156, -INF , !P2 ;  /* 0xff8000009c9c7808 */ /* 0x001fe40005000000 */
        /* <DEDUP_REMOVED lines=106> */
[----:B------:R-:W-:Y:S02]  /*5e60*/  ISETP.GE.AND P5, PT, R197, 0x59, PT ;  /* 0x00000059c500780c */ /* 0x000fe40003fa6270 */
[----:B------:R-:W-:Y:S02]  /*5e70*/  IADD3 R191, R199, 0x8, R0 ;  /* 0x00000008c7bf7810 */ /* 0x000fe40007ffe000 */
[----:B------:R-:W-:-:S04]  /*5e80*/  ISETP.GT.AND P6, PT, R196, 0x58, !P5 ;  /* 0x00000058c400780c */ /* 0x000fc80006fc4270 */
[----:B------:R-:W-:-:S04]  /*5e90*/  ISETP.LT.OR P6, PT, R198, 0x59, P6 ;  /* 0x00000059c600780c */ /* 0x000fc800037c1670 */
[----:B------:R-:W-:Y:S02]  /*5ea0*/  FSEL R192, R192, -INF , !P6 ;  /* 0xff800000c0c07808 */ /* 0x000fe40007000000 */
[----:B------:R-:W-:-:S13]  /*5eb0*/  ISETP.GE.AND P6, PT, R197, 0x5a, PT ;  /* 0x0000005ac500780c */ /* 0x000fda0003fc6270 */
[----:B------:R-:W-:Y:S02]  /*5ec0*/  @P6 LOP3.LUT R2, R2, 0x1, RZ, 0xfc, !PT ;  /* 0x0000000102026812 */ /* 0x000fe400078efcff */
[----:B------:R-:W-:-:S04]  /*5ed0*/  ISETP.GT.AND P6, PT, R196, 0x59, !P6 ;  /* 0x00000059c400780c */ /* 0x000fc800077c4270 */
[----:B------:R-:W-:-:S04]  /*5ee0*/  ISETP.LT.OR P6, PT, R198, 0x5a, P6 ;  /* 0x0000005ac600780c */ /* 0x000fc800037c1670 */
[----:B------:R-:W-:Y:S02]  /*5ef0*/  FSEL R193, R193, -INF , !P6 ;  /* 0xff800000c1c17808 */ /* 0x000fe40007000000 */
[----:B------:R-:W-:-:S13]  /*5f00*/  PLOP3.LUT P6, PT, PT, PT, UP0, 0x40, 0x0 ;  /* 0x000000000000781c */ /* 0x000fda0003fce808 */
[----:B------:R-:W-:Y:S05]  /*5f10*/  @P6 BRA `(.L_x_8992) ;  /* 0x0000000000586947 */ /* 0x000fea0003800000 */
        /* <DEDUP_REMOVED lines=11> */
.L_x_8994:
[----:B------:R-:W-:-:S05]  /*5fd0*/  IMAD.U32 R198, RZ, RZ, UR25 ;  /* 0x00000019ffc67e24 */ /* 0x000fca000f8e00ff */
[----:B------:R-:W-:-:S13]  /*5fe0*/  ISETP.NE.AND P6, PT, R198, 0x1, PT ;  /* 0x00000001c600780c */ /* 0x000fda0003fc5270 */
[----:B------:R-:W0:Y:S02]  /*5ff0*/  @P6 LDC.64 R20, c[0x0][0x9e8] ;  /* 0x00027a00ff146b82 */ /* 0x000e240000000a00 */
[----:B0-----:R-:W-:-:S04]  /*6000*/  @P6 IMAD.HI.U32 R196, R13, R20, RZ ;  /* 0x000000140dc46227 */ /* 0x001fc800078e00ff */
[----:B------:R-:W-:Y:S01]  /*6010*/  IMAD.MOV.U32 R20, RZ, RZ, R13 ;  /* 0x000000ffff147224 */ /* 0x000fe200078e000d */
[----:B------:R-:W-:-:S07]  /*6020*/  @P6 SHF.R.U32.HI R20, RZ, R21, R196 ;  /* 0x00000015ff146219 */ /* 0x000fce00000116c4 */
.L_x_8995:
[----:B------:R-:W-:Y:S05]  /*6030*/  BSYNC B0 ;  /* 0x0000000000007941 */ /* 0x000fea0003800000 */
.L_x_8993:
[----:B------:R-:W-:-:S04]  /*6040*/  IMAD.IADD R197, R197, 0x1, -R16 ;  /* 0x00000001c5c57824 */ /* 0x000fc800078e0a10 */
[----:B------:R-:W-:-:S05]  /*6050*/  IMAD R20, R20, R198, R197 ;  /* 0x000000c614147224 */ /* 0x000fca00078e02c5 */
[----:B------:R-:W-:Y:S02]  /*6060*/  VIADDMNMX R195, R20, R198, R195, PT ;  /* 0x000000c614c37246 */ /* 0x000fe400038001c3 */
[----:B------:R-:W-:-:S07]  /*6070*/  VIMNMX R191, R191, R20, !PT ;  /* 0x00000014bfbf7248 */ /* 0x000fce0007fe0100 */
.L_x_8992:
[----:B------:R-:W-:Y:S02]  /*6080*/  ISETP.GT.AND P1, PT, R191, 0x1, !P1 ;  /* 0x00000001bf00780c */ /* 0x000fe40004f24270 */
[----:B------:R-:W-:Y:S02]  /*6090*/  LOP3.LUT P6, RZ, R2, 0x10000, RZ, 0xc0, !PT ;  /* 0x0001000002ff7812 */ /* 0x000fe400078cc0ff */
[----:B------:R-:W-:Y:S02]  /*60a0*/  ISETP.LT.OR P1, PT, R195, 0x2, P1 ;  /* 0x00000002c300780c */ /* 0x000fe40000f21670 */
[----:B------:R-:W-:Y:S02]  /*60b0*/  ISETP.GT.AND P2, PT, R191, 0x49, !P2 ;  /* 0x00000049bf00780c */ /* 0x000fe40005744270 */
        /* <DEDUP_REMOVED lines=55> */
[----:B------:R-:W-:-:S02]  /*6430*/  LOP3.LUT P1, RZ, R2, 0x2000, RZ, 0xc0, !PT ;  /* 0x0000200002ff7812 */ /* 0x000fc4000782c0ff */
[----:B------:R-:W-:Y:S02]  /*6440*/  FMNMX.FTZ R196, R193, R14, !PT ;  /* 0x0000000ec1c47209 */ /* 0x000fe40007810000 */
[----:B------:R-:W-:Y:S02]  /*6450*/  ISETP.GT.AND P1, PT, R191, 0x28, !P1 ;  /* 0x00000028bf00780c */ /* 0x000fe40004f24270 */
[----:B------:R-:W-:Y:S01]  /*6460*/  LOP3.LUT P6, RZ, R2, 0x20, RZ, 0xc0, !PT ;  /* 0x0000002002ff7812 */ /* 0x000fe200078cc0ff */
[----:B------:R-:W0:Y:S01]  /*6470*/  SHFL.BFLY PT, R21, R196, 0x2, 0x1f ;  /* 0x0c401f00c4157f89 */ /* 0x000e2200000e0000 */
[C---:B------:R-:W-:Y:S02]  /*6480*/  ISETP.LT.OR P1, PT, R195.reuse, 0x29, P1 ;  /* 0x00000029c300780c */ /* 0x040fe40000f21670 */
[----:B------:R-:W-:Y:S02]  /*6490*/  ISETP.LT.OR P2, PT, R195, 0x4a, P2 ;  /* 0x0000004ac300780c */ /* 0x000fe40001741670 */
[----:B------:R-:W-:-:S02]  /*64a0*/  FSEL R170, R170, -INF , !P1 ;  /* 0xff800000aaaa7808 */ /* 0x000fc40004800000 */
[----:B------:R-:W-:Y:S02]  /*64b0*/  LOP3.LUT P1, RZ, R2, 0x1000, RZ, 0xc0, !PT ;  /* 0x0000100002ff7812 */ /* 0x000fe4000782c0ff */
[C---:B------:R-:W-:Y:S02]  /*64c0*/  ISETP.GT.AND P3, PT, R191.reuse, 0x50, !P3 ;  /* 0x00000050bf00780c */ /* 0x040fe40005f64270 */
[----:B------:R-:W-:Y:S02]  /*64d0*/  ISETP.GT.AND P1, PT, R191, 0x29, !P1 ;  /* 0x00000029bf00780c */ /* 0x000fe40004f24270 */
[----:B------:R-:W-:Y:S02]  /*64e0*/  FSEL R183, R183, -INF , !P2 ;  /* 0xff800000b7b77808 */ /* 0x000fe40005000000 */
[----:B------:R-:W-:Y:S02]  /*64f0*/  ISETP.LT.OR P1, PT, R195, 0x2a, P1 ;  /* 0x0000002ac300780c */ /* 0x000fe40000f21670 */
[----:B------:R-:W-:-:S02]  /*6500*/  ISETP.GT.AND P4, PT, R191, 0x51, !P4 ;  /* 0x00000051bf00780c */ /* 0x000fc40006784270 */
[----:B------:R-:W-:Y:S02]  /*6510*/  FSEL R171, R171, -INF , !P1 ;  /* 0xff800000abab7808 */ /* 0x000fe40004800000 */
[----:B------:R-:W-:Y:S02]  /*6520*/  LOP3.LUT P1, RZ, R2, 0x800, RZ, 0xc0, !PT ;  /* 0x0000080002ff7812 */ /* 0x000fe4000782c0ff */
[----:B------:R-:W-:Y:S02]  /*6530*/  ISETP.LT.OR P3, PT, R195, 0x51, P3 ;  /* 0x00000051c300780c */ /* 0x000fe40001f61670 */
[----:B------:R-:W-:Y:S02]  /*6540*/  ISETP.GT.AND P1, PT, R191, 0x30, !P1 ;  /* 0x00000030bf00780c */ /* 0x000fe40004f24270 */
[----:B0-----:R-:W-:Y:S02]  /*6550*/  FMNMX.FTZ R198, R196, R21, !PT ;  /* 0x00000015c4c67209 */ /* 0x001fe40007810000 */
[----:B------:R-:W-:-:S02]  /*6560*/  ISETP.LT.OR P1, PT, R195, 0x31, P1 ;  /* 0x00000031c300780c */ /* 0x000fc40000f21670 */
[----:B------:R-:W-:Y:S01]  /*6570*/  ISETP.GT.AND P5, PT, R191, 0x58, !P5 ;  /* 0x00000058bf00780c */ /* 0x000fe20006fa4270 */
[----:B------:R-:W0:Y:S01]  /*6580*/  SHFL.BFLY PT, R21, R198, 0x1, 0x1f ;  /* 0x0c201f00c6157f89 */ /* 0x000e2200000e0000 */
[----:B------:R-:W-:Y:S02]  /*6590*/  FSEL R174, R174, -INF , !P1 ;  /* 0xff800000aeae7808 */ /* 0x000fe40004800000 */
[----:B------:R-:W-:Y:S02]  /*65a0*/  LOP3.LUT P1, RZ, R2, 0x400, RZ, 0xc0, !PT ;  /* 0x0000040002ff7812 */ /* 0x000fe4000782c0ff */
[----:B------:R-:W-:Y:S02]  /*65b0*/  ISETP.LT.OR P4, PT, R195, 0x52, P4 ;  /* 0x00000052c300780c */ /* 0x000fe40002781670 */
[----:B------:R-:W-:Y:S02]  /*65c0*/  ISETP.GT.AND P1, PT, R191, 0x31, !P1 ;  /* 0x00000031bf00780c */ /* 0x000fe40004f24270 */
[----:B------:R-:W-:-:S02]  /*65d0*/  FSEL R184, R184, -INF , !P3 ;  /* 0xff800000b8b87808 */ /* 0x000fc40005800000 */
[C---:B------:R-:W-:Y:S02]  /*65e0*/  ISETP.LT.OR P1, PT, R195.reuse, 0x32, P1 ;  /* 0x00000032c300780c */ /* 0x040fe40000f21670 */
[----:B------:R-:W-:Y:S02]  /*65f0*/  ISETP.LT.OR P5, PT, R195, 0x59, P5 ;  /* 0x00000059c300780c */ /* 0x000fe40002fa1670 */
[----:B------:R-:W-:Y:S02]  /*6600*/  FSEL R175, R175, -INF , !P1 ;  /* 0xff800000afaf7808 */ /* 0x000fe40004800000 */
[----:B------:R-:W-:Y:S02]  /*6610*/  LOP3.LUT P1, RZ, R2, 0x200, RZ, 0xc0, !PT ;  /* 0x0000020002ff7812 */ /* 0x000fe4000782c0ff */
[----:B------:R-:W-:Y:S02]  /*6620*/  FSEL R185, R185, -INF , !P4 ;  /* 0xff800000b9b97808 */ /* 0x000fe40006000000 */
[----:B------:R-:W-:-:S02]  /*6630*/  ISETP.GT.AND P1, PT, R191, 0x38, !P1 ;  /* 0x00000038bf00780c */ /* 0x000fc40004f24270 */
[----:B0-----:R-:W-:Y:S02]  /*6640*/  FMNMX.FTZ R14, R198, R21, !PT ;  /* 0x00000015c60e7209 */ /* 0x001fe40007810000 */
[----:B------:R-:W-:-:S03]  /*6650*/  ISETP.LT.OR P1, PT, R195, 0x39, P1 ;  /* 0x00000039c300780c */ /* 0x000fc60000f21670 */
[----:B------:R-:W-:Y:S01]  /*6660*/  FMUL.FTZ R197, R14, UR7 ;  /* 0x000000070ec57c20 */ /* 0x000fe20008410000 */
        /* <DEDUP_REMOVED lines=27> */
[--C-:B------:R-:W-:Y:S01]  /*6820*/  FFMA.FTZ R199, R152, UR7, -R197.reuse ;  /* 0x0000000798c77c23 */ /* 0x100fe200080108c5 */
[----:B------:R-:W-:Y:S01]  /*6830*/  FMNMX.FTZ R12, R154, R213, !PT ;  /* 0x000000d59a0c7209 */ /* 0x000fe20007810000 */
[--C-:B------:R-:W-:Y:S01]  /*6840*/  FFMA.FTZ R152, R153, UR7, -R197.reuse ;  /* 0x0000000799987c23 */ /* 0x100fe200080108c5 */
[--C-:B------:R-:W-:Y:S01]  /*6850*/  FFMA.FTZ R196, R156, UR7, -R197.reuse ;  /* 0x000000079cc47c23 */ /* 0x100fe200080108c5 */
[--C-:B------:R-:W-:Y:S01]  /*6860*/  FFMA.FTZ R198, R160, UR7, -R197.reuse ;  /* 0x00000007a0c67c23 */ /* 0x100fe200080108c5 */
[----:B------:R-:W-:Y:S01]  /*6870*/  FMNMX.FTZ R153, R155, R12, !PT ;  /* 0x0000000c9b997209 */ /* 0x000fe20007810000 */
[--C-:B------:R-:W-:Y:S01]  /*6880*/  FFMA.FTZ R191, R172, UR7, -R197.reuse ;  /* 0x00000007acbf7c23 */ /* 0x100fe200080108c5 */
[----:B------:R0:W-:Y:S01]  /*6890*/  MUFU.EX2 R12, R196 ;  /* 0x000000c4000c7308 */ /* 0x0001e20000000800 */
[----:B------:R-:W-:Y:S01]  /*68a0*/  FSEL R195, R186, -INF , !P5 ;  /* 0xff800000bac37808 */ /* 0x000fe20006800000 */
[--C-:B------:R-:W-:Y:S01]  /*68b0*/  FFMA.FTZ R186, R203, UR7, -R197.reuse ;  /* 0x00000007cbba7c23 */ /* 0x100fe200080108c5 */
[----:B------:R-:W-:Y:S01]  /*68c0*/  FMNMX.FTZ R156, R158, R153, !PT ;  /* 0x000000999e9c7209 */ /* 0x000fe20007810000 */
[--C-:B------:R-:W-:Y:S01]  /*68d0*/  FFMA.FTZ R153, R157, UR7, -R197.reuse ;  /* 0x000000079d997c23 */ /* 0x100fe200080108c5 */
[--C-:B------:R-:W-:Y:S01]  /*68e0*/  FFMA.FTZ R203, R194, UR7, -R197.reuse ;  /* 0x00000007c2cb7c23 */ /* 0x100fe200080108c5 */
[----:B------:R-:W-:Y:S01]  /*68f0*/  FSEL R194, R14, RZ, P1 ;  /* 0x000000ff0ec27208 */ /* 0x000fe20000800000 */
[--C-:B------:R-:W-:Y:S01]  /*6900*/  FFMA.FTZ R188, R188, UR7, -R197.reuse ;  /* 0x00000007bcbc7c23 */ /* 0x100fe200080108c5 */
[----:B------:R-:W-:Y:S01]  /*6910*/  FMNMX.FTZ R157, R159, R156, !PT ;  /* 0x0000009c9f9d7209 */ /* 0x000fe20007810000 */
[----:B0-----:R-:W-:Y:S01]  /*6920*/  FFMA.FTZ R196, R164, UR7, -R197 ;  /* 0x00000007a4c47c23 */ /* 0x001fe200080108c5 */
[----:B------:R-:W-:Y:S01]  /*6930*/  MUFU.EX2 R199, R199 ;  /* 0x000000c700c77308 */ /* 0x000fe20000000800 */
[----:B------:R-:W-:Y:S01]  /*6940*/  FADD.FTZ R194, -R194, R7 ;  /* 0x00000007c2c27221 */ /* 0x000fe20000010100 */
[----:B------:R-:W-:Y:S01]  /*6950*/  FMNMX.FTZ R156, R162, R157, !PT ;  /* 0x0000009da29c7209 */ /* 0x000fe20007810000 */
[--C-:B------:R-:W-:Y:S01]  /*6960*/  FFMA.FTZ R189, R189, UR7, -R197.reuse ;  /* 0x00000007bdbd7c23 */ /* 0x100fe200080108c5 */
[----:B------:R-:W-:-:S02]  /*6970*/  FFMA.FTZ R190, R190, UR7, -R197 ;  /* 0x00000007bebe7c23 */ /* 0x000fc400080108c5 */
[----:B------:R-:W-:Y:S02]  /*6980*/  FMNMX.FTZ R157, R163, R156, !PT ;  /* 0x0000009ca39d7209 */ /* 0x000fe40007810000 */
[----:B------:R0:W-:Y:S02]  /*6990*/  MUFU.EX2 R156, R198 ;  /* 0x000000c6009c7308 */ /* 0x0001e40000000800 */
[----:B------:R-:W-:Y:S01]  /*69a0*/  FMNMX.FTZ R160, R166, R157, !PT ;  /* 0x0000009da6a07209 */ /* 0x000fe20007810000 */
[----:B------:R-:W-:-:S03]  /*69b0*/  FFMA.FTZ R157, R161, UR7, -R197 ;  /* 0x00000007a19d7c23 */ /* 0x000fc600080108c5 */
[----:B------:R-:W-:Y:S02]  /*69c0*/  FMNMX.FTZ R161, R167, R160, !PT ;  /* 0x000000a0a7a17209 */ /* 0x000fe40007810000 */
[----:B------:R-:W-:Y:S01]  /*69d0*/  MUFU.EX2 R152, R152 ;  /* 0x0000009800987308 */ /* 0x000fe20000000800 */
[----:B0-----:R-:W-:Y:S01]  /*69e0*/  FFMA.FTZ R198, R168, UR7, -R197 ;  /* 0x00000007a8c67c23 */ /* 0x001fe200080108c5 */
[----:B------:R-:W-:-:S04]  /*69f0*/  FMNMX.FTZ R160, R170, R161, !PT ;  /* 0x000000a1aaa07209 */ /* 0x000fc80007810000 */
[----:B------:R-:W-:Y:S02]  /*6a00*/  FMNMX.FTZ R161, R171, R160, !PT ;  /* 0x000000a0aba17209 */ /* 0x000fe40007810000 */
[----:B------:R-:W-:Y:S02]  /*6a10*/  MUFU.EX2 R153, R153 ;  /* 0x0000009900997308 */ /* 0x000fe40000000800 */
[----:B------:R-:W-:Y:S01]  /*6a20*/  FMNMX.FTZ R164, R174, R161, !PT ;  /* 0x000000a1aea47209 */ /* 0x000fe20007810000 */
[----:B------:R-:W-:-:S03]  /*6a30*/  FFMA.FTZ R161, R165, UR7, -R197 ;  /* 0x00000007a5a17c23 */ /* 0x000fc600080108c5 */
[----:B------:R-:W-:Y:S02]  /*6a40*/  FMNMX.FTZ R165, R175, R164, !PT ;  /* 0x000000a4afa57209 */ /* 0x000fe40007810000 */
[----:B------:R-:W-:Y:S02]  /*6a50*/  MUFU.EX2 R157, R157 ;  /* 0x0000009d009d7308 */ /* 0x000fe40000000800 */
[----:B------:R-:W-:-:S04]  /*6a60*/  FMNMX.FTZ R164, R178, R165, !PT ;  /* 0x000000a5b2a47209 */ /* 0x000fc80007810000 */
[----:B------:R-:W-:Y:S02]  /*6a70*/  FMNMX.FTZ R165, R179, R164, !PT ;  /* 0x000000a4b3a57209 */ /* 0x000fe40007810000 */
[----:B------:R0:W-:Y:S02]  /*6a80*/  MUFU.EX2 R164, R198 ;  /* 0x000000c600a47308 */ /* 0x0001e40000000800 */
[----:B------:R-:W-:Y:S01]  /*6a90*/  FMNMX.FTZ R168, R180, R165, !PT ;  /* 0x000000a5b4a87209 */ /* 0x000fe20007810000 */
[----:B------:R-:W-:-:S03]  /*6aa0*/  FFMA.FTZ R165, R169, UR7, -R197 ;  /* 0x00000007a9a57c23 */ /* 0x000fc600080108c5 */
[----:B------:R-:W-:Y:S02]  /*6ab0*/  FMNMX.FTZ R169, R181, R168, !PT ;  /* 0x000000a8b5a97209 */ /* 0x000fe40007810000 */
[----:B------:R1:W-:Y:S01]  /*6ac0*/  MUFU.EX2 R160, R196 ;  /* 0x000000c400a07308 */ /* 0x0003e20000000800 */
[----:B0-----:R-:W-:Y:S01]  /*6ad0*/  FSEL R198, R187, -INF , !P2 ;  /* 0xff800000bbc67808 */ /* 0x001fe20005000000 */
[--C-:B------:R-:W-:Y:S01]  /*6ae0*/  FFMA.FTZ R187, R202, UR7, -R197.reuse ;  /* 0x00000007cabb7c23 */ /* 0x100fe200080108c5 */
[----:B------:R-:W-:Y:S01]  /*6af0*/  FMNMX.FTZ R168, R182, R169, !PT ;  /* 0x000000a9b6a87209 */ /* 0x000fe20007810000 */
[--C-:B------:R-:W-:Y:S01]  /*6b00*/  FFMA.FTZ R202, R192, UR7, -R197.reuse ;  /* 0x00000007c0ca7c23 */ /* 0x100fe200080108c5 */
[----:B------:R-:W-:Y:S01]  /*6b10*/  FMUL.FTZ R192, R194, UR7 ;  /* 0x00000007c2c07c20 */ /* 0x000fe20008410000 */
[--C-:B------:R-:W-:Y:S01]  /*6b20*/  FFMA.FTZ R194, R193, UR7, -R197.reuse ;  /* 0x00000007c1c27c23 */ /* 0x100fe200080108c5 */
[----:B------:R-:W-:Y:S01]  /*6b30*/  FMNMX.FTZ R169, R183, R168, !PT ;  /* 0x000000a8b7a97209 */ /* 0x000fe20007810000 */
[----:B------:R-:W-:Y:S01]  /*6b40*/  MUFU.EX2 R161, R161 ;  /* 0x000000a100a17308 */ /* 0x000fe20000000800 */
[----:B-1----:R-:W-:-:S02]  /*6b50*/  FFMA.FTZ R196, R210, UR7, -R197 ;  /* 0x00000007d2c47c23 */ /* 0x002fc400080108c5 */
[----:B------:R-:W-:Y:S01]  /*6b60*/  FMNMX.FTZ R172, R184, R169, !PT ;  /* 0x000000a9b8ac7209 */ /* 0x000fe20007810000 */
[----:B------:R-:W-:-:S03]  /*6b70*/  FFMA.FTZ R169, R173, UR7, -R197 ;  /* 0x00000007ada97c23 */ /* 0x000fc600080108c5 */
[----:B------:R-:W-:Y:S01]  /*6b80*/  FMNMX.FTZ R172, R185, R172, !PT ;  /* 0x000000acb9ac7209 */ /* 0x000fe20007810000 */
[----:B------:R-:W0:Y:S03]  /*6b90*/  MUFU.EX2 R192, R192 ;  /* 0x000000c000c07308 */ /* 0x000e260000000800 */
[----:B------:R-:W-:Y:S01]  /*6ba0*/  FMNMX.FTZ R173, R195, R172, !PT ;  /* 0x000000acc3ad7209 */ /* 0x000fe20007810000 */
[----:B------:R-:W-:-:S03]  /*6bb0*/  FFMA.FTZ R172, R176, UR7, -R197 ;  /* 0x00000007b0ac7c23 */ /* 0x000fc600080108c5 */
[----:B------:R-:W-:Y:S01]  /*6bc0*/  FMNMX.FTZ R176, R198, R173, !PT ;  /* 0x000000adc6b07209 */ /* 0x000fe20007810000 */
[----:B------:R1:W-:Y:S01]  /*6bd0*/  MUFU.EX2 R168, R191 ;  /* 0x000000bf00a87308 */ /* 0x0003e20000000800 */
[----:B------:R-:W-:-:S03]  /*6be0*/  FFMA.FTZ R173, R200, UR7, -R197 ;  /* 0x00000007c8ad7c23 */ /* 0x000fc600080108c5 */
[----:B------:R-:W2:Y:S04]  /*6bf0*/  SHFL.BFLY PT, R213, R176, 0x2, 0x1f ;  /* 0x0c401f00b0d57f89 */ /* 0x000ea800000e0000 */
[----:B------:R-:W3:Y:S01]  /*6c00*/  MUFU.EX2 R165, R165 ;  /* 0x000000a500a57308 */ /* 0x000ee20000000800 */
[----:B0-----:R-:W-:Y:S01]  /*6c10*/  FFMA.FTZ R193, R192, R4, R199 ;  /* 0x00000004c0c17223 */ /* 0x001fe200000100c7 */
[----:B-1----:R-:W-:Y:S01]  /*6c20*/  FFMA.FTZ R191, R211, UR7, -R197 ;  /* 0x00000007d3bf7c23 */ /* 0x002fe200080108c5 */
[-C--:B------:R-:W-:Y:S01]  /*6c30*/  FMUL.FTZ R24, R24, R192.reuse ;  /* 0x000000c018187220 */ /* 0x080fe20000410000 */
[-C--:B------:R-:W-:Y:S01]  /*6c40*/  FMUL.FTZ R25, R25, R192.reuse ;  /* 0x000000c019197220 */ /* 0x080fe20000410000 */
[C---:B------:R-:W-:Y:S01]  /*6c50*/  FADD.FTZ R193, R152.reuse, R193 ;  /* 0x000000c198c17221 */ /* 0x040fe20000010000 */
[----:B------:R-:W-:Y:S01]  /*6c60*/  F2FP.BF16.F32.PACK_AB R152, R152, R199 ;  /* 0x000000c79898723e */ /* 0x000fe200000010ff */
        /* <DEDUP_REMOVED lines=10> */
[----:B------:R-:W-:Y:S01]  /*6d10*/  FADD.FTZ R4, R156, R193 ;  /* 0x000000c19c047221 */ /* 0x000fe20000010000 */
[C---:B------:R-:W-:Y:S01]  /*6d20*/  F2FP.BF16.F32.PACK_AB R156, R157.reuse, R156 ;  /* 0x0000009c9d9c723e */ /* 0x040fe200000010ff */
[-C--:B------:R-:W-:Y:S01]  /*6d30*/  FMUL.FTZ R40, R40, R192.reuse ;  /* 0x000000c028287220 */ /* 0x080fe20000410000 */
[----:B--2---:R-:W-:Y:S01]  /*6d40*/  FMNMX.FTZ R213, R176, R213, !PT ;  /* 0x000000d5b0d57209 */ /* 0x004fe20007810000 */
[----:B------:R-:W-:Y:S01]  /*6d50*/  FADD.FTZ R211, R157, R4 ;  /* 0x000000049dd37221 */ /* 0x000fe20000010000 */
[-C--:B------:R-:W-:Y:S01]  /*6d60*/  FMUL.FTZ R41, R41, R192.reuse ;  /* 0x000000c029297220 */ /* 0x080fe20000410000 */
[-C--:B------:R-:W-:Y:S01]  /*6d70*/  FMUL.FTZ R44, R44, R192.reuse ;  /* 0x000000c02c2c7220 */ /* 0x080fe20000410000 */
[----:B------:R-:W2:Y:S01]  /*6d80*/  MUFU.EX2 R173, R173 ;  /* 0x000000ad00ad7308 */ /* 0x000ea20000000800 */
[----:B------:R-:W4:Y:S01]  /*6d90*/  SHFL.BFLY PT, R176, R213, 0x1, 0x1f ;  /* 0x0c201f00d5b07f89 */ /* 0x000f2200000e0000 */
[----:B------:R-:W-:Y:S01]  /*6da0*/  FADD.FTZ R4, R160, R211 ;  /* 0x000000d3a0047221 */ /* 0x000fe20000010000 */
[-C--:B------:R-:W-:Y:S01]  /*6db0*/  FMUL.FTZ R45, R45, R192.reuse ;  /* 0x000000c02d2d7220 */ /* 0x080fe20000410000 */
[-C--:B------:R-:W-:Y:S01]  /*6dc0*/  FMUL.FTZ R48, R48, R192.reuse ;  /* 0x000000c030307220 */ /* 0x080fe20000410000 */
[-C--:B------:R-:W-:Y:S01]  /*6dd0*/  FMUL.FTZ R49, R49, R192.reuse ;  /* 0x000000c031317220 */ /* 0x080fe20000410000 */
[----:B------:R-:W-:Y:S01]  /*6de0*/  FADD.FTZ R211, R161, R4 ;  /* 0x00000004a1d37221 */ /* 0x000fe20000010000 */
[-C--:B------:R-:W-:Y:S01]  /*6df0*/  FMUL.FTZ R52, R52, R192.reuse ;  /* 0x000000c034347220 */ /* 0x080fe20000410000 */
[----:B------:R-:W5:Y:S01]  /*6e00*/  MUFU.EX2 R186, R186 ;  /* 0x000000ba00ba7308 */ /* 0x000f620000000800 */
[-C--:B------:R-:W-:Y:S01]  /*6e10*/  FMUL.FTZ R53, R53, R192.reuse ;  /* 0x000000c035357220 */ /* 0x080fe20000410000 */
[----:B------:R-:W-:Y:S01]  /*6e20*/  FADD.FTZ R4, R164, R211 ;  /* 0x000000d3a4047221 */ /* 0x000fe20000010000 */
        /* <DEDUP_REMOVED lines=15> */
[----:B---3--:R-:W-:Y:S01]  /*6f20*/  FADD.FTZ R213, R165, R4 ;  /* 0x00000004a5d57221 */ /* 0x008fe20000010000 */
[-C--:B------:R-:W-:Y:S01]  /*6f30*/  FMUL.FTZ R80, R80, R192.reuse ;  /* 0x000000c050507220 */ /* 0x080fe20000410000 */
[-C--:B------:R-:W-:Y:S01]  /*6f40*/  FMUL.FTZ R81, R81, R192.reuse ;  /* 0x000000c051517220 */ /* 0x080fe20000410000 */
[C---:B------:R-:W-:Y:S01]  /*6f50*/  FSETP.NEU.FTZ.AND P1, PT, R176.reuse, -INF , PT ;  /* 0xff800000b000780b */ /* 0x040fe20003f3d000 */
[----:B------:R-:W-:Y:S01]  /*6f60*/  FMUL.FTZ R200, R176, UR7 ;  /* 0x00000007b0c87c20 */ /* 0x000fe20008410000 */
[----:B------:R-:W-:Y:S01]  /*6f70*/  FADD.FTZ R4, R168, R213 ;  /* 0x000000d5a8047221 */ /* 0x000fe20000010000 */
[----:B------:R-:W3:Y:S01]  /*6f80*/  MUFU.EX2 R196, R196 ;  /* 0x000000c400c47308 */ /* 0x000ee20000000800 */
[----:B------:R-:W-:Y:S01]  /*6f90*/  FSEL R211, R176, RZ, P1 ;  /* 0x000000ffb0d37208 */ /* 0x000fe20000800000 */
[-C--:B------:R-:W-:Y:S01]  /*6fa0*/  FMUL.FTZ R84, R84, R192.reuse ;  /* 0x000000c054547220 */ /* 0x080fe20000410000 */
[----:B------:R-:W-:Y:S01]  /*6fb0*/  FSEL R197, R200, RZ, P1 ;  /* 0x000000ffc8c57208 */ /* 0x000fe20000800000 */
[----:B0-----:R-:W-:Y:S01]  /*6fc0*/  FADD.FTZ R213, R169, R4 ;  /* 0x00000004a9d57221 */ /* 0x001fe20000010000 */
[-C--:B------:R-:W-:Y:S01]  /*6fd0*/  FMUL.FTZ R85, R85, R192.reuse ;  /* 0x000000c055557220 */ /* 0x080fe20000410000 */
[----:B------:R-:W-:Y:S01]  /*6fe0*/  FADD.FTZ R4, -R211, R6 ;  /* 0x00000006d3047221 */ /* 0x000fe20000010100 */
[----:B------:R-:W-:Y:S01]  /*6ff0*/  FMUL.FTZ R88, R88, R192 ;  /* 0x000000c058587220 */ /* 0x000fe20000410000 */
[--C-:B------:R-:W-:Y:S01]  /*7000*/  FFMA.FTZ R200, R21, UR7, -R197.reuse ;  /* 0x0000000715c87c23 */ /* 0x100fe200080108c5 */
[--C-:B------:R-:W-:Y:S01]  /*7010*/  FFMA.FTZ R21, R20, UR7, -R197.reuse ;  /* 0x0000000714157c23 */ /* 0x100fe200080108c5 */
[----:B------:R-:W-:Y:S01]  /*7020*/  FFMA.FTZ R20, R154, UR7, -R197 ;  /* 0x000000079a147c23 */ /* 0x000fe200080108c5 */
[----:B-1----:R-:W-:Y:S01]  /*7030*/  FADD.FTZ R154, R172, R213 ;  /* 0x000000d5ac9a7221 */ /* 0x002fe20000010000 */
[--C-:B------:R-:W-:Y:S01]  /*7040*/  FFMA.FTZ R193, R158, UR7, -R197.reuse ;  /* 0x000000079ec17c23 */ /* 0x100fe200080108c5 */
[--C-:B------:R-:W-:Y:S01]  /*7050*/  FFMA.FTZ R158, R167, UR7, -R197.reuse ;  /* 0x00000007a79e7c23 */ /* 0x100fe200080108c5 */
[----:B------:R-:W0:Y:S01]  /*7060*/  MUFU.EX2 R188, R188 ;  /* 0x000000bc00bc7308 */ /* 0x000e220000000800 */
[----:B--2---:R-:W-:Y:S01]  /*7070*/  FADD.FTZ R167, R173, R154 ;  /* 0x0000009aada77221 */ /* 0x004fe20000010000 */
[--C-:B------:R-:W-:Y:S01]  /*7080*/  FFMA.FTZ R6, R163, UR7, -R197.reuse ;  /* 0x00000007a3067c23 */ /* 0x100fe200080108c5 */
[--C-:B------:R-:W-:Y:S01]  /*7090*/  FFMA.FTZ R163, R166, UR7, -R197.reuse ;  /* 0x00000007a6a37c23 */ /* 0x100fe200080108c5 */
[----:B------:R-:W-:Y:S01]  /*70a0*/  FFMA.FTZ R155, R155, UR7, -R197 ;  /* 0x000000079b9b7c23 */ /* 0x000fe200080108c5 */
[----:B-----5:R-:W-:Y:S01]  /*70b0*/  FADD.FTZ R154, R186, R167 ;  /* 0x000000a7ba9a7221 */ /* 0x020fe20000010000 */
[--C-:B------:R-:W-:Y:S01]  /*70c0*/  FFMA.FTZ R167, R178, UR7, -R197.reuse ;  /* 0x00000007b2a77c23 */ /* 0x100fe200080108c5 */
[--C-:B------:R-:W-:Y:S01]  /*70d0*/  FFMA.FTZ R170, R170, UR7, -R197.reuse ;  /* 0x00000007aaaa7c23 */ /* 0x100fe200080108c5 */
[----:B------:R-:W1:Y:S01]  /*70e0*/  MUFU.EX2 R189, R189 ;  /* 0x000000bd00bd7308 */ /* 0x000e620000000800 */
[----:B------:R-:W-:Y:S01]  /*70f0*/  FADD.FTZ R154, R187, R154 ;  /* 0x0000009abb9a7221 */ /* 0x000fe20000010000 */
[--C-:B------:R-:W-:Y:S01]  /*7100*/  FFMA.FTZ R210, R171, UR7, -R197.reuse ;  /* 0x00000007abd27c23 */ /* 0x100fe200080108c5 */
[--C-:B------:R-:W-:Y:S01]  /*7110*/  FFMA.FTZ R171, R174, UR7, -R197.reuse ;  /* 0x00000007aeab7c23 */ /* 0x100fe200080108c5 */
[--C-:B------:R-:W-:Y:S01]  /*7120*/  FFMA.FTZ R175, R175, UR7, -R197.reuse ;  /* 0x00000007afaf7c23 */ /* 0x100fe200080108c5 */
[----:B------:R-:W-:Y:S01]  /*7130*/  FADD.FTZ R211, R191, R154 ;  /* 0x0000009abfd37221 */ /* 0x000fe20000010000 */
[----:B------:R-:W-:Y:S01]  /*7140*/  F2FP.BF16.F32.PACK_AB R154, R153, R12 ;  /* 0x0000000c999a723e */ /* 0x000fe200000010ff */
[----:B------:R-:W-:Y:S01]  /*7150*/  FFMA.FTZ R180, R180, UR7, -R197 ;  /* 0x00000007b4b47c23 */ /* 0x000fe200080108c5 */
[----:B------:R-:W2:Y:S01]  /*7160*/  MUFU.EX2 R190, R190 ;  /* 0x000000be00be7308 */ /* 0x000ea20000000800 */
[----:B---3--:R-:W-:Y:S01]  /*7170*/  FADD.FTZ R211, R196, R211 ;  /* 0x000000d3c4d37221 */ /* 0x008fe20000010000 */
[--C-:B------:R-:W-:Y:S01]  /*7180*/  FFMA.FTZ R179, R179, UR7, -R197.reuse ;  /* 0x00000007b3b37c23 */ /* 0x100fe200080108c5 */
[--C-:B------:R-:W-:Y:S01]  /*7190*/  FFMA.FTZ R181, R181, UR7, -R197.reuse ;  /* 0x00000007b5b57c23 */ /* 0x100fe200080108c5 */
[--C-:B------:R-:W-:Y:S01]  /*71a0*/  FFMA.FTZ R182, R182, UR7, -R197.reuse ;  /* 0x00000007b6b67c23 */ /* 0x100fe200080108c5 */
[--C-:B------:R-:W-:Y:S01]  /*71b0*/  FFMA.FTZ R183, R183, UR7, -R197.reuse ;  /* 0x00000007b7b77c23 */ /* 0x100fe200080108c5 */
[--C-:B------:R-:W-:Y:S01]  /*71c0*/  FFMA.FTZ R184, R184, UR7, -R197.reuse ;  /* 0x00000007b8b87c23 */ /* 0x100fe200080108c5 */
[--C-:B------:R-:W-:Y:S01]  /*71d0*/  FFMA.FTZ R185, R185, UR7, -R197.reuse ;  /* 0x00000007b9b97c23 */ /* 0x100fe200080108c5 */
[----:B------:R-:W3:Y:S01]  /*71e0*/  MUFU.EX2 R203, R203 ;  /* 0x000000cb00cb7308 */ /* 0x000ee20000000800 */
[--C-:B------:R-:W-:Y:S01]  /*71f0*/  FFMA.FTZ R195, R195, UR7, -R197.reuse ;  /* 0x00000007c3c37c23 */ /* 0x100fe200080108c5 */
        /* <DEDUP_REMOVED lines=15> */
[--C-:B----4-:R-:W-:Y:S01]  /*72f0*/  FFMA.FTZ R202, R159, UR7, -R197.reuse ;  /* 0x000000079fca7c23 */ /* 0x110fe200080108c5 */
[----:B------:R-:W-:Y:S01]  /*7300*/  FFMA.FTZ R159, R162, UR7, -R197 ;  /* 0x00000007a29f7c23 */ /* 0x000fe200080108c5 */
[----:B0-----:R-:W-:Y:S01]  /*7310*/  FADD.FTZ R162, R188, R211 ;  /* 0x000000d3bca27221 */ /* 0x001fe20000010000 */
[----:B------:R-:W-:Y:S01]  /*7320*/  FFMA.FTZ R197, R198, UR7, -R197 ;  /* 0x00000007c6c57c23 */ /* 0x000fe200080108c5 */
[-C--:B------:R-:W-:Y:S01]  /*7330*/  FMUL.FTZ R116, R116, R192.reuse ;  /* 0x000000c074747220 */ /* 0x080fe20000410000 */
[----:B------:R-:W-:Y:S01]  /*7340*/  FMUL.FTZ R117, R117, R192 ;  /* 0x000000c075757220 */ /* 0x000fe20000410000 */
[----:B-1----:R-:W-:Y:S01]  /*7350*/  FADD.FTZ R153, R189, R162 ;  /* 0x000000a2bd997221 */ /* 0x002fe20000010000 */
[----:B------:R-:W-:Y:S01]  /*7360*/  MUFU.EX2 R200, R200 ;  /* 0x000000c800c87308 */ /* 0x000fe20000000800 */
[----:B--2---:R-:W-:Y:S01]  /*7370*/  F2FP.BF16.F32.PACK_AB R158, R161, R160 ;  /* 0x000000a0a19e723e */ /* 0x004fe200000010ff */
[----:B------:R-:W-:Y:S01]  /*7380*/  FMUL.FTZ R120, R120, R192 ;  /* 0x000000c078787220 */ /* 0x000fe20000410000 */
[----:B------:R-:W-:Y:S01]  /*7390*/  FADD.FTZ R166, R190, R153 ;  /* 0x00000099bea67221 */ /* 0x000fe20000010000 */
[----:B------:R-:W-:Y:S01]  /*73a0*/  F2FP.BF16.F32.PACK_AB R160, R165, R164 ;  /* 0x000000a4a5a0723e */ /* 0x000fe200000010ff */
[----:B------:R-:W-:Y:S01]  /*73b0*/  FMUL.FTZ R121, R121, R192 ;  /* 0x000000c079797220 */ /* 0x000fe20000410000 */
[----:B------:R-:W-:Y:S01]  /*73c0*/  F2FP.BF16.F32.PACK_AB R164, R173, R172 ;  /* 0x000000acada4723e */ /* 0x000fe200000010ff */
[----:B---3--:R-:W-:Y:S01]  /*73d0*/  FADD.FTZ R172, R203, R166 ;  /* 0x000000a6cbac7221 */ /* 0x008fe20000010000 */
[----:B------:R-:W-:Y:S01]  /*73e0*/  F2FP.BF16.F32.PACK_AB R166, R187, R186 ;  /* 0x000000babba6723e */ /* 0x000fe200000010ff */
[----:B------:R-:W-:Y:S01]  /*73f0*/  FMUL.FTZ R187, R4, UR7 ;  /* 0x0000000704bb7c20 */ /* 0x000fe20008410000 */
[----:B------:R-:W-:Y:S01]  /*7400*/  MUFU.EX2 R21, R21 ;  /* 0x0000001500157308 */ /* 0x000fe20000000800 */
[----:B-----5:R-:W-:Y:S01]  /*7410*/  FADD.FTZ R153, R7, R172 ;  /* 0x000000ac07997221 */ /* 0x020fe20000010000 */
[----:B------:R-:W-:Y:S01]  /*7420*/  F2FP.BF16.F32.PACK_AB R172, R203, R190 ;  /* 0x000000becbac723e */ /* 0x000fe200000010ff */
[----:B------:R-:W-:Y:S01]  /*7430*/  FMUL.FTZ R124, R124, R192 ;  /* 0x000000c07c7c7220 */ /* 0x000fe20000410000 */
[----:B------:R-:W-:Y:S01]  /*7440*/  F2FP.BF16.F32.PACK_AB R162, R169, R168 ;  /* 0x000000a8a9a2723e */ /* 0x000fe200000010ff */
[-C--:B------:R-:W-:Y:S01]  /*7450*/  FMUL.FTZ R125, R125, R192.reuse ;  /* 0x000000c07d7d7220 */ /* 0x080fe20000410000 */
[----:B------:R-:W-:Y:S01]  /*7460*/  F2FP.BF16.F32.PACK_AB R168, R196, R191 ;  /* 0x000000bfc4a8723e */ /* 0x000fe200000010ff */
        /* <DEDUP_REMOVED lines=13> */
[----:B------:R-:W-:-:S04]  /*7540*/  FMUL.FTZ R149, R149, R192 ;  /* 0x000000c095957220 */ /* 0x000fc80000410000 */
[----:B------:R-:W2:Y:S01]  /*7550*/  MUFU.EX2 R155, R155 ;  /* 0x0000009b009b7308 */ /* 0x000ea20000000800 */
[-C--:B0-----:R-:W-:Y:S01]  /*7560*/  FMUL.FTZ R26, R26, R187.reuse ;  /* 0x000000bb1a1a7220 */ /* 0x081fe20000410000 */
        /* <DEDUP_REMOVED lines=15> */
[----:B0-----:R-:W-:Y:S01]  /*7660*/  F2FP.BF16.F32.PACK_AB R170, R189, R188 ;  /* 0x000000bcbdaa723e */ /* 0x001fe200000010ff */
[----:B------:R-:W-:Y:S01]  /*7670*/  FFMA.FTZ R188, R187, R3, R200 ;  /* 0x00000003bbbc7223 */ /* 0x000fe200000100c8 */
[-C--:B------:R-:W-:Y:S01]  /*7680*/  FMUL.FTZ R54, R54, R187.reuse ;  /* 0x000000bb36367220 */ /* 0x080fe20000410000 */
[-C--:B------:R-:W-:Y:S01]  /*7690*/  FMUL.FTZ R55, R55, R187.reuse ;  /* 0x000000bb37377220 */ /* 0x080fe20000410000 */
[-C--:B------:R-:W-:Y:S01]  /*76a0*/  FMUL.FTZ R58, R58, R187.reuse ;  /* 0x000000bb3a3a7220 */ /* 0x080fe20000410000 */
[----:B------:R-:W-:Y:S01]  /*76b0*/  FADD.FTZ R3, R21, R188 ;  /* 0x000000bc15037221 */ /* 0x000fe20000010000 */
[-C--:B------:R-:W-:Y:S01]  /*76c0*/  FMUL.FTZ R59, R59, R187.reuse ;  /* 0x000000bb3b3b7220 */ /* 0x080fe20000410000 */
[----:B------:R-:W0:Y:S01]  /*76d0*/  MUFU.EX2 R202, R202 ;  /* 0x000000ca00ca7308 */ /* 0x000e220000000800 */
[-C--:B------:R-:W-:Y:S01]  /*76e0*/  FMUL.FTZ R62, R62, R187.reuse ;  /* 0x000000bb3e3e7220 */ /* 0x080fe20000410000 */
[----:B-1----:R-:W-:Y:S01]  /*76f0*/  FADD.FTZ R190, R20, R3 ;  /* 0x0000000314be7221 */ /* 0x002fe20000010000 */
[-C--:B------:R-:W-:Y:S01]  /*7700*/  FMUL.FTZ R63, R63, R187.reuse ;  /* 0x000000bb3f3f7220 */ /* 0x080fe20000410000 */
[-C--:B------:R-:W-:Y:S01]  /*7710*/  FMUL.FTZ R66, R66, R187.reuse ;  /* 0x000000bb42427220 */ /* 0x080fe20000410000 */
[-C--:B------:R-:W-:Y:S01]  /*7720*/  FMUL.FTZ R67, R67, R187.reuse ;  /* 0x000000bb43437220 */ /* 0x080fe20000410000 */
[C---:B--2---:R-:W-:Y:S01]  /*7730*/  FADD.FTZ R190, R155.reuse, R190 ;  /* 0x000000be9bbe7221 */ /* 0x044fe20000010000 */
[----:B------:R-:W-:Y:S01]  /*7740*/  F2FP.BF16.F32.PACK_AB R155, R155, R20 ;  /* 0x000000149b9b723e */ /* 0x000fe200000010ff */
[----:B------:R-:W1:Y:S01]  /*7750*/  MUFU.EX2 R159, R159 ;  /* 0x0000009f009f7308 */ /* 0x000e620000000800 */
[-C--:B------:R-:W-:Y:S01]  /*7760*/  FMUL.FTZ R70, R70, R187.reuse ;  /* 0x000000bb46467220 */ /* 0x080fe20000410000 */
[----:B---3--:R-:W-:Y:S01]  /*7770*/  FADD.FTZ R3, R193, R190 ;  /* 0x000000bec1037221 */ /* 0x008fe20000010000 */
        /* <DEDUP_REMOVED lines=36> */
[----:B------:R-:W-:Y:S01]  /*79c0*/  FMUL.FTZ R119, R119, R187 ;  /* 0x000000bb77777220 */ /* 0x000fe20000410000 */
[----:B------:R-:W-:Y:S01]  /*79d0*/  MUFU.EX2 R171, R171 ;  /* 0x000000ab00ab7308 */ /* 0x000fe20000000800 */
[----:B-1----:R-:W-:Y:S01]  /*79e0*/  FADD.FTZ R3, R163, R194 ;  /* 0x000000c2a3037221 */ /* 0x002fe20000010000 */
[----:B------:R-:W-:Y:S01]  /*79f0*/  F2FP.BF16.F32.PACK_AB R161, R178, R163 ;  /* 0x000000a3b2a1723e */ /* 0x000fe200000010ff */
[-C--:B------:R-:W-:Y:S01]  /*7a00*/  FMUL.FTZ R122, R122, R187.reuse ;  /* 0x000000bb7a7a7220 */ /* 0x080fe20000410000 */
[-C--:B------:R-:W-:Y:S01]  /*7a10*/  FMUL.FTZ R123, R123, R187.reuse ;  /* 0x000000bb7b7b7220 */ /* 0x080fe20000410000 */
[----:B------:R-:W-:Y:S01]  /*7a20*/  FADD.FTZ R3, R178, R3 ;  /* 0x00000003b2037221 */ /* 0x000fe20000010000 */
[-C--:B------:R-:W-:Y:S01]  /*7a30*/  FMUL.FTZ R126, R126, R187.reuse ;  /* 0x000000bb7e7e7220 */ /* 0x080fe20000410000 */
        /* <DEDUP_REMOVED lines=15> */
[----:B------:R-:W-:-:S02]  /*7b30*/  FMUL.FTZ R151, R151, R187 ;  /* 0x000000bb97977220 */ /* 0x000fc40000410000 */
[----:B------:R2:W-:Y:S08]  /*7b40*/  MUFU.EX2 R169, R180 ;  /* 0x000000b400a97308 */ /* 0x0005f00000000800 */
[----:B------:R-:W3:Y:S01]  /*7b50*/  MUFU.EX2 R188, R179 ;  /* 0x000000b300bc7308 */ /* 0x000ee20000000800 */
[----:B--2---:R-:W-:-:S04]  /*7b60*/  FADD.FTZ R180, R12, R3 ;  /* 0x000000030cb47221 */ /* 0x004fc80000010000 */
[----:B------:R-:W-:Y:S01]  /*7b70*/  FADD.FTZ R180, R165, R180 ;  /* 0x000000b4a5b47221 */ /* 0x000fe20000010000 */
[----:B0-----:R-:W-:Y:S02]  /*7b80*/  F2FP.BF16.F32.PACK_AB R165, R186, R171 ;  /* 0x000000abbaa5723e */ /* 0x001fe400000010ff */
[----:B------:R-:W0:Y:S01]  /*7b90*/  MUFU.EX2 R190, R181 ;  /* 0x000000b500be7308 */ /* 0x000e220000000800 */
[----:B------:R-:W-:-:S04]  /*7ba0*/  FADD.FTZ R3, R171, R180 ;  /* 0x000000b4ab037221 */ /* 0x000fc80000010000 */
[----:B------:R-:W-:-:S03]  /*7bb0*/  FADD.FTZ R180, R186, R3 ;  /* 0x00000003bab47221 */ /* 0x000fc60000010000 */
[----:B------:R-:W2:Y:S01]  /*7bc0*/  MUFU.EX2 R182, R182 ;  /* 0x000000b600b67308 */ /* 0x000ea20000000800 */
[----:B-1----:R-:W-:Y:S01]  /*7bd0*/  FADD.FTZ R3, R167, R180 ;  /* 0x000000b4a7037221 */ /* 0x002fe20000010000 */
[----:B---3--:R-:W-:-:S03]  /*7be0*/  F2FP.BF16.F32.PACK_AB R167, R188, R167 ;  /* 0x000000a7bca7723e */ /* 0x008fc600000010ff */
[----:B------:R-:W-:-:S03]  /*7bf0*/  FADD.FTZ R194, R188, R3 ;  /* 0x00000003bcc27221 */ /* 0x000fc60000010000 */
[----:B------:R-:W1:Y:S01]  /*7c00*/  MUFU.EX2 R183, R183 ;  /* 0x000000b700b77308 */ /* 0x000e620000000800 */
[----:B------:R-:W-:Y:S01]  /*7c10*/  FADD.FTZ R3, R169, R194 ;  /* 0x000000c2a9037221 */ /* 0x000fe20000010000 */
[----:B0-----:R-:W-:-:S03]  /*7c20*/  F2FP.BF16.F32.PACK_AB R169, R190, R169 ;  /* 0x000000a9bea9723e */ /* 0x001fc600000010ff */
[----:B------:R-:W-:-:S03]  /*7c30*/  FADD.FTZ R3, R190, R3 ;  /* 0x00000003be037221 */ /* 0x000fc60000010000 */
[----:B------:R-:W0:Y:S01]  /*7c40*/  MUFU.EX2 R173, R184 ;  /* 0x000000b800ad7308 */ /* 0x000e220000000800 */
[----:B--2---:R-:W-:-:S07]  /*7c50*/  FADD.FTZ R194, R182, R3 ;  /* 0x00000003b6c27221 */ /* 0x004fce0000010000 */
[----:B------:R-:W2:Y:S01]  /*7c60*/  MUFU.EX2 R180, R185 ;  /* 0x000000b900b47308 */ /* 0x000ea20000000800 */
[C---:B-1----:R-:W-:Y:S01]  /*7c70*/  FADD.FTZ R194, R183.reuse, R194 ;  /* 0x000000c2b7c27221 */ /* 0x042fe20000010000 */
[----:B------:R-:W-:-:S06]  /*7c80*/  F2FP.BF16.F32.PACK_AB R171, R183, R182 ;  /* 0x000000b6b7ab723e */ /* 0x000fcc00000010ff */
[----:B------:R-:W1:Y:S01]  /*7c90*/  MUFU.EX2 R175, R195 ;  /* 0x000000c300af7308 */ /* 0x000e620000000800 */
[----:B0-----:R-:W-:-:S07]  /*7ca0*/  FADD.FTZ R3, R173, R194 ;  /* 0x000000c2ad037221 */ /* 0x001fce0000010000 */
[----:B------:R-:W0:Y:S01]  /*7cb0*/  MUFU.EX2 R184, R197 ;  /* 0x000000c500b87308 */ /* 0x000e220000000800 */
[C---:B--2---:R-:W-:Y:S01]  /*7cc0*/  FADD.FTZ R6, R180.reuse, R3 ;  /* 0x00000003b4067221 */ /* 0x044fe20000010000 */
[----:B------:R-:W-:-:S03]  /*7cd0*/  F2FP.BF16.F32.PACK_AB R173, R180, R173 ;  /* 0x000000adb4ad723e */ /* 0x000fc600000010ff */
[----:B-1----:R-:W-:-:S04]  /*7ce0*/  FADD.FTZ R3, R175, R6 ;  /* 0x00000006af037221 */ /* 0x002fc80000010000 */
[C---:B0-----:R-:W-:Y:S01]  /*7cf0*/  FADD.FTZ R3, R184.reuse, R3 ;  /* 0x00000003b8037221 */ /* 0x041fe20000010000 */
[----:B------:R-:W-:Y:S01]  /*7d00*/  F2FP.BF16.F32.PACK_AB R175, R184, R175 ;  /* 0x000000afb8af723e */ /* 0x000fe200000010ff */
[----:B------:R-:W-:Y:S06]  /*7d10*/  @!P0 BRA `(.L_x_8996) ;  /* 0x0000000000048947 */ /* 0x000fec0003800000 */
[----:B------:R-:W-:Y:S01]  /*7d20*/  BPT.TRAP 0x1 ;  /* 0x000000040000795c */ /* 0x000fe20000300000 */
.L_x_8996:
[----:B------:R0:W1:Y:S01]  /*7d30*/  SYNCS.PHASECHK.TRANS64.TRYWAIT P1, [UR28+0x22850], R10 ;  /* 0x0228500aff0075a7 */ /* 0x000062000802015c */
[----:B------:R-:W-:Y:S05]  /*7d40*/  @!P0 BRA `(.L_x_8997) ;  /* 0x0000000000048947 */ /* 0x000fea0003800000 */
[----:B------:R-:W-:Y:S01]  /*7d50*/  BPT.TRAP 0x1 ;  /* 0x000000040000795c */ /* 0x000fe20000300000 */
.L_x_8997:
[----:B-1----:R-:W-:Y:S05]  /*7d60*/  @P1 BRA `(.L_x_8998) ;  /* 0x0000000000081947 */ /* 0x002fea0003800000 */
[----:B------:R-:W1:Y:S02]  /*7d70*/  SYNCS.PHASECHK.TRANS64.TRYWAIT P1, [UR28+0x22850], R10 ;  /* 0x0228500aff0075a7 */ /* 0x000e64000802015c */
[----:B-1----:R-:W-:Y:S05]  /*7d80*/  @!P1 BRA `(.L_x_8999) ;  /* 0x000000e000f49947 */ /* 0x002fea0003800000 */
.L_x_8998:
[----:B------:R-:W2:Y:S01]  /*7d90*/  S2R R6, SR_TID.X ;  /* 0x0000000000067919 */ /* 0x000ea20000002100 */
[----:B------:R-:W-:Y:S01]  /*7da0*/  UIMAD UR14, UR37, 0xc00, UR5 ;  /* 0x00000c00250e78a4 */ /* 0x000fe2000f8e0205 */
[----:B------:R-:W-:Y:S01]  /*7db0*/  UMOV UR11, 0x40000040 ;  /* 0x40000040000b7882 */ /* 0x000fe20000000000 */
[----:B------:R-:W3:Y:S05]  /*7dc0*/  S2R R7, SR_TID.X ;  /* 0x0000000000077919 */ /* 0x000eea0000002100 */
[----:B------:R-:W-:Y:S01]  /*7dd0*/  UMOV UR10, UR14 ;  /* 0x0000000e000a7c82 */ /* 0x000fe20008000000 */
[----:B--2---:R-:W-:Y:S02]  /*7de0*/  SHF.R.U32.HI R6, RZ, 0x7, R6 ;  /* 0x00000007ff067819 */ /* 0x004fe40000011606 */
[----:B---3--:R-:W-:-:S03]  /*7df0*/  LOP3.LUT P1, RZ, R7, 0x7f, RZ, 0xc0, !PT ;  /* 0x0000007f07ff7812 */ /* 0x008fc6000782c0ff */
[----:B------:R-:W-:Y:S02]  /*7e00*/  VIADD R6, R6, 0x8 ;  /* 0x0000000806067836 */ /* 0x000fe40000000000 */
[----:B------:R-:W-:-:S03]  /*7e10*/  IMAD.MOV.U32 R7, RZ, RZ, R14 ;  /* 0x000000ffff077224 */ /* 0x000fc600078e000e */
[----:B------:R2:W-:Y:S05]  /*7e20*/  BAR.SYNC.DEFER_BLOCKING R6, 0x100 ;  /* 0x000400060000751d */ /* 0x0005ea0000010000 */
[----:B-1----:R-:W-:Y:S02]  /*7e30*/  @!P1 VIADD R177, R177, 0x22860 ;  /* 0x00022860b1b19836 */ /* 0x002fe40000000000 */
[----:B--2---:R-:W-:-:S03]  /*7e40*/  IMAD.MOV.U32 R6, RZ, RZ, R176 ;  /* 0x000000ffff067224 */ /* 0x004fc600078e00b0 */
[----:B------:R-:W-:Y:S01]  /*7e50*/  @!P1 PRMT R177, RZ, 0x654, R177 ;  /* 0x00000654ffb19816 */ /* 0x000fe200000000b1 */
        /* <DEDUP_REMOVED lines=36> */
[----:B-1----:R-:W-:Y:S05]  /*80a0*/  @P1 BRA `(.L_x_9000) ;  /* 0xffffffc800b01947 */ /* 0x002fea000383ffff */
[----:B------:R-:W-:Y:S02]  /*80b0*/  IMAD.MOV.U32 R6, RZ, RZ, R176 ;  /* 0x000000ffff067224 */ /* 0x000fe400078e00b0 */
[----:B------:R-:W-:-:S07]  /*80c0*/  IMAD.MOV.U32 R7, RZ, RZ, R14 ;  /* 0x000000ffff077224 */ /* 0x000fce00078e000e */
.L_x_8983:
[----:B0-----:R-:W-:Y:S01]  /*80d0*/  IADD3 R10, R17, 0x80, -R18 ;  /* 0x00000080110a7810 */ /* 0x001fe20007ffe812 */
[----:B------:R-:W-:Y:S01]  /*80e0*/  ULDC UR18, c[0x0][0x9e4] ;  /* 0x0002790000127ab9 */ /* 0x000fe20000000800 */
[----:B------:R-:W-:Y:S01]  /*80f0*/  ULDC UR15, c[0x0][0x9dc] ;  /* 0x00027700000f7ab9 */ /* 0x000fe20000000800 */
[----:B------:R-:W-:Y:S02]  /*8100*/  UISETP.GE.AND UP0, UPT, UR18, 0x1, UPT ;  /* 0x000000011200788c */ /* 0x000fe4000bf06270 */
[----:B------:R-:W-:-:S04]  /*8110*/  IMAD R10, R201, 0x80, R10 ;  /* 0x00000080c90a7824 */ /* 0x000fc800078e020a */
[----:B------:R-:W-:Y:S02]  /*8120*/  PLOP3.LUT P1, PT, PT, PT, UP0, 0x40, 0x0 ;  /* 0x000000000000781c */ /* 0x000fe40003f2e808 */
[----:B------:R-:W-:-:S13]  /*8130*/  R2UR UR14, R10 ;  /* 0x000000000a0e72ca */ /* 0x000fda00000e0000 */
[----:B------:R-:W-:Y:S01]  /*8140*/  UIADD3 UR15, UR14, -UR15, URZ ;  /* 0x8000000f0e0f7290 */ /* 0x000fe2000fffe03f */
[----:B------:R-:W-:Y:S11]  /*8150*/  @P1 BRA `(.L_x_9001) ;  /* 0x0000000000441947 */ /* 0x000ff60003800000 */
        /* <DEDUP_REMOVED lines=10> */
.L_x_9002:
[----:B------:R-:W-:-:S11]  /*8200*/  UISETP.NE.AND UP1, UPT, UR18, 0x1, UPT ;  /* 0x000000011200788c */ /* 0x000fd6000bf25270 */
[----:B------:R-:W-:Y:S02]  /*8210*/  @UP1 ULDC.64 UR22, c[0x0][0x9e8] ;  /* 0x00027a0000161ab9 */ /* 0x000fe40000000a00 */
[----:B------:R-:W-:-:S04]  /*8220*/  UIMAD.WIDE.U32 UR10, UR14, UR22, URZ ;  /* 0x000000160e0a72a5 */ /* 0x000fc8000f8e003f */
[----:B------:R-:W-:-:S12]  /*8230*/  @UP1 USHF.R.U32.HI UR14, URZ, UR23, UR11 ;  /* 0x000000173f0e1299 */ /* 0x000fd8000801160b */
.L_x_9003:
[----:B------:R-:W-:-:S04]  /*8240*/  UIMAD UR14, UR14, UR18, URZ ;  /* 0x000000120e0e72a4 */ /* 0x000fc8000f8e023f */
[----:B------:R-:W-:-:S04]  /*8250*/  UISETP.LT.AND UP1, UPT, UR15, UR14, UPT ;  /* 0x0000000e0f00728c */ /* 0x000fc8000bf21270 */
[----:B------:R-:W-:-:S12]  /*8260*/  USEL UR15, UR15, UR14, !UP1 ;  /* 0x0000000e0f0f7287 */ /* 0x000fd8000c800000 */
.L_x_9001:
        /* <DEDUP_REMOVED lines=13> */
.L_x_9013:
[----:B------:R-:W-:Y:S01]  /*8340*/  UIADD3 UR37, UR37, 0x1, URZ ;  /* 0x0000000125257890 */ /* 0x000fe2000fffe03f */
[C---:B------:R-:W-:Y:S01]  /*8350*/  ISETP.GT.AND P1, PT, R9.reuse, UR24, PT ;  /* 0x0000001809007c0c */ /* 0x040fe2000bf24270 */
[----:B------:R-:W-:Y:S02]  /*8360*/  VIADD R9, R9, 0xffffffff ;  /* 0xffffffff09097836 */ /* 0x000fe40000000000 */
[----:B------:R-:W-:-:S04]  /*8370*/  UISETP.NE.AND UP1, UPT, UR37, 0x2, UPT ;  /* 0x000000022500788c */ /* 0x000fc8000bf25270 */
[----:B------:R-:W-:Y:S02]  /*8380*/  USEL UR10, URZ, 0x1, UP1 ;  /* 0x000000013f0a7887 */ /* 0x000fe40008800000 */
[----:B------:R-:W-:Y:S02]  /*8390*/  USEL UR37, UR37, URZ, UP1 ;  /* 0x0000003f25257287 */ /* 0x000fe40008800000 */
[----:B------:R-:W-:Y:S01]  /*83a0*/  ULOP3.LUT UR40, UR40, UR10, URZ, 0x3c, !UPT ;  /* 0x0000000a28287292 */ /* 0x000fe2000f8e3c3f */
[----:B-1----:R-:W-:Y:S11]  /*83b0*/  @!P0 BRA `(.L_x_9005) ;  /* 0x0000000000048947 */ /* 0x002ff60003800000 */
[----:B------:R-:W-:Y:S01]  /*83c0*/  BPT.TRAP 0x1 ;  /* 0x000000040000795c */ /* 0x000fe20000300000 */
.L_x_9005:
        /* <DEDUP_REMOVED lines=9> */
.L_x_9006:
[----:B-1----:R-:W-:Y:S05]  /*8460*/  @P2 BRA `(.L_x_9007) ;  /* 0x0000000000082947 */ /* 0x002fea0003800000 */
[----:B------:R-:W1:Y:S02]  /*8470*/  SYNCS.PHASECHK.TRANS64.TRYWAIT P2, [UR25+0x22830], R5 ;  /* 0x02283005ff0075a7 */ /* 0x000e640008040159 */
[----:B-1----:R-:W-:Y:S05]  /*8480*/  @!P2 BRA `(.L_x_9008) ;  /* 0x000000dc0048a947 */ /* 0x002fea0003800000 */
.L_x_9007:
[----:B------:R-:W-:Y:S01]  /*8490*/  UIMAD UR22, UR37, 0x300, UR4 ;  /* 0x00000300251678a4 */ /* 0x000fe2000f8e0204 */
[----:B------:R-:W-:Y:S01]  /*84a0*/  WARPGROUP.ARRIVE ;  /* 0x00000000000079c5 */ /* 0x000fe20000000000 */
[----:B------:R-:W-:Y:S01]  /*84b0*/  UMOV UR23, 0x40000040 ;  /* 0x4000004000177882 */ /* 0x000fe20000000000 */
[----:B------:R-:W-:Y:S01]  /*84c0*/  UMOV UR11, 0x40000040 ;  /* 0x40000040000b7882 */ /* 0x000fe20000000000 */
[----:B------:R-:W-:-:S03]  /*84d0*/  UIADD3 UR10, UR22, 0x2, URZ ;  /* 0x00000002160a7890 */ /* 0x000fc6000fffe03f */
[----:B------:R-:W2:Y:S01]  /*84e0*/  S2R R213, SR_TID.X ;  /* 0x0000000000d57919 */ /* 0x000ea20000002100 */
[----:B------:R-:W-:Y:S01]  /*84f0*/  UIADD3 UR14, UR22, 0x4, URZ ;  /* 0x00000004160e7890 */ /* 0x000fe2000fffe03f */
[----:B------:R-:W-:Y:S01]  /*8500*/  IMAD.U32 R214, RZ, RZ, UR25 ;  /* 0x00000019ffd67e24 */ /* 0x000fe2000f8e00ff */
[----:B------:R-:W-:Y:S01]  /*8510*/  UMOV UR15, 0x40000040 ;  /* 0x40000040000f7882 */ /* 0x000fe20000000000 */
[----:B------:R-:W-:Y:S01]  /*8520*/  HGMMA.64x96x16.F32.BF16 R152, gdesc[UR20], RZ, !UPT, gsb0 ;  /* 0x01600000149879f0 */ /* 0x000fe2000c0018ff */
[----:B------:R-:W-:Y:S01]  /*8530*/  UIADD3 UR18, UR22, 0x6, URZ ;  /* 0x0000000616127890 */ /* 0x000fe2000fffe03f */
[----:B------:R-:W-:Y:S01]  /*8540*/  UMOV UR19, 0x40000040 ;  /* 0x4000004000137882 */ /* 0x000fe20000000000 */
[----:B--2---:R-:W-:Y:S02]  /*8550*/  LOP3.LUT P2, RZ, R213, 0x7f, RZ, 0xc0, !PT ;  /* 0x0000007fd5ff7812 */ /* 0x004fe4000784c0ff */
[----:B------:R-:W-:Y:S01]  /*8560*/  SHF.R.U32.HI R213, RZ, 0x7, R213 ;  /* 0x00000007ffd57819 */ /* 0x000fe200000116d5 */
        /* <DEDUP_REMOVED lines=87> */
[----:B------:R-:W-:Y:S01]  /*8ae0*/  FMUL.FTZ R168, R175, UR26 ;  /* 0x0000001aafa87c20 */ /* 0x000fe20008410000 */
[----:B------:R-:W-:-:S05]  /*8af0*/  FMUL.FTZ R175, R190, UR26 ;  /* 0x0000001abeaf7c20 */ /* 0x000fca0008410000 */
        /* <DEDUP_REMOVED lines=15> */
[----:B---3--:R-:W-:Y:S01]  /*8bf0*/  FMNMX.FTZ R7, R167, R172, !PT ;  /* 0x000000aca7077209 */ /* 0x008fe20007810000 */
[----:B------:R-:W-:Y:S01]  /*8c00*/  FMUL.FTZ R172, R183, UR26 ;  /* 0x0000001ab7ac7c20 */ /* 0x000fe20008410000 */
[----:B------:R-:W-:-:S03]  /*8c10*/  FMUL.FTZ R183, R198, UR26 ;  /* 0x0000001ac6b77c20 */ /* 0x000fc60008410000 */
[----:B------:R-:W3:Y:S02]  /*8c20*/  SHFL.BFLY PT, R178, R7, 0x2, 0x1f ;  /* 0x0c401f0007b27f89 */ /* 0x000ee400000e0000 */
[----:B------:R-:W4:Y:S01]  /*8c30*/  MUFU.TANH R15, R15 ;  /* 0x0000000f000f7308 */ /* 0x000f220000002400 */
[----:B-1----:R-:W-:-:S07]  /*8c40*/  FMNMX.FTZ R189, R8, R11, !PT ;  /* 0x0000000b08bd7209 */ /* 0x002fce0007810000 */
[----:B------:R-:W1:Y:S08]  /*8c50*/  MUFU.TANH R21, R21 ;  /* 0x0000001500157308 */ /* 0x000e700000002400 */
[----:B------:R-:W5:Y:S01]  /*8c60*/  MUFU.TANH R153, R153 ;  /* 0x0000009900997308 */ /* 0x000f620000002400 */
[----:B---3--:R-:W-:Y:S01]  /*8c70*/  FMNMX.FTZ R187, R7, R178, !PT ;  /* 0x000000b207bb7209 */ /* 0x008fe20007810000 */
[----:B------:R-:W-:-:S06]  /*8c80*/  FMUL.FTZ R178, R191, UR26 ;  /* 0x0000001abfb27c20 */ /* 0x000fcc0008410000 */
[----:B------:R-:W3:Y:S01]  /*8c90*/  MUFU.TANH R155, R155 ;  /* 0x0000009b009b7308 */ /* 0x000ee20000002400 */
[----:B------:R-:W0:Y:S07]  /*8ca0*/  SHFL.BFLY PT, R190, R187, 0x1, 0x1f ;  /* 0x0c201f00bbbe7f89 */ /* 0x000e2e00000e0000 */
[----:B------:R-:W3:Y:S08]  /*8cb0*/  MUFU.TANH R158, R158 ;  /* 0x0000009e009e7308 */ /* 0x000ef00000002400 */
[----:B------:R-:W3:Y:S08]  /*8cc0*/  MUFU.TANH R159, R159 ;  /* 0x0000009f009f7308 */ /* 0x000ef00000002400 */
[----:B------:R-:W3:Y:S01]  /*8cd0*/  MUFU.TANH R162, R162 ;  /* 0x000000a200a27308 */ /* 0x000ee20000002400 */
[----:B0-----:R-:W-:-:S02]  /*8ce0*/  FMNMX.FTZ R7, R187, R190, !PT ;  /* 0x000000bebb077209 */ /* 0x001fc40007810000 */
[----:B--2---:R-:W-:-:S03]  /*8cf0*/  FMNMX.FTZ R190, R12, R189, !PT ;  /* 0x000000bd0cbe7209 */ /* 0x004fc60007810000 */
[----:B------:R-:W-:Y:S01]  /*8d00*/  FADD.FTZ R10, -R7, R10 ;  /* 0x0000000a070a7221 */ /* 0x000fe20000010100 */
[----:B----4-:R-:W-:Y:S01]  /*8d10*/  FMNMX.FTZ R190, R15, R190, !PT ;  /* 0x000000be0fbe7209 */ /* 0x010fe20007810000 */
[----:B------:R-:W-:Y:S01]  /*8d20*/  FMUL.FTZ R211, R7, UR7 ;  /* 0x0000000707d37c20 */ /* 0x000fe20008410000 */
[----:B------:R-:W0:Y:S01]  /*8d30*/  MUFU.TANH R163, R163 ;  /* 0x000000a300a37308 */ /* 0x000e220000002400 */
[----:B------:R-:W-:Y:S01]  /*8d40*/  FMUL.FTZ R187, R10, UR7 ;  /* 0x000000070abb7c20 */ /* 0x000fe20008410000 */
[----:B-1----:R-:W-:Y:S01]  /*8d50*/  FMNMX.FTZ R190, R21, R190, !PT ;  /* 0x000000be15be7209 */ /* 0x002fe20007810000 */
[--C-:B------:R-:W-:Y:S01]  /*8d60*/  FFMA.FTZ R10, R13, UR7, -R211.reuse ;  /* 0x000000070d0a7c23 */ /* 0x100fe200080108d3 */
[--C-:B------:R-:W-:Y:S01]  /*8d70*/  FFMA.FTZ R13, R6, UR7, -R211.reuse ;  /* 0x00000007060d7c23 */ /* 0x100fe200080108d3 */
[--C-:B------:R-:W-:Y:S01]  /*8d80*/  FFMA.FTZ R194, R201, UR7, -R211.reuse ;  /* 0x00000007c9c27c23 */ /* 0x100fe200080108d3 */
[----:B-----5:R-:W-:Y:S01]  /*8d90*/  FMNMX.FTZ R190, R153, R190, !PT ;  /* 0x000000be99be7209 */ /* 0x020fe20007810000 */
[--C-:B------:R-:W-:Y:S01]  /*8da0*/  FFMA.FTZ R14, R14, UR7, -R211.reuse ;  /* 0x000000070e0e7c23 */ /* 0x100fe200080108d3 */
[----:B------:R-:W1:Y:S01]  /*8db0*/  MUFU.TANH R165, R165 ;  /* 0x000000a500a57308 */ /* 0x000e620000002400 */
[--C-:B------:R-:W-:Y:S01]  /*8dc0*/  FFMA.FTZ R154, R154, UR7, -R211.reuse ;  /* 0x000000079a9a7c23 */ /* 0x100fe200080108d3 */
[----:B---3--:R-:W-:Y:S01]  /*8dd0*/  FMNMX.FTZ R189, R155, R190, !PT ;  /* 0x000000be9bbd7209 */ /* 0x008fe20007810000 */
[--C-:B------:R-:W-:Y:S01]  /*8de0*/  FFMA.FTZ R199, R188, UR7, -R211.reuse ;  /* 0x00000007bcc77c23 */ /* 0x100fe200080108d3 */
[--C-:B------:R-:W-:Y:S01]  /*8df0*/  FFMA.FTZ R188, R167, UR7, -R211.reuse ;  /* 0x00000007a7bc7c23 */ /* 0x100fe200080108d3 */
[--C-:B------:R-:W-:Y:S01]  /*8e00*/  FFMA.FTZ R190, R156, UR7, -R211.reuse ;  /* 0x000000079cbe7c23 */ /* 0x100fe200080108d3 */
[----:B------:R-:W-:Y:S01]  /*8e10*/  FMNMX.FTZ R6, R158, R189, !PT ;  /* 0x000000bd9e067209 */ /* 0x000fe20007810000 */
[--C-:B------:R-:W-:Y:S01]  /*8e20*/  FFMA.FTZ R189, R20, UR7, -R211.reuse ;  /* 0x0000000714bd7c23 */ /* 0x100fe200080108d3 */
[----:B------:R-:W2:Y:S01]  /*8e30*/  MUFU.TANH R168, R168 ;  /* 0x000000a800a87308 */ /* 0x000ea20000002400 */
[--C-:B------:R-:W-:Y:S01]  /*8e40*/  FFMA.FTZ R20, R152, UR7, -R211.reuse ;  /* 0x0000000798147c23 */ /* 0x100fe200080108d3 */
[----:B------:R-:W-:Y:S01]  /*8e50*/  FMNMX.FTZ R191, R159, R6, !PT ;  /* 0x000000069fbf7209 */ /* 0x000fe20007810000 */
[--C-:B------:R-:W-:Y:S01]  /*8e60*/  FFMA.FTZ R152, R166, UR7, -R211.reuse ;  /* 0x00000007a6987c23 */ /* 0x100fe200080108d3 */
[--C-:B------:R-:W-:Y:S01]  /*8e70*/  FFMA.FTZ R166, R200, UR7, -R211.reuse ;  /* 0x00000007c8a67c23 */ /* 0x100fe200080108d3 */
[--C-:B------:R-:W-:Y:S01]  /*8e80*/  FFMA.FTZ R157, R157, UR7, -R211.reuse ;  /* 0x000000079d9d7c23 */ /* 0x100fe200080108d3 */
[----:B------:R-:W-:Y:S01]  /*8e90*/  FMNMX.FTZ R6, R162, R191, !PT ;  /* 0x000000bfa2067209 */ /* 0x000fe20007810000 */
[--C-:B------:R-:W-:Y:S01]  /*8ea0*/  FFMA.FTZ R160, R160, UR7, -R211.reuse ;  /* 0x00000007a0a07c23 */ /* 0x100fe200080108d3 */
[----:B------:R-:W3:Y:S01]  /*8eb0*/  MUFU.TANH R169, R169 ;  /* 0x000000a900a97308 */ /* 0x000ee20000002400 */
[--C-:B------:R-:W-:Y:S01]  /*8ec0*/  FFMA.FTZ R192, R202, UR7, -R211.reuse ;  /* 0x00000007cac07c23 */ /* 0x100fe200080108d3 */
[----:B0-----:R-:W-:Y:S01]  /*8ed0*/  FMNMX.FTZ R6, R163, R6, !PT ;  /* 0x00000006a3067209 */ /* 0x001fe20007810000 */
[--C-:B------:R-:W-:Y:S01]  /*8ee0*/  FFMA.FTZ R161, R161, UR7, -R211.reuse ;  /* 0x00000007a1a17c23 */ /* 0x100fe200080108d3 */
[--C-:B------:R-:W-:Y:S01]  /*8ef0*/  FFMA.FTZ R164, R164, UR7, -R211.reuse ;  /* 0x00000007a4a47c23 */ /* 0x100fe200080108d3 */
[--C-:B------:R-:W-:Y:S01]  /*8f00*/  FFMA.FTZ R195, R203, UR7, -R211.reuse ;  /* 0x00000007cbc37c23 */ /* 0x100fe200080108d3 */
[----:B-1----:R-:W-:Y:S01]  /*8f10*/  FMNMX.FTZ R191, R165, R6, !PT ;  /* 0x00000006a5bf7209 */ /* 0x002fe20007810000 */
[--C-:B------:R-:W-:Y:S01]  /*8f20*/  FFMA.FTZ R177, R177, UR7, -R211.reuse ;  /* 0x00000007b1b17c23 */ /* 0x100fe200080108d3 */
[----:B------:R-:W0:Y:S01]  /*8f30*/  MUFU.TANH R170, R170 ;  /* 0x000000aa00aa7308 */ /* 0x000e220000002400 */
[--C-:B------:R-:W-:Y:S01]  /*8f40*/  FFMA.FTZ R176, R176, UR7, -R211.reuse ;  /* 0x00000007b0b07c23 */ /* 0x100fe200080108d3 */
[----:B--2---:R-:W-:Y:S01]  /*8f50*/  FMNMX.FTZ R6, R168, R191, !PT ;  /* 0x000000bfa8067209 */ /* 0x004fe20007810000 */
[--C-:B------:R-:W-:Y:S01]  /*8f60*/  FFMA.FTZ R180, R180, UR7, -R211.reuse ;  /* 0x00000007b4b47c23 */ /* 0x100fe200080108d3 */
[--C-:B------:R-:W-:Y:S01]  /*8f70*/  FFMA.FTZ R185, R185, UR7, -R211.reuse ;  /* 0x00000007b9b97c23 */ /* 0x100fe200080108d3 */
[----:B------:R-:W-:-:S03]  /*8f80*/  FFMA.FTZ R181, R181, UR7, -R211 ;  /* 0x00000007b5b57c23 */ /* 0x000fc600080108d3 */
[----:B------:R-:W1:Y:S01]  /*8f90*/  MUFU.TANH R171, R171 ;  /* 0x000000ab00ab7308 */ /* 0x000e620000002400 */
[----:B---3--:R-:W-:-:S07]  /*8fa0*/  FMNMX.FTZ R193, R169, R6, !PT ;  /* 0x00000006a9c17209 */ /* 0x008fce0007810000 */
        /* <DEDUP_REMOVED lines=18> */
[----:B------:R-:W2:Y:S01]  /*90d0*/  MUFU.EX2 R187, R187 ;  /* 0x000000bb00bb7308 */ /* 0x000ea20000000800 */
[----:B0-----:R-:W-:-:S07]  /*90e0*/  FMNMX.FTZ R193, R183, R6, !PT ;  /* 0x00000006b7c17209 */ /* 0x001fce0007810000 */
[----:B------:R-:W0:Y:S01]  /*90f0*/  MUFU.EX2 R10, R10 ;  /* 0x0000000a000a7308 */ /* 0x000e220000000800 */
[----:B-1----:R-:W-:-:S05]  /*9100*/  FMNMX.FTZ R6, R186, R193, !PT ;  /* 0x000000c1ba067209 */ /* 0x002fca0007810000 */
[----:B------:R-:W1:Y:S02]  /*9110*/  SHFL.BFLY PT, R197, R6, 0x2, 0x1f ;  /* 0x0c401f0006c57f89 */ /* 0x000e6400000e0000 */
[----:B------:R1:W-:Y:S01]  /*9120*/  MUFU.EX2 R193, R152 ;  /* 0x0000009800c17308 */ /* 0x0003e20000000800 */
        /* <DEDUP_REMOVED lines=8> */
[----:B0-----:R-:W-:Y:S01]  /*91b0*/  FFMA.FTZ R4, R187, R4, R10 ;  /* 0x00000004bb047223 */ /* 0x001fe2000001000a */
        /* <DEDUP_REMOVED lines=14> */
[----:B------:R-:W0:Y:S01]  /*92a0*/  MUFU.EX2 R189, R189 ;  /* 0x000000bd00bd7308 */ /* 0x000e220000000800 */
        /* <DEDUP_REMOVED lines=24> */
[----:B0-----:R-:W-:Y:S01]  /*9430*/  F2FP.BF16.F32.PACK_AB R154, R189, R14 ;  /* 0x0000000ebd9a723e */ /* 0x001fe200000010ff */
        /* <DEDUP_REMOVED lines=16> */
[----:B------:R-:W-:Y:S01]  /*9540*/  MUFU.EX2 R184, R184 ;  /* 0x000000b800b87308 */ /* 0x000fe20000000800 */
[----:B------:R-:W-:Y:S01]  /*9550*/  @!P2 VIADD R153, R214, 0x22840 ;  /* 0x00022840d699a836 */ /* 0x000fe20000000000 */
[----:B------:R-:W-:Y:S01]  /*9560*/  IADD3 R8, -R213, 0xb, RZ ;  /* 0x0000000bd5087810 */ /* 0x000fe20007ffe1ff */
[--C-:B------:R-:W-:Y:S01]  /*9570*/  FFMA.FTZ R198, R155, UR7, -R152.reuse ;  /* 0x000000079bc67c23 */ /* 0x100fe20008010898 */
[--C-:B------:R-:W-:Y:S01]  /*9580*/  FFMA.FTZ R167, R158, UR7, -R152.reuse ;  /* 0x000000079ea77c23 */ /* 0x100fe20008010898 */
[--C-:B------:R-:W-:Y:S01]  /*9590*/  FFMA.FTZ R200, R159, UR7, -R152.reuse ;  /* 0x000000079fc87c23 */ /* 0x100fe20008010898 */
[----:B------:R-:W-:Y:S01]  /*95a0*/  @!P2 PRMT R153, RZ, 0x654, R153 ;  /* 0x00000654ff99a816 */ /* 0x000fe20000000099 */
[----:B------:R0:W-:Y:S06]  /*95b0*/  BAR.ARV R8, 0x100 ;  /* 0x000400080000751d */ /* 0x0001ec0000002000 */
[----:B------:R-:W1:Y:S01]  /*95c0*/  MUFU.EX2 R11, R11 ;  /* 0x0000000b000b7308 */ /* 0x000e620000000800 */
[----:B------:R2:W-:Y:S01]  /*95d0*/  @!P2 SYNCS.ARRIVE.TRANS64.RED.A1T0 RZ, [R153+URZ], RZ ;  /* 0x000000ff99ffa9a7 */ /* 0x0005e2000810043f */
[--C-:B------:R-:W-:Y:S01]  /*95e0*/  FFMA.FTZ R201, R162, UR7, -R152.reuse ;  /* 0x00000007a2c97c23 */ /* 0x100fe20008010898 */
[--C-:B------:R-:W-:Y:S01]  /*95f0*/  FFMA.FTZ R202, R163, UR7, -R152.reuse ;  /* 0x00000007a3ca7c23 */ /* 0x100fe20008010898 */
[--C-:B------:R-:W-:Y:S01]  /*9600*/  FFMA.FTZ R163, R165, UR7, -R152.reuse ;  /* 0x00000007a5a37c23 */ /* 0x100fe20008010898 */
[--C-:B------:R-:W-:Y:S01]  /*9610*/  FFMA.FTZ R210, R168, UR7, -R152.reuse ;  /* 0x00000007a8d27c23 */ /* 0x100fe20008010898 */
[--C-:B------:R-:W-:Y:S01]  /*9620*/  FFMA.FTZ R165, R169, UR7, -R152.reuse ;  /* 0x00000007a9a57c23 */ /* 0x100fe20008010898 */
[----:B------:R-:W-:Y:S01]  /*9630*/  FFMA.FTZ R212, R170, UR7, -R152 ;  /* 0x00000007aad47c23 */ /* 0x000fe20008010898 */
[----:B------:R-:W3:Y:S01]  /*9640*/  MUFU.EX2 R12, R12 ;  /* 0x0000000c000c7308 */ /* 0x000ee20000000800 */
[----:B--2---:R-:W-:Y:S01]  /*9650*/  FADD.FTZ R153, R13, R4 ;  /* 0x000000040d997221 */ /* 0x004fe20000010000 */
[--C-:B------:R-:W-:Y:S01]  /*9660*/  FFMA.FTZ R169, R171, UR7, -R152.reuse ;  /* 0x00000007aba97c23 */ /* 0x100fe20008010898 */
[--C-:B------:R-:W-:Y:S01]  /*9670*/  FFMA.FTZ R216, R172, UR7, -R152.reuse ;  /* 0x00000007acd87c23 */ /* 0x100fe20008010898 */
[--C-:B------:R-:W-:Y:S01]  /*9680*/  FFMA.FTZ R171, R173, UR7, -R152.reuse ;  /* 0x00000007adab7c23 */ /* 0x100fe20008010898 */
[----:B------:R-:W-:Y:S01]  /*9690*/  FADD.FTZ R4, R14, R153 ;  /* 0x000000990e047221 */ /* 0x000fe20000010000 */
[--C-:B------:R-:W-:Y:S01]  /*96a0*/  FFMA.FTZ R218, R174, UR7, -R152.reuse ;  /* 0x00000007aeda7c23 */ /* 0x100fe20008010898 */
[----:B------:R-:W-:Y:S01]  /*96b0*/  FFMA.FTZ R173, R175, UR7, -R152 ;  /* 0x00000007afad7c23 */ /* 0x000fe20008010898 */
[----:B------:R-:W2:Y:S01]  /*96c0*/  MUFU.EX2 R15, R15 ;  /* 0x0000000f000f7308 */ /* 0x000ea20000000800 */
[----:B-1----:R-:W-:Y:S01]  /*96d0*/  FFMA.FTZ R3, R184, R3, R11 ;  /* 0x00000003b8037223 */ /* 0x002fe2000001000b */
[----:B------:R-:W-:Y:S01]  /*96e0*/  FADD.FTZ R153, R189, R4 ;  /* 0x00000004bd997221 */ /* 0x000fe20000010000 */
[--C-:B------:R-:W-:Y:S01]  /*96f0*/  FFMA.FTZ R178, R178, UR7, -R152.reuse ;  /* 0x00000007b2b27c23 */ /* 0x100fe20008010898 */
[--C-:B------:R-:W-:Y:S01]  /*9700*/  FFMA.FTZ R175, R179, UR7, -R152.reuse ;  /* 0x00000007b3af7c23 */ /* 0x100fe20008010898 */
[--C-:B------:R-:W-:Y:S01]  /*9710*/  FFMA.FTZ R182, R182, UR7, -R152.reuse ;  /* 0x00000007b6b67c23 */ /* 0x100fe20008010898 */
[----:B------:R-:W-:Y:S01]  /*9720*/  FADD.FTZ R4, R20, R153 ;  /* 0x0000009914047221 */ /* 0x000fe20000010000 */
[----:B------:R-:W-:Y:S01]  /*9730*/  FFMA.FTZ R183, R183, UR7, -R152 ;  /* 0x00000007b7b77c23 */ /* 0x000fe20008010898 */
[----:B------:R-:W1:Y:S01]  /*9740*/  MUFU.EX2 R196, R196 ;  /* 0x000000c400c47308 */ /* 0x000e620000000800 */
[----:B---3--:R-:W-:Y:S01]  /*9750*/  FADD.FTZ R14, R12, R3 ;  /* 0x000000030c0e7221 */ /* 0x008fe20000010000 */
[----:B------:R-:W-:Y:S01]  /*9760*/  FADD.FTZ R153, R191, R4 ;  /* 0x00000004bf997221 */ /* 0x000fe20000010000 */
[----:B------:R-:W-:Y:S01]  /*9770*/  FFMA.FTZ R186, R186, UR7, -R152 ;  /* 0x00000007baba7c23 */ /* 0x000fe20008010898 */
[----:B------:R-:W-:Y:S01]  /*9780*/  F2FP.BF16.F32.PACK_AB R152, R13, R10 ;  /* 0x0000000a0d98723e */ /* 0x000fe200000010ff */
[-C--:B------:R-:W-:Y:S01]  /*9790*/  FMUL.FTZ R112, R112, R187.reuse ;  /* 0x000000bb70707220 */ /* 0x080fe20000410000 */
[----:B------:R-:W-:Y:S01]  /*97a0*/  FADD.FTZ R4, R190, R153 ;  /* 0x00000099be047221 */ /* 0x000fe20000010000 */
[----:B------:R-:W-:Y:S01]  /*97b0*/  F2FP.BF16.F32.PACK_AB R158, R157, R190 ;  /* 0x000000be9d9e723e */ /* 0x000fe200000010ff */
[----:B------:R-:W3:Y:S01]  /*97c0*/  MUFU.EX2 R21, R21 ;  /* 0x0000001500157308 */ /* 0x000ee20000000800 */
[----:B--2---:R-:W-:Y:S01]  /*97d0*/  FADD.FTZ R3, R15, R14 ;  /* 0x0000000e0f037221 */ /* 0x004fe20000010000 */
[----:B------:R-:W-:Y:S01]  /*97e0*/  FADD.FTZ R153, R157, R4 ;  /* 0x000000049d997221 */ /* 0x000fe20000010000 */
        /* <DEDUP_REMOVED lines=24> */
[----:B------:R-:W-:Y:S01]  /*9970*/  FMUL.FTZ R149, R149, R187 ;  /* 0x000000bb95957220 */ /* 0x000fe20000410000 */
        /* <DEDUP_REMOVED lines=57> */
[----:B------:R-:W-:Y:S01]  /*9d10*/  FADD.FTZ R153, R193, R4 ;  /* 0x00000004c1997221 */ /* 0x000fe20000010000 */
        /* <DEDUP_REMOVED lines=32> */
[----:B------:R-:W-:Y:S01]  /*9f20*/  FMUL.FTZ R151, R151, R184 ;  /* 0x000000b897977220 */ /* 0x000fe20000410000 */
[----:B------:R-:W-:Y:S01]  /*9f30*/  F2FP.BF16.F32.PACK_AB R155, R196, R15 ;  /* 0x0000000fc49b723e */ /* 0x000fe200000010ff */
[----:B------:R-:W3:Y:S01]  /*9f40*/  MUFU.EX2 R177, R177 ;  /* 0x000000b100b17308 */ /* 0x000ee20000000800 */
[C---:B--2---:R-:W-:Y:S01]  /*9f50*/  FADD.FTZ R4, R195.reuse, R4 ;  /* 0x00000004c3047221 */ /* 0x044fe20000010000 */
[----:B------:R-:W-:-:S02]  /*9f60*/  F2FP.BF16.F32.PACK_AB R164, R195, R166 ;  /* 0x000000a6c3a4723e */ /* 0x000fc400000010ff */
[----:B------:R-:W-:Y:S02]  /*9f70*/  F2FP.BF16.F32.PACK_AB R157, R198, R21 ;  /* 0x00000015c69d723e */ /* 0x000fe400000010ff */
[----:B------:R-:W-:Y:S02]  /*9f80*/  F2FP.BF16.F32.PACK_AB R161, R202, R201 ;  /* 0x000000c9caa1723e */ /* 0x000fe400000010ff */
[----:B------:R-:W2:Y:S01]  /*9f90*/  MUFU.EX2 R169, R169 ;  /* 0x000000a900a97308 */ /* 0x000ea20000000800 */
[----:B-1----:R-:W-:Y:S01]  /*9fa0*/  FADD.FTZ R14, R212, R3 ;  /* 0x00000003d40e7221 */ /* 0x002fe20000010000 */
[----:B------:R-:W-:Y:S02]  /*9fb0*/  F2FP.BF16.F32.PACK_AB R163, R210, R163 ;  /* 0x000000a3d2a3723e */ /* 0x000fe400000010ff */
[----:B------:R-:W-:-:S04]  /*9fc0*/  F2FP.BF16.F32.PACK_AB R165, R212, R165 ;  /* 0x000000a5d4a5723e */ /* 0x000fc800000010ff */
        /* <DEDUP_REMOVED lines=44> */
[----:B-1----:R-:W-:Y:S01]  /*a290*/  FADD.FTZ R3, R183, R12 ;  /* 0x0000000cb7037221 */ /* 0x002fe20000010000 */
[C---:B---3--:R-:W-:Y:S01]  /*a2a0*/  FADD.FTZ R4, R188.reuse, R13 ;  /* 0x0000000dbc047221 */ /* 0x048fe20000010000 */
[----:B------:R-:W-:Y:S02]  /*a2b0*/  F2FP.BF16.F32.PACK_AB R174, R188, R181 ;  /* 0x000000b5bcae723e */ /* 0x000fe400000010ff */
[C---:B--2---:R-:W-:Y:S01]  /*a2c0*/  FADD.FTZ R3, R186.reuse, R3 ;  /* 0x00000003ba037221 */ /* 0x044fe20000010000 */
[----:B------:R-:W-:Y:S01]  /*a2d0*/  F2FP.BF16.F32.PACK_AB R175, R186, R183 ;  /* 0x000000b7baaf723e */ /* 0x000fe200000010ff */
[----:B0-----:R-:W-:Y:S06]  /*a2e0*/  @!P0 BRA `(.L_x_9009) ;  /* 0x0000000000048947 */ /* 0x001fec0003800000 */
[----:B------:R-:W-:Y:S01]  /*a2f0*/  BPT.TRAP 0x1 ;  /* 0x000000040000795c */ /* 0x000fe20000300000 */
.L_x_9009:
[----:B------:R0:W1:Y:S01]  /*a300*/  SYNCS.PHASECHK.TRANS64.TRYWAIT P2, [UR25+0x22850], R5 ;  /* 0x02285005ff0075a7 */ /* 0x0000620008040159 */
[----:B------:R-:W-:Y:S05]  /*a310*/  @!P0 BRA `(.L_x_9010) ;  /* 0x0000000000048947 */ /* 0x000fea0003800000 */
[----:B------:R-:W-:Y:S01]  /*a320*/  BPT.TRAP 0x1 ;  /* 0x000000040000795c */ /* 0x000fe20000300000 */
.L_x_9010:
[----:B-1----:R-:W-:Y:S05]  /*a330*/  @P2 BRA `(.L_x_9011) ;  /* 0x0000000000082947 */ /* 0x002fea0003800000 */
[----:B------:R-:W1:Y:S02]  /*a340*/  SYNCS.PHASECHK.TRANS64.TRYWAIT P2, [UR25+0x22850], R5 ;  /* 0x02285005ff0075a7 */ /* 0x000e640008040159 */
[----:B-1----:R-:W-:Y:S05]  /*a350*/  @!P2 BRA `(.L_x_9012) ;  /* 0x000000bc00aca947 */ /* 0x002fea0003800000 */
.L_x_9011:
[----:B------:R-:W2:Y:S01]  /*a360*/  S2R R10, SR_TID.X ;  /* 0x00000000000a7919 */ /* 0x000ea20000002100 */
[----:B------:R-:W-:Y:S01]  /*a370*/  UIMAD UR14, UR37, 0xc00, UR5 ;  /* 0x00000c00250e78a4 */ /* 0x000fe2000f8e0205 */
[----:B------:R-:W-:Y:S01]  /*a380*/  IMAD.MOV.U32 R11, RZ, RZ, R6 ;  /* 0x000000ffff0b7224 */ /* 0x000fe200078e0006 */
[----:B------:R-:W-:-:S05]  /*a390*/  UMOV UR11, 0x40000040 ;  /* 0x40000040000b7882 */ /* 0x000fca0000000000 */
[----:B------:R-:W-:Y:S01]  /*a3a0*/  UMOV UR10, UR14 ;  /* 0x0000000e000a7c82 */ /* 0x000fe20008000000 */
[----:B--2---:R-:W-:-:S05]  /*a3b0*/  SHF.R.U32.HI R10, RZ, 0x7, R10 ;  /* 0x00000007ff0a7819 */ /* 0x004fca000001160a */
[----:B01----:R-:W-:Y:S02]  /*a3c0*/  VIADD R5, R10, 0x8 ;  /* 0x000000080a057836 */ /* 0x003fe40000000000 */
[----:B------:R-:W0:Y:S03]  /*a3d0*/  S2R R10, SR_TID.X ;  /* 0x00000000000a7919 */ /* 0x000e260000002100 */
[----:B------:R1:W-:Y:S06]  /*a3e0*/  BAR.SYNC.DEFER_BLOCKING R5, 0x100 ;  /* 0x000400050000751d */ /* 0x0003ec0000010000 */
[----:B------:R-:W-:Y:S01]  /*a3f0*/  WARPGROUP.ARRIVE ;  /* 0x00000000000079c5 */ /* 0x000fe20000000000 */
[----:B0-----:R-:W-:Y:S01]  /*a400*/  LOP3.LUT P2, RZ, R10, 0x7f, RZ, 0xc0, !PT ;  /* 0x0000007f0aff7812 */ /* 0x001fe2000784c0ff */
        /* <DEDUP_REMOVED lines=36> */
[----:B-1----:R-:W-:-:S07]  /*a650*/  IMAD.MOV.U32 R5, RZ, RZ, R9 ;  /* 0x000000ffff057224 */ /* 0x002fce00078e0009 */
.L_x_9004:
[----:B------:R-:W-:-:S13]  /*a660*/  ISETP.GE.AND P1, PT, R5, UR42, PT ;  /* 0x0000002a05007c0c */ /* 0x000fda000bf26270 */
[----:B------:R-:W-:Y:S05]  /*a670*/  @!P1 BRA `(.L_x_9014) ;  /* 0x0000003400749947 */ /* 0x000fea0003800000 */
[----:B------:R-:W-:Y:S01]  /*a680*/  IMAD.IADD R13, R17, 0x1, -R18 ;  /* 0x00000001110d7824 */ /* 0x000fe200078e0a12 */
[----:B------:R-:W-:Y:S01]  /*a690*/  ULDC UR26, c[0x0][0x9e4] ;  /* 0x00027900001a7ab9 */ /* 0x000fe20000000800 */
[----:B------:R-:W-:Y:S01]  /*a6a0*/  IMAD.MOV.U32 R12, RZ, RZ, R6 ;  /* 0x000000ffff0c7224 */ /* 0x000fe200078e0006 */
[----:B------:R-:W-:Y:S01]  /*a6b0*/  ULDC UR7, c[0x0][0x988] ;  /* 0x0002620000077ab9 */ /* 0x000fe20000000800 */
[----:B------:R-:W-:Y:S01]  /*a6c0*/  IMAD.MOV.U32 R10, RZ, RZ, R7 ;  /* 0x000000ffff0a7224 */ /* 0x000fe200078e0007 */
[----:B------:R-:W-:Y:S01]  /*a6d0*/  IADD3 R15, R13, 0x8, R0 ;  /* 0x000000080d0f7810 */ /* 0x000fe20007ffe000 */
[----:B------:R-:W-:Y:S01]  /*a6e0*/  IMAD.IADD R13, R0, 0x1, R13 ;  /* 0x00000001000d7824 */ /* 0x000fe200078e020d */
[----:B------:R-:W-:Y:S01]  /*a6f0*/  ULDC UR25, c[0x0][0x9d8] ;  /* 0x0002760000197ab9 */ /* 0x000fe20000000800 */
[----:B------:R-:W-:Y:S01]  /*a700*/  ULDC UR24, c[0x0][0x9e0] ;  /* 0x0002780000187ab9 */ /* 0x000fe20000000800 */
[----:B------:R-:W-:-:S07]  /*a710*/  LOP3.LUT R11, RZ, R15, RZ, 0x33, !PT ;  /* 0x0000000fff0b7212 */ /* 0x000fce00078e33ff */
.L_x_9031:
[----:B------:R-:W-:-:S04]  /*a720*/  UIADD3 UR37, UR37, 0x1, URZ ;  /* 0x0000000125257890 */ /* 0x000fc8000fffe03f */
[----:B------:R-:W-:-:S04]  /*a730*/  UISETP.NE.AND UP1, UPT, UR37, 0x2, UPT ;  /* 0x000000022500788c */ /* 0x000fc8000bf25270 */
[----:B------:R-:W-:Y:S02]  /*a740*/  USEL UR10, URZ, 0x1, UP1 ;  /* 0x000000013f0a7887 */ /* 0x000fe40008800000 */
[----:B------:R-:W-:Y:S02]  /*a750*/  USEL UR37, UR37, URZ, UP1 ;  /* 0x0000003f25257287 */ /* 0x000fe40008800000 */
[----:B------:R-:W-:Y:S01]  /*a760*/  ULOP3.LUT UR40, UR40, UR10, URZ, 0x3c, !UPT ;  /* 0x0000000a28287292 */ /* 0x000fe2000f8e3c3f */
[----:B------:R-:W-:Y:S11]  /*a770*/  @!P0 BRA `(.L_x_9015) ;  /* 0x0000000000048947 */ /* 0x000ff60003800000 */
[----:B------:R-:W-:Y:S01]  /*a780*/  BPT.TRAP 0x1 ;  /* 0x000000040000795c */ /* 0x000fe20000300000 */
.L_x_9015:
        /* <DEDUP_REMOVED lines=9> */
.L_x_9016:
[----:B-1----:R-:W-:Y:S05]  /*a820*/  @P1 BRA `(.L_x_9017) ;  /* 0x0000000000081947 */ /* 0x002fea0003800000 */
[----:B------:R-:W1:Y:S02]  /*a830*/  SYNCS.PHASECHK.TRANS64.TRYWAIT P1, [UR27+0x22830], R9 ;  /* 0x02283009ff0075a7 */ /* 0x000e64000802015b */
[----:B-1----:R-:W-:Y:S05]  /*a840*/  @!P1 BRA `(.L_x_9018) ;  /* 0x000000b800849947 */ /* 0x002fea0003800000 */
.L_x_9017:
[----:B------:R-:W-:Y:S01]  /*a850*/  UIMAD UR22, UR37, 0x300, UR4 ;  /* 0x00000300251678a4 */ /* 0x000fe2000f8e0204 */
[----:B------:R-:W-:Y:S01]  /*a860*/  WARPGROUP.ARRIVE ;  /* 0x00000000000079c5 */ /* 0x000fe20000000000 */
[----:B------:R-:W-:Y:S01]  /*a870*/  UMOV UR23, 0x40000040 ;  /* 0x4000004000177882 */ /* 0x000fe20000000000 */
[----:B------:R-:W-:Y:S01]  /*a880*/  UMOV UR11, 0x40000040 ;  /* 0x40000040000b7882 */ /* 0x000fe20000000000 */
[----:B------:R-:W-:-:S03]  /*a890*/  UIADD3 UR10, UR22, 0x2, URZ ;  /* 0x00000002160a7890 */ /* 0x000fc6000fffe03f */
[----:B-1----:R-:W1:Y:S01]  /*a8a0*/  S2R R6, SR_TID.X ;  /* 0x0000000000067919 */ /* 0x002e620000002100 */
[----:B------:R-:W-:Y:S01]  /*a8b0*/  UIADD3 UR14, UR22, 0x4, URZ ;  /* 0x00000004160e7890 */ /* 0x000fe2000fffe03f */
[----:B------:R-:W-:Y:S01]  /*a8c0*/  UMOV UR15, 0x40000040 ;  /* 0x40000040000f7882 */ /* 0x000fe20000000000 */
[----:B------:R-:W-:Y:S01]  /*a8d0*/  HGMMA.64x96x16.F32.BF16 R152, gdesc[UR20], RZ, !UPT, gsb0 ;  /* 0x01600000149879f0 */ /* 0x000fe2000c0018ff */
[----:B------:R-:W-:Y:S01]  /*a8e0*/  UIADD3 UR18, UR22, 0x6, URZ ;  /* 0x0000000616127890 */ /* 0x000fe2000fffe03f */
[----:B------:R-:W-:Y:S01]  /*a8f0*/  UMOV UR19, 0x40000040 ;  /* 0x4000004000137882 */ /* 0x000fe20000000000 */
[----:B-1----:R-:W-:Y:S02]  /*a900*/  LOP3.LUT P1, RZ, R6, 0x7f, RZ, 0xc0, !PT ;  /* 0x0000007f06ff7812 */ /* 0x002fe4000782c0ff */
[----:B------:R-:W-:-:S04]  /*a910*/  SHF.R.U32.HI R7, RZ, 0x7, R6 ;  /* 0x00000007ff077819 */ /* 0x000fc80000011606 */
[----:B------:R-:W-:Y:S01]  /*a920*/  IADD3 R8, -R7, 0xb, RZ ;  /* 0x0000000b07087810 */ /* 0x000fe20007ffe1ff */
[----:B------:R-:W-:-:S05]  /*a930*/  IMAD R7, R5, -0x60, R17 ;  /* 0xffffffa005077824 */ /* 0x000fca00078e0211 */
[----:B------:R-:W-:-:S05]  /*a940*/  IADD3 R7, -R18, 0x1, R7 ;  /* 0x0000000112077810 */ /* 0x000fca0007ffe107 */
[----:B------:R-:W-:Y:S01]  /*a950*/  IMAD.IADD R7, R7, 0x1, -R16 ;  /* 0x0000000107077824 */ /* 0x000fe200078e0a10 */
        /* <DEDUP_REMOVED lines=129> */
.L_x_9021:
[----:B------:R-:W-:-:S05]  /*b170*/  IMAD.U32 R180, RZ, RZ, UR26 ;  /* 0x0000001affb47e24 */ /* 0x000fca000f8e00ff */
[----:B------:R-:W-:-:S13]  /*b180*/  ISETP.NE.AND P1, PT, R180, 0x1, PT ;  /* 0x00000001b400780c */ /* 0x000fda0003f25270 */
[----:B------:R-:W1:Y:S02]  /*b190*/  @P1 LDC.64 R6, c[0x0][0x9e8] ;  /* 0x00027a00ff061b82 */ /* 0x000e640000000a00 */
[----:B-1----:R-:W-:-:S04]  /*b1a0*/  @P1 IMAD.HI.U32 R178, R13, R6, RZ ;  /* 0x000000060db21227 */ /* 0x002fc800078e00ff */
[----:B------:R-:W-:Y:S01]  /*b1b0*/  IMAD.MOV.U32 R6, RZ, RZ, R13 ;  /* 0x000000ffff067224 */ /* 0x000fe200078e000d */
[----:B------:R-:W-:-:S07]  /*b1c0*/  @P1 SHF.R.U32.HI R6, RZ, R7, R178 ;  /* 0x00000007ff061219 */ /* 0x000fce00000116b2 */
.L_x_9022:
[----:B------:R-:W-:Y:S05]  /*b1d0*/  BSYNC B0 ;  /* 0x0000000000007941 */ /* 0x000fea0003800000 */
.L_x_9020:
[----:B------:R-:W-:-:S04]  /*b1e0*/  IMAD R7, R5, -0x60, -R16 ;  /* 0xffffffa005077824 */ /* 0x000fc800078e0a10 */
[----:B------:R-:W-:-:S05]  /*b1f0*/  IMAD R7, R6, R180, R7 ;  /* 0x000000b406077224 */ /* 0x000fca00078e0207 */
[----:B------:R-:W-:Y:S02]  /*b200*/  VIADDMNMX R196, R7, R180, R196, PT ;  /* 0x000000b407c47246 */ /* 0x000fe400038001c4 */
[----:B------:R-:W-:-:S07]  /*b210*/  VIMNMX R198, R198, R7, !PT ;  /* 0x00000007c6c67248 */ /* 0x000fce0007fe0100 */
.L_x_9019:
[----:B------:R-:W-:Y:S01]  /*b220*/  IMAD R195, R5, -0x60, RZ ;  /* 0xffffffa005c37824 */ /* 0x000fe200078e02ff */
[----:B------:R-:W-:-:S04]  /*b230*/  LOP3.LUT R2, R2, 0xfffbffff, RZ, 0xc0, !PT ;  /* 0xfffbffff02027812 */ /* 0x000fc800078ec0ff */
        /* <DEDUP_REMOVED lines=11> */
[C---:B------:R-:W-:Y:S02]  /*b2f0*/  ISETP.GE.AND P4, PT, R195.reuse, 0xa, PT ;  /* 0x0000000ac300780c */ /* 0x040fe40003f86270 */
        /* <DEDUP_REMOVED lines=89> */
[----:B------:R-:W-:Y:S02]  /*b890*/  ISETP.GT.AND P2, PT, R198, 0x41, !P3 ;  /* 0x00000041c600780c */ /* 0x000fe40005f44270 */
[----:B------:R-:W-:-:S02]  /*b8a0*/  IADD3 R184, R197, 0x8, R0 ;  /* 0x00000008c5b87810 */ /* 0x000fc40007ffe000 */
        /* <DEDUP_REMOVED lines=27> */
[----:B------:R-:W-:-:S11]  /*ba60*/  IADD3 R193, R199, 0x8, R0 ;  /* 0x00000008c7c17810 */ /* 0x000fd60007ffe000 */
        /* <DEDUP_REMOVED lines=17> */
.L_x_9025:
[----:B------:R-:W-:-:S05]  /*bb80*/  IMAD.U32 R196, RZ, RZ, UR26 ;  /* 0x0000001affc47e24 */ /* 0x000fca000f8e00ff */
[----:B------:R-:W-:-:S13]  /*bb90*/  ISETP.NE.AND P6, PT, R196, 0x1, PT ;  /* 0x00000001c400780c */ /* 0x000fda0003fc5270 */
[----:B------:R-:W0:Y:S02]  /*bba0*/  @P6 LDC.64 R6, c[0x0][0x9e8] ;  /* 0x00027a00ff066b82 */ /* 0x000e240000000a00 */
[----:B0-----:R-:W-:-:S04]  /*bbb0*/  @P6 IMAD.HI.U32 R194, R15, R6, RZ ;  /* 0x000000060fc26227 */ /* 0x001fc800078e00ff */
[----:B------:R-:W-:Y:S01]  /*bbc0*/  IMAD.MOV.U32 R6, RZ, RZ, R15 ;  /* 0x000000ffff067224 */ /* 0x000fe200078e000f */
[----:B------:R-:W-:-:S07]  /*bbd0*/  @P6 SHF.R.U32.HI R6, RZ, R7, R194 ;  /* 0x00000007ff066219 */ /* 0x000fce00000116c2 */
.L_x_9026:
[----:B------:R-:W-:Y:S05]  /*bbe0*/  BSYNC B0 ;  /* 0x0000000000007941 */ /* 0x000fea0003800000 */
.L_x_9024:
[----:B------:R-:W-:-:S04]  /*bbf0*/  IMAD.IADD R195, R195, 0x1, -R16 ;  /* 0x00000001c3c37824 */ /* 0x000fc800078e0a10 */
[----:B------:R-:W-:-:S05]  /*bc00*/  IMAD R195, R6, R196, R195 ;  /* 0x000000c406c37224 */ /* 0x000fca00078e02c3 */
[----:B------:R-:W-:Y:S02]  /*bc10*/  VIADDMNMX R193, R195, R196, R193, PT ;  /* 0x000000c4c3c17246 */ /* 0x000fe400038001c1 */
[----:B------:R-:W-:-:S07]  /*bc20*/  VIMNMX R184, R184, R195, !PT ;  /* 0x000000c3b8b87248 */ /* 0x000fce0007fe0100 */
.L_x_9023:
[----:B------:R-:W-:Y:S02]  /*bc30*/  ISETP.GT.AND P1, PT, R184, 0x1, !P1 ;  /* 0x00000001b800780c */ /* 0x000fe40004f24270 */
        /* <DEDUP_REMOVED lines=59> */
[----:B------:R-:W0:Y:S01]  /*bff0*/  SHFL.BFLY PT, R7, R6, 0x2, 0x1f ;  /* 0x0c401f0006077f89 */ /* 0x000e2200000e0000 */
        /* <DEDUP_REMOVED lines=10> */
[----:B------:R-:W-:Y:S02]  /*c0a0*/  ISETP.LT.OR P1, PT, R193, 0x2a, P1 ;  /* 0x0000002ac100780c */ /* 0x000fe40000f21670 */
[----:B------:R-:W-:Y:S02]  /*c0b0*/  ISETP.GT.AND P4, PT, R184, 0x51, !P4 ;  /* 0x00000051b800780c */ /* 0x000fe40006784270 */
[----:B------:R-:W-:-:S02]  /*c0c0*/  FSEL R164, R164, -INF , !P1 ;  /* 0xff800000a4a47808 */ /* 0x000fc40004800000 */
[----:B------:R-:W-:Y:S02]  /*c0d0*/  LOP3.LUT P1, RZ, R2, 0x800, RZ, 0xc0, !PT ;  /* 0x0000080002ff7812 */ /* 0x000fe4000782c0ff */
[----:B0-----:R-:W-:Y:S02]  /*c0e0*/  FMNMX.FTZ R194, R6, R7, !PT ;  /* 0x0000000706c27209 */ /* 0x001fe40007810000 */
[C---:B------:R-:W-:Y:S02]  /*c0f0*/  ISETP.GT.AND P1, PT, R184.reuse, 0x30, !P1 ;  /* 0x00000030b800780c */ /* 0x040fe40004f24270 */
[C---:B------:R-:W-:Y:S01]  /*c100*/  ISETP.LT.OR P3, PT, R193.reuse, 0x51, P3 ;  /* 0x00000051c100780c */ /* 0x040fe20001f61670 */
[----:B------:R-:W0:Y:S01]  /*c110*/  SHFL.BFLY PT, R7, R194, 0x1, 0x1f ;  /* 0x0c201f00c2077f89 */ /* 0x000e2200000e0000 */
[----:B------:R-:W-:Y:S02]  /*c120*/  ISETP.LT.OR P1, PT, R193, 0x31, P1 ;  /* 0x00000031c100780c */ /* 0x000fe40000f21670 */
[----:B------:R-:W-:-:S02]  /*c130*/  ISETP.GT.AND P5, PT, R184, 0x58, !P5 ;  /* 0x00000058b800780c */ /* 0x000fc40006fa4270 */
[----:B------:R-:W-:Y:S02]  /*c140*/  FSEL R165, R165, -INF , !P1 ;  /* 0xff800000a5a57808 */ /* 0x000fe40004800000 */
[----:B------:R-:W-:Y:S02]  /*c150*/  LOP3.LUT P1, RZ, R2, 0x400, RZ, 0xc0, !PT ;  /* 0x0000040002ff7812 */ /* 0x000fe4000782c0ff */
[C---:B------:R-:W-:Y:S02]  /*c160*/  ISETP.LT.OR P4, PT, R193.reuse, 0x52, P4 ;  /* 0x00000052c100780c */ /* 0x040fe40002781670 */
[----:B------:R-:W-:Y:S02]  /*c170*/  ISETP.GT.AND P1, PT, R184, 0x31, !P1 ;  /* 0x00000031b800780c */ /* 0x000fe40004f24270 */
[C---:B------:R-:W-:Y:S02]  /*c180*/  ISETP.LT.OR P5, PT, R193.reuse, 0x59, P5 ;  /* 0x00000059c100780c */ /* 0x040fe40002fa1670 */
[----:B------:R-:W-:-:S02]  /*c190*/  ISETP.LT.OR P1, PT, R193, 0x32, P1 ;  /* 0x00000032c100780c */ /* 0x000fc40000f21670 */
[----:B------:R-:W-:Y:S02]  /*c1a0*/  FSEL R198, R174, -INF , !P4 ;  /* 0xff800000aec67808 */ /* 0x000fe40006000000 */
[----:B------:R-:W-:Y:S02]  /*c1b0*/  FSEL R166, R166, -INF , !P1 ;  /* 0xff800000a6a67808 */ /* 0x000fe40004800000 */
[----:B------:R-:W-:Y:S02]  /*c1c0*/  LOP3.LUT P1, RZ, R2, 0x200, RZ, 0xc0, !PT ;  /* 0x0000020002ff7812 */ /* 0x000fe4000782c0ff */
[----:B0-----:R-:W-:Y:S02]  /*c1d0*/  FMNMX.FTZ R7, R194, R7, !PT ;  /* 0x00000007c2077209 */ /* 0x001fe40007810000 */
        /* <DEDUP_REMOVED lines=49> */
[----:B------:R-:W-:Y:S01]  /*c4f0*/  FFMA.FTZ R152, R152, UR7, -R212 ;  /* 0x0000000798987c23 */ /* 0x000fe200080108d4 */
[----:B------:R-:W-:Y:S01]  /*c500*/  MUFU.EX2 R14, R14 ;  /* 0x0000000e000e7308 */ /* 0x000fe20000000800 */
[----:B------:R-:W-:Y:S01]  /*c510*/  FADD.FTZ R189, -R189, R10 ;  /* 0x0000000abdbd7221 */ /* 0x000fe20000010100 */
[----:B------:R-:W-:Y:S01]  /*c520*/  FMNMX.FTZ R6, R160, R195, !PT ;  /* 0x000000c3a0067209 */ /* 0x000fe20007810000 */
[--C-:B------:R-:W-:Y:S01]  /*c530*/  FFMA.FTZ R203, R203, UR7, -R212.reuse ;  /* 0x00000007cbcb7c23 */ /* 0x100fe200080108d4 */
[--C-:B------:R-:W-:Y:S01]  /*c540*/  FFMA.FTZ R202, R202, UR7, -R212.reuse ;  /* 0x00000007caca7c23 */ /* 0x100fe200080108d4 */
[----:B------:R-:W-:Y:S01]  /*c550*/  FMUL.FTZ R10, R189, UR7 ;  /* 0x00000007bd0a7c20 */ /* 0x000fe20008410000 */
[----:B------:R-:W-:Y:S01]  /*c560*/  FMNMX.FTZ R195, R161, R6, !PT ;  /* 0x00000006a1c37209 */ /* 0x000fe20007810000 */
[--C-:B------:R-:W-:Y:S01]  /*c570*/  FFMA.FTZ R196, R211, UR7, -R212.reuse ;  /* 0x00000007d3c47c23 */ /* 0x100fe200080108d4 */
[----:B------:R-:W-:Y:S01]  /*c580*/  MUFU.EX2 R21, R21 ;  /* 0x0000001500157308 */ /* 0x000fe20000000800 */
[--C-:B------:R-:W-:Y:S01]  /*c590*/  FFMA.FTZ R210, R210, UR7, -R212.reuse ;  /* 0x00000007d2d27c23 */ /* 0x100fe200080108d4 */
[----:B------:R-:W-:Y:S01]  /*c5a0*/  FMNMX.FTZ R6, R162, R195, !PT ;  /* 0x000000c3a2067209 */ /* 0x000fe20007810000 */
[--C-:B------:R-:W-:Y:S01]  /*c5b0*/  FFMA.FTZ R187, R187, UR7, -R212.reuse ;  /* 0x00000007bbbb7c23 */ /* 0x100fe200080108d4 */
[----:B------:R-:W-:-:S02]  /*c5c0*/  FFMA.FTZ R185, R185, UR7, -R212 ;  /* 0x00000007b9b97c23 */ /* 0x000fc400080108d4 */
[----:B------:R-:W-:Y:S02]  /*c5d0*/  FMNMX.FTZ R197, R163, R6, !PT ;  /* 0x00000006a3c57209 */ /* 0x000fe40007810000 */
[----:B------:R0:W-:Y:S02]  /*c5e0*/  MUFU.EX2 R195, R200 ;  /* 0x000000c800c37308 */ /* 0x0001e40000000800 */
[----:B------:R-:W-:-:S04]  /*c5f0*/  FMNMX.FTZ R6, R164, R197, !PT ;  /* 0x000000c5a4067209 */ /* 0x000fc80007810000 */
[----:B------:R-:W-:Y:S02]  /*c600*/  FMNMX.FTZ R197, R165, R6, !PT ;  /* 0x00000006a5c57209 */ /* 0x000fe40007810000 */
[----:B------:R-:W1:Y:S01]  /*c610*/  MUFU.EX2 R10, R10 ;  /* 0x0000000a000a7308 */ /* 0x000e620000000800 */
[----:B0-----:R-:W-:Y:S01]  /*c620*/  FSEL R200, R177, -INF , !P2 ;  /* 0xff800000b1c87808 */ /* 0x001fe20005000000 */
[--C-:B------:R-:W-:Y:S01]  /*c630*/  FFMA.FTZ R177, R182, UR7, -R212.reuse ;  /* 0x00000007b6b17c23 */ /* 0x100fe200080108d4 */
[----:B------:R-:W-:Y:S01]  /*c640*/  FMNMX.FTZ R6, R166, R197, !PT ;  /* 0x000000c5a6067209 */ /* 0x000fe20007810000 */
[----:B------:R-:W-:-:S03]  /*c650*/  FFMA.FTZ R182, R191, UR7, -R212 ;  /* 0x00000007bfb67c23 */ /* 0x000fc600080108d4 */
[----:B------:R-:W-:Y:S01]  /*c660*/  FMNMX.FTZ R199, R167, R6, !PT ;  /* 0x00000006a7c77209 */ /* 0x000fe20007810000 */
[----:B------:R-:W0:Y:S03]  /*c670*/  MUFU.EX2 R152, R152 ;  /* 0x0000009800987308 */ /* 0x000e260000000800 */
[----:B------:R-:W-:-:S04]  /*c680*/  FMNMX.FTZ R6, R168, R199, !PT ;  /* 0x000000c7a8067209 */ /* 0x000fc80007810000 */
[----:B------:R-:W-:Y:S01]  /*c690*/  FMNMX.FTZ R199, R169, R6, !PT ;  /* 0x00000006a9c77209 */ /* 0x000fe20007810000 */
[----:B------:R-:W2:Y:S01]  /*c6a0*/  MUFU.EX2 R155, R194 ;  /* 0x000000c2009b7308 */ /* 0x000ea20000000800 */
[----:B-1----:R-:W-:Y:S01]  /*c6b0*/  FFMA.FTZ R189, R10, R4, R21 ;  /* 0x000000040abd7223 */ /* 0x002fe20000010015 */
[-C--:B------:R-:W-:Y:S01]  /*c6c0*/  FMUL.FTZ R24, R24, R10.reuse ;  /* 0x0000000a18187220 */ /* 0x080fe20000410000 */
[----:B------:R-:W-:Y:S01]  /*c6d0*/  FMNMX.FTZ R6, R170, R199, !PT ;  /* 0x000000c7aa067209 */ /* 0x000fe20007810000 */
[-C--:B------:R-:W-:Y:S01]  /*c6e0*/  FMUL.FTZ R25, R25, R10.reuse ;  /* 0x0000000a19197220 */ /* 0x080fe20000410000 */
[-C--:B------:R-:W-:Y:S01]  /*c6f0*/  FMUL.FTZ R28, R28, R10.reuse ;  /* 0x0000000a1c1c7220 */ /* 0x080fe20000410000 */
[----:B------:R-:W-:Y:S01]  /*c700*/  FMUL.FTZ R29, R29, R10 ;  /* 0x0000000a1d1d7220 */ /* 0x000fe20000410000 */
[----:B------:R-:W-:Y:S01]  /*c710*/  FMNMX.FTZ R201, R171, R6, !PT ;  /* 0x00000006abc97209 */ /* 0x000fe20007810000 */
[----:B------:R-:W1:Y:S01]  /*c720*/  MUFU.EX2 R156, R156 ;  /* 0x0000009c009c7308 */ /* 0x000e620000000800 */
[C---:B0-----:R-:W-:Y:S01]  /*c730*/  FADD.FTZ R189, R152.reuse, R189 ;  /* 0x000000bd98bd7221 */ /* 0x041fe20000010000 */
[----:B------:R-:W-:Y:S01]  /*c740*/  F2FP.BF16.F32.PACK_AB R152, R152, R21 ;  /* 0x000000159898723e */ /* 0x000fe200000010ff */
[-C--:B------:R-:W-:Y:S01]  /*c750*/  FMUL.FTZ R32, R32, R10.reuse ;  /* 0x0000000a20207220 */ /* 0x080fe20000410000 */
[----:B------:R-:W-:Y:S01]  /*c760*/  FMNMX.FTZ R201, R172, R201, !PT ;  /* 0x000000c9acc97209 */ /* 0x000fe20007810000 */
[----:B------:R-:W-:Y:S01]  /*c770*/  FADD.FTZ R4, R14, R189 ;  /* 0x000000bd0e047221 */ /* 0x000fe20000010000 */
[-C--:B------:R-:W-:Y:S01]  /*c780*/  FMUL.FTZ R33, R33, R10.reuse ;  /* 0x0000000a21217220 */ /* 0x080fe20000410000 */
[-C--:B------:R-:W-:Y:S01]  /*c790*/  FMUL.FTZ R36, R36, R10.reuse ;  /* 0x0000000a24247220 */ /* 0x080fe20000410000 */
[----:B------:R-:W-:Y:S01]  /*c7a0*/  FMNMX.FTZ R201, R184, R201, !PT ;  /* 0x000000c9b8c97209 */ /* 0x000fe20007810000 */
[----:B------:R0:W-:Y:S01]  /*c7b0*/  MUFU.EX2 R194, R203 ;  /* 0x000000cb00c27308 */ /* 0x0001e20000000800 */
[-C--:B------:R-:W-:Y:S01]  /*c7c0*/  FMUL.FTZ R37, R37, R10.reuse ;  /* 0x0000000a25257220 */ /* 0x080fe20000410000 */
[-C--:B------:R-:W-:Y:S01]  /*c7d0*/  FMUL.FTZ R40, R40, R10.reuse ;  /* 0x0000000a28287220 */ /* 0x080fe20000410000 */
[----:B------:R-:W-:Y:S01]  /*c7e0*/  FMNMX.FTZ R6, R198, R201, !PT ;  /* 0x000000c9c6067209 */ /* 0x000fe20007810000 */
[--C-:B------:R-:W-:Y:S01]  /*c7f0*/  FFMA.FTZ R201, R180, UR7, -R212.reuse ;  /* 0x00000007b4c97c23 */ /* 0x100fe200080108d4 */
[--C-:B------:R-:W-:Y:S01]  /*c800*/  FFMA.FTZ R180, R192, UR7, -R212.reuse ;  /* 0x00000007c0b47c23 */ /* 0x100fe200080108d4 */
[----:B------:R-:W-:Y:S01]  /*c810*/  FMUL.FTZ R41, R41, R10 ;  /* 0x0000000a29297220 */ /* 0x000fe20000410000 */
[----:B------:R-:W-:Y:S01]  /*c820*/  FMNMX.FTZ R175, R193, R6, !PT ;  /* 0x00000006c1af7209 */ /* 0x000fe20007810000 */
[----:B------:R-:W-:Y:S01]  /*c830*/  MUFU.EX2 R197, R202 ;  /* 0x000000ca00c57308 */ /* 0x000fe20000000800 */
[-C--:B------:R-:W-:Y:S01]  /*c840*/  FMUL.FTZ R44, R44, R10.reuse ;  /* 0x0000000a2c2c7220 */ /* 0x080fe20000410000 */
[-C--:B------:R-:W-:Y:S01]  /*c850*/  FMUL.FTZ R45, R45, R10.reuse ;  /* 0x0000000a2d2d7220 */ /* 0x080fe20000410000 */
[----:B------:R-:W-:Y:S01]  /*c860*/  FMNMX.FTZ R6, R200, R175, !PT ;  /* 0x000000afc8067209 */ /* 0x000fe20007810000 */
[-C--:B------:R-:W-:Y:S01]  /*c870*/  FMUL.FTZ R48, R48, R10.reuse ;  /* 0x0000000a30307220 */ /* 0x080fe20000410000 */
[-C--:B------:R-:W-:Y:S01]  /*c880*/  FMUL.FTZ R49, R49, R10.reuse ;  /* 0x0000000a31317220 */ /* 0x080fe20000410000 */
[-C--:B------:R-:W-:Y:S01]  /*c890*/  FMUL.FTZ R52, R52, R10.reuse ;  /* 0x0000000a34347220 */ /* 0x080fe20000410000 */
[-C--:B------:R-:W-:Y:S01]  /*c8a0*/  FMUL.FTZ R53, R53, R10.reuse ;  /* 0x0000000a35357220 */ /* 0x080fe20000410000 */
[----:B------:R-:W3:Y:S01]  /*c8b0*/  SHFL.BFLY PT, R181, R6, 0x2, 0x1f ;  /* 0x0c401f0006b57f89 */ /* 0x000ee200000e0000 */
        /* <DEDUP_REMOVED lines=23> */
[----:B---3--:R-:W-:Y:S01]  /*ca30*/  FMNMX.FTZ R191, R6, R181, !PT ;  /* 0x000000b506bf7209 */ /* 0x008fe20007810000 */
[--C-:B------:R-:W-:Y:S01]  /*ca40*/  FFMA.FTZ R181, R190, UR7, -R212.reuse ;  /* 0x00000007beb57c23 */ /* 0x100fe200080108d4 */
[----:B------:R-:W-:Y:S01]  /*ca50*/  FFMA.FTZ R190, R183, UR7, -R212 ;  /* 0x00000007b7be7c23 */ /* 0x000fe200080108d4 */
[----:B------:R-:W-:Y:S01]  /*ca60*/  MUFU.EX2 R174, R174 ;  /* 0x000000ae00ae7308 */ /* 0x000fe20000000800 */
[-C--:B------:R-:W-:Y:S01]  /*ca70*/  FMUL.FTZ R96, R96, R10.reuse ;  /* 0x0000000a60607220 */ /* 0x080fe20000410000 */
[----:B------:R-:W3:Y:S01]  /*ca80*/  SHFL.BFLY PT, R6, R191, 0x1, 0x1f ;  /* 0x0c201f00bf067f89 */ /* 0x000ee200000e0000 */
        /* <DEDUP_REMOVED lines=32> */
[-C--:B------:R-:W-:Y:S01]  /*cc90*/  FMUL.FTZ R148, R148, R10.reuse ;  /* 0x0000000a94947220 */ /* 0x080fe20000410000 */
[----:B------:R-:W-:Y:S01]  /*cca0*/  FSEL R191, R191, RZ, P1 ;  /* 0x000000ffbfbf7208 */ /* 0x000fe20000800000 */
[----:B------:R-:W-:-:S03]  /*ccb0*/  FMUL.FTZ R149, R149, R10 ;  /* 0x0000000a95957220 */ /* 0x000fc60000410000 */
[----:B------:R-:W-:Y:S01]  /*ccc0*/  MUFU.EX2 R179, R179 ;  /* 0x000000b300b37308 */ /* 0x000fe20000000800 */
[--C-:B------:R-:W-:Y:S01]  /*ccd0*/  FFMA.FTZ R183, R20, UR7, -R191.reuse ;  /* 0x0000000714b77c23 */ /* 0x100fe200080108bf */
[--C-:B------:R-:W-:Y:S01]  /*cce0*/  FFMA.FTZ R20, R153, UR7, -R191.reuse ;  /* 0x0000000799147c23 */ /* 0x100fe200080108bf */
[----:B--2---:R-:W-:Y:S01]  /*ccf0*/  FADD.FTZ R153, R155, R4 ;  /* 0x000000049b997221 */ /* 0x004fe20000010000 */
[--C-:B------:R-:W-:Y:S01]  /*cd00*/  FFMA.FTZ R189, R154, UR7, -R191.reuse ;  /* 0x000000079abd7c23 */ /* 0x100fe200080108bf */
[--C-:B------:R-:W-:Y:S01]  /*cd10*/  FFMA.FTZ R211, R163, UR7, -R191.reuse ;  /* 0x00000007a3d37c23 */ /* 0x100fe200080108bf */
[----:B0-----:R-:W-:Y:S01]  /*cd20*/  FFMA.FTZ R203, R166, UR7, -R191 ;  /* 0x00000007a6cb7c23 */ /* 0x001fe200080108bf */
[----:B-1----:R-:W-:Y:S01]  /*cd30*/  FADD.FTZ R4, R156, R153 ;  /* 0x000000999c047221 */ /* 0x002fe20000010000 */
[----:B------:R-:W0:Y:S01]  /*cd40*/  MUFU.EX2 R182, R182 ;  /* 0x000000b600b67308 */ /* 0x000e220000000800 */
[----:B---3--:R-:W-:Y:S01]  /*cd50*/  F2FP.BF16.F32.PACK_AB R166, R180, R177 ;  /* 0x000000b1b4a6723e */ /* 0x008fe200000010ff */
        /* <DEDUP_REMOVED lines=14> */
[----:B------:R-:W-:Y:S01]  /*ce40*/  FSEL R153, R6, RZ, P1 ;  /* 0x000000ff06997208 */ /* 0x000fe20000800000 */
[----:B------:R-:W2:Y:S01]  /*ce50*/  MUFU.EX2 R186, R186 ;  /* 0x000000ba00ba7308 */ /* 0x000ea20000000800 */
[--C-:B------:R-:W-:Y:S01]  /*ce60*/  FFMA.FTZ R169, R169, UR7, -R191.reuse ;  /* 0x00000007a9a97c23 */ /* 0x100fe200080108bf */
[----:B------:R-:W-:Y:S01]  /*ce70*/  FADD.FTZ R4, R199, R4 ;  /* 0x00000004c7047221 */ /* 0x000fe20000010000 */
[--C-:B------:R-:W-:Y:S01]  /*ce80*/  FFMA.FTZ R171, R171, UR7, -R191.reuse ;  /* 0x00000007abab7c23 */ /* 0x100fe200080108bf */
[--C-:B------:R-:W-:Y:S01]  /*ce90*/  FFMA.FTZ R198, R198, UR7, -R191.reuse ;  /* 0x00000007c6c67c23 */ /* 0x100fe200080108bf */
[--C-:B------:R-:W-:Y:S01]  /*cea0*/  FFMA.FTZ R193, R193, UR7, -R191.reuse ;  /* 0x00000007c1c17c23 */ /* 0x100fe200080108bf */
[----:B------:R-:W-:Y:S01]  /*ceb0*/  FADD.FTZ R201, R173, R4 ;  /* 0x00000004adc97221 */ /* 0x000fe20000010000 */
[----:B------:R-:W-:Y:S01]  /*cec0*/  FADD.FTZ R4, -R153, R12 ;  /* 0x0000000c99047221 */ /* 0x000fe20000010100 */
[----:B------:R-:W-:Y:S01]  /*ced0*/  MUFU.EX2 R192, R192 ;  /* 0x000000c000c07308 */ /* 0x000fe20000000800 */
[----:B------:R-:W-:Y:S01]  /*cee0*/  FFMA.FTZ R12, R160, UR7, -R191 ;  /* 0x00000007a00c7c23 */ /* 0x000fe200080108bf */
[----:B------:R-:W-:Y:S01]  /*cef0*/  FADD.FTZ R154, R174, R201 ;  /* 0x000000c9ae9a7221 */ /* 0x000fe20000010000 */
[--C-:B------:R-:W-:Y:S01]  /*cf00*/  FFMA.FTZ R201, R165, UR7, -R191.reuse ;  /* 0x00000007a5c97c23 */ /* 0x100fe200080108bf */
[----:B------:R-:W-:Y:S01]  /*cf10*/  FFMA.FTZ R165, R172, UR7, -R191 ;  /* 0x00000007aca57c23 */ /* 0x000fe200080108bf */
[----:B------:R-:W-:Y:S01]  /*cf20*/  F2FP.BF16.F32.PACK_AB R156, R195, R156 ;  /* 0x0000009cc39c723e */ /* 0x000fe200000010ff */
[----:B------:R-:W-:Y:S01]  /*cf30*/  FADD.FTZ R153, R175, R154 ;  /* 0x0000009aaf997221 */ /* 0x000fe20000010000 */
[----:B------:R-:W-:Y:S01]  /*cf40*/  F2FP.BF16.F32.PACK_AB R158, R197, R194 ;  /* 0x000000c2c59e723e */ /* 0x000fe200000010ff */
[----:B------:R-:W3:Y:S01]  /*cf50*/  MUFU.EX2 R187, R187 ;  /* 0x000000bb00bb7308 */ /* 0x000ee20000000800 */
[----:B------:R-:W-:Y:S01]  /*cf60*/  F2FP.BF16.F32.PACK_AB R160, R199, R196 ;  /* 0x000000c4c7a0723e */ /* 0x000fe200000010ff */
[----:B------:R-:W-:Y:S01]  /*cf70*/  FADD.FTZ R154, R178, R153 ;  /* 0x00000099b29a7221 */ /* 0x000fe20000010000 */
[----:B------:R-:W-:Y:S01]  /*cf80*/  FFMA.FTZ R153, R168, UR7, -R191 ;  /* 0x00000007a8997c23 */ /* 0x000fe200080108bf */
[----:B0-----:R-:W-:-:S02]  /*cf90*/  F2FP.BF16.F32.PACK_AB R168, R182, R179 ;  /* 0x000000b3b6a8723e */ /* 0x001fc400000010ff */
[----:B------:R-:W-:Y:S01]  /*cfa0*/  FADD.FTZ R163, R177, R154 ;  /* 0x0000009ab1a37221 */ /* 0x000fe20000010000 */
[----:B------:R-:W-:Y:S01]  /*cfb0*/  FMUL.FTZ R177, R4, UR7 ;  /* 0x0000000704b17c20 */ /* 0x000fe20008410000 */
[----:B------:R-:W-:Y:S02]  /*cfc0*/  MUFU.EX2 R183, R183 ;  /* 0x000000b700b77308 */ /* 0x000fe40000000800 */
[----:B------:R-:W-:Y:S01]  /*cfd0*/  FADD.FTZ R154, R180, R163 ;  /* 0x000000a3b49a7221 */ /* 0x000fe20000010000 */
[--C-:B------:R-:W-:Y:S01]  /*cfe0*/  FFMA.FTZ R163, R170, UR7, -R191.reuse ;  /* 0x00000007aaa37c23 */ /* 0x100fe200080108bf */
[----:B------:R-:W-:Y:S02]  /*cff0*/  FFMA.FTZ R191, R200, UR7, -R191 ;  /* 0x00000007c8bf7c23 */ /* 0x000fe400080108bf */
[----:B------:R-:W-:Y:S02]  /*d000*/  FADD.FTZ R213, R179, R154 ;  /* 0x0000009ab3d57221 */ /* 0x000fe40000010000 */
[----:B------:R-:W0:Y:S02]  /*d010*/  MUFU.EX2 R177, R177 ;  /* 0x000000b100b17308 */ /* 0x000e240000000800 */
[----:B------:R-:W-:-:S04]  /*d020*/  FADD.FTZ R154, R182, R213 ;  /* 0x000000d5b69a7221 */ /* 0x000fc80000010000 */
[----:B-1----:R-:W-:Y:S01]  /*d030*/  FADD.FTZ R213, R181, R154 ;  /* 0x0000009ab5d57221 */ /* 0x002fe20000010000 */
[----:B------:R-:W-:Y:S01]  /*d040*/  F2FP.BF16.F32.PACK_AB R154, R155, R14 ;  /* 0x0000000e9b9a723e */ /* 0x000fe200000010ff */
[----:B------:R-:W1:Y:S02]  /*d050*/  MUFU.EX2 R188, R188 ;  /* 0x000000bc00bc7308 */ /* 0x000e640000000800 */
[----:B--2---:R-:W-:-:S04]  /*d060*/  FADD.FTZ R164, R186, R213 ;  /* 0x000000d5baa47221 */ /* 0x004fc80000010000 */
[----:B---3--:R-:W-:Y:S01]  /*d070*/  FADD.FTZ R155, R187, R164 ;  /* 0x000000a4bb9b7221 */ /* 0x008fe20000010000 */
[----:B------:R-:W-:Y:S01]  /*d080*/  F2FP.BF16.F32.PACK_AB R164, R178, R175 ;  /* 0x000000afb2a4723e */ /* 0x000fe200000010ff */
[----:B------:R-:W2:Y:S01]  /*d090*/  MUFU.EX2 R20, R20 ;  /* 0x0000001400147308 */ /* 0x000ea20000000800 */
[----:B0-----:R-:W-:Y:S01]  /*d0a0*/  FFMA.FTZ R180, R177, R3, R192 ;  /* 0x00000003b1b47223 */ /* 0x001fe200000100c0 */
[-C--:B------:R-:W-:Y:S01]  /*d0b0*/  FMUL.FTZ R26, R26, R177.reuse ;  /* 0x000000b11a1a7220 */ /* 0x080fe20000410000 */
[-C--:B------:R-:W-:Y:S01]  /*d0c0*/  FMUL.FTZ R27, R27, R177.reuse ;  /* 0x000000b11b1b7220 */ /* 0x080fe20000410000 */
[-C--:B------:R-:W-:Y:S01]  /*d0d0*/  FMUL.FTZ R30, R30, R177.reuse ;  /* 0x000000b11e1e7220 */ /* 0x080fe20000410000 */
[----:B------:R-:W-:Y:S01]  /*d0e0*/  FADD.FTZ R3, R183, R180 ;  /* 0x000000b4b7037221 */ /* 0x000fe20000010000 */
[-C--:B------:R-:W-:Y:S01]  /*d0f0*/  FMUL.FTZ R31, R31, R177.reuse ;  /* 0x000000b11f1f7220 */ /* 0x080fe20000410000 */
[----:B------:R-:W-:Y:S01]  /*d100*/  FMUL.FTZ R34, R34, R177 ;  /* 0x000000b122227220 */ /* 0x000fe20000410000 */
[----:B------:R-:W0:Y:S01]  /*d110*/  MUFU.EX2 R185, R185 ;  /* 0x000000b900b97308 */ /* 0x000e220000000800 */
        /* <DEDUP_REMOVED lines=50> */
[----:B------:R-:W-:Y:S01]  /*d440*/  FMUL.FTZ R103, R103, R177 ;  /* 0x000000b167677220 */ /* 0x000fe20000410000 */
[----:B------:R-:W-:Y:S01]  /*d450*/  F2FP.BF16.F32.PACK_AB R157, R202, R157 ;  /* 0x0000009dca9d723e */ /* 0x000fe200000010ff */
        /* <DEDUP_REMOVED lines=21> */
[----:B------:R-:W-:Y:S01]  /*d5b0*/  FMUL.FTZ R139, R139, R177 ;  /* 0x000000b18b8b7220 */ /* 0x000fe20000410000 */
[----:B------:R-:W-:Y:S01]  /*d5c0*/  F2FP.BF16.F32.PACK_AB R174, R190, R185 ;  /* 0x000000b9beae723e */ /* 0x000fe200000010ff */
[-C--:B------:R-:W-:Y:S01]  /*d5d0*/  FMUL.FTZ R142, R142, R177.reuse ;  /* 0x000000b18e8e7220 */ /* 0x080fe20000410000 */
[-C--:B------:R-:W-:Y:S01]  /*d5e0*/  FMUL.FTZ R143, R143, R177.reuse ;  /* 0x000000b18f8f7220 */ /* 0x080fe20000410000 */
[-C--:B------:R-:W-:Y:S01]  /*d5f0*/  FMUL.FTZ R146, R146, R177.reuse ;  /* 0x000000b192927220 */ /* 0x080fe20000410000 */
[-C--:B------:R-:W-:Y:S01]  /*d600*/  FMUL.FTZ R147, R147, R177.reuse ;  /* 0x000000b193937220 */ /* 0x080fe20000410000 */
[----:B------:R2:W-:Y:S01]  /*d610*/  MUFU.EX2 R3, R153 ;  /* 0x0000009900037308 */ /* 0x0005e20000000800 */
[-C--:B------:R-:W-:Y:S01]  /*d620*/  FMUL.FTZ R150, R150, R177.reuse ;  /* 0x000000b196967220 */ /* 0x080fe20000410000 */
[----:B------:R-:W-:-:S06]  /*d630*/  FMUL.FTZ R151, R151, R177 ;  /* 0x000000b197977220 */ /* 0x000fcc0000410000 */
[----:B------:R-:W3:Y:S01]  /*d640*/  MUFU.EX2 R21, R212 ;  /* 0x000000d400157308 */ /* 0x000ee20000000800 */
[----:B--2---:R-:W-:Y:S01]  /*d650*/  FADD.FTZ R153, R159, R180 ;  /* 0x000000b49f997221 */ /* 0x004fe20000010000 */
[----:B0-----:R-:W-:-:S03]  /*d660*/  F2FP.BF16.F32.PACK_AB R159, R12, R159 ;  /* 0x0000009f0c9f723e */ /* 0x001fc600000010ff */
[----:B------:R-:W-:-:S03]  /*d670*/  FADD.FTZ R182, R12, R153 ;  /* 0x000000990cb67221 */ /* 0x000fc60000010000 */
[----:B------:R-:W0:Y:S01]  /*d680*/  MUFU.EX2 R201, R201 ;  /* 0x000000c900c97308 */ /* 0x000e220000000800 */
[----:B-1----:R-:W-:Y:S01]  /*d690*/  FADD.FTZ R153, R161, R182 ;  /* 0x000000b6a1997221 */ /* 0x002fe20000010000 */
[----:B----4-:R-:W-:-:S03]  /*d6a0*/  F2FP.BF16.F32.PACK_AB R161, R184, R161 ;  /* 0x000000a1b8a1723e */ /* 0x010fc600000010ff */
[----:B------:R-:W-:-:S03]  /*d6b0*/  FADD.FTZ R153, R184, R153 ;  /* 0x00000099b8997221 */ /* 0x000fc60000010000 */
[----:B------:R-:W1:Y:S01]  /*d6c0*/  MUFU.EX2 R178, R203 ;  /* 0x000000cb00b27308 */ /* 0x000e620000000800 */
[----:B-----5:R-:W-:-:S04]  /*d6d0*/  FADD.FTZ R186, R14, R153 ;  /* 0x000000990eba7221 */ /* 0x020fc80000010000 */
[----:B---3--:R-:W-:-:S03]  /*d6e0*/  FADD.FTZ R186, R21, R186 ;  /* 0x000000ba15ba7221 */ /* 0x008fc60000010000 */
[----:B------:R-:W2:Y:S01]  /*d6f0*/  MUFU.EX2 R210, R210 ;  /* 0x000000d200d27308 */ /* 0x000ea20000000800 */
[----:B0-----:R-:W-:-:S07]  /*d700*/  FADD.FTZ R153, R201, R186 ;  /* 0x000000bac9997221 */ /* 0x001fce0000010000 */
[----:B------:R-:W0:Y:S01]  /*d710*/  MUFU.EX2 R169, R169 ;  /* 0x000000a900a97308 */ /* 0x000e220000000800 */
[----:B-1----:R-:W-:-:S07]  /*d720*/  FADD.FTZ R153, R178, R153 ;  /* 0x00000099b2997221 */ /* 0x002fce0000010000 */
[----:B------:R-:W1:Y:S01]  /*d730*/  MUFU.EX2 R180, R163 ;  /* 0x000000a300b47308 */ /* 0x000e620000000800 */
[----:B--2---:R-:W-:-:S04]  /*d740*/  FADD.FTZ R186, R210, R153 ;  /* 0x00000099d2ba7221 */ /* 0x004fc80000010000 */
[----:B------:R-:W-:-:S03]  /*d750*/  FADD.FTZ R186, R3, R186 ;  /* 0x000000ba03ba7221 */ /* 0x000fc60000010000 */
[----:B------:R-:W2:Y:S01]  /*d760*/  MUFU.EX2 R171, R171 ;  /* 0x000000ab00ab7308 */ /* 0x000ea20000000800 */
[----:B0-----:R-:W-:-:S07]  /*d770*/  FADD.FTZ R153, R169, R186 ;  /* 0x000000baa9997221 */ /* 0x001fce0000010000 */
[----:B------:R0:W3:Y:S01]  /*d780*/  MUFU.EX2 R182, R165 ;  /* 0x000000a500b67308 */ /* 0x0000e20000000800 */
[C---:B-1----:R-:W-:Y:S01]  /*d790*/  FADD.FTZ R186, R180.reuse, R153 ;  /* 0x00000099b4ba7221 */ /* 0x042fe20000010000 */
[----:B------:R-:W-:-:S06]  /*d7a0*/  F2FP.BF16.F32.PACK_AB R169, R180, R169 ;  /* 0x000000a9b4a9723e */ /* 0x000fcc00000010ff */
[----:B------:R1:W4:Y:S01]  /*d7b0*/  MUFU.EX2 R173, R167 ;  /* 0x000000a700ad7308 */ /* 0x0003220000000800 */
[----:B--2---:R-:W-:Y:S01]  /*d7c0*/  FADD.FTZ R153, R171, R186 ;  /* 0x000000baab997221 */ /* 0x004fe20000010000 */
[----:B0-----:R-:W-:-:S06]  /*d7d0*/  F2FP.BF16.F32.PACK_AB R165, R178, R201 ;  /* 0x000000c9b2a5723e */ /* 0x001fcc00000010ff */
[----:B------:R-:W0:Y:S01]  /*d7e0*/  MUFU.EX2 R198, R198 ;  /* 0x000000c600c67308 */ /* 0x000e220000000800 */
[C---:B---3--:R-:W-:Y:S01]  /*d7f0*/  FADD.FTZ R188, R182.reuse, R153 ;  /* 0x00000099b6bc7221 */ /* 0x048fe20000010000 */
[----:B-1----:R-:W-:Y:S02]  /*d800*/  F2FP.BF16.F32.PACK_AB R167, R3, R210 ;  /* 0x000000d203a7723e */ /* 0x002fe400000010ff */
[----:B------:R-:W-:Y:S02]  /*d810*/  F2FP.BF16.F32.PACK_AB R153, R183, R192 ;  /* 0x000000c0b799723e */ /* 0x000fe400000010ff */
[----:B------:R-:W-:Y:S02]  /*d820*/  F2FP.BF16.F32.PACK_AB R171, R182, R171 ;  /* 0x000000abb6ab723e */ /* 0x000fe400000010ff */
[----:B------:R-:W1:Y:S01]  /*d830*/  MUFU.EX2 R175, R193 ;  /* 0x000000c100af7308 */ /* 0x000e620000000800 */
[----:B----4-:R-:W-:-:S07]  /*d840*/  FADD.FTZ R163, R173, R188 ;  /* 0x000000bcada37221 */ /* 0x010fce0000010000 */
[----:B------:R-:W2:Y:S01]  /*d850*/  MUFU.EX2 R186, R191 ;  /* 0x000000bf00ba7308 */ /* 0x000ea20000000800 */
[C---:B0-----:R-:W-:Y:S01]  /*d860*/  FADD.FTZ R10, R198.reuse, R163 ;  /* 0x000000a3c60a7221 */ /* 0x041fe20000010000 */
[----:B------:R-:W-:Y:S02]  /*d870*/  F2FP.BF16.F32.PACK_AB R163, R21, R14 ;  /* 0x0000000e15a3723e */ /* 0x000fe400000010ff */
[----:B------:R-:W-:Y:S01]  /*d880*/  F2FP.BF16.F32.PACK_AB R173, R198, R173 ;  /* 0x000000adc6ad723e */ /* 0x000fe200000010ff */
[----:B-1----:R-:W-:-:S04]  /*d890*/  FADD.FTZ R3, R175, R10 ;  /* 0x0000000aaf037221 */ /* 0x002fc80000010000 */
[C---:B--2---:R-:W-:Y:S01]  /*d8a0*/  FADD.FTZ R3, R186.reuse, R3 ;  /* 0x00000003ba037221 */ /* 0x044fe20000010000 */
[----:B------:R-:W-:Y:S01]  /*d8b0*/  F2FP.BF16.F32.PACK_AB R175, R186, R175 ;  /* 0x000000afbaaf723e */ /* 0x000fe200000010ff */
[----:B------:R-:W-:Y:S06]  /*d8c0*/  @!P0 BRA `(.L_x_9027) ;  /* 0x0000000000048947 */ /* 0x000fec0003800000 */
[----:B------:R-:W-:Y:S01]  /*d8d0*/  BPT.TRAP 0x1 ;  /* 0x000000040000795c */ /* 0x000fe20000300000 */
.L_x_9027:
[----:B------:R0:W1:Y:S01]  /*d8e0*/  SYNCS.PHASECHK.TRANS64.TRYWAIT P1, [UR27+0x22850], R9 ;  /* 0x02285009ff0075a7 */ /* 0x000062000802015b */
[----:B------:R-:W-:Y:S05]  /*d8f0*/  @!P0 BRA `(.L_x_9028) ;  /* 0x0000000000048947 */ /* 0x000fea0003800000 */
[----:B------:R-:W-:Y:S01]  /*d900*/  BPT.TRAP 0x1 ;  /* 0x000000040000795c */ /* 0x000fe20000300000 */
.L_x_9028:
[----:B-1----:R-:W-:Y:S05]  /*d910*/  @P1 BRA `(.L_x_9029) ;  /* 0x0000000000081947 */ /* 0x002fea0003800000 */
[----:B------:R-:W1:Y:S02]  /*d920*/  SYNCS.PHASECHK.TRANS64.TRYWAIT P1, [UR27+0x22850], R9 ;  /* 0x02285009ff0075a7 */ /* 0x000e64000802015b */
[----:B-1----:R-:W-:Y:S05]  /*d930*/  @!P1 BRA `(.L_x_9030) ;  /* 0x0000008800609947 */ /* 0x002fea0003800000 */
.L_x_9029:
        /* <DEDUP_REMOVED lines=49> */
.L_x_9014:
[----:B------:R-:W0:Y:S01]  /*dc50*/  SHFL.BFLY PT, R5, R4, 0x2, 0x1f ;  /* 0x0c401f0004057f89 */ /* 0x000e2200000e0000 */
[----:B------:R-:W-:Y:S01]  /*dc60*/  IMAD.MOV.U32 R17, RZ, RZ, RZ ;  /* 0x000000ffff117224 */ /* 0x000fe200078e00ff */
[----:B------:R-:W-:Y:S01]  /*dc70*/  UIADD3 UR37, UR37, 0x1, URZ ;  /* 0x0000000125257890 */ /* 0x000fe2000fffe03f */
[----:B------:R-:W-:Y:S01]  /*dc80*/  IMAD.MOV.U32 R13, RZ, RZ, RZ ;  /* 0x000000ffff0d7224 */ /* 0x000fe200078e00ff */
[----:B------:R-:W1:Y:S01]  /*dc90*/  SHFL.BFLY PT, R10, R3, 0x2, 0x1f ;  /* 0x0c401f00030a7f89 */ /* 0x000e6200000e0000 */
[----:B------:R-:W-:Y:S01]  /*dca0*/  IMAD.U32 R18, RZ, RZ, UR7 ;  /* 0x00000007ff127e24 */ /* 0x000fe2000f8e00ff */
[----:B------:R-:W-:Y:S01]  /*dcb0*/  UISETP.NE.AND UP0, UPT, UR37, 0x2, UPT ;  /* 0x000000022500788c */ /* 0x000fe2000bf05270 */
[----:B------:R-:W-:Y:S01]  /*dcc0*/  IMAD.MOV.U32 R20, RZ, RZ, -0x800000 ;  /* 0xff800000ff147424 */ /* 0x000fe200078e00ff */
[----:B------:R2:W-:Y:S06]  /*dcd0*/  BAR.ARV R8, 0x100 ;  /* 0x000400080000751d */ /* 0x0005ec0000002000 */
[----:B------:R-:W-:-:S02]  /*dce0*/  USEL UR4, URZ, 0x1, UP0 ;  /* 0x000000013f047887 */ /* 0x000fc40008000000 */
[----:B------:R-:W-:Y:S06]  /*dcf0*/  BAR.ARV 0x8, 0x120 ;  /* 0x0204800000007b1d */ /* 0x000fec0000002000 */
[----:B------:R-:W-:Y:S01]  /*dd00*/  PLOP3.LUT P0, PT, PT, PT, PT, 0x8, 0x0 ;  /* 0x000000000000781c */ /* 0x000fe20003f0e170 */
[----:B------:R-:W-:Y:S01]  /*dd10*/  UIADD3 UR41, UR41, 0x1, URZ ;  /* 0x0000000129297890 */ /* 0x000fe2000fffe03f */
[----:B0-----:R-:W-:Y:S01]  /*dd20*/  FADD.FTZ R5, R5, R4 ;  /* 0x0000000405057221 */ /* 0x001fe20000010000 */
[----:B------:R-:W-:Y:S02]  /*dd30*/  USEL UR37, UR37, URZ, UP0 ;  /* 0x0000003f25257287 */ /* 0x000fe40008000000 */
[----:B------:R-:W-:Y:S01]  /*dd40*/  ULOP3.LUT UR40, UR40, UR4, URZ, 0x3c, !UPT ;  /* 0x0000000428287292 */ /* 0x000fe2000f8e3c3f */
[----:B-1----:R-:W-:Y:S01]  /*dd50*/  FADD.FTZ R10, R10, R3 ;  /* 0x000000030a0a7221 */ /* 0x002fe20000010000 */
[----:B------:R-:W0:Y:S04]  /*dd60*/  SHFL.BFLY PT, R0, R5, 0x1, 0x1f ;  /* 0x0c201f0005007f89 */ /* 0x000e2800000e0000 */
[----:B------:R-:W1:Y:S01]  /*dd70*/  SHFL.BFLY PT, R9, R10, 0x1, 0x1f ;  /* 0x0c201f000a097f89 */ /* 0x000e6200000e0000 */
[----:B0-----:R-:W-:Y:S01]  /*dd80*/  FADD.FTZ R152, R5, R0 ;  /* 0x0000000005987221 */ /* 0x001fe20000010000 */
[----:B-1----:R-:W-:-:S04]  /*dd90*/  FADD.FTZ R153, R10, R9 ;  /* 0x000000090a997221 */ /* 0x002fc80000010000 */
[----:B------:R-:W-:Y:S02]  /*dda0*/  FSETP.NE.FTZ.AND P1, PT, R152, RZ, PT ;  /* 0x000000ff9800720b */ /* 0x000fe40003f35000 */
[----:B------:R-:W-:-:S11]  /*ddb0*/  FSETP.NE.FTZ.AND P2, PT, R153, RZ, PT ;  /* 0x000000ff9900720b */ /* 0x000fd60003f55000 */
[----:B------:R-:W0:Y:S01]  /*ddc0*/  @P1 MUFU.RCP R17, R152 ;  /* 0x0000009800111308 */ /* 0x000e220000001000 */
[----:B------:R-:W-:-:S07]  /*ddd0*/  @P1 FMUL.FTZ R18, R18, 0.69314718246459960938 ;  /* 0x3f31721812121820 */ /* 0x000fce0000410000 */
[----:B------:R-:W1:Y:S01]  /*dde0*/  @P2 MUFU.RCP R13, R153 ;  /* 0x00000099000d2308 */ /* 0x000e620000001000 */
        /* <DEDUP_REMOVED lines=64> */
[----:B------:R-:W0:Y:S01]  /*e1f0*/  @P2 MUFU.LG2 R44, R153 ;  /* 0x00000099002c2308 */ /* 0x000e220000000c00 */
[----:B------:R-:W-:-:S02]  /*e200*/  IMAD.U32 R52, RZ, RZ, UR7 ;  /* 0x00000007ff347e24 */ /* 0x000fc4000f8e00ff */
[-C--:B-1----:R-:W-:Y:S01]  /*e210*/  FMUL.FTZ R175, R27, R13.reuse ;  /* 0x0000000d1baf7220 */ /* 0x082fe20000410000 */
[-C--:B------:R-:W-:Y:S01]  /*e220*/  FMUL.FTZ R159, R79, R13.reuse ;  /* 0x0000000d4f9f7220 */ /* 0x080fe20000410000 */
[-C--:B------:R-:W-:Y:S01]  /*e230*/  FMUL.FTZ R161, R75, R13.reuse ;  /* 0x0000000d4ba17220 */ /* 0x080fe20000410000 */
[----:B------:R-:W-:Y:S01]  /*e240*/  @P2 FMUL.FTZ R52, R52, 0.69314718246459960938 ;  /* 0x3f31721834342820 */ /* 0x000fe20000410000 */
[-C--:B------:R-:W-:Y:S01]  /*e250*/  FMUL.FTZ R79, R83, R13.reuse ;  /* 0x0000000d534f7220 */ /* 0x080fe20000410000 */
[----:B------:R-:W-:Y:S01]  /*e260*/  IMAD.MOV.U32 R40, RZ, RZ, -0x800000 ;  /* 0xff800000ff287424 */ /* 0x000fe200078e00ff */
        /* <DEDUP_REMOVED lines=65> */
.L_x_8961:
        /* <DEDUP_REMOVED lines=75> */
[----:B------:R-:W-:Y:S02]  /*eb30*/  LOP3.LUT R44, R95, 0x380, RZ, 0xc0, !PT ;  /* 0x000003805f2c7812 */ /* 0x000fe400078ec0ff */
[----:B------:R-:W-:Y:S02]  /*eb40*/  LOP3.LUT R38, R13, R18, RZ, 0x3c, !PT ;  /* 0x000000120d267212 */ /* 0x000fe400078e3cff */
[----:B------:R-:W-:Y:S02]  /*eb50*/  LOP3.LUT R13, R50, 0x380, RZ, 0xc0, !PT ;  /* 0x00000380320d7812 */ /* 0x000fe400078ec0ff */
        /* <DEDUP_REMOVED lines=10> */
[----:B------:R-:W-:Y:S02]  /*ec00*/  MOV R13, R6 ;  /* 0x00000006000d7202 */ /* 0x000fe40000000f00 */
[----:B------:R-:W-:Y:S02]  /*ec10*/  LOP3.LUT R7, R191, 0x380, RZ, 0xc0, !PT ;  /* 0x00000380bf077812 */ /* 0x000fe400078ec0ff */
[----:B------:R-:W-:Y:S02]  /*ec20*/  LOP3.LUT R62, R18, R185, RZ, 0x3c, !PT ;  /* 0x000000b9123e7212 */ /* 0x000fe400078e3cff */
[----:B------:R-:W-:-:S02]  /*ec30*/  LOP3.LUT R18, R193, 0x380, RZ, 0xc0, !PT ;  /* 0x00000380c1127812 */ /* 0x000fc400078ec0ff */
[----:B------:R-:W-:Y:S02]  /*ec40*/  LOP3.LUT R46, R177, 0x380, RZ, 0xc0, !PT ;  /* 0x00000380b12e7812 */ /* 0x000fe400078ec0ff */
[----:B------:R-:W-:Y:S02]  /*ec50*/  LOP3.LUT R26, R94, 0x380, RZ, 0xc0, !PT ;  /* 0x000003805e1a7812 */ /* 0x000fe400078ec0ff */
[----:B------:R-:W-:Y:S02]  /*ec60*/  F2FP.BF16.F32.PACK_AB R6, R29, R0 ;  /* 0x000000001d06723e */ /* 0x000fe400000010ff */
[----:B------:R-:W-:Y:S02]  /*ec70*/  SHF.R.U64 R0, R7, 0x3, RZ ;  /* 0x0000000307007819 */ /* 0x000fe400000012ff */
[----:B------:R-:W-:Y:S02]  /*ec80*/  SHF.R.U64 R42, R42, 0x3, RZ ;  /* 0x000000032a2a7819 */ /* 0x000fe400000012ff */
[----:B------:R-:W-:Y:S01]  /*ec90*/  F2FP.BF16.F32.PACK_AB R7, R173, R30 ;  /* 0x0000001ead07723e */ /* 0x000fe200000010ff */
[----:B------:R-:W-:Y:S01]  /*eca0*/  BAR.SYNC.DEFER_BLOCKING 0x1, 0x100 ;  /* 0x0044000000007b1d */ /* 0x000fe20000010000 */
[----:B------:R-:W-:-:S02]  /*ecb0*/  SHF.R.U64 R44, R44, 0x3, RZ ;  /* 0x000000032c2c7819 */ /* 0x000fc400000012ff */
[----:B------:R-:W-:Y:S02]  /*ecc0*/  LOP3.LUT R54, R181, 0x380, RZ, 0xc0, !PT ;  /* 0x00000380b5367812 */ /* 0x000fe400078ec0ff */
[----:B------:R-:W-:Y:S02]  /*ecd0*/  SHF.R.U64 R18, R18, 0x3, RZ ;  /* 0x0000000312127819 */ /* 0x000fe400000012ff */
[----:B------:R-:W-:Y:S02]  /*ece0*/  SHF.R.U64 R46, R46, 0x3, RZ ;  /* 0x000000032e2e7819 */ /* 0x000fe400000012ff */
[----:B------:R-:W-:Y:S02]  /*ecf0*/  LOP3.LUT R56, R183, 0x380, RZ, 0xc0, !PT ;  /* 0x00000380b7387812 */ /* 0x000fe400078ec0ff */
[----:B------:R-:W-:Y:S02]  /*ed00*/  SHF.R.U64 R29, R26, 0x3, RZ ;  /* 0x000000031a1d7819 */ /* 0x000fe400000012ff */
[----:B------:R-:W-:-:S02]  /*ed10*/  LOP3.LUT R42, R42, R87, RZ, 0x3c, !PT ;  /* 0x000000572a2a7212 */ /* 0x000fc400078e3cff */
[----:B------:R-:W-:Y:S02]  /*ed20*/  LOP3.LUT R44, R44, R95, RZ, 0x3c, !PT ;  /* 0x0000005f2c2c7212 */ /* 0x000fe400078e3cff */
[----:B------:R-:W-:Y:S02]  /*ed30*/  SHF.R.U64 R54, R54, 0x3, RZ ;  /* 0x0000000336367819 */ /* 0x000fe400000012ff */
[----:B------:R-:W-:Y:S02]  /*ed40*/  LOP3.LUT R64, R187, 0x380, RZ, 0xc0, !PT ;  /* 0x00000380bb407812 */ /* 0x000fe400078ec0ff */
[----:B------:R-:W-:Y:S02]  /*ed50*/  LOP3.LUT R26, R18, R193, RZ, 0x3c, !PT ;  /* 0x000000c1121a7212 */ /* 0x000fe400078e3cff */
[----:B------:R-:W-:Y:S01]  /*ed60*/  LOP3.LUT R46, R46, R177, RZ, 0x3c, !PT ;  /* 0x000000b12e2e7212 */ /* 0x000fe200078e3cff */
[----:B------:R0:W-:Y:S01]  /*ed70*/  STSM.16.M88.4 [R13], R4 ;  /* 0x000000040d007844 */ /* 0x0001e20000000200 */
[----:B------:R-:W-:-:S02]  /*ed80*/  SHF.R.U64 R56, R56, 0x3, RZ ;  /* 0x0000000338387819 */ /* 0x000fc400000012ff */
[----:B------:R-:W-:Y:S02]  /*ed90*/  LOP3.LUT R66, R189, 0x380, RZ, 0xc0, !PT ;  /* 0x00000380bd427812 */ /* 0x000fe400078ec0ff */
[----:B------:R-:W-:Y:S02]  /*eda0*/  LOP3.LUT R30, R29, R94, RZ, 0x3c, !PT ;  /* 0x0000005e1d1e7212 */ /* 0x000fe400078e3cff */
[----:B------:R-:W-:Y:S02]  /*edb0*/  MOV R38, R38 ;  /* 0x0000002600267202 */ /* 0x000fe40000000f00 */
[----:B------:R-:W-:Y:S02]  /*edc0*/  MOV R42, R42 ;  /* 0x0000002a002a7202 */ /* 0x000fe40000000f00 */
[----:B------:R-:W-:Y:S02]  /*edd0*/  LOP3.LUT R54, R54, R181, RZ, 0x3c, !PT ;  /* 0x000000b536367212 */ /* 0x000fe400078e3cff */
[----:B------:R-:W-:-:S02]  /*ede0*/  SHF.R.U64 R64, R64, 0x3, RZ ;  /* 0x0000000340407819 */ /* 0x000fc400000012ff */
[----:B------:R-:W-:Y:S02]  /*edf0*/  MOV R44, R44 ;  /* 0x0000002c002c7202 */ /* 0x000fe40000000f00 */
[----:B0-----:R-:W-:Y:S02]  /*ee00*/  F2FP.BF16.F32.PACK_AB R4, R33, R32 ;  /* 0x000000202104723e */ /* 0x001fe400000010ff */
[----:B------:R-:W-:Y:S02]  /*ee10*/  F2FP.BF16.F32.PACK_AB R5, R171, R158 ;  /* 0x0000009eab05723e */ /* 0x000fe400000010ff */
[----:B------:R-:W-:Y:S02]  /*ee20*/  F2FP.BF16.F32.PACK_AB R6, R37, R36 ;  /* 0x000000242506723e */ /* 0x000fe400000010ff */
[----:B------:R-:W-:Y:S02]  /*ee30*/  F2FP.BF16.F32.PACK_AB R7, R170, R157 ;  /* 0x0000009daa07723e */ /* 0x000fe400000010ff */
[----:B------:R-:W-:-:S02]  /*ee40*/  MOV R32, R26 ;  /* 0x0000001a00207202 */ /* 0x000fc40000000f00 */
[----:B------:R-:W-:Y:S01]  /*ee50*/  F2FP.BF16.F32.PACK_AB R13, R167, R154 ;  /* 0x0000009aa70d723e */ /* 0x000fe200000010ff */
[----:B------:R0:W-:Y:S01]  /*ee60*/  STSM.16.M88.4 [R38], R4 ;  /* 0x0000000426007844 */ /* 0x0001e20000000200 */
[----:B------:R-:W-:Y:S02]  /*ee70*/  LOP3.LUT R56, R56, R183, RZ, 0x3c, !PT ;  /* 0x000000b738387212 */ /* 0x000fe400078e3cff */
[----:B------:R-:W-:Y:S01]  /*ee80*/  SHF.R.U64 R66, R66, 0x3, RZ ;  /* 0x0000000342427819 */ /* 0x000fe200000012ff */
[----:B------:R-:W-:Y:S01]  /*ee90*/  STSM.16.M88.4 [R42], R8 ;  /* 0x000000082a007844 */ /* 0x000fe20000000200 */
[----:B------:R-:W-:Y:S02]  /*eea0*/  MOV R46, R46 ;  /* 0x0000002e002e7202 */ /* 0x000fe40000000f00 */
[----:B------:R-:W-:Y:S01]  /*eeb0*/  MOV R18, R30 ;  /* 0x0000001e00127202 */ /* 0x000fe20000000f00 */
[----:B------:R-:W-:Y:S01]  /*eec0*/  STSM.16.M88.4 [R44], R12 ;  /* 0x0000000c2c007844 */ /* 0x000fe20000000200 */
        /* <DEDUP_REMOVED lines=8> */
[----:B0-----:R-:W-:Y:S01]  /*ef50*/  F2FP.BF16.F32.PACK_AB R4, R73, R72 ;  /* 0x000000484904723e */ /* 0x001fe200000010ff */
[----:B------:R-:W-:Y:S01]  /*ef60*/  STSM.16.M88.4 [R50], R28 ;  /* 0x0000001c32007844 */ /* 0x000fe20000000200 */
[----:B------:R-:W-:Y:S02]  /*ef70*/  F2FP.BF16.F32.PACK_AB R5, R161, R74 ;  /* 0x0000004aa105723e */ /* 0x000fe400000010ff */
[----:B------:R-:W-:Y:S02]  /*ef80*/  F2FP.BF16.F32.PACK_AB R6, R77, R76 ;  /* 0x0000004c4d06723e */ /* 0x000fe400000010ff */
[----:B------:R-:W-:Y:S02]  /*ef90*/  F2FP.BF16.F32.PACK_AB R7, R159, R78 ;  /* 0x0000004e9f07723e */ /* 0x000fe400000010ff */
[----:B------:R-:W-:Y:S02]  /*efa0*/  LOP3.LUT R64, R64, R187, RZ, 0x3c, !PT ;  /* 0x000000bb40407212 */ /* 0x000fe400078e3cff */
[----:B------:R-:W-:Y:S01]  /*efb0*/  MOV R54, R54 ;  /* 0x0000003600367202 */ /* 0x000fe20000000f00 */
[----:B------:R0:W-:Y:S01]  /*efc0*/  STSM.16.M88.4 [R52], R4 ;  /* 0x0000000434007844 */ /* 0x0001e20000000200 */
[----:B------:R-:W-:-:S02]  /*efd0*/  LOP3.LUT R66, R66, R189, RZ, 0x3c, !PT ;  /* 0x000000bd42427212 */ /* 0x000fc400078e3cff */
[----:B------:R-:W-:Y:S01]  /*efe0*/  MOV R56, R56 ;  /* 0x0000003800387202 */ /* 0x000fe20000000f00 */
[----:B------:R1:W-:Y:S01]  /*eff0*/  STSM.16.M88.4 [R54], R80 ;  /* 0x0000005036007844 */ /* 0x0003e20000000200 */
[----:B------:R-:W-:Y:S02]  /*f000*/  F2FP.BF16.F32.PACK_AB R91, R86, R91 ;  /* 0x0000005b565b723e */ /* 0x000fe400000010ff */
[----:B------:R-:W-:Y:S02]  /*f010*/  F2FP.BF16.F32.PACK_AB R97, R99, R98 ;  /* 0x000000626361723e */ /* 0x000fe400000010ff */
[----:B------:R-:W-:Y:S01]  /*f020*/  F2FP.BF16.F32.PACK_AB R104, R105, R104 ;  /* 0x000000686968723e */ /* 0x000fe200000010ff */
[----:B------:R1:W-:Y:S01]  /*f030*/  STSM.16.M88.4 [R56], R88 ;  /* 0x0000005838007844 */ /* 0x0003e20000000200 */
[----:B------:R-:W-:Y:S02]  /*f040*/  LOP3.LUT R70, R0, R191, RZ, 0x3c, !PT ;  /* 0x000000bf00467212 */ /* 0x000fe400078e3cff */
[----:B------:R-:W-:-:S02]  /*f050*/  MOV R58, R58 ;  /* 0x0000003a003a7202 */ /* 0x000fc40000000f00 */
[----:B------:R-:W-:Y:S01]  /*f060*/  F2FP.BF16.F32.PACK_AB R98, R101, R100 ;  /* 0x000000646562723e */ /* 0x000fe200000010ff */
[----:B0-----:R-:W-:Y:S01]  /*f070*/  IMAD.U32 R4, RZ, RZ, UR8 ;  /* 0x00000008ff047e24 */ /* 0x001fe2000f8e00ff */
[----:B------:R-:W-:Y:S01]  /*f080*/  F2FP.BF16.F32.PACK_AB R99, R103, R102 ;  /* 0x000000666763723e */ /* 0x000fe200000010ff */
[----:B------:R-:W-:Y:S01]  /*f090*/  IMAD.U32 R5, RZ, RZ, UR9 ;  /* 0x00000009ff057e24 */ /* 0x000fe2000f8e00ff */
[----:B------:R-:W-:Y:S01]  /*f0a0*/  F2FP.BF16.F32.PACK_AB R105, R107, R106 ;  /* 0x0000006a6b69723e */ /* 0x000fe200000010ff */
[----:B------:R-:W-:Y:S01]  /*f0b0*/  ULDC.64 UR8, c[0x0][0xbe0] ;  /* 0x0002f80000087ab9 */ /* 0x000fe20000000a00 */
        /* <DEDUP_REMOVED lines=31> */
[----:B------:R-:W-:Y:S01]  /*f2b0*/  F2FP.BF16.F32.PACK_AB R147, R151, R150 ;  /* 0x000000969793723e */ /* 0x000fe200000010ff */
[----:B------:R-:W-:Y:S01]  /*f2c0*/  UISETP.NE.U32.AND UP1, UPT, UR8, URZ, UPT ;  /* 0x0000003f0800728c */ /* 0x000fe2000bf25070 */
[----:B------:R-:W0:Y:S01]  /*f2d0*/  LDC R3, c[0x0][0xa88] ;  /* 0x0002a200ff037b82 */ /* 0x000e220000000800 */
[----:B------:R-:W-:Y:S02]  /*f2e0*/  PLOP3.LUT P1, PT, PT, PT, UP0, 0x80, 0x0 ;  /* 0x000000000000781c */ /* 0x000fe40003f2f008 */
[----:B------:R1:W-:Y:S05]  /*f2f0*/  STSM.16.M88.4 [R18], R144 ;  /* 0x0000009012007844 */ /* 0x0003ea0000000200 */
[----:B------:R-:W-:Y:S01]  /*f300*/  BAR.SYNC.DEFER_BLOCKING 0x1, 0x100 ;  /* 0x0044000000007b1d */ /* 0x000fe20000010000 */
[----:B------:R-:W-:Y:S01]  /*f310*/  UISETP.NE.AND.EX UP1, UPT, UR9, URZ, UPT, UP1 ;  /* 0x0000003f0900728c */ /* 0x000fe2000bf25310 */
[----:B------:R-:W-:-:S05]  /*f320*/  IMAD R7, R22, 0x40, R19 ;  /* 0x0000004016077824 */ /* 0x000fca00078e0213 */
[----:B------:R-:W-:-:S05]  /*f330*/  PLOP3.LUT P2, PT, PT, PT, UP1, 0x80, 0x0 ;  /* 0x000000000000781c */ /* 0x000fca0003f4f018 */
[----:B------:R-:W-:Y:S02]  /*f340*/  @UP1 ULDC.64 UR8, c[0x0][0xbe0] ;  /* 0x0002f80000081ab9 */ /* 0x000fe40000000a00 */
[----:B------:R-:W-:Y:S01]  /*f350*/  @UP1 UIMAD.WIDE UR8, UR43, 0x4, UR8 ;  /* 0x000000042b0818a5 */ /* 0x000fe2000f8e0208 */
[----:B------:R-:W-:-:S05]  /*f360*/  IMAD.WIDE R34, R7, 0x2, R34 ;  /* 0x0000000207227825 */ /* 0x000fca00078e0222 */
[----:B------:R-:W-:Y:S02]  /*f370*/  IMAD.U32 R6, RZ, RZ, UR8 ;  /* 0x00000008ff067e24 */ /* 0x000fe4000f8e00ff */
[----:B------:R-:W-:Y:S01]  /*f380*/  IMAD.U32 R7, RZ, RZ, UR9 ;  /* 0x00000009ff077e24 */ /* 0x000fe2000f8e00ff */
[----:B------:R-:W2:Y:S01]  /*f390*/  @P1 LDG.E R0, desc[UR38][R4.64] ;  /* 0x0000002604001981 */ /* 0x000ea2000c1e1900 */
[----:B------:R-:W-:Y:S01]  /*f3a0*/  UMOV UR4, URZ ;  /* 0x0000003f00047c82 */ /* 0x000fe20008000000 */
[----:B------:R-:W-:Y:S02]  /*f3b0*/  IADD3 R13, P0, R34, 0x1000, RZ ;  /* 0x00001000220d7810 */ /* 0x000fe40007f1e0ff */
[----:B0-----:R1:W5:Y:S01]  /*f3c0*/  @P2 LDG.E R3, desc[UR38][R6.64] ;  /* 0x0000002606032981 */ /* 0x001362000c1e1900 */
[----:B--2---:R-:W-:Y:S01]  /*f3d0*/  @P1 R2UR UR4, R0 ;  /* 0x00000000000412ca */ /* 0x004fe200000e0000 */
[----:B-1----:R-:W-:-:S14]  /*f3e0*/  @P2 BRA `(.L_x_9034) ;  /* 0x0000000000102947 */ /* 0x002fdc0003800000 */
[----:B------:R-:W-:Y:S05]  /*f3f0*/  @!P1 BRA `(.L_x_9034) ;  /* 0x00000000000c9947 */ /* 0x000fea0003800000 */
[----:B------:R-:W2:Y:S04]  /*f400*/  LDG.E R0, desc[UR38][R4.64] ;  /* 0x0000002604007981 */ /* 0x000ea8000c1e1900 */
[----:B-----5:R-:W2:Y:S02]  /*f410*/  LDG.E R3, desc[UR38][R4.64+0x4] ;  /* 0x0000042604037981 */ /* 0x020ea4000c1e1900 */
[----:B--2---:R-:W-:-:S07]  /*f420*/  IMAD.IADD R3, R3, 0x1, -R0 ;  /* 0x0000000103037824 */ /* 0x004fce00078e0a00 */
.L_x_9034:
        /* <DEDUP_REMOVED lines=9> */
[----:B------:R-:W-:Y:S01]  /*f4c0*/  SHF.R.S32.HI R0, RZ, 0x1f, R6 ;  /* 0x0000001fff007819 */ /* 0x000fe20000011406 */
[----:B------:R-:W-:Y:S01]  /*f4d0*/  UIMAD.WIDE.U32 UR8, UR44, UR12, UR10 ;  /* 0x0000000c2c0872a5 */ /* 0x000fe2000f8e000a */
[----:B------:R-:W-:Y:S01]  /*f4e0*/  SHF.R.U64 R4, R4, 0x3, RZ ;  /* 0x0000000304047819 */ /* 0x000fe200000012ff */
[----:B------:R-:W-:Y:S01]  /*f4f0*/  UIMAD UR10, UR44, UR13, UR7 ;  /* 0x0000000d2c0a72a4 */ /* 0x000fe2000f8e0207 */
[----:B------:R-:W-:Y:S01]  /*f500*/  LOP3.LUT R12, R13, 0x380, RZ, 0xc0, !PT ;  /* 0x000003800d0c7812 */ /* 0x000fe200078ec0ff */
[----:B------:R-:W-:Y:S01]  /*f510*/  USHF.R.S32.HI UR7, URZ, 0x1f, UR43 ;  /* 0x0000001f3f077899 */ /* 0x000fe2000801142b */
[----:B------:R-:W-:Y:S01]  /*f520*/  LOP3.LUT R4, R4, R5, RZ, 0x3c, !PT ;  /* 0x0000000504047212 */ /* 0x000fe200078e3cff */
[----:B------:R-:W-:Y:S01]  /*f530*/  ULDC.64 UR12, c[0x0][0xb78] ;  /* 0x0002de00000c7ab9 */ /* 0x000fe20000000a00 */
[----:B------:R-:W-:Y:S01]  /*f540*/  UIADD3 UR9, UR9, UR10, URZ ;  /* 0x0000000a09097290 */ /* 0x000fe2000fffe03f */
[----:B------:R-:W-:Y:S01]  /*f550*/  IADD3 R9, P1, R34, 0x2000, RZ ;  /* 0x0000200022097810 */ /* 0x000fe20007f3e0ff */
[----:B------:R-:W-:Y:S01]  /*f560*/  USEL UR16, UR7, URZ, !UP0 ;  /* 0x0000003f07107287 */ /* 0x000fe2000c000000 */
[----:B------:R-:W-:Y:S01]  /*f570*/  SHF.R.U64 R12, R12, 0x3, RZ ;  /* 0x000000030c0c7819 */ /* 0x000fe200000012ff */
[----:B------:R-:W-:Y:S01]  /*f580*/  UIMAD.WIDE.U32 UR8, UR15, UR12, UR8 ;  /* 0x0000000c0f0872a5 */ /* 0x000fe2000f8e0008 */
[----:B------:R-:W-:Y:S01]  /*f590*/  LOP3.LUT R8, R9, 0x380, RZ, 0xc0, !PT ;  /* 0x0000038009087812 */ /* 0x000fe200078ec0ff */
[----:B------:R-:W-:Y:S01]  /*f5a0*/  UIMAD UR7, UR16, UR12, URZ ;  /* 0x0000000c100772a4 */ /* 0x000fe2000f8e023f */
[----:B------:R-:W-:Y:S01]  /*f5b0*/  LOP3.LUT R12, R12, R13, RZ, 0x3c, !PT ;  /* 0x0000000d0c0c7212 */ /* 0x000fe200078e3cff */
[----:B------:R-:W-:Y:S01]  /*f5c0*/  IMAD.X R13, RZ, RZ, R35, P0 ;  /* 0x000000ffff0d7224 */ /* 0x000fe200000e0623 */
[----:B------:R-:W-:Y:S01]  /*f5d0*/  SHF.R.U64 R8, R8, 0x3, RZ ;  /* 0x0000000308087819 */ /* 0x000fe200000012ff */
[----:B------:R-:W-:Y:S01]  /*f5e0*/  UIMAD UR7, UR15, UR13, UR7 ;  /* 0x0000000d0f0772a4 */ /* 0x000fe2000f8e0207 */
[----:B------:R-:W-:-:S02]  /*f5f0*/  IADD3 R5, P3, R6, UR8, RZ ;  /* 0x0000000806057c10 */ /* 0x000fc4000ff7e0ff */
[C---:B------:R-:W-:Y:S02]  /*f600*/  IADD3 R69, P0, R34.reuse, 0x8000, RZ ;  /* 0x0000800022457810 */ /* 0x040fe40007f1e0ff */
[C---:B------:R-:W-:Y:S01]  /*f610*/  IADD3 R61, P6, R34.reuse, 0x4000, RZ ;  /* 0x00004000223d7810 */ /* 0x040fe20007fde0ff */
[----:B------:R-:W-:Y:S01]  /*f620*/  IMAD.U32 R7, RZ, RZ, UR7 ;  /* 0x00000007ff077e24 */ /* 0x000fe2000f8e00ff */
[C---:B------:R-:W-:Y:S02]  /*f630*/  IADD3 R37, P5, R34.reuse, 0x5000, RZ ;  /* 0x0000500022257810 */ /* 0x040fe40007fbe0ff */
[----:B------:R-:W-:Y:S02]  /*f640*/  IADD3 R33, P4, R34, 0x6000, RZ ;  /* 0x0000600022217810 */ /* 0x000fe40007f9e0ff */
[----:B------:R-:W-:Y:S01]  /*f650*/  IADD3.X R0, R0, UR9, R7, P3, !PT ;  /* 0x0000000900007c10 */ /* 0x000fe20009ffe407 */
[----:B------:R-:W-:Y:S01]  /*f660*/  ULDC.64 UR8, c[0x0][0xb40] ;  /* 0x0002d00000087ab9 */ /* 0x000fe20000000a00 */
[----:B------:R-:W-:Y:S01]  /*f670*/  LOP3.LUT R8, R8, R9, RZ, 0x3c, !PT ;  /* 0x0000000908087212 */ /* 0x000fe200078e3cff */
[----:B------:R-:W-:Y:S01]  /*f680*/  IMAD.X R9, RZ, RZ, R35, P1 ;  /* 0x000000ffff097224 */ /* 0x000fe200008e0623 */
[----:B------:R-:W-:-:S02]  /*f690*/  LEA R46, P3, R5, UR8, 0x2 ;  /* 0x00000008052e7c11 */ /* 0x000fc4000f8610ff */
[C---:B------:R-:W-:Y:S02]  /*f6a0*/  IADD3 R57, P1, R34.reuse, 0x9000, RZ ;  /* 0x0000900022397810 */ /* 0x040fe40007f3e0ff */
[----:B------:R-:W-:Y:S01]  /*f6b0*/  LEA.HI.X R47, R5, UR9, R0, 0x2, P3 ;  /* 0x00000009052f7c11 */ /* 0x000fe200098f1400 */
[----:B------:R-:W-:Y:S01]  /*f6c0*/  IMAD.X R5, RZ, RZ, R35, P2 ;  /* 0x000000ffff057224 */ /* 0x000fe200010e0623 */
[----:B------:R-:W-:Y:S01]  /*f6d0*/  IADD3 R25, P3, R34, 0x7000, RZ ;  /* 0x0000700022197810 */ /* 0x000fe20007f7e0ff */
[----:B------:R-:W-:Y:S01]  /*f6e0*/  VIADD R0, R6, 0x8 ;  /* 0x0000000806007836 */ /* 0x000fe20000000000 */
[----:B------:R-:W-:Y:S01]  /*f6f0*/  IADD3 R49, P2, R34, 0xa000, RZ ;  /* 0x0000a00022317810 */ /* 0x000fe20007f5e0ff */
[----:B------:R-:W-:Y:S01]  /*f700*/  ULDC.64 UR8, c[0x0][0xaa0] ;  /* 0x0002a80000087ab9 */ /* 0x000fe20000000a00 */
[----:B------:R-:W-:Y:S02]  /*f710*/  LOP3.LUT R68, R69, 0x380, RZ, 0xc0, !PT ;  /* 0x0000038045447812 */ /* 0x000fe400078ec0ff */
[----:B------:R-:W-:-:S02]  /*f720*/  LOP3.LUT R60, R61, 0x380, RZ, 0xc0, !PT ;  /* 0x000003803d3c7812 */ /* 0x000fc400078ec0ff */
[----:B------:R-:W-:Y:S02]  /*f730*/  LOP3.LUT R36, R37, 0x380, RZ, 0xc0, !PT ;  /* 0x0000038025247812 */ /* 0x000fe400078ec0ff */
        /* <DEDUP_REMOVED lines=23> */
[----:B------:R-:W-:-:S02]  /*f8b0*/  LOP3.LUT P0, RZ, R205, 0x3, RZ, 0xc0, !PT ;  /* 0x00000003cdff7812 */ /* 0x000fc4000780c0ff */
[C---:B------:R-:W-:Y:S02]  /*f8c0*/  IADD3 R43, P6, R34.reuse, 0xb000, RZ ;  /* 0x0000b000222b7810 */ /* 0x040fe40007fde0ff */
[C---:B------:R-:W-:Y:S02]  /*f8d0*/  IADD3 R73, P5, R34.reuse, 0xc000, RZ ;  /* 0x0000c00022497810 */ /* 0x040fe40007fbe0ff */
[C---:B------:R-:W-:Y:S02]  /*f8e0*/  IADD3 R65, P4, R34.reuse, 0xd000, RZ ;  /* 0x0000d00022417810 */ /* 0x040fe40007f9e0ff */
[----:B------:R-:W-:Y:S02]  /*f8f0*/  IADD3 R53, P3, R34, 0xe000, RZ ;  /* 0x0000e00022357810 */ /* 0x000fe40007f7e0ff */
[----:B------:R-:W-:Y:S01]  /*f900*/  LOP3.LUT R56, R56, R57, RZ, 0x3c, !PT ;  /* 0x0000003938387212 */ /* 0x000fe200078e3cff */
[----:B------:R-:W-:Y:S01]  /*f910*/  IMAD.X R57, RZ, RZ, R35, P1 ;  /* 0x000000ffff397224 */ /* 0x000fe200008e0623 */
[----:B------:R-:W-:-:S02]  /*f920*/  IADD3 R7, P2, R34, 0xf000, RZ ;  /* 0x0000f00022077810 */ /* 0x000fc40007f5e0ff */
[----:B-----5:R-:W-:Y:S02]  /*f930*/  ISETP.GE.OR P1, PT, R6, R3, P0 ;  /* 0x000000030600720c */ /* 0x020fe40000726670 */
[----:B------:R-:W-:Y:S01]  /*f940*/  LOP3.LUT R42, R43, 0x380, RZ, 0xc0, !PT ;  /* 0x000003802b2a7812 */ /* 0x000fe200078ec0ff */
[----:B------:R-:W-:Y:S01]  /*f950*/  IMAD.X R45, RZ, RZ, R35, P2 ;  /* 0x000000ffff2d7224 */ /* 0x000fe200010e0623 */
[----:B------:R-:W-:Y:S02]  /*f960*/  LOP3.LUT R72, R73, 0x380, RZ, 0xc0, !PT ;  /* 0x0000038049487812 */ /* 0x000fe400078ec0ff */
[----:B------:R-:W-:Y:S02]  /*f970*/  LOP3.LUT R64, R65, 0x380, RZ, 0xc0, !PT ;  /* 0x0000038041407812 */ /* 0x000fe400078ec0ff */
[----:B------:R-:W-:Y:S02]  /*f980*/  LOP3.LUT R52, R53, 0x380, RZ, 0xc0, !PT ;  /* 0x0000038035347812 */ /* 0x000fe400078ec0ff */
[----:B------:R-:W-:-:S02]  /*f990*/  LOP3.LUT R29, R34, 0x380, RZ, 0xc0, !PT ;  /* 0x00000380221d7812 */ /* 0x000fc400078ec0ff */
[----:B------:R-:W-:Y:S01]  /*f9a0*/  ISETP.GE.OR P0, PT, R0, R3, P0 ;  /* 0x000000030000720c */ /* 0x000fe20000706670 */
[----:B------:R-:W-:Y:S01]  /*f9b0*/  UIMAD UR7, UR11, UR8, URZ ;  /* 0x000000080b0772a4 */ /* 0x000fe2000f8e023f */
[----:B------:R-:W-:Y:S01]  /*f9c0*/  LOP3.LUT R0, R7, 0x380, RZ, 0xc0, !PT ;  /* 0x0000038007007812 */ /* 0x000fe200078ec0ff */
[----:B------:R0:W-:Y:S01]  /*f9d0*/  @!P1 STG.E desc[UR38][R46.64], R20 ;  /* 0x000000142e009986 */ /* 0x0001e2000c101926 */
[----:B------:R-:W-:Y:S02]  /*f9e0*/  SHF.R.U64 R42, R42, 0x3, RZ ;  /* 0x000000032a2a7819 */ /* 0x000fe400000012ff */
[----:B------:R-:W-:Y:S02]  /*f9f0*/  SHF.R.U64 R72, R72, 0x3, RZ ;  /* 0x0000000348487819 */ /* 0x000fe400000012ff */
[----:B------:R-:W-:Y:S02]  /*fa00*/  SHF.R.U64 R64, R64, 0x3, RZ ;  /* 0x0000000340407819 */ /* 0x000fe400000012ff */
[----:B------:R-:W-:-:S02]  /*fa10*/  SHF.R.U64 R52, R52, 0x3, RZ ;  /* 0x0000000334347819 */ /* 0x000fc400000012ff */
[----:B------:R-:W-:Y:S01]  /*fa20*/  SHF.R.U64 R29, R29, 0x3, RZ ;  /* 0x000000031d1d7819 */ /* 0x000fe200000012ff */
[----:B------:R1:W-:Y:S01]  /*fa30*/  @!P0 STG.E desc[UR38][R46.64+0x20], R40 ;  /* 0x000020282e008986 */ /* 0x0003e2000c101926 */
        /* <DEDUP_REMOVED lines=12> */
[----:B------:R-:W-:Y:S01]  /*fb00*/  IMAD.U32 R23, RZ, RZ, UR8 ;  /* 0x00000008ff177e24 */ /* 0x000fe2000f8e00ff */
[--C-:B------:R-:W-:Y:S01]  /*fb10*/  SHF.R.S32.HI R21, RZ, 0x1f, R19.reuse ;  /* 0x0000001fff157819 */ /* 0x100fe20000011413 */
[----:B0-----:R-:W-:Y:S01]  /*fb20*/  IMAD.MOV.U32 R20, RZ, RZ, R19 ;  /* 0x000000ffff147224 */ /* 0x001fe200078e0013 */
[----:B------:R-:W5:Y:S01]  /*fb30*/  LD.E.128 R12, desc[UR38][R12.64] ;  /* 0x000000260c0c7980 */ /* 0x000f62000c101d00 */
[----:B------:R-:W-:-:S03]  /*fb40*/  UIMAD UR7, UR4, UR9, UR7 ;  /* 0x00000009040772a4 */ /* 0x000fc6000f8e0207 */
[----:B------:R-:W5:Y:S01]  /*fb50*/  LD.E.128 R28, desc[UR38][R28.64] ;  /* 0x000000261c1c7980 */ /* 0x000f62000c101d00 */
[----:B------:R-:W-:Y:S01]  /*fb60*/  IMAD.WIDE.U32 R20, R23, UR4, R20 ;  /* 0x0000000417147c25 */ /* 0x000fe2000f8e0014 */
[----:B------:R-:W-:Y:S02]  /*fb70*/  ULDC.64 UR8, c[0x0][0xae0] ;  /* 0x0002b80000087ab9 */ /* 0x000fe40000000a00 */
        /* <DEDUP_REMOVED lines=19> */
[----:B0-----:R-:W0:Y:S01]  /*fcb0*/  FENCE.VIEW.ASYNC.S ;  /* 0x00000000000073c6 */ /* 0x001e220000000000 */
[----:B------:R-:W-:Y:S01]  /*fcc0*/  UIMAD UR4, UR14, UR8, URZ ;  /* 0x000000080e0472a4 */ /* 0x000fe2000f8e023f */
[----:B------:R-:W-:-:S02]  /*fcd0*/  VIADD R21, R21, UR7 ;  /* 0x0000000715157c36 */ /* 0x000fc40008000000 */
[----:B------:R-:W-:Y:S01]  /*fce0*/  IMAD.U32 R77, RZ, RZ, UR8 ;  /* 0x00000008ff4d7e24 */ /* 0x000fe2000f8e00ff */
[----:B------:R-:W-:Y:S01]  /*fcf0*/  UIMAD UR4, UR44, UR9, UR4 ;  /* 0x000000092c0472a4 */ /* 0x000fe2000f8e0204 */
[----:B------:R-:W-:Y:S02]  /*fd00*/  IMAD R23, R204, -0x80, R3 ;  /* 0xffffff80cc177824 */ /* 0x000fe400078e0203 */
[----:B------:R-:W-:Y:S01]  /*fd10*/  IMAD.WIDE.U32 R20, R77, UR44, R20 ;  /* 0x0000002c4d147c25 */ /* 0x000fe2000f8e0014 */
[----:B------:R-:W-:-:S03]  /*fd20*/  ULDC.64 UR8, c[0x0][0xae8] ;  /* 0x0002ba0000087ab9 */ /* 0x000fc60000000a00 */
[C---:B------:R-:W-:Y:S01]  /*fd30*/  VIADD R0, R22.reuse, 0x20 ;  /* 0x0000002016007836 */ /* 0x040fe20000000000 */
[-C--:B------:R-:W-:Y:S01]  /*fd40*/  ISETP.GE.AND P3, PT, R22, R23.reuse, PT ;  /* 0x000000171600720c */ /* 0x080fe20003f66270 */
[----:B------:R-:W-:Y:S01]  /*fd50*/  VIADD R21, R21, UR4 ;  /* 0x0000000415157c36 */ /* 0x000fe20008000000 */
[----:B------:R-:W-:Y:S01]  /*fd60*/  UIMAD UR4, UR16, UR8, URZ ;  /* 0x00000008100472a4 */ /* 0x000fe2000f8e023f */
[----:B------:R-:W-:Y:S01]  /*fd70*/  VIADD R17, R17, 0x22820 ;  /* 0x0002282011117836 */ /* 0x000fe20000000000 */
[----:B------:R-:W-:Y:S01]  /*fd80*/  ISETP.GE.AND P0, PT, R0, R23, PT ;  /* 0x000000170000720c */ /* 0x000fe20003f06270 */
[C---:B------:R-:W-:Y:S02]  /*fd90*/  VIADD R0, R22.reuse, 0x40 ;  /* 0x0000004016007836 */ /* 0x040fe40000000000 */
[----:B------:R-:W-:Y:S02]  /*fda0*/  VIADD R3, R22, 0x60 ;  /* 0x0000006016037836 */ /* 0x000fe40000000000 */
[----:B------:R-:W-:Y:S01]  /*fdb0*/  IMAD.U32 R79, RZ, RZ, UR8 ;  /* 0x00000008ff4f7e24 */ /* 0x000fe2000f8e00ff */
[----:B------:R-:W-:Y:S01]  /*fdc0*/  UIMAD UR4, UR15, UR9, UR4 ;  /* 0x000000090f0472a4 */ /* 0x000fe2000f8e0204 */
[----:B------:R-:W-:-:S02]  /*fdd0*/  PRMT R17, RZ, 0x654, R17 ;  /* 0x00000654ff117816 */ /* 0x000fc40000000011 */
[----:B------:R-:W-:Y:S01]  /*fde0*/  IMAD.WIDE.U32 R78, R79, UR15, R20 ;  /* 0x0000000f4f4e7c25 */ /* 0x000fe2000f8e0014 */
[-C--:B------:R-:W-:Y:S01]  /*fdf0*/  ISETP.GE.AND P1, PT, R0, R23.reuse, PT ;  /* 0x000000170000720c */ /* 0x080fe20003f26270 */
[----:B0-----:R0:W-:Y:S01]  /*fe00*/  SYNCS.ARRIVE.TRANS64.RED.A1T0 RZ, [R17+URZ], RZ ;  /* 0x000000ff11ff79a7 */ /* 0x0011e2000810043f */
[----:B------:R-:W-:Y:S02]  /*fe10*/  ISETP.GE.AND P2, PT, R3, R23, PT ;  /* 0x000000170300720c */ /* 0x000fe40003f46270 */
[--C-:B------:R-:W-:Y:S01]  /*fe20*/  SHF.R.S32.HI R23, RZ, 0x1f, R22.reuse ;  /* 0x0000001fff177819 */ /* 0x100fe20000011416 */
[----:B------:R-:W-:Y:S01]  /*fe30*/  BSSY B1, `(.L_x_9035) ;  /* 0x000001a000017945 */ /* 0x000fe20003800000 */
[----:B0-----:R-:W-:Y:S02]  /*fe40*/  VIADD R17, R79, UR4 ;  /* 0x000000044f117c36 */ /* 0x001fe40008000000 */
[----:B------:R-:W-:Y:S01]  /*fe50*/  IMAD.WIDE R76, R204, 0x80, R22 ;  /* 0x00000080cc4c7825 */ /* 0x000fe200078e0216 */
[----:B------:R-:W-:Y:S06]  /*fe60*/  @P3 BRA `(.L_x_9036) ;  /* 0x0000000000583947 */ /* 0x000fec0003800000 */
        /* <DEDUP_REMOVED lines=22> */
.L_x_9036:
[----:B------:R-:W-:Y:S05]  /*ffd0*/  BSYNC B1 ;  /* 0x0000000000017941 */ /* 0x000fea0003800000 */
.L_x_9035:
[----:B------:R-:W-:Y:S04]  /*ffe0*/  BSSY B1, `(.L_x_9037) ;  /* 0x000001a000017945 */ /* 0x000fe80003800000 */
[----:B------:R-:W-:Y:S05]  /*fff0*/  @P0 BRA `(.L_x_9038) ;  /* 0x0000000000600947 */ /* 0x000fea0003800000 */
[----:B------:R-:W-:Y:S01]  /*10000*/  IADD3 R3, P0, R76, 0x20, RZ ;  /* 0x000000204c037810 */ /* 0x000fe20007f1e0ff */
[C---:B------:R-:W-:Y:S01]  /*10010*/  VIADD R20, R19.reuse, 0x80 ;  /* 0x0000008013147836 */ /* 0x040fe20000000000 */
[----:B------:R-:W-:Y:S01]  /*10020*/  ULDC UR4, c[0x0][0xa8c] ;  /* 0x0002a30000047ab9 */ /* 0x000fe20000000800 */
[C---:B------:R-:W-:Y:S01]  /*10030*/  VIADD R18, R19.reuse, 0x40 ;  /* 0x0000004013127836 */ /* 0x040fe20000000000 */
        /* <DEDUP_REMOVED lines=20> */
.L_x_9038:
[----:B------:R-:W-:Y:S05]  /*10180*/  BSYNC B1 ;  /* 0x0000000000017941 */ /* 0x000fea0003800000 */
.L_x_9037:
        /* <DEDUP_REMOVED lines=26> */
.L_x_9040:
[----:B------:R-:W-:Y:S05]  /*10330*/  BSYNC B1 ;  /* 0x0000000000017941 */ /* 0x000fea0003800000 */
.L_x_9039:
        /* <DEDUP_REMOVED lines=27> */
.L_x_9033:
[----:B------:R-:W-:Y:S01]  /*104f0*/  ULDC.64 UR8, c[0x0][0xbd8] ;  /* 0x0002f60000087ab9 */ /* 0x000fe20000000a00 */
[----:B------:R-:W-:Y:S01]  /*10500*/  IMAD.MOV.U32 R9, RZ, RZ, RZ ;  /* 0x000000ffff097224 */ /* 0x000fe200078e00ff */
[----:B------:R-:W-:-:S04]  /*10510*/  UISETP.NE.U32.AND UP0, UPT, UR8, URZ, UPT ;  /* 0x0000003f0800728c */ /* 0x000fc8000bf05070 */
[----:B------:R-:W-:-:S03]  /*10520*/  UISETP.NE.AND.EX UP0, UPT, UR9, URZ, UPT, UP0 ;  /* 0x0000003f0900728c */ /* 0x000fc6000bf05300 */
[----:B------:R-:W-:Y:S02]  /*10530*/  ULDC.64 UR8, c[0x0][0xbd8] ;  /* 0x0002f60000087ab9 */ /* 0x000fe40000000a00 */
[----:B------:R-:W-:Y:S01]  /*10540*/  UIMAD.WIDE UR8, UR43, 0x4, UR8 ;  /* 0x000000042b0878a5 */ /* 0x000fe2000f8e0208 */
[----:B------:R-:W0:Y:S01]  /*10550*/  LDC R3, c[0x0][0xa88] ;  /* 0x0002a200ff037b82 */ /* 0x000e220000000800 */
[----:B------:R-:W-:-:S04]  /*10560*/  PLOP3.LUT P1, PT, PT, PT, UP0, 0x80, 0x0 ;  /* 0x000000000000781c */ /* 0x000fc80003f2f008 */
[----:B------:R-:W-:Y:S02]  /*10570*/  IMAD.U32 R4, RZ, RZ, UR8 ;  /* 0x00000008ff047e24 */ /* 0x000fe4000f8e00ff */
[----:B------:R-:W-:Y:S01]  /*10580*/  IMAD.U32 R5, RZ, RZ, UR9 ;  /* 0x00000009ff057e24 */ /* 0x000fe2000f8e00ff */
[----:B------:R-:W-:Y:S02]  /*10590*/  ULDC.64 UR8, c[0x0][0xbe0] ;  /* 0x0002f80000087ab9 */ /* 0x000fe40000000a00 */
[----:B------:R-:W-:-:S04]  /*105a0*/  UISETP.NE.U32.AND UP1, UPT, UR8, URZ, UPT ;  /* 0x0000003f0800728c */ /* 0x000fc8000bf25070 */
[----:B------:R-:W-:Y:S01]  /*105b0*/  UISETP.NE.AND.EX UP1, UPT, UR9, URZ, UPT, UP1 ;  /* 0x0000003f0900728c */ /* 0x000fe2000bf25310 */
[----:B------:R1:W5:Y:S05]  /*105c0*/  @P1 LDG.E R9, desc[UR38][R4.64] ;  /* 0x0000002604091981 */ /* 0x00036a000c1e1900 */
[----:B------:R-:W-:-:S05]  /*105d0*/  PLOP3.LUT P2, PT, PT, PT, UP1, 0x80, 0x0 ;  /* 0x000000000000781c */ /* 0x000fca0003f4f018 */
[----:B------:R-:W-:Y:S02]  /*105e0*/  @UP1 ULDC.64 UR8, c[0x0][0xbe0] ;  /* 0x0002f80000081ab9 */ /* 0x000fe40000000a00 */
[----:B------:R-:W-:-:S06]  /*105f0*/  @UP1 UIMAD.WIDE UR8, UR43, 0x4, UR8 ;  /* 0x000000042b0818a5 */ /* 0x000fcc000f8e0208 */
[----:B------:R-:W-:Y:S02]  /*10600*/  IMAD.U32 R6, RZ, RZ, UR8 ;  /* 0x00000008ff067e24 */ /* 0x000fe4000f8e00ff */
[----:B------:R-:W-:-:S05]  /*10610*/  IMAD.U32 R7, RZ, RZ, UR9 ;  /* 0x00000009ff077e24 */ /* 0x000fca000f8e00ff */
[----:B0-----:R1:W5:Y:S01]  /*10620*/  @P2 LDG.E R3, desc[UR38][R6.64] ;  /* 0x0000002606032981 */ /* 0x001362000c1e1900 */
[----:B------:R-:W-:Y:S01]  /*10630*/  USHF.R.S32.HI UR8, URZ, 0x1f, UR44 ;  /* 0x0000001f3f087899 */ /* 0x000fe2000801142c */
[----:B------:R-:W-:Y:S01]  /*10640*/  ISETP.GT.AND P0, PT, R209, 0x7f, PT ;  /* 0x0000007fd100780c */ /* 0x000fe20003f04270 */
[----:B------:R-:W-:-:S12]  /*10650*/  @P2 BRA `(.L_x_9042) ;  /* 0x0000000000102947 */ /* 0x000fd80003800000 */
[----:B------:R-:W-:Y:S05]  /*10660*/  @!P1 BRA `(.L_x_9042) ;  /* 0x00000000000c9947 */ /* 0x000fea0003800000 */
[----:B------:R-:W2:Y:S04]  /*10670*/  LDG.E R0, desc[UR38][R4.64] ;  /* 0x0000002604007981 */ /* 0x000ea8000c1e1900 */
[----:B-----5:R-:W2:Y:S02]  /*10680*/  LDG.E R3, desc[UR38][R4.64+0x4] ;  /* 0x0000042604037981 */ /* 0x020ea4000c1e1900 */
[----:B--2---:R-:W-:-:S07]  /*10690*/  IMAD.IADD R3, R3, 0x1, -R0 ;  /* 0x0000000103037824 */ /* 0x004fce00078e0a00 */
.L_x_9042:
        /* <DEDUP_REMOVED lines=8> */
[----:B0-----:R-:W-:-:S04]  /*10720*/  IMAD R0, R204, 0x80, R0 ;  /* 0x00000080cc007824 */ /* 0x001fc800078e0200 */
[----:B------:R-:W-:-:S05]  /*10730*/  VIADD R0, R0, 0xffffff80 ;  /* 0xffffff8000007836 */ /* 0x000fca0000000000 */
        /* <DEDUP_REMOVED lines=21> */
.L_x_9044:
[----:B------:R-:W-:Y:S05]  /*10890*/  BSYNC B1 ;  /* 0x0000000000017941 */ /* 0x000fea0003800000 */
.L_x_9043:
        /* <DEDUP_REMOVED lines=9> */
[----:B------:R-:W-:Y:S01]  /*10930*/  UIMAD UR4, UR8, UR12, URZ ;  /* 0x0000000c080472a4 */ /* 0x000fe2000f8e023f */
[----:B------:R-:W-:Y:S01]  /*10940*/  IMAD.IADD R5, R5, 0x1, R9 ;  /* 0x0000000105057824 */ /* 0x000fe200078e0209 */
[----:B------:R-:W-:Y:S01]  /*10950*/  SHF.R.S32.HI R9, RZ, 0x1f, R22 ;  /* 0x0000001fff097819 */ /* 0x000fe20000011416 */
[----:B------:R-:W-:Y:S01]  /*10960*/  IMAD.U32 R7, RZ, RZ, UR12 ;  /* 0x0000000cff077e24 */ /* 0x000fe2000f8e00ff */
[----:B------:R-:W-:Y:S01]  /*10970*/  UIMAD UR4, UR44, UR13, UR4 ;  /* 0x0000000d2c0472a4 */ /* 0x000fe2000f8e0204 */
[C---:B------:R-:W-:Y:S01]  /*10980*/  ISETP.GE.AND P2, PT, R22.reuse, R11, PT ;  /* 0x0000000b1600720c */ /* 0x040fe20003f46270 */
[----:B------:R-:W-:Y:S01]  /*10990*/  VIADD R6, R22, 0x40 ;  /* 0x0000004016067836 */ /* 0x000fe20000000000 */
[----:B------:R-:W-:Y:S01]  /*109a0*/  ULDC.64 UR12, c[0x0][0xae8] ;  /* 0x0002ba00000c7ab9 */ /* 0x000fe20000000a00 */
[----:B------:R-:W-:-:S03]  /*109b0*/  IMAD.WIDE.U32 R4, R7, UR44, R4 ;  /* 0x0000002c07047c25 */ /* 0x000fc6000f8e0004 */
[-C--:B------:R-:W-:Y:S01]  /*109c0*/  ISETP.GE.AND P0, PT, R6, R11.reuse, PT ;  /* 0x0000000b0600720c */ /* 0x080fe20003f06270 */
[----:B------:R-:W-:Y:S01]  /*109d0*/  VIADD R5, R5, UR4 ;  /* 0x0000000405057c36 */ /* 0x000fe20008000000 */
[----:B------:R-:W-:Y:S02]  /*109e0*/  UIMAD UR4, UR9, UR12, URZ ;  /* 0x0000000c090472a4 */ /* 0x000fe4000f8e023f */
[----:B------:R-:W-:Y:S02]  /*109f0*/  IMAD.U32 R7, RZ, RZ, UR12 ;  /* 0x0000000cff077e24 */ /* 0x000fe4000f8e00ff */
        /* <DEDUP_REMOVED lines=31> */
.L_x_9046:
[----:B------:R-:W-:Y:S05]  /*10bf0*/  BSYNC B1 ;  /* 0x0000000000017941 */ /* 0x000fea0003800000 */
.L_x_9045:
        /* <DEDUP_REMOVED lines=27> */
.L_x_9048:
[----:B------:R-:W-:Y:S05]  /*10db0*/  BSYNC B1 ;  /* 0x0000000000017941 */ /* 0x000fea0003800000 */
.L_x_9047:
        /* <DEDUP_REMOVED lines=26> */
.L_x_9050:
[----:B------:R-:W-:Y:S05]  /*10f60*/  BSYNC B1 ;  /* 0x0000000000017941 */ /* 0x000fea0003800000 */
.L_x_9049:
        /* <DEDUP_REMOVED lines=25> */
.L_x_9041:
[----:B------:R-:W-:Y:S05]  /*11100*/  BSYNC B0 ;  /* 0x0000000000007941 */ /* 0x000fea0003800000 */
.L_x_9032:
[----:B------:R-:W-:Y:S02]  /*11110*/  ULDC UR4, c[0x0][0xc14] ;  /* 0x0003050000047ab9 */ /* 0x000fe40000000800 */
[----:B------:R-:W-:-:S06]  /*11120*/  UISETP.GE.AND UP0, UPT, UR5, UR4, UPT ;  /* 0x000000040500728c */ /* 0x000fcc000bf06270 */
[----:B------:R-:W-:-:S13]  /*11130*/  PLOP3.LUT P0, PT, PT, PT, UP0, 0x80, 0x0 ;  /* 0x000000000000781c */ /* 0x000fda0003f0f008 */
[----:B------:R-:W-:Y:S05]  /*11140*/  @!P0 BRA `(.L_x_9051) ;  /* 0xfffffefc00188947 */ /* 0x000fea000383ffff */
[----:B------:R-:W-:Y:S05]  /*11150*/  EXIT ;  /* 0x000000000000794d */ /* 0x000fea0003800000 */
.L_x_8950:
        /* <DEDUP_REMOVED lines=61> */
.L_x_9056:
        /* <DEDUP_REMOVED lines=15> */
.L_x_9055:
[----:B------:R-:W-:Y:S05]  /*11620*/  BSYNC B0 ;  /* 0x0000000000007941 */ /* 0x000fea0003800000 */
.L_x_9054:
        /* <DEDUP_REMOVED lines=26> */
.L_x_9052:
[----:B------:R-:W-:Y:S02]  /*117d0*/  IMAD.IADD R7, R3, 0x1, -R4 ;  /* 0x0000000103077824 */ /* 0x000fe400078e0a04 */
[----:B------:R-:W0:Y:S02]  /*117e0*/  LDC.64 R4, c[0x0][0xc68] ;  /* 0x00031a00ff047b82 */ /* 0x000e240000000a00 */
[----:B------:R-:W-:-:S05]  /*117f0*/  IMAD R3, R0, UR4, R7 ;  /* 0x0000000400037c24 */ /* 0x000fca000f8e0207 */
[----:B------:R-:W-:-:S13]  /*11800*/  ISETP.GT.AND P0, PT, R3, UR6, PT ;  /* 0x0000000603007c0c */ /* 0x000fda000bf04270 */
        /* <DEDUP_REMOVED lines=16> */
.L_x_9057:
        /* <DEDUP_REMOVED lines=56> */
.L_x_9053:
[----:B------:R-:W-:Y:S02]  /*11c90*/  IMAD.MOV.U32 R17, RZ, RZ, RZ ;  /* 0x000000ffff117224 */ /* 0x000fe400078e00ff */
[----:B------:R-:W-:Y:S02]  /*11ca0*/  IMAD.U32 R16, RZ, RZ, UR6 ;  /* 0x00000006ff107e24 */ /* 0x000fe4000f8e00ff */
[----:B------:R-:W-:-:S07]  /*11cb0*/  IMAD.MOV.U32 R18, RZ, RZ, RZ ;  /* 0x000000ffff127224 */ /* 0x000fce00078e00ff */
.L_x_9058:
        /* <DEDUP_REMOVED lines=20> */
.L_x_9132:
        /* <DEDUP_REMOVED lines=39> */
[----:B--2---:R-:W-:-:S07]  /*12070*/  IMAD.IADD R0, R0, 0x1, -R7 ;  /* 0x0000000100007824 */ /* 0x004fce00078e0a07 */
.L_x_9060:
        /* <DEDUP_REMOVED lines=14> */
.L_x_9061:
[----:B------:R-:W-:Y:S05]  /*12160*/  @!P0 BRA `(.L_x_9062) ;  /* 0x00000000000c8947 */ /* 0x000fea0003800000 */
[----:B-1----:R-:W2:Y:S04]  /*12170*/  LDG.E R6, desc[UR38][R2.64] ;  /* 0x0000002602067981 */ /* 0x002ea8000c1e1900 */
[----:B------:R-:W2:Y:S02]  /*12180*/  LDG.E R5, desc[UR38][R2.64+0x4] ;  /* 0x0000042602057981 */ /* 0x000ea4000c1e1900 */
[----:B--2---:R-:W-:-:S07]  /*12190*/  IMAD.IADD R5, R5, 0x1, -R6 ;  /* 0x0000000105057824 */ /* 0x004fce00078e0a06 */
.L_x_9062:
        /* <DEDUP_REMOVED lines=18> */
.L_x_9065:
[----:B------:R-:W-:-:S13]  /*122c0*/  ISETP.NE.AND P1, PT, R3, 0x1, PT ;  /* 0x000000010300780c */ /* 0x000fda0003f25270 */
[----:B------:R-:W1:Y:S02]  /*122d0*/  @P1 LDC.64 R4, c[0x0][0x9e8] ;  /* 0x00027a00ff041b82 */ /* 0x000e640000000a00 */
[----:B-1----:R-:W-:-:S05]  /*122e0*/  @P1 IMAD.HI.U32 R4, R6, R4, RZ ;  /* 0x0000000406041227 */ /* 0x002fca00078e00ff */
[----:B------:R-:W-:-:S07]  /*122f0*/  @P1 SHF.R.U32.HI R6, RZ, R5, R4 ;  /* 0x00000005ff061219 */ /* 0x000fce0000011604 */
.L_x_9066:
[----:B------:R-:W-:Y:S05]  /*12300*/  BSYNC B0 ;  /* 0x0000000000007941 */ /* 0x000fea0003800000 */
.L_x_9064:
[----:B------:R-:W-:-:S05]  /*12310*/  IMAD R5, R6, R3, R3 ;  /* 0x0000000306057224 */ /* 0x000fca00078e0203 */
[----:B------:R-:W-:-:S07]  /*12320*/  VIMNMX R2, R2, R5, PT ;  /* 0x0000000502027248 */ /* 0x000fce0003fe0100 */
.L_x_9063:
        /* <DEDUP_REMOVED lines=8> */
[----:B------:R-:W-:-:S03]  /*123b0*/  LEA.HI.SX32 R4, R4, R5, 0x1c ;  /* 0x0000000504047211 */ /* 0x000fc600078fe2ff */
[----:B------:R-:W-:Y:S01]  /*123c0*/  VIADD R0, R7, -UR4 ;  /* 0x8000000407007c36 */ /* 0x000fe20008000000 */
[----:B------:R-:W-:-:S04]  /*123d0*/  SHF.R.U32.HI R5, RZ, 0x1f, R2 ;  /* 0x0000001fff057819 */ /* 0x000fc80000011602 */
[----:B------:R-:W-:-:S04]  /*123e0*/  LEA.HI.SX32 R5, R2, R5, 0x1c ;  /* 0x0000000502057211 */ /* 0x000fc800078fe2ff */
        /* <DEDUP_REMOVED lines=13> */
.L_x_9069:
[----:B------:R-:W-:-:S13]  /*124c0*/  ISETP.NE.AND P0, PT, R3, 0x1, PT ;  /* 0x000000010300780c */ /* 0x000fda0003f05270 */
[----:B------:R-:W2:Y:S02]  /*124d0*/  @P0 LDC.64 R4, c[0x0][0x9e8] ;  /* 0x00027a00ff040b82 */ /* 0x000ea40000000a00 */
[----:B--2---:R-:W-:-:S05]  /*124e0*/  @P0 IMAD.HI.U32 R4, R7, R4, RZ ;  /* 0x0000000407040227 */ /* 0x004fca00078e00ff */
[----:B------:R-:W-:-:S07]  /*124f0*/  @P0 SHF.R.U32.HI R7, RZ, R5, R4 ;  /* 0x00000005ff070219 */ /* 0x000fce0000011604 */
.L_x_9070:
[----:B------:R-:W-:Y:S05]  /*12500*/  BSYNC B0 ;  /* 0x0000000000007941 */ /* 0x000fea0003800000 */
.L_x_9068:
[----:B------:R-:W-:-:S05]  /*12510*/  IMAD R3, R7, R3, RZ ;  /* 0x0000000307037224 */ /* 0x000fca00078e02ff */
[----:B------:R-:W-:-:S07]  /*12520*/  VIMNMX R0, R0, R3, !PT ;  /* 0x0000000300007248 */ /* 0x000fce0007fe0100 */
.L_x_9067:
        /* <DEDUP_REMOVED lines=25> */
.L_x_9072:
        /* <DEDUP_REMOVED lines=17> */
[----:B------:R-:W-:Y:S02]  /*127d0*/  IMAD.U32 R11, RZ, RZ, UR5 ;  /* 0x00000005ff0b7e24 */ /* 0x000fe4000f8e00ff */
[----:B------:R-:W-:Y:S02]  /*127e0*/  IMAD.MOV.U32 R8, RZ, RZ, 0x70 ;  /* 0x00000070ff087424 */ /* 0x000fe400078e00ff */
[----:B------:R-:W-:Y:S02]  /*127f0*/  IMAD.MOV.U32 R12, RZ, RZ, 0x1 ;  /* 0x00000001ff0c7424 */ /* 0x000fe400078e00ff */
[----:B0-----:R-:W-:-:S07]  /*12800*/  IMAD.MOV.U32 R13, RZ, RZ, RZ ;  /* 0x000000ffff0d7224 */ /* 0x001fce00078e00ff */
[----:B------:R-:W-:-:S07]  /*12810*/  LEPC R20, `(.L_x_9074) ;  /* 0x000000001014794e */ /* 0x000fce0000000000 */
[----:B--2---:R-:W-:Y:S05]  /*12820*/  CALL.ABS.NOINC R2 ;  /* 0x0000000002007343 */ /* 0x004fea0003c00000 */
.L_x_9074:
        /* <DEDUP_REMOVED lines=14> */
[----:B------:R-:W-:Y:S02]  /*12910*/  IMAD.U32 R11, RZ, RZ, UR5 ;  /* 0x00000005ff0b7e24 */ /* 0x000fe4000f8e00ff */
[----:B------:R-:W-:Y:S02]  /*12920*/  IMAD.MOV.U32 R8, RZ, RZ, 0x70 ;  /* 0x00000070ff087424 */ /* 0x000fe400078e00ff */
[----:B------:R-:W-:Y:S02]  /*12930*/  IMAD.MOV.U32 R12, RZ, RZ, 0x1 ;  /* 0x00000001ff0c7424 */ /* 0x000fe400078e00ff */
[----:B0-2---:R-:W-:-:S07]  /*12940*/  IMAD.MOV.U32 R13, RZ, RZ, RZ ;  /* 0x000000ffff0d7224 */ /* 0x005fce00078e00ff */
[----:B------:R-:W-:-:S07]  /*12950*/  LEPC R20, `(.L_x_9076) ;  /* 0x000000001014794e */ /* 0x000fce0000000000 */
[----:B---3--:R-:W-:Y:S05]  /*12960*/  CALL.ABS.NOINC R2 ;  /* 0x0000000002007343 */ /* 0x008fea0003c00000 */
.L_x_9076:
        /* <DEDUP_REMOVED lines=16> */
.L_x_9075:
[----:B------:R-:W2:Y:S01]  /*12a70*/  LDL.LU R7, [R1+0x1c] ;  /* 0x00001c0001077983 */ /* 0x000ea20000300800 */
[----:B------:R-:W3:Y:S01]  /*12a80*/  LDC R0, c[0x0][0x428] ;  /* 0x00010a00ff007b82 */ /* 0x000ee20000000800 */
[----:B------:R-:W-:Y:S01]  /*12a90*/  ULDC.64 UR4, c[0x0][0x9f8] ;  /* 0x00027e0000047ab9 */ /* 0x000fe20000000a00 */
[----:B------:R-:W-:Y:S01]  /*12aa0*/  IMAD.MOV.U32 R4, RZ, RZ, R19 ;  /* 0x000000ffff047224 */ /* 0x000fe200078e0013 */
[----:B-1----:R-:W1:Y:S01]  /*12ab0*/  S2R R6, SR_TID.X ;  /* 0x0000000000067919 */ /* 0x002e620000002100 */
[----:B---3--:R-:W-:Y:S01]  /*12ac0*/  ISETP.NE.AND P0, PT, R0, 0x1, PT ;  /* 0x000000010000780c */ /* 0x008fe20003f05270 */
[----:B------:R-:W-:Y:S01]  /*12ad0*/  IMAD.MOV.U32 R0, RZ, RZ, R18 ;  /* 0x000000ffff007224 */ /* 0x000fe200078e0012 */
[----:B-1----:R-:W-:-:S11]  /*12ae0*/  LOP3.LUT R6, R6, 0x1f, RZ, 0xc0, !PT ;  /* 0x0000001f06067812 */ /* 0x002fd600078ec0ff */
        /* <DEDUP_REMOVED lines=20> */
.L_x_9077:
        /* <DEDUP_REMOVED lines=19> */
.L_x_9148:
[----:B------:R-:W-:Y:S01]  /*12d60*/  UMOV UR4, 0xffffffff ;  /* 0xffffffff00047882 */ /* 0x000fe20000000000 */
[----:B------:R-:W-:Y:S02]  /*12d70*/  SHF.R.S32.HI R5, RZ, 0x1f, R4 ;  /* 0x0000001fff057819 */ /* 0x000fe40000011404 */
[----:B------:R-:W-:Y:S05]  /*12d80*/  BRA.DIV UR4, `(.L_x_9079) ;  /* 0x0000003604947947 */ /* 0x000fea000b800000 */
[----:B------:R-:W-:-:S13]  /*12d90*/  ELECT P6, URZ, PT ;  /* 0x00000000003f782f */ /* 0x000fda00038c0000 */
.L_x_9151:
        /* <DEDUP_REMOVED lines=22> */
.L_x_9081:
        /* <DEDUP_REMOVED lines=9> */
.L_x_9152:
        /* <DEDUP_REMOVED lines=11> */
.L_x_9083:
        /* <DEDUP_REMOVED lines=17> */
[----:B------:R-:W-:-:S04]  /*13150*/  UIMAD UR11, UR11, 0x60, UR4 ;  /* 0x000000600b0b78a4 */ /* 0x000fc8000f8e0204 */
[----:B------:R-:W-:Y:S01]  /*13160*/  UIADD3 UR8, UR8, 0x1c400, URZ ;  /* 0x0001c40008087890 */ /* 0x000fe2000fffe03f */
[----:B------:R-:W-:-:S08]  /*13170*/  UMOV UR4, 0x0 ;  /* 0x0000000000047882 */ /* 0x000fd00000000000 */
[----:B------:R1:W-:Y:S02]  /*13180*/  UTMALDG.4D [UR8], [UR6], desc[UR4] ;  /* 0x00000408060075b4 */ /* 0x0003e40008019000 */
[----:B-1----:R-:W-:Y:S01]  /*13190*/  NOP ;  /* 0x0000000000007918 */ /* 0x002fe20000000000 */
.L_x_9080:
        /* <DEDUP_REMOVED lines=28> */
[----:B------:R-:W2:Y:S02]  /*13360*/  SYNCS.PHASECHK.TRANS64.TRYWAIT P0, [R10+URZ+0x22820], R6 ;  /* 0x022820060a0075a7 */ /* 0x000ea4000800017f */
[----:B-12---:R-:W-:Y:S05]  /*13370*/  @!P0 BRA `(.L_x_9085) ;  /* 0x00000030004c8947 */ /* 0x006fea0003800000 */
.L_x_9153:
[----:B------:R-:W-:Y:S05]  /*13380*/  BSYNC B0 ;  /* 0x0000000000007941 */ /* 0x000fea0003800000 */
.L_x_9084:
        /* <DEDUP_REMOVED lines=11> */
.L_x_9154:
        /* <DEDUP_REMOVED lines=11> */
.L_x_9089:
        /* <DEDUP_REMOVED lines=37> */
.L_x_9087:
[----:B------:R-:W-:Y:S05]  /*13740*/  BSYNC B0 ;  /* 0x0000000000007941 */ /* 0x000fea0003800000 */
.L_x_9086:
        /* <DEDUP_REMOVED lines=41> */
[----:B------:R-:W-:Y:S01]  /*139e0*/  LEA R2, P0, R6, R2, 0x2 ;  /* 0x0000000206027211 */ /* 0x000fe200078010ff */
[----:B------:R-:W-:-:S03]  /*139f0*/  IMAD.MOV R7, RZ, RZ, -R9 ;  /* 0x000000ffff077224 */ /* 0x000fc600078e0a09 */
[----:B------:R-:W-:Y:S01]  /*13a00*/  LEA.HI.X R3, R6, R3, R11, 0x2, P0 ;  /* 0x0000000306037211 */ /* 0x000fe200000f140b */
[----:B------:R-:W-:-:S04]  /*13a10*/  IMAD R8, R12, R7, R8 ;  /* 0x000000070c087224 */ /* 0x000fc800078e0208 */
[----:B------:R1:W5:Y:S04]  /*13a20*/  LDG.E R7, desc[UR38][R2.64] ;  /* 0x0000002602077981 */ /* 0x000368000c1e1900 */
.L_x_9096:
[----:B-1----:R-:W1:Y:S01]  /*13a30*/  S2R R3, SR_CgaCtaId ;  /* 0x0000000000037919 */ /* 0x002e620000008800 */
[----:B------:R-:W-:-:S04]  /*13a40*/  MOV R2, 0x400 ;  /* 0x0000040000027802 */ /* 0x000fc80000000f00 */
[----:B-1----:R-:W-:Y:S02]  /*13a50*/  LEA R2, R3, R2, 0x18 ;  /* 0x0000000203027211 */ /* 0x002fe400078ec0ff */
[----:B------:R-:W-:-:S03]  /*13a60*/  SHF.L.U32 R3, R13, 0x1f, RZ ;  /* 0x0000001f0d037819 */ /* 0x000fc600000006ff */
[----:B------:R-:W-:-:S04]  /*13a70*/  IMAD R2, R14, 0x8, R2 ;  /* 0x000000080e027824 */ /* 0x000fc800078e0202 */
[----:B------:R-:W1:Y:S02]  /*13a80*/  SYNCS.PHASECHK.TRANS64.TRYWAIT P0, [R2+URZ+0x22840], R3 ;  /* 0x02284003020075a7 */ /* 0x000e64000800017f */
[----:B-1----:R-:W-:Y:S05]  /*13a90*/  @!P0 BRA `(.L_x_9097) ;  /* 0x0000002800b88947 */ /* 0x002fea0003800000 */
.L_x_9155:
        /* <DEDUP_REMOVED lines=11> */
.L_x_9098:
        /* <DEDUP_REMOVED lines=22> */
.L_x_9156:
        /* <DEDUP_REMOVED lines=8> */
.L_x_9100:
        /* <DEDUP_REMOVED lines=34> */
.L_x_9095:
[----:B------:R-:W-:Y:S05]  /*13f50*/  BSYNC B2 ;  /* 0x0000000000027941 */ /* 0x000fea0003800000 */
.L_x_9094:
[----:B------:R-:W2:Y:S02]  /*13f60*/  LDL R2, [R1+0x14] ;  /* 0x0000140001027983 */ /* 0x000ea40000100800 */
[----:B--2---:R-:W-:-:S07]  /*13f70*/  VIADD R8, R2, 0xfffffffd ;  /* 0xfffffffd02087836 */ /* 0x004fce0000000000 */
.L_x_9093:
[----:B------:R-:W-:Y:S05]  /*13f80*/  BSYNC B1 ;  /* 0x0000000000017941 */ /* 0x000fea0003800000 */
.L_x_9092:
[----:B------:R-:W2:Y:S01]  /*13f90*/  LDL.LU R2, [R1+0x14] ;  /* 0x0000140001027983 */ /* 0x000ea20000300800 */
[----:B------:R-:W-:Y:S01]  /*13fa0*/  VIADD R10, R10, 0xfffffffe ;  /* 0xfffffffe0a0a7836 */ /* 0x000fe20000000000 */
[----:B--2---:R-:W-:-:S04]  /*13fb0*/  LOP3.LUT R3, RZ, R2, RZ, 0x33, !PT ;  /* 0x00000002ff037212 */ /* 0x004fc800078e33ff */
[----:B------:R-:W-:-:S13]  /*13fc0*/  ISETP.NE.AND P0, PT, R10, R3, PT ;  /* 0x000000030a00720c */ /* 0x000fda0003f05270 */
[----:B------:R-:W-:Y:S05]  /*13fd0*/  @!P0 BRA `(.L_x_9091) ;  /* 0x0000000c00a08947 */ /* 0x000fea0003800000 */
.L_x_9115:
        /* <DEDUP_REMOVED lines=32> */
.L_x_9103:
[----:B------:R-:W2:Y:S01]  /*141e0*/  S2R R3, SR_CgaCtaId ;  /* 0x0000000000037919 */ /* 0x000ea20000008800 */
[----:B------:R-:W-:-:S04]  /*141f0*/  MOV R2, 0x400 ;  /* 0x0000040000027802 */ /* 0x000fc80000000f00 */
[----:B--2---:R-:W-:Y:S02]  /*14200*/  LEA R2, R3, R2, 0x18 ;  /* 0x0000000203027211 */ /* 0x004fe400078ec0ff */
[----:B------:R-:W-:-:S03]  /*14210*/  SHF.L.U32 R3, R10, 0x1f, RZ ;  /* 0x0000001f0a037819 */ /* 0x000fc600000006ff */
[----:B------:R-:W-:-:S04]  /*14220*/  IMAD R2, R9, 0x8, R2 ;  /* 0x0000000809027824 */ /* 0x000fc800078e0202 */
[----:B------:R-:W2:Y:S02]  /*14230*/  SYNCS.PHASECHK.TRANS64.TRYWAIT P0, [R2+URZ+0x22840], R3 ;  /* 0x02284003020075a7 */ /* 0x000ea4000800017f */
[----:B--2---:R-:W-:Y:S05]  /*14240*/  @!P0 BRA `(.L_x_9104) ;  /* 0x0000002000f48947 */ /* 0x004fea0003800000 */
.L_x_9157:
[----:B-1----:R-:W1:Y:S02]  /*14250*/  S2R R6, SR_TID.X ;  /* 0x0000000000067919 */ /* 0x002e640000002100 */
        /* <DEDUP_REMOVED lines=8> */
[----:B---3--:R-:W-:Y:S05]  /*142e0*/  @!P1 BRA `(.L_x_9105) ;  /* 0x0000000000049947 */ /* 0x008fea0003800000 */
[----:B------:R-:W-:Y:S01]  /*142f0*/  BPT.TRAP 0x1 ;  /* 0x000000040000795c */ /* 0x000fe20000300000 */
.L_x_9105:
        /* <DEDUP_REMOVED lines=21> */
.L_x_9158:
        /* <DEDUP_REMOVED lines=8> */
.L_x_9107:
        /* <DEDUP_REMOVED lines=33> */
.L_x_9102:
[----:B------:R-:W-:Y:S05]  /*146e0*/  BSYNC B1 ;  /* 0x0000000000017941 */ /* 0x000fea0003800000 */
.L_x_9101:
        /* <DEDUP_REMOVED lines=30> */
[----:B------:R-:W-:-:S06]  /*148d0*/  LEA.HI.X R7, R2, UR5, R3, 0x2, P0 ;  /* 0x0000000502077c11 */ /* 0x000fcc00080f1403 */
[----:B------:R2:W5:Y:S03]  /*148e0*/  LDG.E R7, desc[UR38][R6.64] ;  /* 0x0000002606077981 */ /* 0x000566000c1e1900 */
.L_x_9110:
[----:B------:R-:W3:Y:S01]  /*148f0*/  S2R R3, SR_CgaCtaId ;  /* 0x0000000000037919 */ /* 0x000ee20000008800 */
[----:B------:R-:W-:-:S04]  /*14900*/  MOV R2, 0x400 ;  /* 0x0000040000027802 */ /* 0x000fc80000000f00 */
[----:B---3--:R-:W-:Y:S02]  /*14910*/  LEA R2, R3, R2, 0x18 ;  /* 0x0000000203027211 */ /* 0x008fe400078ec0ff */
[----:B------:R-:W-:-:S03]  /*14920*/  SHF.L.U32 R3, R11, 0x1f, RZ ;  /* 0x0000001f0b037819 */ /* 0x000fc600000006ff */
[----:B------:R-:W-:-:S04]  /*14930*/  IMAD R2, R12, 0x8, R2 ;  /* 0x000000080c027824 */ /* 0x000fc800078e0202 */
[----:B------:R-:W3:Y:S02]  /*14940*/  SYNCS.PHASECHK.TRANS64.TRYWAIT P0, [R2+URZ+0x22840], R3 ;  /* 0x02284003020075a7 */ /* 0x000ee4000800017f */
[----:B---3--:R-:W-:Y:S05]  /*14950*/  @!P0 BRA `(.L_x_9111) ;  /* 0x0000001c00588947 */ /* 0x008fea0003800000 */
.L_x_9159:
        /* <DEDUP_REMOVED lines=11> */
.L_x_9112:
        /* <DEDUP_REMOVED lines=22> */
.L_x_9160:
        /* <DEDUP_REMOVED lines=8> */
.L_x_9114:
        /* <DEDUP_REMOVED lines=34> */
.L_x_9109:
[----:B------:R-:W-:Y:S05]  /*14e10*/  BSYNC B1 ;  /* 0x0000000000017941 */ /* 0x000fea0003800000 */
.L_x_9108:
[----:B------:R-:W2:Y:S01]  /*14e20*/  LDL R2, [R1+0xc] ;  /* 0x00000c0001027983 */ /* 0x000ea20000100800 */
[----:B------:R-:W-:Y:S01]  /*14e30*/  VIADD R8, R8, 0xfffffffe ;  /* 0xfffffffe08087836 */ /* 0x000fe20000000000 */
[----:B--2---:R-:W-:-:S13]  /*14e40*/  ISETP.GT.AND P0, PT, R9, R2, PT ;  /* 0x000000020900720c */ /* 0x004fda0003f04270 */
[----:B------:R-:W-:Y:S05]  /*14e50*/  @P0 BRA `(.L_x_9115) ;  /* 0xfffffff000600947 */ /* 0x000fea000383ffff */
.L_x_9091:
[----:B------:R-:W-:Y:S05]  /*14e60*/  BSYNC B0 ;  /* 0x0000000000007941 */ /* 0x000fea0003800000 */
.L_x_9090:
        /* <DEDUP_REMOVED lines=23> */
.L_x_9117:
[----:B------:R-:W-:Y:S05]  /*14fe0*/  BSYNC B0 ;  /* 0x0000000000007941 */ /* 0x000fea0003800000 */
.L_x_9116:
[----:B--2---:R-:W2:Y:S02]  /*14ff0*/  LDL.LU R2, [R1+0x4] ;  /* 0x0000040001027983 */ /* 0x004ea40000300800 */
[----:B--2---:R-:W-:-:S05]  /*15000*/  LOP3.LUT R2, R2, R0, RZ, 0x3c, !PT ;  /* 0x0000000002027212 */ /* 0x004fca00078e3cff */
[----:B------:R2:W-:Y:S02]  /*15010*/  STL [R1+0x4], R2 ;  /* 0x0000040201007387 */ /* 0x0005e40000100800 */
.L_x_9073:
[----:B------:R-:W-:Y:S05]  /*15020*/  BSYNC B6 ;  /* 0x0000000000067941 */ /* 0x000fea0003800000 */
.L_x_9071:
[----:B------:R-:W-:-:S03]  /*15030*/  UMOV UR4, 0xffffffff ;  /* 0xffffffff00047882 */ /* 0x000fc60000000000 */
[----:B------:R-:W-:Y:S05]  /*15040*/  BRA.DIV UR4, `(.L_x_9118) ;  /* 0x0000001604c47947 */ /* 0x000fea000b800000 */
[----:B------:R3:W4:Y:S04]  /*15050*/  SHFL.IDX PT, R4, R16, RZ, 0x1f ;  /* 0x00001fff10047589 */ /* 0x00072800000e0000 */
[----:B------:R3:W0:Y:S02]  /*15060*/  SHFL.IDX PT, R7, R16, 0x1, 0x1f ;  /* 0x00201f0010077f89 */ /* 0x00062400000e0000 */
.L_x_9164:
        /* <DEDUP_REMOVED lines=10> */
[----:B--2---:R-:W1:Y:S02]  /*15110*/  LDC.64 R2, c[0x0][0xc58] ;  /* 0x00031600ff027b82 */ /* 0x004e640000000a00 */
[----:B-1----:R-:W-:-:S05]  /*15120*/  IMAD.WIDE R2, R5, 0x4, R2 ;  /* 0x0000000405027825 */ /* 0x002fca00078e0202 */
[----:B------:R1:W5:Y:S02]  /*15130*/  LDG.E R17, desc[UR38][R2.64] ;  /* 0x0000002602117981 */ /* 0x000364000c1e1900 */
.L_x_9120:
[----:B------:R-:W-:Y:S05]  /*15140*/  BSYNC B0 ;  /* 0x0000000000007941 */ /* 0x000fea0003800000 */
.L_x_9119:
        /* <DEDUP_REMOVED lines=23> */
.L_x_9172:
[----:B------:R-:W-:Y:S02]  /*152c0*/  ULDC UR4, c[0x0][0xc10] ;  /* 0x0003040000047ab9 */ /* 0x000fe40000000800 */
[----:B------:R-:W-:-:S04]  /*152d0*/  IMAD.U32 R5, RZ, RZ, UR4 ;  /* 0x00000004ff057e24 */ /* 0x000fc8000f8e00ff */
[----:B-1----:R-:W-:-:S04]  /*152e0*/  IMAD R14, R14, R5, RZ ;  /* 0x000000050e0e7224 */ /* 0x002fc800078e02ff */
[----:B------:R-:W-:-:S05]  /*152f0*/  IMAD.IADD R7, R7, 0x1, R14 ;  /* 0x0000000107077824 */ /* 0x000fca00078e020e */
[----:B----4-:R-:W-:-:S13]  /*15300*/  ISETP.GT.AND P0, PT, R7, R4, PT ;  /* 0x000000040700720c */ /* 0x010fda0003f04270 */
[----:B------:R-:W-:Y:S05]  /*15310*/  @P0 BRA `(.L_x_9122) ;  /* 0x0000000000b40947 */ /* 0x000fea0003800000 */
[----:B------:R-:W1:Y:S02]  /*15320*/  LDC R0, c[0x0][0xc14] ;  /* 0x00030500ff007b82 */ /* 0x000e640000000800 */
.L_x_9127:
        /* <DEDUP_REMOVED lines=14> */
.L_x_9125:
[----:B------:R-:W-:Y:S05]  /*15410*/  BSYNC B0 ;  /* 0x0000000000007941 */ /* 0x000fea0003800000 */
.L_x_9124:
        /* <DEDUP_REMOVED lines=23> */
.L_x_9180:
[----:B------:R-:W-:Y:S02]  /*15590*/  ULDC UR4, c[0x0][0xc10] ;  /* 0x0003040000047ab9 */ /* 0x000fe40000000800 */
[----:B------:R-:W-:-:S04]  /*155a0*/  IMAD.U32 R5, RZ, RZ, UR4 ;  /* 0x00000004ff057e24 */ /* 0x000fc8000f8e00ff */
[----:B-1----:R-:W-:-:S04]  /*155b0*/  IMAD R14, R14, R5, RZ ;  /* 0x000000050e0e7224 */ /* 0x002fc800078e02ff */
[----:B------:R-:W-:-:S05]  /*155c0*/  IMAD.IADD R7, R14, 0x1, R7 ;  /* 0x000000010e077824 */ /* 0x000fca00078e0207 */
[----:B------:R-:W-:-:S13]  /*155d0*/  ISETP.GT.AND P0, PT, R7, R4, PT ;  /* 0x000000040700720c */ /* 0x000fda0003f04270 */
[----:B------:R-:W-:Y:S05]  /*155e0*/  @!P0 BRA `(.L_x_9127) ;  /* 0xfffffffc00508947 */ /* 0x000fea000383ffff */
.L_x_9122:
        /* <DEDUP_REMOVED lines=8> */
.L_x_9184:
[----:B------:R-:W-:Y:S01]  /*15670*/  ISETP.NE.AND P0, PT, R3, RZ, PT ;  /* 0x000000ff0300720c */ /* 0x000fe20003f05270 */
[----:B------:R-:W-:-:S12]  /*15680*/  IMAD.MOV.U32 R7, RZ, RZ, RZ ;  /* 0x000000ffff077224 */ /* 0x000fd800078e00ff */
[----:B------:R-:W-:Y:S05]  /*15690*/  @!P0 BRA `(.L_x_9129) ;  /* 0x0000000000108947 */ /* 0x000fea0003800000 */
[----:B------:R-:W-:Y:S01]  /*156a0*/  UMOV UR4, 0xffffffff ;  /* 0xffffffff00047882 */ /* 0x000fe20000000000 */
[----:B------:R-:W-:Y:S02]  /*156b0*/  VIADD R12, R6, 0xffffffff ;  /* 0xffffffff060c7836 */ /* 0x000fe40000000000 */
[----:B------:R-:W-:Y:S05]  /*156c0*/  BRA.DIV UR4, `(.L_x_9130) ;  /* 0x0000001a04587947 */ /* 0x000fea000b800000 */
[----:B------:R3:W4:Y:S02]  /*156d0*/  SHFL.IDX PT, R7, R2, R12, 0x1f ;  /* 0x00001f0c02077589 */ /* 0x00072400000e0000 */
.L_x_9129:
[----:B0--3--:R-:W0:Y:S01]  /*156e0*/  LDC.64 R2, c[0x0][0xc68] ;  /* 0x00031a00ff027b82 */ /* 0x009e220000000a00 */
[----:B------:R-:W-:-:S04]  /*156f0*/  IMAD.IADD R19, R6, 0x1, R19 ;  /* 0x0000000106137824 */ /* 0x000fc800078e0213 */
        /* <DEDUP_REMOVED lines=65> */
.L_x_9123:
[----:B------:R-:W-:Y:S01]  /*15b10*/  UMOV UR4, URZ ;  /* 0x0000003f00047c82 */ /* 0x000fe20008000000 */
[----:B------:R-:W-:Y:S01]  /*15b20*/  UMOV UR5, URZ ;  /* 0x0000003f00057c82 */ /* 0x000fe20008000000 */
[----:B------:R-:W-:Y:S01]  /*15b30*/  ULDC UR6, c[0x0][0xc14] ;  /* 0x0003050000067ab9 */ /* 0x000fe20000000800 */
[----:B---3--:R-:W-:Y:S02]  /*15b40*/  IMAD.MOV.U32 R16, RZ, RZ, R4 ;  /* 0x000000ffff107224 */ /* 0x008fe400078e0004 */
[----:B------:R-:W-:Y:S02]  /*15b50*/  IMAD.U32 R17, RZ, RZ, UR4 ;  /* 0x00000004ff117e24 */ /* 0x000fe4000f8e00ff */
[----:B------:R-:W-:Y:S02]  /*15b60*/  IMAD.U32 R18, RZ, RZ, UR5 ;  /* 0x00000005ff127e24 */ /* 0x000fe4000f8e00ff */
[----:B------:R-:W-:-:S07]  /*15b70*/  IMAD.U32 R19, RZ, RZ, UR6 ;  /* 0x00000006ff137e24 */ /* 0x000fce000f8e00ff */
.L_x_9131:
        /* <DEDUP_REMOVED lines=12> */
.L_x_9059:
        /* <DEDUP_REMOVED lines=12> */
.L_x_9187:
[----:B------:R-:W-:Y:S05]  /*15d00*/  BSYNC B0 ;  /* 0x0000000000007941 */ /* 0x000fea0003800000 */
.L_x_9133:
[----:B------:R-:W-:-:S03]  /*15d10*/  UMOV UR4, 0xffffffff ;  /* 0xffffffff00047882 */ /* 0x000fc60000000000 */
[----:B------:R-:W-:Y:S05]  /*15d20*/  BRA.DIV UR4, `(.L_x_9135) ;  /* 0x0000001204fc7947 */ /* 0x000fea000b800000 */
[----:B------:R-:W2:Y:S02]  /*15d30*/  S2R R2, SR_TID.X ;  /* 0x0000000000027919 */ /* 0x000ea40000002100 */
[----:B--2---:R-:W-:-:S04]  /*15d40*/  SHF.R.U32.HI R2, RZ, 0x5, R2 ;  /* 0x00000005ff027819 */ /* 0x004fc80000011602 */
[----:B------:R-:W-:-:S05]  /*15d50*/  LOP3.LUT R2, R2, 0x3, RZ, 0xc0, !PT ;  /* 0x0000000302027812 */ /* 0x000fca00078ec0ff */
[----:B------:R2:W3:Y:S02]  /*15d60*/  SHFL.IDX PT, R14, R2, RZ, 0x1f ;  /* 0x00001fff020e7589 */ /* 0x0004e400000e0000 */
.L_x_9190:
[----:B---3--:R-:W-:Y:S01]  /*15d70*/  ISETP.NE.AND P0, PT, R14, RZ, PT ;  /* 0x000000ff0e00720c */ /* 0x008fe20003f05270 */
[----:B------:R-:W-:-:S12]  /*15d80*/  BSSY B0, `(.L_x_9136) ;  /* 0x0000027000007945 */ /* 0x000fd80003800000 */
[----:B------:R-:W-:Y:S05]  /*15d90*/  @P0 BRA `(.L_x_9137) ;  /* 0x0000000000940947 */ /* 0x000fea0003800000 */
[----:B------:R-:W-:-:S03]  /*15da0*/  UMOV UR4, 0xffffffff ;  /* 0xffffffff00047882 */ /* 0x000fc60000000000 */
[----:B------:R-:W-:Y:S05]  /*15db0*/  BRA.DIV UR4, `(.L_x_9138) ;  /* 0x00000016040c7947 */ /* 0x000fea000b800000 */
[----:B------:R-:W-:-:S13]  /*15dc0*/  ELECT P6, URZ, PT ;  /* 0x00000000003f782f */ /* 0x000fda00038c0000 */
.L_x_9193:
[----:B------:R-:W-:Y:S05]  /*15dd0*/  @!P6 BRA `(.L_x_9137) ;  /* 0x000000000084e947 */ /* 0x000fea0003800000 */
[----:B------:R-:W-:-:S06]  /*15de0*/  ULOP3.LUT UR4, UR36, 0x2, URZ, 0xfc, !UPT ;  /* 0x0000000224047892 */ /* 0x000fcc000f8efc3f */
[----:B--2---:R-:W-:-:S05]  /*15df0*/  IMAD.U32 R2, RZ, RZ, UR4 ;  /* 0x00000004ff027e24 */ /* 0x004fca000f8e00ff */
[----:B------:R-:W-:-:S13]  /*15e00*/  ISETP.NE.AND P2, PT, R2, 0x3, PT ;  /* 0x000000030200780c */ /* 0x000fda0003f45270 */
[----:B------:R-:W-:Y:S05]  /*15e10*/  @!P2 BRA `(.L_x_9139) ;  /* 0x000000000004a947 */ /* 0x000fea0003800000 */
[----:B------:R-:W-:Y:S01]  /*15e20*/  BPT.TRAP 0x1 ;  /* 0x000000040000795c */ /* 0x000fe20000300000 */
.L_x_9139:
        /* <DEDUP_REMOVED lines=14> */
.L_x_9194:
[----:B------:R-:W2:Y:S02]  /*15f10*/  SYNCS.PHASECHK.TRANS64.TRYWAIT P0, [R7+URZ], R2 ;  /* 0x00000002070075a7 */ /* 0x000ea4000800017f */
[----:B--2---:R-:W-:Y:S05]  /*15f20*/  @!P0 BRA `(.L_x_9141) ;  /* 0x0000001000e48947 */ /* 0x004fea0003800000 */
.L_x_9195:
[----:B------:R-:W-:Y:S05]  /*15f30*/  @!P2 BRA `(.L_x_9142) ;  /* 0x000000000004a947 */ /* 0x000fea0003800000 */
[----:B------:R-:W-:Y:S01]  /*15f40*/  BPT.TRAP 0x1 ;  /* 0x000000040000795c */ /* 0x000fe20000300000 */
.L_x_9142:
[----:B------:R-:W3:Y:S01]  /*15f50*/  LDL.LU R4, [R1] ;  /* 0x0000000001047983 */ /* 0x000ee20000300800 */
[----:B------:R-:W-:-:S04]  /*15f60*/  VIADD R0, R0, 0x22860 ;  /* 0x0002286000007836 */ /* 0x000fc80000000000 */
[----:B---3--:R-:W-:-:S04]  /*15f70*/  IMAD R4, R4, 0x8, R0 ;  /* 0x0000000804047824 */ /* 0x008fc800078e0200 */
[----:B------:R-:W3:Y:S02]  /*15f80*/  SYNCS.PHASECHK.TRANS64.TRYWAIT P0, [R4+URZ], R5 ;  /* 0x00000005040075a7 */ /* 0x000ee4000800017f */
[----:B---3--:R-:W-:Y:S05]  /*15f90*/  @!P0 BRA `(.L_x_9143) ;  /* 0x0000001000dc8947 */ /* 0x008fea0003800000 */
.L_x_9196:
[----:B------:R-:W-:-:S07]  /*15fa0*/  IMAD R3, R3, 0x8, R0 ;  /* 0x0000000803037824 */ /* 0x000fce00078e0200 */
.L_x_9144:
[----:B----4-:R4:W0:Y:S02]  /*15fb0*/  SYNCS.PHASECHK.TRANS64.TRYWAIT P0, [R3+URZ], R2 ;  /* 0x00000002030075a7 */ /* 0x010824000800017f */
[----:B0-----:R-:W-:Y:S05]  /*15fc0*/  @!P0 NANOSLEEP.SYNCS 0x989680 ;  /* 0x009896800000895d */ /* 0x001fea0003900000 */
[----:B------:R-:W0:Y:S02]  /*15fd0*/  @!P0 SYNCS.PHASECHK.TRANS64 P0, [R3+URZ], R2 ;  /* 0x00000002030085a7 */ /* 0x000e24000800007f */
[----:B0-----:R-:W-:Y:S05]  /*15fe0*/  @!P0 BRA `(.L_x_9144) ;  /* 0xfffffffc00f08947 */ /* 0x001fea000383ffff */
.L_x_9137:
[----:B------:R-:W-:Y:S05]  /*15ff0*/  BSYNC B0 ;  /* 0x0000000000007941 */ /* 0x000fea0003800000 */
.L_x_9136:
[----:B------:R-:W-:Y:S05]  /*16000*/  EXIT ;  /* 0x000000000000794d */ /* 0x000fea0003800000 */
.L_x_8963:
[----:B0-----:R0:W1:Y:S02]  /*16010*/  SYNCS.PHASECHK.TRANS64.TRYWAIT P0, [R9+URZ+0x22800], R0 ;  /* 0x02280000090075a7 */ /* 0x001064000800017f */
[----:B-1----:R-:W-:Y:S05]  /*16020*/  @!P0 NANOSLEEP.SYNCS 0x989680 ;  /* 0x009896800000895d */ /* 0x002fea0003900000 */
[----:B------:R-:W1:Y:S02]  /*16030*/  @!P0 SYNCS.PHASECHK.TRANS64 P0, [R9+URZ+0x22800], R0 ;  /* 0x02280000090085a7 */ /* 0x000e64000800007f */
[----:B-1----:R-:W-:Y:S05]  /*16040*/  @!P0 BRA `(.L_x_8963) ;  /* 0xfffffffc00f08947 */ /* 0x002fea000383ffff */
[----:B------:R-:W-:Y:S05]  /*16050*/  BRA `(.L_x_9145) ;  /* 0xfffffebc00107947 */ /* 0x000fea000383ffff */
.L_x_8967:
[----:B-1----:R1:W2:Y:S02]  /*16060*/  SYNCS.PHASECHK.TRANS64.TRYWAIT P1, [R5+URZ+0x22830], R12 ;  /* 0x0228300c050075a7 */ /* 0x0022a4000802017f */
[----:B--2---:R-:W-:Y:S05]  /*16070*/  @!P1 NANOSLEEP.SYNCS 0x989680 ;  /* 0x009896800000995d */ /* 0x004fea0003900000 */
[----:B------:R-:W2:Y:S02]  /*16080*/  @!P1 SYNCS.PHASECHK.TRANS64 P1, [R5+URZ+0x22830], R12 ;  /* 0x0228300c050095a7 */ /* 0x000ea4000802007f */
[----:B--2---:R-:W-:Y:S05]  /*16090*/  @!P1 BRA `(.L_x_8967) ;  /* 0xfffffffc00f09947 */ /* 0x004fea000383ffff */
[----:B------:R-:W-:Y:S05]  /*160a0*/  BRA `(.L_x_8966) ;  /* 0xfffffebc003c7947 */ /* 0x000fea000383ffff */
.L_x_8979:
[----:B-1----:R1:W2:Y:S02]  /*160b0*/  SYNCS.PHASECHK.TRANS64.TRYWAIT P1, [R5+URZ+0x22850], R12 ;  /* 0x0228500c050075a7 */ /* 0x0022a4000802017f */
[----:B--2---:R-:W-:Y:S05]  /*160c0*/  @!P1 NANOSLEEP.SYNCS 0x989680 ;  /* 0x009896800000995d */ /* 0x004fea0003900000 */
[----:B------:R-:W2:Y:S02]  /*160d0*/  @!P1 SYNCS.PHASECHK.TRANS64 P1, [R5+URZ+0x22850], R12 ;  /* 0x0228500c050095a7 */ /* 0x000ea4000802007f */
[----:B--2---:R-:W-:Y:S05]  /*160e0*/  @!P1 BRA `(.L_x_8979) ;  /* 0xfffffffc00f09947 */ /* 0x004fea000383ffff */
[----:B------:R-:W-:Y:S05]  /*160f0*/  BRA `(.L_x_8978) ;  /* 0xfffffee400487947 */ /* 0x000fea000383ffff */
.L_x_8987:
[----:B-1----:R-:W-:-:S04]  /*16100*/  IMAD.U32 R21, RZ, RZ, UR28 ;  /* 0x0000001cff157e24 */ /* 0x002fc8000f8e00ff */
[----:B------:R1:W2:Y:S03]  /*16110*/  SYNCS.PHASECHK.TRANS64.TRYWAIT P1, [R21+URZ+0x22830], R10 ;  /* 0x0228300a150075a7 */ /* 0x0002a6000802017f */
[----:B--2---:R-:W-:Y:S05]  /*16120*/  @!P1 NANOSLEEP.SYNCS 0x989680 ;  /* 0x009896800000995d */ /* 0x004fea0003900000 */
[----:B------:R-:W2:Y:S02]  /*16130*/  @!P1 SYNCS.PHASECHK.TRANS64 P1, [R21+URZ+0x22830], R10 ;  /* 0x0228300a150095a7 */ /* 0x000ea4000802007f */
[----:B--2---:R-:W-:Y:S05]  /*16140*/  @!P1 BRA `(.L_x_8987) ;  /* 0xfffffffc00ec9947 */ /* 0x004fea000383ffff */
[----:B------:R-:W-:Y:S05]  /*16150*/  BRA `(.L_x_8986) ;  /* 0xfffffee800d07947 */ /* 0x000fea000383ffff */
.L_x_8999:
[----:B-1----:R1:W2:Y:S02]  /*16160*/  SYNCS.PHASECHK.TRANS64.TRYWAIT P1, [R177+URZ+0x22850], R10 ;  /* 0x0228500ab10075a7 */ /* 0x0022a4000802017f */
[----:B--2---:R-:W-:Y:S05]  /*16170*/  @!P1 NANOSLEEP.SYNCS 0x989680 ;  /* 0x009896800000995d */ /* 0x004fea0003900000 */
[----:B------:R-:W2:Y:S02]  /*16180*/  @!P1 SYNCS.PHASECHK.TRANS64 P1, [R177+URZ+0x22850], R10 ;  /* 0x0228500ab10095a7 */ /* 0x000ea4000802007f */
[----:B--2---:R-:W-:Y:S05]  /*16190*/  @!P1 BRA `(.L_x_8999) ;  /* 0xfffffffc00f09947 */ /* 0x004fea000383ffff */
[----:B------:R-:W-:Y:S05]  /*161a0*/  BRA `(.L_x_8998) ;  /* 0xffffff1800f87947 */ /* 0x000fea000383ffff */
.L_x_9008:
[----:B-1----:R-:W-:-:S04]  /*161b0*/  IMAD.U32 R6, RZ, RZ, UR25 ;  /* 0x00000019ff067e24 */ /* 0x002fc8000f8e00ff */
[----:B------:R1:W2:Y:S03]  /*161c0*/  SYNCS.PHASECHK.TRANS64.TRYWAIT P2, [R6+URZ+0x22830], R5 ;  /* 0x02283005060075a7 */ /* 0x0002a6000804017f */
[----:B--2---:R-:W-:Y:S05]  /*161d0*/  @!P2 NANOSLEEP.SYNCS 0x989680 ;  /* 0x009896800000a95d */ /* 0x004fea0003900000 */
[----:B------:R-:W2:Y:S02]  /*161e0*/  @!P2 SYNCS.PHASECHK.TRANS64 P2, [R6+URZ+0x22830], R5 ;  /* 0x022830050600a5a7 */ /* 0x000ea4000804007f */
[----:B--2---:R-:W-:Y:S05]  /*161f0*/  @!P2 BRA `(.L_x_9008) ;  /* 0xfffffffc00eca947 */ /* 0x004fea000383ffff */
[----:B------:R-:W-:Y:S05]  /*16200*/  BRA `(.L_x_9007) ;  /* 0xffffff2000a07947 */ /* 0x000fea000383ffff */
.L_x_9012:
[----:B-1----:R1:W2:Y:S02]  /*16210*/  SYNCS.PHASECHK.TRANS64.TRYWAIT P2, [R214+URZ+0x22850], R5 ;  /* 0x02285005d60075a7 */ /* 0x0022a4000804017f */
[----:B--2---:R-:W-:Y:S05]  /*16220*/  @!P2 NANOSLEEP.SYNCS 0x989680 ;  /* 0x009896800000a95d */ /* 0x004fea0003900000 */
[----:B------:R-:W2:Y:S02]  /*16230*/  @!P2 SYNCS.PHASECHK.TRANS64 P2, [R214+URZ+0x22850], R5 ;  /* 0x02285005d600a5a7 */ /* 0x000ea4000804007f */
[----:B--2---:R-:W-:Y:S05]  /*16240*/  @!P2 BRA `(.L_x_9012) ;  /* 0xfffffffc00f0a947 */ /* 0x004fea000383ffff */
[----:B------:R-:W-:Y:S05]  /*16250*/  BRA `(.L_x_9011) ;  /* 0xffffff4000407947 */ /* 0x000fea000383ffff */
.L_x_9018:
[----:B-1----:R-:W-:-:S04]  /*16260*/  IMAD.U32 R6, RZ, RZ, UR27 ;  /* 0x0000001bff067e24 */ /* 0x002fc8000f8e00ff */
[----:B------:R1:W2:Y:S03]  /*16270*/  SYNCS.PHASECHK.TRANS64.TRYWAIT P1, [R6+URZ+0x22830], R9 ;  /* 0x02283009060075a7 */ /* 0x0002a6000802017f */
[----:B--2---:R-:W-:Y:S05]  /*16280*/  @!P1 NANOSLEEP.SYNCS 0x989680 ;  /* 0x009896800000995d */ /* 0x004fea0003900000 */
[----:B------:R-:W2:Y:S02]  /*16290*/  @!P1 SYNCS.PHASECHK.TRANS64 P1, [R6+URZ+0x22830], R9 ;  /* 0x02283009060095a7 */ /* 0x000ea4000802007f */
[----:B--2---:R-:W-:Y:S05]  /*162a0*/  @!P1 BRA `(.L_x_9018) ;  /* 0xfffffffc00ec9947 */ /* 0x004fea000383ffff */
[----:B------:R-:W-:Y:S05]  /*162b0*/  BRA `(.L_x_9017) ;  /* 0xffffff4400647947 */ /* 0x000fea000383ffff */
.L_x_9030:
[----:B-1----:R1:W2:Y:S02]  /*162c0*/  SYNCS.PHASECHK.TRANS64.TRYWAIT P1, [R176+URZ+0x22850], R9 ;  /* 0x02285009b00075a7 */ /* 0x0022a4000802017f */
[----:B--2---:R-:W-:Y:S05]  /*162d0*/  @!P1 NANOSLEEP.SYNCS 0x989680 ;  /* 0x009896800000995d */ /* 0x004fea0003900000 */
[----:B------:R-:W2:Y:S02]  /*162e0*/  @!P1 SYNCS.PHASECHK.TRANS64 P1, [R176+URZ+0x22850], R9 ;  /* 0x02285009b00095a7 */ /* 0x000ea4000802007f */
[----:B--2---:R-:W-:Y:S05]  /*162f0*/  @!P1 BRA `(.L_x_9030) ;  /* 0xfffffffc00f09947 */ /* 0x004fea000383ffff */
[----:B------:R-:W-:Y:S05]  /*16300*/  BRA `(.L_x_9029) ;  /* 0xffffff74008c7947 */ /* 0x000fea000383ffff */
.L_x_9078:
        /* <DEDUP_REMOVED lines=11> */
.L_x_9147:
[----:B------:R-:W-:Y:S05]  /*163c0*/  BSYNC B0 ;  /* 0x0000000000007941 */ /* 0x000fea0003800000 */
.L_x_9146:
[----:B------:R-:W-:Y:S05]  /*163d0*/  BRA `(.L_x_9148) ;  /* 0xffffffc800607947 */ /* 0x000fea000383ffff */
.L_x_9079:
[----:B------:R-:W-:Y:S01]  /*163e0*/  BSSY B0, `(.L_x_9149) ;  /* 0x0000006000007945 */ /* 0x000fe20003800000 */
[----:B------:R-:W-:-:S07]  /*163f0*/  IMAD.MOV.U32 R15, RZ, RZ, -0x1 ;  /* 0xffffffffff0f7424 */ /* 0x000fce00078e00ff */
[----:B0-----:R-:W-:Y:S05]  /*16400*/  WARPSYNC.COLLECTIVE R15, `(.L_x_9150) ;  /* 0x000000000f0c7348 */ /* 0x001fea0003c00000 */
[----:B------:R-:W-:Y:S02]  /*16410*/  ELECT P6, UR62, PT ;  /* 0x00000000003e782f */ /* 0x000fe400038c0000 */
[----:B------:R-:W-:Y:S01]  /*16420*/  MOV R14, UR62 ;  /* 0x0000003e000e7c02 */ /* 0x000fe20008000f00 */
[----:B0-----:R-:W-:Y:S10]  /*16430*/  ENDCOLLECTIVE ;  /* 0x000000000000791b */ /* 0x001ff40003800000 */
.L_x_9150:
[----:B------:R-:W-:Y:S05]  /*16440*/  BSYNC B0 ;  /* 0x0000000000007941 */ /* 0x000fea0003800000 */
.L_x_9149:
[----:B------:R-:W-:Y:S05]  /*16450*/  BRA `(.L_x_9151) ;  /* 0xffffffc800507947 */ /* 0x000fea000383ffff */
.L_x_9082:
[----:B-1----:R1:W2:Y:S02]  /*16460*/  SYNCS.PHASECHK.TRANS64.TRYWAIT P0, [R9+URZ+0x22840], R10 ;  /* 0x0228400a090075a7 */ /* 0x0022a4000800017f */
[----:B--2---:R-:W-:Y:S05]  /*16470*/  @!P0 NANOSLEEP.SYNCS 0x989680 ;  /* 0x009896800000895d */ /* 0x004fea0003900000 */
[----:B------:R-:W2:Y:S02]  /*16480*/  @!P0 SYNCS.PHASECHK.TRANS64 P0, [R9+URZ+0x22840], R10 ;  /* 0x0228400a090085a7 */ /* 0x000ea4000800007f */
[----:B--2---:R-:W-:Y:S05]  /*16490*/  @!P0 BRA `(.L_x_9082) ;  /* 0xfffffffc00f08947 */ /* 0x004fea000383ffff */
[----:B------:R-:W-:Y:S05]  /*164a0*/  BRA `(.L_x_9152) ;  /* 0xffffffc800b87947 */ /* 0x000fea000383ffff */
.L_x_9085:
        /* <DEDUP_REMOVED lines=8> */
.L_x_9088:
[----:B-1----:R1:W2:Y:S02]  /*16530*/  SYNCS.PHASECHK.TRANS64.TRYWAIT P0, [R6+URZ+0x22860], R9 ;  /* 0x02286009060075a7 */ /* 0x0022a4000800017f */
[----:B--2---:R-:W-:Y:S05]  /*16540*/  @!P0 NANOSLEEP.SYNCS 0x989680 ;  /* 0x009896800000895d */ /* 0x004fea0003900000 */
[----:B------:R-:W2:Y:S02]  /*16550*/  @!P0 SYNCS.PHASECHK.TRANS64 P0, [R6+URZ+0x22860], R9 ;  /* 0x02286009060085a7 */ /* 0x000ea4000800007f */
[----:B--2---:R-:W-:Y:S05]  /*16560*/  @!P0 BRA `(.L_x_9088) ;  /* 0xfffffffc00f08947 */ /* 0x004fea000383ffff */
[----:B------:R-:W-:Y:S05]  /*16570*/  BRA `(.L_x_9154) ;  /* 0xffffffcc00b07947 */ /* 0x000fea000383ffff */
.L_x_9097:
[----:B-1----:R1:W2:Y:S02]  /*16580*/  SYNCS.PHASECHK.TRANS64.TRYWAIT P0, [R2+URZ+0x22840], R3 ;  /* 0x02284003020075a7 */ /* 0x0022a4000800017f */
[----:B--2---:R-:W-:Y:S05]  /*16590*/  @!P0 NANOSLEEP.SYNCS 0x989680 ;  /* 0x009896800000895d */ /* 0x004fea0003900000 */
[----:B------:R-:W2:Y:S02]  /*165a0*/  @!P0 SYNCS.PHASECHK.TRANS64 P0, [R2+URZ+0x22840], R3 ;  /* 0x02284003020085a7 */ /* 0x000ea4000800007f */
[----:B--2---:R-:W-:Y:S05]  /*165b0*/  @!P0 BRA `(.L_x_9097) ;  /* 0xfffffffc00f08947 */ /* 0x004fea000383ffff */
[----:B------:R-:W-:Y:S05]  /*165c0*/  BRA `(.L_x_9155) ;  /* 0xffffffd400347947 */ /* 0x000fea000383ffff */
.L_x_9099:
[----:B--2---:R2:W3:Y:S02]  /*165d0*/  SYNCS.PHASECHK.TRANS64.TRYWAIT P0, [R2+URZ+0x22860], R3 ;  /* 0x02286003020075a7 */ /* 0x0044e4000800017f */
[----:B---3--:R-:W-:Y:S05]  /*165e0*/  @!P0 NANOSLEEP.SYNCS 0x989680 ;  /* 0x009896800000895d */ /* 0x008fea0003900000 */
[----:B------:R-:W3:Y:S02]  /*165f0*/  @!P0 SYNCS.PHASECHK.TRANS64 P0, [R2+URZ+0x22860], R3 ;  /* 0x02286003020085a7 */ /* 0x000ee4000800007f */
[----:B---3--:R-:W-:Y:S05]  /*16600*/  @!P0 BRA `(.L_x_9099) ;  /* 0xfffffffc00f08947 */ /* 0x008fea000383ffff */
[----:B------:R-:W-:Y:S05]  /*16610*/  BRA `(.L_x_9156) ;  /* 0xffffffd400a47947 */ /* 0x000fea000383ffff */
.L_x_9104:
[----:B--2---:R2:W3:Y:S02]  /*16620*/  SYNCS.PHASECHK.TRANS64.TRYWAIT P0, [R2+URZ+0x22840], R3 ;  /* 0x02284003020075a7 */ /* 0x0044e4000800017f */
[----:B---3--:R-:W-:Y:S05]  /*16630*/  @!P0 NANOSLEEP.SYNCS 0x989680 ;  /* 0x009896800000895d */ /* 0x008fea0003900000 */
[----:B------:R-:W3:Y:S02]  /*16640*/  @!P0 SYNCS.PHASECHK.TRANS64 P0, [R2+URZ+0x22840], R3 ;  /* 0x02284003020085a7 */ /* 0x000ee4000800007f */
[----:B---3--:R-:W-:Y:S05]  /*16650*/  @!P0 BRA `(.L_x_9104) ;  /* 0xfffffffc00f08947 */ /* 0x008fea000383ffff */
[----:B------:R-:W-:Y:S05]  /*16660*/  BRA `(.L_x_9157) ;  /* 0xffffffd800f87947 */ /* 0x000fea000383ffff */
.L_x_9106:
[----:B0-----:R0:W1:Y:S02]  /*16670*/  SYNCS.PHASECHK.TRANS64.TRYWAIT P1, [R2+URZ+0x22860], R3 ;  /* 0x02286003020075a7 */ /* 0x001064000802017f */
[----:B-1----:R-:W-:Y:S05]  /*16680*/  @!P1 NANOSLEEP.SYNCS 0x989680 ;  /* 0x009896800000995d */ /* 0x002fea0003900000 */
[----:B------:R-:W1:Y:S02]  /*16690*/  @!P1 SYNCS.PHASECHK.TRANS64 P1, [R2+URZ+0x22860], R3 ;  /* 0x02286003020095a7 */ /* 0x000e64000802007f */
[----:B-1----:R-:W-:Y:S05]  /*166a0*/  @!P1 BRA `(.L_x_9106) ;  /* 0xfffffffc00f09947 */ /* 0x002fea000383ffff */
[----:B------:R-:W-:Y:S05]  /*166b0*/  BRA `(.L_x_9158) ;  /* 0xffffffdc00647947 */ /* 0x000fea000383ffff */
.L_x_9111:
[----:B---3--:R3:W4:Y:S02]  /*166c0*/  SYNCS.PHASECHK.TRANS64.TRYWAIT P0, [R2+URZ+0x22840], R3 ;  /* 0x02284003020075a7 */ /* 0x008724000800017f */
[----:B----4-:R-:W-:Y:S05]  /*166d0*/  @!P0 NANOSLEEP.SYNCS 0x989680 ;  /* 0x009896800000895d */ /* 0x010fea0003900000 */
[----:B------:R-:W4:Y:S02]  /*166e0*/  @!P0 SYNCS.PHASECHK.TRANS64 P0, [R2+URZ+0x22840], R3 ;  /* 0x02284003020085a7 */ /* 0x000f24000800007f */
[----:B----4-:R-:W-:Y:S05]  /*166f0*/  @!P0 BRA `(.L_x_9111) ;  /* 0xfffffffc00f08947 */ /* 0x010fea000383ffff */
[----:B------:R-:W-:Y:S05]  /*16700*/  BRA `(.L_x_9159) ;  /* 0xffffffe000947947 */ /* 0x000fea000383ffff */
.L_x_9113:
[----:B0-----:R0:W1:Y:S02]  /*16710*/  SYNCS.PHASECHK.TRANS64.TRYWAIT P1, [R2+URZ+0x22860], R3 ;  /* 0x02286003020075a7 */ /* 0x001064000802017f */
[----:B-1----:R-:W-:Y:S05]  /*16720*/  @!P1 NANOSLEEP.SYNCS 0x989680 ;  /* 0x009896800000995d */ /* 0x002fea0003900000 */
[----:B------:R-:W1:Y:S02]  /*16730*/  @!P1 SYNCS.PHASECHK.TRANS64 P1, [R2+URZ+0x22860], R3 ;  /* 0x02286003020095a7 */ /* 0x000e64000802007f */
[----:B-1----:R-:W-:Y:S05]  /*16740*/  @!P1 BRA `(.L_x_9113) ;  /* 0xfffffffc00f09947 */ /* 0x002fea000383ffff */
[----:B------:R-:W-:Y:S05]  /*16750*/  BRA `(.L_x_9160) ;  /* 0xffffffe400047947 */ /* 0x000fea000383ffff */
.L_x_9118:
        /* <DEDUP_REMOVED lines=8> */
.L_x_9162:
[----:B------:R-:W-:Y:S05]  /*167e0*/  BSYNC B0 ;  /* 0x0000000000007941 */ /* 0x000fea0003800000 */
.L_x_9161:
        /* <DEDUP_REMOVED lines=8> */
.L_x_9163:
[----:B------:R-:W-:Y:S01]  /*16870*/  IMAD.MOV.U32 R7, RZ, RZ, R14 ;  /* 0x000000ffff077224 */ /* 0x000fe200078e000e */
[----:B------:R-:W-:Y:S06]  /*16880*/  BRA `(.L_x_9164) ;  /* 0xffffffe400f87947 */ /* 0x000fec000383ffff */
.L_x_9121:
        /* <DEDUP_REMOVED lines=8> */
.L_x_9166:
[----:B------:R-:W-:Y:S05]  /*16910*/  BSYNC B0 ;  /* 0x0000000000007941 */ /* 0x000fea0003800000 */
.L_x_9165:
        /* <DEDUP_REMOVED lines=10> */
.L_x_9167:
        /* <DEDUP_REMOVED lines=8> */
.L_x_9168:
        /* <DEDUP_REMOVED lines=8> */
.L_x_9169:
        /* <DEDUP_REMOVED lines=8> */
.L_x_9170:
        /* <DEDUP_REMOVED lines=8> */
.L_x_9171:
[----:B------:R-:W-:Y:S05]  /*16bc0*/  BRA `(.L_x_9172) ;  /* 0xffffffe400bc7947 */ /* 0x000fea000383ffff */
.L_x_9126:
[----:B------:R-:W-:Y:S01]  /*16bd0*/  BSSY B0, `(.L_x_9173) ;  /* 0x0000008000007945 */ /* 0x000fe20003800000 */
[----:B-----5:R-:W-:Y:S02]  /*16be0*/  IMAD.MOV.U32 R13, RZ, RZ, R17 ;  /* 0x000000ffff0d7224 */ /* 0x020fe400078e0011 */
[----:B------:R-:W-:Y:S02]  /*16bf0*/  IMAD.MOV.U32 R12, RZ, RZ, 0x1 ;  /* 0x00000001ff0c7424 */ /* 0x000fe400078e00ff */
[----:B------:R-:W-:Y:S02]  /*16c00*/  IMAD.MOV.U32 R11, RZ, RZ, RZ ;  /* 0x000000ffff0b7224 */ /* 0x000fe400078e00ff */
[----:B------:R-:W-:-:S07]  /*16c10*/  IMAD.MOV.U32 R15, RZ, RZ, -0x1 ;  /* 0xffffffffff0f7424 */ /* 0x000fce00078e00ff */
[----:B0--3--:R-:W-:Y:S05]  /*16c20*/  WARPSYNC.COLLECTIVE R15, `(.L_x_9174) ;  /* 0x000000000f087348 */ /* 0x009fea0003c00000 */
[----:B------:R1:W2:Y:S02]  /*16c30*/  SHFL.UP P6, R14, R13, R12, R11 ;  /* 0x0400000c0d0e7389 */ /* 0x0002a400000c000b */
[----:B0123--:R-:W-:Y:S01]  /*16c40*/  ENDCOLLECTIVE ;  /* 0x000000000000791b */ /* 0x00ffe20003800000 */
.L_x_9174:
[----:B------:R-:W-:Y:S05]  /*16c50*/  BSYNC B0 ;  /* 0x0000000000007941 */ /* 0x000fea0003800000 */
.L_x_9173:
        /* <DEDUP_REMOVED lines=10> */
.L_x_9175:
        /* <DEDUP_REMOVED lines=8> */
.L_x_9176:
        /* <DEDUP_REMOVED lines=8> */
.L_x_9177:
        /* <DEDUP_REMOVED lines=8> */
.L_x_9178:
        /* <DEDUP_REMOVED lines=8> */
.L_x_9179:
[----:B------:R-:W-:Y:S05]  /*16f00*/  BRA `(.L_x_9180) ;  /* 0xffffffe400a07947 */ /* 0x000fea000383ffff */
.L_x_9128:
[----:B------:R-:W-:Y:S01]  /*16f10*/  BSSY B0, `(.L_x_9181) ;  /* 0x0000006000007945 */ /* 0x000fe20003800000 */
[----:B------:R-:W-:Y:S01]  /*16f20*/  PLOP3.LUT P6, PT, P6, PT, PT, 0x8, 0x0 ;  /* 0x000000000000781c */ /* 0x000fe200037ce170 */
[----:B------:R-:W-:-:S12]  /*16f30*/  IMAD.MOV.U32 R15, RZ, RZ, -0x1 ;  /* 0xffffffffff0f7424 */ /* 0x000fd800078e00ff */
[----:B0-----:R-:W-:Y:S05]  /*16f40*/  WARPSYNC.COLLECTIVE R15, `(.L_x_9182) ;  /* 0x000000000f087348 */ /* 0x001fea0003c00000 */
[----:B------:R-:W-:Y:S01]  /*16f50*/  VOTE.ANY R14, PT, P6 ;  /* 0x00000000000e7806 */ /* 0x000fe200030e0100 */
[----:B0-----:R-:W-:Y:S06]  /*16f60*/  ENDCOLLECTIVE ;  /* 0x000000000000791b */ /* 0x001fec0003800000 */
.L_x_9182:
[----:B------:R-:W-:Y:S05]  /*16f70*/  BSYNC B0 ;  /* 0x0000000000007941 */ /* 0x000fea0003800000 */
.L_x_9181:
        /* <DEDUP_REMOVED lines=9> */
.L_x_9183:
[----:B------:R-:W-:Y:S01]  /*17010*/  IMAD.MOV.U32 R17, RZ, RZ, R14 ;  /* 0x000000ffff117224 */ /* 0x000fe200078e000e */
[----:B------:R-:W-:Y:S06]  /*17020*/  BRA `(.L_x_9184) ;  /* 0xffffffe400907947 */ /* 0x000fec000383ffff */
.L_x_9130:
[----:B------:R-:W-:Y:S01]  /*17030*/  BSSY B0, `(.L_x_9185) ;  /* 0x0000007000007945 */ /* 0x000fe20003800000 */
[----:B------:R-:W-:Y:S02]  /*17040*/  IMAD.MOV.U32 R13, RZ, RZ, R2 ;  /* 0x000000ffff0d7224 */ /* 0x000fe400078e0002 */
[----:B------:R-:W-:Y:S02]  /*17050*/  IMAD.MOV.U32 R11, RZ, RZ, 0x1f ;  /* 0x0000001fff0b7424 */ /* 0x000fe400078e00ff */
[----:B------:R-:W-:-:S07]  /*17060*/  IMAD.MOV.U32 R15, RZ, RZ, -0x1 ;  /* 0xffffffffff0f7424 */ /* 0x000fce00078e00ff */
[----:B012---:R-:W-:Y:S05]  /*17070*/  WARPSYNC.COLLECTIVE R15, `(.L_x_9186) ;  /* 0x000000000f087348 */ /* 0x007fea0003c00000 */
[----:B------:R3:W4:Y:S02]  /*17080*/  SHFL.IDX P6, R14, R13, R12, R11 ;  /* 0x0000000c0d0e7389 */ /* 0x00072400000c000b */
[----:B01234-:R-:W-:Y:S01]  /*17090*/  ENDCOLLECTIVE ;  /* 0x000000000000791b */ /* 0x01ffe20003800000 */
.L_x_9186:
[----:B------:R-:W-:Y:S05]  /*170a0*/  BSYNC B0 ;  /* 0x0000000000007941 */ /* 0x000fea0003800000 */
.L_x_9185:
[----:B------:R-:W-:Y:S01]  /*170b0*/  IMAD.MOV.U32 R7, RZ, RZ, R14 ;  /* 0x000000ffff077224 */ /* 0x000fe200078e000e */
[----:B------:R-:W-:Y:S06]  /*170c0*/  BRA `(.L_x_9129) ;  /* 0xffffffe400847947 */ /* 0x000fec000383ffff */
.L_x_9134:
[----:B-1----:R1:W2:Y:S02]  /*170d0*/  SYNCS.PHASECHK.TRANS64.TRYWAIT P0, [R0+URZ+0x22820], R3 ;  /* 0x02282003000075a7 */ /* 0x0022a4000800017f */
[----:B--2---:R-:W-:Y:S05]  /*170e0*/  @!P0 NANOSLEEP.SYNCS 0x989680 ;  /* 0x009896800000895d */ /* 0x004fea0003900000 */
[----:B------:R-:W2:Y:S02]  /*170f0*/  @!P0 SYNCS.PHASECHK.TRANS64 P0, [R0+URZ+0x22820], R3 ;  /* 0x02282003000085a7 */ /* 0x000ea4000800007f */
[----:B--2---:R-:W-:Y:S05]  /*17100*/  @!P0 BRA `(.L_x_9134) ;  /* 0xfffffffc00f08947 */ /* 0x004fea000383ffff */
[----:B------:R-:W-:Y:S05]  /*17110*/  BRA `(.L_x_9187) ;  /* 0xffffffe800f87947 */ /* 0x000fea000383ffff */
.L_x_9135:
        /* <DEDUP_REMOVED lines=11> */
.L_x_9189:
[----:B------:R-:W-:Y:S05]  /*171d0*/  BSYNC B0 ;  /* 0x0000000000007941 */ /* 0x000fea0003800000 */
.L_x_9188:
[----:B------:R-:W-:Y:S05]  /*171e0*/  BRA `(.L_x_9190) ;  /* 0xffffffe800e07947 */ /* 0x000fea000383ffff */
.L_x_9138:
[----:B------:R-:W-:Y:S01]  /*171f0*/  BSSY B1, `(.L_x_9191) ;  /* 0x0000006000017945 */ /* 0x000fe20003800000 */
[----:B------:R-:W-:-:S07]  /*17200*/  IMAD.MOV.U32 R15, RZ, RZ, -0x1 ;  /* 0xffffffffff0f7424 */ /* 0x000fce00078e00ff */
[----:B012---:R-:W-:Y:S05]  /*17210*/  WARPSYNC.COLLECTIVE R15, `(.L_x_9192) ;  /* 0x000000000f0c7348 */ /* 0x007fea0003c00000 */
[----:B------:R-:W-:Y:S02]  /*17220*/  ELECT P6, UR62, PT ;  /* 0x00000000003e782f */ /* 0x000fe400038c0000 */
[----:B------:R-:W-:Y:S01]  /*17230*/  MOV R14, UR62 ;  /* 0x0000003e000e7c02 */ /* 0x000fe20008000f00 */
[----:B012---:R-:W-:Y:S10]  /*17240*/  ENDCOLLECTIVE ;  /* 0x000000000000791b */ /* 0x007ff40003800000 */
.L_x_9192:
[----:B------:R-:W-:Y:S05]  /*17250*/  BSYNC B1 ;  /* 0x0000000000017941 */ /* 0x000fea0003800000 */
.L_x_9191:
[----:B------:R-:W-:Y:S05]  /*17260*/  BRA `(.L_x_9193) ;  /* 0xffffffe800d87947 */ /* 0x000fea000383ffff */
.L_x_9140:
[----:B-1----:R1:W2:Y:S02]  /*17270*/  SYNCS.PHASECHK.TRANS64.TRYWAIT P0, [R6+URZ], R5 ;  /* 0x00000005060075a7 */ /* 0x0022a4000800017f */
[----:B--2---:R-:W-:Y:S05]  /*17280*/  @!P0 NANOSLEEP.SYNCS 0x989680 ;  /* 0x009896800000895d */ /* 0x004fea0003900000 */
[----:B------:R-:W2:Y:S02]  /*17290*/  @!P0 SYNCS.PHASECHK.TRANS64 P0, [R6+URZ], R5 ;  /* 0x00000005060085a7 */ /* 0x000ea4000800007f */
[----:B--2---:R-:W-:Y:S05]  /*172a0*/  @!P0 BRA `(.L_x_9140) ;  /* 0xfffffffc00f08947 */ /* 0x004fea000383ffff */
[----:B------:R-:W-:Y:S05]  /*172b0*/  BRA `(.L_x_9194) ;  /* 0xffffffec00147947 */ /* 0x000fea000383ffff */
.L_x_9141:
[----:B--2---:R2:W3:Y:S02]  /*172c0*/  SYNCS.PHASECHK.TRANS64.TRYWAIT P0, [R7+URZ], R2 ;  /* 0x00000002070075a7 */ /* 0x0044e4000800017f */
[----:B---3--:R-:W-:Y:S05]  /*172d0*/  @!P0 NANOSLEEP.SYNCS 0x989680 ;  /* 0x009896800000895d */ /* 0x008fea0003900000 */
[----:B------:R-:W3:Y:S02]  /*172e0*/  @!P0 SYNCS.PHASECHK.TRANS64 P0, [R7+URZ], R2 ;  /* 0x00000002070085a7 */ /* 0x000ee4000800007f */
[----:B---3--:R-:W-:Y:S05]  /*172f0*/  @!P0 BRA `(.L_x_9141) ;  /* 0xfffffffc00f08947 */ /* 0x008fea000383ffff */
[----:B------:R-:W-:Y:S05]  /*17300*/  BRA `(.L_x_9195) ;  /* 0xffffffec00087947 */ /* 0x000fea000383ffff */
.L_x_9143:
[----:B---3--:R3:W4:Y:S02]  /*17310*/  SYNCS.PHASECHK.TRANS64.TRYWAIT P0, [R4+URZ], R5 ;  /* 0x00000005040075a7 */ /* 0x008724000800017f */
[----:B----4-:R-:W-:Y:S05]  /*17320*/  @!P0 NANOSLEEP.SYNCS 0x989680 ;  /* 0x009896800000895d */ /* 0x010fea0003900000 */
[----:B------:R-:W4:Y:S02]  /*17330*/  @!P0 SYNCS.PHASECHK.TRANS64 P0, [R4+URZ], R5 ;  /* 0x00000005040085a7 */ /* 0x000f24000800007f */
[----:B----4-:R-:W-:Y:S05]  /*17340*/  @!P0 BRA `(.L_x_9143) ;  /* 0xfffffffc00f08947 */ /* 0x010fea000383ffff */
[----:B------:R-:W-:Y:S05]  /*17350*/  BRA `(.L_x_9196) ;  /* 0xffffffec00107947 */ /* 0x000fea000383ffff */
.L_x_9197:
        /* <DEDUP_REMOVED lines=10> */
.L_x_11968:


//--------------------- .text._ZN7cutlass13device_kernelIN5flash11enable_sm90INS1_16FlashAttnFwdSm90INS1_25CollectiveMainloopFwdSm90ILi2EN4cute5tupleIJNS5_1CILi1EEES8_S8_EEENS6_IJNS7_ILi128EEENS7_ILi96EEENS7_ILi64EEEEEELi256ENS_10bfloat16_tEfNS_4arch4Sm90ELb0ELb1ELb1ELb1ELb0ELb1ELb0ELb1ELb0ELb0ELb0ELb0EEENS1_21CollectiveEpilogueFwdINS6_IJSA_NS7_ILi256EEESB_EEES9_SE_SG_Li256ELb1ELb0ELb0ELb0EEENS1_36VarlenDynamicPersistentTileSchedulerILi128ELi96ELi256ELi32ELb0ELb0ELb1ELb1ELb0ELb1EEEEEEEEEvNT_6ParamsE --------------------------
	.section	.text._ZN7cutlass13device_kernelIN5flash11enable_sm90INS1_16FlashAttnFwdSm90INS1_25CollectiveMainloopFwdSm90ILi2EN4cute5tupleIJNS5_1CILi1EEES8_S8_EEENS6_IJNS7_ILi128EEENS7_ILi96EEENS7_ILi64EEEEEELi256ENS_10bfloat16_tEfNS_4arch4Sm90ELb0ELb1ELb1ELb1ELb0ELb1ELb0ELb1ELb0ELb0ELb0ELb0EEENS1_21CollectiveEpilogueFwdINS6_IJSA_NS7_ILi256EEESB_EEES9_SE_SG_Li256ELb1ELb0ELb0ELb0EEENS1_36VarlenDynamicPersistentTileSchedulerILi128ELi96ELi256ELi32ELb0ELb0ELb1ELb1ELb0ELb1EEEEEEEEEvNT_6ParamsE,"ax",@progbits
	.align	128
.text._ZN7cutlass13device_kernelIN5flash11enable_sm90INS1_16FlashAttnFwdSm90INS1_25CollectiveMainloopFwdSm90ILi2EN4cute5tupleIJNS5_1CILi1EEES8_S8_EEENS6_IJNS7_ILi128EEENS7_ILi96EEENS7_ILi64EEEEEELi256ENS_10bfloat16_tEfNS_4arch4Sm90ELb0ELb1ELb1ELb1ELb0ELb1ELb0ELb1ELb0ELb0ELb0ELb0EEENS1_21CollectiveEpilogueFwdINS6_IJSA_NS7_ILi256EEESB_EEES9_SE_SG_Li256ELb1ELb0ELb0ELb0EEENS1_36VarlenDynamicPersistentTileSchedulerILi128ELi96ELi256ELi32ELb0ELb0ELb1ELb1ELb0ELb1EEEEEEEEEvNT_6ParamsE:
        .type           _ZN7cutlass13device_kernelIN5flash11enable_sm90INS1_16FlashAttnFwdSm90INS1_25CollectiveMainloopFwdSm90ILi2EN4cute5tupleIJNS5_1CILi1EEES8_S8_EEENS6_IJNS7_ILi128EEENS7_ILi96EEENS7_ILi64EEEEEELi256ENS_10bfloat16_tEfNS_4arch4Sm90ELb0ELb1ELb1ELb1ELb0ELb1ELb0ELb1ELb0ELb0ELb0ELb0EEENS1_21CollectiveEpilogueFwdINS6_IJSA_NS7_ILi256EEESB_EEES9_SE_SG_Li256ELb1ELb0ELb0ELb0EEENS1_36VarlenDynamicPersistentTileSchedulerILi128ELi96ELi256ELi32ELb0ELb0ELb1ELb1ELb0ELb1EEEEEEEEEvNT_6ParamsE,@function
        .size           _ZN7cutlass13device_kernelIN5flash11enable_sm90INS1_16FlashAttnFwdSm90INS1_25CollectiveMainloopFwdSm90ILi2EN4cute5tupleIJNS5_1CILi1EEES8_S8_EEENS6_IJNS7_ILi128EEENS7_ILi96EEENS7_ILi64EEEEEELi256ENS_10bfloat16_tEfNS_4arch4Sm90ELb0ELb1ELb1ELb1ELb0ELb1ELb0ELb1ELb0ELb0ELb0ELb0EEENS1_21CollectiveEpilogueFwdINS6_IJSA_NS7_ILi256EEESB_EEES9_SE_SG_Li256ELb1ELb0ELb0ELb0EEENS1_36VarlenDynamicPersistentTileSchedulerILi128ELi96ELi256ELi32ELb0ELb0ELb1ELb1ELb0ELb1EEEEEEEEEvNT_6ParamsE,(.L_x_11969 - _ZN7cutlass13device_kernelIN5flash11enable_sm90INS1_16FlashAttnFwdSm90INS1_25CollectiveMainloopFwdSm90ILi2EN4cute5tupleIJNS5_1CILi1EEES8_S8_EEENS6_IJNS7_ILi128EEENS7_ILi96EEENS7_ILi64EEEEEELi256ENS_10bfloat16_tEfNS_4arch4Sm90ELb0ELb1ELb1ELb1ELb0ELb1ELb0ELb1ELb0ELb0ELb0ELb0EEENS1_21CollectiveEpilogueFwdINS6_IJSA_NS7_ILi256EEESB_EEES9_SE_SG_Li256ELb1ELb0ELb0ELb0EEENS1_36VarlenDynamicPersistentTileSchedulerILi128ELi96ELi256ELi32ELb0ELb0ELb1ELb1ELb0ELb1EEEEEEEEEvNT_6ParamsE)
        .other          _ZN7cutlass13device_kernelIN5flash11enable_sm90INS1_16FlashAttnFwdSm90INS1_25CollectiveMainloopFwdSm90ILi2EN4cute5tupleIJNS5_1CILi1EEES8_S8_EEENS6_IJNS7_ILi128EEENS7_ILi96EEENS7_ILi64EEEEEELi256ENS_10bfloat16_tEfNS_4arch4Sm90ELb0ELb1ELb1ELb1ELb0ELb1ELb0ELb1ELb0ELb0ELb0ELb0EEENS1_21CollectiveEpilogueFwdINS6_IJSA_NS7_ILi256EEESB_EEES9_SE_SG_Li256ELb1ELb0ELb0ELb0EEENS1_36VarlenDynamicPersistentTileSchedulerILi128ELi96ELi256ELi32ELb0ELb0ELb1ELb1ELb0ELb1EEEEEEEEEvNT_6ParamsE,@"STO_CUDA_ENTRY STV_DEFAULT"
_ZN7cutlass13device_kernelIN5flash11enable_sm90INS1_16FlashAttnFwdSm90INS1_25CollectiveMainloopFwdSm90ILi2EN4cute5tupleIJNS5_1CILi1EEES8_S8_EEENS6_IJNS7_ILi128EEENS7_ILi96EEENS7_ILi64EEEEEELi256ENS_10bfloat16_tEfNS_4arch4Sm90ELb0ELb1ELb1ELb1ELb0ELb1ELb0ELb1ELb0ELb0ELb0ELb0EEENS1_21CollectiveEpilogueFwdINS6_IJSA_NS7_ILi256EEESB_EEES9_SE_SG_Li256ELb1ELb0ELb0ELb0EEENS1_36VarlenDynamicPersistentTileSchedulerILi128ELi96ELi256ELi32ELb0ELb0ELb1ELb1ELb0ELb1EEEEEEEEEvNT_6ParamsE:
        /* <DEDUP_REMOVED lines=26> */
.L_x_9199:
[----:B------:R-:W-:Y:S05]  /*01a0*/  BSYNC B0 ;  /* 0x0000000000007941 */ /* 0x000fea0003800000 */
.L_x_9198:
[----:B------:R-:W-:Y:S01]  /*01b0*/  VOTEU.ANY UP0, P0 ;  /* 0x00000000003f7886 */ /* 0x000fe20000000100 */
[----:B------:R-:W0:Y:S01]  /*01c0*/  SHFL.IDX PT, R2, R0, RZ, 0x1f ;  /* 0x00001fff00027589 */ /* 0x000e2200000e0000 */
[----:B------:R-:W-:Y:S01]  /*01d0*/  UMOV UR4, 0x1 ;  /* 0x0000000100047882 */ /* 0x000fe20000000000 */
[----:B------:R-:W-:Y:S01]  /*01e0*/  UMOV UR7, 0x100 ;  /* 0x0000010000077882 */ /* 0x000fe20000000000 */
[----:B------:R-:W-:Y:S01]  /*01f0*/  SHF.R.U32.HI R4, RZ, 0x7, R3 ;  /* 0x00000007ff047819 */ /* 0x000fe20000011603 */
[----:B------:R-:W1:Y:S01]  /*0200*/  @UP0 S2UR UR8, SR_CgaCtaId ;  /* 0x00000000000809c3 */ /* 0x000e620000008800 */
[----:B------:R-:W-:Y:S01]  /*0210*/  @UP0 UMOV UR6, 0x400 ;  /* 0x0000040000060882 */ /* 0x000fe20000000000 */
[----:B------:R-:W-:-:S04]  /*0220*/  @UP0 UIADD3 UR4, -UR4, 0x100000, URZ ;  /* 0x0010000004040890 */ /* 0x000fc8000fffe13f */
[----:B------:R-:W-:Y:S02]  /*0230*/  @UP0 USHF.L.U32 UR5, UR4, 0xb, URZ ;  /* 0x0000000b04050899 */ /* 0x000fe4000800063f */
[----:B------:R-:W-:Y:S01]  /*0240*/  @UP0 USHF.L.U32 UR4, UR4, 0x1, URZ ;  /* 0x0000000104040899 */ /* 0x000fe2000800063f */
[----:B------:R-:W-:Y:S01]  /*0250*/  VOTEU.ANY UP1, P0 ;  /* 0x00000000003f7886 */ /* 0x000fe20000020100 */
[----:B0-----:R-:W-:Y:S02]  /*0260*/  ISETP.NE.AND P1, PT, R2, RZ, PT ;  /* 0x000000ff0200720c */ /* 0x001fe40003f25270 */
[----:B------:R0:W2:Y:S01]  /*0270*/  SHFL.IDX PT, R2, R4, RZ, 0x1f ;  /* 0x00001fff04027589 */ /* 0x0000a200000e0000 */
[----:B-1----:R-:W-:Y:S02]  /*0280*/  @UP0 ULEA UR8, UR8, UR6, 0x18 ;  /* 0x0000000608080291 */ /* 0x002fe4000f8ec03f */
[----:B------:R-:W-:-:S04]  /*0290*/  @UP0 UIADD3 UR6, -UR7, 0x100000, URZ ;  /* 0x0010000007060890 */ /* 0x000fc8000fffe13f */
[----:B------:R-:W-:Y:S02]  /*02a0*/  @UP0 USHF.L.U32 UR7, UR6, 0xb, URZ ;  /* 0x0000000b06070899 */ /* 0x000fe4000800063f */
[----:B------:R-:W-:Y:S01]  /*02b0*/  @UP0 USHF.L.U32 UR6, UR6, 0x1, URZ ;  /* 0x0000000106060899 */ /* 0x000fe2000800063f */
[----:B------:R-:W-:Y:S01]  /*02c0*/  VOTEU.ANY UP0, P0 ;  /* 0x00000000003f7886 */ /* 0x000fe20000000100 */
[----:B------:R-:W1:Y:S04]  /*02d0*/  FENCE.VIEW.ASYNC.S ;  /* 0x00000000000073c6 */ /* 0x000e680000000000 */
[----:B-1----:R0:W1:Y:S06]  /*02e0*/  @UP0 SYNCS.EXCH.64 URZ, [UR8+0x22800], UR4 ;  /* 0x02280004083f05b2 */ /* 0x00206c0008000100 */
[----:B------:R0:W3:Y:S02]  /*02f0*/  @UP1 SYNCS.EXCH.64 URZ, [UR8+0x22820], UR6 ;  /* 0x02282006083f15b2 */ /* 0x0000e40008000100 */
[----:B0-----:R-:W-:Y:S05]  /*0300*/  @P1 BRA `(.L_x_9200) ;  /* 0x0000000000481947 */ /* 0x001fea0003800000 */
[----:B------:R-:W0:Y:S01]  /*0310*/  S2UR UR5, SR_CgaCtaId ;  /* 0x00000000000579c3 */ /* 0x000e220000008800 */
        /* <DEDUP_REMOVED lines=15> */
[----:B------:R0:W0:Y:S01]  /*0410*/  SYNCS.EXCH.64 URZ, [UR8+0x22848], UR4 ;  /* 0x02284804083f75b2 */ /* 0x0000220008000100 */
[----:B------:R-:W-:Y:S01]  /*0420*/  NOP ;  /* 0x0000000000007918 */ /* 0x000fe20000000000 */
.L_x_9200:
        /* <DEDUP_REMOVED lines=22> */
.L_x_9201:
        /* <DEDUP_REMOVED lines=18> */
.L_x_9202:
        /* <DEDUP_REMOVED lines=22> */
.L_x_9203:
        /* <DEDUP_REMOVED lines=22> */
.L_x_9204:
[----:B--2---:R-:W-:Y:S01]  /*0970*/  ISETP.NE.AND P0, PT, R2, RZ, PT ;  /* 0x000000ff0200720c */ /* 0x004fe20003f05270 */
[----:B------:R-:W-:Y:S01]  /*0980*/  IMAD.MOV.U32 R2, RZ, RZ, 0x1 ;  /* 0x00000001ff027424 */ /* 0x000fe200078e00ff */
[----:B------:R-:W-:Y:S01]  /*0990*/  NOP ;  /* 0x0000000000007918 */ /* 0x000fe20000000000 */
[----:B------:R-:W-:Y:S01]  /*09a0*/  ULDC.64 UR52, c[0x0][0x208] ;  /* 0x0000820000347ab9 */ /* 0x000fe20000000a00 */
[----:B------:R-:W-:Y:S02]  /*09b0*/  BSSY B7, `(.L_x_9205) ;  /* 0x0001e80000077945 */ /* 0x000fe40003800000 */
[----:B------:R-:W-:-:S05]  /*09c0*/  SEL R2, R2, 0x2, !P0 ;  /* 0x0000000202027807 */ /* 0x000fca0004000000 */
[----:B------:R2:W-:Y:S01]  /*09d0*/  STL [R1+0x2c], R2 ;  /* 0x00002c0201007387 */ /* 0x0005e20000100800 */
[----:B01-34-:R-:W-:Y:S06]  /*09e0*/  BAR.SYNC.DEFER_BLOCKING 0x0 ;  /* 0x0000000000007b1d */ /* 0x01bfec0000010000 */
[----:B------:R-:W-:Y:S05]  /*09f0*/  @!P0 BRA `(.L_x_9206) ;  /* 0x0000018400b48947 */ /* 0x000fea0003800000 */
.L_x_9207:
[----:B------:R-:W-:-:S08]  /*0a00*/  NOP ;  /* 0x0000000000007918 */ /* 0x000fd00000000000 */
[----:B------:R-:W0:Y:S02]  /*0a10*/  USETMAXREG.TRY_ALLOC.CTAPOOL UP0, 0xf0 ;  /* 0x000000f0000079c8 */ /* 0x000e240008000600 */
[----:B0-----:R-:W-:-:S13]  /*0a20*/  PLOP3.LUT P0, PT, PT, PT, UP0, 0x80, 0x0 ;  /* 0x000000000000781c */ /* 0x001fda0003f0f008 */
[----:B------:R-:W-:Y:S05]  /*0a30*/  @!P0 BRA `(.L_x_9207) ;  /* 0xfffffffc00f08947 */ /* 0x000fea000383ffff */
[----:B------:R-:W-:Y:S01]  /*0a40*/  SHF.R.U32.HI R0, RZ, 0x7, R3 ;  /* 0x00000007ff007819 */ /* 0x000fe20000011603 */
[----:B------:R-:W0:Y:S08]  /*0a50*/  S2UR UR5, SR_CgaCtaId ;  /* 0x00000000000579c3 */ /* 0x000e300000008800 */
[----:B------:R-:W-:Y:S06]  /*0a60*/  BAR.ARV 0x8, 0x120 ;  /* 0x0204800000007b1d */ /* 0x000fec0000002000 */
[----:B------:R-:W-:Y:S01]  /*0a70*/  ISETP.NE.AND P0, PT, R0, 0x1, PT ;  /* 0x000000010000780c */ /* 0x000fe20003f05270 */
[----:B------:R-:W-:Y:S01]  /*0a80*/  UMOV UR4, 0x400 ;  /* 0x0000040000047882 */ /* 0x000fe20000000000 */
[----:B--2---:R-:W-:-:S11]  /*0a90*/  LOP3.LUT R2, R2, 0xffdfffff, RZ, 0xc0, !PT ;  /* 0xffdfffff02027812 */ /* 0x004fd600078ec0ff */
[----:B------:R-:W-:Y:S06]  /*0aa0*/  @!P0 BAR.ARV 0x9, 0x100 ;  /* 0x0244000000008b1d */ /* 0x000fec0000002000 */
[----:B0-----:R-:W-:Y:S01]  /*0ab0*/  ULEA UR4, UR5, UR4, 0x18 ;  /* 0x0000000405047291 */ /* 0x001fe2000f8ec03f */
[----:B------:R-:W-:Y:S01]  /*0ac0*/  @P0 LOP3.LUT R2, R2, 0x200000, RZ, 0xfc, !PT ;  /* 0x0020000002020812 */ /* 0x000fe200078efcff */
[----:B------:R-:W-:Y:S04]  /*0ad0*/  BAR.SYNC.DEFER_BLOCKING 0x5, 0x120 ;  /* 0x0144800000007b1d */ /* 0x000fe80000010000 */
[----:B------:R-:W-:-:S02]  /*0ae0*/  IMAD.U32 R17, RZ, RZ, UR4 ;  /* 0x00000004ff117e24 */ /* 0x000fc4000f8e00ff */
[----:B------:R-:W-:-:S03]  /*0af0*/  ULDC UR4, c[0x0][0xc14] ;  /* 0x0003050000047ab9 */ /* 0x000fc60000000800 */
[----:B------:R-:W0:Y:S01]  /*0b00*/  LDS.128 R204, [R17+0x228d0] ;  /* 0x0228d00011cc7984 */ /* 0x000e220000000c00 */
[----:B------:R-:W-:Y:S06]  /*0b10*/  BAR.ARV 0x4, 0x120 ;  /* 0x0104800000007b1d */ /* 0x000fec0000002000 */
[----:B0-----:R-:W-:-:S13]  /*0b20*/  ISETP.GE.AND P0, PT, R207, UR4, PT ;  /* 0x00000004cf007c0c */ /* 0x001fda000bf06270 */
[----:B------:R-:W-:Y:S05]  /*0b30*/  @P0 BRA `(.L_x_9208) ;  /* 0x000001e4009c0947 */ /* 0x000fea0003800000 */
[----:B------:R-:W2:Y:S01]  /*0b40*/  LDL.LU R13, [R1+0x2c] ;  /* 0x00002c00010d7983 */ /* 0x000ea20000300800 */
[----:B------:R-:W-:Y:S02]  /*0b50*/  VIADD R12, R3, 0xffffff80 ;  /* 0xffffff80030c7836 */ /* 0x000fe40000000000 */
[----:B------:R-:W-:Y:S02]  /*0b60*/  IMAD.MOV.U32 R232, RZ, RZ, RZ ;  /* 0x000000ffffe87224 */ /* 0x000fe400078e00ff */
[----:B------:R-:W-:Y:S01]  /*0b70*/  IMAD.MOV.U32 R18, RZ, RZ, RZ ;  /* 0x000000ffff127224 */ /* 0x000fe200078e00ff */
[----:B------:R-:W-:Y:S01]  /*0b80*/  SHF.R.S32.HI R0, RZ, 0x1f, R12 ;  /* 0x0000001fff007819 */ /* 0x000fe2000001140c */
[----:B------:R-:W-:Y:S02]  /*0b90*/  IMAD.MOV.U32 R201, RZ, RZ, RZ ;  /* 0x000000ffffc97224 */ /* 0x000fe400078e00ff */
[----:B------:R-:W-:Y:S01]  /*0ba0*/  IMAD.MOV.U32 R22, RZ, RZ, RZ ;  /* 0x000000ffff167224 */ /* 0x000fe200078e00ff */
[CC--:B------:R-:W-:Y:S01]  /*0bb0*/  LEA.HI R3, R0.reuse, R12.reuse, RZ, 0x7 ;  /* 0x0000000c00037211 */ /* 0x0c0fe200078f38ff */
[----:B------:R-:W-:Y:S01]  /*0bc0*/  IMAD.MOV.U32 R16, RZ, RZ, RZ ;  /* 0x000000ffff107224 */ /* 0x000fe200078e00ff */
[----:B------:R-:W-:-:S02]  /*0bd0*/  LEA.HI R218, R0, R12, RZ, 0x5 ;  /* 0x0000000c00da7211 */ /* 0x000fc400078f28ff */
        /* <DEDUP_REMOVED lines=21> */
[----:B------:R-:W-:Y:S02]  /*0d30*/  IMAD R6, R6, 0x10, R9 ;  /* 0x0000001006067824 */ /* 0x000fe400078e0209 */
[----:B------:R-:W-:Y:S01]  /*0d40*/  IMAD.IADD R5, R12, 0x1, -R5 ;  /* 0x000000010c057824 */ /* 0x000fe200078e0a05 */
[----:B------:R-:W-:Y:S01]  /*0d50*/  LOP3.LUT R4, R4, 0x1ffffffe, RZ, 0xc0, !PT ;  /* 0x1ffffffe04047812 */ /* 0x000fe200078ec0ff */
[----:B------:R-:W-:Y:S02]  /*0d60*/  IMAD R3, R3, 0x40, R6 ;  /* 0x0000004003037824 */ /* 0x000fe400078e0206 */
[----:B------:R-:W-:Y:S02]  /*0d70*/  IMAD R5, R218, 0x10, R5 ;  /* 0x00000010da057824 */ /* 0x000fe400078e0205 */
[----:B------:R-:W-:Y:S01]  /*0d80*/  IMAD.IADD R4, R7, 0x1, -R4 ;  /* 0x0000000107047824 */ /* 0x000fe200078e0a04 */
[----:B------:R0:W-:Y:S01]  /*0d90*/  STL [R1+0xc], R3 ;  /* 0x00000c0301007387 */ /* 0x0001e20000100800 */
[----:B------:R-:W-:-:S02]  /*0da0*/  IMAD.IADD R8, R11, 0x1, -R8 ;  /* 0x000000010b087824 */ /* 0x000fc400078e0a08 */
[----:B------:R-:W-:Y:S02]  /*0db0*/  IMAD R7, R5, 0x8, R4 ;  /* 0x0000000805077824 */ /* 0x000fe400078e0204 */
[----:B------:R-:W-:Y:S01]  /*0dc0*/  IMAD.SHL.U32 R23, R8, 0x2, RZ ;  /* 0x0000000208177824 */ /* 0x000fe200078e00ff */
[CC--:B0-----:R-:W-:Y:S02]  /*0dd0*/  LEA.HI R3, R0.reuse, R12.reuse, RZ, 0x2 ;  /* 0x0000000c00037211 */ /* 0x0c1fe400078f10ff */
[----:B------:R-:W-:Y:S02]  /*0de0*/  LEA.HI R0, R0, R12, RZ, 0x3 ;  /* 0x0000000c00007211 */ /* 0x000fe400078f18ff */
[--C-:B------:R-:W-:Y:S02]  /*0df0*/  SHF.R.S32.HI R19, RZ, 0x2, R3.reuse ;  /* 0x00000002ff137819 */ /* 0x100fe40000011403 */
[----:B------:R-:W-:Y:S02]  /*0e00*/  LOP3.LUT R236, R3, 0xfffffffc, RZ, 0xc0, !PT ;  /* 0xfffffffc03ec7812 */ /* 0x000fe400078ec0ff */
[----:B------:R-:W-:Y:S01]  /*0e10*/  SHF.R.S32.HI R4, RZ, 0x1f, R3 ;  /* 0x0000001fff047819 */ /* 0x000fe20000011403 */
[----:B------:R-:W-:Y:S01]  /*0e20*/  VIADD R222, R19, 0x40 ;  /* 0x0000004013de7836 */ /* 0x000fe20000000000 */
[----:B------:R-:W-:Y:S01]  /*0e30*/  SHF.R.S32.HI R214, RZ, 0x3, R0 ;  /* 0x00000003ffd67819 */ /* 0x000fe20000011400 */
[----:B------:R-:W-:Y:S01]  /*0e40*/  IMAD.IADD R236, R12, 0x1, -R236 ;  /* 0x000000010cec7824 */ /* 0x000fe200078e0aec */
[----:B------:R-:W-:Y:S01]  /*0e50*/  LOP3.LUT R0, R0, 0x1ffffff8, RZ, 0xc0, !PT ;  /* 0x1ffffff800007812 */ /* 0x000fe200078ec0ff */
[----:B------:R-:W-:Y:S01]  /*0e60*/  IMAD.SHL.U32 R216, R222, 0x40, RZ ;  /* 0x00000040ded87824 */ /* 0x000fe200078e00ff */
[----:B------:R-:W-:-:S02]  /*0e70*/  SHF.R.S32.HI R3, RZ, 0x1f, R222 ;  /* 0x0000001fff037819 */ /* 0x000fc400000114de */
[----:B------:R-:W-:Y:S01]  /*0e80*/  LEA.HI R4, R4, R19, RZ, 0x3 ;  /* 0x0000001304047211 */ /* 0x000fe200078f18ff */
[----:B------:R-:W-:Y:S01]  /*0e90*/  IMAD.IADD R0, R12, 0x1, -R0 ;  /* 0x000000010c007824 */ /* 0x000fe200078e0a00 */
[----:B------:R-:W-:Y:S01]  /*0ea0*/  LEA.HI R5, R3, R222, RZ, 0x3 ;  /* 0x000000de03057211 */ /* 0x000fe200078f18ff */
[----:B------:R-:W-:Y:S01]  /*0eb0*/  IMAD.SHL.U32 R3, R236, 0x8, RZ ;  /* 0x00000008ec037824 */ /* 0x000fe200078e00ff */
[----:B------:R-:W-:Y:S01]  /*0ec0*/  LOP3.LUT R216, R216, 0x1c0, RZ, 0xc0, !PT ;  /* 0x000001c0d8d87812 */ /* 0x000fe200078ec0ff */
[----:B------:R-:W-:Y:S01]  /*0ed0*/  IMAD.SHL.U32 R208, R0, 0x8, RZ ;  /* 0x0000000800d07824 */ /* 0x000fe200078e00ff */
[----:B------:R-:W-:Y:S01]  /*0ee0*/  LOP3.LUT R4, R4, 0xfffffff8, RZ, 0xc0, !PT ;  /* 0xfffffff804047812 */ /* 0x000fe200078ec0ff */
[----:B------:R-:W-:Y:S01]  /*0ef0*/  IMAD.SHL.U32 R5, R5, 0x40, RZ ;  /* 0x0000004005057824 */ /* 0x000fe200078e00ff */
[----:B------:R-:W-:Y:S01]  /*0f00*/  LOP3.LUT R0, R216, 0x38, R3, 0xf8, !PT ;  /* 0x00000038d8007812 */ /* 0x000fe200078ef803 */
[----:B------:R-:W-:Y:S01]  /*0f10*/  IMAD.SHL.U32 R3, R7, 0x8, RZ ;  /* 0x0000000807037824 */ /* 0x000fe200078e00ff */
[----:B------:R-:W-:Y:S01]  /*0f20*/  SHF.R.U32.HI R6, RZ, 0x3, R216 ;  /* 0x00000003ff067819 */ /* 0x000fe200000116d8 */
[----:B------:R-:W-:Y:S01]  /*0f30*/  IMAD.IADD R237, R19, 0x1, -R4 ;  /* 0x0000000113ed7824 */ /* 0x000fe200078e0a04 */
[----:B------:R-:W-:-:S02]  /*0f40*/  LOP3.LUT R219, R5, 0xfffffe00, RZ, 0xc0, !PT ;  /* 0xfffffe0005db7812 */ /* 0x000fc400078ec0ff */
[----:B------:R0:W-:Y:S01]  /*0f50*/  STL [R1+0x14], R3 ;  /* 0x0000140301007387 */ /* 0x0001e20000100800 */
[----:B------:R-:W-:Y:S02]  /*0f60*/  SHF.R.S32.HI R233, RZ, 0x1f, R19 ;  /* 0x0000001fffe97819 */ /* 0x000fe40000011413 */
[----:B------:R-:W-:Y:S02]  /*0f70*/  LOP3.LUT R0, R219, R0, R6, 0xf6, !PT ;  /* 0x00000000db007212 */ /* 0x000fe400078ef606 */
[----:B------:R-:W-:-:S03]  /*0f80*/  SHF.R.S32.HI R235, RZ, 0x1f, R222 ;  /* 0x0000001fffeb7819 */ /* 0x000fc600000114de */
[----:B------:R-:W-:-:S05]  /*0f90*/  IMAD R0, R0, 0x2, R17 ;  /* 0x0000000200007824 */ /* 0x000fca00078e0211 */
[----:B------:R0:W-:Y:S02]  /*0fa0*/  STL [R1+0x8], R0 ;  /* 0x0000080001007387 */ /* 0x0001e40000100800 */
[----:B0-2---:R-:W-:-:S07]  /*0fb0*/  LOP3.LUT R200, R13, 0x1, RZ, 0xfc, !PT ;  /* 0x000000010dc87812 */ /* 0x005fce00078efcff */
.L_x_9421:
[----:B------:R-:W-:Y:S05]  /*0fc0*/  YIELD ;  /* 0x0000000000007946 */ /* 0x000fea0003800000 */
[----:B------:R-:W-:Y:S01]  /*0fd0*/  ULDC.64 UR4, c[0x0][0xa28] ;  /* 0x00028a0000047ab9 */ /* 0x000fe20000000a00 */
[----:B0--345:R-:W0:Y:S01]  /*0fe0*/  LDC.64 R6, c[0x0][0xa08] ;  /* 0x00028200ff067b82 */ /* 0x039e220000000a00 */
[----:B------:R-:W-:Y:S01]  /*0ff0*/  ISETP.NE.U32.AND P1, PT, RZ, UR4, PT ;  /* 0x00000004ff007c0c */ /* 0x000fe2000bf25070 */
[----:B------:R-:W-:Y:S02]  /*1000*/  IMAD.MOV.U32 R3, RZ, RZ, RZ ;  /* 0x000000ffff037224 */ /* 0x000fe400078e00ff */
[----:B------:R-:W-:Y:S01]  /*1010*/  IMAD.MOV.U32 R25, RZ, RZ, RZ ;  /* 0x000000ffff197224 */ /* 0x000fe200078e00ff */
[----:B------:R-:W-:Y:S01]  /*1020*/  ISETP.NE.AND.EX P1, PT, RZ, UR5, PT, P1 ;  /* 0x00000005ff007c0c */ /* 0x000fe2000bf25310 */
[----:B------:R-:W-:-:S02]  /*1030*/  ULDC.64 UR4, c[0x0][0xa18] ;  /* 0x0002860000047ab9 */ /* 0x000fc40000000a00 */
        /* <DEDUP_REMOVED lines=24> */
[----:B------:R-:W-:Y:S01]  /*11c0*/  IMAD.U32 R24, RZ, RZ, UR4 ;  /* 0x00000004ff187e24 */ /* 0x000fe2000f8e00ff */
        /* <DEDUP_REMOVED lines=10> */
.L_x_9209:
[----:B------:R-:W-:Y:S01]  /*1270*/  ULDC.64 UR4, c[0x0][0xa20] ;  /* 0x0002880000047ab9 */ /* 0x000fe20000000a00 */
[----:B------:R-:W-:Y:S01]  /*1280*/  IMAD.MOV.U32 R234, RZ, RZ, R205 ;  /* 0x000000ffffea7224 */ /* 0x000fe200078e00cd */
[----:B------:R-:W-:Y:S01]  /*1290*/  ISETP.NE.U32.AND P1, PT, RZ, UR4, PT ;  /* 0x00000004ff007c0c */ /* 0x000fe2000bf25070 */
[----:B------:R-:W-:Y:S02]  /*12a0*/  IMAD.MOV.U32 R220, RZ, RZ, R206 ;  /* 0x000000ffffdc7224 */ /* 0x000fe400078e00ce */
[----:B------:R-:W-:Y:S01]  /*12b0*/  IMAD.MOV.U32 R221, RZ, RZ, R207 ;  /* 0x000000ffffdd7224 */ /* 0x000fe200078e00cf */
[----:B------:R-:W-:-:S13]  /*12c0*/  ISETP.NE.AND.EX P1, PT, RZ, UR5, PT, P1 ;  /* 0x00000005ff007c0c */ /* 0x000fda000bf25310 */
[----:B------:R-:W-:Y:S05]  /*12d0*/  @!P1 BRA `(.L_x_9210) ;  /* 0x0000000000109947 */ /* 0x000fea0003800000 */
[----:B------:R-:W0:Y:S02]  /*12e0*/  LDC.64 R4, c[0x0][0xa20] ;  /* 0x00028800ff047b82 */ /* 0x000e240000000a00 */
[----:B0-----:R-:W-:-:S05]  /*12f0*/  IMAD.WIDE R4, R207, 0x4, R4 ;  /* 0x00000004cf047825 */ /* 0x001fca00078e0204 */
[----:B------:R0:W5:Y:S01]  /*1300*/  LDG.E R24, desc[UR52][R4.64] ;  /* 0x0000003404187981 */ /* 0x000162000c1e1900 */
[----:B------:R-:W-:Y:S05]  /*1310*/  BRA `(.L_x_9211) ;  /* 0x0000000000107947 */ /* 0x000fea0003800000 */
.L_x_9210:
[----:B------:R-:W-:Y:S05]  /*1320*/  @!P0 BRA `(.L_x_9211) ;  /* 0x00000000000c8947 */ /* 0x000fea0003800000 */
[----:B------:R-:W2:Y:S04]  /*1330*/  LDG.E R5, desc[UR52][R10.64] ;  /* 0x000000340a057981 */ /* 0x000ea8000c1e1900 */
[----:B------:R-:W2:Y:S02]  /*1340*/  LDG.E R24, desc[UR52][R10.64+0x4] ;  /* 0x000004340a187981 */ /* 0x000ea4000c1e1900 */
[----:B--2---:R-:W-:-:S07]  /*1350*/  IMAD.IADD R24, R24, 0x1, -R5 ;  /* 0x0000000118187824 */ /* 0x004fce00078e0a05 */
.L_x_9211:
        /* <DEDUP_REMOVED lines=38> */
.L_x_9214:
[----:B------:R-:W-:-:S13]  /*15c0*/  ISETP.NE.AND P0, PT, R11, 0x1, PT ;  /* 0x000000010b00780c */ /* 0x000fda0003f05270 */
[----:B------:R-:W0:Y:S02]  /*15d0*/  @P0 LDC.64 R4, c[0x0][0x9e8] ;  /* 0x00027a00ff040b82 */ /* 0x000e240000000a00 */
[----:B0-----:R-:W-:-:S05]  /*15e0*/  @P0 IMAD.HI.U32 R4, R3, R4, RZ ;  /* 0x0000000403040227 */ /* 0x001fca00078e00ff */
[----:B------:R-:W-:-:S07]  /*15f0*/  @P0 SHF.R.U32.HI R3, RZ, R5, R4 ;  /* 0x00000005ff030219 */ /* 0x000fce0000011604 */
.L_x_9215:
[----:B------:R-:W-:Y:S05]  /*1600*/  BSYNC B0 ;  /* 0x0000000000007941 */ /* 0x000fea0003800000 */
.L_x_9213:
[----:B------:R-:W-:-:S05]  /*1610*/  IMAD R3, R3, R11, R11 ;  /* 0x0000000b03037224 */ /* 0x000fca00078e020b */
[----:B------:R-:W-:-:S07]  /*1620*/  VIMNMX R0, R0, R3, PT ;  /* 0x0000000300007248 */ /* 0x000fce0003fe0100 */
.L_x_9212:
        /* <DEDUP_REMOVED lines=15> */
.L_x_9218:
[----:B------:R-:W-:Y:S01]  /*1720*/  ISETP.NE.AND P0, PT, R11, 0x1, PT ;  /* 0x000000010b00780c */ /* 0x000fe20003f05270 */
[----:B------:R-:W-:-:S12]  /*1730*/  IMAD.MOV.U32 R4, RZ, RZ, R61 ;  /* 0x000000ffff047224 */ /* 0x000fd800078e003d */
[----:B------:R-:W0:Y:S02]  /*1740*/  @P0 LDC.64 R6, c[0x0][0x9e8] ;  /* 0x00027a00ff060b82 */ /* 0x000e240000000a00 */
[----:B0-----:R-:W-:-:S05]  /*1750*/  @P0 IMAD.HI.U32 R6, R61, R6, RZ ;  /* 0x000000063d060227 */ /* 0x001fca00078e00ff */
[----:B------:R-:W-:-:S07]  /*1760*/  @P0 SHF.R.U32.HI R4, RZ, R7, R6 ;  /* 0x00000007ff040219 */ /* 0x000fce0000011606 */
.L_x_9219:
[----:B------:R-:W-:Y:S05]  /*1770*/  BSYNC B0 ;  /* 0x0000000000007941 */ /* 0x000fea0003800000 */
.L_x_9217:
[----:B------:R-:W-:-:S05]  /*1780*/  IMAD R4, R4, R11, RZ ;  /* 0x0000000b04047224 */ /* 0x000fca00078e02ff */
[----:B------:R-:W-:-:S07]  /*1790*/  VIMNMX R3, R3, R4, !PT ;  /* 0x0000000403037248 */ /* 0x000fce0007fe0100 */
.L_x_9216:
        /* <DEDUP_REMOVED lines=44> */
.L_x_9222:
[----:B------:R-:W-:Y:S05]  /*1a60*/  BSYNC B6 ;  /* 0x0000000000067941 */ /* 0x000fea0003800000 */
.L_x_9221:
        /* <DEDUP_REMOVED lines=20> */
.L_x_9224:
[----:B------:R-:W-:Y:S05]  /*1bb0*/  BSYNC B6 ;  /* 0x0000000000067941 */ /* 0x000fea0003800000 */
.L_x_9223:
        /* <DEDUP_REMOVED lines=8> */
[----:B------:R-:W-:Y:S01]  /*1c40*/  ULDC.64 UR4, c[0x0][0x2f8] ;  /* 0x0000be0000047ab9 */ /* 0x000fe20000000a00 */
[----:B------:R-:W-:Y:S02]  /*1c50*/  IMAD.SHL.U32 R20, R236, 0x8, RZ ;  /* 0x00000008ec147824 */ /* 0x000fe400078e00ff */
[----:B------:R-:W3:Y:S08]  /*1c60*/  LDC R27, c[0x0][0x3d4] ;  /* 0x0000f500ff1b7b82 */ /* 0x000ef00000000800 */
[----:B------:R-:W4:Y:S08]  /*1c70*/  @P0 LDC.64 R4, c[0x0][0x9f8] ;  /* 0x00027e00ff040b82 */ /* 0x000f300000000a00 */
[----:B------:R-:W3:Y:S08]  /*1c80*/  LDC.64 R56, c[0x0][0x3d8] ;  /* 0x0000f600ff387b82 */ /* 0x000ef00000000a00 */
[----:B------:R-:W3:Y:S01]  /*1c90*/  LDC.64 R24, c[0x0][0x3e8] ;  /* 0x0000fa00ff187b82 */ /* 0x000ee20000000a00 */
[----:B----4-:R-:W-:-:S05]  /*1ca0*/  @P0 IMAD.WIDE R4, R207, 0x4, R4 ;  /* 0x00000004cf040825 */ /* 0x010fca00078e0204 */
[----:B------:R4:W3:Y:S01]  /*1cb0*/  @P0 LDG.E R207, desc[UR52][R4.64] ;  /* 0x0000003404cf0981 */ /* 0x0008e2000c1e1900 */
[----:B0-----:R-:W-:Y:S01]  /*1cc0*/  ISETP.NE.AND P0, PT, R0, 0x1, PT ;  /* 0x000000010000780c */ /* 0x001fe20003f05270 */
[C---:B------:R-:W-:Y:S01]  /*1cd0*/  VIADD R100, R20.reuse, 0x20 ;  /* 0x0000002014647836 */ /* 0x040fe20000000000 */
[----:B------:R-:W-:Y:S01]  /*1ce0*/  SHF.R.S32.HI R26, RZ, 0x1f, R58 ;  /* 0x0000001fff1a7819 */ /* 0x000fe2000001143a */
[C---:B------:R-:W-:Y:S01]  /*1cf0*/  VIADD R99, R20.reuse, 0x40 ;  /* 0x0000004014637836 */ /* 0x040fe20000000000 */
[----:B--2---:R-:W-:Y:S01]  /*1d00*/  SHF.R.U32.HI R32, RZ, 0x7, R32 ;  /* 0x00000007ff207819 */ /* 0x004fe20000011620 */
[----:B------:R-:W-:Y:S01]  /*1d10*/  VIADD R98, R20, 0x60 ;  /* 0x0000006014627836 */ /* 0x000fe20000000000 */
[----:B------:R-:W-:Y:S01]  /*1d20*/  SHF.R.S32.HI R21, RZ, 0x1f, R20 ;  /* 0x0000001fff157819 */ /* 0x000fe20000011414 */
[-C--:B-1----:R-:W-:Y:S01]  /*1d30*/  IMAD R6, R26, R44.reuse, RZ ;  /* 0x0000002c1a067224 */ /* 0x082fe200078e02ff */
[----:B------:R-:W-:Y:S01]  /*1d40*/  ISETP.NE.AND P6, PT, R32, 0x1, PT ;  /* 0x000000012000780c */ /* 0x000fe20003fc5270 */
[----:B----4-:R-:W-:Y:S01]  /*1d50*/  IMAD.WIDE.U32 R4, R58, R44, RZ ;  /* 0x0000002c3a047225 */ /* 0x010fe200078e00ff */
[----:B------:R-:W-:-:S02]  /*1d60*/  SHF.L.U64.HI R90, R44, 0x6, R45 ;  /* 0x000000062c5a7819 */ /* 0x000fc4000001022d */
[----:B---3--:R-:W-:Y:S01]  /*1d70*/  SHF.L.U64.HI R86, R24, 0x6, R25 ;  /* 0x0000000618567819 */ /* 0x008fe20000010219 */
[----:B------:R-:W0:Y:S01]  /*1d80*/  @P0 LDC R3, c[0x0][0x42c] ;  /* 0x00010b00ff030b82 */ /* 0x000e220000000800 */
[----:B------:R-:W-:Y:S01]  /*1d90*/  VIADD R96, R20, 0x80 ;  /* 0x0000008014607836 */ /* 0x000fe20000000000 */
[----:B------:R-:W-:Y:S01]  /*1da0*/  SHF.L.U64.HI R87, R56, 0x6, R57 ;  /* 0x0000000638577819 */ /* 0x000fe20000010239 */
[----:B------:R-:W-:Y:S02]  /*1db0*/  VIADD R94, R20, 0xa0 ;  /* 0x000000a0145e7836 */ /* 0x000fe40000000000 */
[----:B------:R-:W-:Y:S02]  /*1dc0*/  IMAD.SHL.U32 R40, R236, 0x4, RZ ;  /* 0x00000004ec287824 */ /* 0x000fe400078e00ff */
[----:B------:R-:W-:Y:S01]  /*1dd0*/  IMAD.SHL.U32 R89, R237, 0x40, RZ ;  /* 0x00000040ed597824 */ /* 0x000fe200078e00ff */
[----:B------:R-:W1:Y:S01]  /*1de0*/  @P0 LDC R7, c[0x0][0x430] ;  /* 0x00010c00ff070b82 */ /* 0x000e620000000800 */
[----:B------:R-:W-:Y:S01]  /*1df0*/  IMAD.WIDE.U32 R10, R19, R24, R20 ;  /* 0x00000018130a7225 */ /* 0x000fe200078e0014 */
[----:B------:R-:W-:-:S02]  /*1e00*/  SHF.R.S32.HI R41, RZ, 0x1f, R40 ;  /* 0x0000001fff297819 */ /* 0x000fc40000011428 */
[----:B------:R-:W-:Y:S01]  /*1e10*/  LOP3.LUT R89, R89, 0x1c0, RZ, 0xc0, !PT ;  /* 0x000001c059597812 */ /* 0x000fe200078ec0ff */
[----:B------:R-:W-:Y:S02]  /*1e20*/  IMAD.MOV.U32 R82, RZ, RZ, 0x20 ;  /* 0x00000020ff527424 */ /* 0x000fe400078e00ff */
[----:B------:R-:W-:Y:S01]  /*1e30*/  VIADD R83, R32, 0x8 ;  /* 0x0000000820537836 */ /* 0x000fe20000000000 */
[----:B------:R-:W-:Y:S01]  /*1e40*/  SHF.R.U32.HI R84, RZ, 0x3, R89 ;  /* 0x00000003ff547819 */ /* 0x000fe20000011659 */
[----:B------:R-:W-:Y:S01]  /*1e50*/  IMAD R79, R45, 0x60, RZ ;  /* 0x000000602d4f7824 */ /* 0x000fe200078e02ff */
[----:B------:R-:W-:Y:S01]  /*1e60*/  SHF.R.U32.HI R32, RZ, 0x3, R216 ;  /* 0x00000003ff207819 */ /* 0x000fe200000116d8 */
[----:B------:R-:W-:Y:S02]  /*1e70*/  IMAD.SHL.U32 R88, R44, 0x40, RZ ;  /* 0x000000402c587824 */ /* 0x000fe400078e00ff */
[----:B------:R-:W-:Y:S02]  /*1e80*/  IMAD.SHL.U32 R85, R56, 0x40, RZ ;  /* 0x0000004038557824 */ /* 0x000fe400078e00ff */
[----:B------:R-:W-:-:S04]  /*1e90*/  IMAD.WIDE.U32 R50, R24, 0x60, RZ ;  /* 0x0000006018327825 */ /* 0x000fc800078e00ff */
[----:B0-----:R-:W-:-:S04]  /*1ea0*/  @P0 IMAD.HI.U32 R0, R206, R3, RZ ;  /* 0x00000003ce000227 */ /* 0x001fc800078e00ff */
[----:B------:R-:W-:Y:S01]  /*1eb0*/  IMAD R3, R58, R45, R6 ;  /* 0x0000002d3a037224 */ /* 0x000fe200078e0206 */
[----:B-1----:R-:W-:Y:S01]  /*1ec0*/  @P0 SHF.R.U32.HI R206, RZ, R7, R0 ;  /* 0x00000007ffce0219 */ /* 0x002fe20000011600 */
[----:B------:R-:W-:Y:S01]  /*1ed0*/  IMAD R6, R233, R44, RZ ;  /* 0x0000002ce9067224 */ /* 0x000fe200078e02ff */
[----:B------:R-:W-:Y:S01]  /*1ee0*/  ISETP.NE.U32.AND P0, PT, RZ, UR6, PT ;  /* 0x00000006ff007c0c */ /* 0x000fe2000bf05070 */
[----:B------:R-:W-:Y:S01]  /*1ef0*/  IMAD.IADD R5, R5, 0x1, R3 ;  /* 0x0000000105057824 */ /* 0x000fe200078e0203 */
[----:B------:R-:W-:Y:S01]  /*1f00*/  SHF.R.S32.HI R7, RZ, 0x1f, R206 ;  /* 0x0000001fff077819 */ /* 0x000fe200000114ce */
[----:B------:R-:W-:Y:S01]  /*1f10*/  IMAD R6, R19, R45, R6 ;  /* 0x0000002d13067224 */ /* 0x000fe200078e0206 */
[----:B------:R-:W-:Y:S01]  /*1f20*/  ISETP.NE.AND.EX P0, PT, RZ, UR7, PT, P0 ;  /* 0x00000007ff007c0c */ /* 0x000fe2000bf05300 */
[----:B------:R-:W-:-:S04]  /*1f30*/  IMAD.WIDE.U32 R4, R206, UR4, R4 ;  /* 0x00000004ce047c25 */ /* 0x000fc8000f8e0004 */
[----:B------:R-:W-:Y:S02]  /*1f40*/  IMAD R3, R7, UR4, RZ ;  /* 0x0000000407037c24 */ /* 0x000fe4000f8e02ff */
[----:B------:R-:W-:Y:S02]  /*1f50*/  IMAD.SHL.U32 R91, R24, 0x40, RZ ;  /* 0x00000040185b7824 */ /* 0x000fe400078e00ff */
[----:B------:R-:W-:Y:S01]  /*1f60*/  IMAD R3, R206, UR5, R3 ;  /* 0x00000005ce037c24 */ /* 0x000fe2000f8e0203 */
[----:B------:R-:W-:Y:S01]  /*1f70*/  ULDC.64 UR4, c[0x0][0x300] ;  /* 0x0000c00000047ab9 */ /* 0x000fe20000000a00 */
[----:B------:R-:W-:Y:S02]  /*1f80*/  IMAD.SHL.U32 R80, R27, 0x2, RZ ;  /* 0x000000021b507824 */ /* 0x000fe400078e00ff */
[----:B------:R-:W-:Y:S01]  /*1f90*/  IMAD.IADD R5, R5, 0x1, R3 ;  /* 0x0000000105057824 */ /* 0x000fe200078e0203 */
[----:B------:R-:W-:Y:S02]  /*1fa0*/  SHF.R.S32.HI R0, RZ, 0x1f, R207 ;  /* 0x0000001fff007819 */ /* 0x000fe400000114cf */
[----:B------:R-:W-:-:S02]  /*1fb0*/  SEL R43, R207, RZ, !P0 ;  /* 0x000000ffcf2b7207 */ /* 0x000fc40004000000 */
        /* <DEDUP_REMOVED lines=9> */
[----:B------:R-:W-:Y:S01]  /*2050*/  ISETP.GE.AND P1, PT, R100, UR4, PT ;  /* 0x0000000464007c0c */ /* 0x000fe2000bf26270 */
[----:B------:R-:W-:Y:S01]  /*2060*/  IMAD.WIDE.U32 R44, R44, 0x60, RZ ;  /* 0x000000602c2c7825 */ /* 0x000fe200078e00ff */
[----:B------:R-:W-:-:S02]  /*2070*/  IADD3 R95, P0, R28, R4, RZ ;  /* 0x000000041c5f7210 */ /* 0x000fc40007f1e0ff */
        /* <DEDUP_REMOVED lines=8> */
[----:B------:R-:W-:Y:S01]  /*2100*/  SEL R0, RZ, 0x1, P0 ;  /* 0x00000001ff007807 */ /* 0x000fe20000000000 */
[----:B------:R-:W-:Y:S01]  /*2110*/  VIADD R4, R20, 0xc0 ;  /* 0x000000c014047836 */ /* 0x000fe20000000000 */
[----:B------:R-:W-:Y:S01]  /*2120*/  ISETP.GE.AND P0, PT, R99, UR4, PT ;  /* 0x0000000463007c0c */ /* 0x000fe2000bf06270 */
[----:B------:R-:W-:Y:S01]  /*2130*/  IMAD R7, R206, UR7, R3 ;  /* 0x00000007ce077c24 */ /* 0x000fe2000f8e0203 */
[----:B------:R-:W-:Y:S01]  /*2140*/  ISETP.GE.AND P3, PT, R6, UR4, PT ;  /* 0x0000000406007c0c */ /* 0x000fe2000bf66270 */
[----:B------:R-:W-:Y:S01]  /*2150*/  IMAD.IADD R79, R45, 0x1, R79 ;  /* 0x000000012d4f7824 */ /* 0x000fe200078e024f */
[----:B------:R-:W-:-:S02]  /*2160*/  LOP3.LUT R0, R5, 0x2, R0, 0xe2, !PT ;  /* 0x0000000205007812 */ /* 0x000fc400078ee200 */
[----:B------:R-:W-:Y:S02]  /*2170*/  SEL R3, RZ, 0x4, P0 ;  /* 0x00000004ff037807 */ /* 0x000fe40000000000 */
[----:B------:R-:W-:Y:S02]  /*2180*/  SEL R6, RZ, 0x8, P1 ;  /* 0x00000008ff067807 */ /* 0x000fe40000800000 */
[----:B------:R-:W-:Y:S02]  /*2190*/  ISETP.GE.AND P0, PT, R96, UR4, PT ;  /* 0x0000000460007c0c */ /* 0x000fe4000bf06270 */
[----:B------:R-:W-:Y:S02]  /*21a0*/  ISETP.GE.AND P1, PT, R94, UR4, PT ;  /* 0x000000045e007c0c */ /* 0x000fe4000bf26270 */
[----:B------:R-:W-:Y:S02]  /*21b0*/  LOP3.LUT R0, R6, R0, R3, 0xfe, !PT ;  /* 0x0000000006007212 */ /* 0x000fe400078efe03 */
[----:B------:R-:W-:-:S02]  /*21c0*/  SEL R3, RZ, 0x10, P0 ;  /* 0x00000010ff037807 */ /* 0x000fc40000000000 */
[----:B------:R-:W-:Y:S02]  /*21d0*/  SEL R6, RZ, 0x20, P1 ;  /* 0x00000020ff067807 */ /* 0x000fe40000800000 */
[----:B------:R-:W-:Y:S01]  /*21e0*/  ISETP.GE.AND P2, PT, R4, UR4, PT ;  /* 0x0000000404007c0c */ /* 0x000fe2000bf46270 */
[----:B------:R-:W-:Y:S01]  /*21f0*/  IMAD.WIDE.U32 R4, R206, UR6, R20 ;  /* 0x00000006ce047c25 */ /* 0x000fe2000f8e0014 */
[----:B------:R-:W-:Y:S01]  /*2200*/  LOP3.LUT R3, R6, R0, R3, 0xfe, !PT ;  /* 0x0000000006037212 */ /* 0x000fe200078efe03 */
[----:B------:R-:W-:Y:S01]  /*2210*/  ULDC.64 UR4, c[0x0][0x328] ;  /* 0x0000ca0000047ab9 */ /* 0x000fe20000000a00 */
[----:B------:R-:W-:Y:S01]  /*2220*/  SEL R0, RZ, 0x40, P2 ;  /* 0x00000040ff007807 */ /* 0x000fe20001000000 */
[----:B------:R-:W-:Y:S01]  /*2230*/  IMAD.IADD R5, R5, 0x1, R7 ;  /* 0x0000000105057824 */ /* 0x000fe200078e0207 */
[----:B------:R-:W-:Y:S01]  /*2240*/  ISETP.GE.AND P0, PT, R20, R27, PT ;  /* 0x0000001b1400720c */ /* 0x000fe20003f06270 */
[----:B------:R-:W-:Y:S01]  /*2250*/  IMAD R7, R8, UR4, RZ ;  /* 0x0000000408077c24 */ /* 0x000fe2000f8e02ff */
[----:B------:R-:W-:Y:S01]  /*2260*/  LOP3.LUT R0, R3, R0, RZ, 0xfc, !PT ;  /* 0x0000000003007212 */ /* 0x000fe200078efcff */
[----:B------:R-:W-:Y:S01]  /*2270*/  IMAD.WIDE.U32 R8, R19, R56, R20 ;  /* 0x0000003813087225 */ /* 0x000fe200078e0014 */
[----:B------:R-:W-:-:S02]  /*2280*/  SEL R3, R27, RZ, P0 ;  /* 0x000000ff1b037207 */ /* 0x000fc40000000000 */
[----:B------:R-:W-:Y:S01]  /*2290*/  LOP3.LUT P1, RZ, R237, 0x4, RZ, 0xc0, !PT ;  /* 0x00000004edff7812 */ /* 0x000fe2000782c0ff */
[----:B------:R-:W-:Y:S01]  /*22a0*/  IMAD R67, R43, UR5, R7 ;  /* 0x000000052b437c24 */ /* 0x000fe2000f8e0207 */
[----:B------:R-:W-:Y:S01]  /*22b0*/  IADD3 R58, P2, R19, R58, RZ ;  /* 0x0000003a133a7210 */ /* 0x000fe20007f5e0ff */
[----:B------:R-:W-:Y:S01]  /*22c0*/  IMAD.WIDE.U32 R42, R43, UR4, R4 ;  /* 0x000000042b2a7c25 */ /* 0x000fe2000f8e0004 */
[----:B------:R-:W-:Y:S01]  /*22d0*/  SEL R82, R82, 0xffffffe0, !P1 ;  /* 0xffffffe052527807 */ /* 0x000fe20004800000 */
[----:B------:R-:W-:Y:S02]  /*22e0*/  ULDC UR4, c[0x0][0x2e4] ;  /* 0x0000b90000047ab9 */ /* 0x000fe40000000800 */
[C---:B------:R-:W-:Y:S01]  /*22f0*/  IMAD.IADD R3, R20.reuse, 0x1, R3 ;  /* 0x0000000114037824 */ /* 0x040fe200078e0203 */
[----:B------:R-:W-:Y:S01]  /*2300*/  ISETP.GE.AND P1, PT, R20, UR4, PT ;  /* 0x0000000414007c0c */ /* 0x000fe2000bf26270 */
[C---:B------:R-:W-:Y:S02]  /*2310*/  IMAD R4, R233.reuse, R56, RZ ;  /* 0x00000038e9047224 */ /* 0x040fe400078e02ff */
[----:B------:R-:W-:Y:S01]  /*2320*/  IMAD R6, R233, R24, RZ ;  /* 0x00000018e9067224 */ /* 0x000fe200078e02ff */
[----:B------:R-:W-:Y:S01]  /*2330*/  SHF.R.S32.HI R12, RZ, 0x1f, R3 ;  /* 0x0000001fff0c7819 */ /* 0x000fe20000011403 */
[----:B------:R-:W-:-:S02]  /*2340*/  IMAD R13, R19, R57, R4 ;  /* 0x00000039130d7224 */ /* 0x000fc400078e0204 */
[----:B------:R-:W-:Y:S01]  /*2350*/  IMAD.WIDE.U32 R4, R19, R56, R40 ;  /* 0x0000003813047225 */ /* 0x000fe200078e0028 */
[----:B------:R-:W-:Y:S02]  /*2360*/  LEA.HI R12, R12, R3, RZ, 0x3 ;  /* 0x000000030c0c7211 */ /* 0x000fe400078f18ff */
[----:B------:R-:W-:Y:S01]  /*2370*/  LOP3.LUT R3, R89, 0x18, R20, 0xf8, !PT ;  /* 0x0000001859037812 */ /* 0x000fe200078ef814 */
[----:B------:R-:W-:Y:S01]  /*2380*/  IMAD.IADD R5, R5, 0x1, R13 ;  /* 0x0000000105057824 */ /* 0x000fe200078e020d */
[----:B------:R-:W-:Y:S01]  /*2390*/  SHF.R.S32.HI R74, RZ, 0x3, R12 ;  /* 0x00000003ff4a7819 */ /* 0x000fe2000001140c */
[----:B------:R-:W-:Y:S01]  /*23a0*/  IMAD.IADD R9, R13, 0x1, R9 ;  /* 0x000000010d097824 */ /* 0x000fe200078e0209 */
[----:B-----5:R-:W-:Y:S01]  /*23b0*/  SHF.R.S32.HI R13, RZ, 0x1f, R31 ;  /* 0x0000001fff0d7819 */ /* 0x020fe2000001141f */
[----:B------:R-:W-:Y:S01]  /*23c0*/  IMAD R15, R19, R25, R6 ;  /* 0x00000019130f7224 */ /* 0x000fe200078e0206 */
[----:B------:R-:W-:Y:S01]  /*23d0*/  LOP3.LUT R3, R3, R84, RZ, 0x3c, !PT ;  /* 0x0000005403037212 */ /* 0x000fe200078e3cff */
[----:B------:R-:W-:Y:S01]  /*23e0*/  IMAD.WIDE.U32 R6, R19, R24, R40 ;  /* 0x0000001813067225 */ /* 0x000fe200078e0028 */
[----:B------:R-:W-:-:S03]  /*23f0*/  LOP3.LUT R75, R12, 0xfffffff8, RZ, 0xc0, !PT ;  /* 0xfffffff80c4b7812 */ /* 0x000fc600078ec0ff */
[----:B------:R-:W-:Y:S01]  /*2400*/  IMAD R14, R13, R24, RZ ;  /* 0x000000180d0e7224 */ /* 0x000fe200078e02ff */
[----:B------:R-:W-:Y:S01]  /*2410*/  SHF.R.S32.HI R66, RZ, 0x1f, R75 ;  /* 0x0000001fff427819 */ /* 0x000fe2000001144b */
[----:B------:R-:W-:Y:S02]  /*2420*/  IMAD.IADD R7, R7, 0x1, R15 ;  /* 0x0000000107077824 */ /* 0x000fe400078e020f */
[----:B------:R-:W-:Y:S02]  /*2430*/  IMAD.IADD R11, R15, 0x1, R11 ;  /* 0x000000010f0b7824 */ /* 0x000fe400078e020b */
[----:B------:R-:W-:Y:S01]  /*2440*/  IMAD R81, R218, 0x200, R3 ;  /* 0x00000200da517824 */ /* 0x000fe200078e0203 */
[----:B------:R-:W-:Y:S01]  /*2450*/  LOP3.LUT R3, R89, 0x38, R12, 0xf8, !PT ;  /* 0x0000003859037812 */ /* 0x000fe200078ef80c */
[----:B------:R-:W-:Y:S01]  /*2460*/  IMAD R15, R31, R25, R14 ;  /* 0x000000191f0f7224 */ /* 0x000fe200078e020e */
[----:B------:R-:W-:Y:S01]  /*2470*/  LOP3.LUT R12, R216, 0x38, R12, 0xf8, !PT ;  /* 0x00000038d80c7812 */ /* 0x000fe200078ef80c */
[----:B------:R-:W-:Y:S01]  /*2480*/  IMAD R14, R13, R56, RZ ;  /* 0x000000380d0e7224 */ /* 0x000fe200078e02ff */
[----:B------:R-:W-:Y:S01]  /*2490*/  LOP3.LUT R71, R3, R84, RZ, 0x3c, !PT ;  /* 0x0000005403477212 */ /* 0x000fe200078e3cff */
[----:B------:R-:W-:Y:S01]  /*24a0*/  IMAD.WIDE.U32 R46, R31, R24, R6 ;  /* 0x000000181f2e7225 */ /* 0x000fe200078e0006 */
[----:B------:R-:W-:-:S02]  /*24b0*/  LOP3.LUT R12, R12, R32, RZ, 0x3c, !PT ;  /* 0x000000200c0c7212 */ /* 0x000fc400078e3cff */
[----:B------:R-:W-:Y:S01]  /*24c0*/  SEL R3, RZ, 0xffffff80, P3 ;  /* 0xffffff80ff037807 */ /* 0x000fe20001800000 */
[----:B------:R-:W-:-:S03]  /*24d0*/  IMAD.WIDE.U32 R48, R31, R24, R10 ;  /* 0x000000181f307225 */ /* 0x000fc600078e000a */
[C---:B------:R-:W-:Y:S01]  /*24e0*/  LOP3.LUT R3, R0.reuse, 0x80, R3, 0xc8, !PT ;  /* 0x0000008000037812 */ /* 0x040fe200078ec803 */
[----:B------:R-:W-:Y:S01]  /*24f0*/  IMAD R7, R31, R57, R14 ;  /* 0x000000391f077224 */ /* 0x000fe200078e020e */
[----:B------:R-:W-:Y:S01]  /*2500*/  LOP3.LUT R0, R0, 0x40, RZ, 0xc0, !PT ;  /* 0x0000004000007812 */ /* 0x000fe200078ec0ff */
[----:B------:R-:W-:Y:S02]  /*2510*/  IMAD R11, R57, 0x60, RZ ;  /* 0x00000060390b7824 */ /* 0x000fe400078e02ff */
[----:B------:R-:W-:-:S04]  /*2520*/  IMAD.WIDE.U32 R52, R31, R56, R4 ;  /* 0x000000381f347225 */ /* 0x000fc800078e0004 */
[----:B------:R-:W-:-:S04]  /*2530*/  IMAD.WIDE.U32 R54, R31, R56, R8 ;  /* 0x000000381f367225 */ /* 0x000fc800078e0008 */
[----:B------:R-:W-:Y:S02]  /*2540*/  IMAD R25, R25, 0x60, RZ ;  /* 0x0000006019197824 */ /* 0x000fe400078e02ff */
        /* <DEDUP_REMOVED lines=10> */
[----:B------:R-:W-:Y:S02]  /*25f0*/  IMAD R71, R218, 0x200, R71 ;  /* 0x00000200da477824 */ /* 0x000fe400078e0247 */
[----:B------:R-:W-:Y:S02]  /*2600*/  IMAD.IADD R69, R219, 0x1, R12 ;  /* 0x00000001db457824 */ /* 0x000fe400078e020c */
[----:B------:R-:W-:-:S07]  /*2610*/  IMAD.IADD R67, R43, 0x1, R67 ;  /* 0x000000012b437824 */ /* 0x000fce00078e0243 */
.L_x_9272:
[----:B0-----:R-:W0:Y:S01]  /*2620*/  LDC.64 R102, c[0x0][0x2d8] ;  /* 0x0000b600ff667b82 */ /* 0x001e220000000a00 */
        /* <DEDUP_REMOVED lines=8> */
[CC--:B------:R-:W-:Y:S02]  /*26b0*/  IADD3 R4, P3, P4, R95.reuse, R108.reuse, R88 ;  /* 0x0000006c5f047210 */ /* 0x0c0fe40007c7e058 */
        /* <DEDUP_REMOVED lines=9> */
[----:B------:R-:W-:Y:S01]  /*2750*/  LEA.HI.X R15, R6, R103, R7, 0x1, P5 ;  /* 0x00000067060f7211 */ /* 0x000fe200028f0c07 */
[----:B------:R-:W-:Y:S01]  /*2760*/  IMAD R7, R18, 0x1800, R77 ;  /* 0x0000180012077824 */ /* 0x000fe200078e024d */
[----:B------:R-:W-:Y:S01]  /*2770*/  ISETP.GT.AND P4, PT, R63, R60, PT ;  /* 0x0000003c3f00720c */ /* 0x000fe20003f84270 */
[----:B------:R-:W-:-:S02]  /*2780*/  IMAD R110, R5, 0x2, R30 ;  /* 0x00000002056e7824 */ /* 0x000fc400078e021e */
[----:B------:R-:W-:Y:S01]  /*2790*/  IMAD R106, R7, 0x2, R30 ;  /* 0x00000002076a7824 */ /* 0x000fe200078e021e */
[----:B------:R-:W-:-:S05]  /*27a0*/  P2R R101, PR, RZ, 0x10 ;  /* 0x00000010ff657803 */ /* 0x000fca0000000000 */
[----:B---34-:R-:W-:Y:S05]  /*27b0*/  @!P3 BRA `(.L_x_9226) ;  /* 0x000000280094b947 */ /* 0x018fea0003800000 */
        /* <DEDUP_REMOVED lines=42> */
.L_x_9229:
[----:B------:R-:W-:Y:S05]  /*2a60*/  BSYNC B1 ;  /* 0x0000000000017941 */ /* 0x000fea0003800000 */
.L_x_9228:
        /* <DEDUP_REMOVED lines=29> */
.L_x_9231:
[----:B------:R-:W-:Y:S05]  /*2c40*/  BSYNC B1 ;  /* 0x0000000000017941 */ /* 0x000fea0003800000 */
.L_x_9230:
[----:B0-----:R-:W-:Y:S01]  /*2c50*/  IMAD.MOV.U32 R4, RZ, RZ, R38 ;  /* 0x000000ffff047224 */ /* 0x001fe200078e0026 */
[----:B------:R-:W-:Y:S01]  /*2c60*/  ISETP.NE.AND P3, PT, R200, 0x3, PT ;  /* 0x00000003c800780c */ /* 0x000fe20003f65270 */
        /* <DEDUP_REMOVED lines=31> */
.L_x_9232:
[----:B------:R-:W-:Y:S01]  /*2e60*/  IMAD R92, R18, 0x8, R17 ;  /* 0x00000008125c7824 */ /* 0x000fe200078e0211 */
[----:B------:R-:W-:Y:S01]  /*2e70*/  SHF.L.U32 R105, R201, 0x1f, RZ ;  /* 0x0000001fc9697819 */ /* 0x000fe200000006ff */
[----:B------:R-:W-:Y:S03]  /*2e80*/  BSSY B1, `(.L_x_9233) ;  /* 0x0000003000017945 */ /* 0x000fe60003800000 */
[----:B------:R-:W0:Y:S02]  /*2e90*/  SYNCS.PHASECHK.TRANS64.TRYWAIT P6, [R92+URZ+0x22890], R105 ;  /* 0x022890695c0075a7 */ /* 0x000e2400080c017f */
[----:B0-----:R-:W-:Y:S05]  /*2ea0*/  @!P6 BRA `(.L_x_9234) ;  /* 0x000001c000c8e947 */ /* 0x001fea0003800000 */
.L_x_9540:
[----:B------:R-:W-:Y:S05]  /*2eb0*/  BSYNC B1 ;  /* 0x0000000000017941 */ /* 0x000fea0003800000 */
.L_x_9233:
        /* <DEDUP_REMOVED lines=29> */
[----:B------:R-:W-:Y:S01]  /*3090*/  FMUL.FTZ R7, R7, R116 ;  /* 0x0000007407077220 */ /* 0x000fe20000410000 */
[----:B------:R-:W-:Y:S01]  /*30a0*/  LOP3.LUT R4, R4, 0xffff0000, RZ, 0xc0, !PT ;  /* 0xffff000004047812 */ /* 0x000fe200078ec0ff */
[C---:B------:R-:W-:Y:S01]  /*30b0*/  FMUL.FTZ R125, R37.reuse, R122 ;  /* 0x0000007a257d7220 */ /* 0x040fe20000410000 */
[----:B------:R-:W-:Y:S01]  /*30c0*/  FMUL.FTZ R37, R37, R118 ;  /* 0x0000007625257220 */ /* 0x000fe20000410000 */
        /* <DEDUP_REMOVED lines=21> */
.L_x_9240:
[----:B------:R-:W-:Y:S05]  /*3220*/  BSYNC B3 ;  /* 0x0000000000037941 */ /* 0x000fea0003800000 */
.L_x_9239:
[----:B--2---:R1:W-:Y:S02]  /*3230*/  STG.E.128 desc[UR52][R14.64], R4 ;  /* 0x000000040e007986 */ /* 0x0043e4000c101d34 */
.L_x_9238:
[----:B------:R-:W-:Y:S05]  /*3240*/  BSYNC B2 ;  /* 0x0000000000027941 */ /* 0x000fea0003800000 */
.L_x_9237:
        /* <DEDUP_REMOVED lines=52> */
.L_x_9242:
[----:B------:R-:W-:Y:S05]  /*3590*/  BSYNC B2 ;  /* 0x0000000000027941 */ /* 0x000fea0003800000 */
.L_x_9241:
[----:B--2---:R2:W-:Y:S02]  /*35a0*/  STG.E.128 desc[UR52][R14.64+0x40], R4 ;  /* 0x000040040e007986 */ /* 0x0045e4000c101d34 */
.L_x_9236:
[----:B------:R-:W-:Y:S05]  /*35b0*/  BSYNC B1 ;  /* 0x0000000000017941 */ /* 0x000fea0003800000 */
.L_x_9235:
        /* <DEDUP_REMOVED lines=53> */
.L_x_9247:
[----:B------:R-:W-:Y:S05]  /*3910*/  BSYNC B2 ;  /* 0x0000000000027941 */ /* 0x000fea0003800000 */
.L_x_9246:
[----:B--2---:R3:W-:Y:S02]  /*3920*/  STG.E.128 desc[UR52][R12.64], R4 ;  /* 0x000000040c007986 */ /* 0x0047e4000c101d34 */
.L_x_9245:
[----:B------:R-:W-:Y:S05]  /*3930*/  BSYNC B1 ;  /* 0x0000000000017941 */ /* 0x000fea0003800000 */
.L_x_9244:
        /* <DEDUP_REMOVED lines=52> */
.L_x_9249:
[----:B------:R-:W-:Y:S05]  /*3c80*/  BSYNC B1 ;  /* 0x0000000000017941 */ /* 0x000fea0003800000 */
.L_x_9248:
[----:B--2---:R4:W-:Y:S01]  /*3c90*/  STG.E.128 desc[UR52][R12.64+0x40], R4 ;  /* 0x000040040c007986 */ /* 0x0049e2000c101d34 */
[----:B------:R-:W-:Y:S05]  /*3ca0*/  BRA `(.L_x_9243) ;  /* 0x0000001400bc7947 */ /* 0x000fea0003800000 */
.L_x_9227:
[----:B------:R-:W-:Y:S02]  /*3cb0*/  ISETP.GE.AND P3, PT, R222, R104, PT ;  /* 0x00000068de00720c */ /* 0x000fe40003f66270 */
[----:B------:R-:W-:Y:S02]  /*3cc0*/  CS2R R14, SRZ ;  /* 0x00000000000e7805 */ /* 0x000fe4000001ff00 */
[----:B------:R-:W-:Y:S02]  /*3cd0*/  CS2R R12, SRZ ;  /* 0x00000000000c7805 */ /* 0x000fe4000001ff00 */
[----:B------:R-:W-:Y:S02]  /*3ce0*/  CS2R R26, SRZ ;  /* 0x00000000001a7805 */ /* 0x000fe4000001ff00 */
[----:B------:R-:W-:Y:S02]  /*3cf0*/  ISETP.GE.OR P3, PT, R20, R107, P3 ;  /* 0x0000006b1400720c */ /* 0x000fe40001f66670 */
[----:B------:R-:W-:-:S11]  /*3d00*/  CS2R R24, SRZ ;  /* 0x0000000000187805 */ /* 0x000fd6000001ff00 */
        /* <DEDUP_REMOVED lines=12> */
[----:B--2---:R-:W-:-:S04]  /*3dd0*/  @!P4 LEA R32, P5, R6, R32, 0x1 ;  /* 0x000000200620c211 */ /* 0x004fc800078a08ff */
[----:B------:R-:W-:Y:S02]  /*3de0*/  @!P4 LEA.HI.X R33, R6, R33, R7, 0x1, P5 ;  /* 0x000000210621c211 */ /* 0x000fe400028f0c07 */
[----:B------:R-:W-:-:S03]  /*3df0*/  @!P4 IADD3 R4, P5, R48, R4, RZ ;  /* 0x000000043004c210 */ /* 0x000fc60007fbe0ff */
[----:B------:R-:W2:Y:S02]  /*3e00*/  @!P4 LDG.E.128 R12, desc[UR52][R32.64] ;  /* 0x00000034200cc981 */ /* 0x000ea4000c1e1d00 */
[----:B------:R-:W-:Y:S01]  /*3e10*/  @!P4 IMAD.X R6, R113, 0x1, R72, P5 ;  /* 0x000000017106c824 */ /* 0x000fe200028e0648 */
[----:B---3--:R-:W-:-:S04]  /*3e20*/  @!P4 LEA R34, P5, R4, R34, 0x1 ;  /* 0x000000220422c211 */ /* 0x008fc800078a08ff */
[----:B------:R-:W-:-:S05]  /*3e30*/  @!P4 LEA.HI.X R35, R4, R35, R6, 0x1, P5 ;  /* 0x000000230423c211 */ /* 0x000fca00028f0c06 */
[----:B------:R3:W4:Y:S01]  /*3e40*/  @!P4 LDG.E.128 R24, desc[UR52][R34.64] ;  /* 0x000000342218c981 */ /* 0x000722000c1e1d00 */
[C---:B0-----:R-:W-:Y:S02]  /*3e50*/  @!P3 LEA R36, P4, R5.reuse, R36, 0x1 ;  /* 0x000000240524b211 */ /* 0x041fe400078808ff */
[----:B------:R-:W-:Y:S02]  /*3e60*/  CS2R R6, SRZ ;  /* 0x0000000000067805 */ /* 0x000fe4000001ff00 */
[----:B------:R-:W-:Y:S02]  /*3e70*/  @!P3 LEA.HI.X R37, R5, R37, R10, 0x1, P4 ;  /* 0x000000250525b211 */ /* 0x000fe400020f0c0a */
[----:B------:R-:W-:Y:S02]  /*3e80*/  CS2R R4, SRZ ;  /* 0x0000000000047805 */ /* 0x000fe4000001ff00 */
[----:B-1----:R-:W-:Y:S02]  /*3e90*/  @!P3 LEA R38, P4, R8, R38, 0x1 ;  /* 0x000000260826b211 */ /* 0x002fe400078808ff */
[----:B------:R-:W-:-:S02]  /*3ea0*/  CS2R R10, SRZ ;  /* 0x00000000000a7805 */ /* 0x000fc4000001ff00 */
[----:B------:R-:W-:Y:S01]  /*3eb0*/  @!P3 LEA.HI.X R39, R8, R39, R9, 0x1, P4 ;  /* 0x000000270827b211 */ /* 0x000fe200020f0c09 */
[----:B------:R-:W5:Y:S01]  /*3ec0*/  @!P3 LDG.E.128 R4, desc[UR52][R36.64] ;  /* 0x000000342404b981 */ /* 0x000f62000c1e1d00 */
[----:B------:R-:W-:-:S06]  /*3ed0*/  CS2R R8, SRZ ;  /* 0x0000000000087805 */ /* 0x000fcc000001ff00 */
[----:B------:R-:W5:Y:S01]  /*3ee0*/  @!P3 LDG.E.128 R8, desc[UR52][R38.64] ;  /* 0x000000342608b981 */ /* 0x000f62000c1e1d00 */
[----:B------:R-:W-:Y:S02]  /*3ef0*/  ISETP.NE.AND P3, PT, R200, 0x3, PT ;  /* 0x00000003c800780c */ /* 0x000fe40003f65270 */
[----:B------:R-:W-:Y:S01]  /*3f00*/  ISETP.GE.AND P4, PT, R20, R107, PT ;  /* 0x0000006b1400720c */ /* 0x000fe20003f86270 */
[----:B--2---:R-:W-:Y:S02]  /*3f10*/  IMAD.MOV.U32 R32, RZ, RZ, R14 ;  /* 0x000000ffff207224 */ /* 0x004fe400078e000e */
[----:B------:R-:W-:Y:S02]  /*3f20*/  IMAD.MOV.U32 R33, RZ, RZ, R15 ;  /* 0x000000ffff217224 */ /* 0x000fe400078e000f */
[----:B---3--:R-:W-:Y:S02]  /*3f30*/  IMAD.MOV.U32 R34, RZ, RZ, R12 ;  /* 0x000000ffff227224 */ /* 0x008fe400078e000c */
[----:B------:R-:W-:Y:S01]  /*3f40*/  IMAD.MOV.U32 R35, RZ, RZ, R13 ;  /* 0x000000ffff237224 */ /* 0x000fe200078e000d */
[----:B------:R-:W-:-:S02]  /*3f50*/  PRMT R128, R32, 0x7610, R128 ;  /* 0x0000761020807816 */ /* 0x000fc40000000080 */
[----:B------:R-:W-:Y:S02]  /*3f60*/  PRMT R112, R112, 0x5410, R33 ;  /* 0x0000541070707816 */ /* 0x000fe40000000021 */
[----:B------:R-:W-:Y:S01]  /*3f70*/  PRMT R114, R114, 0x5410, R34 ;  /* 0x0000541072727816 */ /* 0x000fe20000000022 */
[----:B----4-:R-:W-:Y:S01]  /*3f80*/  IMAD.MOV.U32 R32, RZ, RZ, R26 ;  /* 0x000000ffff207224 */ /* 0x010fe200078e001a */
[----:B------:R-:W-:Y:S01]  /*3f90*/  PRMT R134, R35, 0x7610, R134 ;  /* 0x0000761023867816 */ /* 0x000fe20000000086 */
[----:B------:R-:W-:Y:S02]  /*3fa0*/  IMAD.MOV.U32 R33, RZ, RZ, R27 ;  /* 0x000000ffff217224 */ /* 0x000fe400078e001b */
[----:B------:R-:W-:Y:S02]  /*3fb0*/  IMAD.MOV.U32 R34, RZ, RZ, R24 ;  /* 0x000000ffff227224 */ /* 0x000fe400078e0018 */
[----:B------:R-:W-:Y:S01]  /*3fc0*/  IMAD.MOV.U32 R35, RZ, RZ, R25 ;  /* 0x000000ffff237224 */ /* 0x000fe200078e0019 */
[----:B------:R-:W-:-:S02]  /*3fd0*/  PRMT R136, R32, 0x7610, R136 ;  /* 0x0000761020887816 */ /* 0x000fc40000000088 */
[----:B------:R-:W-:Y:S02]  /*3fe0*/  PRMT R137, R33, 0x7610, R137 ;  /* 0x0000761021897816 */ /* 0x000fe40000000089 */
[----:B------:R-:W-:Y:S01]  /*3ff0*/  PRMT R138, R34, 0x7610, R138 ;  /* 0x00007610228a7816 */ /* 0x000fe2000000008a */
[----:B-----5:R-:W-:Y:S01]  /*4000*/  IMAD.MOV.U32 R32, RZ, RZ, R6 ;  /* 0x000000ffff207224 */ /* 0x020fe200078e0006 */
        /* <DEDUP_REMOVED lines=18> */
.L_x_9250:
        /* <DEDUP_REMOVED lines=9> */
.L_x_9541:
[----:B------:R-:W-:Y:S05]  /*41c0*/  BSYNC B1 ;  /* 0x0000000000017941 */ /* 0x000fea0003800000 */
.L_x_9251:
        /* <DEDUP_REMOVED lines=11> */
[----:B------:R-:W-:Y:S01]  /*4280*/  LEA.HI R33, R33, R32, RZ, 0x4 ;  /* 0x0000002021217211 */ /* 0x000fe200078f20ff */
[----:B------:R-:W-:Y:S01]  /*4290*/  IMAD R32, R18, 0x1800, R71 ;  /* 0x0000180012207824 */ /* 0x000fe200078e0247 */
[----:B------:R-:W-:Y:S02]  /*42a0*/  IADD3.X R123, R97, R124, R66, P5, P6 ;  /* 0x0000007c617b7210 */ /* 0x000fe40002fec442 */
[----:B------:R-:W-:Y:S01]  /*42b0*/  LEA.HI.SX32 R33, R33, R74, 0x1c ;  /* 0x0000004a21217211 */ /* 0x000fe200078fe2ff */
[----:B------:R-:W-:-:S04]  /*42c0*/  IMAD R32, R32, 0x2, R17 ;  /* 0x0000000220207824 */ /* 0x000fc800078e0211 */
[----:B------:R-:W-:-:S05]  /*42d0*/  IMAD.SHL.U32 R125, R33, 0x8, RZ ;  /* 0x00000008217d7824 */ /* 0x000fca00078e00ff */
[----:B------:R-:W-:-:S04]  /*42e0*/  LOP3.LUT R33, R89, 0x38, R125, 0xf8, !PT ;  /* 0x0000003859217812 */ /* 0x000fc800078ef87d */
[----:B------:R-:W-:-:S05]  /*42f0*/  LOP3.LUT R33, R33, R84, RZ, 0x3c, !PT ;  /* 0x0000005421217212 */ /* 0x000fca00078e3cff */
[----:B------:R-:W-:-:S04]  /*4300*/  IMAD R33, R218, 0x200, R33 ;  /* 0x00000200da217824 */ /* 0x000fc800078e0221 */
[----:B------:R-:W-:-:S04]  /*4310*/  IMAD R34, R18, 0x1800, R33 ;  /* 0x0000180012227824 */ /* 0x000fc800078e0221 */
[----:B------:R-:W-:Y:S02]  /*4320*/  IMAD R36, R34, 0x2, R17 ;  /* 0x0000000222247824 */ /* 0x000fe400078e0211 */
[----:B------:R-:W1:Y:S04]  /*4330*/  LDS.128 R32, [R32+0x1c400] ;  /* 0x01c4000020207984 */ /* 0x000e680000000c00 */
[----:B------:R-:W2:Y:S01]  /*4340*/  LDS.128 R36, [R36+0x1c400] ;  /* 0x01c4000024247984 */ /* 0x000ea20000000c00 */
[----:B------:R-:W-:Y:S05]  /*4350*/  @P4 BRA `(.L_x_9256) ;  /* 0x00000004006c4947 */ /* 0x000fea0003800000 */
[----:B------:R-:W-:Y:S02]  /*4360*/  SHF.R.U32.HI R127, RZ, 0x10, R13 ;  /* 0x00000010ff7f7819 */ /* 0x000fe4000001160d */
[----:B------:R-:W-:Y:S02]  /*4370*/  SHF.R.U32.HI R132, RZ, 0x10, R25 ;  /* 0x00000010ff847819 */ /* 0x000fe40000011619 */
[----:B------:R-:W-:Y:S02]  /*4380*/  SHF.R.U64 R129, R14, 0x10, R15 ;  /* 0x000000100e817819 */ /* 0x000fe4000000120f */
[----:B------:R-:W-:Y:S02]  /*4390*/  PRMT R127, R134, 0x5410, R127 ;  /* 0x00005410867f7816 */ /* 0x000fe4000000007f */
[----:B------:R-:W-:Y:S02]  /*43a0*/  PRMT R132, R116, 0x5432, R132 ;  /* 0x0000543274847816 */ /* 0x000fe40000000084 */
[----:B------:R-:W-:-:S02]  /*43b0*/  SHF.R.U32.HI R135, RZ, 0x10, R27 ;  /* 0x00000010ff877819 */ /* 0x000fc4000001161b */
[----:B------:R-:W-:Y:S01]  /*43c0*/  SHF.R.U64 R131, R24, 0x10, R25 ;  /* 0x0000001018837819 */ /* 0x000fe20000001219 */
[----:B------:R-:W-:Y:S01]  /*43d0*/  IMAD.U32 R134, R132, 0x10000, RZ ;  /* 0x0001000084867824 */ /* 0x000fe200078e00ff */
[----:B------:R-:W-:Y:S01]  /*43e0*/  SHF.R.U64 R133, R26, 0x10, R27 ;  /* 0x000000101a857819 */ /* 0x000fe2000000121b */
[----:B--2---:R-:W-:Y:S01]  /*43f0*/  IMAD.U32 R27, R37, 0x10000, RZ ;  /* 0x00010000251b7824 */ /* 0x004fe200078e00ff */
[----:B------:R-:W-:Y:S01]  /*4400*/  PRMT R129, R128, 0x5410, R129 ;  /* 0x0000541080817816 */ /* 0x000fe20000000081 */
[----:B------:R-:W-:Y:S01]  /*4410*/  IMAD.U32 R128, R127, 0x10000, RZ ;  /* 0x000100007f807824 */ /* 0x000fe200078e00ff */
[----:B------:R-:W-:Y:S01]  /*4420*/  SHF.R.U64 R126, R12, 0x10, R13 ;  /* 0x000000100c7e7819 */ /* 0x000fe2000000120d */
[----:B-1----:R-:W-:Y:S01]  /*4430*/  IMAD.U32 R13, R33, 0x10000, RZ ;  /* 0x00010000210d7824 */ /* 0x002fe200078e00ff */
[----:B------:R-:W-:Y:S01]  /*4440*/  SHF.R.U32.HI R130, RZ, 0x10, R15 ;  /* 0x00000010ff827819 */ /* 0x000fe2000001160f */
[----:B------:R-:W-:Y:S01]  /*4450*/  IMAD.U32 R24, R35, 0x10000, RZ ;  /* 0x0001000023187824 */ /* 0x000fe200078e00ff */
[----:B------:R-:W-:Y:S01]  /*4460*/  PRMT R135, R137, 0x5410, R135 ;  /* 0x0000541089877816 */ /* 0x000fe20000000087 */
[----:B------:R-:W-:Y:S01]  /*4470*/  IMAD.U32 R26, R36, 0x10000, RZ ;  /* 0x00010000241a7824 */ /* 0x000fe200078e00ff */
        /* <DEDUP_REMOVED lines=8> */
[----:B------:R-:W-:Y:S01]  /*4500*/  PRMT R133, R136, 0x5410, R133 ;  /* 0x0000541088857816 */ /* 0x000fe20000000085 */
[----:B------:R-:W-:Y:S01]  /*4510*/  FMUL.FTZ R136, R27, R134 ;  /* 0x000000861b887220 */ /* 0x000fe20000410000 */
[----:B------:R-:W-:Y:S01]  /*4520*/  LOP3.LUT R127, R127, 0xffff0000, RZ, 0xc0, !PT ;  /* 0xffff00007f7f7812 */ /* 0x000fe200078ec0ff */
[----:B------:R-:W-:Y:S01]  /*4530*/  IMAD.U32 R27, R135, 0x10000, RZ ;  /* 0x00010000871b7824 */ /* 0x000fe200078e00ff */
[----:B------:R-:W-:Y:S01]  /*4540*/  PRMT R130, R112, 0x5432, R130 ;  /* 0x0000543270827816 */ /* 0x000fe20000000082 */
[----:B------:R-:W-:Y:S01]  /*4550*/  FMUL.FTZ R137, R33, R132 ;  /* 0x0000008421897220 */ /* 0x000fe20000410000 */
[C---:B------:R-:W-:Y:S01]  /*4560*/  FFMA.FTZ R136, R13.reuse, R128, -R136 ;  /* 0x000000800d887223 */ /* 0x040fe20000010888 */
[----:B------:R-:W-:Y:S01]  /*4570*/  FFMA.FTZ R138, R13, R134, R138 ;  /* 0x000000860d8a7223 */ /* 0x000fe2000001008a */
[----:B------:R-:W-:Y:S01]  /*4580*/  FMUL.FTZ R33, R33, R127 ;  /* 0x0000007f21217220 */ /* 0x000fe20000410000 */
[----:B------:R-:W-:Y:S01]  /*4590*/  PRMT R126, R114, 0x5432, R126 ;  /* 0x00005432727e7816 */ /* 0x000fe2000000007e */
[----:B------:R-:W-:-:S02]  /*45a0*/  IMAD.U32 R13, R130, 0x10000, RZ ;  /* 0x00010000820d7824 */ /* 0x000fc400078e00ff */
        /* <DEDUP_REMOVED lines=54> */
.L_x_9256:
[----:B------:R-:W-:Y:S05]  /*4910*/  BSYNC B2 ;  /* 0x0000000000027941 */ /* 0x000fea0003800000 */
.L_x_9255:
[----:B------:R-:W-:Y:S02]  /*4920*/  ISETP.GE.AND P5, PT, R125, R113, PT ;  /* 0x000000717d00720c */ /* 0x000fe40003fa6270 */
[----:B------:R-:W-:-:S11]  /*4930*/  P2R R13, PR, RZ, 0x1 ;  /* 0x00000001ff0d7803 */ /* 0x000fd60000000000 */
[--C-:B------:R-:W-:Y:S02]  /*4940*/  @!P5 SHF.R.S32.HI R12, RZ, 0x1f, R125.reuse ;  /* 0x0000001fff0cd819 */ /* 0x100fe4000001147d */
[----:B------:R-:W-:-:S04]  /*4950*/  @!P5 IADD3 R110, P0, P6, R28, R110, R125 ;  /* 0x0000006e1c6ed210 */ /* 0x000fc80007e1e07d */
[----:B------:R-:W-:Y:S02]  /*4960*/  @!P5 IADD3.X R124, R97, R124, R12, P0, P6 ;  /* 0x0000007c617cd210 */ /* 0x000fe400007ec40c */
[CC--:B------:R-:W-:Y:S02]  /*4970*/  LEA R12, P6, R122.reuse, R102.reuse, 0x1 ;  /* 0x000000667a0c7211 */ /* 0x0c0fe400078c08ff */
[----:B------:R-:W-:Y:S02]  /*4980*/  ISETP.NE.AND P0, PT, R13, RZ, PT ;  /* 0x000000ff0d00720c */ /* 0x000fe40003f05270 */
[----:B------:R-:W-:Y:S02]  /*4990*/  LEA.HI.X R13, R122, R103, R123, 0x1, P6 ;  /* 0x000000677a0d7211 */ /* 0x000fe400030f0c7b */
[----:B------:R-:W-:-:S03]  /*49a0*/  @!P5 LEA R14, P6, R110, R102, 0x1 ;  /* 0x000000666e0ed211 */ /* 0x000fc600078c08ff */
[----:B-1----:R1:W-:Y:S01]  /*49b0*/  STG.E.128 desc[UR52][R12.64], R32 ;  /* 0x000000200c007986 */ /* 0x0023e2000c101d34 */
[----:B------:R-:W-:-:S05]  /*49c0*/  @!P5 LEA.HI.X R15, R110, R103, R124, 0x1, P6 ;  /* 0x000000676e0fd211 */ /* 0x000fca00030f0c7c */
[----:B--2---:R1:W-:Y:S04]  /*49d0*/  @!P5 STG.E.128 desc[UR52][R14.64], R36 ;  /* 0x000000240e00d986 */ /* 0x0043e8000c101d34 */
.L_x_9254:
[----:B------:R-:W-:Y:S05]  /*49e0*/  BSYNC B1 ;  /* 0x0000000000017941 */ /* 0x000fea0003800000 */
.L_x_9253:
[C---:B------:R-:W-:Y:S01]  /*49f0*/  ISETP.GE.OR P5, PT, R222.reuse, R104, P1 ;  /* 0x00000068de00720c */ /* 0x040fe20000fa6670 */
        /* <DEDUP_REMOVED lines=28> */
[----:B------:R-:W-:Y:S02]  /*4bc0*/  PRMT R117, R117, 0x5410, R38 ;  /* 0x0000541075757816 */ /* 0x000fe40000000026 */
[----:B------:R-:W-:Y:S02]  /*4bd0*/  PRMT R121, R121, 0x5410, R36 ;  /* 0x0000541079797816 */ /* 0x000fe40000000024 */
[--C-:B------:R-:W-:Y:S01]  /*4be0*/  SHF.R.U64 R37, R10, 0x10, R11.reuse ;  /* 0x000000100a257819 */ /* 0x100fe2000000120b */
[----:B------:R-:W-:Y:S01]  /*4bf0*/  IMAD.U32 R36, R117, 0x10000, RZ ;  /* 0x0001000075247824 */ /* 0x000fe200078e00ff */
[----:B------:R-:W-:Y:S01]  /*4c00*/  SHF.R.U32.HI R110, RZ, 0x10, R11 ;  /* 0x00000010ff6e7819 */ /* 0x000fe2000001160b */
[----:B--2---:R-:W-:Y:S01]  /*4c10*/  IMAD.U32 R11, R25, 0x10000, RZ ;  /* 0x00010000190b7824 */ /* 0x004fe200078e00ff */
[----:B------:R-:W-:Y:S01]  /*4c20*/  SHF.R.U32.HI R107, RZ, 0x10, R7 ;  /* 0x00000010ff6b7819 */ /* 0x000fe20000011607 */
[----:B------:R-:W-:Y:S01]  /*4c30*/  IMAD.U32 R38, R121, 0x10000, RZ ;  /* 0x0001000079267824 */ /* 0x000fe200078e00ff */
[----:B------:R-:W-:Y:S01]  /*4c40*/  SHF.R.U64 R115, R4, 0x10, R5 ;  /* 0x0000001004737819 */ /* 0x000fe20000001205 */
[----:B-1----:R-:W-:Y:S01]  /*4c50*/  IMAD.U32 R5, R13, 0x10000, RZ ;  /* 0x000100000d057824 */ /* 0x002fe200078e00ff */
[----:B------:R-:W-:Y:S01]  /*4c60*/  PRMT R119, R119, 0x5410, R110 ;  /* 0x0000541077777816 */ /* 0x000fe2000000006e */
[C---:B------:R-:W-:Y:S01]  /*4c70*/  FMUL.FTZ R106, R11.reuse, R38 ;  /* 0x000000260b6a7220 */ /* 0x040fe20000410000 */
[----:B------:R-:W-:Y:S01]  /*4c80*/  PRMT R114, R114, 0x5410, R107 ;  /* 0x0000541072727816 */ /* 0x000fe2000000006b */
[-C--:B------:R-:W-:Y:S01]  /*4c90*/  FMUL.FTZ R110, R11, R36.reuse ;  /* 0x000000240b6e7220 */ /* 0x080fe20000410000 */
[----:B------:R-:W-:Y:S01]  /*4ca0*/  SHF.R.U64 R111, R6, 0x10, R7 ;  /* 0x00000010066f7819 */ /* 0x000fe20000001207 */
[----:B------:R-:W-:Y:S01]  /*4cb0*/  FFMA.FTZ R106, R5, R36, -R106 ;  /* 0x00000024056a7223 */ /* 0x000fe2000001086a */
[----:B------:R-:W-:Y:S01]  /*4cc0*/  LOP3.LUT R6, R13, 0xffff0000, RZ, 0xc0, !PT ;  /* 0xffff00000d067812 */ /* 0x000fe200078ec0ff */
[----:B------:R-:W-:Y:S01]  /*4cd0*/  FFMA.FTZ R110, R5, R38, R110 ;  /* 0x00000026056e7223 */ /* 0x000fe2000001006e */
[----:B------:R-:W-:Y:S01]  /*4ce0*/  LOP3.LUT R13, R25, 0xffff0000, RZ, 0xc0, !PT ;  /* 0xffff0000190d7812 */ /* 0x000fe200078ec0ff */
[----:B------:R-:W-:Y:S01]  /*4cf0*/  IMAD.U32 R25, R27, 0x10000, RZ ;  /* 0x000100001b197824 */ /* 0x000fe200078e00ff */
[----:B------:R-:W-:Y:S01]  /*4d00*/  LOP3.LUT R121, R121, 0xffff0000, RZ, 0xc0, !PT ;  /* 0xffff000079797812 */ /* 0x000fe200078ec0ff */
[----:B------:R-:W-:Y:S01]  /*4d10*/  IMAD.U32 R11, R119, 0x10000, RZ ;  /* 0x00010000770b7824 */ /* 0x000fe200078e00ff */
[----:B------:R-:W-:Y:S01]  /*4d20*/  SHF.R.U64 R39, R8, 0x10, R9 ;  /* 0x0000001008277819 */ /* 0x000fe20000001209 */
        /* <DEDUP_REMOVED lines=8> */
[----:B------:R-:W-:Y:S01]  /*4db0*/  FMUL.FTZ R39, R25, R11 ;  /* 0x0000000b19277220 */ /* 0x000fe20000410000 */
[----:B------:R-:W-:Y:S01]  /*4dc0*/  LOP3.LUT R36, R119, 0xffff0000, RZ, 0xc0, !PT ;  /* 0xffff000077247812 */ /* 0x000fe200078ec0ff */
[----:B------:R-:W-:Y:S01]  /*4dd0*/  FMUL.FTZ R38, R25, R5 ;  /* 0x0000000519267220 */ /* 0x000fe20000410000 */
[----:B------:R-:W-:Y:S01]  /*4de0*/  LOP3.LUT R114, R114, 0xffff0000, RZ, 0xc0, !PT ;  /* 0xffff000072727812 */ /* 0x000fe200078ec0ff */
[----:B------:R-:W-:Y:S01]  /*4df0*/  IMAD.U32 R10, R24, 0x10000, RZ ;  /* 0x00010000180a7824 */ /* 0x000fe200078e00ff */
[----:B------:R-:W-:Y:S01]  /*4e00*/  PRMT R116, R116, 0x5410, R115 ;  /* 0x0000541074747816 */ /* 0x000fe20000000073 */
[C---:B------:R-:W-:Y:S01]  /*4e10*/  FFMA.FTZ R37, R6.reuse, R117, -R37 ;  /* 0x0000007506257223 */ /* 0x040fe20000010825 */
[----:B------:R-:W-:Y:S01]  /*4e20*/  LOP3.LUT R9, R15, 0xffff0000, RZ, 0xc0, !PT ;  /* 0xffff00000f097812 */ /* 0x000fe200078ec0ff */
[----:B------:R-:W-:Y:S01]  /*4e30*/  FFMA.FTZ R121, R6, R121, R13 ;  /* 0x0000007906797223 */ /* 0x000fe2000001000d */
[C---:B------:R-:W-:Y:S01]  /*4e40*/  FFMA.FTZ R39, R8.reuse, R5, -R39 ;  /* 0x0000000508277223 */ /* 0x040fe20000010827 */
[----:B------:R-:W-:Y:S01]  /*4e50*/  FFMA.FTZ R38, R8, R11, R38 ;  /* 0x0000000b08267223 */ /* 0x000fe20000010026 */
[----:B------:R-:W-:Y:S01]  /*4e60*/  LOP3.LUT R24, R24, 0xffff0000, RZ, 0xc0, !PT ;  /* 0xffff000018187812 */ /* 0x000fe200078ec0ff */
[----:B------:R-:W-:Y:S01]  /*4e70*/  FMUL.FTZ R6, R27, R36 ;  /* 0x000000241b067220 */ /* 0x000fe20000410000 */
[----:B------:R-:W-:-:S02]  /*4e80*/  IMAD.U32 R13, R120, 0x10000, RZ ;  /* 0x00010000780d7824 */ /* 0x000fc400078e00ff */
[-C--:B------:R-:W-:Y:S01]  /*4e90*/  FMUL.FTZ R8, R27, R114.reuse ;  /* 0x000000721b087220 */ /* 0x080fe20000410000 */
[----:B------:R-:W-:Y:S01]  /*4ea0*/  LOP3.LUT R25, R120, 0xffff0000, RZ, 0xc0, !PT ;  /* 0xffff000078197812 */ /* 0x000fe200078ec0ff */
[----:B------:R-:W-:Y:S02]  /*4eb0*/  IMAD.U32 R5, R116, 0x10000, RZ ;  /* 0x0001000074057824 */ /* 0x000fe400078e00ff */
[C---:B------:R-:W-:Y:S01]  /*4ec0*/  FFMA.FTZ R114, R9.reuse, R114, -R6 ;  /* 0x0000007209727223 */ /* 0x040fe20000010806 */
[C---:B------:R-:W-:Y:S01]  /*4ed0*/  IMAD.U32 R4, R12.reuse, 0x10000, RZ ;  /* 0x000100000c047824 */ /* 0x040fe200078e00ff */
[----:B------:R-:W-:Y:S01]  /*4ee0*/  LOP3.LUT R12, R12, 0xffff0000, RZ, 0xc0, !PT ;  /* 0xffff00000c0c7812 */ /* 0x000fe200078ec0ff */
[----:B------:R-:W-:Y:S01]  /*4ef0*/  FMUL.FTZ R27, R10, R13 ;  /* 0x0000000d0a1b7220 */ /* 0x000fe20000410000 */
[----:B------:R-:W-:Y:S01]  /*4f00*/  LOP3.LUT R11, R116, 0xffff0000, RZ, 0xc0, !PT ;  /* 0xffff0000740b7812 */ /* 0x000fe200078ec0ff */
[----:B------:R-:W-:Y:S01]  /*4f10*/  FFMA.FTZ R107, R9, R36, R8 ;  /* 0x00000024096b7223 */ /* 0x000fe20000010008 */
[----:B------:R-:W-:Y:S01]  /*4f20*/  FMUL.FTZ R10, R10, R5 ;  /* 0x000000050a0a7220 */ /* 0x000fe20000410000 */
[----:B------:R-:W-:Y:S01]  /*4f30*/  FMUL.FTZ R9, R24, R25 ;  /* 0x0000001918097220 */ /* 0x000fe20000410000 */
[----:B------:R-:W-:Y:S01]  /*4f40*/  PRMT R112, R112, 0x5410, R111 ;  /* 0x0000541070707816 */ /* 0x000fe2000000006f */
[----:B------:R-:W-:-:S02]  /*4f50*/  IMAD.U32 R15, R26, 0x10000, RZ ;  /* 0x000100001a0f7824 */ /* 0x000fc400078e00ff */
[----:B------:R-:W-:Y:S01]  /*4f60*/  FFMA.FTZ R10, R4, R13, R10 ;  /* 0x0000000d040a7223 */ /* 0x000fe2000001000a */
        /* <DEDUP_REMOVED lines=31> */
.L_x_9258:
[----:B------:R-:W-:Y:S05]  /*5160*/  BSYNC B1 ;  /* 0x0000000000017941 */ /* 0x000fea0003800000 */
.L_x_9257:
        /* <DEDUP_REMOVED lines=10> */
.L_x_9226:
[----:B------:R-:W-:-:S13]  /*5210*/  ISETP.NE.AND P3, PT, R200, 0x3, PT ;  /* 0x00000003c800780c */ /* 0x000fda0003f65270 */
[----:B------:R-:W-:Y:S05]  /*5220*/  @!P3 BRA `(.L_x_9259) ;  /* 0x000000000004b947 */ /* 0x000fea0003800000 */
[----:B------:R-:W-:Y:S01]  /*5230*/  BPT.TRAP 0x1 ;  /* 0x000000040000795c */ /* 0x000fe20000300000 */
.L_x_9259:
[----:B------:R-:W-:Y:S01]  /*5240*/  IMAD R92, R18, 0x8, R17 ;  /* 0x00000008125c7824 */ /* 0x000fe200078e0211 */
[----:B------:R-:W-:Y:S01]  /*5250*/  SHF.L.U32 R105, R201, 0x1f, RZ ;  /* 0x0000001fc9697819 */ /* 0x000fe200000006ff */
[----:B------:R-:W-:Y:S01]  /*5260*/  IMAD R104, R63, -0x60, R62 ;  /* 0xffffffa03f687824 */ /* 0x000fe200078e023e */
[----:B------:R-:W-:Y:S02]  /*5270*/  BSSY B1, `(.L_x_9260) ;  /* 0x0000004000017945 */ /* 0x000fe40003800000 */
[----:B------:R-:W0:Y:S02]  /*5280*/  SYNCS.PHASECHK.TRANS64.TRYWAIT P4, [R92+URZ+0x22890], R105 ;  /* 0x022890695c0075a7 */ /* 0x000e24000808017f */
[----:B------:R-:W-:Y:S01]  /*5290*/  VIMNMX R104, R104, 0x60, PT ;  /* 0x0000006068687848 */ /* 0x000fe20003fe0100 */
[----:B0-----:R-:W-:Y:S06]  /*52a0*/  @!P4 BRA `(.L_x_9261) ;  /* 0x0000019c00f0c947 */ /* 0x001fec0003800000 */
.L_x_9542:
[----:B------:R-:W-:Y:S05]  /*52b0*/  BSYNC B1 ;  /* 0x0000000000017941 */ /* 0x000fea0003800000 */
.L_x_9260:
        /* <DEDUP_REMOVED lines=8> */
.L_x_9263:
[----:B------:R-:W-:Y:S05]  /*5340*/  BSYNC B1 ;  /* 0x0000000000017941 */ /* 0x000fea0003800000 */
.L_x_9262:
[----:B------:R-:W-:Y:S05]  /*5350*/  @P4 BRA `(.L_x_9243) ;  /* 0x0000000000104947 */ /* 0x000fea0003800000 */
[----:B-1----:R-:W1:Y:S04]  /*5360*/  @!P1 LDS.128 R4, [R110+0x2000] ;  /* 0x002000006e049984 */ /* 0x002e680000000c00 */
[----:B------:R-:W2:Y:S04]  /*5370*/  @!P2 LDS.128 R8, [R106+0x2000] ;  /* 0x002000006a08a984 */ /* 0x000ea80000000c00 */
[----:B-1----:R1:W-:Y:S04]  /*5380*/  @!P1 STG.E.128 desc[UR52][R12.64], R4 ;  /* 0x000000040c009986 */ /* 0x0023e8000c101d34 */
[----:B--2---:R1:W-:Y:S02]  /*5390*/  @!P2 STG.E.128 desc[UR52][R12.64+0x40], R8 ;  /* 0x000040080c00a986 */ /* 0x0043e4000c101d34 */
.L_x_9243:
[----:B------:R-:W-:Y:S05]  /*53a0*/  BSYNC B0 ;  /* 0x0000000000007941 */ /* 0x000fea0003800000 */
.L_x_9225:
        /* <DEDUP_REMOVED lines=17> */
.L_x_9265:
[----:B------:R-:W-:Y:S05]  /*54c0*/  BSYNC B0 ;  /* 0x0000000000007941 */ /* 0x000fea0003800000 */
.L_x_9264:
[----:B------:R-:W2:Y:S01]  /*54d0*/  SYNCS.PHASECHK.TRANS64.TRYWAIT P3, [R92+URZ+0x228b0], R105 ;  /* 0x0228b0695c0075a7 */ /* 0x000ea2000806017f */
[----:B------:R-:W-:Y:S01]  /*54e0*/  ULDC UR50, c[0x0][0x310] ;  /* 0x0000c40000327ab9 */ /* 0x000fe20000000800 */
[----:B------:R-:W-:Y:S01]  /*54f0*/  ULDC.64 UR48, c[0x0][0x318] ;  /* 0x0000c60000307ab9 */ /* 0x000fe20000000a00 */
[----:B------:R-:W-:Y:S01]  /*5500*/  ULDC.64 UR46, c[0x0][0x308] ;  /* 0x0000c200002e7ab9 */ /* 0x000fe20000000a00 */
[----:B------:R-:W-:Y:S01]  /*5510*/  BSSY B0, `(.L_x_9266) ;  /* 0x0000003000007945 */ /* 0x000fe20003800000 */
[----:B------:R-:W-:-:S03]  /*5520*/  IMAD R5, R18, 0x6000, R81 ;  /* 0x0000600012057824 */ /* 0x000fc600078e0251 */
[----:B--2---:R-:W-:Y:S05]  /*5530*/  @!P3 BRA `(.L_x_9267) ;  /* 0x0000019c0060b947 */ /* 0x004fea0003800000 */
.L_x_9543:
[----:B------:R-:W-:Y:S05]  /*5540*/  BSYNC B0 ;  /* 0x0000000000007941 */ /* 0x000fea0003800000 */
.L_x_9266:
[----:B------:R-:W-:Y:S01]  /*5550*/  ISETP.GE.AND P3, PT, R19, R104, PT ;  /* 0x000000681300720c */ /* 0x000fe20003f66270 */
[----:B------:R-:W-:Y:S01]  /*5560*/  IMAD.IADD R7, R82, 0x1, R5 ;  /* 0x0000000152077824 */ /* 0x000fe200078e0205 */
[----:B------:R-:W-:Y:S01]  /*5570*/  BSSY B0, `(.L_x_9268) ;  /* 0x0000025000007945 */ /* 0x000fe20003800000 */
[----:B------:R-:W-:Y:S02]  /*5580*/  IMAD R36, R5, 0x2, R64 ;  /* 0x0000000205247824 */ /* 0x000fe400078e0240 */
[----:B------:R-:W-:-:S04]  /*5590*/  IMAD.WIDE R32, R63, 0x60, R58 ;  /* 0x000000603f207825 */ /* 0x000fc800078e023a */
[----:B------:R-:W-:-:S04]  /*55a0*/  IMAD R37, R7, 0x2, R64 ;  /* 0x0000000207257824 */ /* 0x000fc800078e0240 */
[----:B------:R-:W-:Y:S05]  /*55b0*/  @P3 BRA `(.L_x_9269) ;  /* 0x0000000000803947 */ /* 0x000fea0003800000 */
[----:B------:R-:W-:Y:S02]  /*55c0*/  IMAD R7, R33, UR48, RZ ;  /* 0x0000003021077c24 */ /* 0x000fe4000f8e02ff */
[----:B-1----:R-:W-:Y:S02]  /*55d0*/  IMAD.MOV.U32 R4, RZ, RZ, R42 ;  /* 0x000000ffff047224 */ /* 0x002fe400078e002a */
[----:B------:R-:W-:Y:S02]  /*55e0*/  IMAD.MOV.U32 R5, RZ, RZ, R67 ;  /* 0x000000ffff057224 */ /* 0x000fe400078e0043 */
[C---:B------:R-:W-:Y:S02]  /*55f0*/  IMAD R7, R32.reuse, UR49, R7 ;  /* 0x0000003120077c24 */ /* 0x040fe4000f8e0207 */
[----:B------:R-:W-:-:S04]  /*5600*/  IMAD.WIDE.U32 R4, R32, UR48, R4 ;  /* 0x0000003020047c25 */ /* 0x000fc8000f8e0004 */
[----:B------:R-:W-:Y:S01]  /*5610*/  IMAD.IADD R5, R5, 0x1, R7 ;  /* 0x0000000105057824 */ /* 0x000fe200078e0207 */
[----:B------:R-:W-:-:S04]  /*5620*/  LEA R34, P3, R4, UR46, 0x1 ;  /* 0x0000002e04227c11 */ /* 0x000fc8000f8608ff */
[----:B------:R-:W-:Y:S02]  /*5630*/  LEA.HI.X R35, R4, UR47, R5, 0x1, P3 ;  /* 0x0000002f04237c11 */ /* 0x000fe400098f0c05 */
[----:B------:R-:W-:-:S13]  /*5640*/  ISETP.GE.AND P3, PT, R20, UR50, PT ;  /* 0x0000003214007c0c */ /* 0x000fda000bf66270 */
[----:B------:R-:W1:Y:S04]  /*5650*/  @!P3 LDS.128 R4, [R36] ;  /* 0x000000002404b984 */ /* 0x000e680000000c00 */
[----:B-1----:R-:W-:Y:S01]  /*5660*/  @!P3 STG.E.128 desc[UR52][R34.64], R4 ;  /* 0x000000042200b986 */ /* 0x002fe2000c101d34 */
[----:B------:R-:W-:-:S13]  /*5670*/  ISETP.GE.AND P3, PT, R100, UR50, PT ;  /* 0x0000003264007c0c */ /* 0x000fda000bf66270 */
[----:B------:R-:W1:Y:S04]  /*5680*/  @!P3 LDS.128 R8, [R37] ;  /* 0x000000002508b984 */ /* 0x000e680000000c00 */
[----:B-1----:R-:W-:Y:S01]  /*5690*/  @!P3 STG.E.128 desc[UR52][R34.64+0x40], R8 ;  /* 0x000040082200b986 */ /* 0x002fe2000c101d34 */
[----:B------:R-:W-:-:S13]  /*56a0*/  ISETP.GE.AND P3, PT, R99, UR50, PT ;  /* 0x0000003263007c0c */ /* 0x000fda000bf66270 */
[----:B------:R-:W1:Y:S04]  /*56b0*/  @!P3 LDS.128 R12, [R36+0x3000] ;  /* 0x00300000240cb984 */ /* 0x000e680000000c00 */
        /* <DEDUP_REMOVED lines=10> */
[----:B------:R-:W-:-:S13]  /*5760*/  ISETP.NE.AND P3, PT, R0, RZ, PT ;  /* 0x000000ff0000720c */ /* 0x000fda0003f65270 */
[----:B------:R-:W1:Y:S04]  /*5770*/  @P3 LDS.128 R12, [R36+0x9000] ;  /* 0x00900000240c3984 */ /* 0x000e680000000c00 */
[----:B-1----:R-:W-:Y:S01]  /*5780*/  @P3 STG.E.128 desc[UR52][R34.64+0x180], R12 ;  /* 0x0001800c22003986 */ /* 0x002fe2000c101d34 */
[----:B------:R-:W-:-:S13]  /*5790*/  ISETP.NE.AND P3, PT, R3, RZ, PT ;  /* 0x000000ff0300720c */ /* 0x000fda0003f65270 */
[----:B------:R-:W1:Y:S04]  /*57a0*/  @P3 LDS.128 R24, [R37+0x9000] ;  /* 0x0090000025183984 */ /* 0x000e680000000c00 */
[----:B-1----:R3:W-:Y:S02]  /*57b0*/  @P3 STG.E.128 desc[UR52][R34.64+0x1c0], R24 ;  /* 0x0001c01822003986 */ /* 0x0027e4000c101d34 */
.L_x_9269:
[----:B------:R-:W-:Y:S05]  /*57c0*/  BSYNC B0 ;  /* 0x0000000000007941 */ /* 0x000fea0003800000 */
.L_x_9268:
[----:B------:R-:W-:Y:S01]  /*57d0*/  ISETP.GE.AND P3, PT, R222, R104, PT ;  /* 0x00000068de00720c */ /* 0x000fe20003f66270 */
[----:B------:R-:W-:-:S12]  /*57e0*/  BSSY B0, `(.L_x_9270) ;  /* 0x0000024000007945 */ /* 0x000fd80003800000 */
[----:B------:R-:W-:Y:S05]  /*57f0*/  @P3 BRA `(.L_x_9271) ;  /* 0x0000000000883947 */ /* 0x000fea0003800000 */
[----:B------:R-:W-:Y:S01]  /*5800*/  IADD3 R7, P3, R32, 0x40, RZ ;  /* 0x0000004020077810 */ /* 0x000fe20007f7e0ff */
[----:B-1----:R-:W-:Y:S02]  /*5810*/  IMAD.MOV.U32 R4, RZ, RZ, R42 ;  /* 0x000000ffff047224 */ /* 0x002fe400078e002a */
        /* <DEDUP_REMOVED lines=18> */
[----:B---3--:R-:W1:Y:S04]  /*5940*/  @P3 LDS.128 R24, [R36+0xb000] ;  /* 0x00b0000024183984 */ /* 0x008e680000000c00 */
[----:B-1----:R-:W-:Y:S01]  /*5950*/  @P3 STG.E.128 desc[UR52][R32.64+0x180], R24 ;  /* 0x0001801820003986 */ /* 0x002fe2000c101d34 */
        /* <DEDUP_REMOVED lines=11> */
[----:B-1----:R4:W-:Y:S02]  /*5a10*/  @P3 STG.E.128 desc[UR52][R32.64+0x1c0], R24 ;  /* 0x0001c01820003986 */ /* 0x0029e4000c101d34 */
.L_x_9271:
[----:B------:R-:W-:Y:S05]  /*5a20*/  BSYNC B0 ;  /* 0x0000000000007941 */ /* 0x000fea0003800000 */
.L_x_9270:
[----:B------:R-:W-:Y:S01]  /*5a30*/  @!PT LDS RZ, [RZ] ;  /* 0x00000000fffff984 */ /* 0x000fe20000000800 */
[----:B------:R-:W-:Y:S01]  /*5a40*/  @!PT LDS RZ, [RZ] ;  /* 0x00000000fffff984 */ /* 0x000fe20000000800 */
[----:B------:R-:W-:Y:S01]  /*5a50*/  @!PT LDS RZ, [RZ] ;  /* 0x00000000fffff984 */ /* 0x000fe20000000800 */
[----:B------:R-:W-:Y:S01]  /*5a60*/  @!PT LDS RZ, [RZ] ;  /* 0x00000000fffff984 */ /* 0x000fe20000000800 */
[----:B------:R5:W-:Y:S06]  /*5a70*/  MEMBAR.ALL.CTA ;  /* 0x0000000000007992 */ /* 0x000bec0000008000 */
[----:B-----5:R-:W5:Y:S02]  /*5a80*/  FENCE.VIEW.ASYNC.S ;  /* 0x00000000000073c6 */ /* 0x020f640000000000 */
[----:B-----5:R1:W-:Y:S01]  /*5a90*/  BAR.SYNC.DEFER_BLOCKING R83, 0x80 ;  /* 0x000200530000751d */ /* 0x0203e20000010000 */
[----:B------:R-:W-:Y:S01]  /*5aa0*/  ISETP.NE.AND P5, PT, R101, RZ, PT ;  /* 0x000000ff6500720c */ /* 0x000fe20003fa5270 */
[----:B------:R-:W-:-:S02]  /*5ab0*/  VIADD R18, R18, 0x1 ;  /* 0x0000000112127836 */ /* 0x000fc40000000000 */
[----:B0-2---:R-:W-:-:S03]  /*5ac0*/  @!P4 VIADD R92, R92, 0x228c0 ;  /* 0x000228c05c5cc836 */ /* 0x005fc60000000000 */
[C---:B------:R-:W-:Y:S02]  /*5ad0*/  ISETP.NE.AND P3, PT, R18.reuse, 0x2, PT ;  /* 0x000000021200780c */ /* 0x040fe40003f65270 */
[----:B------:R-:W-:Y:S02]  /*5ae0*/  @!P4 PRMT R92, RZ, 0x654, R92 ;  /* 0x00000654ff5cc816 */ /* 0x000fe4000000005c */
[----:B-1----:R-:W-:Y:S02]  /*5af0*/  SEL R4, RZ, 0x1, P3 ;  /* 0x00000001ff047807 */ /* 0x002fe40001800000 */
[----:B------:R-:W-:Y:S02]  /*5b00*/  SEL R18, R18, RZ, P3 ;  /* 0x000000ff12127207 */ /* 0x000fe40001800000 */
[----:B------:R-:W-:Y:S01]  /*5b10*/  LOP3.LUT R201, R201, R4, RZ, 0x3c, !PT ;  /* 0x00000004c9c97212 */ /* 0x000fe200078e3cff */
[----:B------:R0:W-:Y:S01]  /*5b20*/  @!P4 SYNCS.ARRIVE.TRANS64.RED.A1T0 RZ, [R92+URZ], RZ ;  /* 0x000000ff5cffc9a7 */ /* 0x0001e2000810043f */
[----:B------:R-:W-:Y:S05]  /*5b30*/  @P5 BRA `(.L_x_9272) ;  /* 0xffffffc800b85947 */ /* 0x000fea000383ffff */
[----:B------:R-:W1:Y:S01]  /*5b40*/  S2R R5, SR_TID.X ;  /* 0x0000000000057919 */ /* 0x000e620000002100 */
[----:B------:R-:W-:Y:S02]  /*5b50*/  PLOP3.LUT P0, PT, PT, PT, PT, 0x8, 0x0 ;  /* 0x000000000000781c */ /* 0x000fe40003f0e170 */
[----:B-1----:R-:W-:-:S04]  /*5b60*/  SHF.R.U32.HI R5, RZ, 0x7, R5 ;  /* 0x00000007ff057819 */ /* 0x002fc80000011605 */
[----:B------:R-:W-:-:S13]  /*5b70*/  ISETP.NE.AND P5, PT, R5, 0x1, PT ;  /* 0x000000010500780c */ /* 0x000fda0003fa5270 */
[----:B------:R-:W-:Y:S06]  /*5b80*/  @!P5 BAR.ARV 0x9, 0x100 ;  /* 0x024400000000db1d */ /* 0x000fec0000002000 */
.L_x_9220:
[----:B------:R-:W1:Y:S02]  /*5b90*/  LDC.64 R4, c[0x0][0x9e0] ;  /* 0x00027800ff047b82 */ /* 0x000e640000000a00 */
[----:B-1----:R-:W-:Y:S01]  /*5ba0*/  ISETP.GE.AND P1, PT, R5, 0x1, PT ;  /* 0x000000010500780c */ /* 0x002fe20003f26270 */
[----:B------:R-:W-:-:S12]  /*5bb0*/  @P0 BRA `(.L_x_9273) ;  /* 0x00000000000c0947 */ /* 0x000fd80003800000 */
[----:B------:R-:W1:Y:S01]  /*5bc0*/  FENCE.VIEW.ASYNC.G ;  /* 0x00000000000073c6 */ /* 0x000e620000000100 */
[----:B------:R-:W-:Y:S05]  /*5bd0*/  WARPSYNC.ALL ;  /* 0x0000000000007948 */ /* 0x000fea0003800000 */
[----:B-1----:R-:W-:Y:S06]  /*5be0*/  BAR.ARV 0xc, 0x120 ;  /* 0x0304800000007b1d */ /* 0x002fec0000002000 */
.L_x_9273:
        /* <DEDUP_REMOVED lines=13> */
.L_x_9276:
[----:B------:R-:W-:-:S13]  /*5cc0*/  ISETP.NE.AND P0, PT, R5, 0x1, PT ;  /* 0x000000010500780c */ /* 0x000fda0003f05270 */
[----:B------:R-:W1:Y:S02]  /*5cd0*/  @P0 LDC.64 R6, c[0x0][0x9e8] ;  /* 0x00027a00ff060b82 */ /* 0x000e640000000a00 */
[----:B-1----:R-:W-:-:S05]  /*5ce0*/  @P0 IMAD.HI.U32 R4, R3, R6, RZ ;  /* 0x0000000603040227 */ /* 0x002fca00078e00ff */
[----:B------:R-:W-:-:S07]  /*5cf0*/  @P0 SHF.R.U32.HI R3, RZ, R7, R4 ;  /* 0x00000007ff030219 */ /* 0x000fce0000011604 */
.L_x_9277:
[----:B------:R-:W-:Y:S05]  /*5d00*/  BSYNC B0 ;  /* 0x0000000000007941 */ /* 0x000fea0003800000 */
.L_x_9275:
[----:B------:R-:W-:-:S05]  /*5d10*/  IMAD R3, R3, R5, R5 ;  /* 0x0000000503037224 */ /* 0x000fca00078e0205 */
[----:B------:R-:W-:-:S07]  /*5d20*/  VIMNMX R0, R0, R3, PT ;  /* 0x0000000300007248 */ /* 0x000fce0003fe0100 */
.L_x_9274:
        /* <DEDUP_REMOVED lines=18> */
.L_x_9280:
[----:B------:R-:W-:-:S13]  /*5e50*/  ISETP.NE.AND P0, PT, R5, 0x1, PT ;  /* 0x000000010500780c */ /* 0x000fda0003f05270 */
[----:B------:R-:W1:Y:S02]  /*5e60*/  @P0 LDC.64 R6, c[0x0][0x9e8] ;  /* 0x00027a00ff060b82 */ /* 0x000e640000000a00 */
[----:B-1----:R-:W-:-:S05]  /*5e70*/  @P0 IMAD.HI.U32 R6, R61, R6, RZ ;  /* 0x000000063d060227 */ /* 0x002fca00078e00ff */
[----:B------:R-:W-:-:S07]  /*5e80*/  @P0 SHF.R.U32.HI R61, RZ, R7, R6 ;  /* 0x00000007ff3d0219 */ /* 0x000fce0000011606 */
.L_x_9281:
[----:B------:R-:W-:Y:S05]  /*5e90*/  BSYNC B0 ;  /* 0x0000000000007941 */ /* 0x000fea0003800000 */
.L_x_9279:
[----:B------:R-:W-:-:S05]  /*5ea0*/  IMAD R61, R61, R5, RZ ;  /* 0x000000053d3d7224 */ /* 0x000fca00078e02ff */
[----:B------:R-:W-:-:S07]  /*5eb0*/  VIMNMX R0, R0, R61, !PT ;  /* 0x0000003d00007248 */ /* 0x000fce0007fe0100 */
.L_x_9278:
[----:B------:R-:W-:Y:S01]  /*5ec0*/  IMAD.HI R0, R0, 0x2aaaaaab, RZ ;  /* 0x2aaaaaab00007827 */ /* 0x000fe200078e02ff */
[----:B------:R-:W-:Y:S02]  /*5ed0*/  PLOP3.LUT P0, PT, PT, PT, PT, 0x80, 0x0 ;  /* 0x000000000000781c */ /* 0x000fe40003f0f070 */
[----:B------:R-:W-:Y:S02]  /*5ee0*/  CS2R R148, SRZ ;  /* 0x0000000000947805 */ /* 0x000fe4000001ff00 */
[----:B------:R-:W-:Y:S01]  /*5ef0*/  CS2R R146, SRZ ;  /* 0x0000000000927805 */ /* 0x000fe2000001ff00 */
[----:B------:R-:W-:Y:S01]  /*5f00*/  IMAD.MOV.U32 R3, RZ, RZ, RZ ;  /* 0x000000ffff037224 */ /* 0x000fe200078e00ff */
[----:B------:R-:W-:Y:S01]  /*5f10*/  SHF.R.U32.HI R5, RZ, 0x1f, R0 ;  /* 0x0000001fff057819 */ /* 0x000fe20000011600 */
[----:B------:R-:W-:Y:S01]  /*5f20*/  IMAD.MOV.U32 R150, RZ, RZ, RZ ;  /* 0x000000ffff967224 */ /* 0x000fe200078e00ff */
[----:B------:R-:W-:Y:S02]  /*5f30*/  CS2R R144, SRZ ;  /* 0x0000000000907805 */ /* 0x000fe4000001ff00 */
[----:B------:R-:W-:-:S02]  /*5f40*/  CS2R R142, SRZ ;  /* 0x00000000008e7805 */ /* 0x000fc4000001ff00 */
[----:B------:R-:W-:Y:S02]  /*5f50*/  LEA.HI.SX32 R217, R0, R5, 0x1c ;  /* 0x0000000500d97211 */ /* 0x000fe400078fe2ff */
[----:B------:R-:W-:Y:S01]  /*5f60*/  CS2R R4, SRZ ;  /* 0x0000000000047805 */ /* 0x000fe2000001ff00 */
[----:B------:R-:W-:Y:S01]  /*5f70*/  IMAD.MOV.U32 R0, RZ, RZ, RZ ;  /* 0x000000ffff007224 */ /* 0x000fe200078e00ff */
[----:B------:R-:W-:Y:S02]  /*5f80*/  CS2R R140, SRZ ;  /* 0x00000000008c7805 */ /* 0x000fe4000001ff00 */
[----:B------:R-:W-:Y:S02]  /*5f90*/  VIMNMX R217, RZ, R217, !PT ;  /* 0x000000d9ffd97248 */ /* 0x000fe40007fe0100 */
[----:B------:R-:W-:Y:S02]  /*5fa0*/  CS2R R138, SRZ ;  /* 0x00000000008a7805 */ /* 0x000fe4000001ff00 */
        /* <DEDUP_REMOVED lines=52> */
[----:B---3--:R-:W-:Y:S02]  /*62f0*/  CS2R R34, SRZ ;  /* 0x0000000000227805 */ /* 0x008fe4000001ff00 */
[----:B------:R-:W-:Y:S02]  /*6300*/  CS2R R36, SRZ ;  /* 0x0000000000247805 */ /* 0x000fe4000001ff00 */
[----:B----4-:R-:W-:Y:S02]  /*6310*/  CS2R R32, SRZ ;  /* 0x0000000000207805 */ /* 0x010fe4000001ff00 */
[----:B------:R-:W-:-:S02]  /*6320*/  CS2R R26, SRZ ;  /* 0x00000000001a7805 */ /* 0x000fc4000001ff00 */
[----:B------:R-:W-:Y:S02]  /*6330*/  CS2R R28, SRZ ;  /* 0x00000000001c7805 */ /* 0x000fe4000001ff00 */
        /* <DEDUP_REMOVED lines=10> */
.L_x_9546:
[----:B01----:R-:W-:Y:S01]  /*63e0*/  LEA.HI R0, R14, R14, RZ, 0x1 ;  /* 0x0000000e0e007211 */ /* 0x003fe200078f08ff */
        /* <DEDUP_REMOVED lines=25> */
.L_x_9285:
[----:B------:R-:W-:Y:S05]  /*6580*/  BSYNC B6 ;  /* 0x0000000000067941 */ /* 0x000fea0003800000 */
.L_x_9284:
        /* <DEDUP_REMOVED lines=12> */
.L_x_9289:
[----:B-1----:R1:W2:Y:S02]  /*6650*/  SYNCS.PHASECHK.TRANS64.TRYWAIT P0, [R17+URZ+0x22800], R0 ;  /* 0x02280000110075a7 */ /* 0x0022a4000800017f */
[----:B--2---:R-:W-:Y:S05]  /*6660*/  @!P0 NANOSLEEP.SYNCS 0x989680 ;  /* 0x009896800000895d */ /* 0x004fea0003900000 */
[----:B------:R-:W2:Y:S02]  /*6670*/  @!P0 SYNCS.PHASECHK.TRANS64 P0, [R17+URZ+0x22800], R0 ;  /* 0x02280000110085a7 */ /* 0x000ea4000800007f */
[----:B--2---:R-:W-:Y:S05]  /*6680*/  @!P0 BRA `(.L_x_9289) ;  /* 0xfffffffc00f08947 */ /* 0x004fea000383ffff */
.L_x_9288:
[----:B------:R-:W-:Y:S05]  /*6690*/  BSYNC B0 ;  /* 0x0000000000007941 */ /* 0x000fea0003800000 */
.L_x_9287:
[----:B------:R-:W-:Y:S05]  /*66a0*/  BRA `(.L_x_9290) ;  /* 0x0000002c00f87947 */ /* 0x000fea0003800000 */
.L_x_9286:
[----:B------:R-:W0:Y:S01]  /*66b0*/  LDC.64 R12, c[0x0][0x3d8] ;  /* 0x0000f600ff0c7b82 */ /* 0x000e220000000a00 */
[----:B-----5:R-:W-:Y:S01]  /*66c0*/  SHF.R.S32.HI R3, RZ, 0x1f, R31 ;  /* 0x0000001fff037819 */ /* 0x020fe2000001141f */
[----:B------:R-:W-:Y:S01]  /*66d0*/  IMAD.SHL.U32 R24, R236, 0x4, RZ ;  /* 0x00000004ec187824 */ /* 0x000fe200078e00ff */
[----:B------:R-:W-:Y:S01]  /*66e0*/  LOP3.LUT P0, RZ, R26, 0x3ff, RZ, 0xc0, !PT ;  /* 0x000003ff1aff7812 */ /* 0x000fe2000780c0ff */
[----:B------:R-:W-:Y:S01]  /*66f0*/  IMAD.SHL.U32 R40, R236, 0x8, RZ ;  /* 0x00000008ec287824 */ /* 0x000fe200078e00ff */
[----:B------:R-:W-:Y:S02]  /*6700*/  BSSY B6, `(.L_x_9291) ;  /* 0x0000031000067945 */ /* 0x000fe40003800000 */
[----:B------:R-:W-:Y:S01]  /*6710*/  SHF.R.S32.HI R25, RZ, 0x1f, R24 ;  /* 0x0000001fff197819 */ /* 0x000fe20000011418 */
[----:B------:R-:W1:Y:S01]  /*6720*/  LDC.64 R14, c[0x0][0x3e8] ;  /* 0x0000fa00ff0e7b82 */ /* 0x000e620000000a00 */
[----:B------:R-:W-:Y:S01]  /*6730*/  SHF.R.S32.HI R41, RZ, 0x1f, R40 ;  /* 0x0000001fff297819 */ /* 0x000fe20000011428 */
[-C--:B0-----:R-:W-:Y:S01]  /*6740*/  IMAD R6, R233, R12.reuse, RZ ;  /* 0x0000000ce9067224 */ /* 0x081fe200078e02ff */
[----:B------:R-:W-:Y:S01]  /*6750*/  SHF.L.U64.HI R59, R12, 0x6, R13 ;  /* 0x000000060c3b7819 */ /* 0x000fe2000001020d */
[----:B------:R-:W-:-:S02]  /*6760*/  IMAD R0, R3, R12, RZ ;  /* 0x0000000c03007224 */ /* 0x000fc400078e02ff */
[----:B------:R-:W-:Y:S02]  /*6770*/  IMAD R27, R19, R13, R6 ;  /* 0x0000000d131b7224 */ /* 0x000fe400078e0206 */
[----:B------:R-:W-:Y:S01]  /*6780*/  IMAD.WIDE.U32 R46, R31, R12, RZ ;  /* 0x0000000c1f2e7225 */ /* 0x000fe200078e00ff */
[----:B-1----:R-:W-:-:S03]  /*6790*/  SHF.L.U64.HI R61, R14, 0x6, R15 ;  /* 0x000000060e3d7819 */ /* 0x002fc6000001020f */
[-C--:B------:R-:W-:Y:S02]  /*67a0*/  IMAD R4, R3, R14.reuse, RZ ;  /* 0x0000000e03047224 */ /* 0x080fe400078e02ff */
[-C--:B------:R-:W-:Y:S02]  /*67b0*/  IMAD R8, R233, R14.reuse, RZ ;  /* 0x0000000ee9087224 */ /* 0x080fe400078e02ff */
[C---:B------:R-:W-:Y:S02]  /*67c0*/  IMAD R51, R31.reuse, R15, R4 ;  /* 0x0000000f1f337224 */ /* 0x040fe400078e0204 */
[C---:B------:R-:W-:Y:S02]  /*67d0*/  IMAD R49, R31.reuse, R13, R0 ;  /* 0x0000000d1f317224 */ /* 0x040fe400078e0200 */
[----:B------:R-:W-:-:S04]  /*67e0*/  IMAD.WIDE.U32 R44, R31, R14, RZ ;  /* 0x0000000e1f2c7225 */ /* 0x000fc800078e00ff */
[C---:B------:R-:W-:Y:S02]  /*67f0*/  IMAD R29, R19.reuse, R15, R8 ;  /* 0x0000000f131d7224 */ /* 0x040fe400078e0208 */
[----:B------:R-:W-:-:S04]  /*6800*/  IMAD.WIDE.U32 R4, R19, R12, R24 ;  /* 0x0000000c13047225 */ /* 0x000fc800078e0018 */
[----:B------:R-:W-:Y:S01]  /*6810*/  IMAD.WIDE.U32 R6, R19, R14, R24 ;  /* 0x0000000e13067225 */ /* 0x000fe200078e0018 */
[----:B------:R-:W-:-:S03]  /*6820*/  IADD3 R48, P1, R4, R46, RZ ;  /* 0x0000002e04307210 */ /* 0x000fc60007f3e0ff */
[----:B------:R-:W-:Y:S01]  /*6830*/  IMAD.WIDE.U32 R8, R19, R12, R40 ;  /* 0x0000000c13087225 */ /* 0x000fe200078e0028 */
[----:B------:R-:W-:-:S03]  /*6840*/  IADD3 R52, P2, R6, R44, RZ ;  /* 0x0000002c06347210 */ /* 0x000fc60007f5e0ff */
[----:B------:R-:W-:Y:S01]  /*6850*/  IMAD.WIDE.U32 R10, R19, R14, R40 ;  /* 0x0000000e130a7225 */ /* 0x000fe200078e0028 */
[----:B------:R-:W-:-:S03]  /*6860*/  IADD3 R26, P3, R8, R46, RZ ;  /* 0x0000002e081a7210 */ /* 0x000fc60007f7e0ff */
[----:B------:R-:W-:Y:S01]  /*6870*/  IMAD.IADD R49, R49, 0x1, R47 ;  /* 0x0000000131317824 */ /* 0x000fe200078e022f */
[----:B------:R-:W-:Y:S01]  /*6880*/  IADD3 R28, P4, R10, R44, RZ ;  /* 0x0000002c0a1c7210 */ /* 0x000fe20007f9e0ff */
[----:B------:R-:W-:Y:S02]  /*6890*/  IMAD.IADD R51, R51, 0x1, R45 ;  /* 0x0000000133337824 */ /* 0x000fe400078e022d */
[----:B------:R-:W-:Y:S01]  /*68a0*/  IMAD.SHL.U32 R60, R12, 0x40, RZ ;  /* 0x000000400c3c7824 */ /* 0x000fe200078e00ff */
[----:B------:R-:W-:Y:S01]  /*68b0*/  IADD3.X R50, R49, R5, R27, P1, !PT ;  /* 0x0000000531327210 */ /* 0x000fe20000ffe41b */
[----:B------:R-:W-:Y:S01]  /*68c0*/  IMAD.SHL.U32 R62, R14, 0x40, RZ ;  /* 0x000000400e3e7824 */ /* 0x000fe200078e00ff */
[----:B------:R-:W-:Y:S02]  /*68d0*/  IADD3.X R53, R51, R7, R29, P2, !PT ;  /* 0x0000000733357210 */ /* 0x000fe400017fe41d */
[----:B------:R-:W-:Y:S02]  /*68e0*/  IADD3.X R27, R49, R27, R9, P3, !PT ;  /* 0x0000001b311b7210 */ /* 0x000fe40001ffe409 */
        /* <DEDUP_REMOVED lines=18> */
.L_x_9292:
[----:B------:R-:W-:Y:S05]  /*6a10*/  BSYNC B6 ;  /* 0x0000000000067941 */ /* 0x000fea0003800000 */
.L_x_9291:
        /* <DEDUP_REMOVED lines=46> */
[----:B------:R-:W-:Y:S01]  /*6d00*/  IADD3 R15, P2, R55, R48, RZ ;  /* 0x00000030370f7210 */ /* 0x000fe20007f5e0ff */
[C---:B------:R-:W-:Y:S01]  /*6d10*/  VIADD R0, R24.reuse, 0x10 ;  /* 0x0000001018007836 */ /* 0x040fe20000000000 */
[----:B------:R-:W-:Y:S01]  /*6d20*/  ULDC UR4, c[0x0][0x3d4] ;  /* 0x0000f50000047ab9 */ /* 0x000fe20000000800 */
[----:B------:R-:W-:Y:S01]  /*6d30*/  ULDC.64 UR6, c[0x0][0x3c8] ;  /* 0x0000f20000067ab9 */ /* 0x000fe20000000a00 */
[----:B------:R-:W-:Y:S01]  /*6d40*/  ISETP.GE.AND P5, PT, R24, UR4, PT ;  /* 0x0000000418007c0c */ /* 0x000fe2000bfa6270 */
[----:B------:R-:W-:Y:S01]  /*6d50*/  IMAD.X R30, R54, 0x1, R50, P2 ;  /* 0x00000001361e7824 */ /* 0x000fe200010e0632 */
[----:B------:R-:W-:Y:S01]  /*6d60*/  ISETP.GE.AND P2, PT, R0, UR4, PT ;  /* 0x0000000400007c0c */ /* 0x000fe2000bf46270 */
[----:B------:R-:W-:Y:S01]  /*6d70*/  ULDC.64 UR4, c[0x0][0x3e0] ;  /* 0x0000f80000047ab9 */ /* 0x000fe20000000a00 */
[----:B------:R-:W-:Y:S02]  /*6d80*/  IADD3 R0, P4, R57, R52, RZ ;  /* 0x0000003439007210 */ /* 0x000fe40007f9e0ff */
[----:B------:R-:W-:-:S02]  /*6d90*/  CS2R R36, SRZ ;  /* 0x0000000000247805 */ /* 0x000fc4000001ff00 */
[C---:B------:R-:W-:Y:S02]  /*6da0*/  LEA R14, P3, R15.reuse, UR6, 0x1 ;  /* 0x000000060f0e7c11 */ /* 0x040fe4000f8608ff */
[----:B------:R-:W-:Y:S02]  /*6db0*/  CS2R R32, SRZ ;  /* 0x0000000000207805 */ /* 0x000fe4000001ff00 */
[----:B------:R-:W-:Y:S01]  /*6dc0*/  CS2R R34, SRZ ;  /* 0x0000000000227805 */ /* 0x000fe2000001ff00 */
[----:B------:R-:W-:Y:S01]  /*6dd0*/  IMAD.X R31, R56, 0x1, R53, P4 ;  /* 0x00000001381f7824 */ /* 0x000fe200020e0635 */
[----:B------:R-:W-:Y:S02]  /*6de0*/  LEA.HI.X R15, R15, UR7, R30, 0x1, P3 ;  /* 0x000000070f0f7c11 */ /* 0x000fe400098f0c1e */
[----:B------:R-:W-:-:S03]  /*6df0*/  LEA R38, P3, R0, UR4, 0x1 ;  /* 0x0000000400267c11 */ /* 0x000fc6000f8608ff */
[----:B------:R0:W5:Y:S01]  /*6e00*/  @!P5 LDG.E.64 R36, desc[UR52][R14.64] ;  /* 0x000000340e24d981 */ /* 0x000162000c1e1b00 */
[----:B------:R-:W-:Y:S02]  /*6e10*/  LEA.HI.X R39, R0, UR5, R31, 0x1, P3 ;  /* 0x0000000500277c11 */ /* 0x000fe400098f0c1f */
[----:B------:R-:W-:Y:S01]  /*6e20*/  CS2R R30, SRZ ;  /* 0x00000000001e7805 */ /* 0x000fe2000001ff00 */
[----:B------:R0:W5:Y:S04]  /*6e30*/  @!P2 LDG.E.64 R32, desc[UR52][R14.64+0x20] ;  /* 0x000020340e20a981 */ /* 0x000168000c1e1b00 */
[----:B------:R0:W5:Y:S04]  /*6e40*/  @!P5 LDG.E.64 R34, desc[UR52][R38.64] ;  /* 0x000000342622d981 */ /* 0x000168000c1e1b00 */
[----:B------:R0:W5:Y:S02]  /*6e50*/  @!P2 LDG.E.64 R30, desc[UR52][R38.64+0x20] ;  /* 0x00002034261ea981 */ /* 0x000164000c1e1b00 */
.L_x_9296:
[----:B------:R-:W-:Y:S05]  /*6e60*/  BSYNC B1 ;  /* 0x0000000000017941 */ /* 0x000fea0003800000 */
.L_x_9295:
        /* <DEDUP_REMOVED lines=24> */
.L_x_9298:
[----:B------:R-:W-:Y:S05]  /*6ff0*/  BSYNC B1 ;  /* 0x0000000000017941 */ /* 0x000fea0003800000 */
.L_x_9297:
[C---:B------:R-:W-:Y:S01]  /*7000*/  IMAD.WIDE.U32 R10, R3.reuse, R6, R10 ;  /* 0x00000006030a7225 */ /* 0x040fe200078e000a */
[----:B------:R-:W-:Y:S01]  /*7010*/  LEA.HI R0, R232, R232, RZ, 0x1 ;  /* 0x000000e8e8007211 */ /* 0x000fe200078f08ff */
[----:B------:R-:W-:Y:S01]  /*7020*/  ULDC.64 UR4, c[0x0][0x3c8] ;  /* 0x0000f20000047ab9 */ /* 0x000fe20000000a00 */
[----:B------:R-:W-:Y:S01]  /*7030*/  ULDC.64 UR6, c[0x0][0x3e0] ;  /* 0x0000f80000067ab9 */ /* 0x000fe20000000a00 */
[----:B------:R-:W-:Y:S01]  /*7040*/  IMAD.WIDE.U32 R12, R3, R4, R12 ;  /* 0x00000004030c7225 */ /* 0x000fe200078e000c */
[----:B01----:R-:W-:-:S03]  /*7050*/  LOP3.LUT R15, R0, 0xfffffffe, RZ, 0xc0, !PT ;  /* 0xfffffffe000f7812 */ /* 0x003fc600078ec0ff */
[C---:B------:R-:W-:Y:S01]  /*7060*/  IMAD R6, R43.reuse, R6, RZ ;  /* 0x000000062b067224 */ /* 0x040fe200078e02ff */
[----:B------:R-:W-:Y:S01]  /*7070*/  LEA R0, P3, R12, UR6, 0x1 ;  /* 0x000000060c007c11 */ /* 0x000fe2000f8608ff */
[----:B------:R-:W-:Y:S02]  /*7080*/  IMAD R4, R43, R4, RZ ;  /* 0x000000042b047224 */ /* 0x000fe400078e02ff */
[----:B------:R-:W-:Y:S02]  /*7090*/  IMAD.SHL.U32 R14, R237, 0x40, RZ ;  /* 0x00000040ed0e7824 */ /* 0x000fe400078e00ff */
[C---:B------:R-:W-:Y:S02]  /*70a0*/  IMAD R7, R3.reuse, R7, R6 ;  /* 0x0000000703077224 */ /* 0x040fe400078e0206 */
[----:B------:R-:W-:Y:S01]  /*70b0*/  IMAD R3, R3, R5, R4 ;  /* 0x0000000503037224 */ /* 0x000fe200078e0204 */
[----:B------:R-:W-:Y:S01]  /*70c0*/  LOP3.LUT R39, R14, 0x1c0, RZ, 0xc0, !PT ;  /* 0x000001c00e277812 */ /* 0x000fe200078ec0ff */
[----:B------:R-:W-:Y:S01]  /*70d0*/  IMAD.IADD R5, R11, 0x1, R7 ;  /* 0x000000010b057824 */ /* 0x000fe200078e0207 */
[----:B------:R-:W-:Y:S01]  /*70e0*/  LEA R4, P2, R10, UR4, 0x1 ;  /* 0x000000040a047c11 */ /* 0x000fe2000f8408ff */
[----:B------:R-:W-:Y:S01]  /*70f0*/  IMAD.IADD R3, R13, 0x1, R3 ;  /* 0x000000010d037824 */ /* 0x000fe200078e0203 */
[----:B------:R-:W-:Y:S01]  /*7100*/  LOP3.LUT R40, R39, 0x18, R40, 0xf8, !PT ;  /* 0x0000001827287812 */ /* 0x000fe200078ef828 */
[----:B------:R-:W-:Y:S01]  /*7110*/  IMAD.IADD R6, R232, 0x1, -R15 ;  /* 0x00000001e8067824 */ /* 0x000fe200078e0a0f */
[----:B------:R-:W-:Y:S01]  /*7120*/  UMOV UR4, 0xffffffff ;  /* 0xffffffff00047882 */ /* 0x000fe20000000000 */
[----:B------:R-:W-:-:S02]  /*7130*/  SHF.R.U32.HI R39, RZ, 0x3, R39 ;  /* 0x00000003ff277819 */ /* 0x000fc40000011627 */
[----:B------:R-:W-:Y:S02]  /*7140*/  LEA.HI.X R5, R10, UR5, R5, 0x1, P2 ;  /* 0x000000050a057c11 */ /* 0x000fe400090f0c05 */
[----:B------:R-:W-:Y:S02]  /*7150*/  LEA.HI.X R3, R12, UR7, R3, 0x1, P3 ;  /* 0x000000070c037c11 */ /* 0x000fe400098f0c03 */
[----:B------:R-:W-:Y:S02]  /*7160*/  LOP3.LUT R39, R40, R39, RZ, 0x3c, !PT ;  /* 0x0000002728277212 */ /* 0x000fe400078e3cff */
[----:B------:R-:W-:Y:S01]  /*7170*/  SHF.L.U32 R6, R6, 0x1f, RZ ;  /* 0x0000001f06067819 */ /* 0x000fe200000006ff */
[----:B------:R-:W-:Y:S06]  /*7180*/  BRA.DIV UR4, `(.L_x_9299) ;  /* 0x00000182049c7947 */ /* 0x000fec000b800000 */
.L_x_9549:
[----:B------:R-:W-:-:S03]  /*7190*/  UMOV UR4, 0xffffffff ;  /* 0xffffffff00047882 */ /* 0x000fc60000000000 */
[----:B------:R-:W-:Y:S05]  /*71a0*/  BRA.DIV UR4, `(.L_x_9300) ;  /* 0x0000018204bc7947 */ /* 0x000fea000b800000 */
.L_x_9552:
[----:B------:R-:W-:-:S03]  /*71b0*/  UMOV UR4, 0xffffffff ;  /* 0xffffffff00047882 */ /* 0x000fc60000000000 */
[----:B------:R-:W-:Y:S05]  /*71c0*/  BRA.DIV UR4, `(.L_x_9301) ;  /* 0x0000018204dc7947 */ /* 0x000fea000b800000 */
.L_x_9555:
[----:B------:R-:W-:-:S03]  /*71d0*/  UMOV UR4, 0xffffffff ;  /* 0xffffffff00047882 */ /* 0x000fc60000000000 */
[----:B------:R-:W-:Y:S05]  /*71e0*/  BRA.DIV UR4, `(.L_x_9302) ;  /* 0x0000018204fc7947 */ /* 0x000fea000b800000 */
.L_x_9558:
[----:B------:R-:W-:-:S03]  /*71f0*/  UMOV UR4, 0xffffffff ;  /* 0xffffffff00047882 */ /* 0x000fc60000000000 */
[----:B------:R-:W-:Y:S05]  /*7200*/  BRA.DIV UR4, `(.L_x_9303) ;  /* 0x00000186041c7947 */ /* 0x000fea000b800000 */
.L_x_9561:
[----:B------:R-:W-:-:S03]  /*7210*/  UMOV UR4, 0xffffffff ;  /* 0xffffffff00047882 */ /* 0x000fc60000000000 */
[----:B------:R-:W-:Y:S05]  /*7220*/  BRA.DIV UR4, `(.L_x_9304) ;  /* 0x00000186043c7947 */ /* 0x000fea000b800000 */
.L_x_9564:
[----:B------:R-:W-:-:S03]  /*7230*/  UMOV UR4, 0xffffffff ;  /* 0xffffffff00047882 */ /* 0x000fc60000000000 */
[----:B------:R-:W-:Y:S05]  /*7240*/  BRA.DIV UR4, `(.L_x_9305) ;  /* 0x00000186045c7947 */ /* 0x000fea000b800000 */
.L_x_9567:
[----:B------:R-:W-:-:S03]  /*7250*/  UMOV UR4, 0xffffffff ;  /* 0xffffffff00047882 */ /* 0x000fc60000000000 */
[----:B------:R-:W-:Y:S05]  /*7260*/  BRA.DIV UR4, `(.L_x_9306) ;  /* 0x00000186047c7947 */ /* 0x000fea000b800000 */
.L_x_9570:
        /* <DEDUP_REMOVED lines=8> */
[----:B------:R-:W-:Y:S02]  /*72f0*/  IMAD.MOV.U32 R3, RZ, RZ, R30 ;  /* 0x000000ffff037224 */ /* 0x000fe400078e001e */
[----:B------:R-:W-:Y:S01]  /*7300*/  IMAD R0, R218, 0x200, R39 ;  /* 0x00000200da007824 */ /* 0x000fe200078e0227 */
[----:B------:R-:W-:Y:S01]  /*7310*/  PRMT R11, R5, 0x5410, R4 ;  /* 0x00005410050b7816 */ /* 0x000fe20000000004 */
[----:B------:R-:W-:Y:S01]  /*7320*/  IMAD.MOV.U32 R5, RZ, RZ, R34 ;  /* 0x000000ffff057224 */ /* 0x000fe200078e0022 */
[----:B------:R-:W-:Y:S01]  /*7330*/  PRMT R43, R43, 0x5410, R3 ;  /* 0x000054102b2b7816 */ /* 0x000fe20000000003 */
[----:B------:R-:W-:-:S02]  /*7340*/  IMAD.MOV.U32 R4, RZ, RZ, R31 ;  /* 0x000000ffff047224 */ /* 0x000fc400078e001f */
[----:B------:R-:W-:Y:S01]  /*7350*/  IMAD R3, R0, 0x2, R17 ;  /* 0x0000000200037824 */ /* 0x000fe200078e0211 */
[----:B------:R-:W-:Y:S01]  /*7360*/  PRMT R12, R12, 0x5410, R5 ;  /* 0x000054100c0c7816 */ /* 0x000fe20000000005 */
[----:B------:R-:W-:Y:S01]  /*7370*/  IMAD.MOV.U32 R5, RZ, RZ, R35 ;  /* 0x000000ffff057224 */ /* 0x000fe200078e0023 */
[----:B------:R-:W-:Y:S01]  /*7380*/  PRMT R44, R44, 0x5410, R4 ;  /* 0x000054102c2c7816 */ /* 0x000fe20000000004 */
[----:B------:R-:W-:Y:S02]  /*7390*/  VIADD R4, R3, 0x18400 ;  /* 0x0001840003047836 */ /* 0x000fe40000000000 */
[----:B------:R-:W-:Y:S01]  /*73a0*/  IMAD.MOV.U32 R7, RZ, RZ, R8 ;  /* 0x000000ffff077224 */ /* 0x000fe200078e0008 */
[----:B------:R-:W-:Y:S01]  /*73b0*/  PRMT R13, R13, 0x5410, R5 ;  /* 0x000054100d0d7816 */ /* 0x000fe20000000005 */
[----:B------:R-:W-:Y:S02]  /*73c0*/  IMAD.MOV.U32 R10, RZ, RZ, R9 ;  /* 0x000000ffff0a7224 */ /* 0x000fe400078e0009 */
[----:B------:R-:W-:Y:S01]  /*73d0*/  VIADD R0, R3, 0x18440 ;  /* 0x0001844003007836 */ /* 0x000fe20000000000 */
[----:B------:R-:W-:Y:S01]  /*73e0*/  PRMT R43, R7, 0x7610, R43 ;  /* 0x00007610072b7816 */ /* 0x000fe2000000002b */
[----:B------:R-:W-:Y:S01]  /*73f0*/  @P3 VIADD R0, R4, 0xffffffc0 ;  /* 0xffffffc004003836 */ /* 0x000fe20000000000 */
[----:B------:R-:W-:Y:S01]  /*7400*/  PRMT R45, R45, 0x5410, R10 ;  /* 0x000054102d2d7816 */ /* 0x000fe2000000000a */
[----:B------:R-:W-:-:S02]  /*7410*/  IMAD.MOV.U32 R4, RZ, RZ, R26 ;  /* 0x000000ffff047224 */ /* 0x000fc400078e001a */
        /* <DEDUP_REMOVED lines=10> */
.L_x_9571:
[----:B------:R-:W-:Y:S05]  /*74c0*/  BSYNC B1 ;  /* 0x0000000000017941 */ /* 0x000fea0003800000 */
.L_x_9307:
        /* <DEDUP_REMOVED lines=56> */
.L_x_9312:
[----:B------:R-:W-:Y:S05]  /*7850*/  BSYNC B2 ;  /* 0x0000000000027941 */ /* 0x000fea0003800000 */
.L_x_9311:
        /* <DEDUP_REMOVED lines=47> */
.L_x_9310:
[----:B------:R-:W-:Y:S05]  /*7b50*/  BSYNC B1 ;  /* 0x0000000000017941 */ /* 0x000fea0003800000 */
.L_x_9309:
        /* <DEDUP_REMOVED lines=29> */
[----:B------:R-:W-:Y:S02]  /*7d30*/  IMAD.U32 R7, R5, 0x10000, RZ ;  /* 0x0001000005077824 */ /* 0x000fe400078e00ff */
[----:B------:R-:W-:Y:S01]  /*7d40*/  FFMA.FTZ R28, R10, R27, R28 ;  /* 0x0000001b0a1c7223 */ /* 0x000fe2000001001c */
[-C--:B------:R-:W-:Y:S01]  /*7d50*/  FFMA.FTZ R24, R12, R15.reuse, -R11 ;  /* 0x0000000f0c187223 */ /* 0x080fe2000001080b */
[----:B------:R-:W-:Y:S01]  /*7d60*/  LOP3.LUT R4, R4, 0xffff0000, RZ, 0xc0, !PT ;  /* 0xffff000004047812 */ /* 0x000fe200078ec0ff */
[----:B------:R-:W-:Y:S01]  /*7d70*/  FMUL.FTZ R27, R13, R15 ;  /* 0x0000000f0d1b7220 */ /* 0x000fe20000410000 */
[----:B------:R-:W-:Y:S01]  /*7d80*/  LOP3.LUT R5, R5, 0xffff0000, RZ, 0xc0, !PT ;  /* 0xffff000005057812 */ /* 0x000fe200078ec0ff */
[C---:B------:R-:W-:Y:S01]  /*7d90*/  IMAD.U32 R11, R14.reuse, 0x10000, RZ ;  /* 0x000100000e0b7824 */ /* 0x040fe200078e00ff */
[C---:B------:R-:W-:Y:S01]  /*7da0*/  LOP3.LUT R10, R25.reuse, 0xffff0000, RZ, 0xc0, !PT ;  /* 0xffff0000190a7812 */ /* 0x040fe200078ec0ff */
[----:B------:R-:W-:Y:S01]  /*7db0*/  IMAD.U32 R13, R25, 0x10000, RZ ;  /* 0x00010000190d7824 */ /* 0x000fe200078e00ff */
[----:B------:R-:W-:Y:S01]  /*7dc0*/  LOP3.LUT R14, R14, 0xffff0000, RZ, 0xc0, !PT ;  /* 0xffff00000e0e7812 */ /* 0x000fe200078ec0ff */
[----:B------:R-:W-:-:S02]  /*7dd0*/  FFMA.FTZ R27, R12, R26, R27 ;  /* 0x0000001a0c1b7223 */ /* 0x000fc4000001001b */
        /* <DEDUP_REMOVED lines=8> */
[----:B------:R-:W-:Y:S02]  /*7e60*/  F2FP.BF16.F32.PACK_AB R6, R28, R29 ;  /* 0x0000001d1c06723e */ /* 0x000fe400000010ff */
[----:B------:R-:W-:-:S02]  /*7e70*/  F2FP.BF16.F32.PACK_AB R7, R27, R24 ;  /* 0x000000181b07723e */ /* 0x000fc400000010ff */
[----:B------:R-:W-:Y:S02]  /*7e80*/  F2FP.BF16.F32.PACK_AB R4, R4, R15 ;  /* 0x0000000f0404723e */ /* 0x000fe400000010ff */
[----:B------:R-:W-:-:S05]  /*7e90*/  F2FP.BF16.F32.PACK_AB R5, R5, R12 ;  /* 0x0000000c0505723e */ /* 0x000fca00000010ff */
[----:B------:R1:W-:Y:S02]  /*7ea0*/  STS.128 [R3+0x1a400], R4 ;  /* 0x01a4000403007388 */ /* 0x0003e40000000c00 */
.L_x_9315:
[----:B------:R-:W-:Y:S05]  /*7eb0*/  BSYNC B1 ;  /* 0x0000000000017941 */ /* 0x000fea0003800000 */
.L_x_9314:
        /* <DEDUP_REMOVED lines=48> */
.L_x_9294:
        /* <DEDUP_REMOVED lines=15> */
[----:B------:R-:W-:Y:S01]  /*82b0*/  @!P1 IADD3 R11, P2, R57, R28, RZ ;  /* 0x0000001c390b9210 */ /* 0x000fe20007f5e0ff */
[----:B------:R-:W-:Y:S01]  /*82c0*/  @!P1 IMAD.X R10, R54, 0x1, R27, P5 ;  /* 0x00000001360a9824 */ /* 0x000fe200028e061b */
[----:B------:R-:W-:-:S02]  /*82d0*/  @!P0 IADD3.X R3, R29, R61, R56, P3, P4 ;  /* 0x0000003d1d038210 */ /* 0x000fc40001fe8438 */
[----:B------:R-:W-:Y:S01]  /*82e0*/  @!P1 LEA R8, P5, R9, UR4, 0x1 ;  /* 0x0000000409089c11 */ /* 0x000fe2000f8a08ff */
[----:B------:R-:W-:-:S03]  /*82f0*/  @!P1 IMAD.X R24, R56, 0x1, R29, P2 ;  /* 0x0000000138189824 */ /* 0x000fc600010e061d */
[----:B------:R-:W-:Y:S02]  /*8300*/  @!P1 LEA.HI.X R9, R9, UR5, R10, 0x1, P5 ;  /* 0x0000000509099c11 */ /* 0x000fe4000a8f0c0a */
[----:B------:R-:W-:Y:S02]  /*8310*/  @!P1 LEA R10, P2, R11, UR6, 0x1 ;  /* 0x000000060b0a9c11 */ /* 0x000fe4000f8408ff */
[----:B0-----:R-:W-:Y:S02]  /*8320*/  @!P0 LEA R12, P3, R13, R14, 0x1 ;  /* 0x0000000e0d0c8211 */ /* 0x001fe400078608ff */
[----:B------:R-:W-:Y:S02]  /*8330*/  CS2R R26, SRZ ;  /* 0x00000000001a7805 */ /* 0x000fe4000001ff00 */
[----:B------:R-:W-:Y:S02]  /*8340*/  @!P1 LEA.HI.X R11, R11, UR7, R24, 0x1, P2 ;  /* 0x000000070b0b9c11 */ /* 0x000fe400090f0c18 */
[----:B------:R-:W-:-:S02]  /*8350*/  CS2R R28, SRZ ;  /* 0x00000000001c7805 */ /* 0x000fc4000001ff00 */
[----:B------:R-:W-:Y:S01]  /*8360*/  @!P0 LEA.HI.X R13, R13, R15, R20, 0x1, P3 ;  /* 0x0000000f0d0d8211 */ /* 0x000fe200018f0c14 */
[----:B------:R0:W5:Y:S01]  /*8370*/  @!P1 LDG.E.128 R32, desc[UR52][R8.64] ;  /* 0x0000003408209981 */ /* 0x000162000c1e1d00 */
[----:B-1----:R-:W-:-:S04]  /*8380*/  @!P0 LEA R14, P4, R0, R30, 0x1 ;  /* 0x0000001e000e8211 */ /* 0x002fc800078808ff */
[----:B------:R-:W-:Y:S02]  /*8390*/  @!P0 LEA.HI.X R15, R0, R31, R3, 0x1, P4 ;  /* 0x0000001f000f8211 */ /* 0x000fe400020f0c03 */
[----:B------:R-:W1:Y:S01]  /*83a0*/  LDC R0, c[0x0][0x428] ;  /* 0x00010a00ff007b82 */ /* 0x000e620000000800 */
[----:B------:R-:W-:Y:S02]  /*83b0*/  CS2R R24, SRZ ;  /* 0x0000000000187805 */ /* 0x000fe4000001ff00 */
[----:B------:R-:W-:-:S04]  /*83c0*/  CS2R R30, SRZ ;  /* 0x00000000001e7805 */ /* 0x000fc8000001ff00 */
        /* <DEDUP_REMOVED lines=32> */
.L_x_9574:
[----:B------:R-:W-:-:S03]  /*85d0*/  UMOV UR4, 0xffffffff ;  /* 0xffffffff00047882 */ /* 0x000fc60000000000 */
[----:B------:R-:W-:Y:S05]  /*85e0*/  BRA.DIV UR4, `(.L_x_9317) ;  /* 0x0000017604007947 */ /* 0x000fea000b800000 */
.L_x_9577:
[----:B------:R-:W-:-:S03]  /*85f0*/  UMOV UR4, 0xffffffff ;  /* 0xffffffff00047882 */ /* 0x000fc60000000000 */
[----:B------:R-:W-:Y:S05]  /*8600*/  BRA.DIV UR4, `(.L_x_9318) ;  /* 0x0000017604207947 */ /* 0x000fea000b800000 */
.L_x_9580:
[----:B------:R-:W-:-:S03]  /*8610*/  UMOV UR4, 0xffffffff ;  /* 0xffffffff00047882 */ /* 0x000fc60000000000 */
[----:B------:R-:W-:Y:S05]  /*8620*/  BRA.DIV UR4, `(.L_x_9319) ;  /* 0x0000017604407947 */ /* 0x000fea000b800000 */
.L_x_9583:
[----:B------:R-:W-:-:S03]  /*8630*/  UMOV UR4, 0xffffffff ;  /* 0xffffffff00047882 */ /* 0x000fc60000000000 */
[----:B------:R-:W-:Y:S05]  /*8640*/  BRA.DIV UR4, `(.L_x_9320) ;  /* 0x0000017604607947 */ /* 0x000fea000b800000 */
.L_x_9586:
[----:B------:R-:W-:Y:S01]  /*8650*/  UMOV UR4, 0xffffffff ;  /* 0xffffffff00047882 */ /* 0x000fe20000000000 */
[----:B------:R-:W-:Y:S02]  /*8660*/  LOP3.LUT R5, R6, 0xfffffffe, RZ, 0xc0, !PT ;  /* 0xfffffffe06057812 */ /* 0x000fe400078ec0ff */
[----:B------:R-:W-:Y:S05]  /*8670*/  BRA.DIV UR4, `(.L_x_9321) ;  /* 0x00000176047c7947 */ /* 0x000fea000b800000 */
.L_x_9589:
[----:B------:R-:W-:Y:S01]  /*8680*/  UMOV UR4, 0xffffffff ;  /* 0xffffffff00047882 */ /* 0x000fe20000000000 */
[----:B------:R-:W-:Y:S02]  /*8690*/  IMAD.IADD R4, R232, 0x1, -R5 ;  /* 0x00000001e8047824 */ /* 0x000fe400078e0a05 */
[----:B------:R-:W-:Y:S05]  /*86a0*/  BRA.DIV UR4, `(.L_x_9322) ;  /* 0x0000017604987947 */ /* 0x000fea000b800000 */
.L_x_9592:
[----:B------:R-:W-:Y:S01]  /*86b0*/  UMOV UR4, 0xffffffff ;  /* 0xffffffff00047882 */ /* 0x000fe20000000000 */
[----:B------:R-:W-:Y:S02]  /*86c0*/  SHF.L.U32 R4, R4, 0x1f, RZ ;  /* 0x0000001f04047819 */ /* 0x000fe400000006ff */
[----:B------:R-:W-:Y:S05]  /*86d0*/  BRA.DIV UR4, `(.L_x_9323) ;  /* 0x0000017604b47947 */ /* 0x000fea000b800000 */
.L_x_9595:
        /* <DEDUP_REMOVED lines=31> */
[----:B------:R-:W-:Y:S01]  /*88d0*/  PRMT R53, R3, 0x5410, R0 ;  /* 0x0000541003357816 */ /* 0x000fe20000000000 */
[----:B0-----:R-:W-:Y:S06]  /*88e0*/  @!P1 BRA `(.L_x_9325) ;  /* 0x0000017400589947 */ /* 0x001fec0003800000 */
.L_x_9596:
[----:B------:R-:W-:Y:S05]  /*88f0*/  BSYNC B1 ;  /* 0x0000000000017941 */ /* 0x000fea0003800000 */
.L_x_9324:
[----:B------:R-:W-:Y:S04]  /*8900*/  BSSY B1, `(.L_x_9326) ;  /* 0x000006a000017945 */ /* 0x000fe80003800000 */
[----:B------:R-:W-:Y:S05]  /*8910*/  @P2 BRA `(.L_x_9327) ;  /* 0x0000000400a02947 */ /* 0x000fea0003800000 */
[----:B------:R-:W-:Y:S01]  /*8920*/  IMAD.SHL.U32 R0, R237, 0x40, RZ ;  /* 0x00000040ed007824 */ /* 0x000fe200078e00ff */
[----:B------:R-:W-:Y:S01]  /*8930*/  SHF.R.U64 R12, R32, 0x10, R33 ;  /* 0x00000010200c7819 */ /* 0x000fe20000001221 */
[----:B0-----:R-:W-:Y:S01]  /*8940*/  IMAD.IADD R4, R40, 0x1, R21 ;  /* 0x0000000128047824 */ /* 0x001fe200078e0215 */
[----:B------:R-:W-:Y:S02]  /*8950*/  SHF.R.U32.HI R32, RZ, 0x10, R33 ;  /* 0x00000010ff207819 */ /* 0x000fe40000011621 */
[----:B------:R-:W-:Y:S02]  /*8960*/  LOP3.LUT R5, R0, 0x1c0, RZ, 0xc0, !PT ;  /* 0x000001c000057812 */ /* 0x000fe400078ec0ff */
[----:B------:R-:W-:Y:S02]  /*8970*/  SHF.R.U64 R44, R38, 0x10, R39 ;  /* 0x00000010262c7819 */ /* 0x000fe40000001227 */
[----:B------:R-:W-:Y:S02]  /*8980*/  LOP3.LUT R0, R5, 0x38, R40, 0xf8, !PT ;  /* 0x0000003805007812 */ /* 0x000fe400078ef828 */
[----:B------:R-:W-:-:S02]  /*8990*/  SHF.R.U32.HI R7, RZ, 0x3, R5 ;  /* 0x00000003ff077819 */ /* 0x000fc40000011605 */
[----:B------:R-:W-:Y:S02]  /*89a0*/  LOP3.LUT R4, R5, 0x38, R4, 0xf8, !PT ;  /* 0x0000003805047812 */ /* 0x000fe400078ef804 */
[-C--:B------:R-:W-:Y:S02]  /*89b0*/  LOP3.LUT R3, R0, R7.reuse, RZ, 0x3c, !PT ;  /* 0x0000000700037212 */ /* 0x080fe400078e3cff */
[----:B------:R-:W-:Y:S02]  /*89c0*/  SHF.R.U32.HI R45, RZ, 0x10, R39 ;  /* 0x00000010ff2d7819 */ /* 0x000fe40000011627 */
[----:B------:R-:W-:Y:S01]  /*89d0*/  PRMT R33, R15, 0x5432, R12 ;  /* 0x000054320f217816 */ /* 0x000fe2000000000c */
[----:B------:R-:W-:Y:S01]  /*89e0*/  IMAD R0, R218, 0x200, R3 ;  /* 0x00000200da007824 */ /* 0x000fe200078e0203 */
[----:B------:R-:W-:Y:S02]  /*89f0*/  LOP3.LUT R3, R4, R7, RZ, 0x3c, !PT ;  /* 0x0000000704037212 */ /* 0x000fe400078e3cff */
[----:B------:R-:W-:Y:S01]  /*8a00*/  SHF.R.U32.HI R43, RZ, 0x10, R37 ;  /* 0x00000010ff2b7819 */ /* 0x000fe20000011625 */
[----:B------:R-:W-:Y:S01]  /*8a10*/  IMAD R51, R0, 0x2, R17 ;  /* 0x0000000200337824 */ /* 0x000fe200078e0211 */
[----:B------:R-:W-:Y:S01]  /*8a20*/  PRMT R44, R14, 0x5432, R44 ;  /* 0x000054320e2c7816 */ /* 0x000fe2000000002c */
[----:B------:R-:W-:Y:S01]  /*8a30*/  IMAD R0, R218, 0x200, R3 ;  /* 0x00000200da007824 */ /* 0x000fe200078e0203 */
[----:B------:R-:W-:-:S02]  /*8a40*/  SHF.R.U64 R3, R34, 0x10, R35 ;  /* 0x0000001022037819 */ /* 0x000fc40000001223 */
[----:B------:R-:W0:Y:S01]  /*8a50*/  LDS.128 R8, [R51+0x18400] ;  /* 0x0184000033087984 */ /* 0x000e220000000c00 */
[----:B------:R-:W-:Y:S01]  /*8a60*/  IMAD R52, R0, 0x2, R17 ;  /* 0x0000000200347824 */ /* 0x000fe200078e0211 */
[----:B------:R-:W-:Y:S02]  /*8a70*/  SHF.R.U64 R0, R36, 0x10, R37 ;  /* 0x0000001024007819 */ /* 0x000fe40000001225 */
[----:B------:R-:W-:Y:S02]  /*8a80*/  SHF.R.U32.HI R35, RZ, 0x10, R35 ;  /* 0x00000010ff237819 */ /* 0x000fe40000011623 */
[----:B------:R-:W1:Y:S01]  /*8a90*/  LDS.128 R4, [R52+0x18400] ;  /* 0x0184000034047984 */ /* 0x000e620000000c00 */
[----:B------:R-:W-:Y:S02]  /*8aa0*/  PRMT R38, R13, 0x5432, R0 ;  /* 0x000054320d267816 */ /* 0x000fe40000000000 */
[----:B------:R-:W-:Y:S01]  /*8ab0*/  PRMT R37, R20, 0x5410, R35 ;  /* 0x0000541014257816 */ /* 0x000fe20000000023 */
[----:B------:R-:W-:Y:S01]  /*8ac0*/  IMAD.U32 R35, R33, 0x10000, RZ ;  /* 0x0001000021237824 */ /* 0x000fe200078e00ff */
[----:B------:R-:W-:Y:S01]  /*8ad0*/  PRMT R45, R14, 0x5410, R45 ;  /* 0x000054100e2d7816 */ /* 0x000fe2000000002d */
[C---:B------:R-:W-:Y:S01]  /*8ae0*/  IMAD.U32 R39, R38.reuse, 0x10000, RZ ;  /* 0x0001000026277824 */ /* 0x040fe200078e00ff */
[----:B------:R-:W-:-:S02]  /*8af0*/  LOP3.LUT R38, R38, 0xffff0000, RZ, 0xc0, !PT ;  /* 0xffff000026267812 */ /* 0x000fc400078ec0ff */
[----:B------:R-:W-:Y:S02]  /*8b00*/  PRMT R43, R13, 0x5410, R43 ;  /* 0x000054100d2b7816 */ /* 0x000fe4000000002b */
[----:B------:R-:W-:Y:S02]  /*8b10*/  PRMT R34, R20, 0x5432, R32 ;  /* 0x0000543214227816 */ /* 0x000fe40000000020 */
[----:B------:R-:W-:Y:S02]  /*8b20*/  PRMT R36, R15, 0x5410, R3 ;  /* 0x000054100f247816 */ /* 0x000fe40000000003 */
[----:B------:R-:W-:Y:S01]  /*8b30*/  LOP3.LUT R33, R33, 0xffff0000, RZ, 0xc0, !PT ;  /* 0xffff000021217812 */ /* 0x000fe200078ec0ff */
        /* <DEDUP_REMOVED lines=19> */
[----:B------:R-:W-:Y:S01]  /*8c70*/  FMUL.FTZ R33, R15, R14 ;  /* 0x0000000e0f217220 */ /* 0x000fe20000410000 */
[----:B------:R-:W-:Y:S01]  /*8c80*/  LOP3.LUT R4, R43, 0xffff0000, RZ, 0xc0, !PT ;  /* 0xffff00002b047812 */ /* 0x000fe200078ec0ff */
[-C--:B------:R-:W-:Y:S01]  /*8c90*/  FMUL.FTZ R15, R15, R0.reuse ;  /* 0x000000000f0f7220 */ /* 0x080fe20000410000 */
[----:B------:R-:W-:Y:S01]  /*8ca0*/  LOP3.LUT R34, R34, 0xffff0000, RZ, 0xc0, !PT ;  /* 0xffff000022227812 */ /* 0x000fe200078ec0ff */
[C---:B------:R-:W-:Y:S01]  /*8cb0*/  FFMA.FTZ R33, R8.reuse, R0, -R33 ;  /* 0x0000000008217223 */ /* 0x040fe20000010821 */
[----:B------:R-:W-:Y:S01]  /*8cc0*/  FFMA.FTZ R48, R3, R38, R48 ;  /* 0x0000002603307223 */ /* 0x000fe20000010030 */
[----:B------:R-:W-:Y:S01]  /*8cd0*/  FFMA.FTZ R14, R8, R14, R15 ;  /* 0x0000000e080e7223 */ /* 0x000fe2000001000f */
[----:B------:R-:W-:Y:S01]  /*8ce0*/  FMUL.FTZ R0, R5, R4 ;  /* 0x0000000405007220 */ /* 0x000fe20000410000 */
[----:B------:R-:W-:-:S02]  /*8cf0*/  IMAD.U32 R20, R6, 0x10000, RZ ;  /* 0x0001000006147824 */ /* 0x000fc400078e00ff */
[-C--:B------:R-:W-:Y:S01]  /*8d00*/  FMUL.FTZ R38, R5, R34.reuse ;  /* 0x0000002205267220 */ /* 0x080fe20000410000 */
[----:B------:R-:W-:Y:S02]  /*8d10*/  IMAD.U32 R3, R36, 0x10000, RZ ;  /* 0x0001000024037824 */ /* 0x000fe400078e00ff */
[C---:B------:R-:W-:Y:S01]  /*8d20*/  FFMA.FTZ R34, R9.reuse, R34, -R0 ;  /* 0x0000002209227223 */ /* 0x040fe20000010800 */
[----:B------:R-:W-:Y:S02]  /*8d30*/  IMAD.U32 R15, R44, 0x10000, RZ ;  /* 0x000100002c0f7824 */ /* 0x000fe400078e00ff */
[----:B------:R-:W-:Y:S01]  /*8d40*/  FFMA.FTZ R9, R9, R4, R38 ;  /* 0x0000000409097223 */ /* 0x000fe20000010026 */
[----:B------:R-:W-:Y:S02]  /*8d50*/  IMAD.U32 R32, R7, 0x10000, RZ ;  /* 0x0001000007207824 */ /* 0x000fe400078e00ff */
[----:B------:R-:W-:Y:S01]  /*8d60*/  FMUL.FTZ R50, R20, R3 ;  /* 0x0000000314327220 */ /* 0x000fe20000410000 */
[----:B------:R-:W-:-:S02]  /*8d70*/  IMAD.U32 R8, R45, 0x10000, RZ ;  /* 0x000100002d087824 */ /* 0x000fc400078e00ff */
[-C--:B------:R-:W-:Y:S01]  /*8d80*/  FMUL.FTZ R5, R20, R15.reuse ;  /* 0x0000000f14057220 */ /* 0x080fe20000410000 */
[----:B------:R-:W-:Y:S02]  /*8d90*/  IMAD.U32 R13, R11, 0x10000, RZ ;  /* 0x000100000b0d7824 */ /* 0x000fe400078e00ff */
[----:B------:R-:W-:Y:S01]  /*8da0*/  FFMA.FTZ R50, R12, R15, R50 ;  /* 0x0000000f0c327223 */ /* 0x000fe20000010032 */
[----:B------:R-:W-:Y:S02]  /*8db0*/  IMAD.U32 R0, R37, 0x10000, RZ ;  /* 0x0001000025007824 */ /* 0x000fe400078e00ff */
[----:B------:R-:W-:Y:S01]  /*8dc0*/  FMUL.FTZ R4, R32, R8 ;  /* 0x0000000820047220 */ /* 0x000fe20000410000 */
[----:B------:R-:W-:Y:S01]  /*8dd0*/  FFMA.FTZ R20, R12, R3, -R5 ;  /* 0x000000030c147223 */ /* 0x000fe20000010805 */
[----:B------:R-:W-:Y:S01]  /*8de0*/  LOP3.LUT R6, R6, 0xffff0000, RZ, 0xc0, !PT ;  /* 0xffff000006067812 */ /* 0x000fe200078ec0ff */
[-C--:B------:R-:W-:Y:S01]  /*8df0*/  FMUL.FTZ R32, R32, R0.reuse ;  /* 0x0000000020207220 */ /* 0x080fe20000410000 */
[----:B------:R-:W-:Y:S01]  /*8e00*/  FFMA.FTZ R12, R13, R0, -R4 ;  /* 0x000000000d0c7223 */ /* 0x000fe20000010804 */
[----:B------:R-:W-:-:S02]  /*8e10*/  LOP3.LUT R7, R7, 0xffff0000, RZ, 0xc0, !PT ;  /* 0xffff000007077812 */ /* 0x000fc400078ec0ff */
[----:B------:R-:W-:Y:S01]  /*8e20*/  LOP3.LUT R5, R44, 0xffff0000, RZ, 0xc0, !PT ;  /* 0xffff00002c057812 */ /* 0x000fe200078ec0ff */
[----:B------:R-:W-:Y:S01]  /*8e30*/  FFMA.FTZ R32, R13, R8, R32 ;  /* 0x000000080d207223 */ /* 0x000fe20000010020 */
[----:B------:R-:W-:Y:S02]  /*8e40*/  LOP3.LUT R4, R45, 0xffff0000, RZ, 0xc0, !PT ;  /* 0xffff00002d047812 */ /* 0x000fe400078ec0ff */
[----:B------:R-:W-:Y:S01]  /*8e50*/  LOP3.LUT R3, R36, 0xffff0000, RZ, 0xc0, !PT ;  /* 0xffff000024037812 */ /* 0x000fe200078ec0ff */
[C---:B------:R-:W-:Y:S01]  /*8e60*/  FMUL.FTZ R13, R6.reuse, R5 ;  /* 0x00000005060d7220 */ /* 0x040fe20000410000 */
[----:B------:R-:W-:Y:S01]  /*8e70*/  LOP3.LUT R0, R37, 0xffff0000, RZ, 0xc0, !PT ;  /* 0xffff000025007812 */ /* 0x000fe200078ec0ff */
[----:B------:R-:W-:Y:S01]  /*8e80*/  FMUL.FTZ R8, R7, R4 ;  /* 0x0000000407087220 */ /* 0x000fe20000410000 */
[----:B------:R-:W-:Y:S01]  /*8e90*/  LOP3.LUT R11, R11, 0xffff0000, RZ, 0xc0, !PT ;  /* 0xffff00000b0b7812 */ /* 0x000fe200078ec0ff */
[-C--:B------:R-:W-:Y:S01]  /*8ea0*/  FMUL.FTZ R6, R6, R3.reuse ;  /* 0x0000000306067220 */ /* 0x080fe20000410000 */
[C---:B------:R-:W-:Y:S01]  /*8eb0*/  FFMA.FTZ R13, R10.reuse, R3, -R13 ;  /* 0x000000030a0d7223 */ /* 0x040fe2000001080d */
[----:B------:R-:W-:Y:S01]  /*8ec0*/  FMUL.FTZ R15, R7, R0 ;  /* 0x00000000070f7220 */ /* 0x000fe20000410000 */
        /* <DEDUP_REMOVED lines=13> */
.L_x_9327:
[----:B------:R-:W-:Y:S05]  /*8fa0*/  BSYNC B1 ;  /* 0x0000000000017941 */ /* 0x000fea0003800000 */
.L_x_9326:
[----:B------:R-:W-:Y:S01]  /*8fb0*/  PRMT R15, R58, 0x5410, R57 ;  /* 0x000054103a0f7816 */ /* 0x000fe20000000039 */
[----:B------:R-:W-:Y:S06]  /*8fc0*/  @P0 BRA `(.L_x_9313) ;  /* 0x00000004008c0947 */ /* 0x000fec0003800000 */
[----:B------:R-:W2:Y:S01]  /*8fd0*/  LDL R44, [R1+0x8] ;  /* 0x00000800012c7983 */ /* 0x000ea20000100800 */
[----:B------:R-:W-:Y:S01]  /*8fe0*/  IMAD.IADD R21, R40, 0x1, R21 ;  /* 0x0000000128157824 */ /* 0x000fe200078e0215 */
[----:B------:R-:W-:-:S04]  /*8ff0*/  SHF.R.U32.HI R3, RZ, 0x3, R216 ;  /* 0x00000003ff037819 */ /* 0x000fc800000116d8 */
[----:B------:R-:W-:-:S04]  /*9000*/  LOP3.LUT R0, R216, 0x38, R21, 0xf8, !PT ;  /* 0x00000038d8007812 */ /* 0x000fc800078ef815 */
[----:B------:R-:W-:-:S05]  /*9010*/  LOP3.LUT R0, R0, R3, RZ, 0x3c, !PT ;  /* 0x0000000300007212 */ /* 0x000fca00078e3cff */
[----:B------:R-:W-:-:S04]  /*9020*/  IMAD.IADD R0, R219, 0x1, R0 ;  /* 0x00000001db007824 */ /* 0x000fc800078e0200 */
[----:B------:R-:W-:-:S05]  /*9030*/  IMAD R0, R0, 0x2, R17 ;  /* 0x0000000200007824 */ /* 0x000fca00078e0211 */
[----:B01----:R-:W0:Y:S01]  /*9040*/  LDS.128 R4, [R0+0x18400] ;  /* 0x0184000000047984 */ /* 0x003e220000000c00 */
[----:B------:R-:W-:Y:S02]  /*9050*/  SHF.R.U64 R14, R24, 0x10, R25 ;  /* 0x00000010180e7819 */ /* 0x000fe40000001219 */
[----:B------:R-:W-:Y:S02]  /*9060*/  SHF.R.U64 R12, R28, 0x10, R29 ;  /* 0x000000101c0c7819 */ /* 0x000fe4000000121d */
[----:B------:R-:W-:Y:S02]  /*9070*/  SHF.R.U32.HI R24, RZ, 0x10, R25 ;  /* 0x00000010ff187819 */ /* 0x000fe40000011619 */
[----:B------:R-:W-:Y:S02]  /*9080*/  SHF.R.U64 R13, R26, 0x10, R27 ;  /* 0x000000101a0d7819 */ /* 0x000fe4000000121b */
[----:B------:R-:W-:Y:S02]  /*9090*/  SHF.R.U64 R34, R30, 0x10, R31 ;  /* 0x000000101e227819 */ /* 0x000fe4000000121f */
[----:B------:R-:W-:-:S02]  /*90a0*/  SHF.R.U32.HI R26, RZ, 0x10, R27 ;  /* 0x00000010ff1a7819 */ /* 0x000fc4000001161b */
[----:B------:R-:W-:Y:S02]  /*90b0*/  SHF.R.U32.HI R35, RZ, 0x10, R31 ;  /* 0x00000010ff237819 */ /* 0x000fe4000001161f */
[----:B------:R-:W-:Y:S02]  /*90c0*/  PRMT R25, R54, 0x5432, R14 ;  /* 0x0000543236197816 */ /* 0x000fe4000000000e */
[----:B------:R-:W-:Y:S02]  /*90d0*/  PRMT R30, R53, 0x5432, R12 ;  /* 0x00005432351e7816 */ /* 0x000fe4000000000c */
[----:B------:R-:W-:Y:S02]  /*90e0*/  SHF.R.U32.HI R3, RZ, 0x10, R29 ;  /* 0x00000010ff037819 */ /* 0x000fe4000001161d */
[----:B------:R-:W-:Y:S01]  /*90f0*/  PRMT R29, R56, 0x5432, R26 ;  /* 0x00005432381d7816 */ /* 0x000fe2000000001a */
[----:B------:R-:W-:Y:S01]  /*9100*/  IMAD.U32 R32, R30, 0x10000, RZ ;  /* 0x000100001e207824 */ /* 0x000fe200078e00ff */
[----:B------:R-:W-:Y:S01]  /*9110*/  PRMT R34, R15, 0x5432, R34 ;  /* 0x000054320f227816 */ /* 0x000fe20000000022 */
[----:B------:R-:W-:Y:S01]  /*9120*/  IMAD.U32 R26, R25, 0x10000, RZ ;  /* 0x00010000191a7824 */ /* 0x000fe200078e00ff */
[----:B------:R-:W-:-:S02]  /*9130*/  PRMT R35, R15, 0x5410, R35 ;  /* 0x000054100f237816 */ /* 0x000fc40000000023 */
[----:B------:R-:W-:Y:S02]  /*9140*/  PRMT R31, R53, 0x5410, R3 ;  /* 0x00005410351f7816 */ /* 0x000fe40000000003 */
[----:B------:R-:W-:Y:S01]  /*9150*/  PRMT R27, R55, 0x5432, R24 ;  /* 0x00005432371b7816 */ /* 0x000fe20000000018 */
[----:B------:R-:W-:Y:S02]  /*9160*/  IMAD.U32 R37, R35, 0x10000, RZ ;  /* 0x0001000023257824 */ /* 0x000fe400078e00ff */
[----:B------:R-:W-:Y:S02]  /*9170*/  IMAD.U32 R33, R31, 0x10000, RZ ;  /* 0x000100001f217824 */ /* 0x000fe400078e00ff */
[----:B0-----:R-:W-:Y:S02]  /*9180*/  IMAD.U32 R15, R4, 0x10000, RZ ;  /* 0x00010000040f7824 */ /* 0x001fe400078e00ff */
[----:B------:R-:W-:Y:S02]  /*9190*/  IMAD.U32 R20, R5, 0x10000, RZ ;  /* 0x0001000005147824 */ /* 0x000fe400078e00ff */
[C---:B------:R-:W-:Y:S01]  /*91a0*/  FMUL.FTZ R36, R15.reuse, R32 ;  /* 0x000000200f247220 */ /* 0x040fe20000410000 */
[----:B------:R-:W-:Y:S01]  /*91b0*/  FMUL.FTZ R38, R15, R26 ;  /* 0x0000001a0f267220 */ /* 0x000fe20000410000 */
[----:B------:R-:W-:-:S02]  /*91c0*/  IMAD.U32 R24, R7, 0x10000, RZ ;  /* 0x0001000007187824 */ /* 0x000fc400078e00ff */
[----:B------:R-:W-:Y:S01]  /*91d0*/  FMUL.FTZ R39, R20, R33 ;  /* 0x0000002114277220 */ /* 0x000fe20000410000 */
[----:B------:R-:W-:Y:S02]  /*91e0*/  IMAD.U32 R15, R27, 0x10000, RZ ;  /* 0x000100001b0f7824 */ /* 0x000fe400078e00ff */
[----:B------:R-:W-:Y:S01]  /*91f0*/  FMUL.FTZ R43, R24, R37 ;  /* 0x00000025182b7220 */ /* 0x000fe20000410000 */
[----:B------:R-:W-:Y:S01]  /*9200*/  LOP3.LUT R4, R4, 0xffff0000, RZ, 0xc0, !PT ;  /* 0xffff000004047812 */ /* 0x000fe200078ec0ff */
[----:B------:R-:W-:Y:S01]  /*9210*/  FMUL.FTZ R41, R20, R15 ;  /* 0x0000000f14297220 */ /* 0x000fe20000410000 */
[----:B------:R-:W-:Y:S02]  /*9220*/  LOP3.LUT R25, R25, 0xffff0000, RZ, 0xc0, !PT ;  /* 0xffff000019197812 */ /* 0x000fe400078ec0ff */
[----:B------:R-:W-:Y:S01]  /*9230*/  LOP3.LUT R5, R5, 0xffff0000, RZ, 0xc0, !PT ;  /* 0xffff000005057812 */ /* 0x000fe200078ec0ff */
[----:B------:R-:W-:Y:S01]  /*9240*/  IMAD.U32 R21, R6, 0x10000, RZ ;  /* 0x0001000006157824 */ /* 0x000fe200078e00ff */
[----:B------:R-:W-:Y:S01]  /*9250*/  PRMT R28, R54, 0x5410, R13 ;  /* 0x00005410361c7816 */ /* 0x000fe2000000000d */
[----:B------:R-:W-:Y:S01]  /*9260*/  IMAD.U32 R20, R34, 0x10000, RZ ;  /* 0x0001000022147824 */ /* 0x000fe200078e00ff */
[----:B------:R-:W-:-:S02]  /*9270*/  LOP3.LUT R6, R6, 0xffff0000, RZ, 0xc0, !PT ;  /* 0xffff000006067812 */ /* 0x000fc400078ec0ff */
[----:B------:R-:W-:Y:S01]  /*9280*/  LOP3.LUT R7, R7, 0xffff0000, RZ, 0xc0, !PT ;  /* 0xffff000007077812 */ /* 0x000fe200078ec0ff */
[----:B--2---:R-:W0:Y:S02]  /*9290*/  LDS.128 R8, [R44+0x18400] ;  /* 0x018400002c087984 */ /* 0x004e240000000c00 */
[----:B0-----:R-:W-:Y:S02]  /*92a0*/  IMAD.U32 R3, R8, 0x10000, RZ ;  /* 0x0001000008037824 */ /* 0x001fe400078e00ff */
[----:B------:R-:W-:Y:S02]  /*92b0*/  IMAD.U32 R12, R9, 0x10000, RZ ;  /* 0x00010000090c7824 */ /* 0x000fe400078e00ff */
[C---:B------:R-:W-:Y:S01]  /*92c0*/  FFMA.FTZ R36, R3.reuse, R26, -R36 ;  /* 0x0000001a03247223 */ /* 0x040fe20000010824 */
[----:B------:R-:W-:Y:S01]  /*92d0*/  FFMA.FTZ R38, R3, R32, R38 ;  /* 0x0000002003267223 */ /* 0x000fe20000010026 */
[----:B------:R-:W-:Y:S02]  /*92e0*/  IMAD.U32 R3, R29, 0x10000, RZ ;  /* 0x000100001d037824 */ /* 0x000fe400078e00ff */
[----:B------:R-:W-:Y:S01]  /*92f0*/  FFMA.FTZ R39, R12, R15, -R39 ;  /* 0x0000000f0c277223 */ /* 0x000fe20000010827 */
[----:B------:R-:W-:-:S02]  /*9300*/  IMAD.U32 R14, R11, 0x10000, RZ ;  /* 0x000100000b0e7824 */ /* 0x000fc400078e00ff */
[-C--:B------:R-:W-:Y:S01]  /*9310*/  FMUL.FTZ R24, R24, R3.reuse ;  /* 0x0000000318187220 */ /* 0x080fe20000410000 */
[----:B------:R-:W-:Y:S01]  /*9320*/  LOP3.LUT R15, R30, 0xffff0000, RZ, 0xc0, !PT ;  /* 0xffff00001e0f7812 */ /* 0x000fe200078ec0ff */
[----:B------:R-:W-:Y:S01]  /*9330*/  FFMA.FTZ R43, R14, R3, -R43 ;  /* 0x000000030e2b7223 */ /* 0x000fe2000001082b */
[----:B------:R-:W-:Y:S01]  /*9340*/  FFMA.FTZ R41, R12, R33, R41 ;  /* 0x000000210c297223 */ /* 0x000fe20000010029 */
[----:B------:R-:W-:Y:S01]  /*9350*/  FFMA.FTZ R37, R14, R37, R24 ;  /* 0x000000250e257223 */ /* 0x000fe20000010018 */
[----:B------:R-:W-:Y:S01]  /*9360*/  LOP3.LUT R14, R31, 0xffff0000, RZ, 0xc0, !PT ;  /* 0xffff00001f0e7812 */ /* 0x000fe200078ec0ff */
[----:B------:R-:W-:Y:S01]  /*9370*/  FMUL.FTZ R3, R4, R15 ;  /* 0x0000000f04037220 */ /* 0x000fe20000410000 */
[----:B------:R-:W-:Y:S02]  /*9380*/  LOP3.LUT R8, R8, 0xffff0000, RZ, 0xc0, !PT ;  /* 0xffff000008087812 */ /* 0x000fe400078ec0ff */
[----:B------:R-:W-:Y:S01]  /*9390*/  LOP3.LUT R12, R27, 0xffff0000, RZ, 0xc0, !PT ;  /* 0xffff00001b0c7812 */ /* 0x000fe200078ec0ff */
[-C--:B------:R-:W-:Y:S01]  /*93a0*/  FMUL.FTZ R27, R4, R25.reuse ;  /* 0x00000019041b7220 */ /* 0x080fe20000410000 */
[----:B------:R-:W-:Y:S01]  /*93b0*/  LOP3.LUT R9, R9, 0xffff0000, RZ, 0xc0, !PT ;  /* 0xffff000009097812 */ /* 0x000fe200078ec0ff */
[C---:B------:R-:W-:Y:S01]  /*93c0*/  FMUL.FTZ R24, R5.reuse, R14 ;  /* 0x0000000e05187220 */ /* 0x040fe20000410000 */
[C---:B------:R-:W-:Y:S01]  /*93d0*/  FFMA.FTZ R25, R8.reuse, R25, -R3 ;  /* 0x0000001908197223 */ /* 0x040fe20000010803 */
        /* <DEDUP_REMOVED lines=8> */
[-C--:B------:R-:W-:Y:S01]  /*9460*/  FFMA.FTZ R9, R13, R4.reuse, -R8 ;  /* 0x000000040d097223 */ /* 0x080fe20000010808 */
[----:B------:R-:W-:Y:S01]  /*9470*/  FMUL.FTZ R12, R21, R4 ;  /* 0x00000004150c7220 */ /* 0x000fe20000410000 */
[----:B------:R-:W-:Y:S02]  /*9480*/  LOP3.LUT R8, R35, 0xffff0000, RZ, 0xc0, !PT ;  /* 0xffff000023087812 */ /* 0x000fe400078ec0ff */
[----:B------:R-:W-:-:S02]  /*9490*/  LOP3.LUT R3, R28, 0xffff0000, RZ, 0xc0, !PT ;  /* 0xffff00001c037812 */ /* 0x000fc400078ec0ff */
[----:B------:R-:W-:Y:S01]  /*94a0*/  LOP3.LUT R4, R29, 0xffff0000, RZ, 0xc0, !PT ;  /* 0xffff00001d047812 */ /* 0x000fe200078ec0ff */
[----:B------:R-:W-:Y:S01]  /*94b0*/  FFMA.FTZ R12, R13, R20, R12 ;  /* 0x000000140d0c7223 */ /* 0x000fe2000001000c */
[----:B------:R-:W-:Y:S01]  /*94c0*/  LOP3.LUT R10, R10, 0xffff0000, RZ, 0xc0, !PT ;  /* 0xffff00000a0a7812 */ /* 0x000fe200078ec0ff */
[C---:B------:R-:W-:Y:S01]  /*94d0*/  FMUL.FTZ R13, R6.reuse, R5 ;  /* 0x00000005060d7220 */ /* 0x040fe20000410000 */
        /* <DEDUP_REMOVED lines=18> */
.L_x_9313:
[----:B------:R-:W-:Y:S05]  /*9600*/  BSYNC B0 ;  /* 0x0000000000007941 */ /* 0x000fea0003800000 */
.L_x_9293:
        /* <DEDUP_REMOVED lines=8> */
.L_x_9290:
[----:B01234-:R-:W0:Y:S01]  /*9690*/  S2R R0, SR_TID.X ;  /* 0x0000000000007919 */ /* 0x01fe220000002100 */
[----:B------:R-:W-:Y:S01]  /*96a0*/  ISETP.NE.AND P0, PT, R200, 0x3, PT ;  /* 0x00000003c800780c */ /* 0x000fe20003f05270 */
[----:B------:R-:W-:Y:S05]  /*96b0*/  WARPSYNC.ALL ;  /* 0x0000000000007948 */ /* 0x000fea0003800000 */
[----:B0-----:R-:W-:-:S05]  /*96c0*/  SHF.R.U32.HI R0, RZ, 0x7, R0 ;  /* 0x00000007ff007819 */ /* 0x001fca0000011600 */
[----:B------:R-:W-:-:S05]  /*96d0*/  VIADD R179, R0, 0x8 ;  /* 0x0000000800b37836 */ /* 0x000fca0000000000 */
[----:B------:R0:W-:Y:S06]  /*96e0*/  BAR.SYNC.DEFER_BLOCKING R179, 0x100 ;  /* 0x000400b30000751d */ /* 0x0001ec0000010000 */
[----:B------:R-:W-:Y:S05]  /*96f0*/  @!P0 BRA `(.L_x_9328) ;  /* 0x0000000000048947 */ /* 0x000fea0003800000 */
[----:B------:R-:W-:Y:S01]  /*9700*/  BPT.TRAP 0x1 ;  /* 0x000000040000795c */ /* 0x000fe20000300000 */
.L_x_9328:
[----:B------:R-:W-:Y:S01]  /*9710*/  IMAD R5, R16, 0x8, R17 ;  /* 0x0000000810057824 */ /* 0x000fe200078e0211 */
[----:B------:R-:W-:-:S04]  /*9720*/  SHF.L.U32 R20, R22, 0x1f, RZ ;  /* 0x0000001f16147819 */ /* 0x000fc800000006ff */
[----:B------:R1:W2:Y:S01]  /*9730*/  SYNCS.PHASECHK.TRANS64.TRYWAIT P2, [R5+URZ+0x22830], R20 ;  /* 0x02283014050075a7 */ /* 0x0002a2000804017f */
[----:B------:R-:W-:Y:S05]  /*9740*/  @!P0 BRA `(.L_x_9329) ;  /* 0x0000000000048947 */ /* 0x000fea0003800000 */
[----:B------:R-:W-:Y:S01]  /*9750*/  BPT.TRAP 0x1 ;  /* 0x000000040000795c */ /* 0x000fe20000300000 */
.L_x_9329:
[----:B------:R-:W3:Y:S01]  /*9760*/  S2R R3, SR_TID.X ;  /* 0x0000000000037919 */ /* 0x000ee20000002100 */
[----:B------:R-:W-:-:S05]  /*9770*/  VIADD R0, R17, 0x1c400 ;  /* 0x0001c40011007836 */ /* 0x000fca0000000000 */
[----:B------:R-:W-:-:S04]  /*9780*/  SHF.R.U32.HI R0, RZ, 0x4, R0 ;  /* 0x00000004ff007819 */ /* 0x000fc80000011600 */
[----:B------:R-:W-:Y:S02]  /*9790*/  LOP3.LUT R0, R0, 0x3fff, RZ, 0xc0, !PT ;  /* 0x00003fff00007812 */ /* 0x000fe400078ec0ff */
[----:B---3--:R-:W-:-:S04]  /*97a0*/  LOP3.LUT R3, R3, 0x7f, RZ, 0xc0, !PT ;  /* 0x0000007f03037812 */ /* 0x008fc800078ec0ff */
[----:B------:R-:W-:Y:S01]  /*97b0*/  ISETP.NE.AND P1, PT, R3, RZ, PT ;  /* 0x000000ff0300720c */ /* 0x000fe20003f25270 */
[----:B--2---:R-:W-:-:S12]  /*97c0*/  @P2 BRA `(.L_x_9330) ;  /* 0x0000000000082947 */ /* 0x004fd80003800000 */
[----:B------:R-:W2:Y:S02]  /*97d0*/  SYNCS.PHASECHK.TRANS64.TRYWAIT P2, [R5+URZ+0x22830], R20 ;  /* 0x02283014050075a7 */ /* 0x000ea4000804017f */
[----:B--2---:R-:W-:Y:S05]  /*97e0*/  @!P2 BRA `(.L_x_9331) ;  /* 0x0000016400aca947 */ /* 0x004fea0003800000 */
.L_x_9330:
[----:B------:R-:W-:Y:S05]  /*97f0*/  WARPSYNC.ALL ;  /* 0x0000000000007948 */ /* 0x000fea0003800000 */
[----:B------:R-:W-:-:S05]  /*9800*/  LOP3.LUT R21, R0, 0x10000, RZ, 0xfc, !PT ;  /* 0x0001000000157812 */ /* 0x000fca00078efcff */
[----:B------:R-:W-:Y:S01]  /*9810*/  IMAD R8, R16, 0x300, R21 ;  /* 0x0000030010087824 */ /* 0x000fe200078e0215 */
[----:B------:R-:W-:Y:S01]  /*9820*/  LOP3.LUT R6, R42, 0x10000, RZ, 0xfc, !PT ;  /* 0x000100002a067812 */ /* 0x000fe200078efcff */
[----:B------:R-:W-:Y:S01]  /*9830*/  IMAD.MOV.U32 R9, RZ, RZ, 0x40000040 ;  /* 0x40000040ff097424 */ /* 0x000fe200078e00ff */
[----:B------:R-:W3:Y:S01]  /*9840*/  LDL R80, [R1+0xc] ;  /* 0x00000c0001507983 */ /* 0x000ee20000100800 */
        /* <DEDUP_REMOVED lines=9> */
[----:B------:R-:W4:Y:S01]  /*98e0*/  S2R R82, SR_TID.X ;  /* 0x0000000000527919 */ /* 0x000f220000002100 */
[----:B------:R-:W-:Y:S01]  /*98f0*/  IMAD.MOV.U32 R15, RZ, RZ, 0x40000040 ;  /* 0x40000040ff0f7424 */ /* 0x000fe200078e00ff */
[----:B------:R-:W0:Y:S01]  /*9900*/  LDC.64 R180, c[0x0][0x9e0] ;  /* 0x00027800ffb47b82 */ /* 0x000e220000000a00 */
[----:B------:R-:W-:Y:S01]  /*9910*/  VIADD R12, R8, 0x4 ;  /* 0x00000004080c7836 */ /* 0x000fe20000000000 */
[----:B------:R-:W-:Y:S01]  /*9920*/  LOP3.LUT R2, R2, 0xffefffff, RZ, 0xc0, !PT ;  /* 0xffefffff02027812 */ /* 0x000fe200078ec0ff */
[----:B------:R-:W-:-:S02]  /*9930*/  IMAD.MOV.U32 R13, RZ, RZ, 0x40000040 ;  /* 0x40000040ff0d7424 */ /* 0x000fc400078e00ff */
[----:B------:R-:W-:Y:S02]  /*9940*/  IMAD.MOV.U32 R9, RZ, RZ, 0x40000040 ;  /* 0x40000040ff097424 */ /* 0x000fe400078e00ff */
[----:B------:R-:W-:Y:S02]  /*9950*/  @!P1 VIADD R0, R5, 0x22840 ;  /* 0x0002284005009836 */ /* 0x000fe40000000000 */
[----:B------:R-:W-:Y:S01]  /*9960*/  HGMMA.64x96x16.F32.BF16 R24, gdesc[UR4], RZ, !UPT, gsb0 ;  /* 0x01600000041879f0 */ /* 0x000fe2000c0018ff */
[----:B------:R-:W-:Y:S01]  /*9970*/  R2UR UR6, R10 ;  /* 0x000000000a0672ca */ /* 0x000fe200000e0000 */
[----:B------:R-:W-:Y:S01]  /*9980*/  VIADD R10, R6, 0x4 ;  /* 0x00000004060a7836 */ /* 0x000fe20000000000 */
[----:B------:R-:W-:Y:S01]  /*9990*/  R2UR UR7, R11 ;  /* 0x000000000b0772ca */ /* 0x000fe200000e0000 */
[----:B------:R-:W-:Y:S01]  /*99a0*/  IMAD.MOV.U32 R11, RZ, RZ, 0x40000040 ;  /* 0x40000040ff0b7424 */ /* 0x000fe200078e00ff */
[----:B------:R-:W-:Y:S02]  /*99b0*/  R2UR UR4, R14 ;  /* 0x000000000e0472ca */ /* 0x000fe400000e0000 */
[----:B------:R-:W-:-:S02]  /*99c0*/  R2UR UR5, R15 ;  /* 0x000000000f0572ca */ /* 0x000fc400000e0000 */
[----:B------:R-:W-:Y:S02]  /*99d0*/  @!P1 PRMT R0, RZ, 0x654, R0 ;  /* 0x00000654ff009816 */ /* 0x000fe40000000000 */
[----:B0-----:R-:W-:Y:S02]  /*99e0*/  ISETP.GE.AND P2, PT, R181, 0x1, PT ;  /* 0x00000001b500780c */ /* 0x001fe40003f46270 */
[----:B----4-:R-:W-:-:S04]  /*99f0*/  SHF.R.U32.HI R82, RZ, 0x7, R82 ;  /* 0x00000007ff527819 */ /* 0x010fc80000011652 */
[----:B------:R-:W-:-:S07]  /*9a00*/  IADD3 R176, -R82, 0xb, RZ ;  /* 0x0000000b52b07810 */ /* 0x000fce0007ffe1ff */
[----:B------:R-:W-:Y:S01]  /*9a10*/  @P2 LOP3.LUT R2, R2, 0x100000, RZ, 0xfc, !PT ;  /* 0x0010000002022812 */ /* 0x000fe200078efcff */
[----:B------:R-:W-:Y:S02]  /*9a20*/  WARPGROUP.DEPBAR.LE gsb0, 0x0 ;  /* 0x00008000000079c5 */ /* 0x000fe40000010000 */
[----:B------:R-:W-:-:S06]  /*9a30*/  WARPGROUP.ARRIVE ;  /* 0x00000000000079c5 */ /* 0x000fcc0000000000 */
[----:B------:R-:W-:Y:S01]  /*9a40*/  HGMMA.64x96x16.F32.BF16 R24, gdesc[UR4], R24, gsb0 ;  /* 0x01600000041879f0 */ /* 0x000fe20008001818 */
        /* <DEDUP_REMOVED lines=17> */
[----:B------:R-:W-:Y:S02]  /*9b60*/  ULDC.64 UR4, c[0x0][0x9d8] ;  /* 0x0002760000047ab9 */ /* 0x000fe40000000a00 */
[----:B------:R-:W-:Y:S01]  /*9b70*/  ULOP3.LUT UR51, URZ, UR5, URZ, 0x33, !UPT ;  /* 0x000000053f337292 */ /* 0x000fe2000f8e333f */
[----:B------:R-:W-:Y:S02]  /*9b80*/  WARPGROUP.DEPBAR.LE gsb0, 0x0 ;  /* 0x00008000000079c5 */ /* 0x000fe40000010000 */
        /* <DEDUP_REMOVED lines=12> */
[----:B------:R1:W2:Y:S01]  /*9c50*/  MUFU.TANH R73, R25 ;  /* 0x0000001900497308 */ /* 0x0002a20000002400 */
[----:B0-----:R-:W-:Y:S01]  /*9c60*/  FMUL.FTZ R28, R39, UR4 ;  /* 0x00000004271c7c20 */ /* 0x001fe20008410000 */
[----:B------:R-:W-:-:S02]  /*9c70*/  IMAD.MOV.U32 R39, RZ, RZ, -0x60 ;  /* 0xffffffa0ff277424 */ /* 0x000fc400078e00ff */
[----:B------:R-:W-:Y:S01]  /*9c80*/  FMUL.FTZ R30, R42, UR4 ;  /* 0x000000042a1e7c20 */ /* 0x000fe20008410000 */
[----:B------:R-:W-:Y:S01]  /*9c90*/  FMUL.FTZ R26, R35, UR4 ;  /* 0x00000004231a7c20 */ /* 0x000fe20008410000 */
[----:B------:R-:W-:Y:S01]  /*9ca0*/  FMUL.FTZ R27, R38, UR4 ;  /* 0x00000004261b7c20 */ /* 0x000fe20008410000 */
[----:B------:R-:W-:Y:S02]  /*9cb0*/  IMAD R39, R178, R39, 0x60 ;  /* 0x00000060b2277424 */ /* 0x000fe400078e0227 */
[----:B------:R-:W-:Y:S01]  /*9cc0*/  FMUL.FTZ R41, R41, UR4 ;  /* 0x0000000429297c20 */ /* 0x000fe20008410000 */
[----:B------:R-:W0:Y:S01]  /*9cd0*/  MUFU.TANH R75, R29 ;  /* 0x0000001d004b7308 */ /* 0x000e220000002400 */
[----:B-1----:R-:W-:Y:S01]  /*9ce0*/  FMUL.FTZ R25, R34, UR4 ;  /* 0x0000000422197c20 */ /* 0x002fe20008410000 */
[----:B------:R-:W-:Y:S02]  /*9cf0*/  IMAD.IADD R34, R202, 0x1, R39 ;  /* 0x00000001ca227824 */ /* 0x000fe400078e0227 */
        /* <DEDUP_REMOVED lines=14> */
[----:B-1----:R-:W-:Y:S01]  /*9de0*/  FMUL.FTZ R32, R43, UR4 ;  /* 0x000000042b207c20 */ /* 0x002fe20008410000 */
[----:B------:R-:W-:Y:S01]  /*9df0*/  FMUL.FTZ R57, R57, UR4 ;  /* 0x0000000439397c20 */ /* 0x000fe20008410000 */
[----:B------:R-:W-:Y:S01]  /*9e00*/  FMUL.FTZ R59, R59, UR4 ;  /* 0x000000043b3b7c20 */ /* 0x000fe20008410000 */
[----:B------:R-:W-:Y:S01]  /*9e10*/  FMUL.FTZ R61, R61, UR4 ;  /* 0x000000043d3d7c20 */ /* 0x000fe20008410000 */
[----:B------:R-:W-:Y:S01]  /*9e20*/  FMUL.FTZ R63, R63, UR4 ;  /* 0x000000043f3f7c20 */ /* 0x000fe20008410000 */
[----:B------:R-:W-:Y:S01]  /*9e30*/  FMUL.FTZ R13, R67, UR4 ;  /* 0x00000004430d7c20 */ /* 0x000fe20008410000 */
[----:B------:R-:W-:Y:S01]  /*9e40*/  FMUL.FTZ R68, R68, UR4 ;  /* 0x0000000444447c20 */ /* 0x000fe20008410000 */
[----:B------:R1:W0:Y:S01]  /*9e50*/  MUFU.TANH R92, R40 ;  /* 0x00000028005c7308 */ /* 0x0002220000002400 */
[----:B----4-:R-:W-:Y:S01]  /*9e60*/  FMUL.FTZ R33, R66, UR4 ;  /* 0x0000000442217c20 */ /* 0x010fe20008410000 */
[----:B------:R-:W-:Y:S01]  /*9e70*/  FMUL.FTZ R69, R69, UR4 ;  /* 0x0000000445457c20 */ /* 0x000fe20008410000 */
[----:B------:R-:W-:Y:S01]  /*9e80*/  FMUL.FTZ R31, R70, UR4 ;  /* 0x00000004461f7c20 */ /* 0x000fe20008410000 */
[----:B------:R-:W-:Y:S01]  /*9e90*/  FMUL.FTZ R29, R71, UR4 ;  /* 0x00000004471d7c20 */ /* 0x000fe20008410000 */
[----:B------:R-:W-:Y:S01]  /*9ea0*/  FMUL.FTZ R36, R36, UR4 ;  /* 0x0000000424247c20 */ /* 0x000fe20008410000 */
[----:B------:R-:W-:Y:S01]  /*9eb0*/  FMUL.FTZ R37, R37, UR4 ;  /* 0x0000000425257c20 */ /* 0x000fe20008410000 */
[----:B------:R-:W-:Y:S01]  /*9ec0*/  FMUL.FTZ R60, R60, UR4 ;  /* 0x000000043c3c7c20 */ /* 0x000fe20008410000 */
[----:B------:R-:W-:Y:S01]  /*9ed0*/  FMUL.FTZ R62, R62, UR4 ;  /* 0x000000043e3e7c20 */ /* 0x000fe20008410000 */
[----:B-1----:R-:W-:Y:S01]  /*9ee0*/  FMUL.FTZ R40, R47, UR4 ;  /* 0x000000042f287c20 */ /* 0x002fe20008410000 */
[----:B------:R-:W-:Y:S01]  /*9ef0*/  FMUL.FTZ R64, R64, UR4 ;  /* 0x0000000440407c20 */ /* 0x000fe20008410000 */
[----:B------:R1:W-:Y:S06]  /*9f00*/  BAR.ARV R176, 0x100 ;  /* 0x000400b00000751d */ /* 0x0003ec0000002000 */
[----:B------:R4:W-:Y:S01]  /*9f10*/  @!P1 SYNCS.ARRIVE.TRANS64.RED.A1T0 RZ, [R0+URZ], RZ ;  /* 0x000000ff00ff99a7 */ /* 0x0009e2000810043f */
[----:B------:R-:W0:Y:S01]  /*9f20*/  MUFU.TANH R43, R50 ;  /* 0x00000032002b7308 */ /* 0x000e220000002400 */
[----:B------:R-:W-:Y:S01]  /*9f30*/  FMUL.FTZ R65, R65, UR4 ;  /* 0x0000000441417c20 */ /* 0x000fe20008410000 */
[----:B------:R-:W-:Y:S01]  /*9f40*/  FMUL.FTZ R58, R58, UR4 ;  /* 0x000000043a3a7c20 */ /* 0x000fe20008410000 */
[----:B----4-:R-:W-:-:S05]  /*9f50*/  IADD3 R0, -R203, 0x1, R34 ;  /* 0x00000001cb007810 */ /* 0x010fca0007ffe122 */
[----:B------:R-:W4:Y:S01]  /*9f60*/  MUFU.TANH R47, R54 ;  /* 0x00000036002f7308 */ /* 0x000f220000002400 */
[----:B------:R-:W-:Y:S02]  /*9f70*/  IMAD.IADD R35, R0, 0x1, -R23 ;  /* 0x0000000100237824 */ /* 0x000fe400078e0a17 */
[----:B---3--:R-:W-:-:S05]  /*9f80*/  IMAD R0, R205, 0x80, R80 ;  /* 0x00000080cd007824 */ /* 0x008fca00078e0250 */
[----:B------:R-:W3:Y:S01]  /*9f90*/  MUFU.TANH R72, R72 ;  /* 0x0000004800487308 */ /* 0x000ee20000002400 */
[C---:B------:R-:W-:Y:S02]  /*9fa0*/  IMAD.IADD R96, R35.reuse, 0x1, R180 ;  /* 0x0000000123607824 */ /* 0x040fe400078e02b4 */
[----:B------:R-:W-:-:S04]  /*9fb0*/  VIADD R67, R35, UR51 ;  /* 0x0000003323437c36 */ /* 0x000fc80008000000 */
        /* <DEDUP_REMOVED lines=40> */
[----:B--2---:R-:W-:-:S05]  /*a240*/  IMAD.IADD R65, R34, 0x1, -R23 ;  /* 0x0000000122417824 */ /* 0x004fca00078e0a17 */
[----:B------:R-:W-:Y:S01]  /*a250*/  VIADDMNMX R34, R0, R96, R65, PT ;  /* 0x0000006000227246 */ /* 0x000fe20003800141 */
[----:B-1----:R-:W-:Y:S01]  /*a260*/  IMAD.IADD R58, R39, 0x1, -R23 ;  /* 0x00000001273a7824 */ /* 0x002fe200078e0a17 */
[----:B---34-:R-:W-:Y:S06]  /*a270*/  @!P2 BRA `(.L_x_9332) ;  /* 0x00000000004ca947 */ /* 0x018fec0003800000 */
[----:B------:R-:W-:Y:S01]  /*a280*/  IADD3 R36, R0, R202, -R203 ;  /* 0x000000ca00247210 */ /* 0x000fe20007ffe8cb */
        /* <DEDUP_REMOVED lines=10> */
.L_x_9334:
[----:B------:R-:W-:-:S13]  /*a330*/  ISETP.NE.AND P2, PT, R181, 0x1, PT ;  /* 0x00000001b500780c */ /* 0x000fda0003f45270 */
[----:B------:R-:W1:Y:S02]  /*a340*/  @P2 LDC.64 R70, c[0x0][0x9e8] ;  /* 0x00027a00ff462b82 */ /* 0x000e640000000a00 */
[----:B-1----:R-:W-:-:S05]  /*a350*/  @P2 IMAD.HI.U32 R38, R36, R70, RZ ;  /* 0x0000004624262227 */ /* 0x002fca00078e00ff */
[----:B------:R-:W-:-:S07]  /*a360*/  @P2 SHF.R.U32.HI R36, RZ, R71, R38 ;  /* 0x00000047ff242219 */ /* 0x000fce0000011626 */
.L_x_9335:
[----:B------:R-:W-:Y:S05]  /*a370*/  BSYNC B0 ;  /* 0x0000000000007941 */ /* 0x000fea0003800000 */
.L_x_9333:
[----:B------:R-:W-:-:S05]  /*a380*/  IMAD R36, R36, R181, R58 ;  /* 0x000000b524247224 */ /* 0x000fca00078e023a */
[----:B------:R-:W-:Y:S02]  /*a390*/  VIMNMX R35, R35, R36, !PT ;  /* 0x0000002423237248 */ /* 0x000fe40007fe0100 */
[----:B------:R-:W-:-:S07]  /*a3a0*/  VIADDMNMX R34, R36, R181, R34, PT ;  /* 0x000000b524227246 */ /* 0x000fce0003800122 */
.L_x_9332:
[C---:B------:R-:W-:Y:S02]  /*a3b0*/  ISETP.GE.AND P2, PT, R39.reuse, 0x2, PT ;  /* 0x000000022700780c */ /* 0x040fe40003f46270 */
[----:B------:R-:W-:Y:S02]  /*a3c0*/  ISETP.GE.AND P4, PT, R39, 0x9, PT ;  /* 0x000000092700780c */ /* 0x000fe40003f86270 */
[----:B------:R-:W-:Y:S02]  /*a3d0*/  ISETP.GT.AND P3, PT, R35, 0x1, !P2 ;  /* 0x000000012300780c */ /* 0x000fe40005764270 */
[----:B------:R-:W-:Y:S02]  /*a3e0*/  P2R R38, PR, RZ, 0x10 ;  /* 0x00000010ff267803 */ /* 0x000fe40000000000 */
[----:B------:R-:W-:Y:S02]  /*a3f0*/  ISETP.LT.OR P3, PT, R34, 0x2, P3 ;  /* 0x000000022200780c */ /* 0x000fe40001f61670 */
[----:B------:R-:W-:-:S02]  /*a400*/  ISETP.GE.AND P6, PT, R39, 0x1, PT ;  /* 0x000000012700780c */ /* 0x000fc40003fc6270 */
[----:B------:R-:W-:Y:S02]  /*a410*/  FSEL R98, R73, -INF , !P3 ;  /* 0xff80000049627808 */ /* 0x000fe40005800000 */
[----:B------:R-:W-:Y:S02]  /*a420*/  ISETP.GT.AND P3, PT, R35, 0x8, !P4 ;  /* 0x000000082300780c */ /* 0x000fe40006764270 */
[----:B------:R-:W-:Y:S02]  /*a430*/  ISETP.GE.AND P4, PT, R39, 0xa, PT ;  /* 0x0000000a2700780c */ /* 0x000fe40003f86270 */
[----:B------:R-:W-:Y:S02]  /*a440*/  ISETP.LT.OR P3, PT, R34, 0x9, P3 ;  /* 0x000000092200780c */ /* 0x000fe40001f61670 */
[----:B------:R-:W-:Y:S02]  /*a450*/  P2R R62, PR, RZ, 0x10 ;  /* 0x00000010ff3e7803 */ /* 0x000fe40000000000 */
[----:B------:R-:W-:-:S02]  /*a460*/  FSEL R154, R74, -INF , !P3 ;  /* 0xff8000004a9a7808 */ /* 0x000fc40005800000 */
[----:B------:R-:W-:Y:S02]  /*a470*/  ISETP.GT.AND P3, PT, R35, 0x9, !P4 ;  /* 0x000000092300780c */ /* 0x000fe40006764270 */
[----:B------:R-:W-:Y:S02]  /*a480*/  ISETP.GE.AND P4, PT, R39, 0x11, PT ;  /* 0x000000112700780c */ /* 0x000fe40003f86270 */
[----:B------:R-:W-:Y:S02]  /*a490*/  ISETP.LT.OR P3, PT, R34, 0xa, P3 ;  /* 0x0000000a2200780c */ /* 0x000fe40001f61670 */
[----:B------:R-:W-:Y:S02]  /*a4a0*/  P2R R64, PR, RZ, 0x10 ;  /* 0x00000010ff407803 */ /* 0x000fe40000000000 */
[----:B0-----:R-:W-:Y:S02]  /*a4b0*/  FSEL R100, R75, -INF , !P3 ;  /* 0xff8000004b647808 */ /* 0x001fe40005800000 */
[----:B------:R-:W-:-:S02]  /*a4c0*/  ISETP.GT.AND P3, PT, R35, 0x10, !P4 ;  /* 0x000000102300780c */ /* 0x000fc40006764270 */
[----:B------:R-:W-:Y:S02]  /*a4d0*/  ISETP.GE.AND P4, PT, R39, 0x12, PT ;  /* 0x000000122700780c */ /* 0x000fe40003f86270 */
[----:B------:R-:W-:Y:S02]  /*a4e0*/  ISETP.LT.OR P3, PT, R34, 0x11, P3 ;  /* 0x000000112200780c */ /* 0x000fe40001f61670 */
[----:B------:R-:W-:Y:S02]  /*a4f0*/  P2R R71, PR, RZ, 0x10 ;  /* 0x00000010ff477803 */ /* 0x000fe40000000000 */
[----:B------:R-:W-:Y:S02]  /*a500*/  FSEL R156, R76, -INF , !P3 ;  /* 0xff8000004c9c7808 */ /* 0x000fe40005800000 */
[----:B------:R-:W-:Y:S02]  /*a510*/  ISETP.GT.AND P3, PT, R35, 0x11, !P4 ;  /* 0x000000112300780c */ /* 0x000fe40006764270 */
[----:B------:R-:W-:-:S02]  /*a520*/  ISETP.GE.AND P4, PT, R39, 0x19, PT ;  /* 0x000000192700780c */ /* 0x000fc40003f86270 */
[C---:B------:R-:W-:Y:S02]  /*a530*/  ISETP.LT.OR P3, PT, R34.reuse, 0x12, P3 ;  /* 0x000000122200780c */ /* 0x040fe40001f61670 */
[----:B------:R-:W-:Y:S02]  /*a540*/  P2R R73, PR, RZ, 0x10 ;  /* 0x00000010ff497803 */ /* 0x000fe40000000000 */
[----:B------:R-:W-:Y:S02]  /*a550*/  FSEL R102, R77, -INF , !P3 ;  /* 0xff8000004d667808 */ /* 0x000fe40005800000 */
[----:B------:R-:W-:Y:S02]  /*a560*/  ISETP.GT.AND P3, PT, R35, 0x18, !P4 ;  /* 0x000000182300780c */ /* 0x000fe40006764270 */
[----:B------:R-:W-:Y:S02]  /*a570*/  ISETP.GE.AND P4, PT, R39, 0x1a, PT ;  /* 0x0000001a2700780c */ /* 0x000fe40003f86270 */
[----:B------:R-:W-:-:S02]  /*a580*/  ISETP.LT.OR P3, PT, R34, 0x19, P3 ;  /* 0x000000192200780c */ /* 0x000fc40001f61670 */
[----:B------:R-:W-:Y:S02]  /*a590*/  P2R R75, PR, RZ, 0x10 ;  /* 0x00000010ff4b7803 */ /* 0x000fe40000000000 */
[----:B------:R-:W-:Y:S02]  /*a5a0*/  FSEL R158, R78, -INF , !P3 ;  /* 0xff8000004e9e7808 */ /* 0x000fe40005800000 */
[----:B------:R-:W-:Y:S02]  /*a5b0*/  ISETP.GT.AND P3, PT, R35, 0x19, !P4 ;  /* 0x000000192300780c */ /* 0x000fe40006764270 */
[----:B------:R-:W-:Y:S02]  /*a5c0*/  ISETP.GE.AND P4, PT, R39, 0x21, PT ;  /* 0x000000212700780c */ /* 0x000fe40003f86270 */
[----:B------:R-:W-:Y:S02]  /*a5d0*/  ISETP.LT.OR P3, PT, R34, 0x1a, P3 ;  /* 0x0000001a2200780c */ /* 0x000fe40001f61670 */
[----:B------:R-:W-:-:S02]  /*a5e0*/  P2R R76, PR, RZ, 0x10 ;  /* 0x00000010ff4c7803 */ /* 0x000fc40000000000 */
        /* <DEDUP_REMOVED lines=9> */
[----:B------:R-:W-:Y:S02]  /*a680*/  IADD3 R37, R67, 0x8, R0 ;  /* 0x0000000843257810 */ /* 0x000fe40007ffe000 */
        /* <DEDUP_REMOVED lines=75> */
[----:B------:R-:W-:Y:S01]  /*ab40*/  IADD3 R34, R0, R202, -R203 ;  /* 0x000000ca00227210 */ /* 0x000fe20007ffe8cb */
[----:B------:R-:W-:Y:S04]  /*ab50*/  BSSY B0, `(.L_x_9337) ;  /* 0x000000f000007945 */ /* 0x000fe80003800000 */
        /* <DEDUP_REMOVED lines=10> */
.L_x_9338:
[----:B------:R-:W-:-:S13]  /*ac00*/  ISETP.NE.AND P5, PT, R181, 0x1, PT ;  /* 0x00000001b500780c */ /* 0x000fda0003fa5270 */
[----:B------:R-:W0:Y:S02]  /*ac10*/  @P5 LDC.64 R34, c[0x0][0x9e8] ;  /* 0x00027a00ff225b82 */ /* 0x000e240000000a00 */
[----:B0-----:R-:W-:-:S05]  /*ac20*/  @P5 IMAD.HI.U32 R34, R36, R34, RZ ;  /* 0x0000002224225227 */ /* 0x001fca00078e00ff */
[----:B------:R-:W-:-:S07]  /*ac30*/  @P5 SHF.R.U32.HI R36, RZ, R35, R34 ;  /* 0x00000023ff245219 */ /* 0x000fce0000011622 */
.L_x_9339:
[----:B------:R-:W-:Y:S05]  /*ac40*/  BSYNC B0 ;  /* 0x0000000000007941 */ /* 0x000fea0003800000 */
.L_x_9337:
[----:B------:R-:W-:-:S05]  /*ac50*/  IMAD R36, R36, R181, R58 ;  /* 0x000000b524247224 */ /* 0x000fca00078e023a */
[----:B------:R-:W-:Y:S02]  /*ac60*/  VIMNMX R37, R37, R36, !PT ;  /* 0x0000002425257248 */ /* 0x000fe40007fe0100 */
[----:B------:R-:W-:-:S07]  /*ac70*/  VIADDMNMX R96, R36, R181, R96, PT ;  /* 0x000000b524607246 */ /* 0x000fce0003800160 */
.L_x_9336:
[C---:B------:R-:W-:Y:S01]  /*ac80*/  ISETP.GT.AND P2, PT, R37.reuse, 0x1, !P2 ;  /* 0x000000012500780c */ /* 0x040fe20005744270 */
[----:B------:R-:W-:Y:S01]  /*ac90*/  ULDC UR4, c[0x0][0x988] ;  /* 0x0002620000047ab9 */ /* 0x000fe20000000800 */
[----:B------:R-:W-:Y:S01]  /*aca0*/  ISETP.NE.AND P5, PT, R76, RZ, PT ;  /* 0x000000ff4c00720c */ /* 0x000fe20003fa5270 */
[----:B------:R-:W-:Y:S01]  /*acb0*/  IMAD.U32 R177, RZ, RZ, UR4 ;  /* 0x00000004ffb17e24 */ /* 0x000fe2000f8e00ff */
[----:B------:R-:W-:Y:S02]  /*acc0*/  ISETP.LT.OR P2, PT, R96, 0x2, P2 ;  /* 0x000000026000780c */ /* 0x000fe40001741670 */
[----:B------:R-:W-:Y:S02]  /*acd0*/  ISETP.GT.AND P6, PT, R37, RZ, !P6 ;  /* 0x000000ff2500720c */ /* 0x000fe400077c4270 */
[----:B------:R-:W-:Y:S02]  /*ace0*/  FSEL R82, R4, -INF , !P2 ;  /* 0xff80000004527808 */ /* 0x000fe40005000000 */
[----:B------:R-:W-:-:S02]  /*acf0*/  ISETP.NE.AND P2, PT, R38, RZ, PT ;  /* 0x000000ff2600720c */ /* 0x000fc40003f45270 */
[C---:B------:R-:W-:Y:S02]  /*ad00*/  ISETP.LT.OR P6, PT, R96.reuse, 0x1, P6 ;  /* 0x000000016000780c */ /* 0x040fe400037c1670 */
[----:B------:R-:W-:Y:S02]  /*ad10*/  ISETP.GT.AND P2, PT, R37, 0x8, !P2 ;  /* 0x000000082500780c */ /* 0x000fe40005744270 */
[----:B------:R-:W-:Y:S02]  /*ad20*/  FSEL R35, R3, -INF , !P6 ;  /* 0xff80000003237808 */ /* 0x000fe40007000000 */
        /* <DEDUP_REMOVED lines=36> */
[----:B------:R-:W-:Y:S02]  /*af70*/  FMNMX.FTZ R3, R66, R3, !PT ;  /* 0x0000000342037209 */ /* 0x000fe40007810000 */
[----:B------:R-:W-:Y:S02]  /*af80*/  FSEL R62, R28, -INF , !P2 ;  /* 0xff8000001c3e7808 */ /* 0x000fe40005000000 */
[----:B------:R-:W-:-:S02]  /*af90*/  ISETP.GT.AND P2, PT, R37, 0x20, !P5 ;  /* 0x000000202500780c */ /* 0x000fc40006f44270 */
[----:B------:R-:W-:Y:S02]  /*afa0*/  ISETP.NE.AND P5, PT, R56, RZ, PT ;  /* 0x000000ff3800720c */ /* 0x000fe40003fa5270 */
        /* <DEDUP_REMOVED lines=17> */
[----:B------:R-:W-:Y:S01]  /*b0c0*/  ISETP.NE.AND P2, PT, R83, RZ, PT ;  /* 0x000000ff5300720c */ /* 0x000fe20003f45270 */
[----:B------:R-:W0:Y:S01]  /*b0d0*/  SHFL.BFLY PT, R12, R3, 0x2, 0x1f ;  /* 0x0c401f00030c7f89 */ /* 0x000e2200000e0000 */
[C---:B------:R-:W-:Y:S02]  /*b0e0*/  ISETP.GT.AND P3, PT, R37.reuse, 0x51, !P3 ;  /* 0x000000512500780c */ /* 0x040fe40005f64270 */
[C---:B------:R-:W-:Y:S02]  /*b0f0*/  ISETP.GT.AND P2, PT, R37.reuse, 0x29, !P2 ;  /* 0x000000292500780c */ /* 0x040fe40005744270 */
[----:B------:R-:W-:Y:S02]  /*b100*/  ISETP.GT.AND P4, PT, R37, 0x58, !P4 ;  /* 0x000000582500780c */ /* 0x000fe40006784270 */
[C---:B------:R-:W-:Y:S02]  /*b110*/  ISETP.LT.OR P2, PT, R96.reuse, 0x2a, P2 ;  /* 0x0000002a6000780c */ /* 0x040fe40001741670 */
[----:B------:R-:W-:-:S02]  /*b120*/  ISETP.LT.OR P3, PT, R96, 0x52, P3 ;  /* 0x000000526000780c */ /* 0x000fc40001f61670 */
[----:B------:R-:W-:Y:S02]  /*b130*/  FSEL R40, R40, -INF , !P2 ;  /* 0xff80000028287808 */ /* 0x000fe40005000000 */
[----:B------:R-:W-:Y:S02]  /*b140*/  ISETP.NE.AND P2, PT, R45, RZ, PT ;  /* 0x000000ff2d00720c */ /* 0x000fe40003f45270 */
[----:B------:R-:W-:Y:S02]  /*b150*/  ISETP.LT.OR P4, PT, R96, 0x59, P4 ;  /* 0x000000596000780c */ /* 0x000fe40002781670 */
[----:B------:R-:W-:-:S04]  /*b160*/  ISETP.GT.AND P2, PT, R37, 0x30, !P2 ;  /* 0x000000302500780c */ /* 0x000fc80005744270 */
[----:B------:R-:W-:Y:S02]  /*b170*/  ISETP.LT.OR P2, PT, R96, 0x31, P2 ;  /* 0x000000316000780c */ /* 0x000fe40001741670 */
[----:B0-----:R-:W-:Y:S02]  /*b180*/  FMNMX.FTZ R25, R3, R12, !PT ;  /* 0x0000000c03197209 */ /* 0x001fe40007810000 */
[----:B------:R-:W-:Y:S02]  /*b190*/  FSEL R38, R43, -INF , !P2 ;  /* 0xff8000002b267808 */ /* 0x000fe40005000000 */
[----:B------:R-:W-:Y:S01]  /*b1a0*/  ISETP.NE.AND P2, PT, R85, RZ, PT ;  /* 0x000000ff5500720c */ /* 0x000fe20003f45270 */
[----:B------:R-:W0:Y:S01]  /*b1b0*/  SHFL.BFLY PT, R12, R25, 0x1, 0x1f ;  /* 0x0c201f00190c7f89 */ /* 0x000e2200000e0000 */
[----:B------:R-:W-:Y:S02]  /*b1c0*/  FMNMX.FTZ R3, R35, R82, !PT ;  /* 0x0000005223037209 */ /* 0x000fe40007810000 */
[----:B------:R-:W-:-:S02]  /*b1d0*/  ISETP.GT.AND P2, PT, R37, 0x31, !P2 ;  /* 0x000000312500780c */ /* 0x000fc40005744270 */
[----:B------:R-:W-:Y:S02]  /*b1e0*/  FMNMX.FTZ R3, R84, R3, !PT ;  /* 0x0000000354037209 */ /* 0x000fe40007810000 */
[----:B------:R-:W-:Y:S02]  /*b1f0*/  ISETP.LT.OR P2, PT, R96, 0x32, P2 ;  /* 0x000000326000780c */ /* 0x000fe40001741670 */
        /* <DEDUP_REMOVED lines=47> */
[----:B------:R-:W-:Y:S01]  /*b4f0*/  ISETP.NE.AND P5, PT, R91, RZ, PT ;  /* 0x000000ff5b00720c */ /* 0x000fe20003fa5270 */
[-CC-:B------:R-:W-:Y:S01]  /*b500*/  FFMA.FTZ R154, R154, R177.reuse, -R39.reuse ;  /* 0x000000b19a9a7223 */ /* 0x180fe20000010827 */
[-CC-:B------:R-:W-:Y:S01]  /*b510*/  FFMA.FTZ R156, R156, R177.reuse, -R39.reuse ;  /* 0x000000b19c9c7223 */ /* 0x180fe20000010827 */
[----:B------:R0:W-:Y:S01]  /*b520*/  MUFU.EX2 R3, R33 ;  /* 0x0000002100037308 */ /* 0x0001e20000000800 */
[----:B------:R-:W-:Y:S01]  /*b530*/  ISETP.GT.AND P2, PT, R37, 0x59, !P5 ;  /* 0x000000592500780c */ /* 0x000fe20006f44270 */
[-CC-:B------:R-:W-:Y:S01]  /*b540*/  FFMA.FTZ R158, R158, R177.reuse, -R39.reuse ;  /* 0x000000b19e9e7223 */ /* 0x180fe20000010827 */
[-CC-:B------:R-:W-:Y:S01]  /*b550*/  FFMA.FTZ R46, R46, R177.reuse, -R39.reuse ;  /* 0x000000b12e2e7223 */ /* 0x180fe20000010827 */
[-CC-:B------:R-:W-:Y:S01]  /*b560*/  FFMA.FTZ R88, R88, R177.reuse, -R39.reuse ;  /* 0x000000b158587223 */ /* 0x180fe20000010827 */
[----:B------:R-:W-:Y:S01]  /*b570*/  ISETP.LT.OR P2, PT, R96, 0x5a, P2 ;  /* 0x0000005a6000780c */ /* 0x000fe20001741670 */
[-CC-:B------:R-:W-:Y:S01]  /*b580*/  FFMA.FTZ R80, R80, R177.reuse, -R39.reuse ;  /* 0x000000b150507223 */ /* 0x180fe20000010827 */
[--C-:B------:R-:W-:Y:S01]  /*b590*/  FFMA.FTZ R78, R78, R177, -R39.reuse ;  /* 0x000000b14e4e7223 */ /* 0x100fe20000010827 */
[----:B------:R1:W-:Y:S01]  /*b5a0*/  MUFU.EX2 R41, R94 ;  /* 0x0000005e00297308 */ /* 0x0003e20000000800 */
[----:B0-----:R-:W-:Y:S01]  /*b5b0*/  FMNMX.FTZ R33, R38, R27, !PT ;  /* 0x0000001b26217209 */ /* 0x001fe20007810000 */
        /* <DEDUP_REMOVED lines=9> */
[----:B-1----:R-:W-:Y:S01]  /*b650*/  FSEL R94, R29, -INF , !P2 ;  /* 0xff8000001d5e7808 */ /* 0x002fe20005000000 */
[--C-:B------:R-:W-:Y:S01]  /*b660*/  FFMA.FTZ R29, R86, R177, -R39.reuse ;  /* 0x000000b1561d7223 */ /* 0x100fe20000010827 */
[----:B------:R-:W-:Y:S01]  /*b670*/  FMNMX.FTZ R33, R24, R33, !PT ;  /* 0x0000002118217209 */ /* 0x000fe20007810000 */
[-CC-:B------:R-:W-:Y:S01]  /*b680*/  FFMA.FTZ R50, R50, R177.reuse, -R39.reuse ;  /* 0x000000b132327223 */ /* 0x180fe20000010827 */
[--C-:B------:R-:W-:Y:S01]  /*b690*/  FFMA.FTZ R44, R44, R177, -R39.reuse ;  /* 0x000000b12c2c7223 */ /* 0x100fe20000010827 */
[----:B------:R-:W1:Y:S01]  /*b6a0*/  MUFU.EX2 R152, R152 ;  /* 0x0000009800987308 */ /* 0x000e620000000800 */
[----:B------:R-:W-:Y:S01]  /*b6b0*/  FMNMX.FTZ R33, R30, R33, !PT ;  /* 0x000000211e217209 */ /* 0x000fe20007810000 */
[-CC-:B0-----:R-:W-:Y:S01]  /*b6c0*/  FFMA.FTZ R43, R92, R177.reuse, -R39.reuse ;  /* 0x000000b15c2b7223 */ /* 0x181fe20000010827 */
[----:B------:R-:W-:Y:S01]  /*b6d0*/  FSEL R92, R13, -INF , !P3 ;  /* 0xff8000000d5c7808 */ /* 0x000fe20005800000 */
[--C-:B------:R-:W-:Y:S01]  /*b6e0*/  FFMA.FTZ R13, R90, R177, -R39.reuse ;  /* 0x000000b15a0d7223 */ /* 0x100fe20000010827 */
[----:B------:R-:W-:Y:S01]  /*b6f0*/  FMNMX.FTZ R33, R26, R33, !PT ;  /* 0x000000211a217209 */ /* 0x000fe20007810000 */
[----:B------:R-:W-:Y:S01]  /*b700*/  FFMA.FTZ R39, R48, R177, -R39 ;  /* 0x000000b130277223 */ /* 0x000fe20000010827 */
[----:B------:R-:W-:Y:S01]  /*b710*/  FSEL R90, R31, -INF , !P4 ;  /* 0xff8000001f5a7808 */ /* 0x000fe20006000000 */
[----:B------:R-:W-:Y:S01]  /*b720*/  MUFU.EX2 R160, R13 ;  /* 0x0000000d00a07308 */ /* 0x000fe20000000800 */
[----:B------:R-:W-:-:S04]  /*b730*/  FMNMX.FTZ R33, R28, R33, !PT ;  /* 0x000000211c217209 */ /* 0x000fc80007810000 */
[----:B------:R-:W-:-:S03]  /*b740*/  FMNMX.FTZ R33, R4, R33, !PT ;  /* 0x0000002104217209 */ /* 0x000fc60007810000 */
[----:B------:R-:W0:Y:S01]  /*b750*/  MUFU.EX2 R154, R154 ;  /* 0x0000009a009a7308 */ /* 0x000e220000000800 */
[----:B------:R-:W-:Y:S01]  /*b760*/  FMNMX.FTZ R33, R34, R33, !PT ;  /* 0x0000002122217209 */ /* 0x000fe20007810000 */
[----:B-1----:R-:W-:Y:S01]  /*b770*/  FADD.FTZ R51, R152, R3 ;  /* 0x0000000398337221 */ /* 0x002fe20000010000 */
[----:B------:R-:W-:Y:S02]  /*b780*/  F2FP.BF16.F32.PACK_AB R152, R3, R152 ;  /* 0x000000980398723e */ /* 0x000fe400000010ff */
[----:B------:R-:W-:-:S03]  /*b790*/  FMNMX.FTZ R33, R92, R33, !PT ;  /* 0x000000215c217209 */ /* 0x000fc60007810000 */
[----:B------:R-:W1:Y:S01]  /*b7a0*/  MUFU.EX2 R156, R156 ;  /* 0x0000009c009c7308 */ /* 0x000e620000000800 */
[----:B------:R-:W-:-:S04]  /*b7b0*/  FMNMX.FTZ R33, R90, R33, !PT ;  /* 0x000000215a217209 */ /* 0x000fc80007810000 */
[----:B------:R-:W-:-:S03]  /*b7c0*/  FMNMX.FTZ R33, R94, R33, !PT ;  /* 0x000000215e217209 */ /* 0x000fc60007810000 */
[----:B------:R-:W2:Y:S02]  /*b7d0*/  MUFU.EX2 R158, R158 ;  /* 0x0000009e009e7308 */ /* 0x000ea40000000800 */
[----:B------:R-:W3:Y:S06]  /*b7e0*/  SHFL.BFLY PT, R86, R33, 0x2, 0x1f ;  /* 0x0c401f0021567f89 */ /* 0x000eec00000e0000 */
[----:B------:R0:W-:Y:S08]  /*b7f0*/  MUFU.EX2 R47, R46 ;  /* 0x0000002e002f7308 */ /* 0x0001f00000000800 */
[----:B------:R-:W4:Y:S01]  /*b800*/  MUFU.EX2 R43, R43 ;  /* 0x0000002b002b7308 */ /* 0x000f220000000800 */
[----:B0-----:R-:W-:Y:S01]  /*b810*/  FADD.FTZ R46, R154, R51 ;  /* 0x000000339a2e7221 */ /* 0x001fe20000010000 */
[----:B------:R-:W-:-:S03]  /*b820*/  F2FP.BF16.F32.PACK_AB R154, R25, R154 ;  /* 0x0000009a199a723e */ /* 0x000fc600000010ff */
[----:B------:R-:W-:-:S03]  /*b830*/  FADD.FTZ R51, R25, R46 ;  /* 0x0000002e19337221 */ /* 0x000fc60000010000 */
[----:B------:R-:W-:Y:S01]  /*b840*/  MUFU.EX2 R88, R88 ;  /* 0x0000005800587308 */ /* 0x000fe20000000800 */
[----:B-1----:R-:W-:Y:S01]  /*b850*/  FADD.FTZ R46, R156, R51 ;  /* 0x000000339c2e7221 */ /* 0x002fe20000010000 */
[----:B---3--:R-:W-:Y:S02]  /*b860*/  FMNMX.FTZ R86, R33, R86, !PT ;  /* 0x0000005621567209 */ /* 0x008fe40007810000 */
[C---:B------:R-:W-:Y:S01]  /*b870*/  F2FP.BF16.F32.PACK_AB R156, R27.reuse, R156 ;  /* 0x0000009c1b9c723e */ /* 0x040fe200000010ff */
[----:B------:R-:W-:Y:S02]  /*b880*/  FADD.FTZ R53, R27, R46 ;  /* 0x0000002e1b357221 */ /* 0x000fe40000010000 */
[----:B------:R-:W0:Y:S01]  /*b890*/  SHFL.BFLY PT, R13, R86, 0x1, 0x1f ;  /* 0x0c201f00560d7f89 */ /* 0x000e2200000e0000 */
[----:B------:R-:W1:Y:S01]  /*b8a0*/  MUFU.EX2 R29, R29 ;  /* 0x0000001d001d7308 */ /* 0x000e620000000800 */
[----:B--2---:R-:W-:Y:S01]  /*b8b0*/  FADD.FTZ R46, R158, R53 ;  /* 0x000000359e2e7221 */ /* 0x004fe20000010000 */
[----:B------:R-:W-:-:S03]  /*b8c0*/  F2FP.BF16.F32.PACK_AB R158, R41, R158 ;  /* 0x0000009e299e723e */ /* 0x000fc600000010ff */
[----:B------:R-:W-:-:S03]  /*b8d0*/  FADD.FTZ R46, R41, R46 ;  /* 0x0000002e292e7221 */ /* 0x000fc60000010000 */
[----:B------:R-:W-:Y:S01]  /*b8e0*/  MUFU.EX2 R80, R80 ;  /* 0x0000005000507308 */ /* 0x000fe20000000800 */
[----:B----4-:R-:W-:-:S04]  /*b8f0*/  FADD.FTZ R53, R43, R46 ;  /* 0x0000002e2b357221 */ /* 0x010fc80000010000 */
[C---:B------:R-:W-:Y:S01]  /*b900*/  FADD.FTZ R53, R160.reuse, R53 ;  /* 0x00000035a0357221 */ /* 0x040fe20000010000 */
[----:B------:R-:W-:Y:S02]  /*b910*/  F2FP.BF16.F32.PACK_AB R160, R160, R43 ;  /* 0x0000002ba0a0723e */ /* 0x000fe400000010ff */
[----:B------:R-:W2:Y:S01]  /*b920*/  MUFU.EX2 R31, R78 ;  /* 0x0000004e001f7308 */ /* 0x000ea20000000800 */
[----:B-1----:R-:W-:Y:S02]  /*b930*/  F2FP.BF16.F32.PACK_AB R162, R29, R88 ;  /* 0x000000581da2723e */ /* 0x002fe400000010ff */
[----:B0-----:R-:W-:-:S05]  /*b940*/  FMNMX.FTZ R13, R86, R13, !PT ;  /* 0x0000000d560d7209 */ /* 0x001fca0007810000 */
[----:B------:R-:W-:Y:S01]  /*b950*/  MUFU.EX2 R74, R74 ;  /* 0x0000004a004a7308 */ /* 0x000fe20000000800 */
[C---:B------:R-:W-:Y:S01]  /*b960*/  FSETP.NEU.FTZ.AND P2, PT, R13.reuse, -INF , PT ;  /* 0xff8000000d00780b */ /* 0x040fe20003f5d000 */
[----:B------:R-:W-:-:S06]  /*b970*/  FMUL.FTZ R49, R13, R177 ;  /* 0x000000b10d317220 */ /* 0x000fcc0000410000 */
[----:B------:R-:W0:Y:S01]  /*b980*/  MUFU.EX2 R37, R70 ;  /* 0x0000004600257308 */ /* 0x000e220000000800 */
[----:B------:R-:W-:Y:S02]  /*b990*/  FSEL R49, R49, RZ, P2 ;  /* 0x000000ff31317208 */ /* 0x000fe40001000000 */
[----:B--2---:R-:W-:-:S03]  /*b9a0*/  F2FP.BF16.F32.PACK_AB R164, R31, R80 ;  /* 0x000000501fa4723e */ /* 0x004fc600000010ff */
        /* <DEDUP_REMOVED lines=23> */
[-CC-:B------:R-:W-:Y:S01]  /*bb20*/  FFMA.FTZ R34, R34, R177.reuse, -R49.reuse ;  /* 0x000000b122227223 */ /* 0x180fe20000010831 */
[-CC-:B------:R-:W-:Y:S01]  /*bb30*/  FFMA.FTZ R92, R92, R177.reuse, -R49.reuse ;  /* 0x000000b15c5c7223 */ /* 0x180fe20000010831 */
[-CC-:B------:R-:W-:Y:S01]  /*bb40*/  FFMA.FTZ R90, R90, R177.reuse, -R49.reuse ;  /* 0x000000b15a5a7223 */ /* 0x180fe20000010831 */
[----:B------:R-:W-:Y:S01]  /*bb50*/  FFMA.FTZ R49, R94, R177, -R49 ;  /* 0x000000b15e317223 */ /* 0x000fe20000010831 */
[----:B0-----:R-:W-:-:S03]  /*bb60*/  F2FP.BF16.F32.PACK_AB R166, R37, R74 ;  /* 0x0000004a25a6723e */ /* 0x001fc600000010ff */
[----:B------:R-:W0:Y:S01]  /*bb70*/  MUFU.EX2 R155, R76 ;  /* 0x0000004c009b7308 */ /* 0x000e220000000800 */
[----:B-1----:R-:W-:Y:S01]  /*bb80*/  FADD.FTZ R51, R35, R82 ;  /* 0x0000005223337221 */ /* 0x002fe20000010000 */
[----:B------:R-:W-:-:S06]  /*bb90*/  F2FP.BF16.F32.PACK_AB R153, R82, R35 ;  /* 0x000000235299723e */ /* 0x000fcc00000010ff */
[----:B------:R-:W1:Y:S08]  /*bba0*/  MUFU.EX2 R72, R72 ;  /* 0x0000004800487308 */ /* 0x000e700000000800 */
[----:B------:R-:W3:Y:S08]  /*bbb0*/  MUFU.EX2 R157, R68 ;  /* 0x00000044009d7308 */ /* 0x000ef00000000800 */
[----:B------:R-:W4:Y:S08]  /*bbc0*/  MUFU.EX2 R64, R64 ;  /* 0x0000004000407308 */ /* 0x000f300000000800 */
[----:B------:R2:W-:Y:S08]  /*bbd0*/  MUFU.EX2 R163, R40 ;  /* 0x0000002800a37308 */ /* 0x0005f00000000800 */
[----:B------:R-:W5:Y:S01]  /*bbe0*/  MUFU.EX2 R159, R62 ;  /* 0x0000003e009f7308 */ /* 0x000f620000000800 */
[----:B--2---:R-:W-:-:S04]  /*bbf0*/  FADD.FTZ R40, R84, R51 ;  /* 0x0000003354287221 */ /* 0x004fc80000010000 */
[C---:B0-----:R-:W-:Y:S01]  /*bc00*/  FADD.FTZ R51, R155.reuse, R40 ;  /* 0x000000289b337221 */ /* 0x041fe20000010000 */
[----:B------:R-:W-:Y:S02]  /*bc10*/  F2FP.BF16.F32.PACK_AB R155, R155, R84 ;  /* 0x000000549b9b723e */ /* 0x000fe400000010ff */
[----:B------:R-:W0:Y:S08]  /*bc20*/  MUFU.EX2 R58, R58 ;  /* 0x0000003a003a7308 */ /* 0x000e300000000800 */
[----:B------:R1:W-:Y:S08]  /*bc30*/  MUFU.EX2 R165, R36 ;  /* 0x0000002400a57308 */ /* 0x0003f00000000800 */
[----:B------:R-:W2:Y:S01]  /*bc40*/  MUFU.EX2 R161, R56 ;  /* 0x0000003800a17308 */ /* 0x000ea20000000800 */
[----:B-1----:R-:W-:-:S04]  /*bc50*/  FADD.FTZ R36, R72, R51 ;  /* 0x0000003348247221 */ /* 0x002fc80000010000 */
[C---:B---3--:R-:W-:Y:S01]  /*bc60*/  FADD.FTZ R51, R157.reuse, R36 ;  /* 0x000000249d337221 */ /* 0x048fe20000010000 */
[----:B------:R-:W-:Y:S02]  /*bc70*/  F2FP.BF16.F32.PACK_AB R157, R157, R72 ;  /* 0x000000489d9d723e */ /* 0x000fe400000010ff */
[----:B------:R-:W1:Y:S01]  /*bc80*/  MUFU.EX2 R42, R42 ;  /* 0x0000002a002a7308 */ /* 0x000e620000000800 */
[----:B----4-:R-:W-:-:S04]  /*bc90*/  FADD.FTZ R36, R64, R51 ;  /* 0x0000003340247221 */ /* 0x010fc80000010000 */
[C---:B-----5:R-:W-:Y:S01]  /*bca0*/  FADD.FTZ R51, R159.reuse, R36 ;  /* 0x000000249f337221 */ /* 0x060fe20000010000 */
[----:B------:R-:W-:Y:S02]  /*bcb0*/  F2FP.BF16.F32.PACK_AB R159, R159, R64 ;  /* 0x000000409f9f723e */ /* 0x000fe400000010ff */
[----:B------:R3:W-:Y:S08]  /*bcc0*/  MUFU.EX2 R167, R24 ;  /* 0x0000001800a77308 */ /* 0x0007f00000000800 */
[----:B------:R-:W4:Y:S01]  /*bcd0*/  MUFU.EX2 R38, R38 ;  /* 0x0000002600267308 */ /* 0x000f220000000800 */
[----:B---3--:R-:W-:-:S04]  /*bce0*/  FADD.FTZ R24, R88, R53 ;  /* 0x0000003558187221 */ /* 0x008fc80000010000 */
[----:B------:R-:W-:Y:S01]  /*bcf0*/  FADD.FTZ R53, R29, R24 ;  /* 0x000000181d357221 */ /* 0x000fe20000010000 */
[----:B0-----:R-:W-:Y:S02]  /*bd00*/  FADD.FTZ R24, R58, R51 ;  /* 0x000000333a187221 */ /* 0x001fe40000010000 */
[----:B------:R-:W-:Y:S01]  /*bd10*/  MUFU.EX2 R66, R66 ;  /* 0x0000004200427308 */ /* 0x000fe20000000800 */
[----:B------:R-:W-:Y:S01]  /*bd20*/  FADD.FTZ R36, R80, R53 ;  /* 0x0000003550247221 */ /* 0x000fe20000010000 */
[C---:B--2---:R-:W-:Y:S01]  /*bd30*/  FADD.FTZ R51, R161.reuse, R24 ;  /* 0x00000018a1337221 */ /* 0x044fe20000010000 */
[----:B------:R-:W-:Y:S02]  /*bd40*/  F2FP.BF16.F32.PACK_AB R161, R161, R58 ;  /* 0x0000003aa1a1723e */ /* 0x000fe400000010ff */
[----:B------:R-:W-:Y:S01]  /*bd50*/  FADD.FTZ R53, R31, R36 ;  /* 0x000000241f357221 */ /* 0x000fe20000010000 */
[----:B-1----:R-:W-:Y:S02]  /*bd60*/  FADD.FTZ R24, R42, R51 ;  /* 0x000000332a187221 */ /* 0x002fe40000010000 */
[----:B------:R-:W0:Y:S02]  /*bd70*/  MUFU.EX2 R33, R60 ;  /* 0x0000003c00217308 */ /* 0x000e240000000800 */
[C---:B------:R-:W-:Y:S01]  /*bd80*/  FADD.FTZ R51, R163.reuse, R24 ;  /* 0x00000018a3337221 */ /* 0x040fe20000010000 */
[----:B------:R-:W-:-:S03]  /*bd90*/  F2FP.BF16.F32.PACK_AB R163, R163, R42 ;  /* 0x0000002aa3a3723e */ /* 0x000fc600000010ff */
[----:B----4-:R-:W-:Y:S02]  /*bda0*/  FADD.FTZ R24, R38, R51 ;  /* 0x0000003326187221 */ /* 0x010fe40000010000 */
[----:B------:R-:W-:Y:S02]  /*bdb0*/  MUFU.EX2 R32, R32 ;  /* 0x0000002000207308 */ /* 0x000fe40000000800 */
[C---:B------:R-:W-:Y:S01]  /*bdc0*/  FADD.FTZ R3, R165.reuse, R24 ;  /* 0x00000018a5037221 */ /* 0x040fe20000010000 */
[----:B------:R-:W-:-:S05]  /*bdd0*/  F2FP.BF16.F32.PACK_AB R165, R165, R38 ;  /* 0x00000026a5a5723e */ /* 0x000fca00000010ff */
[----:B------:R-:W1:Y:S01]  /*bde0*/  MUFU.EX2 R54, R54 ;  /* 0x0000003600367308 */ /* 0x000e620000000800 */
[----:B0-----:R-:W-:-:S07]  /*bdf0*/  F2FP.BF16.F32.PACK_AB R168, R33, R66 ;  /* 0x0000004221a8723e */ /* 0x001fce00000010ff */
[----:B------:R0:W-:Y:S08]  /*be00*/  MUFU.EX2 R169, R26 ;  /* 0x0000001a00a97308 */ /* 0x0001f00000000800 */
[----:B------:R-:W2:Y:S01]  /*be10*/  MUFU.EX2 R45, R52 ;  /* 0x00000034002d7308 */ /* 0x000ea20000000800 */
[----:B0-----:R-:W-:-:S04]  /*be20*/  FADD.FTZ R26, R74, R53 ;  /* 0x000000354a1a7221 */ /* 0x001fc80000010000 */
[----:B------:R-:W-:-:S03]  /*be30*/  FADD.FTZ R53, R37, R26 ;  /* 0x0000001a25357221 */ /* 0x000fc60000010000 */
[----:B------:R-:W-:Y:S01]  /*be40*/  MUFU.EX2 R30, R30 ;  /* 0x0000001e001e7308 */ /* 0x000fe20000000800 */
[----:B------:R-:W-:-:S04]  /*be50*/  FADD.FTZ R26, R66, R53 ;  /* 0x00000035421a7221 */ /* 0x000fc80000010000 */
[----:B------:R-:W-:-:S03]  /*be60*/  FADD.FTZ R25, R33, R26 ;  /* 0x0000001a21197221 */ /* 0x000fc60000010000 */
[----:B------:R-:W0:Y:S01]  /*be70*/  MUFU.EX2 R50, R50 ;  /* 0x0000003200327308 */ /* 0x000e220000000800 */
[----:B-1----:R-:W-:Y:S01]  /*be80*/  FADD.FTZ R24, R54, R25 ;  /* 0x0000001936187221 */ /* 0x002fe20000010000 */
[----:B--2---:R-:W-:-:S03]  /*be90*/  F2FP.BF16.F32.PACK_AB R170, R45, R54 ;  /* 0x000000362daa723e */ /* 0x004fc600000010ff */
[----:B------:R-:W-:-:S03]  /*bea0*/  FADD.FTZ R25, R45, R24 ;  /* 0x000000182d197221 */ /* 0x000fc60000010000 */
[----:B------:R-:W1:Y:S08]  /*beb0*/  MUFU.EX2 R28, R28 ;  /* 0x0000001c001c7308 */ /* 0x000e700000000800 */
[----:B------:R2:W-:Y:S01]  /*bec0*/  MUFU.EX2 R171, R4 ;  /* 0x0000000400ab7308 */ /* 0x0005e20000000800 */
[----:B0-----:R-:W-:Y:S01]  /*bed0*/  FADD.FTZ R24, R50, R25 ;  /* 0x0000001932187221 */ /* 0x001fe20000010000 */
[----:B------:R-:W-:-:S03]  /*bee0*/  F2FP.BF16.F32.PACK_AB R172, R47, R50 ;  /* 0x000000322fac723e */ /* 0x000fc600000010ff */
[----:B------:R-:W-:-:S03]  /*bef0*/  FADD.FTZ R25, R47, R24 ;  /* 0x000000182f197221 */ /* 0x000fc60000010000 */
        /* <DEDUP_REMOVED lines=10> */
[----:B0-----:R-:W-:-:S03]  /*bfa0*/  FADD.FTZ R24, R44, R25 ;  /* 0x000000192c187221 */ /* 0x001fc60000010000 */
[C---:B------:R-:W-:Y:S01]  /*bfb0*/  FADD.FTZ R3, R171.reuse, R4 ;  /* 0x00000004ab037221 */ /* 0x040fe20000010000 */
[----:B------:R-:W-:Y:S02]  /*bfc0*/  F2FP.BF16.F32.PACK_AB R171, R171, R28 ;  /* 0x0000001cabab723e */ /* 0x000fe400000010ff */
[----:B------:R-:W0:Y:S01]  /*bfd0*/  MUFU.EX2 R173, R92 ;  /* 0x0000005c00ad7308 */ /* 0x000e220000000800 */
[C---:B--2---:R-:W-:Y:S01]  /*bfe0*/  FADD.FTZ R4, R39.reuse, R24 ;  /* 0x0000001827047221 */ /* 0x044fe20000010000 */
[----:B------:R-:W-:-:S06]  /*bff0*/  F2FP.BF16.F32.PACK_AB R174, R39, R44 ;  /* 0x0000002c27ae723e */ /* 0x000fcc00000010ff */
[----:B------:R-:W1:Y:S01]  /*c000*/  MUFU.EX2 R90, R90 ;  /* 0x0000005a005a7308 */ /* 0x000e620000000800 */
[----:B---3--:R-:W-:-:S07]  /*c010*/  FADD.FTZ R24, R34, R3 ;  /* 0x0000000322187221 */ /* 0x008fce0000010000 */
[----:B------:R-:W2:Y:S01]  /*c020*/  MUFU.EX2 R49, R49 ;  /* 0x0000003100317308 */ /* 0x000ea20000000800 */
[C---:B0-----:R-:W-:Y:S01]  /*c030*/  FADD.FTZ R3, R173.reuse, R24 ;  /* 0x00000018ad037221 */ /* 0x041fe20000010000 */
[----:B------:R-:W-:-:S03]  /*c040*/  F2FP.BF16.F32.PACK_AB R173, R173, R34 ;  /* 0x00000022adad723e */ /* 0x000fc600000010ff */
[----:B-1----:R-:W-:-:S04]  /*c050*/  FADD.FTZ R24, R90, R3 ;  /* 0x000000035a187221 */ /* 0x002fc80000010000 */
[C---:B--2---:R-:W-:Y:S01]  /*c060*/  FADD.FTZ R3, R49.reuse, R24 ;  /* 0x0000001831037221 */ /* 0x044fe20000010000 */
[----:B------:R-:W-:Y:S01]  /*c070*/  F2FP.BF16.F32.PACK_AB R175, R49, R90 ;  /* 0x0000005a31af723e */ /* 0x000fe200000010ff */
[----:B------:R-:W-:Y:S06]  /*c080*/  @!P0 BRA `(.L_x_9340) ;  /* 0x0000000000048947 */ /* 0x000fec0003800000 */
[----:B------:R-:W-:Y:S01]  /*c090*/  BPT.TRAP 0x1 ;  /* 0x000000040000795c */ /* 0x000fe20000300000 */
.L_x_9340:
[----:B------:R0:W1:Y:S01]  /*c0a0*/  SYNCS.PHASECHK.TRANS64.TRYWAIT P2, [R5+URZ+0x22850], R20 ;  /* 0x02285014050075a7 */ /* 0x000062000804017f */
[----:B------:R-:W-:Y:S05]  /*c0b0*/  @!P0 BRA `(.L_x_9341) ;  /* 0x0000000000048947 */ /* 0x000fea0003800000 */
[----:B------:R-:W-:Y:S01]  /*c0c0*/  BPT.TRAP 0x1 ;  /* 0x000000040000795c */ /* 0x000fe20000300000 */
.L_x_9341:
[----:B------:R-:W-:Y:S04]  /*c0d0*/  BSSY B0, `(.L_x_9342) ;  /* 0x0000004000007945 */ /* 0x000fe80003800000 */
[----:B-1----:R-:W-:Y:S05]  /*c0e0*/  @P2 BRA `(.L_x_9343) ;  /* 0x0000000000082947 */ /* 0x002fea0003800000 */
[----:B------:R-:W1:Y:S02]  /*c0f0*/  SYNCS.PHASECHK.TRANS64.TRYWAIT P2, [R5+URZ+0x22850], R20 ;  /* 0x02285014050075a7 */ /* 0x000e64000804017f */
[----:B-1----:R-:W-:Y:S05]  /*c100*/  @!P2 BRA `(.L_x_9344) ;  /* 0x0000013c0078a947 */ /* 0x002fea0003800000 */
.L_x_9343:
[----:B------:R-:W-:Y:S05]  /*c110*/  BSYNC B0 ;  /* 0x0000000000007941 */ /* 0x000fea0003800000 */
.L_x_9342:
[----:B------:R-:W-:Y:S05]  /*c120*/  WARPSYNC.ALL ;  /* 0x0000000000007948 */ /* 0x000fea0003800000 */
[----:B01----:R-:W-:Y:S01]  /*c130*/  VIADD R20, R17, 0x400 ;  /* 0x0000040011147836 */ /* 0x003fe20000000000 */
[----:B------:R0:W-:Y:S01]  /*c140*/  BAR.SYNC.DEFER_BLOCKING R179, 0x100 ;  /* 0x000400b30000751d */ /* 0x0001e20000010000 */
[----:B------:R-:W-:Y:S01]  /*c150*/  IMAD.MOV.U32 R183, RZ, RZ, 0x40000040 ;  /* 0x40000040ffb77424 */ /* 0x000fe200078e00ff */
[----:B------:R-:W-:Y:S01]  /*c160*/  ISETP.GE.AND P2, PT, R181, 0x1, PT ;  /* 0x00000001b500780c */ /* 0x000fe20003f46270 */
[----:B------:R-:W-:Y:S01]  /*c170*/  @!P1 VIADD R5, R5, 0x22860 ;  /* 0x0002286005059836 */ /* 0x000fe20000000000 */
[----:B------:R-:W-:Y:S01]  /*c180*/  SHF.R.U32.HI R20, RZ, 0x4, R20 ;  /* 0x00000004ff147819 */ /* 0x000fe20000011614 */
[----:B------:R-:W-:Y:S01]  /*c190*/  IMAD.IADD R206, R202, 0x1, -R203 ;  /* 0x00000001cace7824 */ /* 0x000fe200078e0acb */
[----:B------:R-:W-:Y:S01]  /*c1a0*/  R2UR UR7, R183 ;  /* 0x00000000b70772ca */ /* 0x000fe200000e0000 */
[----:B------:R-:W-:Y:S01]  /*c1b0*/  IMAD.MOV.U32 R183, RZ, RZ, 0x40000040 ;  /* 0x40000040ffb77424 */ /* 0x000fe200078e00ff */
[----:B------:R-:W-:-:S02]  /*c1c0*/  LOP3.LUT R20, R20, 0x3fff, RZ, 0xc0, !PT ;  /* 0x00003fff14147812 */ /* 0x000fc400078ec0ff */
[----:B------:R-:W-:Y:S02]  /*c1d0*/  @!P1 PRMT R5, RZ, 0x654, R5 ;  /* 0x00000654ff059816 */ /* 0x000fe40000000005 */
[----:B------:R-:W-:-:S05]  /*c1e0*/  LOP3.LUT R20, R20, 0x3000000, RZ, 0xfc, !PT ;  /* 0x0300000014147812 */ /* 0x000fca00078efcff */
[----:B------:R-:W-:-:S05]  /*c1f0*/  IMAD R182, R16, 0xc00, R20 ;  /* 0x00000c0010b67824 */ /* 0x000fca00078e0214 */
[----:B------:R-:W-:Y:S01]  /*c200*/  R2UR UR6, R182 ;  /* 0x00000000b60672ca */ /* 0x000fe200000e0000 */
[----:B------:R-:W-:-:S12]  /*c210*/  WARPGROUP.ARRIVE ;  /* 0x00000000000079c5 */ /* 0x000fd80000000000 */
[----:B------:R-:W-:Y:S03]  /*c220*/  HGMMA.64x256x16.F32.BF16 R24, R152, gdesc[UR4].tnspB, RZ, !UPT, gsb0 ;  /* 0x43e0000498187df0 */ /* 0x000fe6000c0018ff */
[----:B------:R-:W-:Y:S02]  /*c230*/  WARPGROUP.DEPBAR.LE gsb0, 0x0 ;  /* 0x00008000000079c5 */ /* 0x000fe40000010000 */
[----:B------:R-:W-:Y:S01]  /*c240*/  VIADD R152, R182, 0x80 ;  /* 0x00000080b6987836 */ /* 0x000fe20000000000 */
[----:B------:R-:W-:Y:S01]  /*c250*/  WARPGROUP.ARRIVE ;  /* 0x00000000000079c5 */ /* 0x000fe20000000000 */
[----:B------:R-:W-:Y:S02]  /*c260*/  IMAD.MOV.U32 R153, RZ, RZ, 0x40000040 ;  /* 0x40000040ff997424 */ /* 0x000fe400078e00ff */
[----:B------:R-:W-:Y:S01]  /*c270*/  IMAD R155, R205, 0x80, R206 ;  /* 0x00000080cd9b7824 */ /* 0x000fe200078e02ce */
[----:B------:R-:W-:Y:S01]  /*c280*/  R2UR UR6, R152 ;  /* 0x00000000980672ca */ /* 0x000fe200000e0000 */
[----:B------:R-:W-:Y:S01]  /*c290*/  VIADD R152, R182, 0x100 ;  /* 0x00000100b6987836 */ /* 0x000fe20000000000 */
[----:B------:R-:W-:Y:S01]  /*c2a0*/  R2UR UR7, R153 ;  /* 0x00000000990772ca */ /* 0x000fe200000e0000 */
[----:B------:R-:W-:-:S02]  /*c2b0*/  IMAD.MOV.U32 R153, RZ, RZ, 0x40000040 ;  /* 0x40000040ff997424 */ /* 0x000fc400078e00ff */
[----:B------:R-:W-:-:S13]  /*c2c0*/  IMAD.IADD R180, R155, 0x1, R180 ;  /* 0x000000019bb47824 */ /* 0x000fda00078e02b4 */
        /* <DEDUP_REMOVED lines=31> */
[----:B------:R1:W-:Y:S02]  /*c4c0*/  @!P1 SYNCS.ARRIVE.TRANS64.RED.A1T0 RZ, [R5+URZ], RZ ;  /* 0x000000ff05ff99a7 */ /* 0x0003e4000810043f */
[----:B-1----:R-:W-:Y:S01]  /*c4d0*/  VIADD R5, R178, 0xfffffffe ;  /* 0xfffffffeb2057836 */ /* 0x002fe20000000000 */
        /* <DEDUP_REMOVED lines=12> */
.L_x_9347:
[----:B------:R-:W-:-:S13]  /*c5a0*/  ISETP.NE.AND P2, PT, R181, 0x1, PT ;  /* 0x00000001b500780c */ /* 0x000fda0003f45270 */
[----:B------:R-:W0:Y:S02]  /*c5b0*/  @P2 LDC.64 R152, c[0x0][0x9e8] ;  /* 0x00027a00ff982b82 */ /* 0x000e240000000a00 */
[----:B0-----:R-:W-:-:S05]  /*c5c0*/  @P2 IMAD.HI.U32 R152, R154, R152, RZ ;  /* 0x000000989a982227 */ /* 0x001fca00078e00ff */
[----:B------:R-:W-:-:S07]  /*c5d0*/  @P2 SHF.R.U32.HI R154, RZ, R153, R152 ;  /* 0x00000099ff9a2219 */ /* 0x000fce0000011698 */
.L_x_9348:
[----:B------:R-:W-:Y:S05]  /*c5e0*/  BSYNC B0 ;  /* 0x0000000000007941 */ /* 0x000fea0003800000 */
.L_x_9346:
[----:B------:R-:W-:-:S05]  /*c5f0*/  IMAD R181, R154, R181, R181 ;  /* 0x000000b59ab57224 */ /* 0x000fca00078e02b5 */
[----:B------:R-:W-:-:S07]  /*c600*/  VIMNMX R180, R180, R181, PT ;  /* 0x000000b5b4b47248 */ /* 0x000fce0003fe0100 */
.L_x_9345:
        /* <DEDUP_REMOVED lines=13> */
[----:B------:R-:W-:-:S04]  /*c6e0*/  VIMNMX R213, R217, R180, !PT ;  /* 0x000000b4d9d57248 */ /* 0x000fc80007fe0100 */
[----:B------:R-:W-:-:S13]  /*c6f0*/  ISETP.GE.AND P2, PT, R5, R213, PT ;  /* 0x000000d50500720c */ /* 0x000fda0003f46270 */
[----:B------:R-:W-:Y:S05]  /*c700*/  @!P2 BRA `(.L_x_9349) ;  /* 0x0000003400cca947 */ /* 0x000fea0003800000 */
[----:B------:R-:W-:-:S04]  /*c710*/  IMAD.IADD R212, R0, 0x1, R206 ;  /* 0x0000000100d47824 */ /* 0x000fc800078e02ce */
[----:B------:R-:W-:-:S07]  /*c720*/  VIADD R207, R212, 0x8 ;  /* 0x00000008d4cf7836 */ /* 0x000fce0000000000 */
.L_x_9367:
[----:B------:R-:W-:Y:S01]  /*c730*/  VIADD R16, R16, 0x1 ;  /* 0x0000000110107836 */ /* 0x000fe20000000000 */
[----:B------:R-:W-:Y:S05]  /*c740*/  YIELD ;  /* 0x0000000000007946 */ /* 0x000fea0003800000 */
[----:B------:R-:W-:-:S04]  /*c750*/  ISETP.NE.AND P2, PT, R16, 0x2, PT ;  /* 0x000000021000780c */ /* 0x000fc80003f45270 */
[----:B------:R-:W-:Y:S02]  /*c760*/  SEL R153, RZ, 0x1, P2 ;  /* 0x00000001ff997807 */ /* 0x000fe40001000000 */
[----:B------:R-:W-:Y:S02]  /*c770*/  SEL R16, R16, RZ, P2 ;  /* 0x000000ff10107207 */ /* 0x000fe40001000000 */
[----:B------:R-:W-:Y:S01]  /*c780*/  LOP3.LUT R22, R22, R153, RZ, 0x3c, !PT ;  /* 0x0000009916167212 */ /* 0x000fe200078e3cff */
[----:B0-----:R-:W-:Y:S06]  /*c790*/  @!P0 BRA `(.L_x_9350) ;  /* 0x0000000000048947 */ /* 0x001fec0003800000 */
[----:B------:R-:W-:Y:S01]  /*c7a0*/  BPT.TRAP 0x1 ;  /* 0x000000040000795c */ /* 0x000fe20000300000 */
.L_x_9350:
[----:B------:R-:W-:Y:S01]  /*c7b0*/  IMAD R209, R16, 0x8, R17 ;  /* 0x0000000810d17824 */ /* 0x000fe200078e0211 */
[----:B------:R-:W-:-:S04]  /*c7c0*/  SHF.L.U32 R204, R22, 0x1f, RZ ;  /* 0x0000001f16cc7819 */ /* 0x000fc800000006ff */
[----:B------:R0:W1:Y:S01]  /*c7d0*/  SYNCS.PHASECHK.TRANS64.TRYWAIT P2, [R209+URZ+0x22830], R204 ;  /* 0x022830ccd10075a7 */ /* 0x000062000804017f */
[----:B------:R-:W-:Y:S05]  /*c7e0*/  @!P0 BRA `(.L_x_9351) ;  /* 0x0000000000048947 */ /* 0x000fea0003800000 */
[----:B------:R-:W-:Y:S01]  /*c7f0*/  BPT.TRAP 0x1 ;  /* 0x000000040000795c */ /* 0x000fe20000300000 */
.L_x_9351:
[----:B------:R-:W-:Y:S02]  /*c800*/  IMAD R210, R16, 0x300, R21 ;  /* 0x0000030010d27824 */ /* 0x000fe400078e0215 */
[----:B------:R-:W-:Y:S01]  /*c810*/  IMAD.MOV.U32 R211, RZ, RZ, 0x40000040 ;  /* 0x40000040ffd37424 */ /* 0x000fe200078e00ff */
[----:B-1----:R-:W-:Y:S06]  /*c820*/  @P2 BRA `(.L_x_9352) ;  /* 0x0000000000082947 */ /* 0x002fec0003800000 */
[----:B------:R-:W1:Y:S02]  /*c830*/  SYNCS.PHASECHK.TRANS64.TRYWAIT P2, [R209+URZ+0x22830], R204 ;  /* 0x022830ccd10075a7 */ /* 0x000e64000804017f */
[----:B-1----:R-:W-:Y:S05]  /*c840*/  @!P2 BRA `(.L_x_9353) ;  /* 0x0000013400bca947 */ /* 0x002fea0003800000 */
.L_x_9352:
[----:B------:R-:W-:Y:S05]  /*c850*/  WARPSYNC.ALL ;  /* 0x0000000000007948 */ /* 0x000fea0003800000 */
[C---:B------:R-:W-:Y:S01]  /*c860*/  R2UR UR6, R210.reuse ;  /* 0x00000000d20672ca */ /* 0x040fe200000e0000 */
[C---:B------:R-:W-:Y:S01]  /*c870*/  VIADD R152, R210.reuse, 0x2 ;  /* 0x00000002d2987836 */ /* 0x040fe20000000000 */
[----:B------:R-:W-:Y:S01]  /*c880*/  R2UR UR7, R211 ;  /* 0x00000000d30772ca */ /* 0x000fe200000e0000 */
[----:B------:R-:W-:Y:S01]  /*c890*/  VIADD R154, R210, 0x4 ;  /* 0x00000004d29a7836 */ /* 0x000fe20000000000 */
[----:B------:R-:W-:Y:S01]  /*c8a0*/  R2UR UR4, R6 ;  /* 0x00000000060472ca */ /* 0x000fe200000e0000 */
[----:B------:R-:W-:Y:S01]  /*c8b0*/  IMAD.MOV.U32 R153, RZ, RZ, 0x40000040 ;  /* 0x40000040ff997424 */ /* 0x000fe200078e00ff */
[----:B------:R-:W-:Y:S01]  /*c8c0*/  R2UR UR5, R7 ;  /* 0x00000000070572ca */ /* 0x000fe200000e0000 */
[----:B------:R-:W-:Y:S01]  /*c8d0*/  IMAD.MOV.U32 R155, RZ, RZ, 0x40000040 ;  /* 0x40000040ff9b7424 */ /* 0x000fe200078e00ff */
[----:B------:R-:W-:Y:S01]  /*c8e0*/  R2UR UR10, R152 ;  /* 0x00000000980a72ca */ /* 0x000fe200000e0000 */
[----:B------:R-:W-:Y:S01]  /*c8f0*/  VIADD R210, R210, 0x6 ;  /* 0x00000006d2d27836 */ /* 0x000fe20000000000 */
[----:B------:R-:W-:Y:S01]  /*c900*/  R2UR UR11, R153 ;  /* 0x00000000990b72ca */ /* 0x000fe200000e0000 */
[----:B------:R-:W-:Y:S01]  /*c910*/  IMAD.MOV.U32 R211, RZ, RZ, 0x40000040 ;  /* 0x40000040ffd37424 */ /* 0x000fe200078e00ff */
[----:B------:R-:W-:Y:S01]  /*c920*/  R2UR UR14, R154 ;  /* 0x000000009a0e72ca */ /* 0x000fe200000e0000 */
[----:B------:R-:W2:Y:S01]  /*c930*/  S2R R228, SR_TID.X ;  /* 0x0000000000e47919 */ /* 0x000ea20000002100 */
[----:B------:R-:W-:-:S02]  /*c940*/  R2UR UR15, R155 ;  /* 0x000000009b0f72ca */ /* 0x000fc400000e0000 */
[----:B------:R-:W-:Y:S01]  /*c950*/  WARPGROUP.ARRIVE ;  /* 0x00000000000079c5 */ /* 0x000fe20000000000 */
[----:B------:R-:W-:Y:S02]  /*c960*/  R2UR UR8, R14 ;  /* 0x000000000e0872ca */ /* 0x000fe400000e0000 */
[----:B------:R-:W-:Y:S02]  /*c970*/  R2UR UR9, R15 ;  /* 0x000000000f0972ca */ /* 0x000fe400000e0000 */
[----:B------:R-:W-:Y:S01]  /*c980*/  R2UR UR12, R10 ;  /* 0x000000000a0c72ca */ /* 0x000fe200000e0000 */
[----:B------:R-:W-:Y:S01]  /*c990*/  HGMMA.64x96x16.F32.BF16 R152, gdesc[UR4], RZ, !UPT, gsb0 ;  /* 0x01600000049879f0 */ /* 0x000fe2000c0018ff */
[----:B------:R-:W-:Y:S02]  /*c9a0*/  R2UR UR13, R11 ;  /* 0x000000000b0d72ca */ /* 0x000fe400000e0000 */
[----:B------:R-:W-:Y:S02]  /*c9b0*/  R2UR UR6, R210 ;  /* 0x00000000d20672ca */ /* 0x000fe400000e0000 */
[----:B------:R-:W-:-:S02]  /*c9c0*/  R2UR UR7, R211 ;  /* 0x00000000d30772ca */ /* 0x000fc400000e0000 */
[----:B------:R-:W-:Y:S02]  /*c9d0*/  R2UR UR4, R8 ;  /* 0x00000000080472ca */ /* 0x000fe400000e0000 */
[----:B------:R-:W-:Y:S02]  /*c9e0*/  R2UR UR5, R9 ;  /* 0x00000000090572ca */ /* 0x000fe400000e0000 */
[----:B------:R-:W-:Y:S02]  /*c9f0*/  LOP3.LUT P2, RZ, R2, 0x100000, RZ, 0xc0, !PT ;  /* 0x0010000002ff7812 */ /* 0x000fe4000784c0ff */
[----:B--2---:R-:W-:Y:S01]  /*ca00*/  SHF.R.U32.HI R228, RZ, 0x7, R228 ;  /* 0x00000007ffe47819 */ /* 0x004fe200000116e4 */
        /* <DEDUP_REMOVED lines=25> */
[----:B------:R-:W-:Y:S01]  /*cba0*/  IADD3 R176, -R228, 0xb, RZ ;  /* 0x0000000be4b07810 */ /* 0x000fe20007ffe1ff */
        /* <DEDUP_REMOVED lines=13> */
[----:B------:R-:W-:Y:S01]  /*cc80*/  FMUL.FTZ R190, R194, UR36 ;  /* 0x00000024c2be7c20 */ /* 0x000fe20008410000 */
[----:B------:R-:W-:Y:S01]  /*cc90*/  FMUL.FTZ R189, R195, UR36 ;  /* 0x00000024c3bd7c20 */ /* 0x000fe20008410000 */
[----:B------:R3:W-:Y:S01]  /*cca0*/  @!P1 SYNCS.ARRIVE.TRANS64.RED.A1T0 RZ, [R164+URZ], RZ ;  /* 0x000000ffa4ff99a7 */ /* 0x0007e2000810043f */
        /* <DEDUP_REMOVED lines=20> */
[----:B---3--:R-:W-:-:S02]  /*cdf0*/  IMAD R164, R5, -0x60, R202 ;  /* 0xffffffa005a47824 */ /* 0x008fc400078e02ca */
[----:B------:R-:W-:Y:S01]  /*ce00*/  FMUL.FTZ R193, R199, UR36 ;  /* 0x00000024c7c17c20 */ /* 0x000fe20008410000 */
[----:B------:R-:W3:Y:S02]  /*ce10*/  MUFU.TANH R152, R152 ;  /* 0x0000009800987308 */ /* 0x000ee40000002400 */
[----:B------:R-:W-:-:S06]  /*ce20*/  IADD3 R164, -R203, 0x1, R164 ;  /* 0x00000001cba47810 */ /* 0x000fcc0007ffe1a4 */
[----:B------:R-:W4:Y:S01]  /*ce30*/  MUFU.TANH R210, R210 ;  /* 0x000000d200d27308 */ /* 0x000f220000002400 */
[----:B------:R-:W-:-:S04]  /*ce40*/  IMAD.IADD R164, R164, 0x1, -R23 ;  /* 0x00000001a4a47824 */ /* 0x000fc800078e0a17 */
        /* <DEDUP_REMOVED lines=63> */
.L_x_9356:
[----:B------:R-:W-:-:S05]  /*d240*/  IMAD.U32 R229, RZ, RZ, UR41 ;  /* 0x00000029ffe57e24 */ /* 0x000fca000f8e00ff */
[----:B------:R-:W-:-:S13]  /*d250*/  ISETP.NE.AND P2, PT, R229, 0x1, PT ;  /* 0x00000001e500780c */ /* 0x000fda0003f45270 */
[----:B------:R-:W2:Y:S02]  /*d260*/  @P2 LDC.64 R164, c[0x0][0x9e8] ;  /* 0x00027a00ffa42b82 */ /* 0x000ea40000000a00 */
[----:B--2---:R-:W-:-:S05]  /*d270*/  @P2 IMAD.HI.U32 R164, R196, R164, RZ ;  /* 0x000000a4c4a42227 */ /* 0x004fca00078e00ff */
[----:B------:R-:W-:-:S07]  /*d280*/  @P2 SHF.R.U32.HI R196, RZ, R165, R164 ;  /* 0x000000a5ffc42219 */ /* 0x000fce00000116a4 */
.L_x_9357:
[----:B------:R-:W-:Y:S05]  /*d290*/  BSYNC B0 ;  /* 0x0000000000007941 */ /* 0x000fea0003800000 */
.L_x_9355:
[----:B------:R-:W-:-:S04]  /*d2a0*/  IMAD R164, R5, -0x60, -R23 ;  /* 0xffffffa005a47824 */ /* 0x000fc800078e0a17 */
[----:B------:R-:W-:-:S05]  /*d2b0*/  IMAD R164, R196, R229, R164 ;  /* 0x000000e5c4a47224 */ /* 0x000fca00078e02a4 */
[----:B------:R-:W-:Y:S02]  /*d2c0*/  VIMNMX R197, R197, R164, !PT ;  /* 0x000000a4c5c57248 */ /* 0x000fe40007fe0100 */
[----:B------:R-:W-:-:S07]  /*d2d0*/  VIADDMNMX R198, R164, R229, R198, PT ;  /* 0x000000e5a4c67246 */ /* 0x000fce00038001c6 */
.L_x_9354:
[----:B------:R-:W-:Y:S01]  /*d2e0*/  IMAD R196, R5, -0x60, RZ ;  /* 0xffffffa005c47824 */ /* 0x000fe200078e02ff */
[----:B------:R-:W-:Y:S02]  /*d2f0*/  LOP3.LUT R2, R2, 0xfff7ffff, RZ, 0xc0, !PT ;  /* 0xfff7ffff02027812 */ /* 0x000fe400078ec0ff */
[--C-:B------:R-:W-:Y:S02]  /*d300*/  IADD3 R228, R228, 0x8, R0.reuse ;  /* 0x00000008e4e47810 */ /* 0x100fe40007ffe000 */
[C---:B------:R-:W-:Y:S02]  /*d310*/  ISETP.GE.AND P2, PT, R196.reuse, 0x1, PT ;  /* 0x00000001c400780c */ /* 0x040fe40003f46270 */
[----:B------:R-:W-:Y:S02]  /*d320*/  ISETP.GE.AND P4, PT, R196, 0x9, PT ;  /* 0x00000009c400780c */ /* 0x000fe40003f86270 */
[----:B------:R-:W-:-:S09]  /*d330*/  IADD3 R199, R199, 0x8, R0 ;  /* 0x00000008c7c77810 */ /* 0x000fd20007ffe000 */
[----:B------:R-:W-:Y:S02]  /*d340*/  @P2 LOP3.LUT R2, R2, 0x80000, RZ, 0xfc, !PT ;  /* 0x0008000002022812 */ /* 0x000fe400078efcff */
[----:B------:R-:W-:Y:S02]  /*d350*/  ISETP.GT.AND P2, PT, R197, RZ, !P2 ;  /* 0x000000ffc500720c */ /* 0x000fe40005744270 */
[----:B------:R-:W-:Y:S02]  /*d360*/  LOP3.LUT R2, R2, 0xfffffffd, RZ, 0xc0, !PT ;  /* 0xfffffffd02027812 */ /* 0x000fe400078ec0ff */
[----:B------:R-:W-:Y:S02]  /*d370*/  ISETP.LT.OR P3, PT, R198, 0x1, P2 ;  /* 0x00000001c600780c */ /* 0x000fe40001761670 */
[----:B------:R-:W-:Y:S02]  /*d380*/  ISETP.GE.AND P2, PT, R196, 0x2, PT ;  /* 0x00000002c400780c */ /* 0x000fe40003f46270 */
[----:B------:R-:W-:-:S02]  /*d390*/  FSEL R152, R152, -INF , !P3 ;  /* 0xff80000098987808 */ /* 0x000fc40005800000 */
[C---:B------:R-:W-:Y:S02]  /*d3a0*/  ISETP.GT.AND P3, PT, R197.reuse, 0x1, !P2 ;  /* 0x00000001c500780c */ /* 0x040fe40005764270 */
[----:B------:R-:W-:Y:S02]  /*d3b0*/  @P4 LOP3.LUT R2, R2, 0x2, RZ, 0xfc, !PT ;  /* 0x0000000202024812 */ /* 0x000fe400078efcff */
[----:B------:R-:W-:Y:S02]  /*d3c0*/  ISETP.LT.OR P3, PT, R198, 0x2, P3 ;  /* 0x00000002c600780c */ /* 0x000fe40001f61670 */
[----:B------:R-:W-:Y:S02]  /*d3d0*/  LOP3.LUT R2, R2, 0xfffffffb, RZ, 0xc0, !PT ;  /* 0xfffffffb02027812 */ /* 0x000fe400078ec0ff */
[----:B------:R-:W-:Y:S02]  /*d3e0*/  FSEL R210, R210, -INF , !P3 ;  /* 0xff800000d2d27808 */ /* 0x000fe40005800000 */
[----:B------:R-:W-:-:S02]  /*d3f0*/  ISETP.GT.AND P3, PT, R197, 0x8, !P4 ;  /* 0x00000008c500780c */ /* 0x000fc40006764270 */
[----:B------:R-:W-:Y:S02]  /*d400*/  ISETP.GE.AND P4, PT, R196, 0xa, PT ;  /* 0x0000000ac400780c */ /* 0x000fe40003f86270 */
[----:B------:R-:W-:-:S04]  /*d410*/  ISETP.LT.OR P3, PT, R198, 0x9, P3 ;  /* 0x00000009c600780c */ /* 0x000fc80001f61670 */
[----:B0-----:R-:W-:Y:S02]  /*d420*/  FSEL R155, R155, -INF , !P3 ;  /* 0xff8000009b9b7808 */ /* 0x001fe40005800000 */
        /* <DEDUP_REMOVED lines=132> */
.L_x_9360:
[----:B------:R-:W-:Y:S02]  /*dc70*/  IMAD.U32 R197, RZ, RZ, UR41 ;  /* 0x00000029ffc57e24 */ /* 0x000fe4000f8e00ff */
[----:B------:R-:W-:-:S03]  /*dc80*/  IMAD.MOV.U32 R198, RZ, RZ, R207 ;  /* 0x000000ffffc67224 */ /* 0x000fc600078e00cf */
[----:B------:R-:W-:-:S13]  /*dc90*/  ISETP.NE.AND P6, PT, R197, 0x1, PT ;  /* 0x00000001c500780c */ /* 0x000fda0003fc5270 */
[----:B------:R-:W0:Y:S02]  /*dca0*/  @P6 LDC.64 R164, c[0x0][0x9e8] ;  /* 0x00027a00ffa46b82 */ /* 0x000e240000000a00 */
[----:B0-----:R-:W-:-:S05]  /*dcb0*/  @P6 IMAD.HI.U32 R164, R207, R164, RZ ;  /* 0x000000a4cfa46227 */ /* 0x001fca00078e00ff */
[----:B------:R-:W-:-:S07]  /*dcc0*/  @P6 SHF.R.U32.HI R198, RZ, R165, R164 ;  /* 0x000000a5ffc66219 */ /* 0x000fce00000116a4 */
.L_x_9361:
[----:B------:R-:W-:Y:S05]  /*dcd0*/  BSYNC B0 ;  /* 0x0000000000007941 */ /* 0x000fea0003800000 */
.L_x_9359:
[----:B------:R-:W-:-:S04]  /*dce0*/  IMAD.IADD R196, R196, 0x1, -R23 ;  /* 0x00000001c4c47824 */ /* 0x000fc800078e0a17 */
[----:B------:R-:W-:-:S05]  /*dcf0*/  IMAD R196, R198, R197, R196 ;  /* 0x000000c5c6c47224 */ /* 0x000fca00078e02c4 */
[----:B------:R-:W-:Y:S02]  /*dd00*/  VIMNMX R199, R199, R196, !PT ;  /* 0x000000c4c7c77248 */ /* 0x000fe40007fe0100 */
[----:B------:R-:W-:-:S07]  /*dd10*/  VIADDMNMX R228, R196, R197, R228, PT ;  /* 0x000000c5c4e47246 */ /* 0x000fce00038001e4 */
.L_x_9358:
[C---:B------:R-:W-:Y:S02]  /*dd20*/  ISETP.GT.AND P2, PT, R199.reuse, 0x1, !P2 ;  /* 0x00000001c700780c */ /* 0x040fe40005744270 */
[----:B------:R-:W-:Y:S02]  /*dd30*/  LOP3.LUT P6, RZ, R2, 0x8000, RZ, 0xc0, !PT ;  /* 0x0000800002ff7812 */ /* 0x000fe400078cc0ff */
[----:B------:R-:W-:Y:S02]  /*dd40*/  ISETP.LT.OR P2, PT, R228, 0x2, P2 ;  /* 0x00000002e400780c */ /* 0x000fe40001741670 */
[----:B------:R-:W-:Y:S02]  /*dd50*/  ISETP.GT.AND P3, PT, R199, 0x50, !P3 ;  /* 0x00000050c700780c */ /* 0x000fe40005f64270 */
[----:B------:R-:W-:Y:S02]  /*dd60*/  FSEL R154, R154, -INF , !P2 ;  /* 0xff8000009a9a7808 */ /* 0x000fe40005000000 */
[----:B------:R-:W-:-:S02]  /*dd70*/  LOP3.LUT P2, RZ, R2, 0x2, RZ, 0xc0, !PT ;  /* 0x0000000202ff7812 */ /* 0x000fc4000784c0ff */
[C---:B------:R-:W-:Y:S02]  /*dd80*/  ISETP.LT.OR P3, PT, R228.reuse, 0x51, P3 ;  /* 0x00000051e400780c */ /* 0x040fe40001f61670 */
[C---:B------:R-:W-:Y:S02]  /*dd90*/  ISETP.GT.AND P2, PT, R199.reuse, 0x8, !P2 ;  /* 0x00000008c700780c */ /* 0x040fe40005744270 */
[----:B------:R-:W-:Y:S02]  /*dda0*/  ISETP.GT.AND P4, PT, R199, 0x51, !P4 ;  /* 0x00000051c700780c */ /* 0x000fe40006784270 */
[----:B------:R-:W-:Y:S02]  /*ddb0*/  ISETP.LT.OR P2, PT, R228, 0x9, P2 ;  /* 0x00000009e400780c */ /* 0x000fe40001741670 */
[----:B------:R-:W-:Y:S02]  /*ddc0*/  FSEL R190, R190, -INF , !P3 ;  /* 0xff800000bebe7808 */ /* 0x000fe40005800000 */
[----:B------:R-:W-:-:S02]  /*ddd0*/  FSEL R157, R157, -INF , !P2 ;  /* 0xff8000009d9d7808 */ /* 0x000fc40005000000 */
[----:B------:R-:W-:Y:S02]  /*dde0*/  LOP3.LUT P2, RZ, R2, 0x4, RZ, 0xc0, !PT ;  /* 0x0000000402ff7812 */ /* 0x000fe4000784c0ff */
[C---:B------:R-:W-:Y:S02]  /*ddf0*/  ISETP.GT.AND P5, PT, R199.reuse, 0x58, !P5 ;  /* 0x00000058c700780c */ /* 0x040fe40006fa4270 */
[----:B------:R-:W-:Y:S02]  /*de00*/  ISETP.GT.AND P2, PT, R199, 0x9, !P2 ;  /* 0x00000009c700780c */ /* 0x000fe40005744270 */
[C---:B------:R-:W-:Y:S02]  /*de10*/  ISETP.LT.OR P4, PT, R228.reuse, 0x52, P4 ;  /* 0x00000052e400780c */ /* 0x040fe40002781670 */
[C---:B------:R-:W-:Y:S02]  /*de20*/  ISETP.LT.OR P2, PT, R228.reuse, 0xa, P2 ;  /* 0x0000000ae400780c */ /* 0x040fe40001741670 */
[----:B------:R-:W-:-:S02]  /*de30*/  ISETP.LT.OR P5, PT, R228, 0x59, P5 ;  /* 0x00000059e400780c */ /* 0x000fc40002fa1670 */
[----:B------:R-:W-:Y:S02]  /*de40*/  FSEL R158, R158, -INF , !P2 ;  /* 0xff8000009e9e7808 */ /* 0x000fe40005000000 */
[----:B------:R-:W-:Y:S02]  /*de50*/  LOP3.LUT P2, RZ, R2, 0x8, RZ, 0xc0, !PT ;  /* 0x0000000802ff7812 */ /* 0x000fe4000784c0ff */
[----:B------:R-:W-:Y:S02]  /*de60*/  FSEL R189, R189, -INF , !P4 ;  /* 0xff800000bdbd7808 */ /* 0x000fe40006000000 */
[----:B------:R-:W-:Y:S02]  /*de70*/  ISETP.GT.AND P2, PT, R199, 0x10, !P2 ;  /* 0x00000010c700780c */ /* 0x000fe40005744270 */
[----:B------:R-:W-:Y:S02]  /*de80*/  FSEL R191, R191, -INF , !P5 ;  /* 0xff800000bfbf7808 */ /* 0x000fe40006800000 */
        /* <DEDUP_REMOVED lines=34> */
[----:B------:R-:W-:Y:S02]  /*e0b0*/  FMNMX.FTZ R177, R152, R12, !PT ;  /* 0x0000000c98b17209 */ /* 0x000fe40007810000 */
[----:B------:R-:W-:Y:S02]  /*e0c0*/  LOP3.LUT P2, RZ, R2, 0x400, RZ, 0xc0, !PT ;  /* 0x0000040002ff7812 */ /* 0x000fe4000784c0ff */
[----:B------:R-:W-:Y:S02]  /*e0d0*/  FMNMX.FTZ R177, R210, R177, !PT ;  /* 0x000000b1d2b17209 */ /* 0x000fe40007810000 */
[----:B------:R-:W-:Y:S02]  /*e0e0*/  ISETP.GT.AND P2, PT, R199, 0x31, !P2 ;  /* 0x00000031c700780c */ /* 0x000fe40005744270 */
[----:B------:R-:W-:-:S02]  /*e0f0*/  FMNMX.FTZ R177, R155, R177, !PT ;  /* 0x000000b19bb17209 */ /* 0x000fc40007810000 */
[----:B------:R-:W-:Y:S02]  /*e100*/  ISETP.LT.OR P2, PT, R228, 0x32, P2 ;  /* 0x00000032e400780c */ /* 0x000fe40001741670 */
[----:B------:R-:W-:Y:S02]  /*e110*/  FMNMX.FTZ R177, R156, R177, !PT ;  /* 0x000000b19cb17209 */ /* 0x000fe40007810000 */
[----:B------:R-:W-:Y:S02]  /*e120*/  FSEL R165, R178, -INF , !P2 ;  /* 0xff800000b2a57808 */ /* 0x000fe40005000000 */
[----:B------:R-:W-:Y:S02]  /*e130*/  FMNMX.FTZ R177, R159, R177, !PT ;  /* 0x000000b19fb17209 */ /* 0x000fe40007810000 */
[----:B------:R-:W-:Y:S02]  /*e140*/  LOP3.LUT P2, RZ, R2, 0x200, RZ, 0xc0, !PT ;  /* 0x0000020002ff7812 */ /* 0x000fe4000784c0ff */
[----:B------:R-:W-:-:S02]  /*e150*/  FMNMX.FTZ R177, R160, R177, !PT ;  /* 0x000000b1a0b17209 */ /* 0x000fc40007810000 */
[----:B------:R-:W-:Y:S02]  /*e160*/  ISETP.GT.AND P2, PT, R199, 0x38, !P2 ;  /* 0x00000038c700780c */ /* 0x000fe40005744270 */
[----:B------:R-:W-:Y:S02]  /*e170*/  FMNMX.FTZ R177, R163, R177, !PT ;  /* 0x000000b1a3b17209 */ /* 0x000fe40007810000 */
[----:B------:R-:W-:Y:S02]  /*e180*/  ISETP.LT.OR P2, PT, R228, 0x39, P2 ;  /* 0x00000039e400780c */ /* 0x000fe40001741670 */
[----:B------:R-:W-:Y:S02]  /*e190*/  FMNMX.FTZ R177, R211, R177, !PT ;  /* 0x000000b1d3b17209 */ /* 0x000fe40007810000 */
[----:B------:R-:W-:Y:S02]  /*e1a0*/  FSEL R179, R179, -INF , !P2 ;  /* 0xff800000b3b37808 */ /* 0x000fe40005000000 */
[----:B------:R-:W-:-:S02]  /*e1b0*/  FMNMX.FTZ R177, R168, R177, !PT ;  /* 0x000000b1a8b17209 */ /* 0x000fc40007810000 */
[----:B------:R-:W-:Y:S02]  /*e1c0*/  LOP3.LUT P2, RZ, R2, 0x100, RZ, 0xc0, !PT ;  /* 0x0000010002ff7812 */ /* 0x000fe4000784c0ff */
[----:B------:R-:W-:Y:S02]  /*e1d0*/  FMNMX.FTZ R177, R169, R177, !PT ;  /* 0x000000b1a9b17209 */ /* 0x000fe40007810000 */
[----:B------:R-:W-:Y:S02]  /*e1e0*/  ISETP.GT.AND P2, PT, R199, 0x39, !P2 ;  /* 0x00000039c700780c */ /* 0x000fe40005744270 */
[----:B------:R-:W-:Y:S02]  /*e1f0*/  FMNMX.FTZ R177, R172, R177, !PT ;  /* 0x000000b1acb17209 */ /* 0x000fe40007810000 */
[----:B------:R-:W-:Y:S02]  /*e200*/  ISETP.LT.OR P2, PT, R228, 0x3a, P2 ;  /* 0x0000003ae400780c */ /* 0x000fe40001741670 */
[----:B------:R-:W-:-:S02]  /*e210*/  FMNMX.FTZ R177, R173, R177, !PT ;  /* 0x000000b1adb17209 */ /* 0x000fc40007810000 */
        /* <DEDUP_REMOVED lines=25> */
[----:B------:R-:W-:Y:S01]  /*e3b0*/  ISETP.GT.AND P2, PT, R199, 0x49, !P6 ;  /* 0x00000049c700780c */ /* 0x000fe20007744270 */
[----:B------:R-:W0:Y:S01]  /*e3c0*/  SHFL.BFLY PT, R178, R177, 0x2, 0x1f ;  /* 0x0c401f00b1b27f89 */ /* 0x000e2200000e0000 */
[----:B------:R-:W-:Y:S02]  /*e3d0*/  LOP3.LUT P6, RZ, R2, 0x1, RZ, 0xc0, !PT ;  /* 0x0000000102ff7812 */ /* 0x000fe400078cc0ff */
[----:B------:R-:W-:-:S04]  /*e3e0*/  ISETP.LT.OR P2, PT, R228, 0x4a, P2 ;  /* 0x0000004ae400780c */ /* 0x000fc80001741670 */
[----:B------:R-:W-:Y:S02]  /*e3f0*/  FSEL R187, R187, -INF , !P2 ;  /* 0xff800000bbbb7808 */ /* 0x000fe40005000000 */
[----:B0-----:R-:W-:-:S05]  /*e400*/  FMNMX.FTZ R178, R177, R178, !PT ;  /* 0x000000b2b1b27209 */ /* 0x001fca0007810000 */
[----:B------:R-:W0:Y:S02]  /*e410*/  SHFL.BFLY PT, R177, R178, 0x1, 0x1f ;  /* 0x0c201f00b2b17f89 */ /* 0x000e2400000e0000 */
[----:B0-----:R-:W-:Y:S01]  /*e420*/  FMNMX.FTZ R178, R178, R177, !PT ;  /* 0x000000b1b2b27209 */ /* 0x001fe20007810000 */
[----:B------:R-:W-:-:S03]  /*e430*/  IMAD.U32 R177, RZ, RZ, UR42 ;  /* 0x0000002affb17e24 */ /* 0x000fc6000f8e00ff */
[----:B------:R-:W-:-:S04]  /*e440*/  FSETP.NEU.FTZ.AND P2, PT, R178, -INF , PT ;  /* 0xff800000b200780b */ /* 0x000fc80003f5d000 */
[----:B------:R-:W-:-:S05]  /*e450*/  FSEL R196, R178, RZ, P2 ;  /* 0x000000ffb2c47208 */ /* 0x000fca0001000000 */
[----:B------:R-:W-:Y:S01]  /*e460*/  FADD.FTZ R196, -R196, R12 ;  /* 0x0000000cc4c47221 */ /* 0x000fe20000010100 */
[----:B------:R-:W-:-:S05]  /*e470*/  FMUL.FTZ R12, R178, R177 ;  /* 0x000000b1b20c7220 */ /* 0x000fca0000410000 */
[----:B------:R-:W-:Y:S02]  /*e480*/  FSEL R12, R12, RZ, P2 ;  /* 0x000000ff0c0c7208 */ /* 0x000fe40001000000 */
[----:B------:R-:W-:-:S03]  /*e490*/  LOP3.LUT P2, RZ, R2, 0x80000, RZ, 0xc0, !PT ;  /* 0x0008000002ff7812 */ /* 0x000fc6000784c0ff */
[-CC-:B------:R-:W-:Y:S01]  /*e4a0*/  FFMA.FTZ R152, R152, R177.reuse, -R12.reuse ;  /* 0x000000b198987223 */ /* 0x180fe2000001080c */
[----:B------:R-:W-:Y:S01]  /*e4b0*/  ISETP.GT.AND P2, PT, R199, RZ, !P2 ;  /* 0x000000ffc700720c */ /* 0x000fe20005744270 */
[-CC-:B------:R-:W-:Y:S01]  /*e4c0*/  FFMA.FTZ R210, R210, R177.reuse, -R12.reuse ;  /* 0x000000b1d2d27223 */ /* 0x180fe2000001080c */
[-CC-:B------:R-:W-:Y:S01]  /*e4d0*/  FFMA.FTZ R155, R155, R177.reuse, -R12.reuse ;  /* 0x000000b19b9b7223 */ /* 0x180fe2000001080c */
[-CC-:B------:R-:W-:Y:S01]  /*e4e0*/  FFMA.FTZ R156, R156, R177.reuse, -R12.reuse ;  /* 0x000000b19c9c7223 */ /* 0x180fe2000001080c */
[----:B------:R-:W-:Y:S01]  /*e4f0*/  ISETP.LT.OR P2, PT, R228, 0x1, P2 ;  /* 0x00000001e400780c */ /* 0x000fe20001741670 */
[-CC-:B------:R-:W-:Y:S01]  /*e500*/  FFMA.FTZ R159, R159, R177.reuse, -R12.reuse ;  /* 0x000000b19f9f7223 */ /* 0x180fe2000001080c */
[-CC-:B------:R-:W-:Y:S01]  /*e510*/  FFMA.FTZ R160, R160, R177.reuse, -R12.reuse ;  /* 0x000000b1a0a07223 */ /* 0x180fe2000001080c */
[-CC-:B------:R-:W-:Y:S01]  /*e520*/  FFMA.FTZ R163, R163, R177.reuse, -R12.reuse ;  /* 0x000000b1a3a37223 */ /* 0x180fe2000001080c */
[----:B------:R-:W-:Y:S01]  /*e530*/  FSEL R153, R153, -INF , !P2 ;  /* 0xff80000099997808 */ /* 0x000fe20005000000 */
        /* <DEDUP_REMOVED lines=18> */
[----:B------:R-:W-:Y:S01]  /*e660*/  FMNMX.FTZ R196, R153, R13, !PT ;  /* 0x0000000d99c47209 */ /* 0x000fe20007810000 */
[----:B------:R-:W-:Y:S01]  /*e670*/  MUFU.EX2 R152, R152 ;  /* 0x0000009800987308 */ /* 0x000fe20000000800 */
[----:B------:R-:W-:-:S02]  /*e680*/  ISETP.GT.AND P2, PT, R199, 0x59, !P6 ;  /* 0x00000059c700780c */ /* 0x000fc40007744270 */
[----:B------:R-:W-:Y:S02]  /*e690*/  FMNMX.FTZ R196, R154, R196, !PT ;  /* 0x000000c49ac47209 */ /* 0x000fe40007810000 */
[----:B------:R-:W-:Y:S02]  /*e6a0*/  ISETP.LT.OR P2, PT, R228, 0x5a, P2 ;  /* 0x0000005ae400780c */ /* 0x000fe40001741670 */
[----:B------:R-:W-:Y:S01]  /*e6b0*/  FMNMX.FTZ R196, R157, R196, !PT ;  /* 0x000000c49dc47209 */ /* 0x000fe20007810000 */
[----:B------:R-:W0:Y:S01]  /*e6c0*/  MUFU.EX2 R12, R12 ;  /* 0x0000000c000c7308 */ /* 0x000e220000000800 */
[----:B------:R-:W-:Y:S02]  /*e6d0*/  FSEL R193, R193, -INF , !P2 ;  /* 0xff800000c1c17808 */ /* 0x000fe40005000000 */
[----:B------:R-:W-:-:S04]  /*e6e0*/  FMNMX.FTZ R196, R158, R196, !PT ;  /* 0x000000c49ec47209 */ /* 0x000fc80007810000 */
[----:B------:R-:W-:Y:S01]  /*e6f0*/  FMNMX.FTZ R196, R161, R196, !PT ;  /* 0x000000c4a1c47209 */ /* 0x000fe20007810000 */
[----:B------:R-:W2:Y:S03]  /*e700*/  MUFU.EX2 R210, R210 ;  /* 0x000000d200d27308 */ /* 0x000ea60000000800 */
[----:B------:R-:W-:-:S04]  /*e710*/  FMNMX.FTZ R196, R162, R196, !PT ;  /* 0x000000c4a2c47209 */ /* 0x000fc80007810000 */
[----:B------:R-:W-:Y:S01]  /*e720*/  FMNMX.FTZ R196, R166, R196, !PT ;  /* 0x000000c4a6c47209 */ /* 0x000fe20007810000 */
[----:B------:R-:W3:Y:S01]  /*e730*/  MUFU.EX2 R155, R155 ;  /* 0x0000009b009b7308 */ /* 0x000ee20000000800 */
[----:B0-----:R-:W-:Y:S01]  /*e740*/  FFMA.FTZ R4, R12, R4, R152 ;  /* 0x000000040c047223 */ /* 0x001fe20000010098 */
[----:B------:R-:W-:Y:S01]  /*e750*/  FMUL.FTZ R24, R24, R12 ;  /* 0x0000000c18187220 */ /* 0x000fe20000410000 */
[----:B------:R-:W-:Y:S01]  /*e760*/  FMNMX.FTZ R196, R167, R196, !PT ;  /* 0x000000c4a7c47209 */ /* 0x000fe20007810000 */
[-C--:B------:R-:W-:Y:S01]  /*e770*/  FMUL.FTZ R25, R25, R12.reuse ;  /* 0x0000000c19197220 */ /* 0x080fe20000410000 */
[-C--:B------:R-:W-:Y:S01]  /*e780*/  FMUL.FTZ R28, R28, R12.reuse ;  /* 0x0000000c1c1c7220 */ /* 0x080fe20000410000 */
[----:B------:R-:W-:Y:S01]  /*e790*/  FMUL.FTZ R29, R29, R12 ;  /* 0x0000000c1d1d7220 */ /* 0x000fe20000410000 */
[----:B------:R-:W-:Y:S01]  /*e7a0*/  FMNMX.FTZ R196, R170, R196, !PT ;  /* 0x000000c4aac47209 */ /* 0x000fe20007810000 */
[----:B------:R-:W0:Y:S01]  /*e7b0*/  MUFU.EX2 R156, R156 ;  /* 0x0000009c009c7308 */ /* 0x000e220000000800 */
[C---:B--2---:R-:W-:Y:S01]  /*e7c0*/  FADD.FTZ R4, R210.reuse, R4 ;  /* 0x00000004d2047221 */ /* 0x044fe20000010000 */
[----:B------:R-:W-:Y:S01]  /*e7d0*/  F2FP.BF16.F32.PACK_AB R152, R210, R152 ;  /* 0x00000098d298723e */ /* 0x000fe200000010ff */
[----:B------:R-:W-:Y:S01]  /*e7e0*/  FMUL.FTZ R32, R32, R12 ;  /* 0x0000000c20207220 */ /* 0x000fe20000410000 */
[----:B------:R-:W-:Y:S01]  /*e7f0*/  FMNMX.FTZ R196, R171, R196, !PT ;  /* 0x000000c4abc47209 */ /* 0x000fe20007810000 */
[-C--:B------:R-:W-:Y:S01]  /*e800*/  FMUL.FTZ R33, R33, R12.reuse ;  /* 0x0000000c21217220 */ /* 0x080fe20000410000 */
[-C--:B------:R-:W-:Y:S01]  /*e810*/  FMUL.FTZ R36, R36, R12.reuse ;  /* 0x0000000c24247220 */ /* 0x080fe20000410000 */
[----:B------:R-:W-:Y:S01]  /*e820*/  FMUL.FTZ R37, R37, R12 ;  /* 0x0000000c25257220 */ /* 0x000fe20000410000 */
[----:B------:R-:W-:Y:S01]  /*e830*/  FMNMX.FTZ R196, R174, R196, !PT ;  /* 0x000000c4aec47209 */ /* 0x000fe20007810000 */
[----:B------:R-:W2:Y:S01]  /*e840*/  MUFU.EX2 R159, R159 ;  /* 0x0000009f009f7308 */ /* 0x000ea20000000800 */
[----:B---3--:R-:W-:Y:S01]  /*e850*/  FADD.FTZ R4, R155, R4 ;  /* 0x000000049b047221 */ /* 0x008fe20000010000 */
[----:B------:R-:W-:Y:S01]  /*e860*/  FMUL.FTZ R40, R40, R12 ;  /* 0x0000000c28287220 */ /* 0x000fe20000410000 */
[----:B------:R-:W-:Y:S01]  /*e870*/  FMNMX.FTZ R196, R175, R196, !PT ;  /* 0x000000c4afc47209 */ /* 0x000fe20007810000 */
[-C--:B------:R-:W-:Y:S01]  /*e880*/  FMUL.FTZ R41, R41, R12.reuse ;  /* 0x0000000c29297220 */ /* 0x080fe20000410000 */
[-C--:B------:R-:W-:Y:S01]  /*e890*/  FMUL.FTZ R44, R44, R12.reuse ;  /* 0x0000000c2c2c7220 */ /* 0x080fe20000410000 */
[----:B------:R-:W-:Y:S01]  /*e8a0*/  FMUL.FTZ R45, R45, R12 ;  /* 0x0000000c2d2d7220 */ /* 0x000fe20000410000 */
[----:B------:R-:W-:Y:S01]  /*e8b0*/  FMNMX.FTZ R196, R164, R196, !PT ;  /* 0x000000c4a4c47209 */ /* 0x000fe20007810000 */
[----:B------:R-:W3:Y:S01]  /*e8c0*/  MUFU.EX2 R160, R160 ;  /* 0x000000a000a07308 */ /* 0x000ee20000000800 */
[----:B0-----:R-:W-:Y:S01]  /*e8d0*/  FADD.FTZ R4, R156, R4 ;  /* 0x000000049c047221 */ /* 0x001fe20000010000 */
[----:B------:R-:W-:Y:S01]  /*e8e0*/  FMUL.FTZ R48, R48, R12 ;  /* 0x0000000c30307220 */ /* 0x000fe20000410000 */
[----:B------:R-:W-:Y:S01]  /*e8f0*/  FMNMX.FTZ R196, R165, R196, !PT ;  /* 0x000000c4a5c47209 */ /* 0x000fe20007810000 */
[-C--:B------:R-:W-:Y:S01]  /*e900*/  FMUL.FTZ R49, R49, R12.reuse ;  /* 0x0000000c31317220 */ /* 0x080fe20000410000 */
[-C--:B------:R-:W-:Y:S01]  /*e910*/  FMUL.FTZ R52, R52, R12.reuse ;  /* 0x0000000c34347220 */ /* 0x080fe20000410000 */
[----:B------:R-:W-:Y:S01]  /*e920*/  FMUL.FTZ R53, R53, R12 ;  /* 0x0000000c35357220 */ /* 0x000fe20000410000 */
[----:B------:R-:W-:Y:S01]  /*e930*/  FMNMX.FTZ R196, R179, R196, !PT ;  /* 0x000000c4b3c47209 */ /* 0x000fe20007810000 */
[----:B------:R-:W0:Y:S01]  /*e940*/  MUFU.EX2 R163, R163 ;  /* 0x000000a300a37308 */ /* 0x000e220000000800 */
[----:B--2---:R-:W-:Y:S01]  /*e950*/  FADD.FTZ R4, R159, R4 ;  /* 0x000000049f047221 */ /* 0x004fe20000010000 */
[----:B------:R-:W-:Y:S01]  /*e960*/  FMUL.FTZ R56, R56, R12 ;  /* 0x0000000c38387220 */ /* 0x000fe20000410000 */
[----:B------:R-:W-:Y:S01]  /*e970*/  FMNMX.FTZ R196, R180, R196, !PT ;  /* 0x000000c4b4c47209 */ /* 0x000fe20007810000 */
[-C--:B------:R-:W-:Y:S01]  /*e980*/  FMUL.FTZ R57, R57, R12.reuse ;  /* 0x0000000c39397220 */ /* 0x080fe20000410000 */
[-C--:B------:R-:W-:Y:S01]  /*e990*/  FMUL.FTZ R60, R60, R12.reuse ;  /* 0x0000000c3c3c7220 */ /* 0x080fe20000410000 */
[----:B------:R-:W-:Y:S01]  /*e9a0*/  FMUL.FTZ R61, R61, R12 ;  /* 0x0000000c3d3d7220 */ /* 0x000fe20000410000 */
[----:B------:R-:W-:Y:S01]  /*e9b0*/  FMNMX.FTZ R196, R182, R196, !PT ;  /* 0x000000c4b6c47209 */ /* 0x000fe20007810000 */
[----:B------:R2:W-:Y:S01]  /*e9c0*/  MUFU.EX2 R198, R181 ;  /* 0x000000b500c67308 */ /* 0x0005e20000000800 */
        /* <DEDUP_REMOVED lines=16> */
[-C--:B------:R-:W-:Y:S01]  /*ead0*/  FMUL.FTZ R80, R80, R12.reuse ;  /* 0x0000000c50507220 */ /* 0x080fe20000410000 */
[----:B------:R-:W-:Y:S01]  /*eae0*/  FMUL.FTZ R81, R81, R12 ;  /* 0x0000000c51517220 */ /* 0x000fe20000410000 */
[----:B------:R-:W-:Y:S01]  /*eaf0*/  FMNMX.FTZ R196, R189, R196, !PT ;  /* 0x000000c4bdc47209 */ /* 0x000fe20007810000 */
[-C--:B------:R-:W-:Y:S01]  /*eb00*/  FMUL.FTZ R84, R84, R12.reuse ;  /* 0x0000000c54547220 */ /* 0x080fe20000410000 */
[-C--:B------:R-:W-:Y:S01]  /*eb10*/  FMUL.FTZ R85, R85, R12.reuse ;  /* 0x0000000c55557220 */ /* 0x080fe20000410000 */
[----:B------:R-:W-:Y:S01]  /*eb20*/  FMUL.FTZ R88, R88, R12 ;  /* 0x0000000c58587220 */ /* 0x000fe20000410000 */
[----:B------:R-:W-:Y:S01]  /*eb30*/  FMNMX.FTZ R196, R191, R196, !PT ;  /* 0x000000c4bfc47209 */ /* 0x000fe20007810000 */
[----:B------:R-:W4:Y:S01]  /*eb40*/  MUFU.EX2 R169, R169 ;  /* 0x000000a900a97308 */ /* 0x000f220000000800 */
[-C--:B------:R-:W-:Y:S01]  /*eb50*/  FMUL.FTZ R89, R89, R12.reuse ;  /* 0x0000000c59597220 */ /* 0x080fe20000410000 */
[----:B------:R-:W-:Y:S01]  /*eb60*/  FMUL.FTZ R92, R92, R12 ;  /* 0x0000000c5c5c7220 */ /* 0x000fe20000410000 */
[----:B------:R-:W-:Y:S01]  /*eb70*/  FMNMX.FTZ R196, R193, R196, !PT ;  /* 0x000000c4c1c47209 */ /* 0x000fe20007810000 */
[-C--:B------:R-:W-:Y:S01]  /*eb80*/  FMUL.FTZ R93, R93, R12.reuse ;  /* 0x0000000c5d5d7220 */ /* 0x080fe20000410000 */
[-C--:B------:R-:W-:Y:S01]  /*eb90*/  FMUL.FTZ R96, R96, R12.reuse ;  /* 0x0000000c60607220 */ /* 0x080fe20000410000 */
[-C--:B------:R-:W-:Y:S01]  /*eba0*/  FMUL.FTZ R97, R97, R12.reuse ;  /* 0x0000000c61617220 */ /* 0x080fe20000410000 */
[-C--:B------:R-:W-:Y:S01]  /*ebb0*/  FMUL.FTZ R100, R100, R12.reuse ;  /* 0x0000000c64647220 */ /* 0x080fe20000410000 */
[----:B------:R-:W5:Y:S01]  /*ebc0*/  SHFL.BFLY PT, R197, R196, 0x2, 0x1f ;  /* 0x0c401f00c4c57f89 */ /* 0x000f6200000e0000 */
        /* <DEDUP_REMOVED lines=23> */
[----:B-----5:R-:W-:Y:S01]  /*ed40*/  FMNMX.FTZ R196, R196, R197, !PT ;  /* 0x000000c5c4c47209 */ /* 0x020fe20007810000 */
[----:B------:R-:W5:Y:S01]  /*ed50*/  MUFU.EX2 R224, R224 ;  /* 0x000000e000e07308 */ /* 0x000f620000000800 */
[-C--:B------:R-:W-:Y:S01]  /*ed60*/  FMUL.FTZ R141, R141, R12.reuse ;  /* 0x0000000c8d8d7220 */ /* 0x080fe20000410000 */
[-C--:B------:R-:W-:Y:S01]  /*ed70*/  FMUL.FTZ R144, R144, R12.reuse ;  /* 0x0000000c90907220 */ /* 0x080fe20000410000 */
[-C--:B------:R-:W-:Y:S01]  /*ed80*/  FMUL.FTZ R145, R145, R12.reuse ;  /* 0x0000000c91917220 */ /* 0x080fe20000410000 */
[----:B------:R-:W2:Y:S01]  /*ed90*/  SHFL.BFLY PT, R197, R196, 0x1, 0x1f ;  /* 0x0c201f00c4c57f89 */ /* 0x000ea200000e0000 */
[-C--:B------:R-:W-:Y:S01]  /*eda0*/  FMUL.FTZ R148, R148, R12.reuse ;  /* 0x0000000c94947220 */ /* 0x080fe20000410000 */
[----:B------:R-:W-:-:S02]  /*edb0*/  FMUL.FTZ R149, R149, R12 ;  /* 0x0000000c95957220 */ /* 0x000fc40000410000 */
[----:B------:R-:W5:Y:S08]  /*edc0*/  MUFU.EX2 R225, R225 ;  /* 0x000000e100e17308 */ /* 0x000f700000000800 */
[----:B------:R-:W-:Y:S08]  /*edd0*/  MUFU.EX2 R184, R184 ;  /* 0x000000b800b87308 */ /* 0x000ff00000000800 */
[----:B------:R-:W-:Y:S01]  /*ede0*/  MUFU.EX2 R185, R185 ;  /* 0x000000b900b97308 */ /* 0x000fe20000000800 */
[----:B--2---:R-:W-:-:S04]  /*edf0*/  FMNMX.FTZ R181, R196, R197, !PT ;  /* 0x000000c5c4b57209 */ /* 0x004fc80007810000 */
[C---:B------:R-:W-:Y:S01]  /*ee00*/  FSETP.NEU.FTZ.AND P2, PT, R181.reuse, -INF , PT ;  /* 0xff800000b500780b */ /* 0x040fe20003f5d000 */
[----:B------:R-:W-:Y:S02]  /*ee10*/  FMUL.FTZ R196, R181, R177 ;  /* 0x000000b1b5c47220 */ /* 0x000fe40000410000 */
[----:B------:R-:W-:Y:S03]  /*ee20*/  MUFU.EX2 R188, R188 ;  /* 0x000000bc00bc7308 */ /* 0x000fe60000000800 */
[----:B------:R-:W-:-:S05]  /*ee30*/  FSEL R196, R196, RZ, P2 ;  /* 0x000000ffc4c47208 */ /* 0x000fca0001000000 */
[----:B------:R-:W-:Y:S01]  /*ee40*/  MUFU.EX2 R226, R226 ;  /* 0x000000e200e27308 */ /* 0x000fe20000000800 */
[----:B------:R-:W-:Y:S01]  /*ee50*/  FFMA.FTZ R197, R154, R177, -R196 ;  /* 0x000000b19ac57223 */ /* 0x000fe200000108c4 */
[----:B------:R-:W-:Y:S01]  /*ee60*/  F2FP.BF16.F32.PACK_AB R154, R156, R155 ;  /* 0x0000009b9c9a723e */ /* 0x000fe200000010ff */
[----:B---3--:R-:W-:Y:S01]  /*ee70*/  FADD.FTZ R155, R211, R4 ;  /* 0x00000004d39b7221 */ /* 0x008fe20000010000 */
[----:B------:R-:W-:Y:S01]  /*ee80*/  F2FP.BF16.F32.PACK_AB R156, R160, R159 ;  /* 0x0000009fa09c723e */ /* 0x000fe200000010ff */
[-CC-:B------:R-:W-:Y:S01]  /*ee90*/  FFMA.FTZ R229, R157, R177.reuse, -R196.reuse ;  /* 0x000000b19de57223 */ /* 0x180fe200000108c4 */
[--C-:B------:R-:W-:Y:S01]  /*eea0*/  FFMA.FTZ R157, R158, R177, -R196.reuse ;  /* 0x000000b19e9d7223 */ /* 0x100fe200000108c4 */
[----:B0-----:R-:W-:Y:S01]  /*eeb0*/  FADD.FTZ R4, R168, R155 ;  /* 0x0000009ba8047221 */ /* 0x001fe20000010000 */
[----:B------:R-:W-:Y:S01]  /*eec0*/  MUFU.EX2 R192, R192 ;  /* 0x000000c000c07308 */ /* 0x000fe20000000800 */
[----:B------:R-:W-:Y:S01]  /*eed0*/  F2FP.BF16.F32.PACK_AB R158, R211, R163 ;  /* 0x000000a3d39e723e */ /* 0x000fe200000010ff */
[-C--:B------:R-:W-:Y:S01]  /*eee0*/  FFMA.FTZ R230, R153, R177.reuse, -R196 ;  /* 0x000000b199e67223 */ /* 0x080fe200000108c4 */
[----:B----4-:R-:W-:Y:S01]  /*eef0*/  FADD.FTZ R159, R169, R4 ;  /* 0x00000004a99f7221 */ /* 0x010fe20000010000 */
[-CC-:B------:R-:W-:Y:S01]  /*ef00*/  FFMA.FTZ R153, R174, R177.reuse, -R196.reuse ;  /* 0x000000b1ae997223 */ /* 0x180fe200000108c4 */
[-CC-:B------:R-:W-:Y:S01]  /*ef10*/  FFMA.FTZ R228, R161, R177.reuse, -R196.reuse ;  /* 0x000000b1a1e47223 */ /* 0x180fe200000108c4 */
[-CC-:B------:R-:W-:Y:S01]  /*ef20*/  FFMA.FTZ R161, R162, R177.reuse, -R196.reuse ;  /* 0x000000b1a2a17223 */ /* 0x180fe200000108c4 */
[----:B-1----:R-:W-:Y:S01]  /*ef30*/  FADD.FTZ R4, R172, R159 ;  /* 0x0000009fac047221 */ /* 0x002fe20000010000 */
[----:B------:R-:W0:Y:S01]  /*ef40*/  MUFU.EX2 R227, R227 ;  /* 0x000000e300e37308 */ /* 0x000e220000000800 */
[C---:B------:R-:W-:Y:S01]  /*ef50*/  F2FP.BF16.F32.PACK_AB R162, R173.reuse, R172 ;  /* 0x000000acada2723e */ /* 0x040fe200000010ff */
[-C--:B------:R-:W-:Y:S01]  /*ef60*/  FFMA.FTZ R210, R166, R177.reuse, -R196 ;  /* 0x000000b1a6d27223 */ /* 0x080fe200000108c4 */
[----:B------:R-:W-:Y:S01]  /*ef70*/  FADD.FTZ R4, R173, R4 ;  /* 0x00000004ad047221 */ /* 0x000fe20000010000 */
[-CC-:B------:R-:W-:Y:S01]  /*ef80*/  FFMA.FTZ R167, R167, R177.reuse, -R196.reuse ;  /* 0x000000b1a7a77223 */ /* 0x180fe200000108c4 */
[-CC-:B------:R-:W-:Y:S01]  /*ef90*/  FFMA.FTZ R199, R170, R177.reuse, -R196.reuse ;  /* 0x000000b1aac77223 */ /* 0x180fe200000108c4 */
[-C--:B------:R-:W-:Y:S01]  /*efa0*/  FFMA.FTZ R171, R171, R177.reuse, -R196 ;  /* 0x000000b1abab7223 */ /* 0x080fe200000108c4 */
[----:B------:R-:W-:Y:S01]  /*efb0*/  FADD.FTZ R159, R223, R4 ;  /* 0x00000004df9f7221 */ /* 0x000fe20000010000 */
[----:B------:R-:W1:Y:S01]  /*efc0*/  MUFU.EX2 R194, R194 ;  /* 0x000000c200c27308 */ /* 0x000e620000000800 */
[-CC-:B------:R-:W-:Y:S01]  /*efd0*/  FFMA.FTZ R175, R175, R177.reuse, -R196.reuse ;  /* 0x000000b1afaf7223 */ /* 0x180fe200000108c4 */
[-CC-:B------:R-:W-:Y:S01]  /*efe0*/  FFMA.FTZ R231, R164, R177.reuse, -R196.reuse ;  /* 0x000000b1a4e77223 */ /* 0x180fe200000108c4 */
[----:B-----5:R-:W-:Y:S01]  /*eff0*/  FADD.FTZ R4, R224, R159 ;  /* 0x0000009fe0047221 */ /* 0x020fe20000010000 */
[-CC-:B------:R-:W-:Y:S01]  /*f000*/  FFMA.FTZ R165, R165, R177.reuse, -R196.reuse ;  /* 0x000000b1a5a57223 */ /* 0x180fe200000108c4 */
[-CC-:B------:R-:W-:Y:S01]  /*f010*/  FFMA.FTZ R179, R179, R177.reuse, -R196.reuse ;  /* 0x000000b1b3b37223 */ /* 0x180fe200000108c4 */
[-C--:B------:R-:W-:Y:S01]  /*f020*/  FFMA.FTZ R180, R180, R177.reuse, -R196 ;  /* 0x000000b1b4b47223 */ /* 0x080fe200000108c4 */
[----:B------:R-:W-:Y:S01]  /*f030*/  FADD.FTZ R159, R225, R4 ;  /* 0x00000004e19f7221 */ /* 0x000fe20000010000 */
[----:B------:R-:W2:Y:S01]  /*f040*/  MUFU.EX2 R174, R195 ;  /* 0x000000c300ae7308 */ /* 0x000ea20000000800 */
[----:B0-----:R-:W-:Y:S01]  /*f050*/  F2FP.BF16.F32.PACK_AB R172, R227, R192 ;  /* 0x000000c0e3ac723e */ /* 0x001fe200000010ff */
[-CC-:B------:R-:W-:Y:S01]  /*f060*/  FFMA.FTZ R182, R182, R177.reuse, -R196.reuse ;  /* 0x000000b1b6b67223 */ /* 0x180fe200000108c4 */
[----:B------:R-:W-:Y:S01]  /*f070*/  FADD.FTZ R159, R198, R159 ;  /* 0x0000009fc69f7221 */ /* 0x000fe20000010000 */
[-CC-:B------:R-:W-:Y:S01]  /*f080*/  FFMA.FTZ R183, R183, R177.reuse, -R196.reuse ;  /* 0x000000b1b7b77223 */ /* 0x180fe200000108c4 */
[-CC-:B------:R-:W-:Y:S01]  /*f090*/  FFMA.FTZ R186, R186, R177.reuse, -R196.reuse ;  /* 0x000000b1baba7223 */ /* 0x180fe200000108c4 */
[-CC-:B------:R-:W-:Y:S01]  /*f0a0*/  FFMA.FTZ R187, R187, R177.reuse, -R196.reuse ;  /* 0x000000b1bbbb7223 */ /* 0x180fe200000108c4 */
[----:B------:R-:W-:Y:S01]  /*f0b0*/  FADD.FTZ R4, R184, R159 ;  /* 0x0000009fb8047221 */ /* 0x000fe20000010000 */
[----:B------:R-:W-:Y:S01]  /*f0c0*/  MUFU.EX2 R230, R230 ;  /* 0x000000e600e67308 */ /* 0x000fe20000000800 */
[-CC-:B------:R-:W-:Y:S01]  /*f0d0*/  FFMA.FTZ R190, R190, R177.reuse, -R196.reuse ;  /* 0x000000b1bebe7223 */ /* 0x180fe200000108c4 */
[-C--:B------:R-:W-:Y:S01]  /*f0e0*/  FFMA.FTZ R189, R189, R177.reuse, -R196 ;  /* 0x000000b1bdbd7223 */ /* 0x080fe200000108c4 */
[----:B------:R-:W-:Y:S01]  /*f0f0*/  FADD.FTZ R163, R185, R4 ;  /* 0x00000004b9a37221 */ /* 0x000fe20000010000 */
[-CC-:B------:R-:W-:Y:S01]  /*f100*/  FFMA.FTZ R191, R191, R177.reuse, -R196.reuse ;  /* 0x000000b1bfbf7223 */ /* 0x180fe200000108c4 */
[----:B------:R-:W-:Y:S01]  /*f110*/  FFMA.FTZ R193, R193, R177, -R196 ;  /* 0x000000b1c1c17223 */ /* 0x000fe200000108c4 */
[----:B------:R-:W-:Y:S01]  /*f120*/  F2FP.BF16.F32.PACK_AB R160, R169, R168 ;  /* 0x000000a8a9a0723e */ /* 0x000fe200000010ff */
[----:B------:R-:W-:Y:S01]  /*f130*/  FADD.FTZ R163, R188, R163 ;  /* 0x000000a3bca37221 */ /* 0x000fe20000010000 */
[----:B------:R-:W-:Y:S01]  /*f140*/  MUFU.EX2 R197, R197 ;  /* 0x000000c500c57308 */ /* 0x000fe20000000800 */
[----:B------:R-:W-:-:S02]  /*f150*/  F2FP.BF16.F32.PACK_AB R168, R185, R184 ;  /* 0x000000b8b9a8723e */ /* 0x000fc400000010ff */
[C---:B------:R-:W-:Y:S01]  /*f160*/  FADD.FTZ R163, R226.reuse, R163 ;  /* 0x000000a3e2a37221 */ /* 0x040fe20000010000 */
[----:B------:R-:W-:Y:S02]  /*f170*/  F2FP.BF16.F32.PACK_AB R170, R226, R188 ;  /* 0x000000bce2aa723e */ /* 0x000fe400000010ff */
[----:B------:R-:W-:Y:S01]  /*f180*/  F2FP.BF16.F32.PACK_AB R166, R198, R225 ;  /* 0x000000e1c6a6723e */ /* 0x000fe200000010ff */
[----:B------:R-:W-:Y:S01]  /*f190*/  FADD.FTZ R4, R192, R163 ;  /* 0x000000a3c0047221 */ /* 0x000fe20000010000 */
[----:B------:R-:W-:Y:S01]  /*f1a0*/  FSEL R192, R181, RZ, P2 ;  /* 0x000000ffb5c07208 */ /* 0x000fe20001000000 */
[----:B------:R-:W-:Y:S01]  /*f1b0*/  MUFU.EX2 R155, R229 ;  /* 0x000000e5009b7308 */ /* 0x000fe20000000800 */
[----:B------:R-:W-:Y:S01]  /*f1c0*/  F2FP.BF16.F32.PACK_AB R164, R224, R223 ;  /* 0x000000dfe0a4723e */ /* 0x000fe200000010ff */
[----:B------:R-:W-:-:S04]  /*f1d0*/  FADD.FTZ R163, R227, R4 ;  /* 0x00000004e3a37221 */ /* 0x000fc80000010000 */
[----:B-1----:R-:W-:Y:S02]  /*f1e0*/  FADD.FTZ R163, R194, R163 ;  /* 0x000000a3c2a37221 */ /* 0x002fe40000010000 */
[----:B------:R-:W-:Y:S02]  /*f1f0*/  MUFU.EX2 R157, R157 ;  /* 0x0000009d009d7308 */ /* 0x000fe40000000800 */
[C---:B--2---:R-:W-:Y:S01]  /*f200*/  FADD.FTZ R4, R174.reuse, R163 ;  /* 0x000000a3ae047221 */ /* 0x044fe20000010000 */
[----:B------:R-:W-:Y:S01]  /*f210*/  F2FP.BF16.F32.PACK_AB R174, R174, R194 ;  /* 0x000000c2aeae723e */ /* 0x000fe200000010ff */
[----:B------:R-:W-:-:S04]  /*f220*/  FADD.FTZ R194, -R192, R13 ;  /* 0x0000000dc0c27221 */ /* 0x000fc80000010100 */
[----:B------:R-:W-:Y:S01]  /*f230*/  FMUL.FTZ R13, R194, R177 ;  /* 0x000000b1c20d7220 */ /* 0x000fe20000410000 */
[----:B------:R-:W-:Y:S08]  /*f240*/  MUFU.EX2 R228, R228 ;  /* 0x000000e400e47308 */ /* 0x000ff00000000800 */
[----:B------:R-:W0:Y:S08]  /*f250*/  MUFU.EX2 R13, R13 ;  /* 0x0000000d000d7308 */ /* 0x000e300000000800 */
[----:B------:R-:W1:Y:S08]  /*f260*/  MUFU.EX2 R161, R161 ;  /* 0x000000a100a17308 */ /* 0x000e700000000800 */
        /* <DEDUP_REMOVED lines=9> */
[----:B------:R-:W-:Y:S01]  /*f300*/  FADD.FTZ R196, R155, R196 ;  /* 0x000000c49bc47221 */ /* 0x000fe20000010000 */
[----:B------:R-:W-:Y:S01]  /*f310*/  F2FP.BF16.F32.PACK_AB R155, R157, R155 ;  /* 0x0000009b9d9b723e */ /* 0x000fe200000010ff */
[-C--:B------:R-:W-:Y:S01]  /*f320*/  FMUL.FTZ R35, R35, R13.reuse ;  /* 0x0000000d23237220 */ /* 0x080fe20000410000 */
[-C--:B------:R-:W-:Y:S01]  /*f330*/  FMUL.FTZ R38, R38, R13.reuse ;  /* 0x0000000d26267220 */ /* 0x080fe20000410000 */
[----:B------:R-:W-:Y:S01]  /*f340*/  FADD.FTZ R3, R157, R196 ;  /* 0x000000c49d037221 */ /* 0x000fe20000010000 */
[----:B-1----:R-:W-:Y:S01]  /*f350*/  F2FP.BF16.F32.PACK_AB R157, R161, R228 ;  /* 0x000000e4a19d723e */ /* 0x002fe200000010ff */
        /* <DEDUP_REMOVED lines=8> */
[----:B------:R-:W-:Y:S01]  /*f3e0*/  FMUL.FTZ R50, R50, R13 ;  /* 0x0000000d32327220 */ /* 0x000fe20000410000 */
[----:B------:R-:W3:Y:S01]  /*f3f0*/  MUFU.EX2 R188, R171 ;  /* 0x000000ab00bc7308 */ /* 0x000ee20000000800 */
[----:B--2---:R-:W-:Y:S01]  /*f400*/  FADD.FTZ R3, R159, R196 ;  /* 0x000000c49f037221 */ /* 0x004fe20000010000 */
[----:B0-----:R-:W-:Y:S01]  /*f410*/  F2FP.BF16.F32.PACK_AB R159, R184, R159 ;  /* 0x0000009fb89f723e */ /* 0x001fe200000010ff */
[-C--:B------:R-:W-:Y:S01]  /*f420*/  FMUL.FTZ R51, R51, R13.reuse ;  /* 0x0000000d33337220 */ /* 0x080fe20000410000 */
[-C--:B------:R-:W-:Y:S01]  /*f430*/  FMUL.FTZ R54, R54, R13.reuse ;  /* 0x0000000d36367220 */ /* 0x080fe20000410000 */
[----:B------:R-:W-:Y:S01]  /*f440*/  FADD.FTZ R198, R184, R3 ;  /* 0x00000003b8c67221 */ /* 0x000fe20000010000 */
        /* <DEDUP_REMOVED lines=44> */
[----:B0-----:R-:W-:Y:S01]  /*f710*/  F2FP.BF16.F32.PACK_AB R165, R194, R231 ;  /* 0x000000e7c2a5723e */ /* 0x001fe200000010ff */
[-C--:B------:R-:W-:Y:S01]  /*f720*/  FMUL.FTZ R123, R123, R13.reuse ;  /* 0x0000000d7b7b7220 */ /* 0x080fe20000410000 */
[----:B------:R-:W-:Y:S01]  /*f730*/  FMUL.FTZ R126, R126, R13 ;  /* 0x0000000d7e7e7220 */ /* 0x000fe20000410000 */
[----:B------:R-:W-:Y:S01]  /*f740*/  FADD.FTZ R3, R163, R182 ;  /* 0x000000b6a3037221 */ /* 0x000fe20000010000 */
[C---:B------:R-:W-:Y:S01]  /*f750*/  F2FP.BF16.F32.PACK_AB R163, R192.reuse, R163 ;  /* 0x000000a3c0a3723e */ /* 0x040fe200000010ff */
        /* <DEDUP_REMOVED lines=17> */
[----:B------:R3:W4:Y:S08]  /*f870*/  MUFU.EX2 R171, R186 ;  /* 0x000000ba00ab7308 */ /* 0x0007300000000800 */
[----:B------:R-:W5:Y:S01]  /*f880*/  MUFU.EX2 R182, R187 ;  /* 0x000000bb00b67308 */ /* 0x000f620000000800 */
[----:B---3--:R-:W-:-:S04]  /*f890*/  FADD.FTZ R186, R194, R3 ;  /* 0x00000003c2ba7221 */ /* 0x008fc80000010000 */
[----:B--2---:R-:W-:Y:S01]  /*f8a0*/  FADD.FTZ R3, R167, R186 ;  /* 0x000000baa7037221 */ /* 0x004fe20000010000 */
[C---:B0-----:R-:W-:Y:S02]  /*f8b0*/  F2FP.BF16.F32.PACK_AB R167, R180.reuse, R167 ;  /* 0x000000a7b4a7723e */ /* 0x041fe400000010ff */
[----:B------:R0:W2:Y:S01]  /*f8c0*/  MUFU.EX2 R173, R190 ;  /* 0x000000be00ad7308 */ /* 0x0000a20000000800 */
[----:B------:R-:W-:-:S04]  /*f8d0*/  FADD.FTZ R186, R180, R3 ;  /* 0x00000003b4ba7221 */ /* 0x000fc80000010000 */
[----:B------:R-:W-:Y:S01]  /*f8e0*/  FADD.FTZ R3, R169, R186 ;  /* 0x000000baa9037221 */ /* 0x000fe20000010000 */
[C---:B-1----:R-:W-:Y:S02]  /*f8f0*/  F2FP.BF16.F32.PACK_AB R169, R196.reuse, R169 ;  /* 0x000000a9c4a9723e */ /* 0x042fe400000010ff */
[----:B------:R-:W1:Y:S01]  /*f900*/  MUFU.EX2 R12, R189 ;  /* 0x000000bd000c7308 */ /* 0x000e620000000800 */
[----:B------:R-:W-:-:S04]  /*f910*/  FADD.FTZ R186, R196, R3 ;  /* 0x00000003c4ba7221 */ /* 0x000fc80000010000 */
[----:B----4-:R-:W-:Y:S01]  /*f920*/  FADD.FTZ R3, R171, R186 ;  /* 0x000000baab037221 */ /* 0x010fe20000010000 */
[C---:B-----5:R-:W-:Y:S02]  /*f930*/  F2FP.BF16.F32.PACK_AB R171, R182.reuse, R171 ;  /* 0x000000abb6ab723e */ /* 0x060fe400000010ff */
[----:B------:R-:W3:Y:S01]  /*f940*/  MUFU.EX2 R175, R191 ;  /* 0x000000bf00af7308 */ /* 0x000ee20000000800 */
[----:B0-----:R-:W-:-:S04]  /*f950*/  FADD.FTZ R190, R182, R3 ;  /* 0x00000003b6be7221 */ /* 0x001fc80000010000 */
[----:B--2---:R-:W-:-:S03]  /*f960*/  FADD.FTZ R3, R173, R190 ;  /* 0x000000bead037221 */ /* 0x004fc60000010000 */
[----:B------:R-:W0:Y:S01]  /*f970*/  MUFU.EX2 R186, R193 ;  /* 0x000000c100ba7308 */ /* 0x000e220000000800 */
[C---:B-1----:R-:W-:Y:S01]  /*f980*/  FADD.FTZ R184, R12.reuse, R3 ;  /* 0x000000030cb87221 */ /* 0x042fe20000010000 */
[----:B------:R-:W-:-:S03]  /*f990*/  F2FP.BF16.F32.PACK_AB R173, R12, R173 ;  /* 0x000000ad0cad723e */ /* 0x000fc600000010ff */
[----:B---3--:R-:W-:-:S04]  /*f9a0*/  FADD.FTZ R3, R175, R184 ;  /* 0x000000b8af037221 */ /* 0x008fc80000010000 */
[C---:B0-----:R-:W-:Y:S01]  /*f9b0*/  FADD.FTZ R3, R186.reuse, R3 ;  /* 0x00000003ba037221 */ /* 0x041fe20000010000 */
[----:B------:R-:W-:Y:S01]  /*f9c0*/  F2FP.BF16.F32.PACK_AB R175, R186, R175 ;  /* 0x000000afbaaf723e */ /* 0x000fe200000010ff */
[----:B------:R-:W-:Y:S06]  /*f9d0*/  @!P0 BRA `(.L_x_9362) ;  /* 0x0000000000048947 */ /* 0x000fec0003800000 */
[----:B------:R-:W-:Y:S01]  /*f9e0*/  BPT.TRAP 0x1 ;  /* 0x000000040000795c */ /* 0x000fe20000300000 */
.L_x_9362:
[----:B------:R0:W1:Y:S01]  /*f9f0*/  SYNCS.PHASECHK.TRANS64.TRYWAIT P2, [R209+URZ+0x22850], R204 ;  /* 0x022850ccd10075a7 */ /* 0x000062000804017f */
[----:B------:R-:W-:Y:S05]  /*fa00*/  @!P0 BRA `(.L_x_9363) ;  /* 0x0000000000048947 */ /* 0x000fea0003800000 */
[----:B------:R-:W-:Y:S01]  /*fa10*/  BPT.TRAP 0x1 ;  /* 0x000000040000795c */ /* 0x000fe20000300000 */
.L_x_9363:
[----:B------:R-:W-:Y:S04]  /*fa20*/  BSSY B0, `(.L_x_9364) ;  /* 0x0000004000007945 */ /* 0x000fe80003800000 */
[----:B-1----:R-:W-:Y:S05]  /*fa30*/  @P2 BRA `(.L_x_9365) ;  /* 0x0000000000082947 */ /* 0x002fea0003800000 */
[----:B------:R-:W1:Y:S02]  /*fa40*/  SYNCS.PHASECHK.TRANS64.TRYWAIT P2, [R209+URZ+0x22850], R204 ;  /* 0x022850ccd10075a7 */ /* 0x000e64000804017f */
[----:B-1----:R-:W-:Y:S05]  /*fa50*/  @!P2 BRA `(.L_x_9366) ;  /* 0x00000104004ca947 */ /* 0x002fea0003800000 */
.L_x_9365:
[----:B------:R-:W-:Y:S05]  /*fa60*/  BSYNC B0 ;  /* 0x0000000000007941 */ /* 0x000fea0003800000 */
.L_x_9364:
[----:B------:R-:W2:Y:S01]  /*fa70*/  S2R R179, SR_TID.X ;  /* 0x0000000000b37919 */ /* 0x000ea20000002100 */
[----:B------:R-:W-:Y:S01]  /*fa80*/  IMAD.MOV.U32 R13, RZ, RZ, 0x40000040 ;  /* 0x40000040ff0d7424 */ /* 0x000fe200078e00ff */
[----:B------:R-:W-:Y:S05]  /*fa90*/  WARPSYNC.ALL ;  /* 0x0000000000007948 */ /* 0x000fea0003800000 */
[----:B------:R-:W-:Y:S01]  /*faa0*/  R2UR UR7, R13 ;  /* 0x000000000d0772ca */ /* 0x000fe200000e0000 */
[----:B------:R-:W-:Y:S01]  /*fab0*/  IMAD R12, R16, 0xc00, R20 ;  /* 0x00000c00100c7824 */ /* 0x000fe200078e0214 */
[----:B------:R-:W-:Y:S01]  /*fac0*/  ISETP.GT.AND P2, PT, R5, R213, PT ;  /* 0x000000d50500720c */ /* 0x000fe20003f44270 */
[----:B01----:R-:W-:-:S02]  /*fad0*/  @!P1 VIADD R209, R209, 0x22860 ;  /* 0x00022860d1d19836 */ /* 0x003fc40000000000 */
[----:B------:R-:W-:Y:S01]  /*fae0*/  VIADD R5, R5, 0xffffffff ;  /* 0xffffffff05057836 */ /* 0x000fe20000000000 */
[----:B------:R-:W-:Y:S02]  /*faf0*/  R2UR UR6, R12 ;  /* 0x000000000c0672ca */ /* 0x000fe400000e0000 */
[----:B------:R-:W-:Y:S02]  /*fb00*/  @!P1 PRMT R209, RZ, 0x654, R209 ;  /* 0x00000654ffd19816 */ /* 0x000fe400000000d1 */
[----:B--2---:R-:W-:-:S05]  /*fb10*/  SHF.R.U32.HI R179, RZ, 0x7, R179 ;  /* 0x00000007ffb37819 */ /* 0x004fca00000116b3 */
[----:B------:R-:W-:-:S05]  /*fb20*/  VIADD R13, R179, 0x8 ;  /* 0x00000008b30d7836 */ /* 0x000fca0000000000 */
[----:B------:R0:W-:Y:S02]  /*fb30*/  BAR.SYNC.DEFER_BLOCKING R13, 0x100 ;  /* 0x0004000d0000751d */ /* 0x0001e40000010000 */
[----:B0-----:R-:W-:-:S04]  /*fb40*/  IMAD.MOV.U32 R13, RZ, RZ, 0x40000040 ;  /* 0x40000040ff0d7424 */ /* 0x001fc800078e00ff */
[----:B------:R-:W-:-:S06]  /*fb50*/  WARPGROUP.ARRIVE ;  /* 0x00000000000079c5 */ /* 0x000fcc0000000000 */
[----:B------:R-:W-:Y:S03]  /*fb60*/  HGMMA.64x256x16.F32.BF16 R24, R152, gdesc[UR4].tnspB, R24, gsb0 ;  /* 0x43e0000498187df0 */ /* 0x000fe60008001818 */
[----:B------:R-:W-:Y:S02]  /*fb70*/  WARPGROUP.DEPBAR.LE gsb0, 0x0 ;  /* 0x00008000000079c5 */ /* 0x000fe40000010000 */
[----:B------:R-:W-:Y:S01]  /*fb80*/  VIADD R152, R12, 0x80 ;  /* 0x000000800c987836 */ /* 0x000fe20000000000 */
[----:B------:R-:W-:Y:S01]  /*fb90*/  WARPGROUP.ARRIVE ;  /* 0x00000000000079c5 */ /* 0x000fe20000000000 */
[----:B------:R-:W-:-:S03]  /*fba0*/  IMAD.MOV.U32 R153, RZ, RZ, 0x40000040 ;  /* 0x40000040ff997424 */ /* 0x000fc600078e00ff */
        /* <DEDUP_REMOVED lines=29> */
[----:B------:R-:W-:Y:S01]  /*fd80*/  IMAD.MOV.U32 R12, RZ, RZ, R178 ;  /* 0x000000ffff0c7224 */ /* 0x000fe200078e00b2 */
[----:B------:R-:W-:Y:S01]  /*fd90*/  R2UR UR7, R13 ;  /* 0x000000000d0772ca */ /* 0x000fe200000e0000 */
[----:B------:R-:W-:Y:S01]  /*fda0*/  IMAD.MOV.U32 R13, RZ, RZ, R181 ;  /* 0x000000ffff0d7224 */ /* 0x000fe200078e00b5 */
[----:B------:R-:W-:Y:S02]  /*fdb0*/  WARPGROUP.DEPBAR.LE gsb0, 0x0 ;  /* 0x00008000000079c5 */ /* 0x000fe40000010000 */
[----:B------:R-:W-:-:S15]  /*fdc0*/  WARPGROUP.ARRIVE ;  /* 0x00000000000079c5 */ /* 0x000fde0000000000 */
[----:B------:R-:W-:-:S06]  /*fdd0*/  NOP ;  /* 0x0000000000007918 */ /* 0x000fcc0000000000 */
[----:B------:R-:W-:Y:S03]  /*fde0*/  HGMMA.64x256x16.F32.BF16 R24, R172, gdesc[UR4].tnspB, R24, gsb0 ;  /* 0x43e00004ac187df0 */ /* 0x000fe60008001818 */
[----:B------:R-:W-:Y:S02]  /*fdf0*/  WARPGROUP.DEPBAR.LE gsb0, 0x0 ;  /* 0x00008000000079c5 */ /* 0x000fe40000010000 */
[----:B------:R0:W-:Y:S01]  /*fe00*/  @!P1 SYNCS.ARRIVE.TRANS64.RED.A1T0 RZ, [R209+URZ], RZ ;  /* 0x000000ffd1ff99a7 */ /* 0x0001e2000810043f */
[----:B------:R-:W-:Y:S05]  /*fe10*/  @P2 BRA `(.L_x_9367) ;  /* 0xffffffc800442947 */ /* 0x000fea000383ffff */
[----:B------:R-:W-:Y:S02]  /*fe20*/  IMAD.MOV.U32 R13, RZ, RZ, R181 ;  /* 0x000000ffff0d7224 */ /* 0x000fe400078e00b5 */
[----:B------:R-:W-:-:S07]  /*fe30*/  IMAD.MOV.U32 R12, RZ, RZ, R178 ;  /* 0x000000ffff0c7224 */ /* 0x000fce00078e00b2 */
.L_x_9349:
[----:B------:R-:W1:Y:S01]  /*fe40*/  LDC R226, c[0x0][0x9e4] ;  /* 0x00027900ffe27b82 */ /* 0x000e620000000800 */
[----:B------:R-:W-:Y:S01]  /*fe50*/  IADD3 R152, R202, 0x80, -R203 ;  /* 0x00000080ca987810 */ /* 0x000fe20007ffe8cb */
[----:B------:R-:W-:Y:S01]  /*fe60*/  ULDC UR4, c[0x0][0x9dc] ;  /* 0x0002770000047ab9 */ /* 0x000fe20000000800 */
[----:B------:R-:W-:-:S03]  /*fe70*/  LOP3.LUT R2, R2, 0xffefffff, RZ, 0xc0, !PT ;  /* 0xffefffff02027812 */ /* 0x000fc600078ec0ff */
[----:B------:R-:W-:-:S04]  /*fe80*/  IMAD R152, R205, 0x80, R152 ;  /* 0x00000080cd987824 */ /* 0x000fc800078e0298 */
[----:B------:R-:W-:Y:S01]  /*fe90*/  VIADD R154, R152, -UR4 ;  /* 0x80000004989a7c36 */ /* 0x000fe20008000000 */
[----:B-1----:R-:W-:-:S13]  /*fea0*/  ISETP.GE.AND P2, PT, R226, 0x1, PT ;  /* 0x00000001e200780c */ /* 0x002fda0003f46270 */
[----:B------:R-:W-:Y:S01]  /*feb0*/  @P2 LOP3.LUT R2, R2, 0x100000, RZ, 0xfc, !PT ;  /* 0x0010000002022812 */ /* 0x000fe200078efcff */
[----:B------:R-:W-:Y:S06]  /*fec0*/  @!P2 BRA `(.L_x_9368) ;  /* 0x000000000048a947 */ /* 0x000fec0003800000 */
        /* <DEDUP_REMOVED lines=11> */
.L_x_9370:
[----:B------:R-:W-:-:S13]  /*ff80*/  ISETP.NE.AND P2, PT, R226, 0x1, PT ;  /* 0x00000001e200780c */ /* 0x000fda0003f45270 */
[----:B------:R-:W1:Y:S02]  /*ff90*/  @P2 LDC.64 R152, c[0x0][0x9e8] ;  /* 0x00027a00ff982b82 */ /* 0x000e640000000a00 */
[----:B-1----:R-:W-:-:S05]  /*ffa0*/  @P2 IMAD.HI.U32 R152, R155, R152, RZ ;  /* 0x000000989b982227 */ /* 0x002fca00078e00ff */
[----:B------:R-:W-:-:S07]  /*ffb0*/  @P2 SHF.R.U32.HI R155, RZ, R153, R152 ;  /* 0x00000099ff9b2219 */ /* 0x000fce0000011698 */
.L_x_9371:
[----:B------:R-:W-:Y:S05]  /*ffc0*/  BSYNC B0 ;  /* 0x0000000000007941 */ /* 0x000fea0003800000 */
.L_x_9369:
[----:B------:R-:W-:-:S05]  /*ffd0*/  IMAD R155, R155, R226, RZ ;  /* 0x000000e29b9b7224 */ /* 0x000fca00078e02ff */
[----:B------:R-:W-:-:S07]  /*ffe0*/  VIMNMX R154, R154, R155, !PT ;  /* 0x0000009b9a9a7248 */ /* 0x000fce0007fe0100 */
.L_x_9368:
[----:B------:R-:W-:-:S04]  /*fff0*/  VIADD R154, R154, 0x5f ;  /* 0x0000005f9a9a7836 */ /* 0x000fc80000000000 */
[----:B------:R-:W-:-:S05]  /*10000*/  IMAD.HI R154, R154, 0x2aaaaaab, RZ ;  /* 0x2aaaaaab9a9a7827 */ /* 0x000fca00078e02ff */
[----:B------:R-:W-:-:S04]  /*10010*/  SHF.R.U32.HI R153, RZ, 0x1f, R154 ;  /* 0x0000001fff997819 */ /* 0x000fc8000001169a */
[----:B------:R-:W-:-:S04]  /*10020*/  LEA.HI.SX32 R204, R154, R153, 0x1c ;  /* 0x000000999acc7211 */ /* 0x000fc800078fe2ff */
[----:B------:R-:W-:-:S04]  /*10030*/  VIMNMX R204, R217, R204, !PT ;  /* 0x000000ccd9cc7248 */ /* 0x000fc80007fe0100 */
[----:B------:R-:W-:-:S13]  /*10040*/  ISETP.GE.AND P2, PT, R5, R204, PT ;  /* 0x000000cc0500720c */ /* 0x000fda0003f46270 */
[----:B------:R-:W-:Y:S05]  /*10050*/  @!P2 BRA `(.L_x_9372) ;  /* 0x00000024003ca947 */ /* 0x000fea0003800000 */
[----:B------:R-:W-:Y:S02]  /*10060*/  IMAD.MOV.U32 R207, RZ, RZ, R13 ;  /* 0x000000ffffcf7224 */ /* 0x000fe400078e000d */
[----:B0-----:R-:W-:Y:S02]  /*10070*/  IMAD.MOV.U32 R209, RZ, RZ, R12 ;  /* 0x000000ffffd17224 */ /* 0x001fe400078e000c */
[----:B------:R-:W-:-:S07]  /*10080*/  IMAD.MOV.U32 R206, RZ, RZ, R5 ;  /* 0x000000ffffce7224 */ /* 0x000fce00078e0005 */
.L_x_9382:
[----:B------:R-:W-:Y:S01]  /*10090*/  VIADD R16, R16, 0x1 ;  /* 0x0000000110107836 */ /* 0x000fe20000000000 */
[----:B------:R-:W-:Y:S05]  /*100a0*/  YIELD ;  /* 0x0000000000007946 */ /* 0x000fea0003800000 */
[----:B------:R-:W-:Y:S01]  /*100b0*/  ISETP.NE.AND P3, PT, R16, 0x2, PT ;  /* 0x000000021000780c */ /* 0x000fe20003f65270 */
[----:B0-----:R-:W-:Y:S02]  /*100c0*/  IMAD.MOV.U32 R5, RZ, RZ, R206 ;  /* 0x000000ffff057224 */ /* 0x001fe400078e00ce */
[----:B------:R-:W-:Y:S01]  /*100d0*/  VIADD R206, R206, 0xffffffff ;  /* 0xffffffffcece7836 */ /* 0x000fe20000000000 */
[----:B------:R-:W-:-:S02]  /*100e0*/  SEL R13, RZ, 0x1, P3 ;  /* 0x00000001ff0d7807 */ /* 0x000fc40001800000 */
[----:B------:R-:W-:Y:S02]  /*100f0*/  ISETP.GT.AND P2, PT, R5, R204, PT ;  /* 0x000000cc0500720c */ /* 0x000fe40003f44270 */
[----:B------:R-:W-:Y:S02]  /*10100*/  LOP3.LUT R22, R22, R13, RZ, 0x3c, !PT ;  /* 0x0000000d16167212 */ /* 0x000fe400078e3cff */
[----:B------:R-:W-:Y:S01]  /*10110*/  SEL R16, R16, RZ, P3 ;  /* 0x000000ff10107207 */ /* 0x000fe20001800000 */
[----:B------:R-:W-:Y:S08]  /*10120*/  @!P0 BRA `(.L_x_9373) ;  /* 0x0000000000048947 */ /* 0x000ff00003800000 */
[----:B------:R-:W-:Y:S01]  /*10130*/  BPT.TRAP 0x1 ;  /* 0x000000040000795c */ /* 0x000fe20000300000 */
.L_x_9373:
[----:B------:R-:W-:Y:S01]  /*10140*/  IMAD R205, R16, 0x8, R17 ;  /* 0x0000000810cd7824 */ /* 0x000fe200078e0211 */
[----:B------:R-:W-:-:S04]  /*10150*/  SHF.L.U32 R5, R22, 0x1f, RZ ;  /* 0x0000001f16057819 */ /* 0x000fc800000006ff */
[----:B------:R0:W1:Y:S01]  /*10160*/  SYNCS.PHASECHK.TRANS64.TRYWAIT P3, [R205+URZ+0x22830], R5 ;  /* 0x02283005cd0075a7 */ /* 0x000062000806017f */
[----:B------:R-:W-:Y:S05]  /*10170*/  @!P0 BRA `(.L_x_9374) ;  /* 0x0000000000048947 */ /* 0x000fea0003800000 */
[----:B------:R-:W-:Y:S01]  /*10180*/  BPT.TRAP 0x1 ;  /* 0x000000040000795c */ /* 0x000fe20000300000 */
.L_x_9374:
[----:B------:R-:W-:Y:S02]  /*10190*/  IMAD R12, R16, 0x300, R21 ;  /* 0x00000300100c7824 */ /* 0x000fe400078e0215 */
[----:B------:R-:W-:Y:S01]  /*101a0*/  IMAD.MOV.U32 R13, RZ, RZ, 0x40000040 ;  /* 0x40000040ff0d7424 */ /* 0x000fe200078e00ff */
[----:B-1----:R-:W-:Y:S06]  /*101b0*/  @P3 BRA `(.L_x_9375) ;  /* 0x0000000000083947 */ /* 0x002fec0003800000 */
[----:B------:R-:W1:Y:S02]  /*101c0*/  SYNCS.PHASECHK.TRANS64.TRYWAIT P3, [R205+URZ+0x22830], R5 ;  /* 0x02283005cd0075a7 */ /* 0x000e64000806017f */
[----:B-1----:R-:W-:Y:S05]  /*101d0*/  @!P3 BRA `(.L_x_9376) ;  /* 0x000000fc0080b947 */ /* 0x002fea0003800000 */
.L_x_9375:
        /* <DEDUP_REMOVED lines=17> */
[----:B------:R-:W-:-:S02]  /*102f0*/  R2UR UR5, R15 ;  /* 0x000000000f0572ca */ /* 0x000fc400000e0000 */
[----:B--2---:R-:W-:Y:S01]  /*10300*/  SHF.R.U32.HI R225, RZ, 0x7, R225 ;  /* 0x00000007ffe17819 */ /* 0x004fe200000116e1 */
[----:B------:R-:W-:Y:S02]  /*10310*/  WARPGROUP.DEPBAR.LE gsb0, 0x0 ;  /* 0x00008000000079c5 */ /* 0x000fe40000010000 */
[----:B------:R-:W-:-:S08]  /*10320*/  WARPGROUP.ARRIVE ;  /* 0x00000000000079c5 */ /* 0x000fd00000000000 */
        /* <DEDUP_REMOVED lines=44> */
[----:B--2---:R-:W-:Y:S01]  /*105f0*/  FMNMX.FTZ R177, R13, R209, !PT ;  /* 0x000000d10db17209 */ /* 0x004fe20007810000 */
        /* <DEDUP_REMOVED lines=68> */
[----:B----4-:R-:W-:-:S05]  /*10a40*/  FMNMX.FTZ R12, R196, R177, !PT ;  /* 0x000000b1c40c7209 */ /* 0x010fca0007810000 */
[----:B------:R-:W4:Y:S02]  /*10a50*/  SHFL.BFLY PT, R177, R12, 0x2, 0x1f ;  /* 0x0c401f000cb17f89 */ /* 0x000f2400000e0000 */
[----:B------:R-:W5:Y:S08]  /*10a60*/  MUFU.TANH R157, R157 ;  /* 0x0000009d009d7308 */ /* 0x000f700000002400 */
[----:B------:R-:W0:Y:S08]  /*10a70*/  MUFU.TANH R158, R158 ;  /* 0x0000009e009e7308 */ /* 0x000e300000002400 */
[----:B------:R-:W1:Y:S01]  /*10a80*/  MUFU.TANH R161, R161 ;  /* 0x000000a100a17308 */ /* 0x000e620000002400 */
[----:B----4-:R-:W-:-:S07]  /*10a90*/  FMNMX.FTZ R12, R12, R177, !PT ;  /* 0x000000b10c0c7209 */ /* 0x010fce0007810000 */
[----:B------:R-:W4:Y:S01]  /*10aa0*/  MUFU.TANH R162, R162 ;  /* 0x000000a200a27308 */ /* 0x000f220000002400 */
[----:B------:R-:W2:Y:S07]  /*10ab0*/  SHFL.BFLY PT, R177, R12, 0x1, 0x1f ;  /* 0x0c201f000cb17f89 */ /* 0x000eae00000e0000 */
[----:B------:R-:W4:Y:S08]  /*10ac0*/  MUFU.TANH R165, R165 ;  /* 0x000000a500a57308 */ /* 0x000f300000002400 */
[----:B------:R-:W4:Y:S08]  /*10ad0*/  MUFU.TANH R166, R166 ;  /* 0x000000a600a67308 */ /* 0x000f300000002400 */
[----:B------:R-:W4:Y:S01]  /*10ae0*/  MUFU.TANH R169, R169 ;  /* 0x000000a900a97308 */ /* 0x000f220000002400 */
[----:B--2---:R-:W-:Y:S01]  /*10af0*/  FMNMX.FTZ R12, R12, R177, !PT ;  /* 0x000000b10c0c7209 */ /* 0x004fe20007810000 */
[----:B------:R-:W-:-:S04]  /*10b00*/  IMAD.U32 R177, RZ, RZ, UR43 ;  /* 0x0000002bffb17e24 */ /* 0x000fc8000f8e00ff */
[CC--:B------:R-:W-:Y:S01]  /*10b10*/  FMUL.FTZ R212, R12.reuse, R177.reuse ;  /* 0x000000b10cd47220 */ /* 0x0c0fe20000410000 */
[----:B------:R-:W-:Y:S01]  /*10b20*/  FADD.FTZ R198, -R12, R209 ;  /* 0x000000d10cc67221 */ /* 0x000fe20000010100 */
[----:B------:R-:W2:Y:S02]  /*10b30*/  MUFU.TANH R170, R170 ;  /* 0x000000aa00aa7308 */ /* 0x000ea40000002400 */
[--C-:B------:R-:W-:Y:S01]  /*10b40*/  FFMA.FTZ R209, R13, R177, -R212.reuse ;  /* 0x000000b10dd17223 */ /* 0x100fe200000108d4 */
[----:B------:R-:W-:Y:S01]  /*10b50*/  FMNMX.FTZ R13, R153, R207, !PT ;  /* 0x000000cf990d7209 */ /* 0x000fe20007810000 */
[-CC-:B------:R-:W-:Y:S01]  /*10b60*/  FFMA.FTZ R211, R176, R177.reuse, -R212.reuse ;  /* 0x000000b1b0d37223 */ /* 0x180fe200000108d4 */
[-C--:B------:R-:W-:Y:S01]  /*10b70*/  FMUL.FTZ R198, R198, R177.reuse ;  /* 0x000000b1c6c67220 */ /* 0x080fe20000410000 */
[--C-:B------:R-:W-:Y:S01]  /*10b80*/  FFMA.FTZ R152, R152, R177, -R212.reuse ;  /* 0x000000b198987223 */ /* 0x100fe200000108d4 */
[----:B---3--:R-:W-:Y:S01]  /*10b90*/  FMNMX.FTZ R13, R154, R13, !PT ;  /* 0x0000000d9a0d7209 */ /* 0x008fe20007810000 */
[----:B------:R-:W3:Y:S01]  /*10ba0*/  MUFU.TANH R173, R173 ;  /* 0x000000ad00ad7308 */ /* 0x000ee20000002400 */
[-CC-:B------:R-:W-:Y:S01]  /*10bb0*/  FFMA.FTZ R155, R155, R177.reuse, -R212.reuse ;  /* 0x000000b19b9b7223 */ /* 0x180fe200000108d4 */
[--C-:B------:R-:W-:Y:S01]  /*10bc0*/  FFMA.FTZ R156, R156, R177, -R212.reuse ;  /* 0x000000b19c9c7223 */ /* 0x100fe200000108d4 */
[----:B-----5:R-:W-:Y:S01]  /*10bd0*/  FMNMX.FTZ R13, R157, R13, !PT ;  /* 0x0000000d9d0d7209 */ /* 0x020fe20007810000 */
[-CC-:B------:R-:W-:Y:S01]  /*10be0*/  FFMA.FTZ R159, R159, R177.reuse, -R212.reuse ;  /* 0x000000b19f9f7223 */ /* 0x180fe200000108d4 */
[-CC-:B------:R-:W-:Y:S01]  /*10bf0*/  FFMA.FTZ R160, R160, R177.reuse, -R212.reuse ;  /* 0x000000b1a0a07223 */ /* 0x180fe200000108d4 */
[--C-:B------:R-:W-:Y:S01]  /*10c00*/  FFMA.FTZ R163, R163, R177, -R212.reuse ;  /* 0x000000b1a3a37223 */ /* 0x100fe200000108d4 */
[----:B0-----:R-:W-:Y:S01]  /*10c10*/  FMNMX.FTZ R13, R158, R13, !PT ;  /* 0x0000000d9e0d7209 */ /* 0x001fe20007810000 */
[----:B------:R-:W0:Y:S01]  /*10c20*/  MUFU.TANH R175, R175 ;  /* 0x000000af00af7308 */ /* 0x000e220000002400 */
[-CC-:B------:R-:W-:Y:S01]  /*10c30*/  FFMA.FTZ R164, R164, R177.reuse, -R212.reuse ;  /* 0x000000b1a4a47223 */ /* 0x180fe200000108d4 */
[--C-:B------:R-:W-:Y:S01]  /*10c40*/  FFMA.FTZ R167, R167, R177, -R212.reuse ;  /* 0x000000b1a7a77223 */ /* 0x100fe200000108d4 */
[----:B-1----:R-:W-:Y:S01]  /*10c50*/  FMNMX.FTZ R13, R161, R13, !PT ;  /* 0x0000000da10d7209 */ /* 0x002fe20007810000 */
[-CC-:B------:R-:W-:Y:S01]  /*10c60*/  FFMA.FTZ R168, R168, R177.reuse, -R212.reuse ;  /* 0x000000b1a8a87223 */ /* 0x180fe200000108d4 */
[-CC-:B------:R-:W-:Y:S01]  /*10c70*/  FFMA.FTZ R171, R171, R177.reuse, -R212.reuse ;  /* 0x000000b1abab7223 */ /* 0x180fe200000108d4 */
[--C-:B------:R-:W-:Y:S01]  /*10c80*/  FFMA.FTZ R172, R172, R177, -R212.reuse ;  /* 0x000000b1acac7223 */ /* 0x100fe200000108d4 */
[----:B----4-:R-:W-:Y:S01]  /*10c90*/  FMNMX.FTZ R13, R162, R13, !PT ;  /* 0x0000000da20d7209 */ /* 0x010fe20007810000 */
[----:B------:R-:W1:Y:S01]  /*10ca0*/  MUFU.TANH R178, R178 ;  /* 0x000000b200b27308 */ /* 0x000e620000002400 */
[-CC-:B------:R-:W-:Y:S01]  /*10cb0*/  FFMA.FTZ R174, R174, R177.reuse, -R212.reuse ;  /* 0x000000b1aeae7223 */ /* 0x180fe200000108d4 */
[--C-:B------:R-:W-:Y:S01]  /*10cc0*/  FFMA.FTZ R180, R180, R177, -R212.reuse ;  /* 0x000000b1b4b47223 */ /* 0x100fe200000108d4 */
[----:B------:R-:W-:Y:S01]  /*10cd0*/  FMNMX.FTZ R13, R165, R13, !PT ;  /* 0x0000000da50d7209 */ /* 0x000fe20007810000 */
[-CC-:B------:R-:W-:Y:S01]  /*10ce0*/  FFMA.FTZ R181, R181, R177.reuse, -R212.reuse ;  /* 0x000000b1b5b57223 */ /* 0x180fe200000108d4 */
[-CC-:B------:R-:W-:Y:S01]  /*10cf0*/  FFMA.FTZ R184, R184, R177.reuse, -R212.reuse ;  /* 0x000000b1b8b87223 */ /* 0x180fe200000108d4 */
[--C-:B------:R-:W-:Y:S01]  /*10d00*/  FFMA.FTZ R185, R185, R177, -R212.reuse ;  /* 0x000000b1b9b97223 */ /* 0x100fe200000108d4 */
[----:B------:R-:W-:Y:S01]  /*10d10*/  FMNMX.FTZ R13, R166, R13, !PT ;  /* 0x0000000da60d7209 */ /* 0x000fe20007810000 */
[----:B------:R-:W4:Y:S01]  /*10d20*/  MUFU.TANH R179, R179 ;  /* 0x000000b300b37308 */ /* 0x000f220000002400 */
[-CC-:B------:R-:W-:Y:S01]  /*10d30*/  FFMA.FTZ R188, R188, R177.reuse, -R212.reuse ;  /* 0x000000b1bcbc7223 */ /* 0x180fe200000108d4 */
[--C-:B------:R-:W-:Y:S01]  /*10d40*/  FFMA.FTZ R189, R189, R177, -R212.reuse ;  /* 0x000000b1bdbd7223 */ /* 0x100fe200000108d4 */
[----:B------:R-:W-:Y:S01]  /*10d50*/  FMNMX.FTZ R13, R169, R13, !PT ;  /* 0x0000000da90d7209 */ /* 0x000fe20007810000 */
[-CC-:B------:R-:W-:Y:S01]  /*10d60*/  FFMA.FTZ R192, R192, R177.reuse, -R212.reuse ;  /* 0x000000b1c0c07223 */ /* 0x180fe200000108d4 */
[-CC-:B------:R-:W-:Y:S01]  /*10d70*/  FFMA.FTZ R210, R210, R177.reuse, -R212.reuse ;  /* 0x000000b1d2d27223 */ /* 0x180fe200000108d4 */
[----:B------:R-:W-:Y:S01]  /*10d80*/  FFMA.FTZ R193, R193, R177, -R212 ;  /* 0x000000b1c1c17223 */ /* 0x000fe200000108d4 */
[----:B--2---:R-:W-:Y:S01]  /*10d90*/  FMNMX.FTZ R13, R170, R13, !PT ;  /* 0x0000000daa0d7209 */ /* 0x004fe20007810000 */
[----:B------:R-:W2:Y:S03]  /*10da0*/  MUFU.TANH R182, R182 ;  /* 0x000000b600b67308 */ /* 0x000ea60000002400 */
[----:B---3--:R-:W-:-:S04]  /*10db0*/  FMNMX.FTZ R13, R173, R13, !PT ;  /* 0x0000000dad0d7209 */ /* 0x008fc80007810000 */
[----:B0-----:R-:W-:Y:S01]  /*10dc0*/  FMNMX.FTZ R13, R175, R13, !PT ;  /* 0x0000000daf0d7209 */ /* 0x001fe20007810000 */
[----:B------:R-:W0:Y:S03]  /*10dd0*/  MUFU.TANH R183, R183 ;  /* 0x000000b700b77308 */ /* 0x000e260000002400 */
[----:B-1----:R-:W-:-:S04]  /*10de0*/  FMNMX.FTZ R13, R178, R13, !PT ;  /* 0x0000000db20d7209 */ /* 0x002fc80007810000 */
[----:B----4-:R-:W-:Y:S01]  /*10df0*/  FMNMX.FTZ R13, R179, R13, !PT ;  /* 0x0000000db30d7209 */ /* 0x010fe20007810000 */
[----:B------:R-:W1:Y:S03]  /*10e00*/  MUFU.TANH R186, R186 ;  /* 0x000000ba00ba7308 */ /* 0x000e660000002400 */
[----:B--2---:R-:W-:-:S05]  /*10e10*/  FMNMX.FTZ R13, R182, R13, !PT ;  /* 0x0000000db60d7209 */ /* 0x004fca0007810000 */
        /* <DEDUP_REMOVED lines=41> */
[----:B--2---:R-:W-:Y:S01]  /*110b0*/  FMNMX.FTZ R13, R13, R213, !PT ;  /* 0x000000d50d0d7209 */ /* 0x004fe20007810000 */
[-C--:B------:R-:W-:Y:S01]  /*110c0*/  FFMA.FTZ R213, R196, R177.reuse, -R212 ;  /* 0x000000b1c4d57223 */ /* 0x080fe200000108d4 */
[----:B------:R-:W2:Y:S01]  /*110d0*/  MUFU.EX2 R159, R159 ;  /* 0x0000009f009f7308 */ /* 0x000ea20000000800 */
[-C--:B------:R-:W-:Y:S01]  /*110e0*/  FMUL.FTZ R61, R61, R198.reuse ;  /* 0x000000c63d3d7220 */ /* 0x080fe20000410000 */
[-C--:B------:R-:W-:Y:S01]  /*110f0*/  FMUL.FTZ R64, R64, R198.reuse ;  /* 0x000000c640407220 */ /* 0x080fe20000410000 */
[----:B------:R-:W5:Y:S01]  /*11100*/  SHFL.BFLY PT, R176, R13, 0x1, 0x1f ;  /* 0x0c201f000db07f89 */ /* 0x000f6200000e0000 */
        /* <DEDUP_REMOVED lines=23> */
[----:B-----5:R-:W-:Y:S01]  /*11280*/  FMNMX.FTZ R13, R13, R176, !PT ;  /* 0x000000b00d0d7209 */ /* 0x020fe20007810000 */
[-C--:B------:R-:W-:Y:S01]  /*11290*/  FMUL.FTZ R105, R105, R198.reuse ;  /* 0x000000c669697220 */ /* 0x080fe20000410000 */
[-C--:B------:R-:W-:Y:S01]  /*112a0*/  FMUL.FTZ R108, R108, R198.reuse ;  /* 0x000000c66c6c7220 */ /* 0x080fe20000410000 */
[-C--:B------:R-:W-:Y:S01]  /*112b0*/  FMUL.FTZ R109, R109, R198.reuse ;  /* 0x000000c66d6d7220 */ /* 0x080fe20000410000 */
[-C--:B------:R-:W-:Y:S01]  /*112c0*/  FMUL.FTZ R112, R112, R198.reuse ;  /* 0x000000c670707220 */ /* 0x080fe20000410000 */
[----:B------:R-:W-:Y:S01]  /*112d0*/  FADD.FTZ R176, -R13, R207 ;  /* 0x000000cf0db07221 */ /* 0x000fe20000010100 */
        /* <DEDUP_REMOVED lines=26> */
[-CC-:B-----5:R-:W-:Y:S01]  /*11480*/  FFMA.FTZ R158, R179, R177.reuse, -R176.reuse ;  /* 0x000000b1b39e7223 */ /* 0x1a0fe200000108b0 */
[-CC-:B------:R-:W-:Y:S01]  /*11490*/  FFMA.FTZ R187, R187, R177.reuse, -R176.reuse ;  /* 0x000000b1bbbb7223 */ /* 0x180fe200000108b0 */
[-CC-:B------:R-:W-:Y:S01]  /*114a0*/  FFMA.FTZ R190, R190, R177.reuse, -R176.reuse ;  /* 0x000000b1bebe7223 */ /* 0x180fe200000108b0 */
[-CC-:B------:R-:W-:Y:S01]  /*114b0*/  FFMA.FTZ R191, R191, R177.reuse, -R176.reuse ;  /* 0x000000b1bfbf7223 */ /* 0x180fe200000108b0 */
[-CC-:B------:R-:W-:Y:S01]  /*114c0*/  FFMA.FTZ R194, R194, R177.reuse, -R176.reuse ;  /* 0x000000b1c2c27223 */ /* 0x180fe200000108b0 */
[-CC-:B------:R-:W-:Y:S01]  /*114d0*/  FFMA.FTZ R195, R195, R177.reuse, -R176.reuse ;  /* 0x000000b1c3c37223 */ /* 0x180fe200000108b0 */
[-CC-:B------:R-:W-:Y:S01]  /*114e0*/  FFMA.FTZ R197, R197, R177.reuse, -R176.reuse ;  /* 0x000000b1c5c57223 */ /* 0x180fe200000108b0 */
[----:B------:R-:W-:Y:S01]  /*114f0*/  FFMA.FTZ R199, R199, R177, -R176 ;  /* 0x000000b1c7c77223 */ /* 0x000fe200000108b0 */
[----:B-1----:R-:W-:Y:S01]  /*11500*/  FFMA.FTZ R179, R198, R4, R209 ;  /* 0x00000004c6b37223 */ /* 0x002fe200000100d1 */
[----:B------:R-:W-:Y:S01]  /*11510*/  @!P1 VIADD R176, R205, 0x22840 ;  /* 0x00022840cdb09836 */ /* 0x000fe20000000000 */
[----:B------:R1:W-:Y:S01]  /*11520*/  MUFU.EX2 R175, R166 ;  /* 0x000000a600af7308 */ /* 0x0003e20000000800 */
[-C--:B------:R-:W-:Y:S01]  /*11530*/  FMUL.FTZ R124, R124, R198.reuse ;  /* 0x000000c67c7c7220 */ /* 0x080fe20000410000 */
[C---:B---3--:R-:W-:Y:S01]  /*11540*/  FADD.FTZ R4, R152.reuse, R179 ;  /* 0x000000b398047221 */ /* 0x048fe20000010000 */
[----:B------:R-:W-:Y:S01]  /*11550*/  F2FP.BF16.F32.PACK_AB R152, R152, R209 ;  /* 0x000000d19898723e */ /* 0x000fe200000010ff */
[-C--:B------:R-:W-:Y:S01]  /*11560*/  FMUL.FTZ R125, R125, R198.reuse ;  /* 0x000000c67d7d7220 */ /* 0x080fe20000410000 */
[-C--:B------:R-:W-:Y:S01]  /*11570*/  FMUL.FTZ R128, R128, R198.reuse ;  /* 0x000000c680807220 */ /* 0x080fe20000410000 */
[-C--:B------:R-:W-:Y:S01]  /*11580*/  FMUL.FTZ R129, R129, R198.reuse ;  /* 0x000000c681817220 */ /* 0x080fe20000410000 */
[-C--:B------:R-:W-:Y:S01]  /*11590*/  FMUL.FTZ R132, R132, R198.reuse ;  /* 0x000000c684847220 */ /* 0x080fe20000410000 */
[----:B------:R-:W3:Y:S01]  /*115a0*/  MUFU.EX2 R168, R168 ;  /* 0x000000a800a87308 */ /* 0x000ee20000000800 */
[----:B-1----:R-:W-:Y:S01]  /*115b0*/  @!P1 PRMT R166, RZ, 0x654, R176 ;  /* 0x00000654ffa69816 */ /* 0x002fe200000000b0 */
[-C--:B------:R-:W-:Y:S01]  /*115c0*/  FMUL.FTZ R133, R133, R198.reuse ;  /* 0x000000c685857220 */ /* 0x080fe20000410000 */
[----:B------:R-:W-:Y:S01]  /*115d0*/  IADD3 R176, -R225, 0xb, RZ ;  /* 0x0000000be1b07810 */ /* 0x000fe20007ffe1ff */
[----:B0-----:R-:W-:Y:S01]  /*115e0*/  FADD.FTZ R225, R155, R4 ;  /* 0x000000049be17221 */ /* 0x001fe20000010000 */
[-C--:B------:R-:W-:Y:S01]  /*115f0*/  FMUL.FTZ R136, R136, R198.reuse ;  /* 0x000000c688887220 */ /* 0x080fe20000410000 */
[-C--:B------:R-:W-:Y:S01]  /*11600*/  FMUL.FTZ R137, R137, R198.reuse ;  /* 0x000000c689897220 */ /* 0x080fe20000410000 */
[-C--:B------:R-:W-:Y:S01]  /*11610*/  FMUL.FTZ R140, R140, R198.reuse ;  /* 0x000000c68c8c7220 */ /* 0x080fe20000410000 */
[----:B----4-:R-:W-:Y:S01]  /*11620*/  FADD.FTZ R4, R156, R225 ;  /* 0x000000e19c047221 */ /* 0x010fe20000010000 */
[-C--:B------:R-:W-:Y:S01]  /*11630*/  FMUL.FTZ R141, R141, R198.reuse ;  /* 0x000000c68d8d7220 */ /* 0x080fe20000410000 */
[-C--:B------:R-:W-:Y:S01]  /*11640*/  FMUL.FTZ R144, R144, R198.reuse ;  /* 0x000000c690907220 */ /* 0x080fe20000410000 */
[-C--:B------:R-:W-:Y:S01]  /*11650*/  FMUL.FTZ R145, R145, R198.reuse ;  /* 0x000000c691917220 */ /* 0x080fe20000410000 */
[----:B--2---:R-:W-:Y:S01]  /*11660*/  FADD.FTZ R209, R159, R4 ;  /* 0x000000049fd17221 */ /* 0x004fe20000010000 */
[-C--:B------:R-:W-:Y:S01]  /*11670*/  FMUL.FTZ R148, R148, R198.reuse ;  /* 0x000000c694947220 */ /* 0x080fe20000410000 */
[----:B------:R-:W-:Y:S01]  /*11680*/  FMUL.FTZ R149, R149, R198 ;  /* 0x000000c695957220 */ /* 0x000fe20000410000 */
[----:B------:R-:W0:Y:S01]  /*11690*/  MUFU.EX2 R171, R171 ;  /* 0x000000ab00ab7308 */ /* 0x000e220000000800 */
[----:B------:R-:W-:Y:S01]  /*116a0*/  FADD.FTZ R4, R160, R209 ;  /* 0x000000d1a0047221 */ /* 0x000fe20000010000 */
[----:B------:R1:W-:Y:S06]  /*116b0*/  BAR.ARV R176, 0x100 ;  /* 0x000400b00000751d */ /* 0x0003ec0000002000 */
[----:B------:R2:W-:Y:S01]  /*116c0*/  MUFU.EX2 R198, R154 ;  /* 0x0000009a00c67308 */ /* 0x0005e20000000800 */
[----:B------:R4:W-:Y:S07]  /*116d0*/  @!P1 SYNCS.ARRIVE.TRANS64.RED.A1T0 RZ, [R166+URZ], RZ ;  /* 0x000000ffa6ff99a7 */ /* 0x0009ee000810043f */
[----:B------:R-:W5:Y:S01]  /*116e0*/  MUFU.EX2 R172, R172 ;  /* 0x000000ac00ac7308 */ /* 0x000f620000000800 */
[----:B--2---:R-:W-:Y:S01]  /*116f0*/  F2FP.BF16.F32.PACK_AB R154, R156, R155 ;  /* 0x0000009b9c9a723e */ /* 0x004fe200000010ff */
[----:B------:R-:W-:Y:S01]  /*11700*/  FADD.FTZ R155, R163, R4 ;  /* 0x00000004a39b7221 */ /* 0x000fe20000010000 */
[----:B------:R-:W-:-:S02]  /*11710*/  F2FP.BF16.F32.PACK_AB R156, R160, R159 ;  /* 0x0000009fa09c723e */ /* 0x000fc400000010ff */
[----:B---3--:R-:W-:Y:S01]  /*11720*/  F2FP.BF16.F32.PACK_AB R160, R168, R167 ;  /* 0x000000a7a8a0723e */ /* 0x008fe200000010ff */
[----:B------:R-:W-:Y:S02]  /*11730*/  FADD.FTZ R4, R164, R155 ;  /* 0x0000009ba4047221 */ /* 0x000fe40000010000 */
[----:B------:R-:W2:Y:S02]  /*11740*/  MUFU.EX2 R174, R174 ;  /* 0x000000ae00ae7308 */ /* 0x000ea40000000800 */
[----:B------:R-:W-:-:S04]  /*11750*/  FADD.FTZ R155, R167, R4 ;  /* 0x00000004a79b7221 */ /* 0x000fc80000010000 */
[----:B------:R-:W-:Y:S02]  /*11760*/  FADD.FTZ R4, R168, R155 ;  /* 0x0000009ba8047221 */ /* 0x000fe40000010000 */
[----:B------:R-:W3:Y:S02]  /*11770*/  MUFU.EX2 R211, R211 ;  /* 0x000000d300d37308 */ /* 0x000ee40000000800 */
[----:B0-----:R-:W-:-:S04]  /*11780*/  FADD.FTZ R155, R171, R4 ;  /* 0x00000004ab9b7221 */ /* 0x001fc80000010000 */
[----:B-----5:R-:W-:Y:S02]  /*11790*/  FADD.FTZ R155, R172, R155 ;  /* 0x0000009bac9b7221 */ /* 0x020fe40000010000 */
[----:B------:R-:W0:Y:S02]  /*117a0*/  MUFU.EX2 R196, R196 ;  /* 0x000000c400c47308 */ /* 0x000e240000000800 */
[----:B--2---:R-:W-:-:S06]  /*117b0*/  FADD.FTZ R4, R174, R155 ;  /* 0x0000009bae047221 */ /* 0x004fcc0000010000 */
[----:B------:R-:W2:Y:S01]  /*117c0*/  MUFU.EX2 R153, R153 ;  /* 0x0000009900997308 */ /* 0x000ea20000000800 */
[----:B---3--:R-:W-:-:S07]  /*117d0*/  FADD.FTZ R155, R211, R4 ;  /* 0x00000004d39b7221 */ /* 0x008fce0000010000 */
        /* <DEDUP_REMOVED lines=8> */
[----:B------:R-:W4:Y:S01]  /*11860*/  MUFU.EX2 R181, R181 ;  /* 0x000000b500b57308 */ /* 0x000f220000000800 */
[----:B--2---:R-:W-:Y:S01]  /*11870*/  FFMA.FTZ R3, R196, R3, R153 ;  /* 0x00000003c4037223 */ /* 0x004fe20000010099 */
[-C--:B------:R-:W-:Y:S01]  /*11880*/  FMUL.FTZ R39, R39, R196.reuse ;  /* 0x000000c427277220 */ /* 0x080fe20000410000 */
[-C--:B------:R-:W-:Y:S01]  /*11890*/  FMUL.FTZ R42, R42, R196.reuse ;  /* 0x000000c42a2a7220 */ /* 0x080fe20000410000 */
[-C--:B------:R-:W-:Y:S01]  /*118a0*/  FMUL.FTZ R43, R43, R196.reuse ;  /* 0x000000c42b2b7220 */ /* 0x080fe20000410000 */
[-C--:B------:R-:W-:Y:S01]  /*118b0*/  FMUL.FTZ R46, R46, R196.reuse ;  /* 0x000000c42e2e7220 */ /* 0x080fe20000410000 */
[-C--:B------:R-:W-:Y:S01]  /*118c0*/  FMUL.FTZ R47, R47, R196.reuse ;  /* 0x000000c42f2f7220 */ /* 0x080fe20000410000 */
[-C--:B------:R-:W-:Y:S01]  /*118d0*/  FMUL.FTZ R50, R50, R196.reuse ;  /* 0x000000c432327220 */ /* 0x080fe20000410000 */
[----:B------:R-:W0:Y:S01]  /*118e0*/  MUFU.EX2 R212, R212 ;  /* 0x000000d400d47308 */ /* 0x000e220000000800 */
[----:B---3--:R-:W-:Y:S01]  /*118f0*/  FADD.FTZ R4, R180, R155 ;  /* 0x0000009bb4047221 */ /* 0x008fe20000010000 */
[-C--:B------:R-:W-:Y:S01]  /*11900*/  FMUL.FTZ R51, R51, R196.reuse ;  /* 0x000000c433337220 */ /* 0x080fe20000410000 */
[-C--:B------:R-:W-:Y:S01]  /*11910*/  FMUL.FTZ R54, R54, R196.reuse ;  /* 0x000000c436367220 */ /* 0x080fe20000410000 */
[-C--:B------:R-:W-:Y:S01]  /*11920*/  FMUL.FTZ R55, R55, R196.reuse ;  /* 0x000000c437377220 */ /* 0x080fe20000410000 */
[-C--:B------:R-:W-:Y:S01]  /*11930*/  FMUL.FTZ R58, R58, R196.reuse ;  /* 0x000000c43a3a7220 */ /* 0x080fe20000410000 */
[-C--:B------:R-:W-:Y:S01]  /*11940*/  FMUL.FTZ R59, R59, R196.reuse ;  /* 0x000000c43b3b7220 */ /* 0x080fe20000410000 */
[----:B------:R-:W-:Y:S01]  /*11950*/  FMUL.FTZ R62, R62, R196 ;  /* 0x000000c43e3e7220 */ /* 0x000fe20000410000 */
[----:B------:R-:W2:Y:S01]  /*11960*/  MUFU.EX2 R157, R157 ;  /* 0x0000009d009d7308 */ /* 0x000ea20000000800 */
[C---:B----4-:R-:W-:Y:S01]  /*11970*/  F2FP.BF16.F32.PACK_AB R166, R181.reuse, R180 ;  /* 0x000000b4b5a6723e */ /* 0x050fe200000010ff */
[----:B------:R-:W-:Y:S01]  /*11980*/  FADD.FTZ R155, R181, R4 ;  /* 0x00000004b59b7221 */ /* 0x000fe20000010000 */
        /* <DEDUP_REMOVED lines=18> */
[----:B------:R-:W-:Y:S01]  /*11ab0*/  FADD.FTZ R180, R213, R180 ;  /* 0x000000b4d5b47221 */ /* 0x000fe20000010000 */
        /* <DEDUP_REMOVED lines=31> */
[----:B------:R-:W-:Y:S01]  /*11cb0*/  FADD.FTZ R3, R175, R180 ;  /* 0x000000b4af037221 */ /* 0x000fe20000010000 */
[-C--:B------:R-:W-:Y:S01]  /*11cc0*/  FMUL.FTZ R135, R135, R196.reuse ;  /* 0x000000c487877220 */ /* 0x080fe20000410000 */
[-C--:B------:R-:W-:Y:S01]  /*11cd0*/  FMUL.FTZ R138, R138, R196.reuse ;  /* 0x000000c48a8a7220 */ /* 0x080fe20000410000 */
[----:B------:R3:W4:Y:S01]  /*11ce0*/  MUFU.EX2 R179, R162 ;  /* 0x000000a200b37308 */ /* 0x0007220000000800 */
[----:B0-----:R-:W-:Y:S01]  /*11cf0*/  FADD.FTZ R180, R178, R3 ;  /* 0x00000003b2b47221 */ /* 0x001fe20000010000 */
        /* <DEDUP_REMOVED lines=8> */
[----:B---3--:R-:W-:Y:S01]  /*11d80*/  F2FP.BF16.F32.PACK_AB R162, R172, R171 ;  /* 0x000000abaca2723e */ /* 0x008fe200000010ff */
[----:B------:R-:W-:Y:S01]  /*11d90*/  FMUL.FTZ R151, R151, R196 ;  /* 0x000000c497977220 */ /* 0x000fe20000410000 */
[----:B------:R-:W-:-:S04]  /*11da0*/  F2FP.BF16.F32.PACK_AB R153, R212, R153 ;  /* 0x00000099d499723e */ /* 0x000fc800000010ff */
[----:B------:R-:W2:Y:S01]  /*11db0*/  MUFU.EX2 R182, R182 ;  /* 0x000000b600b67308 */ /* 0x000ea20000000800 */
[----:B----4-:R-:W-:Y:S01]  /*11dc0*/  FADD.FTZ R3, R179, R180 ;  /* 0x000000b4b3037221 */ /* 0x010fe20000010000 */
[----:B0-----:R-:W-:Y:S02]  /*11dd0*/  F2FP.BF16.F32.PACK_AB R158, R164, R163 ;  /* 0x000000a3a49e723e */ /* 0x001fe400000010ff */
[----:B------:R-:W-:Y:S01]  /*11de0*/  F2FP.BF16.F32.PACK_AB R164, R211, R174 ;  /* 0x000000aed3a4723e */ /* 0x000fe200000010ff */
[----:B------:R-:W-:Y:S01]  /*11df0*/  FADD.FTZ R180, R198, R3 ;  /* 0x00000003c6b47221 */ /* 0x000fe20000010000 */
[----:B------:R-:W-:Y:S02]  /*11e00*/  F2FP.BF16.F32.PACK_AB R163, R179, R173 ;  /* 0x000000adb3a3723e */ /* 0x000fe400000010ff */
[----:B------:R-:W0:Y:S01]  /*11e10*/  MUFU.EX2 R183, R183 ;  /* 0x000000b700b77308 */ /* 0x000e220000000800 */
[C---:B-----5:R-:W-:Y:S01]  /*11e20*/  FADD.FTZ R3, R209.reuse, R180 ;  /* 0x000000b4d1037221 */ /* 0x060fe20000010000 */
[----:B------:R-:W-:-:S06]  /*11e30*/  F2FP.BF16.F32.PACK_AB R165, R209, R198 ;  /* 0x000000c6d1a5723e */ /* 0x000fcc00000010ff */
[----:B------:R-:W3:Y:S01]  /*11e40*/  MUFU.EX2 R184, R184 ;  /* 0x000000b800b87308 */ /* 0x000ee20000000800 */
[----:B--2---:R-:W-:-:S07]  /*11e50*/  FADD.FTZ R180, R182, R3 ;  /* 0x00000003b6b47221 */ /* 0x004fce0000010000 */
[----:B------:R-:W2:Y:S01]  /*11e60*/  MUFU.EX2 R186, R186 ;  /* 0x000000ba00ba7308 */ /* 0x000ea20000000800 */
[C---:B0-----:R-:W-:Y:S01]  /*11e70*/  FADD.FTZ R3, R183.reuse, R180 ;  /* 0x000000b4b7037221 */ /* 0x041fe20000010000 */
[----:B------:R-:W-:-:S06]  /*11e80*/  F2FP.BF16.F32.PACK_AB R167, R183, R182 ;  /* 0x000000b6b7a7723e */ /* 0x000fcc00000010ff */
[----:B------:R-:W0:Y:S01]  /*11e90*/  MUFU.EX2 R185, R185 ;  /* 0x000000b900b97308 */ /* 0x000e220000000800 */
[----:B---3--:R-:W-:-:S07]  /*11ea0*/  FADD.FTZ R4, R184, R155 ;  /* 0x0000009bb8047221 */ /* 0x008fce0000010000 */
[----:B------:R-:W3:Y:S01]  /*11eb0*/  MUFU.EX2 R187, R187 ;  /* 0x000000bb00bb7308 */ /* 0x000ee20000000800 */
[----:B--2---:R-:W-:-:S07]  /*11ec0*/  FADD.FTZ R180, R186, R3 ;  /* 0x00000003bab47221 */ /* 0x004fce0000010000 */
[----:B------:R-:W2:Y:S01]  /*11ed0*/  MUFU.EX2 R188, R188 ;  /* 0x000000bc00bc7308 */ /* 0x000ea20000000800 */
[C---:B0-----:R-:W-:Y:S01]  /*11ee0*/  FADD.FTZ R155, R185.reuse, R4 ;  /* 0x00000004b99b7221 */ /* 0x041fe20000010000 */
[----:B------:R-:W-:-:S06]  /*11ef0*/  F2FP.BF16.F32.PACK_AB R168, R185, R184 ;  /* 0x000000b8b9a8723e */ /* 0x000fcc00000010ff */
[----:B------:R-:W0:Y:S01]  /*11f00*/  MUFU.EX2 R171, R190 ;  /* 0x000000be00ab7308 */ /* 0x000e220000000800 */
[C---:B---3--:R-:W-:Y:S01]  /*11f10*/  FADD.FTZ R180, R187.reuse, R180 ;  /* 0x000000b4bbb47221 */ /* 0x048fe20000010000 */
[----:B------:R-:W-:-:S06]  /*11f20*/  F2FP.BF16.F32.PACK_AB R169, R187, R186 ;  /* 0x000000babba9723e */ /* 0x000fcc00000010ff */
[----:B------:R-:W3:Y:S01]  /*11f30*/  MUFU.EX2 R189, R189 ;  /* 0x000000bd00bd7308 */ /* 0x000ee20000000800 */
[----:B--2---:R-:W-:-:S07]  /*11f40*/  FADD.FTZ R4, R188, R155 ;  /* 0x0000009bbc047221 */ /* 0x004fce0000010000 */
[----:B------:R-:W2:Y:S01]  /*11f50*/  MUFU.EX2 R191, R191 ;  /* 0x000000bf00bf7308 */ /* 0x000ea20000000800 */
[----:B0-----:R-:W-:-:S07]  /*11f60*/  FADD.FTZ R184, R171, R180 ;  /* 0x000000b4abb87221 */ /* 0x001fce0000010000 */
[----:B------:R-:W0:Y:S01]  /*11f70*/  MUFU.EX2 R192, R192 ;  /* 0x000000c000c07308 */ /* 0x000e220000000800 */
[C---:B---3--:R-:W-:Y:S01]  /*11f80*/  FADD.FTZ R155, R189.reuse, R4 ;  /* 0x00000004bd9b7221 */ /* 0x048fe20000010000 */
[----:B------:R-:W-:-:S06]  /*11f90*/  F2FP.BF16.F32.PACK_AB R170, R189, R188 ;  /* 0x000000bcbdaa723e */ /* 0x000fcc00000010ff */
[----:B------:R-:W3:Y:S01]  /*11fa0*/  MUFU.EX2 R194, R194 ;  /* 0x000000c200c27308 */ /* 0x000ee20000000800 */
[C---:B--2---:R-:W-:Y:S01]  /*11fb0*/  FADD.FTZ R3, R191.reuse, R184 ;  /* 0x000000b8bf037221 */ /* 0x044fe20000010000 */
[----:B------:R-:W-:-:S06]  /*11fc0*/  F2FP.BF16.F32.PACK_AB R171, R191, R171 ;  /* 0x000000abbfab723e */ /* 0x000fcc00000010ff */
[----:B------:R-:W2:Y:S01]  /*11fd0*/  MUFU.EX2 R210, R210 ;  /* 0x000000d200d27308 */ /* 0x000ea20000000800 */
[----:B0-----:R-:W-:-:S07]  /*11fe0*/  FADD.FTZ R155, R192, R155 ;  /* 0x0000009bc09b7221 */ /* 0x001fce0000010000 */
[----:B------:R-:W0:Y:S01]  /*11ff0*/  MUFU.EX2 R195, R195 ;  /* 0x000000c300c37308 */ /* 0x000e220000000800 */
[----:B---3--:R-:W-:-:S07]  /*12000*/  FADD.FTZ R184, R194, R3 ;  /* 0x00000003c2b87221 */ /* 0x008fce0000010000 */
[----:B------:R-:W3:Y:S01]  /*12010*/  MUFU.EX2 R193, R193 ;  /* 0x000000c100c17308 */ /* 0x000ee20000000800 */
        /* <DEDUP_REMOVED lines=9> */
[----:B---3--:R-:W-:Y:S01]  /*120b0*/  FADD.FTZ R4, R193, R4 ;  /* 0x00000004c1047221 */ /* 0x008fe20000010000 */
[----:B------:R-:W-:-:S03]  /*120c0*/  F2FP.BF16.F32.PACK_AB R174, R207, R193 ;  /* 0x000000c1cfae723e */ /* 0x000fc600000010ff */
[----:B------:R-:W-:Y:S01]  /*120d0*/  FADD.FTZ R4, R207, R4 ;  /* 0x00000004cf047221 */ /* 0x000fe20000010000 */
[----:B--2---:R-:W-:-:S04]  /*120e0*/  FADD.FTZ R3, R197, R184 ;  /* 0x000000b8c5037221 */ /* 0x004fc80000010000 */
[C---:B0-----:R-:W-:Y:S01]  /*120f0*/  FADD.FTZ R3, R180.reuse, R3 ;  /* 0x00000003b4037221 */ /* 0x041fe20000010000 */
[----:B------:R-:W-:Y:S01]  /*12100*/  F2FP.BF16.F32.PACK_AB R175, R180, R197 ;  /* 0x000000c5b4af723e */ /* 0x000fe200000010ff */
[----:B-1----:R-:W-:Y:S06]  /*12110*/  @!P0 BRA `(.L_x_9377) ;  /* 0x0000000000048947 */ /* 0x002fec0003800000 */
[----:B------:R-:W-:Y:S01]  /*12120*/  BPT.TRAP 0x1 ;  /* 0x000000040000795c */ /* 0x000fe20000300000 */
.L_x_9377:
[----:B------:R0:W1:Y:S01]  /*12130*/  SYNCS.PHASECHK.TRANS64.TRYWAIT P3, [R205+URZ+0x22850], R5 ;  /* 0x02285005cd0075a7 */ /* 0x000062000806017f */
[----:B------:R-:W-:Y:S05]  /*12140*/  @!P0 BRA `(.L_x_9378) ;  /* 0x0000000000048947 */ /* 0x000fea0003800000 */
[----:B------:R-:W-:Y:S01]  /*12150*/  BPT.TRAP 0x1 ;  /* 0x000000040000795c */ /* 0x000fe20000300000 */
.L_x_9378:
[----:B------:R-:W-:Y:S04]  /*12160*/  BSSY B0, `(.L_x_9379) ;  /* 0x0000004000007945 */ /* 0x000fe80003800000 */
[----:B-1----:R-:W-:Y:S05]  /*12170*/  @P3 BRA `(.L_x_9380) ;  /* 0x0000000000083947 */ /* 0x002fea0003800000 */
[----:B------:R-:W1:Y:S02]  /*12180*/  SYNCS.PHASECHK.TRANS64.TRYWAIT P3, [R205+URZ+0x22850], R5 ;  /* 0x02285005cd0075a7 */ /* 0x000e64000806017f */
[----:B-1----:R-:W-:Y:S05]  /*12190*/  @!P3 BRA `(.L_x_9381) ;  /* 0x000000dc00a4b947 */ /* 0x002fea0003800000 */
.L_x_9380:
[----:B------:R-:W-:Y:S05]  /*121a0*/  BSYNC B0 ;  /* 0x0000000000007941 */ /* 0x000fea0003800000 */
.L_x_9379:
[----:B------:R-:W2:Y:S01]  /*121b0*/  S2R R180, SR_TID.X ;  /* 0x0000000000b47919 */ /* 0x000ea20000002100 */
[----:B------:R-:W-:Y:S05]  /*121c0*/  WARPSYNC.ALL ;  /* 0x0000000000007948 */ /* 0x000fea0003800000 */
[----:B------:R-:W-:Y:S02]  /*121d0*/  IMAD R178, R16, 0xc00, R20 ;  /* 0x00000c0010b27824 */ /* 0x000fe400078e0214 */
[----:B------:R-:W-:Y:S02]  /*121e0*/  IMAD.MOV.U32 R179, RZ, RZ, 0x40000040 ;  /* 0x40000040ffb37424 */ /* 0x000fe400078e00ff */
[----:B01----:R-:W-:Y:S01]  /*121f0*/  @!P1 VIADD R205, R205, 0x22860 ;  /* 0x00022860cdcd9836 */ /* 0x003fe20000000000 */
[----:B------:R-:W-:Y:S01]  /*12200*/  R2UR UR6, R178 ;  /* 0x00000000b20672ca */ /* 0x000fe200000e0000 */
[----:B------:R-:W-:Y:S01]  /*12210*/  IMAD.MOV.U32 R207, RZ, RZ, R13 ;  /* 0x000000ffffcf7224 */ /* 0x000fe200078e000d */
[----:B------:R-:W-:Y:S01]  /*12220*/  R2UR UR7, R179 ;  /* 0x00000000b30772ca */ /* 0x000fe200000e0000 */
[----:B------:R-:W-:Y:S01]  /*12230*/  IMAD.MOV.U32 R179, RZ, RZ, 0x40000040 ;  /* 0x40000040ffb37424 */ /* 0x000fe200078e00ff */
[----:B------:R-:W-:Y:S01]  /*12240*/  @!P1 PRMT R205, RZ, 0x654, R205 ;  /* 0x00000654ffcd9816 */ /* 0x000fe200000000cd */
[----:B------:R-:W-:Y:S01]  /*12250*/  IMAD.MOV.U32 R209, RZ, RZ, R12 ;  /* 0x000000ffffd17224 */ /* 0x000fe200078e000c */
[----:B--2---:R-:W-:-:S05]  /*12260*/  SHF.R.U32.HI R180, RZ, 0x7, R180 ;  /* 0x00000007ffb47819 */ /* 0x004fca00000116b4 */
[----:B------:R-:W-:-:S05]  /*12270*/  VIADD R5, R180, 0x8 ;  /* 0x00000008b4057836 */ /* 0x000fca0000000000 */
[----:B------:R0:W-:Y:S06]  /*12280*/  BAR.SYNC.DEFER_BLOCKING R5, 0x100 ;  /* 0x000400050000751d */ /* 0x0001ec0000010000 */
        /* <DEDUP_REMOVED lines=43> */
[----:B0-----:R-:W-:-:S07]  /*12540*/  IMAD.MOV.U32 R5, RZ, RZ, R206 ;  /* 0x000000ffff057224 */ /* 0x001fce00078e00ce */
.L_x_9372:
[----:B------:R-:W-:-:S13]  /*12550*/  ISETP.GE.AND P2, PT, R5, R217, PT ;  /* 0x000000d90500720c */ /* 0x000fda0003f46270 */
[----:B------:R-:W-:Y:S05]  /*12560*/  @!P2 BRA `(.L_x_9383) ;  /* 0x0000003400d0a947 */ /* 0x000fea0003800000 */
[----:B------:R-:W-:Y:S02]  /*12570*/  VIADD R206, R0, 0x8 ;  /* 0x0000000800ce7836 */ /* 0x000fe40000000000 */
[----:B------:R-:W-:Y:S02]  /*12580*/  IMAD.MOV.U32 R207, RZ, RZ, R13 ;  /* 0x000000ffffcf7224 */ /* 0x000fe400078e000d */
[----:B0-----:R-:W-:Y:S01]  /*12590*/  IMAD.MOV.U32 R209, RZ, RZ, R12 ;  /* 0x000000ffffd17224 */ /* 0x001fe200078e000c */
[----:B------:R-:W-:-:S07]  /*125a0*/  IADD3 R206, R206, R202, -R203 ;  /* 0x000000cacece7210 */ /* 0x000fce0007ffe8cb */
.L_x_9401:
[----:B------:R-:W-:Y:S01]  /*125b0*/  VIADD R16, R16, 0x1 ;  /* 0x0000000110107836 */ /* 0x000fe20000000000 */
[----:B------:R-:W-:Y:S05]  /*125c0*/  YIELD ;  /* 0x0000000000007946 */ /* 0x000fea0003800000 */
[----:B------:R-:W-:-:S04]  /*125d0*/  ISETP.NE.AND P2, PT, R16, 0x2, PT ;  /* 0x000000021000780c */ /* 0x000fc80003f45270 */
[----:B------:R-:W-:Y:S02]  /*125e0*/  SEL R13, RZ, 0x1, P2 ;  /* 0x00000001ff0d7807 */ /* 0x000fe40001000000 */
[----:B------:R-:W-:Y:S02]  /*125f0*/  SEL R16, R16, RZ, P2 ;  /* 0x000000ff10107207 */ /* 0x000fe40001000000 */
[----:B------:R-:W-:Y:S01]  /*12600*/  LOP3.LUT R22, R22, R13, RZ, 0x3c, !PT ;  /* 0x0000000d16167212 */ /* 0x000fe200078e3cff */
[----:B-1----:R-:W-:Y:S06]  /*12610*/  @!P0 BRA `(.L_x_9384) ;  /* 0x0000000000048947 */ /* 0x002fec0003800000 */
[----:B------:R-:W-:Y:S01]  /*12620*/  BPT.TRAP 0x1 ;  /* 0x000000040000795c */ /* 0x000fe20000300000 */
.L_x_9384:
[----:B------:R-:W-:Y:S01]  /*12630*/  IMAD R205, R16, 0x8, R17 ;  /* 0x0000000810cd7824 */ /* 0x000fe200078e0211 */
[----:B------:R-:W-:-:S04]  /*12640*/  SHF.L.U32 R204, R22, 0x1f, RZ ;  /* 0x0000001f16cc7819 */ /* 0x000fc800000006ff */
[----:B------:R0:W1:Y:S01]  /*12650*/  SYNCS.PHASECHK.TRANS64.TRYWAIT P2, [R205+URZ+0x22830], R204 ;  /* 0x022830cccd0075a7 */ /* 0x000062000804017f */
[----:B------:R-:W-:Y:S05]  /*12660*/  @!P0 BRA `(.L_x_9385) ;  /* 0x0000000000048947 */ /* 0x000fea0003800000 */
[----:B------:R-:W-:Y:S01]  /*12670*/  BPT.TRAP 0x1 ;  /* 0x000000040000795c */ /* 0x000fe20000300000 */
.L_x_9385:
[----:B------:R-:W-:Y:S02]  /*12680*/  IMAD R12, R16, 0x300, R21 ;  /* 0x00000300100c7824 */ /* 0x000fe400078e0215 */
[----:B------:R-:W-:Y:S01]  /*12690*/  IMAD.MOV.U32 R13, RZ, RZ, 0x40000040 ;  /* 0x40000040ff0d7424 */ /* 0x000fe200078e00ff */
[----:B-1----:R-:W-:Y:S06]  /*126a0*/  @P2 BRA `(.L_x_9386) ;  /* 0x0000000000082947 */ /* 0x002fec0003800000 */
[----:B------:R-:W1:Y:S02]  /*126b0*/  SYNCS.PHASECHK.TRANS64.TRYWAIT P2, [R205+URZ+0x22830], R204 ;  /* 0x022830cccd0075a7 */ /* 0x000e64000804017f */
[----:B-1----:R-:W-:Y:S05]  /*126c0*/  @!P2 BRA `(.L_x_9387) ;  /* 0x000000d8006ca947 */ /* 0x002fea0003800000 */
.L_x_9386:
        /* <DEDUP_REMOVED lines=9> */
[----:B------:R-:W2:Y:S01]  /*12760*/  S2R R224, SR_TID.X ;  /* 0x0000000000e07919 */ /* 0x000ea20000002100 */
[----:B------:R-:W-:-:S10]  /*12770*/  ISETP.GE.AND P2, PT, R226, 0x1, PT ;  /* 0x00000001e200780c */ /* 0x000fd40003f46270 */
[----:B------:R-:W-:Y:S01]  /*12780*/  HGMMA.64x96x16.F32.BF16 R152, gdesc[UR4], RZ, !UPT, gsb0 ;  /* 0x01600000049879f0 */ /* 0x000fe2000c0018ff */
[----:B------:R-:W-:Y:S01]  /*12790*/  R2UR UR6, R210 ;  /* 0x00000000d20672ca */ /* 0x000fe200000e0000 */
[----:B------:R-:W-:Y:S01]  /*127a0*/  VIADD R210, R12, 0x4 ;  /* 0x000000040cd27836 */ /* 0x000fe20000000000 */
[----:B------:R-:W-:Y:S01]  /*127b0*/  R2UR UR7, R211 ;  /* 0x00000000d30772ca */ /* 0x000fe200000e0000 */
[----:B------:R-:W-:Y:S01]  /*127c0*/  IMAD.MOV.U32 R211, RZ, RZ, 0x40000040 ;  /* 0x40000040ffd37424 */ /* 0x000fe200078e00ff */
[----:B------:R-:W-:Y:S01]  /*127d0*/  R2UR UR4, R14 ;  /* 0x000000000e0472ca */ /* 0x000fe200000e0000 */
[----:B------:R-:W-:Y:S01]  /*127e0*/  VIADD R12, R12, 0x6 ;  /* 0x000000060c0c7836 */ /* 0x000fe20000000000 */
[----:B------:R-:W-:Y:S02]  /*127f0*/  R2UR UR5, R15 ;  /* 0x000000000f0572ca */ /* 0x000fe400000e0000 */
[----:B--2---:R-:W-:Y:S01]  /*12800*/  SHF.R.U32.HI R224, RZ, 0x7, R224 ;  /* 0x00000007ffe07819 */ /* 0x004fe200000116e0 */
[----:B------:R-:W-:-:S02]  /*12810*/  WARPGROUP.DEPBAR.LE gsb0, 0x0 ;  /* 0x00008000000079c5 */ /* 0x000fc40000010000 */
        /* <DEDUP_REMOVED lines=26> */
[----:B------:R-:W-:Y:S01]  /*129c0*/  IADD3 R176, -R224, 0xb, RZ ;  /* 0x0000000be0b07810 */ /* 0x000fe20007ffe1ff */
        /* <DEDUP_REMOVED lines=43> */
[----:B------:R-:W-:Y:S01]  /*12c80*/  FMUL.FTZ R193, R199, UR39 ;  /* 0x00000027c7c17c20 */ /* 0x000fe20008410000 */
[----:B------:R-:W3:Y:S01]  /*12c90*/  MUFU.TANH R12, R12 ;  /* 0x0000000c000c7308 */ /* 0x000ee20000002400 */
[----:B------:R-:W-:-:S05]  /*12ca0*/  IADD3 R164, -R203, 0x1, R164 ;  /* 0x00000001cba47810 */ /* 0x000fca0007ffe1a4 */
[----:B------:R-:W-:Y:S02]  /*12cb0*/  IMAD.IADD R164, R164, 0x1, -R23 ;  /* 0x00000001a4a47824 */ /* 0x000fe400078e0a17 */
[----:B------:R-:W4:Y:S02]  /*12cc0*/  MUFU.TANH R13, R13 ;  /* 0x0000000d000d7308 */ /* 0x000f240000002400 */
[C---:B------:R-:W-:Y:S02]  /*12cd0*/  VIADD R224, R164.reuse, UR40 ;  /* 0x00000028a4e07c36 */ /* 0x040fe40008000000 */
[----:B------:R-:W-:Y:S02]  /*12ce0*/  VIADD R199, R164, UR51 ;  /* 0x00000033a4c77c36 */ /* 0x000fe40008000000 */
[C---:B------:R-:W-:Y:S02]  /*12cf0*/  IMAD.IADD R198, R0.reuse, 0x1, R224 ;  /* 0x0000000100c67824 */ /* 0x040fe400078e02e0 */
[----:B------:R-:W0:Y:S01]  /*12d00*/  MUFU.TANH R152, R152 ;  /* 0x0000009800987308 */ /* 0x000e220000002400 */
[----:B------:R-:W-:-:S07]  /*12d10*/  IMAD.IADD R197, R0, 0x1, R199 ;  /* 0x0000000100c57824 */ /* 0x000fce00078e02c7 */
        /* <DEDUP_REMOVED lines=46> */
[----:B------:R-:W-:Y:S01]  /*13000*/  IADD3 R196, R0, R202, -R203 ;  /* 0x000000ca00c47210 */ /* 0x000fe20007ffe8cb */
        /* <DEDUP_REMOVED lines=11> */
.L_x_9390:
[----:B------:R-:W-:-:S05]  /*130c0*/  IMAD.U32 R225, RZ, RZ, UR44 ;  /* 0x0000002cffe17e24 */ /* 0x000fca000f8e00ff */
[----:B------:R-:W-:-:S13]  /*130d0*/  ISETP.NE.AND P2, PT, R225, 0x1, PT ;  /* 0x00000001e100780c */ /* 0x000fda0003f45270 */
[----:B------:R-:W2:Y:S02]  /*130e0*/  @P2 LDC.64 R164, c[0x0][0x9e8] ;  /* 0x00027a00ffa42b82 */ /* 0x000ea40000000a00 */
[----:B--2---:R-:W-:-:S05]  /*130f0*/  @P2 IMAD.HI.U32 R164, R196, R164, RZ ;  /* 0x000000a4c4a42227 */ /* 0x004fca00078e00ff */
[----:B------:R-:W-:-:S07]  /*13100*/  @P2 SHF.R.U32.HI R196, RZ, R165, R164 ;  /* 0x000000a5ffc42219 */ /* 0x000fce00000116a4 */
.L_x_9391:
[----:B------:R-:W-:Y:S05]  /*13110*/  BSYNC B0 ;  /* 0x0000000000007941 */ /* 0x000fea0003800000 */
.L_x_9389:
[----:B------:R-:W-:-:S04]  /*13120*/  IMAD R164, R5, -0x60, -R23 ;  /* 0xffffffa005a47824 */ /* 0x000fc800078e0a17 */
[----:B------:R-:W-:-:S05]  /*13130*/  IMAD R164, R196, R225, R164 ;  /* 0x000000e1c4a47224 */ /* 0x000fca00078e02a4 */
[----:B------:R-:W-:Y:S02]  /*13140*/  VIMNMX R197, R197, R164, !PT ;  /* 0x000000a4c5c57248 */ /* 0x000fe40007fe0100 */
[----:B------:R-:W-:-:S07]  /*13150*/  VIADDMNMX R198, R164, R225, R198, PT ;  /* 0x000000e1a4c67246 */ /* 0x000fce00038001c6 */
.L_x_9388:
        /* <DEDUP_REMOVED lines=12> */
[----:B------:R-:W-:Y:S02]  /*13220*/  ISETP.GT.AND P3, PT, R197, 0x1, !P2 ;  /* 0x00000001c500780c */ /* 0x000fe40005764270 */
        /* <DEDUP_REMOVED lines=141> */
.L_x_9394:
[----:B------:R-:W-:Y:S02]  /*13b00*/  IMAD.U32 R177, RZ, RZ, UR44 ;  /* 0x0000002cffb17e24 */ /* 0x000fe4000f8e00ff */
[----:B------:R-:W-:-:S03]  /*13b10*/  IMAD.MOV.U32 R197, RZ, RZ, R206 ;  /* 0x000000ffffc57224 */ /* 0x000fc600078e00ce */
[----:B------:R-:W-:-:S13]  /*13b20*/  ISETP.NE.AND P6, PT, R177, 0x1, PT ;  /* 0x00000001b100780c */ /* 0x000fda0003fc5270 */
[----:B------:R-:W0:Y:S02]  /*13b30*/  @P6 LDC.64 R12, c[0x0][0x9e8] ;  /* 0x00027a00ff0c6b82 */ /* 0x000e240000000a00 */
[----:B0-----:R-:W-:-:S05]  /*13b40*/  @P6 IMAD.HI.U32 R12, R206, R12, RZ ;  /* 0x0000000cce0c6227 */ /* 0x001fca00078e00ff */
[----:B------:R-:W-:-:S07]  /*13b50*/  @P6 SHF.R.U32.HI R197, RZ, R13, R12 ;  /* 0x0000000dffc56219 */ /* 0x000fce000001160c */
.L_x_9395:
[----:B------:R-:W-:Y:S05]  /*13b60*/  BSYNC B0 ;  /* 0x0000000000007941 */ /* 0x000fea0003800000 */
.L_x_9393:
[----:B------:R-:W-:-:S04]  /*13b70*/  IMAD.IADD R196, R196, 0x1, -R23 ;  /* 0x00000001c4c47824 */ /* 0x000fc800078e0a17 */
[----:B------:R-:W-:-:S05]  /*13b80*/  IMAD R196, R197, R177, R196 ;  /* 0x000000b1c5c47224 */ /* 0x000fca00078e02c4 */
[----:B------:R-:W-:Y:S02]  /*13b90*/  VIADDMNMX R224, R196, R177, R224, PT ;  /* 0x000000b1c4e07246 */ /* 0x000fe400038001e0 */
[----:B------:R-:W-:-:S07]  /*13ba0*/  VIMNMX R199, R199, R196, !PT ;  /* 0x000000c4c7c77248 */ /* 0x000fce0007fe0100 */
.L_x_9392:
        /* <DEDUP_REMOVED lines=56> */
[C---:B------:R-:W-:Y:S02]  /*13f30*/  ISETP.GT.AND P2, PT, R199.reuse, 0x21, !P2 ;  /* 0x00000021c700780c */ /* 0x040fe40005744270 */
[----:B------:R-:W-:Y:S02]  /*13f40*/  FMNMX.FTZ R196, R194, R13, !PT ;  /* 0x0000000dc2c47209 */ /* 0x000fe40007810000 */
[----:B------:R-:W-:Y:S02]  /*13f50*/  ISETP.LT.OR P2, PT, R224, 0x22, P2 ;  /* 0x00000022e000780c */ /* 0x000fe40001741670 */
[----:B------:R-:W-:Y:S01]  /*13f60*/  ISETP.GT.AND P3, PT, R199, 0x50, !P3 ;  /* 0x00000050c700780c */ /* 0x000fe20005f64270 */
[----:B------:R-:W0:Y:S01]  /*13f70*/  SHFL.BFLY PT, R13, R196, 0x2, 0x1f ;  /* 0x0c401f00c40d7f89 */ /* 0x000e2200000e0000 */
[----:B------:R-:W-:-:S02]  /*13f80*/  FSEL R171, R171, -INF , !P2 ;  /* 0xff800000abab7808 */ /* 0x000fc40005000000 */
[----:B------:R-:W-:Y:S02]  /*13f90*/  ISETP.GT.AND P2, PT, R199, 0x28, !P6 ;  /* 0x00000028c700780c */ /* 0x000fe40007744270 */
[----:B------:R-:W-:Y:S02]  /*13fa0*/  LOP3.LUT P6, RZ, R2, 0x80000, RZ, 0xc0, !PT ;  /* 0x0008000002ff7812 */ /* 0x000fe400078cc0ff */
        /* <DEDUP_REMOVED lines=47> */
[----:B------:R-:W-:Y:S02]  /*142a0*/  ISETP.GT.AND P2, PT, R199, RZ, !P6 ;  /* 0x000000ffc700720c */ /* 0x000fe40007744270 */
[----:B------:R-:W-:Y:S02]  /*142b0*/  LOP3.LUT P6, RZ, R2, 0x1, RZ, 0xc0, !PT ;  /* 0x0000000102ff7812 */ /* 0x000fe400078cc0ff */
[----:B------:R-:W-:-:S04]  /*142c0*/  ISETP.LT.OR P2, PT, R224, 0x1, P2 ;  /* 0x00000001e000780c */ /* 0x000fc80001741670 */
[----:B------:R-:W-:Y:S02]  /*142d0*/  FSEL R152, R152, -INF , !P2 ;  /* 0xff80000098987808 */ /* 0x000fe40005000000 */
[----:B------:R-:W-:Y:S02]  /*142e0*/  ISETP.GT.AND P2, PT, R199, 0x59, !P6 ;  /* 0x00000059c700780c */ /* 0x000fe40007744270 */
[----:B------:R-:W-:Y:S02]  /*142f0*/  FMNMX.FTZ R12, R152, R207, !PT ;  /* 0x000000cf980c7209 */ /* 0x000fe40007810000 */
[----:B------:R-:W-:Y:S02]  /*14300*/  ISETP.LT.OR P2, PT, R224, 0x5a, P2 ;  /* 0x0000005ae000780c */ /* 0x000fe40001741670 */
[----:B------:R-:W-:Y:S02]  /*14310*/  FMNMX.FTZ R177, R153, R12, !PT ;  /* 0x0000000c99b17209 */ /* 0x000fe40007810000 */
[----:B------:R-:W-:-:S02]  /*14320*/  FSEL R193, R193, -INF , !P2 ;  /* 0xff800000c1c17808 */ /* 0x000fc40005000000 */
[----:B------:R-:W-:-:S04]  /*14330*/  FMNMX.FTZ R12, R156, R177, !PT ;  /* 0x000000b19c0c7209 */ /* 0x000fc80007810000 */
[----:B------:R-:W-:-:S04]  /*14340*/  FMNMX.FTZ R177, R157, R12, !PT ;  /* 0x0000000c9db17209 */ /* 0x000fc80007810000 */
[----:B------:R-:W-:-:S04]  /*14350*/  FMNMX.FTZ R12, R160, R177, !PT ;  /* 0x000000b1a00c7209 */ /* 0x000fc80007810000 */
[----:B------:R-:W-:-:S04]  /*14360*/  FMNMX.FTZ R177, R161, R12, !PT ;  /* 0x0000000ca1b17209 */ /* 0x000fc80007810000 */
[----:B------:R-:W-:-:S04]  /*14370*/  FMNMX.FTZ R12, R166, R177, !PT ;  /* 0x000000b1a60c7209 */ /* 0x000fc80007810000 */
[----:B------:R-:W-:-:S04]  /*14380*/  FMNMX.FTZ R177, R167, R12, !PT ;  /* 0x0000000ca7b17209 */ /* 0x000fc80007810000 */
[----:B------:R-:W-:-:S04]  /*14390*/  FMNMX.FTZ R12, R170, R177, !PT ;  /* 0x000000b1aa0c7209 */ /* 0x000fc80007810000 */
[----:B------:R-:W-:Y:S02]  /*143a0*/  FMNMX.FTZ R177, R171, R12, !PT ;  /* 0x0000000cabb17209 */ /* 0x000fe40007810000 */
[----:B------:R-:W0:Y:S02]  /*143b0*/  SHFL.BFLY PT, R12, R13, 0x1, 0x1f ;  /* 0x0c201f000d0c7f89 */ /* 0x000e2400000e0000 */
[----:B------:R-:W-:-:S04]  /*143c0*/  FMNMX.FTZ R196, R174, R177, !PT ;  /* 0x000000b1aec47209 */ /* 0x000fc80007810000 */
[----:B------:R-:W-:-:S04]  /*143d0*/  FMNMX.FTZ R177, R175, R196, !PT ;  /* 0x000000c4afb17209 */ /* 0x000fc80007810000 */
[----:B------:R-:W-:-:S04]  /*143e0*/  FMNMX.FTZ R196, R178, R177, !PT ;  /* 0x000000b1b2c47209 */ /* 0x000fc80007810000 */
[----:B------:R-:W-:-:S04]  /*143f0*/  FMNMX.FTZ R177, R179, R196, !PT ;  /* 0x000000c4b3b17209 */ /* 0x000fc80007810000 */
[----:B------:R-:W-:-:S04]  /*14400*/  FMNMX.FTZ R196, R180, R177, !PT ;  /* 0x000000b1b4c47209 */ /* 0x000fc80007810000 */
[----:B------:R-:W-:Y:S02]  /*14410*/  FMNMX.FTZ R177, R181, R196, !PT ;  /* 0x000000c4b5b17209 */ /* 0x000fe40007810000 */
[----:B0-----:R-:W-:Y:S02]  /*14420*/  FMNMX.FTZ R12, R13, R12, !PT ;  /* 0x0000000c0d0c7209 */ /* 0x001fe40007810000 */
[----:B------:R-:W-:Y:S01]  /*14430*/  FMNMX.FTZ R196, R182, R177, !PT ;  /* 0x000000b1b6c47209 */ /* 0x000fe20007810000 */
[----:B------:R-:W-:Y:S01]  /*14440*/  IMAD.U32 R177, RZ, RZ, UR45 ;  /* 0x0000002dffb17e24 */ /* 0x000fe2000f8e00ff */
[C---:B------:R-:W-:Y:S02]  /*14450*/  FSETP.NEU.FTZ.AND P3, PT, R12.reuse, -INF , PT ;  /* 0xff8000000c00780b */ /* 0x040fe40003f7d000 */
[----:B------:R-:W-:Y:S02]  /*14460*/  FMNMX.FTZ R13, R183, R196, !PT ;  /* 0x000000c4b70d7209 */ /* 0x000fe40007810000 */
[----:B------:R-:W-:-:S02]  /*14470*/  FSEL R198, R12, RZ, P3 ;  /* 0x000000ff0cc67208 */ /* 0x000fc40001800000 */
[----:B------:R-:W-:-:S03]  /*14480*/  FMNMX.FTZ R196, R186, R13, !PT ;  /* 0x0000000dbac47209 */ /* 0x000fc60007810000 */
[----:B------:R-:W-:Y:S01]  /*14490*/  FADD.FTZ R13, -R198, R209 ;  /* 0x000000d1c60d7221 */ /* 0x000fe20000010100 */
[----:B------:R-:W-:-:S04]  /*144a0*/  FMNMX.FTZ R196, R187, R196, !PT ;  /* 0x000000c4bbc47209 */ /* 0x000fc80007810000 */
[----:B------:R-:W-:Y:S01]  /*144b0*/  FMNMX.FTZ R197, R191, R196, !PT ;  /* 0x000000c4bfc57209 */ /* 0x000fe20007810000 */
[----:B------:R-:W-:-:S03]  /*144c0*/  FMUL.FTZ R196, R12, R177 ;  /* 0x000000b10cc47220 */ /* 0x000fc60000410000 */
[----:B------:R-:W-:Y:S02]  /*144d0*/  FMNMX.FTZ R197, R190, R197, !PT ;  /* 0x000000c5bec57209 */ /* 0x000fe40007810000 */
[----:B------:R-:W-:Y:S02]  /*144e0*/  FSEL R196, R196, RZ, P3 ;  /* 0x000000ffc4c47208 */ /* 0x000fe40001800000 */
[----:B------:R-:W-:-:S03]  /*144f0*/  FMNMX.FTZ R197, R192, R197, !PT ;  /* 0x000000c5c0c57209 */ /* 0x000fc60007810000 */
[--C-:B------:R-:W-:Y:S01]  /*14500*/  FFMA.FTZ R164, R164, R177, -R196.reuse ;  /* 0x000000b1a4a47223 */ /* 0x100fe200000108c4 */
[----:B------:R-:W-:Y:S01]  /*14510*/  FMNMX.FTZ R197, R193, R197, !PT ;  /* 0x000000c5c1c57209 */ /* 0x000fe20007810000 */
        /* <DEDUP_REMOVED lines=24> */
[----:B------:R-:W0:Y:S07]  /*146a0*/  SHFL.BFLY PT, R196, R197, 0x2, 0x1f ;  /* 0x0c401f00c5c47f89 */ /* 0x000e2e00000e0000 */
[----:B------:R-:W-:Y:S08]  /*146b0*/  MUFU.EX2 R165, R165 ;  /* 0x000000a500a57308 */ /* 0x000ff00000000800 */
[----:B------:R-:W-:Y:S08]  /*146c0*/  MUFU.EX2 R154, R154 ;  /* 0x0000009a009a7308 */ /* 0x000ff00000000800 */
[----:B------:R-:W-:Y:S01]  /*146d0*/  MUFU.EX2 R155, R155 ;  /* 0x0000009b009b7308 */ /* 0x000fe20000000800 */
[----:B0-----:R-:W-:Y:S01]  /*146e0*/  FMNMX.FTZ R197, R197, R196, !PT ;  /* 0x000000c4c5c57209 */ /* 0x001fe20007810000 */
[----:B------:R-:W-:-:S04]  /*146f0*/  FMUL.FTZ R196, R13, R177 ;  /* 0x000000b10dc47220 */ /* 0x000fc80000410000 */
[----:B------:R-:W0:Y:S02]  /*14700*/  SHFL.BFLY PT, R198, R197, 0x1, 0x1f ;  /* 0x0c201f00c5c67f89 */ /* 0x000e2400000e0000 */
[----:B------:R-:W2:Y:S08]  /*14710*/  MUFU.EX2 R196, R196 ;  /* 0x000000c400c47308 */ /* 0x000eb00000000800 */
[----:B------:R-:W3:Y:S08]  /*14720*/  MUFU.EX2 R158, R158 ;  /* 0x0000009e009e7308 */ /* 0x000ef00000000800 */
[----:B------:R-:W4:Y:S01]  /*14730*/  MUFU.EX2 R159, R159 ;  /* 0x0000009f009f7308 */ /* 0x000f220000000800 */
[----:B--2---:R-:W-:Y:S01]  /*14740*/  FFMA.FTZ R4, R196, R4, R164 ;  /* 0x00000004c4047223 */ /* 0x004fe200000100a4 */
[-C--:B------:R-:W-:Y:S01]  /*14750*/  FMUL.FTZ R24, R24, R196.reuse ;  /* 0x000000c418187220 */ /* 0x080fe20000410000 */
[-C--:B------:R-:W-:Y:S01]  /*14760*/  FMUL.FTZ R25, R25, R196.reuse ;  /* 0x000000c419197220 */ /* 0x080fe20000410000 */
[----:B------:R-:W-:Y:S01]  /*14770*/  FMUL.FTZ R28, R28, R196 ;  /* 0x000000c41c1c7220 */ /* 0x000fe20000410000 */
[----:B------:R-:W-:Y:S01]  /*14780*/  FADD.FTZ R199, R165, R4 ;  /* 0x00000004a5c77221 */ /* 0x000fe20000010000 */
[----:B0-----:R-:W-:Y:S01]  /*14790*/  FMNMX.FTZ R13, R197, R198, !PT ;  /* 0x000000c6c50d7209 */ /* 0x001fe20007810000 */
[----:B------:R-:W-:Y:S01]  /*147a0*/  FMUL.FTZ R29, R29, R196 ;  /* 0x000000c41d1d7220 */ /* 0x000fe20000410000 */
[----:B------:R-:W0:Y:S01]  /*147b0*/  MUFU.EX2 R162, R162 ;  /* 0x000000a200a27308 */ /* 0x000e220000000800 */
[----:B------:R-:W-:Y:S01]  /*147c0*/  FADD.FTZ R4, R154, R199 ;  /* 0x000000c79a047221 */ /* 0x000fe20000010000 */
[C---:B------:R-:W-:Y:S01]  /*147d0*/  FSETP.NEU.FTZ.AND P2, PT, R13.reuse, -INF , PT ;  /* 0xff8000000d00780b */ /* 0x040fe20003f5d000 */
[-C--:B------:R-:W-:Y:S01]  /*147e0*/  FMUL.FTZ R198, R13, R177.reuse ;  /* 0x000000b10dc67220 */ /* 0x080fe20000410000 */
[----:B------:R-:W-:Y:S01]  /*147f0*/  F2FP.BF16.F32.PACK_AB R154, R155, R154 ;  /* 0x0000009a9b9a723e */ /* 0x000fe200000010ff */
[-C--:B------:R-:W-:Y:S01]  /*14800*/  FMUL.FTZ R32, R32, R196.reuse ;  /* 0x000000c420207220 */ /* 0x080fe20000410000 */
[-C--:B------:R-:W-:Y:S01]  /*14810*/  FMUL.FTZ R33, R33, R196.reuse ;  /* 0x000000c421217220 */ /* 0x080fe20000410000 */
[-C--:B------:R-:W-:Y:S01]  /*14820*/  FMUL.FTZ R36, R36, R196.reuse ;  /* 0x000000c424247220 */ /* 0x080fe20000410000 */
[----:B------:R-:W-:Y:S01]  /*14830*/  FSEL R198, R198, RZ, P2 ;  /* 0x000000ffc6c67208 */ /* 0x000fe20001000000 */
[----:B------:R-:W2:Y:S01]  /*14840*/  MUFU.EX2 R163, R163 ;  /* 0x000000a300a37308 */ /* 0x000ea20000000800 */
[-C--:B------:R-:W-:Y:S01]  /*14850*/  FMUL.FTZ R37, R37, R196.reuse ;  /* 0x000000c425257220 */ /* 0x080fe20000410000 */
[-C--:B------:R-:W-:Y:S01]  /*14860*/  FMUL.FTZ R40, R40, R196.reuse ;  /* 0x000000c428287220 */ /* 0x080fe20000410000 */
[----:B------:R-:W-:Y:S01]  /*14870*/  FMUL.FTZ R41, R41, R196 ;  /* 0x000000c429297220 */ /* 0x000fe20000410000 */
        /* <DEDUP_REMOVED lines=13> */
[----:B-----5:R-:W-:Y:S01]  /*14950*/  F2FP.BF16.F32.PACK_AB R152, R165, R164 ;  /* 0x000000a4a598723e */ /* 0x020fe200000010ff */
[----:B------:R-:W-:Y:S01]  /*14960*/  FADD.FTZ R165, R155, R4 ;  /* 0x000000049ba57221 */ /* 0x000fe20000010000 */
[-CC-:B------:R-:W-:Y:S01]  /*14970*/  FFMA.FTZ R175, R175, R177.reuse, -R198.reuse ;  /* 0x000000b1afaf7223 */ /* 0x180fe200000108c6 */
[-CC-:B------:R-:W-:Y:S01]  /*14980*/  FFMA.FTZ R178, R178, R177.reuse, -R198.reuse ;  /* 0x000000b1b2b27223 */ /* 0x180fe200000108c6 */
[-CC-:B------:R-:W-:Y:S01]  /*14990*/  FFMA.FTZ R179, R179, R177.reuse, -R198.reuse ;  /* 0x000000b1b3b37223 */ /* 0x180fe200000108c6 */
[----:B---3--:R-:W-:Y:S01]  /*149a0*/  FADD.FTZ R4, R158, R165 ;  /* 0x000000a59e047221 */ /* 0x008fe20000010000 */
[-CC-:B------:R-:W-:Y:S01]  /*149b0*/  FFMA.FTZ R180, R180, R177.reuse, -R198.reuse ;  /* 0x000000b1b4b47223 */ /* 0x180fe200000108c6 */
[----:B------:R-:W3:Y:S01]  /*149c0*/  MUFU.EX2 R169, R169 ;  /* 0x000000a900a97308 */ /* 0x000ee20000000800 */
[-C--:B------:R-:W-:Y:S01]  /*149d0*/  FFMA.FTZ R181, R181, R177.reuse, -R198 ;  /* 0x000000b1b5b57223 */ /* 0x080fe200000108c6 */
[----:B----4-:R-:W-:Y:S01]  /*149e0*/  FADD.FTZ R165, R159, R4 ;  /* 0x000000049fa57221 */ /* 0x010fe20000010000 */
[-CC-:B------:R-:W-:Y:S01]  /*149f0*/  FFMA.FTZ R182, R182, R177.reuse, -R198.reuse ;  /* 0x000000b1b6b67223 */ /* 0x180fe200000108c6 */
[-CC-:B------:R-:W-:Y:S01]  /*14a00*/  FFMA.FTZ R183, R183, R177.reuse, -R198.reuse ;  /* 0x000000b1b7b77223 */ /* 0x180fe200000108c6 */
[-CC-:B------:R-:W-:Y:S01]  /*14a10*/  FFMA.FTZ R186, R186, R177.reuse, -R198.reuse ;  /* 0x000000b1baba7223 */ /* 0x180fe200000108c6 */
[----:B0-----:R-:W-:Y:S01]  /*14a20*/  FADD.FTZ R4, R162, R165 ;  /* 0x000000a5a2047221 */ /* 0x001fe20000010000 */
[-CC-:B------:R-:W-:Y:S01]  /*14a30*/  FFMA.FTZ R187, R187, R177.reuse, -R198.reuse ;  /* 0x000000b1bbbb7223 */ /* 0x180fe200000108c6 */
[----:B------:R-:W0:Y:S01]  /*14a40*/  MUFU.EX2 R172, R172 ;  /* 0x000000ac00ac7308 */ /* 0x000e220000000800 */
[-CC-:B------:R-:W-:Y:S01]  /*14a50*/  FFMA.FTZ R191, R191, R177.reuse, -R198.reuse ;  /* 0x000000b1bfbf7223 */ /* 0x180fe200000108c6 */
[-CC-:B------:R-:W-:Y:S01]  /*14a60*/  FFMA.FTZ R190, R190, R177.reuse, -R198.reuse ;  /* 0x000000b1bebe7223 */ /* 0x180fe200000108c6 */
[-CC-:B------:R-:W-:Y:S01]  /*14a70*/  FFMA.FTZ R192, R192, R177.reuse, -R198.reuse ;  /* 0x000000b1c0c07223 */ /* 0x180fe200000108c6 */
[----:B------:R-:W-:Y:S01]  /*14a80*/  FFMA.FTZ R193, R193, R177, -R198 ;  /* 0x000000b1c1c17223 */ /* 0x000fe200000108c6 */
        /* <DEDUP_REMOVED lines=12> */
[----:B----4-:R-:W-:Y:S01]  /*14b50*/  F2FP.BF16.F32.PACK_AB R156, R159, R158 ;  /* 0x0000009e9f9c723e */ /* 0x010fe200000010ff */
[C---:B--2---:R-:W-:Y:S01]  /*14b60*/  FADD.FTZ R159, R163.reuse, R4 ;  /* 0x00000004a39f7221 */ /* 0x044fe20000010000 */
[----:B------:R-:W-:Y:S01]  /*14b70*/  F2FP.BF16.F32.PACK_AB R158, R163, R162 ;  /* 0x000000a2a39e723e */ /* 0x000fe200000010ff */
[-C--:B------:R-:W-:Y:S01]  /*14b80*/  FMUL.FTZ R64, R64, R196.reuse ;  /* 0x000000c440407220 */ /* 0x080fe20000410000 */
[-C--:B------:R-:W-:Y:S01]  /*14b90*/  FMUL.FTZ R65, R65, R196.reuse ;  /* 0x000000c441417220 */ /* 0x080fe20000410000 */
[----:B-1----:R-:W-:Y:S01]  /*14ba0*/  FADD.FTZ R4, R168, R159 ;  /* 0x0000009fa8047221 */ /* 0x002fe20000010000 */
[-C--:B------:R-:W-:Y:S01]  /*14bb0*/  FMUL.FTZ R68, R68, R196.reuse ;  /* 0x000000c444447220 */ /* 0x080fe20000410000 */
[----:B------:R-:W1:Y:S01]  /*14bc0*/  MUFU.EX2 R210, R210 ;  /* 0x000000d200d27308 */ /* 0x000e620000000800 */
[-C--:B------:R-:W-:Y:S01]  /*14bd0*/  FMUL.FTZ R69, R69, R196.reuse ;  /* 0x000000c445457220 */ /* 0x080fe20000410000 */
[----:B---3--:R-:W-:Y:S01]  /*14be0*/  FADD.FTZ R163, R169, R4 ;  /* 0x00000004a9a37221 */ /* 0x008fe20000010000 */
[-C--:B------:R-:W-:Y:S01]  /*14bf0*/  FMUL.FTZ R72, R72, R196.reuse ;  /* 0x000000c448487220 */ /* 0x080fe20000410000 */
[-C--:B------:R-:W-:Y:S01]  /*14c00*/  FMUL.FTZ R73, R73, R196.reuse ;  /* 0x000000c449497220 */ /* 0x080fe20000410000 */
[-C--:B------:R-:W-:Y:S01]  /*14c10*/  FMUL.FTZ R76, R76, R196.reuse ;  /* 0x000000c44c4c7220 */ /* 0x080fe20000410000 */
[----:B0-----:R-:W-:Y:S01]  /*14c20*/  FADD.FTZ R4, R172, R163 ;  /* 0x000000a3ac047221 */ /* 0x001fe20000010000 */
[----:B------:R-:W-:Y:S01]  /*14c30*/  FMUL.FTZ R77, R77, R196 ;  /* 0x000000c44d4d7220 */ /* 0x000fe20000410000 */
[----:B------:R-:W0:Y:S01]  /*14c40*/  MUFU.EX2 R225, R225 ;  /* 0x000000e100e17308 */ /* 0x000e220000000800 */
[C---:B-----5:R-:W-:Y:S01]  /*14c50*/  F2FP.BF16.F32.PACK_AB R162, R173.reuse, R172 ;  /* 0x000000acada2723e */ /* 0x060fe200000010ff */
        /* <DEDUP_REMOVED lines=48> */
[----:B------:R-:W-:-:S06]  /*14f60*/  FMUL.FTZ R149, R149, R196 ;  /* 0x000000c495957220 */ /* 0x000fcc0000410000 */
[----:B------:R-:W3:Y:S08]  /*14f70*/  MUFU.EX2 R213, R213 ;  /* 0x000000d500d57308 */ /* 0x000ef00000000800 */
[----:B------:R4:W-:Y:S08]  /*14f80*/  MUFU.EX2 R159, R160 ;  /* 0x000000a0009f7308 */ /* 0x0009f00000000800 */
[----:B------:R-:W5:Y:S01]  /*14f90*/  MUFU.EX2 R223, R223 ;  /* 0x000000df00df7308 */ /* 0x000f620000000800 */
[----:B----4-:R-:W-:Y:S01]  /*14fa0*/  F2FP.BF16.F32.PACK_AB R160, R169, R168 ;  /* 0x000000a8a9a0723e */ /* 0x010fe200000010ff */
[C---:B--2---:R-:W-:Y:S01]  /*14fb0*/  FADD.FTZ R169, R185.reuse, R4 ;  /* 0x00000004b9a97221 */ /* 0x044fe20000010000 */
[----:B------:R-:W-:-:S03]  /*14fc0*/  F2FP.BF16.F32.PACK_AB R168, R185, R184 ;  /* 0x000000b8b9a8723e */ /* 0x000fc600000010ff */
[----:B-1----:R-:W-:Y:S02]  /*14fd0*/  FADD.FTZ R4, R188, R169 ;  /* 0x000000a9bc047221 */ /* 0x002fe40000010000 */
[----:B------:R-:W1:Y:S02]  /*14fe0*/  MUFU.EX2 R195, R195 ;  /* 0x000000c300c37308 */ /* 0x000e640000000800 */
[----:B0-----:R-:W-:-:S04]  /*14ff0*/  FADD.FTZ R4, R189, R4 ;  /* 0x00000004bd047221 */ /* 0x001fc80000010000 */
[----:B---3--:R-:W-:Y:S02]  /*15000*/  FADD.FTZ R4, R213, R4 ;  /* 0x00000004d5047221 */ /* 0x008fe40000010000 */
[----:B------:R0:W-:Y:S01]  /*15010*/  MUFU.EX2 R165, R170 ;  /* 0x000000aa00a57308 */ /* 0x0001e20000000800 */
[----:B-----5:R-:W-:-:S07]  /*15020*/  F2FP.BF16.F32.PACK_AB R172, R223, R213 ;  /* 0x000000d5dfac723e */ /* 0x020fce00000010ff */
[----:B------:R-:W2:Y:S01]  /*15030*/  MUFU.EX2 R194, R194 ;  /* 0x000000c200c27308 */ /* 0x000ea20000000800 */
[----:B0-----:R-:W-:Y:S01]  /*15040*/  F2FP.BF16.F32.PACK_AB R170, R189, R188 ;  /* 0x000000bcbdaa723e */ /* 0x001fe200000010ff */
[----:B------:R-:W-:Y:S01]  /*15050*/  FADD.FTZ R188, R223, R4 ;  /* 0x00000004dfbc7221 */ /* 0x000fe20000010000 */
[----:B------:R-:W-:-:S03]  /*15060*/  FSEL R4, R13, RZ, P2 ;  /* 0x000000ff0d047208 */ /* 0x000fc60001000000 */
[----:B-1----:R-:W-:Y:S02]  /*15070*/  FADD.FTZ R169, R195, R188 ;  /* 0x000000bcc3a97221 */ /* 0x002fe40000010000 */
[----:B------:R-:W-:Y:S01]  /*15080*/  FADD.FTZ R188, -R4, R207 ;  /* 0x000000cf04bc7221 */ /* 0x000fe20000010100 */
[----:B------:R-:W-:Y:S03]  /*15090*/  MUFU.EX2 R153, R153 ;  /* 0x0000009900997308 */ /* 0x000fe60000000800 */
[----:B------:R-:W-:-:S05]  /*150a0*/  FMUL.FTZ R188, R188, R177 ;  /* 0x000000b1bcbc7220 */ /* 0x000fca0000410000 */
[----:B------:R-:W-:Y:S01]  /*150b0*/  MUFU.EX2 R157, R157 ;  /* 0x0000009d009d7308 */ /* 0x000fe20000000800 */
[----:B--2---:R-:W-:-:S07]  /*150c0*/  FADD.FTZ R4, R194, R169 ;  /* 0x000000a9c2047221 */ /* 0x004fce0000010000 */
[----:B------:R-:W0:Y:S08]  /*150d0*/  MUFU.EX2 R188, R188 ;  /* 0x000000bc00bc7308 */ /* 0x000e300000000800 */
[----:B------:R-:W-:Y:S08]  /*150e0*/  MUFU.EX2 R198, R167 ;  /* 0x000000a700c67308 */ /* 0x000ff00000000800 */
[----:B------:R1:W-:Y:S01]  /*150f0*/  MUFU.EX2 R167, R174 ;  /* 0x000000ae00a77308 */ /* 0x0003e20000000800 */
        /* <DEDUP_REMOVED lines=9> */
[----:B------:R-:W-:Y:S01]  /*15190*/  FFMA.FTZ R194, R188, R3, R197 ;  /* 0x00000003bcc27223 */ /* 0x000fe200000100c5 */
[-C--:B------:R-:W-:Y:S01]  /*151a0*/  FMUL.FTZ R39, R39, R188.reuse ;  /* 0x000000bc27277220 */ /* 0x080fe20000410000 */
[-C--:B------:R-:W-:Y:S01]  /*151b0*/  FMUL.FTZ R42, R42, R188.reuse ;  /* 0x000000bc2a2a7220 */ /* 0x080fe20000410000 */
[-C--:B------:R-:W-:Y:S01]  /*151c0*/  FMUL.FTZ R43, R43, R188.reuse ;  /* 0x000000bc2b2b7220 */ /* 0x080fe20000410000 */
[C---:B------:R-:W-:Y:S01]  /*151d0*/  FADD.FTZ R194, R153.reuse, R194 ;  /* 0x000000c299c27221 */ /* 0x040fe20000010000 */
[----:B------:R-:W-:Y:S01]  /*151e0*/  F2FP.BF16.F32.PACK_AB R153, R153, R197 ;  /* 0x000000c59999723e */ /* 0x000fe200000010ff */
[----:B------:R1:W2:Y:S01]  /*151f0*/  MUFU.EX2 R163, R166 ;  /* 0x000000a600a37308 */ /* 0x0002a20000000800 */
[-C--:B------:R-:W-:Y:S01]  /*15200*/  FMUL.FTZ R46, R46, R188.reuse ;  /* 0x000000bc2e2e7220 */ /* 0x080fe20000410000 */
[----:B------:R-:W-:Y:S01]  /*15210*/  FADD.FTZ R194, R155, R194 ;  /* 0x000000c29bc27221 */ /* 0x000fe20000010000 */
[----:B------:R-:W-:Y:S01]  /*15220*/  F2FP.BF16.F32.PACK_AB R155, R157, R155 ;  /* 0x0000009b9d9b723e */ /* 0x000fe200000010ff */
[-C--:B------:R-:W-:Y:S01]  /*15230*/  FMUL.FTZ R47, R47, R188.reuse ;  /* 0x000000bc2f2f7220 */ /* 0x080fe20000410000 */
[-C--:B------:R-:W-:Y:S01]  /*15240*/  FMUL.FTZ R50, R50, R188.reuse ;  /* 0x000000bc32327220 */ /* 0x080fe20000410000 */
[----:B------:R-:W-:Y:S01]  /*15250*/  FADD.FTZ R194, R157, R194 ;  /* 0x000000c29dc27221 */ /* 0x000fe20000010000 */
[-C--:B------:R-:W-:Y:S01]  /*15260*/  FMUL.FTZ R51, R51, R188.reuse ;  /* 0x000000bc33337220 */ /* 0x080fe20000410000 */
[----:B------:R-:W3:Y:S01]  /*15270*/  MUFU.EX2 R184, R171 ;  /* 0x000000ab00b87308 */ /* 0x000ee20000000800 */
[----:B-1----:R-:W-:Y:S01]  /*15280*/  F2FP.BF16.F32.PACK_AB R166, R212, R211 ;  /* 0x000000d3d4a6723e */ /* 0x002fe200000010ff */
[----:B------:R-:W-:Y:S01]  /*15290*/  FADD.FTZ R194, R159, R194 ;  /* 0x000000c29fc27221 */ /* 0x000fe20000010000 */
[----:B0-----:R-:W-:Y:S01]  /*152a0*/  F2FP.BF16.F32.PACK_AB R157, R161, R159 ;  /* 0x0000009fa19d723e */ /* 0x001fe200000010ff */
[-C--:B------:R-:W-:Y:S01]  /*152b0*/  FMUL.FTZ R54, R54, R188.reuse ;  /* 0x000000bc36367220 */ /* 0x080fe20000410000 */
[-C--:B------:R-:W-:Y:S01]  /*152c0*/  FMUL.FTZ R55, R55, R188.reuse ;  /* 0x000000bc37377220 */ /* 0x080fe20000410000 */
[----:B------:R-:W-:Y:S01]  /*152d0*/  FADD.FTZ R194, R161, R194 ;  /* 0x000000c2a1c27221 */ /* 0x000fe20000010000 */
[-C--:B------:R-:W-:Y:S01]  /*152e0*/  FMUL.FTZ R58, R58, R188.reuse ;  /* 0x000000bc3a3a7220 */ /* 0x080fe20000410000 */
[----:B------:R-:W0:Y:S01]  /*152f0*/  MUFU.EX2 R210, R175 ;  /* 0x000000af00d27308 */ /* 0x000e220000000800 */
[----:B--2---:R-:W-:Y:S01]  /*15300*/  F2FP.BF16.F32.PACK_AB R159, R198, R163 ;  /* 0x000000a3c69f723e */ /* 0x004fe200000010ff */
[----:B------:R-:W-:Y:S01]  /*15310*/  FADD.FTZ R3, R163, R194 ;  /* 0x000000c2a3037221 */ /* 0x000fe20000010000 */
[-C--:B------:R-:W-:Y:S01]  /*15320*/  FMUL.FTZ R59, R59, R188.reuse ;  /* 0x000000bc3b3b7220 */ /* 0x080fe20000410000 */
[-C--:B------:R-:W-:Y:S01]  /*15330*/  FMUL.FTZ R62, R62, R188.reuse ;  /* 0x000000bc3e3e7220 */ /* 0x080fe20000410000 */
[-C--:B------:R-:W-:Y:S01]  /*15340*/  FMUL.FTZ R63, R63, R188.reuse ;  /* 0x000000bc3f3f7220 */ /* 0x080fe20000410000 */
[----:B------:R-:W-:Y:S01]  /*15350*/  FADD.FTZ R212, R198, R3 ;  /* 0x00000003c6d47221 */ /* 0x000fe20000010000 */
[-C--:B------:R-:W-:Y:S01]  /*15360*/  FMUL.FTZ R66, R66, R188.reuse ;  /* 0x000000bc42427220 */ /* 0x080fe20000410000 */
[----:B------:R-:W-:Y:S01]  /*15370*/  MUFU.EX2 R178, R178 ;  /* 0x000000b200b27308 */ /* 0x000fe20000000800 */
[----:B---3--:R-:W-:Y:S01]  /*15380*/  F2FP.BF16.F32.PACK_AB R161, R184, R165 ;  /* 0x000000a5b8a1723e */ /* 0x008fe200000010ff */
[----:B------:R-:W-:Y:S01]  /*15390*/  FADD.FTZ R3, R165, R212 ;  /* 0x000000d4a5037221 */ /* 0x000fe20000010000 */
        /* <DEDUP_REMOVED lines=22> */
[----:B0-----:R-:W-:Y:S01]  /*15500*/  FADD.FTZ R182, R184, R3 ;  /* 0x00000003b8b67221 */ /* 0x001fe20000010000 */
[----:B-1----:R-:W-:Y:S01]  /*15510*/  F2FP.BF16.F32.PACK_AB R165, R179, R178 ;  /* 0x000000b2b3a5723e */ /* 0x002fe200000010ff */
        /* <DEDUP_REMOVED lines=35> */
[----:B------:R-:W-:-:S02]  /*15750*/  FMUL.FTZ R151, R151, R188 ;  /* 0x000000bc97977220 */ /* 0x000fc40000410000 */
[----:B------:R-:W1:Y:S01]  /*15760*/  MUFU.EX2 R173, R191 ;  /* 0x000000bf00ad7308 */ /* 0x000e620000000800 */
[----:B------:R-:W-:Y:S01]  /*15770*/  FADD.FTZ R3, R169, R186 ;  /* 0x000000baa9037221 */ /* 0x000fe20000010000 */
[----:B--2---:R-:W-:-:S03]  /*15780*/  F2FP.BF16.F32.PACK_AB R169, R194, R169 ;  /* 0x000000a9c2a9723e */ /* 0x004fc600000010ff */
[----:B------:R-:W-:-:S03]  /*15790*/  FADD.FTZ R186, R194, R3 ;  /* 0x00000003c2ba7221 */ /* 0x000fc60000010000 */
[----:B------:R-:W2:Y:S01]  /*157a0*/  MUFU.EX2 R190, R190 ;  /* 0x000000be00be7308 */ /* 0x000ea20000000800 */
[----:B------:R-:W-:Y:S01]  /*157b0*/  FADD.FTZ R3, R171, R186 ;  /* 0x000000baab037221 */ /* 0x000fe20000010000 */
[----:B0-----:R-:W-:-:S03]  /*157c0*/  F2FP.BF16.F32.PACK_AB R171, R182, R171 ;  /* 0x000000abb6ab723e */ /* 0x001fc600000010ff */
[----:B------:R-:W-:-:S03]  /*157d0*/  FADD.FTZ R196, R182, R3 ;  /* 0x00000003b6c47221 */ /* 0x000fc60000010000 */
[----:B------:R-:W0:Y:S01]  /*157e0*/  MUFU.EX2 R175, R192 ;  /* 0x000000c000af7308 */ /* 0x000e220000000800 */
[----:B-1----:R-:W-:-:S07]  /*157f0*/  FADD.FTZ R3, R173, R196 ;  /* 0x000000c4ad037221 */ /* 0x002fce0000010000 */
[----:B------:R-:W1:Y:S01]  /*15800*/  MUFU.EX2 R186, R193 ;  /* 0x000000c100ba7308 */ /* 0x000e620000000800 */
[C---:B--2---:R-:W-:Y:S01]  /*15810*/  FADD.FTZ R184, R190.reuse, R3 ;  /* 0x00000003beb87221 */ /* 0x044fe20000010000 */
[----:B------:R-:W-:-:S03]  /*15820*/  F2FP.BF16.F32.PACK_AB R173, R190, R173 ;  /* 0x000000adbead723e */ /* 0x000fc600000010ff */
[----:B0-----:R-:W-:-:S04]  /*15830*/  FADD.FTZ R3, R175, R184 ;  /* 0x000000b8af037221 */ /* 0x001fc80000010000 */
[C---:B-1----:R-:W-:Y:S01]  /*15840*/  FADD.FTZ R3, R186.reuse, R3 ;  /* 0x00000003ba037221 */ /* 0x042fe20000010000 */
[----:B------:R-:W-:Y:S01]  /*15850*/  F2FP.BF16.F32.PACK_AB R175, R186, R175 ;  /* 0x000000afbaaf723e */ /* 0x000fe200000010ff */
[----:B------:R-:W-:Y:S06]  /*15860*/  @!P0 BRA `(.L_x_9396) ;  /* 0x0000000000048947 */ /* 0x000fec0003800000 */
[----:B------:R-:W-:Y:S01]  /*15870*/  BPT.TRAP 0x1 ;  /* 0x000000040000795c */ /* 0x000fe20000300000 */
.L_x_9396:
[----:B------:R0:W1:Y:S01]  /*15880*/  SYNCS.PHASECHK.TRANS64.TRYWAIT P2, [R205+URZ+0x22850], R204 ;  /* 0x022850cccd0075a7 */ /* 0x000062000804017f */
[----:B------:R-:W-:Y:S05]  /*15890*/  @!P0 BRA `(.L_x_9397) ;  /* 0x0000000000048947 */ /* 0x000fea0003800000 */
[----:B------:R-:W-:Y:S01]  /*158a0*/  BPT.TRAP 0x1 ;  /* 0x000000040000795c */ /* 0x000fe20000300000 */
.L_x_9397:
[----:B------:R-:W-:Y:S04]  /*158b0*/  BSSY B0, `(.L_x_9398) ;  /* 0x0000004000007945 */ /* 0x000fe80003800000 */
[----:B-1----:R-:W-:Y:S05]  /*158c0*/  @P2 BRA `(.L_x_9399) ;  /* 0x0000000000082947 */ /* 0x002fea0003800000 */
[----:B------:R-:W1:Y:S02]  /*158d0*/  SYNCS.PHASECHK.TRANS64.TRYWAIT P2, [R205+URZ+0x22850], R204 ;  /* 0x022850cccd0075a7 */ /* 0x000e64000804017f */
[----:B-1----:R-:W-:Y:S05]  /*158e0*/  @!P2 BRA `(.L_x_9400) ;  /* 0x000000a400f8a947 */ /* 0x002fea0003800000 */
.L_x_9399:
[----:B------:R-:W-:Y:S05]  /*158f0*/  BSYNC B0 ;  /* 0x0000000000007941 */ /* 0x000fea0003800000 */
.L_x_9398:
        /* <DEDUP_REMOVED lines=8> */
[----:B------:R-:W-:Y:S01]  /*15980*/  R2UR UR6, R178 ;  /* 0x00000000b20672ca */ /* 0x000fe200000e0000 */
[----:B------:R-:W-:Y:S01]  /*15990*/  IMAD.MOV.U32 R207, RZ, RZ, R13 ;  /* 0x000000ffffcf7224 */ /* 0x000fe200078e000d */
[----:B------:R-:W-:Y:S01]  /*159a0*/  @!P1 PRMT R205, RZ, 0x654, R205 ;  /* 0x00000654ffcd9816 */ /* 0x000fe200000000cd */
[----:B------:R-:W-:Y:S01]  /*159b0*/  IMAD.MOV.U32 R209, RZ, RZ, R12 ;  /* 0x000000ffffd17224 */ /* 0x000fe200078e000c */
        /* <DEDUP_REMOVED lines=47> */
.L_x_9383:
[----:B------:R-:W-:Y:S05]  /*15cb0*/  WARPSYNC.ALL ;  /* 0x0000000000007948 */ /* 0x000fea0003800000 */
[----:B------:R-:W2:Y:S01]  /*15cc0*/  SHFL.BFLY PT, R5, R4, 0x2, 0x1f ;  /* 0x0c401f0004057f89 */ /* 0x000ea200000e0000 */
[----:B------:R-:W-:Y:S01]  /*15cd0*/  IMAD.MOV.U32 R8, RZ, RZ, RZ ;  /* 0x000000ffff087224 */ /* 0x000fe200078e00ff */
[----:B------:R3:W-:Y:S06]  /*15ce0*/  BAR.ARV R176, 0x100 ;  /* 0x000400b00000751d */ /* 0x0007ec0000002000 */
[----:B------:R-:W-:-:S02]  /*15cf0*/  VIADD R16, R16, 0x1 ;  /* 0x0000000110107836 */ /* 0x000fc40000000000 */
[----:B------:R-:W-:Y:S06]  /*15d00*/  BAR.ARV 0x8, 0x120 ;  /* 0x0204800000007b1d */ /* 0x000fec0000002000 */
[----:B------:R-:W-:Y:S01]  /*15d10*/  ISETP.NE.AND P1, PT, R16, 0x2, PT ;  /* 0x000000021000780c */ /* 0x000fe20003f25270 */
[----:B------:R-:W-:Y:S01]  /*15d20*/  VIADD R232, R232, 0x1 ;  /* 0x00000001e8e87836 */ /* 0x000fe20000000000 */
[----:B------:R-:W4:Y:S01]  /*15d30*/  SHFL.BFLY PT, R6, R3, 0x2, 0x1f ;  /* 0x0c401f0003067f89 */ /* 0x000f2200000e0000 */
[----:B------:R-:W-:Y:S02]  /*15d40*/  PLOP3.LUT P0, PT, PT, PT, PT, 0x8, 0x0 ;  /* 0x000000000000781c */ /* 0x000fe40003f0e170 */
[----:B------:R-:W-:Y:S01]  /*15d50*/  SEL R16, R16, RZ, P1 ;  /* 0x000000ff10107207 */ /* 0x000fe20000800000 */
[----:B--2---:R-:W-:Y:S01]  /*15d60*/  FADD.FTZ R0, R5, R4 ;  /* 0x0000000405007221 */ /* 0x004fe20000010000 */
[----:B------:R-:W-:-:S04]  /*15d70*/  IMAD.MOV.U32 R4, RZ, RZ, -0x800000 ;  /* 0xff800000ff047424 */ /* 0x000fc800078e00ff */
[----:B------:R-:W2:Y:S01]  /*15d80*/  SHFL.BFLY PT, R5, R0, 0x1, 0x1f ;  /* 0x0c201f0000057f89 */ /* 0x000ea200000e0000 */
[----:B----4-:R-:W-:Y:S01]  /*15d90*/  FADD.FTZ R7, R6, R3 ;  /* 0x0000000306077221 */ /* 0x010fe20000010000 */
[----:B------:R-:W-:-:S04]  /*15da0*/  SEL R3, RZ, 0x1, P1 ;  /* 0x00000001ff037807 */ /* 0x000fc80000800000 */
[----:B------:R-:W4:Y:S01]  /*15db0*/  SHFL.BFLY PT, R6, R7, 0x1, 0x1f ;  /* 0x0c201f0007067f89 */ /* 0x000f2200000e0000 */
[----:B------:R-:W-:Y:S01]  /*15dc0*/  LOP3.LUT R22, R22, R3, RZ, 0x3c, !PT ;  /* 0x0000000316167212 */ /* 0x000fe200078e3cff */
[----:B------:R-:W-:Y:S02]  /*15dd0*/  IMAD.MOV.U32 R3, RZ, RZ, -0x800000 ;  /* 0xff800000ff037424 */ /* 0x000fe400078e00ff */
[----:B--2---:R-:W-:Y:S01]  /*15de0*/  FADD.FTZ R5, R0, R5 ;  /* 0x0000000500057221 */ /* 0x004fe20000010000 */
[----:B------:R-:W-:-:S04]  /*15df0*/  IMAD.MOV.U32 R0, RZ, RZ, RZ ;  /* 0x000000ffff007224 */ /* 0x000fc800078e00ff */
[----:B------:R-:W-:-:S13]  /*15e00*/  FSETP.NE.FTZ.AND P2, PT, R5, RZ, PT ;  /* 0x000000ff0500720b */ /* 0x000fda0003f55000 */
[----:B------:R-:W2:Y:S01]  /*15e10*/  @P2 MUFU.RCP R8, R5 ;  /* 0x0000000500082308 */ /* 0x000ea20000001000 */
[----:B------:R-:W-:Y:S01]  /*15e20*/  @P2 FMUL.FTZ R9, R177, 0.69314718246459960938 ;  /* 0x3f317218b1092820 */ /* 0x000fe20000410000 */
[----:B----4-:R-:W-:-:S05]  /*15e30*/  FADD.FTZ R6, R7, R6 ;  /* 0x0000000607067221 */ /* 0x010fca0000010000 */
[----:B------:R-:W-:Y:S01]  /*15e40*/  FSETP.NE.FTZ.AND P3, PT, R6, RZ, PT ;  /* 0x000000ff0600720b */ /* 0x000fe20003f75000 */
        /* <DEDUP_REMOVED lines=64> */
[----:B------:R-:W2:Y:S01]  /*16250*/  @P3 MUFU.LG2 R10, R6 ;  /* 0x00000006000a3308 */ /* 0x000ea20000000c00 */
[----:B------:R-:W-:-:S07]  /*16260*/  @P3 FMUL.FTZ R177, R177, 0.69314718246459960938 ;  /* 0x3f317218b1b13820 */ /* 0x000fce0000410000 */
[----:B------:R-:W4:Y:S08]  /*16270*/  @P2 MUFU.LG2 R8, R5 ;  /* 0x0000000500082308 */ /* 0x000f300000000c00 */
[----:B------:R-:W5:Y:S01]  /*16280*/  @P3 MUFU.RCP R0, R6 ;  /* 0x0000000600003308 */ /* 0x000f620000001000 */
[----:B--2---:R-:W-:-:S04]  /*16290*/  @P3 FMUL.FTZ R10, R10, 0.69314718246459960938 ;  /* 0x3f3172180a0a3820 */ /* 0x004fc80000410000 */
[----:B------:R-:W-:Y:S01]  /*162a0*/  @P3 FFMA.FTZ R3, R177, R13, R10 ;  /* 0x0000000db1033223 */ /* 0x000fe2000001000a */
[----:B----4-:R-:W-:-:S04]  /*162b0*/  @P2 FMUL.FTZ R8, R8, 0.69314718246459960938 ;  /* 0x3f31721808082820 */ /* 0x010fc80000410000 */
[----:B------:R-:W-:Y:S01]  /*162c0*/  @P2 FFMA.FTZ R4, R9, R12, R8 ;  /* 0x0000000c09042223 */ /* 0x000fe20000010008 */
        /* <DEDUP_REMOVED lines=63> */
[----:B---3--:R-:W-:-:S07]  /*166c0*/  FMUL.FTZ R0, R151, R0 ;  /* 0x0000000097007220 */ /* 0x008fce0000410000 */
.L_x_9282:
[----:B------:R-:W-:Y:S05]  /*166d0*/  WARPSYNC.ALL ;  /* 0x0000000000007948 */ /* 0x000fea0003800000 */
        /* <DEDUP_REMOVED lines=9> */
[----:B------:R-:W3:Y:S01]  /*16770*/  LDL R11, [R1+0x14] ;  /* 0x00001400010b7983 */ /* 0x000ee20000100800 */
[----:B------:R-:W-:Y:S05]  /*16780*/  WARPSYNC.ALL ;  /* 0x0000000000007948 */ /* 0x000fea0003800000 */
[----:B------:R-:W4:Y:S01]  /*16790*/  S2R R10, SR_SWINHI ;  /* 0x00000000000a7919 */ /* 0x000f220000002f00 */
[----:B------:R-:W-:Y:S01]  /*167a0*/  F2FP.BF16.F32.PACK_AB R48, R49, R48 ;  /* 0x000000303130723e */ /* 0x000fe200000010ff */
[----:B------:R-:W-:Y:S01]  /*167b0*/  ULDC.64 UR4, c[0x0][0xbd8] ;  /* 0x0002f60000047ab9 */ /* 0x000fe20000000a00 */
[----:B------:R-:W-:Y:S02]  /*167c0*/  F2FP.BF16.F32.PACK_AB R56, R57, R56 ;  /* 0x000000383938723e */ /* 0x000fe400000010ff */
[----:B------:R-:W-:-:S02]  /*167d0*/  F2FP.BF16.F32.PACK_AB R49, R7, R50 ;  /* 0x000000320731723e */ /* 0x000fc400000010ff */
[----:B------:R-:W-:Y:S02]  /*167e0*/  F2FP.BF16.F32.PACK_AB R57, R6, R58 ;  /* 0x0000003a0639723e */ /* 0x000fe400000010ff */
[----:B------:R-:W0:Y:S01]  /*167f0*/  LDC.64 R6, c[0x0][0xbd8] ;  /* 0x0002f600ff067b82 */ /* 0x000e220000000a00 */
        /* <DEDUP_REMOVED lines=12> */
[----:B----4-:R-:W-:Y:S02]  /*168c0*/  MOV R9, R10 ;  /* 0x0000000a00097202 */ /* 0x010fe40000000f00 */
        /* <DEDUP_REMOVED lines=33> */
[----:B------:R-:W-:Y:S01]  /*16ae0*/  F2FP.BF16.F32.PACK_AB R147, R0, R150 ;  /* 0x000000960093723e */ /* 0x000fe200000010ff */
[----:B---3--:R-:W-:-:S03]  /*16af0*/  IMAD.WIDE R118, R11, 0x2, R8 ;  /* 0x000000020b767825 */ /* 0x008fc600078e0208 */
[C---:B------:R-:W-:Y:S02]  /*16b00*/  IADD3 R173, P1, R118.reuse, 0x20, RZ ;  /* 0x0000002076ad7810 */ /* 0x040fe40007f3e0ff */
[C---:B------:R-:W-:Y:S02]  /*16b10*/  IADD3 R175, P2, R118.reuse, 0x40, RZ ;  /* 0x0000004076af7810 */ /* 0x040fe40007f5e0ff */
[C---:B------:R-:W-:Y:S01]  /*16b20*/  IADD3 R177, P3, R118.reuse, 0x60, RZ ;  /* 0x0000006076b17810 */ /* 0x040fe20007f7e0ff */
[--C-:B------:R-:W-:Y:S01]  /*16b30*/  IMAD.X R13, RZ, RZ, R119.reuse, P1 ;  /* 0x000000ffff0d7224 */ /* 0x100fe200008e0677 */
[C---:B------:R-:W-:Y:S01]  /*16b40*/  IADD3 R183, P0, R118.reuse, 0x4040, RZ ;  /* 0x0000404076b77810 */ /* 0x040fe20007f1e0ff */
[--C-:B------:R-:W-:Y:S01]  /*16b50*/  IMAD.X R15, RZ, RZ, R119.reuse, P2 ;  /* 0x000000ffff0f7224 */ /* 0x100fe200010e0677 */
[----:B------:R-:W-:Y:S01]  /*16b60*/  LOP3.LUT R12, R173, 0x380, RZ, 0xc0, !PT ;  /* 0x00000380ad0c7812 */ /* 0x000fe200078ec0ff */
[--C-:B------:R-:W-:Y:S01]  /*16b70*/  IMAD.X R21, RZ, RZ, R119.reuse, P3 ;  /* 0x000000ffff157224 */ /* 0x100fe200018e0677 */
[----:B------:R-:W-:Y:S01]  /*16b80*/  IADD3 R179, P4, R118, 0x4000, RZ ;  /* 0x0000400076b37810 */ /* 0x000fe20007f9e0ff */
[----:B------:R-:W-:Y:S01]  /*16b90*/  IMAD.X R47, RZ, RZ, R119, P0 ;  /* 0x000000ffff2f7224 */ /* 0x000fe200000e0677 */
[----:B------:R-:W-:-:S02]  /*16ba0*/  LOP3.LUT R14, R175, 0x380, RZ, 0xc0, !PT ;  /* 0x00000380af0e7812 */ /* 0x000fc400078ec0ff */
[----:B------:R-:W-:Y:S01]  /*16bb0*/  LOP3.LUT R20, R177, 0x380, RZ, 0xc0, !PT ;  /* 0x00000380b1147812 */ /* 0x000fe200078ec0ff */
[--C-:B-----5:R-:W-:Y:S01]  /*16bc0*/  IMAD.X R31, RZ, RZ, R119.reuse, P4 ;  /* 0x000000ffff1f7224 */ /* 0x120fe200020e0677 */
[----:B------:R-:W-:Y:S02]  /*16bd0*/  IADD3 R10, P0, R118, 0xc000, RZ ;  /* 0x0000c000760a7810 */ /* 0x000fe40007f1e0ff */
[----:B------:R-:W-:Y:S02]  /*16be0*/  SHF.R.U64 R12, R12, 0x3, RZ ;  /* 0x000000030c0c7819 */ /* 0x000fe400000012ff */
[C---:B------:R-:W-:Y:S01]  /*16bf0*/  IADD3 R185, P1, R118.reuse, 0x4060, RZ ;  /* 0x0000406076b97810 */ /* 0x040fe20007f3e0ff */
[--C-:B------:R-:W-:Y:S01]  /*16c00*/  IMAD.X R107, RZ, RZ, R119.reuse, P0 ;  /* 0x000000ffff6b7224 */ /* 0x100fe200000e0677 */
[----:B------:R-:W-:Y:S02]  /*16c10*/  IADD3 R90, P2, R118, 0x8000, RZ ;  /* 0x00008000765a7810 */ /* 0x000fe40007f5e0ff */
[----:B------:R-:W-:Y:S01]  /*16c20*/  SHF.R.U64 R14, R14, 0x3, RZ ;  /* 0x000000030e0e7819 */ /* 0x000fe200000012ff */
[--C-:B------:R-:W-:Y:S01]  /*16c30*/  IMAD.X R87, RZ, RZ, R119.reuse, P1 ;  /* 0x000000ffff577224 */ /* 0x100fe200008e0677 */
[C---:B------:R-:W-:Y:S01]  /*16c40*/  LOP3.LUT R11, R118.reuse, 0x380, RZ, 0xc0, !PT ;  /* 0x00000380760b7812 */ /* 0x040fe200078ec0ff */
[----:B------:R-:W-:Y:S01]  /*16c50*/  IMAD.X R91, RZ, RZ, R119, P2 ;  /* 0x000000ffff5b7224 */ /* 0x000fe200010e0677 */
[----:B------:R-:W-:-:S02]  /*16c60*/  IADD3 R94, P3, R118, 0x8020, RZ ;  /* 0x00008020765e7810 */ /* 0x000fc40007f7e0ff */
[----:B------:R-:W-:Y:S02]  /*16c70*/  SHF.R.U64 R20, R20, 0x3, RZ ;  /* 0x0000000314147819 */ /* 0x000fe400000012ff */
[C---:B------:R-:W-:Y:S01]  /*16c80*/  IADD3 R181, P5, R118.reuse, 0x4020, RZ ;  /* 0x0000402076b57810 */ /* 0x040fe20007fbe0ff */
[--C-:B------:R-:W-:Y:S01]  /*16c90*/  IMAD.X R95, RZ, RZ, R119.reuse, P3 ;  /* 0x000000ffff5f7224 */ /* 0x100fe200018e0677 */
[----:B------:R-:W-:Y:S02]  /*16ca0*/  IADD3 R98, P4, R118, 0x8040, RZ ;  /* 0x0000804076627810 */ /* 0x000fe40007f9e0ff */
[----:B------:R-:W-:Y:S01]  /*16cb0*/  LOP3.LUT R12, R12, R173, RZ, 0x3c, !PT ;  /* 0x000000ad0c0c7212 */ /* 0x000fe200078e3cff */
[--C-:B------:R-:W-:Y:S01]  /*16cc0*/  IMAD.X R39, RZ, RZ, R119.reuse, P5 ;  /* 0x000000ffff277224 */ /* 0x100fe200028e0677 */
[----:B------:R-:W-:Y:S01]  /*16cd0*/  LOP3.LUT R30, R179, 0x380, RZ, 0xc0, !PT ;  /* 0x00000380b31e7812 */ /* 0x000fe200078ec0ff */
[----:B------:R-:W-:Y:S01]  /*16ce0*/  IMAD.X R99, RZ, RZ, R119, P4 ;  /* 0x000000ffff637224 */ /* 0x000fe200020e0677 */
[----:B------:R-:W-:-:S02]  /*16cf0*/  LOP3.LUT R14, R14, R175, RZ, 0x3c, !PT ;  /* 0x000000af0e0e7212 */ /* 0x000fc400078e3cff */
[----:B------:R-:W-:Y:S02]  /*16d00*/  LOP3.LUT R173, R90, 0x380, RZ, 0xc0, !PT ;  /* 0x000003805aad7812 */ /* 0x000fe400078ec0ff */
[----:B------:R-:W-:Y:S02]  /*16d10*/  SHF.R.U64 R11, R11, 0x3, RZ ;  /* 0x000000030b0b7819 */ /* 0x000fe400000012ff */
[----:B------:R-:W-:Y:S02]  /*16d20*/  LOP3.LUT R20, R20, R177, RZ, 0x3c, !PT ;  /* 0x000000b114147212 */ /* 0x000fe400078e3cff */
[----:B------:R-:W-:Y:S02]  /*16d30*/  LOP3.LUT R175, R94, 0x380, RZ, 0xc0, !PT ;  /* 0x000003805eaf7812 */ /* 0x000fe400078ec0ff */
[----:B------:R-:W-:Y:S02]  /*16d40*/  ISETP.NE.U32.AND P0, PT, RZ, UR4, PT ;  /* 0x00000004ff007c0c */ /* 0x000fe4000bf05070 */
[----:B------:R-:W-:-:S02]  /*16d50*/  IADD3 R110, P1, R118, 0xc020, RZ ;  /* 0x0000c020766e7810 */ /* 0x000fc40007f3e0ff */
[----:B------:R-:W-:Y:S02]  /*16d60*/  LOP3.LUT R38, R181, 0x380, RZ, 0xc0, !PT ;  /* 0x00000380b5267812 */ /* 0x000fe400078ec0ff */
[----:B------:R-:W-:Y:S01]  /*16d70*/  LOP3.LUT R177, R98, 0x380, RZ, 0xc0, !PT ;  /* 0x0000038062b17812 */ /* 0x000fe200078ec0ff */
[----:B------:R-:W-:Y:S01]  /*16d80*/  IMAD.X R111, RZ, RZ, R119, P1 ;  /* 0x000000ffff6f7224 */ /* 0x000fe200008e0677 */
[----:B------:R-:W-:Y:S02]  /*16d90*/  LOP3.LUT R46, R183, 0x380, RZ, 0xc0, !PT ;  /* 0x00000380b72e7812 */ /* 0x000fe400078ec0ff */
[----:B------:R-:W-:Y:S02]  /*16da0*/  SHF.R.U64 R30, R30, 0x3, RZ ;  /* 0x000000031e1e7819 */ /* 0x000fe400000012ff */
[C---:B------:R-:W-:Y:S02]  /*16db0*/  IADD3 R102, P5, R118.reuse, 0x8060, RZ ;  /* 0x0000806076667810 */ /* 0x040fe40007fbe0ff */
[----:B------:R-:W-:-:S02]  /*16dc0*/  IADD3 R114, P2, R118, 0xc040, RZ ;  /* 0x0000c04076727810 */ /* 0x000fc40007f5e0ff */
[----:B------:R-:W-:Y:S01]  /*16dd0*/  IADD3 R151, P3, R118, 0xc060, RZ ;  /* 0x0000c06076977810 */ /* 0x000fe20007f7e0ff */
[--C-:B------:R-:W-:Y:S01]  /*16de0*/  IMAD.X R103, RZ, RZ, R119.reuse, P5 ;  /* 0x000000ffff677224 */ /* 0x100fe200028e0677 */
[----:B------:R-:W-:Y:S01]  /*16df0*/  LOP3.LUT R86, R185, 0x380, RZ, 0xc0, !PT ;  /* 0x00000380b9567812 */ /* 0x000fe200078ec0ff */
[--C-:B------:R-:W-:Y:S01]  /*16e00*/  IMAD.X R115, RZ, RZ, R119.reuse, P2 ;  /* 0x000000ffff737224 */ /* 0x100fe200010e0677 */
[----:B------:R-:W-:Y:S02]  /*16e10*/  SHF.R.U64 R173, R173, 0x3, RZ ;  /* 0x00000003adad7819 */ /* 0x000fe400000012ff */
[----:B------:R-:W-:Y:S01]  /*16e20*/  LOP3.LUT R118, R11, R118, RZ, 0x3c, !PT ;  /* 0x000000760b767212 */ /* 0x000fe200078e3cff */
[----:B------:R-:W-:Y:S01]  /*16e30*/  IMAD.X R11, RZ, RZ, R119, P3 ;  /* 0x000000ffff0b7224 */ /* 0x000fe200018e0677 */
[----:B------:R-:W-:Y:S02]  /*16e40*/  SHF.R.U64 R175, R175, 0x3, RZ ;  /* 0x00000003afaf7819 */ /* 0x000fe400000012ff */
[----:B------:R-:W-:Y:S01]  /*16e50*/  ISETP.NE.AND.EX P0, PT, RZ, UR5, PT, P0 ;  /* 0x00000005ff007c0c */ /* 0x000fe2000bf05300 */
[----:B------:R-:W-:Y:S01]  /*16e60*/  ULDC.64 UR4, c[0x0][0xbe0] ;  /* 0x0002f80000047ab9 */ /* 0x000fe20000000a00 */
[----:B------:R-:W-:-:S02]  /*16e70*/  SHF.R.U64 R38, R38, 0x3, RZ ;  /* 0x0000000326267819 */ /* 0x000fc400000012ff */
[----:B------:R-:W-:Y:S02]  /*16e80*/  SHF.R.U64 R177, R177, 0x3, RZ ;  /* 0x00000003b1b17819 */ /* 0x000fe400000012ff */
[----:B------:R-:W-:Y:S02]  /*16e90*/  SHF.R.U64 R46, R46, 0x3, RZ ;  /* 0x000000032e2e7819 */ /* 0x000fe400000012ff */
[----:B------:R-:W-:Y:S02]  /*16ea0*/  LOP3.LUT R30, R30, R179, RZ, 0x3c, !PT ;  /* 0x000000b31e1e7212 */ /* 0x000fe400078e3cff */
[----:B------:R-:W-:Y:S02]  /*16eb0*/  SHF.R.U64 R86, R86, 0x3, RZ ;  /* 0x0000000356567819 */ /* 0x000fe400000012ff */
[----:B------:R-:W-:Y:S02]  /*16ec0*/  LOP3.LUT R179, R102, 0x380, RZ, 0xc0, !PT ;  /* 0x0000038066b37812 */ /* 0x000fe400078ec0ff */
[----:B------:R-:W-:-:S02]  /*16ed0*/  LOP3.LUT R90, R173, R90, RZ, 0x3c, !PT ;  /* 0x0000005aad5a7212 */ /* 0x000fc400078e3cff */
[----:B------:R-:W-:Y:S02]  /*16ee0*/  ISETP.NE.U32.AND P1, PT, RZ, UR4, PT ;  /* 0x00000004ff007c0c */ /* 0x000fe4000bf25070 */
[----:B------:R-:W-:Y:S02]  /*16ef0*/  LOP3.LUT R94, R175, R94, RZ, 0x3c, !PT ;  /* 0x0000005eaf5e7212 */ /* 0x000fe400078e3cff */
[----:B------:R-:W-:Y:S02]  /*16f00*/  LOP3.LUT R173, R10, 0x380, RZ, 0xc0, !PT ;  /* 0x000003800aad7812 */ /* 0x000fe400078ec0ff */
[----:B------:R-:W-:Y:S01]  /*16f10*/  MOV R118, R118 ;  /* 0x0000007600767202 */ /* 0x000fe20000000f00 */
[----:B------:R-:W-:Y:S01]  /*16f20*/  BAR.SYNC.DEFER_BLOCKING 0x1, 0x100 ;  /* 0x0044000000007b1d */ /* 0x000fe20000010000 */
[----:B------:R-:W-:Y:S02]  /*16f30*/  LOP3.LUT R38, R38, R181, RZ, 0x3c, !PT ;  /* 0x000000b526267212 */ /* 0x000fe400078e3cff */
[----:B------:R-:W-:-:S02]  /*16f40*/  LOP3.LUT R98, R177, R98, RZ, 0x3c, !PT ;  /* 0x00000062b1627212 */ /* 0x000fc400078e3cff */
[----:B------:R-:W-:Y:S02]  /*16f50*/  LOP3.LUT R175, R110, 0x380, RZ, 0xc0, !PT ;  /* 0x000003806eaf7812 */ /* 0x000fe400078ec0ff */
[----:B------:R-:W-:Y:S02]  /*16f60*/  MOV R13, R12 ;  /* 0x0000000c000d7202 */ /* 0x000fe40000000f00 */
[----:B------:R-:W-:Y:S02]  /*16f70*/  LOP3.LUT R46, R46, R183, RZ, 0x3c, !PT ;  /* 0x000000b72e2e7212 */ /* 0x000fe400078e3cff */
[----:B------:R-:W-:Y:S02]  /*16f80*/  LOP3.LUT R177, R114, 0x380, RZ, 0xc0, !PT ;  /* 0x0000038072b17812 */ /* 0x000fe400078ec0ff */
[----:B------:R-:W-:Y:S02]  /*16f90*/  LOP3.LUT R174, R151, 0x380, RZ, 0xc0, !PT ;  /* 0x0000038097ae7812 */ /* 0x000fe400078ec0ff */
[----:B------:R-:W-:-:S02]  /*16fa0*/  MOV R14, R14 ;  /* 0x0000000e000e7202 */ /* 0x000fc40000000f00 */
[----:B------:R-:W-:Y:S02]  /*16fb0*/  LOP3.LUT R86, R86, R185, RZ, 0x3c, !PT ;  /* 0x000000b956567212 */ /* 0x000fe400078e3cff */
[----:B------:R-:W-:Y:S02]  /*16fc0*/  SHF.R.U64 R179, R179, 0x3, RZ ;  /* 0x00000003b3b37819 */ /* 0x000fe400000012ff */
[----:B------:R-:W-:Y:S02]  /*16fd0*/  MOV R12, R20 ;  /* 0x00000014000c7202 */ /* 0x000fe40000000f00 */
[----:B------:R-:W-:Y:S01]  /*16fe0*/  ISETP.NE.AND.EX P1, PT, RZ, UR5, PT, P1 ;  /* 0x00000005ff007c0c */ /* 0x000fe2000bf25310 */
[----:B------:R-:W-:Y:S01]  /*16ff0*/  STSM.16.M88.4 [R118], R24 ;  /* 0x0000001876007844 */ /* 0x000fe20000000200 */
[----:B------:R-:W-:Y:S02]  /*17000*/  SHF.R.U64 R173, R173, 0x3, RZ ;  /* 0x00000003adad7819 */ /* 0x000fe400000012ff */
[----:B------:R-:W-:Y:S01]  /*17010*/  MOV R30, R30 ;  /* 0x0000001e001e7202 */ /* 0x000fe20000000f00 */
[----:B------:R-:W-:Y:S01]  /*17020*/  STSM.16.M88.4 [R13], R32 ;  /* 0x000000200d007844 */ /* 0x000fe20000000200 */
[----:B------:R-:W-:-:S02]  /*17030*/  SHF.R.U64 R175, R175, 0x3, RZ ;  /* 0x00000003afaf7819 */ /* 0x000fc400000012ff */
[----:B------:R-:W-:Y:S01]  /*17040*/  MOV R38, R38 ;  /* 0x0000002600267202 */ /* 0x000fe20000000f00 */
[----:B------:R-:W-:Y:S01]  /*17050*/  STSM.16.M88.4 [R14], R40 ;  /* 0x000000280e007844 */ /* 0x000fe20000000200 */
[----:B------:R-:W-:Y:S02]  /*17060*/  SHF.R.U64 R177, R177, 0x3, RZ ;  /* 0x00000003b1b17819 */ /* 0x000fe400000012ff */
[----:B------:R-:W-:Y:S01]  /*17070*/  SHF.R.U64 R174, R174, 0x3, RZ ;  /* 0x00000003aeae7819 */ /* 0x000fe200000012ff */
[----:B------:R3:W-:Y:S01]  /*17080*/  STSM.16.M88.4 [R12], R48 ;  /* 0x000000300c007844 */ /* 0x0007e20000000200 */
[----:B------:R-:W-:Y:S02]  /*17090*/  MOV R46, R46 ;  /* 0x0000002e002e7202 */ /* 0x000fe40000000f00 */
[----:B------:R-:W-:Y:S01]  /*170a0*/  LOP3.LUT R102, R179, R102, RZ, 0x3c, !PT ;  /* 0x00000066b3667212 */ /* 0x000fe200078e3cff */
[----:B------:R-:W-:Y:S01]  /*170b0*/  STSM.16.M88.4 [R30], R56 ;  /* 0x000000381e007844 */ /* 0x000fe20000000200 */
[----:B------:R-:W-:-:S02]  /*170c0*/  MOV R86, R86 ;  /* 0x0000005600567202 */ /* 0x000fc40000000f00 */
[----:B------:R-:W-:Y:S01]  /*170d0*/  MOV R20, R90 ;  /* 0x0000005a00147202 */ /* 0x000fe20000000f00 */
[----:B------:R-:W-:Y:S01]  /*170e0*/  STSM.16.M88.4 [R38], R64 ;  /* 0x0000004026007844 */ /* 0x000fe20000000200 */
[----:B------:R-:W-:Y:S02]  /*170f0*/  LOP3.LUT R106, R173, R10, RZ, 0x3c, !PT ;  /* 0x0000000aad6a7212 */ /* 0x000fe400078e3cff */
[----:B------:R-:W-:Y:S01]  /*17100*/  F2FP.BF16.F32.PACK_AB R90, R93, R92 ;  /* 0x0000005c5d5a723e */ /* 0x000fe200000010ff */
[----:B------:R-:W-:Y:S01]  /*17110*/  STSM.16.M88.4 [R46], R72 ;  /* 0x000000482e007844 */ /* 0x000fe20000000200 */
[----:B------:R-:W-:Y:S02]  /*17120*/  F2FP.BF16.F32.PACK_AB R91, R153, R152 ;  /* 0x00000098995b723e */ /* 0x000fe400000010ff */
[----:B------:R-:W-:Y:S01]  /*17130*/  LOP3.LUT R110, R175, R110, RZ, 0x3c, !PT ;  /* 0x0000006eaf6e7212 */ /* 0x000fe200078e3cff */
[----:B------:R-:W-:Y:S01]  /*17140*/  STSM.16.M88.4 [R86], R80 ;  /* 0x0000005056007844 */ /* 0x000fe20000000200 */
[----:B------:R-:W-:-:S02]  /*17150*/  MOV R94, R94 ;  /* 0x0000005e005e7202 */ /* 0x000fc40000000f00 */
[----:B---3--:R-:W-:Y:S01]  /*17160*/  F2FP.BF16.F32.PACK_AB R12, R97, R166 ;  /* 0x000000a6610c723e */ /* 0x008fe200000010ff */
[----:B------:R3:W-:Y:S01]  /*17170*/  STSM.16.M88.4 [R20], R88 ;  /* 0x0000005814007844 */ /* 0x0007e20000000200 */
[----:B------:R-:W-:Y:S02]  /*17180*/  F2FP.BF16.F32.PACK_AB R13, R155, R154 ;  /* 0x0000009a9b0d723e */ /* 0x000fe400000010ff */
[----:B------:R-:W-:Y:S02]  /*17190*/  F2FP.BF16.F32.PACK_AB R14, R101, R167 ;  /* 0x000000a7650e723e */ /* 0x000fe400000010ff */
[----:B------:R-:W-:Y:S02]  /*171a0*/  F2FP.BF16.F32.PACK_AB R15, R157, R156 ;  /* 0x0000009c9d0f723e */ /* 0x000fe400000010ff */
[----:B------:R-:W-:Y:S02]  /*171b0*/  LOP3.LUT R114, R177, R114, RZ, 0x3c, !PT ;  /* 0x00000072b1727212 */ /* 0x000fe400078e3cff */
[----:B------:R-:W-:Y:S01]  /*171c0*/  LOP3.LUT R10, R174, R151, RZ, 0x3c, !PT ;  /* 0x00000097ae0a7212 */ /* 0x000fe200078e3cff */
[----:B------:R4:W-:Y:S01]  /*171d0*/  STSM.16.M88.4 [R94], R12 ;  /* 0x0000000c5e007844 */ /* 0x0009e20000000200 */
[----:B------:R-:W-:-:S02]  /*171e0*/  MOV R98, R98 ;  /* 0x0000006200627202 */ /* 0x000fc40000000f00 */
[----:B------:R-:W-:Y:S02]  /*171f0*/  F2FP.BF16.F32.PACK_AB R24, R105, R168 ;  /* 0x000000a86918723e */ /* 0x000fe400000010ff */
[----:B------:R-:W-:Y:S01]  /*17200*/  F2FP.BF16.F32.PACK_AB R25, R159, R158 ;  /* 0x0000009e9f19723e */ /* 0x000fe200000010ff */
[----:B------:R-:W-:Y:S01]  /*17210*/  ULDC UR4, c[0x0][0xa88] ;  /* 0x0002a20000047ab9 */ /* 0x000fe20000000800 */
[----:B------:R-:W-:Y:S01]  /*17220*/  F2FP.BF16.F32.PACK_AB R26, R109, R169 ;  /* 0x000000a96d1a723e */ /* 0x000fe200000010ff */
[----:B---3--:R-:W-:Y:S01]  /*17230*/  IMAD.MOV.U32 R20, RZ, RZ, RZ ;  /* 0x000000ffff147224 */ /* 0x008fe200078e00ff */
[----:B------:R-:W-:Y:S02]  /*17240*/  F2FP.BF16.F32.PACK_AB R27, R161, R160 ;  /* 0x000000a0a11b723e */ /* 0x000fe400000010ff */
[----:B------:R-:W-:Y:S02]  /*17250*/  MOV R102, R102 ;  /* 0x0000006600667202 */ /* 0x000fe40000000f00 */
[----:B------:R-:W-:Y:S01]  /*17260*/  F2FP.BF16.F32.PACK_AB R30, R117, R171 ;  /* 0x000000ab751e723e */ /* 0x000fe200000010ff */
[----:B------:R3:W-:Y:S01]  /*17270*/  STSM.16.M88.4 [R98], R24 ;  /* 0x0000001862007844 */ /* 0x0007e20000000200 */
[----:B------:R-:W-:-:S02]  /*17280*/  F2FP.BF16.F32.PACK_AB R31, R165, R164 ;  /* 0x000000a4a51f723e */ /* 0x000fc400000010ff */
[----:B------:R-:W-:Y:S02]  /*17290*/  MOV R106, R106 ;  /* 0x0000006a006a7202 */ /* 0x000fe40000000f00 */
[----:B------:R-:W-:Y:S01]  /*172a0*/  F2FP.BF16.F32.PACK_AB R173, R123, R122 ;  /* 0x0000007a7bad723e */ /* 0x000fe200000010ff */
[----:B------:R3:W-:Y:S01]  /*172b0*/  STSM.16.M88.4 [R102], R28 ;  /* 0x0000001c66007844 */ /* 0x0007e20000000200 */
[----:B------:R-:W-:Y:S02]  /*172c0*/  F2FP.BF16.F32.PACK_AB R174, R125, R124 ;  /* 0x0000007c7dae723e */ /* 0x000fe400000010ff */
[----:B------:R-:W-:Y:S02]  /*172d0*/  F2FP.BF16.F32.PACK_AB R175, R127, R126 ;  /* 0x0000007e7faf723e */ /* 0x000fe400000010ff */
[----:B------:R-:W-:Y:S02]  /*172e0*/  MOV R110, R110 ;  /* 0x0000006e006e7202 */ /* 0x000fe40000000f00 */
[----:B------:R-:W-:Y:S01]  /*172f0*/  MOV R114, R114 ;  /* 0x0000007200727202 */ /* 0x000fe20000000f00 */
[----:B------:R3:W-:Y:S01]  /*17300*/  STSM.16.M88.4 [R106], R172 ;  /* 0x000000ac6a007844 */ /* 0x0007e20000000200 */
[----:B------:R-:W-:Y:S01]  /*17310*/  MOV R21, R10 ;  /* 0x0000000a00157202 */ /* 0x000fe20000000f00 */
[----:B0-----:R-:W-:-:S02]  /*17320*/  IMAD.WIDE R10, R221, 0x4, R6 ;  /* 0x00000004dd0a7825 */ /* 0x001fc400078e0206 */
[----:B------:R-:W0:Y:S01]  /*17330*/  @P1 LDC.64 R6, c[0x0][0xbe0] ;  /* 0x0002f800ff061b82 */ /* 0x000e220000000a00 */
[----:B------:R3:W-:Y:S04]  /*17340*/  STSM.16.M88.4 [R110], R128 ;  /* 0x000000806e007844 */ /* 0x0007e80000000200 */
[----:B------:R3:W-:Y:S04]  /*17350*/  STSM.16.M88.4 [R114], R136 ;  /* 0x0000008872007844 */ /* 0x0007e80000000200 */
[----:B------:R3:W-:Y:S01]  /*17360*/  STSM.16.M88.4 [R21], R144 ;  /* 0x0000009015007844 */ /* 0x0007e20000000200 */
[----:B------:R-:W-:Y:S01]  /*17370*/  BAR.SYNC.DEFER_BLOCKING 0x1, 0x100 ;  /* 0x0044000000007b1d */ /* 0x000fe20000010000 */
[----:B------:R-:W-:-:S02]  /*17380*/  IMAD.U32 R79, RZ, RZ, UR4 ;  /* 0x00000004ff4f7e24 */ /* 0x000fc4000f8e00ff */
[----:B0-----:R-:W-:-:S03]  /*17390*/  @P1 IMAD.WIDE R6, R221, 0x4, R6 ;  /* 0x00000004dd061825 */ /* 0x001fc600078e0206 */
[----:B------:R3:W5:Y:S01]  /*173a0*/  @P0 LDG.E R20, desc[UR52][R10.64] ;  /* 0x000000340a140981 */ /* 0x000762000c1e1900 */
[----:B------:R-:W-:-:S03]  /*173b0*/  IMAD R5, R214, 0x40, R208 ;  /* 0x00000040d6057824 */ /* 0x000fc600078e02d0 */
[----:B------:R3:W5:Y:S01]  /*173c0*/  @P1 LDG.E R79, desc[UR52][R6.64] ;  /* 0x00000034064f1981 */ /* 0x000762000c1e1900 */
[----:B------:R-:W-:-:S03]  /*173d0*/  IMAD.WIDE R8, R5, 0x2, R8 ;  /* 0x0000000205087825 */ /* 0x000fc600078e0208 */
[----:B----4-:R-:W-:Y:S01]  /*173e0*/  IADD3 R13, P4, R8, 0x1000, RZ ;  /* 0x00001000080d7810 */ /* 0x010fe20007f9e0ff */
[----:B------:R-:W-:-:S12]  /*173f0*/  @P1 BRA `(.L_x_9404) ;  /* 0x0000000000101947 */ /* 0x000fd80003800000 */
[----:B------:R-:W-:Y:S05]  /*17400*/  @!P0 BRA `(.L_x_9404) ;  /* 0x00000000000c8947 */ /* 0x000fea0003800000 */
[----:B------:R-:W4:Y:S04]  /*17410*/  LDG.E R0, desc[UR52][R10.64] ;  /* 0x000000340a007981 */ /* 0x000f28000c1e1900 */
[----:B-----5:R-:W4:Y:S02]  /*17420*/  LDG.E R79, desc[UR52][R10.64+0x4] ;  /* 0x000004340a4f7981 */ /* 0x020f24000c1e1900 */
[----:B----4-:R-:W-:-:S07]  /*17430*/  IMAD.IADD R79, R79, 0x1, -R0 ;  /* 0x000000014f4f7824 */ /* 0x010fce00078e0a00 */
.L_x_9404:
[----:B---3--:R-:W3:Y:S01]  /*17440*/  LDL R10, [R1+0xc] ;  /* 0x00000c00010a7983 */ /* 0x008ee20000100800 */
[----:B------:R-:W-:Y:S01]  /*17450*/  SHF.R.S32.HI R78, RZ, 0x1f, R220 ;  /* 0x0000001fff4e7819 */ /* 0x000fe200000114dc */
[----:B------:R-:W-:Y:S01]  /*17460*/  ULDC.64 UR4, c[0x0][0xb70] ;  /* 0x0002dc0000047ab9 */ /* 0x000fe20000000a00 */
[--C-:B-----5:R-:W-:Y:S01]  /*17470*/  SHF.R.S32.HI R21, RZ, 0x1f, R20.reuse ;  /* 0x0000001fff157819 */ /* 0x120fe20000011414 */
[----:B------:R-:W0:Y:S01]  /*17480*/  S2R R15, SR_TID.X ;  /* 0x00000000000f7919 */ /* 0x000e220000002100 */
[----:B------:R-:W-:Y:S01]  /*17490*/  SHF.R.S32.HI R0, RZ, 0x1f, R221 ;  /* 0x0000001fff007819 */ /* 0x000fe200000114dd */
[----:B------:R-:W-:Y:S01]  /*174a0*/  IMAD R5, R78, UR4, RZ ;  /* 0x000000044e057c24 */ /* 0x000fe2000f8e02ff */
[----:B------:R-:W-:Y:S01]  /*174b0*/  SEL R81, R221, RZ, !P0 ;  /* 0x000000ffdd517207 */ /* 0x000fe20004000000 */
[----:B------:R-:W-:Y:S01]  /*174c0*/  IMAD.WIDE.U32 R6, R220, UR4, R20 ;  /* 0x00000004dc067c25 */ /* 0x000fe2000f8e0014 */
[----:B------:R-:W-:Y:S02]  /*174d0*/  SEL R80, R0, RZ, !P0 ;  /* 0x000000ff00507207 */ /* 0x000fe40004000000 */
[----:B------:R-:W-:Y:S01]  /*174e0*/  IADD3 R29, P0, R8, 0x3000, RZ ;  /* 0x00003000081d7810 */ /* 0x000fe20007f1e0ff */
[----:B------:R-:W-:Y:S01]  /*174f0*/  IMAD R5, R220, UR5, R5 ;  /* 0x00000005dc057c24 */ /* 0x000fe2000f8e0205 */
[----:B------:R-:W-:Y:S01]  /*17500*/  ULDC.64 UR4, c[0x0][0xb78] ;  /* 0x0002de0000047ab9 */ /* 0x000fe20000000a00 */
[----:B------:R-:W-:Y:S01]  /*17510*/  IADD3 R25, P3, R8, 0x2000, RZ ;  /* 0x0000200008197810 */ /* 0x000fe20007f7e0ff */
[----:B------:R-:W-:Y:S01]  /*17520*/  IMAD R0, R80, UR4, RZ ;  /* 0x0000000450007c24 */ /* 0x000fe2000f8e02ff */
[C---:B------:R-:W-:Y:S01]  /*17530*/  IADD3 R37, P2, R8.reuse, 0x5000, RZ ;  /* 0x0000500008257810 */ /* 0x040fe20007f5e0ff */
[----:B------:R-:W-:Y:S01]  /*17540*/  IMAD.IADD R7, R7, 0x1, R5 ;  /* 0x0000000107077824 */ /* 0x000fe200078e0205 */
[----:B------:R-:W-:-:S02]  /*17550*/  IADD3 R33, P1, R8, 0x4000, RZ ;  /* 0x0000400008217810 */ /* 0x000fc40007f3e0ff */
[----:B------:R-:W-:Y:S01]  /*17560*/  LOP3.LUT R28, R29, 0x380, RZ, 0xc0, !PT ;  /* 0x000003801d1c7812 */ /* 0x000fe200078ec0ff */
[----:B------:R-:W-:Y:S01]  /*17570*/  IMAD.WIDE.U32 R6, R81, UR4, R6 ;  /* 0x0000000451067c25 */ /* 0x000fe2000f8e0006 */
[----:B------:R-:W-:Y:S02]  /*17580*/  LOP3.LUT R12, R13, 0x380, RZ, 0xc0, !PT ;  /* 0x000003800d0c7812 */ /* 0x000fe400078ec0ff */
[----:B------:R-:W-:Y:S02]  /*17590*/  LOP3.LUT R24, R25, 0x380, RZ, 0xc0, !PT ;  /* 0x0000038019187812 */ /* 0x000fe400078ec0ff */
[----:B------:R-:W-:Y:S02]  /*175a0*/  LOP3.LUT R36, R37, 0x380, RZ, 0xc0, !PT ;  /* 0x0000038025247812 */ /* 0x000fe400078ec0ff */
[----:B------:R-:W-:Y:S02]  /*175b0*/  LOP3.LUT R32, R33, 0x380, RZ, 0xc0, !PT ;  /* 0x0000038021207812 */ /* 0x000fe400078ec0ff */
[----:B------:R-:W-:-:S02]  /*175c0*/  SHF.R.U64 R28, R28, 0x3, RZ ;  /* 0x000000031c1c7819 */ /* 0x000fc400000012ff */
[----:B------:R-:W-:Y:S02]  /*175d0*/  SHF.R.U64 R12, R12, 0x3, RZ ;  /* 0x000000030c0c7819 */ /* 0x000fe400000012ff */
[----:B------:R-:W-:Y:S01]  /*175e0*/  SHF.R.U64 R24, R24, 0x3, RZ ;  /* 0x0000000318187819 */ /* 0x000fe200000012ff */
[----:B0-----:R-:W-:Y:S01]  /*175f0*/  VIADD R15, R15, 0xffffff80 ;  /* 0xffffff800f0f7836 */ /* 0x001fe20000000000 */
        /* <DEDUP_REMOVED lines=11> */
[----:B------:R-:W-:-:S02]  /*176b0*/  LEA.HI R14, R14, R15, RZ, 0x7 ;  /* 0x0000000f0e0e7211 */ /* 0x000fc400078f38ff */
[C---:B------:R-:W-:Y:S02]  /*176c0*/  IADD3 R45, P4, R8.reuse, 0x7000, RZ ;  /* 0x00007000082d7810 */ /* 0x040fe40007f9e0ff */
[----:B------:R-:W-:Y:S02]  /*176d0*/  IADD3 R49, P3, R8, 0x8000, RZ ;  /* 0x0000800008317810 */ /* 0x000fe40007f7e0ff */
[----:B------:R-:W-:Y:S01]  /*176e0*/  LOP3.LUT R32, R32, R33, RZ, 0x3c, !PT ;  /* 0x0000002120207212 */ /* 0x000fe200078e3cff */
[----:B------:R-:W-:Y:S01]  /*176f0*/  IMAD.X R33, RZ, RZ, R9, P1 ;  /* 0x000000ffff217224 */ /* 0x000fe200008e0609 */
[C---:B------:R-:W-:Y:S02]  /*17700*/  IADD3 R57, P2, R8.reuse, 0xb000, RZ ;  /* 0x0000b00008397810 */ /* 0x040fe40007f5e0ff */
[----:B------:R-:W-:Y:S02]  /*17710*/  IADD3 R53, P1, R8, 0xa000, RZ ;  /* 0x0000a00008357810 */ /* 0x000fe40007f3e0ff */
[----:B------:R-:W-:-:S02]  /*17720*/  LOP3.LUT R14, R14, 0xffffff80, RZ, 0xc0, !PT ;  /* 0xffffff800e0e7812 */ /* 0x000fc400078ec0ff */
[----:B------:R-:W-:Y:S02]  /*17730*/  LOP3.LUT R44, R45, 0x380, RZ, 0xc0, !PT ;  /* 0x000003802d2c7812 */ /* 0x000fe400078ec0ff */
[----:B------:R-:W-:Y:S01]  /*17740*/  LOP3.LUT R48, R49, 0x380, RZ, 0xc0, !PT ;  /* 0x0000038031307812 */ /* 0x000fe200078ec0ff */
[----:B------:R-:W-:Y:S01]  /*17750*/  IMAD.IADD R14, R15, 0x1, -R14 ;  /* 0x000000010f0e7824 */ /* 0x000fe200078e0a0e */
        /* <DEDUP_REMOVED lines=12> */
[----:B------:R-:W-:-:S02]  /*17820*/  IADD3 R65, P4, R8, 0xd000, RZ ;  /* 0x0000d00008417810 */ /* 0x000fc40007f9e0ff */
[----:B------:R-:W-:Y:S02]  /*17830*/  IADD3 R69, P3, R8, 0xe000, RZ ;  /* 0x0000e00008457810 */ /* 0x000fe40007f7e0ff */
[----:B------:R-:W-:Y:S01]  /*17840*/  LOP3.LUT R52, R52, R53, RZ, 0x3c, !PT ;  /* 0x0000003534347212 */ /* 0x000fe200078e3cff */
[----:B------:R-:W-:Y:S01]  /*17850*/  IMAD.X R53, RZ, RZ, R9, P1 ;  /* 0x000000ffff357224 */ /* 0x000fe200008e0609 */
[----:B------:R-:W-:Y:S02]  /*17860*/  LOP3.LUT R64, R65, 0x380, RZ, 0xc0, !PT ;  /* 0x0000038041407812 */ /* 0x000fe400078ec0ff */
[----:B------:R-:W-:Y:S02]  /*17870*/  LOP3.LUT R68, R69, 0x380, RZ, 0xc0, !PT ;  /* 0x0000038045447812 */ /* 0x000fe400078ec0ff */
[----:B------:R-:W-:Y:S02]  /*17880*/  SHF.R.U64 R64, R64, 0x3, RZ ;  /* 0x0000000340407819 */ /* 0x000fe400000012ff */
[----:B------:R-:W-:-:S02]  /*17890*/  SHF.R.U64 R68, R68, 0x3, RZ ;  /* 0x0000000344447819 */ /* 0x000fc400000012ff */
[----:B------:R-:W-:Y:S01]  /*178a0*/  LOP3.LUT R64, R64, R65, RZ, 0x3c, !PT ;  /* 0x0000004140407212 */ /* 0x000fe200078e3cff */
[--C-:B------:R-:W-:Y:S01]  /*178b0*/  IMAD.X R65, RZ, RZ, R9.reuse, P4 ;  /* 0x000000ffff417224 */ /* 0x100fe200020e0609 */
[----:B------:R-:W-:Y:S01]  /*178c0*/  LOP3.LUT R68, R68, R69, RZ, 0x3c, !PT ;  /* 0x0000004544447212 */ /* 0x000fe200078e3cff */
[----:B------:R-:W-:Y:S01]  /*178d0*/  IMAD.X R69, RZ, RZ, R9, P3 ;  /* 0x000000ffff457224 */ /* 0x000fe200018e0609 */
[----:B------:R-:W-:Y:S01]  /*178e0*/  SHF.R.S32.HI R209, RZ, 0x1f, R208 ;  /* 0x0000001fffd17819 */ /* 0x000fe200000114d0 */
[----:B------:R-:W-:-:S05]  /*178f0*/  IMAD R83, R234, -0x80, R79 ;  /* 0xffffff80ea537824 */ /* 0x000fca00078e024f */
[----:B------:R-:W-:Y:S02]  /*17900*/  ISETP.GE.AND P3, PT, R214, R83, PT ;  /* 0x00000053d600720c */ /* 0x000fe40003f66270 */
[----:B------:R-:W-:Y:S01]  /*17910*/  SHF.R.S32.HI R215, RZ, 0x1f, R214 ;  /* 0x0000001fffd77819 */ /* 0x000fe200000114d6 */
[----:B------:R-:W-:Y:S01]  /*17920*/  BSSY B1, `(.L_x_9405) ;  /* 0x000006c000017945 */ /* 0x000fe20003800000 */
[----:B---3--:R-:W-:Y:S02]  /*17930*/  IMAD R11, R234, 0x80, R10 ;  /* 0x00000080ea0b7824 */ /* 0x008fe400078e020a */
[----:B------:R-:W-:Y:S01]  /*17940*/  IMAD R10, R81, UR5, R0 ;  /* 0x00000005510a7c24 */ /* 0x000fe2000f8e0200 */
[----:B------:R-:W-:Y:S02]  /*17950*/  ULDC.64 UR4, c[0x0][0xb40] ;  /* 0x0002d00000047ab9 */ /* 0x000fe40000000a00 */
[----:B------:R-:W-:Y:S02]  /*17960*/  SHF.R.S32.HI R5, RZ, 0x1f, R11 ;  /* 0x0000001fff057819 */ /* 0x000fe4000001140b */
[----:B------:R-:W-:-:S04]  /*17970*/  IADD3 R0, P5, R11, R6, RZ ;  /* 0x000000060b007210 */ /* 0x000fc80007fbe0ff */
[----:B------:R-:W-:Y:S02]  /*17980*/  IADD3.X R5, R5, R7, R10, P5, !PT ;  /* 0x0000000705057210 */ /* 0x000fe40002ffe40a */
[----:B------:R-:W-:Y:S02]  /*17990*/  LEA R54, P5, R0, UR4, 0x2 ;  /* 0x0000000400367c11 */ /* 0x000fe4000f8a10ff */
[----:B------:R-:W-:Y:S02]  /*179a0*/  IADD3 R7, P0, R8, 0x9000, RZ ;  /* 0x0000900008077810 */ /* 0x000fe40007f1e0ff */
[----:B------:R-:W-:Y:S01]  /*179b0*/  LEA.HI.X R55, R0, UR5, R5, 0x2, P5 ;  /* 0x0000000500377c11 */ /* 0x000fe2000a8f1405 */
[----:B------:R-:W-:Y:S01]  /*179c0*/  VIADD R0, R11, 0x8 ;  /* 0x000000080b007836 */ /* 0x000fe20000000000 */
[----:B------:R-:W-:Y:S01]  /*179d0*/  IADD3 R41, P5, R8, 0x6000, RZ ;  /* 0x0000600008297810 */ /* 0x000fe20007fbe0ff */
[----:B------:R-:W-:Y:S01]  /*179e0*/  ULDC.64 UR4, c[0x0][0xaa0] ;  /* 0x0002a80000047ab9 */ /* 0x000fe20000000a00 */
[----:B------:R-:W-:-:S02]  /*179f0*/  LOP3.LUT R6, R7, 0x380, RZ, 0xc0, !PT ;  /* 0x0000038007067812 */ /* 0x000fc400078ec0ff */
[----:B------:R-:W-:Y:S02]  /*17a00*/  LOP3.LUT R40, R41, 0x380, RZ, 0xc0, !PT ;  /* 0x0000038029287812 */ /* 0x000fe400078ec0ff */
[----:B------:R-:W-:Y:S02]  /*17a10*/  SHF.R.U64 R6, R6, 0x3, RZ ;  /* 0x0000000306067819 */ /* 0x000fe400000012ff */
[----:B------:R-:W-:Y:S02]  /*17a20*/  SHF.R.U64 R40, R40, 0x3, RZ ;  /* 0x0000000328287819 */ /* 0x000fe400000012ff */
[----:B------:R-:W-:Y:S01]  /*17a30*/  LOP3.LUT R6, R6, R7, RZ, 0x3c, !PT ;  /* 0x0000000706067212 */ /* 0x000fe200078e3cff */
[--C-:B------:R-:W-:Y:S01]  /*17a40*/  IMAD.X R7, RZ, RZ, R9.reuse, P0 ;  /* 0x000000ffff077224 */ /* 0x100fe200000e0609 */
[----:B------:R-:W-:Y:S01]  /*17a50*/  LOP3.LUT R40, R40, R41, RZ, 0x3c, !PT ;  /* 0x0000002928287212 */ /* 0x000fe200078e3cff */
[----:B------:R-:W-:Y:S01]  /*17a60*/  IMAD.X R41, RZ, RZ, R9, P5 ;  /* 0x000000ffff297224 */ /* 0x000fe200028e0609 */
[----:B------:R-:W-:-:S02]  /*17a70*/  LOP3.LUT P0, RZ, R14, 0x3, RZ, 0xc0, !PT ;  /* 0x000000030eff7812 */ /* 0x000fc4000780c0ff */
[C---:B------:R-:W-:Y:S02]  /*17a80*/  IADD3 R61, P5, R8.reuse, 0xc000, RZ ;  /* 0x0000c000083d7810 */ /* 0x040fe40007fbe0ff */
[----:B------:R-:W-:Y:S02]  /*17a90*/  IADD3 R5, P2, R8, 0xf000, RZ ;  /* 0x0000f00008057810 */ /* 0x000fe40007f5e0ff */
[-C--:B------:R-:W-:Y:S02]  /*17aa0*/  ISETP.GE.OR P1, PT, R11, R79.reuse, P0 ;  /* 0x0000004f0b00720c */ /* 0x080fe40000726670 */
[----:B------:R-:W-:Y:S01]  /*17ab0*/  LOP3.LUT R60, R61, 0x380, RZ, 0xc0, !PT ;  /* 0x000003803d3c7812 */ /* 0x000fe200078ec0ff */
[----:B------:R-:W-:Y:S01]  /*17ac0*/  IMAD.X R73, RZ, RZ, R9, P2 ;  /* 0x000000ffff497224 */ /* 0x000fe200010e0609 */
[----:B------:R-:W-:Y:S02]  /*17ad0*/  ISETP.GE.OR P0, PT, R0, R79, P0 ;  /* 0x0000004f0000720c */ /* 0x000fe40000706670 */
[----:B------:R-:W-:-:S02]  /*17ae0*/  LOP3.LUT R11, R8, 0x380, RZ, 0xc0, !PT ;  /* 0x00000380080b7812 */ /* 0x000fc400078ec0ff */
[----:B------:R-:W-:Y:S02]  /*17af0*/  LOP3.LUT R0, R5, 0x380, RZ, 0xc0, !PT ;  /* 0x0000038005007812 */ /* 0x000fe400078ec0ff */
[----:B------:R-:W-:Y:S02]  /*17b00*/  SHF.R.U64 R60, R60, 0x3, RZ ;  /* 0x000000033c3c7819 */ /* 0x000fe400000012ff */
[----:B------:R-:W-:Y:S01]  /*17b10*/  SHF.R.U64 R11, R11, 0x3, RZ ;  /* 0x000000030b0b7819 */ /* 0x000fe200000012ff */
[----:B------:R0:W-:Y:S01]  /*17b20*/  @!P1 STG.E desc[UR52][R54.64], R4 ;  /* 0x0000000436009986 */ /* 0x0001e2000c101934 */
[----:B------:R-:W-:Y:S02]  /*17b30*/  SHF.R.U64 R0, R0, 0x3, RZ ;  /* 0x0000000300007819 */ /* 0x000fe400000012ff */
[----:B------:R-:W-:Y:S01]  /*17b40*/  LOP3.LUT R60, R60, R61, RZ, 0x3c, !PT ;  /* 0x0000003d3c3c7212 */ /* 0x000fe200078e3cff */
[----:B------:R-:W-:Y:S01]  /*17b50*/  IMAD.X R61, RZ, RZ, R9, P5 ;  /* 0x000000ffff3d7224 */ /* 0x000fe200028e0609 */
[----:B------:R-:W-:Y:S01]  /*17b60*/  LOP3.LUT R8, R11, R8, RZ, 0x3c, !PT ;  /* 0x000000080b087212 */ /* 0x000fe200078e3cff */
[----:B------:R3:W-:Y:S01]  /*17b70*/  @!P0 STG.E desc[UR52][R54.64+0x20], R3 ;  /* 0x0000200336008986 */ /* 0x0007e2000c101934 */
[----:B------:R-:W-:-:S03]  /*17b80*/  LOP3.LUT R72, R0, R5, RZ, 0x3c, !PT ;  /* 0x0000000500487212 */ /* 0x000fc600078e3cff */
        /* <DEDUP_REMOVED lines=9> */
[----:B0-----:R-:W5:Y:S04]  /*17c20*/  LD.E.128 R4, desc[UR52][R6.64] ;  /* 0x0000003406047980 */ /* 0x001f68000c101d00 */
[----:B---3--:R-:W5:Y:S04]  /*17c30*/  LD.E.128 R52, desc[UR52][R52.64] ;  /* 0x0000003434347980 */ /* 0x008f68000c101d00 */
[----:B------:R-:W5:Y:S04]  /*17c40*/  LD.E.128 R56, desc[UR52][R56.64] ;  /* 0x0000003438387980 */ /* 0x000f68000c101d00 */
[----:B------:R-:W5:Y:S04]  /*17c50*/  LD.E.128 R60, desc[UR52][R60.64] ;  /* 0x000000343c3c7980 */ /* 0x000f68000c101d00 */
[----:B------:R-:W5:Y:S04]  /*17c60*/  LD.E.128 R64, desc[UR52][R64.64] ;  /* 0x0000003440407980 */ /* 0x000f68000c101d00 */
[----:B------:R-:W5:Y:S04]  /*17c70*/  LD.E.128 R68, desc[UR52][R68.64] ;  /* 0x0000003444447980 */ /* 0x000f68000c101d00 */
[----:B------:R-:W5:Y:S01]  /*17c80*/  LD.E.128 R72, desc[UR52][R72.64] ;  /* 0x0000003448487980 */ /* 0x000f62000c101d00 */
[----:B------:R-:W-:Y:S01]  /*17c90*/  IMAD R3, R21, UR4, RZ ;  /* 0x0000000415037c24 */ /* 0x000fe2000f8e02ff */
[----:B------:R-:W-:Y:S01]  /*17ca0*/  @!PT LDS RZ, [RZ] ;  /* 0x00000000fffff984 */ /* 0x000fe20000000800 */
[----:B------:R-:W-:Y:S01]  /*17cb0*/  @!PT LDS RZ, [RZ] ;  /* 0x00000000fffff984 */ /* 0x000fe20000000800 */
[----:B------:R-:W-:Y:S01]  /*17cc0*/  @!PT LDS RZ, [RZ] ;  /* 0x00000000fffff984 */ /* 0x000fe20000000800 */
[----:B------:R-:W-:Y:S01]  /*17cd0*/  @!PT LDS RZ, [RZ] ;  /* 0x00000000fffff984 */ /* 0x000fe20000000800 */
[----:B------:R0:W-:Y:S06]  /*17ce0*/  MEMBAR.ALL.CTA ;  /* 0x0000000000007992 */ /* 0x0001ec0000008000 */
[----:B0-----:R-:W0:Y:S01]  /*17cf0*/  FENCE.VIEW.ASYNC.S ;  /* 0x00000000000073c6 */ /* 0x001e220000000000 */
[----:B------:R-:W-:-:S04]  /*17d00*/  IMAD.WIDE.U32 R76, R20, UR4, R208 ;  /* 0x00000004144c7c25 */ /* 0x000fc8000f8e00d0 */
[----:B------:R-:W-:Y:S01]  /*17d10*/  IMAD R3, R20, UR5, R3 ;  /* 0x0000000514037c24 */ /* 0x000fe2000f8e0203 */
[----:B------:R-:W-:Y:S01]  /*17d20*/  ULDC.64 UR4, c[0x0][0xae0] ;  /* 0x0002b80000047ab9 */ /* 0x000fe20000000a00 */
[----:B------:R-:W-:Y:S02]  /*17d30*/  VIADD R0, R214, 0x20 ;  /* 0x00000020d6007836 */ /* 0x000fe40000000000 */
[----:B------:R-:W-:Y:S02]  /*17d40*/  IMAD R21, R78, UR4, RZ ;  /* 0x000000044e157c24 */ /* 0x000fe4000f8e02ff */
[----:B------:R-:W-:Y:S01]  /*17d50*/  IMAD.IADD R77, R77, 0x1, R3 ;  /* 0x000000014d4d7824 */ /* 0x000fe200078e0203 */
[----:B------:R-:W-:Y:S01]  /*17d60*/  ISETP.GE.AND P2, PT, R0, R83, PT ;  /* 0x000000530000720c */ /* 0x000fe20003f46270 */
        /* <DEDUP_REMOVED lines=12> */
[----:B0-----:R0:W-:Y:S03]  /*17e30*/  SYNCS.ARRIVE.TRANS64.RED.A1T0 RZ, [R0+URZ], RZ ;  /* 0x000000ff00ff79a7 */ /* 0x0011e6000810043f */
[----:B------:R-:W-:-:S02]  /*17e40*/  IMAD R3, R81, UR5, R3 ;  /* 0x0000000551037c24 */ /* 0x000fc4000f8e0203 */
[----:B------:R-:W-:-:S04]  /*17e50*/  IMAD.WIDE R76, R234, 0x80, R214 ;  /* 0x00000080ea4c7825 */ /* 0x000fc800078e02d6 */
[----:B------:R-:W-:Y:S01]  /*17e60*/  IMAD.IADD R83, R79, 0x1, R3 ;  /* 0x000000014f537824 */ /* 0x000fe200078e0203 */
[----:B0-----:R-:W-:Y:S06]  /*17e70*/  @P3 BRA `(.L_x_9406) ;  /* 0x0000000000583947 */ /* 0x001fec0003800000 */
[----:B------:R-:W-:Y:S01]  /*17e80*/  ULDC.64 UR4, c[0x0][0xad8] ;  /* 0x0002b60000047ab9 */ /* 0x000fe20000000a00 */
[----:B------:R-:W-:Y:S01]  /*17e90*/  IMAD.MOV.U32 R20, RZ, RZ, R78 ;  /* 0x000000ffff147224 */ /* 0x000fe200078e004e */
[----:B------:R-:W-:Y:S01]  /*17ea0*/  ULDC.64 UR6, c[0x0][0xa80] ;  /* 0x0002a00000067ab9 */ /* 0x000fe20000000a00 */
[----:B------:R-:W-:Y:S02]  /*17eb0*/  IMAD.MOV.U32 R21, RZ, RZ, R83 ;  /* 0x000000ffff157224 */ /* 0x000fe400078e0053 */
[----:B------:R-:W-:Y:S02]  /*17ec0*/  IMAD R3, R77, UR4, RZ ;  /* 0x000000044d037c24 */ /* 0x000fe4000f8e02ff */
[----:B------:R-:W-:Y:S01]  /*17ed0*/  IMAD.WIDE.U32 R20, R76, UR4, R20 ;  /* 0x000000044c147c25 */ /* 0x000fe2000f8e0014 */
[----:B------:R-:W-:Y:S02]  /*17ee0*/  ULDC UR4, c[0x0][0xa8c] ;  /* 0x0002a30000047ab9 */ /* 0x000fe40000000800 */
[----:B------:R-:W-:Y:S01]  /*17ef0*/  ISETP.GE.AND P5, PT, R208, UR4, PT ;  /* 0x00000004d0007c0c */ /* 0x000fe2000bfa6270 */
[----:B------:R-:W-:Y:S01]  /*17f00*/  IMAD R3, R76, UR5, R3 ;  /* 0x000000054c037c24 */ /* 0x000fe2000f8e0203 */
[----:B------:R-:W-:Y:S01]  /*17f10*/  LEA R80, P3, R20, UR6, 0x1 ;  /* 0x0000000614507c11 */ /* 0x000fe2000f8608ff */
[----:B------:R-:W-:-:S02]  /*17f20*/  VIADD R0, R208, 0x40 ;  /* 0x00000040d0007836 */ /* 0x000fc40000000000 */
[----:B------:R-:W-:-:S03]  /*17f30*/  IMAD.IADD R3, R21, 0x1, R3 ;  /* 0x0000000115037824 */ /* 0x000fc600078e0203 */
[----:B------:R-:W-:Y:S01]  /*17f40*/  ISETP.GE.AND P4, PT, R0, UR4, PT ;  /* 0x0000000400007c0c */ /* 0x000fe2000bf86270 */
[----:B------:R-:W-:Y:S01]  /*17f50*/  VIADD R0, R208, 0xc0 ;  /* 0x000000c0d0007836 */ /* 0x000fe20000000000 */
        /* <DEDUP_REMOVED lines=8> */
.L_x_9406:
[----:B------:R-:W-:Y:S05]  /*17fe0*/  BSYNC B1 ;  /* 0x0000000000017941 */ /* 0x000fea0003800000 */
.L_x_9405:
[----:B------:R-:W-:Y:S04]  /*17ff0*/  BSSY B1, `(.L_x_9407) ;  /* 0x000001a000017945 */ /* 0x000fe80003800000 */
[----:B------:R-:W-:Y:S05]  /*18000*/  @P2 BRA `(.L_x_9408) ;  /* 0x0000000000602947 */ /* 0x000fea0003800000 */
[----:B------:R-:W-:Y:S01]  /*18010*/  IADD3 R3, P2, R76, 0x20, RZ ;  /* 0x000000204c037810 */ /* 0x000fe20007f5e0ff */
[----:B------:R-:W-:Y:S01]  /*18020*/  ULDC.64 UR6, c[0x0][0xad8] ;  /* 0x0002b60000067ab9 */ /* 0x000fe20000000a00 */
[----:B0----5:R-:W-:Y:S01]  /*18030*/  IMAD.MOV.U32 R8, RZ, RZ, R78 ;  /* 0x000000ffff087224 */ /* 0x021fe200078e004e */
        /* <DEDUP_REMOVED lines=21> */
.L_x_9408:
[----:B------:R-:W-:Y:S05]  /*18190*/  BSYNC B1 ;  /* 0x0000000000017941 */ /* 0x000fea0003800000 */
.L_x_9407:
[----:B------:R-:W-:Y:S04]  /*181a0*/  BSSY B1, `(.L_x_9409) ;  /* 0x000001a000017945 */ /* 0x000fe80003800000 */
[----:B------:R-:W-:Y:S05]  /*181b0*/  @P0 BRA `(.L_x_9410) ;  /* 0x0000000000600947 */ /* 0x000fea0003800000 */
[----:B------:R-:W-:Y:S01]  /*181c0*/  IADD3 R3, P0, R76, 0x40, RZ ;  /* 0x000000404c037810 */ /* 0x000fe20007f1e0ff */
[C---:B---3-5:R-:W-:Y:S01]  /*181d0*/  VIADD R4, R208.reuse, 0x40 ;  /* 0x00000040d0047836 */ /* 0x068fe20000000000 */
        /* <DEDUP_REMOVED lines=22> */
.L_x_9410:
[----:B------:R-:W-:Y:S05]  /*18340*/  BSYNC B1 ;  /* 0x0000000000017941 */ /* 0x000fea0003800000 */
.L_x_9409:
        /* <DEDUP_REMOVED lines=17> */
[----:B----4-:R-:W-:Y:S01]  /*18460*/  LEA R6, P0, R4, UR6, 0x1 ;  /* 0x0000000604067c11 */ /* 0x010fe2000f8008ff */
        /* <DEDUP_REMOVED lines=9> */
.L_x_9403:
[----:B------:R-:W-:Y:S01]  /*18500*/  ULDC.64 UR4, c[0x0][0xbd8] ;  /* 0x0002f60000047ab9 */ /* 0x000fe20000000a00 */
[----:B------:R-:W3:Y:S01]  /*18510*/  LDC.64 R4, c[0x0][0xbd8] ;  /* 0x0002f600ff047b82 */ /* 0x000ee20000000a00 */
[----:B------:R-:W-:Y:S01]  /*18520*/  ISETP.NE.U32.AND P0, PT, RZ, UR4, PT ;  /* 0x00000004ff007c0c */ /* 0x000fe2000bf05070 */
[----:B------:R-:W-:-:S03]  /*18530*/  IMAD.MOV.U32 R9, RZ, RZ, RZ ;  /* 0x000000ffff097224 */ /* 0x000fc600078e00ff */
[----:B------:R-:W-:Y:S01]  /*18540*/  ISETP.NE.AND.EX P0, PT, RZ, UR5, PT, P0 ;  /* 0x00000005ff007c0c */ /* 0x000fe2000bf05300 */
[----:B------:R-:W-:Y:S02]  /*18550*/  ULDC.64 UR4, c[0x0][0xbe0] ;  /* 0x0002f80000047ab9 */ /* 0x000fe40000000a00 */
[----:B------:R-:W-:-:S04]  /*18560*/  ISETP.NE.U32.AND P1, PT, RZ, UR4, PT ;  /* 0x00000004ff007c0c */ /* 0x000fc8000bf25070 */
[----:B------:R-:W-:Y:S01]  /*18570*/  ISETP.NE.AND.EX P1, PT, RZ, UR5, PT, P1 ;  /* 0x00000005ff007c0c */ /* 0x000fe2000bf25310 */
[----:B---3--:R-:W-:-:S12]  /*18580*/  IMAD.WIDE R4, R221, 0x4, R4 ;  /* 0x00000004dd047825 */ /* 0x008fd800078e0204 */
[----:B------:R-:W3:Y:S01]  /*18590*/  @P1 LDC.64 R6, c[0x0][0xbe0] ;  /* 0x0002f800ff061b82 */ /* 0x000ee20000000a00 */
[----:B------:R-:W-:Y:S02]  /*185a0*/  ULDC UR4, c[0x0][0xa88] ;  /* 0x0002a20000047ab9 */ /* 0x000fe40000000800 */
[----:B------:R-:W-:Y:S01]  /*185b0*/  IMAD.U32 R3, RZ, RZ, UR4 ;  /* 0x00000004ff037e24 */ /* 0x000fe2000f8e00ff */
[----:B------:R4:W5:Y:S01]  /*185c0*/  @P0 LDG.E R9, desc[UR52][R4.64] ;  /* 0x0000003404090981 */ /* 0x000962000c1e1900 */
[----:B------:R-:W0:Y:S01]  /*185d0*/  S2R R0, SR_TID.X ;  /* 0x0000000000007919 */ /* 0x000e220000002100 */
[----:B---3--:R-:W-:-:S05]  /*185e0*/  @P1 IMAD.WIDE R6, R221, 0x4, R6 ;  /* 0x00000004dd061825 */ /* 0x008fca00078e0206 */
[----:B------:R4:W5:Y:S01]  /*185f0*/  @P1 LDG.E R3, desc[UR52][R6.64] ;  /* 0x0000003406031981 */ /* 0x000962000c1e1900 */
[----:B0-----:R-:W-:-:S05]  /*18600*/  VIADD R0, R0, 0xffffff80 ;  /* 0xffffff8000007836 */ /* 0x001fca0000000000 */
[----:B------:R-:W-:Y:S01]  /*18610*/  ISETP.GT.AND P2, PT, R0, 0x7f, PT ;  /* 0x0000007f0000780c */ /* 0x000fe20003f44270 */
[----:B------:R-:W-:-:S12]  /*18620*/  @P1 BRA `(.L_x_9412) ;  /* 0x0000000000101947 */ /* 0x000fd80003800000 */
[----:B------:R-:W-:Y:S05]  /*18630*/  @!P0 BRA `(.L_x_9412) ;  /* 0x00000000000c8947 */ /* 0x000fea0003800000 */
[----:B------:R-:W3:Y:S04]  /*18640*/  LDG.E R0, desc[UR52][R4.64] ;  /* 0x0000003404007981 */ /* 0x000ee8000c1e1900 */
[----:B-----5:R-:W3:Y:S02]  /*18650*/  LDG.E R3, desc[UR52][R4.64+0x4] ;  /* 0x0000043404037981 */ /* 0x020ee4000c1e1900 */
[----:B---3--:R-:W-:-:S07]  /*18660*/  IMAD.IADD R3, R3, 0x1, -R0 ;  /* 0x0000000103037824 */ /* 0x008fce00078e0a00 */
.L_x_9412:
        /* <DEDUP_REMOVED lines=8> */
[----:B----4-:R-:W0:Y:S02]  /*186f0*/  S2R R5, SR_TID.X ;  /* 0x0000000000057919 */ /* 0x010e240000002100 */
[----:B0-----:R-:W-:-:S04]  /*18700*/  IMAD R0, R234, 0x80, R5 ;  /* 0x00000080ea007824 */ /* 0x001fc800078e0205 */
        /* <DEDUP_REMOVED lines=20> */
.L_x_9414:
[----:B------:R-:W-:Y:S05]  /*18850*/  BSYNC B1 ;  /* 0x0000000000017941 */ /* 0x000fea0003800000 */
.L_x_9413:
[----:B------:R-:W-:Y:S01]  /*18860*/  ULDC.64 UR4, c[0x0][0xaa0] ;  /* 0x0002a80000047ab9 */ /* 0x000fe20000000a00 */
[----:B------:R-:W-:Y:S01]  /*18870*/  IMAD R13, R234, -0x80, R3 ;  /* 0xffffff80ea0d7824 */ /* 0x000fe200078e0203 */
[----:B------:R-:W-:Y:S01]  /*18880*/  BSSY B1, `(.L_x_9415) ;  /* 0x000002d000017945 */ /* 0x000fe20003800000 */
[----:B------:R-:W-:Y:S02]  /*18890*/  IMAD R0, R8, UR4, RZ ;  /* 0x0000000408007c24 */ /* 0x000fe4000f8e02ff */
[----:B0---4-:R-:W-:Y:S01]  /*188a0*/  IMAD.WIDE.U32 R4, R9, UR4, R208 ;  /* 0x0000000409047c25 */ /* 0x011fe2000f8e00d0 */
[----:B------:R-:W-:-:S03]  /*188b0*/  ISETP.GE.AND P1, PT, R214, R13, PT ;  /* 0x0000000dd600720c */ /* 0x000fc60003f26270 */
[----:B------:R-:W-:Y:S01]  /*188c0*/  IMAD R9, R9, UR5, R0 ;  /* 0x0000000509097c24 */ /* 0x000fe2000f8e0200 */
[----:B------:R-:W-:Y:S01]  /*188d0*/  ULDC.64 UR4, c[0x0][0xae0] ;  /* 0x0002b80000047ab9 */ /* 0x000fe20000000a00 */
[----:B------:R-:W-:Y:S02]  /*188e0*/  VIADD R0, R214, 0x20 ;  /* 0x00000020d6007836 */ /* 0x000fe40000000000 */
[----:B------:R-:W-:Y:S02]  /*188f0*/  IMAD R7, R10, UR4, RZ ;  /* 0x000000040a077c24 */ /* 0x000fe4000f8e02ff */
[----:B------:R-:W-:Y:S01]  /*18900*/  IMAD.IADD R5, R5, 0x1, R9 ;  /* 0x0000000105057824 */ /* 0x000fe200078e0209 */
[----:B------:R-:W-:Y:S01]  /*18910*/  ISETP.GE.AND P0, PT, R0, R13, PT ;  /* 0x0000000d0000720c */ /* 0x000fe20003f06270 */
[C---:B------:R-:W-:Y:S01]  /*18920*/  IMAD R7, R220.reuse, UR5, R7 ;  /* 0x00000005dc077c24 */ /* 0x040fe2000f8e0207 */
[----:B------:R-:W-:Y:S01]  /*18930*/  SHF.R.S32.HI R9, RZ, 0x1f, R214 ;  /* 0x0000001fff097819 */ /* 0x000fe200000114d6 */
[----:B------:R-:W-:Y:S01]  /*18940*/  IMAD.WIDE.U32 R4, R220, UR4, R4 ;  /* 0x00000004dc047c25 */ /* 0x000fe2000f8e0004 */
[----:B------:R-:W-:-:S03]  /*18950*/  ULDC.64 UR4, c[0x0][0xae8] ;  /* 0x0002ba0000047ab9 */ /* 0x000fc60000000a00 */
        /* <DEDUP_REMOVED lines=31> */
.L_x_9416:
[----:B------:R-:W-:Y:S05]  /*18b50*/  BSYNC B1 ;  /* 0x0000000000017941 */ /* 0x000fea0003800000 */
.L_x_9415:
        /* <DEDUP_REMOVED lines=21> */
[----:B0-----:R-:W-:Y:S01]  /*18cb0*/  LEA R14, P0, R4, UR6, 0x1 ;  /* 0x00000006040e7c11 */ /* 0x001fe2000f8008ff */
[----:B------:R-:W-:-:S05]  /*18cc0*/  IMAD.IADD R3, R5, 0x1, R3 ;  /* 0x0000000105037824 */ /* 0x000fca00078e0203 */
[----:B------:R-:W-:-:S05]  /*18cd0*/  LEA.HI.X R15, R4, UR7, R3, 0x1, P0 ;  /* 0x00000007040f7c11 */ /* 0x000fca00080f0c03 */
[----:B------:R3:W-:Y:S04]  /*18ce0*/  @!P2 STG.E.128 desc[UR52][R14.64], RZ ;  /* 0x000000ff0e00a986 */ /* 0x0007e8000c101d34 */
[----:B------:R3:W-:Y:S04]  /*18cf0*/  @!P3 STG.E.128 desc[UR52][R14.64+0x80], RZ ;  /* 0x000080ff0e00b986 */ /* 0x0007e8000c101d34 */
[----:B------:R3:W-:Y:S04]  /*18d00*/  @!P4 STG.E.128 desc[UR52][R14.64+0x100], RZ ;  /* 0x000100ff0e00c986 */ /* 0x0007e8000c101d34 */
[----:B------:R3:W-:Y:S02]  /*18d10*/  @!P5 STG.E.128 desc[UR52][R14.64+0x180], RZ ;  /* 0x000180ff0e00d986 */ /* 0x0007e4000c101d34 */
.L_x_9418:
[----:B------:R-:W-:Y:S05]  /*18d20*/  BSYNC B1 ;  /* 0x0000000000017941 */ /* 0x000fea0003800000 */
.L_x_9417:
        /* <DEDUP_REMOVED lines=27> */
.L_x_9420:
[----:B------:R-:W-:Y:S05]  /*18ee0*/  BSYNC B1 ;  /* 0x0000000000017941 */ /* 0x000fea0003800000 */
.L_x_9419:
        /* <DEDUP_REMOVED lines=25> */
.L_x_9411:
[----:B------:R-:W-:Y:S05]  /*19080*/  BSYNC B0 ;  /* 0x0000000000007941 */ /* 0x000fea0003800000 */
.L_x_9402:
[----:B------:R-:W-:Y:S02]  /*19090*/  ULDC UR4, c[0x0][0xc14] ;  /* 0x0003050000047ab9 */ /* 0x000fe40000000800 */
[----:B--2---:R-:W-:-:S13]  /*190a0*/  ISETP.GE.AND P0, PT, R207, UR4, PT ;  /* 0x00000004cf007c0c */ /* 0x004fda000bf06270 */
[----:B------:R-:W-:Y:S05]  /*190b0*/  @!P0 BRA `(.L_x_9421) ;  /* 0xfffffe7c00c08947 */ /* 0x000fea000383ffff */
[----:B------:R-:W-:Y:S05]  /*190c0*/  BRA `(.L_x_9208) ;  /* 0x0000006000387947 */ /* 0x000fea0003800000 */
.L_x_9206:
[----:B------:R-:W-:-:S08]  /*190d0*/  NOP ;  /* 0x0000000000007918 */ /* 0x000fd00000000000 */
[----:B--2---:R-:W0:-:S00]  /*190e0*/  USETMAXREG.DEALLOC.CTAPOOL 0x18 ;  /* 0x00000018000079c8 */ /* 0x004e0000080e0500 */
        /* <DEDUP_REMOVED lines=58> */
.L_x_9426:
        /* <DEDUP_REMOVED lines=15> */
.L_x_9425:
[----:B------:R-:W-:Y:S05]  /*19580*/  BSYNC B0 ;  /* 0x0000000000007941 */ /* 0x000fea0003800000 */
.L_x_9424:
        /* <DEDUP_REMOVED lines=26> */
.L_x_9422:
        /* <DEDUP_REMOVED lines=20> */
.L_x_9427:
        /* <DEDUP_REMOVED lines=56> */
.L_x_9423:
[----:B------:R-:W-:Y:S02]  /*19bf0*/  IMAD.MOV.U32 R17, RZ, RZ, RZ ;  /* 0x000000ffff117224 */ /* 0x000fe400078e00ff */
[----:B------:R-:W-:Y:S02]  /*19c00*/  IMAD.U32 R16, RZ, RZ, UR6 ;  /* 0x00000006ff107e24 */ /* 0x000fe4000f8e00ff */
[----:B------:R-:W-:-:S07]  /*19c10*/  IMAD.MOV.U32 R18, RZ, RZ, RZ ;  /* 0x000000ffff127224 */ /* 0x000fce00078e00ff */
.L_x_9428:
        /* <DEDUP_REMOVED lines=22> */
.L_x_9529:
        /* <DEDUP_REMOVED lines=42> */
[----:B------:R-:W2:Y:S04]  /*1a020*/  LDG.E R5, desc[UR52][R2.64] ;  /* 0x0000003402057981 */ /* 0x000ea8000c1e1900 */
[----:B-----5:R-:W2:Y:S02]  /*1a030*/  LDG.E R0, desc[UR52][R2.64+0x4] ;  /* 0x0000043402007981 */ /* 0x020ea4000c1e1900 */
[----:B--2---:R-:W-:-:S07]  /*1a040*/  IMAD.IADD R0, R0, 0x1, -R5 ;  /* 0x0000000100007824 */ /* 0x004fce00078e0a05 */
.L_x_9430:
        /* <DEDUP_REMOVED lines=18> */
.L_x_9431:
[----:B------:R-:W-:Y:S05]  /*1a170*/  @!P3 BRA `(.L_x_9432) ;  /* 0x00000000000cb947 */ /* 0x000fea0003800000 */
[----:B------:R-:W2:Y:S04]  /*1a180*/  LDG.E R7, desc[UR52][R4.64] ;  /* 0x0000003404077981 */ /* 0x000ea8000c1e1900 */
[----:B------:R-:W2:Y:S02]  /*1a190*/  LDG.E R4, desc[UR52][R4.64+0x4] ;  /* 0x0000043404047981 */ /* 0x000ea4000c1e1900 */
[----:B--2---:R-:W-:-:S07]  /*1a1a0*/  IMAD.IADD R7, R4, 0x1, -R7 ;  /* 0x0000000104077824 */ /* 0x004fce00078e0a07 */
.L_x_9432:
[----:B--2---:R-:W2:Y:S04]  /*1a1b0*/  @P1 LDG.E R4, desc[UR52][R2.64] ;  /* 0x0000003402041981 */ /* 0x004ea8000c1e1900 */
[----:B-1----:R-:W2:Y:S01]  /*1a1c0*/  @P1 LDG.E R2, desc[UR52][R2.64+0x4] ;  /* 0x0000043402021981 */ /* 0x002ea2000c1e1900 */
        /* <DEDUP_REMOVED lines=9> */
[----:B------:R-:W1:Y:S02]  /*1a260*/  LDC.64 R2, c[0x0][0x9e0] ;  /* 0x00027800ff027b82 */ /* 0x000e640000000a00 */
        /* <DEDUP_REMOVED lines=14> */
.L_x_9435:
[----:B------:R-:W-:-:S13]  /*1a350*/  ISETP.NE.AND P0, PT, R3, 0x1, PT ;  /* 0x000000010300780c */ /* 0x000fda0003f05270 */
[----:B------:R-:W1:Y:S02]  /*1a360*/  @P0 LDC.64 R6, c[0x0][0x9e8] ;  /* 0x00027a00ff060b82 */ /* 0x000e640000000a00 */
[----:B-1----:R-:W-:-:S05]  /*1a370*/  @P0 IMAD.HI.U32 R6, R11, R6, RZ ;  /* 0x000000060b060227 */ /* 0x002fca00078e00ff */
[----:B------:R-:W-:-:S07]  /*1a380*/  @P0 SHF.R.U32.HI R11, RZ, R7, R6 ;  /* 0x00000007ff0b0219 */ /* 0x000fce0000011606 */
.L_x_9436:
[----:B------:R-:W-:Y:S05]  /*1a390*/  BSYNC B0 ;  /* 0x0000000000007941 */ /* 0x000fea0003800000 */
.L_x_9434:
[----:B------:R-:W-:-:S05]  /*1a3a0*/  IMAD R11, R11, R3, R3 ;  /* 0x000000030b0b7224 */ /* 0x000fca00078e0203 */
[----:B------:R-:W-:-:S07]  /*1a3b0*/  VIMNMX R2, R2, R11, PT ;  /* 0x0000000b02027248 */ /* 0x000fce0003fe0100 */
.L_x_9433:
        /* <DEDUP_REMOVED lines=15> */
.L_x_9439:
[----:B------:R-:W-:Y:S01]  /*1a4b0*/  ISETP.NE.AND P0, PT, R3, 0x1, PT ;  /* 0x000000010300780c */ /* 0x000fe20003f05270 */
[----:B------:R-:W-:-:S12]  /*1a4c0*/  IMAD.MOV.U32 R11, RZ, RZ, R0 ;  /* 0x000000ffff0b7224 */ /* 0x000fd800078e0000 */
[----:B------:R-:W1:Y:S02]  /*1a4d0*/  @P0 LDC.64 R6, c[0x0][0x9e8] ;  /* 0x00027a00ff060b82 */ /* 0x000e640000000a00 */
[----:B-1----:R-:W-:-:S05]  /*1a4e0*/  @P0 IMAD.HI.U32 R6, R0, R6, RZ ;  /* 0x0000000600060227 */ /* 0x002fca00078e00ff */
[----:B------:R-:W-:-:S07]  /*1a4f0*/  @P0 SHF.R.U32.HI R11, RZ, R7, R6 ;  /* 0x00000007ff0b0219 */ /* 0x000fce0000011606 */
.L_x_9440:
[----:B------:R-:W-:Y:S05]  /*1a500*/  BSYNC B0 ;  /* 0x0000000000007941 */ /* 0x000fea0003800000 */
.L_x_9438:
[----:B------:R-:W-:-:S05]  /*1a510*/  IMAD R3, R11, R3, RZ ;  /* 0x000000030b037224 */ /* 0x000fca00078e02ff */
[----:B------:R-:W-:-:S07]  /*1a520*/  VIMNMX R8, R8, R3, !PT ;  /* 0x0000000308087248 */ /* 0x000fce0007fe0100 */
.L_x_9437:
        /* <DEDUP_REMOVED lines=9> */
[----:B------:R-:W-:-:S03]  /*1a5c0*/  LEA.HI.SX32 R2, R8, R2, 0x1c ;  /* 0x0000000208027211 */ /* 0x000fc600078fe2ff */
[----:B------:R-:W-:Y:S01]  /*1a5d0*/  IMAD R3, R3, 0x60, -R5 ;  /* 0x0000006003037824 */ /* 0x000fe200078e0a05 */
[----:B------:R-:W-:-:S04]  /*1a5e0*/  VIMNMX R2, RZ, R2, !PT ;  /* 0x00000002ff027248 */ /* 0x000fc80007fe0100 */
[----:B------:R-:W-:Y:S01]  /*1a5f0*/  VIMNMX R9, R3, R9, PT ;  /* 0x0000000903097248 */ /* 0x000fe20003fe0100 */
[----:B------:R-:W-:-:S05]  /*1a600*/  IMAD R2, R2, 0x60, -R5 ;  /* 0x0000006002027824 */ /* 0x000fca00078e0a05 */
[----:B------:R-:W-:-:S04]  /*1a610*/  VIMNMX R5, RZ, R2, !PT ;  /* 0x00000002ff057248 */ /* 0x000fc80007fe0100 */
[----:B------:R-:W-:Y:S01]  /*1a620*/  ISETP.GT.AND P0, PT, R9, R5, PT ;  /* 0x000000050900720c */ /* 0x000fe20003f04270 */
[----:B------:R-:W-:-:S05]  /*1a630*/  IMAD.WIDE.U32 R2, R5, -0x55555555, RZ ;  /* 0xaaaaaaab05027825 */ /* 0x000fca00078e00ff */
[----:B------:R-:W-:-:S05]  /*1a640*/  SHF.R.U32.HI R2, RZ, 0x6, R3 ;  /* 0x00000006ff027819 */ /* 0x000fca0000011603 */
[----:B------:R-:W-:Y:S02]  /*1a650*/  IMAD.MOV.U32 R3, RZ, RZ, R2 ;  /* 0x000000ffff037224 */ /* 0x000fe400078e0002 */
[----:B------:R-:W-:-:S04]  /*1a660*/  @P0 VIADD R5, R9, 0x5f ;  /* 0x0000005f09050836 */ /* 0x000fc80000000000 */
[----:B------:R-:W-:-:S05]  /*1a670*/  @P0 IMAD.HI R5, R5, 0x2aaaaaab, RZ ;  /* 0x2aaaaaab05050827 */ /* 0x000fca00078e02ff */
[----:B------:R-:W-:-:S04]  /*1a680*/  @P0 SHF.R.U32.HI R6, RZ, 0x1f, R5 ;  /* 0x0000001fff060819 */ /* 0x000fc80000011605 */
[----:B------:R-:W-:-:S04]  /*1a690*/  @P0 LEA.HI.SX32 R3, R5, R6, 0x1c ;  /* 0x0000000605030211 */ /* 0x000fc800078fe2ff */
        /* <DEDUP_REMOVED lines=12> */
.L_x_9599:
[----:B------:R-:W-:-:S03]  /*1a760*/  UMOV UR4, 0xffffffff ;  /* 0xffffffff00047882 */ /* 0x000fc60000000000 */
[----:B------:R-:W-:Y:S05]  /*1a770*/  BRA.DIV UR4, `(.L_x_9444) ;  /* 0x0000005a049c7947 */ /* 0x000fea000b800000 */
[----:B------:R-:W-:-:S13]  /*1a780*/  ELECT P6, URZ, PT ;  /* 0x00000000003f782f */ /* 0x000fda00038c0000 */
.L_x_9602:
        /* <DEDUP_REMOVED lines=12> */
.L_x_9603:
[----:B------:R-:W-:Y:S05]  /*1a850*/  BSYNC B1 ;  /* 0x0000000000017941 */ /* 0x000fea0003800000 */
.L_x_9445:
        /* <DEDUP_REMOVED lines=8> */
.L_x_9604:
        /* <DEDUP_REMOVED lines=11> */
.L_x_9450:
        /* <DEDUP_REMOVED lines=19> */
.L_x_9605:
        /* <DEDUP_REMOVED lines=8> */
.L_x_9452:
        /* <DEDUP_REMOVED lines=31> */
.L_x_9448:
[----:B------:R-:W-:Y:S05]  /*1ad30*/  BSYNC B1 ;  /* 0x0000000000017941 */ /* 0x000fea0003800000 */
.L_x_9447:
        /* <DEDUP_REMOVED lines=16> */
.L_x_9459:
        /* <DEDUP_REMOVED lines=9> */
.L_x_9606:
        /* <DEDUP_REMOVED lines=11> */
.L_x_9456:
        /* <DEDUP_REMOVED lines=17> */
.L_x_9607:
        /* <DEDUP_REMOVED lines=8> */
.L_x_9458:
        /* <DEDUP_REMOVED lines=31> */
.L_x_9454:
[----:B------:R-:W-:Y:S05]  /*1b300*/  BSYNC B1 ;  /* 0x0000000000017941 */ /* 0x000fea0003800000 */
.L_x_9453:
        /* <DEDUP_REMOVED lines=13> */
.L_x_9442:
[----:B------:R-:W-:Y:S05]  /*1b3e0*/  BSYNC B0 ;  /* 0x0000000000007941 */ /* 0x000fea0003800000 */
.L_x_9441:
        /* <DEDUP_REMOVED lines=17> */
.L_x_9462:
[----:B------:R-:W-:-:S13]  /*1b500*/  ISETP.NE.AND P1, PT, R3, 0x1, PT ;  /* 0x000000010300780c */ /* 0x000fda0003f25270 */
[----:B------:R-:W2:Y:S02]  /*1b510*/  @P1 LDC.64 R4, c[0x0][0x9e8] ;  /* 0x00027a00ff041b82 */ /* 0x000ea40000000a00 */
[----:B--2---:R-:W-:-:S05]  /*1b520*/  @P1 IMAD.HI.U32 R4, R6, R4, RZ ;  /* 0x0000000406041227 */ /* 0x004fca00078e00ff */
[----:B------:R-:W-:-:S07]  /*1b530*/  @P1 SHF.R.U32.HI R6, RZ, R5, R4 ;  /* 0x00000005ff061219 */ /* 0x000fce0000011604 */
.L_x_9463:
[----:B------:R-:W-:Y:S05]  /*1b540*/  BSYNC B0 ;  /* 0x0000000000007941 */ /* 0x000fea0003800000 */
.L_x_9461:
[----:B------:R-:W-:-:S05]  /*1b550*/  IMAD R5, R6, R3, R3 ;  /* 0x0000000306057224 */ /* 0x000fca00078e0203 */
[----:B------:R-:W-:-:S07]  /*1b560*/  VIMNMX R2, R2, R5, PT ;  /* 0x0000000502027248 */ /* 0x000fce0003fe0100 */
.L_x_9460:
        /* <DEDUP_REMOVED lines=19> */
.L_x_9466:
[----:B------:R-:W-:-:S13]  /*1b6a0*/  ISETP.NE.AND P0, PT, R3, 0x1, PT ;  /* 0x000000010300780c */ /* 0x000fda0003f05270 */
[----:B------:R-:W3:Y:S02]  /*1b6b0*/  @P0 LDC.64 R4, c[0x0][0x9e8] ;  /* 0x00027a00ff040b82 */ /* 0x000ee40000000a00 */
[----:B---3--:R-:W-:-:S05]  /*1b6c0*/  @P0 IMAD.HI.U32 R4, R0, R4, RZ ;  /* 0x0000000400040227 */ /* 0x008fca00078e00ff */
[----:B------:R-:W-:-:S07]  /*1b6d0*/  @P0 SHF.R.U32.HI R0, RZ, R5, R4 ;  /* 0x00000005ff000219 */ /* 0x000fce0000011604 */
.L_x_9467:
[----:B------:R-:W-:Y:S05]  /*1b6e0*/  BSYNC B0 ;  /* 0x0000000000007941 */ /* 0x000fea0003800000 */
.L_x_9465:
[----:B------:R-:W-:-:S05]  /*1b6f0*/  IMAD R3, R0, R3, RZ ;  /* 0x0000000300037224 */ /* 0x000fca00078e02ff */
[----:B------:R-:W-:-:S07]  /*1b700*/  VIMNMX R2, R2, R3, !PT ;  /* 0x0000000302027248 */ /* 0x000fce0007fe0100 */
.L_x_9464:
        /* <DEDUP_REMOVED lines=25> */
.L_x_9469:
        /* <DEDUP_REMOVED lines=23> */
.L_x_9471:
        /* <DEDUP_REMOVED lines=20> */
.L_x_9473:
        /* <DEDUP_REMOVED lines=16> */
.L_x_9472:
        /* <DEDUP_REMOVED lines=27> */
[----:B0-----:R-:W-:-:S09]  /*1be00*/  SEL R2, R19, RZ, !P0 ;  /* 0x000000ff13027207 */ /* 0x001fd20004000000 */
.L_x_9474:
        /* <DEDUP_REMOVED lines=19> */
.L_x_9610:
[----:B------:R-:W-:Y:S01]  /*1bf40*/  UMOV UR4, 0xffffffff ;  /* 0xffffffff00047882 */ /* 0x000fe20000000000 */
[----:B------:R-:W-:Y:S02]  /*1bf50*/  SHF.R.S32.HI R8, RZ, 0x1f, R4 ;  /* 0x0000001fff087819 */ /* 0x000fe40000011404 */
[----:B------:R-:W-:Y:S05]  /*1bf60*/  BRA.DIV UR4, `(.L_x_9476) ;  /* 0x0000004604587947 */ /* 0x000fea000b800000 */
[----:B------:R-:W-:-:S13]  /*1bf70*/  ELECT P6, URZ, PT ;  /* 0x00000000003f782f */ /* 0x000fda00038c0000 */
.L_x_9613:
        /* <DEDUP_REMOVED lines=22> */
.L_x_9478:
        /* <DEDUP_REMOVED lines=9> */
.L_x_9614:
        /* <DEDUP_REMOVED lines=11> */
.L_x_9480:
        /* <DEDUP_REMOVED lines=21> */
[----:B0-----:R-:W-:Y:S01]  /*1c370*/  NOP ;  /* 0x0000000000007918 */ /* 0x001fe20000000000 */
.L_x_9477:
        /* <DEDUP_REMOVED lines=30> */
.L_x_9615:
[----:B------:R-:W-:Y:S05]  /*1c560*/  BSYNC B0 ;  /* 0x0000000000007941 */ /* 0x000fea0003800000 */
.L_x_9481:
        /* <DEDUP_REMOVED lines=11> */
.L_x_9616:
        /* <DEDUP_REMOVED lines=11> */
.L_x_9486:
        /* <DEDUP_REMOVED lines=37> */
.L_x_9484:
[----:B------:R-:W-:Y:S05]  /*1c920*/  BSYNC B0 ;  /* 0x0000000000007941 */ /* 0x000fea0003800000 */
.L_x_9483:
        /* <DEDUP_REMOVED lines=45> */
.L_x_9493:
[----:B------:R-:W2:Y:S01]  /*1cc00*/  S2R R3, SR_CgaCtaId ;  /* 0x0000000000037919 */ /* 0x000ea20000008800 */
[----:B------:R-:W-:-:S04]  /*1cc10*/  MOV R2, 0x400 ;  /* 0x0000040000027802 */ /* 0x000fc80000000f00 */
[----:B--2---:R-:W-:Y:S02]  /*1cc20*/  LEA R2, R3, R2, 0x18 ;  /* 0x0000000203027211 */ /* 0x004fe400078ec0ff */
[----:B------:R-:W-:-:S03]  /*1cc30*/  SHF.L.U32 R3, R12, 0x1f, RZ ;  /* 0x0000001f0c037819 */ /* 0x000fc600000006ff */
[----:B------:R-:W-:-:S04]  /*1cc40*/  IMAD R2, R13, 0x8, R2 ;  /* 0x000000080d027824 */ /* 0x000fc800078e0202 */
[----:B------:R-:W2:Y:S02]  /*1cc50*/  SYNCS.PHASECHK.TRANS64.TRYWAIT P0, [R2+URZ+0x22840], R3 ;  /* 0x02284003020075a7 */ /* 0x000ea4000800017f */
[----:B--2---:R-:W-:Y:S05]  /*1cc60*/  @!P0 BRA `(.L_x_9494) ;  /* 0x0000003800808947 */ /* 0x004fea0003800000 */
.L_x_9617:
        /* <DEDUP_REMOVED lines=11> */
.L_x_9495:
        /* <DEDUP_REMOVED lines=22> */
.L_x_9618:
        /* <DEDUP_REMOVED lines=8> */
.L_x_9497:
        /* <DEDUP_REMOVED lines=34> */
.L_x_9492:
[----:B------:R-:W-:Y:S05]  /*1d120*/  BSYNC B2 ;  /* 0x0000000000027941 */ /* 0x000fea0003800000 */
.L_x_9491:
[----:B------:R-:W2:Y:S02]  /*1d130*/  LDL R2, [R1+0x20] ;  /* 0x0000200001027983 */ /* 0x000ea40000100800 */
[----:B--2---:R-:W-:-:S07]  /*1d140*/  VIADD R5, R2, 0xfffffffd ;  /* 0xfffffffd02057836 */ /* 0x004fce0000000000 */
.L_x_9490:
[----:B------:R-:W-:Y:S05]  /*1d150*/  BSYNC B1 ;  /* 0x0000000000017941 */ /* 0x000fea0003800000 */
.L_x_9489:
[----:B------:R-:W2:Y:S01]  /*1d160*/  LDL.LU R2, [R1+0x20] ;  /* 0x0000200001027983 */ /* 0x000ea20000300800 */
[----:B------:R-:W-:Y:S01]  /*1d170*/  VIADD R9, R9, 0xfffffffe ;  /* 0xfffffffe09097836 */ /* 0x000fe20000000000 */
[----:B--2---:R-:W-:-:S04]  /*1d180*/  LOP3.LUT R2, RZ, R2, RZ, 0x33, !PT ;  /* 0x00000002ff027212 */ /* 0x004fc800078e33ff */
[----:B------:R-:W-:-:S13]  /*1d190*/  ISETP.NE.AND P0, PT, R9, R2, PT ;  /* 0x000000020900720c */ /* 0x000fda0003f05270 */
[----:B------:R-:W-:Y:S05]  /*1d1a0*/  @!P0 BRA `(.L_x_9488) ;  /* 0x0000000c00a08947 */ /* 0x000fea0003800000 */
.L_x_9512:
        /* <DEDUP_REMOVED lines=32> */
.L_x_9500:
[----:B------:R-:W3:Y:S01]  /*1d3b0*/  S2R R3, SR_CgaCtaId ;  /* 0x0000000000037919 */ /* 0x000ee20000008800 */
[----:B------:R-:W-:-:S04]  /*1d3c0*/  MOV R2, 0x400 ;  /* 0x0000040000027802 */ /* 0x000fc80000000f00 */
[----:B---3--:R-:W-:Y:S02]  /*1d3d0*/  LEA R2, R3, R2, 0x18 ;  /* 0x0000000203027211 */ /* 0x008fe400078ec0ff */
[----:B------:R-:W-:-:S03]  /*1d3e0*/  SHF.L.U32 R3, R9, 0x1f, RZ ;  /* 0x0000001f09037819 */ /* 0x000fc600000006ff */
[----:B------:R-:W-:-:S04]  /*1d3f0*/  IMAD R2, R10, 0x8, R2 ;  /* 0x000000080a027824 */ /* 0x000fc800078e0202 */
[----:B------:R-:W3:Y:S02]  /*1d400*/  SYNCS.PHASECHK.TRANS64.TRYWAIT P0, [R2+URZ+0x22840], R3 ;  /* 0x02284003020075a7 */ /* 0x000ee4000800017f */
[----:B---3--:R-:W-:Y:S05]  /*1d410*/  @!P0 BRA `(.L_x_9501) ;  /* 0x0000003000bc8947 */ /* 0x008fea0003800000 */
.L_x_9619:
        /* <DEDUP_REMOVED lines=11> */
.L_x_9502:
        /* <DEDUP_REMOVED lines=21> */
.L_x_9620:
        /* <DEDUP_REMOVED lines=8> */
.L_x_9504:
        /* <DEDUP_REMOVED lines=33> */
.L_x_9499:
[----:B------:R-:W-:Y:S05]  /*1d8b0*/  BSYNC B1 ;  /* 0x0000000000017941 */ /* 0x000fea0003800000 */
.L_x_9498:
        /* <DEDUP_REMOVED lines=32> */
.L_x_9507:
[----:B------:R-:W3:Y:S01]  /*1dac0*/  S2R R3, SR_CgaCtaId ;  /* 0x0000000000037919 */ /* 0x000ee20000008800 */
[----:B------:R-:W-:-:S04]  /*1dad0*/  MOV R2, 0x400 ;  /* 0x0000040000027802 */ /* 0x000fc80000000f00 */
[----:B---3--:R-:W-:Y:S02]  /*1dae0*/  LEA R2, R3, R2, 0x18 ;  /* 0x0000000203027211 */ /* 0x008fe400078ec0ff */
[----:B------:R-:W-:-:S03]  /*1daf0*/  SHF.L.U32 R3, R11, 0x1f, RZ ;  /* 0x0000001f0b037819 */ /* 0x000fc600000006ff */
[----:B------:R-:W-:-:S04]  /*1db00*/  IMAD R2, R12, 0x8, R2 ;  /* 0x000000080c027824 */ /* 0x000fc800078e0202 */
[----:B------:R-:W3:Y:S02]  /*1db10*/  SYNCS.PHASECHK.TRANS64.TRYWAIT P0, [R2+URZ+0x22840], R3 ;  /* 0x02284003020075a7 */ /* 0x000ee4000800017f */
[----:B---3--:R-:W-:Y:S05]  /*1db20*/  @!P0 BRA `(.L_x_9508) ;  /* 0x0000002c00208947 */ /* 0x008fea0003800000 */
.L_x_9621:
        /* <DEDUP_REMOVED lines=11> */
.L_x_9509:
        /* <DEDUP_REMOVED lines=22> */
.L_x_9622:
        /* <DEDUP_REMOVED lines=8> */
.L_x_9511:
        /* <DEDUP_REMOVED lines=34> */
.L_x_9506:
[----:B------:R-:W-:Y:S05]  /*1dfe0*/  BSYNC B1 ;  /* 0x0000000000017941 */ /* 0x000fea0003800000 */
.L_x_9505:
[----:B------:R-:W2:Y:S01]  /*1dff0*/  LDL R2, [R1+0x18] ;  /* 0x0000180001027983 */ /* 0x000ea20000100800 */
[----:B------:R-:W-:Y:S01]  /*1e000*/  VIADD R5, R5, 0xfffffffe ;  /* 0xfffffffe05057836 */ /* 0x000fe20000000000 */
[----:B--2---:R-:W-:-:S13]  /*1e010*/  ISETP.GT.AND P0, PT, R9, R2, PT ;  /* 0x000000020900720c */ /* 0x004fda0003f04270 */
[----:B------:R-:W-:Y:S05]  /*1e020*/  @P0 BRA `(.L_x_9512) ;  /* 0xfffffff000600947 */ /* 0x000fea000383ffff */
.L_x_9488:
[----:B------:R-:W-:Y:S05]  /*1e030*/  BSYNC B0 ;  /* 0x0000000000007941 */ /* 0x000fea0003800000 */
.L_x_9487:
        /* <DEDUP_REMOVED lines=23> */
.L_x_9514:
[----:B------:R-:W-:Y:S05]  /*1e1b0*/  BSYNC B0 ;  /* 0x0000000000007941 */ /* 0x000fea0003800000 */
.L_x_9513:
[----:B--2---:R-:W2:Y:S02]  /*1e1c0*/  LDL.LU R2, [R1+0x8] ;  /* 0x0000080001027983 */ /* 0x004ea40000300800 */
[----:B--2---:R-:W-:-:S05]  /*1e1d0*/  LOP3.LUT R2, R2, R0, RZ, 0x3c, !PT ;  /* 0x0000000002027212 */ /* 0x004fca00078e3cff */
[----:B------:R3:W-:Y:S02]  /*1e1e0*/  STL [R1+0x8], R2 ;  /* 0x0000080201007387 */ /* 0x0007e40000100800 */
.L_x_9470:
[----:B------:R-:W-:Y:S05]  /*1e1f0*/  BSYNC B6 ;  /* 0x0000000000067941 */ /* 0x000fea0003800000 */
.L_x_9468:
[----:B------:R-:W-:-:S03]  /*1e200*/  UMOV UR4, 0xffffffff ;  /* 0xffffffff00047882 */ /* 0x000fc60000000000 */
[----:B------:R-:W-:Y:S05]  /*1e210*/  BRA.DIV UR4, `(.L_x_9515) ;  /* 0x00000026048c7947 */ /* 0x000fea000b800000 */
[----:B------:R4:W0:Y:S04]  /*1e220*/  SHFL.IDX PT, R4, R16, RZ, 0x1f ;  /* 0x00001fff10047589 */ /* 0x00082800000e0000 */
[----:B------:R-:W0:Y:S02]  /*1e230*/  SHFL.IDX PT, R16, R16, 0x1, 0x1f ;  /* 0x00201f0010107f89 */ /* 0x000e2400000e0000 */
.L_x_9626:
        /* <DEDUP_REMOVED lines=13> */
.L_x_9517:
[----:B------:R-:W-:Y:S05]  /*1e310*/  BSYNC B0 ;  /* 0x0000000000007941 */ /* 0x000fea0003800000 */
.L_x_9516:
        /* <DEDUP_REMOVED lines=11> */
[----:B---3--:R-:W-:-:S05]  /*1e3d0*/  IMAD.IADD R3, R13, 0x1, R14 ;  /* 0x000000010d037824 */ /* 0x008fca00078e020e */
        /* <DEDUP_REMOVED lines=11> */
.L_x_9634:
[----:B------:R-:W-:Y:S02]  /*1e490*/  ULDC UR4, c[0x0][0xc10] ;  /* 0x0003040000047ab9 */ /* 0x000fe40000000800 */
[----:B------:R-:W-:-:S04]  /*1e4a0*/  IMAD.U32 R5, RZ, RZ, UR4 ;  /* 0x00000004ff057e24 */ /* 0x000fc8000f8e00ff */
[----:B--2---:R-:W-:-:S04]  /*1e4b0*/  IMAD R3, R14, R5, RZ ;  /* 0x000000050e037224 */ /* 0x004fc800078e02ff */
[----:B----4-:R-:W-:-:S05]  /*1e4c0*/  IMAD.IADD R16, R16, 0x1, R3 ;  /* 0x0000000110107824 */ /* 0x010fca00078e0203 */
[----:B------:R-:W-:-:S13]  /*1e4d0*/  ISETP.GT.AND P0, PT, R16, R4, PT ;  /* 0x000000041000720c */ /* 0x000fda0003f04270 */
[----:B------:R-:W-:Y:S05]  /*1e4e0*/  @P0 BRA `(.L_x_9519) ;  /* 0x0000000000b40947 */ /* 0x000fea0003800000 */
[----:B------:R-:W2:Y:S02]  /*1e4f0*/  LDC R0, c[0x0][0xc14] ;  /* 0x00030500ff007b82 */ /* 0x000ea40000000800 */
.L_x_9524:
        /* <DEDUP_REMOVED lines=14> */
.L_x_9522:
[----:B------:R-:W-:Y:S05]  /*1e5e0*/  BSYNC B0 ;  /* 0x0000000000007941 */ /* 0x000fea0003800000 */
.L_x_9521:
[----:B------:R-:W-:-:S03]  /*1e5f0*/  UMOV UR4, 0xffffffff ;  /* 0xffffffff00047882 */ /* 0x000fc60000000000 */
[----:B------:R-:W-:Y:S05]  /*1e600*/  BRA.DIV UR4, `(.L_x_9523) ;  /* 0x0000002604ac7947 */ /* 0x000fea000b800000 */
[----:B-----5:R-:W3:Y:S01]  /*1e610*/  SHFL.UP PT, R14, R17, 0x1, RZ ;  /* 0x04200000110e7989 */ /* 0x020ee200000e00ff */
[C---:B------:R-:W-:Y:S02]  /*1e620*/  ISETP.NE.AND P0, PT, R7.reuse, RZ, PT ;  /* 0x000000ff0700720c */ /* 0x040fe40003f05270 */
[C---:B------:R-:W-:Y:S02]  /*1e630*/  ISETP.GE.U32.AND P1, PT, R7.reuse, 0x2, PT ;  /* 0x000000020700780c */ /* 0x040fe40003f26070 */
[----:B---3--:R-:W-:Y:S02]  /*1e640*/  SEL R14, R14, RZ, P0 ;  /* 0x000000ff0e0e7207 */ /* 0x008fe40000000000 */
[----:B------:R-:W-:-:S03]  /*1e650*/  ISETP.GE.U32.AND P0, PT, R7, 0x4, PT ;  /* 0x000000040700780c */ /* 0x000fc60003f06070 */
[----:B------:R-:W-:-:S05]  /*1e660*/  IMAD.IADD R13, R17, 0x1, R14 ;  /* 0x00000001110d7824 */ /* 0x000fca00078e020e */
[----:B------:R-:W3:Y:S02]  /*1e670*/  SHFL.UP PT, R14, R13, 0x2, RZ ;  /* 0x044000000d0e7989 */ /* 0x000ee400000e00ff */
[----:B---3--:R-:W-:Y:S02]  /*1e680*/  SEL R14, R14, RZ, P1 ;  /* 0x000000ff0e0e7207 */ /* 0x008fe40000800000 */
[----:B------:R-:W-:-:S03]  /*1e690*/  ISETP.GE.U32.AND P1, PT, R7, 0x8, PT ;  /* 0x000000080700780c */ /* 0x000fc60003f26070 */
[----:B--2---:R-:W-:-:S05]  /*1e6a0*/  IMAD.IADD R3, R13, 0x1, R14 ;  /* 0x000000010d037824 */ /* 0x004fca00078e020e */
[----:B------:R-:W2:Y:S02]  /*1e6b0*/  SHFL.UP PT, R14, R3, 0x4, RZ ;  /* 0x04800000030e7989 */ /* 0x000ea400000e00ff */
[----:B--2---:R-:W-:Y:S02]  /*1e6c0*/  SEL R14, R14, RZ, P0 ;  /* 0x000000ff0e0e7207 */ /* 0x004fe40000000000 */
[----:B------:R-:W-:-:S03]  /*1e6d0*/  ISETP.GE.U32.AND P0, PT, R7, 0x10, PT ;  /* 0x000000100700780c */ /* 0x000fc60003f06070 */
[----:B------:R-:W-:-:S05]  /*1e6e0*/  IMAD.IADD R5, R3, 0x1, R14 ;  /* 0x0000000103057824 */ /* 0x000fca00078e020e */
[----:B------:R-:W2:Y:S02]  /*1e6f0*/  SHFL.UP PT, R14, R5, 0x8, RZ ;  /* 0x05000000050e7989 */ /* 0x000ea400000e00ff */
[----:B--2---:R-:W-:-:S05]  /*1e700*/  SEL R6, R14, RZ, P1 ;  /* 0x000000ff0e067207 */ /* 0x004fca0000800000 */
[----:B------:R-:W-:-:S05]  /*1e710*/  IMAD.IADD R6, R5, 0x1, R6 ;  /* 0x0000000105067824 */ /* 0x000fca00078e0206 */
[----:B------:R-:W2:Y:S02]  /*1e720*/  SHFL.UP PT, R14, R6, 0x10, RZ ;  /* 0x06000000060e7989 */ /* 0x000ea400000e00ff */
[----:B--2---:R-:W-:-:S05]  /*1e730*/  SEL R7, R14, RZ, P0 ;  /* 0x000000ff0e077207 */ /* 0x004fca0000000000 */
[----:B0-----:R-:W-:-:S05]  /*1e740*/  IMAD.IADD R2, R6, 0x1, R7 ;  /* 0x0000000106027824 */ /* 0x001fca00078e0207 */
[----:B------:R0:W2:Y:S02]  /*1e750*/  SHFL.IDX PT, R14, R2, 0x1f, 0x1f ;  /* 0x03e01f00020e7f89 */ /* 0x0000a400000e0000 */
.L_x_9642:
[----:B------:R-:W-:Y:S02]  /*1e760*/  ULDC UR4, c[0x0][0xc10] ;  /* 0x0003040000047ab9 */ /* 0x000fe40000000800 */
[----:B------:R-:W-:-:S04]  /*1e770*/  IMAD.U32 R5, RZ, RZ, UR4 ;  /* 0x00000004ff057e24 */ /* 0x000fc8000f8e00ff */
[----:B--2---:R-:W-:-:S04]  /*1e780*/  IMAD R3, R14, R5, RZ ;  /* 0x000000050e037224 */ /* 0x004fc800078e02ff */
[----:B------:R-:W-:-:S05]  /*1e790*/  IMAD.IADD R16, R3, 0x1, R16 ;  /* 0x0000000103107824 */ /* 0x000fca00078e0210 */
[----:B------:R-:W-:-:S13]  /*1e7a0*/  ISETP.GT.AND P0, PT, R16, R4, PT ;  /* 0x000000041000720c */ /* 0x000fda0003f04270 */
[----:B------:R-:W-:Y:S05]  /*1e7b0*/  @!P0 BRA `(.L_x_9524) ;  /* 0xfffffffc00508947 */ /* 0x000fea000383ffff */
.L_x_9519:
        /* <DEDUP_REMOVED lines=8> */
.L_x_9646:
[----:B------:R-:W-:Y:S01]  /*1e840*/  ISETP.NE.AND P0, PT, R3, RZ, PT ;  /* 0x000000ff0300720c */ /* 0x000fe20003f05270 */
[----:B------:R-:W-:-:S12]  /*1e850*/  IMAD.MOV.U32 R7, RZ, RZ, RZ ;  /* 0x000000ffff077224 */ /* 0x000fd800078e00ff */
[----:B------:R-:W-:Y:S05]  /*1e860*/  @!P0 BRA `(.L_x_9526) ;  /* 0x0000000000108947 */ /* 0x000fea0003800000 */
[----:B------:R-:W-:Y:S01]  /*1e870*/  UMOV UR4, 0xffffffff ;  /* 0xffffffff00047882 */ /* 0x000fe20000000000 */
[----:B------:R-:W-:Y:S02]  /*1e880*/  VIADD R12, R6, 0xffffffff ;  /* 0xffffffff060c7836 */ /* 0x000fe40000000000 */
[----:B------:R-:W-:Y:S05]  /*1e890*/  BRA.DIV UR4, `(.L_x_9527) ;  /* 0x0000002a04207947 */ /* 0x000fea000b800000 */
[----:B------:R4:W0:Y:S02]  /*1e8a0*/  SHFL.IDX PT, R7, R2, R12, 0x1f ;  /* 0x00001f0c02077589 */ /* 0x00082400000e0000 */
.L_x_9526:
[----:B0---4-:R-:W0:Y:S01]  /*1e8b0*/  LDC.64 R2, c[0x0][0xc68] ;  /* 0x00031a00ff027b82 */ /* 0x011e220000000a00 */
[----:B------:R-:W-:-:S04]  /*1e8c0*/  IMAD.IADD R19, R6, 0x1, R19 ;  /* 0x0000000106137824 */ /* 0x000fc800078e0213 */
[----:B0-----:R-:W-:-:S05]  /*1e8d0*/  IMAD.WIDE R2, R19, 0x4, R2 ;  /* 0x0000000413027825 */ /* 0x001fca00078e0202 */
[----:B-1----:R-:W2:Y:S01]  /*1e8e0*/  LDG.E R9, desc[UR52][R2.64] ;  /* 0x0000003402097981 */ /* 0x002ea2000c1e1900 */
        /* <DEDUP_REMOVED lines=63> */
.L_x_9520:
[----:B------:R-:W-:Y:S01]  /*1ece0*/  UMOV UR4, URZ ;  /* 0x0000003f00047c82 */ /* 0x000fe20008000000 */
[----:B------:R-:W-:Y:S01]  /*1ecf0*/  UMOV UR5, URZ ;  /* 0x0000003f00057c82 */ /* 0x000fe20008000000 */
[----:B------:R-:W-:Y:S01]  /*1ed00*/  ULDC UR6, c[0x0][0xc14] ;  /* 0x0003050000067ab9 */ /* 0x000fe20000000800 */
[----:B------:R-:W-:Y:S02]  /*1ed10*/  IMAD.MOV.U32 R16, RZ, RZ, R4 ;  /* 0x000000ffff107224 */ /* 0x000fe400078e0004 */
[----:B------:R-:W-:Y:S02]  /*1ed20*/  IMAD.U32 R17, RZ, RZ, UR4 ;  /* 0x00000004ff117e24 */ /* 0x000fe4000f8e00ff */
[----:B------:R-:W-:Y:S02]  /*1ed30*/  IMAD.U32 R18, RZ, RZ, UR5 ;  /* 0x00000005ff127e24 */ /* 0x000fe4000f8e00ff */
[----:B------:R-:W-:-:S07]  /*1ed40*/  IMAD.U32 R19, RZ, RZ, UR6 ;  /* 0x00000006ff137e24 */ /* 0x000fce000f8e00ff */
.L_x_9528:
        /* <DEDUP_REMOVED lines=12> */
.L_x_9429:
        /* <DEDUP_REMOVED lines=12> */
.L_x_9649:
[----:B------:R-:W-:Y:S05]  /*1eed0*/  BSYNC B0 ;  /* 0x0000000000007941 */ /* 0x000fea0003800000 */
.L_x_9530:
[----:B------:R-:W-:-:S03]  /*1eee0*/  UMOV UR4, 0xffffffff ;  /* 0xffffffff00047882 */ /* 0x000fc60000000000 */
[----:B------:R-:W-:Y:S05]  /*1eef0*/  BRA.DIV UR4, `(.L_x_9532) ;  /* 0x0000002204c47947 */ /* 0x000fea000b800000 */
[----:B------:R-:W2:Y:S02]  /*1ef00*/  S2R R2, SR_TID.X ;  /* 0x0000000000027919 */ /* 0x000ea40000002100 */
[----:B--2---:R-:W-:-:S04]  /*1ef10*/  SHF.R.U32.HI R2, RZ, 0x5, R2 ;  /* 0x00000005ff027819 */ /* 0x004fc80000011602 */
[----:B------:R-:W-:-:S05]  /*1ef20*/  LOP3.LUT R2, R2, 0x3, RZ, 0xc0, !PT ;  /* 0x0000000302027812 */ /* 0x000fca00078ec0ff */
[----:B------:R2:W3:Y:S02]  /*1ef30*/  SHFL.IDX PT, R14, R2, RZ, 0x1f ;  /* 0x00001fff020e7589 */ /* 0x0004e400000e0000 */
.L_x_9652:
[----:B---3--:R-:W-:-:S13]  /*1ef40*/  ISETP.NE.AND P0, PT, R14, RZ, PT ;  /* 0x000000ff0e00720c */ /* 0x008fda0003f05270 */
[----:B------:R-:W-:Y:S05]  /*1ef50*/  @P0 BRA `(.L_x_9208) ;  /* 0x0000000000940947 */ /* 0x000fea0003800000 */
[----:B------:R-:W-:-:S03]  /*1ef60*/  UMOV UR4, 0xffffffff ;  /* 0xffffffff00047882 */ /* 0x000fc60000000000 */
[----:B------:R-:W-:Y:S05]  /*1ef70*/  BRA.DIV UR4, `(.L_x_9533) ;  /* 0x0000002204d87947 */ /* 0x000fea000b800000 */
[----:B------:R-:W-:-:S13]  /*1ef80*/  ELECT P6, URZ, PT ;  /* 0x00000000003f782f */ /* 0x000fda00038c0000 */
.L_x_9655:
[----:B------:R-:W-:Y:S05]  /*1ef90*/  @!P6 BRA `(.L_x_9208) ;  /* 0x000000000084e947 */ /* 0x000fea0003800000 */
[----:B--2---:R-:W2:Y:S02]  /*1efa0*/  LDL.LU R2, [R1+0x2c] ;  /* 0x00002c0001027983 */ /* 0x004ea40000300800 */
[----:B--2---:R-:W-:-:S04]  /*1efb0*/  LOP3.LUT R2, R2, 0x2, RZ, 0xfc, !PT ;  /* 0x0000000202027812 */ /* 0x004fc800078efcff */
[----:B------:R-:W-:-:S13]  /*1efc0*/  ISETP.NE.AND P2, PT, R2, 0x3, PT ;  /* 0x000000030200780c */ /* 0x000fda0003f45270 */
[----:B------:R-:W-:Y:S05]  /*1efd0*/  @!P2 BRA `(.L_x_9534) ;  /* 0x000000000004a947 */ /* 0x000fea0003800000 */
[----:B------:R-:W-:Y:S01]  /*1efe0*/  BPT.TRAP 0x1 ;  /* 0x000000040000795c */ /* 0x000fe20000300000 */
.L_x_9534:
        /* <DEDUP_REMOVED lines=14> */
.L_x_9656:
[----:B------:R-:W2:Y:S02]  /*1f0d0*/  SYNCS.PHASECHK.TRANS64.TRYWAIT P0, [R7+URZ], R2 ;  /* 0x00000002070075a7 */ /* 0x000ea4000800017f */
[----:B--2---:R-:W-:Y:S05]  /*1f0e0*/  @!P0 BRA `(.L_x_9536) ;  /* 0x0000002000b08947 */ /* 0x004fea0003800000 */
.L_x_9657:
[----:B------:R-:W-:Y:S05]  /*1f0f0*/  @!P2 BRA `(.L_x_9537) ;  /* 0x000000000004a947 */ /* 0x000fea0003800000 */
[----:B------:R-:W-:Y:S01]  /*1f100*/  BPT.TRAP 0x1 ;  /* 0x000000040000795c */ /* 0x000fe20000300000 */
.L_x_9537:
[----:B------:R-:W3:Y:S01]  /*1f110*/  LDL.LU R4, [R1] ;  /* 0x0000000001047983 */ /* 0x000ee20000300800 */
[----:B------:R-:W-:-:S04]  /*1f120*/  VIADD R0, R0, 0x22860 ;  /* 0x0002286000007836 */ /* 0x000fc80000000000 */
[----:B---3--:R-:W-:-:S04]  /*1f130*/  IMAD R4, R4, 0x8, R0 ;  /* 0x0000000804047824 */ /* 0x008fc800078e0200 */
[----:B------:R-:W3:Y:S02]  /*1f140*/  SYNCS.PHASECHK.TRANS64.TRYWAIT P0, [R4+URZ], R5 ;  /* 0x00000005040075a7 */ /* 0x000ee4000800017f */
[----:B---3--:R-:W-:Y:S05]  /*1f150*/  @!P0 BRA `(.L_x_9538) ;  /* 0x0000002000a88947 */ /* 0x008fea0003800000 */
.L_x_9658:
[----:B------:R-:W-:-:S07]  /*1f160*/  IMAD R3, R3, 0x8, R0 ;  /* 0x0000000803037824 */ /* 0x000fce00078e0200 */
.L_x_9539:
[----:B----4-:R4:W0:Y:S02]  /*1f170*/  SYNCS.PHASECHK.TRANS64.TRYWAIT P0, [R3+URZ], R2 ;  /* 0x00000002030075a7 */ /* 0x010824000800017f */
[----:B0-----:R-:W-:Y:S05]  /*1f180*/  @!P0 NANOSLEEP.SYNCS 0x989680 ;  /* 0x009896800000895d */ /* 0x001fea0003900000 */
[----:B------:R-:W0:Y:S02]  /*1f190*/  @!P0 SYNCS.PHASECHK.TRANS64 P0, [R3+URZ], R2 ;  /* 0x00000002030085a7 */ /* 0x000e24000800007f */
[----:B0-----:R-:W-:Y:S05]  /*1f1a0*/  @!P0 BRA `(.L_x_9539) ;  /* 0xfffffffc00f08947 */ /* 0x001fea000383ffff */
.L_x_9208:
[----:B------:R-:W-:Y:S05]  /*1f1b0*/  BSYNC B7 ;  /* 0x0000000000077941 */ /* 0x000fea0003800000 */
.L_x_9205:
[----:B------:R-:W-:Y:S05]  /*1f1c0*/  EXIT ;  /* 0x000000000000794d */ /* 0x000fea0003800000 */
.L_x_9234:
[----:B0-----:R0:W1:Y:S02]  /*1f1d0*/  SYNCS.PHASECHK.TRANS64.TRYWAIT P6, [R92+URZ+0x22890], R105 ;  /* 0x022890695c0075a7 */ /* 0x00106400080c017f */
[----:B-1----:R-:W-:Y:S05]  /*1f1e0*/  @!P6 NANOSLEEP.SYNCS 0x989680 ;  /* 0x009896800000e95d */ /* 0x002fea0003900000 */
[----:B------:R-:W1:Y:S02]  /*1f1f0*/  @!P6 SYNCS.PHASECHK.TRANS64 P6, [R92+URZ+0x22890], R105 ;  /* 0x022890695c00e5a7 */ /* 0x000e6400080c007f */
[----:B-1----:R-:W-:Y:S05]  /*1f200*/  @!P6 BRA `(.L_x_9234) ;  /* 0xfffffffc00f0e947 */ /* 0x002fea000383ffff */
[----:B------:R-:W-:Y:S05]  /*1f210*/  BRA `(.L_x_9540) ;  /* 0xfffffe3c00247947 */ /* 0x000fea000383ffff */
.L_x_9252:
[----:B0-----:R0:W1:Y:S02]  /*1f220*/  SYNCS.PHASECHK.TRANS64.TRYWAIT P5, [R92+URZ+0x22890], R105 ;  /* 0x022890695c0075a7 */ /* 0x00106400080a017f */
[----:B-1----:R-:W-:Y:S05]  /*1f230*/  @!P5 NANOSLEEP.SYNCS 0x989680 ;  /* 0x009896800000d95d */ /* 0x002fea0003900000 */
[----:B------:R-:W1:Y:S02]  /*1f240*/  @!P5 SYNCS.PHASECHK.TRANS64 P5, [R92+URZ+0x22890], R105 ;  /* 0x022890695c00d5a7 */ /* 0x000e6400080a007f */
[----:B-1----:R-:W-:Y:S05]  /*1f250*/  @!P5 BRA `(.L_x_9252) ;  /* 0xfffffffc00f0d947 */ /* 0x002fea000383ffff */
[----:B------:R-:W-:Y:S05]  /*1f260*/  BRA `(.L_x_9541) ;  /* 0xfffffe4c00d47947 */ /* 0x000fea000383ffff */
.L_x_9261:
[----:B0-----:R0:W1:Y:S02]  /*1f270*/  SYNCS.PHASECHK.TRANS64.TRYWAIT P4, [R92+URZ+0x22890], R105 ;  /* 0x022890695c0075a7 */ /* 0x001064000808017f */
[----:B-1----:R-:W-:Y:S05]  /*1f280*/  @!P4 NANOSLEEP.SYNCS 0x989680 ;  /* 0x009896800000c95d */ /* 0x002fea0003900000 */
[----:B------:R-:W1:Y:S02]  /*1f290*/  @!P4 SYNCS.PHASECHK.TRANS64 P4, [R92+URZ+0x22890], R105 ;  /* 0x022890695c00c5a7 */ /* 0x000e64000808007f */
[----:B-1----:R-:W-:Y:S05]  /*1f2a0*/  @!P4 BRA `(.L_x_9261) ;  /* 0xfffffffc00f0c947 */ /* 0x002fea000383ffff */
[----:B------:R-:W-:Y:S05]  /*1f2b0*/  BRA `(.L_x_9542) ;  /* 0xfffffe5c00fc7947 */ /* 0x000fea000383ffff */
.L_x_9267:
[----:B--2---:R2:W3:Y:S02]  /*1f2c0*/  SYNCS.PHASECHK.TRANS64.TRYWAIT P3, [R92+URZ+0x228b0], R105 ;  /* 0x0228b0695c0075a7 */ /* 0x0044e4000806017f */
[----:B---3--:R-:W-:Y:S05]  /*1f2d0*/  @!P3 NANOSLEEP.SYNCS 0x989680 ;  /* 0x009896800000b95d */ /* 0x008fea0003900000 */
[----:B------:R-:W3:Y:S02]  /*1f2e0*/  @!P3 SYNCS.PHASECHK.TRANS64 P3, [R92+URZ+0x228b0], R105 ;  /* 0x0228b0695c00b5a7 */ /* 0x000ee4000806007f */
[----:B---3--:R-:W-:Y:S05]  /*1f2f0*/  @!P3 BRA `(.L_x_9267) ;  /* 0xfffffffc00f0b947 */ /* 0x008fea000383ffff */
[----:B------:R-:W-:Y:S05]  /*1f300*/  BRA `(.L_x_9543) ;  /* 0xfffffe60008c7947 */ /* 0x000fea000383ffff */
.L_x_9283:
        /* <DEDUP_REMOVED lines=13> */
.L_x_9545:
[----:B------:R-:W-:Y:S05]  /*1f3e0*/  BSYNC B0 ;  /* 0x0000000000007941 */ /* 0x000fea0003800000 */
.L_x_9544:
[----:B------:R-:W-:Y:S05]  /*1f3f0*/  BRA `(.L_x_9546) ;  /* 0xfffffe6c00f87947 */ /* 0x000fea000383ffff */
.L_x_9299:
        /* <DEDUP_REMOVED lines=8> */
.L_x_9548:
[----:B------:R-:W-:Y:S05]  /*1f480*/  BSYNC B1 ;  /* 0x0000000000017941 */ /* 0x000fea0003800000 */
.L_x_9547:
[----:B------:R-:W-:Y:S05]  /*1f490*/  BRA `(.L_x_9549) ;  /* 0xfffffe7c003c7947 */ /* 0x000fea000383ffff */
.L_x_9300:
        /* <DEDUP_REMOVED lines=8> */
.L_x_9551:
[----:B------:R-:W-:Y:S05]  /*1f520*/  BSYNC B1 ;  /* 0x0000000000017941 */ /* 0x000fea0003800000 */
.L_x_9550:
[----:B------:R-:W-:Y:S05]  /*1f530*/  BRA `(.L_x_9552) ;  /* 0xfffffe7c001c7947 */ /* 0x000fea000383ffff */
.L_x_9301:
        /* <DEDUP_REMOVED lines=8> */
.L_x_9554:
[----:B------:R-:W-:Y:S05]  /*1f5c0*/  BSYNC B1 ;  /* 0x0000000000017941 */ /* 0x000fea0003800000 */
.L_x_9553:
[----:B------:R-:W-:Y:S05]  /*1f5d0*/  BRA `(.L_x_9555) ;  /* 0xfffffe7800fc7947 */ /* 0x000fea000383ffff */
.L_x_9302:
        /* <DEDUP_REMOVED lines=8> */
.L_x_9557:
[----:B------:R-:W-:Y:S05]  /*1f660*/  BSYNC B1 ;  /* 0x0000000000017941 */ /* 0x000fea0003800000 */
.L_x_9556:
[----:B------:R-:W-:Y:S05]  /*1f670*/  BRA `(.L_x_9558) ;  /* 0xfffffe7800dc7947 */ /* 0x000fea000383ffff */
.L_x_9303:
        /* <DEDUP_REMOVED lines=8> */
.L_x_9560:
[----:B------:R-:W-:Y:S05]  /*1f700*/  BSYNC B1 ;  /* 0x0000000000017941 */ /* 0x000fea0003800000 */
.L_x_9559:
[----:B------:R-:W-:Y:S05]  /*1f710*/  BRA `(.L_x_9561) ;  /* 0xfffffe7800bc7947 */ /* 0x000fea000383ffff */
.L_x_9304:
        /* <DEDUP_REMOVED lines=8> */
.L_x_9563:
[----:B------:R-:W-:Y:S05]  /*1f7a0*/  BSYNC B1 ;  /* 0x0000000000017941 */ /* 0x000fea0003800000 */
.L_x_9562:
[----:B------:R-:W-:Y:S05]  /*1f7b0*/  BRA `(.L_x_9564) ;  /* 0xfffffe78009c7947 */ /* 0x000fea000383ffff */
.L_x_9305:
        /* <DEDUP_REMOVED lines=8> */
.L_x_9566:
[----:B------:R-:W-:Y:S05]  /*1f840*/  BSYNC B1 ;  /* 0x0000000000017941 */ /* 0x000fea0003800000 */
.L_x_9565:
[----:B------:R-:W-:Y:S05]  /*1f850*/  BRA `(.L_x_9567) ;  /* 0xfffffe78007c7947 */ /* 0x000fea000383ffff */
.L_x_9306:
        /* <DEDUP_REMOVED lines=8> */
.L_x_9569:
[----:B------:R-:W-:Y:S05]  /*1f8e0*/  BSYNC B1 ;  /* 0x0000000000017941 */ /* 0x000fea0003800000 */
.L_x_9568:
[----:B------:R-:W-:Y:S05]  /*1f8f0*/  BRA `(.L_x_9570) ;  /* 0xfffffe78005c7947 */ /* 0x000fea000383ffff */
.L_x_9308:
[----:B0-----:R0:W1:Y:S02]  /*1f900*/  SYNCS.PHASECHK.TRANS64.TRYWAIT P2, [R17+URZ+0x22800], R6 ;  /* 0x02280006110075a7 */ /* 0x001064000804017f */
[----:B-1----:R-:W-:Y:S05]  /*1f910*/  @!P2 NANOSLEEP.SYNCS 0x989680 ;  /* 0x009896800000a95d */ /* 0x002fea0003900000 */
[----:B------:R-:W1:Y:S02]  /*1f920*/  @!P2 SYNCS.PHASECHK.TRANS64 P2, [R17+URZ+0x22800], R6 ;  /* 0x022800061100a5a7 */ /* 0x000e64000804007f */
[----:B-1----:R-:W-:Y:S05]  /*1f930*/  @!P2 BRA `(.L_x_9308) ;  /* 0xfffffffc00f0a947 */ /* 0x002fea000383ffff */
[----:B------:R-:W-:Y:S05]  /*1f940*/  BRA `(.L_x_9571) ;  /* 0xfffffe7800dc7947 */ /* 0x000fea000383ffff */
.L_x_9316:
        /* <DEDUP_REMOVED lines=8> */
.L_x_9573:
[----:B------:R-:W-:Y:S05]  /*1f9d0*/  BSYNC B1 ;  /* 0x0000000000017941 */ /* 0x000fea0003800000 */
.L_x_9572:
[----:B------:R-:W-:Y:S05]  /*1f9e0*/  BRA `(.L_x_9574) ;  /* 0xfffffe8800f87947 */ /* 0x000fea000383ffff */
.L_x_9317:
        /* <DEDUP_REMOVED lines=8> */
.L_x_9576:
[----:B------:R-:W-:Y:S05]  /*1fa70*/  BSYNC B1 ;  /* 0x0000000000017941 */ /* 0x000fea0003800000 */
.L_x_9575:
[----:B------:R-:W-:Y:S05]  /*1fa80*/  BRA `(.L_x_9577) ;  /* 0xfffffe8800d87947 */ /* 0x000fea000383ffff */
.L_x_9318:
        /* <DEDUP_REMOVED lines=8> */
.L_x_9579:
[----:B------:R-:W-:Y:S05]  /*1fb10*/  BSYNC B1 ;  /* 0x0000000000017941 */ /* 0x000fea0003800000 */
.L_x_9578:
[----:B------:R-:W-:Y:S05]  /*1fb20*/  BRA `(.L_x_9580) ;  /* 0xfffffe8800b87947 */ /* 0x000fea000383ffff */
.L_x_9319:
        /* <DEDUP_REMOVED lines=8> */
.L_x_9582:
[----:B------:R-:W-:Y:S05]  /*1fbb0*/  BSYNC B1 ;  /* 0x0000000000017941 */ /* 0x000fea0003800000 */
.L_x_9581:
[----:B------:R-:W-:Y:S05]  /*1fbc0*/  BRA `(.L_x_9583) ;  /* 0xfffffe8800987947 */ /* 0x000fea000383ffff */
.L_x_9320:
        /* <DEDUP_REMOVED lines=8> */
.L_x_9585:
[----:B------:R-:W-:Y:S05]  /*1fc50*/  BSYNC B1 ;  /* 0x0000000000017941 */ /* 0x000fea0003800000 */
.L_x_9584:
[----:B------:R-:W-:Y:S05]  /*1fc60*/  BRA `(.L_x_9586) ;  /* 0xfffffe8800787947 */ /* 0x000fea000383ffff */
.L_x_9321:
        /* <DEDUP_REMOVED lines=8> */
.L_x_9588:
[----:B------:R-:W-:Y:S05]  /*1fcf0*/  BSYNC B1 ;  /* 0x0000000000017941 */ /* 0x000fea0003800000 */
.L_x_9587:
[----:B------:R-:W-:Y:S05]  /*1fd00*/  BRA `(.L_x_9589) ;  /* 0xfffffe88005c7947 */ /* 0x000fea000383ffff */
.L_x_9322:
        /* <DEDUP_REMOVED lines=8> */
.L_x_9591:
[----:B------:R-:W-:Y:S05]  /*1fd90*/  BSYNC B1 ;  /* 0x0000000000017941 */ /* 0x000fea0003800000 */
.L_x_9590:
[----:B------:R-:W-:Y:S05]  /*1fda0*/  BRA `(.L_x_9592) ;  /* 0xfffffe8800407947 */ /* 0x000fea000383ffff */
.L_x_9323:
        /* <DEDUP_REMOVED lines=8> */
.L_x_9594:
[----:B------:R-:W-:Y:S05]  /*1fe30*/  BSYNC B1 ;  /* 0x0000000000017941 */ /* 0x000fea0003800000 */
.L_x_9593:
[----:B------:R-:W-:Y:S05]  /*1fe40*/  BRA `(.L_x_9595) ;  /* 0xfffffe8800247947 */ /* 0x000fea000383ffff */
.L_x_9325:
[----:B0-----:R0:W1:Y:S02]  /*1fe50*/  SYNCS.PHASECHK.TRANS64.TRYWAIT P1, [R17+URZ+0x22800], R4 ;  /* 0x02280004110075a7 */ /* 0x001064000802017f */
[----:B-1----:R-:W-:Y:S05]  /*1fe60*/  @!P1 NANOSLEEP.SYNCS 0x989680 ;  /* 0x009896800000995d */ /* 0x002fea0003900000 */
[----:B------:R-:W1:Y:S02]  /*1fe70*/  @!P1 SYNCS.PHASECHK.TRANS64 P1, [R17+URZ+0x22800], R4 ;  /* 0x02280004110095a7 */ /* 0x000e64000802007f */
[----:B-1----:R-:W-:Y:S05]  /*1fe80*/  @!P1 BRA `(.L_x_9325) ;  /* 0xfffffffc00f09947 */ /* 0x002fea000383ffff */
[----:B------:R-:W-:Y:S05]  /*1fe90*/  BRA `(.L_x_9596) ;  /* 0xfffffe8800947947 */ /* 0x000fea000383ffff */
.L_x_9331:
[----:B--2---:R2:W3:Y:S02]  /*1fea0*/  SYNCS.PHASECHK.TRANS64.TRYWAIT P2, [R5+URZ+0x22830], R20 ;  /* 0x02283014050075a7 */ /* 0x0044e4000804017f */
[----:B---3--:R-:W-:Y:S05]  /*1feb0*/  @!P2 NANOSLEEP.SYNCS 0x989680 ;  /* 0x009896800000a95d */ /* 0x008fea0003900000 */
[----:B------:R-:W3:Y:S02]  /*1fec0*/  @!P2 SYNCS.PHASECHK.TRANS64 P2, [R5+URZ+0x22830], R20 ;  /* 0x022830140500a5a7 */ /* 0x000ee4000804007f */
[----:B---3--:R-:W-:Y:S05]  /*1fed0*/  @!P2 BRA `(.L_x_9331) ;  /* 0xfffffffc00f0a947 */ /* 0x008fea000383ffff */
[----:B------:R-:W-:Y:S05]  /*1fee0*/  BRA `(.L_x_9330) ;  /* 0xfffffe9800407947 */ /* 0x000fea000383ffff */
.L_x_9344:
[----:B-1----:R1:W2:Y:S02]  /*1fef0*/  SYNCS.PHASECHK.TRANS64.TRYWAIT P2, [R5+URZ+0x22850], R20 ;  /* 0x02285014050075a7 */ /* 0x0022a4000804017f */
[----:B--2---:R-:W-:Y:S05]  /*1ff00*/  @!P2 NANOSLEEP.SYNCS 0x989680 ;  /* 0x009896800000a95d */ /* 0x004fea0003900000 */
[----:B------:R-:W2:Y:S02]  /*1ff10*/  @!P2 SYNCS.PHASECHK.TRANS64 P2, [R5+URZ+0x22850], R20 ;  /* 0x022850140500a5a7 */ /* 0x000ea4000804007f */
[----:B--2---:R-:W-:Y:S05]  /*1ff20*/  @!P2 BRA `(.L_x_9344) ;  /* 0xfffffffc00f0a947 */ /* 0x004fea000383ffff */
[----:B------:R-:W-:Y:S05]  /*1ff30*/  BRA `(.L_x_9343) ;  /* 0xfffffec000747947 */ /* 0x000fea000383ffff */
.L_x_9353:
[----:B-1----:R1:W2:Y:S02]  /*1ff40*/  SYNCS.PHASECHK.TRANS64.TRYWAIT P2, [R209+URZ+0x22830], R204 ;  /* 0x022830ccd10075a7 */ /* 0x0022a4000804017f */
[----:B--2---:R-:W-:Y:S05]  /*1ff50*/  @!P2 NANOSLEEP.SYNCS 0x989680 ;  /* 0x009896800000a95d */ /* 0x004fea0003900000 */
[----:B------:R-:W2:Y:S02]  /*1ff60*/  @!P2 SYNCS.PHASECHK.TRANS64 P2, [R209+URZ+0x22830], R204 ;  /* 0x022830ccd100a5a7 */ /* 0x000ea4000804007f */
[----:B--2---:R-:W-:Y:S05]  /*1ff70*/  @!P2 BRA `(.L_x_9353) ;  /* 0xfffffffc00f0a947 */ /* 0x004fea000383ffff */
[----:B------:R-:W-:Y:S05]  /*1ff80*/  BRA `(.L_x_9352) ;  /* 0xfffffec800307947 */ /* 0x000fea000383ffff */
.L_x_9366:
[----:B-1----:R1:W2:Y:S02]  /*1ff90*/  SYNCS.PHASECHK.TRANS64.TRYWAIT P2, [R209+URZ+0x22850], R204 ;  /* 0x022850ccd10075a7 */ /* 0x0022a4000804017f */
[----:B--2---:R-:W-:Y:S05]  /*1ffa0*/  @!P2 NANOSLEEP.SYNCS 0x989680 ;  /* 0x009896800000a95d */ /* 0x004fea0003900000 */
[----:B------:R-:W2:Y:S02]  /*1ffb0*/  @!P2 SYNCS.PHASECHK.TRANS64 P2, [R209+URZ+0x22850], R204 ;  /* 0x022850ccd100a5a7 */ /* 0x000ea4000804007f */
[----:B--2---:R-:W-:Y:S05]  /*1ffc0*/  @!P2 BRA `(.L_x_9366) ;  /* 0xfffffffc00f0a947 */ /* 0x004fea000383ffff */
[----:B------:R-:W-:Y:S05]  /*1ffd0*/  BRA `(.L_x_9365) ;  /* 0xfffffef800a07947 */ /* 0x000fea000383ffff */
.L_x_9376:
[----:B-1----:R1:W2:Y:S02]  /*1ffe0*/  SYNCS.PHASECHK.TRANS64.TRYWAIT P3, [R205+URZ+0x22830], R5 ;  /* 0x02283005cd0075a7 */ /* 0x0022a4000806017f */
[----:B--2---:R-:W-:Y:S05]  /*1fff0*/  @!P3 NANOSLEEP.SYNCS 0x989680 ;  /* 0x009896800000b95d */ /* 0x004fea0003900000 */
[----:B------:R-:W2:Y:S02]  /*20000*/  @!P3 SYNCS.PHASECHK.TRANS64 P3, [R205+URZ+0x22830], R5 ;  /* 0x02283005cd00b5a7 */ /* 0x000ea4000806007f */
[----:B--2---:R-:W-:Y:S05]  /*20010*/  @!P3 BRA `(.L_x_9376) ;  /* 0xfffffffc00f0b947 */ /* 0x004fea000383ffff */
[----:B------:R-:W-:Y:S05]  /*20020*/  BRA `(.L_x_9375) ;  /* 0xffffff00006c7947 */ /* 0x000fea000383ffff */
.L_x_9381:
[----:B-1----:R1:W2:Y:S02]  /*20030*/  SYNCS.PHASECHK.TRANS64.TRYWAIT P3, [R205+URZ+0x22850], R5 ;  /* 0x02285005cd0075a7 */ /* 0x0022a4000806017f */
[----:B--2---:R-:W-:Y:S05]  /*20040*/  @!P3 NANOSLEEP.SYNCS 0x989680 ;  /* 0x009896800000b95d */ /* 0x004fea0003900000 */
[----:B------:R-:W2:Y:S02]  /*20050*/  @!P3 SYNCS.PHASECHK.TRANS64 P3, [R205+URZ+0x22850], R5 ;  /* 0x02285005cd00b5a7 */ /* 0x000ea4000806007f */
[----:B--2---:R-:W-:Y:S05]  /*20060*/  @!P3 BRA `(.L_x_9381) ;  /* 0xfffffffc00f0b947 */ /* 0x004fea000383ffff */
[----:B------:R-:W-:Y:S05]  /*20070*/  BRA `(.L_x_9380) ;  /* 0xffffff2000487947 */ /* 0x000fea000383ffff */
.L_x_9387:
[----:B-1----:R1:W2:Y:S02]  /*20080*/  SYNCS.PHASECHK.TRANS64.TRYWAIT P2, [R205+URZ+0x22830], R204 ;  /* 0x022830cccd0075a7 */ /* 0x0022a4000804017f */
[----:B--2---:R-:W-:Y:S05]  /*20090*/  @!P2 NANOSLEEP.SYNCS 0x989680 ;  /* 0x009896800000a95d */ /* 0x004fea0003900000 */
[----:B------:R-:W2:Y:S02]  /*200a0*/  @!P2 SYNCS.PHASECHK.TRANS64 P2, [R205+URZ+0x22830], R204 ;  /* 0x022830cccd00a5a7 */ /* 0x000ea4000804007f */
[----:B--2---:R-:W-:Y:S05]  /*200b0*/  @!P2 BRA `(.L_x_9387) ;  /* 0xfffffffc00f0a947 */ /* 0x004fea000383ffff */
[----:B------:R-:W-:Y:S05]  /*200c0*/  BRA `(.L_x_9386) ;  /* 0xffffff2400807947 */ /* 0x000fea000383ffff */
.L_x_9400:
[----:B-1----:R1:W2:Y:S02]  /*200d0*/  SYNCS.PHASECHK.TRANS64.TRYWAIT P2, [R205+URZ+0x22850], R204 ;  /* 0x022850cccd0075a7 */ /* 0x0022a4000804017f */
[----:B--2---:R-:W-:Y:S05]  /*200e0*/  @!P2 NANOSLEEP.SYNCS 0x989680 ;  /* 0x009896800000a95d */ /* 0x004fea0003900000 */
[----:B------:R-:W2:Y:S02]  /*200f0*/  @!P2 SYNCS.PHASECHK.TRANS64 P2, [R205+URZ+0x22850], R204 ;  /* 0x022850cccd00a5a7 */ /* 0x000ea4000804007f */
[----:B--2---:R-:W-:Y:S05]  /*20100*/  @!P2 BRA `(.L_x_9400) ;  /* 0xfffffffc00f0a947 */ /* 0x004fea000383ffff */
[----:B------:R-:W-:Y:S05]  /*20110*/  BRA `(.L_x_9399) ;  /* 0xffffff5400f47947 */ /* 0x000fea000383ffff */
.L_x_9443:
        /* <DEDUP_REMOVED lines=11> */
.L_x_9598:
[----:B------:R-:W-:Y:S05]  /*201d0*/  BSYNC B1 ;  /* 0x0000000000017941 */ /* 0x000fea0003800000 */
.L_x_9597:
[----:B------:R-:W-:Y:S05]  /*201e0*/  BRA `(.L_x_9599) ;  /* 0xffffffa4005c7947 */ /* 0x000fea000383ffff */
.L_x_9444:
[----:B------:R-:W-:Y:S01]  /*201f0*/  BSSY B1, `(.L_x_9600) ;  /* 0x0000006000017945 */ /* 0x000fe20003800000 */
[----:B------:R-:W-:-:S07]  /*20200*/  IMAD.MOV.U32 R15, RZ, RZ, -0x1 ;  /* 0xffffffffff0f7424 */ /* 0x000fce00078e00ff */
[----:B0-----:R-:W-:Y:S05]  /*20210*/  WARPSYNC.COLLECTIVE R15, `(.L_x_9601) ;  /* 0x000000000f0c7348 */ /* 0x001fea0003c00000 */
[----:B------:R-:W-:Y:S02]  /*20220*/  ELECT P6, UR62, PT ;  /* 0x00000000003e782f */ /* 0x000fe400038c0000 */
[----:B------:R-:W-:Y:S01]  /*20230*/  MOV R14, UR62 ;  /* 0x0000003e000e7c02 */ /* 0x000fe20008000f00 */
[----:B0-----:R-:W-:Y:S10]  /*20240*/  ENDCOLLECTIVE ;  /* 0x000000000000791b */ /* 0x001ff40003800000 */
.L_x_9601:
[----:B------:R-:W-:Y:S05]  /*20250*/  BSYNC B1 ;  /* 0x0000000000017941 */ /* 0x000fea0003800000 */
.L_x_9600:
[----:B------:R-:W-:Y:S05]  /*20260*/  BRA `(.L_x_9602) ;  /* 0xffffffa400487947 */ /* 0x000fea000383ffff */
.L_x_9446:
[----:B-1----:R1:W2:Y:S02]  /*20270*/  SYNCS.PHASECHK.TRANS64.TRYWAIT P0, [R7+URZ+0x22820], R8 ;  /* 0x02282008070075a7 */ /* 0x0022a4000800017f */
[----:B--2---:R-:W-:Y:S05]  /*20280*/  @!P0 NANOSLEEP.SYNCS 0x989680 ;  /* 0x009896800000895d */ /* 0x004fea0003900000 */
[----:B------:R-:W2:Y:S02]  /*20290*/  @!P0 SYNCS.PHASECHK.TRANS64 P0, [R7+URZ+0x22820], R8 ;  /* 0x02282008070085a7 */ /* 0x000ea4000800007f */
[----:B--2---:R-:W-:Y:S05]  /*202a0*/  @!P0 BRA `(.L_x_9446) ;  /* 0xfffffffc00f08947 */ /* 0x004fea000383ffff */
[----:B------:R-:W-:Y:S05]  /*202b0*/  BRA `(.L_x_9603) ;  /* 0xffffffa400647947 */ /* 0x000fea000383ffff */
.L_x_9449:
[----:B-1----:R1:W2:Y:S02]  /*202c0*/  SYNCS.PHASECHK.TRANS64.TRYWAIT P0, [R8+URZ+0x228a0], R11 ;  /* 0x0228a00b080075a7 */ /* 0x0022a4000800017f */
[----:B--2---:R-:W-:Y:S05]  /*202d0*/  @!P0 NANOSLEEP.SYNCS 0x989680 ;  /* 0x009896800000895d */ /* 0x004fea0003900000 */
[----:B------:R-:W2:Y:S02]  /*202e0*/  @!P0 SYNCS.PHASECHK.TRANS64 P0, [R8+URZ+0x228a0], R11 ;  /* 0x0228a00b080085a7 */ /* 0x000ea4000800007f */
[----:B--2---:R-:W-:Y:S05]  /*202f0*/  @!P0 BRA `(.L_x_9449) ;  /* 0xfffffffc00f08947 */ /* 0x004fea000383ffff */
[----:B------:R-:W-:Y:S05]  /*20300*/  BRA `(.L_x_9604) ;  /* 0xffffffa400747947 */ /* 0x000fea000383ffff */
.L_x_9451:
[----:B--2---:R2:W3:Y:S02]  /*20310*/  SYNCS.PHASECHK.TRANS64.TRYWAIT P0, [R8+URZ+0x228c0], R11 ;  /* 0x0228c00b080075a7 */ /* 0x0044e4000800017f */
[----:B---3--:R-:W-:Y:S05]  /*20320*/  @!P0 NANOSLEEP.SYNCS 0x989680 ;  /* 0x009896800000895d */ /* 0x008fea0003900000 */
[----:B------:R-:W3:Y:S02]  /*20330*/  @!P0 SYNCS.PHASECHK.TRANS64 P0, [R8+URZ+0x228c0], R11 ;  /* 0x0228c00b080085a7 */ /* 0x000ee4000800007f */
[----:B---3--:R-:W-:Y:S05]  /*20340*/  @!P0 BRA `(.L_x_9451) ;  /* 0xfffffffc00f08947 */ /* 0x008fea000383ffff */
[----:B------:R-:W-:Y:S05]  /*20350*/  BRA `(.L_x_9605) ;  /* 0xffffffa400d87947 */ /* 0x000fea000383ffff */
.L_x_9455:
[----:B-1----:R1:W2:Y:S02]  /*20360*/  SYNCS.PHASECHK.TRANS64.TRYWAIT P0, [R9+URZ+0x228a0], R10 ;  /* 0x0228a00a090075a7 */ /* 0x0022a4000800017f */
[----:B--2---:R-:W-:Y:S05]  /*20370*/  @!P0 NANOSLEEP.SYNCS 0x989680 ;  /* 0x009896800000895d */ /* 0x004fea0003900000 */
[----:B------:R-:W2:Y:S02]  /*20380*/  @!P0 SYNCS.PHASECHK.TRANS64 P0, [R9+URZ+0x228a0], R10 ;  /* 0x0228a00a090085a7 */ /* 0x000ea4000800007f */
[----:B--2---:R-:W-:Y:S05]  /*20390*/  @!P0 BRA `(.L_x_9455) ;  /* 0xfffffffc00f08947 */ /* 0x004fea000383ffff */
[----:B------:R-:W-:Y:S05]  /*203a0*/  BRA `(.L_x_9606) ;  /* 0xffffffa800c87947 */ /* 0x000fea000383ffff */
.L_x_9457:
[----:B--2---:R2:W3:Y:S02]  /*203b0*/  SYNCS.PHASECHK.TRANS64.TRYWAIT P1, [R9+URZ+0x228c0], R10 ;  /* 0x0228c00a090075a7 */ /* 0x0044e4000802017f */
[----:B---3--:R-:W-:Y:S05]  /*203c0*/  @!P1 NANOSLEEP.SYNCS 0x989680 ;  /* 0x009896800000995d */ /* 0x008fea0003900000 */
[----:B------:R-:W3:Y:S02]  /*203d0*/  @!P1 SYNCS.PHASECHK.TRANS64 P1, [R9+URZ+0x228c0], R10 ;  /* 0x0228c00a090095a7 */ /* 0x000ee4000802007f */
[----:B---3--:R-:W-:Y:S05]  /*203e0*/  @!P1 BRA `(.L_x_9457) ;  /* 0xfffffffc00f09947 */ /* 0x008fea000383ffff */
[----:B------:R-:W-:Y:S05]  /*203f0*/  BRA `(.L_x_9607) ;  /* 0xffffffac00247947 */ /* 0x000fea000383ffff */
.L_x_9475:
        /* <DEDUP_REMOVED lines=11> */
.L_x_9609:
[----:B------:R-:W-:Y:S05]  /*204b0*/  BSYNC B0 ;  /* 0x0000000000007941 */ /* 0x000fea0003800000 */
.L_x_9608:
[----:B------:R-:W-:Y:S05]  /*204c0*/  BRA `(.L_x_9610) ;  /* 0xffffffb8009c7947 */ /* 0x000fea000383ffff */
.L_x_9476:
[----:B------:R-:W-:Y:S01]  /*204d0*/  BSSY B0, `(.L_x_9611) ;  /* 0x0000006000007945 */ /* 0x000fe20003800000 */
[----:B------:R-:W-:-:S07]  /*204e0*/  IMAD.MOV.U32 R15, RZ, RZ, -0x1 ;  /* 0xffffffffff0f7424 */ /* 0x000fce00078e00ff */
[----:B-1----:R-:W-:Y:S05]  /*204f0*/  WARPSYNC.COLLECTIVE R15, `(.L_x_9612) ;  /* 0x000000000f0c7348 */ /* 0x002fea0003c00000 */
[----:B------:R-:W-:Y:S02]  /*20500*/  ELECT P6, UR62, PT ;  /* 0x00000000003e782f */ /* 0x000fe400038c0000 */
[----:B------:R-:W-:Y:S01]  /*20510*/  MOV R14, UR62 ;  /* 0x0000003e000e7c02 */ /* 0x000fe20008000f00 */
[----:B-1----:R-:W-:Y:S10]  /*20520*/  ENDCOLLECTIVE ;  /* 0x000000000000791b */ /* 0x002ff40003800000 */
.L_x_9612:
[----:B------:R-:W-:Y:S05]  /*20530*/  BSYNC B0 ;  /* 0x0000000000007941 */ /* 0x000fea0003800000 */
.L_x_9611:
[----:B------:R-:W-:Y:S05]  /*20540*/  BRA `(.L_x_9613) ;  /* 0xffffffb8008c7947 */ /* 0x000fea000383ffff */
.L_x_9479:
[----:B0-----:R0:W1:Y:S02]  /*20550*/  SYNCS.PHASECHK.TRANS64.TRYWAIT P0, [R5+URZ+0x22840], R7 ;  /* 0x02284007050075a7 */ /* 0x001064000800017f */
[----:B-1----:R-:W-:Y:S05]  /*20560*/  @!P0 NANOSLEEP.SYNCS 0x989680 ;  /* 0x009896800000895d */ /* 0x002fea0003900000 */
[----:B------:R-:W1:Y:S02]  /*20570*/  @!P0 SYNCS.PHASECHK.TRANS64 P0, [R5+URZ+0x22840], R7 ;  /* 0x02284007050085a7 */ /* 0x000e64000800007f */
[----:B-1----:R-:W-:Y:S05]  /*20580*/  @!P0 BRA `(.L_x_9479) ;  /* 0xfffffffc00f08947 */ /* 0x002fea000383ffff */
[----:B------:R-:W-:Y:S05]  /*20590*/  BRA `(.L_x_9614) ;  /* 0xffffffb800f47947 */ /* 0x000fea000383ffff */
.L_x_9482:
        /* <DEDUP_REMOVED lines=8> */
.L_x_9485:
[----:B0-----:R0:W1:Y:S02]  /*20620*/  SYNCS.PHASECHK.TRANS64.TRYWAIT P0, [R2+URZ+0x22860], R5 ;  /* 0x02286005020075a7 */ /* 0x001064000800017f */
[----:B-1----:R-:W-:Y:S05]  /*20630*/  @!P0 NANOSLEEP.SYNCS 0x989680 ;  /* 0x009896800000895d */ /* 0x002fea0003900000 */
[----:B------:R-:W1:Y:S02]  /*20640*/  @!P0 SYNCS.PHASECHK.TRANS64 P0, [R2+URZ+0x22860], R5 ;  /* 0x02286005020085a7 */ /* 0x000e64000800007f */
[----:B-1----:R-:W-:Y:S05]  /*20650*/  @!P0 BRA `(.L_x_9485) ;  /* 0xfffffffc00f08947 */ /* 0x002fea000383ffff */
[----:B------:R-:W-:Y:S05]  /*20660*/  BRA `(.L_x_9616) ;  /* 0xffffffbc00ec7947 */ /* 0x000fea000383ffff */
.L_x_9494:
[----:B--2---:R2:W3:Y:S02]  /*20670*/  SYNCS.PHASECHK.TRANS64.TRYWAIT P0, [R2+URZ+0x22840], R3 ;  /* 0x02284003020075a7 */ /* 0x0044e4000800017f */
[----:B---3--:R-:W-:Y:S05]  /*20680*/  @!P0 NANOSLEEP.SYNCS 0x989680 ;  /* 0x009896800000895d */ /* 0x008fea0003900000 */
[----:B------:R-:W3:Y:S02]  /*20690*/  @!P0 SYNCS.PHASECHK.TRANS64 P0, [R2+URZ+0x22840], R3 ;  /* 0x02284003020085a7 */ /* 0x000ee4000800007f */
[----:B---3--:R-:W-:Y:S05]  /*206a0*/  @!P0 BRA `(.L_x_9494) ;  /* 0xfffffffc00f08947 */ /* 0x008fea000383ffff */
[----:B------:R-:W-:Y:S05]  /*206b0*/  BRA `(.L_x_9617) ;  /* 0xffffffc4006c7947 */ /* 0x000fea000383ffff */
.L_x_9496:
[----:B0-----:R0:W3:Y:S02]  /*206c0*/  SYNCS.PHASECHK.TRANS64.TRYWAIT P0, [R2+URZ+0x22860], R3 ;  /* 0x02286003020075a7 */ /* 0x0010e4000800017f */
[----:B---3--:R-:W-:Y:S05]  /*206d0*/  @!P0 NANOSLEEP.SYNCS 0x989680 ;  /* 0x009896800000895d */ /* 0x008fea0003900000 */
[----:B------:R-:W3:Y:S02]  /*206e0*/  @!P0 SYNCS.PHASECHK.TRANS64 P0, [R2+URZ+0x22860], R3 ;  /* 0x02286003020085a7 */ /* 0x000ee4000800007f */
[----:B---3--:R-:W-:Y:S05]  /*206f0*/  @!P0 BRA `(.L_x_9496) ;  /* 0xfffffffc00f08947 */ /* 0x008fea000383ffff */
[----:B------:R-:W-:Y:S05]  /*20700*/  BRA `(.L_x_9618) ;  /* 0xffffffc400dc7947 */ /* 0x000fea000383ffff */
.L_x_9501:
[----:B---3--:R3:W4:Y:S02]  /*20710*/  SYNCS.PHASECHK.TRANS64.TRYWAIT P0, [R2+URZ+0x22840], R3 ;  /* 0x02284003020075a7 */ /* 0x008724000800017f */
[----:B----4-:R-:W-:Y:S05]  /*20720*/  @!P0 NANOSLEEP.SYNCS 0x989680 ;  /* 0x009896800000895d */ /* 0x010fea0003900000 */
[----:B------:R-:W4:Y:S02]  /*20730*/  @!P0 SYNCS.PHASECHK.TRANS64 P0, [R2+URZ+0x22840], R3 ;  /* 0x02284003020085a7 */ /* 0x000f24000800007f */
[----:B----4-:R-:W-:Y:S05]  /*20740*/  @!P0 BRA `(.L_x_9501) ;  /* 0xfffffffc00f08947 */ /* 0x010fea000383ffff */
[----:B------:R-:W-:Y:S05]  /*20750*/  BRA `(.L_x_9619) ;  /* 0xffffffcc00307947 */ /* 0x000fea000383ffff */
.L_x_9503:
[----:B0-----:R0:W2:Y:S02]  /*20760*/  SYNCS.PHASECHK.TRANS64.TRYWAIT P1, [R2+URZ+0x22860], R3 ;  /* 0x02286003020075a7 */ /* 0x0010a4000802017f */
[----:B--2---:R-:W-:Y:S05]  /*20770*/  @!P1 NANOSLEEP.SYNCS 0x989680 ;  /* 0x009896800000995d */ /* 0x004fea0003900000 */
[----:B------:R-:W2:Y:S02]  /*20780*/  @!P1 SYNCS.PHASECHK.TRANS64 P1, [R2+URZ+0x22860], R3 ;  /* 0x02286003020095a7 */ /* 0x000ea4000802007f */
[----:B--2---:R-:W-:Y:S05]  /*20790*/  @!P1 BRA `(.L_x_9503) ;  /* 0xfffffffc00f09947 */ /* 0x004fea000383ffff */
[----:B------:R-:W-:Y:S05]  /*207a0*/  BRA `(.L_x_9620) ;  /* 0xffffffcc009c7947 */ /* 0x000fea000383ffff */
.L_x_9508:
[----:B---3--:R3:W4:Y:S02]  /*207b0*/  SYNCS.PHASECHK.TRANS64.TRYWAIT P0, [R2+URZ+0x22840], R3 ;  /* 0x02284003020075a7 */ /* 0x008724000800017f */
[----:B----4-:R-:W-:Y:S05]  /*207c0*/  @!P0 NANOSLEEP.SYNCS 0x989680 ;  /* 0x009896800000895d */ /* 0x010fea0003900000 */
[----:B------:R-:W4:Y:S02]  /*207d0*/  @!P0 SYNCS.PHASECHK.TRANS64 P0, [R2+URZ+0x22840], R3 ;  /* 0x02284003020085a7 */ /* 0x000f24000800007f */
[----:B----4-:R-:W-:Y:S05]  /*207e0*/  @!P0 BRA `(.L_x_9508) ;  /* 0xfffffffc00f08947 */ /* 0x010fea000383ffff */
[----:B------:R-:W-:Y:S05]  /*207f0*/  BRA `(.L_x_9621) ;  /* 0xffffffd000cc7947 */ /* 0x000fea000383ffff */
.L_x_9510:
[----:B0-----:R0:W2:Y:S02]  /*20800*/  SYNCS.PHASECHK.TRANS64.TRYWAIT P1, [R2+URZ+0x22860], R3 ;  /* 0x02286003020075a7 */ /* 0x0010a4000802017f */
[----:B--2---:R-:W-:Y:S05]  /*20810*/  @!P1 NANOSLEEP.SYNCS 0x989680 ;  /* 0x009896800000995d */ /* 0x004fea0003900000 */
[----:B------:R-:W2:Y:S02]  /*20820*/  @!P1 SYNCS.PHASECHK.TRANS64 P1, [R2+URZ+0x22860], R3 ;  /* 0x02286003020095a7 */ /* 0x000ea4000802007f */
[----:B--2---:R-:W-:Y:S05]  /*20830*/  @!P1 BRA `(.L_x_9510) ;  /* 0xfffffffc00f09947 */ /* 0x004fea000383ffff */
[----:B------:R-:W-:Y:S05]  /*20840*/  BRA `(.L_x_9622) ;  /* 0xffffffd4003c7947 */ /* 0x000fea000383ffff */
.L_x_9515:
        /* <DEDUP_REMOVED lines=8> */
.L_x_9624:
[----:B------:R-:W-:Y:S05]  /*208d0*/  BSYNC B0 ;  /* 0x0000000000007941 */ /* 0x000fea0003800000 */
.L_x_9623:
        /* <DEDUP_REMOVED lines=8> */
.L_x_9625:
[----:B------:R-:W-:Y:S01]  /*20960*/  IMAD.MOV.U32 R16, RZ, RZ, R14 ;  /* 0x000000ffff107224 */ /* 0x000fe200078e000e */
[----:B------:R-:W-:Y:S06]  /*20970*/  BRA `(.L_x_9626) ;  /* 0xffffffd800307947 */ /* 0x000fec000383ffff */
.L_x_9518:
        /* <DEDUP_REMOVED lines=8> */
.L_x_9628:
[----:B------:R-:W-:Y:S05]  /*20a00*/  BSYNC B0 ;  /* 0x0000000000007941 */ /* 0x000fea0003800000 */
.L_x_9627:
        /* <DEDUP_REMOVED lines=10> */
.L_x_9629:
        /* <DEDUP_REMOVED lines=8> */
.L_x_9630:
        /* <DEDUP_REMOVED lines=8> */
.L_x_9631:
        /* <DEDUP_REMOVED lines=8> */
.L_x_9632:
        /* <DEDUP_REMOVED lines=8> */
.L_x_9633:
[----:B------:R-:W-:Y:S05]  /*20cb0*/  BRA `(.L_x_9634) ;  /* 0xffffffd400f47947 */ /* 0x000fea000383ffff */
.L_x_9523:
        /* <DEDUP_REMOVED lines=8> */
.L_x_9636:
[----:B------:R-:W-:Y:S05]  /*20d40*/  BSYNC B0 ;  /* 0x0000000000007941 */ /* 0x000fea0003800000 */
.L_x_9635:
        /* <DEDUP_REMOVED lines=10> */
.L_x_9637:
        /* <DEDUP_REMOVED lines=8> */
.L_x_9638:
        /* <DEDUP_REMOVED lines=8> */
.L_x_9639:
        /* <DEDUP_REMOVED lines=8> */
.L_x_9640:
        /* <DEDUP_REMOVED lines=8> */
.L_x_9641:
[----:B------:R-:W-:Y:S05]  /*20ff0*/  BRA `(.L_x_9642) ;  /* 0xffffffd400d87947 */ /* 0x000fea000383ffff */
.L_x_9525:
[----:B------:R-:W-:Y:S01]  /*21000*/  BSSY B0, `(.L_x_9643) ;  /* 0x0000006000007945 */ /* 0x000fe20003800000 */
[----:B------:R-:W-:Y:S01]  /*21010*/  PLOP3.LUT P6, PT, P6, PT, PT, 0x8, 0x0 ;  /* 0x000000000000781c */ /* 0x000fe200037ce170 */
[----:B------:R-:W-:-:S12]  /*21020*/  IMAD.MOV.U32 R15, RZ, RZ, -0x1 ;  /* 0xffffffffff0f7424 */ /* 0x000fd800078e00ff */
[----:B01----:R-:W-:Y:S05]  /*21030*/  WARPSYNC.COLLECTIVE R15, `(.L_x_9644) ;  /* 0x000000000f087348 */ /* 0x003fea0003c00000 */
[----:B------:R-:W-:Y:S01]  /*21040*/  VOTE.ANY R14, PT, P6 ;  /* 0x00000000000e7806 */ /* 0x000fe200030e0100 */
[----:B01----:R-:W-:Y:S06]  /*21050*/  ENDCOLLECTIVE ;  /* 0x000000000000791b */ /* 0x003fec0003800000 */
.L_x_9644:
[----:B------:R-:W-:Y:S05]  /*21060*/  BSYNC B0 ;  /* 0x0000000000007941 */ /* 0x000fea0003800000 */
.L_x_9643:
        /* <DEDUP_REMOVED lines=9> */
.L_x_9645:
[----:B------:R-:W-:Y:S01]  /*21100*/  IMAD.MOV.U32 R17, RZ, RZ, R14 ;  /* 0x000000ffff117224 */ /* 0x000fe200078e000e */
[----:B------:R-:W-:Y:S06]  /*21110*/  BRA `(.L_x_9646) ;  /* 0xffffffd400c87947 */ /* 0x000fec000383ffff */
.L_x_9527:
[----:B------:R-:W-:Y:S01]  /*21120*/  BSSY B0, `(.L_x_9647) ;  /* 0x0000007000007945 */ /* 0x000fe20003800000 */
[----:B------:R-:W-:Y:S02]  /*21130*/  IMAD.MOV.U32 R13, RZ, RZ, R2 ;  /* 0x000000ffff0d7224 */ /* 0x000fe400078e0002 */
[----:B-1----:R-:W-:Y:S02]  /*21140*/  IMAD.MOV.U32 R11, RZ, RZ, 0x1f ;  /* 0x0000001fff0b7424 */ /* 0x002fe400078e00ff */
[----:B------:R-:W-:-:S07]  /*21150*/  IMAD.MOV.U32 R15, RZ, RZ, -0x1 ;  /* 0xffffffffff0f7424 */ /* 0x000fce00078e00ff */
[----:B0-23--:R-:W-:Y:S05]  /*21160*/  WARPSYNC.COLLECTIVE R15, `(.L_x_9648) ;  /* 0x000000000f087348 */ /* 0x00dfea0003c00000 */
[----:B------:R1:W4:Y:S02]  /*21170*/  SHFL.IDX P6, R14, R13, R12, R11 ;  /* 0x0000000c0d0e7389 */ /* 0x00032400000c000b */
[----:B01234-:R-:W-:Y:S01]  /*21180*/  ENDCOLLECTIVE ;  /* 0x000000000000791b */ /* 0x01ffe20003800000 */
.L_x_9648:
[----:B------:R-:W-:Y:S05]  /*21190*/  BSYNC B0 ;  /* 0x0000000000007941 */ /* 0x000fea0003800000 */
.L_x_9647:
[----:B------:R-:W-:Y:S01]  /*211a0*/  IMAD.MOV.U32 R7, RZ, RZ, R14 ;  /* 0x000000ffff077224 */ /* 0x000fe200078e000e */
[----:B------:R-:W-:Y:S06]  /*211b0*/  BRA `(.L_x_9526) ;  /* 0xffffffd400bc7947 */ /* 0x000fec000383ffff */
.L_x_9531:
[----:B-1----:R1:W2:Y:S02]  /*211c0*/  SYNCS.PHASECHK.TRANS64.TRYWAIT P0, [R0+URZ+0x22820], R3 ;  /* 0x02282003000075a7 */ /* 0x0022a4000800017f */
[----:B--2---:R-:W-:Y:S05]  /*211d0*/  @!P0 NANOSLEEP.SYNCS 0x989680 ;  /* 0x009896800000895d */ /* 0x004fea0003900000 */
[----:B------:R-:W2:Y:S02]  /*211e0*/  @!P0 SYNCS.PHASECHK.TRANS64 P0, [R0+URZ+0x22820], R3 ;  /* 0x02282003000085a7 */ /* 0x000ea4000800007f */
[----:B--2---:R-:W-:Y:S05]  /*211f0*/  @!P0 BRA `(.L_x_9531) ;  /* 0xfffffffc00f08947 */ /* 0x004fea000383ffff */
[----:B------:R-:W-:Y:S05]  /*21200*/  BRA `(.L_x_9649) ;  /* 0xffffffdc00307947 */ /* 0x000fea000383ffff */
.L_x_9532:
        /* <DEDUP_REMOVED lines=11> */
.L_x_9651:
[----:B------:R-:W-:Y:S05]  /*212c0*/  BSYNC B0 ;  /* 0x0000000000007941 */ /* 0x000fea0003800000 */
.L_x_9650:
[----:B------:R-:W-:Y:S05]  /*212d0*/  BRA `(.L_x_9652) ;  /* 0xffffffdc00187947 */ /* 0x000fea000383ffff */
.L_x_9533:
[----:B------:R-:W-:Y:S01]  /*212e0*/  BSSY B0, `(.L_x_9653) ;  /* 0x0000006000007945 */ /* 0x000fe20003800000 */
[----:B------:R-:W-:-:S07]  /*212f0*/  IMAD.MOV.U32 R15, RZ, RZ, -0x1 ;  /* 0xffffffffff0f7424 */ /* 0x000fce00078e00ff */
[----:B012---:R-:W-:Y:S05]  /*21300*/  WARPSYNC.COLLECTIVE R15, `(.L_x_9654) ;  /* 0x000000000f0c7348 */ /* 0x007fea0003c00000 */
[----:B------:R-:W-:Y:S02]  /*21310*/  ELECT P6, UR62, PT ;  /* 0x00000000003e782f */ /* 0x000fe400038c0000 */
[----:B------:R-:W-:Y:S01]  /*21320*/  MOV R14, UR62 ;  /* 0x0000003e000e7c02 */ /* 0x000fe20008000f00 */
[----:B012---:R-:W-:Y:S10]  /*21330*/  ENDCOLLECTIVE ;  /* 0x000000000000791b */ /* 0x007ff40003800000 */
.L_x_9654:
[----:B------:R-:W-:Y:S05]  /*21340*/  BSYNC B0 ;  /* 0x0000000000007941 */ /* 0x000fea0003800000 */
.L_x_9653:
[----:B------:R-:W-:Y:S05]  /*21350*/  BRA `(.L_x_9655) ;  /* 0xffffffdc000c7947 */ /* 0x000fea000383ffff */
.L_x_9535:
[----:B-1----:R1:W2:Y:S02]  /*21360*/  SYNCS.PHASECHK.TRANS64.TRYWAIT P0, [R6+URZ], R5 ;  /* 0x00000005060075a7 */ /* 0x0022a4000800017f */
[----:B--2---:R-:W-:Y:S05]  /*21370*/  @!P0 NANOSLEEP.SYNCS 0x989680 ;  /* 0x009896800000895d */ /* 0x004fea0003900000 */
[----:B------:R-:W2:Y:S02]  /*21380*/  @!P0 SYNCS.PHASECHK.TRANS64 P0, [R6+URZ], R5 ;  /* 0x00000005060085a7 */ /* 0x000ea4000800007f */
[----:B--2---:R-:W-:Y:S05]  /*21390*/  @!P0 BRA `(.L_x_9535) ;  /* 0xfffffffc00f08947 */ /* 0x004fea000383ffff */
[----:B------:R-:W-:Y:S05]  /*213a0*/  BRA `(.L_x_9656) ;  /* 0xffffffdc00487947 */ /* 0x000fea000383ffff */
.L_x_9536:
[----:B--2---:R2:W3:Y:S02]  /*213b0*/  SYNCS.PHASECHK.TRANS64.TRYWAIT P0, [R7+URZ], R2 ;  /* 0x00000002070075a7 */ /* 0x0044e4000800017f */
[----:B---3--:R-:W-:Y:S05]  /*213c0*/  @!P0 NANOSLEEP.SYNCS 0x989680 ;  /* 0x009896800000895d */ /* 0x008fea0003900000 */
[----:B------:R-:W3:Y:S02]  /*213d0*/  @!P0 SYNCS.PHASECHK.TRANS64 P0, [R7+URZ], R2 ;  /* 0x00000002070085a7 */ /* 0x000ee4000800007f */
[----:B---3--:R-:W-:Y:S05]  /*213e0*/  @!P0 BRA `(.L_x_9536) ;  /* 0xfffffffc00f08947 */ /* 0x008fea000383ffff */
[----:B------:R-:W-:Y:S05]  /*213f0*/  BRA `(.L_x_9657) ;  /* 0xffffffdc003c7947 */ /* 0x000fea000383ffff */
.L_x_9538:
[----:B---3--:R3:W4:Y:S02]  /*21400*/  SYNCS.PHASECHK.TRANS64.TRYWAIT P0, [R4+URZ], R5 ;  /* 0x00000005040075a7 */ /* 0x008724000800017f */
[----:B----4-:R-:W-:Y:S05]  /*21410*/  @!P0 NANOSLEEP.SYNCS 0x989680 ;  /* 0x009896800000895d */ /* 0x010fea0003900000 */
[----:B------:R-:W4:Y:S02]  /*21420*/  @!P0 SYNCS.PHASECHK.TRANS64 P0, [R4+URZ], R5 ;  /* 0x00000005040085a7 */ /* 0x000f24000800007f */
[----:B----4-:R-:W-:Y:S05]  /*21430*/  @!P0 BRA `(.L_x_9538) ;  /* 0xfffffffc00f08947 */ /* 0x010fea000383ffff */
[----:B------:R-:W-:Y:S05]  /*21440*/  BRA `(.L_x_9658) ;  /* 0xffffffdc00447947 */ /* 0x000fea000383ffff */
.L_x_9659:
        /* <DEDUP_REMOVED lines=11> */
.L_x_11969:


//--------------------- .text._ZN7cutlass13device_kernelIN5flash11enable_sm90INS1_16FlashAttnFwdSm90INS1_25CollectiveMainloopFwdSm90ILi2EN4cute5tupleIJNS5_1CILi1EEES8_S8_EEENS6_IJNS7_ILi128EEENS7_ILi96EEENS7_ILi64EEEEEELi256ENS_10bfloat16_tEfNS_4arch4Sm90ELb0ELb1ELb1ELb1ELb0ELb0ELb1ELb1ELb0ELb0ELb0ELb0EEENS1_21CollectiveEpilogueFwdINS6_IJSA_NS7_ILi256EEESB_EEES9_SE_SG_Li256ELb1ELb0ELb0ELb0EEENS1_36VarlenDynamicPersistentTileSchedulerILi128ELi96ELi256ELi32ELb0ELb0ELb1ELb1ELb0ELb1EEEEEEEEEvNT_6ParamsE --------------------------
	.section	.text._ZN7cutlass13device_kernelIN5flash11enable_sm90INS1_16FlashAttnFwdSm90INS1_25CollectiveMainloopFwdSm90ILi2EN4cute5tupleIJNS5_1CILi1EEES8_S8_EEENS6_IJNS7_ILi128EEENS7_ILi96EEENS7_ILi64EEEEEELi256ENS_10bfloat16_tEfNS_4arch4Sm90ELb0ELb1ELb1ELb1ELb0ELb0ELb1ELb1ELb0ELb0ELb0ELb0EEENS1_21CollectiveEpilogueFwdINS6_IJSA_NS7_ILi256EEESB_EEES9_SE_SG_Li256ELb1ELb0ELb0ELb0EEENS1_36VarlenDynamicPersistentTileSchedulerILi128ELi96ELi256ELi32ELb0ELb0ELb1ELb1ELb0ELb1EEEEEEEEEvNT_6ParamsE,"ax",@progbits
	.align	128
.text._ZN7cutlass13device_kernelIN5flash11enable_sm90INS1_16FlashAttnFwdSm90INS1_25CollectiveMainloopFwdSm90ILi2EN4cute5tupleIJNS5_1CILi1EEES8_S8_EEENS6_IJNS7_ILi128EEENS7_ILi96EEENS7_ILi64EEEEEELi256ENS_10bfloat16_tEfNS_4arch4Sm90ELb0ELb1ELb1ELb1ELb0ELb0ELb1ELb1ELb0ELb0ELb0ELb0EEENS1_21CollectiveEpilogueFwdINS6_IJSA_NS7_ILi256EEESB_EEES9_SE_SG_Li256ELb1ELb0ELb0ELb0EEENS1_36VarlenDynamicPersistentTileSchedulerILi128ELi96ELi256ELi32ELb0ELb0ELb1ELb1ELb0ELb1EEEEEEEEEvNT_6ParamsE:
        .type           _ZN7cutlass13device_kernelIN5flash11enable_sm90INS1_16FlashAttnFwdSm90INS1_25CollectiveMainloopFwdSm90ILi2EN4cute5tupleIJNS5_1CILi1EEES8_S8_EEENS6_IJNS7_ILi128EEENS7_ILi96EEENS7_ILi64EEEEEELi256ENS_10bfloat16_tEfNS_4arch4Sm90ELb0ELb1ELb1ELb1ELb0ELb0ELb1ELb1ELb0ELb0ELb0ELb0EEENS1_21CollectiveEpilogueFwdINS6_IJSA_NS7_ILi256EEESB_EEES9_SE_SG_Li256ELb1ELb0ELb0ELb0EEENS1_36VarlenDynamicPersistentTileSchedulerILi128ELi96ELi256ELi32ELb0ELb0ELb1ELb1ELb0ELb1EEEEEEEEEvNT_6ParamsE,@function
        .size           _ZN7cutlass13device_kernelIN5flash11enable_sm90INS1_16FlashAttnFwdSm90INS1_25CollectiveMainloopFwdSm90ILi2EN4cute5tupleIJNS5_1CILi1EEES8_S8_EEENS6_IJNS7_ILi128EEENS7_ILi96EEENS7_ILi64EEEEEELi256ENS_10bfloat16_tEfNS_4arch4Sm90ELb0ELb1ELb1ELb1ELb0ELb0ELb1ELb1ELb0ELb0ELb0ELb0EEENS1_21CollectiveEpilogueFwdINS6_IJSA_NS7_ILi256EEESB_EEES9_SE_SG_Li256ELb1ELb0ELb0ELb0EEENS1_36VarlenDynamicPersistentTileSchedulerILi128ELi96ELi256ELi32ELb0ELb0ELb1ELb1ELb0ELb1EEEEEEEEEvNT_6ParamsE,(.L_x_11970 - _ZN7cutlass13device_kernelIN5flash11enable_sm90INS1_16FlashAttnFwdSm90INS1_25CollectiveMainloopFwdSm90ILi2EN4cute5tupleIJNS5_1CILi1EEES8_S8_EEENS6_IJNS7_ILi128EEENS7_ILi96EEENS7_ILi64EEEEEELi256ENS_10bfloat16_tEfNS_4arch4Sm90ELb0ELb1ELb1ELb1ELb0ELb0ELb1ELb1ELb0ELb0ELb0ELb0EEENS1_21CollectiveEpilogueFwdINS6_IJSA_NS7_ILi256EEESB_EEES9_SE_SG_Li256ELb1ELb0ELb0ELb0EEENS1_36VarlenDynamicPersistentTileSchedulerILi128ELi96ELi256ELi32ELb0ELb0ELb1ELb1ELb0ELb1EEEEEEEEEvNT_6ParamsE)
        .other          _ZN7cutlass13device_kernelIN5flash11enable_sm90INS1_16FlashAttnFwdSm90INS1_25CollectiveMainloopFwdSm90ILi2EN4cute5tupleIJNS5_1CILi1EEES8_S8_EEENS6_IJNS7_ILi128EEENS7_ILi96EEENS7_ILi64EEEEEELi256ENS_10bfloat16_tEfNS_4arch4Sm90ELb0ELb1ELb1ELb1ELb0ELb0ELb1ELb1ELb0ELb0ELb0ELb0EEENS1_21CollectiveEpilogueFwdINS6_IJSA_NS7_ILi256EEESB_EEES9_SE_SG_Li256ELb1ELb0ELb0ELb0EEENS1_36VarlenDynamicPersistentTileSchedulerILi128ELi96ELi256ELi32ELb0ELb0ELb1ELb1ELb0ELb1EEEEEEEEEvNT_6ParamsE,@"STO_CUDA_ENTRY STV_DEFAULT"
_ZN7cutlass13device_kernelIN5flash11enable_sm90INS1_16FlashAttnFwdSm90INS1_25CollectiveMainloopFwdSm90ILi2EN4cute5tupleIJNS5_1CILi1EEES8_S8_EEENS6_IJNS7_ILi128EEENS7_ILi96EEENS7_ILi64EEEEEELi256ENS_10bfloat16_tEfNS_4arch4Sm90ELb0ELb1ELb1ELb1ELb0ELb0ELb1ELb1ELb0ELb0ELb0ELb0EEENS1_21CollectiveEpilogueFwdINS6_IJSA_NS7_ILi256EEESB_EEES9_SE_SG_Li256ELb1ELb0ELb0ELb0EEENS1_36VarlenDynamicPersistentTileSchedulerILi128ELi96ELi256ELi32ELb0ELb0ELb1ELb1ELb0ELb1EEEEEEEEEvNT_6ParamsE:
[----:B------:R-:W0:Y:S02]  /*0000*/  LDC R1, c[0x0][0x28] ;  /* 0x00000a00ff017b82 */ /* 0x000e240000000800 */
[----:B0-----:R-:W-:Y:S01]  /*0010*/  VIADD R1, R1, 0xfffffb70 ;  /* 0xfffffb7001017836 */ /* 0x001fe20000000000 */
[----:B------:R-:W0:Y:S01]  /*0020*/  S2R R3, SR_TID.X ;  /* 0x0000000000037919 */ /* 0x000e220000002100 */
[----:B------:R-:W-:Y:S01]  /*0030*/  ELECT P0, URZ, PT ;  /* 0x00000000003f782f */ /* 0x000fe20003800000 */
[----:B------:R-:W-:Y:S01]  /*0040*/  BSSY B0, `(.L_x_9660) ;  /* 0x0000018000007945 */ /* 0x000fe20003800000 */
[----:B------:R-:W-:Y:S02]  /*0050*/  ULDC UR4, c[0x0][0x20] ;  /* 0x0000080000047ab9 */ /* 0x000fe40000000800 */
[----:B------:R-:W-:Y:S01]  /*0060*/  IADD3 R16, P1, R1, UR4, RZ ;  /* 0x0000000401107c10 */ /* 0x000fe2000ff3e0ff */
[----:B------:R-:W-:-:S04]  /*0070*/  ULDC UR4, c[0x0][0x24] ;  /* 0x0000090000047ab9 */ /* 0x000fc80000000800 */
[----:B------:R-:W-:Y:S01]  /*0080*/  IMAD.X R17, RZ, RZ, UR4, P1 ;  /* 0x00000004ff117e24 */ /* 0x000fe200088e06ff */
        /* <DEDUP_REMOVED lines=19> */
.L_x_9661:
[----:B------:R-:W-:Y:S05]  /*01c0*/  BSYNC B0 ;  /* 0x0000000000007941 */ /* 0x000fea0003800000 */
.L_x_9660:
        /* <DEDUP_REMOVED lines=43> */
.L_x_9662:
        /* <DEDUP_REMOVED lines=22> */
.L_x_9663:
        /* <DEDUP_REMOVED lines=18> */
.L_x_9664:
        /* <DEDUP_REMOVED lines=22> */
.L_x_9665:
        /* <DEDUP_REMOVED lines=22> */
.L_x_9666:
[----:B------:R-:W-:Y:S01]  /*09c0*/  IADD3 R2, P0, R16, 0x70, RZ ;  /* 0x0000007010027810 */ /* 0x000fe20007f1e0ff */
[----:B------:R-:W-:Y:S01]  /*09d0*/  UMOV UR48, 0x1 ;  /* 0x0000000100307882 */ /* 0x000fe20000000000 */
[----:B------:R-:W-:Y:S01]  /*09e0*/  PLOP3.LUT P1, PT, PT, PT, UP0, 0x80, 0x0 ;  /* 0x000000000000781c */ /* 0x000fe20003f2f008 */
[----:B------:R-:W-:Y:S01]  /*09f0*/  NOP ;  /* 0x0000000000007918 */ /* 0x000fe20000000000 */
[----:B------:R-:W-:Y:S01]  /*0a00*/  USEL UR48, UR48, 0x2, !UP0 ;  /* 0x0000000230307887 */ /* 0x000fe2000c000000 */
[----:B------:R4:W-:Y:S01]  /*0a10*/  STL [R1+0x478], R2 ;  /* 0x0004780201007387 */ /* 0x0009e20000100800 */
[----:B------:R-:W-:Y:S01]  /*0a20*/  ULDC.64 UR54, c[0x0][0x208] ;  /* 0x0000820000367ab9 */ /* 0x000fe20000000a00 */
[----:B----4-:R-:W-:-:S05]  /*0a30*/  IMAD.X R2, RZ, RZ, R17, P0 ;  /* 0x000000ffff027224 */ /* 0x010fca00000e0611 */
[----:B------:R4:W-:Y:S01]  /*0a40*/  STL [R1+0x474], R2 ;  /* 0x0004740201007387 */ /* 0x0009e20000100800 */
[----:B0123--:R-:W-:Y:S06]  /*0a50*/  BAR.SYNC.DEFER_BLOCKING 0x0 ;  /* 0x0000000000007b1d */ /* 0x00ffec0000010000 */
[----:B------:R-:W-:Y:S05]  /*0a60*/  @!P1 BRA `(.L_x_9667) ;  /* 0x0000021c00849947 */ /* 0x000fea0003800000 */
.L_x_9668:
[----:B------:R-:W-:-:S08]  /*0a70*/  NOP ;  /* 0x0000000000007918 */ /* 0x000fd00000000000 */
[----:B------:R-:W0:Y:S02]  /*0a80*/  USETMAXREG.TRY_ALLOC.CTAPOOL UP0, 0xf0 ;  /* 0x000000f0000079c8 */ /* 0x000e240008000600 */
[----:B0-----:R-:W-:-:S13]  /*0a90*/  PLOP3.LUT P0, PT, PT, PT, UP0, 0x80, 0x0 ;  /* 0x000000000000781c */ /* 0x001fda0003f0f008 */
[----:B------:R-:W-:Y:S05]  /*0aa0*/  @!P0 BRA `(.L_x_9668) ;  /* 0xfffffffc00f08947 */ /* 0x000fea000383ffff */
[----:B------:R-:W-:Y:S01]  /*0ab0*/  ISETP.NE.AND P0, PT, R28, 0x1, PT ;  /* 0x000000011c00780c */ /* 0x000fe20003f05270 */
[----:B------:R-:W0:Y:S08]  /*0ac0*/  S2UR UR4, SR_CgaCtaId ;  /* 0x00000000000479c3 */ /* 0x000e300000008800 */
[----:B------:R-:W-:Y:S06]  /*0ad0*/  BAR.ARV 0x8, 0x120 ;  /* 0x0204800000007b1d */ /* 0x000fec0000002000 */
[----:B------:R-:W-:-:S02]  /*0ae0*/  UMOV UR44, 0x400 ;  /* 0x00000400002c7882 */ /* 0x000fc40000000000 */
[----:B------:R-:W-:Y:S08]  /*0af0*/  @!P0 BAR.ARV 0x9, 0x100 ;  /* 0x0244000000008b1d */ /* 0x000ff00000002000 */
[----:B------:R-:W-:Y:S01]  /*0b00*/  BAR.SYNC.DEFER_BLOCKING 0x5, 0x120 ;  /* 0x0144800000007b1d */ /* 0x000fe20000010000 */
[C---:B------:R-:W-:Y:S02]  /*0b10*/  IADD3 R200, P1, R16.reuse, 0x218, RZ ;  /* 0x0000021810c87810 */ /* 0x040fe40007f3e0ff */
[----:B------:R-:W-:Y:S01]  /*0b20*/  IADD3 R204, P2, R16, 0x224, RZ ;  /* 0x0000022410cc7810 */ /* 0x000fe20007f5e0ff */
[----:B0-----:R-:W-:-:S02]  /*0b30*/  ULEA UR44, UR4, UR44, 0x18 ;  /* 0x0000002c042c7291 */ /* 0x001fc4000f8ec03f */
[--C-:B------:R-:W-:Y:S01]  /*0b40*/  IMAD.X R201, RZ, RZ, R17.reuse, P1 ;  /* 0x000000ffffc97224 */ /* 0x100fe200008e0611 */
[----:B------:R-:W-:Y:S01]  /*0b50*/  ULDC UR4, c[0x0][0xd14] ;  /* 0x0003450000047ab9 */ /* 0x000fe20000000800 */
[----:B------:R-:W-:Y:S01]  /*0b60*/  STL.64 [R1+0x218], RZ ;  /* 0x000218ff01007387 */ /* 0x000fe20000100a00 */
[----:B------:R-:W-:-:S03]  /*0b70*/  IMAD.X R203, RZ, RZ, R17, P2 ;  /* 0x000000ffffcb7224 */ /* 0x000fc600010e0611 */
[----:B------:R-:W-:Y:S04]  /*0b80*/  STL [R1+0x220], RZ ;  /* 0x000220ff01007387 */ /* 0x000fe80000100800 */
[----:B------:R-:W-:Y:S04]  /*0b90*/  STL [R1+0x224], RZ ;  /* 0x000224ff01007387 */ /* 0x000fe80000100800 */
[----:B------:R-:W0:Y:S01]  /*0ba0*/  LDS.128 R8, [UR44+0x324d0] ;  /* 0x0324d02cff087984 */ /* 0x000e220008000c00 */
[----:B------:R-:W-:Y:S06]  /*0bb0*/  BAR.ARV 0x4, 0x120 ;  /* 0x0104800000007b1d */ /* 0x000fec0000002000 */
[----:B0-----:R-:W-:-:S13]  /*0bc0*/  ISETP.GE.AND P0, PT, R11, UR4, PT ;  /* 0x000000040b007c0c */ /* 0x001fda000bf06270 */
[----:B------:R-:W-:Y:S05]  /*0bd0*/  @P0 EXIT ;  /* 0x000000000000094d */ /* 0x000fea0003800000 */
[----:B------:R-:W0:Y:S01]  /*0be0*/  S2R R0, SR_TID.X ;  /* 0x0000000000007919 */ /* 0x000e220000002100 */
[----:B------:R-:W1:Y:S01]  /*0bf0*/  S2UR UR4, SR_SWINHI ;  /* 0x00000000000479c3 */ /* 0x000e620000002f00 */
[----:B------:R-:W-:Y:S01]  /*0c00*/  IMAD.MOV.U32 R193, RZ, RZ, 0x2 ;  /* 0x00000002ffc17424 */ /* 0x000fe200078e00ff */
[----:B------:R-:W-:Y:S01]  /*0c10*/  R2UR UR5, R9 ;  /* 0x00000000090572ca */ /* 0x000fe200000e0000 */
[----:B------:R-:W-:Y:S01]  /*0c20*/  VIADD R199, R28, 0x8 ;  /* 0x000000081cc77836 */ /* 0x000fe20000000000 */
[----:B------:R-:W-:Y:S02]  /*0c30*/  R2UR UR6, R11 ;  /* 0x000000000b0672ca */ /* 0x000fe400000e0000 */
[----:B------:R-:W-:Y:S02]  /*0c40*/  R2UR UR7, R10 ;  /* 0x000000000a0772ca */ /* 0x000fe400000e0000 */
[----:B------:R-:W-:Y:S01]  /*0c50*/  IADD3 R198, -R28, 0xb, RZ ;  /* 0x0000000b1cc67810 */ /* 0x000fe20007ffe1ff */
[----:B------:R-:W-:Y:S01]  /*0c60*/  UMOV UR36, UR44 ;  /* 0x0000002c00247c82 */ /* 0x000fe20008000000 */
[----:B-1----:R-:W-:Y:S01]  /*0c70*/  UMOV UR37, UR4 ;  /* 0x0000000400257c82 */ /* 0x002fe20008000000 */
[----:B0-----:R-:W-:-:S05]  /*0c80*/  VIADD R196, R0, 0xffffff80 ;  /* 0xffffff8000c47836 */ /* 0x001fca0000000000 */
[----:B------:R-:W-:-:S04]  /*0c90*/  SHF.R.S32.HI R29, RZ, 0x1f, R196 ;  /* 0x0000001fff1d7819 */ /* 0x000fc800000114c4 */
[CC--:B----4-:R-:W-:Y:S02]  /*0ca0*/  LEA.HI R2, R29.reuse, R196.reuse, RZ, 0x4 ;  /* 0x000000c41d027211 */ /* 0x0d0fe400078f20ff */
[CC--:B------:R-:W-:Y:S02]  /*0cb0*/  LEA.HI R3, R29.reuse, R196.reuse, RZ, 0x5 ;  /* 0x000000c41d037211 */ /* 0x0c0fe400078f28ff */
[----:B------:R-:W-:Y:S02]  /*0cc0*/  LEA.HI R0, R29, R196, RZ, 0x7 ;  /* 0x000000c41d007211 */ /* 0x000fe400078f38ff */
[----:B------:R-:W-:Y:S01]  /*0cd0*/  SHF.R.S32.HI R7, RZ, 0x4, R2 ;  /* 0x00000004ff077819 */ /* 0x000fe20000011402 */
[----:B------:R-:W-:Y:S01]  /*0ce0*/  IMAD.SHL.U32 R4, R3, 0x20, RZ ;  /* 0x0000002003047824 */ /* 0x000fe200078e00ff */
[----:B------:R-:W-:Y:S02]  /*0cf0*/  LOP3.LUT R3, R0, 0xffffff80, RZ, 0xc0, !PT ;  /* 0xffffff8000037812 */ /* 0x000fe400078ec0ff */
[----:B------:R-:W-:-:S02]  /*0d00*/  LOP3.LUT R5, R2, 0x3fffff0, RZ, 0xc0, !PT ;  /* 0x03fffff002057812 */ /* 0x000fc400078ec0ff */
[----:B------:R-:W-:Y:S01]  /*0d10*/  LEA.HI R2, R2, R7, RZ, 0x1 ;  /* 0x0000000702027211 */ /* 0x000fe200078f08ff */
[----:B------:R-:W-:Y:S01]  /*0d20*/  IMAD.IADD R202, R196, 0x1, -R3 ;  /* 0x00000001c4ca7824 */ /* 0x000fe200078e0a03 */
[----:B------:R-:W-:Y:S01]  /*0d30*/  LOP3.LUT R4, R4, 0xfffffc00, RZ, 0xc0, !PT ;  /* 0xfffffc0004047812 */ /* 0x000fe200078ec0ff */
[----:B------:R-:W-:Y:S01]  /*0d40*/  IMAD.IADD R5, R196, 0x1, -R5 ;  /* 0x00000001c4057824 */ /* 0x000fe200078e0a05 */
[----:B------:R-:W-:Y:S02]  /*0d50*/  LOP3.LUT R2, R2, 0x1ffffffe, RZ, 0xc0, !PT ;  /* 0x1ffffffe02027812 */ /* 0x000fe400078ec0ff */
[----:B------:R-:W-:Y:S01]  /*0d60*/  SHF.R.S32.HI R3, RZ, 0x1f, R202 ;  /* 0x0000001fff037819 */ /* 0x000fe200000114ca */
[----:B------:R-:W-:Y:S01]  /*0d70*/  IMAD R5, R5, 0x40, R4 ;  /* 0x0000004005057824 */ /* 0x000fe200078e0204 */
[----:B------:R-:W-:Y:S01]  /*0d80*/  SHF.R.S32.HI R207, RZ, 0x7, R0 ;  /* 0x00000007ffcf7819 */ /* 0x000fe20000011400 */
[----:B------:R-:W-:Y:S01]  /*0d90*/  IMAD.IADD R2, R7, 0x1, -R2 ;  /* 0x0000000107027824 */ /* 0x000fe200078e0a02 */
[----:B------:R-:W-:-:S02]  /*0da0*/  LEA.HI R30, R3, R202, RZ, 0x2 ;  /* 0x000000ca031e7211 */ /* 0x000fc400078f10ff */
[----:B------:R-:W-:Y:S01]  /*0db0*/  LEA.HI R3, R3, R202, RZ, 0x5 ;  /* 0x000000ca03037211 */ /* 0x000fe200078f28ff */
[----:B------:R-:W-:Y:S01]  /*0dc0*/  IMAD R192, R2, 0x8, R5 ;  /* 0x0000000802c07824 */ /* 0x000fe200078e0205 */
[--C-:B------:R-:W-:Y:S02]  /*0dd0*/  SHF.R.S32.HI R2, RZ, 0x2, R30.reuse ;  /* 0x00000002ff027819 */ /* 0x100fe4000001141e */
[----:B------:R-:W-:Y:S01]  /*0de0*/  SHF.R.S32.HI R5, RZ, 0x1f, R30 ;  /* 0x0000001fff057819 */ /* 0x000fe2000001141e */
[----:B------:R-:W-:Y:S01]  /*0df0*/  IMAD.WIDE R192, R192, R193, UR36 ;  /* 0x00000024c0c07e25 */ /* 0x000fe2000f8e02c1 */
[----:B------:R-:W-:Y:S02]  /*0e00*/  SHF.R.S32.HI R3, RZ, 0x5, R3 ;  /* 0x00000005ff037819 */ /* 0x000fe40000011403 */
[----:B------:R-:W-:Y:S02]  /*0e10*/  LEA.HI R5, R5, R2, RZ, 0x3 ;  /* 0x0000000205057211 */ /* 0x000fe400078f18ff */
[----:B------:R-:W-:-:S02]  /*0e20*/  IADD3 R7, P4, R192, 0x20, RZ ;  /* 0x00000020c0077810 */ /* 0x000fc40007f9e0ff */
[----:B------:R-:W-:Y:S02]  /*0e30*/  LOP3.LUT R5, R5, 0xfffffff8, RZ, 0xc0, !PT ;  /* 0xfffffff805057812 */ /* 0x000fe400078ec0ff */
[----:B------:R-:W-:Y:S02]  /*0e40*/  LOP3.LUT R4, R7, 0x380, RZ, 0xc0, !PT ;  /* 0x0000038007047812 */ /* 0x000fe400078ec0ff */
[----:B------:R-:W-:Y:S01]  /*0e50*/  IADD3 R9, P0, R192, 0x4000, RZ ;  /* 0x00004000c0097810 */ /* 0x000fe20007f1e0ff */
[----:B------:R-:W-:Y:S01]  /*0e60*/  IMAD.IADD R2, R2, 0x1, -R5 ;  /* 0x0000000102027824 */ /* 0x000fe200078e0a05 */
[----:B------:R-:W-:Y:S02]  /*0e70*/  SHF.R.U64 R4, R4, 0x3, RZ ;  /* 0x0000000304047819 */ /* 0x000fe400000012ff */
[----:B------:R-:W-:Y:S01]  /*0e80*/  LOP3.LUT R8, R9, 0x380, RZ, 0xc0, !PT ;  /* 0x0000038009087812 */ /* 0x000fe200078ec0ff */
[----:B------:R-:W-:Y:S01]  /*0e90*/  IMAD R31, R3, 0x10, R2 ;  /* 0x00000010031f7824 */ /* 0x000fe200078e0202 */
[----:B------:R-:W-:Y:S01]  /*0ea0*/  LOP3.LUT R2, R4, R7, RZ, 0x3c, !PT ;  /* 0x0000000704027212 */ /* 0x000fe200078e3cff */
[----:B------:R-:W-:Y:S01]  /*0eb0*/  IMAD.X R3, RZ, RZ, R193, P4 ;  /* 0x000000ffff037224 */ /* 0x000fe200020e06c1 */
[----:B------:R-:W-:-:S02]  /*0ec0*/  IADD3 R225, P1, R192, 0x4020, RZ ;  /* 0x00004020c0e17810 */ /* 0x000fc40007f3e0ff */
[C---:B------:R-:W-:Y:S02]  /*0ed0*/  IADD3 R5, P5, R192.reuse, 0x40, RZ ;  /* 0x00000040c0057810 */ /* 0x040fe40007fbe0ff */
[C---:B------:R-:W-:Y:S02]  /*0ee0*/  IADD3 R7, P6, R192.reuse, 0x60, RZ ;  /* 0x00000060c0077810 */ /* 0x040fe40007fde0ff */
[----:B------:R-:W-:Y:S02]  /*0ef0*/  IADD3 R11, P2, R192, 0x4040, RZ ;  /* 0x00004040c00b7810 */ /* 0x000fe40007f5e0ff */
[----:B------:R-:W-:Y:S02]  /*0f00*/  SHF.R.U64 R8, R8, 0x3, RZ ;  /* 0x0000000308087819 */ /* 0x000fe400000012ff */
[----:B------:R-:W-:Y:S02]  /*0f10*/  LOP3.LUT R224, R225, 0x380, RZ, 0xc0, !PT ;  /* 0x00000380e1e07812 */ /* 0x000fe400078ec0ff */
[----:B------:R-:W-:-:S02]  /*0f20*/  LOP3.LUT R4, R5, 0x380, RZ, 0xc0, !PT ;  /* 0x0000038005047812 */ /* 0x000fc400078ec0ff */
[----:B------:R-:W-:Y:S02]  /*0f30*/  LOP3.LUT R6, R7, 0x380, RZ, 0xc0, !PT ;  /* 0x0000038007067812 */ /* 0x000fe400078ec0ff */
[----:B------:R-:W-:Y:S02]  /*0f40*/  LOP3.LUT R10, R11, 0x380, RZ, 0xc0, !PT ;  /* 0x000003800b0a7812 */ /* 0x000fe400078ec0ff */
[----:B------:R-:W-:Y:S01]  /*0f50*/  LOP3.LUT R8, R8, R9, RZ, 0x3c, !PT ;  /* 0x0000000908087212 */ /* 0x000fe200078e3cff */
[----:B------:R-:W-:Y:S01]  /*0f60*/  IMAD.X R9, RZ, RZ, R193, P0 ;  /* 0x000000ffff097224 */ /* 0x000fe200000e06c1 */
[----:B------:R-:W-:Y:S02]  /*0f70*/  SHF.R.U64 R224, R224, 0x3, RZ ;  /* 0x00000003e0e07819 */ /* 0x000fe400000012ff */
[----:B------:R-:W-:Y:S02]  /*0f80*/  SHF.R.U64 R4, R4, 0x3, RZ ;  /* 0x0000000304047819 */ /* 0x000fe400000012ff */
[----:B------:R-:W-:-:S02]  /*0f90*/  SHF.R.U64 R6, R6, 0x3, RZ ;  /* 0x0000000306067819 */ /* 0x000fc400000012ff */
[----:B------:R-:W-:Y:S02]  /*0fa0*/  SHF.R.U64 R10, R10, 0x3, RZ ;  /* 0x000000030a0a7819 */ /* 0x000fe400000012ff */
        /* <DEDUP_REMOVED lines=9> */
[----:B------:R-:W-:-:S02]  /*1040*/  LOP3.LUT R22, R23, 0x380, RZ, 0xc0, !PT ;  /* 0x0000038017167812 */ /* 0x000fc400078ec0ff */
[C---:B------:R-:W-:Y:S02]  /*1050*/  IADD3 R25, P1, R192.reuse, 0xc000, RZ ;  /* 0x0000c000c0197810 */ /* 0x040fe40007f3e0ff */
[C---:B------:R-:W-:Y:S02]  /*1060*/  IADD3 R13, P3, R192.reuse, 0x4060, RZ ;  /* 0x00004060c00d7810 */ /* 0x040fe40007f7e0ff */
[C---:B------:R-:W-:Y:S02]  /*1070*/  IADD3 R15, P4, R192.reuse, 0x8000, RZ ;  /* 0x00008000c00f7810 */ /* 0x040fe40007f9e0ff */
[C---:B------:R-:W-:Y:S02]  /*1080*/  IADD3 R19, P5, R192.reuse, 0x8020, RZ ;  /* 0x00008020c0137810 */ /* 0x040fe40007fbe0ff */
[C---:B------:R-:W-:Y:S02]  /*1090*/  IADD3 R21, P6, R192.reuse, 0x8040, RZ ;  /* 0x00008040c0157810 */ /* 0x040fe40007fde0ff */
[----:B------:R-:W-:-:S02]  /*10a0*/  IADD3 R27, P2, R192, 0xc020, RZ ;  /* 0x0000c020c01b7810 */ /* 0x000fc40007f5e0ff */
[----:B------:R-:W-:Y:S02]  /*10b0*/  SHF.R.U64 R22, R22, 0x3, RZ ;  /* 0x0000000316167819 */ /* 0x000fe400000012ff */
[----:B------:R-:W-:Y:S02]  /*10c0*/  LOP3.LUT R24, R25, 0x380, RZ, 0xc0, !PT ;  /* 0x0000038019187812 */ /* 0x000fe400078ec0ff */
[----:B------:R-:W-:Y:S02]  /*10d0*/  LOP3.LUT R12, R13, 0x380, RZ, 0xc0, !PT ;  /* 0x000003800d0c7812 */ /* 0x000fe400078ec0ff */
[----:B------:R-:W-:Y:S02]  /*10e0*/  LOP3.LUT R14, R15, 0x380, RZ, 0xc0, !PT ;  /* 0x000003800f0e7812 */ /* 0x000fe400078ec0ff */
[----:B------:R-:W-:Y:S02]  /*10f0*/  LOP3.LUT R18, R19, 0x380, RZ, 0xc0, !PT ;  /* 0x0000038013127812 */ /* 0x000fe400078ec0ff */
[----:B------:R-:W-:-:S02]  /*1100*/  LOP3.LUT R20, R21, 0x380, RZ, 0xc0, !PT ;  /* 0x0000038015147812 */ /* 0x000fc400078ec0ff */
[----:B------:R-:W-:Y:S02]  /*1110*/  LOP3.LUT R26, R27, 0x380, RZ, 0xc0, !PT ;  /* 0x000003801b1a7812 */ /* 0x000fe400078ec0ff */
[----:B------:R-:W-:Y:S02]  /*1120*/  LEA.HI R0, R0, R207, RZ, 0x1 ;  /* 0x000000cf00007211 */ /* 0x000fe400078f08ff */
[----:B------:R-:W-:Y:S02]  /*1130*/  LEA.HI R29, R29, R196, RZ, 0x3 ;  /* 0x000000c41d1d7211 */ /* 0x000fe400078f18ff */
        /* <DEDUP_REMOVED lines=8> */
[----:B------:R-:W-:Y:S02]  /*11c0*/  MOV R233, R2 ;  /* 0x0000000200e97202 */ /* 0x000fe40000000f00 */
[----:B------:R-:W-:-:S02]  /*11d0*/  MOV R232, R4 ;  /* 0x0000000400e87202 */ /* 0x000fc40000000f00 */
[----:B------:R-:W-:Y:S02]  /*11e0*/  LOP3.LUT R0, R0, 0x3fffffe, RZ, 0xc0, !PT ;  /* 0x03fffffe00007812 */ /* 0x000fe400078ec0ff */
        /* <DEDUP_REMOVED lines=15> */
[----:B------:R-:W-:Y:S01]  /*12e0*/  MOV R210, R22 ;  /* 0x0000001600d27202 */ /* 0x000fe20000000f00 */
[----:B------:R-:W-:Y:S01]  /*12f0*/  IMAD.IADD R5, R196, 0x1, -R5 ;  /* 0x00000001c4057824 */ /* 0x000fe200078e0a05 */
[----:B------:R-:W-:Y:S01]  /*1300*/  IADD3 R22, P0, R16, 0x13c, RZ ;  /* 0x0000013c10167810 */ /* 0x000fe20007f1e0ff */
[----:B------:R-:W-:Y:S01]  /*1310*/  IMAD.IADD R3, R202, 0x1, -R3 ;  /* 0x00000001ca037824 */ /* 0x000fe200078e0a03 */
[----:B------:R-:W-:Y:S01]  /*1320*/  IADD3 R206, P1, R16, 0x230, RZ ;  /* 0x0000023010ce7810 */ /* 0x000fe20007f3e0ff */
        /* <DEDUP_REMOVED lines=9> */
[----:B------:R-:W-:-:S02]  /*13c0*/  MOV R222, R12 ;  /* 0x0000000c00de7202 */ /* 0x000fc40000000f00 */
[----:B------:R-:W-:Y:S02]  /*13d0*/  MOV R221, R14 ;  /* 0x0000000e00dd7202 */ /* 0x000fe40000000f00 */
[----:B------:R-:W-:Y:S02]  /*13e0*/  MOV R220, R18 ;  /* 0x0000001200dc7202 */ /* 0x000fe40000000f00 */
[----:B------:R-:W-:Y:S02]  /*13f0*/  MOV R211, R20 ;  /* 0x0000001400d37202 */ /* 0x000fe40000000f00 */
[----:B------:R-:W-:Y:S02]  /*1400*/  MOV R209, R24 ;  /* 0x0000001800d17202 */ /* 0x000fe40000000f00 */
[----:B------:R-:W-:Y:S02]  /*1410*/  MOV R208, R26 ;  /* 0x0000001a00d07202 */ /* 0x000fe40000000f00 */
[----:B------:R-:W-:-:S07]  /*1420*/  SHF.R.S32.HI R190, RZ, 0x3, R29 ;  /* 0x00000003ffbe7819 */ /* 0x000fce000001141d */
.L_x_9794:
[----:B------:R-:W-:Y:S01]  /*1430*/  ULDC.64 UR8, c[0x0][0xb20] ;  /* 0x0002c80000087ab9 */ /* 0x000fe20000000a00 */
[----:B------:R-:W-:Y:S01]  /*1440*/  ULDC UR4, c[0x0][0x404] ;  /* 0x0001010000047ab9 */ /* 0x000fe20000000800 */
[----:B------:R-:W-:-:S04]  /*1450*/  UISETP.NE.U32.AND UP0, UPT, UR8, URZ, UPT ;  /* 0x0000003f0800728c */ /* 0x000fc8000bf05070 */
        /* <DEDUP_REMOVED lines=9> */
[----:B------:R-:W-:Y:S02]  /*14f0*/  IMAD.U32 R2, RZ, RZ, UR8 ;  /* 0x00000008ff027e24 */ /* 0x000fe4000f8e00ff */
[----:B------:R-:W-:Y:S01]  /*1500*/  IMAD.U32 R3, RZ, RZ, UR9 ;  /* 0x00000009ff037e24 */ /* 0x000fe2000f8e00ff */
[----:B------:R-:W-:-:S04]  /*1510*/  @UP1 UIMAD.WIDE UR8, UR6, 0x4, UR10 ;  /* 0x00000004060818a5 */ /* 0x000fc8000f8e020a */
[----:B--2---:R-:W2:Y:S02]  /*1520*/  @P0 LDG.E R2, desc[UR54][R2.64] ;  /* 0x0000003602020981 */ /* 0x004ea4000c1e1900 */
[----:B01-345:R-:W-:Y:S02]  /*1530*/  IMAD.U32 R4, RZ, RZ, UR8 ;  /* 0x00000008ff047e24 */ /* 0x03bfe4000f8e00ff */
        /* <DEDUP_REMOVED lines=10> */
[----:B------:R-:W-:Y:S01]  /*15e0*/  ISETP.NE.U32.AND P1, PT, RZ, UR8, PT ;  /* 0x00000008ff007c0c */ /* 0x000fe2000bf25070 */
[----:B------:R-:W-:-:S02]  /*15f0*/  ULDC UR8, c[0x0][0x2e0] ;  /* 0x0000b80000087ab9 */ /* 0x000fc40000000800 */
[----:B------:R-:W-:Y:S01]  /*1600*/  UIMAD UR4, UR4, UR8, URZ ;  /* 0x00000008040472a4 */ /* 0x000fe2000f8e023f */
[----:B------:R-:W-:Y:S02]  /*1610*/  ISETP.NE.AND.EX P1, PT, RZ, UR9, PT, P1 ;  /* 0x00000009ff007c0c */ /* 0x000fe4000bf25310 */
[----:B--2---:R-:W-:Y:S02]  /*1620*/  @P0 R2UR UR42, R2 ;  /* 0x00000000022a02ca */ /* 0x004fe400000e0000 */
        /* <DEDUP_REMOVED lines=15> */
.L_x_9669:
        /* <DEDUP_REMOVED lines=10> */
.L_x_9670:
        /* <DEDUP_REMOVED lines=13> */
.L_x_9671:
[----:B------:R-:W0:Y:S01]  /*1890*/  S2R R0, SR_TID.X ;  /* 0x0000000000007919 */ /* 0x000e220000002100 */
[----:B------:R-:W-:Y:S01]  /*18a0*/  UIADD3 UR6, UP2, UR36, 0x32450, URZ ;  /* 0x0003245024067890 */ /* 0x000fe2000ff5e03f */
[----:B------:R-:W-:Y:S01]  /*18b0*/  IMAD.MOV.U32 R2, RZ, RZ, 0x3000 ;  /* 0x00003000ff027424 */ /* 0x000fe200078e00ff */
[----:B------:R-:W-:Y:S01]  /*18c0*/  UIADD3 UR12, UP3, UR36, 0x32460, URZ ;  /* 0x00032460240c7890 */ /* 0x000fe2000ff7e03f */
[----:B------:R-:W-:Y:S01]  /*18d0*/  IMAD.U32 R3, RZ, RZ, UR48 ;  /* 0x00000030ff037e24 */ /* 0x000fe2000f8e00ff */
[----:B------:R-:W-:Y:S01]  /*18e0*/  UIADD3 UR8, UP0, UR36, 0x32430, URZ ;  /* 0x0003243024087890 */ /* 0x000fe2000ff1e03f */
[----:B------:R-:W-:Y:S01]  /*18f0*/  IMAD.MOV.U32 R8, RZ, RZ, 0x1 ;  /* 0x00000001ff087424 */ /* 0x000fe200078e00ff */
[----:B------:R-:W-:Y:S01]  /*1900*/  UIADD3 UR10, UP1, UR36, 0x32440, URZ ;  /* 0x00032440240a7890 */ /* 0x000fe2000ff3e03f */
[----:B------:R-:W-:Y:S01]  /*1910*/  IMAD.MOV.U32 R9, RZ, RZ, RZ ;  /* 0x000000ffff097224 */ /* 0x000fe200078e00ff */
[----:B------:R-:W-:Y:S01]  /*1920*/  UIADD3.X UR7, URZ, UR37, URZ, UP2, !UPT ;  /* 0x000000253f077290 */ /* 0x000fe200097fe43f */
[----:B------:R-:W-:Y:S01]  /*1930*/  IMAD.MOV.U32 R5, RZ, RZ, 0x100 ;  /* 0x00000100ff057424 */ /* 0x000fe200078e00ff */
[----:B------:R-:W-:Y:S01]  /*1940*/  UIADD3.X UR13, URZ, UR37, URZ, UP3, !UPT ;  /* 0x000000253f0d7290 */ /* 0x000fe20009ffe43f */
[----:B------:R-:W-:Y:S01]  /*1950*/  IMAD.MOV.U32 R6, RZ, RZ, 0x1 ;  /* 0x00000001ff067424 */ /* 0x000fe200078e00ff */
[----:B------:R-:W-:Y:S01]  /*1960*/  UIADD3.X UR9, URZ, UR37, URZ, UP0, !UPT ;  /* 0x000000253f097290 */ /* 0x000fe200087fe43f */
[----:B------:R-:W-:Y:S01]  /*1970*/  IMAD.MOV.U32 R7, RZ, RZ, RZ ;  /* 0x000000ffff077224 */ /* 0x000fe200078e00ff */
[----:B------:R-:W-:Y:S01]  /*1980*/  UIADD3.X UR11, URZ, UR37, URZ, UP1, !UPT ;  /* 0x000000253f0b7290 */ /* 0x000fe20008ffe43f */
[----:B------:R-:W-:Y:S01]  /*1990*/  IMAD.U32 R10, RZ, RZ, UR6 ;  /* 0x00000006ff0a7e24 */ /* 0x000fe2000f8e00ff */
[----:B------:R-:W-:Y:S01]  /*19a0*/  STL.64 [R1+0x18], R2 ;  /* 0x0000180201007387 */ /* 0x000fe20000100a00 */
[----:B------:R-:W-:Y:S01]  /*19b0*/  IMAD.U32 R18, RZ, RZ, UR12 ;  /* 0x0000000cff127e24 */ /* 0x000fe2000f8e00ff */
[----:B------:R-:W-:Y:S01]  /*19c0*/  UIADD3 UR42, -UR42, UR4, URZ ;  /* 0x000000042a2a7290 */ /* 0x000fe2000fffe13f */
[----:B------:R-:W-:Y:S01]  /*19d0*/  IMAD.U32 R11, RZ, RZ, UR7 ;  /* 0x00000007ff0b7e24 */ /* 0x000fe2000f8e00ff */
[----:B------:R1:W-:Y:S01]  /*19e0*/  STL.64 [R1+0x60], R8 ;  /* 0x0000600801007387 */ /* 0x0003e20000100a00 */
[----:B------:R-:W-:Y:S01]  /*19f0*/  IMAD.U32 R19, RZ, RZ, UR13 ;  /* 0x0000000dff137e24 */ /* 0x000fe2000f8e00ff */
[----:B------:R-:W-:Y:S01]  /*1a00*/  ULDC.64 UR6, c[0x0][0xad8] ;  /* 0x0002b60000067ab9 */ /* 0x000fe20000000a00 */
[----:B------:R-:W-:Y:S01]  /*1a10*/  IMAD.U32 R20, RZ, RZ, UR5 ;  /* 0x00000005ff147e24 */ /* 0x000fe2000f8e00ff */
[----:B------:R-:W-:Y:S01]  /*1a20*/  UISETP.GE.AND UP0, UPT, UR7, 0x1, UPT ;  /* 0x000000010700788c */ /* 0x000fe2000bf06270 */
[----:B------:R-:W-:Y:S01]  /*1a30*/  IMAD.MOV.U32 R12, RZ, RZ, 0xc000 ;  /* 0x0000c000ff0c7424 */ /* 0x000fe200078e00ff */
[----:B------:R-:W-:Y:S01]  /*1a40*/  STL.128 [R1+0x440], RZ ;  /* 0x000440ff01007387 */ /* 0x000fe20000100c00 */
[----:B------:R-:W-:Y:S01]  /*1a50*/  IMAD.U32 R13, RZ, RZ, UR48 ;  /* 0x00000030ff0d7e24 */ /* 0x000fe2000f8e00ff */
[----:B------:R-:W-:Y:S01]  /*1a60*/  ULEA UR4, UR5, 0x80, 0x7 ;  /* 0x0000008005047891 */ /* 0x000fe2000f8e383f */
[----:B------:R-:W-:Y:S01]  /*1a70*/  IMAD.MOV.U32 R15, RZ, RZ, 0x100 ;  /* 0x00000100ff0f7424 */ /* 0x000fe200078e00ff */
[----:B------:R-:W-:Y:S01]  /*1a80*/  STL [R1+0x70], R20 ;  /* 0x0000701401007387 */ /* 0x000fe20000100800 */
[----:B0-----:R-:W-:Y:S01]  /*1a90*/  LOP3.LUT R0, R0, 0x7f, RZ, 0xc0, !PT ;  /* 0x0000007f00007812 */ /* 0x001fe200078ec0ff */
[----:B-1----:R-:W-:Y:S01]  /*1aa0*/  IMAD.U32 R8, RZ, RZ, UR8 ;  /* 0x00000008ff087e24 */ /* 0x002fe2000f8e00ff */
[----:B------:R-:W-:Y:S01]  /*1ab0*/  PLOP3.LUT P2, PT, PT, PT, UP0, 0x80, 0x0 ;  /* 0x000000000000781c */ /* 0x000fe20003f4f008 */
[----:B------:R-:W-:Y:S01]  /*1ac0*/  IMAD.U32 R2, RZ, RZ, UR10 ;  /* 0x0000000aff027e24 */ /* 0x000fe2000f8e00ff */
[----:B------:R-:W-:Y:S01]  /*1ad0*/  ISETP.NE.AND P0, PT, R0, RZ, PT ;  /* 0x000000ff0000720c */ /* 0x000fe20003f05270 */
[----:B------:R-:W-:Y:S01]  /*1ae0*/  IMAD.U32 R9, RZ, RZ, UR9 ;  /* 0x00000009ff097e24 */ /* 0x000fe2000f8e00ff */
[----:B------:R-:W0:Y:S01]  /*1af0*/  LDC R0, c[0x0][0xa80] ;  /* 0x0002a000ff007b82 */ /* 0x000e220000000800 */
[----:B------:R-:W-:Y:S01]  /*1b00*/  IMAD.U32 R3, RZ, RZ, UR11 ;  /* 0x0000000bff037e24 */ /* 0x000fe2000f8e00ff */
[----:B------:R-:W-:Y:S01]  /*1b10*/  SEL R4, RZ, 0x1, P0 ;  /* 0x00000001ff047807 */ /* 0x000fe20000000000 */
[----:B------:R-:W-:Y:S01]  /*1b20*/  STL.128 [R1+0x450], RZ ;  /* 0x000450ff01007387 */ /* 0x000fe20000100c00 */
[----:B------:R-:W-:Y:S01]  /*1b30*/  UIADD3 UR8, UR42, UR4, -UR38 ;  /* 0x000000042a087290 */ /* 0x000fe2000fffe826 */
[----:B------:R-:W-:-:S02]  /*1b40*/  IADD3 R34, P0, R16, 0x440, RZ ;  /* 0x0000044010227810 */ /* 0x000fc40007f1e0ff */
[----:B------:R-:W-:Y:S01]  /*1b50*/  IMAD.MOV.U32 R14, RZ, RZ, R4 ;  /* 0x000000ffff0e7224 */ /* 0x000fe200078e0004 */
[----:B------:R1:W-:Y:S01]  /*1b60*/  STL.128 [R1+0x20], R4 ;  /* 0x0000200401007387 */ /* 0x0003e20000100c00 */
[----:B------:R-:W-:Y:S01]  /*1b70*/  IADD3 R32, P1, R16, 0x38, RZ ;  /* 0x0000003810207810 */ /* 0x000fe20007f3e0ff */
[----:B------:R-:W-:Y:S01]  /*1b80*/  UIADD3 UR6, UR8, UR6, URZ ;  /* 0x0000000608067290 */ /* 0x000fe2000fffe03f */
[--C-:B------:R-:W-:Y:S01]  /*1b90*/  IMAD.X R35, RZ, RZ, R17.reuse, P0 ;  /* 0x000000ffff237224 */ /* 0x100fe200000e0611 */
[----:B------:R2:W-:Y:S02]  /*1ba0*/  STL.128 [R1+0x50], R12 ;  /* 0x0000500c01007387 */ /* 0x0005e40000100c00 */
[----:B------:R-:W-:Y:S02]  /*1bb0*/  IMAD.X R33, RZ, RZ, R17, P1 ;  /* 0x000000ffff217224 */ /* 0x000fe400008e0611 */
[----:B------:R2:W-:Y:S04]  /*1bc0*/  STL.64 [R1+0x8], R8 ;  /* 0x0000080801007387 */ /* 0x0005e80000100a00 */
[----:B------:R2:W-:Y:S01]  /*1bd0*/  STL.64 [R1+0x10], R2 ;  /* 0x0000100201007387 */ /* 0x0005e20000100a00 */
[----:B-1----:R-:W-:-:S03]  /*1be0*/  IMAD.MOV.U32 R4, RZ, RZ, R10 ;  /* 0x000000ffff047224 */ /* 0x002fc600078e000a */
[----:B------:R2:W-:Y:S01]  /*1bf0*/  STL.64 [R1+0x30], R2 ;  /* 0x0000300201007387 */ /* 0x0005e20000100a00 */
[----:B------:R-:W-:Y:S02]  /*1c00*/  IMAD.MOV.U32 R5, RZ, RZ, R11 ;  /* 0x000000ffff057224 */ /* 0x000fe400078e000b */
[----:B------:R-:W-:Y:S01]  /*1c10*/  IMAD.MOV.U32 R6, RZ, RZ, R18 ;  /* 0x000000ffff067224 */ /* 0x000fe200078e0012 */
[----:B0-----:R2:W-:Y:S01]  /*1c20*/  STL [R1+0x460], R0 ;  /* 0x0004600001007387 */ /* 0x0015e20000100800 */
[----:B------:R-:W-:-:S03]  /*1c30*/  IMAD.MOV.U32 R7, RZ, RZ, R19 ;  /* 0x000000ffff077224 */ /* 0x000fc600078e0013 */
[----:B------:R2:W-:Y:S04]  /*1c40*/  STL.128 [R1+0x230], RZ ;  /* 0x000230ff01007387 */ /* 0x0005e80000100c00 */
[----:B------:R2:W-:Y:S04]  /*1c50*/  STL.128 [R1+0x40], R4 ;  /* 0x0000400401007387 */ /* 0x0005e80000100c00 */
[----:B------:R2:W-:Y:S04]  /*1c60*/  STL.64 [R1+0x68], R6 ;  /* 0x0000680601007387 */ /* 0x0005e80000100a00 */
        /* <DEDUP_REMOVED lines=44> */
.L_x_9673:
[----:B------:R-:W-:-:S11]  /*1f30*/  UISETP.NE.AND UP0, UPT, UR7, 0x1, UPT ;  /* 0x000000010700788c */ /* 0x000fd6000bf05270 */
[----:B------:R-:W-:Y:S02]  /*1f40*/  @UP0 ULDC.64 UR10, c[0x0][0xae0] ;  /* 0x0002b800000a0ab9 */ /* 0x000fe40000000a00 */
[----:B------:R-:W-:-:S04]  /*1f50*/  UIMAD.WIDE.U32 UR8, UR4, UR10, URZ ;  /* 0x0000000a040872a5 */ /* 0x000fc8000f8e003f */
[----:B------:R-:W-:-:S12]  /*1f60*/  @UP0 USHF.R.U32.HI UR4, URZ, UR11, UR9 ;  /* 0x0000000b3f040299 */ /* 0x000fd80008011609 */
.L_x_9674:
[----:B------:R-:W-:-:S04]  /*1f70*/  UIMAD UR4, UR4, UR7, UR7 ;  /* 0x00000007040472a4 */ /* 0x000fc8000f8e0207 */
[----:B------:R-:W-:-:S04]  /*1f80*/  UISETP.LT.AND UP0, UPT, UR6, UR4, UPT ;  /* 0x000000040600728c */ /* 0x000fc8000bf01270 */
[----:B------:R-:W-:-:S12]  /*1f90*/  USEL UR6, UR6, UR4, UP0 ;  /* 0x0000000406067287 */ /* 0x000fd80008000000 */
.L_x_9672:
[----:B------:R-:W-:Y:S02]  /*1fa0*/  UIADD3 UR8, UR42, 0x5f, URZ ;  /* 0x0000005f2a087890 */ /* 0x000fe4000fffe03f */
[----:B------:R-:W-:Y:S02]  /*1fb0*/  UIADD3 UR10, UR6, 0x5f, URZ ;  /* 0x0000005f060a7890 */ /* 0x000fe4000fffe03f */
[----:B------:R-:W-:Y:S02]  /*1fc0*/  UIMAD.WIDE UR8, UR8, 0x2aaaaaab, URZ ;  /* 0x2aaaaaab080878a5 */ /* 0x000fe4000f8e023f */
[----:B------:R-:W-:Y:S02]  /*1fd0*/  UIMAD.WIDE UR10, UR10, 0x2aaaaaab, URZ ;  /* 0x2aaaaaab0a0a78a5 */ /* 0x000fe4000f8e023f */
[----:B------:R-:W-:Y:S02]  /*1fe0*/  USHF.R.U32.HI UR4, URZ, 0x1f, UR9 ;  /* 0x0000001f3f047899 */ /* 0x000fe40008011609 */
[----:B------:R-:W-:-:S02]  /*1ff0*/  USHF.R.U32.HI UR6, URZ, 0x1f, UR11 ;  /* 0x0000001f3f067899 */ /* 0x000fc4000801160b */
[----:B------:R-:W-:Y:S02]  /*2000*/  ULEA UR5, UR5, -UR38, 0x7 ;  /* 0x8000002605057291 */ /* 0x000fe4000f8e383f */
[----:B------:R-:W-:Y:S02]  /*2010*/  ULEA.HI.SX32 UR4, UR9, UR4, 0x1c ;  /* 0x0000000409047291 */ /* 0x000fe4000f8fe23f */
[----:B------:R-:W-:Y:S02]  /*2020*/  ULEA.HI.SX32 UR6, UR11, UR6, 0x1c ;  /* 0x000000060b067291 */ /* 0x000fe4000f8fe23f */
[----:B------:R-:W-:Y:S02]  /*2030*/  UIADD3 UR5, UR42, UR5, URZ ;  /* 0x000000052a057290 */ /* 0x000fe4000fffe03f */
        /* <DEDUP_REMOVED lines=16> */
.L_x_9676:
[----:B------:R-:W-:-:S11]  /*2140*/  UISETP.NE.AND UP0, UPT, UR7, 0x1, UPT ;  /* 0x000000010700788c */ /* 0x000fd6000bf05270 */
[----:B------:R-:W-:Y:S02]  /*2150*/  @UP0 ULDC.64 UR10, c[0x0][0xae0] ;  /* 0x0002b800000a0ab9 */ /* 0x000fe40000000a00 */
[----:B------:R-:W-:-:S04]  /*2160*/  UIMAD.WIDE.U32 UR4, UR6, UR10, URZ ;  /* 0x0000000a060472a5 */ /* 0x000fc8000f8e003f */
[----:B------:R-:W-:-:S12]  /*2170*/  @UP0 USHF.R.U32.HI UR6, URZ, UR11, UR5 ;  /* 0x0000000b3f060299 */ /* 0x000fd80008011605 */
.L_x_9677:
[----:B------:R-:W-:-:S04]  /*2180*/  UIMAD UR6, UR6, UR7, URZ ;  /* 0x00000007060672a4 */ /* 0x000fc8000f8e023f */
[----:B------:R-:W-:-:S04]  /*2190*/  UISETP.LT.AND UP0, UPT, UR8, UR6, UPT ;  /* 0x000000060800728c */ /* 0x000fc8000bf01270 */
[----:B------:R-:W-:-:S12]  /*21a0*/  USEL UR8, UR8, UR6, !UP0 ;  /* 0x0000000608087287 */ /* 0x000fd8000c000000 */
.L_x_9675:
        /* <DEDUP_REMOVED lines=9> */
[----:B--2---:R-:W0:Y:S01]  /*2240*/  SHFL.IDX PT, R0, R207, RZ, 0x1f ;  /* 0x00001fffcf007589 */ /* 0x004e2200000e0000 */
        /* <DEDUP_REMOVED lines=23> */
[----:B0-----:R-:W-:Y:S01]  /*23c0*/  LEA.HI R2, R0, R0, RZ, 0x1 ;  /* 0x0000000000027211 */ /* 0x001fe200078f08ff */
[----:B------:R-:W-:Y:S01]  /*23d0*/  IMAD.U32 R14, RZ, RZ, UR5 ;  /* 0x00000005ff0e7e24 */ /* 0x000fe2000f8e00ff */
[----:B------:R-:W-:Y:S01]  /*23e0*/  ULOP3.LUT UP0, URZ, UR6, 0x1bf, URZ, 0xc0, !UPT ;  /* 0x000001bf063f7892 */ /* 0x000fe2000f80c03f */
[----:B------:R-:W-:Y:S01]  /*23f0*/  IMAD.MOV.U32 R15, RZ, RZ, 0x40000040 ;  /* 0x40000040ff0f7424 */ /* 0x000fe200078e00ff */
[----:B------:R-:W-:Y:S01]  /*2400*/  LOP3.LUT R3, R2, 0x7fffe, RZ, 0xc0, !PT ;  /* 0x0007fffe02037812 */ /* 0x000fe200078ec0ff */
[----:B------:R0:W-:Y:S01]  /*2410*/  STL.128 [R1+0xa0], R8 ;  /* 0x0000a00801007387 */ /* 0x0001e20000100c00 */
[----:B------:R-:W-:Y:S01]  /*2420*/  IMAD.X R44, RZ, RZ, R17, P1 ;  /* 0x000000ffff2c7224 */ /* 0x000fe200008e0611 */
[----:B------:R-:W-:Y:S01]  /*2430*/  IADD3 R30, P5, R16, 0x118, RZ ;  /* 0x00000118101e7810 */ /* 0x000fe20007fbe0ff */
[----:B-1----:R-:W-:Y:S01]  /*2440*/  IMAD.MOV.U32 R5, RZ, RZ, 0x40000040 ;  /* 0x40000040ff057424 */ /* 0x002fe200078e00ff */
[----:B------:R0:W-:Y:S01]  /*2450*/  STL.64 [R1+0x78], RZ ;  /* 0x000078ff01007387 */ /* 0x0001e20000100a00 */
[----:B------:R-:W-:Y:S01]  /*2460*/  IMAD.IADD R3, R0, 0x1, -R3 ;  /* 0x0000000100037824 */ /* 0x000fe200078e0a03 */
[----:B------:R-:W-:Y:S01]  /*2470*/  PLOP3.LUT P1, PT, PT, PT, UP0, 0x80, 0x0 ;  /* 0x000000000000781c */ /* 0x000fe20003f2f008 */
[----:B--2---:R-:W-:Y:S01]  /*2480*/  IMAD.MOV.U32 R13, RZ, RZ, 0x40000040 ;  /* 0x40000040ff0d7424 */ /* 0x004fe200078e00ff */
[----:B------:R0:W-:Y:S01]  /*2490*/  STL.128 [R1+0xb0], RZ ;  /* 0x0000b0ff01007387 */ /* 0x0001e20000100c00 */
[C---:B------:R-:W-:Y:S01]  /*24a0*/  IADD3 R28, P6, R16.reuse, 0x110, RZ ;  /* 0x00000110101c7810 */ /* 0x040fe20007fde0ff */
[--C-:B------:R-:W-:Y:S01]  /*24b0*/  IMAD.X R31, RZ, RZ, R17.reuse, P5 ;  /* 0x000000ffff1f7224 */ /* 0x100fe200028e0611 */
[----:B------:R-:W-:Y:S01]  /*24c0*/  LEA R3, R3, UR6, 0xd ;  /* 0x0000000603037c11 */ /* 0x000fe2000f8e68ff */
[----:B------:R0:W-:Y:S01]  /*24d0*/  STL.128 [R1+0xc0], RZ ;  /* 0x0000c0ff01007387 */ /* 0x0001e20000100c00 */
[----:B------:R-:W-:Y:S01]  /*24e0*/  IADD3 R24, P0, R16, 0xa8, RZ ;  /* 0x000000a810187810 */ /* 0x000fe20007f1e0ff */
[----:B------:R-:W-:Y:S01]  /*24f0*/  IMAD.X R45, RZ, RZ, R17, P6 ;  /* 0x000000ffff2d7224 */ /* 0x000fe200030e0611 */
[----:B------:R-:W-:Y:S01]  /*2500*/  SHF.R.U32.HI R0, RZ, 0x4, R3 ;  /* 0x00000004ff007819 */ /* 0x000fe20000011603 */
[----:B------:R-:W-:Y:S01]  /*2510*/  VIADD R2, R3, 0xa000 ;  /* 0x0000a00003027836 */ /* 0x000fe20000000000 */
[----:B------:R0:W-:Y:S01]  /*2520*/  STL.128 [R1+0xd0], RZ ;  /* 0x0000d0ff01007387 */ /* 0x0001e20000100c00 */
[----:B------:R-:W-:Y:S01]  /*2530*/  IMAD.X R25, RZ, RZ, R17, P0 ;  /* 0x000000ffff197224 */ /* 0x000fe200000e0611 */
[----:B------:R-:W-:-:S02]  /*2540*/  LOP3.LUT R0, R0, 0x3fff, RZ, 0xc0, !PT ;  /* 0x00003fff00007812 */ /* 0x000fc400078ec0ff */
[----:B------:R-:W-:Y:S01]  /*2550*/  SHF.R.U32.HI R2, RZ, 0x4, R2 ;  /* 0x00000004ff027819 */ /* 0x000fe20000011602 */
[----:B------:R0:W-:Y:S01]  /*2560*/  STL.128 [R1+0xe0], RZ ;  /* 0x0000e0ff01007387 */ /* 0x0001e20000100c00 */
[----:B------:R-:W-:Y:S02]  /*2570*/  LOP3.LUT R4, R0, 0x10000, RZ, 0xfc, !PT ;  /* 0x0001000000047812 */ /* 0x000fe400078efcff */
[----:B------:R-:W-:Y:S01]  /*2580*/  LOP3.LUT R2, R2, 0x3fff, RZ, 0xc0, !PT ;  /* 0x00003fff02027812 */ /* 0x000fe200078ec0ff */
[----:B------:R0:W-:Y:S01]  /*2590*/  STL.128 [R1+0xf0], RZ ;  /* 0x0000f0ff01007387 */ /* 0x0001e20000100c00 */
[----:B------:R-:W-:Y:S02]  /*25a0*/  IADD3 R23, P2, R16, 0x98, RZ ;  /* 0x0000009810177810 */ /* 0x000fe40007f5e0ff */
[----:B------:R-:W-:Y:S01]  /*25b0*/  LOP3.LUT R2, R2, 0x10000, RZ, 0xfc, !PT ;  /* 0x0001000002027812 */ /* 0x000fe200078efcff */
[----:B------:R0:W-:Y:S01]  /*25c0*/  STL.64 [R1+0x98], R4 ;  /* 0x0000980401007387 */ /* 0x0001e20000100a00 */
[C---:B------:R-:W-:Y:S01]  /*25d0*/  IADD3 R19, P3, R16.reuse, 0x90, RZ ;  /* 0x0000009010137810 */ /* 0x040fe20007f7e0ff */
[--C-:B------:R-:W-:Y:S01]  /*25e0*/  IMAD.X R42, RZ, RZ, R17.reuse, P2 ;  /* 0x000000ffff2a7224 */ /* 0x100fe200010e0611 */
[C---:B------:R-:W-:Y:S01]  /*25f0*/  IADD3 R26, P4, R16.reuse, 0x88, RZ ;  /* 0x00000088101a7810 */ /* 0x040fe20007f9e0ff */
[----:B------:R-:W-:Y:S01]  /*2600*/  IMAD.MOV.U32 R12, RZ, RZ, R2 ;  /* 0x000000ffff0c7224 */ /* 0x000fe200078e0002 */
[----:B------:R0:W-:Y:S01]  /*2610*/  STL.128 [R1+0x100], RZ ;  /* 0x000100ff01007387 */ /* 0x0001e20000100c00 */
[C---:B------:R-:W-:Y:S01]  /*2620*/  IADD3 R18, P5, R16.reuse, 0x80, RZ ;  /* 0x0000008010127810 */ /* 0x040fe20007fbe0ff */
[--C-:B------:R-:W-:Y:S01]  /*2630*/  IMAD.X R40, RZ, RZ, R17.reuse, P3 ;  /* 0x000000ffff287224 */ /* 0x100fe200018e0611 */
[C---:B------:R-:W-:Y:S01]  /*2640*/  IADD3 R36, P6, R16.reuse, 0x78, RZ ;  /* 0x0000007810247810 */ /* 0x040fe20007fde0ff */
[----:B------:R0:W-:Y:S01]  /*2650*/  STL.128 [R1+0x110], R12 ;  /* 0x0001100c01007387 */ /* 0x0001e20000100c00 */
[----:B------:R-:W-:Y:S01]  /*2660*/  IADD3 R38, P0, R16, 0xb0, RZ ;  /* 0x000000b010267810 */ /* 0x000fe20007f1e0ff */
[----:B------:R-:W-:-:S02]  /*2670*/  IMAD.X R43, RZ, RZ, R17, P4 ;  /* 0x000000ffff2b7224 */ /* 0x000fc400020e0611 */
[--C-:B------:R-:W-:Y:S02]  /*2680*/  IMAD.X R41, RZ, RZ, R17.reuse, P5 ;  /* 0x000000ffff297224 */ /* 0x100fe400028e0611 */
[--C-:B------:R-:W-:Y:S02]  /*2690*/  IMAD.X R37, RZ, RZ, R17.reuse, P6 ;  /* 0x000000ffff257224 */ /* 0x100fe400030e0611 */
[----:B------:R-:W-:Y:S01]  /*26a0*/  IMAD.X R39, RZ, RZ, R17, P0 ;  /* 0x000000ffff277224 */ /* 0x000fe200000e0611 */
[----:B------:R-:W-:Y:S06]  /*26b0*/  @!P1 BRA `(.L_x_9679) ;  /* 0x0000000000409947 */ /* 0x000fec0003800000 */
[----:B------:R-:W-:Y:S01]  /*26c0*/  MOV R0, 0x0 ;  /* 0x0000000000007802 */ /* 0x000fe20000000f00 */
[----:B------:R-:W-:Y:S01]  /*26d0*/  ULDC.64 UR4, c[0x4][0x108] ;  /* 0x0100420000047ab9 */ /* 0x000fe20000000a00 */
[----:B------:R-:W-:Y:S01]  /*26e0*/  ULDC.64 UR6, c[0x4][0x28] ;  /* 0x01000a0000067ab9 */ /* 0x000fe20000000a00 */
[----:B0-----:R-:W-:Y:S01]  /*26f0*/  IMAD.U32 R4, RZ, RZ, UR4 ;  /* 0x00000004ff047e24 */ /* 0x001fe2000f8e00ff */
        /* <DEDUP_REMOVED lines=12> */
.L_x_9679:
[----:B------:R-:W1:Y:S01]  /*27c0*/  S2R R20, SR_TID.X ;  /* 0x0000000000147919 */ /* 0x000e620000002100 */
[----:B0-----:R-:W0:Y:S01]  /*27d0*/  LDC.64 R14, c[0x0][0x428] ;  /* 0x00010a00ff0e7b82 */ /* 0x001e220000000a00 */
[----:B------:R-:W-:Y:S01]  /*27e0*/  IADD3 R8, P0, R16, 0x120, RZ ;  /* 0x0000012010087810 */ /* 0x000fe20007f1e0ff */
[----:B------:R-:W-:Y:S01]  /*27f0*/  ULDC UR4, c[0x0][0x20] ;  /* 0x0000080000047ab9 */ /* 0x000fe20000000800 */
[----:B------:R-:W-:Y:S01]  /*2800*/  IMAD.U32 R7, RZ, RZ, UR38 ;  /* 0x00000026ff077e24 */ /* 0x000fe2000f8e00ff */
[----:B------:R-:W-:Y:S01]  /*2810*/  STL.64 [R1+0x130], R36 ;  /* 0x0001302401007387 */ /* 0x000fe20000100a00 */
[----:B------:R-:W-:Y:S02]  /*2820*/  IMAD.U32 R13, RZ, RZ, UR42 ;  /* 0x0000002aff0d7e24 */ /* 0x000fe4000f8e00ff */
[--C-:B------:R-:W-:Y:S01]  /*2830*/  IMAD.X R9, RZ, RZ, R17.reuse, P0 ;  /* 0x000000ffff097224 */ /* 0x100fe200000e0611 */
[----:B------:R-:W2:Y:S01]  /*2840*/  LDC R21, c[0x0][0x430] ;  /* 0x00010c00ff157b82 */ /* 0x000ea20000000800 */
[----:B------:R-:W-:Y:S01]  /*2850*/  VIADD R6, R22, -UR4 ;  /* 0x8000000416067c36 */ /* 0x000fe20008000000 */
[----:B------:R-:W-:Y:S04]  /*2860*/  STL.64 [R1+0x120], R194 ;  /* 0x000120c201007387 */ /* 0x000fe80000100a00 */
[----:B------:R-:W-:Y:S02]  /*2870*/  STL.64 [R1+0x128], R8 ;  /* 0x0001280801007387 */ /* 0x000fe40000100a00 */
[----:B------:R-:W3:Y:S02]  /*2880*/  LDC.64 R10, c[0x0][0xad0] ;  /* 0x0002b400ff0a7b82 */ /* 0x000ee40000000a00 */
[----:B------:R-:W-:Y:S04]  /*2890*/  STL.U8 [R1+0x138], RZ ;  /* 0x000138ff01007387 */ /* 0x000fe80000100000 */
[----:B------:R4:W-:Y:S02]  /*28a0*/  STL [R6+0x4], R7 ;  /* 0x0000040706007387 */ /* 0x0009e40000100800 */
[----:B------:R-:W5:Y:S02]  /*28b0*/  LDC.64 R4, c[0x0][0xad8] ;  /* 0x0002b600ff047b82 */ /* 0x000f640000000a00 */
[----:B------:R0:W-:Y:S04]  /*28c0*/  STL [R6+0x8], R13 ;  /* 0x0000080d06007387 */ /* 0x0001e80000100800 */
[----:B0-----:R0:W-:Y:S01]  /*28d0*/  STL [R6+0x24], R14 ;  /* 0x0000240e06007387 */ /* 0x0011e20000100800 */
[----:B-1----:R-:W-:Y:S01]  /*28e0*/  VIADD R196, R20, 0xffffff80 ;  /* 0xffffff8014c47836 */ /* 0x002fe20000000000 */
[----:B------:R-:W1:Y:S02]  /*28f0*/  LDC.64 R2, c[0x0][0xae0] ;  /* 0x0002b800ff027b82 */ /* 0x000e640000000a00 */
[----:B------:R0:W-:Y:S04]  /*2900*/  STL [R6+0x28], R15 ;  /* 0x0000280f06007387 */ /* 0x0001e80000100800 */
[----:B--2---:R0:W-:Y:S04]  /*2910*/  STL [R6+0x2c], R21 ;  /* 0x00002c1506007387 */ /* 0x0041e80000100800 */
[----:B---3--:R0:W-:Y:S04]  /*2920*/  STL [R6+0xc], R11 ;  /* 0x00000c0b06007387 */ /* 0x0081e80000100800 */
[----:B------:R0:W-:Y:S04]  /*2930*/  STL [R6+0x14], RZ ;  /* 0x000014ff06007387 */ /* 0x0001e80000100800 */
[----:B------:R0:W-:Y:S04]  /*2940*/  STL [R6], R196 ;  /* 0x000000c406007387 */ /* 0x0001e80000100800 */
[----:B-----5:R0:W-:Y:S04]  /*2950*/  STL [R6+0x10], R4 ;  /* 0x0000100406007387 */ /* 0x0201e80000100800 */
[----:B------:R0:W-:Y:S04]  /*2960*/  STL [R6+0x18], R5 ;  /* 0x0000180506007387 */ /* 0x0001e80000100800 */
[----:B-1----:R0:W-:Y:S04]  /*2970*/  STL [R6+0x1c], R2 ;  /* 0x00001c0206007387 */ /* 0x0021e80000100800 */
[----:B------:R0:W-:Y:S04]  /*2980*/  STL [R6+0x20], R3 ;  /* 0x0000200306007387 */ /* 0x0001e80000100800 */
[----:B----4-:R-:W2:Y:S01]  /*2990*/  LDL R7, [R1+0x224] ;  /* 0x0002240001077983 */ /* 0x010ea20000100800 */
        /* <DEDUP_REMOVED lines=9> */
[----:B------:R-:W1:Y:S02]  /*2a30*/  SYNCS.PHASECHK.TRANS64.TRYWAIT P0, [UR44+0x32400], R0 ;  /* 0x03240000ff0075a7 */ /* 0x000e64000800016c */
[----:B01----:R-:W-:Y:S05]  /*2a40*/  @!P0 BRA `(.L_x_9681) ;  /* 0x0000024c00b48947 */ /* 0x003fea0003800000 */
.L_x_9888:
[----:B------:R-:W-:Y:S05]  /*2a50*/  BSYNC B0 ;  /* 0x0000000000007941 */ /* 0x000fea0003800000 */
.L_x_9680:
[----:B------:R-:W2:Y:S04]  /*2a60*/  LDL R29, [R1+0x1c] ;  /* 0x00001c00011d7983 */ /* 0x000ea80000100800 */
[----:B------:R1:W5:Y:S01]  /*2a70*/  LDL.64 R20, [R1+0x218] ;  /* 0x0002180001147983 */ /* 0x0003620000100a00 */
[----:B------:R-:W-:Y:S01]  /*2a80*/  IMAD.U32 R10, RZ, RZ, UR36 ;  /* 0x00000024ff0a7e24 */ /* 0x000fe2000f8e00ff */
[C---:B------:R-:W-:Y:S01]  /*2a90*/  IADD3 R14, P0, R16.reuse, 0x138, RZ ;  /* 0x00000138100e7810 */ /* 0x040fe20007f1e0ff */
[----:B------:R-:W-:Y:S01]  /*2aa0*/  IMAD.U32 R11, RZ, RZ, UR37 ;  /* 0x00000025ff0b7e24 */ /* 0x000fe2000f8e00ff */
[C---:B0-----:R-:W-:Y:S01]  /*2ab0*/  IADD3 R0, P1, R16.reuse, 0x430, RZ ;  /* 0x0000043010007810 */ /* 0x041fe20007f3e0ff */
[----:B------:R-:W-:Y:S01]  /*2ac0*/  IMAD.MOV.U32 R8, RZ, RZ, R27 ;  /* 0x000000ffff087224 */ /* 0x000fe200078e001b */
[----:B------:R-:W-:Y:S01]  /*2ad0*/  STL.64 [R1+0x210], R24 ;  /* 0x0002101801007387 */ /* 0x000fe20000100a00 */
[----:B------:R-:W-:Y:S01]  /*2ae0*/  IMAD.MOV.U32 R9, RZ, RZ, R44 ;  /* 0x000000ffff097224 */ /* 0x000fe200078e002c */
[----:B------:R-:W-:Y:S05]  /*2af0*/  WARPSYNC.ALL ;  /* 0x0000000000007948 */ /* 0x000fea0003800000 */
[----:B------:R0:W-:Y:S01]  /*2b00*/  STL.128 [R1+0x1a0], R8 ;  /* 0x0001a00801007387 */ /* 0x0001e20000100c00 */
[----:B------:R-:W-:Y:S01]  /*2b10*/  IMAD.X R15, RZ, RZ, R17, P0 ;  /* 0x000000ffff0f7224 */ /* 0x000fe200000e0611 */
[----:B------:R-:W-:Y:S01]  /*2b20*/  BSSY B0, `(.L_x_9682) ;  /* 0x000002c000007945 */ /* 0x000fe20003800000 */
[----:B------:R-:W-:Y:S01]  /*2b30*/  IMAD.MOV.U32 R12, RZ, RZ, R18 ;  /* 0x000000ffff0c7224 */ /* 0x000fe200078e0012 */
[----:B------:R-:W-:Y:S01]  /*2b40*/  IADD3 R18, P0, R16, 0x170, RZ ;  /* 0x0000017010127810 */ /* 0x000fe20007f1e0ff */
[----:B------:R-:W-:Y:S01]  /*2b50*/  IMAD.MOV.U32 R13, RZ, RZ, R41 ;  /* 0x000000ffff0d7224 */ /* 0x000fe200078e0029 */
[----:B------:R-:W-:Y:S01]  /*2b60*/  STL.64 [R1+0x178], R200 ;  /* 0x000178c801007387 */ /* 0x000fe20000100a00 */
[----:B------:R-:W-:-:S03]  /*2b70*/  IMAD.X R7, RZ, RZ, R17, P1 ;  /* 0x000000ffff077224 */ /* 0x000fc600008e0611 */
[----:B------:R3:W-:Y:S01]  /*2b80*/  STL.128 [R1+0x180], R12 ;  /* 0x0001800c01007387 */ /* 0x0007e20000100c00 */
[----:B0-----:R-:W-:Y:S02]  /*2b90*/  IMAD.MOV.U32 R10, RZ, RZ, R32 ;  /* 0x000000ffff0a7224 */ /* 0x001fe400078e0020 */
[----:B------:R-:W-:Y:S02]  /*2ba0*/  IMAD.MOV.U32 R11, RZ, RZ, R33 ;  /* 0x000000ffff0b7224 */ /* 0x000fe400078e0021 */
[----:B------:R-:W-:Y:S02]  /*2bb0*/  IMAD.MOV.U32 R8, RZ, RZ, R204 ;  /* 0x000000ffff087224 */ /* 0x000fe400078e00cc */
[----:B------:R-:W-:Y:S02]  /*2bc0*/  IMAD.MOV.U32 R9, RZ, RZ, R203 ;  /* 0x000000ffff097224 */ /* 0x000fe400078e00cb */
[----:B------:R-:W-:Y:S01]  /*2bd0*/  IMAD.MOV.U32 R32, RZ, RZ, R18 ;  /* 0x000000ffff207224 */ /* 0x000fe200078e0012 */
[----:B------:R1:W-:Y:S01]  /*2be0*/  BAR.SYNC.DEFER_BLOCKING R199, 0x100 ;  /* 0x000400c70000751d */ /* 0x0003e20000010000 */
[----:B---3--:R-:W-:Y:S01]  /*2bf0*/  IADD3 R12, P1, R16, 0x128, RZ ;  /* 0x00000128100c7810 */ /* 0x008fe20007f3e0ff */
[----:B------:R-:W-:-:S02]  /*2c00*/  IMAD.MOV.U32 R14, RZ, RZ, R206 ;  /* 0x000000ffff0e7224 */ /* 0x000fc400078e00ce */
[----:B------:R-:W-:Y:S02]  /*2c10*/  IMAD.MOV.U32 R15, RZ, RZ, R205 ;  /* 0x000000ffff0f7224 */ /* 0x000fe400078e00cd */
[----:B------:R-:W-:Y:S01]  /*2c20*/  IMAD.X R13, RZ, RZ, R17, P1 ;  /* 0x000000ffff0d7224 */ /* 0x000fe200008e0611 */
[----:B------:R0:W-:Y:S01]  /*2c30*/  STL.128 [R1+0x1b0], R8 ;  /* 0x0001b00801007387 */ /* 0x0001e20000100c00 */
[----:B------:R-:W-:-:S03]  /*2c40*/  IMAD.MOV.U32 R18, RZ, RZ, R23 ;  /* 0x000000ffff127224 */ /* 0x000fc600078e0017 */
[----:B------:R-:W-:Y:S01]  /*2c50*/  STL.128 [R1+0x1f0], R12 ;  /* 0x0001f00c01007387 */ /* 0x000fe20000100c00 */
[----:B0-----:R-:W-:Y:S02]  /*2c60*/  IMAD.MOV.U32 R8, RZ, RZ, R19 ;  /* 0x000000ffff087224 */ /* 0x001fe400078e0013 */
[----:B------:R-:W-:Y:S02]  /*2c70*/  IMAD.MOV.U32 R9, RZ, RZ, R40 ;  /* 0x000000ffff097224 */ /* 0x000fe400078e0028 */
[----:B------:R-:W-:Y:S02]  /*2c80*/  IMAD.MOV.U32 R10, RZ, RZ, R28 ;  /* 0x000000ffff0a7224 */ /* 0x000fe400078e001c */
[----:B------:R-:W-:Y:S02]  /*2c90*/  IMAD.MOV.U32 R11, RZ, RZ, R45 ;  /* 0x000000ffff0b7224 */ /* 0x000fe400078e002d */
[----:B------:R-:W-:-:S03]  /*2ca0*/  IMAD.X R19, RZ, RZ, R17, P0 ;  /* 0x000000ffff137224 */ /* 0x000fc600000e0611 */
[----:B------:R0:W-:Y:S01]  /*2cb0*/  STL.128 [R1+0x1c0], R8 ;  /* 0x0001c00801007387 */ /* 0x0001e20000100c00 */
[----:B------:R-:W-:Y:S02]  /*2cc0*/  IMAD.MOV.U32 R33, RZ, RZ, R19 ;  /* 0x000000ffff217224 */ /* 0x000fe400078e0013 */
[----:B------:R-:W-:-:S03]  /*2cd0*/  IMAD.MOV.U32 R19, RZ, RZ, R42 ;  /* 0x000000ffff137224 */ /* 0x000fc600078e002a */
[----:B------:R-:W-:Y:S04]  /*2ce0*/  STL.128 [R1+0x1e0], R32 ;  /* 0x0001e02001007387 */ /* 0x000fe80000100c00 */
[----:B------:R-:W-:Y:S01]  /*2cf0*/  STL.128 [R1+0x190], R16 ;  /* 0x0001901001007387 */ /* 0x000fe20000100c00 */
[----:B0-----:R-:W-:Y:S02]  /*2d00*/  IMAD.MOV.U32 R8, RZ, RZ, R30 ;  /* 0x000000ffff087224 */ /* 0x001fe400078e001e */
[----:B------:R-:W-:Y:S02]  /*2d10*/  IMAD.MOV.U32 R9, RZ, RZ, R31 ;  /* 0x000000ffff097224 */ /* 0x000fe400078e001f */
[----:B------:R-:W-:Y:S02]  /*2d20*/  IMAD.MOV.U32 R10, RZ, RZ, R0 ;  /* 0x000000ffff0a7224 */ /* 0x000fe400078e0000 */
[----:B------:R-:W-:-:S05]  /*2d30*/  IMAD.MOV.U32 R11, RZ, RZ, R7 ;  /* 0x000000ffff0b7224 */ /* 0x000fca00078e0007 */
[----:B------:R0:W-:Y:S02]  /*2d40*/  STL.128 [R1+0x1d0], R8 ;  /* 0x0001d00801007387 */ /* 0x0001e40000100c00 */
[----:B0-----:R-:W-:Y:S02]  /*2d50*/  IMAD.MOV.U32 R8, RZ, RZ, R26 ;  /* 0x000000ffff087224 */ /* 0x001fe400078e001a */
[----:B------:R-:W-:Y:S02]  /*2d60*/  IMAD.MOV.U32 R9, RZ, RZ, R43 ;  /* 0x000000ffff097224 */ /* 0x000fe400078e002b */
[----:B------:R-:W-:Y:S02]  /*2d70*/  IMAD.MOV.U32 R10, RZ, RZ, R38 ;  /* 0x000000ffff0a7224 */ /* 0x000fe400078e0026 */
[----:B------:R-:W-:-:S05]  /*2d80*/  IMAD.MOV.U32 R11, RZ, RZ, R39 ;  /* 0x000000ffff0b7224 */ /* 0x000fca00078e0027 */
[----:B------:R1:W-:Y:S01]  /*2d90*/  STL.128 [R1+0x200], R8 ;  /* 0x0002000801007387 */ /* 0x0003e20000100c00 */
[----:B--2---:R-:W-:-:S04]  /*2da0*/  LOP3.LUT R0, R29, 0x1, RZ, 0xfc, !PT ;  /* 0x000000011d007812 */ /* 0x004fc800078efcff */
[----:B------:R-:W-:-:S13]  /*2db0*/  ISETP.NE.AND P1, PT, R0, 0x3, PT ;  /* 0x000000030000780c */ /* 0x000fda0003f25270 */
[----:B-1----:R-:W-:Y:S05]  /*2dc0*/  @!P1 BRA `(.L_x_9683) ;  /* 0x0000000000049947 */ /* 0x002fea0003800000 */
[----:B------:R-:W-:Y:S01]  /*2dd0*/  BPT.TRAP 0x1 ;  /* 0x000000040000795c */ /* 0x000fe20000300000 */
.L_x_9683:
[----:B------:R-:W-:Y:S05]  /*2de0*/  BSYNC B0 ;  /* 0x0000000000007941 */ /* 0x000fea0003800000 */
.L_x_9682:
[----:B------:R-:W2:Y:S01]  /*2df0*/  LDL.64 R8, [R1+0x8] ;  /* 0x0000080001087983 */ /* 0x000ea20000100a00 */
[----:B-----5:R-:W-:Y:S01]  /*2e00*/  SHF.L.U32 R21, R21, 0x1f, RZ ;  /* 0x0000001f15157819 */ /* 0x020fe200000006ff */
[----:B------:R-:W-:Y:S01]  /*2e10*/  BSSY B0, `(.L_x_9684) ;  /* 0x0000006000007945 */ /* 0x000fe20003800000 */
[----:B--2---:R-:W-:-:S05]  /*2e20*/  MOV R7, R8 ;  /* 0x0000000800077202 */ /* 0x004fca0000000f00 */
[----:B------:R-:W-:-:S04]  /*2e30*/  IMAD R20, R20, 0x8, R7 ;  /* 0x0000000814147824 */ /* 0x000fc800078e0207 */
[----:B------:R0:W1:Y:S01]  /*2e40*/  SYNCS.PHASECHK.TRANS64.TRYWAIT P0, [R20+URZ], R21 ;  /* 0x00000015140075a7 */ /* 0x000062000800017f */
[----:B------:R-:W-:Y:S05]  /*2e50*/  @!P1 BRA `(.L_x_9685) ;  /* 0x0000000000049947 */ /* 0x000fea0003800000 */
[----:B------:R-:W-:Y:S01]  /*2e60*/  BPT.TRAP 0x1 ;  /* 0x000000040000795c */ /* 0x000fe20000300000 */
.L_x_9685:
[----:B------:R-:W-:Y:S05]  /*2e70*/  BSYNC B0 ;  /* 0x0000000000007941 */ /* 0x000fea0003800000 */
.L_x_9684:
[----:B------:R-:W-:Y:S04]  /*2e80*/  BSSY B0, `(.L_x_9686) ;  /* 0x0000004000007945 */ /* 0x000fe80003800000 */
[----:B-1----:R-:W-:Y:S05]  /*2e90*/  @P0 BRA `(.L_x_9687) ;  /* 0x0000000000080947 */ /* 0x002fea0003800000 */
[----:B------:R-:W1:Y:S02]  /*2ea0*/  SYNCS.PHASECHK.TRANS64.TRYWAIT P0, [R20+URZ], R21 ;  /* 0x00000015140075a7 */ /* 0x000e64000800017f */
[----:B-1----:R-:W-:Y:S05]  /*2eb0*/  @!P0 BRA `(.L_x_9688) ;  /* 0x0000024800b08947 */ /* 0x002fea0003800000 */
.L_x_9687:
[----:B------:R-:W-:Y:S05]  /*2ec0*/  BSYNC B0 ;  /* 0x0000000000007941 */ /* 0x000fea0003800000 */
.L_x_9686:
[----:B------:R-:W2:Y:S04]  /*2ed0*/  LDL R13, [R1+0x218] ;  /* 0x00021800010d7983 */ /* 0x000ea80000100800 */
[----:B------:R-:W2:Y:S01]  /*2ee0*/  LDL.64 R8, [R1+0xa0] ;  /* 0x0000a00001087983 */ /* 0x000ea20000100a00 */
[----:B------:R-:W-:Y:S05]  /*2ef0*/  WARPSYNC.ALL ;  /* 0x0000000000007948 */ /* 0x000fea0003800000 */
[----:B01----:R-:W3:Y:S04]  /*2f00*/  LDL.64 R20, [R1+0x98] ;  /* 0x0000980001147983 */ /* 0x003ee80000100a00 */
        /* <DEDUP_REMOVED lines=21> */
[C---:B------:R-:W-:Y:S01]  /*3060*/  VIADD R10, R8.reuse, 0x4 ;  /* 0x00000004080a7836 */ /* 0x040fe20000000000 */
        /* <DEDUP_REMOVED lines=30> */
[----:B------:R-:W1:Y:S02]  /*3250*/  SYNCS.PHASECHK.TRANS64.TRYWAIT P0, [UR44+0x32410], R7 ;  /* 0x03241007ff0075a7 */ /* 0x000e64000800016c */
[----:B01----:R-:W-:Y:S05]  /*3260*/  @!P0 BRA `(.L_x_9690) ;  /* 0x0000024400d88947 */ /* 0x003fea0003800000 */
.L_x_9889:
[----:B------:R-:W-:Y:S05]  /*3270*/  BSYNC B0 ;  /* 0x0000000000007941 */ /* 0x000fea0003800000 */
.L_x_9689:
[----:B0-----:R-:W2:Y:S04]  /*3280*/  LDL R7, [R1+0x54] ;  /* 0x0000540001077983 */ /* 0x001ea80000100800 */
[----:B------:R0:W5:Y:S01]  /*3290*/  LDL.64 R8, [R1+0x218] ;  /* 0x0002180001087983 */ /* 0x0001620000100a00 */
[----:B------:R-:W-:Y:S01]  /*32a0*/  BSSY B0, `(.L_x_9691) ;  /* 0x0000005000007945 */ /* 0x000fe20003800000 */
[----:B--2---:R-:W-:-:S04]  /*32b0*/  LOP3.LUT R7, R7, 0x1, RZ, 0xfc, !PT ;  /* 0x0000000107077812 */ /* 0x004fc800078efcff */
[----:B------:R-:W-:-:S13]  /*32c0*/  ISETP.NE.AND P1, PT, R7, 0x3, PT ;  /* 0x000000030700780c */ /* 0x000fda0003f25270 */
[----:B0-----:R-:W-:Y:S05]  /*32d0*/  @!P1 BRA `(.L_x_9692) ;  /* 0x0000000000049947 */ /* 0x001fea0003800000 */
[----:B------:R-:W-:Y:S01]  /*32e0*/  BPT.TRAP 0x1 ;  /* 0x000000040000795c */ /* 0x000fe20000300000 */
.L_x_9692:
[----:B------:R-:W-:Y:S05]  /*32f0*/  BSYNC B0 ;  /* 0x0000000000007941 */ /* 0x000fea0003800000 */
.L_x_9691:
        /* <DEDUP_REMOVED lines=8> */
.L_x_9694:
[----:B------:R-:W-:Y:S05]  /*3380*/  BSYNC B0 ;  /* 0x0000000000007941 */ /* 0x000fea0003800000 */
.L_x_9693:
[----:B------:R-:W-:Y:S04]  /*3390*/  BSSY B0, `(.L_x_9695) ;  /* 0x0000004000007945 */ /* 0x000fe80003800000 */
[----:B-1----:R-:W-:Y:S05]  /*33a0*/  @P0 BRA `(.L_x_9696) ;  /* 0x0000000000080947 */ /* 0x002fea0003800000 */
[----:B------:R-:W1:Y:S02]  /*33b0*/  SYNCS.PHASECHK.TRANS64.TRYWAIT P0, [R8+URZ], R9 ;  /* 0x00000009080075a7 */ /* 0x000e64000800017f */
[----:B-1----:R-:W-:Y:S05]  /*33c0*/  @!P0 BRA `(.L_x_9697) ;  /* 0x0000024400988947 */ /* 0x002fea0003800000 */
.L_x_9696:
[----:B------:R-:W-:Y:S05]  /*33d0*/  BSYNC B0 ;  /* 0x0000000000007941 */ /* 0x000fea0003800000 */
.L_x_9695:
[----:B------:R-:W2:Y:S04]  /*33e0*/  LDL R21, [R1+0x218] ;  /* 0x0002180001157983 */ /* 0x000ea80000100800 */
[----:B01----:R-:W2:Y:S04]  /*33f0*/  LDL.64 R8, [R1+0x118] ;  /* 0x0001180001087983 */ /* 0x003ea80000100a00 */
[----:B------:R-:W3:Y:S04]  /*3400*/  LDL R7, [R1+0x90] ;  /* 0x0000900001077983 */ /* 0x000ee80000100800 */
[----:B------:R-:W4:Y:S04]  /*3410*/  LDL.64 R10, [R1+0x110] ;  /* 0x00011000010a7983 */ /* 0x000f280000100a00 */
[----:B------:R-:W5:Y:S04]  /*3420*/  LDL.64 R12, [R1+0x110] ;  /* 0x00011000010c7983 */ /* 0x000f680000100a00 */
[----:B------:R-:W5:Y:S04]  /*3430*/  LDL.64 R14, [R1+0x110] ;  /* 0x00011000010e7983 */ /* 0x000f680000100a00 */
[----:B------:R-:W5:Y:S01]  /*3440*/  LDL.64 R18, [R1+0x110] ;  /* 0x0001100001127983 */ /* 0x000f620000100a00 */
[----:B------:R-:W-:Y:S05]  /*3450*/  WARPSYNC.ALL ;  /* 0x0000000000007948 */ /* 0x000fea0003800000 */
[----:B------:R-:W-:Y:S01]  /*3460*/  WARPGROUP.ARRIVE ;  /* 0x00000000000079c5 */ /* 0x000fe20000000000 */
[----:B--2---:R-:W-:Y:S01]  /*3470*/  IMAD R8, R21, 0xc00, R8 ;  /* 0x00000c0015087824 */ /* 0x004fe200078e0208 */
[----:B------:R-:W-:Y:S01]  /*3480*/  R2UR UR7, R9 ;  /* 0x00000000090772ca */ /* 0x000fe200000e0000 */
[----:B------:R-:W2:Y:S01]  /*3490*/  LDL.64 R20, [R1+0x110] ;  /* 0x0001100001147983 */ /* 0x000ea20000100a00 */
[----:B---3--:R-:W-:-:S02]  /*34a0*/  ISETP.NE.U32.AND P0, PT, R7, RZ, PT ;  /* 0x000000ff0700720c */ /* 0x008fc40003f05070 */
        /* <DEDUP_REMOVED lines=132> */
[----:B------:R-:W-:Y:S01]  /*3cf0*/  R2UR UR5, R21 ;  /* 0x00000000150572ca */ /* 0x000fe200000e0000 */
[----:B------:R-:W0:Y:S01]  /*3d00*/  S2R R23, SR_TID.X ;  /* 0x0000000000177919 */ /* 0x000e220000002100 */
[----:B---3--:R-:W-:Y:S01]  /*3d10*/  VIADD R12, R12, 0xc02 ;  /* 0x00000c020c0c7836 */ /* 0x008fe20000000000 */
[----:B------:R-:W-:Y:S02]  /*3d20*/  WARPGROUP.DEPBAR.LE gsb0, 0x0 ;  /* 0x00008000000079c5 */ /* 0x000fe40000010000 */
[----:B------:R-:W-:-:S08]  /*3d30*/  WARPGROUP.ARRIVE ;  /* 0x00000000000079c5 */ /* 0x000fd00000000000 */
[----:B------:R-:W-:Y:S01]  /*3d40*/  HGMMA.64x96x16.F32.BF16 R24, gdesc[UR4], R24, gsb0 ;  /* 0x01600000041879f0 */ /* 0x000fe20008001818 */
[----:B0-----:R-:W-:-:S04]  /*3d50*/  LOP3.LUT R23, R23, 0x7f, RZ, 0xc0, !PT ;  /* 0x0000007f17177812 */ /* 0x001fc800078ec0ff */
[----:B------:R-:W-:Y:S01]  /*3d60*/  ISETP.NE.AND P0, PT, R23, RZ, PT ;  /* 0x000000ff1700720c */ /* 0x000fe20003f05270 */
        /* <DEDUP_REMOVED lines=52> */
[----:B------:R-:W2:Y:S04]  /*40b0*/  LDL.64 R12, [R1+0x170] ;  /* 0x00017000010c7983 */ /* 0x000ea80000100a00 */
[----:B------:R-:W3:Y:S04]  /*40c0*/  LDL R14, [R6] ;  /* 0x00000000060e7983 */ /* 0x000ee80000100800 */
[----:B------:R-:W4:Y:S04]  /*40d0*/  LDL R9, [R6+0x8] ;  /* 0x0000080006097983 */ /* 0x000f280000100800 */
[----:B------:R-:W5:Y:S04]  /*40e0*/  LDL R20, [R1+0x70] ;  /* 0x0000700001147983 */ /* 0x000f680000100800 */
[----:B-1----:R-:W4:Y:S04]  /*40f0*/  LDL R7, [R6+0x18] ;  /* 0x0000180006077983 */ /* 0x002f280000100800 */
[----:B------:R-:W5:Y:S04]  /*4100*/  LDL R8, [R6+0x4] ;  /* 0x0000040006087983 */ /* 0x000f680000100800 */
[----:B------:R-:W5:Y:S04]  /*4110*/  LDL R18, [R6+0xc] ;  /* 0x00000c0006127983 */ /* 0x000f680000100800 */
[----:B------:R-:W5:Y:S04]  /*4120*/  LDL R15, [R6+0x10] ;  /* 0x00001000060f7983 */ /* 0x000f680000100800 */
[----:B------:R-:W5:Y:S04]  /*4130*/  LDL R19, [R6+0x14] ;  /* 0x0000140006137983 */ /* 0x000f680000100800 */
[----:B--2---:R3:W2:Y:S02]  /*4140*/  LD.E R12, desc[UR54][R12.64] ;  /* 0x000000360c0c7980 */ /* 0x0046a4000c101900 */
[----:B---3--:R-:W-:-:S04]  /*4150*/  SHF.R.S32.HI R13, RZ, 0x1f, R14 ;  /* 0x0000001fff0d7819 */ /* 0x008fc8000001140e */
        /* <DEDUP_REMOVED lines=9> */
[----:B----4-:R-:W-:Y:S01]  /*41f0*/  ISETP.GE.AND P1, PT, R7, 0x1, PT ;  /* 0x000000010700780c */ /* 0x010fe20003f26270 */
[----:B------:R-:W-:Y:S01]  /*4200*/  BSSY B0, `(.L_x_9698) ;  /* 0x0000095000007945 */ /* 0x000fe20003800000 */
[-C--:B--2---:R-:W-:Y:S01]  /*4210*/  FMUL.FTZ R10, R24, R12.reuse ;  /* 0x0000000c180a7220 */ /* 0x084fe20000410000 */
[----:B------:R-:W-:Y:S01]  /*4220*/  SHF.R.S32.HI R24, RZ, 0x1f, R21 ;  /* 0x0000001fff187819 */ /* 0x000fe20000011415 */
[----:B------:R-:W-:-:S03]  /*4230*/  FMUL.FTZ R11, R25, R12 ;  /* 0x0000000c190b7220 */ /* 0x000fc60000410000 */
[----:B------:R-:W-:Y:S01]  /*4240*/  LEA.HI R23, R24, R21, RZ, 0x2 ;  /* 0x0000001518177211 */ /* 0x000fe200078f10ff */
[----:B------:R-:W-:-:S03]  /*4250*/  FMUL.FTZ R95, R26, R12 ;  /* 0x0000000c1a5f7220 */ /* 0x000fc60000410000 */
[--C-:B------:R-:W-:Y:S02]  /*4260*/  SHF.R.S32.HI R25, RZ, 0x2, R23.reuse ;  /* 0x00000002ff197819 */ /* 0x100fe40000011417 */
[----:B------:R-:W-:Y:S02]  /*4270*/  SHF.R.S32.HI R26, RZ, 0x1f, R23 ;  /* 0x0000001fff1a7819 */ /* 0x000fe40000011417 */
[----:B------:R-:W-:Y:S02]  /*4280*/  LEA.HI R24, R24, R21, RZ, 0x5 ;  /* 0x0000001518187211 */ /* 0x000fe400078f28ff */
[----:B------:R-:W-:Y:S01]  /*4290*/  LEA.HI R26, R26, R25, RZ, 0x3 ;  /* 0x000000191a1a7211 */ /* 0x000fe200078f18ff */
[----:B------:R-:W-:Y:S01]  /*42a0*/  FMUL.FTZ R89, R27, R12 ;  /* 0x0000000c1b597220 */ /* 0x000fe20000410000 */
[----:B------:R-:W-:Y:S02]  /*42b0*/  SHF.R.S32.HI R27, RZ, 0x5, R24 ;  /* 0x00000005ff1b7819 */ /* 0x000fe40000011418 */
[----:B------:R-:W-:-:S02]  /*42c0*/  LOP3.LUT R26, R26, 0xfffffff8, RZ, 0xc0, !PT ;  /* 0xfffffff81a1a7812 */ /* 0x000fc400078ec0ff */
        /* <DEDUP_REMOVED lines=46> */
[----:B-----5:R-:W-:Y:S02]  /*45b0*/  IMAD R27, R20, 0x8, R27 ;  /* 0x00000008141b7824 */ /* 0x020fe400078e021b */
[----:B------:R-:W-:Y:S01]  /*45c0*/  FMUL.FTZ R181, R71, R12 ;  /* 0x0000000c47b57220 */ /* 0x000fe20000410000 */
[----:B------:R-:W-:Y:S01]  /*45d0*/  IMAD.IADD R14, R21, 0x1, -R14 ;  /* 0x00000001150e7824 */ /* 0x000fe200078e0a0e */
[----:B------:R-:W-:Y:S01]  /*45e0*/  IADD3 R21, -R8, 0x1, R23 ;  /* 0x0000000108157810 */ /* 0x000fe20007ffe117 */
[----:B------:R-:W-:Y:S01]  /*45f0*/  IMAD.U32 R26, R27, 0x10, R26 ;  /* 0x000000101b1a7824 */ /* 0x000fe200078e001a */
[----:B------:R-:W1:Y:S03]  /*4600*/  MUFU.TANH R10, R10 ;  /* 0x0000000a000a7308 */ /* 0x000e660000002400 */
[----:B------:R-:W-:Y:S01]  /*4610*/  IMAD R26, R13, 0x40, R26 ;  /* 0x000000400d1a7824 */ /* 0x000fe200078e021a */
[----:B------:R-:W-:Y:S01]  /*4620*/  LOP3.LUT R13, RZ, R18, RZ, 0x33, !PT ;  /* 0x00000012ff0d7212 */ /* 0x000fe200078e33ff */
[----:B------:R-:W-:-:S03]  /*4630*/  IMAD R12, R14, -0x2, R21 ;  /* 0xfffffffe0e0c7824 */ /* 0x000fc600078e0215 */
[----:B------:R-:W2:Y:S01]  /*4640*/  MUFU.TANH R11, R11 ;  /* 0x0000000b000b7308 */ /* 0x000ea20000002400 */
[----:B------:R-:W-:-:S07]  /*4650*/  IMAD R23, R14, -0x2, R23 ;  /* 0xfffffffe0e177824 */ /* 0x000fce00078e0217 */
[----:B------:R-:W3:Y:S01]  /*4660*/  MUFU.TANH R95, R95 ;  /* 0x0000005f005f7308 */ /* 0x000ee20000002400 */
[----:B------:R-:W-:-:S07]  /*4670*/  IMAD.IADD R18, R12, 0x1, R15 ;  /* 0x000000010c127824 */ /* 0x000fce00078e020f */
        /* <DEDUP_REMOVED lines=45> */
[----:B------:R-:W-:-:S02]  /*4950*/  IMAD.U32 R25, RZ, RZ, UR4 ;  /* 0x00000004ff197e24 */ /* 0x000fc4000f8e00ff */
[----:B------:R-:W-:Y:S02]  /*4960*/  IMAD.IADD R21, R12, 0x1, R13 ;  /* 0x000000010c157824 */ /* 0x000fe400078e020d */
[----:B------:R-:W-:Y:S01]  /*4970*/  VIADD R20, R19, UR4 ;  /* 0x0000000413147c36 */ /* 0x000fe20008000000 */
[----:B------:R-:W-:Y:S01]  /*4980*/  VIADDMNMX R12, R26, R18, R23, PT ;  /* 0x000000121a0c7246 */ /* 0x000fe20003800117 */
[----:B------:R-:W-:Y:S02]  /*4990*/  IMAD R24, R14, -0x2, R25 ;  /* 0xfffffffe0e187824 */ /* 0x000fe400078e0219 */
[----:B------:R-:W-:Y:S01]  /*49a0*/  IMAD.IADD R13, R21, 0x1, R26 ;  /* 0x00000001150d7824 */ /* 0x000fe200078e021a */
[----:B-1234-:R-:W-:Y:S06]  /*49b0*/  @!P1 BRA `(.L_x_9699) ;  /* 0x0000000000649947 */ /* 0x01efec0003800000 */
        /* <DEDUP_REMOVED lines=12> */
.L_x_9703:
[----:B------:R-:W-:Y:S05]  /*4a80*/  BSYNC B2 ;  /* 0x0000000000027941 */ /* 0x000fea0003800000 */
.L_x_9702:
[----:B------:R-:W-:Y:S01]  /*4a90*/  LOP3.LUT R14, RZ, R14, RZ, 0x33, !PT ;  /* 0x0000000eff0e7212 */ /* 0x000fe200078e33ff */
[----:B------:R-:W-:Y:S06]  /*4aa0*/  BRA `(.L_x_9704) ;  /* 0x0000000000187947 */ /* 0x000fec0003800000 */
.L_x_9701:
[----:B------:R-:W-:-:S13]  /*4ab0*/  ISETP.NE.AND P1, PT, R7, 0x1, PT ;  /* 0x000000010700780c */ /* 0x000fda0003f25270 */
[----:B------:R-:W-:Y:S05]  /*4ac0*/  @!P1 BRA `(.L_x_9704) ;  /* 0x0000000000109947 */ /* 0x000fea0003800000 */
[----:B------:R-:W2:Y:S04]  /*4ad0*/  LDL R15, [R6+0x1c] ;  /* 0x00001c00060f7983 */ /* 0x000ea80000100800 */
[----:B------:R-:W3:Y:S01]  /*4ae0*/  LDL R19, [R6+0x20] ;  /* 0x0000200006137983 */ /* 0x000ee20000100800 */
[----:B--2---:R-:W-:-:S05]  /*4af0*/  IMAD.HI.U32 R14, R14, R15, RZ ;  /* 0x0000000f0e0e7227 */ /* 0x004fca00078e00ff */
[----:B---3--:R-:W-:-:S07]  /*4b00*/  SHF.R.U32.HI R14, RZ, R19, R14 ;  /* 0x00000013ff0e7219 */ /* 0x008fce000001160e */
.L_x_9704:
[----:B------:R-:W-:Y:S05]  /*4b10*/  BSYNC B1 ;  /* 0x0000000000017941 */ /* 0x000fea0003800000 */
.L_x_9700:
[----:B------:R-:W-:-:S05]  /*4b20*/  IMAD R14, R7, R14, R24 ;  /* 0x0000000e070e7224 */ /* 0x000fca00078e0218 */
[----:B------:R-:W-:Y:S02]  /*4b30*/  VIMNMX R13, R13, R14, !PT ;  /* 0x0000000e0d0d7248 */ /* 0x000fe40007fe0100 */
[----:B------:R-:W-:-:S07]  /*4b40*/  VIADDMNMX R12, R14, R7, R12, PT ;  /* 0x000000070e0c7246 */ /* 0x000fce000380010c */
.L_x_9699:
[----:B------:R-:W-:Y:S05]  /*4b50*/  BSYNC B0 ;  /* 0x0000000000007941 */ /* 0x000fea0003800000 */
.L_x_9698:
[----:B------:R-:W-:Y:S01]  /*4b60*/  ISETP.GE.AND P1, PT, R20, 0x2, PT ;  /* 0x000000021400780c */ /* 0x000fe20003f26270 */
[----:B------:R-:W-:Y:S01]  /*4b70*/  VIADD R26, R26, 0x8 ;  /* 0x000000081a1a7836 */ /* 0x000fe20000000000 */
[C---:B------:R-:W-:Y:S01]  /*4b80*/  ISETP.GE.AND P5, PT, R20.reuse, 0xa, PT ;  /* 0x0000000a1400780c */ /* 0x040fe20003fa6270 */
[----:B------:R-:W-:Y:S01]  /*4b90*/  BSSY B0, `(.L_x_9705) ;  /* 0x000008f000007945 */ /* 0x000fe20003800000 */
[----:B------:R-:W-:Y:S02]  /*4ba0*/  ISETP.GT.AND P3, PT, R13, 0x1, !P1 ;  /* 0x000000010d00780c */ /* 0x000fe40004f64270 */
[----:B------:R-:W-:Y:S02]  /*4bb0*/  ISETP.GE.AND P2, PT, R20, 0x9, PT ;  /* 0x000000091400780c */ /* 0x000fe40003f46270 */
[----:B------:R-:W-:Y:S02]  /*4bc0*/  ISETP.LT.OR P3, PT, R12, 0x2, P3 ;  /* 0x000000020c00780c */ /* 0x000fe40001f61670 */
[----:B------:R-:W-:-:S02]  /*4bd0*/  P2R R15, PR, RZ, 0x20 ;  /* 0x00000020ff0f7803 */ /* 0x000fc40000000000 */
[----:B------:R-:W-:Y:S01]  /*4be0*/  FSEL R101, R11, -INF , !P3 ;  /* 0xff8000000b657808 */ /* 0x000fe20005800000 */
[----:B------:R-:W-:Y:S01]  /*4bf0*/  IMAD.IADD R11, R21, 0x1, R26 ;  /* 0x00000001150b7824 */ /* 0x000fe200078e021a */
[C---:B------:R-:W-:Y:S02]  /*4c00*/  ISETP.GT.AND P3, PT, R13.reuse, 0x9, !P5 ;  /* 0x000000090d00780c */ /* 0x040fe40006f64270 */
[----:B------:R-:W-:Y:S02]  /*4c10*/  ISETP.GT.AND P4, PT, R13, 0x8, !P2 ;  /* 0x000000080d00780c */ /* 0x000fe40005784270 */
        /* <DEDUP_REMOVED lines=102> */
[----:B------:R-:W-:Y:S02]  /*5280*/  VIADDMNMX R10, R26, R18, R23, PT ;  /* 0x000000121a0a7246 */ /* 0x000fe40003800117 */
        /* <DEDUP_REMOVED lines=18> */
.L_x_9710:
[----:B------:R-:W-:Y:S05]  /*53b0*/  BSYNC B2 ;  /* 0x0000000000027941 */ /* 0x000fea0003800000 */
.L_x_9709:
[----:B------:R-:W-:Y:S01]  /*53c0*/  LOP3.LUT R8, RZ, R8, RZ, 0x33, !PT ;  /* 0x00000008ff087212 */ /* 0x000fe200078e33ff */
[----:B------:R-:W-:Y:S06]  /*53d0*/  BRA `(.L_x_9711) ;  /* 0x0000000000187947 */ /* 0x000fec0003800000 */
.L_x_9708:
[----:B------:R-:W-:-:S13]  /*53e0*/  ISETP.NE.AND P6, PT, R7, 0x1, PT ;  /* 0x000000010700780c */ /* 0x000fda0003fc5270 */
[----:B------:R-:W-:Y:S05]  /*53f0*/  @!P6 BRA `(.L_x_9711) ;  /* 0x000000000010e947 */ /* 0x000fea0003800000 */
[----:B------:R-:W2:Y:S04]  /*5400*/  LDL R9, [R6+0x1c] ;  /* 0x00001c0006097983 */ /* 0x000ea80000100800 */
[----:B------:R-:W3:Y:S01]  /*5410*/  LDL R13, [R6+0x20] ;  /* 0x00002000060d7983 */ /* 0x000ee20000100800 */
[----:B--2---:R-:W-:-:S05]  /*5420*/  IMAD.HI.U32 R8, R8, R9, RZ ;  /* 0x0000000908087227 */ /* 0x004fca00078e00ff */
[----:B---3--:R-:W-:-:S07]  /*5430*/  SHF.R.U32.HI R8, RZ, R13, R8 ;  /* 0x0000000dff087219 */ /* 0x008fce0000011608 */
.L_x_9711:
[----:B------:R-:W-:Y:S05]  /*5440*/  BSYNC B1 ;  /* 0x0000000000017941 */ /* 0x000fea0003800000 */
.L_x_9707:
[----:B------:R-:W-:-:S05]  /*5450*/  IMAD R8, R7, R8, R24 ;  /* 0x0000000807087224 */ /* 0x000fca00078e0218 */
[----:B------:R-:W-:Y:S02]  /*5460*/  VIADDMNMX R10, R8, R7, R10, PT ;  /* 0x00000007080a7246 */ /* 0x000fe4000380010a */
[----:B------:R-:W-:-:S07]  /*5470*/  VIMNMX R11, R11, R8, !PT ;  /* 0x000000080b0b7248 */ /* 0x000fce0007fe0100 */
.L_x_9706:
[----:B------:R-:W-:Y:S05]  /*5480*/  BSYNC B0 ;  /* 0x0000000000007941 */ /* 0x000fea0003800000 */
.L_x_9705:
        /* <DEDUP_REMOVED lines=13> */
[----:B------:R-:W5:Y:S01]  /*5560*/  LDL R18, [R1+0x380] ;  /* 0x0003800001127983 */ /* 0x000f620000100800 */
[----:B------:R-:W-:Y:S02]  /*5570*/  ISETP.LT.OR P1, PT, R10, 0xa, P1 ;  /* 0x0000000a0a00780c */ /* 0x000fe40000f21670 */
[----:B------:R-:W-:Y:S01]  /*5580*/  ISETP.NE.AND P6, PT, R28, RZ, PT ;  /* 0x000000ff1c00720c */ /* 0x000fe20003fc5270 */
[----:B------:R-:W5:Y:S01]  /*5590*/  LDL R21, [R1+0x25c] ;  /* 0x00025c0001157983 */ /* 0x000f620000100800 */
[----:B------:R-:W-:-:S02]  /*55a0*/  FSEL R83, R83, -INF , !P1 ;  /* 0xff80000053537808 */ /* 0x000fc40004800000 */
[----:B------:R-:W-:Y:S01]  /*55b0*/  ISETP.NE.AND P1, PT, R19, RZ, PT ;  /* 0x000000ff1300720c */ /* 0x000fe20003f25270 */
[----:B------:R-:W5:Y:S01]  /*55c0*/  LDL R23, [R1+0x264] ;  /* 0x0002640001177983 */ /* 0x000f620000100800 */
[----:B------:R-:W-:Y:S02]  /*55d0*/  FMNMX.FTZ R8, R107, R101, !PT ;  /* 0x000000656b087209 */ /* 0x000fe40007810000 */
[----:B------:R-:W-:Y:S01]  /*55e0*/  ISETP.GT.AND P1, PT, R11, 0x10, !P1 ;  /* 0x000000100b00780c */ /* 0x000fe20004f24270 */
[----:B------:R-:W5:Y:S01]  /*55f0*/  LDL R19, [R1+0x258] ;  /* 0x0002580001137983 */ /* 0x000f620000100800 */
[----:B------:R-:W-:Y:S02]  /*5600*/  FMNMX.FTZ R8, R97, R8, !PT ;  /* 0x0000000861087209 */ /* 0x000fe40007810000 */
[----:B------:R-:W-:Y:S01]  /*5610*/  ISETP.LT.OR P1, PT, R10, 0x11, P1 ;  /* 0x000000110a00780c */ /* 0x000fe20000f21670 */
[----:B------:R-:W5:Y:S01]  /*5620*/  LDL R152, [R1+0x248] ;  /* 0x0002480001987983 */ /* 0x000f620000100800 */
[----:B------:R-:W-:-:S02]  /*5630*/  FMNMX.FTZ R7, R91, R8, !PT ;  /* 0x000000085b077209 */ /* 0x000fc40007810000 */
[----:B------:R-:W-:Y:S01]  /*5640*/  FSEL R182, R182, -INF , !P1 ;  /* 0xff800000b6b67808 */ /* 0x000fe20004800000 */
[----:B------:R-:W5:Y:S01]  /*5650*/  LDL R154, [R1+0x24c] ;  /* 0x00024c00019a7983 */ /* 0x000f620000100800 */
[----:B------:R-:W-:Y:S02]  /*5660*/  ISETP.NE.AND P1, PT, R25, RZ, PT ;  /* 0x000000ff1900720c */ /* 0x000fe40003f25270 */
[C---:B------:R-:W-:Y:S01]  /*5670*/  ISETP.GT.AND P3, PT, R11.reuse, 0x50, !P3 ;  /* 0x000000500b00780c */ /* 0x040fe20005f64270 */
[----:B------:R-:W5:Y:S01]  /*5680*/  LDL R144, [R1+0x234] ;  /* 0x0002340001907983 */ /* 0x000f620000100800 */
[C---:B------:R-:W-:Y:S02]  /*5690*/  ISETP.GT.AND P1, PT, R11.reuse, 0x11, !P1 ;  /* 0x000000110b00780c */ /* 0x040fe40004f24270 */
[----:B------:R-:W-:Y:S01]  /*56a0*/  ISETP.GT.AND P4, PT, R11, 0x51, !P4 ;  /* 0x000000510b00780c */ /* 0x000fe20006784270 */
[----:B------:R-:W5:Y:S01]  /*56b0*/  LDL R146, [R1+0x238] ;  /* 0x0002380001927983 */ /* 0x000f620000100800 */
[----:B------:R-:W-:-:S02]  /*56c0*/  ISETP.LT.OR P1, PT, R10, 0x12, P1 ;  /* 0x000000120a00780c */ /* 0x000fc40000f21670 */
[----:B------:R-:W-:Y:S01]  /*56d0*/  ISETP.LT.OR P3, PT, R10, 0x51, P3 ;  /* 0x000000510a00780c */ /* 0x000fe20001f61670 */
[----:B------:R-:W5:Y:S01]  /*56e0*/  LDL R148, [R1+0x23c] ;  /* 0x00023c0001947983 */ /* 0x000f620000100800 */
[----:B------:R-:W-:Y:S02]  /*56f0*/  FSEL R162, R162, -INF , !P1 ;  /* 0xff800000a2a27808 */ /* 0x000fe40004800000 */
[C---:B------:R-:W-:Y:S01]  /*5700*/  ISETP.GT.AND P1, PT, R11.reuse, 0x18, !P2 ;  /* 0x000000180b00780c */ /* 0x040fe20005724270 */
[----:B------:R-:W5:Y:S01]  /*5710*/  LDL R110, [R1+0x240] ;  /* 0x00024000016e7983 */ /* 0x000f620000100800 */
[----:B------:R-:W-:Y:S02]  /*5720*/  ISETP.NE.AND P2, PT, R14, RZ, PT ;  /* 0x000000ff0e00720c */ /* 0x000fe40003f45270 */
[----:B------:R-:W-:Y:S01]  /*5730*/  ISETP.LT.OR P1, PT, R10, 0x19, P1 ;  /* 0x000000190a00780c */ /* 0x000fe20000f21670 */
[----:B------:R-:W5:Y:S01]  /*5740*/  LDL R14, [R1+0x368] ;  /* 0x00036800010e7983 */ /* 0x000f620000100800 */
[----:B------:R-:W-:-:S02]  /*5750*/  ISETP.GT.AND P5, PT, R11, 0x58, !P5 ;  /* 0x000000580b00780c */ /* 0x000fc40006fa4270 */
[----:B------:R-:W-:Y:S01]  /*5760*/  FSEL R229, R229, -INF , !P1 ;  /* 0xff800000e5e57808 */ /* 0x000fe20004800000 */
[----:B------:R-:W5:Y:S01]  /*5770*/  LDL R150, [R1+0x244] ;  /* 0x0002440001967983 */ /* 0x000f620000100800 */
[----:B------:R-:W-:Y:S02]  /*5780*/  ISETP.GT.AND P1, PT, R11, 0x19, !P6 ;  /* 0x000000190b00780c */ /* 0x000fe40007724270 */
[----:B------:R-:W-:Y:S01]  /*5790*/  ISETP.NE.AND P6, PT, R38, RZ, PT ;  /* 0x000000ff2600720c */ /* 0x000fe20003fc5270 */
[----:B------:R-:W5:Y:S01]  /*57a0*/  LDL R112, [R1+0x250] ;  /* 0x0002500001707983 */ /* 0x000f620000100800 */
[C---:B------:R-:W-:Y:S02]  /*57b0*/  ISETP.LT.OR P1, PT, R10.reuse, 0x1a, P1 ;  /* 0x0000001a0a00780c */ /* 0x040fe40000f21670 */
[----:B------:R-:W-:Y:S01]  /*57c0*/  ISETP.LT.OR P4, PT, R10, 0x52, P4 ;  /* 0x000000520a00780c */ /* 0x000fe20002781670 */
[----:B------:R-:W5:Y:S01]  /*57d0*/  LDL R38, [R1+0x3e0] ;  /* 0x0003e00001267983 */ /* 0x000f620000100800 */
[----:B------:R-:W-:-:S02]  /*57e0*/  FSEL R228, R228, -INF , !P1 ;  /* 0xff800000e4e47808 */ /* 0x000fc40004800000 */
[----:B------:R-:W-:Y:S01]  /*57f0*/  ISETP.NE.AND P1, PT, R29, RZ, PT ;  /* 0x000000ff1d00720c */ /* 0x000fe20003f25270 */
[----:B------:R-:W5:Y:S01]  /*5800*/  LDL R114, [R1+0x260] ;  /* 0x0002600001727983 */ /* 0x000f620000100800 */
[----:B------:R-:W-:Y:S02]  /*5810*/  FSEL R178, R178, -INF , !P3 ;  /* 0xff800000b2b27808 */ /* 0x000fe40005800000 */
[----:B------:R-:W-:Y:S01]  /*5820*/  ISETP.GT.AND P1, PT, R11, 0x20, !P1 ;  /* 0x000000200b00780c */ /* 0x000fe20004f24270 */
[----:B------:R-:W5:Y:S01]  /*5830*/  LDL R25, [R1+0x268] ;  /* 0x0002680001197983 */ /* 0x000f620000100800 */
[C---:B------:R-:W-:Y:S02]  /*5840*/  ISETP.LT.OR P5, PT, R10.reuse, 0x59, P5 ;  /* 0x000000590a00780c */ /* 0x040fe40002fa1670 */
[----:B------:R-:W-:Y:S01]  /*5850*/  ISETP.LT.OR P1, PT, R10, 0x21, P1 ;  /* 0x000000210a00780c */ /* 0x000fe20000f21670 */
[----:B------:R-:W5:Y:S01]  /*5860*/  LDL R27, [R1+0x26c] ;  /* 0x00026c00011b7983 */ /* 0x000f620000100800 */
[----:B------:R-:W-:-:S02]  /*5870*/  FSEL R179, R179, -INF , !P4 ;  /* 0xff800000b3b37808 */ /* 0x000fc40006000000 */
[----:B------:R-:W-:Y:S01]  /*5880*/  FSEL R187, R187, -INF , !P1 ;  /* 0xff800000bbbb7808 */ /* 0x000fe20004800000 */
[----:B------:R-:W5:Y:S01]  /*5890*/  LDL R116, [R1+0x270] ;  /* 0x0002700001747983 */ /* 0x000f620000100800 */
[----:B------:R-:W-:Y:S02]  /*58a0*/  ISETP.NE.AND P1, PT, R30, RZ, PT ;  /* 0x000000ff1e00720c */ /* 0x000fe40003f25270 */
[----:B------:R-:W-:Y:S01]  /*58b0*/  FSEL R180, R180, -INF , !P5 ;  /* 0xff800000b4b47808 */ /* 0x000fe20006800000 */
[----:B------:R-:W5:Y:S01]  /*58c0*/  LDL R29, [R1+0x274] ;  /* 0x00027400011d7983 */ /* 0x000f620000100800 */
[----:B------:R-:W-:-:S03]  /*58d0*/  ISETP.GT.AND P1, PT, R11, 0x21, !P1 ;  /* 0x000000210b00780c */ /* 0x000fc60004f24270 */
[----:B------:R-:W5:Y:S01]  /*58e0*/  LDL R118, [R1+0x280] ;  /* 0x0002800001767983 */ /* 0x000f620000100800 */
[----:B------:R-:W-:-:S03]  /*58f0*/  ISETP.LT.OR P1, PT, R10, 0x22, P1 ;  /* 0x000000220a00780c */ /* 0x000fc60000f21670 */
[----:B------:R-:W5:Y:S01]  /*5900*/  LDL R120, [R1+0x290] ;  /* 0x0002900001787983 */ /* 0x000f620000100800 */
[----:B------:R-:W-:Y:S02]  /*5910*/  FSEL R188, R188, -INF , !P1 ;  /* 0xff800000bcbc7808 */ /* 0x000fe40004800000 */
[----:B------:R-:W-:Y:S01]  /*5920*/  ISETP.NE.AND P1, PT, R31, RZ, PT ;  /* 0x000000ff1f00720c */ /* 0x000fe20003f25270 */
[----:B------:R-:W5:Y:S03]  /*5930*/  LDL R41, [R1+0x294] ;  /* 0x0002940001297983 */ /* 0x000f660000100800 */
[----:B------:R-:W-:Y:S01]  /*5940*/  ISETP.GT.AND P1, PT, R11, 0x28, !P1 ;  /* 0x000000280b00780c */ /* 0x000fe20004f24270 */
[----:B------:R-:W5:Y:S03]  /*5950*/  LDL R31, [R1+0x278] ;  /* 0x00027800011f7983 */ /* 0x000f660000100800 */
[----:B------:R-:W-:Y:S01]  /*5960*/  ISETP.LT.OR P1, PT, R10, 0x29, P1 ;  /* 0x000000290a00780c */ /* 0x000fe20000f21670 */
[----:B------:R-:W5:Y:S03]  /*5970*/  LDL R43, [R1+0x298] ;  /* 0x00029800012b7983 */ /* 0x000f660000100800 */
[----:B------:R-:W-:Y:S01]  /*5980*/  FSEL R189, R189, -INF , !P1 ;  /* 0xff800000bdbd7808 */ /* 0x000fe20004800000 */
[----:B------:R-:W5:Y:S01]  /*5990*/  LDL R45, [R1+0x29c] ;  /* 0x00029c00012d7983 */ /* 0x000f620000100800 */
[----:B------:R-:W-:-:S03]  /*59a0*/  ISETP.NE.AND P1, PT, R32, RZ, PT ;  /* 0x000000ff2000720c */ /* 0x000fc60003f25270 */
        /* <DEDUP_REMOVED lines=38> */
[C---:B------:R-:W-:Y:S01]  /*5c10*/  ISETP.GT.AND P1, PT, R11.reuse, 0x40, !P1 ;  /* 0x000000400b00780c */ /* 0x040fe20004f24270 */
[----:B------:R-:W5:Y:S03]  /*5c20*/  LDL R37, [R1+0x288] ;  /* 0x0002880001257983 */ /* 0x000f660000100800 */
[----:B------:R-:W-:Y:S01]  /*5c30*/  ISETP.LT.OR P1, PT, R10, 0x41, P1 ;  /* 0x000000410a00780c */ /* 0x000fe20000f21670 */
[----:B------:R-:W5:Y:S03]  /*5c40*/  LDL R130, [R1+0x2e0] ;  /* 0x0002e00001827983 */ /* 0x000f660000100800 */
[----:B------:R-:W-:Y:S01]  /*5c50*/  FSEL R174, R174, -INF , !P1 ;  /* 0xff800000aeae7808 */ /* 0x000fe20004800000 */
[----:B------:R-:W5:Y:S01]  /*5c60*/  LDL R71, [R1+0x2e4] ;  /* 0x0002e40001477983 */ /* 0x000f620000100800 */
[----:B------:R-:W-:-:S02]  /*5c70*/  ISETP.GT.AND P1, PT, R11, RZ, !P2 ;  /* 0x000000ff0b00720c */ /* 0x000fc40005724270 */
[----:B------:R-:W-:Y:S01]  /*5c80*/  ISETP.NE.AND P2, PT, R40, RZ, PT ;  /* 0x000000ff2800720c */ /* 0x000fe20003f45270 */
[----:B------:R-:W5:Y:S01]  /*5c90*/  LDL R73, [R1+0x2e8] ;  /* 0x0002e80001497983 */ /* 0x000f620000100800 */
[----:B------:R-:W-:Y:S02]  /*5ca0*/  ISETP.LT.OR P1, PT, R10, 0x1, P1 ;  /* 0x000000010a00780c */ /* 0x000fe40000f21670 */
[----:B------:R-:W-:Y:S01]  /*5cb0*/  ISETP.GT.AND P2, PT, R11, 0x49, !P2 ;  /* 0x000000490b00780c */ /* 0x000fe20005744270 */
[----:B------:R-:W5:Y:S01]  /*5cc0*/  LDL R75, [R1+0x2ec] ;  /* 0x0002ec00014b7983 */ /* 0x000f620000100800 */
[----:B------:R-:W-:Y:S02]  /*5cd0*/  FSEL R95, R95, -INF , !P1 ;  /* 0xff8000005f5f7808 */ /* 0x000fe40004800000 */
[----:B------:R-:W-:Y:S01]  /*5ce0*/  ISETP.GT.AND P1, PT, R11, 0x41, !P6 ;  /* 0x000000410b00780c */ /* 0x000fe20007724270 */
[----:B------:R-:W5:Y:S01]  /*5cf0*/  LDL R132, [R1+0x2f0] ;  /* 0x0002f00001847983 */ /* 0x000f620000100800 */
[----:B------:R-:W-:-:S02]  /*5d00*/  FMNMX.FTZ R6, R95, R89, !PT ;  /* 0x000000595f067209 */ /* 0x000fc40007810000 */
[----:B------:R-:W-:Y:S01]  /*5d10*/  ISETP.LT.OR P1, PT, R10, 0x42, P1 ;  /* 0x000000420a00780c */ /* 0x000fe20000f21670 */
[----:B------:R-:W5:Y:S01]  /*5d20*/  LDL R77, [R1+0x2f4] ;  /* 0x0002f400014d7983 */ /* 0x000f620000100800 */
[----:B------:R-:W-:Y:S02]  /*5d30*/  FMNMX.FTZ R6, R87, R6, !PT ;  /* 0x0000000657067209 */ /* 0x000fe40007810000 */
[----:B------:R-:W-:Y:S01]  /*5d40*/  FSEL R175, R175, -INF , !P1 ;  /* 0xff800000afaf7808 */ /* 0x000fe20004800000 */
[----:B------:R-:W5:Y:S01]  /*5d50*/  LDL R79, [R1+0x2f8] ;  /* 0x0002f800014f7983 */ /* 0x000f620000100800 */
[----:B------:R-:W-:Y:S02]  /*5d60*/  FMNMX.FTZ R9, R83, R6, !PT ;  /* 0x0000000653097209 */ /* 0x000fe40007810000 */
[----:B------:R-:W-:Y:S01]  /*5d70*/  FMNMX.FTZ R6, R156, R7, !PT ;  /* 0x000000079c067209 */ /* 0x000fe20007810000 */
[----:B------:R-:W5:Y:S01]  /*5d80*/  LDL R81, [R1+0x2fc] ;  /* 0x0002fc0001517983 */ /* 0x000f620000100800 */
[----:B------:R-:W-:-:S02]  /*5d90*/  FMNMX.FTZ R9, R182, R9, !PT ;  /* 0x00000009b6097209 */ /* 0x000fc40007810000 */
[----:B------:R-:W-:Y:S01]  /*5da0*/  FMNMX.FTZ R6, R163, R6, !PT ;  /* 0x00000006a3067209 */ /* 0x000fe20007810000 */
[----:B------:R-:W5:Y:S01]  /*5db0*/  LDL R134, [R1+0x300] ;  /* 0x0003000001867983 */ /* 0x000f620000100800 */
[----:B------:R-:W-:Y:S02]  /*5dc0*/  FMNMX.FTZ R8, R162, R9, !PT ;  /* 0x00000009a2087209 */ /* 0x000fe40007810000 */
[----:B------:R-:W-:Y:S01]  /*5dd0*/  FMNMX.FTZ R7, R165, R6, !PT ;  /* 0x00000006a5077209 */ /* 0x000fe20007810000 */
        /* <DEDUP_REMOVED lines=23> */
[----:B------:R-:W-:Y:S01]  /*5f50*/  ISETP.NE.AND P1, PT, R39, RZ, PT ;  /* 0x000000ff2700720c */ /* 0x000fe20003f25270 */
[----:B------:R-:W5:Y:S01]  /*5f60*/  LDL R111, [R1+0x324] ;  /* 0x00032400016f7983 */ /* 0x000f620000100800 */
[----:B------:R-:W-:Y:S02]  /*5f70*/  FMNMX.FTZ R6, R214, R7, !PT ;  /* 0x00000007d6067209 */ /* 0x000fe40007810000 */
[----:B------:R-:W-:Y:S01]  /*5f80*/  FMNMX.FTZ R8, R218, R9, !PT ;  /* 0x00000009da087209 */ /* 0x000fe20007810000 */
[----:B------:R-:W5:Y:S01]  /*5f90*/  LDL R39, [R1+0x28c] ;  /* 0x00028c0001277983 */ /* 0x000f620000100800 */
[----:B------:R-:W-:Y:S02]  /*5fa0*/  ISETP.GT.AND P1, PT, R11, 0x48, !P1 ;  /* 0x000000480b00780c */ /* 0x000fe40004f24270 */
[----:B------:R-:W-:Y:S01]  /*5fb0*/  FMNMX.FTZ R7, R215, R6, !PT ;  /* 0x00000006d7077209 */ /* 0x000fe20007810000 */
[----:B------:R-:W5:Y:S01]  /*5fc0*/  LDL R113, [R1+0x328] ;  /* 0x0003280001717983 */ /* 0x000f620000100800 */
[----:B------:R-:W-:-:S02]  /*5fd0*/  FMNMX.FTZ R9, R219, R8, !PT ;  /* 0x00000008db097209 */ /* 0x000fc40007810000 */
[----:B------:R-:W-:Y:S01]  /*5fe0*/  ISETP.LT.OR P1, PT, R10, 0x49, P1 ;  /* 0x000000490a00780c */ /* 0x000fe20000f21670 */
[----:B------:R-:W5:Y:S01]  /*5ff0*/  LDL R115, [R1+0x32c] ;  /* 0x00032c0001737983 */ /* 0x000f620000100800 */
[----:B------:R-:W-:Y:S02]  /*6000*/  FMNMX.FTZ R7, R172, R7, !PT ;  /* 0x00000007ac077209 */ /* 0x000fe40007810000 */
[----:B------:R-:W-:Y:S01]  /*6010*/  FMNMX.FTZ R6, R174, R9, !PT ;  /* 0x00000009ae067209 */ /* 0x000fe20007810000 */
[----:B------:R-:W5:Y:S01]  /*6020*/  LDL R140, [R1+0x330] ;  /* 0x00033000018c7983 */ /* 0x000f620000100800 */
[----:B------:R-:W-:Y:S02]  /*6030*/  ISETP.LT.OR P2, PT, R10, 0x4a, P2 ;  /* 0x0000004a0a00780c */ /* 0x000fe40001741670 */
[----:B------:R-:W-:Y:S01]  /*6040*/  FSEL R176, R176, -INF , !P1 ;  /* 0xff800000b0b07808 */ /* 0x000fe20004800000 */
[----:B------:R-:W5:Y:S01]  /*6050*/  LDL R117, [R1+0x334] ;  /* 0x0003340001757983 */ /* 0x000f620000100800 */
[----:B------:R-:W-:-:S02]  /*6060*/  FMNMX.FTZ R7, R166, R7, !PT ;  /* 0x00000007a6077209 */ /* 0x000fc40007810000 */
[----:B------:R-:W-:Y:S01]  /*6070*/  FMNMX.FTZ R9, R175, R6, !PT ;  /* 0x00000006af097209 */ /* 0x000fe20007810000 */
[----:B------:R-:W5:Y:S01]  /*6080*/  LDL R119, [R1+0x338] ;  /* 0x0003380001777983 */ /* 0x000f620000100800 */
[----:B------:R-:W-:Y:S02]  /*6090*/  FSEL R177, R177, -INF , !P2 ;  /* 0xff800000b1b17808 */ /* 0x000fe40005000000 */
[----:B------:R-:W-:Y:S01]  /*60a0*/  FMNMX.FTZ R6, R168, R7, !PT ;  /* 0x00000007a8067209 */ /* 0x000fe20007810000 */
[----:B------:R-:W5:Y:S01]  /*60b0*/  LDL R121, [R1+0x33c] ;  /* 0x00033c0001797983 */ /* 0x000f620000100800 */
[----:B------:R-:W-:Y:S02]  /*60c0*/  FMNMX.FTZ R8, R176, R9, !PT ;  /* 0x00000009b0087209 */ /* 0x000fe40007810000 */
[----:B------:R-:W-:Y:S01]  /*60d0*/  ISETP.NE.AND P6, PT, R20, RZ, PT ;  /* 0x000000ff1400720c */ /* 0x000fe20003fc5270 */
[----:B------:R-:W5:Y:S01]  /*60e0*/  LDL R142, [R1+0x340] ;  /* 0x00034000018e7983 */ /* 0x000f620000100800 */
[----:B------:R-:W-:-:S02]  /*60f0*/  FMNMX.FTZ R6, R169, R6, !PT ;  /* 0x00000006a9067209 */ /* 0x000fc40007810000 */
[----:B------:R-:W-:Y:S01]  /*6100*/  FMNMX.FTZ R7, R177, R8, !PT ;  /* 0x00000008b1077209 */ /* 0x000fe20007810000 */
[----:B------:R-:W5:Y:S01]  /*6110*/  LDL R20, [R1+0x350] ;  /* 0x0003500001147983 */ /* 0x000f620000100800 */
[----:B------:R-:W-:Y:S02]  /*6120*/  ISETP.GT.AND P6, PT, R11, 0x59, !P6 ;  /* 0x000000590b00780c */ /* 0x000fe400077c4270 */
[----:B------:R-:W-:Y:S01]  /*6130*/  FMNMX.FTZ R6, R167, R6, !PT ;  /* 0x00000006a7067209 */ /* 0x000fe20007810000 */
[----:B------:R-:W5:Y:S01]  /*6140*/  LDL R123, [R1+0x344] ;  /* 0x00034400017b7983 */ /* 0x000f620000100800 */
[----:B------:R-:W-:Y:S02]  /*6150*/  FMNMX.FTZ R8, R178, R7, !PT ;  /* 0x00000007b2087209 */ /* 0x000fe40007810000 */
[----:B------:R-:W-:Y:S01]  /*6160*/  ISETP.LT.OR P6, PT, R10, 0x5a, P6 ;  /* 0x0000005a0a00780c */ /* 0x000fe200037c1670 */
        /* <DEDUP_REMOVED lines=8> */
[----:B------:R-:W-:Y:S01]  /*61f0*/  FMNMX.FTZ R8, R173, R8, !PT ;  /* 0x00000008ad087209 */ /* 0x000fe20007810000 */
[----:B------:R-:W5:Y:S01]  /*6200*/  LDL R108, [R1+0x358] ;  /* 0x00035800016c7983 */ /* 0x000f620000100800 */
[----:B------:R-:W-:-:S03]  /*6210*/  FMNMX.FTZ R9, R181, R6, !PT ;  /* 0x00000006b5097209 */ /* 0x000fc60007810000 */
[----:B------:R-:W5:Y:S04]  /*6220*/  LDL R100, [R1+0x35c] ;  /* 0x00035c0001647983 */ /* 0x000f680000100800 */
[----:B------:R-:W-:Y:S04]  /*6230*/  STL.64 [R1+0x440], R8 ;  /* 0x0004400801007387 */ /* 0x000fe80000100a00 */
[----:B------:R-:W3:Y:S04]  /*6240*/  LDL R15, [R1+0x444] ;  /* 0x00044400010f7983 */ /* 0x000ee80000100800 */
[----:B------:R-:W0:Y:S04]  /*6250*/  SHFL.BFLY PT, R7, R8, 0x2, 0x1f ;  /* 0x0c401f0008077f89 */ /* 0x000e2800000e0000 */
[----:B------:R-:W5:Y:S04]  /*6260*/  LDL R102, [R1+0x360] ;  /* 0x0003600001667983 */ /* 0x000f680000100800 */
[----:B------:R-:W5:Y:S04]  /*6270*/  LDL R104, [R1+0x364] ;  /* 0x0003640001687983 */ /* 0x000f680000100800 */
[----:B------:R-:W5:Y:S04]  /*6280*/  LDL R96, [R1+0x36c] ;  /* 0x00036c0001607983 */ /* 0x000f680000100800 */
[----:B------:R-:W5:Y:S04]  /*6290*/  LDL R98, [R1+0x370] ;  /* 0x0003700001627983 */ /* 0x000f680000100800 */
[----:B------:R-:W5:Y:S01]  /*62a0*/  LDL R90, [R1+0x374] ;  /* 0x00037400015a7983 */ /* 0x000f620000100800 */
[----:B0-----:R-:W-:-:S03]  /*62b0*/  FMNMX.FTZ R10, R8, R7, !PT ;  /* 0x00000007080a7209 */ /* 0x001fc60007810000 */
[----:B------:R-:W5:Y:S04]  /*62c0*/  LDL R92, [R1+0x378] ;  /* 0x00037800015c7983 */ /* 0x000f680000100800 */
[----:B------:R-:W0:Y:S04]  /*62d0*/  SHFL.BFLY PT, R11, R10, 0x1, 0x1f ;  /* 0x0c201f000a0b7f89 */ /* 0x000e2800000e0000 */
[----:B------:R-:W4:Y:S04]  /*62e0*/  LDL.64 R6, [R1+0xa8] ;  /* 0x0000a80001067983 */ /* 0x000f280000100a00 */
[----:B------:R-:W5:Y:S04]  /*62f0*/  LDL R94, [R1+0x37c] ;  /* 0x00037c00015e7983 */ /* 0x000f680000100800 */
[----:B------:R-:W5:Y:S04]  /*6300*/  LDL R86, [R1+0x384] ;  /* 0x0003840001567983 */ /* 0x000f680000100800 */
[----:B------:R-:W5:Y:S04]  /*6310*/  LDL R88, [R1+0x388] ;  /* 0x0003880001587983 */ /* 0x000f680000100800 */
[----:B------:R-:W5:Y:S01]  /*6320*/  LDL R84, [R1+0x38c] ;  /* 0x00038c0001547983 */ /* 0x000f620000100800 */
[----:B0-----:R-:W-:-:S03]  /*6330*/  FMNMX.FTZ R10, R10, R11, !PT ;  /* 0x0000000b0a0a7209 */ /* 0x001fc60007810000 */
[----:B------:R-:W5:Y:S04]  /*6340*/  LDL R80, [R1+0x390] ;  /* 0x0003900001507983 */ /* 0x000f680000100800 */
[----:B------:R-:W-:Y:S04]  /*6350*/  STL [R1+0x440], R10 ;  /* 0x0004400a01007387 */ /* 0x000fe80000100800 */
[----:B------:R-:W4:Y:S04]  /*6360*/  LDL R159, [R1+0x440] ;  /* 0x00044000019f7983 */ /* 0x000f280000100800 */
        /* <DEDUP_REMOVED lines=28> */
[----:B--2---:R0:W-:Y:S04]  /*6530*/  STL [R1+0x230], R12 ;  /* 0x0002300c01007387 */ /* 0x0041e80000100800 */
[----:B------:R-:W2:Y:S04]  /*6540*/  LDL R11, [R1+0x414] ;  /* 0x00041400010b7983 */ /* 0x000ea80000100800 */
[----:B------:R-:W2:Y:S04]  /*6550*/  LDL R234, [R1+0x408] ;  /* 0x0004080001ea7983 */ /* 0x000ea80000100800 */
[----:B0-----:R-:W2:Y:S04]  /*6560*/  LDL R12, [R1+0x428] ;  /* 0x00042800010c7983 */ /* 0x001ea80000100800 */
[----:B------:R-:W2:Y:S04]  /*6570*/  LDL R236, [R1+0x40c] ;  /* 0x00040c0001ec7983 */ /* 0x000ea80000100800 */
[----:B------:R-:W2:Y:S04]  /*6580*/  LDL R235, [R1+0x410] ;  /* 0x0004100001eb7983 */ /* 0x000ea80000100800 */
[----:B------:R-:W2:Y:S04]  /*6590*/  LDL R226, [R1+0x418] ;  /* 0x0004180001e27983 */ /* 0x000ea80000100800 */
[----:B------:R-:W2:Y:S04]  /*65a0*/  LDL R227, [R1+0x41c] ;  /* 0x00041c0001e37983 */ /* 0x000ea80000100800 */
[----:B------:R-:W2:Y:S04]  /*65b0*/  LDL R225, [R1+0x42c] ;  /* 0x00042c0001e17983 */ /* 0x000ea80000100800 */
[----:B---3--:R-:W0:Y:S02]  /*65c0*/  SHFL.BFLY PT, R8, R15, 0x2, 0x1f ;  /* 0x0c401f000f087f89 */ /* 0x008e2400000e0000 */
[----:B0-----:R-:W-:-:S05]  /*65d0*/  FMNMX.FTZ R8, R8, R15, !PT ;  /* 0x0000000f08087209 */ /* 0x001fca0007810000 */
[----:B------:R-:W0:Y:S02]  /*65e0*/  SHFL.BFLY PT, R9, R8, 0x1, 0x1f ;  /* 0x0c201f0008097f89 */ /* 0x000e2400000e0000 */
[----:B0-----:R-:W-:Y:S02]  /*65f0*/  FMNMX.FTZ R10, R8, R9, !PT ;  /* 0x00000009080a7209 */ /* 0x001fe40007810000 */
[----:B------:R-:W3:Y:S04]  /*6600*/  LDL R8, [R1+0x420] ;  /* 0x0004200001087983 */ /* 0x000ee80000100800 */
[----:B------:R-:W3:Y:S01]  /*6610*/  LDL R9, [R1+0x424] ;  /* 0x0004240001097983 */ /* 0x000ee20000100800 */
[----:B----4-:R-:W-:Y:S01]  /*6620*/  FSETP.NEU.FTZ.AND P1, PT, R159, -INF , PT ;  /* 0xff8000009f00780b */ /* 0x010fe20003f3d000 */
[----:B------:R-:W-:Y:S01]  /*6630*/  FMUL.FTZ R159, R158, R159 ;  /* 0x0000009f9e9f7220 */ /* 0x000fe20000410000 */
[----:B------:R-:W-:-:S04]  /*6640*/  IMAD R6, R13, 0xc00, R6 ;  /* 0x00000c000d067824 */ /* 0x000fc800078e0206 */
[----:B------:R-:W-:Y:S01]  /*6650*/  FSEL R159, R159, RZ, P1 ;  /* 0x000000ff9f9f7208 */ /* 0x000fe20000800000 */
[----:B-----5:R0:W-:Y:S01]  /*6660*/  STL [R1+0x254], R160 ;  /* 0x000254a001007387 */ /* 0x0201e20000100800 */
[----:B------:R-:W-:-:S03]  /*6670*/  FSETP.NEU.FTZ.AND P1, PT, R10, -INF , PT ;  /* 0xff8000000a00780b */ /* 0x000fc60003f3d000 */
[-CC-:B------:R-:W-:Y:S01]  /*6680*/  FFMA.FTZ R13, R101, R158.reuse, -R159.reuse ;  /* 0x0000009e650d7223 */ /* 0x180fe2000001089f */
[----:B------:R1:W-:Y:S01]  /*6690*/  STL [R1+0x350], R20 ;  /* 0x0003501401007387 */ /* 0x0003e20000100800 */
[-C--:B0-----:R-:W-:Y:S01]  /*66a0*/  FMUL.FTZ R160, R10, R158.reuse ;  /* 0x0000009e0aa07220 */ /* 0x081fe20000410000 */
[-CC-:B------:R-:W-:Y:S01]  /*66b0*/  FFMA.FTZ R15, R97, R158.reuse, -R159.reuse ;  /* 0x0000009e610f7223 */ /* 0x180fe2000001089f */
[----:B-1----:R0:W-:Y:S03]  /*66c0*/  MUFU.EX2 R20, R13 ;  /* 0x0000000d00147308 */ /* 0x0021e60000000800 */
[----:B------:R-:W-:Y:S01]  /*66d0*/  FSEL R160, R160, RZ, P1 ;  /* 0x000000ffa0a07208 */ /* 0x000fe20000800000 */
[----:B------:R1:W-:Y:S04]  /*66e0*/  STL [R1+0x368], R14 ;  /* 0x0003680e01007387 */ /* 0x0003e80000100800 */
[----:B------:R4:W-:Y:S01]  /*66f0*/  STL [R1+0x380], R18 ;  /* 0x0003801201007387 */ /* 0x0009e20000100800 */
[----:B0-----:R-:W-:-:S03]  /*6700*/  FFMA.FTZ R13, R91, R158, -R159 ;  /* 0x0000009e5b0d7223 */ /* 0x001fc6000001089f */
[----:B------:R0:W-:Y:S01]  /*6710*/  STL [R1+0x258], R19 ;  /* 0x0002581301007387 */ /* 0x0001e20000100800 */
[----:B-1----:R1:W-:Y:S03]  /*6720*/  MUFU.EX2 R14, R15 ;  /* 0x0000000f000e7308 */ /* 0x0023e60000000800 */
[----:B------:R5:W-:Y:S04]  /*6730*/  STL [R1+0x25c], R21 ;  /* 0x00025c1501007387 */ /* 0x000be80000100800 */
[----:B------:R5:W-:Y:S01]  /*6740*/  STL [R1+0x264], R23 ;  /* 0x0002641701007387 */ /* 0x000be20000100800 */
[----:B----4-:R4:W-:Y:S01]  /*6750*/  MUFU.EX2 R18, R13 ;  /* 0x0000000d00127308 */ /* 0x0109e20000000800 */
[-C--:B0-----:R-:W-:Y:S01]  /*6760*/  FFMA.FTZ R19, R107, R158.reuse, -R159 ;  /* 0x0000009e6b137223 */ /* 0x081fe2000001089f */
[-CC-:B-1----:R-:W-:Y:S01]  /*6770*/  FFMA.FTZ R15, R87, R158.reuse, -R160.reuse ;  /* 0x0000009e570f7223 */ /* 0x182fe200000108a0 */
[-CC-:B-----5:R-:W-:Y:S01]  /*6780*/  FFMA.FTZ R21, R95, R158.reuse, -R160.reuse ;  /* 0x0000009e5f157223 */ /* 0x1a0fe200000108a0 */
[-CC-:B------:R-:W-:Y:S01]  /*6790*/  FFMA.FTZ R23, R89, R158.reuse, -R160.reuse ;  /* 0x0000009e59177223 */ /* 0x180fe200000108a0 */
[----:B----4-:R-:W-:-:S03]  /*67a0*/  FFMA.FTZ R13, R83, R158, -R160 ;  /* 0x0000009e530d7223 */ /* 0x010fc600000108a0 */
[----:B------:R-:W-:Y:S08]  /*67b0*/  MUFU.EX2 R19, R19 ;  /* 0x0000001300137308 */ /* 0x000ff00000000800 */
[----:B------:R-:W-:Y:S08]  /*67c0*/  MUFU.EX2 R21, R21 ;  /* 0x0000001500157308 */ /* 0x000ff00000000800 */
[----:B------:R-:W0:Y:S08]  /*67d0*/  MUFU.EX2 R23, R23 ;  /* 0x0000001700177308 */ /* 0x000e300000000800 */
[----:B------:R-:W-:Y:S08]  /*67e0*/  MUFU.EX2 R15, R15 ;  /* 0x0000000f000f7308 */ /* 0x000ff00000000800 */
[----:B------:R-:W1:Y:S01]  /*67f0*/  MUFU.EX2 R13, R13 ;  /* 0x0000000d000d7308 */ /* 0x000e620000000800 */
[----:B------:R4:W-:Y:S01]  /*6800*/  STL [R1+0x28c], R39 ;  /* 0x00028c2701007387 */ /* 0x0009e20000100800 */
[----:B------:R-:W-:-:S02]  /*6810*/  R2UR UR6, R6 ;  /* 0x00000000060672ca */ /* 0x000fc400000e0000 */
[----:B------:R-:W-:Y:S01]  /*6820*/  R2UR UR7, R7 ;  /* 0x00000000070772ca */ /* 0x000fe200000e0000 */
[----:B------:R5:W-:Y:S01]  /*6830*/  STL [R1+0x3e0], R38 ;  /* 0x0003e02601007387 */ /* 0x000be20000100800 */
[----:B0-----:R-:W-:-:S03]  /*6840*/  F2FP.BF16.F32.PACK_AB R153, R23, R21 ;  /* 0x000000151799723e */ /* 0x001fc600000010ff */
[----:B------:R0:W-:Y:S01]  /*6850*/  STL [R1+0x248], R152 ;  /* 0x0002489801007387 */ /* 0x0001e20000100800 */
[----:B----4-:R-:W-:-:S03]  /*6860*/  IMAD.MOV.U32 R39, RZ, RZ, R7 ;  /* 0x000000ffff277224 */ /* 0x010fc600078e0007 */
[----:B------:R4:W-:Y:S01]  /*6870*/  STL [R1+0x24c], R154 ;  /* 0x00024c9a01007387 */ /* 0x0009e20000100800 */
[----:B-----5:R-:W-:Y:S01]  /*6880*/  VIADD R38, R6, 0x80 ;  /* 0x0000008006267836 */ /* 0x020fe20000000000 */
[----:B-1----:R-:W-:Y:S02]  /*6890*/  F2FP.BF16.F32.PACK_AB R155, R13, R15 ;  /* 0x0000000f0d9b723e */ /* 0x002fe400000010ff */
[----:B0-----:R-:W-:Y:S01]  /*68a0*/  F2FP.BF16.F32.PACK_AB R152, R20, R19 ;  /* 0x000000131498723e */ /* 0x001fe200000010ff */
        /* <DEDUP_REMOVED lines=110> */
[----:B0-----:R-:W-:-:S06]  /*6f90*/  WARPGROUP.ARRIVE ;  /* 0x00000000000079c5 */ /* 0x001fcc0000000000 */
        /* <DEDUP_REMOVED lines=9> */
[----:B--2---:R0:W-:Y:S01]  /*7030*/  STL [R1+0x414], R11 ;  /* 0x0004140b01007387 */ /* 0x0041e20000100800 */
[----:B------:R-:W-:Y:S03]  /*7040*/  MUFU.EX2 R156, R156 ;  /* 0x0000009c009c7308 */ /* 0x000fe60000000800 */
[----:B------:R2:W-:Y:S05]  /*7050*/  STL [R1+0x428], R12 ;  /* 0x0004280c01007387 */ /* 0x0005ea0000100800 */
[----:B------:R-:W4:Y:S08]  /*7060*/  MUFU.EX2 R163, R163 ;  /* 0x000000a300a37308 */ /* 0x000f300000000800 */
[----:B------:R-:W-:Y:S08]  /*7070*/  MUFU.EX2 R165, R165 ;  /* 0x000000a500a57308 */ /* 0x000ff00000000800 */
[----:B------:R-:W5:Y:S08]  /*7080*/  MUFU.EX2 R164, R164 ;  /* 0x000000a400a47308 */ /* 0x000f700000000800 */
[----:B------:R-:W-:Y:S08]  /*7090*/  MUFU.EX2 R182, R182 ;  /* 0x000000b600b67308 */ /* 0x000ff00000000800 */
[----:B------:R-:W1:Y:S08]  /*70a0*/  MUFU.EX2 R162, R162 ;  /* 0x000000a200a27308 */ /* 0x000e700000000800 */
[----:B0-----:R-:W-:Y:S08]  /*70b0*/  MUFU.EX2 R11, R229 ;  /* 0x000000e5000b7308 */ /* 0x001ff00000000800 */
[----:B--2---:R-:W0:Y:S01]  /*70c0*/  MUFU.EX2 R12, R228 ;  /* 0x000000e4000c7308 */ /* 0x004e220000000800 */
[----:B------:R-:W-:Y:S04]  /*70d0*/  STL [R1+0x408], R234 ;  /* 0x000408ea01007387 */ /* 0x000fe80000100800 */
[----:B------:R-:W-:Y:S04]  /*70e0*/  STL [R1+0x40c], R236 ;  /* 0x00040cec01007387 */ /* 0x000fe80000100800 */
[----:B------:R-:W-:Y:S04]  /*70f0*/  STL [R1+0x410], R235 ;  /* 0x000410eb01007387 */ /* 0x000fe80000100800 */
[----:B------:R-:W-:Y:S04]  /*7100*/  STL [R1+0x418], R226 ;  /* 0x000418e201007387 */ /* 0x000fe80000100800 */
[----:B------:R-:W-:Y:S04]  /*7110*/  STL [R1+0x41c], R227 ;  /* 0x00041ce301007387 */ /* 0x000fe80000100800 */
[----:B---3--:R-:W-:Y:S04]  /*7120*/  STL [R1+0x420], R8 ;  /* 0x0004200801007387 */ /* 0x008fe80000100800 */
[----:B------:R-:W-:Y:S04]  /*7130*/  STL [R1+0x424], R9 ;  /* 0x0004240901007387 */ /* 0x000fe80000100800 */
[----:B------:R-:W-:Y:S01]  /*7140*/  STL [R1+0x42c], R225 ;  /* 0x00042ce101007387 */ /* 0x000fe20000100800 */
        /* <DEDUP_REMOVED lines=9> */
[----:B------:R-:W2:Y:S01]  /*71e0*/  MUFU.EX2 R184, R184 ;  /* 0x000000b800b87308 */ /* 0x000ea20000000800 */
[----:B------:R-:W-:-:S02]  /*71f0*/  WARPGROUP.DEPBAR.LE gsb0, 0x0 ;  /* 0x00008000000079c5 */ /* 0x000fc40000010000 */
[----:B----4-:R-:W-:Y:S02]  /*7200*/  F2FP.BF16.F32.PACK_AB R152, R163, R156 ;  /* 0x0000009ca398723e */ /* 0x010fe400000010ff */
[----:B-----5:R-:W-:Y:S02]  /*7210*/  F2FP.BF16.F32.PACK_AB R154, R164, R165 ;  /* 0x000000a5a49a723e */ /* 0x020fe400000010ff */
[----:B-1----:R-:W-:Y:S02]  /*7220*/  F2FP.BF16.F32.PACK_AB R153, R162, R182 ;  /* 0x000000b6a299723e */ /* 0x002fe400000010ff */
[----:B0-----:R-:W-:Y:S01]  /*7230*/  F2FP.BF16.F32.PACK_AB R155, R12, R11 ;  /* 0x0000000b0c9b723e */ /* 0x001fe200000010ff */
        /* <DEDUP_REMOVED lines=32> */
[----:B0-----:R-:W-:-:S06]  /*7440*/  WARPGROUP.ARRIVE ;  /* 0x00000000000079c5 */ /* 0x001fcc0000000000 */
[----:B------:R-:W-:Y:S01]  /*7450*/  HGMMA.64x256x16.F32.BF16 R24, R152, gdesc[UR8].tnspB, R24, gsb0 ;  /* 0x43e0000898187df0 */ /* 0x000fe20008001818 */
[----:B------:R-:W-:Y:S08]  /*7460*/  MUFU.EX2 R185, R185 ;  /* 0x000000b900b97308 */ /* 0x000ff00000000800 */
[----:B------:R-:W0:Y:S08]  /*7470*/  MUFU.EX2 R186, R186 ;  /* 0x000000ba00ba7308 */ /* 0x000e300000000800 */
[----:B------:R-:W-:Y:S08]  /*7480*/  MUFU.EX2 R187, R187 ;  /* 0x000000bb00bb7308 */ /* 0x000ff00000000800 */
[----:B------:R-:W1:Y:S08]  /*7490*/  MUFU.EX2 R188, R188 ;  /* 0x000000bc00bc7308 */ /* 0x000e700000000800 */
[----:B------:R-:W-:Y:S08]  /*74a0*/  MUFU.EX2 R189, R189 ;  /* 0x000000bd00bd7308 */ /* 0x000ff00000000800 */
[----:B------:R-:W3:Y:S01]  /*74b0*/  MUFU.EX2 R197, R197 ;  /* 0x000000c500c57308 */ /* 0x000ee20000000800 */
        /* <DEDUP_REMOVED lines=13> */
[----:B------:R-:W4:Y:S08]  /*7590*/  MUFU.EX2 R213, R213 ;  /* 0x000000d500d57308 */ /* 0x000f300000000800 */
[----:B------:R-:W-:Y:S08]  /*75a0*/  MUFU.EX2 R214, R214 ;  /* 0x000000d600d67308 */ /* 0x000ff00000000800 */
[----:B------:R-:W5:Y:S08]  /*75b0*/  MUFU.EX2 R215, R215 ;  /* 0x000000d700d77308 */ /* 0x000f700000000800 */
[----:B------:R-:W-:Y:S08]  /*75c0*/  MUFU.EX2 R216, R216 ;  /* 0x000000d800d87308 */ /* 0x000ff00000000800 */
[----:B------:R-:W5:Y:S08]  /*75d0*/  MUFU.EX2 R217, R217 ;  /* 0x000000d900d97308 */ /* 0x000f700000000800 */
[----:B------:R-:W-:Y:S01]  /*75e0*/  MUFU.EX2 R218, R218 ;  /* 0x000000da00da7308 */ /* 0x000fe20000000800 */
[----:B------:R-:W-:-:S02]  /*75f0*/  WARPGROUP.DEPBAR.LE gsb0, 0x0 ;  /* 0x00008000000079c5 */ /* 0x000fc40000010000 */
[----:B--2---:R-:W-:Y:S02]  /*7600*/  F2FP.BF16.F32.PACK_AB R152, R184, R161 ;  /* 0x000000a1b898723e */ /* 0x004fe400000010ff */
[----:B0-----:R-:W-:Y:S02]  /*7610*/  F2FP.BF16.F32.PACK_AB R154, R186, R185 ;  /* 0x000000b9ba9a723e */ /* 0x001fe400000010ff */
[----:B-1----:R-:W-:Y:S02]  /*7620*/  F2FP.BF16.F32.PACK_AB R153, R188, R187 ;  /* 0x000000bbbc99723e */ /* 0x002fe400000010ff */
[----:B---3--:R-:W-:Y:S01]  /*7630*/  F2FP.BF16.F32.PACK_AB R155, R197, R189 ;  /* 0x000000bdc59b723e */ /* 0x008fe200000010ff */
        /* <DEDUP_REMOVED lines=34> */
[----:B------:R-:W0:Y:S01]  /*7860*/  MUFU.EX2 R219, R219 ;  /* 0x000000db00db7308 */ /* 0x000e220000000800 */
[----:B------:R-:W-:Y:S02]  /*7870*/  VIADD R8, R6, 0x180 ;  /* 0x0000018006087836 */ /* 0x000fe40000000000 */
        /* <DEDUP_REMOVED lines=8> */
[----:B------:R-:W-:Y:S02]  /*7900*/  IMAD.MOV.U32 R9, RZ, RZ, R7 ;  /* 0x000000ffff097224 */ /* 0x000fe400078e0007 */
        /* <DEDUP_REMOVED lines=10> */
[----:B------:R-:W-:Y:S01]  /*79b0*/  FFMA.FTZ R160, R181, R158, -R160 ;  /* 0x0000009eb5a07223 */ /* 0x000fe200000108a0 */
[----:B------:R-:W-:Y:S08]  /*79c0*/  MUFU.EX2 R172, R172 ;  /* 0x000000ac00ac7308 */ /* 0x000ff00000000800 */
[----:B------:R-:W1:Y:S08]  /*79d0*/  MUFU.EX2 R166, R166 ;  /* 0x000000a600a67308 */ /* 0x000e700000000800 */
[----:B------:R-:W-:Y:S08]  /*79e0*/  MUFU.EX2 R168, R168 ;  /* 0x000000a800a87308 */ /* 0x000ff00000000800 */
[----:B------:R-:W2:Y:S08]  /*79f0*/  MUFU.EX2 R169, R169 ;  /* 0x000000a900a97308 */ /* 0x000eb00000000800 */
[----:B------:R-:W-:Y:S08]  /*7a00*/  MUFU.EX2 R174, R174 ;  /* 0x000000ae00ae7308 */ /* 0x000ff00000000800 */
[----:B------:R-:W3:Y:S08]  /*7a10*/  MUFU.EX2 R159, R175 ;  /* 0x000000af009f7308 */ /* 0x000ef00000000800 */
[----:B------:R-:W-:Y:S01]  /*7a20*/  MUFU.EX2 R158, R176 ;  /* 0x000000b0009e7308 */ /* 0x000fe20000000800 */
[----:B------:R-:W-:Y:S01]  /*7a30*/  VIADD R8, R6, 0x200 ;  /* 0x0000020006087836 */ /* 0x000fe20000000000 */
[----:B------:R-:W-:-:S02]  /*7a40*/  WARPGROUP.DEPBAR.LE gsb0, 0x0 ;  /* 0x00008000000079c5 */ /* 0x000fc40000010000 */
[----:B----4-:R-:W-:Y:S02]  /*7a50*/  F2FP.BF16.F32.PACK_AB R152, R213, R212 ;  /* 0x000000d4d598723e */ /* 0x010fe400000010ff */
[----:B-----5:R-:W-:Y:S02]  /*7a60*/  F2FP.BF16.F32.PACK_AB R154, R215, R214 ;  /* 0x000000d6d79a723e */ /* 0x020fe400000010ff */
[----:B------:R-:W-:Y:S02]  /*7a70*/  F2FP.BF16.F32.PACK_AB R153, R217, R216 ;  /* 0x000000d8d999723e */ /* 0x000fe400000010ff */
        /* <DEDUP_REMOVED lines=35> */
[----:B------:R-:W-:Y:S02]  /*7cb0*/  R2UR UR7, R9 ;  /* 0x00000000090772ca */ /* 0x000fe400000e0000 */
[----:B------:R-:W0:Y:S01]  /*7cc0*/  MUFU.EX2 R9, R177 ;  /* 0x000000b100097308 */ /* 0x000e220000000800 */
[----:B------:R-:W-:Y:S01]  /*7cd0*/  R2UR UR6, R8 ;  /* 0x00000000080672ca */ /* 0x000fe200000e0000 */
[----:B------:R-:W-:Y:S01]  /*7ce0*/  FADD.FTZ R19, R19, R20 ;  /* 0x0000001413137221 */ /* 0x000fe20000010000 */
[----:B------:R-:W-:-:S04]  /*7cf0*/  FADD.FTZ R20, R21, R23 ;  /* 0x0000001715147221 */ /* 0x000fc80000010000 */
[----:B------:R-:W-:Y:S01]  /*7d00*/  FADD.FTZ R20, R15, R20 ;  /* 0x000000140f147221 */ /* 0x000fe20000010000 */
[----:B------:R-:W-:Y:S08]  /*7d10*/  MUFU.EX2 R8, R167 ;  /* 0x000000a700087308 */ /* 0x000ff00000000800 */
[----:B------:R-:W4:Y:S08]  /*7d20*/  MUFU.EX2 R171, R171 ;  /* 0x000000ab00ab7308 */ /* 0x000f300000000800 */
[----:B------:R-:W-:Y:S08]  /*7d30*/  MUFU.EX2 R170, R170 ;  /* 0x000000aa00aa7308 */ /* 0x000ff00000000800 */
[----:B------:R-:W5:Y:S08]  /*7d40*/  MUFU.EX2 R173, R173 ;  /* 0x000000ad00ad7308 */ /* 0x000f700000000800 */
[----:B------:R-:W-:Y:S08]  /*7d50*/  MUFU.EX2 R178, R178 ;  /* 0x000000b200b27308 */ /* 0x000ff00000000800 */
[----:B------:R-:W5:Y:S08]  /*7d60*/  MUFU.EX2 R179, R179 ;  /* 0x000000b300b37308 */ /* 0x000f700000000800 */
[----:B------:R-:W-:Y:S08]  /*7d70*/  MUFU.EX2 R180, R180 ;  /* 0x000000b400b47308 */ /* 0x000ff00000000800 */
[----:B------:R-:W5:Y:S01]  /*7d80*/  MUFU.EX2 R15, R160 ;  /* 0x000000a0000f7308 */ /* 0x000f620000000800 */
[----:B------:R-:W-:Y:S01]  /*7d90*/  VIADD R6, R6, 0x280 ;  /* 0x0000028006067836 */ /* 0x000fe20000000000 */
[----:B------:R-:W-:-:S02]  /*7da0*/  WARPGROUP.DEPBAR.LE gsb0, 0x0 ;  /* 0x00008000000079c5 */ /* 0x000fc40000010000 */
[----:B-1----:R-:W-:Y:S02]  /*7db0*/  F2FP.BF16.F32.PACK_AB R152, R166, R172 ;  /* 0x000000aca698723e */ /* 0x002fe400000010ff */
[----:B--2---:R-:W-:Y:S02]  /*7dc0*/  F2FP.BF16.F32.PACK_AB R154, R169, R168 ;  /* 0x000000a8a99a723e */ /* 0x004fe400000010ff */
[----:B---3--:R-:W-:Y:S02]  /*7dd0*/  F2FP.BF16.F32.PACK_AB R153, R159, R174 ;  /* 0x000000ae9f99723e */ /* 0x008fe400000010ff */
        /* <DEDUP_REMOVED lines=36> */
[----:B------:R-:W-:Y:S01]  /*8020*/  R2UR UR7, R7 ;  /* 0x00000000070772ca */ /* 0x000fe200000e0000 */
[----:B------:R-:W-:Y:S01]  /*8030*/  FADD.FTZ R19, R14, R19 ;  /* 0x000000130e137221 */ /* 0x000fe20000010000 */
[----:B------:R-:W-:Y:S01]  /*8040*/  FADD.FTZ R13, R13, R20 ;  /* 0x000000140d0d7221 */ /* 0x000fe20000010000 */
[----:B------:R-:W2:Y:S02]  /*8050*/  @!P0 LDL.64 R6, [R1+0x68] ;  /* 0x0000680001068983 */ /* 0x000ea40000100a00 */
[----:B------:R-:W-:-:S04]  /*8060*/  FADD.FTZ R19, R18, R19 ;  /* 0x0000001312137221 */ /* 0x000fc80000010000 */
[----:B------:R-:W-:Y:S01]  /*8070*/  FADD.FTZ R156, R156, R19 ;  /* 0x000000139c9c7221 */ /* 0x000fe20000010000 */
[----:B------:R-:W-:Y:S02]  /*8080*/  FADD.FTZ R19, R182, R13 ;  /* 0x0000000db6137221 */ /* 0x000fe40000010000 */
[----:B------:R-:W3:Y:S01]  /*8090*/  @!P0 LDL R13, [R1+0x218] ;  /* 0x00021800010d8983 */ /* 0x000ee20000100800 */
[----:B------:R-:W-:Y:S02]  /*80a0*/  WARPGROUP.DEPBAR.LE gsb0, 0x0 ;  /* 0x00008000000079c5 */ /* 0x000fe40000010000 */
[----:B----4-:R-:W-:Y:S02]  /*80b0*/  F2FP.BF16.F32.PACK_AB R152, R171, R8 ;  /* 0x00000008ab98723e */ /* 0x010fe400000010ff */
[----:B-----5:R-:W-:Y:S02]  /*80c0*/  F2FP.BF16.F32.PACK_AB R154, R173, R170 ;  /* 0x000000aaad9a723e */ /* 0x020fe400000010ff */
[----:B------:R-:W-:-:S02]  /*80d0*/  F2FP.BF16.F32.PACK_AB R153, R179, R178 ;  /* 0x000000b2b399723e */ /* 0x000fc400000010ff */
[----:B------:R-:W-:Y:S01]  /*80e0*/  F2FP.BF16.F32.PACK_AB R155, R15, R180 ;  /* 0x000000b40f9b723e */ /* 0x000fe200000010ff */
        /* <DEDUP_REMOVED lines=79> */
[----:B------:R-:W4:Y:S04]  /*85e0*/  LDL R155, [R1+0x230] ;  /* 0x00023000019b7983 */ /* 0x000f280000100800 */
[----:B------:R-:W5:Y:S04]  /*85f0*/  LDL R153, [R1+0x234] ;  /* 0x0002340001997983 */ /* 0x000f680000100800 */
[----:B0-----:R-:W5:Y:S04]  /*8600*/  LDL R119, [R1+0x238] ;  /* 0x0002380001777983 */ /* 0x001f680000100800 */
        /* <DEDUP_REMOVED lines=124> */
[----:B------:R-:W5:Y:S01]  /*8dd0*/  LDL R18, [R1+0x42c] ;  /* 0x00042c0001127983 */ /* 0x000f620000100800 */
        /* <DEDUP_REMOVED lines=20> */
[----:B--2---:R-:W-:Y:S02]  /*8f20*/  @!P0 MOV R6, R6 ;  /* 0x0000000600068202 */ /* 0x004fe40000000f00 */
[----:B------:R-:W-:Y:S01]  /*8f30*/  FADD.FTZ R171, R171, R8 ;  /* 0x00000008abab7221 */ /* 0x000fe20000010000 */
[----:B------:R-:W-:Y:S02]  /*8f40*/  FADD.FTZ R179, R179, R178 ;  /* 0x000000b2b3b37221 */ /* 0x000fe40000010000 */
[----:B---3--:R-:W-:Y:S02]  /*8f50*/  @!P0 IMAD R13, R13, 0x8, R6 ;  /* 0x000000080d0d8824 */ /* 0x008fe400078e0206 */
        /* <DEDUP_REMOVED lines=14> */
[----:B----4-:R2:W-:Y:S04]  /*9040*/  STL [R1+0x230], R155 ;  /* 0x0002309b01007387 */ /* 0x0105e80000100800 */
        /* <DEDUP_REMOVED lines=128> */
[----:B0-----:R-:W3:Y:S01]  /*9850*/  LDL R0, [R1+0x70] ;  /* 0x0000700001007983 */ /* 0x001ee20000100800 */
[----:B------:R-:W-:Y:S01]  /*9860*/  ISETP.GE.AND P1, PT, R5, 0x1, PT ;  /* 0x000000010500780c */ /* 0x000fe20003f26270 */
[----:B------:R-:W-:Y:S01]  /*9870*/  IMAD.U32 R7, RZ, RZ, UR38 ;  /* 0x00000026ff077e24 */ /* 0x000fe2000f8e00ff */
[----:B------:R-:W-:-:S06]  /*9880*/  UIADD3 UR45, UR45, -0x2, URZ ;  /* 0xfffffffe2d2d7890 */ /* 0x000fcc000fffe03f */
[----:B-1----:R-:W-:Y:S02]  /*9890*/  IMAD.U32 R10, RZ, RZ, UR45 ;  /* 0x0000002dff0a7e24 */ /* 0x002fe4000f8e00ff */
[----:B---3--:R-:W-:-:S05]  /*98a0*/  IMAD.SHL.U32 R0, R0, 0x80, RZ ;  /* 0x0000008000007824 */ /* 0x008fca00078e00ff */
[----:B------:R-:W-:-:S05]  /*98b0*/  IADD3 R7, R0, UR42, -R7 ;  /* 0x0000002a00077c10 */ /* 0x000fca000fffe807 */
[----:B------:R-:W-:Y:S01]  /*98c0*/  IMAD.IADD R4, R7, 0x1, R4 ;  /* 0x0000000107047824 */ /* 0x000fe200078e0204 */
[----:B--2---:R-:W-:Y:S06]  /*98d0*/  @!P1 BRA `(.L_x_9712) ;  /* 0x0000000000409947 */ /* 0x004fec0003800000 */
        /* <DEDUP_REMOVED lines=10> */
.L_x_9714:
[----:B------:R-:W-:-:S13]  /*9980*/  ISETP.NE.AND P1, PT, R5, 0x1, PT ;  /* 0x000000010500780c */ /* 0x000fda0003f25270 */
[----:B------:R-:W-:-:S05]  /*9990*/  @P1 IMAD.HI.U32 R2, R6, R2, RZ ;  /* 0x0000000206021227 */ /* 0x000fca00078e00ff */
[----:B------:R-:W-:-:S07]  /*99a0*/  @P1 SHF.R.U32.HI R6, RZ, R3, R2 ;  /* 0x00000003ff061219 */ /* 0x000fce0000011602 */
.L_x_9715:
[----:B------:R-:W-:Y:S05]  /*99b0*/  BSYNC B0 ;  /* 0x0000000000007941 */ /* 0x000fea0003800000 */
.L_x_9713:
[----:B------:R-:W-:-:S05]  /*99c0*/  IMAD R5, R6, R5, R5 ;  /* 0x0000000506057224 */ /* 0x000fca00078e0205 */
[----:B------:R-:W-:-:S07]  /*99d0*/  VIMNMX R4, R4, R5, PT ;  /* 0x0000000504047248 */ /* 0x000fce0003fe0100 */
.L_x_9712:
        /* <DEDUP_REMOVED lines=8> */
.L_x_9720:
[----:B------:R-:W-:Y:S01]  /*9a60*/  BSSY B0, `(.L_x_9719) ;  /* 0x0000004000007945 */ /* 0x000fe20003800000 */
[----:B------:R-:W-:Y:S01]  /*9a70*/  VIADD R0, R16, 0x178 ;  /* 0x0000017810007836 */ /* 0x000fe20000000000 */
[----:B------:R-:W-:-:S07]  /*9a80*/  MOV R212, 0x9aa0 ;  /* 0x00009aa000d47802 */ /* 0x000fce0000000f00 */
[----:B------:R-:W-:Y:S05]  /*9a90*/  CALL.REL.NOINC `($_ZN7cutlass13device_kernelIN5flash11enable_sm90INS1_16FlashAttnFwdSm90INS1_25CollectiveMainloopFwdSm90ILi2EN4cute5tupleIJNS5_1CILi1EEES8_S8_EEENS6_IJNS7_ILi128EEENS7_ILi96EEENS7_ILi64EEEEEELi256ENS_10bfloat16_tEfNS_4arch4Sm90ELb0ELb1ELb1ELb1ELb0ELb0ELb1ELb1ELb0ELb0ELb0ELb0EEENS1_21CollectiveEpilogueFwdINS6_IJSA_NS7_ILi256EEESB_EEES9_SE_SG_Li256ELb1ELb0ELb0ELb0EEENS1_36VarlenDynamicPersistentTileSchedulerILi128ELi96ELi256ELi32ELb0ELb0ELb1ELb1ELb0ELb1EEEEEEEEEvNT_6ParamsE$_ZZN5flash25CollectiveMainloopFwdSm90ILi2EN4cute5tupleIJNS1_1CILi1EEES4_S4_EEENS2_IJNS3_ILi128EEENS3_ILi96EEENS3_ILi64EEEEEELi256EN7cutlass10bfloat16_tEfNSA_4arch4Sm90ELb0ELb1ELb1ELb1ELb0ELb0ELb1ELb1ELb0ELb0ELb0ELb0EE3mmaINS_16FlashAttnFwdSm90ISE_NS_21CollectiveEpilogueFwdINS2_IJS6_NS3_ILi256EEES7_EEES5_SB_SD_Li256ELb1ELb0ELb0ELb0EEENS_36VarlenDynamicPersistentTileSchedulerILi128ELi96ELi256ELi32ELb0ELb0ELb1ELb1ELb0ELb1EEEE13SharedStorageENS1_6TensorINS1_11ArrayEngineIfLm128EEENS1_6LayoutINS2_IJNS2_IJNS3_ILi2EEEST_NS3_ILi32EEEEEES4_S4_EEENS2_IJNS2_IJS4_ST_NS3_ILi4EEEEEENS3_ILi0EEESZ_EEEEEEENS_7SoftmaxILi2ELi0EEEEEbRKNSE_6ParamsENSA_25PipelineTmaAsyncNoClusterILi2ENSA_16PipelineTmaAsyncILi2EEEEES1B_RNSA_13PipelineStateILj2EEERT0_RT1_iRiRKNS_16SeqlenInfoQKNewKILb1ELb0EEENS2_IJiiiiEEERT_ENKUliT_T0_T1_E_clIZSF_ISO_S12_S14_EbS17_S1B_S1B_S1E_S1G_S1I_iS1J_S1N_S1O_S1Q_EUlRS1R_iE1_NS3_ILb0EEENS3_ILb1EEEEEDaiS1R_S1S_S1T_) ;  /* 0x000001f000587944 */ /* 0x000fea0003c00000 */
[----:B------:R-:W-:Y:S05]  /*9aa0*/  BSYNC B0 ;  /* 0x0000000000007941 */ /* 0x000fea0003800000 */
.L_x_9719:
[C---:B------:R-:W-:Y:S01]  /*9ab0*/  ISETP.GT.AND P1, PT, R10.reuse, R188, PT ;  /* 0x000000bc0a00720c */ /* 0x040fe20003f24270 */
[----:B------:R-:W-:-:S12]  /*9ac0*/  VIADD R10, R10, 0xffffffff ;  /* 0xffffffff0a0a7836 */ /* 0x000fd80000000000 */
[----:B------:R-:W-:Y:S05]  /*9ad0*/  @P1 BRA `(.L_x_9720) ;  /* 0xfffffffc00e01947 */ /* 0x000fea000383ffff */
[----:B------:R-:W-:Y:S05]  /*9ae0*/  BSYNC B1 ;  /* 0x0000000000017941 */ /* 0x000fea0003800000 */
.L_x_9718:
[----:B------:R-:W2:Y:S02]  /*9af0*/  LDL R0, [R1+0x70] ;  /* 0x0000700001007983 */ /* 0x000ea40000100800 */
[----:B--2---:R-:W-:-:S07]  /*9b00*/  IMAD.SHL.U32 R0, R0, 0x80, RZ ;  /* 0x0000008000007824 */ /* 0x004fce00078e00ff */
.L_x_9717:
[----:B------:R-:W-:Y:S05]  /*9b10*/  BSYNC B2 ;  /* 0x0000000000027941 */ /* 0x000fea0003800000 */
.L_x_9716:
[----:B------:R-:W0:Y:S01]  /*9b20*/  LDC R5, c[0x0][0xadc] ;  /* 0x0002b700ff057b82 */ /* 0x000e220000000800 */
[----:B------:R-:W-:-:S06]  /*9b30*/  UIADD3 UR4, UR42, 0x80, -UR38 ;  /* 0x000000802a047890 */ /* 0x000fcc000fffe826 */
[----:B------:R-:W-:Y:S01]  /*9b40*/  VIADD R0, R0, UR4 ;  /* 0x0000000400007c36 */ /* 0x000fe20008000000 */
[----:B------:R-:W-:-:S03]  /*9b50*/  ULDC UR4, c[0x0][0xad4] ;  /* 0x0002b50000047ab9 */ /* 0x000fc60000000800 */
        /* <DEDUP_REMOVED lines=13> */
.L_x_9723:
[----:B------:R-:W-:-:S13]  /*9c30*/  ISETP.NE.AND P1, PT, R5, 0x1, PT ;  /* 0x000000010500780c */ /* 0x000fda0003f25270 */
[----:B------:R-:W0:Y:S02]  /*9c40*/  @P1 LDC.64 R6, c[0x0][0xae0] ;  /* 0x0002b800ff061b82 */ /* 0x000e240000000a00 */
[----:B0-----:R-:W-:-:S05]  /*9c50*/  @P1 IMAD.HI.U32 R4, R0, R6, RZ ;  /* 0x0000000600041227 */ /* 0x001fca00078e00ff */
[----:B------:R-:W-:-:S07]  /*9c60*/  @P1 SHF.R.U32.HI R0, RZ, R7, R4 ;  /* 0x00000007ff001219 */ /* 0x000fce0000011604 */
.L_x_9724:
[----:B------:R-:W-:Y:S05]  /*9c70*/  BSYNC B0 ;  /* 0x0000000000007941 */ /* 0x000fea0003800000 */
.L_x_9722:
[----:B------:R-:W-:-:S05]  /*9c80*/  IMAD R3, R0, R5, RZ ;  /* 0x0000000500037224 */ /* 0x000fca00078e02ff */
[----:B------:R-:W-:-:S07]  /*9c90*/  VIMNMX R2, R2, R3, !PT ;  /* 0x0000000302027248 */ /* 0x000fce0007fe0100 */
.L_x_9721:
[----:B------:R-:W-:-:S04]  /*9ca0*/  VIADD R2, R2, 0x5f ;  /* 0x0000005f02027836 */ /* 0x000fc80000000000 */
[----:B------:R-:W-:-:S05]  /*9cb0*/  IMAD.HI R2, R2, 0x2aaaaaab, RZ ;  /* 0x2aaaaaab02027827 */ /* 0x000fca00078e02ff */
[----:B------:R-:W-:-:S04]  /*9cc0*/  SHF.R.U32.HI R3, RZ, 0x1f, R2 ;  /* 0x0000001fff037819 */ /* 0x000fc80000011602 */
[----:B------:R-:W-:-:S04]  /*9cd0*/  LEA.HI.SX32 R2, R2, R3, 0x1c ;  /* 0x0000000302027211 */ /* 0x000fc800078fe2ff */
[----:B------:R-:W-:-:S04]  /*9ce0*/  VIMNMX R2, R2, UR43, !PT ;  /* 0x0000002b02027c48 */ /* 0x000fc8000ffe0100 */
[----:B------:R-:W-:-:S13]  /*9cf0*/  ISETP.GE.AND P1, PT, R10, R2, PT ;  /* 0x000000020a00720c */ /* 0x000fda0003f26270 */
[----:B------:R-:W-:Y:S05]  /*9d00*/  @!P1 BRA `(.L_x_9725) ;  /* 0x0000009c00749947 */ /* 0x000fea0003800000 */
.L_x_9742:
[----:B0-----:R-:W2:Y:S04]  /*9d10*/  LD.E R3, desc[UR54][R16.64+0x218] ;  /* 0x0002183610037980 */ /* 0x001ea8000c101900 */
[----:B-1----:R-:W3:Y:S01]  /*9d20*/  LD.E R0, desc[UR54][R16.64+0x220] ;  /* 0x0002203610007980 */ /* 0x002ee2000c101900 */
        /* <DEDUP_REMOVED lines=17> */
[----:B-1----:R-:W-:Y:S01]  /*9e40*/  @!P2 IMAD.MOV.U32 R3, RZ, RZ, RZ ;  /* 0x000000ffff03a224 */ /* 0x002fe200078e00ff */
[----:B--2---:R-:W-:-:S04]  /*9e50*/  LOP3.LUT R0, R0, 0x1, RZ, 0xfc, !PT ;  /* 0x0000000100007812 */ /* 0x004fc800078efcff */
[----:B------:R-:W-:-:S13]  /*9e60*/  ISETP.NE.AND P3, PT, R0, 0x3, PT ;  /* 0x000000030000780c */ /* 0x000fda0003f65270 */
[----:B0-----:R-:W-:Y:S05]  /*9e70*/  @!P3 BRA `(.L_x_9727) ;  /* 0x000000000004b947 */ /* 0x001fea0003800000 */
[----:B------:R-:W-:Y:S01]  /*9e80*/  BPT.TRAP 0x1 ;  /* 0x000000040000795c */ /* 0x000fe20000300000 */
.L_x_9727:
[----:B------:R-:W-:Y:S05]  /*9e90*/  BSYNC B0 ;  /* 0x0000000000007941 */ /* 0x000fea0003800000 */
.L_x_9726:
[----:B------:R-:W2:Y:S01]  /*9ea0*/  LD.E.64 R4, desc[UR54][R20.64+0x8] ;  /* 0x0000083614047980 */ /* 0x000ea2000c101b00 */
[----:B-----5:R-:W-:Y:S02]  /*9eb0*/  SHF.L.U32 R8, R9, 0x1f, RZ ;  /* 0x0000001f09087819 */ /* 0x020fe400000006ff */
[----:B--2---:R-:W-:-:S05]  /*9ec0*/  MOV R4, R4 ;  /* 0x0000000400047202 */ /* 0x004fca0000000f00 */
[----:B------:R-:W-:-:S04]  /*9ed0*/  IMAD R3, R3, 0x8, R4 ;  /* 0x0000000803037824 */ /* 0x000fc800078e0204 */
[----:B------:R0:W1:Y:S01]  /*9ee0*/  SYNCS.PHASECHK.TRANS64.TRYWAIT P2, [R3+URZ], R8 ;  /* 0x00000008030075a7 */ /* 0x000062000804017f */
[----:B------:R-:W2:Y:S04]  /*9ef0*/  LD.E R4, desc[UR54][R20.64+0x1c] ;  /* 0x00001c3614047980 */ /* 0x000ea8000c101900 */
[----:B------:R0:W5:Y:S04]  /*9f00*/  LD.E R0, desc[UR54][R16.64+0x218] ;  /* 0x0002183610007980 */ /* 0x000168000c101900 */
[----:B------:R0:W5:Y:S01]  /*9f10*/  LD.E R6, desc[UR54][R16.64+0x21c] ;  /* 0x00021c3610067980 */ /* 0x000162000c101900 */
[----:B------:R-:W-:Y:S01]  /*9f20*/  BSSY B0, `(.L_x_9728) ;  /* 0x0000005000007945 */ /* 0x000fe20003800000 */
[----:B--2---:R-:W-:-:S04]  /*9f30*/  LOP3.LUT R4, R4, 0x1, RZ, 0xfc, !PT ;  /* 0x0000000104047812 */ /* 0x004fc800078efcff */
[----:B------:R-:W-:-:S13]  /*9f40*/  ISETP.NE.AND P3, PT, R4, 0x3, PT ;  /* 0x000000030400780c */ /* 0x000fda0003f65270 */
[----:B01----:R-:W-:Y:S05]  /*9f50*/  @!P3 BRA `(.L_x_9729) ;  /* 0x000000000004b947 */ /* 0x003fea0003800000 */
[----:B------:R-:W-:Y:S01]  /*9f60*/  BPT.TRAP 0x1 ;  /* 0x000000040000795c */ /* 0x000fe20000300000 */
.L_x_9729:
[----:B------:R-:W-:Y:S05]  /*9f70*/  BSYNC B0 ;  /* 0x0000000000007941 */ /* 0x000fea0003800000 */
.L_x_9728:
[----:B------:R-:W-:Y:S04]  /*9f80*/  BSSY B0, `(.L_x_9730) ;  /* 0x0000008000007945 */ /* 0x000fe80003800000 */
[----:B------:R-:W-:Y:S05]  /*9f90*/  @P2 BRA `(.L_x_9731) ;  /* 0x0000000000182947 */ /* 0x000fea0003800000 */
[----:B------:R-:W2:Y:S01]  /*9fa0*/  LD.E.64 R4, desc[UR54][R20.64+0x8] ;  /* 0x0000083614047980 */ /* 0x000ea2000c101b00 */
[----:B-----5:R-:W-:Y:S02]  /*9fb0*/  SHF.L.U32 R3, R6, 0x1f, RZ ;  /* 0x0000001f06037819 */ /* 0x020fe400000006ff */
[----:B--2---:R-:W-:-:S05]  /*9fc0*/  MOV R5, R4 ;  /* 0x0000000400057202 */ /* 0x004fca0000000f00 */
[----:B------:R-:W-:-:S04]  /*9fd0*/  IMAD R0, R0, 0x8, R5 ;  /* 0x0000000800007824 */ /* 0x000fc800078e0205 */
[----:B------:R-:W0:Y:S02]  /*9fe0*/  SYNCS.PHASECHK.TRANS64.TRYWAIT P2, [R0+URZ], R3 ;  /* 0x00000003000075a7 */ /* 0x000e24000804017f */
[----:B0-----:R-:W-:Y:S05]  /*9ff0*/  @!P2 BRA `(.L_x_9732) ;  /* 0x000001d800a0a947 */ /* 0x001fea0003800000 */
.L_x_9731:
[----:B------:R-:W-:Y:S05]  /*a000*/  BSYNC B0 ;  /* 0x0000000000007941 */ /* 0x000fea0003800000 */
.L_x_9730:
        /* <DEDUP_REMOVED lines=14> */
[----:B0-----:R-:W-:Y:S01]  /*a0f0*/  IMAD.MOV.U32 R0, RZ, RZ, 0x1 ;  /* 0x00000001ff007424 */ /* 0x001fe200078e00ff */
        /* <DEDUP_REMOVED lines=42> */
[----:B0-----:R-:W-:Y:S05]  /*a3a0*/  @!P3 BRA `(.L_x_9734) ;  /* 0x000000000004b947 */ /* 0x001fea0003800000 */
[----:B------:R-:W-:Y:S01]  /*a3b0*/  BPT.TRAP 0x1 ;  /* 0x000000040000795c */ /* 0x000fe20000300000 */
.L_x_9734:
[----:B------:R-:W-:Y:S05]  /*a3c0*/  BSYNC B0 ;  /* 0x0000000000007941 */ /* 0x000fea0003800000 */
.L_x_9733:
[----:B------:R-:W2:Y:S01]  /*a3d0*/  LDL.64 R6, [R1+0x40] ;  /* 0x0000400001067983 */ /* 0x000ea20000100a00 */
[----:B-----5:R-:W-:Y:S02]  /*a3e0*/  SHF.L.U32 R8, R5, 0x1f, RZ ;  /* 0x0000001f05087819 */ /* 0x020fe400000006ff */
[----:B--2---:R-:W-:-:S05]  /*a3f0*/  MOV R6, R6 ;  /* 0x0000000600067202 */ /* 0x004fca0000000f00 */
[----:B------:R-:W-:-:S04]  /*a400*/  IMAD R3, R3, 0x8, R6 ;  /* 0x0000000803037824 */ /* 0x000fc800078e0206 */
[----:B------:R0:W1:Y:S01]  /*a410*/  SYNCS.PHASECHK.TRANS64.TRYWAIT P2, [R3+URZ], R8 ;  /* 0x00000008030075a7 */ /* 0x000062000804017f */
[----:B------:R0:W5:Y:S04]  /*a420*/  LD.E R4, desc[UR54][R16.64+0x218] ;  /* 0x0002183610047980 */ /* 0x000168000c101900 */
[----:B------:R0:W5:Y:S01]  /*a430*/  LD.E R5, desc[UR54][R16.64+0x21c] ;  /* 0x00021c3610057980 */ /* 0x000162000c101900 */
[----:B------:R-:W-:Y:S04]  /*a440*/  BSSY B0, `(.L_x_9735) ;  /* 0x0000003000007945 */ /* 0x000fe80003800000 */
[----:B------:R-:W-:Y:S05]  /*a450*/  @!P3 BRA `(.L_x_9736) ;  /* 0x000000000004b947 */ /* 0x000fea0003800000 */
[----:B------:R-:W-:Y:S01]  /*a460*/  BPT.TRAP 0x1 ;  /* 0x000000040000795c */ /* 0x000fe20000300000 */
.L_x_9736:
[----:B------:R-:W-:Y:S05]  /*a470*/  BSYNC B0 ;  /* 0x0000000000007941 */ /* 0x000fea0003800000 */
.L_x_9735:
[----:B------:R-:W-:Y:S04]  /*a480*/  BSSY B0, `(.L_x_9737) ;  /* 0x0000006000007945 */ /* 0x000fe80003800000 */
[----:B-1----:R-:W-:Y:S05]  /*a490*/  @P2 BRA `(.L_x_9738) ;  /* 0x0000000000102947 */ /* 0x002fea0003800000 */
[----:B-----5:R-:W-:Y:S01]  /*a4a0*/  IMAD R4, R4, 0x8, R6 ;  /* 0x0000000804047824 */ /* 0x020fe200078e0206 */
[----:B------:R-:W-:-:S04]  /*a4b0*/  SHF.L.U32 R5, R5, 0x1f, RZ ;  /* 0x0000001f05057819 */ /* 0x000fc800000006ff */
[----:B------:R-:W1:Y:S02]  /*a4c0*/  SYNCS.PHASECHK.TRANS64.TRYWAIT P2, [R4+URZ], R5 ;  /* 0x00000005040075a7 */ /* 0x000e64000804017f */
[----:B-1----:R-:W-:Y:S05]  /*a4d0*/  @!P2 BRA `(.L_x_9739) ;  /* 0x000001d4007ca947 */ /* 0x002fea0003800000 */
.L_x_9738:
[----:B------:R-:W-:Y:S05]  /*a4e0*/  BSYNC B0 ;  /* 0x0000000000007941 */ /* 0x000fea0003800000 */
.L_x_9737:
[----:B------:R-:W2:Y:S04]  /*a4f0*/  LD.E R11, desc[UR54][R16.64+0x218] ;  /* 0x00021836100b7980 */ /* 0x000ea8000c101900 */
[----:B------:R-:W2:Y:S04]  /*a500*/  LDL.64 R6, [R1+0x118] ;  /* 0x0001180001067983 */ /* 0x000ea80000100a00 */
[----:B0-----:R-:W3:Y:S04]  /*a510*/  LDL R3, [R1+0x90] ;  /* 0x0000900001037983 */ /* 0x001ee80000100800 */
[----:B-1---5:R-:W4:Y:S04]  /*a520*/  LDL.64 R4, [R1+0x110] ;  /* 0x0001100001047983 */ /* 0x022f280000100a00 */
[----:B------:R-:W4:Y:S04]  /*a530*/  LDL.64 R8, [R1+0x110] ;  /* 0x0001100001087983 */ /* 0x000f280000100a00 */
[----:B------:R-:W4:Y:S04]  /*a540*/  LDL.64 R12, [R1+0x110] ;  /* 0x00011000010c7983 */ /* 0x000f280000100a00 */
[----:B------:R-:W4:Y:S01]  /*a550*/  LDL.64 R14, [R1+0x110] ;  /* 0x00011000010e7983 */ /* 0x000f220000100a00 */
[----:B------:R-:W-:Y:S05]  /*a560*/  WARPSYNC.ALL ;  /* 0x0000000000007948 */ /* 0x000fea0003800000 */
[----:B------:R-:W-:Y:S01]  /*a570*/  WARPGROUP.ARRIVE ;  /* 0x00000000000079c5 */ /* 0x000fe20000000000 */
[----:B------:R-:W4:Y:S01]  /*a580*/  LDL.64 R18, [R1+0x110] ;  /* 0x0001100001127983 */ /* 0x000f220000100a00 */
[----:B--2---:R-:W-:Y:S01]  /*a590*/  IMAD R6, R11, 0xc00, R6 ;  /* 0x00000c000b067824 */ /* 0x004fe200078e0206 */
[----:B------:R-:W-:-:S02]  /*a5a0*/  R2UR UR7, R7 ;  /* 0x00000000070772ca */ /* 0x000fc400000e0000 */
[----:B---3--:R-:W-:Y:S02]  /*a5b0*/  ISETP.NE.U32.AND P2, PT, R3, RZ, PT ;  /* 0x000000ff0300720c */ /* 0x008fe40003f45070 */
[----:B------:R-:W-:Y:S02]  /*a5c0*/  R2UR UR6, R6 ;  /* 0x00000000060672ca */ /* 0x000fe400000e0000 */
[----:B----4-:R-:W-:Y:S02]  /*a5d0*/  R2UR UR4, R4 ;  /* 0x00000000040472ca */ /* 0x010fe400000e0000 */
        /* <DEDUP_REMOVED lines=161> */
[----:B------:R-:W-:Y:S04]  /*aff0*/  STL [R1+0x90], R0 ;  /* 0x0000900001007387 */ /* 0x000fe80000100800 */
[----:B------:R-:W-:Y:S01]  /*b000*/  STL [R1+0x90], R0 ;  /* 0x0000900001007387 */ /* 0x000fe20000100800 */
[----:B------:R-:W-:-:S02]  /*b010*/  WARPGROUP.DEPBAR.LE gsb0, 0x0 ;  /* 0x00008000000079c5 */ /* 0x000fc40000010000 */
[----:B------:R-:W-:-:S06]  /*b020*/  WARPGROUP.ARRIVE ;  /* 0x00000000000079c5 */ /* 0x000fcc0000000000 */
[----:B------:R-:W-:Y:S01]  /*b030*/  HGMMA.64x96x16.F32.BF16 R24, gdesc[UR4], R24, gsb0 ;  /* 0x01600000041879f0 */ /* 0x000fe20008001818 */
        /* <DEDUP_REMOVED lines=22> */
[----:B------:R-:W2:Y:S04]  /*b1a0*/  LDL.64 R12, [R1+0x170] ;  /* 0x00017000010c7983 */ /* 0x000ea80000100a00 */
[----:B------:R-:W3:Y:S04]  /*b1b0*/  LD.E.64 R4, desc[UR54][R16.64+0x440] ;  /* 0x0004403610047980 */ /* 0x000ee8000c101b00 */
        /* <DEDUP_REMOVED lines=64> */
[----:B--2---:R-:W2:Y:S02]  /*b5c0*/  LD.E R9, desc[UR54][R12.64] ;  /* 0x000000360c097980 */ /* 0x004ea4000c101900 */
[-C--:B--2---:R-:W-:Y:S01]  /*b5d0*/  FMUL.FTZ R7, R24, R9.reuse ;  /* 0x0000000918077220 */ /* 0x084fe20000410000 */
[-C--:B------:R-:W-:Y:S01]  /*b5e0*/  FMUL.FTZ R8, R25, R9.reuse ;  /* 0x0000000919087220 */ /* 0x080fe20000410000 */
[----:B------:R-:W-:-:S04]  /*b5f0*/  FMUL.FTZ R11, R28, R9 ;  /* 0x000000091c0b7220 */ /* 0x000fc80000410000 */
[----:B------:R-:W3:Y:S01]  /*b600*/  MUFU.TANH R7, R7 ;  /* 0x0000000700077308 */ /* 0x000ee20000002400 */
[-C--:B------:R-:W-:Y:S01]  /*b610*/  FMUL.FTZ R18, R29, R9.reuse ;  /* 0x000000091d127220 */ /* 0x080fe20000410000 */
[----:B------:R-:W-:-:S06]  /*b620*/  FMUL.FTZ R24, R32, R9 ;  /* 0x0000000920187220 */ /* 0x000fcc0000410000 */
[----:B------:R-:W2:Y:S01]  /*b630*/  MUFU.TANH R8, R8 ;  /* 0x0000000800087308 */ /* 0x000ea20000002400 */
[-C--:B------:R-:W-:Y:S01]  /*b640*/  FMUL.FTZ R6, R26, R9.reuse ;  /* 0x000000091a067220 */ /* 0x080fe20000410000 */
[----:B------:R-:W-:-:S06]  /*b650*/  FMUL.FTZ R26, R33, R9 ;  /* 0x00000009211a7220 */ /* 0x000fcc0000410000 */
[----:B------:R3:W0:Y:S01]  /*b660*/  MUFU.TANH R12, R11 ;  /* 0x0000000b000c7308 */ /* 0x0006220000002400 */
[----:B------:R-:W-:-:S07]  /*b670*/  FMUL.FTZ R28, R36, R9 ;  /* 0x00000009241c7220 */ /* 0x000fce0000410000 */
[----:B------:R-:W1:Y:S01]  /*b680*/  MUFU.TANH R18, R18 ;  /* 0x0000001200127308 */ /* 0x000e620000002400 */
[----:B---3--:R-:W-:Y:S01]  /*b690*/  FMNMX.FTZ R11, R7, R4, !PT ;  /* 0x00000004070b7209 */ /* 0x008fe20007810000 */
[-C--:B------:R-:W-:Y:S01]  /*b6a0*/  FMUL.FTZ R32, R37, R9.reuse ;  /* 0x0000000925207220 */ /* 0x080fe20000410000 */
[-C--:B------:R-:W-:Y:S01]  /*b6b0*/  FMUL.FTZ R40, R40, R9.reuse ;  /* 0x0000000928287220 */ /* 0x080fe20000410000 */
[----:B------:R-:W-:-:S04]  /*b6c0*/  FMUL.FTZ R76, R41, R9 ;  /* 0x00000009294c7220 */ /* 0x000fc80000410000 */
        /* <DEDUP_REMOVED lines=9> */
[----:B0-----:R-:W-:Y:S01]  /*b760*/  FMNMX.FTZ R11, R12, R11, !PT ;  /* 0x0000000b0c0b7209 */ /* 0x001fe20007810000 */
[-C--:B------:R-:W-:Y:S01]  /*b770*/  FMUL.FTZ R36, R53, R9.reuse ;  /* 0x0000000935247220 */ /* 0x080fe20000410000 */
[-C--:B------:R-:W-:Y:S01]  /*b780*/  FMUL.FTZ R72, R61, R9.reuse ;  /* 0x000000093d487220 */ /* 0x080fe20000410000 */
[-C--:B------:R-:W-:Y:S01]  /*b790*/  FMUL.FTZ R74, R64, R9.reuse ;  /* 0x00000009404a7220 */ /* 0x080fe20000410000 */
[-C--:B------:R-:W-:Y:S01]  /*b7a0*/  FMUL.FTZ R78, R65, R9.reuse ;  /* 0x00000009414e7220 */ /* 0x080fe20000410000 */
[-C--:B------:R-:W-:Y:S01]  /*b7b0*/  FMUL.FTZ R88, R68, R9.reuse ;  /* 0x0000000944587220 */ /* 0x080fe20000410000 */
[----:B------:R-:W-:Y:S01]  /*b7c0*/  FMUL.FTZ R90, R69, R9 ;  /* 0x00000009455a7220 */ /* 0x000fe20000410000 */
[----:B------:R-:W0:Y:S01]  /*b7d0*/  MUFU.TANH R28, R28 ;  /* 0x0000001c001c7308 */ /* 0x000e220000002400 */
[----:B-1----:R-:W-:Y:S01]  /*b7e0*/  FMNMX.FTZ R11, R18, R11, !PT ;  /* 0x0000000b120b7209 */ /* 0x002fe20007810000 */
[-C--:B------:R-:W-:Y:S01]  /*b7f0*/  FMUL.FTZ R130, R30, R9.reuse ;  /* 0x000000091e827220 */ /* 0x080fe20000410000 */
[-C--:B------:R-:W-:Y:S01]  /*b800*/  FMUL.FTZ R3, R27, R9.reuse ;  /* 0x000000091b037220 */ /* 0x080fe20000410000 */
[-C--:B------:R-:W-:Y:S01]  /*b810*/  FMUL.FTZ R132, R31, R9.reuse ;  /* 0x000000091f847220 */ /* 0x080fe20000410000 */
[-C--:B------:R-:W-:Y:S01]  /*b820*/  FMUL.FTZ R142, R34, R9.reuse ;  /* 0x00000009228e7220 */ /* 0x080fe20000410000 */
[-C--:B------:R-:W-:Y:S01]  /*b830*/  FMUL.FTZ R184, R35, R9.reuse ;  /* 0x0000000923b87220 */ /* 0x080fe20000410000 */
[----:B------:R-:W-:Y:S01]  /*b840*/  FMUL.FTZ R226, R38, R9 ;  /* 0x0000000926e27220 */ /* 0x000fe20000410000 */
[----:B------:R-:W1:Y:S01]  /*b850*/  MUFU.TANH R32, R32 ;  /* 0x0000002000207308 */ /* 0x000e620000002400 */
        /* <DEDUP_REMOVED lines=21> */
[----:B------:R-:W-:Y:S01]  /*b9b0*/  FMUL.FTZ R71, R71, R9 ;  /* 0x0000000947477220 */ /* 0x000fe20000410000 */
[----:B------:R-:W4:Y:S01]  /*b9c0*/  LD.E R33, desc[UR54][R16.64+0x238] ;  /* 0x0002383610217980 */ /* 0x000f22000c101900 */
[----:B------:R-:W0:Y:S01]  /*b9d0*/  MUFU.TANH R80, R80 ;  /* 0x0000005000507308 */ /* 0x000e220000002400 */
[----:B-1----:R-:W-:-:S02]  /*b9e0*/  FMNMX.FTZ R11, R32, R11, !PT ;  /* 0x0000000b200b7209 */ /* 0x002fc40007810000 */
[----:B------:R-:W4:Y:S04]  /*b9f0*/  LD.E R45, desc[UR54][R16.64+0x25c] ;  /* 0x00025c36102d7980 */ /* 0x000f28000c101900 */
[----:B------:R-:W4:Y:S01]  /*ba00*/  LD.E R41, desc[UR54][R16.64+0x26c] ;  /* 0x00026c3610297980 */ /* 0x000f22000c101900 */
[----:B------:R-:W1:Y:S01]  /*ba10*/  MUFU.TANH R82, R82 ;  /* 0x0000005200527308 */ /* 0x000e620000002400 */
[----:B---3--:R-:W-:Y:S01]  /*ba20*/  FMNMX.FTZ R11, R40, R11, !PT ;  /* 0x0000000b280b7209 */ /* 0x008fe20007810000 */
[----:B------:R-:W-:Y:S01]  /*ba30*/  FMUL.FTZ R48, R57, R9 ;  /* 0x0000000939307220 */ /* 0x000fe20000410000 */
[----:B------:R-:W3:Y:S04]  /*ba40*/  LD.E R34, desc[UR54][R16.64+0x250] ;  /* 0x0002503610227980 */ /* 0x000ee8000c101900 */
[----:B------:R-:W3:Y:S01]  /*ba50*/  LD.E R37, desc[UR54][R16.64+0x288] ;  /* 0x0002883610257980 */ /* 0x000ee2000c101900 */
[----:B------:R-:W1:Y:S01]  /*ba60*/  MUFU.TANH R84, R84 ;  /* 0x0000005400547308 */ /* 0x000e620000002400 */
[----:B--2---:R-:W-:-:S02]  /*ba70*/  FMNMX.FTZ R11, R76, R11, !PT ;  /* 0x0000000b4c0b7209 */ /* 0x004fc40007810000 */
[----:B------:R-:W2:Y:S04]  /*ba80*/  LD.E R38, desc[UR54][R16.64+0x260] ;  /* 0x0002603610267980 */ /* 0x000ea8000c101900 */
[----:B------:R-:W2:Y:S01]  /*ba90*/  LD.E R49, desc[UR54][R16.64+0x2b8] ;  /* 0x0002b83610317980 */ /* 0x000ea2000c101900 */
[----:B------:R-:W1:Y:S01]  /*baa0*/  MUFU.TANH R86, R86 ;  /* 0x0000005600567308 */ /* 0x000e620000002400 */
[----:B0-----:R-:W-:Y:S02]  /*bab0*/  FMNMX.FTZ R11, R80, R11, !PT ;  /* 0x0000000b500b7209 */ /* 0x001fe40007810000 */
[----:B------:R-:W3:Y:S05]  /*bac0*/  LD.E R42, desc[UR54][R16.64+0x264] ;  /* 0x00026436102a7980 */ /* 0x000eea000c101900 */
[----:B------:R-:W0:Y:S01]  /*bad0*/  MUFU.TANH R52, R52 ;  /* 0x0000003400347308 */ /* 0x000e220000002400 */
[----:B-1----:R-:W-:Y:S01]  /*bae0*/  FMNMX.FTZ R11, R82, R11, !PT ;  /* 0x0000000b520b7209 */ /* 0x002fe20007810000 */
[----:B------:R-:W2:Y:S04]  /*baf0*/  LD.E R50, desc[UR54][R16.64+0x284] ;  /* 0x0002843610327980 */ /* 0x000ea8000c101900 */
        /* <DEDUP_REMOVED lines=9> */
[----:B------:R-:W1:Y:S01]  /*bb90*/  MUFU.TANH R48, R48 ;  /* 0x0000003000307308 */ /* 0x000e620000002400 */
[----:B0-----:R-:W-:Y:S01]  /*bba0*/  FMNMX.FTZ R11, R52, R11, !PT ;  /* 0x0000000b340b7209 */ /* 0x001fe20007810000 */
[----:B------:R-:W2:Y:S06]  /*bbb0*/  LD.E R62, desc[UR54][R16.64+0x2c4] ;  /* 0x0002c436103e7980 */ /* 0x000eac000c101900 */
[----:B------:R-:W0:Y:S01]  /*bbc0*/  MUFU.TANH R60, R60 ;  /* 0x0000003c003c7308 */ /* 0x000e220000002400 */
[----:B-1----:R-:W-:Y:S01]  /*bbd0*/  FMNMX.FTZ R11, R36, R11, !PT ;  /* 0x0000000b240b7209 */ /* 0x002fe20007810000 */
[----:B------:R-:W2:Y:S04]  /*bbe0*/  LD.E R66, desc[UR54][R16.64+0x2d0] ;  /* 0x0002d03610427980 */ /* 0x000ea8000c101900 */
[----:B------:R-:W2:Y:S02]  /*bbf0*/  LD.E R61, desc[UR54][R16.64+0x2e8] ;  /* 0x0002e836103d7980 */ /* 0x000ea4000c101900 */
[----:B------:R-:W1:Y:S01]  /*bc00*/  MUFU.TANH R72, R72 ;  /* 0x0000004800487308 */ /* 0x000e620000002400 */
[----:B------:R-:W-:Y:S01]  /*bc10*/  FMNMX.FTZ R11, R44, R11, !PT ;  /* 0x0000000b2c0b7209 */ /* 0x000fe20007810000 */
[----:B------:R-:W2:Y:S06]  /*bc20*/  LD.E R68, desc[UR54][R16.64+0x2e0] ;  /* 0x0002e03610447980 */ /* 0x000eac000c101900 */
        /* <DEDUP_REMOVED lines=13> */
[----:B------:R-:W2:Y:S03]  /*bd00*/  LD.E R39, desc[UR54][R16.64+0x278] ;  /* 0x0002783610277980 */ /* 0x000ea6000c101900 */
[----:B------:R-:W-:Y:S01]  /*bd10*/  FMNMX.FTZ R11, R78, R11, !PT ;  /* 0x0000000b4e0b7209 */ /* 0x000fe20007810000 */
[----:B------:R-:W2:Y:S03]  /*bd20*/  LD.E R35, desc[UR54][R16.64+0x27c] ;  /* 0x00027c3610237980 */ /* 0x000ea6000c101900 */
[----:B0-----:R-:W-:Y:S01]  /*bd30*/  FMNMX.FTZ R11, R88, R11, !PT ;  /* 0x0000000b580b7209 */ /* 0x001fe20007810000 */
[----:B------:R-:W0:Y:S01]  /*bd40*/  MUFU.TANH R6, R6 ;  /* 0x0000000600067308 */ /* 0x000e220000002400 */
[----:B------:R-:W2:Y:S04]  /*bd50*/  LD.E R57, desc[UR54][R16.64+0x28c] ;  /* 0x00028c3610397980 */ /* 0x000ea8000c101900 */
[----:B------:R-:W2:Y:S01]  /*bd60*/  LD.E R55, desc[UR54][R16.64+0x298] ;  /* 0x0002983610377980 */ /* 0x000ea2000c101900 */
[----:B-1----:R-:W-:-:S02]  /*bd70*/  FMNMX.FTZ R13, R90, R11, !PT ;  /* 0x0000000b5a0d7209 */ /* 0x002fc40007810000 */
[----:B------:R-:W1:Y:S01]  /*bd80*/  MUFU.TANH R3, R3 ;  /* 0x0000000300037308 */ /* 0x000e620000002400 */
[----:B------:R-:W2:Y:S04]  /*bd90*/  LD.E R47, desc[UR54][R16.64+0x2a8] ;  /* 0x0002a836102f7980 */ /* 0x000ea8000c101900 */
[----:B------:R-:W0:Y:S03]  /*bda0*/  SHFL.BFLY PT, R14, R13, 0x2, 0x1f ;  /* 0x0c401f000d0e7f89 */ /* 0x000e2600000e0000 */
[----:B------:R-:W1:Y:S01]  /*bdb0*/  MUFU.TANH R130, R130 ;  /* 0x0000008200827308 */ /* 0x000e620000002400 */
[----:B------:R-:W2:Y:S04]  /*bdc0*/  LD.E R51, desc[UR54][R16.64+0x2ac] ;  /* 0x0002ac3610337980 */ /* 0x000ea8000c101900 */
[----:B------:R-:W2:Y:S03]  /*bdd0*/  LD.E R67, desc[UR54][R16.64+0x2c8] ;  /* 0x0002c83610437980 */ /* 0x000ea6000c101900 */
[----:B------:R-:W1:Y:S01]  /*bde0*/  MUFU.TANH R132, R132 ;  /* 0x0000008400847308 */ /* 0x000e620000002400 */
[----:B------:R-:W2:Y:S04]  /*bdf0*/  LD.E R59, desc[UR54][R16.64+0x2cc] ;  /* 0x0002cc36103b7980 */ /* 0x000ea8000c101900 */
[----:B------:R-:W2:Y:S01]  /*be00*/  LD.E R63, desc[UR54][R16.64+0x2dc] ;  /* 0x0002dc36103f7980 */ /* 0x000ea2000c101900 */
[----:B0-----:R-:W-:-:S05]  /*be10*/  FMNMX.FTZ R11, R13, R14, !PT ;  /* 0x0000000e0d0b7209 */ /* 0x001fca0007810000 */
[----:B------:R-:W0:Y:S01]  /*be20*/  SHFL.BFLY PT, R30, R11, 0x1, 0x1f ;  /* 0x0c201f000b1e7f89 */ /* 0x000e2200000e0000 */
[----:B------:R-:W1:Y:S01]  /*be30*/  MUFU.TANH R142, R142 ;  /* 0x0000008e008e7308 */ /* 0x000e620000002400 */
[----:B------:R-:W-:-:S07]  /*be40*/  FMNMX.FTZ R20, R6, R5, !PT ;  /* 0x0000000506147209 */ /* 0x000fce0007810000 */
[----:B------:R-:W1:Y:S08]  /*be50*/  MUFU.TANH R184, R184 ;  /* 0x000000b800b87308 */ /* 0x000e700000002400 */
[----:B------:R-:W1:Y:S01]  /*be60*/  MUFU.TANH R226, R226 ;  /* 0x000000e200e27308 */ /* 0x000e620000002400 */
[----:B0-----:R-:W-:Y:S02]  /*be70*/  FMNMX.FTZ R15, R11, R30, !PT ;  /* 0x0000001e0b0f7209 */ /* 0x001fe40007810000 */
[----:B-1----:R-:W-:-:S05]  /*be80*/  FMNMX.FTZ R11, R3, R20, !PT ;  /* 0x00000014030b7209 */ /* 0x002fca0007810000 */
[----:B------:R-:W0:Y:S01]  /*be90*/  MUFU.TANH R182, R182 ;  /* 0x000000b600b67308 */ /* 0x000e220000002400 */
[----:B------:R-:W-:-:S07]  /*bea0*/  FMUL.FTZ R14, R46, R9 ;  /* 0x000000092e0e7220 */ /* 0x000fce0000410000 */
[----:B------:R-:W1:Y:S01]  /*beb0*/  MUFU.TANH R176, R176 ;  /* 0x000000b000b07308 */ /* 0x000e620000002400 */
[----:B------:R-:W-:-:S07]  /*bec0*/  FMNMX.FTZ R11, R130, R11, !PT ;  /* 0x0000000b820b7209 */ /* 0x000fce0007810000 */
[----:B------:R-:W1:Y:S01]  /*bed0*/  MUFU.TANH R166, R166 ;  /* 0x000000a600a67308 */ /* 0x000e620000002400 */
[----:B------:R-:W-:-:S07]  /*bee0*/  FMNMX.FTZ R11, R132, R11, !PT ;  /* 0x0000000b840b7209 */ /* 0x000fce0007810000 */
[----:B------:R-:W-:Y:S01]  /*bef0*/  MUFU.TANH R158, R158 ;  /* 0x0000009e009e7308 */ /* 0x000fe20000002400 */
[----:B------:R-:W-:-:S07]  /*bf00*/  FMNMX.FTZ R11, R142, R11, !PT ;  /* 0x0000000b8e0b7209 */ /* 0x000fce0007810000 */
[----:B------:R-:W-:Y:S01]  /*bf10*/  MUFU.TANH R160, R160 ;  /* 0x000000a000a07308 */ /* 0x000fe20000002400 */
[----:B------:R-:W-:-:S07]  /*bf20*/  FMNMX.FTZ R11, R184, R11, !PT ;  /* 0x0000000bb80b7209 */ /* 0x000fce0007810000 */
[----:B------:R-:W-:Y:S01]  /*bf30*/  MUFU.TANH R168, R168 ;  /* 0x000000a800a87308 */ /* 0x000fe20000002400 */
[----:B------:R-:W-:-:S07]  /*bf40*/  FMNMX.FTZ R11, R226, R11, !PT ;  /* 0x0000000be20b7209 */ /* 0x000fce0007810000 */
        /* <DEDUP_REMOVED lines=11> */
[----:B------:R-:W-:Y:S04]  /*c000*/  ST.E desc[UR54][R16.64+0x440], R13 ;  /* 0x0004400d10007985 */ /* 0x000fe8000c101936 */
[----:B------:R-:W3:Y:S03]  /*c010*/  LD.E R30, desc[UR54][R16.64+0x240] ;  /* 0x00024036101e7980 */ /* 0x000ee6000c101900 */
[----:B------:R-:W0:Y:S01]  /*c020*/  MUFU.TANH R14, R14 ;  /* 0x0000000e000e7308 */ /* 0x000e220000002400 */
[----:B-1----:R-:W-:Y:S01]  /*c030*/  FMNMX.FTZ R11, R176, R11, !PT ;  /* 0x0000000bb00b7209 */ /* 0x002fe20007810000 */
[----:B------:R-:W2:Y:S03]  /*c040*/  LD.E R46, desc[UR54][R16.64+0x280] ;  /* 0x00028036102e7980 */ /* 0x000ea6000c101900 */
[----:B------:R-:W-:-:S04]  /*c050*/  FMNMX.FTZ R11, R166, R11, !PT ;  /* 0x0000000ba60b7209 */ /* 0x000fc80007810000 */
[----:B0-----:R-:W-:-:S04]  /*c060*/  FMNMX.FTZ R11, R14, R11, !PT ;  /* 0x0000000b0e0b7209 */ /* 0x001fc80007810000 */
        /* <DEDUP_REMOVED lines=11> */
[----:B------:R-:W-:Y:S01]  /*c120*/  FMNMX.FTZ R20, R73, R20, !PT ;  /* 0x0000001449147209 */ /* 0x000fe20007810000 */
[----:B------:R0:W-:Y:S03]  /*c130*/  ST.E desc[UR54][R16.64+0x440], R15 ;  /* 0x0004400f10007985 */ /* 0x0001e6000c101936 */
[----:B------:R-:W-:Y:S01]  /*c140*/  FMNMX.FTZ R9, R71, R20, !PT ;  /* 0x0000001447097209 */ /* 0x000fe20007810000 */
[----:B------:R-:W4:Y:S04]  /*c150*/  LD.E R19, desc[UR54][R16.64+0x440] ;  /* 0x0004403610137980 */ /* 0x000f28000c101900 */
[----:B------:R-:W-:Y:S04]  /*c160*/  ST.E desc[UR54][R16.64+0x444], R9 ;  /* 0x0004440910007985 */ /* 0x000fe8000c101936 */
[----:B------:R-:W3:Y:S04]  /*c170*/  LD.E R11, desc[UR54][R16.64+0x444] ;  /* 0x00044436100b7980 */ /* 0x000ee8000c101900 */
[----:B0-----:R-:W2:Y:S04]  /*c180*/  LD.E R15, desc[UR54][R16.64+0x450] ;  /* 0x00045036100f7980 */ /* 0x001ea8000c101900 */
[----:B------:R-:W2:Y:S01]  /*c190*/  LD.E R20, desc[UR54][R16.64+0x454] ;  /* 0x0004543610147980 */ /* 0x000ea2000c101900 */
[----:B----4-:R-:W-:-:S04]  /*c1a0*/  FMUL.FTZ R27, R19, R21 ;  /* 0x00000015131b7220 */ /* 0x010fc80000410000 */
[----:B------:R-:W-:Y:S02]  /*c1b0*/  FFMA.FTZ R153, R8, R21, -R27 ;  /* 0x0000001508997223 */ /* 0x000fe4000001081b */
[----:B---3--:R-:W0:Y:S02]  /*c1c0*/  SHFL.BFLY PT, R8, R11, 0x2, 0x1f ;  /* 0x0c401f000b087f89 */ /* 0x008e2400000e0000 */
[----:B0-----:R-:W-:-:S05]  /*c1d0*/  FMNMX.FTZ R8, R11, R8, !PT ;  /* 0x000000080b087209 */ /* 0x001fca0007810000 */
[----:B------:R-:W0:Y:S01]  /*c1e0*/  SHFL.BFLY PT, R9, R8, 0x1, 0x1f ;  /* 0x0c201f0008097f89 */ /* 0x000e2200000e0000 */
[-C--:B------:R-:W-:Y:S01]  /*c1f0*/  FFMA.FTZ R29, R88, R21.reuse, -R27 ;  /* 0x00000015581d7223 */ /* 0x080fe2000001081b */
[----:B------:R-:W-:Y:S01]  /*c200*/  FADD.FTZ R4, R4, -R19 ;  /* 0x8000001304047221 */ /* 0x000fe20000010000 */
[----:B------:R-:W-:-:S03]  /*c210*/  FFMA.FTZ R152, R7, R21, -R27 ;  /* 0x0000001507987223 */ /* 0x000fc6000001081b */
[-C--:B------:R-:W-:Y:S01]  /*c220*/  FMUL.FTZ R4, R4, R21.reuse ;  /* 0x0000001504047220 */ /* 0x080fe20000410000 */
[----:B------:R-:W-:Y:S02]  /*c230*/  FFMA.FTZ R155, R12, R21, -R27 ;  /* 0x000000150c9b7223 */ /* 0x000fe4000001081b */
[----:B------:R-:W-:Y:S01]  /*c240*/  MUFU.EX2 R152, R152 ;  /* 0x0000009800987308 */ /* 0x000fe20000000800 */
[----:B0-----:R-:W-:-:S05]  /*c250*/  FMNMX.FTZ R88, R8, R9, !PT ;  /* 0x0000000908587209 */ /* 0x001fca0007810000 */
[----:B------:R-:W-:Y:S01]  /*c260*/  FADD.FTZ R100, R5, -R88 ;  /* 0x8000005805647221 */ /* 0x000fe20000010000 */
[-C--:B------:R-:W-:Y:S01]  /*c270*/  FMUL.FTZ R77, R88, R21.reuse ;  /* 0x00000015584d7220 */ /* 0x080fe20000410000 */
[----:B------:R-:W2:Y:S01]  /*c280*/  MUFU.EX2 R25, R4 ;  /* 0x0000000400197308 */ /* 0x000ea20000000800 */
[-C--:B------:R-:W-:Y:S01]  /*c290*/  FFMA.FTZ R154, R18, R21.reuse, -R27 ;  /* 0x00000015129a7223 */ /* 0x080fe2000001081b */
[----:B------:R-:W-:Y:S01]  /*c2a0*/  FMUL.FTZ R100, R21, R100 ;  /* 0x0000006415647220 */ /* 0x000fe20000410000 */
[-CC-:B------:R-:W-:Y:S01]  /*c2b0*/  FFMA.FTZ R185, R6, R21.reuse, -R77.reuse ;  /* 0x0000001506b97223 */ /* 0x180fe2000001084d */
[-CC-:B------:R-:W-:Y:S01]  /*c2c0*/  FFMA.FTZ R186, R3, R21.reuse, -R77.reuse ;  /* 0x0000001503ba7223 */ /* 0x180fe2000001084d */
[----:B------:R-:W-:-:S03]  /*c2d0*/  FFMA.FTZ R6, R130, R21, -R77 ;  /* 0x0000001582067223 */ /* 0x000fc6000001084d */
[----:B------:R-:W-:Y:S01]  /*c2e0*/  MUFU.EX2 R153, R153 ;  /* 0x0000009900997308 */ /* 0x000fe20000000800 */
[-C--:B------:R-:W-:Y:S01]  /*c2f0*/  FFMA.FTZ R181, R132, R21.reuse, -R77 ;  /* 0x0000001584b57223 */ /* 0x080fe2000001084d */
[-C--:B------:R-:W-:Y:S01]  /*c300*/  FFMA.FTZ R7, R24, R21.reuse, -R27 ;  /* 0x0000001518077223 */ /* 0x080fe2000001081b */
[----:B------:R-:W-:-:S05]  /*c310*/  FFMA.FTZ R179, R142, R21, -R77 ;  /* 0x000000158eb37223 */ /* 0x000fca000001084d */
[----:B------:R-:W-:Y:S01]  /*c320*/  MUFU.EX2 R155, R155 ;  /* 0x0000009b009b7308 */ /* 0x000fe20000000800 */
[-C--:B------:R-:W-:Y:S01]  /*c330*/  FFMA.FTZ R180, R26, R21.reuse, -R27 ;  /* 0x000000151ab47223 */ /* 0x080fe2000001081b */
[-CC-:B------:R-:W-:Y:S01]  /*c340*/  FFMA.FTZ R173, R176, R21.reuse, -R77.reuse ;  /* 0x00000015b0ad7223 */ /* 0x180fe2000001084d */
[-C--:B------:R-:W-:Y:S01]  /*c350*/  FFMA.FTZ R184, R184, R21.reuse, -R77 ;  /* 0x00000015b8b87223 */ /* 0x080fe2000001084d */
[-C--:B------:R-:W-:Y:S01]  /*c360*/  FFMA.FTZ R175, R28, R21.reuse, -R27 ;  /* 0x000000151caf7223 */ /* 0x080fe2000001081b */
[-C--:B------:R-:W-:Y:S01]  /*c370*/  FFMA.FTZ R177, R226, R21.reuse, -R77 ;  /* 0x00000015e2b17223 */ /* 0x080fe2000001084d */
[-C--:B------:R-:W-:Y:S01]  /*c380*/  FFMA.FTZ R178, R32, R21.reuse, -R27 ;  /* 0x0000001520b27223 */ /* 0x080fe2000001081b */
[-CC-:B------:R-:W-:Y:S01]  /*c390*/  FFMA.FTZ R182, R182, R21.reuse, -R77.reuse ;  /* 0x00000015b6b67223 */ /* 0x180fe2000001084d */
[----:B------:R-:W-:Y:S01]  /*c3a0*/  MUFU.EX2 R100, R100 ;  /* 0x0000006400647308 */ /* 0x000fe20000000800 */
[-CC-:B------:R-:W-:Y:S01]  /*c3b0*/  FFMA.FTZ R171, R14, R21.reuse, -R77.reuse ;  /* 0x000000150eab7223 */ /* 0x180fe2000001084d */
[-CC-:B------:R-:W-:Y:S01]  /*c3c0*/  FFMA.FTZ R85, R158, R21.reuse, -R77.reuse ;  /* 0x000000159e557223 */ /* 0x180fe2000001084d */
[-C--:B------:R-:W-:Y:S01]  /*c3d0*/  FFMA.FTZ R165, R160, R21.reuse, -R77 ;  /* 0x00000015a0a57223 */ /* 0x080fe2000001084d */
        /* <DEDUP_REMOVED lines=13> */
[-C--:B------:R-:W-:Y:S01]  /*c4b0*/  FFMA.FTZ R176, R166, R21.reuse, -R77 ;  /* 0x00000015a6b07223 */ /* 0x080fe2000001084d */
[-CC-:B------:R-:W-:Y:S01]  /*c4c0*/  FFMA.FTZ R11, R74, R21.reuse, -R27.reuse ;  /* 0x000000154a0b7223 */ /* 0x180fe2000001081b */
[-CC-:B------:R-:W-:Y:S01]  /*c4d0*/  FFMA.FTZ R12, R78, R21.reuse, -R27.reuse ;  /* 0x000000154e0c7223 */ /* 0x180fe2000001081b */
[-C--:B------:R-:W-:Y:S01]  /*c4e0*/  FFMA.FTZ R9, R90, R21.reuse, -R27 ;  /* 0x000000155a097223 */ /* 0x080fe2000001081b */
[-CC-:B------:R-:W-:Y:S01]  /*c4f0*/  FFMA.FTZ R168, R168, R21.reuse, -R77.reuse ;  /* 0x00000015a8a87223 */ /* 0x180fe2000001084d */
[-CC-:B------:R-:W-:Y:S01]  /*c500*/  FFMA.FTZ R163, R174, R21.reuse, -R77.reuse ;  /* 0x00000015aea37223 */ /* 0x180fe2000001084d */
[-CC-:B------:R-:W-:Y:S01]  /*c510*/  FFMA.FTZ R216, R216, R21.reuse, -R77.reuse ;  /* 0x00000015d8d87223 */ /* 0x180fe2000001084d */
[----:B------:R-:W3:Y:S01]  /*c520*/  MUFU.EX2 R6, R6 ;  /* 0x0000000600067308 */ /* 0x000ee20000000800 */
[--C-:B------:R-:W-:Y:S01]  /*c530*/  FFMA.FTZ R166, R214, R21, -R77.reuse ;  /* 0x00000015d6a67223 */ /* 0x100fe2000001084d */
[----:B--2---:R-:W-:Y:S01]  /*c540*/  FFMA.FTZ R214, R25, R15, R152 ;  /* 0x0000000f19d67223 */ /* 0x004fe20000010098 */
[-CC-:B------:R-:W-:Y:S01]  /*c550*/  FFMA.FTZ R228, R228, R21.reuse, -R77.reuse ;  /* 0x00000015e4e47223 */ /* 0x180fe2000001084d */
[-CC-:B------:R-:W-:Y:S01]  /*c560*/  FFMA.FTZ R236, R236, R21.reuse, -R77.reuse ;  /* 0x00000015ecec7223 */ /* 0x180fe2000001084d */
[-C--:B------:R-:W-:Y:S01]  /*c570*/  FFMA.FTZ R75, R23, R21.reuse, -R77 ;  /* 0x00000015174b7223 */ /* 0x080fe2000001084d */
[----:B------:R-:W2:Y:S02]  /*c580*/  LD.E R4, desc[UR54][R16.64+0x42c] ;  /* 0x00042c3610047980 */ /* 0x000ea4000c101900 */
[----:B------:R-:W4:Y:S01]  /*c590*/  MUFU.EX2 R154, R154 ;  /* 0x0000009a009a7308 */ /* 0x000f220000000800 */
[----:B0-----:R-:W-:Y:S01]  /*c5a0*/  FFMA.FTZ R15, R100, R20, R185 ;  /* 0x00000014640f7223 */ /* 0x001fe200000100b9 */
[-C--:B------:R-:W-:Y:S01]  /*c5b0*/  FFMA.FTZ R18, R60, R21.reuse, -R27 ;  /* 0x000000153c127223 */ /* 0x080fe2000001081b */
[-C--:B------:R-:W-:Y:S01]  /*c5c0*/  FFMA.FTZ R3, R73, R21.reuse, -R77 ;  /* 0x0000001549037223 */ /* 0x080fe2000001084d */
[----:B------:R-:W2:Y:S04]  /*c5d0*/  LD.E R24, desc[UR54][R16.64+0x424] ;  /* 0x0004243610187980 */ /* 0x000ea8000c101900 */
[----:B------:R-:W0:Y:S01]  /*c5e0*/  MUFU.EX2 R181, R181 ;  /* 0x000000b500b57308 */ /* 0x000e220000000800 */
[----:B------:R-:W-:Y:S01]  /*c5f0*/  FADD.FTZ R214, R153, R214 ;  /* 0x000000d699d67221 */ /* 0x000fe20000010000 */
[----:B-1----:R-:W-:Y:S01]  /*c600*/  FADD.FTZ R15, R186, R15 ;  /* 0x0000000fba0f7221 */ /* 0x002fe20000010000 */
[----:B------:R-:W2:Y:S04]  /*c610*/  LD.E R130, desc[UR54][R16.64+0x3c0] ;  /* 0x0003c03610827980 */ /* 0x000ea8000c101900 */
[----:B------:R-:W2:Y:S01]  /*c620*/  LD.E R132, desc[UR54][R16.64+0x3d0] ;  /* 0x0003d03610847980 */ /* 0x000ea2000c101900 */
[----:B------:R-:W1:Y:S01]  /*c630*/  MUFU.EX2 R7, R7 ;  /* 0x0000000700077308 */ /* 0x000e620000000800 */
[----:B------:R-:W-:-:S02]  /*c640*/  FFMA.FTZ R160, R218, R21, -R77 ;  /* 0x00000015daa07223 */ /* 0x000fc4000001084d */
[----:B------:R-:W2:Y:S04]  /*c650*/  LD.E R142, desc[UR54][R16.64+0x3f4] ;  /* 0x0003f436108e7980 */ /* 0x000ea8000c101900 */
[----:B------:R-:W2:Y:S01]  /*c660*/  LD.E R5, desc[UR54][R16.64+0x258] ;  /* 0x0002583610057980 */ /* 0x000ea2000c101900 */
[----:B------:R-:W1:Y:S01]  /*c670*/  MUFU.EX2 R179, R179 ;  /* 0x000000b300b37308 */ /* 0x000e620000000800 */
[-CC-:B------:R-:W-:Y:S01]  /*c680*/  FFMA.FTZ R158, R234, R21.reuse, -R77.reuse ;  /* 0x00000015ea9e7223 */ /* 0x180fe2000001084d */
[----:B------:R-:W-:Y:S01]  /*c690*/  FFMA.FTZ R14, R71, R21, -R77 ;  /* 0x00000015470e7223 */ /* 0x000fe2000001084d */
[----:B------:R-:W-:Y:S01]  /*c6a0*/  FADD.FTZ R21, R155, R214 ;  /* 0x000000d69b157221 */ /* 0x000fe20000010000 */
[----:B------:R-:W2:Y:S04]  /*c6b0*/  LD.E R26, desc[UR54][R16.64+0x230] ;  /* 0x00023036101a7980 */ /* 0x000ea8000c101900 */
[----:B------:R-:W1:Y:S01]  /*c6c0*/  MUFU.EX2 R180, R180 ;  /* 0x000000b400b47308 */ /* 0x000e620000000800 */
[----:B---3--:R-:W-:Y:S01]  /*c6d0*/  FADD.FTZ R20, R6, R15 ;  /* 0x0000000f06147221 */ /* 0x008fe20000010000 */
[----:B------:R-:W3:Y:S06]  /*c6e0*/  LD.E R36, desc[UR54][R16.64+0x254] ;  /* 0x0002543610247980 */ /* 0x000eec000c101900 */
[----:B------:R-:W1:Y:S01]  /*c6f0*/  MUFU.EX2 R184, R184 ;  /* 0x000000b800b87308 */ /* 0x000e620000000800 */
[----:B----4-:R-:W-:Y:S01]  /*c700*/  FADD.FTZ R214, R154, R21 ;  /* 0x000000159ad67221 */ /* 0x010fe20000010000 */
[----:B0-----:R-:W-:Y:S01]  /*c710*/  FADD.FTZ R20, R181, R20 ;  /* 0x00000014b5147221 */ /* 0x001fe20000010000 */
[----:B------:R-:W4:Y:S04]  /*c720*/  LD.E R28, desc[UR54][R16.64+0x234] ;  /* 0x00023436101c7980 */ /* 0x000f28000c101900 */
[----:B------:R-:W3:Y:S01]  /*c730*/  LD.E R32, desc[UR54][R16.64+0x244] ;  /* 0x0002443610207980 */ /* 0x000ee2000c101900 */
[----:B------:R-:W0:Y:S08]  /*c740*/  MUFU.EX2 R175, R175 ;  /* 0x000000af00af7308 */ /* 0x000e300000000800 */
[----:B------:R-:W0:Y:S01]  /*c750*/  MUFU.EX2 R177, R177 ;  /* 0x000000b100b17308 */ /* 0x000e220000000800 */
[----:B------:R-:W3:Y:S01]  /*c760*/  LD.E R40, desc[UR54][R16.64+0x270] ;  /* 0x0002703610287980 */ /* 0x000ee2000c101900 */
[----:B-1----:R-:W-:-:S06]  /*c770*/  FADD.FTZ R15, R7, R214 ;  /* 0x000000d6070f7221 */ /* 0x002fcc0000010000 */
[----:B------:R-:W1:Y:S01]  /*c780*/  MUFU.EX2 R178, R178 ;  /* 0x000000b200b27308 */ /* 0x000e620000000800 */
[----:B------:R-:W3:Y:S01]  /*c790*/  LD.E R44, desc[UR54][R16.64+0x274] ;  /* 0x00027436102c7980 */ /* 0x000ee2000c101900 */
[----:B------:R-:W-:-:S06]  /*c7a0*/  FADD.FTZ R21, R179, R20 ;  /* 0x00000014b3157221 */ /* 0x000fcc0000010000 */
[----:B------:R-:W1:Y:S01]  /*c7b0*/  MUFU.EX2 R182, R182 ;  /* 0x000000b600b67308 */ /* 0x000e620000000800 */
[----:B------:R-:W-:Y:S01]  /*c7c0*/  FADD.FTZ R20, R180, R15 ;  /* 0x0000000fb4147221 */ /* 0x000fe20000010000 */
[----:B------:R-:W-:Y:S01]  /*c7d0*/  FADD.FTZ R214, R184, R21 ;  /* 0x00000015b8d67221 */ /* 0x000fe20000010000 */
[----:B------:R-:W3:Y:S04]  /*c7e0*/  LD.E R52, desc[UR54][R16.64+0x290] ;  /* 0x0002903610347980 */ /* 0x000ee8000c101900 */
[----:B------:R-:W3:Y:S01]  /*c7f0*/  LD.E R48, desc[UR54][R16.64+0x2a0] ;  /* 0x0002a03610307980 */ /* 0x000ee2000c101900 */
[----:B------:R-:W1:Y:S08]  /*c800*/  MUFU.EX2 R172, R172 ;  /* 0x000000ac00ac7308 */ /* 0x000e700000000800 */
[----:B------:R-:W1:Y:S01]  /*c810*/  MUFU.EX2 R173, R173 ;  /* 0x000000ad00ad7308 */ /* 0x000e620000000800 */
[----:B------:R-:W3:Y:S01]  /*c820*/  LD.E R60, desc[UR54][R16.64+0x2c0] ;  /* 0x0002c036103c7980 */ /* 0x000ee2000c101900 */
[----:B0-----:R-:W-:-:S03]  /*c830*/  FADD.FTZ R15, R175, R20 ;  /* 0x00000014af0f7221 */ /* 0x001fc60000010000 */
[----:B------:R-:W3:Y:S03]  /*c840*/  LD.E R76, desc[UR54][R16.64+0x2d4] ;  /* 0x0002d436104c7980 */ /* 0x000ee6000c101900 */
[----:B------:R-:W0:Y:S01]  /*c850*/  MUFU.EX2 R176, R176 ;  /* 0x000000b000b07308 */ /* 0x000e220000000800 */
[----:B------:R-:W-:Y:S01]  /*c860*/  FADD.FTZ R21, R177, R214 ;  /* 0x000000d6b1157221 */ /* 0x000fe20000010000 */
[----:B------:R-:W3:Y:S01]  /*c870*/  LD.E R74, desc[UR54][R16.64+0x2e4] ;  /* 0x0002e436104a7980 */ /* 0x000ee2000c101900 */
[----:B-1----:R-:W-:-:S05]  /*c880*/  FADD.FTZ R15, R178, R15 ;  /* 0x0000000fb20f7221 */ /* 0x002fca0000010000 */
[----:B------:R-:W1:Y:S01]  /*c890*/  MUFU.EX2 R171, R171 ;  /* 0x000000ab00ab7308 */ /* 0x000e620000000800 */
[----:B------:R-:W3:Y:S01]  /*c8a0*/  LD.E R72, desc[UR54][R16.64+0x2f0] ;  /* 0x0002f03610487980 */ /* 0x000ee2000c101900 */
[----:B------:R-:W-:-:S03]  /*c8b0*/  FADD.FTZ R20, R182, R21 ;  /* 0x00000015b6147221 */ /* 0x000fc60000010000 */
[----:B------:R-:W3:Y:S03]  /*c8c0*/  LD.E R80, desc[UR54][R16.64+0x300] ;  /* 0x0003003610507980 */ /* 0x000ee6000c101900 */
[----:B------:R-:W1:Y:S01]  /*c8d0*/  MUFU.EX2 R174, R85 ;  /* 0x0000005500ae7308 */ /* 0x000e620000000800 */
[----:B------:R-:W3:Y:S04]  /*c8e0*/  LD.E R86, desc[UR54][R16.64+0x304] ;  /* 0x0003043610567980 */ /* 0x000ee8000c101900 */
[----:B------:R-:W3:Y:S04]  /*c8f0*/  LD.E R82, desc[UR54][R16.64+0x310] ;  /* 0x0003103610527980 */ /* 0x000ee8000c101900 */
[----:B------:R-:W3:Y:S04]  /*c900*/  LD.E R78, desc[UR54][R16.64+0x314] ;  /* 0x00031436104e7980 */ /* 0x000ee8000c101900 */
[----:B------:R-:W3:Y:S01]  /*c910*/  LD.E R84, desc[UR54][R16.64+0x320] ;  /* 0x0003203610547980 */ /* 0x000ee2000c101900 */
[----:B------:R-:W-:Y:S01]  /*c920*/  FADD.FTZ R214, R172, R15 ;  /* 0x0000000facd67221 */ /* 0x000fe20000010000 */
[----:B------:R-:W-:-:S02]  /*c930*/  FADD.FTZ R15, R173, R20 ;  /* 0x00000014ad0f7221 */ /* 0x000fc40000010000 */
[----:B------:R-:W3:Y:S02]  /*c940*/  LD.E R90, desc[UR54][R16.64+0x330] ;  /* 0x00033036105a7980 */ /* 0x000ee4000c101900 */
[----:B0-----:R-:W-:Y:S01]  /*c950*/  FADD.FTZ R20, R176, R15 ;  /* 0x0000000fb0147221 */ /* 0x001fe20000010000 */
[----:B------:R0:W-:Y:S01]  /*c960*/  MUFU.EX2 R8, R29 ;  /* 0x0000001d00087308 */ /* 0x0001e20000000800 */
[----:B------:R-:W3:Y:S02]  /*c970*/  LD.E R27, desc[UR54][R16.64+0x24c] ;  /* 0x00024c36101b7980 */ /* 0x000ee4000c101900 */
[----:B-1----:R-:W-:Y:S02]  /*c980*/  FADD.FTZ R141, R171, R20 ;  /* 0x00000014ab8d7221 */ /* 0x002fe40000010000 */
[----:B------:R-:W3:Y:S02]  /*c990*/  LD.E R71, desc[UR54][R16.64+0x2ec] ;  /* 0x0002ec3610477980 */ /* 0x000ee4000c101900 */
[----:B------:R-:W-:-:S02]  /*c9a0*/  FADD.FTZ R20, R174, R141 ;  /* 0x0000008dae147221 */ /* 0x000fc40000010000 */
[----:B0-----:R-:W3:Y:S04]  /*c9b0*/  LD.E R29, desc[UR54][R16.64+0x248] ;  /* 0x00024836101d7980 */ /* 0x001ee8000c101900 */
[----:B------:R-:W3:Y:S04]  /*c9c0*/  LD.E R73, desc[UR54][R16.64+0x2f8] ;  /* 0x0002f83610497980 */ /* 0x000ee8000c101900 */
[----:B------:R-:W3:Y:S04]  /*c9d0*/  LD.E R77, desc[UR54][R16.64+0x2fc] ;  /* 0x0002fc36104d7980 */ /* 0x000ee8000c101900 */
[----:B------:R-:W3:Y:S04]  /*c9e0*/  LD.E R85, desc[UR54][R16.64+0x31c] ;  /* 0x00031c3610557980 */ /* 0x000ee8000c101900 */
[----:B------:R-:W3:Y:S01]  /*c9f0*/  LD.E R141, desc[UR54][R16.64+0x3fc] ;  /* 0x0003fc36108d7980 */ /* 0x000ee2000c101900 */
[----:B------:R-:W0:Y:S08]  /*ca00*/  MUFU.EX2 R169, R169 ;  /* 0x000000a900a97308 */ /* 0x000e300000000800 */
[----:B------:R-:W1:Y:S08]  /*ca10*/  MUFU.EX2 R167, R167 ;  /* 0x000000a700a77308 */ /* 0x000e700000000800 */
[----:B------:R-:W1:Y:S01]  /*ca20*/  MUFU.EX2 R170, R170 ;  /* 0x000000aa00aa7308 */ /* 0x000e620000000800 */
[----:B0-----:R-:W-:-:S07]  /*ca30*/  FADD.FTZ R214, R169, R214 ;  /* 0x000000d6a9d67221 */ /* 0x001fce0000010000 */
[----:B------:R-:W0:Y:S08]  /*ca40*/  MUFU.EX2 R164, R164 ;  /* 0x000000a400a47308 */ /* 0x000e300000000800 */
[----:B------:R-:W0:Y:S01]  /*ca50*/  MUFU.EX2 R165, R165 ;  /* 0x000000a500a57308 */ /* 0x000e220000000800 */
[----:B-1----:R-:W-:-:S07]  /*ca60*/  FADD.FTZ R15, R167, R214 ;  /* 0x000000d6a70f7221 */ /* 0x002fce0000010000 */
[----:B------:R-:W1:Y:S08]  /*ca70*/  MUFU.EX2 R161, R161 ;  /* 0x000000a100a17308 */ /* 0x000e700000000800 */
[----:B------:R-:W1:Y:S01]  /*ca80*/  MUFU.EX2 R168, R168 ;  /* 0x000000a800a87308 */ /* 0x000e620000000800 */
[----:B------:R-:W-:-:S07]  /*ca90*/  FADD.FTZ R15, R170, R15 ;  /* 0x0000000faa0f7221 */ /* 0x000fce0000010000 */
[----:B------:R-:W1:Y:S08]  /*caa0*/  MUFU.EX2 R162, R162 ;  /* 0x000000a200a27308 */ /* 0x000e700000000800 */
[----:B------:R-:W1:Y:S01]  /*cab0*/  MUFU.EX2 R163, R163 ;  /* 0x000000a300a37308 */ /* 0x000e620000000800 */
[----:B0-----:R-:W-:Y:S01]  /*cac0*/  FADD.FTZ R214, R164, R15 ;  /* 0x0000000fa4d67221 */ /* 0x001fe20000010000 */
[----:B------:R-:W-:-:S06]  /*cad0*/  FADD.FTZ R187, R165, R20 ;  /* 0x00000014a5bb7221 */ /* 0x000fcc0000010000 */
[----:B------:R-:W0:Y:S08]  /*cae0*/  MUFU.EX2 R159, R159 ;  /* 0x0000009f009f7308 */ /* 0x000e300000000800 */
[----:B------:R-:W0:Y:S01]  /*caf0*/  MUFU.EX2 R166, R166 ;  /* 0x000000a600a67308 */ /* 0x000e220000000800 */
[----:B-1----:R-:W-:Y:S01]  /*cb00*/  FADD.FTZ R189, R161, R214 ;  /* 0x000000d6a1bd7221 */ /* 0x002fe20000010000 */
[----:B------:R-:W-:-:S06]  /*cb10*/  FADD.FTZ R20, R168, R187 ;  /* 0x000000bba8147221 */ /* 0x000fcc0000010000 */
[----:B------:R-:W1:Y:S08]  /*cb20*/  MUFU.EX2 R19, R19 ;  /* 0x0000001300137308 */ /* 0x000e700000000800 */
[----:B------:R1:W1:Y:S01]  /*cb30*/  MUFU.EX2 R23, R216 ;  /* 0x000000d800177308 */ /* 0x0002620000000800 */
[----:B------:R-:W-:Y:S01]  /*cb40*/  FADD.FTZ R214, R162, R189 ;  /* 0x000000bda2d67221 */ /* 0x000fe20000010000 */
[----:B------:R-:W-:-:S06]  /*cb50*/  FADD.FTZ R187, R163, R20 ;  /* 0x00000014a3bb7221 */ /* 0x000fcc0000010000 */
[----:B------:R-:W1:Y:S08]  /*cb60*/  MUFU.EX2 R156, R156 ;  /* 0x0000009c009c7308 */ /* 0x000e700000000800 */
[----:B------:R-:W1:Y:S01]  /*cb70*/  MUFU.EX2 R160, R160 ;  /* 0x000000a000a07308 */ /* 0x000e620000000800 */
[----:B0-----:R-:W-:Y:S01]  /*cb80*/  FADD.FTZ R214, R159, R214 ;  /* 0x000000d69fd67221 */ /* 0x001fe20000010000 */
[----:B-1----:R-:W-:-:S06]  /*cb90*/  FADD.FTZ R216, R166, R187 ;  /* 0x000000bba6d87221 */ /* 0x002fcc0000010000 */
[----:B------:R-:W0:Y:S08]  /*cba0*/  MUFU.EX2 R18, R18 ;  /* 0x0000001200127308 */ /* 0x000e300000000800 */
[----:B------:R-:W1:Y:S01]  /*cbb0*/  MUFU.EX2 R21, R228 ;  /* 0x000000e400157308 */ /* 0x000e620000000800 */
[----:B------:R-:W-:Y:S01]  /*cbc0*/  FADD.FTZ R187, R19, R214 ;  /* 0x000000d613bb7221 */ /* 0x000fe20000010000 */
[----:B------:R-:W-:-:S06]  /*cbd0*/  FADD.FTZ R189, R23, R216 ;  /* 0x000000d817bd7221 */ /* 0x000fcc0000010000 */
[----:B------:R-:W1:Y:S08]  /*cbe0*/  MUFU.EX2 R13, R13 ;  /* 0x0000000d000d7308 */ /* 0x000e700000000800 */
[----:B------:R-:W2:Y:S01]  /*cbf0*/  MUFU.EX2 R158, R158 ;  /* 0x0000009e009e7308 */ /* 0x000ea20000000800 */
[----:B------:R-:W-:Y:S01]  /*cc00*/  FADD.FTZ R187, R156, R187 ;  /* 0x000000bb9cbb7221 */ /* 0x000fe20000010000 */
[----:B------:R-:W-:-:S06]  /*cc10*/  FADD.FTZ R214, R160, R189 ;  /* 0x000000bda0d67221 */ /* 0x000fcc0000010000 */
[----:B------:R-:W2:Y:S08]  /*cc20*/  MUFU.EX2 R11, R11 ;  /* 0x0000000b000b7308 */ /* 0x000eb00000000800 */
[----:B------:R-:W2:Y:S01]  /*cc30*/  MUFU.EX2 R15, R236 ;  /* 0x000000ec000f7308 */ /* 0x000ea20000000800 */
[----:B0-----:R-:W-:Y:S01]  /*cc40*/  FADD.FTZ R216, R18, R187 ;  /* 0x000000bb12d87221 */ /* 0x001fe20000010000 */
[----:B-1----:R-:W-:-:S06]  /*cc50*/  FADD.FTZ R187, R21, R214 ;  /* 0x000000d615bb7221 */ /* 0x002fcc0000010000 */
[----:B------:R-:W0:Y:S08]  /*cc60*/  MUFU.EX2 R12, R12 ;  /* 0x0000000c000c7308 */ /* 0x000e300000000800 */
[----:B------:R1:W4:Y:S01]  /*cc70*/  MUFU.EX2 R20, R75 ;  /* 0x0000004b00147308 */ /* 0x0003220000000800 */
[----:B------:R-:W-:Y:S01]  /*cc80*/  FADD.FTZ R216, R13, R216 ;  /* 0x000000d80dd87221 */ /* 0x000fe20000010000 */
[----:B--2---:R-:W-:-:S06]  /*cc90*/  FADD.FTZ R214, R158, R187 ;  /* 0x000000bb9ed67221 */ /* 0x004fcc0000010000 */
[----:B------:R-:W2:Y:S01]  /*cca0*/  MUFU.EX2 R3, R3 ;  /* 0x0000000300037308 */ /* 0x000ea20000000800 */
[----:B-1----:R-:W-:Y:S01]  /*ccb0*/  FADD.FTZ R75, R11, R216 ;  /* 0x000000d80b4b7221 */ /* 0x002fe20000010000 */
[----:B------:R-:W-:-:S06]  /*ccc0*/  FADD.FTZ R187, R15, R214 ;  /* 0x000000d60fbb7221 */ /* 0x000fcc0000010000 */
[----:B------:R-:W1:Y:S01]  /*ccd0*/  MUFU.EX2 R14, R14 ;  /* 0x0000000e000e7308 */ /* 0x000e620000000800 */
[----:B0-----:R-:W-:Y:S01]  /*cce0*/  FADD.FTZ R75, R12, R75 ;  /* 0x0000004b0c4b7221 */ /* 0x001fe20000010000 */
[----:B----4-:R-:W-:-:S06]  /*ccf0*/  FADD.FTZ R214, R20, R187 ;  /* 0x000000bb14d67221 */ /* 0x010fcc0000010000 */
[----:B------:R-:W0:Y:S01]  /*cd00*/  MUFU.EX2 R9, R9 ;  /* 0x0000000900097308 */ /* 0x000e220000000800 */
[----:B------:R-:W-:Y:S01]  /*cd10*/  FADD.FTZ R216, R8, R75 ;  /* 0x0000004b08d87221 */ /* 0x000fe20000010000 */
[----:B--2---:R-:W-:Y:S01]  /*cd20*/  FADD.FTZ R75, R3, R214 ;  /* 0x000000d6034b7221 */ /* 0x004fe20000010000 */
[----:B------:R-:W-:-:S03]  /*cd30*/  FMUL.FTZ R217, R25, R24 ;  /* 0x0000001819d97220 */ /* 0x000fc60000410000 */
[----:B-1----:R-:W-:Y:S01]  /*cd40*/  FADD.FTZ R75, R14, R75 ;  /* 0x0000004b0e4b7221 */ /* 0x002fe20000010000 */
[----:B------:R-:W-:Y:S01]  /*cd50*/  FMUL.FTZ R219, R100, R4 ;  /* 0x0000000464db7220 */ /* 0x000fe20000410000 */
[----:B------:R-:W-:-:S03]  /*cd60*/  FMUL.FTZ R189, R25, R26 ;  /* 0x0000001a19bd7220 */ /* 0x000fc60000410000 */
[----:B------:R3:W-:Y:S01]  /*cd70*/  ST.E desc[UR54][R16.64+0x454], R75 ;  /* 0x0004544b10007985 */ /* 0x0007e2000c101936 */
[----:B0-----:R-:W-:-:S03]  /*cd80*/  FADD.FTZ R187, R9, R216 ;  /* 0x000000d809bb7221 */ /* 0x001fc60000010000 */
[----:B------:R0:W-:Y:S01]  /*cd90*/  ST.E desc[UR54][R16.64+0x424], R217 ;  /* 0x000424d910007985 */ /* 0x0001e2000c101936 */
[C---:B------:R-:W-:Y:S01]  /*cda0*/  FMUL.FTZ R197, R25.reuse, R28 ;  /* 0x0000001c19c57220 */ /* 0x040fe20000410000 */
[C---:B------:R-:W-:Y:S01]  /*cdb0*/  FMUL.FTZ R213, R25.reuse, R30 ;  /* 0x0000001e19d57220 */ /* 0x040fe20000410000 */
[C---:B---3--:R-:W-:Y:S01]  /*cdc0*/  FMUL.FTZ R75, R25.reuse, R36 ;  /* 0x00000024194b7220 */ /* 0x048fe20000410000 */
[----:B------:R1:W-:Y:S01]  /*cdd0*/  ST.E desc[UR54][R16.64+0x450], R187 ;  /* 0x000450bb10007985 */ /* 0x0003e2000c101936 */
[C---:B------:R-:W-:Y:S01]  /*cde0*/  FMUL.FTZ R215, R25.reuse, R32 ;  /* 0x0000002019d77220 */ /* 0x040fe20000410000 */
[C---:B------:R-:W-:Y:S01]  /*cdf0*/  FMUL.FTZ R225, R25.reuse, R44 ;  /* 0x0000002c19e17220 */ /* 0x040fe20000410000 */
[C---:B0-----:R-:W-:Y:S01]  /*ce00*/  FMUL.FTZ R217, R25.reuse, R42 ;  /* 0x0000002a19d97220 */ /* 0x041fe20000410000 */
[----:B------:R0:W-:Y:S01]  /*ce10*/  ST.E desc[UR54][R16.64+0x42c], R219 ;  /* 0x00042cdb10007985 */ /* 0x0001e2000c101936 */
[----:B------:R-:W-:-:S03]  /*ce20*/  FMUL.FTZ R227, R25, R46 ;  /* 0x0000002e19e37220 */ /* 0x000fc60000410000 */
[----:B------:R2:W-:Y:S04]  /*ce30*/  ST.E desc[UR54][R16.64+0x230], R189 ;  /* 0x000230bd10007985 */ /* 0x0005e8000c101936 */
[----:B------:R3:W-:Y:S01]  /*ce40*/  ST.E desc[UR54][R16.64+0x254], R75 ;  /* 0x0002544b10007985 */ /* 0x0007e2000c101936 */
[C---:B-1----:R-:W-:Y:S01]  /*ce50*/  FMUL.FTZ R187, R25.reuse, R34 ;  /* 0x0000002219bb7220 */ /* 0x042fe20000410000 */
[C---:B0-----:R-:W-:Y:S01]  /*ce60*/  FMUL.FTZ R219, R25.reuse, R40 ;  /* 0x0000002819db7220 */ /* 0x041fe20000410000 */
[C---:B--2---:R-:W-:Y:S01]  /*ce70*/  FMUL.FTZ R189, R25.reuse, R38 ;  /* 0x0000002619bd7220 */ /* 0x044fe20000410000 */
[C---:B---3--:R-:W-:Y:S01]  /*ce80*/  FMUL.FTZ R75, R25.reuse, R50 ;  /* 0x00000032194b7220 */ /* 0x048fe20000410000 */
[----:B------:R0:W-:Y:S04]  /*ce90*/  ST.E desc[UR54][R16.64+0x234], R197 ;  /* 0x000234c510007985 */ /* 0x0001e8000c101936 */
[----:B------:R1:W-:Y:S04]  /*cea0*/  ST.E desc[UR54][R16.64+0x240], R213 ;  /* 0x000240d510007985 */ /* 0x0003e8000c101936 */
[----:B------:R2:W-:Y:S04]  /*ceb0*/  ST.E desc[UR54][R16.64+0x244], R215 ;  /* 0x000244d710007985 */ /* 0x0005e8000c101936 */
[----:B------:R3:W-:Y:S01]  /*cec0*/  ST.E desc[UR54][R16.64+0x250], R187 ;  /* 0x000250bb10007985 */ /* 0x0007e2000c101936 */
[----:B0-----:R-:W-:-:S03]  /*ced0*/  FMUL.FTZ R197, R25, R54 ;  /* 0x0000003619c57220 */ /* 0x001fc60000410000 */
[----:B------:R0:W-:Y:S01]  /*cee0*/  ST.E desc[UR54][R16.64+0x260], R189 ;  /* 0x000260bd10007985 */ /* 0x0001e2000c101936 */
[----:B-1----:R-:W-:-:S03]  /*cef0*/  FMUL.FTZ R213, R25, R48 ;  /* 0x0000003019d57220 */ /* 0x002fc60000410000 */
[----:B------:R1:W-:Y:S01]  /*cf00*/  ST.E desc[UR54][R16.64+0x264], R217 ;  /* 0x000264d910007985 */ /* 0x0003e2000c101936 */
[----:B--2---:R-:W-:-:S03]  /*cf10*/  FMUL.FTZ R215, R25, R56 ;  /* 0x0000003819d77220 */ /* 0x004fc60000410000 */
[----:B------:R2:W-:Y:S01]  /*cf20*/  ST.E desc[UR54][R16.64+0x270], R219 ;  /* 0x000270db10007985 */ /* 0x0005e2000c101936 */
[----:B---3--:R-:W-:-:S03]  /*cf30*/  FMUL.FTZ R187, R25, R52 ;  /* 0x0000003419bb7220 */ /* 0x008fc60000410000 */
[----:B------:R3:W-:Y:S01]  /*cf40*/  ST.E desc[UR54][R16.64+0x274], R225 ;  /* 0x000274e110007985 */ /* 0x0007e2000c101936 */
[----:B0-----:R-:W-:-:S03]  /*cf50*/  FMUL.FTZ R189, R25, R58 ;  /* 0x0000003a19bd7220 */ /* 0x001fc60000410000 */
[----:B------:R0:W-:Y:S01]  /*cf60*/  ST.E desc[UR54][R16.64+0x280], R227 ;  /* 0x000280e310007985 */ /* 0x0001e2000c101936 */
[----:B-1----:R-:W-:-:S03]  /*cf70*/  FMUL.FTZ R217, R25, R64 ;  /* 0x0000004019d97220 */ /* 0x002fc60000410000 */
[----:B------:R1:W-:Y:S01]  /*cf80*/  ST.E desc[UR54][R16.64+0x284], R75 ;  /* 0x0002844b10007985 */ /* 0x0003e2000c101936 */
[C---:B--2---:R-:W-:Y:S01]  /*cf90*/  FMUL.FTZ R219, R25.reuse, R60 ;  /* 0x0000003c19db7220 */ /* 0x044fe20000410000 */
[C---:B---3--:R-:W-:Y:S01]  /*cfa0*/  FMUL.FTZ R225, R25.reuse, R62 ;  /* 0x0000003e19e17220 */ /* 0x048fe20000410000 */
[C---:B0-----:R-:W-:Y:S01]  /*cfb0*/  FMUL.FTZ R227, R25.reuse, R66 ;  /* 0x0000004219e37220 */ /* 0x041fe20000410000 */
[C---:B-1----:R-:W-:Y:S01]  /*cfc0*/  FMUL.FTZ R75, R25.reuse, R76 ;  /* 0x0000004c194b7220 */ /* 0x042fe20000410000 */
        /* <DEDUP_REMOVED lines=59> */
[----:B-1----:R-:W-:Y:S01]  /*d380*/  FMUL.FTZ R75, R25, R140 ;  /* 0x0000008c194b7220 */ /* 0x002fe20000410000 */
        /* <DEDUP_REMOVED lines=10> */
[C---:B0-----:R-:W-:Y:S01]  /*d430*/  FMUL.FTZ R187, R25.reuse, R132 ;  /* 0x0000008419bb7220 */ /* 0x041fe20000410000 */
        /* <DEDUP_REMOVED lines=9> */
[C---:B------:R-:W-:Y:S02]  /*d4d0*/  FMUL.FTZ R35, R100.reuse, R35 ;  /* 0x0000002364237220 */ /* 0x040fe40000410000 */
[----:B------:R3:W-:Y:S01]  /*d4e0*/  ST.E desc[UR54][R16.64+0x3b4], R225 ;  /* 0x0003b4e110007985 */ /* 0x0007e2000c101936 */
[----:B0-----:R-:W-:Y:S01]  /*d4f0*/  FMUL.FTZ R189, R25, R150 ;  /* 0x0000009619bd7220 */ /* 0x001fe20000410000 */
[----:B------:R-:W-:-:S02]  /*d500*/  FMUL.FTZ R37, R100, R37 ;  /* 0x0000002564257220 */ /* 0x000fc40000410000 */
[----:B------:R0:W-:Y:S01]  /*d510*/  ST.E desc[UR54][R16.64+0x3c0], R227 ;  /* 0x0003c0e310007985 */ /* 0x0001e2000c101936 */
[C---:B-1----:R-:W-:Y:S01]  /*d520*/  FMUL.FTZ R217, R25.reuse, R142 ;  /* 0x0000008e19d97220 */ /* 0x042fe20000410000 */
[C---:B------:R-:W-:Y:S02]  /*d530*/  FMUL.FTZ R57, R100.reuse, R57 ;  /* 0x0000003964397220 */ /* 0x040fe40000410000 */
[----:B------:R1:W-:Y:S01]  /*d540*/  ST.E desc[UR54][R16.64+0x3c4], R75 ;  /* 0x0003c44b10007985 */ /* 0x0003e2000c101936 */
[C---:B--2---:R-:W-:Y:S01]  /*d550*/  FMUL.FTZ R219, R25.reuse, R148 ;  /* 0x0000009419db7220 */ /* 0x044fe20000410000 */
[C---:B------:R-:W-:Y:S01]  /*d560*/  FMUL.FTZ R55, R100.reuse, R55 ;  /* 0x0000003764377220 */ /* 0x040fe20000410000 */
[C---:B------:R-:W-:Y:S01]  /*d570*/  FMUL.FTZ R53, R100.reuse, R53 ;  /* 0x0000003564357220 */ /* 0x040fe20000410000 */
[C---:B---3--:R-:W-:Y:S01]  /*d580*/  FMUL.FTZ R225, R25.reuse, R146 ;  /* 0x0000009219e17220 */ /* 0x048fe20000410000 */
[C---:B------:R-:W-:Y:S01]  /*d590*/  FMUL.FTZ R47, R100.reuse, R47 ;  /* 0x0000002f642f7220 */ /* 0x040fe20000410000 */
[C---:B------:R-:W-:Y:S01]  /*d5a0*/  FMUL.FTZ R51, R100.reuse, R51 ;  /* 0x0000003364337220 */ /* 0x040fe20000410000 */
[C---:B------:R-:W-:Y:S01]  /*d5b0*/  FMUL.FTZ R49, R100.reuse, R49 ;  /* 0x0000003164317220 */ /* 0x040fe20000410000 */
[C---:B0-----:R-:W-:Y:S01]  /*d5c0*/  FMUL.FTZ R227, R25.reuse, R144 ;  /* 0x0000009019e37220 */ /* 0x041fe20000410000 */
[C---:B------:R-:W-:Y:S01]  /*d5d0*/  FMUL.FTZ R69, R100.reuse, R69 ;  /* 0x0000004564457220 */ /* 0x040fe20000410000 */
[C---:B------:R-:W-:Y:S01]  /*d5e0*/  FMUL.FTZ R67, R100.reuse, R67 ;  /* 0x0000004364437220 */ /* 0x040fe20000410000 */
[C---:B------:R-:W-:Y:S01]  /*d5f0*/  FMUL.FTZ R59, R100.reuse, R59 ;  /* 0x0000003b643b7220 */ /* 0x040fe20000410000 */
[C---:B-1----:R-:W-:Y:S01]  /*d600*/  FMUL.FTZ R75, R25.reuse, R212 ;  /* 0x000000d4194b7220 */ /* 0x042fe20000410000 */
        /* <DEDUP_REMOVED lines=66> */
[----:B------:R2:W-:Y:S04]  /*da30*/  ST.E desc[UR54][R16.64+0x288], R37 ;  /* 0x0002882510007985 */ /* 0x0005e8000c101936 */
        /* <DEDUP_REMOVED lines=48> */
[----:B------:R4:W-:Y:S04]  /*dd40*/  ST.E desc[UR54][R16.64+0x40c], R143 ;  /* 0x00040c8f10007985 */ /* 0x0009e8000c101936 */
[----:B------:R-:W-:Y:S04]  /*dd50*/  ST.E desc[UR54][R16.64+0x418], R149 ;  /* 0x0004189510007985 */ /* 0x000fe8000c101936 */
[----:B------:R-:W-:Y:S04]  /*dd60*/  ST.E desc[UR54][R16.64+0x41c], R147 ;  /* 0x00041c9310007985 */ /* 0x000fe8000c101936 */
[----:B------:R4:W-:Y:S01]  /*dd70*/  ST.E desc[UR54][R16.64+0x428], R145 ;  /* 0x0004289110007985 */ /* 0x0009e2000c101936 */
[----:B------:R1:W-:Y:S06]  /*dd80*/  BAR.SYNC.DEFER_BLOCKING R199, 0x100 ;  /* 0x000400c70000751d */ /* 0x0003ec0000010000 */
[----:B0-----:R-:W4:Y:S04]  /*dd90*/  LD.E R5, desc[UR54][R16.64+0x230] ;  /* 0x0002303610057980 */ /* 0x001f28000c101900 */
[----:B------:R-:W4:Y:S04]  /*dda0*/  LD.E R25, desc[UR54][R16.64+0x234] ;  /* 0x0002343610197980 */ /* 0x000f28000c101900 */
[----:B------:R-:W4:Y:S04]  /*ddb0*/  LD.E R27, desc[UR54][R16.64+0x238] ;  /* 0x00023836101b7980 */ /* 0x000f28000c101900 */
[----:B------:R-:W4:Y:S04]  /*ddc0*/  LD.E R29, desc[UR54][R16.64+0x23c] ;  /* 0x00023c36101d7980 */ /* 0x000f28000c101900 */
[----:B------:R-:W4:Y:S04]  /*ddd0*/  LD.E R31, desc[UR54][R16.64+0x240] ;  /* 0x00024036101f7980 */ /* 0x000f28000c101900 */
[----:B------:R-:W4:Y:S04]  /*dde0*/  LD.E R33, desc[UR54][R16.64+0x244] ;  /* 0x0002443610217980 */ /* 0x000f28000c101900 */
[----:B-1----:R-:W4:Y:S04]  /*ddf0*/  LD.E R35, desc[UR54][R16.64+0x248] ;  /* 0x0002483610237980 */ /* 0x002f28000c101900 */
[----:B--2---:R-:W2:Y:S04]  /*de00*/  LD.E R37, desc[UR54][R16.64+0x24c] ;  /* 0x00024c3610257980 */ /* 0x004ea8000c101900 */
[----:B------:R-:W2:Y:S04]  /*de10*/  LD.E R39, desc[UR54][R16.64+0x250] ;  /* 0x0002503610277980 */ /* 0x000ea8000c101900 */
[----:B------:R-:W2:Y:S04]  /*de20*/  LD.E R41, desc[UR54][R16.64+0x254] ;  /* 0x0002543610297980 */ /* 0x000ea8000c101900 */
[----:B------:R-:W2:Y:S04]  /*de30*/  LD.E R43, desc[UR54][R16.64+0x258] ;  /* 0x00025836102b7980 */ /* 0x000ea8000c101900 */
[----:B------:R-:W2:Y:S04]  /*de40*/  LD.E R45, desc[UR54][R16.64+0x25c] ;  /* 0x00025c36102d7980 */ /* 0x000ea8000c101900 */
        /* <DEDUP_REMOVED lines=121> */
[----:B------:R-:W-:Y:S04]  /*e5e0*/  ST.E desc[UR54][R16.64+0x244], R33 ;  /* 0x0002442110007985 */ /* 0x000fe8000c101936 */
[----:B------:R-:W-:Y:S04]  /*e5f0*/  ST.E desc[UR54][R16.64+0x248], R35 ;  /* 0x0002482310007985 */ /* 0x000fe8000c101936 */
[----:B--2---:R-:W-:Y:S04]  /*e600*/  ST.E desc[UR54][R16.64+0x24c], R37 ;  /* 0x00024c2510007985 */ /* 0x004fe8000c101936 */
[----:B------:R-:W-:Y:S04]  /*e610*/  ST.E desc[UR54][R16.64+0x250], R39 ;  /* 0x0002502710007985 */ /* 0x000fe8000c101936 */
[----:B------:R-:W-:Y:S04]  /*e620*/  ST.E desc[UR54][R16.64+0x254], R41 ;  /* 0x0002542910007985 */ /* 0x000fe8000c101936 */
[----:B------:R-:W-:Y:S04]  /*e630*/  ST.E desc[UR54][R16.64+0x258], R43 ;  /* 0x0002582b10007985 */ /* 0x000fe8000c101936 */
[----:B------:R-:W-:Y:S04]  /*e640*/  ST.E desc[UR54][R16.64+0x25c], R45 ;  /* 0x00025c2d10007985 */ /* 0x000fe8000c101936 */
[----:B---3--:R-:W-:Y:S04]  /*e650*/  ST.E desc[UR54][R16.64+0x260], R47 ;  /* 0x0002602f10007985 */ /* 0x008fe8000c101936 */
        /* <DEDUP_REMOVED lines=115> */
[----:B0-----:R-:W4:Y:S04]  /*ed90*/  LD.E R187, desc[UR54][R16.64+0x218] ;  /* 0x0002183610bb7980 */ /* 0x001f28000c101900 */
[----:B-1----:R-:W4:Y:S04]  /*eda0*/  LD.E.64 R4, desc[UR54][R16.64+0xa8] ;  /* 0x0000a83610047980 */ /* 0x002f28000c101b00 */
[----:B------:R-:W4:Y:S04]  /*edb0*/  LDL R188, [R1+0x88] ;  /* 0x0000880001bc7983 */ /* 0x000f280000100800 */
[----:B--2---:R-:W2:Y:S04]  /*edc0*/  LD.E R24, desc[UR54][R16.64+0x230] ;  /* 0x0002303610187980 */ /* 0x004ea8000c101900 */
[----:B------:R-:W2:Y:S04]  /*edd0*/  LD.E R25, desc[UR54][R16.64+0x234] ;  /* 0x0002343610197980 */ /* 0x000ea8000c101900 */
[----:B---3--:R-:W2:Y:S04]  /*ede0*/  LD.E R26, desc[UR54][R16.64+0x238] ;  /* 0x00023836101a7980 */ /* 0x008ea8000c101900 */
[----:B------:R-:W2:Y:S04]  /*edf0*/  LD.E R27, desc[UR54][R16.64+0x23c] ;  /* 0x00023c36101b7980 */ /* 0x000ea8000c101900 */
[----:B----4-:R-:W2:Y:S04]  /*ee00*/  LD.E R28, desc[UR54][R16.64+0x240] ;  /* 0x00024036101c7980 */ /* 0x010ea8000c101900 */
        /* <DEDUP_REMOVED lines=272> */
[----:B0-----:R-:W-:-:S06]  /*ff10*/  WARPGROUP.ARRIVE ;  /* 0x00000000000079c5 */ /* 0x001fcc0000000000 */
        /* <DEDUP_REMOVED lines=700> */
[----:B0-----:R-:W4:Y:S04]  /*12ae0*/  LD.E R25, desc[UR54][R16.64+0x258] ;  /* 0x0002583610197980 */ /* 0x001f28000c101900 */
        /* <DEDUP_REMOVED lines=247> */
[----:B0-----:R-:W2:Y:S04]  /*13a60*/  LDL.64 R4, [R1+0x68] ;  /* 0x0000680001047983 */ /* 0x001ea80000100a00 */
[----:B------:R-:W3:Y:S01]  /*13a70*/  LD.E R0, desc[UR54][R16.64+0x218] ;  /* 0x0002183610007980 */ /* 0x000ee2000c101900 */
[----:B--2---:R-:W-:-:S05]  /*13a80*/  MOV R3, R4 ;  /* 0x0000000400037202 */ /* 0x004fca0000000f00 */
[----:B---3--:R-:W-:-:S05]  /*13a90*/  IMAD R0, R0, 0x8, R3 ;  /* 0x0000000800007824 */ /* 0x008fca00078e0203 */
[----:B------:R-:W-:-:S04]  /*13aa0*/  PRMT R0, RZ, 0x654, R0 ;  /* 0x00000654ff007816 */ /* 0x000fc80000000000 */
[----:B------:R1:W-:Y:S03]  /*13ab0*/  SYNCS.ARRIVE.TRANS64.RED.A1T0 RZ, [R0+URZ], RZ ;  /* 0x000000ff00ff79a7 */ /* 0x0003e6000810043f */
.L_x_9741:
[----:B------:R-:W-:Y:S05]  /*13ac0*/  BSYNC B0 ;  /* 0x0000000000007941 */ /* 0x000fea0003800000 */
.L_x_9740:
[----:B------:R-:W-:Y:S05]  /*13ad0*/  @P1 BRA `(.L_x_9742) ;  /* 0xffffff60008c1947 */ /* 0x000fea000383ffff */
.L_x_9725:
[----:B------:R-:W-:-:S13]  /*13ae0*/  ISETP.GE.AND P1, PT, R10, UR43, PT ;  /* 0x0000002b0a007c0c */ /* 0x000fda000bf26270 */
[----:B------:R-:W-:Y:S05]  /*13af0*/  @!P1 BRA `(.L_x_9743) ;  /* 0x000000b000649947 */ /* 0x000fea0003800000 */
[----:B0-----:R0:W5:Y:S02]  /*13b00*/  LDL.64 R2, [R1+0x178] ;  /* 0x0001780001027983 */ /* 0x0011640000100a00 */
.L_x_9774:
[----:B0----5:R-:W2:Y:S04]  /*13b10*/  LD.E R5, desc[UR54][R2.64] ;  /* 0x0000003602057980 */ /* 0x021ea8000c101900 */
        /* <DEDUP_REMOVED lines=13> */
[----:B------:R-:W-:Y:S05]  /*13bf0*/  YIELD ;  /* 0x0000000000007946 */ /* 0x000fea0003800000 */
[----:B------:R-:W-:Y:S01]  /*13c00*/  BSSY B0, `(.L_x_9744) ;  /* 0x0000006000007945 */ /* 0x000fe20003800000 */
[----:B---3--:R-:W-:Y:S01]  /*13c10*/  @!P1 IMAD.MOV.U32 R5, RZ, RZ, RZ ;  /* 0x000000ffff059224 */ /* 0x008fe200078e00ff */
[----:B--2---:R-:W-:-:S04]  /*13c20*/  LOP3.LUT R0, R0, 0x1, RZ, 0xfc, !PT ;  /* 0x0000000100007812 */ /* 0x004fc800078efcff */
[----:B------:R-:W-:-:S13]  /*13c30*/  ISETP.NE.AND P2, PT, R0, 0x3, PT ;  /* 0x000000030000780c */ /* 0x000fda0003f45270 */
[----:B-1----:R-:W-:Y:S05]  /*13c40*/  @!P2 BRA `(.L_x_9745) ;  /* 0x000000000004a947 */ /* 0x002fea0003800000 */
[----:B------:R-:W-:Y:S01]  /*13c50*/  BPT.TRAP 0x1 ;  /* 0x000000040000795c */ /* 0x000fe20000300000 */
.L_x_9745:
[----:B------:R-:W-:Y:S05]  /*13c60*/  BSYNC B0 ;  /* 0x0000000000007941 */ /* 0x000fea0003800000 */
.L_x_9744:
        /* <DEDUP_REMOVED lines=13> */
.L_x_9747:
[----:B------:R-:W-:Y:S05]  /*13d40*/  BSYNC B0 ;  /* 0x0000000000007941 */ /* 0x000fea0003800000 */
.L_x_9746:
        /* <DEDUP_REMOVED lines=8> */
.L_x_9749:
[----:B------:R-:W-:Y:S05]  /*13dd0*/  BSYNC B0 ;  /* 0x0000000000007941 */ /* 0x000fea0003800000 */
.L_x_9748:
[----:B------:R-:W2:Y:S04]  /*13de0*/  LD.E R5, desc[UR54][R2.64] ;  /* 0x0000003602057980 */ /* 0x000ea8000c101900 */
[----:B------:R-:W2:Y:S01]  /*13df0*/  LDL.64 R8, [R1+0xa0] ;  /* 0x0000a00001087983 */ /* 0x000ea20000100a00 */
[----:B------:R-:W-:Y:S05]  /*13e00*/  WARPSYNC.ALL ;  /* 0x0000000000007948 */ /* 0x000fea0003800000 */
[----:B------:R-:W3:Y:S04]  /*13e10*/  LDL.64 R18, [R1+0x98] ;  /* 0x0000980001127983 */ /* 0x000ee80000100a00 */
[----:B-1---5:R-:W4:Y:S04]  /*13e20*/  LDL.64 R6, [R1+0x98] ;  /* 0x0000980001067983 */ /* 0x022f280000100a00 */
[----:B------:R-:W4:Y:S01]  /*13e30*/  LDL.64 R12, [R1+0x98] ;  /* 0x00009800010c7983 */ /* 0x000f220000100a00 */
[----:B--2---:R-:W-:-:S03]  /*13e40*/  IMAD R4, R5, 0x300, R8 ;  /* 0x0000030005047824 */ /* 0x004fc600078e0208 */
[----:B------:R-:W2:Y:S01]  /*13e50*/  LDL.64 R14, [R1+0x98] ;  /* 0x00009800010e7983 */ /* 0x000ea20000100a00 */
        /* <DEDUP_REMOVED lines=11> */
[----:B---3--:R-:W-:-:S02]  /*13f10*/  R2UR UR4, R18 ;  /* 0x00000000120472ca */ /* 0x008fc400000e0000 */
[----:B------:R-:W-:Y:S01]  /*13f20*/  R2UR UR5, R19 ;  /* 0x00000000130572ca */ /* 0x000fe200000e0000 */
[----:B------:R-:W3:-:S12]  /*13f30*/  LDL R18, [R1+0x54] ;  /* 0x0000540001127983 */ /* 0x000ed80000100800 */
        /* <DEDUP_REMOVED lines=31> */
[----:B---3--:R-:W-:-:S04]  /*14130*/  LOP3.LUT R18, R18, 0x1, RZ, 0xfc, !PT ;  /* 0x0000000112127812 */ /* 0x008fc800078efcff */
[----:B------:R-:W-:Y:S01]  /*14140*/  ISETP.NE.AND P2, PT, R18, 0x3, PT ;  /* 0x000000031200780c */ /* 0x000fe20003f45270 */
[----:B------:R-:W-:Y:S01]  /*14150*/  BSSY B0, `(.L_x_9751) ;  /* 0x0000004000007945 */ /* 0x000fe20003800000 */
[----:B------:R-:W-:-:S11]  /*14160*/  WARPGROUP.DEPBAR.LE gsb0, 0x0 ;  /* 0x00008000000079c5 */ /* 0x000fd60000010000 */
[----:B-1----:R-:W-:Y:S05]  /*14170*/  @!P2 BRA `(.L_x_9752) ;  /* 0x000000000004a947 */ /* 0x002fea0003800000 */
[----:B------:R-:W-:Y:S01]  /*14180*/  BPT.TRAP 0x1 ;  /* 0x000000040000795c */ /* 0x000fe20000300000 */
.L_x_9752:
[----:B------:R-:W-:Y:S05]  /*14190*/  BSYNC B0 ;  /* 0x0000000000007941 */ /* 0x000fea0003800000 */
.L_x_9751:
        /* <DEDUP_REMOVED lines=10> */
.L_x_9754:
[----:B------:R-:W-:Y:S05]  /*14240*/  BSYNC B0 ;  /* 0x0000000000007941 */ /* 0x000fea0003800000 */
.L_x_9753:
[----:B------:R-:W-:Y:S04]  /*14250*/  BSSY B0, `(.L_x_9755) ;  /* 0x0000006000007945 */ /* 0x000fe80003800000 */
[----:B--2---:R-:W-:Y:S05]  /*14260*/  @P1 BRA `(.L_x_9756) ;  /* 0x0000000000101947 */ /* 0x004fea0003800000 */
[----:B-----5:R-:W-:Y:S01]  /*14270*/  IMAD R4, R4, 0x8, R7 ;  /* 0x0000000804047824 */ /* 0x020fe200078e0207 */
[----:B-1----:R-:W-:-:S04]  /*14280*/  SHF.L.U32 R5, R6, 0x1f, RZ ;  /* 0x0000001f06057819 */ /* 0x002fc800000006ff */
[----:B------:R-:W1:Y:S02]  /*14290*/  SYNCS.PHASECHK.TRANS64.TRYWAIT P1, [R4+URZ], R5 ;  /* 0x00000005040075a7 */ /* 0x000e64000802017f */
[----:B-1----:R-:W-:Y:S05]  /*142a0*/  @!P1 BRA `(.L_x_9757) ;  /* 0x0000013800309947 */ /* 0x002fea0003800000 */
.L_x_9756:
[----:B------:R-:W-:Y:S05]  /*142b0*/  BSYNC B0 ;  /* 0x0000000000007941 */ /* 0x000fea0003800000 */
.L_x_9755:
        /* <DEDUP_REMOVED lines=203> */
[----:B------:R-:W3:Y:S01]  /*14f70*/  LDL.64 R8, [R1+0x170] ;  /* 0x0001700001087983 */ /* 0x000ee20000100a00 */
[----:B------:R-:W-:Y:S02]  /*14f80*/  ULDC UR4, c[0x0][0x20] ;  /* 0x0000080000047ab9 */ /* 0x000fe40000000800 */
[----:B------:R-:W-:Y:S01]  /*14f90*/  VIADD R7, R22, -UR4 ;  /* 0x8000000416077c36 */ /* 0x000fe20008000000 */
[----:B------:R-:W4:Y:S04]  /*14fa0*/  LDL R18, [R1+0x70] ;  /* 0x0000700001127983 */ /* 0x000f280000100800 */
[----:B------:R-:W4:Y:S04]  /*14fb0*/  LDL R12, [R7] ;  /* 0x00000000070c7983 */ /* 0x000f280000100800 */
[----:B------:R-:W4:Y:S04]  /*14fc0*/  LDL R6, [R7+0x8] ;  /* 0x0000080007067983 */ /* 0x000f280000100800 */
[----:B--2---:R-:W2:Y:S04]  /*14fd0*/  LDL R4, [R7+0x18] ;  /* 0x0000180007047983 */ /* 0x004ea80000100800 */
[----:B------:R-:W2:Y:S04]  /*14fe0*/  LDL R5, [R7+0x4] ;  /* 0x0000040007057983 */ /* 0x000ea80000100800 */
[----:B------:R-:W2:Y:S04]  /*14ff0*/  LDL R14, [R7+0xc] ;  /* 0x00000c00070e7983 */ /* 0x000ea80000100800 */
[----:B------:R-:W2:Y:S04]  /*15000*/  LDL R13, [R7+0x10] ;  /* 0x00001000070d7983 */ /* 0x000ea80000100800 */
[----:B------:R-:W2:Y:S04]  /*15010*/  LDL R15, [R7+0x14] ;  /* 0x00001400070f7983 */ /* 0x000ea80000100800 */
[----:B---3--:R-:W3:Y:S01]  /*15020*/  LD.E R11, desc[UR54][R8.64] ;  /* 0x00000036080b7980 */ /* 0x008ee2000c101900 */
[----:B----4-:R-:W-:-:S04]  /*15030*/  SHF.R.S32.HI R23, RZ, 0x1f, R12 ;  /* 0x0000001fff177819 */ /* 0x010fc8000001140c */
[----:B------:R-:W-:Y:S02]  /*15040*/  LEA.HI R23, R23, R12, RZ, 0x7 ;  /* 0x0000000c17177211 */ /* 0x000fe400078f38ff */
[----:B--2---:R-:W-:Y:S01]  /*15050*/  ISETP.GE.AND P2, PT, R4, 0x1, PT ;  /* 0x000000010400780c */ /* 0x004fe20003f46270 */
[----:B------:R-:W-:Y:S01]  /*15060*/  BSSY B0, `(.L_x_9758) ;  /* 0x000009a000007945 */ /* 0x000fe20003800000 */
[-C--:B---3--:R-:W-:Y:S01]  /*15070*/  FMUL.FTZ R9, R25, R11.reuse ;  /* 0x0000000b19097220 */ /* 0x088fe20000410000 */
[----:B------:R-:W-:Y:S01]  /*15080*/  LOP3.LUT R25, R23, 0xffffff80, RZ, 0xc0, !PT ;  /* 0xffffff8017197812 */ /* 0x000fe200078ec0ff */
[----:B------:R-:W-:-:S04]  /*15090*/  FMUL.FTZ R8, R24, R11 ;  /* 0x0000000b18087220 */ /* 0x000fc80000410000 */
[----:B------:R-:W-:Y:S02]  /*150a0*/  IMAD.IADD R25, R12, 0x1, -R25 ;  /* 0x000000010c197824 */ /* 0x000fe400078e0a19 */
[-C--:B------:R-:W-:Y:S01]  /*150b0*/  FMUL.FTZ R87, R27, R11.reuse ;  /* 0x0000000b1b577220 */ /* 0x080fe20000410000 */
[-C--:B------:R-:W-:Y:S02]  /*150c0*/  FMUL.FTZ R28, R28, R11.reuse ;  /* 0x0000000b1c1c7220 */ /* 0x080fe40000410000 */
[----:B------:R-:W-:Y:S01]  /*150d0*/  SHF.R.S32.HI R24, RZ, 0x1f, R25 ;  /* 0x0000001fff187819 */ /* 0x000fe20000011419 */
[----:B------:R-:W-:-:S03]  /*150e0*/  FMUL.FTZ R29, R29, R11 ;  /* 0x0000000b1d1d7220 */ /* 0x000fc60000410000 */
[----:B------:R-:W-:Y:S01]  /*150f0*/  LEA.HI R27, R24, R25, RZ, 0x2 ;  /* 0x00000019181b7211 */ /* 0x000fe200078f10ff */
[----:B------:R2:W3:Y:S01]  /*15100*/  MUFU.TANH R72, R28 ;  /* 0x0000001c00487308 */ /* 0x0004e20000002400 */
[----:B------:R-:W-:Y:S02]  /*15110*/  FMUL.FTZ R89, R30, R11 ;  /* 0x0000000b1e597220 */ /* 0x000fe40000410000 */
[----:B------:R-:W-:-:S05]  /*15120*/  LOP3.LUT R30, R27, 0x7ffffffc, RZ, 0xc0, !PT ;  /* 0x7ffffffc1b1e7812 */ /* 0x000fca00078ec0ff */
[----:B------:R4:W0:Y:S01]  /*15130*/  MUFU.TANH R73, R29 ;  /* 0x0000001d00497308 */ /* 0x0008220000002400 */
[----:B--2---:R-:W-:Y:S02]  /*15140*/  SHF.R.S32.HI R28, RZ, 0x2, R27 ;  /* 0x00000002ff1c7819 */ /* 0x004fe4000001141b */
[----:B------:R-:W-:Y:S02]  /*15150*/  SHF.R.S32.HI R12, RZ, 0x7, R23 ;  /* 0x00000007ff0c7819 */ /* 0x000fe40000011417 */
[----:B------:R-:W-:Y:S02]  /*15160*/  LEA.HI R24, R24, R25, RZ, 0x5 ;  /* 0x0000001918187211 */ /* 0x000fe400078f28ff */
[----:B----4-:R-:W-:Y:S01]  /*15170*/  SHF.R.S32.HI R29, RZ, 0x1f, R27 ;  /* 0x0000001fff1d7819 */ /* 0x010fe2000001141b */
[----:B------:R-:W-:-:S03]  /*15180*/  IMAD.IADD R30, R25, 0x1, -R30 ;  /* 0x00000001191e7824 */ /* 0x000fc600078e0a1e */
[----:B------:R-:W-:Y:S02]  /*15190*/  LEA.HI R29, R29, R28, RZ, 0x3 ;  /* 0x0000001c1d1d7211 */ /* 0x000fe400078f18ff */
[----:B------:R-:W-:Y:S02]  /*151a0*/  LEA.HI R23, R23, R12, RZ, 0x1 ;  /* 0x0000000c17177211 */ /* 0x000fe400078f08ff */
[----:B------:R-:W-:Y:S02]  /*151b0*/  LOP3.LUT R29, R29, 0xfffffff8, RZ, 0xc0, !PT ;  /* 0xfffffff81d1d7812 */ /* 0x000fe400078ec0ff */
[----:B------:R-:W-:Y:S01]  /*151c0*/  SHF.R.S32.HI R25, RZ, 0x5, R24 ;  /* 0x00000005ff197819 */ /* 0x000fe20000011418 */
        /* <DEDUP_REMOVED lines=37> */
[----:B------:R-:W-:Y:S02]  /*15420*/  IMAD R24, R10, -0x60, R6 ;  /* 0xffffffa00a187824 */ /* 0x000fe400078e0206 */
[-C--:B------:R-:W-:Y:S01]  /*15430*/  FMUL.FTZ R149, R71, R11.reuse ;  /* 0x0000000b47957220 */ /* 0x080fe20000410000 */
[----:B------:R-:W-:Y:S02]  /*15440*/  IMAD R18, R18, 0x8, R25 ;  /* 0x0000000812127824 */ /* 0x000fe400078e0219 */
        /* <DEDUP_REMOVED lines=9> */
[----:B------:R-:W2:Y:S03]  /*154e0*/  MUFU.TANH R8, R8 ;  /* 0x0000000800087308 */ /* 0x000ea60000002400 */
[----:B------:R-:W-:Y:S01]  /*154f0*/  IMAD R18, R23, 0x40, R18 ;  /* 0x0000004017127824 */ /* 0x000fe200078e0212 */
[----:B------:R-:W-:-:S04]  /*15500*/  LOP3.LUT R23, RZ, R14, RZ, 0x33, !PT ;  /* 0x0000000eff177212 */ /* 0x000fc800078e33ff */
[----:B------:R-:W4:Y:S01]  /*15510*/  MUFU.TANH R9, R9 ;  /* 0x0000000900097308 */ /* 0x000f220000002400 */
[----:B------:R-:W-:-:S07]  /*15520*/  IMAD R12, R30, -0x2, R11 ;  /* 0xfffffffe1e0c7824 */ /* 0x000fce00078e020b */
[----:B------:R-:W0:Y:S01]  /*15530*/  MUFU.TANH R26, R26 ;  /* 0x0000001a001a7308 */ /* 0x000e220000002400 */
[----:B------:R-:W-:-:S07]  /*15540*/  IMAD R11, R10, -0x60, RZ ;  /* 0xffffffa00a0b7824 */ /* 0x000fce00078e02ff */
        /* <DEDUP_REMOVED lines=42> */
[----:B------:R-:W-:-:S02]  /*157f0*/  IMAD.IADD R67, R12, 0x1, R23 ;  /* 0x000000010c437824 */ /* 0x000fc400078e0217 */
[----:B------:R-:W-:-:S05]  /*15800*/  IMAD R30, R30, -0x2, R11 ;  /* 0xfffffffe1e1e7824 */ /* 0x000fca00078e020b */
[----:B------:R1:W0:Y:S01]  /*15810*/  MUFU.TANH R51, R65 ;  /* 0x0000004100337308 */ /* 0x0002220000002400 */
[----:B------:R-:W-:Y:S02]  /*15820*/  IMAD R28, R10, -0x60, R15 ;  /* 0xffffffa00a1c7824 */ /* 0x000fe400078e020f */
[----:B-1----:R-:W-:Y:S02]  /*15830*/  IMAD.IADD R65, R12, 0x1, R13 ;  /* 0x000000010c417824 */ /* 0x002fe400078e020d */
[--C-:B------:R-:W-:Y:S02]  /*15840*/  IMAD.IADD R12, R67, 0x1, R18.reuse ;  /* 0x00000001430c7824 */ /* 0x100fe400078e0212 */
        /* <DEDUP_REMOVED lines=14> */
.L_x_9763:
[----:B------:R-:W-:Y:S05]  /*15930*/  BSYNC B2 ;  /* 0x0000000000027941 */ /* 0x000fea0003800000 */
.L_x_9762:
[----:B------:R-:W-:Y:S01]  /*15940*/  LOP3.LUT R13, RZ, R13, RZ, 0x33, !PT ;  /* 0x0000000dff0d7212 */ /* 0x000fe200078e33ff */
[----:B------:R-:W-:Y:S06]  /*15950*/  BRA `(.L_x_9764) ;  /* 0x0000000000187947 */ /* 0x000fec0003800000 */
.L_x_9761:
[----:B------:R-:W-:-:S13]  /*15960*/  ISETP.NE.AND P1, PT, R4, 0x1, PT ;  /* 0x000000010400780c */ /* 0x000fda0003f25270 */
[----:B------:R-:W-:Y:S05]  /*15970*/  @!P1 BRA `(.L_x_9764) ;  /* 0x0000000000109947 */ /* 0x000fea0003800000 */
[----:B------:R-:W2:Y:S04]  /*15980*/  LDL R14, [R7+0x1c] ;  /* 0x00001c00070e7983 */ /* 0x000ea80000100800 */
[----:B------:R-:W3:Y:S01]  /*15990*/  LDL R24, [R7+0x20] ;  /* 0x0000200007187983 */ /* 0x000ee20000100800 */
[----:B--2---:R-:W-:-:S05]  /*159a0*/  IMAD.HI.U32 R13, R13, R14, RZ ;  /* 0x0000000e0d0d7227 */ /* 0x004fca00078e00ff */
[----:B---3--:R-:W-:-:S07]  /*159b0*/  SHF.R.U32.HI R13, RZ, R24, R13 ;  /* 0x00000018ff0d7219 */ /* 0x008fce000001160d */
.L_x_9764:
[----:B------:R-:W-:Y:S05]  /*159c0*/  BSYNC B1 ;  /* 0x0000000000017941 */ /* 0x000fea0003800000 */
.L_x_9760:
[----:B------:R-:W-:-:S05]  /*159d0*/  IMAD R13, R4, R13, R30 ;  /* 0x0000000d040d7224 */ /* 0x000fca00078e021e */
[----:B------:R-:W-:Y:S02]  /*159e0*/  VIMNMX R12, R12, R13, !PT ;  /* 0x0000000d0c0c7248 */ /* 0x000fe40007fe0100 */
[----:B------:R-:W-:-:S07]  /*159f0*/  VIADDMNMX R11, R13, R4, R11, PT ;  /* 0x000000040d0b7246 */ /* 0x000fce000380010b */
.L_x_9759:
[----:B------:R-:W-:Y:S05]  /*15a00*/  BSYNC B0 ;  /* 0x0000000000007941 */ /* 0x000fea0003800000 */
.L_x_9758:
        /* <DEDUP_REMOVED lines=133> */
.L_x_9770:
[----:B------:R-:W-:Y:S05]  /*16260*/  BSYNC B2 ;  /* 0x0000000000027941 */ /* 0x000fea0003800000 */
.L_x_9769:
[----:B------:R-:W-:Y:S01]  /*16270*/  LOP3.LUT R5, RZ, R5, RZ, 0x33, !PT ;  /* 0x00000005ff057212 */ /* 0x000fe200078e33ff */
[----:B------:R-:W-:Y:S06]  /*16280*/  BRA `(.L_x_9771) ;  /* 0x0000000000187947 */ /* 0x000fec0003800000 */
.L_x_9768:
[----:B------:R-:W-:-:S13]  /*16290*/  ISETP.NE.AND P6, PT, R4, 0x1, PT ;  /* 0x000000010400780c */ /* 0x000fda0003fc5270 */
[----:B------:R-:W-:Y:S05]  /*162a0*/  @!P6 BRA `(.L_x_9771) ;  /* 0x000000000010e947 */ /* 0x000fea0003800000 */
[----:B------:R-:W2:Y:S04]  /*162b0*/  LDL R6, [R7+0x1c] ;  /* 0x00001c0007067983 */ /* 0x000ea80000100800 */
[----:B------:R-:W3:Y:S01]  /*162c0*/  LDL R12, [R7+0x20] ;  /* 0x00002000070c7983 */ /* 0x000ee20000100800 */
[----:B--2---:R-:W-:-:S05]  /*162d0*/  IMAD.HI.U32 R5, R5, R6, RZ ;  /* 0x0000000605057227 */ /* 0x004fca00078e00ff */
[----:B---3--:R-:W-:-:S07]  /*162e0*/  SHF.R.U32.HI R5, RZ, R12, R5 ;  /* 0x0000000cff057219 */ /* 0x008fce0000011605 */
.L_x_9771:
[----:B------:R-:W-:Y:S05]  /*162f0*/  BSYNC B1 ;  /* 0x0000000000017941 */ /* 0x000fea0003800000 */
.L_x_9767:
[----:B------:R-:W-:-:S05]  /*16300*/  IMAD R5, R4, R5, R30 ;  /* 0x0000000504057224 */ /* 0x000fca00078e021e */
[----:B------:R-:W-:Y:S02]  /*16310*/  VIADDMNMX R9, R5, R4, R9, PT ;  /* 0x0000000405097246 */ /* 0x000fe40003800109 */
[----:B------:R-:W-:-:S07]  /*16320*/  VIMNMX R8, R8, R5, !PT ;  /* 0x0000000508087248 */ /* 0x000fce0007fe0100 */
.L_x_9766:
[----:B------:R-:W-:Y:S05]  /*16330*/  BSYNC B0 ;  /* 0x0000000000007941 */ /* 0x000fea0003800000 */
.L_x_9765:
        /* <DEDUP_REMOVED lines=12> */
[----:B------:R-:W5:Y:S01]  /*16400*/  LD.E R68, desc[UR54][R16.64+0x248] ;  /* 0x0002483610447980 */ /* 0x000f62000c101900 */
[----:B------:R-:W-:Y:S02]  /*16410*/  ISETP.NE.AND P2, PT, R46, RZ, PT ;  /* 0x000000ff2e00720c */ /* 0x000fe40003f45270 */
[----:B------:R-:W-:Y:S01]  /*16420*/  ISETP.LT.OR P1, PT, R9, 0xa, P1 ;  /* 0x0000000a0900780c */ /* 0x000fe20000f21670 */
[----:B------:R-:W5:Y:S01]  /*16430*/  LD.E R46, desc[UR54][R16.64+0x2b4] ;  /* 0x0002b436102e7980 */ /* 0x000f62000c101900 */
[----:B------:R-:W-:Y:S02]  /*16440*/  ISETP.NE.AND P6, PT, R36, RZ, PT ;  /* 0x000000ff2400720c */ /* 0x000fe40003fc5270 */
[----:B------:R-:W-:Y:S01]  /*16450*/  FSEL R99, R99, -INF , !P1 ;  /* 0xff80000063637808 */ /* 0x000fe20004800000 */
[----:B------:R-:W5:Y:S01]  /*16460*/  LD.E R64, desc[UR54][R16.64+0x25c] ;  /* 0x00025c3610407980 */ /* 0x000f62000c101900 */
        /* <DEDUP_REMOVED lines=33> */
[----:B------:R-:W-:Y:S01]  /*16680*/  ISETP.LT.OR P4, PT, R9, 0x52, P4 ;  /* 0x000000520900780c */ /* 0x000fe20002781670 */
[----:B------:R-:W5:Y:S01]  /*16690*/  LD.E R50, desc[UR54][R16.64+0x2d4] ;  /* 0x0002d43610327980 */ /* 0x000f62000c101900 */
[----:B------:R-:W-:-:S02]  /*166a0*/  ISETP.GT.AND P1, PT, R8, 0x20, !P1 ;  /* 0x000000200800780c */ /* 0x000fc40004f24270 */
[C---:B------:R-:W-:Y:S01]  /*166b0*/  ISETP.LT.OR P5, PT, R9.reuse, 0x59, P5 ;  /* 0x000000590900780c */ /* 0x040fe20002fa1670 */
[----:B------:R-:W5:Y:S01]  /*166c0*/  LD.E R88, desc[UR54][R16.64+0x2bc] ;  /* 0x0002bc3610587980 */ /* 0x000f62000c101900 */
[----:B------:R-:W-:-:S03]  /*166d0*/  ISETP.LT.OR P1, PT, R9, 0x21, P1 ;  /* 0x000000210900780c */ /* 0x000fc60000f21670 */
[----:B------:R-:W5:Y:S01]  /*166e0*/  LD.E R84, desc[UR54][R16.64+0x2c8] ;  /* 0x0002c83610547980 */ /* 0x000f62000c101900 */
[----:B------:R-:W-:Y:S02]  /*166f0*/  FSEL R133, R133, -INF , !P1 ;  /* 0xff80000085857808 */ /* 0x000fe40004800000 */
[----:B------:R-:W-:Y:S01]  /*16700*/  ISETP.NE.AND P1, PT, R40, RZ, PT ;  /* 0x000000ff2800720c */ /* 0x000fe20003f25270 */
[----:B------:R-:W5:Y:S03]  /*16710*/  LD.E R96, desc[UR54][R16.64+0x2cc] ;  /* 0x0002cc3610607980 */ /* 0x000f66000c101900 */
[----:B------:R-:W-:Y:S01]  /*16720*/  ISETP.GT.AND P1, PT, R8, 0x21, !P1 ;  /* 0x000000210800780c */ /* 0x000fe20004f24270 */
[----:B------:R-:W4:Y:S03]  /*16730*/  LD.E R40, desc[UR54][R16.64+0x294] ;  /* 0x0002943610287980 */ /* 0x000f26000c101900 */
[----:B------:R-:W-:Y:S01]  /*16740*/  ISETP.LT.OR P1, PT, R9, 0x22, P1 ;  /* 0x000000220900780c */ /* 0x000fe20000f21670 */
[----:B------:R-:W5:Y:S03]  /*16750*/  LD.E R102, desc[UR54][R16.64+0x2d8] ;  /* 0x0002d83610667980 */ /* 0x000f66000c101900 */
[----:B------:R-:W-:Y:S01]  /*16760*/  FSEL R125, R125, -INF , !P1 ;  /* 0xff8000007d7d7808 */ /* 0x000fe20004800000 */
[----:B------:R-:W5:Y:S01]  /*16770*/  LD.E R100, desc[UR54][R16.64+0x2dc] ;  /* 0x0002dc3610647980 */ /* 0x000f62000c101900 */
[----:B------:R-:W-:-:S02]  /*16780*/  ISETP.NE.AND P1, PT, R54, RZ, PT ;  /* 0x000000ff3600720c */ /* 0x000fc40003f25270 */
[----:B------:R-:W-:Y:S01]  /*16790*/  FSEL R143, R143, -INF , !P3 ;  /* 0xff8000008f8f7808 */ /* 0x000fe20005800000 */
        /* <DEDUP_REMOVED lines=52> */
[----:B------:R-:W4:Y:S01]  /*16ae0*/  LD.E R34, desc[UR54][R16.64+0x260] ;  /* 0x0002603610227980 */ /* 0x000f22000c101900 */
[----:B------:R-:W-:Y:S02]  /*16af0*/  ISETP.NE.AND P2, PT, R66, RZ, PT ;  /* 0x000000ff4200720c */ /* 0x000fe40003f45270 */
[----:B------:R-:W-:Y:S01]  /*16b00*/  ISETP.LT.OR P1, PT, R9, 0x42, P1 ;  /* 0x000000420900780c */ /* 0x000fe20000f21670 */
[----:B------:R-:W5:Y:S03]  /*16b10*/  LD.E R66, desc[UR54][R16.64+0x24c] ;  /* 0x00024c3610427980 */ /* 0x000f66000c101900 */
[----:B------:R-:W-:Y:S01]  /*16b20*/  FSEL R127, R127, -INF , !P1 ;  /* 0xff8000007f7f7808 */ /* 0x000fe20004800000 */
[----:B------:R-:W5:Y:S01]  /*16b30*/  LD.E R142, desc[UR54][R16.64+0x388] ;  /* 0x00038836108e7980 */ /* 0x000f62000c101900 */
[----:B------:R-:W-:-:S03]  /*16b40*/  ISETP.GT.AND P1, PT, R8, RZ, !P6 ;  /* 0x000000ff0800720c */ /* 0x000fc60007724270 */
[----:B------:R-:W5:Y:S01]  /*16b50*/  LD.E R144, desc[UR54][R16.64+0x38c] ;  /* 0x00038c3610907980 */ /* 0x000f62000c101900 */
[----:B------:R-:W-:-:S03]  /*16b60*/  ISETP.LT.OR P1, PT, R9, 0x1, P1 ;  /* 0x000000010900780c */ /* 0x000fc60000f21670 */
[----:B------:R-:W5:Y:S01]  /*16b70*/  LD.E R146, desc[UR54][R16.64+0x398] ;  /* 0x0003983610927980 */ /* 0x000f62000c101900 */
[----:B------:R-:W-:Y:S02]  /*16b80*/  FSEL R6, R26, -INF , !P1 ;  /* 0xff8000001a067808 */ /* 0x000fe40004800000 */
[----:B------:R-:W-:Y:S01]  /*16b90*/  ISETP.NE.AND P1, PT, R62, RZ, PT ;  /* 0x000000ff3e00720c */ /* 0x000fe20003f25270 */
        /* <DEDUP_REMOVED lines=22> */
[----:B------:R-:W-:Y:S02]  /*16d00*/  ISETP.GT.AND P2, PT, R8, 0x49, !P2 ;  /* 0x000000490800780c */ /* 0x000fe40005744270 */
[----:B------:R-:W-:Y:S01]  /*16d10*/  FMNMX.FTZ R12, R63, R12, !PT ;  /* 0x0000000c3f0c7209 */ /* 0x000fe20007810000 */
[----:B------:R-:W2:Y:S01]  /*16d20*/  LD.E R24, desc[UR54][R16.64+0x234] ;  /* 0x0002343610187980 */ /* 0x000ea2000c101900 */
[----:B------:R-:W-:Y:S02]  /*16d30*/  ISETP.NE.AND P6, PT, R28, RZ, PT ;  /* 0x000000ff1c00720c */ /* 0x000fe40003fc5270 */
[----:B------:R-:W-:Y:S01]  /*16d40*/  FMNMX.FTZ R12, R61, R12, !PT ;  /* 0x0000000c3d0c7209 */ /* 0x000fe20007810000 */
[----:B------:R-:W2:Y:S03]  /*16d50*/  LD.E R28, desc[UR54][R16.64+0x42c] ;  /* 0x00042c36101c7980 */ /* 0x000ea6000c101900 */
        /* <DEDUP_REMOVED lines=27> */
[----:B------:R-:W2:Y:S01]  /*16f10*/  LD.E R234, desc[UR54][R16.64+0x3e8] ;  /* 0x0003e83610ea7980 */ /* 0x000ea2000c101900 */
[----:B------:R-:W-:-:S02]  /*16f20*/  FMNMX.FTZ R14, R6, R5, !PT ;  /* 0x00000005060e7209 */ /* 0x000fc40007810000 */
[----:B------:R-:W-:Y:S01]  /*16f30*/  FMNMX.FTZ R12, R37, R12, !PT ;  /* 0x0000000c250c7209 */ /* 0x000fe20007810000 */
[----:B------:R-:W2:Y:S01]  /*16f40*/  LD.E R236, desc[UR54][R16.64+0x3ec] ;  /* 0x0003ec3610ec7980 */ /* 0x000ea2000c101900 */
        /* <DEDUP_REMOVED lines=22> */
[----:B------:R-:W-:Y:S01]  /*170b0*/  ISETP.GT.AND P1, PT, R8, 0x48, !P1 ;  /* 0x000000480800780c */ /* 0x000fe20004f24270 */
[----:B------:R-:W0:Y:S01]  /*170c0*/  SHFL.BFLY PT, R65, R18, 0x1, 0x1f ;  /* 0x0c201f0012417f89 */ /* 0x000e2200000e0000 */
[----:B------:R-:W-:Y:S02]  /*170d0*/  FMNMX.FTZ R14, R129, R14, !PT ;  /* 0x0000000e810e7209 */ /* 0x000fe40007810000 */
[----:B------:R-:W-:-:S02]  /*170e0*/  ISETP.LT.OR P1, PT, R9, 0x49, P1 ;  /* 0x000000490900780c */ /* 0x000fc40000f21670 */
[----:B------:R-:W-:Y:S02]  /*170f0*/  ISETP.LT.OR P2, PT, R9, 0x4a, P2 ;  /* 0x0000004a0900780c */ /* 0x000fe40001741670 */
[----:B------:R-:W-:Y:S01]  /*17100*/  FSEL R145, R145, -INF , !P4 ;  /* 0xff80000091917808 */ /* 0x000fe20006000000 */
[----:B------:R1:W-:Y:S01]  /*17110*/  ST.E desc[UR54][R16.64+0x440], R7 ;  /* 0x0004400710007985 */ /* 0x0003e2000c101936 */
[----:B------:R-:W-:Y:S02]  /*17120*/  FMNMX.FTZ R14, R131, R14, !PT ;  /* 0x0000000e830e7209 */ /* 0x000fe40007810000 */
[----:B------:R-:W-:Y:S01]  /*17130*/  FSEL R139, R139, -INF , !P1 ;  /* 0xff8000008b8b7808 */ /* 0x000fe20004800000 */
[----:B------:R-:W3:Y:S01]  /*17140*/  LD.E R12, desc[UR54][R16.64+0x460] ;  /* 0x00046036100c7980 */ /* 0x000ee2000c101900 */
[----:B------:R-:W-:Y:S02]  /*17150*/  FMNMX.FTZ R14, R127, R14, !PT ;  /* 0x0000000e7f0e7209 */ /* 0x000fe40007810000 */
[----:B------:R-:W-:-:S02]  /*17160*/  FSEL R141, R141, -INF , !P2 ;  /* 0xff8000008d8d7808 */ /* 0x000fc40005000000 */
[----:B------:R-:W-:-:S04]  /*17170*/  FMNMX.FTZ R14, R139, R14, !PT ;  /* 0x0000000e8b0e7209 */ /* 0x000fc80007810000 */
[----:B------:R-:W-:Y:S02]  /*17180*/  FMNMX.FTZ R14, R141, R14, !PT ;  /* 0x0000000e8d0e7209 */ /* 0x000fe40007810000 */
[----:B------:R-:W-:Y:S02]  /*17190*/  ISETP.GT.AND P1, PT, R8, 0x59, !P6 ;  /* 0x000000590800780c */ /* 0x000fe40007724270 */
[----:B------:R-:W-:Y:S01]  /*171a0*/  FMNMX.FTZ R14, R143, R14, !PT ;  /* 0x0000000e8f0e7209 */ /* 0x000fe20007810000 */
[----:B------:R-:W4:Y:S01]  /*171b0*/  LD.E R8, desc[UR54][R16.64+0x454] ;  /* 0x0004543610087980 */ /* 0x000f22000c101900 */
[----:B0-----:R-:W-:Y:S02]  /*171c0*/  FMNMX.FTZ R65, R18, R65, !PT ;  /* 0x0000004112417209 */ /* 0x001fe40007810000 */
[----:B------:R-:W-:Y:S02]  /*171d0*/  ISETP.LT.OR P1, PT, R9, 0x5a, P1 ;  /* 0x0000005a0900780c */ /* 0x000fe40000f21670 */
[----:B------:R-:W-:-:S02]  /*171e0*/  FSEL R147, R147, -INF , !P5 ;  /* 0xff80000093937808 */ /* 0x000fc40006800000 */
[----:B------:R-:W-:Y:S01]  /*171f0*/  FMNMX.FTZ R14, R145, R14, !PT ;  /* 0x0000000e910e7209 */ /* 0x000fe20007810000 */
[----:B------:R0:W-:Y:S01]  /*17200*/  ST.E desc[UR54][R16.64+0x440], R65 ;  /* 0x0004404110007985 */ /* 0x0001e2000c101936 */
[----:B------:R-:W-:Y:S02]  /*17210*/  FSEL R149, R149, -INF , !P1 ;  /* 0xff80000095957808 */ /* 0x000fe40004800000 */
[----:B------:R-:W-:Y:S01]  /*17220*/  FMNMX.FTZ R14, R147, R14, !PT ;  /* 0x0000000e930e7209 */ /* 0x000fe20007810000 */
[----:B------:R-:W3:Y:S03]  /*17230*/  LD.E R67, desc[UR54][R16.64+0x440] ;  /* 0x0004403610437980 */ /* 0x000ee6000c101900 */
[----:B-1----:R-:W-:Y:S01]  /*17240*/  FMNMX.FTZ R7, R149, R14, !PT ;  /* 0x0000000e95077209 */ /* 0x002fe20007810000 */
[----:B------:R-:W5:Y:S04]  /*17250*/  LD.E R9, desc[UR54][R16.64+0x450] ;  /* 0x0004503610097980 */ /* 0x000f68000c101900 */
[----:B------:R-:W-:Y:S04]  /*17260*/  ST.E desc[UR54][R16.64+0x444], R7 ;  /* 0x0004440710007985 */ /* 0x000fe8000c101936 */
[----:B------:R-:W2:Y:S04]  /*17270*/  LD.E R14, desc[UR54][R16.64+0x444] ;  /* 0x00044436100e7980 */ /* 0x000ea8000c101900 */
[----:B0-----:R-:W4:Y:S01]  /*17280*/  LD.E R65, desc[UR54][R16.64+0x360] ;  /* 0x0003603610417980 */ /* 0x001f22000c101900 */
[C---:B---3--:R-:W-:Y:S01]  /*17290*/  FMUL.FTZ R18, R67.reuse, R12 ;  /* 0x0000000c43127220 */ /* 0x048fe20000410000 */
[----:B------:R-:W-:-:S04]  /*172a0*/  FSETP.NEU.FTZ.AND P1, PT, R67, -INF , PT ;  /* 0xff8000004300780b */ /* 0x000fc80003f3d000 */
[----:B------:R-:W-:-:S05]  /*172b0*/  FSEL R20, R18, RZ, P1 ;  /* 0x000000ff12147208 */ /* 0x000fca0000800000 */
[-CC-:B------:R-:W-:Y:S02]  /*172c0*/  FFMA.FTZ R176, R43, R12.reuse, -R20.reuse ;  /* 0x0000000c2bb07223 */ /* 0x180fe40000010814 */
[----:B--2---:R-:W0:Y:S01]  /*172d0*/  SHFL.BFLY PT, R43, R14, 0x2, 0x1f ;  /* 0x0c401f000e2b7f89 */ /* 0x004e2200000e0000 */
[-CC-:B------:R-:W-:Y:S01]  /*172e0*/  FFMA.FTZ R153, R59, R12.reuse, -R20.reuse ;  /* 0x0000000c3b997223 */ /* 0x180fe20000010814 */
[----:B------:R-:W-:Y:S02]  /*172f0*/  FSEL R67, R67, RZ, P1 ;  /* 0x000000ff43437208 */ /* 0x000fe40000800000 */
[----:B0-----:R-:W-:Y:S01]  /*17300*/  FMNMX.FTZ R14, R14, R43, !PT ;  /* 0x0000002b0e0e7209 */ /* 0x001fe20007810000 */
        /* <DEDUP_REMOVED lines=22> */
[----:B------:R-:W-:Y:S01]  /*17470*/  FADD.FTZ R67, R4, -R67 ;  /* 0x8000004304437221 */ /* 0x000fe20000010000 */
[-C--:B------:R-:W-:Y:S01]  /*17480*/  FFMA.FTZ R20, R57, R12.reuse, -R20 ;  /* 0x0000000c39147223 */ /* 0x080fe20000010814 */
[----:B------:R-:W-:Y:S01]  /*17490*/  MUFU.EX2 R187, R187 ;  /* 0x000000bb00bb7308 */ /* 0x000fe20000000800 */
[----:B------:R-:W2:Y:S01]  /*174a0*/  LD.E R29, desc[UR54][R16.64+0x424] ;  /* 0x00042436101d7980 */ /* 0x000ea2000c101900 */
[----:B------:R-:W-:Y:S01]  /*174b0*/  FMUL.FTZ R4, R67, R12 ;  /* 0x0000000c43047220 */ /* 0x000fe20000410000 */
[----:B0-----:R-:W-:-:S02]  /*174c0*/  FMNMX.FTZ R57, R14, R59, !PT ;  /* 0x0000003b0e397209 */ /* 0x001fc40007810000 */
[----:B------:R-:W3:Y:S02]  /*174d0*/  LD.E R31, desc[UR54][R16.64+0x240] ;  /* 0x00024036101f7980 */ /* 0x000ee4000c101900 */
[C---:B------:R-:W-:Y:S01]  /*174e0*/  FSETP.NEU.FTZ.AND P1, PT, R57.reuse, -INF , PT ;  /* 0xff8000003900780b */ /* 0x040fe20003f3d000 */
[CC--:B------:R-:W-:Y:S01]  /*174f0*/  FMUL.FTZ R58, R57.reuse, R12.reuse ;  /* 0x0000000c393a7220 */ /* 0x0c0fe20000410000 */
[----:B------:R0:W-:Y:S01]  /*17500*/  MUFU.EX2 R14, R20 ;  /* 0x00000014000e7308 */ /* 0x0001e20000000800 */
[----:B------:R-:W3:Y:S03]  /*17510*/  LD.E R33, desc[UR54][R16.64+0x250] ;  /* 0x0002503610217980 */ /* 0x000ee6000c101900 */
[----:B------:R-:W-:Y:S01]  /*17520*/  FSEL R104, R58, RZ, P1 ;  /* 0x000000ff3a687208 */ /* 0x000fe20000800000 */
[----:B------:R-:W3:Y:S03]  /*17530*/  LD.E R27, desc[UR54][R16.64+0x264] ;  /* 0x00026436101b7980 */ /* 0x000ee6000c101900 */
[----:B------:R-:W5:Y:S01]  /*17540*/  MUFU.EX2 R4, R4 ;  /* 0x0000000400047308 */ /* 0x000f620000000800 */
[----:B0-----:R-:W-:Y:S01]  /*17550*/  FSEL R20, R57, RZ, P1 ;  /* 0x000000ff39147208 */ /* 0x001fe20000800000 */
[-C--:B------:R-:W-:Y:S01]  /*17560*/  FFMA.FTZ R164, R121, R12.reuse, -R104 ;  /* 0x0000000c79a47223 */ /* 0x080fe20000010868 */
[----:B------:R-:W3:Y:S03]  /*17570*/  LD.E R25, desc[UR54][R16.64+0x270] ;  /* 0x0002703610197980 */ /* 0x000ee6000c101900 */
[----:B------:R-:W-:Y:S01]  /*17580*/  FADD.FTZ R151, R5, -R20 ;  /* 0x8000001405977221 */ /* 0x000fe20000010000 */
[----:B------:R-:W3:Y:S01]  /*17590*/  LD.E R43, desc[UR54][R16.64+0x2b0] ;  /* 0x0002b036102b7980 */ /* 0x000ee2000c101900 */
[----:B------:R-:W0:Y:S01]  /*175a0*/  MUFU.EX2 R152, R152 ;  /* 0x0000009800987308 */ /* 0x000e220000000800 */
[-CC-:B------:R-:W-:Y:S01]  /*175b0*/  FFMA.FTZ R185, R6, R12.reuse, -R104.reuse ;  /* 0x0000000c06b97223 */ /* 0x180fe20000010868 */
[----:B------:R-:W-:Y:S01]  /*175c0*/  FMUL.FTZ R121, R12, R151 ;  /* 0x000000970c797220 */ /* 0x000fe20000410000 */
[-CC-:B------:R-:W-:Y:S01]  /*175d0*/  FFMA.FTZ R186, R87, R12.reuse, -R104.reuse ;  /* 0x0000000c57ba7223 */ /* 0x180fe20000010868 */
[----:B------:R-:W3:Y:S04]  /*175e0*/  LD.E R63, desc[UR54][R16.64+0x364] ;  /* 0x00036436103f7980 */ /* 0x000ee8000c101900 */
[----:B------:R-:W1:Y:S01]  /*175f0*/  MUFU.EX2 R154, R154 ;  /* 0x0000009a009a7308 */ /* 0x000e620000000800 */
[----:B------:R-:W-:Y:S01]  /*17600*/  FFMA.FTZ R155, R89, R12, -R104 ;  /* 0x0000000c599b7223 */ /* 0x000fe20000010868 */
[----:B-----5:R-:W-:-:S06]  /*17610*/  FFMA.FTZ R9, R4, R9, R187 ;  /* 0x0000000904097223 */ /* 0x020fcc00000100bb */
[----:B------:R-:W5:Y:S01]  /*17620*/  MUFU.EX2 R153, R153 ;  /* 0x0000009900997308 */ /* 0x000f620000000800 */
[-CC-:B------:R-:W-:Y:S01]  /*17630*/  FFMA.FTZ R6, R99, R12.reuse, -R104.reuse ;  /* 0x0000000c63067223 */ /* 0x180fe20000010868 */
[----:B0-----:R-:W-:Y:S01]  /*17640*/  FADD.FTZ R9, R152, R9 ;  /* 0x0000000998097221 */ /* 0x001fe20000010000 */
[----:B------:R-:W3:Y:S04]  /*17650*/  LD.E R55, desc[UR54][R16.64+0x314] ;  /* 0x0003143610377980 */ /* 0x000ee8000c101900 */
[----:B------:R-:W3:Y:S01]  /*17660*/  LD.E R61, desc[UR54][R16.64+0x370] ;  /* 0x00037036103d7980 */ /* 0x000ee2000c101900 */
[----:B------:R-:W-:Y:S01]  /*17670*/  MUFU.EX2 R185, R185 ;  /* 0x000000b900b97308 */ /* 0x000fe20000000800 */
[----:B------:R-:W-:-:S07]  /*17680*/  FFMA.FTZ R169, R11, R12, -R104 ;  /* 0x0000000c0ba97223 */ /* 0x000fce0000010868 */
[----:B------:R-:W-:Y:S01]  /*17690*/  MUFU.EX2 R182, R182 ;  /* 0x000000b600b67308 */ /* 0x000fe20000000800 */
[-CC-:B------:R-:W-:Y:S01]  /*176a0*/  FFMA.FTZ R170, R19, R12.reuse, -R104.reuse ;  /* 0x0000000c13aa7223 */ /* 0x180fe20000010868 */
[-CC-:B------:R-:W-:Y:S01]  /*176b0*/  FFMA.FTZ R163, R21, R12.reuse, -R104.reuse ;  /* 0x0000000c15a37223 */ /* 0x180fe20000010868 */
[-CC-:B------:R-:W-:Y:S01]  /*176c0*/  FFMA.FTZ R179, R109, R12.reuse, -R104.reuse ;  /* 0x0000000c6db37223 */ /* 0x180fe20000010868 */
[-CC-:B------:R-:W-:Y:S01]  /*176d0*/  FFMA.FTZ R184, R115, R12.reuse, -R104.reuse ;  /* 0x0000000c73b87223 */ /* 0x180fe20000010868 */
[----:B------:R-:W3:Y:S03]  /*176e0*/  LD.E R53, desc[UR54][R16.64+0x300] ;  /* 0x0003003610357980 */ /* 0x000ee6000c101900 */
[----:B------:R-:W4:Y:S01]  /*176f0*/  MUFU.EX2 R121, R121 ;  /* 0x0000007900797308 */ /* 0x000f220000000800 */
[-CC-:B------:R-:W-:Y:S01]  /*17700*/  FFMA.FTZ R180, R137, R12.reuse, -R104.reuse ;  /* 0x0000000c89b47223 */ /* 0x180fe20000010868 */
[-CC-:B------:R-:W-:Y:S01]  /*17710*/  FFMA.FTZ R181, R135, R12.reuse, -R104.reuse ;  /* 0x0000000c87b57223 */ /* 0x180fe20000010868 */
[-CC-:B------:R-:W-:Y:S01]  /*17720*/  FFMA.FTZ R171, R133, R12.reuse, -R104.reuse ;  /* 0x0000000c85ab7223 */ /* 0x180fe20000010868 */
[----:B------:R-:W-:-:S04]  /*17730*/  FFMA.FTZ R172, R125, R12, -R104 ;  /* 0x0000000c7dac7223 */ /* 0x000fc80000010868 */
        /* <DEDUP_REMOVED lines=11> */
[----:B------:R-:W-:Y:S01]  /*177f0*/  FFMA.FTZ R149, R149, R12, -R104 ;  /* 0x0000000c95957223 */ /* 0x000fe20000010868 */
[----:B-1----:R-:W-:Y:S01]  /*17800*/  FADD.FTZ R12, R154, R9 ;  /* 0x000000099a0c7221 */ /* 0x002fe20000010000 */
[----:B------:R-:W3:Y:S03]  /*17810*/  LD.E R35, desc[UR54][R16.64+0x274] ;  /* 0x0002743610237980 */ /* 0x000ee6000c101900 */
[----:B------:R-:W1:Y:S01]  /*17820*/  MUFU.EX2 R155, R155 ;  /* 0x0000009b009b7308 */ /* 0x000e620000000800 */
[----:B-----5:R-:W-:Y:S01]  /*17830*/  FADD.FTZ R123, R153, R12 ;  /* 0x0000000c997b7221 */ /* 0x020fe20000010000 */
[----:B------:R-:W5:Y:S06]  /*17840*/  LD.E R49, desc[UR54][R16.64+0x2e4] ;  /* 0x0002e43610317980 */ /* 0x000f6c000c101900 */
[----:B------:R-:W1:Y:S01]  /*17850*/  MUFU.EX2 R178, R178 ;  /* 0x000000b200b27308 */ /* 0x000e620000000800 */
[----:B----4-:R-:W-:Y:S01]  /*17860*/  FFMA.FTZ R9, R121, R8, R185 ;  /* 0x0000000879097223 */ /* 0x010fe200000100b9 */
[----:B------:R-:W-:Y:S01]  /*17870*/  FADD.FTZ R12, R182, R123 ;  /* 0x0000007bb60c7221 */ /* 0x000fe20000010000 */
[----:B------:R-:W4:Y:S04]  /*17880*/  LD.E R37, desc[UR54][R16.64+0x284] ;  /* 0x0002843610257980 */ /* 0x000f28000c101900 */
[----:B------:R-:W5:Y:S01]  /*17890*/  LD.E R39, desc[UR54][R16.64+0x290] ;  /* 0x0002903610277980 */ /* 0x000f62000c101900 */
[----:B------:R-:W1:Y:S03]  /*178a0*/  MUFU.EX2 R6, R6 ;  /* 0x0000000600067308 */ /* 0x000e660000000800 */
[----:B------:R-:W5:Y:S04]  /*178b0*/  LD.E R47, desc[UR54][R16.64+0x2e0] ;  /* 0x0002e036102f7980 */ /* 0x000f68000c101900 */
[----:B------:R-:W5:Y:S01]  /*178c0*/  LD.E R41, desc[UR54][R16.64+0x2a4] ;  /* 0x0002a43610297980 */ /* 0x000f62000c101900 */
[----:B------:R-:W1:Y:S01]  /*178d0*/  MUFU.EX2 R177, R177 ;  /* 0x000000b100b17308 */ /* 0x000e620000000800 */
[----:B0-----:R-:W-:Y:S01]  /*178e0*/  FADD.FTZ R8, R186, R9 ;  /* 0x00000009ba087221 */ /* 0x001fe20000010000 */
[----:B------:R-:W-:Y:S01]  /*178f0*/  FADD.FTZ R123, R7, R12 ;  /* 0x0000000c077b7221 */ /* 0x000fe20000010000 */
[----:B------:R-:W5:Y:S04]  /*17900*/  LD.E R5, desc[UR54][R16.64+0x420] ;  /* 0x0004203610057980 */ /* 0x000f68000c101900 */
[----:B------:R-:W5:Y:S01]  /*17910*/  LD.E R58, desc[UR54][R16.64+0x238] ;  /* 0x00023836103a7980 */ /* 0x000f62000c101900 */
[----:B------:R-:W0:Y:S03]  /*17920*/  MUFU.EX2 R179, R179 ;  /* 0x000000b300b37308 */ /* 0x000e260000000800 */
[----:B------:R-:W5:Y:S04]  /*17930*/  LD.E R45, desc[UR54][R16.64+0x2c0] ;  /* 0x0002c036102d7980 */ /* 0x000f68000c101900 */
[----:B------:R-:W5:Y:S01]  /*17940*/  LD.E R51, desc[UR54][R16.64+0x2f4] ;  /* 0x0002f43610337980 */ /* 0x000f62000c101900 */
[----:B------:R-:W0:Y:S01]  /*17950*/  MUFU.EX2 R175, R175 ;  /* 0x000000af00af7308 */ /* 0x000e220000000800 */
[----:B-1----:R-:W-:Y:S01]  /*17960*/  FADD.FTZ R9, R155, R8 ;  /* 0x000000089b097221 */ /* 0x002fe20000010000 */
[----:B------:R-:W-:Y:S01]  /*17970*/  FADD.FTZ R12, R178, R123 ;  /* 0x0000007bb20c7221 */ /* 0x000fe20000010000 */
[----:B------:R-:W5:Y:S04]  /*17980*/  LD.E R104, desc[UR54][R16.64+0x2ec] ;  /* 0x0002ec3610687980 */ /* 0x000f68000c101900 */
[----:B------:R-:W5:Y:S01]  /*17990*/  LD.E R67, desc[UR54][R16.64+0x350] ;  /* 0x0003503610437980 */ /* 0x000f62000c101900 */
[----:B------:R-:W1:Y:S08]  /*179a0*/  MUFU.EX2 R184, R184 ;  /* 0x000000b800b87308 */ /* 0x000e700000000800 */
[----:B------:R-:W1:Y:S01]  /*179b0*/  MUFU.EX2 R176, R176 ;  /* 0x000000b000b07308 */ /* 0x000e620000000800 */
[----:B------:R-:W-:Y:S01]  /*179c0*/  FADD.FTZ R8, R6, R9 ;  /* 0x0000000906087221 */ /* 0x000fe20000010000 */
[----:B------:R-:W-:Y:S01]  /*179d0*/  FADD.FTZ R12, R177, R12 ;  /* 0x0000000cb10c7221 */ /* 0x000fe20000010000 */
[----:B------:R-:W5:Y:S04]  /*179e0*/  LD.E R59, desc[UR54][R16.64+0x354] ;  /* 0x00035436103b7980 */ /* 0x000f68000c101900 */
[----:B------:R-:W5:Y:S01]  /*179f0*/  LD.E R87, desc[UR54][R16.64+0x394] ;  /* 0x0003943610577980 */ /* 0x000f62000c101900 */
[----:B------:R-:W1:Y:S08]  /*17a00*/  MUFU.EX2 R180, R180 ;  /* 0x000000b400b47308 */ /* 0x000e700000000800 */
[----:B------:R-:W1:Y:S01]  /*17a10*/  MUFU.EX2 R173, R173 ;  /* 0x000000ad00ad7308 */ /* 0x000e620000000800 */
[----:B0-----:R-:W-:Y:S01]  /*17a20*/  FADD.FTZ R9, R179, R8 ;  /* 0x00000008b3097221 */ /* 0x001fe20000010000 */
[----:B------:R-:W-:Y:S01]  /*17a30*/  FADD.FTZ R123, R175, R12 ;  /* 0x0000000caf7b7221 */ /* 0x000fe20000010000 */
[----:B------:R-:W5:Y:S05]  /*17a40*/  LD.E R89, desc[UR54][R16.64+0x3a4] ;  /* 0x0003a43610597980 */ /* 0x000f6a000c101900 */
[----:B------:R-:W0:Y:S01]  /*17a50*/  MUFU.EX2 R174, R174 ;  /* 0x000000ae00ae7308 */ /* 0x000e220000000800 */
[----:B-1----:R-:W-:Y:S01]  /*17a60*/  FADD.FTZ R9, R184, R9 ;  /* 0x00000009b8097221 */ /* 0x002fe20000010000 */
[----:B------:R-:W-:Y:S01]  /*17a70*/  FADD.FTZ R12, R176, R123 ;  /* 0x0000007bb00c7221 */ /* 0x000fe20000010000 */
[----:B------:R-:W5:Y:S05]  /*17a80*/  LD.E R99, desc[UR54][R16.64+0x3d0] ;  /* 0x0003d03610637980 */ /* 0x000f6a000c101900 */
[----:B------:R-:W1:Y:S01]  /*17a90*/  MUFU.EX2 R168, R168 ;  /* 0x000000a800a87308 */ /* 0x000e620000000800 */
[----:B------:R-:W-:Y:S01]  /*17aa0*/  FADD.FTZ R8, R180, R9 ;  /* 0x00000009b4087221 */ /* 0x000fe20000010000 */
[----:B------:R-:W-:Y:S01]  /*17ab0*/  FADD.FTZ R9, R173, R12 ;  /* 0x0000000cad097221 */ /* 0x000fe20000010000 */
[----:B------:R-:W5:Y:S04]  /*17ac0*/  LD.E R109, desc[UR54][R16.64+0x3f4] ;  /* 0x0003f436106d7980 */ /* 0x000f68000c101900 */
[----:B------:R-:W5:Y:S01]  /*17ad0*/  LD.E R115, desc[UR54][R16.64+0x410] ;  /* 0x0004103610737980 */ /* 0x000f62000c101900 */
[----:B------:R-:W1:Y:S01]  /*17ae0*/  MUFU.EX2 R167, R167 ;  /* 0x000000a700a77308 */ /* 0x000e620000000800 */
[----:B0-----:R-:W-:-:S02]  /*17af0*/  FADD.FTZ R123, R174, R9 ;  /* 0x00000009ae7b7221 */ /* 0x001fc40000010000 */
[----:B------:R-:W5:Y:S04]  /*17b00*/  LD.E R125, desc[UR54][R16.64+0x3fc] ;  /* 0x0003fc36107d7980 */ /* 0x000f68000c101900 */
[----:B------:R-:W5:Y:S01]  /*17b10*/  LD.E R135, desc[UR54][R16.64+0x408] ;  /* 0x0004083610877980 */ /* 0x000f62000c101900 */
[----:B------:R-:W0:Y:S01]  /*17b20*/  MUFU.EX2 R166, R166 ;  /* 0x000000a600a67308 */ /* 0x000e220000000800 */
[----:B-1----:R-:W-:Y:S02]  /*17b30*/  FADD.FTZ R12, R168, R123 ;  /* 0x0000007ba80c7221 */ /* 0x002fe40000010000 */
[----:B------:R-:W5:Y:S04]  /*17b40*/  LD.E R123, desc[UR54][R16.64+0x3f8] ;  /* 0x0003f836107b7980 */ /* 0x000f68000c101900 */
[----:B------:R-:W5:Y:S01]  /*17b50*/  LD.E R133, desc[UR54][R16.64+0x418] ;  /* 0x0004183610857980 */ /* 0x000f62000c101900 */
[----:B------:R-:W-:-:S03]  /*17b60*/  FADD.FTZ R127, R167, R12 ;  /* 0x0000000ca77f7221 */ /* 0x000fc60000010000 */
[----:B------:R-:W5:Y:S04]  /*17b70*/  LD.E R131, desc[UR54][R16.64+0x41c] ;  /* 0x00041c3610837980 */ /* 0x000f68000c101900 */
[----:B------:R-:W5:Y:S01]  /*17b80*/  LD.E R129, desc[UR54][R16.64+0x428] ;  /* 0x0004283610817980 */ /* 0x000f62000c101900 */
[----:B0-----:R-:W-:-:S03]  /*17b90*/  FADD.FTZ R12, R166, R127 ;  /* 0x0000007fa60c7221 */ /* 0x001fc60000010000 */
[----:B------:R-:W5:Y:S01]  /*17ba0*/  LD.E R127, desc[UR54][R16.64+0x40c] ;  /* 0x00040c36107f7980 */ /* 0x000f62000c101900 */
[----:B------:R-:W0:Y:S08]  /*17bb0*/  MUFU.EX2 R181, R181 ;  /* 0x000000b500b57308 */ /* 0x000e300000000800 */
[----:B------:R-:W1:Y:S08]  /*17bc0*/  MUFU.EX2 R171, R171 ;  /* 0x000000ab00ab7308 */ /* 0x000e700000000800 */
[----:B------:R-:W1:Y:S01]  /*17bd0*/  MUFU.EX2 R172, R172 ;  /* 0x000000ac00ac7308 */ /* 0x000e620000000800 */
[----:B0-----:R-:W-:-:S07]  /*17be0*/  FADD.FTZ R8, R181, R8 ;  /* 0x00000008b5087221 */ /* 0x001fce0000010000 */
[----:B------:R-:W0:Y:S01]  /*17bf0*/  MUFU.EX2 R169, R169 ;  /* 0x000000a900a97308 */ /* 0x000e220000000800 */
[----:B-1----:R-:W-:-:S07]  /*17c00*/  FADD.FTZ R9, R171, R8 ;  /* 0x00000008ab097221 */ /* 0x002fce0000010000 */
[----:B------:R-:W1:Y:S08]  /*17c10*/  MUFU.EX2 R170, R170 ;  /* 0x000000aa00aa7308 */ /* 0x000e700000000800 */
[----:B------:R-:W1:Y:S01]  /*17c20*/  MUFU.EX2 R165, R165 ;  /* 0x000000a500a57308 */ /* 0x000e620000000800 */
[----:B------:R-:W-:-:S07]  /*17c30*/  FADD.FTZ R8, R172, R9 ;  /* 0x00000009ac087221 */ /* 0x000fce0000010000 */
[----:B------:R-:W2:Y:S01]  /*17c40*/  MUFU.EX2 R160, R160 ;  /* 0x000000a000a07308 */ /* 0x000ea20000000800 */
[----:B0-----:R-:W-:-:S07]  /*17c50*/  FADD.FTZ R9, R169, R8 ;  /* 0x00000008a9097221 */ /* 0x001fce0000010000 */
[----:B------:R-:W0:Y:S08]  /*17c60*/  MUFU.EX2 R163, R163 ;  /* 0x000000a300a37308 */ /* 0x000e300000000800 */
[----:B------:R-:W3:Y:S01]  /*17c70*/  MUFU.EX2 R159, R159 ;  /* 0x0000009f009f7308 */ /* 0x000ee20000000800 */
[----:B-1----:R-:W-:-:S07]  /*17c80*/  FADD.FTZ R8, R170, R9 ;  /* 0x00000009aa087221 */ /* 0x002fce0000010000 */
[----:B------:R-:W1:Y:S01]  /*17c90*/  MUFU.EX2 R164, R164 ;  /* 0x000000a400a47308 */ /* 0x000e620000000800 */
[----:B------:R-:W-:-:S07]  /*17ca0*/  FADD.FTZ R9, R165, R12 ;  /* 0x0000000ca5097221 */ /* 0x000fce0000010000 */
[----:B------:R-:W1:Y:S08]  /*17cb0*/  MUFU.EX2 R158, R158 ;  /* 0x0000009e009e7308 */ /* 0x000e700000000800 */
[----:B------:R-:W1:Y:S01]  /*17cc0*/  MUFU.EX2 R161, R161 ;  /* 0x000000a100a17308 */ /* 0x000e620000000800 */
[C---:B--2---:R-:W-:Y:S01]  /*17cd0*/  FMUL.FTZ R141, R4.reuse, R29 ;  /* 0x0000001d048d7220 */ /* 0x044fe20000410000 */
[----:B------:R-:W-:Y:S01]  /*17ce0*/  FMUL.FTZ R29, R4, R30 ;  /* 0x0000001e041d7220 */ /* 0x000fe20000410000 */
[----:B------:R-:W-:-:S05]  /*17cf0*/  FADD.FTZ R12, R160, R9 ;  /* 0x00000009a00c7221 */ /* 0x000fca0000010000 */
[----:B------:R-:W2:Y:S01]  /*17d00*/  MUFU.EX2 R23, R23 ;  /* 0x0000001700177308 */ /* 0x000ea20000000800 */
[----:B0-----:R-:W-:Y:S01]  /*17d10*/  FADD.FTZ R9, R163, R8 ;  /* 0x00000008a3097221 */ /* 0x001fe20000010000 */
[----:B------:R0:W-:Y:S06]  /*17d20*/  ST.E desc[UR54][R16.64+0x230], R29 ;  /* 0x0002301d10007985 */ /* 0x0001ec000c101936 */
[----:B------:R-:W2:Y:S01]  /*17d30*/  MUFU.EX2 R162, R162 ;  /* 0x000000a200a27308 */ /* 0x000ea20000000800 */
[C---:B---3--:R-:W-:Y:S01]  /*17d40*/  FMUL.FTZ R31, R4.reuse, R31 ;  /* 0x0000001f041f7220 */ /* 0x048fe20000410000 */
[C---:B------:R-:W-:Y:S01]  /*17d50*/  FMUL.FTZ R33, R4.reuse, R33 ;  /* 0x0000002104217220 */ /* 0x040fe20000410000 */
[C---:B------:R-:W-:Y:S01]  /*17d60*/  FMUL.FTZ R27, R4.reuse, R27 ;  /* 0x0000001b041b7220 */ /* 0x040fe20000410000 */
[----:B------:R-:W-:-:S04]  /*17d70*/  FMUL.FTZ R25, R4, R25 ;  /* 0x0000001904197220 */ /* 0x000fc80000410000 */
[----:B------:R-:W3:Y:S01]  /*17d80*/  MUFU.EX2 R15, R15 ;  /* 0x0000000f000f7308 */ /* 0x000ee20000000800 */
[----:B0-----:R-:W-:Y:S01]  /*17d90*/  FMUL.FTZ R29, R4, R34 ;  /* 0x00000022041d7220 */ /* 0x001fe20000410000 */
[----:B------:R-:W-:Y:S01]  /*17da0*/  FADD.FTZ R137, R159, R12 ;  /* 0x0000000c9f897221 */ /* 0x000fe20000010000 */
[----:B-1----:R-:W-:-:S05]  /*17db0*/  FADD.FTZ R8, R164, R9 ;  /* 0x00000009a4087221 */ /* 0x002fca0000010000 */
[----:B------:R-:W0:Y:S01]  /*17dc0*/  MUFU.EX2 R21, R21 ;  /* 0x0000001500157308 */ /* 0x000e220000000800 */
[----:B------:R-:W-:Y:S01]  /*17dd0*/  FADD.FTZ R12, R158, R137 ;  /* 0x000000899e0c7221 */ /* 0x000fe20000010000 */
[----:B------:R1:W-:Y:S06]  /*17de0*/  ST.E desc[UR54][R16.64+0x240], R31 ;  /* 0x0002401f10007985 */ /* 0x0003ec000c101936 */
[----:B------:R-:W0:Y:S01]  /*17df0*/  MUFU.EX2 R18, R18 ;  /* 0x0000001200127308 */ /* 0x000e220000000800 */
[----:B------:R2:W-:Y:S01]  /*17e00*/  ST.E desc[UR54][R16.64+0x250], R33 ;  /* 0x0002502110007985 */ /* 0x0005e2000c101936 */
[----:B------:R-:W-:-:S06]  /*17e10*/  FADD.FTZ R9, R161, R8 ;  /* 0x00000008a1097221 */ /* 0x000fcc0000010000 */
[----:B------:R-:W0:Y:S01]  /*17e20*/  MUFU.EX2 R156, R156 ;  /* 0x0000009c009c7308 */ /* 0x000e220000000800 */
[----:B------:R0:W-:Y:S01]  /*17e30*/  ST.E desc[UR54][R16.64+0x260], R29 ;  /* 0x0002601d10007985 */ /* 0x0001e2000c101936 */
[----:B-1----:R-:W-:-:S03]  /*17e40*/  FMUL.FTZ R31, R4, R40 ;  /* 0x00000028041f7220 */ /* 0x002fc60000410000 */
[----:B------:R1:W-:Y:S01]  /*17e50*/  ST.E desc[UR54][R16.64+0x264], R27 ;  /* 0x0002641b10007985 */ /* 0x0003e2000c101936 */
[C---:B--2---:R-:W-:Y:S02]  /*17e60*/  FMUL.FTZ R33, R4.reuse, R38 ;  /* 0x0000002604217220 */ /* 0x044fe40000410000 */
[----:B------:R-:W2:Y:S01]  /*17e70*/  MUFU.EX2 R13, R13 ;  /* 0x0000000d000d7308 */ /* 0x000ea20000000800 */
[----:B------:R1:W-:Y:S01]  /*17e80*/  ST.E desc[UR54][R16.64+0x270], R25 ;  /* 0x0002701910007985 */ /* 0x0003e2000c101936 */
[----:B------:R-:W-:Y:S01]  /*17e90*/  FADD.FTZ R137, R23, R12 ;  /* 0x0000000c17897221 */ /* 0x000fe20000010000 */
[----:B0-----:R-:W-:-:S05]  /*17ea0*/  FMUL.FTZ R29, R4, R42 ;  /* 0x0000002a041d7220 */ /* 0x001fca0000410000 */
[----:B------:R-:W0:Y:S01]  /*17eb0*/  MUFU.EX2 R19, R19 ;  /* 0x0000001300137308 */ /* 0x000e220000000800 */
[C---:B-1----:R-:W-:Y:S01]  /*17ec0*/  FMUL.FTZ R27, R4.reuse, R44 ;  /* 0x0000002c041b7220 */ /* 0x042fe20000410000 */
[----:B------:R-:W-:Y:S01]  /*17ed0*/  FMUL.FTZ R25, R4, R46 ;  /* 0x0000002e04197220 */ /* 0x000fe20000410000 */
[----:B------:R-:W-:-:S05]  /*17ee0*/  FADD.FTZ R8, R162, R9 ;  /* 0x00000009a2087221 */ /* 0x000fca0000010000 */
[----:B------:R-:W1:Y:S01]  /*17ef0*/  MUFU.EX2 R20, R20 ;  /* 0x0000001400147308 */ /* 0x000e620000000800 */
[----:B------:R2:W-:Y:S01]  /*17f00*/  ST.E desc[UR54][R16.64+0x294], R31 ;  /* 0x0002941f10007985 */ /* 0x0005e2000c101936 */
[----:B---3--:R-:W-:-:S03]  /*17f10*/  FADD.FTZ R137, R15, R137 ;  /* 0x000000890f897221 */ /* 0x008fc60000010000 */
[----:B------:R3:W-:Y:S01]  /*17f20*/  ST.E desc[UR54][R16.64+0x2a0], R33 ;  /* 0x0002a02110007985 */ /* 0x0007e2000c101936 */
[----:B------:R-:W-:-:S03]  /*17f30*/  FADD.FTZ R9, R21, R8 ;  /* 0x0000000815097221 */ /* 0x000fc60000010000 */
[----:B------:R0:W-:Y:S01]  /*17f40*/  ST.E desc[UR54][R16.64+0x2b4], R25 ;  /* 0x0002b41910007985 */ /* 0x0001e2000c101936 */
[----:B------:R-:W1:Y:S03]  /*17f50*/  MUFU.EX2 R11, R11 ;  /* 0x0000000b000b7308 */ /* 0x000e660000000800 */
[----:B------:R4:W-:Y:S01]  /*17f60*/  ST.E desc[UR54][R16.64+0x2c4], R27 ;  /* 0x0002c41b10007985 */ /* 0x0009e2000c101936 */
[C---:B------:R-:W-:Y:S01]  /*17f70*/  FMUL.FTZ R35, R4.reuse, R35 ;  /* 0x0000002304237220 */ /* 0x040fe20000410000 */
[C---:B--2---:R-:W-:Y:S02]  /*17f80*/  FMUL.FTZ R31, R4.reuse, R50 ;  /* 0x00000032041f7220 */ /* 0x044fe40000410000 */
[----:B------:R2:W-:Y:S01]  /*17f90*/  ST.E desc[UR54][R16.64+0x2d0], R29 ;  /* 0x0002d01d10007985 */ /* 0x0005e2000c101936 */
[C---:B---3--:R-:W-:Y:S01]  /*17fa0*/  FMUL.FTZ R33, R4.reuse, R48 ;  /* 0x0000003004217220 */ /* 0x048fe20000410000 */
[C---:B0-----:R-:W-:Y:S01]  /*17fb0*/  FMUL.FTZ R25, R4.reuse, R52 ;  /* 0x0000003404197220 */ /* 0x041fe20000410000 */
[C---:B----4-:R-:W-:Y:S01]  /*17fc0*/  FMUL.FTZ R27, R4.reuse, R56 ;  /* 0x00000038041b7220 */ /* 0x050fe20000410000 */
[----:B--2---:R-:W-:Y:S01]  /*17fd0*/  FMUL.FTZ R29, R4, R54 ;  /* 0x00000036041d7220 */ /* 0x004fe20000410000 */
[----:B------:R-:W0:Y:S01]  /*17fe0*/  MUFU.EX2 R12, R145 ;  /* 0x00000091000c7308 */ /* 0x000e220000000800 */
[----:B------:R-:W-:Y:S01]  /*17ff0*/  FADD.FTZ R137, R18, R137 ;  /* 0x0000008912897221 */ /* 0x000fe20000010000 */
[----:B------:R2:W-:Y:S01]  /*18000*/  ST.E desc[UR54][R16.64+0x274], R35 ;  /* 0x0002742310007985 */ /* 0x0005e2000c101936 */
[----:B------:R-:W-:Y:S01]  /*18010*/  FADD.FTZ R9, R156, R9 ;  /* 0x000000099c097221 */ /* 0x000fe20000010000 */
[C---:B------:R-:W-:Y:S01]  /*18020*/  FMUL.FTZ R37, R4.reuse, R37 ;  /* 0x0000002504257220 */ /* 0x040fe20000410000 */
[C---:B-----5:R-:W-:Y:S01]  /*18030*/  FMUL.FTZ R39, R4.reuse, R39 ;  /* 0x0000002704277220 */ /* 0x060fe20000410000 */
[----:B------:R3:W-:Y:S01]  /*18040*/  ST.E desc[UR54][R16.64+0x2d4], R31 ;  /* 0x0002d41f10007985 */ /* 0x0007e2000c101936 */
[----:B------:R-:W-:-:S03]  /*18050*/  FMUL.FTZ R41, R4, R41 ;  /* 0x0000002904297220 */ /* 0x000fc60000410000 */
[----:B------:R4:W-:Y:S01]  /*18060*/  ST.E desc[UR54][R16.64+0x2f0], R33 ;  /* 0x0002f02110007985 */ /* 0x0009e2000c101936 */
[----:B------:R-:W-:-:S03]  /*18070*/  FMUL.FTZ R5, R4, R5 ;  /* 0x0000000504057220 */ /* 0x000fc60000410000 */
[----:B------:R5:W-:Y:S01]  /*18080*/  ST.E desc[UR54][R16.64+0x304], R25 ;  /* 0x0003041910007985 */ /* 0x000be2000c101936 */
[----:B--2---:R-:W-:-:S03]  /*18090*/  FMUL.FTZ R35, R121, R64 ;  /* 0x0000004079237220 */ /* 0x004fc60000410000 */
[----:B------:R2:W-:Y:S01]  /*180a0*/  ST.E desc[UR54][R16.64+0x310], R27 ;  /* 0x0003101b10007985 */ /* 0x0005e2000c101936 */
[----:B---3--:R-:W-:-:S03]  /*180b0*/  FMUL.FTZ R31, R121, R66 ;  /* 0x00000042791f7220 */ /* 0x008fc60000410000 */
[----:B------:R3:W-:Y:S01]  /*180c0*/  ST.E desc[UR54][R16.64+0x320], R29 ;  /* 0x0003201d10007985 */ /* 0x0007e2000c101936 */
[C---:B----4-:R-:W-:Y:S01]  /*180d0*/  FMUL.FTZ R33, R121.reuse, R60 ;  /* 0x0000003c79217220 */ /* 0x050fe20000410000 */
[C---:B-----5:R-:W-:Y:S01]  /*180e0*/  FMUL.FTZ R25, R121.reuse, R58 ;  /* 0x0000003a79197220 */ /* 0x060fe20000410000 */
[----:B------:R-:W4:Y:S01]  /*180f0*/  MUFU.EX2 R8, R147 ;  /* 0x0000009300087308 */ /* 0x000f220000000800 */
[----:B--2---:R-:W-:Y:S01]  /*18100*/  FMUL.FTZ R27, R121, R70 ;  /* 0x00000046791b7220 */ /* 0x004fe20000410000 */
[----:B------:R-:W-:Y:S01]  /*18110*/  FADD.FTZ R139, R13, R137 ;  /* 0x000000890d8b7221 */ /* 0x000fe20000010000 */
[----:B---3--:R-:W-:Y:S01]  /*18120*/  FMUL.FTZ R29, R121, R68 ;  /* 0x00000044791d7220 */ /* 0x008fe20000410000 */
[----:B------:R-:W-:Y:S01]  /*18130*/  FADD.FTZ R137, R19, R9 ;  /* 0x0000000913897221 */ /* 0x000fe20000010000 */
[----:B------:R2:W-:Y:S03]  /*18140*/  ST.E desc[UR54][R16.64+0x284], R37 ;  /* 0x0002842510007985 */ /* 0x0005e6000c101936 */
[----:B------:R-:W3:Y:S01]  /*18150*/  MUFU.EX2 R9, R149 ;  /* 0x0000009500097308 */ /* 0x000ee20000000800 */
[----:B------:R5:W-:Y:S01]  /*18160*/  ST.E desc[UR54][R16.64+0x290], R39 ;  /* 0x0002902710007985 */ /* 0x000be2000c101936 */
[----:B-1----:R-:W-:-:S03]  /*18170*/  FADD.FTZ R137, R20, R137 ;  /* 0x0000008914897221 */ /* 0x002fc60000010000 */
[----:B------:R1:W-:Y:S04]  /*18180*/  ST.E desc[UR54][R16.64+0x2a4], R41 ;  /* 0x0002a42910007985 */ /* 0x0003e8000c101936 */
[----:B------:R0:W-:Y:S01]  /*18190*/  ST.E desc[UR54][R16.64+0x420], R5 ;  /* 0x0004200510007985 */ /* 0x0001e2000c101936 */
[----:B--2---:R-:W-:-:S03]  /*181a0*/  FMUL.FTZ R37, R121, R62 ;  /* 0x0000003e79257220 */ /* 0x004fc60000410000 */
[----:B------:R2:W-:Y:S01]  /*181b0*/  ST.E desc[UR54][R16.64+0x238], R25 ;  /* 0x0002381910007985 */ /* 0x0005e2000c101936 */
[----:B-----5:R-:W-:-:S03]  /*181c0*/  FMUL.FTZ R39, R121, R82 ;  /* 0x0000005279277220 */ /* 0x020fc60000410000 */
[----:B------:R5:W-:Y:S01]  /*181d0*/  ST.E desc[UR54][R16.64+0x23c], R27 ;  /* 0x00023c1b10007985 */ /* 0x000be2000c101936 */
[----:B-1----:R-:W-:-:S03]  /*181e0*/  FMUL.FTZ R41, R121, R74 ;  /* 0x0000004a79297220 */ /* 0x002fc60000410000 */
[----:B------:R1:W-:Y:S01]  /*181f0*/  ST.E desc[UR54][R16.64+0x248], R29 ;  /* 0x0002481d10007985 */ /* 0x0003e2000c101936 */
[----:B0-----:R-:W-:-:S03]  /*18200*/  FMUL.FTZ R5, R121, R80 ;  /* 0x0000005079057220 */ /* 0x001fc60000410000 */
[----:B------:R0:W-:Y:S01]  /*18210*/  ST.E desc[UR54][R16.64+0x24c], R31 ;  /* 0x00024c1f10007985 */ /* 0x0001e2000c101936 */
[----:B--2---:R-:W-:-:S03]  /*18220*/  FMUL.FTZ R25, R121, R72 ;  /* 0x0000004879197220 */ /* 0x004fc60000410000 */
[----:B------:R2:W-:Y:S01]  /*18230*/  ST.E desc[UR54][R16.64+0x258], R33 ;  /* 0x0002582110007985 */ /* 0x0005e2000c101936 */
[----:B-----5:R-:W-:-:S03]  /*18240*/  FMUL.FTZ R27, R121, R78 ;  /* 0x0000004e791b7220 */ /* 0x020fc60000410000 */
[----:B------:R5:W-:Y:S01]  /*18250*/  ST.E desc[UR54][R16.64+0x25c], R35 ;  /* 0x00025c2310007985 */ /* 0x000be2000c101936 */
[C---:B-1----:R-:W-:Y:S01]  /*18260*/  FMUL.FTZ R29, R121.reuse, R76 ;  /* 0x0000004c791d7220 */ /* 0x042fe20000410000 */
[C---:B0-----:R-:W-:Y:S01]  /*18270*/  FMUL.FTZ R31, R121.reuse, R94 ;  /* 0x0000005e791f7220 */ /* 0x041fe20000410000 */
[C---:B--2---:R-:W-:Y:S01]  /*18280*/  FMUL.FTZ R33, R121.reuse, R86 ;  /* 0x0000005679217220 */ /* 0x044fe20000410000 */
[----:B-----5:R-:W-:Y:S01]  /*18290*/  FMUL.FTZ R35, R121, R92 ;  /* 0x0000005c79237220 */ /* 0x020fe20000410000 */
[----:B------:R0:W-:Y:S01]  /*182a0*/  ST.E desc[UR54][R16.64+0x268], R37 ;  /* 0x0002682510007985 */ /* 0x0001e2000c101936 */
[----:B------:R-:W-:-:S03]  /*182b0*/  FADD.FTZ R137, R11, R137 ;  /* 0x000000890b897221 */ /* 0x000fc60000010000 */
        /* <DEDUP_REMOVED lines=9> */
[----:B-----5:R-:W-:-:S03]  /*18350*/  FMUL.FTZ R25, R121, R96 ;  /* 0x0000006079197220 */ /* 0x020fc60000410000 */
[----:B------:R5:W-:Y:S01]  /*18360*/  ST.E desc[UR54][R16.64+0x29c], R31 ;  /* 0x00029c1f10007985 */ /* 0x000be2000c101936 */
[----:B0-----:R-:W-:-:S03]  /*18370*/  FMUL.FTZ R27, R121, R102 ;  /* 0x00000066791b7220 */ /* 0x001fc60000410000 */
[----:B------:R0:W-:Y:S01]  /*18380*/  ST.E desc[UR54][R16.64+0x2a8], R33 ;  /* 0x0002a82110007985 */ /* 0x0001e2000c101936 */
[----:B-1----:R-:W-:-:S03]  /*18390*/  FMUL.FTZ R29, R121, R100 ;  /* 0x00000064791d7220 */ /* 0x002fc60000410000 */
[----:B------:R1:W-:Y:S01]  /*183a0*/  ST.E desc[UR54][R16.64+0x2ac], R35 ;  /* 0x0002ac2310007985 */ /* 0x0003e2000c101936 */
[C---:B--2---:R-:W-:Y:S01]  /*183b0*/  FMUL.FTZ R41, R121.reuse, R98 ;  /* 0x0000006279297220 */ /* 0x044fe20000410000 */
[C---:B-----5:R-:W-:Y:S01]  /*183c0*/  FMUL.FTZ R31, R121.reuse, R104 ;  /* 0x00000068791f7220 */ /* 0x060fe20000410000 */
[C---:B0-----:R-:W-:Y:S01]  /*183d0*/  FMUL.FTZ R33, R121.reuse, R106 ;  /* 0x0000006a79217220 */ /* 0x041fe20000410000 */
[----:B-1----:R-:W-:Y:S01]  /*183e0*/  FMUL.FTZ R35, R121, R108 ;  /* 0x0000006c79237220 */ /* 0x002fe20000410000 */
[----:B------:R-:W-:Y:S01]  /*183f0*/  FADD.FTZ R137, R12, R137 ;  /* 0x000000890c897221 */ /* 0x000fe20000010000 */
[----:B------:R0:W-:Y:S04]  /*18400*/  ST.E desc[UR54][R16.64+0x2b8], R37 ;  /* 0x0002b82510007985 */ /* 0x0001e8000c101936 */
[----:B------:R1:W-:Y:S01]  /*18410*/  ST.E desc[UR54][R16.64+0x2bc], R39 ;  /* 0x0002bc2710007985 */ /* 0x0003e2000c101936 */
[----:B----4-:R-:W-:-:S03]  /*18420*/  FADD.FTZ R137, R8, R137 ;  /* 0x0000008908897221 */ /* 0x010fc60000010000 */
        /* <DEDUP_REMOVED lines=8> */
[----:B----4-:R-:W-:-:S03]  /*184b0*/  FMUL.FTZ R25, R121, R116 ;  /* 0x0000007479197220 */ /* 0x010fc60000410000 */
[----:B------:R4:W-:Y:S01]  /*184c0*/  ST.E desc[UR54][R16.64+0x2ec], R31 ;  /* 0x0002ec1f10007985 */ /* 0x0009e2000c101936 */
[----:B0-----:R-:W-:-:S03]  /*184d0*/  FMUL.FTZ R27, R121, R118 ;  /* 0x00000076791b7220 */ /* 0x001fc60000410000 */
[----:B------:R0:W-:Y:S01]  /*184e0*/  ST.E desc[UR54][R16.64+0x2f8], R33 ;  /* 0x0002f82110007985 */ /* 0x0001e2000c101936 */
[----:B-1----:R-:W-:-:S03]  /*184f0*/  FMUL.FTZ R29, R121, R120 ;  /* 0x00000078791d7220 */ /* 0x002fc60000410000 */
[----:B------:R1:W-:Y:S01]  /*18500*/  ST.E desc[UR54][R16.64+0x2fc], R35 ;  /* 0x0002fc2310007985 */ /* 0x0003e2000c101936 */
[C---:B--2---:R-:W-:Y:S01]  /*18510*/  FMUL.FTZ R41, R121.reuse, R122 ;  /* 0x0000007a79297220 */ /* 0x044fe20000410000 */
[C---:B----4-:R-:W-:Y:S01]  /*18520*/  FMUL.FTZ R31, R121.reuse, R124 ;  /* 0x0000007c791f7220 */ /* 0x050fe20000410000 */
[C---:B0-----:R-:W-:Y:S01]  /*18530*/  FMUL.FTZ R33, R121.reuse, R126 ;  /* 0x0000007e79217220 */ /* 0x041fe20000410000 */
[----:B-1----:R-:W-:Y:S01]  /*18540*/  FMUL.FTZ R35, R121, R128 ;  /* 0x0000008079237220 */ /* 0x002fe20000410000 */
[----:B------:R0:W-:Y:S01]  /*18550*/  ST.E desc[UR54][R16.64+0x308], R37 ;  /* 0x0003082510007985 */ /* 0x0001e2000c101936 */
[----:B------:R-:W-:Y:S01]  /*18560*/  FADD.FTZ R139, R14, R139 ;  /* 0x0000008b0e8b7221 */ /* 0x000fe20000010000 */
[----:B---3--:R-:W-:Y:S02]  /*18570*/  FADD.FTZ R137, R9, R137 ;  /* 0x0000008909897221 */ /* 0x008fe40000010000 */
        /* <DEDUP_REMOVED lines=32> */
[C---:B0-----:R-:W-:Y:S01]  /*18780*/  FMUL.FTZ R139, R4.reuse, R24 ;  /* 0x00000018048b7220 */ /* 0x041fe20000410000 */
        /* <DEDUP_REMOVED lines=11> */
[C---:B---3--:R-:W-:Y:S01]  /*18840*/  FMUL.FTZ R137, R4.reuse, R36 ;  /* 0x0000002404897220 */ /* 0x048fe20000410000 */
        /* <DEDUP_REMOVED lines=30> */
[----:B------:R-:W-:Y:S01]  /*18a30*/  FMUL.FTZ R119, R4, R119 ;  /* 0x0000007704777220 */ /* 0x000fe20000410000 */
[C---:B0-----:R-:W-:Y:S01]  /*18a40*/  FMUL.FTZ R37, R121.reuse, R150 ;  /* 0x0000009679257220 */ /* 0x041fe20000410000 */
[C---:B-1----:R-:W-:Y:S01]  /*18a50*/  FMUL.FTZ R39, R121.reuse, R188 ;  /* 0x000000bc79277220 */ /* 0x042fe20000410000 */
[C---:B--2---:R-:W-:Y:S01]  /*18a60*/  FMUL.FTZ R5, R121.reuse, R212 ;  /* 0x000000d479057220 */ /* 0x044fe20000410000 */
[C---:B---3--:R-:W-:Y:S01]  /*18a70*/  FMUL.FTZ R25, R121.reuse, R214 ;  /* 0x000000d679197220 */ /* 0x048fe20000410000 */
[C---:B----4-:R-:W-:Y:S01]  /*18a80*/  FMUL.FTZ R27, R121.reuse, R216 ;  /* 0x000000d8791b7220 */ /* 0x050fe20000410000 */
        /* <DEDUP_REMOVED lines=73> */
[----:B0-----:R-:W5:Y:S04]  /*18f20*/  LD.E R5, desc[UR54][R16.64+0x230] ;  /* 0x0002303610057980 */ /* 0x001f68000c101900 */
        /* <DEDUP_REMOVED lines=256> */
[----:B0-----:R-:W5:Y:S04]  /*19f30*/  LD.E.64 R4, desc[UR54][R16.64+0xa8] ;  /* 0x0000a83610047980 */ /* 0x001f68000c101b00 */
[----:B------:R-:W5:Y:S04]  /*19f40*/  LDL R188, [R1+0x88] ;  /* 0x0000880001bc7983 */ /* 0x000f680000100800 */
[----:B-1----:R-:W5:Y:S04]  /*19f50*/  LD.E R24, desc[UR54][R16.64+0x230] ;  /* 0x0002303610187980 */ /* 0x002f68000c101900 */
[----:B------:R-:W5:Y:S04]  /*19f60*/  LD.E R25, desc[UR54][R16.64+0x234] ;  /* 0x0002343610197980 */ /* 0x000f68000c101900 */
        /* <DEDUP_REMOVED lines=1230> */
.L_x_9773:
[----:B------:R-:W-:Y:S05]  /*1ec50*/  BSYNC B0 ;  /* 0x0000000000007941 */ /* 0x000fea0003800000 */
.L_x_9772:
[C---:B------:R-:W-:Y:S01]  /*1ec60*/  ISETP.GT.AND P1, PT, R10.reuse, UR43, PT ;  /* 0x0000002b0a007c0c */ /* 0x040fe2000bf24270 */
[----:B------:R-:W-:-:S12]  /*1ec70*/  VIADD R10, R10, 0xffffffff ;  /* 0xffffffff0a0a7836 */ /* 0x000fd80000000000 */
[----:B------:R-:W-:Y:S05]  /*1ec80*/  @P1 BRA `(.L_x_9774) ;  /* 0xffffff4c00a01947 */ /* 0x000fea000383ffff */
.L_x_9743:
[----:B------:R-:W-:Y:S05]  /*1ec90*/  WARPSYNC.ALL ;  /* 0x0000000000007948 */ /* 0x000fea0003800000 */
[----:B0-----:R-:W1:Y:S04]  /*1eca0*/  LDL R5, [R1+0x450] ;  /* 0x0004500001057983 */ /* 0x001e680000100800 */
[----:B------:R-:W2:Y:S04]  /*1ecb0*/  LDL R6, [R1+0x454] ;  /* 0x0004540001067983 */ /* 0x000ea80000100800 */
[----:B------:R-:W3:Y:S04]  /*1ecc0*/  LDL R132, [R1+0x218] ;  /* 0x0002180001847983 */ /* 0x000ee80000100800 */
[----:B------:R-:W4:Y:S04]  /*1ecd0*/  LDL.64 R12, [R1+0x398] ;  /* 0x00039800010c7983 */ /* 0x000f280000100a00 */
[----:B------:R-:W5:Y:S04]  /*1ece0*/  LDL.64 R14, [R1+0x3d8] ;  /* 0x0003d800010e7983 */ /* 0x000f680000100a00 */
[----:B------:R-:W4:Y:S04]  /*1ecf0*/  LDL.64 R136, [R1+0x230] ;  /* 0x0002300001887983 */ /* 0x000f280000100a00 */
        /* <DEDUP_REMOVED lines=59> */
[----:B-1----:R-:W0:Y:S02]  /*1f0b0*/  SHFL.BFLY PT, R0, R5, 0x2, 0x1f ;  /* 0x0c401f0005007f89 */ /* 0x002e2400000e0000 */
[----:B0-----:R-:W-:-:S05]  /*1f0c0*/  FADD.FTZ R0, R5, R0 ;  /* 0x0000000005007221 */ /* 0x001fca0000010000 */
[----:B------:R-:W0:Y:S02]  /*1f0d0*/  SHFL.BFLY PT, R3, R0, 0x1, 0x1f ;  /* 0x0c201f0000037f89 */ /* 0x000e2400000e0000 */
[----:B0-----:R-:W-:Y:S01]  /*1f0e0*/  FADD.FTZ R2, R0, R3 ;  /* 0x0000000300027221 */ /* 0x001fe20000010000 */
[----:B---3--:R-:W-:Y:S01]  /*1f0f0*/  VIADD R132, R132, 0x1 ;  /* 0x0000000184847836 */ /* 0x008fe20000000000 */
[----:B------:R-:W3:Y:S04]  /*1f100*/  LDL R0, [R1+0x224] ;  /* 0x0002240001007983 */ /* 0x000ee80000100800 */
[----:B------:R-:W-:Y:S04]  /*1f110*/  STL [R1+0x450], R2 ;  /* 0x0004500201007387 */ /* 0x000fe80000100800 */
[----:B------:R-:W4:Y:S04]  /*1f120*/  LDL R146, [R1+0x450] ;  /* 0x0004500001927983 */ /* 0x000f280000100800 */
[----:B--2---:R-:W0:Y:S02]  /*1f130*/  SHFL.BFLY PT, R3, R6, 0x2, 0x1f ;  /* 0x0c401f0006037f89 */ /* 0x004e2400000e0000 */
[----:B0-----:R-:W-:Y:S01]  /*1f140*/  FADD.FTZ R3, R3, R6 ;  /* 0x0000000603037221 */ /* 0x001fe20000010000 */
[----:B------:R-:W-:Y:S01]  /*1f150*/  ISETP.NE.AND P2, PT, R132, 0x2, PT ;  /* 0x000000028400780c */ /* 0x000fe20003f45270 */
[----:B------:R-:W2:Y:S04]  /*1f160*/  LDL.64 R6, [R1+0x428] ;  /* 0x0004280001067983 */ /* 0x000ea80000100a00 */
[----:B------:R-:W0:Y:S08]  /*1f170*/  SHFL.BFLY PT, R4, R3, 0x1, 0x1f ;  /* 0x0c201f0003047f89 */ /* 0x000e3000000e0000 */
[----:B------:R-:W2:Y:S01]  /*1f180*/  @!P2 LDL R23, [R1+0x21c] ;  /* 0x00021c000117a983 */ /* 0x000ea20000100800 */
[----:B0-----:R-:W-:-:S03]  /*1f190*/  FADD.FTZ R138, R3, R4 ;  /* 0x00000004038a7221 */ /* 0x001fc60000010000 */
[----:B------:R-:W2:Y:S02]  /*1f1a0*/  LDL.64 R4, [R1+0x3f8] ;  /* 0x0003f80001047983 */ /* 0x000ea40000100a00 */
[----:B------:R-:W-:Y:S02]  /*1f1b0*/  FSETP.NE.FTZ.AND P1, PT, R138, RZ, PT ;  /* 0x000000ff8a00720b */ /* 0x000fe40003f35000 */
[----:B------:R-:W2:Y:S11]  /*1f1c0*/  LDL.64 R2, [R1+0x418] ;  /* 0x0004180001027983 */ /* 0x000eb60000100a00 */
[----:B------:R-:W2:Y:S04]  /*1f1d0*/  @P1 LDL R141, [R1+0x460] ;  /* 0x00046000018d1983 */ /* 0x000ea80000100800 */
[----:B------:R-:W2:Y:S01]  /*1f1e0*/  @P1 LDL R143, [R1+0x444] ;  /* 0x00044400018f1983 */ /* 0x000ea20000100800 */
[----:B------:R-:W-:-:S02]  /*1f1f0*/  IMAD.MOV.U32 R140, RZ, RZ, -0x800000 ;  /* 0xff800000ff8c7424 */ /* 0x000fc400078e00ff */
[----:B------:R-:W-:Y:S01]  /*1f200*/  IMAD.MOV.U32 R134, RZ, RZ, RZ ;  /* 0x000000ffff867224 */ /* 0x000fe200078e00ff */
[----:B------:R0:W-:Y:S08]  /*1f210*/  BAR.ARV R198, 0x100 ;  /* 0x000400c60000751d */ /* 0x0001f00000002000 */
[----:B------:R-:W-:Y:S06]  /*1f220*/  BAR.ARV 0x8, 0x120 ;  /* 0x0204800000007b1d */ /* 0x000fec0000002000 */
[----:B----4-:R-:W-:-:S13]  /*1f230*/  FSETP.NE.FTZ.AND P0, PT, R146, RZ, PT ;  /* 0x000000ff9200720b */ /* 0x010fda0003f15000 */
[----:B------:R-:W4:Y:S04]  /*1f240*/  @P0 LDL R135, [R1+0x460] ;  /* 0x0004600001870983 */ /* 0x000f280000100800 */
[----:B------:R-:W2:Y:S01]  /*1f250*/  @P0 LDL R142, [R1+0x440] ;  /* 0x00044000018e0983 */ /* 0x000ea20000100800 */
[----:B------:R-:W1:Y:S02]  /*1f260*/  @P0 MUFU.LG2 R139, R146 ;  /* 0x00000092008b0308 */ /* 0x000e640000000c00 */
[----:B-1----:R-:W-:-:S06]  /*1f270*/  @P0 FMUL.FTZ R144, R139, 0.69314718246459960938 ;  /* 0x3f3172188b900820 */ /* 0x002fcc0000410000 */
[----:B------:R-:W1:Y:S08]  /*1f280*/  @P1 MUFU.LG2 R145, R138 ;  /* 0x0000008a00911308 */ /* 0x000e700000000c00 */
[----:B------:R-:W0:Y:S01]  /*1f290*/  @P0 MUFU.RCP R134, R146 ;  /* 0x0000009200860308 */ /* 0x000e220000001000 */
[----:B---3--:R-:W-:Y:S02]  /*1f2a0*/  VIADD R0, R0, 0x1 ;  /* 0x0000000100007836 */ /* 0x008fe40000000000 */
[----:B-1----:R-:W-:Y:S01]  /*1f2b0*/  @P1 FMUL.FTZ R145, R145, 0.69314718246459960938 ;  /* 0x3f31721891911820 */ /* 0x002fe20000410000 */
[----:B------:R-:W-:Y:S01]  /*1f2c0*/  STL [R1+0x454], R138 ;  /* 0x0004548a01007387 */ /* 0x000fe20000100800 */
[-C--:B0-----:R-:W-:Y:S01]  /*1f2d0*/  FMUL.FTZ R137, R137, R134.reuse ;  /* 0x0000008689897220 */ /* 0x081fe20000410000 */
[-C--:B------:R-:W-:Y:S01]  /*1f2e0*/  FMUL.FTZ R136, R136, R134.reuse ;  /* 0x0000008688887220 */ /* 0x080fe20000410000 */
        /* <DEDUP_REMOVED lines=98> */
[----:B--2---:R-:W-:Y:S01]  /*1f910*/  @P0 FFMA.FTZ R140, R135, R142, R144 ;  /* 0x0000008e878c0223 */ /* 0x004fe20000010090 */
[----:B------:R-:W-:-:S06]  /*1f920*/  IMAD.MOV.U32 R135, RZ, RZ, RZ ;  /* 0x000000ffff877224 */ /* 0x000fcc00078e00ff */
[----:B------:R-:W0:Y:S01]  /*1f930*/  @P1 MUFU.RCP R135, R138 ;  /* 0x0000008a00871308 */ /* 0x000e220000001000 */
[----:B------:R-:W-:Y:S01]  /*1f940*/  @P1 FMUL.FTZ R144, R141, 0.69314718246459960938 ;  /* 0x3f3172188d901820 */ /* 0x000fe20000410000 */
[----:B------:R-:W-:-:S03]  /*1f950*/  IMAD.MOV.U32 R142, RZ, RZ, -0x800000 ;  /* 0xff800000ff8e7424 */ /* 0x000fc600078e00ff */
[----:B------:R-:W-:Y:S01]  /*1f960*/  @P1 FFMA.FTZ R142, R144, R143, R145 ;  /* 0x0000008f908e1223 */ /* 0x000fe20000010091 */
[----:B------:R-:W-:Y:S01]  /*1f970*/  STL [R1+0x450], R140 ;  /* 0x0004508c01007387 */ /* 0x000fe20000100800 */
[-C--:B0-----:R-:W-:Y:S01]  /*1f980*/  FMUL.FTZ R13, R13, R135.reuse ;  /* 0x000000870d0d7220 */ /* 0x081fe20000410000 */
        /* <DEDUP_REMOVED lines=65> */
[----:B0-----:R-:W-:Y:S01]  /*1fda0*/  VIADD R12, R133, 0x1 ;  /* 0x00000001850c7836 */ /* 0x001fe20000000000 */
[----:B-1----:R-:W-:Y:S01]  /*1fdb0*/  @!P2 LOP3.LUT R14, R23, 0x1, RZ, 0x3c, !PT ;  /* 0x00000001170ea812 */ /* 0x002fe200078e3cff */
        /* <DEDUP_REMOVED lines=34> */
.L_x_9678:
[----:B------:R-:W1:Y:S08]  /*1ffe0*/  S2UR UR4, SR_CgaCtaId ;  /* 0x00000000000479c3 */ /* 0x000e700000008800 */
[----:B------:R-:W-:Y:S06]  /*1fff0*/  BAR.SYNC.DEFER_BLOCKING 0x5, 0x120 ;  /* 0x0144800000007b1d */ /* 0x000fec0000010000 */
[----:B------:R-:W-:Y:S01]  /*20000*/  UMOV UR44, 0x400 ;  /* 0x00000400002c7882 */ /* 0x000fe20000000000 */
[----:B------:R-:W-:Y:S01]  /*20010*/  BSSY B0, `(.L_x_9775) ;  /* 0x0000281000007945 */ /* 0x000fe20003800000 */
[----:B-1----:R-:W-:-:S09]  /*20020*/  ULEA UR44, UR4, UR44, 0x18 ;  /* 0x0000002c042c7291 */ /* 0x002fd2000f8ec03f */
[----:B0-2---:R-:W0:Y:S02]  /*20030*/  LDS.128 R4, [UR44+0x324d0] ;  /* 0x0324d02cff047984 */ /* 0x005e240008000c00 */
[----:B0-----:R-:W-:Y:S02]  /*20040*/  R2UR UR5, R5 ;  /* 0x00000000050572ca */ /* 0x001fe400000e0000 */
[----:B------:R-:W-:Y:S02]  /*20050*/  R2UR UR7, R6 ;  /* 0x00000000060772ca */ /* 0x000fe400000e0000 */
[----:B------:R-:W-:Y:S01]  /*20060*/  R2UR UR6, R7 ;  /* 0x00000000070672ca */ /* 0x000fe200000e0000 */
[----:B------:R-:W-:Y:S06]  /*20070*/  BAR.ARV 0x4, 0x120 ;  /* 0x0104800000007b1d */ /* 0x000fec0000002000 */
[----:B------:R-:W-:Y:S08]  /*20080*/  @P0 BRA `(.L_x_9776) ;  /* 0x0000001800cc0947 */ /* 0x000ff00003800000 */
[----:B------:R-:W2:Y:S04]  /*20090*/  LDL.128 R136, [R1+0x230] ;  /* 0x0002300001887983 */ /* 0x000ea80000100c00 */
[----:B------:R-:W3:Y:S04]  /*200a0*/  LDL.128 R128, [R1+0x250] ;  /* 0x0002500001807983 */ /* 0x000ee80000100c00 */
        /* <DEDUP_REMOVED lines=30> */
[C---:B------:R-:W-:Y:S01]  /*20290*/  IADD3 R21, P0, R192.reuse, 0xc060, RZ ;  /* 0x0000c060c0157810 */ /* 0x040fe20007f1e0ff */
[----:B------:R-:W-:Y:S01]  /*202a0*/  ULDC.64 UR8, c[0x0][0xce0] ;  /* 0x0003380000087ab9 */ /* 0x000fe20000000a00 */
[----:B------:R-:W-:Y:S01]  /*202b0*/  LOP3.LUT R3, R192, 0x380, RZ, 0xc0, !PT ;  /* 0x00000380c0037812 */ /* 0x000fe200078ec0ff */
[----:B------:R-:W-:Y:S01]  /*202c0*/  ULDC.64 UR10, c[0x0][0xcd8] ;  /* 0x00033600000a7ab9 */ /* 0x000fe20000000a00 */
[----:B------:R-:W-:-:S02]  /*202d0*/  LOP3.LUT R2, R21, 0x380, RZ, 0xc0, !PT ;  /* 0x0000038015027812 */ /* 0x000fc400078ec0ff */
[----:B------:R-:W-:Y:S02]  /*202e0*/  SHF.R.U64 R3, R3, 0x3, RZ ;  /* 0x0000000303037819 */ /* 0x000fe400000012ff */
[----:B------:R-:W-:Y:S02]  /*202f0*/  SHF.R.U64 R2, R2, 0x3, RZ ;  /* 0x0000000302027819 */ /* 0x000fe400000012ff */
[----:B------:R-:W-:Y:S02]  /*20300*/  IADD3 R19, P1, R192, 0xc040, RZ ;  /* 0x0000c040c0137810 */ /* 0x000fe40007f3e0ff */
[----:B------:R-:W-:Y:S01]  /*20310*/  LOP3.LUT R2, R2, R21, RZ, 0x3c, !PT ;  /* 0x0000001502027212 */ /* 0x000fe200078e3cff */
[----:B------:R-:W-:Y:S01]  /*20320*/  IMAD.MOV.U32 R21, RZ, RZ, R193 ;  /* 0x000000ffff157224 */ /* 0x000fe200078e00c1 */
[----:B------:R-:W-:Y:S02]  /*20330*/  LOP3.LUT R20, R3, R192, RZ, 0x3c, !PT ;  /* 0x000000c003147212 */ /* 0x000fe400078e3cff */
[----:B------:R-:W-:-:S02]  /*20340*/  LOP3.LUT R0, R19, 0x380, RZ, 0xc0, !PT ;  /* 0x0000038013007812 */ /* 0x000fc400078ec0ff */
[----:B------:R-:W-:Y:S02]  /*20350*/  MOV R20, R20 ;  /* 0x0000001400147202 */ /* 0x000fe40000000f00 */
[----:B------:R-:W-:Y:S01]  /*20360*/  SHF.R.U64 R0, R0, 0x3, RZ ;  /* 0x0000000300007819 */ /* 0x000fe200000012ff */
[----:B------:R-:W-:-:S03]  /*20370*/  IMAD.X R3, RZ, RZ, R193, P0 ;  /* 0x000000ffff037224 */ /* 0x000fc600000e06c1 */
[----:B------:R-:W-:Y:S01]  /*20380*/  LOP3.LUT R18, R0, R19, RZ, 0x3c, !PT ;  /* 0x0000001300127212 */ /* 0x000fe200078e3cff */
[----:B------:R-:W-:Y:S01]  /*20390*/  IMAD.X R19, RZ, RZ, R193, P1 ;  /* 0x000000ffff137224 */ /* 0x000fe200008e06c1 */
[----:B------:R-:W-:-:S04]  /*203a0*/  UISETP.NE.U32.AND UP1, UPT, UR8, URZ, UPT ;  /* 0x0000003f0800728c */ /* 0x000fc8000bf25070 */
[----:B------:R-:W-:Y:S02]  /*203b0*/  MOV R18, R18 ;  /* 0x0000001200127202 */ /* 0x000fe40000000f00 */
[----:B------:R-:W-:Y:S01]  /*203c0*/  MOV R19, R2 ;  /* 0x0000000200137202 */ /* 0x000fe20000000f00 */
[----:B------:R-:W-:-:S03]  /*203d0*/  UISETP.NE.AND.EX UP1, UPT, UR9, URZ, UPT, UP1 ;  /* 0x0000003f0900728c */ /* 0x000fc6000bf25310 */
[----:B------:R-:W-:Y:S02]  /*203e0*/  ULDC.64 UR8, c[0x0][0xcd8] ;  /* 0x0003360000087ab9 */ /* 0x000fe40000000a00 */
[----:B------:R-:W-:-:S04]  /*203f0*/  UISETP.NE.U32.AND UP0, UPT, UR8, URZ, UPT ;  /* 0x0000003f0800728c */ /* 0x000fc8000bf05070 */
[----:B------:R-:W-:Y:S01]  /*20400*/  UISETP.NE.AND.EX UP0, UPT, UR9, URZ, UPT, UP0 ;  /* 0x0000003f0900728c */ /* 0x000fe2000bf05300 */
[----:B------:R-:W-:Y:S02]  /*20410*/  PLOP3.LUT P2, PT, PT, PT, UP1, 0x80, 0x0 ;  /* 0x000000000000781c */ /* 0x000fe40003f4f018 */
[----:B------:R-:W-:Y:S01]  /*20420*/  @UP1 ULDC.64 UR8, c[0x0][0xce0] ;  /* 0x0003380000081ab9 */ /* 0x000fe20000000a00 */
[----:B------:R-:W-:Y:S02]  /*20430*/  UIMAD.WIDE UR10, UR41, 0x4, UR10 ;  /* 0x00000004290a78a5 */ /* 0x000fe4000f8e020a */
[----:B------:R-:W-:Y:S01]  /*20440*/  PLOP3.LUT P1, PT, PT, PT, UP0, 0x80, 0x0 ;  /* 0x000000000000781c */ /* 0x000fe20003f2f008 */
[----:B------:R-:W-:-:S03]  /*20450*/  @UP1 UIMAD.WIDE UR8, UR41, 0x4, UR8 ;  /* 0x00000004290818a5 */ /* 0x000fc6000f8e0208 */
[----:B------:R-:W-:Y:S02]  /*20460*/  IMAD.U32 R2, RZ, RZ, UR10 ;  /* 0x0000000aff027e24 */ /* 0x000fe4000f8e00ff */
[----:B------:R-:W-:Y:S01]  /*20470*/  IMAD.U32 R3, RZ, RZ, UR11 ;  /* 0x0000000bff037e24 */ /* 0x000fe2000f8e00ff */
[----:B------:R-:W-:Y:S01]  /*20480*/  BAR.SYNC.DEFER_BLOCKING 0x1, 0x100 ;  /* 0x0044000000007b1d */ /* 0x000fe20000010000 */
[----:B--2---:R-:W-:Y:S02]  /*20490*/  F2FP.BF16.F32.PACK_AB R136, R137, R136 ;  /* 0x000000888988723e */ /* 0x004fe400000010ff */
[----:B------:R-:W-:Y:S02]  /*204a0*/  F2FP.BF16.F32.PACK_AB R137, R139, R138 ;  /* 0x0000008a8b89723e */ /* 0x000fe400000010ff */
[----:B---3--:R-:W-:Y:S02]  /*204b0*/  F2FP.BF16.F32.PACK_AB R128, R129, R128 ;  /* 0x000000808180723e */ /* 0x008fe400000010ff */
[----:B------:R-:W-:-:S02]  /*204c0*/  F2FP.BF16.F32.PACK_AB R129, R131, R130 ;  /* 0x000000828381723e */ /* 0x000fc400000010ff */
[----:B----4-:R-:W-:Y:S02]  /*204d0*/  F2FP.BF16.F32.PACK_AB R138, R133, R132 ;  /* 0x00000084858a723e */ /* 0x010fe400000010ff */
[----:B------:R-:W-:Y:S02]  /*204e0*/  F2FP.BF16.F32.PACK_AB R139, R135, R134 ;  /* 0x00000086878b723e */ /* 0x000fe400000010ff */
[----:B-----5:R-:W-:Y:S02]  /*204f0*/  F2FP.BF16.F32.PACK_AB R120, R121, R120 ;  /* 0x000000787978723e */ /* 0x020fe400000010ff */
        /* <DEDUP_REMOVED lines=68> */
[----:B------:R-:W-:Y:S01]  /*20940*/  F2FP.BF16.F32.PACK_AB R11, R7, R6 ;  /* 0x00000006070b723e */ /* 0x000fe200000010ff */
[----:B------:R0:W-:Y:S04]  /*20950*/  STSM.16.M88.4 [R209], R40 ;  /* 0x00000028d1007844 */ /* 0x0001e80000000200 */
[----:B------:R0:W-:Y:S04]  /*20960*/  STSM.16.M88.4 [R208], R32 ;  /* 0x00000020d0007844 */ /* 0x0001e80000000200 */
[----:B------:R0:W-:Y:S04]  /*20970*/  STSM.16.M88.4 [R18], R24 ;  /* 0x0000001812007844 */ /* 0x0001e80000000200 */
[----:B------:R0:W-:Y:S01]  /*20980*/  STSM.16.M88.4 [R19], R8 ;  /* 0x0000000813007844 */ /* 0x0001e20000000200 */
[----:B------:R-:W-:Y:S01]  /*20990*/  BAR.SYNC.DEFER_BLOCKING 0x1, 0x100 ;  /* 0x0044000000007b1d */ /* 0x000fe20000010000 */
[----:B------:R-:W-:-:S02]  /*209a0*/  IMAD.U32 R4, RZ, RZ, UR8 ;  /* 0x00000008ff047e24 */ /* 0x000fc4000f8e00ff */
[----:B------:R-:W-:-:S05]  /*209b0*/  IMAD.U32 R5, RZ, RZ, UR9 ;  /* 0x00000009ff057e24 */ /* 0x000fca000f8e00ff */
[----:B------:R-:W2:Y:S04]  /*209c0*/  @P2 LDG.E R4, desc[UR54][R4.64] ;  /* 0x0000003604042981 */ /* 0x000ea8000c1e1900 */
[----:B------:R-:W3:Y:S01]  /*209d0*/  @P1 LDG.E R0, desc[UR54][R2.64] ;  /* 0x0000003602001981 */ /* 0x000ee2000c1e1900 */
[----:B------:R-:W-:Y:S01]  /*209e0*/  IMAD.U32 R7, RZ, RZ, UR40 ;  /* 0x00000028ff077e24 */ /* 0x000fe2000f8e00ff */
[----:B------:R-:W-:Y:S01]  /*209f0*/  ULDC UR12, c[0x0][0xb88] ;  /* 0x0002e200000c7ab9 */ /* 0x000fe20000000800 */
[----:B------:R-:W-:Y:S02]  /*20a00*/  UMOV UR4, URZ ;  /* 0x0000003f00047c82 */ /* 0x000fe40008000000 */
[----:B------:R-:W-:Y:S01]  /*20a10*/  IMAD R7, R7, 0x80, R194 ;  /* 0x0000008007077824 */ /* 0x000fe200078e02c2 */
[----:B------:R-:W-:-:S03]  /*20a20*/  LOP3.LUT P0, RZ, R202, 0x3, RZ, 0xc0, !PT ;  /* 0x00000003caff7812 */ /* 0x000fc6000780c0ff */
[----:B------:R-:W-:Y:S01]  /*20a30*/  VIADD R6, R7, 0x8 ;  /* 0x0000000807067836 */ /* 0x000fe20000000000 */
[----:B--2---:R-:W-:Y:S02]  /*20a40*/  @P2 R2UR UR12, R4 ;  /* 0x00000000040c22ca */ /* 0x004fe400000e0000 */
[----:B---3--:R-:W-:Y:S01]  /*20a50*/  @P1 R2UR UR4, R0 ;  /* 0x00000000000412ca */ /* 0x008fe200000e0000 */
[----:B0-----:R-:W-:-:S14]  /*20a60*/  @P2 BRA `(.L_x_9777) ;  /* 0x0000000000182947 */ /* 0x001fdc0003800000 */
[----:B------:R-:W-:Y:S05]  /*20a70*/  @!P1 BRA `(.L_x_9777) ;  /* 0x0000000000149947 */ /* 0x000fea0003800000 */
[----:B------:R-:W2:Y:S04]  /*20a80*/  LDG.E R4, desc[UR54][R2.64] ;  /* 0x0000003602047981 */ /* 0x000ea8000c1e1900 */
[----:B------:R-:W3:Y:S01]  /*20a90*/  LDG.E R0, desc[UR54][R2.64+0x4] ;  /* 0x0000043602007981 */ /* 0x000ee2000c1e1900 */
[----:B--2---:R-:W-:Y:S02]  /*20aa0*/  R2UR UR8, R4 ;  /* 0x00000000040872ca */ /* 0x004fe400000e0000 */
[----:B---3--:R-:W-:-:S13]  /*20ab0*/  R2UR UR12, R0 ;  /* 0x00000000000c72ca */ /* 0x008fda00000e0000 */
[----:B------:R-:W-:-:S12]  /*20ac0*/  UIADD3 UR12, -UR8, UR12, URZ ;  /* 0x0000000c080c7290 */ /* 0x000fd8000fffe13f */
.L_x_9777:
[----:B------:R-:W-:Y:S01]  /*20ad0*/  ISETP.GE.OR P1, PT, R7, UR12, P0 ;  /* 0x0000000c07007c0c */ /* 0x000fe20008726670 */
[----:B------:R-:W-:Y:S01]  /*20ae0*/  USHF.R.S32.HI UR11, URZ, 0x1f, UR4 ;  /* 0x0000001f3f0b7899 */ /* 0x000fe20008011404 */
[----:B------:R-:W-:Y:S01]  /*20af0*/  ISETP.GE.OR P0, PT, R6, UR12, P0 ;  /* 0x0000000c06007c0c */ /* 0x000fe20008706670 */
[----:B------:R-:W-:Y:S01]  /*20b00*/  USHF.R.S32.HI UR16, URZ, 0x1f, UR39 ;  /* 0x0000001f3f107899 */ /* 0x000fe20008011427 */
[----:B------:R-:W-:-:S09]  /*20b10*/  ULDC.64 UR14, c[0x0][0xc70] ;  /* 0x00031c00000e7ab9 */ /* 0x000fd20000000a00 */
[----:B------:R-:W2:Y:S04]  /*20b20*/  @!P1 LDL R3, [R1+0x450] ;  /* 0x0004500001039983 */ /* 0x000ea80000100800 */
[----:B------:R-:W3:Y:S01]  /*20b30*/  @!P0 LDL R2, [R1+0x454] ;  /* 0x0004540001028983 */ /* 0x000ee20000100800 */
[----:B------:R-:W-:Y:S01]  /*20b40*/  UMOV UR10, UR4 ;  /* 0x00000004000a7c82 */ /* 0x000fe20008000000 */
[----:B------:R-:W-:Y:S01]  /*20b50*/  UIMAD UR13, UR16, UR14, URZ ;  /* 0x0000000e100d72a4 */ /* 0x000fe2000f8e023f */
[----:B------:R-:W-:Y:S01]  /*20b60*/  IMAD R0, R190, 0x40, R183 ;  /* 0x00000040be007824 */ /* 0x000fe200078e02b7 */
[----:B------:R-:W-:Y:S01]  /*20b70*/  UIMAD.WIDE.U32 UR8, UR39, UR14, UR10 ;  /* 0x0000000e270872a5 */ /* 0x000fe2000f8e000a */
[----:B------:R-:W-:Y:S01]  /*20b80*/  IMAD.MOV.U32 R5, RZ, RZ, 0x2 ;  /* 0x00000002ff057424 */ /* 0x000fe200078e00ff */
[----:B------:R-:W-:-:S02]  /*20b90*/  USHF.R.S32.HI UR10, URZ, 0x1f, UR41 ;  /* 0x0000001f3f0a7899 */ /* 0x000fc40008011429 */
[----:B------:R-:W-:Y:S01]  /*20ba0*/  UIMAD UR13, UR39, UR15, UR13 ;  /* 0x0000000f270d72a4 */ /* 0x000fe2000f8e020d */
[----:B------:R-:W-:Y:S01]  /*20bb0*/  IMAD.WIDE R4, R0, R5, UR36 ;  /* 0x0000002400047e25 */ /* 0x000fe2000f8e0205 */
[----:B------:R-:W-:Y:S01]  /*20bc0*/  USEL UR17, UR10, URZ, !UP0 ;  /* 0x0000003f0a117287 */ /* 0x000fe2000c000000 */
[----:B------:R-:W-:Y:S01]  /*20bd0*/  SHF.R.S32.HI R0, RZ, 0x1f, R7 ;  /* 0x0000001fff007819 */ /* 0x000fe20000011407 */
[----:B------:R-:W-:Y:S01]  /*20be0*/  ULDC.64 UR14, c[0x0][0xc78] ;  /* 0x00031e00000e7ab9 */ /* 0x000fe20000000a00 */
[----:B------:R-:W-:Y:S01]  /*20bf0*/  USEL UR18, UR41, URZ, !UP0 ;  /* 0x0000003f29127287 */ /* 0x000fe2000c000000 */
[C---:B------:R-:W-:Y:S01]  /*20c00*/  IADD3 R9, P5, R4.reuse, 0x1000, RZ ;  /* 0x0000100004097810 */ /* 0x040fe20007fbe0ff */
[----:B------:R-:W-:Y:S01]  /*20c10*/  UIMAD UR10, UR17, UR14, URZ ;  /* 0x0000000e110a72a4 */ /* 0x000fe2000f8e023f */
[C---:B------:R-:W-:Y:S01]  /*20c20*/  IADD3 R13, P2, R4.reuse, 0x2000, RZ ;  /* 0x00002000040d7810 */ /* 0x040fe20007f5e0ff */
[----:B------:R-:W-:Y:S01]  /*20c30*/  UIADD3 UR9, UR9, UR13, URZ ;  /* 0x0000000d09097290 */ /* 0x000fe2000fffe03f */
[C---:B------:R-:W-:Y:S01]  /*20c40*/  IADD3 R25, P4, R4.reuse, 0x3000, RZ ;  /* 0x0000300004197810 */ /* 0x040fe20007f9e0ff */
[----:B------:R-:W-:Y:S01]  /*20c50*/  UIMAD UR10, UR18, UR15, UR10 ;  /* 0x0000000f120a72a4 */ /* 0x000fe2000f8e020a */
[----:B------:R-:W-:Y:S01]  /*20c60*/  IADD3 R33, P6, R4, 0x5000, RZ ;  /* 0x0000500004217810 */ /* 0x000fe20007fde0ff */
[----:B------:R-:W-:Y:S01]  /*20c70*/  UIMAD.WIDE.U32 UR8, UR18, UR14, UR8 ;  /* 0x0000000e120872a5 */ /* 0x000fe2000f8e0008 */
[----:B------:R-:W-:-:S02]  /*20c80*/  LOP3.LUT R8, R9, 0x380, RZ, 0xc0, !PT ;  /* 0x0000038009087812 */ /* 0x000fc400078ec0ff */
[----:B------:R-:W-:Y:S01]  /*20c90*/  LOP3.LUT R12, R13, 0x380, RZ, 0xc0, !PT ;  /* 0x000003800d0c7812 */ /* 0x000fe200078ec0ff */
[----:B------:R-:W-:Y:S01]  /*20ca0*/  IMAD.U32 R11, RZ, RZ, UR10 ;  /* 0x0000000aff0b7e24 */ /* 0x000fe2000f8e00ff */
[----:B------:R-:W-:Y:S01]  /*20cb0*/  LOP3.LUT R24, R25, 0x380, RZ, 0xc0, !PT ;  /* 0x0000038019187812 */ /* 0x000fe200078ec0ff */
[----:B------:R-:W-:Y:S01]  /*20cc0*/  ULDC.64 UR14, c[0x0][0xba0] ;  /* 0x0002e800000e7ab9 */ /* 0x000fe20000000a00 */
[----:B------:R-:W-:Y:S02]  /*20cd0*/  IADD3 R6, P3, R7, UR8, RZ ;  /* 0x0000000807067c10 */ /* 0x000fe4000ff7e0ff */
[----:B------:R-:W-:Y:S02]  /*20ce0*/  LOP3.LUT R32, R33, 0x380, RZ, 0xc0, !PT ;  /* 0x0000038021207812 */ /* 0x000fe400078ec0ff */
[----:B------:R-:W-:Y:S01]  /*20cf0*/  IADD3.X R7, R0, UR9, R11, P3, !PT ;  /* 0x0000000900077c10 */ /* 0x000fe20009ffe40b */
[----:B------:R-:W-:Y:S01]  /*20d00*/  ULDC.64 UR8, c[0x0][0xc40] ;  /* 0x0003100000087ab9 */ /* 0x000fe20000000a00 */
[----:B------:R-:W-:-:S02]  /*20d10*/  SHF.R.U64 R8, R8, 0x3, RZ ;  /* 0x0000000308087819 */ /* 0x000fc400000012ff */
[----:B------:R-:W-:Y:S02]  /*20d20*/  LEA R18, P3, R6, UR8, 0x2 ;  /* 0x0000000806127c11 */ /* 0x000fe4000f8610ff */
[----:B------:R-:W-:Y:S02]  /*20d30*/  SHF.R.U64 R12, R12, 0x3, RZ ;  /* 0x000000030c0c7819 */ /* 0x000fe400000012ff */
[----:B------:R-:W-:Y:S02]  /*20d40*/  LEA.HI.X R19, R6, UR9, R7, 0x2, P3 ;  /* 0x0000000906137c11 */ /* 0x000fe400098f1407 */
[----:B------:R-:W-:Y:S02]  /*20d50*/  IADD3 R29, P3, R4, 0x4000, RZ ;  /* 0x00004000041d7810 */ /* 0x000fe40007f7e0ff */
[----:B------:R-:W-:Y:S02]  /*20d60*/  SHF.R.U64 R24, R24, 0x3, RZ ;  /* 0x0000000318187819 */ /* 0x000fe400000012ff */
[----:B------:R-:W-:-:S02]  /*20d70*/  LOP3.LUT R28, R29, 0x380, RZ, 0xc0, !PT ;  /* 0x000003801d1c7812 */ /* 0x000fc400078ec0ff */
        /* <DEDUP_REMOVED lines=44> */
[----:B------:R-:W-:Y:S01]  /*21040*/  LOP3.LUT R11, R4, 0x380, RZ, 0xc0, !PT ;  /* 0x00000380040b7812 */ /* 0x000fe200078ec0ff */
[----:B------:R-:W-:Y:S01]  /*21050*/  UIMAD UR8, UR11, UR14, URZ ;  /* 0x0000000e0b0872a4 */ /* 0x000fe2000f8e023f */
[----:B------:R-:W-:Y:S01]  /*21060*/  LOP3.LUT R64, R65, 0x380, RZ, 0xc0, !PT ;  /* 0x0000038041407812 */ /* 0x000fe200078ec0ff */
[----:B------:R-:W-:Y:S01]  /*21070*/  IMAD.X R73, RZ, RZ, R5, P6 ;  /* 0x000000ffff497224 */ /* 0x000fe200030e0605 */
[----:B------:R-:W-:Y:S01]  /*21080*/  LOP3.LUT R68, R69, 0x380, RZ, 0xc0, !PT ;  /* 0x0000038045447812 */ /* 0x000fe200078ec0ff */
[----:B------:R-:W-:Y:S01]  /*21090*/  ULDC.64 UR10, c[0x0][0xbe0] ;  /* 0x0002f800000a7ab9 */ /* 0x000fe20000000a00 */
[----:B------:R-:W-:Y:S02]  /*210a0*/  LOP3.LUT R0, R7, 0x380, RZ, 0xc0, !PT ;  /* 0x0000038007007812 */ /* 0x000fe400078ec0ff */
[----:B------:R-:W-:Y:S02]  /*210b0*/  SHF.R.U64 R56, R56, 0x3, RZ ;  /* 0x0000000338387819 */ /* 0x000fe400000012ff */
[----:B------:R-:W-:-:S02]  /*210c0*/  SHF.R.U64 R60, R60, 0x3, RZ ;  /* 0x000000033c3c7819 */ /* 0x000fc400000012ff */
        /* <DEDUP_REMOVED lines=14> */
[----:B------:R-:W-:Y:S02]  /*211b0*/  UIMAD UR8, UR4, UR15, UR8 ;  /* 0x0000000f040872a4 */ /* 0x000fe4000f8e0208 */
[----:B------:R-:W-:Y:S01]  /*211c0*/  UIMAD UR12, UR40, -0x80, UR12 ;  /* 0xffffff80280c78a4 */ /* 0x000fe2000f8e020c */
[----:B------:R-:W-:-:S05]  /*211d0*/  VIADD R0, R190, 0x20 ;  /* 0x00000020be007836 */ /* 0x000fca0000000000 */
[----:B------:R-:W-:Y:S02]  /*211e0*/  ISETP.GE.AND P3, PT, R190, UR12, PT ;  /* 0x0000000cbe007c0c */ /* 0x000fe4000bf66270 */
[----:B------:R-:W-:Y:S01]  /*211f0*/  SHF.R.S32.HI R191, RZ, 0x1f, R190 ;  /* 0x0000001fffbf7819 */ /* 0x000fe200000114be */
[----:B------:R-:W-:Y:S01]  /*21200*/  BSSY B1, `(.L_x_9778) ;  /* 0x000004a000017945 */ /* 0x000fe20003800000 */
[----:B--2---:R0:W-:Y:S04]  /*21210*/  @!P1 STG.E desc[UR54][R18.64], R3 ;  /* 0x0000000312009986 */ /* 0x0041e8000c101936 */
[----:B---3--:R1:W-:Y:S04]  /*21220*/  @!P0 STG.E desc[UR54][R18.64+0x20], R2 ;  /* 0x0000200212008986 */ /* 0x0083e8000c101936 */
[----:B------:R-:W5:Y:S01]  /*21230*/  LD.E.128 R4, desc[UR54][R4.64] ;  /* 0x0000003604047980 */ /* 0x000f62000c101d00 */
[----:B0-----:R-:W-:-:S03]  /*21240*/  SHF.R.S32.HI R3, RZ, 0x1f, R183 ;  /* 0x0000001fff037819 */ /* 0x001fc600000114b7 */
[----:B------:R-:W5:Y:S01]  /*21250*/  LD.E.128 R8, desc[UR54][R8.64] ;  /* 0x0000003608087980 */ /* 0x000f62000c101d00 */
[----:B-1----:R-:W-:-:S03]  /*21260*/  IMAD.U32 R19, RZ, RZ, UR14 ;  /* 0x0000000eff137e24 */ /* 0x002fc6000f8e00ff */
[----:B------:R-:W5:Y:S01]  /*21270*/  LD.E.128 R12, desc[UR54][R12.64] ;  /* 0x000000360c0c7980 */ /* 0x000f62000c101d00 */
[----:B------:R-:W-:-:S03]  /*21280*/  IMAD.MOV.U32 R2, RZ, RZ, R183 ;  /* 0x000000ffff027224 */ /* 0x000fc600078e00b7 */
[----:B------:R-:W5:Y:S01]  /*21290*/  LD.E.128 R24, desc[UR54][R24.64] ;  /* 0x0000003618187980 */ /* 0x000f62000c101d00 */
[----:B------:R-:W-:Y:S01]  /*212a0*/  IMAD.WIDE.U32 R2, R19, UR4, R2 ;  /* 0x0000000413027c25 */ /* 0x000fe2000f8e0002 */
[----:B------:R-:W-:Y:S02]  /*212b0*/  UIMAD UR4, UR16, UR10, URZ ;  /* 0x0000000a100472a4 */ /* 0x000fe4000f8e023f */
[----:B------:R-:W5:Y:S01]  /*212c0*/  LD.E.128 R28, desc[UR54][R28.64] ;  /* 0x000000361c1c7980 */ /* 0x000f62000c101d00 */
[----:B------:R-:W-:-:S03]  /*212d0*/  VIADD R3, R3, UR8 ;  /* 0x0000000803037c36 */ /* 0x000fc60008000000 */
[----:B------:R-:W5:Y:S01]  /*212e0*/  LD.E.128 R32, desc[UR54][R32.64] ;  /* 0x0000003620207980 */ /* 0x000f62000c101d00 */
[----:B------:R-:W-:-:S03]  /*212f0*/  IMAD.U32 R19, RZ, RZ, UR10 ;  /* 0x0000000aff137e24 */ /* 0x000fc6000f8e00ff */
        /* <DEDUP_REMOVED lines=10> */
[----:B------:R-:W-:-:S02]  /*213a0*/  UIMAD UR4, UR39, UR11, UR4 ;  /* 0x0000000b270472a4 */ /* 0x000fc4000f8e0204 */
[----:B------:R-:W-:Y:S01]  /*213b0*/  IMAD.WIDE.U32 R2, R19, UR39, R2 ;  /* 0x0000002713027c25 */ /* 0x000fe2000f8e0002 */
[----:B------:R-:W-:Y:S01]  /*213c0*/  ISETP.GE.AND P0, PT, R0, UR12, PT ;  /* 0x0000000c00007c0c */ /* 0x000fe2000bf06270 */
[----:B------:R-:W-:Y:S01]  /*213d0*/  @!PT LDS RZ, [RZ] ;  /* 0x00000000fffff984 */ /* 0x000fe20000000800 */
[----:B------:R-:W-:Y:S01]  /*213e0*/  @!PT LDS RZ, [RZ] ;  /* 0x00000000fffff984 */ /* 0x000fe20000000800 */
[----:B------:R-:W-:Y:S01]  /*213f0*/  @!PT LDS RZ, [RZ] ;  /* 0x00000000fffff984 */ /* 0x000fe20000000800 */
[----:B------:R-:W-:Y:S01]  /*21400*/  @!PT LDS RZ, [RZ] ;  /* 0x00000000fffff984 */ /* 0x000fe20000000800 */
[----:B------:R0:W-:Y:S06]  /*21410*/  MEMBAR.ALL.CTA ;  /* 0x0000000000007992 */ /* 0x0001ec0000008000 */
[----:B0-----:R-:W0:Y:S01]  /*21420*/  FENCE.VIEW.ASYNC.S ;  /* 0x00000000000073c6 */ /* 0x001e220000000000 */
[----:B------:R-:W-:Y:S01]  /*21430*/  ULDC.64 UR10, c[0x0][0xbe8] ;  /* 0x0002fa00000a7ab9 */ /* 0x000fe20000000a00 */
[C---:B------:R-:W-:Y:S01]  /*21440*/  VIADD R18, R190.reuse, 0x40 ;  /* 0x00000040be127836 */ /* 0x040fe20000000000 */
[----:B------:R-:W-:Y:S01]  /*21450*/  UIMAD UR8, UR17, UR10, URZ ;  /* 0x0000000a110872a4 */ /* 0x000fe2000f8e023f */
[----:B------:R-:W-:Y:S01]  /*21460*/  VIADD R3, R3, UR4 ;  /* 0x0000000403037c36 */ /* 0x000fe20008000000 */
[----:B------:R-:W-:Y:S01]  /*21470*/  UIADD3 UR4, UR44, 0x32420, URZ ;  /* 0x000324202c047890 */ /* 0x000fe2000fffe03f */
[----:B------:R-:W-:Y:S01]  /*21480*/  IMAD.U32 R21, RZ, RZ, UR10 ;  /* 0x0000000aff157e24 */ /* 0x000fe2000f8e00ff */
[----:B------:R-:W-:Y:S01]  /*21490*/  UIMAD UR8, UR18, UR11, UR8 ;  /* 0x0000000b120872a4 */ /* 0x000fe2000f8e0208 */
[----:B------:R-:W-:Y:S01]  /*214a0*/  VIADD R0, R190, 0x60 ;  /* 0x00000060be007836 */ /* 0x000fe20000000000 */
[----:B------:R-:W-:Y:S01]  /*214b0*/  UPRMT UR4, URZ, 0x654, UR4 ;  /* 0x000006543f047896 */ /* 0x000fe20008000004 */
[----:B------:R-:W-:Y:S01]  /*214c0*/  IMAD.WIDE.U32 R20, R21, UR18, R2 ;  /* 0x0000001215147c25 */ /* 0x000fe2000f8e0002 */
[----:B------:R-:W-:-:S02]  /*214d0*/  ISETP.GE.AND P1, PT, R18, UR12, PT ;  /* 0x0000000c12007c0c */ /* 0x000fc4000bf26270 */
[----:B------:R-:W-:Y:S01]  /*214e0*/  ISETP.GE.AND P2, PT, R0, UR12, PT ;  /* 0x0000000c00007c0c */ /* 0x000fe2000bf46270 */
[----:B------:R-:W-:Y:S02]  /*214f0*/  IMAD.U32 R19, RZ, RZ, UR40 ;  /* 0x00000028ff137e24 */ /* 0x000fe4000f8e00ff */
[----:B------:R-:W-:Y:S02]  /*21500*/  VIADD R79, R21, UR8 ;  /* 0x00000008154f7c36 */ /* 0x000fe40008000000 */
[----:B------:R-:W-:Y:S01]  /*21510*/  IMAD.WIDE R18, R19, 0x80, R190 ;  /* 0x0000008013127825 */ /* 0x000fe200078e02be */
[----:B0-----:R-:W-:Y:S01]  /*21520*/  SYNCS.ARRIVE.TRANS64.RED.A1T0 RZ, [UR4], RZ ;  /* 0x000000ffffff79a7 */ /* 0x001fe20008100404 */
        /* <DEDUP_REMOVED lines=23> */
.L_x_9779:
[----:B------:R-:W-:Y:S05]  /*216a0*/  BSYNC B1 ;  /* 0x0000000000017941 */ /* 0x000fea0003800000 */
.L_x_9778:
[----:B------:R-:W-:Y:S04]  /*216b0*/  BSSY B1, `(.L_x_9780) ;  /* 0x000001a000017945 */ /* 0x000fe80003800000 */
[----:B------:R-:W-:Y:S05]  /*216c0*/  @P0 BRA `(.L_x_9781) ;  /* 0x0000000000600947 */ /* 0x000fea0003800000 */
[----:B0----5:R-:W-:Y:S01]  /*216d0*/  IADD3 R5, P0, R18, 0x20, RZ ;  /* 0x0000002012057810 */ /* 0x021fe20007f1e0ff */
        /* <DEDUP_REMOVED lines=23> */
.L_x_9781:
[----:B------:R-:W-:Y:S05]  /*21850*/  BSYNC B1 ;  /* 0x0000000000017941 */ /* 0x000fea0003800000 */
.L_x_9780:
[----:B------:R-:W-:Y:S04]  /*21860*/  BSSY B1, `(.L_x_9782) ;  /* 0x000001a000017945 */ /* 0x000fe80003800000 */
[----:B------:R-:W-:Y:S05]  /*21870*/  @P1 BRA `(.L_x_9783) ;  /* 0x0000000000601947 */ /* 0x000fea0003800000 */
[----:B01---5:R-:W-:Y:S01]  /*21880*/  IADD3 R5, P0, R18, 0x40, RZ ;  /* 0x0000004012057810 */ /* 0x023fe20007f1e0ff */
        /* <DEDUP_REMOVED lines=23> */
.L_x_9783:
[----:B------:R-:W-:Y:S05]  /*21a00*/  BSYNC B1 ;  /* 0x0000000000017941 */ /* 0x000fea0003800000 */
.L_x_9782:
[----:B------:R-:W-:Y:S05]  /*21a10*/  @P2 BRA `(.L_x_9784) ;  /* 0x0000000c00802947 */ /* 0x000fea0003800000 */
[----:B012--5:R-:W-:Y:S01]  /*21a20*/  IADD3 R5, P0, R18, 0x60, RZ ;  /* 0x0000006012057810 */ /* 0x027fe20007f1e0ff */
        /* <DEDUP_REMOVED lines=25> */
.L_x_9776:
[----:B------:R-:W-:Y:S02]  /*21bc0*/  ULDC.64 UR8, c[0x0][0xce0] ;  /* 0x0003380000087ab9 */ /* 0x000fe40000000a00 */
        /* <DEDUP_REMOVED lines=12> */
[----:B------:R-:W-:-:S02]  /*21c90*/  IMAD.U32 R5, RZ, RZ, UR11 ;  /* 0x0000000bff057e24 */ /* 0x000fc4000f8e00ff */
[----:B------:R-:W-:-:S03]  /*21ca0*/  IMAD.MOV.U32 R7, RZ, RZ, RZ ;  /* 0x000000ffff077224 */ /* 0x000fc600078e00ff */
[----:B------:R-:W2:Y:S01]  /*21cb0*/  @P2 LDG.E R4, desc[UR54][R4.64] ;  /* 0x0000003604042981 */ /* 0x000ea2000c1e1900 */
[----:B------:R-:W-:Y:S02]  /*21cc0*/  IMAD.U32 R2, RZ, RZ, UR8 ;  /* 0x00000008ff027e24 */ /* 0x000fe4000f8e00ff */
[----:B------:R-:W-:-:S05]  /*21cd0*/  IMAD.U32 R3, RZ, RZ, UR9 ;  /* 0x00000009ff037e24 */ /* 0x000fca000f8e00ff */
[----:B------:R0:W5:Y:S01]  /*21ce0*/  @P1 LDG.E R7, desc[UR54][R2.64] ;  /* 0x0000003602071981 */ /* 0x000162000c1e1900 */
[----:B------:R-:W-:Y:S01]  /*21cf0*/  ULDC UR4, c[0x0][0xb88] ;  /* 0x0002e20000047ab9 */ /* 0x000fe20000000800 */
[----:B------:R-:W-:Y:S01]  /*21d00*/  USHF.R.S32.HI UR10, URZ, 0x1f, UR39 ;  /* 0x0000001f3f0a7899 */ /* 0x000fe20008011427 */
[----:B------:R-:W-:Y:S02]  /*21d10*/  ISETP.GT.AND P0, PT, R196, 0x7f, PT ;  /* 0x0000007fc400780c */ /* 0x000fe40003f04270 */
[----:B--2---:R-:W-:Y:S01]  /*21d20*/  @P2 R2UR UR4, R4 ;  /* 0x00000000040422ca */ /* 0x004fe200000e0000 */
[----:B0-----:R-:W-:-:S14]  /*21d30*/  @P2 BRA `(.L_x_9785) ;  /* 0x0000000000182947 */ /* 0x001fdc0003800000 */
[----:B------:R-:W-:Y:S05]  /*21d40*/  @!P1 BRA `(.L_x_9785) ;  /* 0x0000000000149947 */ /* 0x000fea0003800000 */
[----:B------:R-:W2:Y:S04]  /*21d50*/  LDG.E R4, desc[UR54][R2.64] ;  /* 0x0000003602047981 */ /* 0x000ea8000c1e1900 */
[----:B------:R-:W3:Y:S01]  /*21d60*/  LDG.E R0, desc[UR54][R2.64+0x4] ;  /* 0x0000043602007981 */ /* 0x000ee2000c1e1900 */
[----:B--2---:R-:W-:Y:S02]  /*21d70*/  R2UR UR8, R4 ;  /* 0x00000000040872ca */ /* 0x004fe400000e0000 */
[----:B---3--:R-:W-:-:S13]  /*21d80*/  R2UR UR4, R0 ;  /* 0x00000000000472ca */ /* 0x008fda00000e0000 */
[----:B------:R-:W-:-:S12]  /*21d90*/  UIADD3 UR4, -UR8, UR4, URZ ;  /* 0x0000000408047290 */ /* 0x000fd8000fffe13f */
.L_x_9785:
[----:B------:R-:W-:Y:S01]  /*21da0*/  USHF.R.S32.HI UR8, URZ, 0x1f, UR41 ;  /* 0x0000001f3f087899 */ /* 0x000fe20008011429 */
[----:B------:R-:W-:Y:S01]  /*21db0*/  BSSY B1, `(.L_x_9786) ;  /* 0x000001f000017945 */ /* 0x000fe20003800000 */
[----:B------:R-:W-:Y:S01]  /*21dc0*/  USEL UR12, UR41, URZ, !UP0 ;  /* 0x0000003f290c7287 */ /* 0x000fe2000c000000 */
[----:B------:R-:W-:Y:S01]  /*21dd0*/  SHF.R.S32.HI R8, RZ, 0x1f, R183 ;  /* 0x0000001fff087819 */ /* 0x000fe200000114b7 */
[----:B------:R-:W-:Y:S01]  /*21de0*/  USEL UR11, UR8, URZ, !UP0 ;  /* 0x0000003f080b7287 */ /* 0x000fe2000c000000 */
[----:B-----5:R-:W-:Y:S01]  /*21df0*/  SHF.R.S32.HI R6, RZ, 0x1f, R7 ;  /* 0x0000001fff067819 */ /* 0x020fe20000011407 */
[----:B------:R-:W-:Y:S10]  /*21e00*/  @P0 BRA `(.L_x_9787) ;  /* 0x0000000000640947 */ /* 0x000ff40003800000 */
        /* <DEDUP_REMOVED lines=25> */
.L_x_9787:
[----:B------:R-:W-:Y:S05]  /*21fa0*/  BSYNC B1 ;  /* 0x0000000000017941 */ /* 0x000fea0003800000 */
.L_x_9786:
[----:B------:R-:W-:Y:S01]  /*21fb0*/  ULDC.64 UR8, c[0x0][0xba0] ;  /* 0x0002e80000087ab9 */ /* 0x000fe20000000a00 */
[----:B------:R-:W-:Y:S01]  /*21fc0*/  IMAD.MOV.U32 R2, RZ, RZ, R183 ;  /* 0x000000ffff027224 */ /* 0x000fe200078e00b7 */
[----:B------:R-:W-:Y:S01]  /*21fd0*/  ULDC.64 UR14, c[0x0][0xbe0] ;  /* 0x0002f800000e7ab9 */ /* 0x000fe20000000a00 */
[----:B0-----:R-:W-:Y:S01]  /*21fe0*/  IMAD.MOV.U32 R3, RZ, RZ, R8 ;  /* 0x000000ffff037224 */ /* 0x001fe200078e0008 */
[----:B------:R-:W-:Y:S01]  /*21ff0*/  BSSY B1, `(.L_x_9788) ;  /* 0x0000032000017945 */ /* 0x000fe20003800000 */
[----:B------:R-:W-:Y:S02]  /*22000*/  IMAD R0, R6, UR8, RZ ;  /* 0x0000000806007c24 */ /* 0x000fe4000f8e02ff */
[----:B------:R-:W-:Y:S01]  /*22010*/  IMAD.WIDE.U32 R2, R7, UR8, R2 ;  /* 0x0000000807027c25 */ /* 0x000fe2000f8e0002 */
[----:B------:R-:W-:-:S03]  /*22020*/  UIMAD UR8, UR10, UR14, URZ ;  /* 0x0000000e0a0872a4 */ /* 0x000fc6000f8e023f */
[----:B------:R-:W-:Y:S01]  /*22030*/  IMAD R7, R7, UR9, R0 ;  /* 0x0000000907077c24 */ /* 0x000fe2000f8e0200 */
[----:B------:R-:W-:Y:S01]  /*22040*/  UIMAD UR9, UR40, -0x80, UR4 ;  /* 0xffffff80280978a4 */ /* 0x000fe2000f8e0204 */
[----:B------:R-:W-:Y:S01]  /*22050*/  IMAD.U32 R5, RZ, RZ, UR14 ;  /* 0x0000000eff057e24 */ /* 0x000fe2000f8e00ff */
[----:B------:R-:W-:Y:S01]  /*22060*/  UIMAD UR8, UR39, UR15, UR8 ;  /* 0x0000000f270872a4 */ /* 0x000fe2000f8e0208 */
[----:B------:R-:W-:Y:S01]  /*22070*/  IMAD.IADD R3, R3, 0x1, R7 ;  /* 0x0000000103037824 */ /* 0x000fe200078e0207 */
[----:B------:R-:W-:Y:S01]  /*22080*/  SHF.R.S32.HI R7, RZ, 0x1f, R190 ;  /* 0x0000001fff077819 */ /* 0x000fe200000114be */
[----:B------:R-:W-:Y:S01]  /*22090*/  ULDC.64 UR14, c[0x0][0xbe8] ;  /* 0x0002fa00000e7ab9 */ /* 0x000fe20000000a00 */
[----:B------:R-:W-:Y:S01]  /*220a0*/  ISETP.GE.AND P2, PT, R190, UR9, PT ;  /* 0x00000009be007c0c */ /* 0x000fe2000bf46270 */
[----:B------:R-:W-:Y:S01]  /*220b0*/  IMAD.WIDE.U32 R2, R5, UR39, R2 ;  /* 0x0000002705027c25 */ /* 0x000fe2000f8e0002 */
[----:B------:R-:W-:-:S03]  /*220c0*/  UIMAD UR4, UR11, UR14, URZ ;  /* 0x0000000e0b0472a4 */ /* 0x000fc6000f8e023f */
[----:B------:R-:W-:Y:S01]  /*220d0*/  VIADD R4, R190, 0x40 ;  /* 0x00000040be047836 */ /* 0x000fe20000000000 */
[----:B------:R-:W-:Y:S01]  /*220e0*/  UIMAD UR4, UR12, UR15, UR4 ;  /* 0x0000000f0c0472a4 */ /* 0x000fe2000f8e0204 */
[----:B------:R-:W-:Y:S02]  /*220f0*/  VIADD R3, R3, UR8 ;  /* 0x0000000803037c36 */ /* 0x000fe40008000000 */
[----:B------:R-:W-:Y:S01]  /*22100*/  IMAD.U32 R5, RZ, RZ, UR14 ;  /* 0x0000000eff057e24 */ /* 0x000fe2000f8e00ff */
[----:B------:R-:W-:Y:S01]  /*22110*/  ISETP.GE.AND P0, PT, R4, UR9, PT ;  /* 0x0000000904007c0c */ /* 0x000fe2000bf06270 */
[----:B------:R-:W-:Y:S02]  /*22120*/  VIADD R0, R190, 0x20 ;  /* 0x00000020be007836 */ /* 0x000fe40000000000 */
[----:B------:R-:W-:-:S03]  /*22130*/  IMAD.WIDE.U32 R4, R5, UR12, R2 ;  /* 0x0000000c05047c25 */ /* 0x000fc6000f8e0002 */
[----:B------:R-:W-:Y:S01]  /*22140*/  ISETP.GE.AND P1, PT, R0, UR9, PT ;  /* 0x0000000900007c0c */ /* 0x000fe2000bf26270 */
[----:B------:R-:W-:Y:S02]  /*22150*/  IMAD.U32 R9, RZ, RZ, UR40 ;  /* 0x00000028ff097e24 */ /* 0x000fe4000f8e00ff */
        /* <DEDUP_REMOVED lines=27> */
.L_x_9789:
[----:B------:R-:W-:Y:S05]  /*22310*/  BSYNC B1 ;  /* 0x0000000000017941 */ /* 0x000fea0003800000 */
.L_x_9788:
[----:B------:R-:W-:Y:S01]  /*22320*/  BSSY B1, `(.L_x_9790) ;  /* 0x000001b000017945 */ /* 0x000fe20003800000 */
[----:B------:R-:W-:-:S03]  /*22330*/  ISETP.GE.AND P2, PT, R10, UR9, PT ;  /* 0x000000090a007c0c */ /* 0x000fc6000bf46270 */
[----:B------:R-:W-:Y:S10]  /*22340*/  @P1 BRA `(.L_x_9791) ;  /* 0x0000000000601947 */ /* 0x000ff40003800000 */
[----:B0-----:R-:W-:Y:S01]  /*22350*/  IADD3 R9, P1, R6, 0x20, RZ ;  /* 0x0000002006097810 */ /* 0x001fe20007f3e0ff */
        /* <DEDUP_REMOVED lines=23> */
.L_x_9791:
[----:B------:R-:W-:Y:S05]  /*224d0*/  BSYNC B1 ;  /* 0x0000000000017941 */ /* 0x000fea0003800000 */
.L_x_9790:
[----:B------:R-:W-:Y:S04]  /*224e0*/  BSSY B1, `(.L_x_9792) ;  /* 0x000001a000017945 */ /* 0x000fe80003800000 */
[----:B------:R-:W-:Y:S05]  /*224f0*/  @P0 BRA `(.L_x_9793) ;  /* 0x0000000000600947 */ /* 0x000fea0003800000 */
[----:B01----:R-:W-:Y:S01]  /*22500*/  IADD3 R9, P0, R6, 0x40, RZ ;  /* 0x0000004006097810 */ /* 0x003fe20007f1e0ff */
        /* <DEDUP_REMOVED lines=23> */
.L_x_9793:
[----:B------:R-:W-:Y:S05]  /*22680*/  BSYNC B1 ;  /* 0x0000000000017941 */ /* 0x000fea0003800000 */
.L_x_9792:
        /* <DEDUP_REMOVED lines=25> */
.L_x_9784:
[----:B------:R-:W-:Y:S05]  /*22820*/  BSYNC B0 ;  /* 0x0000000000007941 */ /* 0x000fea0003800000 */
.L_x_9775:
[----:B------:R-:W-:Y:S02]  /*22830*/  ULDC UR4, c[0x0][0xd14] ;  /* 0x0003450000047ab9 */ /* 0x000fe40000000800 */
[----:B------:R-:W-:-:S06]  /*22840*/  UISETP.GE.AND UP0, UPT, UR6, UR4, UPT ;  /* 0x000000040600728c */ /* 0x000fcc000bf06270 */
[----:B------:R-:W-:-:S13]  /*22850*/  PLOP3.LUT P0, PT, PT, PT, UP0, 0x80, 0x0 ;  /* 0x000000000000781c */ /* 0x000fda0003f0f008 */
[----:B------:R-:W-:Y:S05]  /*22860*/  @!P0 BRA `(.L_x_9794) ;  /* 0xfffffde800f08947 */ /* 0x000fea000383ffff */
[----:B------:R-:W-:Y:S05]  /*22870*/  EXIT ;  /* 0x000000000000794d */ /* 0x000fea0003800000 */
.L_x_9667:
[----:B------:R-:W-:-:S08]  /*22880*/  NOP ;  /* 0x0000000000007918 */ /* 0x000fd00000000000 */
[----:B----4-:R-:W0:-:S00]  /*22890*/  USETMAXREG.DEALLOC.CTAPOOL 0x18 ;  /* 0x00000018000079c8 */ /* 0x010e0000080e0500 */
[----:B0-----:R-:W-:-:S06]  /*228a0*/  LOP3.LUT R0, R0, 0x3, RZ, 0xc0, !PT ;  /* 0x0000000300007812 */ /* 0x001fcc00078ec0ff */
[----:B------:R-:W0:Y:S02]  /*228b0*/  SHFL.IDX PT, R0, R0, RZ, 0x1f ;  /* 0x00001fff00007589 */ /* 0x000e2400000e0000 */
[----:B0-----:R-:W-:-:S13]  /*228c0*/  ISETP.NE.AND P0, PT, R0, RZ, PT ;  /* 0x000000ff0000720c */ /* 0x001fda0003f05270 */
[----:B------:R-:W-:Y:S05]  /*228d0*/  @P0 EXIT ;  /* 0x000000000000094d */ /* 0x000fea0003800000 */
[----:B------:R-:W2:Y:S01]  /*228e0*/  LDL.LU R6, [R1+0x470] ;  /* 0x0004700001067983 */ /* 0x000ea20000300800 */
[----:B------:R-:W-:Y:S01]  /*228f0*/  ULDC UR5, c[0x0][0xd14] ;  /* 0x0003450000057ab9 */ /* 0x000fe20000000800 */
[----:B------:R-:W0:Y:S01]  /*22900*/  S2R R2, SR_TID.X ;  /* 0x0000000000027919 */ /* 0x000e220000002100 */
[----:B------:R-:W-:Y:S01]  /*22910*/  CS2R R16, SRZ ;  /* 0x0000000000107805 */ /* 0x000fe2000001ff00 */
[----:B------:R-:W1:Y:S01]  /*22920*/  S2UR UR6, SR_CTAID.X ;  /* 0x00000000000679c3 */ /* 0x000e620000002500 */
        /* <DEDUP_REMOVED lines=16> */
[----:B------:R-:W-:Y:S01]  /*22a30*/  IMAD.MOV.U32 R19, RZ, RZ, RZ ;  /* 0x000000ffff137224 */ /* 0x000fe200078e00ff */
[----:B--2---:R-:W0:Y:S02]  /*22a40*/  SHFL.UP PT, R0, R17, 0x1, RZ ;  /* 0x0420000011007989 */ /* 0x004e2400000e00ff */
[----:B0-----:R-:W-:-:S05]  /*22a50*/  SEL R0, R0, RZ, P1 ;  /* 0x000000ff00007207 */ /* 0x001fca0000800000 */
[----:B------:R-:W-:-:S05]  /*22a60*/  IMAD.IADD R0, R17, 0x1, R0 ;  /* 0x0000000111007824 */ /* 0x000fca00078e0200 */
[----:B------:R-:W0:Y:S02]  /*22a70*/  SHFL.UP PT, R4, R0, 0x2, RZ ;  /* 0x0440000000047989 */ /* 0x000e2400000e00ff */
[----:B0-----:R-:W-:-:S05]  /*22a80*/  SEL R5, R4, RZ, P0 ;  /* 0x000000ff04057207 */ /* 0x001fca0000000000 */
[----:B------:R-:W-:-:S05]  /*22a90*/  IMAD.IADD R5, R0, 0x1, R5 ;  /* 0x0000000100057824 */ /* 0x000fca00078e0205 */
[----:B------:R-:W0:Y:S01]  /*22aa0*/  SHFL.UP PT, R4, R5, 0x4, RZ ;  /* 0x0480000005047989 */ /* 0x000e2200000e00ff */
[----:B------:R-:W-:-:S04]  /*22ab0*/  ISETP.GE.U32.AND P0, PT, R7, 0x4, PT ;  /* 0x000000040700780c */ /* 0x000fc80003f06070 */
[----:B0-----:R-:W-:-:S05]  /*22ac0*/  SEL R4, R4, RZ, P0 ;  /* 0x000000ff04047207 */ /* 0x001fca0000000000 */
[----:B------:R-:W-:-:S05]  /*22ad0*/  IMAD.IADD R4, R5, 0x1, R4 ;  /* 0x0000000105047824 */ /* 0x000fca00078e0204 */
[----:B------:R-:W0:Y:S01]  /*22ae0*/  SHFL.UP PT, R2, R4, 0x8, RZ ;  /* 0x0500000004027989 */ /* 0x000e2200000e00ff */
[----:B------:R-:W-:Y:S02]  /*22af0*/  @P0 LOP3.LUT R6, R6, 0x8, RZ, 0xfc, !PT ;  /* 0x0000000806060812 */ /* 0x000fe400078efcff */
[----:B------:R-:W-:-:S04]  /*22b00*/  ISETP.GE.U32.AND P0, PT, R7, 0x8, PT ;  /* 0x000000080700780c */ /* 0x000fc80003f06070 */
[----:B0-----:R-:W-:-:S05]  /*22b10*/  SEL R3, R2, RZ, P0 ;  /* 0x000000ff02037207 */ /* 0x001fca0000000000 */
[----:B------:R-:W-:-:S05]  /*22b20*/  IMAD.IADD R3, R4, 0x1, R3 ;  /* 0x0000000104037824 */ /* 0x000fca00078e0203 */
[----:B------:R-:W0:Y:S01]  /*22b30*/  SHFL.UP PT, R0, R3, 0x10, RZ ;  /* 0x0600000003007989 */ /* 0x000e2200000e00ff */
[----:B------:R-:W-:-:S04]  /*22b40*/  LOP3.LUT R6, R6, 0xfffffffb, RZ, 0xc0, !PT ;  /* 0xfffffffb06067812 */ /* 0x000fc800078ec0ff */
[----:B------:R-:W-:Y:S02]  /*22b50*/  @P0 LOP3.LUT R6, R6, 0x4, RZ, 0xfc, !PT ;  /* 0x0000000406060812 */ /* 0x000fe400078efcff */
[----:B------:R-:W-:-:S04]  /*22b60*/  ISETP.GE.U32.AND P0, PT, R7, 0x10, PT ;  /* 0x000000100700780c */ /* 0x000fc80003f06070 */
[----:B0-----:R-:W-:-:S05]  /*22b70*/  SEL R0, R0, RZ, P0 ;  /* 0x000000ff00007207 */ /* 0x001fca0000000000 */
[----:B------:R-:W-:-:S05]  /*22b80*/  IMAD.IADD R0, R3, 0x1, R0 ;  /* 0x0000000103007824 */ /* 0x000fca00078e0200 */
[----:B------:R-:W0:Y:S01]  /*22b90*/  SHFL.IDX PT, R2, R0, 0x1f, 0x1f ;  /* 0x03e01f0000027f89 */ /* 0x000e2200000e0000 */
[----:B------:R-:W-:-:S04]  /*22ba0*/  LOP3.LUT R6, R6, 0xfffffffd, RZ, 0xc0, !PT ;  /* 0xfffffffd06067812 */ /* 0x000fc800078ec0ff */
[----:B------:R-:W-:-:S05]  /*22bb0*/  @P0 LOP3.LUT R6, R6, 0x2, RZ, 0xfc, !PT ;  /* 0x0000000206060812 */ /* 0x000fca00078efcff */
[----:B------:R2:W-:Y:S01]  /*22bc0*/  STL [R1+0x470], R6 ;  /* 0x0004700601007387 */ /* 0x0005e20000100800 */
[----:B0-----:R-:W-:-:S05]  /*22bd0*/  IMAD R4, R2, UR4, RZ ;  /* 0x0000000402047c24 */ /* 0x001fca000f8e02ff */
[----:B-1----:R-:W-:Y:S01]  /*22be0*/  ISETP.GT.AND P0, PT, R4, UR6, PT ;  /* 0x0000000604007c0c */ /* 0x002fe2000bf04270 */
[----:B------:R-:W-:-:S12]  /*22bf0*/  IMAD.MOV.U32 R5, RZ, RZ, R4 ;  /* 0x000000ffff057224 */ /* 0x000fd800078e0004 */
[----:B--2---:R-:W-:Y:S05]  /*22c00*/  @P0 BRA `(.L_x_9795) ;  /* 0x0000000000bc0947 */ /* 0x004fea0003800000 */
[----:B------:R-:W-:Y:S01]  /*22c10*/  IMAD.MOV.U32 R4, RZ, RZ, R5 ;  /* 0x000000ffff047224 */ /* 0x000fe200078e0005 */
[----:B------:R-:W-:Y:S01]  /*22c20*/  ULDC UR5, c[0x0][0xd14] ;  /* 0x0003450000057ab9 */ /* 0x000fe20000000800 */
[----:B------:R-:W-:Y:S01]  /*22c30*/  IMAD.MOV.U32 R19, RZ, RZ, RZ ;  /* 0x000000ffff137224 */ /* 0x000fe200078e00ff */
[----:B------:R-:W-:Y:S01]  /*22c40*/  ULDC UR7, c[0x0][0xd14] ;  /* 0x0003450000077ab9 */ /* 0x000fe20000000800 */
[----:B------:R-:W-:-:S05]  /*22c50*/  ULDC UR4, c[0x0][0xd10] ;  /* 0x0003440000047ab9 */ /* 0x000fca0000000800 */
.L_x_9799:
        /* <DEDUP_REMOVED lines=16> */
.L_x_9798:
[----:B------:R-:W-:Y:S05]  /*22d60*/  BSYNC B0 ;  /* 0x0000000000007941 */ /* 0x000fea0003800000 */
.L_x_9797:
        /* <DEDUP_REMOVED lines=25> */
.L_x_9795:
        /* <DEDUP_REMOVED lines=20> */
.L_x_9800:
        /* <DEDUP_REMOVED lines=56> */
.L_x_9796:
[----:B------:R-:W-:Y:S02]  /*233c0*/  IMAD.MOV.U32 R17, RZ, RZ, RZ ;  /* 0x000000ffff117224 */ /* 0x000fe400078e00ff */
[----:B------:R-:W-:Y:S02]  /*233d0*/  IMAD.U32 R16, RZ, RZ, UR6 ;  /* 0x00000006ff107e24 */ /* 0x000fe4000f8e00ff */
[----:B------:R-:W-:-:S07]  /*233e0*/  IMAD.MOV.U32 R18, RZ, RZ, RZ ;  /* 0x000000ffff127224 */ /* 0x000fce00078e00ff */
.L_x_9801:
[----:B------:R-:W1:Y:S01]  /*233f0*/  S2R R0, SR_TID.X ;  /* 0x0000000000007919 */ /* 0x000e620000002100 */
[----:B------:R-:W-:Y:S01]  /*23400*/  UMOV UR50, URZ ;  /* 0x0000003f00327c82 */ /* 0x000fe20008000000 */
        /* <DEDUP_REMOVED lines=10> */
[----:B------:R1:W-:Y:S07]  /*234b0*/  STL [R1+0x474], R0 ;  /* 0x0004740001007387 */ /* 0x0003ee0000100800 */
[----:B------:R-:W-:Y:S05]  /*234c0*/  @P0 BRA `(.L_x_9802) ;  /* 0x0000004000280947 */ /* 0x000fea0003800000 */
[----:B-1----:R-:W-:Y:S01]  /*234d0*/  IMAD.MOV.U32 R0, RZ, RZ, 0x1 ;  /* 0x00000001ff007424 */ /* 0x002fe200078e00ff */
[----:B------:R1:W-:Y:S01]  /*234e0*/  STL [R1+0x470], RZ ;  /* 0x000470ff01007387 */ /* 0x0003e20000100800 */
[----:B------:R-:W-:Y:S01]  /*234f0*/  ULDC UR49, c[0x0][0xc] ;  /* 0x0000030000317ab9 */ /* 0x000fe20000000800 */
[----:B------:R-:W-:Y:S01]  /*23500*/  ULDC.64 UR52, c[0x0][0x198] ;  /* 0x0000660000347ab9 */ /* 0x000fe20000000a00 */
[----:B------:R-:W-:Y:S01]  /*23510*/  UMOV UR50, URZ ;  /* 0x0000003f00327c82 */ /* 0x000fe20008000000 */
[----:B------:R1:W-:Y:S04]  /*23520*/  STL [R1+0x474], R0 ;  /* 0x0004740001007387 */ /* 0x0003e80000100800 */
.L_x_9876:
[----:B------:R-:W-:Y:S05]  /*23530*/  YIELD ;  /* 0x0000000000007946 */ /* 0x000fea0003800000 */
[----:B------:R-:W-:Y:S01]  /*23540*/  ULDC.64 UR4, c[0x0][0xb20] ;  /* 0x0002c80000047ab9 */ /* 0x000fe20000000a00 */
[----:B-1----:R-:W-:Y:S01]  /*23550*/  IMAD.MOV.U32 R0, RZ, RZ, RZ ;  /* 0x000000ffff007224 */ /* 0x002fe200078e00ff */
[----:B------:R-:W-:Y:S01]  /*23560*/  ISETP.NE.U32.AND P0, PT, RZ, UR4, PT ;  /* 0x00000004ff007c0c */ /* 0x000fe2000bf05070 */
[----:B------:R-:W-:Y:S01]  /*23570*/  IMAD.MOV.U32 R4, RZ, RZ, RZ ;  /* 0x000000ffff047224 */ /* 0x000fe200078e00ff */
        /* <DEDUP_REMOVED lines=21> */
[----:B------:R-:W-:Y:S01]  /*236d0*/  USEL UR4, UR4, 0x1, UP0 ;  /* 0x0000000104047887 */ /* 0x000fe20008000000 */
[----:B------:R-:W-:-:S03]  /*236e0*/  ISETP.NE.U32.AND P0, PT, RZ, UR6, PT ;  /* 0x00000006ff007c0c */ /* 0x000fc6000bf05070 */
[----:B------:R-:W-:Y:S01]  /*236f0*/  UIMAD UR4, UR4, UR5, URZ ;  /* 0x00000005040472a4 */ /* 0x000fe2000f8e023f */
[----:B------:R-:W-:Y:S01]  /*23700*/  ISETP.NE.AND.EX P0, PT, RZ, UR7, PT, P0 ;  /* 0x00000007ff007c0c */ /* 0x000fe2000bf05300 */
[----:B--2---:R1:W-:Y:S02]  /*23710*/  STL [R1+0x488], R4 ;  /* 0x0004880401007387 */ /* 0x0043e40000100800 */
[----:B-1----:R-:W1:Y:S02]  /*23720*/  @P1 LDC.64 R4, c[0x0][0xb10] ;  /* 0x0002c400ff041b82 */ /* 0x002e640000000a00 */
[----:B-1----:R-:W-:-:S05]  /*23730*/  @P1 IMAD.WIDE R4, R19, 0x4, R4 ;  /* 0x0000000413041825 */ /* 0x002fca00078e0204 */
[----:B------:R1:W5:Y:S02]  /*23740*/  @P1 LDG.E R6, desc[UR54][R4.64] ;  /* 0x0000003604061981 */ /* 0x000364000c1e1900 */
[----:B-1----:R-:W-:Y:S01]  /*23750*/  IMAD.U32 R4, RZ, RZ, UR4 ;  /* 0x00000004ff047e24 */ /* 0x002fe2000f8e00ff */
[----:B------:R-:W-:Y:S06]  /*23760*/  @P1 BRA `(.L_x_9803) ;  /* 0x0000000000101947 */ /* 0x000fec0003800000 */
[----:B------:R-:W-:Y:S05]  /*23770*/  @!P2 BRA `(.L_x_9803) ;  /* 0x00000000000ca947 */ /* 0x000fea0003800000 */
[----:B------:R-:W2:Y:S04]  /*23780*/  LDG.E R5, desc[UR54][R2.64] ;  /* 0x0000003602057981 */ /* 0x000ea8000c1e1900 */
[----:B-----5:R-:W2:Y:S02]  /*23790*/  LDG.E R6, desc[UR54][R2.64+0x4] ;  /* 0x0000043602067981 */ /* 0x020ea4000c1e1900 */
[----:B--2---:R-:W-:-:S07]  /*237a0*/  IMAD.IADD R6, R6, 0x1, -R5 ;  /* 0x0000000106067824 */ /* 0x004fce00078e0a05 */
.L_x_9803:
        /* <DEDUP_REMOVED lines=14> */
.L_x_9804:
[----:B------:R-:W-:Y:S05]  /*23890*/  @!P0 BRA `(.L_x_9805) ;  /* 0x00000000000c8947 */ /* 0x000fea0003800000 */
[----:B-1----:R-:W2:Y:S04]  /*238a0*/  LDG.E R5, desc[UR54][R2.64] ;  /* 0x0000003602057981 */ /* 0x002ea8000c1e1900 */
[----:B------:R-:W2:Y:S02]  /*238b0*/  LDG.E R4, desc[UR54][R2.64+0x4] ;  /* 0x0000043602047981 */ /* 0x000ea4000c1e1900 */
[----:B--2---:R-:W-:-:S07]  /*238c0*/  IMAD.IADD R4, R4, 0x1, -R5 ;  /* 0x0000000104047824 */ /* 0x004fce00078e0a05 */
.L_x_9805:
        /* <DEDUP_REMOVED lines=18> */
.L_x_9808:
[----:B------:R-:W-:-:S13]  /*239f0*/  ISETP.NE.AND P1, PT, R3, 0x1, PT ;  /* 0x000000010300780c */ /* 0x000fda0003f25270 */
[----:B-1----:R-:W1:Y:S02]  /*23a00*/  @P1 LDC.64 R4, c[0x0][0xae0] ;  /* 0x0002b800ff041b82 */ /* 0x002e640000000a00 */
[----:B-1----:R-:W-:-:S05]  /*23a10*/  @P1 IMAD.HI.U32 R4, R0, R4, RZ ;  /* 0x0000000400041227 */ /* 0x002fca00078e00ff */
[----:B------:R-:W-:-:S07]  /*23a20*/  @P1 SHF.R.U32.HI R0, RZ, R5, R4 ;  /* 0x00000005ff001219 */ /* 0x000fce0000011604 */
.L_x_9809:
[----:B------:R-:W-:Y:S05]  /*23a30*/  BSYNC B0 ;  /* 0x0000000000007941 */ /* 0x000fea0003800000 */
.L_x_9807:
[----:B------:R-:W-:-:S05]  /*23a40*/  IMAD R5, R0, R3, R3 ;  /* 0x0000000300057224 */ /* 0x000fca00078e0203 */
[----:B------:R-:W-:-:S07]  /*23a50*/  VIMNMX R2, R2, R5, PT ;  /* 0x0000000502027248 */ /* 0x000fce0003fe0100 */
.L_x_9806:
[----:B------:R-:W-:Y:S01]  /*23a60*/  VIADD R2, R2, 0x5f ;  /* 0x0000005f02027836 */ /* 0x000fe20000000000 */
[----:B------:R-:W-:Y:S01]  /*23a70*/  ULDC UR4, c[0x0][0xad4] ;  /* 0x0002b50000047ab9 */ /* 0x000fe20000000800 */
[----:B------:R-:W-:Y:S02]  /*23a80*/  VIADD R0, R7, 0x5f ;  /* 0x0000005f07007836 */ /* 0x000fe40000000000 */
[----:B------:R-:W-:-:S04]  /*23a90*/  IMAD.HI R2, R2, 0x2aaaaaab, RZ ;  /* 0x2aaaaaab02027827 */ /* 0x000fc800078e02ff */
[----:B------:R-:W-:Y:S01]  /*23aa0*/  IMAD.HI R0, R0, 0x2aaaaaab, RZ ;  /* 0x2aaaaaab00007827 */ /* 0x000fe200078e02ff */
[----:B-1----:R-:W-:-:S03]  /*23ab0*/  SHF.R.U32.HI R5, RZ, 0x1f, R2 ;  /* 0x0000001fff057819 */ /* 0x002fc60000011602 */
[----:B------:R-:W-:Y:S01]  /*23ac0*/  IMAD R6, R17, 0x80, -R6 ;  /* 0x0000008011067824 */ /* 0x000fe200078e0a06 */
[----:B------:R-:W-:Y:S02]  /*23ad0*/  LEA.HI.SX32 R2, R2, R5, 0x1c ;  /* 0x0000000502027211 */ /* 0x000fe400078fe2ff */
[----:B------:R-:W-:Y:S01]  /*23ae0*/  SHF.R.U32.HI R5, RZ, 0x1f, R0 ;  /* 0x0000001fff057819 */ /* 0x000fe20000011600 */
[----:B------:R-:W-:-:S03]  /*23af0*/  IMAD.IADD R6, R7, 0x1, R6 ;  /* 0x0000000107067824 */ /* 0x000fc600078e0206 */
        /* <DEDUP_REMOVED lines=15> */
.L_x_9812:
[----:B------:R-:W-:-:S13]  /*23bf0*/  ISETP.NE.AND P0, PT, R3, 0x1, PT ;  /* 0x000000010300780c */ /* 0x000fda0003f05270 */
[----:B------:R-:W2:Y:S02]  /*23c00*/  @P0 LDC.64 R4, c[0x0][0xae0] ;  /* 0x0002b800ff040b82 */ /* 0x000ea40000000a00 */
[----:B--2---:R-:W-:-:S05]  /*23c10*/  @P0 IMAD.HI.U32 R4, R6, R4, RZ ;  /* 0x0000000406040227 */ /* 0x004fca00078e00ff */
[----:B------:R-:W-:-:S07]  /*23c20*/  @P0 SHF.R.U32.HI R6, RZ, R5, R4 ;  /* 0x00000005ff060219 */ /* 0x000fce0000011604 */
.L_x_9813:
[----:B------:R-:W-:Y:S05]  /*23c30*/  BSYNC B0 ;  /* 0x0000000000007941 */ /* 0x000fea0003800000 */
.L_x_9811:
[----:B------:R-:W-:-:S05]  /*23c40*/  IMAD R3, R6, R3, RZ ;  /* 0x0000000306037224 */ /* 0x000fca00078e02ff */
[----:B------:R-:W-:-:S07]  /*23c50*/  VIMNMX R0, R0, R3, !PT ;  /* 0x0000000300007248 */ /* 0x000fce0007fe0100 */
.L_x_9810:
        /* <DEDUP_REMOVED lines=25> */
.L_x_9815:
        /* <DEDUP_REMOVED lines=14> */
[----:B------:R-:W-:Y:S02]  /*23ed0*/  IMAD.U32 R6, RZ, RZ, UR8 ;  /* 0x00000008ff067e24 */ /* 0x000fe4000f8e00ff */
[----:B------:R-:W-:-:S02]  /*23ee0*/  IMAD.U32 R7, RZ, RZ, UR9 ;  /* 0x00000009ff077e24 */ /* 0x000fc4000f8e00ff */
[----:B------:R-:W-:Y:S02]  /*23ef0*/  IMAD.U32 R10, RZ, RZ, UR4 ;  /* 0x00000004ff0a7e24 */ /* 0x000fe4000f8e00ff */
[----:B0-----:R-:W-:Y:S02]  /*23f00*/  IMAD.U32 R11, RZ, RZ, UR5 ;  /* 0x00000005ff0b7e24 */ /* 0x001fe4000f8e00ff */
[----:B-1----:R-:W-:Y:S02]  /*23f10*/  IMAD.MOV.U32 R8, RZ, RZ, 0x70 ;  /* 0x00000070ff087424 */ /* 0x002fe400078e00ff */
[----:B------:R-:W-:Y:S02]  /*23f20*/  IMAD.MOV.U32 R12, RZ, RZ, 0x1 ;  /* 0x00000001ff0c7424 */ /* 0x000fe400078e00ff */
[----:B------:R-:W-:-:S07]  /*23f30*/  IMAD.MOV.U32 R13, RZ, RZ, RZ ;  /* 0x000000ffff0d7224 */ /* 0x000fce00078e00ff */
[----:B------:R-:W-:-:S07]  /*23f40*/  LEPC R20, `(.L_x_9817) ;  /* 0x000000001014794e */ /* 0x000fce0000000000 */
[----:B--2---:R-:W-:Y:S05]  /*23f50*/  CALL.ABS.NOINC R2 ;  /* 0x0000000002007343 */ /* 0x004fea0003c00000 */
.L_x_9817:
        /* <DEDUP_REMOVED lines=11> */
[----:B------:R-:W-:Y:S02]  /*24010*/  IMAD.U32 R6, RZ, RZ, UR8 ;  /* 0x00000008ff067e24 */ /* 0x000fe4000f8e00ff */
[----:B------:R-:W-:-:S02]  /*24020*/  IMAD.U32 R7, RZ, RZ, UR9 ;  /* 0x00000009ff077e24 */ /* 0x000fc4000f8e00ff */
[----:B------:R-:W-:Y:S02]  /*24030*/  IMAD.U32 R10, RZ, RZ, UR4 ;  /* 0x00000004ff0a7e24 */ /* 0x000fe4000f8e00ff */
[----:B0-----:R-:W-:Y:S02]  /*24040*/  IMAD.U32 R11, RZ, RZ, UR5 ;  /* 0x00000005ff0b7e24 */ /* 0x001fe4000f8e00ff */
[----:B-1----:R-:W-:Y:S02]  /*24050*/  IMAD.MOV.U32 R8, RZ, RZ, 0x70 ;  /* 0x00000070ff087424 */ /* 0x002fe400078e00ff */
[----:B------:R-:W-:Y:S02]  /*24060*/  IMAD.MOV.U32 R12, RZ, RZ, 0x1 ;  /* 0x00000001ff0c7424 */ /* 0x000fe400078e00ff */
[----:B--2---:R-:W-:-:S07]  /*24070*/  IMAD.MOV.U32 R13, RZ, RZ, RZ ;  /* 0x000000ffff0d7224 */ /* 0x004fce00078e00ff */
[----:B------:R-:W-:-:S07]  /*24080*/  LEPC R20, `(.L_x_9819) ;  /* 0x000000001014794e */ /* 0x000fce0000000000 */
[----:B---3--:R-:W-:Y:S05]  /*24090*/  CALL.ABS.NOINC R2 ;  /* 0x0000000002007343 */ /* 0x008fea0003c00000 */
.L_x_9819:
        /* <DEDUP_REMOVED lines=16> */
.L_x_9818:
[----:B------:R-:W2:Y:S01]  /*241a0*/  LDL.LU R7, [R1+0x488] ;  /* 0x0004880001077983 */ /* 0x000ea20000300800 */
[----:B------:R-:W3:Y:S01]  /*241b0*/  LDC R0, c[0x0][0x428] ;  /* 0x00010a00ff007b82 */ /* 0x000ee20000000800 */
[----:B------:R-:W-:Y:S01]  /*241c0*/  ULDC.64 UR4, c[0x0][0xaf0] ;  /* 0x0002bc0000047ab9 */ /* 0x000fe20000000a00 */
[----:B------:R-:W4:Y:S01]  /*241d0*/  S2R R4, SR_TID.X ;  /* 0x0000000000047919 */ /* 0x000f220000002100 */
[----:B---3--:R-:W-:Y:S01]  /*241e0*/  ISETP.NE.AND P0, PT, R0, 0x1, PT ;  /* 0x000000010000780c */ /* 0x008fe20003f05270 */
[----:B------:R-:W-:Y:S01]  /*241f0*/  IMAD.MOV.U32 R0, RZ, RZ, R18 ;  /* 0x000000ffff007224 */ /* 0x000fe200078e0012 */
[----:B----4-:R-:W-:Y:S01]  /*24200*/  LOP3.LUT R6, R4, 0x1f, RZ, 0xc0, !PT ;  /* 0x0000001f04067812 */ /* 0x010fe200078ec0ff */
[----:B------:R-:W-:-:S10]  /*24210*/  IMAD.MOV.U32 R4, RZ, RZ, R19 ;  /* 0x000000ffff047224 */ /* 0x000fd400078e0013 */
        /* <DEDUP_REMOVED lines=19> */
[----:B--23--:R-:W-:-:S07]  /*24350*/  IMAD R17, R17, 0x80, R7 ;  /* 0x0000008011117824 */ /* 0x00cfce00078e0207 */
.L_x_9820:
        /* <DEDUP_REMOVED lines=19> */
.L_x_9892:
[----:B------:R-:W-:Y:S01]  /*24490*/  UMOV UR4, 0xffffffff ;  /* 0xffffffff00047882 */ /* 0x000fe20000000000 */
[----:B------:R-:W-:Y:S02]  /*244a0*/  SHF.R.S32.HI R5, RZ, 0x1f, R4 ;  /* 0x0000001fff057819 */ /* 0x000fe40000011404 */
[----:B------:R-:W-:Y:S05]  /*244b0*/  BRA.DIV UR4, `(.L_x_9822) ;  /* 0x0000003604f47947 */ /* 0x000fea000b800000 */
[----:B------:R-:W-:-:S13]  /*244c0*/  ELECT P6, URZ, PT ;  /* 0x00000000003f782f */ /* 0x000fda00038c0000 */
.L_x_9895:
        /* <DEDUP_REMOVED lines=22> */
.L_x_9824:
[----:B------:R-:W2:Y:S01]  /*24630*/  LDL R9, [R1+0x470] ;  /* 0x0004700001097983 */ /* 0x000ea20000100800 */
        /* <DEDUP_REMOVED lines=8> */
.L_x_9896:
        /* <DEDUP_REMOVED lines=11> */
.L_x_9826:
[----:B------:R-:W2:Y:S01]  /*24770*/  LDL R11, [R1+0x470] ;  /* 0x00047000010b7983 */ /* 0x000ea20000100800 */
        /* <DEDUP_REMOVED lines=21> */
.L_x_9823:
        /* <DEDUP_REMOVED lines=26> */
[----:B-1----:R-:W-:Y:S01]  /*24a70*/  IMAD.MOV.U32 R6, RZ, RZ, 0x10000 ;  /* 0x00010000ff067424 */ /* 0x002fe200078e00ff */
        /* <DEDUP_REMOVED lines=27> */
[----:B-1----:R-:W-:Y:S01]  /*24c30*/  NOP ;  /* 0x0000000000007918 */ /* 0x002fe20000000000 */
.L_x_9828:
[----:B------:R-:W-:Y:S05]  /*24c40*/  BSYNC B0 ;  /* 0x0000000000007941 */ /* 0x000fea0003800000 */
.L_x_9827:
        /* <DEDUP_REMOVED lines=8> */
.L_x_9897:
[----:B------:R-:W-:Y:S01]  /*24cd0*/  ULDC.64 UR46, c[0x0][0x3f8] ;  /* 0x0000fe00002e7ab9 */ /* 0x000fe20000000a00 */
[----:B------:R-:W-:Y:S01]  /*24ce0*/  ULDC.64 UR38, c[0x0][0x408] ;  /* 0x0001020000267ab9 */ /* 0x000fe20000000a00 */
[----:B------:R-:W-:Y:S04]  /*24cf0*/  BSSY B0, `(.L_x_9830) ;  /* 0x000003b000007945 */ /* 0x000fe80003800000 */
[----:B------:R-:W-:Y:S05]  /*24d00*/  @!P6 BRA `(.L_x_9831) ;  /* 0x0000000000e4e947 */ /* 0x000fea0003800000 */
[----:B-1----:R-:W2:Y:S01]  /*24d10*/  LDL R9, [R1+0x470] ;  /* 0x0004700001097983 */ /* 0x002ea20000100800 */
        /* <DEDUP_REMOVED lines=8> */
.L_x_9898:
        /* <DEDUP_REMOVED lines=11> */
.L_x_9833:
[----:B0-----:R-:W2:Y:S01]  /*24e50*/  LDL R6, [R1+0x470] ;  /* 0x0004700001067983 */ /* 0x001ea20000100800 */
        /* <DEDUP_REMOVED lines=36> */
.L_x_9831:
[----:B------:R-:W-:Y:S05]  /*250a0*/  BSYNC B0 ;  /* 0x0000000000007941 */ /* 0x000fea0003800000 */
.L_x_9830:
        /* <DEDUP_REMOVED lines=14> */
[----:B0-----:R-:W2:Y:S04]  /*25190*/  LDL.LU R11, [R1+0x470] ;  /* 0x00047000010b7983 */ /* 0x001ea80000300800 */
[----:B------:R-:W3:Y:S01]  /*251a0*/  LDL.LU R13, [R1+0x474] ;  /* 0x00047400010d7983 */ /* 0x000ee20000300800 */
[----:B------:R-:W-:Y:S01]  /*251b0*/  BSSY B2, `(.L_x_9838) ;  /* 0x0000070000027945 */ /* 0x000fe20003800000 */
[----:B--2---:R-:W-:-:S05]  /*251c0*/  VIADD R6, R11, 0x1 ;  /* 0x000000010b067836 */ /* 0x004fca0000000000 */
[----:B------:R-:W-:-:S04]  /*251d0*/  ISETP.NE.AND P0, PT, R6, 0x2, PT ;  /* 0x000000020600780c */ /* 0x000fc80003f05270 */
[----:B------:R-:W-:Y:S02]  /*251e0*/  SEL R9, RZ, 0x1, P0 ;  /* 0x00000001ff097807 */ /* 0x000fe40000000000 */
[----:B------:R-:W-:Y:S02]  /*251f0*/  SEL R14, R6, RZ, P0 ;  /* 0x000000ff060e7207 */ /* 0x000fe40000000000 */
[----:B---3--:R-:W-:-:S03]  /*25200*/  LOP3.LUT R13, R13, R9, RZ, 0x3c, !PT ;  /* 0x000000090d0d7212 */ /* 0x008fc600078e3cff */
[----:B------:R0:W-:Y:S04]  /*25210*/  STL [R1+0x470], R14 ;  /* 0x0004700e01007387 */ /* 0x0001e80000100800 */
[----:B------:R0:W-:Y:S01]  /*25220*/  STL [R1+0x474], R13 ;  /* 0x0004740d01007387 */ /* 0x0001e20000100800 */
        /* <DEDUP_REMOVED lines=22> */
.L_x_9840:
[----:B-1----:R-:W1:Y:S01]  /*25390*/  S2R R3, SR_CgaCtaId ;  /* 0x0000000000037919 */ /* 0x002e620000008800 */
[----:B------:R-:W-:-:S04]  /*253a0*/  MOV R2, 0x400 ;  /* 0x0000040000027802 */ /* 0x000fc80000000f00 */
[----:B-1----:R-:W-:Y:S02]  /*253b0*/  LEA R2, R3, R2, 0x18 ;  /* 0x0000000203027211 */ /* 0x002fe400078ec0ff */
[----:B------:R-:W-:-:S03]  /*253c0*/  SHF.L.U32 R3, R13, 0x1f, RZ ;  /* 0x0000001f0d037819 */ /* 0x000fc600000006ff */
[----:B------:R-:W-:-:S04]  /*253d0*/  IMAD R2, R14, 0x8, R2 ;  /* 0x000000080e027824 */ /* 0x000fc800078e0202 */
[----:B------:R-:W1:Y:S02]  /*253e0*/  SYNCS.PHASECHK.TRANS64.TRYWAIT P0, [R2+URZ+0x32440], R3 ;  /* 0x03244003020075a7 */ /* 0x000e64000800017f */
[----:B-1----:R-:W-:Y:S05]  /*253f0*/  @!P0 BRA `(.L_x_9841) ;  /* 0x00000028008c8947 */ /* 0x002fea0003800000 */
.L_x_9899:
        /* <DEDUP_REMOVED lines=11> */
.L_x_9842:
[----:B------:R-:W2:Y:S01]  /*254b0*/  LDL R6, [R1+0x470] ;  /* 0x0004700001067983 */ /* 0x000ea20000100800 */
        /* <DEDUP_REMOVED lines=21> */
.L_x_9900:
        /* <DEDUP_REMOVED lines=8> */
.L_x_9844:
[----:B-12---:R-:W2:Y:S01]  /*25690*/  LDL R3, [R1+0x470] ;  /* 0x0004700001037983 */ /* 0x006ea20000100800 */
        /* <DEDUP_REMOVED lines=33> */
.L_x_9839:
[----:B------:R-:W-:Y:S05]  /*258b0*/  BSYNC B2 ;  /* 0x0000000000027941 */ /* 0x000fea0003800000 */
.L_x_9838:
[----:B------:R-:W2:Y:S02]  /*258c0*/  LDL R2, [R1+0x484] ;  /* 0x0004840001027983 */ /* 0x000ea40000100800 */
[----:B--2---:R-:W-:-:S07]  /*258d0*/  VIADD R8, R2, 0xfffffffd ;  /* 0xfffffffd02087836 */ /* 0x004fce0000000000 */
.L_x_9837:
[----:B------:R-:W-:Y:S05]  /*258e0*/  BSYNC B1 ;  /* 0x0000000000017941 */ /* 0x000fea0003800000 */
.L_x_9836:
[----:B------:R-:W2:Y:S01]  /*258f0*/  LDL.LU R2, [R1+0x484] ;  /* 0x0004840001027983 */ /* 0x000ea20000300800 */
[----:B------:R-:W-:Y:S01]  /*25900*/  VIADD R10, R10, 0xfffffffe ;  /* 0xfffffffe0a0a7836 */ /* 0x000fe20000000000 */
[----:B--2---:R-:W-:-:S04]  /*25910*/  LOP3.LUT R3, RZ, R2, RZ, 0x33, !PT ;  /* 0x00000002ff037212 */ /* 0x004fc800078e33ff */
[----:B------:R-:W-:-:S13]  /*25920*/  ISETP.NE.AND P0, PT, R10, R3, PT ;  /* 0x000000030a00720c */ /* 0x000fda0003f05270 */
[----:B------:R-:W-:Y:S05]  /*25930*/  @!P0 BRA `(.L_x_9835) ;  /* 0x0000000c00948947 */ /* 0x000fea0003800000 */
.L_x_9859:
[----:B------:R-:W2:Y:S04]  /*25940*/  LDL.LU R3, [R1+0x470] ;  /* 0x0004700001037983 */ /* 0x000ea80000300800 */
        /* <DEDUP_REMOVED lines=10> */
[----:B0-----:R-:W-:-:S03]  /*259f0*/  IMAD.MOV.U32 R11, RZ, RZ, R8 ;  /* 0x000000ffff0b7224 */ /* 0x001fc600078e0008 */
[----:B------:R-:W-:-:S13]  /*25a00*/  ISETP.NE.AND.EX P0, PT, RZ, UR47, PT, P0 ;  /* 0x0000002fff007c0c */ /* 0x000fda000bf05300 */
[----:B------:R-:W-:Y:S05]  /*25a10*/  @!P0 BRA `(.L_x_9847) ;  /* 0x0000000000448947 */ /* 0x000fea0003800000 */
[----:B------:R-:W0:Y:S01]  /*25a20*/  LDC R11, c[0x0][0x41c] ;  /* 0x00010700ff0b7b82 */ /* 0x000e220000000800 */
[----:B------:R-:W-:Y:S02]  /*25a30*/  IMAD.MOV.U32 R12, RZ, RZ, R8 ;  /* 0x000000ffff0c7224 */ /* 0x000fe400078e0008 */
        /* <DEDUP_REMOVED lines=15> */
.L_x_9847:
[----:B------:R-:W1:Y:S01]  /*25b30*/  S2R R3, SR_CgaCtaId ;  /* 0x0000000000037919 */ /* 0x000e620000008800 */
[----:B------:R-:W-:-:S04]  /*25b40*/  MOV R2, 0x400 ;  /* 0x0000040000027802 */ /* 0x000fc80000000f00 */
[----:B-1----:R-:W-:Y:S02]  /*25b50*/  LEA R2, R3, R2, 0x18 ;  /* 0x0000000203027211 */ /* 0x002fe400078ec0ff */
[----:B------:R-:W-:-:S03]  /*25b60*/  SHF.L.U32 R3, R10, 0x1f, RZ ;  /* 0x0000001f0a037819 */ /* 0x000fc600000006ff */
[----:B------:R-:W-:-:S04]  /*25b70*/  IMAD R2, R9, 0x8, R2 ;  /* 0x0000000809027824 */ /* 0x000fc800078e0202 */
[----:B------:R-:W1:Y:S02]  /*25b80*/  SYNCS.PHASECHK.TRANS64.TRYWAIT P0, [R2+URZ+0x32440], R3 ;  /* 0x03244003020075a7 */ /* 0x000e64000800017f */
[----:B-1----:R-:W-:Y:S05]  /*25b90*/  @!P0 BRA `(.L_x_9848) ;  /* 0x0000002000cc8947 */ /* 0x002fea0003800000 */
.L_x_9901:
        /* <DEDUP_REMOVED lines=11> */
.L_x_9849:
        /* <DEDUP_REMOVED lines=21> */
.L_x_9902:
        /* <DEDUP_REMOVED lines=8> */
.L_x_9851:
        /* <DEDUP_REMOVED lines=33> */
.L_x_9846:
[----:B------:R-:W-:Y:S05]  /*26030*/  BSYNC B1 ;  /* 0x0000000000017941 */ /* 0x000fea0003800000 */
.L_x_9845:
[----:B------:R-:W-:Y:S01]  /*26040*/  VIADD R9, R9, 0x1 ;  /* 0x0000000109097836 */ /* 0x000fe20000000000 */
[----:B------:R-:W-:Y:S04]  /*26050*/  BSSY B1, `(.L_x_9852) ;  /* 0x000006f000017945 */ /* 0x000fe80003800000 */
[----:B------:R-:W-:-:S04]  /*26060*/  ISETP.NE.AND P0, PT, R9, 0x2, PT ;  /* 0x000000020900780c */ /* 0x000fc80003f05270 */
[----:B------:R-:W-:Y:S02]  /*26070*/  SEL R3, RZ, 0x1, P0 ;  /* 0x00000001ff037807 */ /* 0x000fe40000000000 */
[----:B------:R-:W-:Y:S01]  /*26080*/  SEL R12, R9, RZ, P0 ;  /* 0x000000ff090c7207 */ /* 0x000fe20000000000 */
[----:B------:R-:W-:Y:S01]  /*26090*/  VIADD R9, R8, 0xffffffff ;  /* 0xffffffff08097836 */ /* 0x000fe20000000000 */
[----:B0-----:R-:W-:-:S03]  /*260a0*/  LOP3.LUT R11, R10, R3, RZ, 0x3c, !PT ;  /* 0x000000030a0b7212 */ /* 0x001fc600078e3cff */
[----:B------:R0:W-:Y:S04]  /*260b0*/  STL [R1+0x470], R12 ;  /* 0x0004700c01007387 */ /* 0x0001e80000100800 */
[----:B------:R0:W-:Y:S01]  /*260c0*/  STL [R1+0x474], R11 ;  /* 0x0004740b01007387 */ /* 0x0001e20000100800 */
[----:B------:R-:W-:Y:S05]  /*260d0*/  @!P6 BRA `(.L_x_9853) ;  /* 0x000000040098e947 */ /* 0x000fea0003800000 */
        /* <DEDUP_REMOVED lines=20> */
.L_x_9854:
[----:B------:R-:W2:Y:S01]  /*26220*/  S2R R3, SR_CgaCtaId ;  /* 0x0000000000037919 */ /* 0x000ea20000008800 */
[----:B------:R-:W-:-:S04]  /*26230*/  MOV R2, 0x400 ;  /* 0x0000040000027802 */ /* 0x000fc80000000f00 */
[----:B--2---:R-:W-:Y:S02]  /*26240*/  LEA R2, R3, R2, 0x18 ;  /* 0x0000000203027211 */ /* 0x004fe400078ec0ff */
[----:B------:R-:W-:-:S03]  /*26250*/  SHF.L.U32 R3, R11, 0x1f, RZ ;  /* 0x0000001f0b037819 */ /* 0x000fc600000006ff */
[----:B------:R-:W-:-:S04]  /*26260*/  IMAD R2, R12, 0x8, R2 ;  /* 0x000000080c027824 */ /* 0x000fc800078e0202 */
[----:B------:R-:W2:Y:S02]  /*26270*/  SYNCS.PHASECHK.TRANS64.TRYWAIT P0, [R2+URZ+0x32440], R3 ;  /* 0x03244003020075a7 */ /* 0x000ea4000800017f */
[----:B--2---:R-:W-:Y:S05]  /*26280*/  @!P0 BRA `(.L_x_9855) ;  /* 0x0000001c00388947 */ /* 0x004fea0003800000 */
.L_x_9903:
        /* <DEDUP_REMOVED lines=11> */
.L_x_9856:
[----:B------:R-:W3:Y:S01]  /*26340*/  LDL R6, [R1+0x470] ;  /* 0x0004700001067983 */ /* 0x000ee20000100800 */
        /* <DEDUP_REMOVED lines=21> */
.L_x_9904:
        /* <DEDUP_REMOVED lines=8> */
.L_x_9858:
[----:B0-2---:R-:W2:Y:S01]  /*26520*/  LDL R3, [R1+0x470] ;  /* 0x0004700001037983 */ /* 0x005ea20000100800 */
        /* <DEDUP_REMOVED lines=33> */
.L_x_9853:
[----:B------:R-:W-:Y:S05]  /*26740*/  BSYNC B1 ;  /* 0x0000000000017941 */ /* 0x000fea0003800000 */
.L_x_9852:
[----:B------:R-:W2:Y:S01]  /*26750*/  LDL R2, [R1+0x47c] ;  /* 0x00047c0001027983 */ /* 0x000ea20000100800 */
[----:B------:R-:W-:Y:S01]  /*26760*/  VIADD R8, R8, 0xfffffffe ;  /* 0xfffffffe08087836 */ /* 0x000fe20000000000 */
[----:B--2---:R-:W-:-:S13]  /*26770*/  ISETP.GT.AND P0, PT, R9, R2, PT ;  /* 0x000000020900720c */ /* 0x004fda0003f04270 */
[----:B------:R-:W-:Y:S05]  /*26780*/  @P0 BRA `(.L_x_9859) ;  /* 0xfffffff0006c0947 */ /* 0x000fea000383ffff */
.L_x_9835:
[----:B------:R-:W-:Y:S05]  /*26790*/  BSYNC B0 ;  /* 0x0000000000007941 */ /* 0x000fea0003800000 */
.L_x_9834:
[----:B------:R-:W2:Y:S01]  /*267a0*/  LDL.LU R3, [R1+0x470] ;  /* 0x0004700001037983 */ /* 0x000ea20000300800 */
        /* <DEDUP_REMOVED lines=8> */
[----:B------:R1:W-:Y:S01]  /*26830*/  STL [R1+0x470], R2 ;  /* 0x0004700201007387 */ /* 0x0003e20000100800 */
        /* <DEDUP_REMOVED lines=8> */
[----:B------:R-:W1:Y:S02]  /*268c0*/  S2R R6, SR_LTMASK ;  /* 0x0000000000067919 */ /* 0x000e640000003900 */
[----:B-1----:R-:W-:-:S04]  /*268d0*/  LOP3.LUT R6, R6, UR4, RZ, 0xc0, !PT ;  /* 0x0000000406067c12 */ /* 0x002fc8000f8ec0ff */
[----:B------:R-:W1:Y:S01]  /*268e0*/  POPC R7, R6 ;  /* 0x0000000600077309 */ /* 0x000e620000000000 */
[----:B--2---:R-:W1:Y:S02]  /*268f0*/  SHFL.IDX PT, R4, R3, R4, 0x1f ;  /* 0x00001f0403047589 */ /* 0x004e6400000e0000 */
[----:B-1----:R-:W-:-:S07]  /*26900*/  IADD3 R16, R4, UR49, R7 ;  /* 0x0000003104107c10 */ /* 0x002fce000fffe007 */
.L_x_9861:
[----:B------:R-:W-:Y:S05]  /*26910*/  BSYNC B0 ;  /* 0x0000000000007941 */ /* 0x000fea0003800000 */
.L_x_9860:
[----:B-1----:R-:W2:Y:S02]  /*26920*/  LDL.LU R2, [R1+0x474] ;  /* 0x0004740001027983 */ /* 0x002ea40000300800 */
[----:B--2---:R-:W-:-:S05]  /*26930*/  LOP3.LUT R2, R2, R0, RZ, 0x3c, !PT ;  /* 0x0000000002027212 */ /* 0x004fca00078e3cff */
[----:B------:R1:W-:Y:S02]  /*26940*/  STL [R1+0x474], R2 ;  /* 0x0004740201007387 */ /* 0x0003e40000100800 */
.L_x_9816:
[----:B------:R-:W-:Y:S05]  /*26950*/  BSYNC B6 ;  /* 0x0000000000067941 */ /* 0x000fea0003800000 */
.L_x_9814:
[----:B------:R-:W-:-:S03]  /*26960*/  UMOV UR4, 0xffffffff ;  /* 0xffffffff00047882 */ /* 0x000fc60000000000 */
[----:B------:R-:W-:Y:S05]  /*26970*/  BRA.DIV UR4, `(.L_x_9862) ;  /* 0x0000001604a47947 */ /* 0x000fea000b800000 */
[----:B------:R2:W3:Y:S04]  /*26980*/  SHFL.IDX PT, R4, R16, RZ, 0x1f ;  /* 0x00001fff10047589 */ /* 0x0004e800000e0000 */
[----:B------:R2:W4:Y:S02]  /*26990*/  SHFL.IDX PT, R6, R16, 0x1, 0x1f ;  /* 0x00201f0010067f89 */ /* 0x00052400000e0000 */
.L_x_9908:
[----:B------:R-:W5:Y:S01]  /*269a0*/  S2R R0, SR_TID.X ;  /* 0x0000000000007919 */ /* 0x000f620000002100 */
[----:B------:R-:W-:Y:S01]  /*269b0*/  ULDC UR4, c[0x0][0xd14] ;  /* 0x0003450000047ab9 */ /* 0x000fe20000000800 */
[----:B------:R-:W-:Y:S01]  /*269c0*/  BSSY B0, `(.L_x_9863) ;  /* 0x000000b000007945 */ /* 0x000fe20003800000 */
[----:B-1----:R-:W-:Y:S01]  /*269d0*/  IMAD.MOV.U32 R2, RZ, RZ, RZ ;  /* 0x000000ffff027224 */ /* 0x002fe200078e00ff */
[----:B-----5:R-:W-:Y:S01]  /*269e0*/  LOP3.LUT R8, R0, 0x1f, RZ, 0xc0, !PT ;  /* 0x0000001f00087812 */ /* 0x020fe200078ec0ff */
[----:B------:R-:W-:-:S03]  /*269f0*/  IMAD.U32 R0, RZ, RZ, UR4 ;  /* 0x00000004ff007e24 */ /* 0x000fc6000f8e00ff */
[C---:B------:R-:W-:Y:S01]  /*26a00*/  ISETP.NE.AND P0, PT, R8.reuse, 0x1f, PT ;  /* 0x0000001f0800780c */ /* 0x040fe20003f05270 */
[----:B------:R-:W-:-:S05]  /*26a10*/  IMAD.IADD R5, R8, 0x1, R19 ;  /* 0x0000000108057824 */ /* 0x000fca00078e0213 */
[----:B------:R-:W-:-:S13]  /*26a20*/  ISETP.GE.OR P0, PT, R5, R0, !P0 ;  /* 0x000000000500720c */ /* 0x000fda0004706670 */
[----:B------:R-:W-:Y:S05]  /*26a30*/  @P0 BRA `(.L_x_9864) ;  /* 0x00000000000c0947 */ /* 0x000fea0003800000 */
[----:B------:R-:W1:Y:S02]  /*26a40*/  LDC.64 R2, c[0x0][0xd58] ;  /* 0x00035600ff027b82 */ /* 0x000e640000000a00 */
[----:B-1----:R-:W-:-:S06]  /*26a50*/  IMAD.WIDE R2, R5, 0x4, R2 ;  /* 0x0000000405027825 */ /* 0x002fcc00078e0202 */
[----:B------:R1:W5:Y:S02]  /*26a60*/  LDG.E R2, desc[UR54][R2.64] ;  /* 0x0000003602027981 */ /* 0x000364000c1e1900 */
.L_x_9864:
[----:B------:R-:W-:Y:S05]  /*26a70*/  BSYNC B0 ;  /* 0x0000000000007941 */ /* 0x000fea0003800000 */
.L_x_9863:
        /* <DEDUP_REMOVED lines=23> */
.L_x_9916:
[----:B------:R-:W-:Y:S02]  /*26bf0*/  ULDC UR4, c[0x0][0xd10] ;  /* 0x0003440000047ab9 */ /* 0x000fe40000000800 */
[----:B------:R-:W-:-:S04]  /*26c00*/  IMAD.U32 R5, RZ, RZ, UR4 ;  /* 0x00000004ff057e24 */ /* 0x000fc8000f8e00ff */
[----:B-1----:R-:W-:-:S04]  /*26c10*/  IMAD R14, R14, R5, RZ ;  /* 0x000000050e0e7224 */ /* 0x002fc800078e02ff */
[----:B----4-:R-:W-:-:S05]  /*26c20*/  IMAD.IADD R7, R6, 0x1, R14 ;  /* 0x0000000106077824 */ /* 0x010fca00078e020e */
[----:B---3--:R-:W-:-:S13]  /*26c30*/  ISETP.GT.AND P0, PT, R7, R4, PT ;  /* 0x000000040700720c */ /* 0x008fda0003f04270 */
[----:B------:R-:W-:Y:S05]  /*26c40*/  @P0 BRA `(.L_x_9866) ;  /* 0x0000000000b40947 */ /* 0x000fea0003800000 */
[----:B------:R-:W1:Y:S02]  /*26c50*/  LDC R0, c[0x0][0xd14] ;  /* 0x00034500ff007b82 */ /* 0x000e640000000800 */
.L_x_9871:
[----:B------:R-:W-:-:S05]  /*26c60*/  VIADD R19, R19, 0x1f ;  /* 0x0000001f13137836 */ /* 0x000fca0000000000 */
[----:B-1----:R-:W-:-:S13]  /*26c70*/  ISETP.GE.AND P0, PT, R19, R0, PT ;  /* 0x000000001300720c */ /* 0x002fda0003f06270 */
[----:B------:R-:W-:Y:S05]  /*26c80*/  @P0 BRA `(.L_x_9867) ;  /* 0x0000000400ec0947 */ /* 0x000fea0003800000 */
[----:B------:R-:W1:Y:S01]  /*26c90*/  S2R R2, SR_TID.X ;  /* 0x0000000000027919 */ /* 0x000e620000002100 */
[----:B------:R-:W-:Y:S01]  /*26ca0*/  BSSY B0, `(.L_x_9868) ;  /* 0x000000a000007945 */ /* 0x000fe20003800000 */
[----:B-1----:R-:W-:Y:S01]  /*26cb0*/  LOP3.LUT R8, R2, 0x1f, RZ, 0xc0, !PT ;  /* 0x0000001f02087812 */ /* 0x002fe200078ec0ff */
[----:B------:R-:W-:-:S03]  /*26cc0*/  IMAD.MOV.U32 R2, RZ, RZ, RZ ;  /* 0x000000ffff027224 */ /* 0x000fc600078e00ff */
[C---:B------:R-:W-:Y:S01]  /*26cd0*/  ISETP.NE.AND P1, PT, R8.reuse, 0x1f, PT ;  /* 0x0000001f0800780c */ /* 0x040fe20003f25270 */
[----:B------:R-:W-:-:S05]  /*26ce0*/  IMAD.IADD R5, R8, 0x1, R19 ;  /* 0x0000000108057824 */ /* 0x000fca00078e0213 */
[----:B------:R-:W-:-:S13]  /*26cf0*/  ISETP.GE.OR P0, PT, R5, R0, !P1 ;  /* 0x000000000500720c */ /* 0x000fda0004f06670 */
[----:B------:R-:W-:Y:S05]  /*26d00*/  @P0 BRA `(.L_x_9869) ;  /* 0x00000000000c0947 */ /* 0x000fea0003800000 */
[----:B0-----:R-:W0:Y:S02]  /*26d10*/  LDC.64 R2, c[0x0][0xd58] ;  /* 0x00035600ff027b82 */ /* 0x001e240000000a00 */
[----:B0-----:R-:W-:-:S06]  /*26d20*/  IMAD.WIDE R2, R5, 0x4, R2 ;  /* 0x0000000405027825 */ /* 0x001fcc00078e0202 */
[----:B------:R1:W5:Y:S02]  /*26d30*/  LDG.E R2, desc[UR54][R2.64] ;  /* 0x0000003602027981 */ /* 0x000364000c1e1900 */
.L_x_9869:
[----:B------:R-:W-:Y:S05]  /*26d40*/  BSYNC B0 ;  /* 0x0000000000007941 */ /* 0x000fea0003800000 */
.L_x_9868:
        /* <DEDUP_REMOVED lines=8> */
[----:B------:R-:W3:Y:S02]  /*26dd0*/  SHFL.UP PT, R14, R13, 0x2, RZ ;  /* 0x044000000d0e7989 */ /* 0x000ee400000e00ff */
[----:B---3--:R-:W-:Y:S02]  /*26de0*/  SEL R14, R14, RZ, P1 ;  /* 0x000000ff0e0e7207 */ /* 0x008fe40000800000 */
[----:B------:R-:W-:-:S03]  /*26df0*/  ISETP.GE.U32.AND P1, PT, R8, 0x8, PT ;  /* 0x000000080800780c */ /* 0x000fc60003f26070 */
[----:B01----:R-:W-:-:S05]  /*26e00*/  IMAD.IADD R3, R13, 0x1, R14 ;  /* 0x000000010d037824 */ /* 0x003fca00078e020e */
        /* <DEDUP_REMOVED lines=11> */
.L_x_9924:
[----:B------:R-:W-:Y:S02]  /*26ec0*/  ULDC UR4, c[0x0][0xd10] ;  /* 0x0003440000047ab9 */ /* 0x000fe40000000800 */
[----:B------:R-:W-:-:S04]  /*26ed0*/  IMAD.U32 R5, RZ, RZ, UR4 ;  /* 0x00000004ff057e24 */ /* 0x000fc8000f8e00ff */
[----:B-1----:R-:W-:-:S04]  /*26ee0*/  IMAD R14, R14, R5, RZ ;  /* 0x000000050e0e7224 */ /* 0x002fc800078e02ff */
[----:B------:R-:W-:-:S05]  /*26ef0*/  IMAD.IADD R7, R14, 0x1, R7 ;  /* 0x000000010e077824 */ /* 0x000fca00078e0207 */
[----:B------:R-:W-:-:S13]  /*26f00*/  ISETP.GT.AND P0, PT, R7, R4, PT ;  /* 0x000000040700720c */ /* 0x000fda0003f04270 */
[----:B------:R-:W-:Y:S05]  /*26f10*/  @!P0 BRA `(.L_x_9871) ;  /* 0xfffffffc00508947 */ /* 0x000fea000383ffff */
.L_x_9866:
[----:B--2---:R-:W-:Y:S01]  /*26f20*/  IMAD.IADD R16, R7, 0x1, -R14 ;  /* 0x0000000107107824 */ /* 0x004fe200078e0a0e */
[----:B------:R-:W-:-:S03]  /*26f30*/  UMOV UR4, 0xffffffff ;  /* 0xffffffff00047882 */ /* 0x000fc60000000000 */
[----:B------:R-:W-:-:S05]  /*26f40*/  IMAD R7, R3, R5, R16 ;  /* 0x0000000503077224 */ /* 0x000fca00078e0210 */
[----:B------:R-:W-:Y:S01]  /*26f50*/  ISETP.GT.AND P6, PT, R7, R4, PT ;  /* 0x000000040700720c */ /* 0x000fe20003fc4270 */
[----:B------:R-:W-:-:S12]  /*26f60*/  BRA.DIV UR4, `(.L_x_9872) ;  /* 0x0000001a04147947 */ /* 0x000fd8000b800000 */
[----:B------:R-:W-:-:S04]  /*26f70*/  VOTE.ANY R7, PT, !P6 ;  /* 0x0000000000077806 */ /* 0x000fc800070e0100 */
[----:B------:R-:W1:Y:S02]  /*26f80*/  POPC R6, R7 ;  /* 0x0000000700067309 */ /* 0x000e640000000000 */
[----:B-1----:R1:W2:Y:S02]  /*26f90*/  SHFL.IDX PT, R17, R2, R6, 0x1f ;  /* 0x00001f0602117589 */ /* 0x0022a400000e0000 */
.L_x_9928:
[----:B------:R-:W-:Y:S01]  /*26fa0*/  ISETP.NE.AND P0, PT, R7, RZ, PT ;  /* 0x000000ff0700720c */ /* 0x000fe20003f05270 */
[----:B------:R-:W-:-:S12]  /*26fb0*/  IMAD.MOV.U32 R14, RZ, RZ, RZ ;  /* 0x000000ffff0e7224 */ /* 0x000fd800078e00ff */
[----:B------:R-:W-:Y:S05]  /*26fc0*/  @!P0 BRA `(.L_x_9873) ;  /* 0x0000000000108947 */ /* 0x000fea0003800000 */
[----:B------:R-:W-:Y:S01]  /*26fd0*/  UMOV UR4, 0xffffffff ;  /* 0xffffffff00047882 */ /* 0x000fe20000000000 */
[----:B------:R-:W-:Y:S02]  /*26fe0*/  VIADD R12, R6, 0xffffffff ;  /* 0xffffffff060c7836 */ /* 0x000fe40000000000 */
[----:B------:R-:W-:Y:S05]  /*26ff0*/  BRA.DIV UR4, `(.L_x_9874) ;  /* 0x0000001a04387947 */ /* 0x000fea000b800000 */
[----:B------:R3:W4:Y:S02]  /*27000*/  SHFL.IDX PT, R14, R3, R12, 0x1f ;  /* 0x00001f0c030e7589 */ /* 0x00072400000e0000 */
.L_x_9873:
[----:B01-3--:R-:W0:Y:S01]  /*27010*/  LDC.64 R2, c[0x0][0xd68] ;  /* 0x00035a00ff027b82 */ /* 0x00be220000000a00 */
[----:B------:R-:W-:-:S04]  /*27020*/  IMAD.IADD R19, R6, 0x1, R19 ;  /* 0x0000000106137824 */ /* 0x000fc800078e0213 */
        /* <DEDUP_REMOVED lines=39> */
[----:B0-----:R-:W-:Y:S01]  /*272a0*/  VIADD R2, R10, 0xffffffe ;  /* 0x0ffffffe0a027836 */ /* 0x001fe20000000000 */
[----:B------:R-:W-:-:S05]  /*272b0*/  IABS R10, R6 ;  /* 0x00000006000a7213 */ /* 0x000fca0000000000 */
[----:B------:R0:W1:Y:S02]  /*272c0*/  F2I.FTZ.U32.TRUNC.NTZ R3, R2 ;  /* 0x0000000200037305 */ /* 0x000064000021f000 */
[----:B0-----:R-:W-:Y:S02]  /*272d0*/  IMAD.MOV.U32 R2, RZ, RZ, RZ ;  /* 0x000000ffff027224 */ /* 0x001fe400078e00ff */
[----:B-1----:R-:W-:-:S04]  /*272e0*/  IMAD.MOV R7, RZ, RZ, -R3 ;  /* 0x000000ffff077224 */ /* 0x002fc800078e0a03 */
        /* <DEDUP_REMOVED lines=21> */
.L_x_9867:
[----:B------:R-:W-:Y:S01]  /*27440*/  UMOV UR4, URZ ;  /* 0x0000003f00047c82 */ /* 0x000fe20008000000 */
[----:B------:R-:W-:Y:S01]  /*27450*/  UMOV UR5, URZ ;  /* 0x0000003f00057c82 */ /* 0x000fe20008000000 */
[----:B------:R-:W-:Y:S01]  /*27460*/  ULDC UR6, c[0x0][0xd14] ;  /* 0x0003450000067ab9 */ /* 0x000fe20000000800 */
[----:B--2---:R-:W-:Y:S02]  /*27470*/  IMAD.MOV.U32 R16, RZ, RZ, R4 ;  /* 0x000000ffff107224 */ /* 0x004fe400078e0004 */
[----:B------:R-:W-:Y:S02]  /*27480*/  IMAD.U32 R17, RZ, RZ, UR4 ;  /* 0x00000004ff117e24 */ /* 0x000fe4000f8e00ff */
[----:B------:R-:W-:Y:S02]  /*27490*/  IMAD.U32 R18, RZ, RZ, UR5 ;  /* 0x00000005ff127e24 */ /* 0x000fe4000f8e00ff */
[----:B------:R-:W-:-:S07]  /*274a0*/  IMAD.U32 R19, RZ, RZ, UR6 ;  /* 0x00000006ff137e24 */ /* 0x000fce000f8e00ff */
.L_x_9875:
[----:B------:R-:W1:Y:S01]  /*274b0*/  S2R R2, SR_TID.X ;  /* 0x0000000000027919 */ /* 0x000e620000002100 */
[----:B------:R-:W-:Y:S05]  /*274c0*/  WARPSYNC.ALL ;  /* 0x0000000000007948 */ /* 0x000fea0003800000 */
[----:B------:R-:W-:Y:S01]  /*274d0*/  BAR.SYNC.DEFER_BLOCKING 0x4, 0x120 ;  /* 0x0104800000007b1d */ /* 0x000fe20000010000 */
[----:B-1----:R-:W-:-:S04]  /*274e0*/  LOP3.LUT R2, R2, 0x1f, RZ, 0xc0, !PT ;  /* 0x0000001f02027812 */ /* 0x002fc800078ec0ff */
        /* <DEDUP_REMOVED lines=8> */
.L_x_9802:
[----:B------:R-:W3:Y:S01]  /*27570*/  S2R R3, SR_CgaCtaId ;  /* 0x0000000000037919 */ /* 0x000ee20000008800 */
[----:B------:R-:W-:Y:S01]  /*27580*/  UIADD3 UR4, UR50, 0x1, URZ ;  /* 0x0000000132047890 */ /* 0x000fe2000fffe03f */
[----:B-1----:R-:W-:-:S03]  /*27590*/  MOV R0, 0x400 ;  /* 0x0000040000007802 */ /* 0x002fc60000000f00 */
[----:B------:R-:W-:-:S04]  /*275a0*/  ULEA.HI UR5, UR4, UR4, URZ, 0x1 ;  /* 0x0000000404057291 */ /* 0x000fc8000f8f083f */
[----:B------:R-:W-:-:S04]  /*275b0*/  ULOP3.LUT UR5, UR5, 0xfffffffe, URZ, 0xc0, !UPT ;  /* 0xfffffffe05057892 */ /* 0x000fc8000f8ec03f */
[----:B------:R-:W-:Y:S01]  /*275c0*/  UIADD3 UR5, UR4, -UR5, URZ ;  /* 0x8000000504057290 */ /* 0x000fe2000fffe03f */
[----:B---3--:R-:W-:-:S05]  /*275d0*/  LEA R0, R3, R0, 0x18 ;  /* 0x0000000003007211 */ /* 0x008fca00078ec0ff */
[----:B------:R-:W-:-:S05]  /*275e0*/  IMAD.U32 R3, RZ, RZ, UR5 ;  /* 0x00000005ff037e24 */ /* 0x000fca000f8e00ff */
[----:B------:R-:W-:-:S04]  /*275f0*/  SHF.L.U32 R3, R3, 0x1f, RZ ;  /* 0x0000001f03037819 */ /* 0x000fc800000006ff */
[----:B------:R-:W1:Y:S02]  /*27600*/  SYNCS.PHASECHK.TRANS64.TRYWAIT P0, [R0+URZ+0x32420], R3 ;  /* 0x03242003000075a7 */ /* 0x000e64000800017f */
[----:B-1----:R-:W-:Y:S05]  /*27610*/  @!P0 BRA `(.L_x_9877) ;  /* 0x0000001000d48947 */ /* 0x002fea0003800000 */
.L_x_9931:
[----:B------:R-:W-:-:S03]  /*27620*/  UMOV UR4, 0xffffffff ;  /* 0xffffffff00047882 */ /* 0x000fc60000000000 */
[----:B------:R-:W-:Y:S05]  /*27630*/  BRA.DIV UR4, `(.L_x_9878) ;  /* 0x0000001204e07947 */ /* 0x000fea000b800000 */
[----:B--2---:R-:W2:Y:S02]  /*27640*/  S2R R2, SR_TID.X ;  /* 0x0000000000027919 */ /* 0x004ea40000002100 */
[----:B--2---:R-:W-:-:S04]  /*27650*/  SHF.R.U32.HI R2, RZ, 0x5, R2 ;  /* 0x00000005ff027819 */ /* 0x004fc80000011602 */
[----:B------:R-:W-:-:S05]  /*27660*/  LOP3.LUT R2, R2, 0x3, RZ, 0xc0, !PT ;  /* 0x0000000302027812 */ /* 0x000fca00078ec0ff */
[----:B------:R2:W3:Y:S02]  /*27670*/  SHFL.IDX PT, R14, R2, RZ, 0x1f ;  /* 0x00001fff020e7589 */ /* 0x0004e400000e0000 */
.L_x_9934:
[----:B---3--:R-:W-:Y:S01]  /*27680*/  ISETP.NE.AND P0, PT, R14, RZ, PT ;  /* 0x000000ff0e00720c */ /* 0x008fe20003f05270 */
[----:B------:R-:W-:-:S12]  /*27690*/  BSSY B0, `(.L_x_9879) ;  /* 0x0000027000007945 */ /* 0x000fd80003800000 */
[----:B------:R-:W-:Y:S05]  /*276a0*/  @P0 BRA `(.L_x_9880) ;  /* 0x0000000000940947 */ /* 0x000fea0003800000 */
[----:B------:R-:W-:-:S03]  /*276b0*/  UMOV UR4, 0xffffffff ;  /* 0xffffffff00047882 */ /* 0x000fc60000000000 */
[----:B------:R-:W-:Y:S05]  /*276c0*/  BRA.DIV UR4, `(.L_x_9881) ;  /* 0x0000001204f07947 */ /* 0x000fea000b800000 */
[----:B------:R-:W-:-:S13]  /*276d0*/  ELECT P6, URZ, PT ;  /* 0x00000000003f782f */ /* 0x000fda00038c0000 */
.L_x_9937:
[----:B------:R-:W-:Y:S05]  /*276e0*/  @!P6 BRA `(.L_x_9880) ;  /* 0x000000000084e947 */ /* 0x000fea0003800000 */
[----:B------:R-:W-:-:S06]  /*276f0*/  ULOP3.LUT UR4, UR48, 0x2, URZ, 0xfc, !UPT ;  /* 0x0000000230047892 */ /* 0x000fcc000f8efc3f */
[----:B--2---:R-:W-:-:S05]  /*27700*/  IMAD.U32 R2, RZ, RZ, UR4 ;  /* 0x00000004ff027e24 */ /* 0x004fca000f8e00ff */
[----:B------:R-:W-:-:S13]  /*27710*/  ISETP.NE.AND P2, PT, R2, 0x3, PT ;  /* 0x000000030200780c */ /* 0x000fda0003f45270 */
[----:B------:R-:W-:Y:S05]  /*27720*/  @!P2 BRA `(.L_x_9882) ;  /* 0x000000000004a947 */ /* 0x000fea0003800000 */
[----:B------:R-:W-:Y:S01]  /*27730*/  BPT.TRAP 0x1 ;  /* 0x000000040000795c */ /* 0x000fe20000300000 */
.L_x_9882:
[----:B-1----:R-:W2:Y:S04]  /*27740*/  LDL R3, [R1+0x470] ;  /* 0x0004700001037983 */ /* 0x002ea80000100800 */
        /* <DEDUP_REMOVED lines=13> */
.L_x_9938:
[----:B------:R-:W2:Y:S02]  /*27820*/  SYNCS.PHASECHK.TRANS64.TRYWAIT P0, [R7+URZ], R2 ;  /* 0x00000002070075a7 */ /* 0x000ea4000800017f */
[----:B--2---:R-:W-:Y:S05]  /*27830*/  @!P0 BRA `(.L_x_9884) ;  /* 0x0000001000c88947 */ /* 0x004fea0003800000 */
.L_x_9939:
[----:B------:R-:W-:Y:S05]  /*27840*/  @!P2 BRA `(.L_x_9885) ;  /* 0x000000000004a947 */ /* 0x000fea0003800000 */
[----:B------:R-:W-:Y:S01]  /*27850*/  BPT.TRAP 0x1 ;  /* 0x000000040000795c */ /* 0x000fe20000300000 */
.L_x_9885:
[----:B------:R-:W3:Y:S01]  /*27860*/  LDL.LU R4, [R1+0x470] ;  /* 0x0004700001047983 */ /* 0x000ee20000300800 */
[----:B------:R-:W-:-:S04]  /*27870*/  VIADD R0, R0, 0x32460 ;  /* 0x0003246000007836 */ /* 0x000fc80000000000 */
[----:B---3--:R-:W-:-:S04]  /*27880*/  IMAD R4, R4, 0x8, R0 ;  /* 0x0000000804047824 */ /* 0x008fc800078e0200 */
[----:B------:R-:W3:Y:S02]  /*27890*/  SYNCS.PHASECHK.TRANS64.TRYWAIT P0, [R4+URZ], R5 ;  /* 0x00000005040075a7 */ /* 0x000ee4000800017f */
[----:B---3--:R-:W-:Y:S05]  /*278a0*/  @!P0 BRA `(.L_x_9886) ;  /* 0x0000001000c08947 */ /* 0x008fea0003800000 */
.L_x_9940:
[----:B------:R-:W-:-:S07]  /*278b0*/  IMAD R3, R3, 0x8, R0 ;  /* 0x0000000803037824 */ /* 0x000fce00078e0200 */
.L_x_9887:
[----:B----4-:R4:W0:Y:S02]  /*278c0*/  SYNCS.PHASECHK.TRANS64.TRYWAIT P0, [R3+URZ], R2 ;  /* 0x00000002030075a7 */ /* 0x010824000800017f */
[----:B0-----:R-:W-:Y:S05]  /*278d0*/  @!P0 NANOSLEEP.SYNCS 0x989680 ;  /* 0x009896800000895d */ /* 0x001fea0003900000 */
[----:B------:R-:W0:Y:S02]  /*278e0*/  @!P0 SYNCS.PHASECHK.TRANS64 P0, [R3+URZ], R2 ;  /* 0x00000002030085a7 */ /* 0x000e24000800007f */
[----:B0-----:R-:W-:Y:S05]  /*278f0*/  @!P0 BRA `(.L_x_9887) ;  /* 0xfffffffc00f08947 */ /* 0x001fea000383ffff */
.L_x_9880:
[----:B------:R-:W-:Y:S05]  /*27900*/  BSYNC B0 ;  /* 0x0000000000007941 */ /* 0x000fea0003800000 */
.L_x_9879:
[----:B------:R-:W-:Y:S05]  /*27910*/  EXIT ;  /* 0x000000000000794d */ /* 0x000fea0003800000 */
.L_x_9681:
[----:B0-----:R-:W-:-:S04]  /*27920*/  IMAD.U32 R7, RZ, RZ, UR44 ;  /* 0x0000002cff077e24 */ /* 0x001fc8000f8e00ff */
[----:B------:R0:W1:Y:S03]  /*27930*/  SYNCS.PHASECHK.TRANS64.TRYWAIT P0, [R7+URZ+0x32400], R0 ;  /* 0x03240000070075a7 */ /* 0x000066000800017f */
[----:B-1----:R-:W-:Y:S05]  /*27940*/  @!P0 NANOSLEEP.SYNCS 0x989680 ;  /* 0x009896800000895d */ /* 0x002fea0003900000 */
[----:B------:R-:W1:Y:S02]  /*27950*/  @!P0 SYNCS.PHASECHK.TRANS64 P0, [R7+URZ+0x32400], R0 ;  /* 0x03240000070085a7 */ /* 0x000e64000800007f */
[----:B-1----:R-:W-:Y:S05]  /*27960*/  @!P0 BRA `(.L_x_9681) ;  /* 0xfffffffc00ec8947 */ /* 0x002fea000383ffff */
[----:B------:R-:W-:Y:S05]  /*27970*/  BRA `(.L_x_9888) ;  /* 0xfffffdb000347947 */ /* 0x000fea000383ffff */
.L_x_9688:
[----:B-1----:R1:W2:Y:S02]  /*27980*/  SYNCS.PHASECHK.TRANS64.TRYWAIT P0, [R20+URZ], R21 ;  /* 0x00000015140075a7 */ /* 0x0022a4000800017f */
[----:B--2---:R-:W-:Y:S05]  /*27990*/  @!P0 NANOSLEEP.SYNCS 0x989680 ;  /* 0x009896800000895d */ /* 0x004fea0003900000 */
[----:B------:R-:W2:Y:S02]  /*279a0*/  @!P0 SYNCS.PHASECHK.TRANS64 P0, [R20+URZ], R21 ;  /* 0x00000015140085a7 */ /* 0x000ea4000800007f */
[----:B--2---:R-:W-:Y:S05]  /*279b0*/  @!P0 BRA `(.L_x_9688) ;  /* 0xfffffffc00f08947 */ /* 0x004fea000383ffff */
[----:B------:R-:W-:Y:S05]  /*279c0*/  BRA `(.L_x_9687) ;  /* 0xfffffdb4003c7947 */ /* 0x000fea000383ffff */
.L_x_9690:
[----:B0-----:R-:W-:-:S04]  /*279d0*/  IMAD.U32 R8, RZ, RZ, UR44 ;  /* 0x0000002cff087e24 */ /* 0x001fc8000f8e00ff */
[----:B------:R0:W1:Y:S03]  /*279e0*/  SYNCS.PHASECHK.TRANS64.TRYWAIT P0, [R8+URZ+0x32410], R7 ;  /* 0x03241007080075a7 */ /* 0x000066000800017f */
[----:B-1----:R-:W-:Y:S05]  /*279f0*/  @!P0 NANOSLEEP.SYNCS 0x989680 ;  /* 0x009896800000895d */ /* 0x002fea0003900000 */
[----:B------:R-:W1:Y:S02]  /*27a00*/  @!P0 SYNCS.PHASECHK.TRANS64 P0, [R8+URZ+0x32410], R7 ;  /* 0x03241007080085a7 */ /* 0x000e64000800007f */
[----:B-1----:R-:W-:Y:S05]  /*27a10*/  @!P0 BRA `(.L_x_9690) ;  /* 0xfffffffc00ec8947 */ /* 0x002fea000383ffff */
[----:B------:R-:W-:Y:S05]  /*27a20*/  BRA `(.L_x_9889) ;  /* 0xfffffdb800107947 */ /* 0x000fea000383ffff */
.L_x_9697:
[----:B-1----:R1:W2:Y:S02]  /*27a30*/  SYNCS.PHASECHK.TRANS64.TRYWAIT P0, [R8+URZ], R9 ;  /* 0x00000009080075a7 */ /* 0x0022a4000800017f */
[----:B--2---:R-:W-:Y:S05]  /*27a40*/  @!P0 NANOSLEEP.SYNCS 0x989680 ;  /* 0x009896800000895d */ /* 0x004fea0003900000 */
[----:B------:R-:W2:Y:S02]  /*27a50*/  @!P0 SYNCS.PHASECHK.TRANS64 P0, [R8+URZ], R9 ;  /* 0x00000009080085a7 */ /* 0x000ea4000800007f */
[----:B--2---:R-:W-:Y:S05]  /*27a60*/  @!P0 BRA `(.L_x_9697) ;  /* 0xfffffffc00f08947 */ /* 0x004fea000383ffff */
[----:B------:R-:W-:Y:S05]  /*27a70*/  BRA `(.L_x_9696) ;  /* 0xfffffdb800547947 */ /* 0x000fea000383ffff */
.L_x_9732:
[----:B0-----:R0:W1:Y:S02]  /*27a80*/  SYNCS.PHASECHK.TRANS64.TRYWAIT P2, [R0+URZ], R3 ;  /* 0x00000003000075a7 */ /* 0x001064000804017f */
[----:B-1----:R-:W-:Y:S05]  /*27a90*/  @!P2 NANOSLEEP.SYNCS 0x989680 ;  /* 0x009896800000a95d */ /* 0x002fea0003900000 */
[----:B------:R-:W1:Y:S02]  /*27aa0*/  @!P2 SYNCS.PHASECHK.TRANS64 P2, [R0+URZ], R3 ;  /* 0x000000030000a5a7 */ /* 0x000e64000804007f */
[----:B-1----:R-:W-:Y:S05]  /*27ab0*/  @!P2 BRA `(.L_x_9732) ;  /* 0xfffffffc00f0a947 */ /* 0x002fea000383ffff */
[----:B------:R-:W-:Y:S05]  /*27ac0*/  BRA `(.L_x_9731) ;  /* 0xfffffe24004c7947 */ /* 0x000fea000383ffff */
.L_x_9739:
[----:B-1----:R1:W2:Y:S02]  /*27ad0*/  SYNCS.PHASECHK.TRANS64.TRYWAIT P2, [R4+URZ], R5 ;  /* 0x00000005040075a7 */ /* 0x0022a4000804017f */
[----:B--2---:R-:W-:Y:S05]  /*27ae0*/  @!P2 NANOSLEEP.SYNCS 0x989680 ;  /* 0x009896800000a95d */ /* 0x004fea0003900000 */
[----:B------:R-:W2:Y:S02]  /*27af0*/  @!P2 SYNCS.PHASECHK.TRANS64 P2, [R4+URZ], R5 ;  /* 0x000000050400a5a7 */ /* 0x000ea4000804007f */
[----:B--2---:R-:W-:Y:S05]  /*27b00*/  @!P2 BRA `(.L_x_9739) ;  /* 0xfffffffc00f0a947 */ /* 0x004fea000383ffff */
[----:B------:R-:W-:Y:S05]  /*27b10*/  BRA `(.L_x_9738) ;  /* 0xfffffe2800707947 */ /* 0x000fea000383ffff */
.L_x_9750:
[----:B-1----:R1:W2:Y:S02]  /*27b20*/  SYNCS.PHASECHK.TRANS64.TRYWAIT P1, [R0+URZ], R7 ;  /* 0x00000007000075a7 */ /* 0x0022a4000802017f */
[----:B--2---:R-:W-:Y:S05]  /*27b30*/  @!P1 NANOSLEEP.SYNCS 0x989680 ;  /* 0x009896800000995d */ /* 0x004fea0003900000 */
[----:B------:R-:W2:Y:S02]  /*27b40*/  @!P1 SYNCS.PHASECHK.TRANS64 P1, [R0+URZ], R7 ;  /* 0x00000007000095a7 */ /* 0x000ea4000802007f */
[----:B--2---:R-:W-:Y:S05]  /*27b50*/  @!P1 BRA `(.L_x_9750) ;  /* 0xfffffffc00f09947 */ /* 0x004fea000383ffff */
[----:B------:R-:W-:Y:S05]  /*27b60*/  BRA `(.L_x_9749) ;  /* 0xfffffec000987947 */ /* 0x000fea000383ffff */
.L_x_9757:
[----:B-1----:R1:W2:Y:S02]  /*27b70*/  SYNCS.PHASECHK.TRANS64.TRYWAIT P1, [R4+URZ], R5 ;  /* 0x00000005040075a7 */ /* 0x0022a4000802017f */
[----:B--2---:R-:W-:Y:S05]  /*27b80*/  @!P1 NANOSLEEP.SYNCS 0x989680 ;  /* 0x009896800000995d */ /* 0x004fea0003900000 */
[----:B------:R-:W2:Y:S02]  /*27b90*/  @!P1 SYNCS.PHASECHK.TRANS64 P1, [R4+URZ], R5 ;  /* 0x00000005040095a7 */ /* 0x000ea4000802007f */
[----:B--2---:R-:W-:Y:S05]  /*27ba0*/  @!P1 BRA `(.L_x_9757) ;  /* 0xfffffffc00f09947 */ /* 0x004fea000383ffff */
[----:B------:R-:W-:Y:S05]  /*27bb0*/  BRA `(.L_x_9756) ;  /* 0xfffffec400bc7947 */ /* 0x000fea000383ffff */
.L_x_9821:
        /* <DEDUP_REMOVED lines=11> */
.L_x_9891:
[----:B------:R-:W-:Y:S05]  /*27c70*/  BSYNC B0 ;  /* 0x0000000000007941 */ /* 0x000fea0003800000 */
.L_x_9890:
[----:B------:R-:W-:Y:S05]  /*27c80*/  BRA `(.L_x_9892) ;  /* 0xffffffc800007947 */ /* 0x000fea000383ffff */
.L_x_9822:
[----:B------:R-:W-:Y:S01]  /*27c90*/  BSSY B0, `(.L_x_9893) ;  /* 0x0000006000007945 */ /* 0x000fe20003800000 */
[----:B------:R-:W-:-:S07]  /*27ca0*/  IMAD.MOV.U32 R15, RZ, RZ, -0x1 ;  /* 0xffffffffff0f7424 */ /* 0x000fce00078e00ff */
[----:B0-----:R-:W-:Y:S05]  /*27cb0*/  WARPSYNC.COLLECTIVE R15, `(.L_x_9894) ;  /* 0x000000000f0c7348 */ /* 0x001fea0003c00000 */
[----:B------:R-:W-:Y:S02]  /*27cc0*/  ELECT P6, UR62, PT ;  /* 0x00000000003e782f */ /* 0x000fe400038c0000 */
[----:B------:R-:W-:Y:S01]  /*27cd0*/  MOV R14, UR62 ;  /* 0x0000003e000e7c02 */ /* 0x000fe20008000f00 */
[----:B0-----:R-:W-:Y:S10]  /*27ce0*/  ENDCOLLECTIVE ;  /* 0x000000000000791b */ /* 0x001ff40003800000 */
.L_x_9894:
[----:B------:R-:W-:Y:S05]  /*27cf0*/  BSYNC B0 ;  /* 0x0000000000007941 */ /* 0x000fea0003800000 */
.L_x_9893:
[----:B------:R-:W-:Y:S05]  /*27d00*/  BRA `(.L_x_9895) ;  /* 0xffffffc400f07947 */ /* 0x000fea000383ffff */
.L_x_9825:
[----:B0-----:R0:W1:Y:S02]  /*27d10*/  SYNCS.PHASECHK.TRANS64.TRYWAIT P0, [R9+URZ+0x32440], R10 ;  /* 0x0324400a090075a7 */ /* 0x001064000800017f */
[----:B-1----:R-:W-:Y:S05]  /*27d20*/  @!P0 NANOSLEEP.SYNCS 0x989680 ;  /* 0x009896800000895d */ /* 0x002fea0003900000 */
[----:B------:R-:W1:Y:S02]  /*27d30*/  @!P0 SYNCS.PHASECHK.TRANS64 P0, [R9+URZ+0x32440], R10 ;  /* 0x0324400a090085a7 */ /* 0x000e64000800007f */
[----:B-1----:R-:W-:Y:S05]  /*27d40*/  @!P0 BRA `(.L_x_9825) ;  /* 0xfffffffc00f08947 */ /* 0x002fea000383ffff */
[----:B------:R-:W-:Y:S05]  /*27d50*/  BRA `(.L_x_9896) ;  /* 0xffffffc800587947 */ /* 0x000fea000383ffff */
.L_x_9829:
        /* <DEDUP_REMOVED lines=8> */
.L_x_9832:
[----:B0-----:R0:W1:Y:S02]  /*27de0*/  SYNCS.PHASECHK.TRANS64.TRYWAIT P0, [R9+URZ+0x32460], R6 ;  /* 0x03246006090075a7 */ /* 0x001064000800017f */
[----:B-1----:R-:W-:Y:S05]  /*27df0*/  @!P0 NANOSLEEP.SYNCS 0x989680 ;  /* 0x009896800000895d */ /* 0x002fea0003900000 */
[----:B------:R-:W1:Y:S02]  /*27e00*/  @!P0 SYNCS.PHASECHK.TRANS64 P0, [R9+URZ+0x32460], R6 ;  /* 0x03246006090085a7 */ /* 0x000e64000800007f */
[----:B-1----:R-:W-:Y:S05]  /*27e10*/  @!P0 BRA `(.L_x_9832) ;  /* 0xfffffffc00f08947 */ /* 0x002fea000383ffff */
[----:B------:R-:W-:Y:S05]  /*27e20*/  BRA `(.L_x_9898) ;  /* 0xffffffcc00dc7947 */ /* 0x000fea000383ffff */
.L_x_9841:
[----:B-1----:R1:W2:Y:S02]  /*27e30*/  SYNCS.PHASECHK.TRANS64.TRYWAIT P0, [R2+URZ+0x32440], R3 ;  /* 0x03244003020075a7 */ /* 0x0022a4000800017f */
[----:B--2---:R-:W-:Y:S05]  /*27e40*/  @!P0 NANOSLEEP.SYNCS 0x989680 ;  /* 0x009896800000895d */ /* 0x004fea0003900000 */
[----:B------:R-:W2:Y:S02]  /*27e50*/  @!P0 SYNCS.PHASECHK.TRANS64 P0, [R2+URZ+0x32440], R3 ;  /* 0x03244003020085a7 */ /* 0x000ea4000800007f */
[----:B--2---:R-:W-:Y:S05]  /*27e60*/  @!P0 BRA `(.L_x_9841) ;  /* 0xfffffffc00f08947 */ /* 0x004fea000383ffff */
[----:B------:R-:W-:Y:S05]  /*27e70*/  BRA `(.L_x_9899) ;  /* 0xffffffd400607947 */ /* 0x000fea000383ffff */
.L_x_9843:
[----:B--2---:R2:W3:Y:S02]  /*27e80*/  SYNCS.PHASECHK.TRANS64.TRYWAIT P0, [R2+URZ+0x32460], R3 ;  /* 0x03246003020075a7 */ /* 0x0044e4000800017f */
[----:B---3--:R-:W-:Y:S05]  /*27e90*/  @!P0 NANOSLEEP.SYNCS 0x989680 ;  /* 0x009896800000895d */ /* 0x008fea0003900000 */
[----:B------:R-:W3:Y:S02]  /*27ea0*/  @!P0 SYNCS.PHASECHK.TRANS64 P0, [R2+URZ+0x32460], R3 ;  /* 0x03246003020085a7 */ /* 0x000ee4000800007f */
[----:B---3--:R-:W-:Y:S05]  /*27eb0*/  @!P0 BRA `(.L_x_9843) ;  /* 0xfffffffc00f08947 */ /* 0x008fea000383ffff */
[----:B------:R-:W-:Y:S05]  /*27ec0*/  BRA `(.L_x_9900) ;  /* 0xffffffd400d07947 */ /* 0x000fea000383ffff */
.L_x_9848:
[----:B-1----:R1:W2:Y:S02]  /*27ed0*/  SYNCS.PHASECHK.TRANS64.TRYWAIT P0, [R2+URZ+0x32440], R3 ;  /* 0x03244003020075a7 */ /* 0x0022a4000800017f */
[----:B--2---:R-:W-:Y:S05]  /*27ee0*/  @!P0 NANOSLEEP.SYNCS 0x989680 ;  /* 0x009896800000895d */ /* 0x004fea0003900000 */
[----:B------:R-:W2:Y:S02]  /*27ef0*/  @!P0 SYNCS.PHASECHK.TRANS64 P0, [R2+URZ+0x32440], R3 ;  /* 0x03244003020085a7 */ /* 0x000ea4000800007f */
[----:B--2---:R-:W-:Y:S05]  /*27f00*/  @!P0 BRA `(.L_x_9848) ;  /* 0xfffffffc00f08947 */ /* 0x004fea000383ffff */
[----:B------:R-:W-:Y:S05]  /*27f10*/  BRA `(.L_x_9901) ;  /* 0xffffffdc00207947 */ /* 0x000fea000383ffff */
.L_x_9850:
[----:B0-----:R0:W2:Y:S02]  /*27f20*/  SYNCS.PHASECHK.TRANS64.TRYWAIT P1, [R2+URZ+0x32460], R3 ;  /* 0x03246003020075a7 */ /* 0x0010a4000802017f */
[----:B--2---:R-:W-:Y:S05]  /*27f30*/  @!P1 NANOSLEEP.SYNCS 0x989680 ;  /* 0x009896800000995d */ /* 0x004fea0003900000 */
[----:B------:R-:W2:Y:S02]  /*27f40*/  @!P1 SYNCS.PHASECHK.TRANS64 P1, [R2+URZ+0x32460], R3 ;  /* 0x03246003020095a7 */ /* 0x000ea4000802007f */
[----:B--2---:R-:W-:Y:S05]  /*27f50*/  @!P1 BRA `(.L_x_9850) ;  /* 0xfffffffc00f09947 */ /* 0x004fea000383ffff */
[----:B------:R-:W-:Y:S05]  /*27f60*/  BRA `(.L_x_9902) ;  /* 0xffffffdc008c7947 */ /* 0x000fea000383ffff */
.L_x_9855:
[----:B--2---:R2:W3:Y:S02]  /*27f70*/  SYNCS.PHASECHK.TRANS64.TRYWAIT P0, [R2+URZ+0x32440], R3 ;  /* 0x03244003020075a7 */ /* 0x0044e4000800017f */
[----:B---3--:R-:W-:Y:S05]  /*27f80*/  @!P0 NANOSLEEP.SYNCS 0x989680 ;  /* 0x009896800000895d */ /* 0x008fea0003900000 */
[----:B------:R-:W3:Y:S02]  /*27f90*/  @!P0 SYNCS.PHASECHK.TRANS64 P0, [R2+URZ+0x32440], R3 ;  /* 0x03244003020085a7 */ /* 0x000ee4000800007f */
[----:B---3--:R-:W-:Y:S05]  /*27fa0*/  @!P0 BRA `(.L_x_9855) ;  /* 0xfffffffc00f08947 */ /* 0x008fea000383ffff */
[----:B------:R-:W-:Y:S05]  /*27fb0*/  BRA `(.L_x_9903) ;  /* 0xffffffe000b47947 */ /* 0x000fea000383ffff */
.L_x_9857:
[----:B0-----:R0:W1:Y:S02]  /*27fc0*/  SYNCS.PHASECHK.TRANS64.TRYWAIT P1, [R2+URZ+0x32460], R3 ;  /* 0x03246003020075a7 */ /* 0x001064000802017f */
[----:B-1----:R-:W-:Y:S05]  /*27fd0*/  @!P1 NANOSLEEP.SYNCS 0x989680 ;  /* 0x009896800000995d */ /* 0x002fea0003900000 */
[----:B------:R-:W1:Y:S02]  /*27fe0*/  @!P1 SYNCS.PHASECHK.TRANS64 P1, [R2+URZ+0x32460], R3 ;  /* 0x03246003020095a7 */ /* 0x000e64000802007f */
[----:B-1----:R-:W-:Y:S05]  /*27ff0*/  @!P1 BRA `(.L_x_9857) ;  /* 0xfffffffc00f09947 */ /* 0x002fea000383ffff */
[----:B------:R-:W-:Y:S05]  /*28000*/  BRA `(.L_x_9904) ;  /* 0xffffffe400247947 */ /* 0x000fea000383ffff */
.L_x_9862:
        /* <DEDUP_REMOVED lines=8> */
.L_x_9906:
[----:B------:R-:W-:Y:S05]  /*28090*/  BSYNC B0 ;  /* 0x0000000000007941 */ /* 0x000fea0003800000 */
.L_x_9905:
        /* <DEDUP_REMOVED lines=8> */
.L_x_9907:
[----:B------:R-:W-:Y:S01]  /*28120*/  IMAD.MOV.U32 R6, RZ, RZ, R14 ;  /* 0x000000ffff067224 */ /* 0x000fe200078e000e */
[----:B------:R-:W-:Y:S06]  /*28130*/  BRA `(.L_x_9908) ;  /* 0xffffffe800187947 */ /* 0x000fec000383ffff */
.L_x_9865:
        /* <DEDUP_REMOVED lines=8> */
.L_x_9910:
[----:B------:R-:W-:Y:S05]  /*281c0*/  BSYNC B0 ;  /* 0x0000000000007941 */ /* 0x000fea0003800000 */
.L_x_9909:
        /* <DEDUP_REMOVED lines=10> */
.L_x_9911:
        /* <DEDUP_REMOVED lines=8> */
.L_x_9912:
        /* <DEDUP_REMOVED lines=8> */
.L_x_9913:
        /* <DEDUP_REMOVED lines=8> */
.L_x_9914:
        /* <DEDUP_REMOVED lines=8> */
.L_x_9915:
[----:B------:R-:W-:Y:S05]  /*28470*/  BRA `(.L_x_9916) ;  /* 0xffffffe400dc7947 */ /* 0x000fea000383ffff */
.L_x_9870:
[----:B------:R-:W-:Y:S01]  /*28480*/  BSSY B0, `(.L_x_9917) ;  /* 0x0000008000007945 */ /* 0x000fe20003800000 */
[----:B-----5:R-:W-:Y:S02]  /*28490*/  IMAD.MOV.U32 R13, RZ, RZ, R2 ;  /* 0x000000ffff0d7224 */ /* 0x020fe400078e0002 */
[----:B------:R-:W-:Y:S02]  /*284a0*/  IMAD.MOV.U32 R12, RZ, RZ, 0x1 ;  /* 0x00000001ff0c7424 */ /* 0x000fe400078e00ff */
[----:B------:R-:W-:Y:S02]  /*284b0*/  IMAD.MOV.U32 R11, RZ, RZ, RZ ;  /* 0x000000ffff0b7224 */ /* 0x000fe400078e00ff */
[----:B------:R-:W-:-:S07]  /*284c0*/  IMAD.MOV.U32 R15, RZ, RZ, -0x1 ;  /* 0xffffffffff0f7424 */ /* 0x000fce00078e00ff */
[----:B012---:R-:W-:Y:S05]  /*284d0*/  WARPSYNC.COLLECTIVE R15, `(.L_x_9918) ;  /* 0x000000000f087348 */ /* 0x007fea0003c00000 */
[----:B------:R3:W4:Y:S02]  /*284e0*/  SHFL.UP P6, R14, R13, R12, R11 ;  /* 0x0400000c0d0e7389 */ /* 0x00072400000c000b */
[----:B01234-:R-:W-:Y:S01]  /*284f0*/  ENDCOLLECTIVE ;  /* 0x000000000000791b */ /* 0x01ffe20003800000 */
.L_x_9918:
[----:B------:R-:W-:Y:S05]  /*28500*/  BSYNC B0 ;  /* 0x0000000000007941 */ /* 0x000fea0003800000 */
.L_x_9917:
        /* <DEDUP_REMOVED lines=10> */
.L_x_9919:
        /* <DEDUP_REMOVED lines=8> */
.L_x_9920:
        /* <DEDUP_REMOVED lines=8> */
.L_x_9921:
        /* <DEDUP_REMOVED lines=8> */
.L_x_9922:
        /* <DEDUP_REMOVED lines=8> */
.L_x_9923:
[----:B------:R-:W-:Y:S05]  /*287b0*/  BRA `(.L_x_9924) ;  /* 0xffffffe400c07947 */ /* 0x000fea000383ffff */
.L_x_9872:
[----:B------:R-:W-:Y:S01]  /*287c0*/  BSSY B0, `(.L_x_9925) ;  /* 0x0000006000007945 */ /* 0x000fe20003800000 */
[----:B------:R-:W-:Y:S01]  /*287d0*/  PLOP3.LUT P6, PT, P6, PT, PT, 0x8, 0x0 ;  /* 0x000000000000781c */ /* 0x000fe200037ce170 */
[----:B------:R-:W-:-:S12]  /*287e0*/  IMAD.MOV.U32 R15, RZ, RZ, -0x1 ;  /* 0xffffffffff0f7424 */ /* 0x000fd800078e00ff */
[----:B0-----:R-:W-:Y:S05]  /*287f0*/  WARPSYNC.COLLECTIVE R15, `(.L_x_9926) ;  /* 0x000000000f087348 */ /* 0x001fea0003c00000 */
[----:B------:R-:W-:Y:S01]  /*28800*/  VOTE.ANY R14, PT, P6 ;  /* 0x00000000000e7806 */ /* 0x000fe200030e0100 */
[----:B0-----:R-:W-:Y:S06]  /*28810*/  ENDCOLLECTIVE ;  /* 0x000000000000791b */ /* 0x001fec0003800000 */
.L_x_9926:
[----:B------:R-:W-:Y:S05]  /*28820*/  BSYNC B0 ;  /* 0x0000000000007941 */ /* 0x000fea0003800000 */
.L_x_9925:
        /* <DEDUP_REMOVED lines=9> */
.L_x_9927:
[----:B------:R-:W-:Y:S01]  /*288c0*/  IMAD.MOV.U32 R17, RZ, RZ, R14 ;  /* 0x000000ffff117224 */ /* 0x000fe200078e000e */
[----:B------:R-:W-:Y:S06]  /*288d0*/  BRA `(.L_x_9928) ;  /* 0xffffffe400b07947 */ /* 0x000fec000383ffff */
.L_x_9874:
[----:B------:R-:W-:Y:S01]  /*288e0*/  BSSY B0, `(.L_x_9929) ;  /* 0x0000007000007945 */ /* 0x000fe20003800000 */
[----:B------:R-:W-:Y:S02]  /*288f0*/  IMAD.MOV.U32 R13, RZ, RZ, R3 ;  /* 0x000000ffff0d7224 */ /* 0x000fe400078e0003 */
[----:B------:R-:W-:Y:S02]  /*28900*/  IMAD.MOV.U32 R11, RZ, RZ, 0x1f ;  /* 0x0000001fff0b7424 */ /* 0x000fe400078e00ff */
[----:B------:R-:W-:-:S07]  /*28910*/  IMAD.MOV.U32 R15, RZ, RZ, -0x1 ;  /* 0xffffffffff0f7424 */ /* 0x000fce00078e00ff */
[----:B012---:R-:W-:Y:S05]  /*28920*/  WARPSYNC.COLLECTIVE R15, `(.L_x_9930) ;  /* 0x000000000f087348 */ /* 0x007fea0003c00000 */
[----:B------:R3:W4:Y:S02]  /*28930*/  SHFL.IDX P6, R14, R13, R12, R11 ;  /* 0x0000000c0d0e7389 */ /* 0x00072400000c000b */
[----:B01234-:R-:W-:Y:S01]  /*28940*/  ENDCOLLECTIVE ;  /* 0x000000000000791b */ /* 0x01ffe20003800000 */
.L_x_9930:
[----:B------:R-:W-:Y:S05]  /*28950*/  BSYNC B0 ;  /* 0x0000000000007941 */ /* 0x000fea0003800000 */
.L_x_9929:
[----:B------:R-:W-:Y:S05]  /*28960*/  BRA `(.L_x_9873) ;  /* 0xffffffe400a87947 */ /* 0x000fea000383ffff */
.L_x_9877:
[----:B-1----:R1:W3:Y:S02]  /*28970*/  SYNCS.PHASECHK.TRANS64.TRYWAIT P0, [R0+URZ+0x32420], R3 ;  /* 0x03242003000075a7 */ /* 0x0022e4000800017f */
[----:B---3--:R-:W-:Y:S05]  /*28980*/  @!P0 NANOSLEEP.SYNCS 0x989680 ;  /* 0x009896800000895d */ /* 0x008fea0003900000 */
[----:B------:R-:W3:Y:S02]  /*28990*/  @!P0 SYNCS.PHASECHK.TRANS64 P0, [R0+URZ+0x32420], R3 ;  /* 0x03242003000085a7 */ /* 0x000ee4000800007f */
[----:B---3--:R-:W-:Y:S05]  /*289a0*/  @!P0 BRA `(.L_x_9877) ;  /* 0xfffffffc00f08947 */ /* 0x008fea000383ffff */
[----:B------:R-:W-:Y:S05]  /*289b0*/  BRA `(.L_x_9931) ;  /* 0xffffffec00187947 */ /* 0x000fea000383ffff */
.L_x_9878:
[----:B--2---:R-:W2:Y:S01]  /*289c0*/  S2R R2, SR_TID.X ;  /* 0x0000000000027919 */ /* 0x004ea20000002100 */
        /* <DEDUP_REMOVED lines=10> */
.L_x_9933:
[----:B------:R-:W-:Y:S05]  /*28a70*/  BSYNC B0 ;  /* 0x0000000000007941 */ /* 0x000fea0003800000 */
.L_x_9932:
[----:B------:R-:W-:Y:S05]  /*28a80*/  BRA `(.L_x_9934) ;  /* 0xffffffe800fc7947 */ /* 0x000fea000383ffff */
.L_x_9881:
[----:B------:R-:W-:Y:S01]  /*28a90*/  BSSY B1, `(.L_x_9935) ;  /* 0x0000006000017945 */ /* 0x000fe20003800000 */
[----:B------:R-:W-:-:S07]  /*28aa0*/  IMAD.MOV.U32 R15, RZ, RZ, -0x1 ;  /* 0xffffffffff0f7424 */ /* 0x000fce00078e00ff */
[----:B012---:R-:W-:Y:S05]  /*28ab0*/  WARPSYNC.COLLECTIVE R15, `(.L_x_9936) ;  /* 0x000000000f0c7348 */ /* 0x007fea0003c00000 */
[----:B------:R-:W-:Y:S02]  /*28ac0*/  ELECT P6, UR62, PT ;  /* 0x00000000003e782f */ /* 0x000fe400038c0000 */
[----:B------:R-:W-:Y:S01]  /*28ad0*/  MOV R14, UR62 ;  /* 0x0000003e000e7c02 */ /* 0x000fe20008000f00 */
[----:B012---:R-:W-:Y:S10]  /*28ae0*/  ENDCOLLECTIVE ;  /* 0x000000000000791b */ /* 0x007ff40003800000 */
.L_x_9936:
[----:B------:R-:W-:Y:S05]  /*28af0*/  BSYNC B1 ;  /* 0x0000000000017941 */ /* 0x000fea0003800000 */
.L_x_9935:
[----:B------:R-:W-:Y:S05]  /*28b00*/  BRA `(.L_x_9937) ;  /* 0xffffffe800f47947 */ /* 0x000fea000383ffff */
.L_x_9883:
[----:B-1----:R1:W2:Y:S02]  /*28b10*/  SYNCS.PHASECHK.TRANS64.TRYWAIT P0, [R6+URZ], R5 ;  /* 0x00000005060075a7 */ /* 0x0022a4000800017f */
[----:B--2---:R-:W-:Y:S05]  /*28b20*/  @!P0 NANOSLEEP.SYNCS 0x989680 ;  /* 0x009896800000895d */ /* 0x004fea0003900000 */
[----:B------:R-:W2:Y:S02]  /*28b30*/  @!P0 SYNCS.PHASECHK.TRANS64 P0, [R6+URZ], R5 ;  /* 0x00000005060085a7 */ /* 0x000ea4000800007f */
[----:B--2---:R-:W-:Y:S05]  /*28b40*/  @!P0 BRA `(.L_x_9883) ;  /* 0xfffffffc00f08947 */ /* 0x004fea000383ffff */
[----:B------:R-:W-:Y:S05]  /*28b50*/  BRA `(.L_x_9938) ;  /* 0xffffffec00307947 */ /* 0x000fea000383ffff */
.L_x_9884:
[----:B--2---:R2:W3:Y:S02]  /*28b60*/  SYNCS.PHASECHK.TRANS64.TRYWAIT P0, [R7+URZ], R2 ;  /* 0x00000002070075a7 */ /* 0x0044e4000800017f */
[----:B---3--:R-:W-:Y:S05]  /*28b70*/  @!P0 NANOSLEEP.SYNCS 0x989680 ;  /* 0x009896800000895d */ /* 0x008fea0003900000 */
[----:B------:R-:W3:Y:S02]  /*28b80*/  @!P0 SYNCS.PHASECHK.TRANS64 P0, [R7+URZ], R2 ;  /* 0x00000002070085a7 */ /* 0x000ee4000800007f */
[----:B---3--:R-:W-:Y:S05]  /*28b90*/  @!P0 BRA `(.L_x_9884) ;  /* 0xfffffffc00f08947 */ /* 0x008fea000383ffff */
[----:B------:R-:W-:Y:S05]  /*28ba0*/  BRA `(.L_x_9939) ;  /* 0xffffffec00247947 */ /* 0x000fea000383ffff */
.L_x_9886:
[----:B---3--:R3:W4:Y:S02]  /*28bb0*/  SYNCS.PHASECHK.TRANS64.TRYWAIT P0, [R4+URZ], R5 ;  /* 0x00000005040075a7 */ /* 0x008724000800017f */
[----:B----4-:R-:W-:Y:S05]  /*28bc0*/  @!P0 NANOSLEEP.SYNCS 0x989680 ;  /* 0x009896800000895d */ /* 0x010fea0003900000 */
[----:B------:R-:W4:Y:S02]  /*28bd0*/  @!P0 SYNCS.PHASECHK.TRANS64 P0, [R4+URZ], R5 ;  /* 0x00000005040085a7 */ /* 0x000f24000800007f */
[----:B----4-:R-:W-:Y:S05]  /*28be0*/  @!P0 BRA `(.L_x_9886) ;  /* 0xfffffffc00f08947 */ /* 0x010fea000383ffff */
[----:B------:R-:W-:Y:S05]  /*28bf0*/  BRA `(.L_x_9940) ;  /* 0xffffffec002c7947 */ /* 0x000fea000383ffff */
        .type           $_ZN7cutlass13device_kernelIN5flash11enable_sm90INS1_16FlashAttnFwdSm90INS1_25CollectiveMainloopFwdSm90ILi2EN4cute5tupleIJNS5_1CILi1EEES8_S8_EEENS6_IJNS7_ILi128EEENS7_ILi96EEENS7_ILi64EEEEEELi256ENS_10bfloat16_tEfNS_4arch4Sm90ELb0ELb1ELb1ELb1ELb0ELb0ELb1ELb1ELb0ELb0ELb0ELb0EEENS1_21CollectiveEpilogueFwdINS6_IJSA_NS7_ILi256EEESB_EEES9_SE_SG_Li256ELb1ELb0ELb0ELb0EEENS1_36VarlenDynamicPersistentTileSchedulerILi128ELi96ELi256ELi32ELb0ELb0ELb1ELb1ELb0ELb1EEEEEEEEEvNT_6ParamsE$_ZZN5flash25CollectiveMainloopFwdSm90ILi2EN4cute5tupleIJNS1_1CILi1EEES4_S4_EEENS2_IJNS3_ILi128EEENS3_ILi96EEENS3_ILi64EEEEEELi256EN7cutlass10bfloat16_tEfNSA_4arch4Sm90ELb0ELb1ELb1ELb1ELb0ELb0ELb1ELb1ELb0ELb0ELb0ELb0EE3mmaINS_16FlashAttnFwdSm90ISE_NS_21CollectiveEpilogueFwdINS2_IJS6_NS3_ILi256EEES7_EEES5_SB_SD_Li256ELb1ELb0ELb0ELb0EEENS_36VarlenDynamicPersistentTileSchedulerILi128ELi96ELi256ELi32ELb0ELb0ELb1ELb1ELb0ELb1EEEE13SharedStorageENS1_6TensorINS1_11ArrayEngineIfLm128EEENS1_6LayoutINS2_IJNS2_IJNS3_ILi2EEEST_NS3_ILi32EEEEEES4_S4_EEENS2_IJNS2_IJS4_ST_NS3_ILi4EEEEEENS3_ILi0EEESZ_EEEEEEENS_7SoftmaxILi2ELi0EEEEEbRKNSE_6ParamsENSA_25PipelineTmaAsyncNoClusterILi2ENSA_16PipelineTmaAsyncILi2EEEEES1B_RNSA_13PipelineStateILj2EEERT0_RT1_iRiRKNS_16SeqlenInfoQKNewKILb1ELb0EEENS2_IJiiiiEEERT_ENKUliT_T0_T1_E_clIZSF_ISO_S12_S14_EbS17_S1B_S1B_S1E_S1G_S1I_iS1J_S1N_S1O_S1Q_EUlRS1R_iE1_NS3_ILb0EEENS3_ILb1EEEEEDaiS1R_S1S_S1T_,@function
        .size           $_ZN7cutlass13device_kernelIN5flash11enable_sm90INS1_16FlashAttnFwdSm90INS1_25CollectiveMainloopFwdSm90ILi2EN4cute5tupleIJNS5_1CILi1EEES8_S8_EEENS6_IJNS7_ILi128EEENS7_ILi96EEENS7_ILi64EEEEEELi256ENS_10bfloat16_tEfNS_4arch4Sm90ELb0ELb1ELb1ELb1ELb0ELb0ELb1ELb1ELb0ELb0ELb0ELb0EEENS1_21CollectiveEpilogueFwdINS6_IJSA_NS7_ILi256EEESB_EEES9_SE_SG_Li256ELb1ELb0ELb0ELb0EEENS1_36VarlenDynamicPersistentTileSchedulerILi128ELi96ELi256ELi32ELb0ELb0ELb1ELb1ELb0ELb1EEEEEEEEEvNT_6ParamsE$_ZZN5flash25CollectiveMainloopFwdSm90ILi2EN4cute5tupleIJNS1_1CILi1EEES4_S4_EEENS2_IJNS3_ILi128EEENS3_ILi96EEENS3_ILi64EEEEEELi256EN7cutlass10bfloat16_tEfNSA_4arch4Sm90ELb0ELb1ELb1ELb1ELb0ELb0ELb1ELb1ELb0ELb0ELb0ELb0EE3mmaINS_16FlashAttnFwdSm90ISE_NS_21CollectiveEpilogueFwdINS2_IJS6_NS3_ILi256EEES7_EEES5_SB_SD_Li256ELb1ELb0ELb0ELb0EEENS_36VarlenDynamicPersistentTileSchedulerILi128ELi96ELi256ELi32ELb0ELb0ELb1ELb1ELb0ELb1EEEE13SharedStorageENS1_6TensorINS1_11ArrayEngineIfLm128EEENS1_6LayoutINS2_IJNS2_IJNS3_ILi2EEEST_NS3_ILi32EEEEEES4_S4_EEENS2_IJNS2_IJS4_ST_NS3_ILi4EEEEEENS3_ILi0EEESZ_EEEEEEENS_7SoftmaxILi2ELi0EEEEEbRKNSE_6ParamsENSA_25PipelineTmaAsyncNoClusterILi2ENSA_16PipelineTmaAsyncILi2EEEEES1B_RNSA_13PipelineStateILj2EEERT0_RT1_iRiRKNS_16SeqlenInfoQKNewKILb1ELb0EEENS2_IJiiiiEEERT_ENKUliT_T0_T1_E_clIZSF_ISO_S12_S14_EbS17_S1B_S1B_S1E_S1G_S1I_iS1J_S1N_S1O_S1Q_EUlRS1R_iE1_NS3_ILb0EEENS3_ILb1EEEEEDaiS1R_S1S_S1T_,(.L_x_11970 - $_ZN7cutlass13device_kernelIN5flash11enable_sm90INS1_16FlashAttnFwdSm90INS1_25CollectiveMainloopFwdSm90ILi2EN4cute5tupleIJNS5_1CILi1EEES8_S8_EEENS6_IJNS7_ILi128EEENS7_ILi96EEENS7_ILi64EEEEEELi256ENS_10bfloat16_tEfNS_4arch4Sm90ELb0ELb1ELb1ELb1ELb0ELb0ELb1ELb1ELb0ELb0ELb0ELb0EEENS1_21CollectiveEpilogueFwdINS6_IJSA_NS7_ILi256EEESB_EEES9_SE_SG_Li256ELb1ELb0ELb0ELb0EEENS1_36VarlenDynamicPersistentTileSchedulerILi128ELi96ELi256ELi32ELb0ELb0ELb1ELb1ELb0ELb1EEEEEEEEEvNT_6ParamsE$_ZZN5flash25CollectiveMainloopFwdSm90ILi2EN4cute5tupleIJNS1_1CILi1EEES4_S4_EEENS2_IJNS3_ILi128EEENS3_ILi96EEENS3_ILi64EEEEEELi256EN7cutlass10bfloat16_tEfNSA_4arch4Sm90ELb0ELb1ELb1ELb1ELb0ELb0ELb1ELb1ELb0ELb0ELb0ELb0EE3mmaINS_16FlashAttnFwdSm90ISE_NS_21CollectiveEpilogueFwdINS2_IJS6_NS3_ILi256EEES7_EEES5_SB_SD_Li256ELb1ELb0ELb0ELb0EEENS_36VarlenDynamicPersistentTileSchedulerILi128ELi96ELi256ELi32ELb0ELb0ELb1ELb1ELb0ELb1EEEE13SharedStorageENS1_6TensorINS1_11ArrayEngineIfLm128EEENS1_6LayoutINS2_IJNS2_IJNS3_ILi2EEEST_NS3_ILi32EEEEEES4_S4_EEENS2_IJNS2_IJS4_ST_NS3_ILi4EEEEEENS3_ILi0EEESZ_EEEEEEENS_7SoftmaxILi2ELi0EEEEEbRKNSE_6ParamsENSA_25PipelineTmaAsyncNoClusterILi2ENSA_16PipelineTmaAsyncILi2EEEEES1B_RNSA_13PipelineStateILj2EEERT0_RT1_iRiRKNS_16SeqlenInfoQKNewKILb1ELb0EEENS2_IJiiiiEEERT_ENKUliT_T0_T1_E_clIZSF_ISO_S12_S14_EbS17_S1B_S1B_S1E_S1G_S1I_iS1J_S1N_S1O_S1Q_EUlRS1R_iE1_NS3_ILb0EEENS3_ILb1EEEEEDaiS1R_S1S_S1T_)
$_ZN7cutlass13device_kernelIN5flash11enable_sm90INS1_16FlashAttnFwdSm90INS1_25CollectiveMainloopFwdSm90ILi2EN4cute5tupleIJNS5_1CILi1EEES8_S8_EEENS6_IJNS7_ILi128EEENS7_ILi96EEENS7_ILi64EEEEEELi256ENS_10bfloat16_tEfNS_4arch4Sm90ELb0ELb1ELb1ELb1ELb0ELb0ELb1ELb1ELb0ELb0ELb0ELb0EEENS1_21CollectiveEpilogueFwdINS6_IJSA_NS7_ILi256EEESB_EEES9_SE_SG_Li256ELb1ELb0ELb0ELb0EEENS1_36VarlenDynamicPersistentTileSchedulerILi128ELi96ELi256ELi32ELb0ELb0ELb1ELb1ELb0ELb1EEEEEEEEEvNT_6ParamsE$_ZZN5flash25CollectiveMainloopFwdSm90ILi2EN4cute5tupleIJNS1_1CILi1EEES4_S4_EEENS2_IJNS3_ILi128EEENS3_ILi96EEENS3_ILi64EEEEEELi256EN7cutlass10bfloat16_tEfNSA_4arch4Sm90ELb0ELb1ELb1ELb1ELb0ELb0ELb1ELb1ELb0ELb0ELb0ELb0EE3mmaINS_16FlashAttnFwdSm90ISE_NS_21CollectiveEpilogueFwdINS2_IJS6_NS3_ILi256EEES7_EEES5_SB_SD_Li256ELb1ELb0ELb0ELb0EEENS_36VarlenDynamicPersistentTileSchedulerILi128ELi96ELi256ELi32ELb0ELb0ELb1ELb1ELb0ELb1EEEE13SharedStorageENS1_6TensorINS1_11ArrayEngineIfLm128EEENS1_6LayoutINS2_IJNS2_IJNS3_ILi2EEEST_NS3_ILi32EEEEEES4_S4_EEENS2_IJNS2_IJS4_ST_NS3_ILi4EEEEEENS3_ILi0EEESZ_EEEEEEENS_7SoftmaxILi2ELi0EEEEEbRKNSE_6ParamsENSA_25PipelineTmaAsyncNoClusterILi2ENSA_16PipelineTmaAsyncILi2EEEEES1B_RNSA_13PipelineStateILj2EEERT0_RT1_iRiRKNS_16SeqlenInfoQKNewKILb1ELb0EEENS2_IJiiiiEEERT_ENKUliT_T0_T1_E_clIZSF_ISO_S12_S14_EbS17_S1B_S1B_S1E_S1G_S1I_iS1J_S1N_S1O_S1Q_EUlRS1R_iE1_NS3_ILb0EEENS3_ILb1EEEEEDaiS1R_S1S_S1T_:
[----:B------:R-:W-:Y:S05]  /*28c00*/  YIELD ;  /* 0x0000000000007946 */ /* 0x000fea0003800000 */
[----:B------:R-:W-:Y:S02]  /*28c10*/  ULDC UR4, c[0x0][0x20] ;  /* 0x0000080000047ab9 */ /* 0x000fe40000000800 */
[----:B------:R-:W-:-:S05]  /*28c20*/  VIADD R0, R0, -UR4 ;  /* 0x8000000400007c36 */ /* 0x000fca0008000000 */
[----:B------:R-:W2:Y:S01]  /*28c30*/  LDL.64 R2, [R0] ;  /* 0x0000000000027983 */ /* 0x000ea20000100a00 */
[----:B------:R-:W0:Y:S02]  /*28c40*/  LDC.64 R4, c[0x0][0x208] ;  /* 0x00008200ff047b82 */ /* 0x000e240000000a00 */
[----:B0-----:R-:W-:Y:S02]  /*28c50*/  R2UR UR4, R4 ;  /* 0x00000000040472ca */ /* 0x001fe400000e0000 */
        /* <DEDUP_REMOVED lines=35> */
[----:B0-----:R1:W5:Y:S01]  /*28e90*/  LD.E R11, desc[UR6][R6.64+0x4] ;  /* 0x00000406060b7980 */ /* 0x001362000c101900 */
[----:B--2---:R-:W-:-:S04]  /*28ea0*/  LOP3.LUT R14, R14, 0x1, RZ, 0xfc, !PT ;  /* 0x000000010e0e7812 */ /* 0x004fc800078efcff */
[----:B------:R-:W-:-:S13]  /*28eb0*/  ISETP.NE.AND P1, PT, R14, 0x3, PT ;  /* 0x000000030e00780c */ /* 0x000fda0003f25270 */
[----:B-1----:R-:W-:Y:S05]  /*28ec0*/  @!P1 BRA `(.L_x_9942) ;  /* 0x0000000000049947 */ /* 0x002fea0003800000 */
[----:B------:R-:W-:Y:S01]  /*28ed0*/  BPT.TRAP 0x1 ;  /* 0x000000040000795c */ /* 0x000fe20000300000 */
.L_x_9942:
[----:B------:R-:W-:Y:S05]  /*28ee0*/  BSYNC B3 ;  /* 0x0000000000037941 */ /* 0x000fea0003800000 */
.L_x_9941:
[----:B------:R-:W-:Y:S02]  /*28ef0*/  R2UR UR4, R4 ;  /* 0x00000000040472ca */ /* 0x000fe400000e0000 */
[----:B------:R-:W-:-:S13]  /*28f00*/  R2UR UR5, R5 ;  /* 0x00000000050572ca */ /* 0x000fda00000e0000 */
[----:B------:R-:W2:Y:S01]  /*28f10*/  LD.E.64 R2, desc[UR4][R8.64+0x8] ;  /* 0x0000080408027980 */ /* 0x000ea2000c101b00 */
[----:B-----5:R-:W-:Y:S02]  /*28f20*/  SHF.L.U32 R13, R11, 0x1f, RZ ;  /* 0x0000001f0b0d7819 */ /* 0x020fe400000006ff */
[----:B--2---:R-:W-:-:S05]  /*28f30*/  MOV R3, R2 ;  /* 0x0000000200037202 */ /* 0x004fca0000000f00 */
[----:B------:R-:W-:-:S04]  /*28f40*/  IMAD R12, R12, 0x8, R3 ;  /* 0x000000080c0c7824 */ /* 0x000fc800078e0203 */
[----:B------:R0:W1:Y:S01]  /*28f50*/  SYNCS.PHASECHK.TRANS64.TRYWAIT P1, [R12+URZ], R13 ;  /* 0x0000000d0c0075a7 */ /* 0x000062000802017f */
[----:B------:R-:W2:Y:S01]  /*28f60*/  LD.E R11, desc[UR4][R8.64+0x1c] ;  /* 0x00001c04080b7980 */ /* 0x000ea2000c101900 */
[----:B------:R-:W-:Y:S02]  /*28f70*/  R2UR UR6, R4 ;  /* 0x00000000040672ca */ /* 0x000fe400000e0000 */
[----:B------:R-:W-:Y:S01]  /*28f80*/  R2UR UR7, R5 ;  /* 0x00000000050772ca */ /* 0x000fe200000e0000 */
[----:B------:R0:W5:Y:S01]  /*28f90*/  LD.E R2, desc[UR4][R6.64] ;  /* 0x0000000406027980 */ /* 0x000162000c101900 */
[----:B------:R-:W-:Y:S11]  /*28fa0*/  BSSY B3, `(.L_x_9943) ;  /* 0x0000006000037945 */ /* 0x000ff60003800000 */
[----:B------:R0:W5:Y:S01]  /*28fb0*/  LD.E R3, desc[UR6][R6.64+0x4] ;  /* 0x0000040606037980 */ /* 0x000162000c101900 */
[----:B--2---:R-:W-:-:S04]  /*28fc0*/  LOP3.LUT R11, R11, 0x1, RZ, 0xfc, !PT ;  /* 0x000000010b0b7812 */ /* 0x004fc800078efcff */
[----:B------:R-:W-:-:S13]  /*28fd0*/  ISETP.NE.AND P2, PT, R11, 0x3, PT ;  /* 0x000000030b00780c */ /* 0x000fda0003f45270 */
[----:B01----:R-:W-:Y:S05]  /*28fe0*/  @!P2 BRA `(.L_x_9944) ;  /* 0x000000000004a947 */ /* 0x003fea0003800000 */
[----:B------:R-:W-:Y:S01]  /*28ff0*/  BPT.TRAP 0x1 ;  /* 0x000000040000795c */ /* 0x000fe20000300000 */
.L_x_9944:
[----:B------:R-:W-:Y:S05]  /*29000*/  BSYNC B3 ;  /* 0x0000000000037941 */ /* 0x000fea0003800000 */
.L_x_9943:
        /* <DEDUP_REMOVED lines=8> */
[----:B------:R-:W0:Y:S02]  /*29090*/  SYNCS.PHASECHK.TRANS64.TRYWAIT P1, [R2+URZ], R3 ;  /* 0x00000003020075a7 */ /* 0x000e24000802017f */
[----:B0-----:R-:W-:Y:S05]  /*290a0*/  @!P1 BRA `(.L_x_9947) ;  /* 0x000001b400a49947 */ /* 0x001fea0003800000 */
.L_x_9946:
[----:B------:R-:W-:Y:S05]  /*290b0*/  BSYNC B3 ;  /* 0x0000000000037941 */ /* 0x000fea0003800000 */
.L_x_9945:
[----:B------:R-:W2:Y:S04]  /*290c0*/  LDL.64 R8, [R0] ;  /* 0x0000000000087983 */ /* 0x000ea80000100a00 */
[----:B------:R-:W3:Y:S01]  /*290d0*/  LDL.64 R6, [R0+0x28] ;  /* 0x0000280000067983 */ /* 0x000ee20000100a00 */
[C---:B------:R-:W-:Y:S02]  /*290e0*/  R2UR UR6, R4.reuse ;  /* 0x00000000040672ca */ /* 0x040fe400000e0000 */
[C---:B------:R-:W-:Y:S01]  /*290f0*/  R2UR UR7, R5.reuse ;  /* 0x00000000050772ca */ /* 0x040fe200000e0000 */
[----:B0----5:R-:W4:Y:S01]  /*29100*/  LDL.64 R2, [R0+0x20] ;  /* 0x0000200000027983 */ /* 0x021f220000100a00 */
        /* <DEDUP_REMOVED lines=85> */
[----:B0-----:R-:W-:Y:S05]  /*29660*/  @!P1 BRA `(.L_x_9949) ;  /* 0x0000000000049947 */ /* 0x001fea0003800000 */
[----:B------:R-:W-:Y:S01]  /*29670*/  BPT.TRAP 0x1 ;  /* 0x000000040000795c */ /* 0x000fe20000300000 */
.L_x_9949:
[----:B------:R-:W-:Y:S05]  /*29680*/  BSYNC B3 ;  /* 0x0000000000037941 */ /* 0x000fea0003800000 */
.L_x_9948:
        /* <DEDUP_REMOVED lines=17> */
.L_x_9951:
[----:B------:R-:W-:Y:S05]  /*297a0*/  BSYNC B3 ;  /* 0x0000000000037941 */ /* 0x000fea0003800000 */
.L_x_9950:
        /* <DEDUP_REMOVED lines=10> */
.L_x_9953:
[----:B------:R-:W-:Y:S05]  /*29850*/  BSYNC B3 ;  /* 0x0000000000037941 */ /* 0x000fea0003800000 */
.L_x_9952:
[----:B------:R-:W2:Y:S04]  /*29860*/  LDL.64 R12, [R0] ;  /* 0x00000000000c7983 */ /* 0x000ea80000100a00 */
[----:B------:R-:W3:Y:S01]  /*29870*/  LDL.64 R6, [R0+0x58] ;  /* 0x0000580000067983 */ /* 0x000ee20000100a00 */
[C---:B------:R-:W-:Y:S02]  /*29880*/  R2UR UR6, R4.reuse ;  /* 0x00000000040672ca */ /* 0x040fe400000e0000 */
[C---:B------:R-:W-:Y:S01]  /*29890*/  R2UR UR7, R5.reuse ;  /* 0x00000000050772ca */ /* 0x040fe200000e0000 */
[----:B------:R-:W4:Y:S01]  /*298a0*/  LDL.64 R2, [R0+0x48] ;  /* 0x0000480000027983 */ /* 0x000f220000100a00 */
[C---:B------:R-:W-:Y:S02]  /*298b0*/  R2UR UR4, R4.reuse ;  /* 0x00000000040472ca */ /* 0x040fe400000e0000 */
[C---:B------:R-:W-:Y:S01]  /*298c0*/  R2UR UR5, R5.reuse ;  /* 0x00000000050572ca */ /* 0x040fe200000e0000 */
[----:B0----5:R-:W4:Y:S08]  /*298d0*/  LDL.64 R8, [R0+0x50] ;  /* 0x0000500000087983 */ /* 0x021f300000100a00 */
[----:B--2---:R-:W2:Y:S04]  /*298e0*/  LD.E R11, desc[UR6][R12.64] ;  /* 0x000000060c0b7980 */ /* 0x004ea8000c101900 */
[----:B---3--:R-:W2:Y:S01]  /*298f0*/  LD.E.64 R6, desc[UR4][R6.64] ;  /* 0x0000000406067980 */ /* 0x008ea2000c101b00 */
[----:B------:R-:W-:Y:S05]  /*29900*/  WARPSYNC.ALL ;  /* 0x0000000000007948 */ /* 0x000fea0003800000 */
[----:B------:R-:W-:Y:S01]  /*29910*/  R2UR UR6, R4 ;  /* 0x00000000040672ca */ /* 0x000fe200000e0000 */
[----:B------:R-:W3:Y:S01]  /*29920*/  LDL.LU R18, [R1+0x470] ;  /* 0x0004700001127983 */ /* 0x000ee20000300800 */
[----:B------:R-:W-:-:S02]  /*29930*/  R2UR UR7, R5 ;  /* 0x00000000050772ca */ /* 0x000fc400000e0000 */
[----:B------:R-:W-:Y:S01]  /*29940*/  R2UR UR4, R4 ;  /* 0x00000000040472ca */ /* 0x000fe200000e0000 */
[----:B------:R-:W3:Y:S01]  /*29950*/  LDL R20, [R1+0x474] ;  /* 0x0004740001147983 */ /* 0x000ee20000100800 */
[----:B------:R-:W-:-:S03]  /*29960*/  R2UR UR5, R5 ;  /* 0x00000000050572ca */ /* 0x000fc600000e0000 */
[----:B------:R-:W3:Y:S06]  /*29970*/  LDL R19, [R1+0x478] ;  /* 0x0004780001137983 */ /* 0x000eec0000100800 */
[----:B----4-:R-:W4:Y:S04]  /*29980*/  LD.E R14, desc[UR6][R2.64] ;  /* 0x00000006020e7980 */ /* 0x010f28000c101900 */
[----:B------:R-:W3:Y:S01]  /*29990*/  LD.E.64 R12, desc[UR4][R8.64] ;  /* 0x00000004080c7980 */ /* 0x000ee2000c101b00 */
[----:B--2---:R-:W-:Y:S01]  /*299a0*/  IMAD R6, R11, 0xc00, R6 ;  /* 0x00000c000b067824 */ /* 0x004fe200078e0206 */
[----:B------:R-:W-:Y:S01]  /*299b0*/  R2UR UR7, R7 ;  /* 0x00000000070772ca */ /* 0x000fe200000e0000 */
[----:B------:R-:W-:Y:S01]  /*299c0*/  WARPGROUP.ARRIVE ;  /* 0x00000000000079c5 */ /* 0x000fe20000000000 */
        /* <DEDUP_REMOVED lines=14> */
[----:B------:R-:W-:Y:S01]  /*29ab0*/  WARPGROUP.ARRIVE ;  /* 0x00000000000079c5 */ /* 0x000fe20000000000 */
[----:B------:R-:W-:Y:S01]  /*29ac0*/  IMAD.MOV.U32 R15, RZ, RZ, R7 ;  /* 0x000000ffff0f7224 */ /* 0x000fe200078e0007 */
[----:B------:R-:W-:-:S02]  /*29ad0*/  R2UR UR8, R4 ;  /* 0x00000000040872ca */ /* 0x000fc400000e0000 */
[----:B------:R-:W-:Y:S02]  /*29ae0*/  R2UR UR6, R14 ;  /* 0x000000000e0672ca */ /* 0x000fe400000e0000 */
        /* <DEDUP_REMOVED lines=222> */
[----:B------:R-:W0:Y:S01]  /*2a8d0*/  S2R R197, SR_TID.X ;  /* 0x0000000000c57919 */ /* 0x000e220000002100 */
[----:B------:R-:W-:Y:S02]  /*2a8e0*/  R2UR UR8, R4 ;  /* 0x00000000040872ca */ /* 0x000fe400000e0000 */
[----:B------:R-:W-:Y:S02]  /*2a8f0*/  R2UR UR6, R12 ;  /* 0x000000000c0672ca */ /* 0x000fe400000e0000 */
[----:B------:R-:W-:Y:S02]  /*2a900*/  R2UR UR7, R13 ;  /* 0x000000000d0772ca */ /* 0x000fe400000e0000 */
[----:B------:R-:W-:Y:S02]  /*2a910*/  R2UR UR9, R5 ;  /* 0x00000000050972ca */ /* 0x000fe400000e0000 */
[----:B------:R-:W-:Y:S02]  /*2a920*/  LOP3.LUT R18, R18, 0xfff7ffff, RZ, 0xc0, !PT ;  /* 0xfff7ffff12127812 */ /* 0x000fe400078ec0ff */
[----:B0-----:R-:W-:Y:S01]  /*2a930*/  LOP3.LUT P2, RZ, R197, 0x7f, RZ, 0xc0, !PT ;  /* 0x0000007fc5ff7812 */ /* 0x001fe2000784c0ff */
[----:B--2---:R-:W-:-:S02]  /*2a940*/  VIADD R6, R8, 0xc06 ;  /* 0x00000c0608067836 */ /* 0x004fc40000000000 */
[----:B------:R-:W-:Y:S01]  /*2a950*/  IMAD.MOV.U32 R7, RZ, RZ, R9 ;  /* 0x000000ffff077224 */ /* 0x000fe200078e0009 */
[----:B------:R-:W-:Y:S02]  /*2a960*/  SHF.R.U32.HI R11, RZ, 0x7, R197 ;  /* 0x00000007ff0b7819 */ /* 0x000fe400000116c5 */
[----:B------:R-:W-:Y:S02]  /*2a970*/  R2UR UR4, R6 ;  /* 0x00000000060472ca */ /* 0x000fe400000e0000 */
[----:B------:R-:W-:-:S05]  /*2a980*/  R2UR UR5, R7 ;  /* 0x00000000070572ca */ /* 0x000fca00000e0000 */
[----:B------:R-:W-:-:S08]  /*2a990*/  @P2 LOP3.LUT R18, R18, 0x80000, RZ, 0xfc, !PT ;  /* 0x0008000012122812 */ /* 0x000fd000078efcff */
[----:B------:R-:W-:Y:S03]  /*2a9a0*/  HGMMA.64x96x16.F32.BF16 R24, gdesc[UR4], R24, gsb0 ;  /* 0x01600000041879f0 */ /* 0x000fe60008001818 */
[----:B------:R-:W-:Y:S02]  /*2a9b0*/  WARPGROUP.DEPBAR.LE gsb0, 0x0 ;  /* 0x00008000000079c5 */ /* 0x000fe40000010000 */
[----:B------:R0:W-:Y:S04]  /*2a9c0*/  ST.E desc[UR8][R2.64], R189 ;  /* 0x000000bd02007985 */ /* 0x0001e8000c101908 */
[----:B------:R-:W2:Y:S04]  /*2a9d0*/  @!P2 LDL.64 R6, [R0+0x18] ;  /* 0x000018000006a983 */ /* 0x000ea80000100a00 */
[----:B------:R-:W3:Y:S01]  /*2a9e0*/  @!P2 LDL.64 R8, [R0] ;  /* 0x000000000008a983 */ /* 0x000ee20000100a00 */
[----:B------:R-:W-:-:S02]  /*2a9f0*/  @!P2 R2UR UR4, R4 ;  /* 0x000000000404a2ca */ /* 0x000fc400000e0000 */
[C---:B------:R-:W-:Y:S01]  /*2aa00*/  @!P2 R2UR UR5, R5.reuse ;  /* 0x000000000505a2ca */ /* 0x040fe200000e0000 */
[----:B------:R1:W-:Y:S01]  /*2aa10*/  STL [R1+0x470], R18 ;  /* 0x0004701201007387 */ /* 0x0003e20000100800 */
[----:B------:R-:W-:Y:S02]  /*2aa20*/  @!P2 R2UR UR6, R4 ;  /* 0x000000000406a2ca */ /* 0x000fe400000e0000 */
[----:B------:R-:W-:Y:S02]  /*2aa30*/  @!P2 R2UR UR7, R5 ;  /* 0x000000000507a2ca */ /* 0x000fe400000e0000 */
[----:B------:R-:W-:-:S05]  /*2aa40*/  IADD3 R11, -R11, 0xb, RZ ;  /* 0x0000000b0b0b7810 */ /* 0x000fca0007ffe1ff */
[----:B------:R4:W-:Y:S06]  /*2aa50*/  BAR.ARV R11, 0x100 ;  /* 0x0004000b0000751d */ /* 0x0009ec0000002000 */
[----:B--2---:R-:W2:Y:S04]  /*2aa60*/  @!P2 LD.E.64 R6, desc[UR4][R6.64+0x30] ;  /* 0x000030040606a980 */ /* 0x004ea8000c101b00 */
[----:B---3--:R-:W0:Y:S01]  /*2aa70*/  @!P2 LD.E R8, desc[UR6][R8.64] ;  /* 0x000000060808a980 */ /* 0x008e22000c101900 */
[----:B--2---:R-:W-:-:S05]  /*2aa80*/  @!P2 MOV R13, R6 ;  /* 0x00000006000da202 */ /* 0x004fca0000000f00 */
[----:B0-----:R-:W-:-:S05]  /*2aa90*/  @!P2 IMAD R2, R8, 0x8, R13 ;  /* 0x000000080802a824 */ /* 0x001fca00078e020d */
[----:B------:R-:W-:-:S04]  /*2aaa0*/  @!P2 PRMT R2, RZ, 0x654, R2 ;  /* 0x00000654ff02a816 */ /* 0x000fc80000000002 */
[----:B------:R0:W-:Y:S02]  /*2aab0*/  @!P2 SYNCS.ARRIVE.TRANS64.RED.A1T0 RZ, [R2+URZ], RZ ;  /* 0x000000ff02ffa9a7 */ /* 0x0001e4000810043f */
[----:B0-----:R-:W2:Y:S01]  /*2aac0*/  LDL.64 R2, [R0+0x68] ;  /* 0x0000680000027983 */ /* 0x001ea20000100a00 */
[----:B------:R-:W-:Y:S02]  /*2aad0*/  R2UR UR4, R4 ;  /* 0x00000000040472ca */ /* 0x000fe400000e0000 */
[----:B------:R-:W-:-:S13]  /*2aae0*/  R2UR UR5, R5 ;  /* 0x00000000050572ca */ /* 0x000fda00000e0000 */
[----:B--2---:R-:W1:Y:S01]  /*2aaf0*/  LD.E.64 R2, desc[UR4][R2.64] ;  /* 0x0000000402027980 */ /* 0x004e62000c101b00 */
[C---:B------:R-:W-:Y:S02]  /*2ab00*/  R2UR UR4, R4.reuse ;  /* 0x00000000040472ca */ /* 0x040fe400000e0000 */
[C---:B------:R-:W-:Y:S01]  /*2ab10*/  R2UR UR5, R5.reuse ;  /* 0x00000000050572ca */ /* 0x040fe200000e0000 */
[----:B------:R-:W-:Y:S01]  /*2ab20*/  IMAD.MOV.U32 R23, RZ, RZ, R157 ;  /* 0x000000ffff177224 */ /* 0x000fe200078e009d */
[C---:B------:R-:W-:Y:S02]  /*2ab30*/  R2UR UR8, R4.reuse ;  /* 0x00000000040872ca */ /* 0x040fe400000e0000 */
[C---:B------:R-:W-:Y:S01]  /*2ab40*/  R2UR UR9, R5.reuse ;  /* 0x00000000050972ca */ /* 0x040fe200000e0000 */
[----:B------:R-:W-:Y:S01]  /*2ab50*/  IMAD.MOV.U32 R8, RZ, RZ, R19 ;  /* 0x000000ffff087224 */ /* 0x000fe200078e0013 */
[----:B------:R-:W-:Y:S01]  /*2ab60*/  R2UR UR12, R4 ;  /* 0x00000000040c72ca */ /* 0x000fe200000e0000 */
[----:B------:R-:W-:Y:S01]  /*2ab70*/  IMAD.MOV.U32 R9, RZ, RZ, R20 ;  /* 0x000000ffff097224 */ /* 0x000fe200078e0014 */
[----:B------:R-:W-:-:S02]  /*2ab80*/  R2UR UR13, R5 ;  /* 0x00000000050d72ca */ /* 0x000fc400000e0000 */
[----:B------:R-:W-:Y:S02]  /*2ab90*/  R2UR UR6, R4 ;  /* 0x00000000040672ca */ /* 0x000fe400000e0000 */
[----:B------:R-:W-:-:S05]  /*2aba0*/  R2UR UR7, R5 ;  /* 0x00000000050772ca */ /* 0x000fca00000e0000 */
[----:B------:R0:W2:Y:S01]  /*2abb0*/  LD.E R78, desc[UR8][R8.64] ;  /* 0x00000008084e7980 */ /* 0x0000a2000c101900 */
[C---:B------:R-:W-:Y:S02]  /*2abc0*/  R2UR UR8, R4.reuse ;  /* 0x00000000040872ca */ /* 0x040fe400000e0000 */
[C---:B------:R-:W-:Y:S02]  /*2abd0*/  R2UR UR9, R5.reuse ;  /* 0x00000000050972ca */ /* 0x040fe400000e0000 */
[C---:B------:R-:W-:Y:S02]  /*2abe0*/  R2UR UR10, R4.reuse ;  /* 0x00000000040a72ca */ /* 0x040fe400000e0000 */
[----:B------:R-:W-:Y:S01]  /*2abf0*/  R2UR UR11, R5 ;  /* 0x00000000050b72ca */ /* 0x000fe200000e0000 */
[----:B------:R-:W3:Y:S08]  /*2ac00*/  LD.E R6, desc[UR6][R22.64+0x4] ;  /* 0x0000040616067980 */ /* 0x000ef0000c101900 */
[----:B------:R-:W3:Y:S04]  /*2ac10*/  LD.E R77, desc[UR8][R22.64+0xc] ;  /* 0x00000c08164d7980 */ /* 0x000ee8000c101900 */
[----:B------:R-:W4:Y:S04]  /*2ac20*/  LD.E R79, desc[UR10][R22.64+0x14] ;  /* 0x0000140a164f7980 */ /* 0x000f28000c101900 */
[----:B-1----:R-:W2:Y:S01]  /*2ac30*/  LD.E R18, desc[UR4][R2.64] ;  /* 0x0000000402127980 */ /* 0x002ea2000c101900 */
[----:B------:R-:W-:-:S02]  /*2ac40*/  R2UR UR4, R4 ;  /* 0x00000000040472ca */ /* 0x000fc400000e0000 */
[----:B------:R-:W-:Y:S01]  /*2ac50*/  R2UR UR5, R5 ;  /* 0x00000000050572ca */ /* 0x000fe200000e0000 */
[----:B------:R-:W3:-:S12]  /*2ac60*/  LD.E R3, desc[UR12][R22.64+0x18] ;  /* 0x0000180c16037980 */ /* 0x000ed8000c101900 */
[----:B------:R-:W3:Y:S01]  /*2ac70*/  LD.E R75, desc[UR4][R22.64] ;  /* 0x00000004164b7980 */ /* 0x000ee2000c101900 */
[----:B------:R-:W-:Y:S02]  /*2ac80*/  R2UR UR4, R4 ;  /* 0x00000000040472ca */ /* 0x000fe400000e0000 */
[----:B------:R-:W-:-:S13]  /*2ac90*/  R2UR UR5, R5 ;  /* 0x00000000050572ca */ /* 0x000fda00000e0000 */
[----:B------:R-:W3:Y:S01]  /*2aca0*/  LD.E R7, desc[UR4][R22.64+0x8] ;  /* 0x0000080416077980 */ /* 0x000ee2000c101900 */
[----:B------:R-:W-:Y:S02]  /*2acb0*/  R2UR UR4, R4 ;  /* 0x00000000040472ca */ /* 0x000fe400000e0000 */
[----:B------:R-:W-:-:S13]  /*2acc0*/  R2UR UR5, R5 ;  /* 0x00000000050572ca */ /* 0x000fda00000e0000 */
[----:B------:R-:W3:Y:S01]  /*2acd0*/  LD.E R76, desc[UR4][R22.64+0x10] ;  /* 0x00001004164c7980 */ /* 0x000ee2000c101900 */
[----:B------:R-:W-:Y:S01]  /*2ace0*/  BSSY B3, `(.L_x_9955) ;  /* 0x00000a5000037945 */ /* 0x000fe20003800000 */
[----:B----4-:R-:W-:Y:S02]  /*2acf0*/  IMAD R79, R10, -0x60, R79 ;  /* 0xffffffa00a4f7824 */ /* 0x010fe400078e024f */
[-C--:B--2---:R-:W-:Y:S01]  /*2ad00*/  FMUL.FTZ R20, R49, R18.reuse ;  /* 0x0000001231147220 */ /* 0x084fe20000410000 */
[----:B------:R-:W-:-:S03]  /*2ad10*/  FMUL.FTZ R73, R43, R18 ;  /* 0x000000122b497220 */ /* 0x000fc60000410000 */
[----:B------:R1:W2:Y:S01]  /*2ad20*/  MUFU.TANH R43, R20 ;  /* 0x00000014002b7308 */ /* 0x0002a20000002400 */
[-C--:B------:R-:W-:Y:S01]  /*2ad30*/  FMUL.FTZ R32, R32, R18.reuse ;  /* 0x0000001220207220 */ /* 0x080fe20000410000 */
[----:B-1----:R-:W-:-:S06]  /*2ad40*/  FMUL.FTZ R20, R57, R18 ;  /* 0x0000001239147220 */ /* 0x002fcc0000410000 */
[----:B------:R3:W1:Y:S01]  /*2ad50*/  MUFU.TANH R84, R20 ;  /* 0x0000001400547308 */ /* 0x0006620000002400 */
[----:B------:R-:W-:Y:S01]  /*2ad60*/  FMUL.FTZ R19, R48, R18 ;  /* 0x0000001230137220 */ /* 0x000fe20000410000 */
[----:B---3--:R-:W-:-:S06]  /*2ad70*/  SHF.R.S32.HI R20, RZ, 0x1f, R75 ;  /* 0x0000001fff147819 */ /* 0x008fcc000001144b */
[----:B------:R3:W4:Y:S01]  /*2ad80*/  MUFU.TANH R80, R32 ;  /* 0x0000002000507308 */ /* 0x0007220000002400 */
[----:B------:R-:W-:Y:S01]  /*2ad90*/  LEA.HI R20, R20, R75, RZ, 0x7 ;  /* 0x0000004b14147211 */ /* 0x000fe200078f38ff */
[----:B------:R-:W-:-:S03]  /*2ada0*/  FMUL.FTZ R72, R42, R18 ;  /* 0x000000122a487220 */ /* 0x000fc60000410000 */
[----:B---3--:R-:W-:-:S03]  /*2adb0*/  LOP3.LUT R32, R20, 0xffffff80, RZ, 0xc0, !PT ;  /* 0xffffff8014207812 */ /* 0x008fc600078ec0ff */
[----:B------:R3:W0:Y:S02]  /*2adc0*/  MUFU.TANH R42, R19 ;  /* 0x00000013002a7308 */ /* 0x0006240000002400 */
[----:B------:R-:W-:Y:S02]  /*2add0*/  IMAD.IADD R32, R75, 0x1, -R32 ;  /* 0x000000014b207824 */ /* 0x000fe400078e0a20 */
[-C--:B------:R-:W-:Y:S01]  /*2ade0*/  FMUL.FTZ R21, R52, R18.reuse ;  /* 0x0000001234157220 */ /* 0x080fe20000410000 */
[----:B---3--:R-:W-:-:S04]  /*2adf0*/  FMUL.FTZ R19, R56, R18 ;  /* 0x0000001238137220 */ /* 0x008fc80000410000 */
[----:B------:R3:W1:Y:S01]  /*2ae00*/  MUFU.TANH R83, R19 ;  /* 0x0000001300537308 */ /* 0x0006620000002400 */
[----:B------:R-:W-:Y:S01]  /*2ae10*/  FMUL.FTZ R12, R31, R18 ;  /* 0x000000121f0c7220 */ /* 0x000fe20000410000 */
[----:B---3--:R-:W-:-:S06]  /*2ae20*/  SHF.R.S32.HI R19, RZ, 0x1f, R32 ;  /* 0x0000001fff137819 */ /* 0x008fcc0000011420 */
[----:B------:R3:W1:Y:S01]  /*2ae30*/  MUFU.TANH R82, R21 ;  /* 0x0000001500527308 */ /* 0x0006620000002400 */
[----:B0-----:R-:W-:Y:S01]  /*2ae40*/  FMUL.FTZ R8, R24, R18 ;  /* 0x0000001218087220 */ /* 0x001fe20000410000 */
[----:B---3--:R-:W-:-:S04]  /*2ae50*/  LEA.HI R21, R19, R32, RZ, 0x2 ;  /* 0x0000002013157211 */ /* 0x008fc800078f10ff */
[----:B------:R-:W-:Y:S01]  /*2ae60*/  LOP3.LUT R31, R21, 0x7ffffffc, RZ, 0xc0, !PT ;  /* 0x7ffffffc151f7812 */ /* 0x000fe200078ec0ff */
[----:B------:R-:W-:Y:S01]  /*2ae70*/  FMUL.FTZ R24, R34, R18 ;  /* 0x0000001222187220 */ /* 0x000fe20000410000 */
[----:B------:R-:W-:Y:S02]  /*2ae80*/  LEA.HI R19, R19, R32, RZ, 0x5 ;  /* 0x0000002013137211 */ /* 0x000fe400078f28ff */
[----:B------:R-:W-:Y:S01]  /*2ae90*/  SHF.R.S32.HI R34, RZ, 0x1f, R21 ;  /* 0x0000001fff227819 */ /* 0x000fe20000011415 */
[----:B------:R-:W-:Y:S01]  /*2aea0*/  IMAD.IADD R32, R32, 0x1, -R31 ;  /* 0x0000000120207824 */ /* 0x000fe200078e0a1f */
[----:B------:R-:W-:Y:S01]  /*2aeb0*/  SHF.R.S32.HI R31, RZ, 0x2, R21 ;  /* 0x00000002ff1f7819 */ /* 0x000fe20000011415 */
[----:B------:R-:W-:Y:S01]  /*2aec0*/  FMUL.FTZ R33, R33, R18 ;  /* 0x0000001221217220 */ /* 0x000fe20000410000 */
[----:B------:R-:W-:Y:S02]  /*2aed0*/  SHF.R.S32.HI R21, RZ, 0x5, R19 ;  /* 0x00000005ff157819 */ /* 0x000fe40000011413 */
[----:B------:R-:W-:-:S02]  /*2aee0*/  SHF.R.S32.HI R19, RZ, 0x7, R20 ;  /* 0x00000007ff137819 */ /* 0x000fc40000011414 */
[----:B------:R-:W-:Y:S01]  /*2aef0*/  LEA.HI R34, R34, R31, RZ, 0x3 ;  /* 0x0000001f22227211 */ /* 0x000fe200078f18ff */
[----:B------:R0:W3:Y:S01]  /*2af00*/  MUFU.TANH R81, R33 ;  /* 0x0000002100517308 */ /* 0x0000e20000002400 */
        /* <DEDUP_REMOVED lines=10> */
[----:B0-----:R-:W-:Y:S01]  /*2afb0*/  IMAD R33, R78, 0x8, R21 ;  /* 0x000000084e217824 */ /* 0x001fe200078e0215 */
[----:B------:R-:W-:Y:S01]  /*2afc0*/  LEA.HI R20, R20, R19, RZ, 0x1 ;  /* 0x0000001314147211 */ /* 0x000fe200078f08ff */
        /* <DEDUP_REMOVED lines=23> */
[----:B------:R-:W-:Y:S01]  /*2b140*/  LOP3.LUT R34, R34, 0xfffffff8, RZ, 0xc0, !PT ;  /* 0xfffffff822227812 */ /* 0x000fe200078ec0ff */
[----:B------:R-:W-:-:S02]  /*2b150*/  IMAD R21, R10, -0x60, R7 ;  /* 0xffffffa00a157824 */ /* 0x000fc400078e0207 */
[-C--:B------:R-:W-:Y:S01]  /*2b160*/  FMUL.FTZ R50, R71, R18.reuse ;  /* 0x0000001247327220 */ /* 0x080fe20000410000 */
[-C--:B------:R-:W-:Y:S01]  /*2b170*/  FMUL.FTZ R40, R40, R18.reuse ;  /* 0x0000001228287220 */ /* 0x080fe20000410000 */
[----:B------:R-:W-:Y:S01]  /*2b180*/  FMUL.FTZ R41, R41, R18 ;  /* 0x0000001229297220 */ /* 0x000fe20000410000 */
[----:B------:R-:W-:Y:S02]  /*2b190*/  LOP3.LUT R20, R20, 0x3fffffe, RZ, 0xc0, !PT ;  /* 0x03fffffe14147812 */ /* 0x000fe400078ec0ff */
[----:B------:R-:W-:Y:S01]  /*2b1a0*/  ISETP.GE.AND P1, PT, R3, 0x1, PT ;  /* 0x000000010300780c */ /* 0x000fe20003f26270 */
[----:B------:R-:W-:Y:S01]  /*2b1b0*/  IMAD.IADD R34, R31, 0x1, -R34 ;  /* 0x000000011f227824 */ /* 0x000fe200078e0a22 */
[----:B------:R-:W-:Y:S01]  /*2b1c0*/  IADD3 R21, -R6, 0x1, R21 ;  /* 0x0000000106157810 */ /* 0x000fe20007ffe115 */
[----:B------:R-:W0:Y:S01]  /*2b1d0*/  MUFU.TANH R8, R8 ;  /* 0x0000000800087308 */ /* 0x000e220000002400 */
[----:B------:R-:W-:Y:S01]  /*2b1e0*/  IMAD.IADD R20, R19, 0x1, -R20 ;  /* 0x0000000113147824 */ /* 0x000fe200078e0a14 */
[----:B------:R-:W-:Y:S01]  /*2b1f0*/  LOP3.LUT R18, RZ, R77, RZ, 0x33, !PT ;  /* 0x0000004dff127212 */ /* 0x000fe200078e33ff */
[----:B------:R-:W-:-:S05]  /*2b200*/  IMAD.U32 R19, R33, 0x10, R34 ;  /* 0x0000001021137824 */ /* 0x000fca00078e0022 */
[----:B------:R-:W0:Y:S01]  /*2b210*/  MUFU.TANH R13, R13 ;  /* 0x0000000d000d7308 */ /* 0x000e220000002400 */
[----:B------:R-:W-:-:S07]  /*2b220*/  IMAD R21, R32, -0x2, R21 ;  /* 0xfffffffe20157824 */ /* 0x000fce00078e0215 */
[----:B------:R-:W0:Y:S01]  /*2b230*/  MUFU.TANH R2, R2 ;  /* 0x0000000200027308 */ /* 0x000e220000002400 */
[----:B------:R-:W-:-:S07]  /*2b240*/  IMAD R54, R20, 0x40, R19 ;  /* 0x0000004014367824 */ /* 0x000fce00078e0213 */
        /* <DEDUP_REMOVED lines=12> */
[----:B------:R0:W0:Y:S08]  /*2b310*/  MUFU.TANH R39, R41 ;  /* 0x0000002900277308 */ /* 0x0000300000002400 */
        /* <DEDUP_REMOVED lines=25> */
[----:B------:R-:W-:-:S02]  /*2b4b0*/  IMAD R19, R10, -0x60, RZ ;  /* 0xffffffa00a137824 */ /* 0x000fc400078e02ff */
[C---:B------:R-:W-:Y:S02]  /*2b4c0*/  IMAD.IADD R63, R21.reuse, 0x1, R76 ;  /* 0x00000001153f7824 */ /* 0x040fe400078e024c */
[----:B------:R-:W-:Y:S02]  /*2b4d0*/  IMAD.IADD R67, R21, 0x1, R18 ;  /* 0x0000000115437824 */ /* 0x000fe400078e0212 */
[----:B------:R-:W-:Y:S02]  /*2b4e0*/  IMAD R62, R32, -0x2, R19 ;  /* 0xfffffffe203e7824 */ /* 0x000fe400078e0213 */
[--C-:B------:R-:W-:Y:S02]  /*2b4f0*/  IMAD.IADD R58, R63, 0x1, R54.reuse ;  /* 0x000000013f3a7824 */ /* 0x100fe400078e0236 */
        /* <DEDUP_REMOVED lines=18> */
.L_x_9960:
[----:B------:R-:W-:Y:S05]  /*2b620*/  BSYNC B5 ;  /* 0x0000000000057941 */ /* 0x000fea0003800000 */
.L_x_9959:
[----:B------:R-:W-:Y:S01]  /*2b630*/  LOP3.LUT R18, RZ, R18, RZ, 0x33, !PT ;  /* 0x00000012ff127212 */ /* 0x000fe200078e33ff */
[----:B------:R-:W-:Y:S06]  /*2b640*/  BRA `(.L_x_9961) ;  /* 0x0000000000287947 */ /* 0x000fec0003800000 */
.L_x_9958:
        /* <DEDUP_REMOVED lines=10> */
.L_x_9961:
[----:B------:R-:W-:Y:S05]  /*2b6f0*/  BSYNC B4 ;  /* 0x0000000000047941 */ /* 0x000fea0003800000 */
.L_x_9957:
[----:B------:R-:W-:-:S05]  /*2b700*/  IMAD R18, R3, R18, R62 ;  /* 0x0000001203127224 */ /* 0x000fca00078e023e */
[----:B------:R-:W-:Y:S02]  /*2b710*/  VIMNMX R59, R59, R18, !PT ;  /* 0x000000123b3b7248 */ /* 0x000fe40007fe0100 */
[----:B------:R-:W-:-:S07]  /*2b720*/  VIADDMNMX R58, R18, R3, R58, PT ;  /* 0x00000003123a7246 */ /* 0x000fce000380013a */
.L_x_9956:
[----:B------:R-:W-:Y:S05]  /*2b730*/  BSYNC B3 ;  /* 0x0000000000037941 */ /* 0x000fea0003800000 */
.L_x_9955:
[C---:B------:R-:W-:Y:S01]  /*2b740*/  ISETP.GE.AND P2, PT, R79.reuse, 0x9, PT ;  /* 0x000000094f00780c */ /* 0x040fe20003f46270 */
[----:B------:R-:W-:Y:S01]  /*2b750*/  VIADD R54, R54, 0x8 ;  /* 0x0000000836367836 */ /* 0x000fe20000000000 */
[----:B------:R-:W-:Y:S01]  /*2b760*/  ISETP.GE.AND P1, PT, R79, 0x2, PT ;  /* 0x000000024f00780c */ /* 0x000fe20003f26270 */
[----:B------:R-:W-:Y:S01]  /*2b770*/  BSSY B3, `(.L_x_9962) ;  /* 0x0000097000037945 */ /* 0x000fe20003800000 */
[C---:B------:R-:W-:Y:S02]  /*2b780*/  ISETP.GT.AND P3, PT, R59.reuse, 0x8, !P2 ;  /* 0x000000083b00780c */ /* 0x040fe40005764270 */
[----:B------:R-:W-:Y:S02]  /*2b790*/  ISETP.GT.AND P4, PT, R59, 0x1, !P1 ;  /* 0x000000013b00780c */ /* 0x000fe40004f84270 */
[----:B------:R-:W-:Y:S02]  /*2b7a0*/  ISETP.LT.OR P3, PT, R58, 0x9, P3 ;  /* 0x000000093a00780c */ /* 0x000fe40001f61670 */
[----:B------:R-:W-:-:S02]  /*2b7b0*/  ISETP.GE.AND P5, PT, R79, 0xa, PT ;  /* 0x0000000a4f00780c */ /* 0x000fc40003fa6270 */
[----:B0-----:R-:W-:Y:S02]  /*2b7c0*/  FSEL R32, R14, -INF , !P3 ;  /* 0xff8000000e207808 */ /* 0x001fe40005800000 */
        /* <DEDUP_REMOVED lines=128> */
.L_x_9967:
[----:B------:R-:W-:Y:S05]  /*2bfd0*/  BSYNC B5 ;  /* 0x0000000000057941 */ /* 0x000fea0003800000 */
.L_x_9966:
[----:B------:R-:W-:Y:S01]  /*2bfe0*/  LOP3.LUT R6, RZ, R6, RZ, 0x33, !PT ;  /* 0x00000006ff067212 */ /* 0x000fe200078e33ff */
[----:B------:R-:W-:Y:S06]  /*2bff0*/  BRA `(.L_x_9968) ;  /* 0x0000000000287947 */ /* 0x000fec0003800000 */
.L_x_9965:
        /* <DEDUP_REMOVED lines=10> */
.L_x_9968:
[----:B------:R-:W-:Y:S05]  /*2c0a0*/  BSYNC B4 ;  /* 0x0000000000047941 */ /* 0x000fea0003800000 */
.L_x_9964:
[----:B------:R-:W-:-:S05]  /*2c0b0*/  IMAD R6, R3, R6, R62 ;  /* 0x0000000603067224 */ /* 0x000fca00078e023e */
[----:B------:R-:W-:Y:S02]  /*2c0c0*/  VIADDMNMX R58, R6, R3, R58, PT ;  /* 0x00000003063a7246 */ /* 0x000fe4000380013a */
[----:B------:R-:W-:-:S07]  /*2c0d0*/  VIMNMX R59, R59, R6, !PT ;  /* 0x000000063b3b7248 */ /* 0x000fce0007fe0100 */
.L_x_9963:
[----:B------:R-:W-:Y:S05]  /*2c0e0*/  BSYNC B3 ;  /* 0x0000000000037941 */ /* 0x000fea0003800000 */
.L_x_9962:
        /* <DEDUP_REMOVED lines=76> */
[----:B------:R-:W-:Y:S02]  /*2c5b0*/  ISETP.LT.OR P1, PT, R58, 0x1, P1 ;  /* 0x000000013a00780c */ /* 0x000fe40000f21670 */
[----:B------:R-:W-:Y:S02]  /*2c5c0*/  ISETP.NE.AND P6, PT, R64, RZ, PT ;  /* 0x000000ff4000720c */ /* 0x000fe40003fc5270 */
[----:B------:R-:W-:Y:S02]  /*2c5d0*/  FSEL R56, R2, -INF , !P1 ;  /* 0xff80000002387808 */ /* 0x000fe40004800000 */
[----:B--2---:R-:W2:Y:S01]  /*2c5e0*/  LD.E.64 R2, desc[UR4][R6.64] ;  /* 0x0000000406027980 */ /* 0x004ea2000c101b00 */
[----:B------:R-:W-:-:S02]  /*2c5f0*/  ISETP.GT.AND P1, PT, R59, 0x49, !P2 ;  /* 0x000000493b00780c */ /* 0x000fc40005724270 */
[C---:B------:R-:W-:Y:S02]  /*2c600*/  ISETP.GT.AND P3, PT, R59.reuse, 0x50, !P3 ;  /* 0x000000503b00780c */ /* 0x040fe40005f64270 */
[C---:B------:R-:W-:Y:S02]  /*2c610*/  ISETP.GT.AND P4, PT, R59.reuse, 0x51, !P4 ;  /* 0x000000513b00780c */ /* 0x040fe40006784270 */
[C---:B------:R-:W-:Y:S02]  /*2c620*/  ISETP.GT.AND P5, PT, R59.reuse, 0x58, !P5 ;  /* 0x000000583b00780c */ /* 0x040fe40006fa4270 */
[----:B------:R-:W-:Y:S02]  /*2c630*/  ISETP.GT.AND P2, PT, R59, 0x59, !P6 ;  /* 0x000000593b00780c */ /* 0x000fe40007744270 */
[C---:B------:R-:W-:Y:S02]  /*2c640*/  ISETP.LT.OR P1, PT, R58.reuse, 0x4a, P1 ;  /* 0x0000004a3a00780c */ /* 0x040fe40000f21670 */
[----:B------:R-:W-:-:S02]  /*2c650*/  ISETP.LT.OR P3, PT, R58, 0x51, P3 ;  /* 0x000000513a00780c */ /* 0x000fc40001f61670 */
[----:B------:R-:W-:Y:S02]  /*2c660*/  FSEL R26, R26, -INF , !P1 ;  /* 0xff8000001a1a7808 */ /* 0x000fe40004800000 */
[C---:B------:R-:W-:Y:S02]  /*2c670*/  ISETP.LT.OR P4, PT, R58.reuse, 0x52, P4 ;  /* 0x000000523a00780c */ /* 0x040fe40002781670 */
[----:B------:R-:W-:Y:S02]  /*2c680*/  FSEL R27, R27, -INF , !P3 ;  /* 0xff8000001b1b7808 */ /* 0x000fe40005800000 */
[C---:B------:R-:W-:Y:S02]  /*2c690*/  ISETP.LT.OR P5, PT, R58.reuse, 0x59, P5 ;  /* 0x000000593a00780c */ /* 0x040fe40002fa1670 */
[----:B------:R-:W-:Y:S02]  /*2c6a0*/  FSEL R29, R29, -INF , !P4 ;  /* 0xff8000001d1d7808 */ /* 0x000fe40006000000 */
[----:B------:R-:W-:-:S02]  /*2c6b0*/  ISETP.LT.OR P2, PT, R58, 0x5a, P2 ;  /* 0x0000005a3a00780c */ /* 0x000fc40001741670 */
[----:B------:R-:W-:Y:S02]  /*2c6c0*/  FSEL R47, R47, -INF , !P5 ;  /* 0xff8000002f2f7808 */ /* 0x000fe40006800000 */
[----:B------:R-:W-:Y:S02]  /*2c6d0*/  R2UR UR6, R4 ;  /* 0x00000000040672ca */ /* 0x000fe400000e0000 */
[----:B------:R-:W-:Y:S02]  /*2c6e0*/  R2UR UR7, R5 ;  /* 0x00000000050772ca */ /* 0x000fe400000e0000 */
[----:B------:R-:W-:-:S11]  /*2c6f0*/  FSEL R50, R50, -INF , !P2 ;  /* 0xff80000032327808 */ /* 0x000fd60005000000 */
[----:B------:R-:W3:Y:S01]  /*2c700*/  LD.E R65, desc[UR6][R6.64+0x14] ;  /* 0x0000140606417980 */ /* 0x000ee2000c101900 */
        /* <DEDUP_REMOVED lines=48> */
[----:B------:R-:W-:-:S03]  /*2ca10*/  FMNMX.FTZ R59, R50, R59, !PT ;  /* 0x0000003b323b7209 */ /* 0x000fc60007810000 */
[----:B------:R-:W0:Y:S04]  /*2ca20*/  SHFL.BFLY PT, R9, R58, 0x2, 0x1f ;  /* 0x0c401f003a097f89 */ /* 0x000e2800000e0000 */
[----:B------:R1:W-:Y:S04]  /*2ca30*/  ST.E.64 desc[UR4][R6.64], R58 ;  /* 0x0000003a06007985 */ /* 0x0003e8000c101b04 */
[----:B------:R-:W4:Y:S01]  /*2ca40*/  LD.E R66, desc[UR6][R6.64+0x4] ;  /* 0x0000040606427980 */ /* 0x000f22000c101900 */
[----:B0-----:R-:W-:-:S03]  /*2ca50*/  FMNMX.FTZ R9, R58, R9, !PT ;  /* 0x000000093a097209 */ /* 0x001fc60007810000 */
[----:B-1----:R-:W5:Y:S04]  /*2ca60*/  LD.E R58, desc[UR4][R6.64+0x10] ;  /* 0x00001004063a7980 */ /* 0x002f68000c101900 */
[----:B------:R-:W0:Y:S02]  /*2ca70*/  SHFL.BFLY PT, R24, R9, 0x1, 0x1f ;  /* 0x0c201f0009187f89 */ /* 0x000e2400000e0000 */
[----:B0-----:R-:W-:-:S05]  /*2ca80*/  FMNMX.FTZ R61, R9, R24, !PT ;  /* 0x00000018093d7209 */ /* 0x001fca0007810000 */
[----:B------:R-:W-:Y:S04]  /*2ca90*/  ST.E desc[UR4][R6.64], R61 ;  /* 0x0000003d06007985 */ /* 0x000fe8000c101904 */
[----:B------:R-:W3:Y:S01]  /*2caa0*/  LD.E R63, desc[UR6][R6.64] ;  /* 0x00000006063f7980 */ /* 0x000ee2000c101900 */
[----:B------:R-:W-:Y:S02]  /*2cab0*/  R2UR UR8, R4 ;  /* 0x00000000040872ca */ /* 0x000fe400000e0000 */
[----:B------:R-:W-:Y:S01]  /*2cac0*/  R2UR UR9, R5 ;  /* 0x00000000050972ca */ /* 0x000fe200000e0000 */
[----:B----4-:R-:W0:Y:S02]  /*2cad0*/  SHFL.BFLY PT, R9, R66, 0x2, 0x1f ;  /* 0x0c401f0042097f89 */ /* 0x010e2400000e0000 */
[----:B0-----:R-:W-:-:S05]  /*2cae0*/  FMNMX.FTZ R24, R9, R66, !PT ;  /* 0x0000004209187209 */ /* 0x001fca0007810000 */
[----:B------:R-:W0:Y:S02]  /*2caf0*/  SHFL.BFLY PT, R9, R24, 0x1, 0x1f ;  /* 0x0c201f0018097f89 */ /* 0x000e2400000e0000 */
[----:B0-----:R-:W-:Y:S02]  /*2cb00*/  FMNMX.FTZ R59, R24, R9, !PT ;  /* 0x00000009183b7209 */ /* 0x001fe40007810000 */
[----:B---3--:R-:W-:Y:S02]  /*2cb10*/  FSETP.NEU.FTZ.AND P1, PT, R63, -INF , PT ;  /* 0xff8000003f00780b */ /* 0x008fe40003f3d000 */
[----:B------:R-:W-:Y:S02]  /*2cb20*/  FSETP.NEU.FTZ.AND P2, PT, R59, -INF , PT ;  /* 0xff8000003b00780b */ /* 0x000fe40003f5d000 */
[----:B------:R-:W-:Y:S02]  /*2cb30*/  FSEL R9, R63, RZ, P1 ;  /* 0x000000ff3f097208 */ /* 0x000fe40000800000 */
[----:B------:R-:W-:-:S03]  /*2cb40*/  FSEL R64, R59, RZ, P2 ;  /* 0x000000ff3b407208 */ /* 0x000fc60001000000 */
[----:B------:R-:W-:Y:S02]  /*2cb50*/  FADD.FTZ R9, R2, -R9 ;  /* 0x8000000902097221 */ /* 0x000fe40000010000 */
[----:B------:R-:W-:Y:S02]  /*2cb60*/  FADD.FTZ R3, R3, -R64 ;  /* 0x8000004003037221 */ /* 0x000fe40000010000 */
[----:B--2---:R-:W-:Y:S02]  /*2cb70*/  FMUL.FTZ R9, R9, R62 ;  /* 0x0000003e09097220 */ /* 0x004fe40000410000 */
[----:B------:R-:W-:-:S04]  /*2cb80*/  FMUL.FTZ R62, R62, R3 ;  /* 0x000000033e3e7220 */ /* 0x000fc80000410000 */
[----:B------:R-:W5:Y:S08]  /*2cb90*/  MUFU.EX2 R9, R9 ;  /* 0x0000000900097308 */ /* 0x000f700000000800 */
[----:B------:R-:W0:Y:S01]  /*2cba0*/  MUFU.EX2 R24, R62 ;  /* 0x0000003e00187308 */ /* 0x000e220000000800 */
[----:B------:R1:W-:Y:S01]  /*2cbb0*/  ST.E desc[UR4][R6.64+0x4], R59 ;  /* 0x0000043b06007985 */ /* 0x0003e2000c101904 */
[----:B-----5:R-:W-:Y:S01]  /*2cbc0*/  FMUL.FTZ R61, R9, R58 ;  /* 0x0000003a093d7220 */ /* 0x020fe20000410000 */
[----:B0-----:R-:W-:-:S04]  /*2cbd0*/  FMUL.FTZ R63, R24, R65 ;  /* 0x00000041183f7220 */ /* 0x001fc80000410000 */
[----:B------:R-:W-:Y:S04]  /*2cbe0*/  ST.E desc[UR6][R6.64+0x10], R61 ;  /* 0x0000103d06007985 */ /* 0x000fe8000c101906 */
[----:B------:R0:W-:Y:S04]  /*2cbf0*/  ST.E desc[UR8][R6.64+0x14], R63 ;  /* 0x0000143f06007985 */ /* 0x0001e8000c101908 */
[----:B------:R-:W2:Y:S04]  /*2cc00*/  LDL.64 R2, [R0+0x70] ;  /* 0x0000700000027983 */ /* 0x000ea80000100a00 */
[----:B--2---:R-:W0:Y:S04]  /*2cc10*/  LD.E R65, desc[UR6][R2.64+0x20] ;  /* 0x0000200602417980 */ /* 0x004e28000c101900 */
[----:B------:R-:W0:Y:S04]  /*2cc20*/  LD.E R58, desc[UR4][R2.64] ;  /* 0x00000004023a7980 */ /* 0x000e28000c101900 */
[----:B------:R-:W2:Y:S04]  /*2cc30*/  LD.E R62, desc[UR8][R2.64+0x4] ;  /* 0x00000408023e7980 */ /* 0x000ea8000c101900 */
[----:B-1----:R-:W3:Y:S04]  /*2cc40*/  LD.E R59, desc[UR4][R2.64+0x10] ;  /* 0x00001004023b7980 */ /* 0x002ee8000c101900 */
[----:B------:R-:W4:Y:S01]  /*2cc50*/  LD.E R64, desc[UR6][R2.64+0x14] ;  /* 0x0000140602407980 */ /* 0x000f22000c101900 */
[C---:B0-----:R-:W-:Y:S01]  /*2cc60*/  FMUL.FTZ R6, R58.reuse, R65 ;  /* 0x000000413a067220 */ /* 0x041fe20000410000 */
        /* <DEDUP_REMOVED lines=14> */
[-C--:B------:R-:W-:Y:S01]  /*2cd50*/  FFMA.FTZ R216, R12, R65.reuse, -R62 ;  /* 0x000000410cd87223 */ /* 0x080fe2000001083e */
[----:B------:R-:W-:-:S06]  /*2cd60*/  FFMA.FTZ R187, R15, R65, -R6 ;  /* 0x000000410fbb7223 */ /* 0x000fcc0000010806 */
[----:B------:R-:W0:Y:S01]  /*2cd70*/  MUFU.EX2 R215, R215 ;  /* 0x000000d700d77308 */ /* 0x000e220000000800 */
[----:B------:R-:W-:-:S07]  /*2cd80*/  FFMA.FTZ R15, R54, R65, -R62 ;  /* 0x00000041360f7223 */ /* 0x000fce000001083e */
[----:B------:R-:W1:Y:S01]  /*2cd90*/  MUFU.EX2 R214, R214 ;  /* 0x000000d600d67308 */ /* 0x000e620000000800 */
[-CC-:B------:R-:W-:Y:S01]  /*2cda0*/  FFMA.FTZ R34, R34, R65.reuse, -R6.reuse ;  /* 0x0000004122227223 */ /* 0x180fe20000010806 */
[----:B------:R-:W-:-:S06]  /*2cdb0*/  FFMA.FTZ R186, R14, R65, -R6 ;  /* 0x000000410eba7223 */ /* 0x000fcc0000010806 */
[----:B------:R-:W2:Y:S01]  /*2cdc0*/  MUFU.EX2 R154, R154 ;  /* 0x0000009a009a7308 */ /* 0x000ea20000000800 */
[-C--:B------:R-:W-:Y:S01]  /*2cdd0*/  FFMA.FTZ R178, R21, R65.reuse, -R6 ;  /* 0x0000004115b27223 */ /* 0x080fe20000010806 */
[----:B------:R-:W-:-:S06]  /*2cde0*/  FFMA.FTZ R14, R25, R65, -R62 ;  /* 0x00000041190e7223 */ /* 0x000fcc000001083e */
[----:B------:R-:W5:Y:S01]  /*2cdf0*/  MUFU.EX2 R155, R155 ;  /* 0x0000009b009b7308 */ /* 0x000f620000000800 */
[-CC-:B------:R-:W-:Y:S01]  /*2ce00*/  FFMA.FTZ R35, R35, R65.reuse, -R6.reuse ;  /* 0x0000004123237223 */ /* 0x180fe20000010806 */
[-CC-:B------:R-:W-:Y:S01]  /*2ce10*/  FFMA.FTZ R36, R36, R65.reuse, -R6.reuse ;  /* 0x0000004124247223 */ /* 0x180fe20000010806 */
[-CC-:B------:R-:W-:Y:S01]  /*2ce20*/  FFMA.FTZ R37, R37, R65.reuse, -R6.reuse ;  /* 0x0000004125257223 */ /* 0x180fe20000010806 */
[----:B------:R-:W-:-:S04]  /*2ce30*/  FFMA.FTZ R163, R38, R65, -R6 ;  /* 0x0000004126a37223 */ /* 0x000fc80000010806 */
[----:B------:R-:W5:Y:S01]  /*2ce40*/  MUFU.EX2 R213, R213 ;  /* 0x000000d500d57308 */ /* 0x000f620000000800 */
[-CC-:B------:R-:W-:Y:S01]  /*2ce50*/  FFMA.FTZ R162, R39, R65.reuse, -R6.reuse ;  /* 0x0000004127a27223 */ /* 0x180fe20000010806 */
[-CC-:B------:R-:W-:Y:S01]  /*2ce60*/  FFMA.FTZ R165, R40, R65.reuse, -R6.reuse ;  /* 0x0000004128a57223 */ /* 0x180fe20000010806 */
[-CC-:B------:R-:W-:Y:S01]  /*2ce70*/  FFMA.FTZ R164, R41, R65.reuse, -R6.reuse ;  /* 0x0000004129a47223 */ /* 0x180fe20000010806 */
[-CC-:B------:R-:W-:Y:S01]  /*2ce80*/  FFMA.FTZ R170, R42, R65.reuse, -R6.reuse ;  /* 0x000000412aaa7223 */ /* 0x180fe20000010806 */
[----:B------:R-:W-:-:S03]  /*2ce90*/  FFMA.FTZ R169, R43, R65, -R6 ;  /* 0x000000412ba97223 */ /* 0x000fc60000010806 */
[----:B------:R-:W5:Y:S01]  /*2cea0*/  MUFU.EX2 R216, R216 ;  /* 0x000000d800d87308 */ /* 0x000f620000000800 */
[-CC-:B------:R-:W-:Y:S01]  /*2ceb0*/  FFMA.FTZ R172, R44, R65.reuse, -R6.reuse ;  /* 0x000000412cac7223 */ /* 0x180fe20000010806 */
[-CC-:B------:R-:W-:Y:S01]  /*2cec0*/  FFMA.FTZ R171, R45, R65.reuse, -R6.reuse ;  /* 0x000000412dab7223 */ /* 0x180fe20000010806 */
[-CC-:B------:R-:W-:Y:S01]  /*2ced0*/  FFMA.FTZ R177, R20, R65.reuse, -R6.reuse ;  /* 0x0000004114b17223 */ /* 0x180fe20000010806 */
[-CC-:B------:R-:W-:Y:S01]  /*2cee0*/  FFMA.FTZ R180, R19, R65.reuse, -R6.reuse ;  /* 0x0000004113b47223 */ /* 0x180fe20000010806 */
[-CC-:B------:R-:W-:Y:S01]  /*2cef0*/  FFMA.FTZ R179, R18, R65.reuse, -R6.reuse ;  /* 0x0000004112b37223 */ /* 0x180fe20000010806 */
[-CC-:B------:R-:W-:Y:S01]  /*2cf00*/  FFMA.FTZ R185, R13, R65.reuse, -R6.reuse ;  /* 0x000000410db97223 */ /* 0x180fe20000010806 */
[-C--:B------:R-:W-:Y:S01]  /*2cf10*/  FFMA.FTZ R184, R8, R65.reuse, -R6 ;  /* 0x0000004108b87223 */ /* 0x080fe20000010806 */
[----:B------:R-:W5:Y:S01]  /*2cf20*/  MUFU.EX2 R21, R34 ;  /* 0x0000002200157308 */ /* 0x000f620000000800 */
[----:B---3--:R-:W-:Y:S01]  /*2cf30*/  FADD.FTZ R6, R152, R59 ;  /* 0x0000003b98067221 */ /* 0x008fe20000010000 */
[----:B----4-:R-:W-:Y:S01]  /*2cf40*/  FADD.FTZ R7, R153, R64 ;  /* 0x0000004099077221 */ /* 0x010fe20000010000 */
[----:B------:R-:W-:-:S05]  /*2cf50*/  FFMA.FTZ R13, R28, R65, -R62 ;  /* 0x000000411c0d7223 */ /* 0x000fca000001083e */
[----:B------:R-:W3:Y:S01]  /*2cf60*/  MUFU.EX2 R15, R15 ;  /* 0x0000000f000f7308 */ /* 0x000ee20000000800 */
[----:B0-----:R-:W-:Y:S01]  /*2cf70*/  FADD.FTZ R25, R215, R6 ;  /* 0x00000006d7197221 */ /* 0x001fe20000010000 */
[----:B-1----:R-:W-:Y:S01]  /*2cf80*/  FADD.FTZ R6, R214, R7 ;  /* 0x00000007d6067221 */ /* 0x002fe20000010000 */
[----:B------:R-:W-:-:S05]  /*2cf90*/  FFMA.FTZ R12, R30, R65, -R62 ;  /* 0x000000411e0c7223 */ /* 0x000fca000001083e */
[----:B------:R-:W0:Y:S01]  /*2cfa0*/  MUFU.EX2 R20, R35 ;  /* 0x0000002300147308 */ /* 0x000e220000000800 */
[----:B--2---:R-:W-:Y:S01]  /*2cfb0*/  FADD.FTZ R8, R154, R25 ;  /* 0x000000199a087221 */ /* 0x004fe20000010000 */
[----:B-----5:R-:W-:-:S06]  /*2cfc0*/  FADD.FTZ R7, R155, R6 ;  /* 0x000000069b077221 */ /* 0x020fcc0000010000 */
[----:B------:R-:W1:Y:S01]  /*2cfd0*/  MUFU.EX2 R14, R14 ;  /* 0x0000000e000e7308 */ /* 0x000e620000000800 */
[----:B------:R-:W-:Y:S01]  /*2cfe0*/  FFMA.FTZ R11, R72, R65, -R62 ;  /* 0x00000041480b7223 */ /* 0x000fe2000001083e */
[----:B------:R-:W-:-:S06]  /*2cff0*/  FADD.FTZ R8, R213, R8 ;  /* 0x00000008d5087221 */ /* 0x000fcc0000010000 */
[----:B------:R-:W2:Y:S01]  /*2d000*/  MUFU.EX2 R19, R36 ;  /* 0x0000002400137308 */ /* 0x000ea20000000800 */
[----:B------:R-:W-:Y:S01]  /*2d010*/  FADD.FTZ R6, R216, R7 ;  /* 0x00000007d8067221 */ /* 0x000fe20000010000 */
[----:B------:R-:W-:-:S06]  /*2d020*/  FFMA.FTZ R166, R73, R65, -R62 ;  /* 0x0000004149a67223 */ /* 0x000fcc000001083e */
[----:B------:R-:W4:Y:S01]  /*2d030*/  MUFU.EX2 R13, R13 ;  /* 0x0000000d000d7308 */ /* 0x000f220000000800 */
[----:B------:R-:W-:Y:S01]  /*2d040*/  FADD.FTZ R7, R21, R8 ;  /* 0x0000000815077221 */ /* 0x000fe20000010000 */
[----:B---3--:R-:W-:-:S06]  /*2d050*/  FADD.FTZ R25, R15, R6 ;  /* 0x000000060f197221 */ /* 0x008fcc0000010000 */
[----:B------:R-:W3:Y:S01]  /*2d060*/  MUFU.EX2 R18, R37 ;  /* 0x0000002500127308 */ /* 0x000ee20000000800 */
[----:B------:R-:W-:-:S07]  /*2d070*/  FFMA.FTZ R168, R46, R65, -R62 ;  /* 0x000000412ea87223 */ /* 0x000fce000001083e */
[----:B------:R-:W5:Y:S01]  /*2d080*/  MUFU.EX2 R12, R12 ;  /* 0x0000000c000c7308 */ /* 0x000f620000000800 */
[----:B0-----:R-:W-:Y:S01]  /*2d090*/  FADD.FTZ R6, R20, R7 ;  /* 0x0000000714067221 */ /* 0x001fe20000010000 */
[----:B-1----:R-:W-:-:S06]  /*2d0a0*/  FADD.FTZ R8, R14, R25 ;  /* 0x000000190e087221 */ /* 0x002fcc0000010000 */
[----:B------:R-:W0:Y:S01]  /*2d0b0*/  MUFU.EX2 R163, R163 ;  /* 0x000000a300a37308 */ /* 0x000e220000000800 */
[----:B------:R-:W-:-:S07]  /*2d0c0*/  FFMA.FTZ R167, R74, R65, -R62 ;  /* 0x000000414aa77223 */ /* 0x000fce000001083e */
[----:B------:R-:W1:Y:S01]  /*2d0d0*/  MUFU.EX2 R11, R11 ;  /* 0x0000000b000b7308 */ /* 0x000e620000000800 */
[----:B--2---:R-:W-:Y:S01]  /*2d0e0*/  FADD.FTZ R7, R19, R6 ;  /* 0x0000000613077221 */ /* 0x004fe20000010000 */
[----:B----4-:R-:W-:-:S06]  /*2d0f0*/  FADD.FTZ R25, R13, R8 ;  /* 0x000000080d197221 */ /* 0x010fcc0000010000 */
[----:B------:R-:W2:Y:S01]  /*2d100*/  MUFU.EX2 R162, R162 ;  /* 0x000000a200a27308 */ /* 0x000ea20000000800 */
[----:B------:R-:W-:-:S07]  /*2d110*/  FFMA.FTZ R174, R48, R65, -R62 ;  /* 0x0000004130ae7223 */ /* 0x000fce000001083e */
[----:B------:R-:W4:Y:S01]  /*2d120*/  MUFU.EX2 R166, R166 ;  /* 0x000000a600a67308 */ /* 0x000f220000000800 */
[----:B---3--:R-:W-:Y:S01]  /*2d130*/  FADD.FTZ R6, R18, R7 ;  /* 0x0000000712067221 */ /* 0x008fe20000010000 */
[----:B-----5:R-:W-:-:S06]  /*2d140*/  FADD.FTZ R8, R12, R25 ;  /* 0x000000190c087221 */ /* 0x020fcc0000010000 */
        /* <DEDUP_REMOVED lines=55> */
[----:B------:R-:W2:Y:S08]  /*2d4c0*/  MUFU.EX2 R186, R186 ;  /* 0x000000ba00ba7308 */ /* 0x000eb00000000800 */
[----:B------:R-:W4:Y:S01]  /*2d4d0*/  MUFU.EX2 R160, R160 ;  /* 0x000000a000a07308 */ /* 0x000f220000000800 */
[----:B---3--:R-:W-:Y:S01]  /*2d4e0*/  FADD.FTZ R6, R179, R6 ;  /* 0x00000006b3067221 */ /* 0x008fe20000010000 */
[----:B-----5:R-:W-:-:S06]  /*2d4f0*/  FADD.FTZ R8, R23, R8 ;  /* 0x0000000817087221 */ /* 0x020fcc0000010000 */
[----:B------:R-:W3:Y:S08]  /*2d500*/  MUFU.EX2 R185, R185 ;  /* 0x000000b900b97308 */ /* 0x000ef00000000800 */
[----:B------:R-:W5:Y:S01]  /*2d510*/  MUFU.EX2 R159, R159 ;  /* 0x0000009f009f7308 */ /* 0x000f620000000800 */
[----:B0-----:R-:W-:Y:S01]  /*2d520*/  FADD.FTZ R7, R187, R6 ;  /* 0x00000006bb077221 */ /* 0x001fe20000010000 */
[----:B-1----:R-:W-:-:S06]  /*2d530*/  FADD.FTZ R25, R161, R8 ;  /* 0x00000008a1197221 */ /* 0x002fcc0000010000 */
[----:B------:R-:W0:Y:S08]  /*2d540*/  MUFU.EX2 R184, R184 ;  /* 0x000000b800b87308 */ /* 0x000e300000000800 */
[----:B------:R-:W1:Y:S01]  /*2d550*/  MUFU.EX2 R158, R158 ;  /* 0x0000009e009e7308 */ /* 0x000e620000000800 */
[----:B--2---:R-:W-:Y:S01]  /*2d560*/  FADD.FTZ R6, R186, R7 ;  /* 0x00000007ba067221 */ /* 0x004fe20000010000 */
[----:B----4-:R-:W-:-:S03]  /*2d570*/  FADD.FTZ R8, R160, R25 ;  /* 0x00000019a0087221 */ /* 0x010fc60000010000 */
[----:B---3--:R-:W-:Y:S01]  /*2d580*/  FADD.FTZ R7, R185, R6 ;  /* 0x00000006b9077221 */ /* 0x008fe20000010000 */
[----:B-----5:R-:W-:-:S03]  /*2d590*/  FADD.FTZ R25, R159, R8 ;  /* 0x000000089f197221 */ /* 0x020fc60000010000 */
[----:B0-----:R-:W-:Y:S01]  /*2d5a0*/  FADD.FTZ R27, R184, R7 ;  /* 0x00000007b81b7221 */ /* 0x001fe20000010000 */
[----:B-1----:R-:W-:-:S04]  /*2d5b0*/  FADD.FTZ R25, R158, R25 ;  /* 0x000000199e197221 */ /* 0x002fc80000010000 */
[----:B------:R-:W-:Y:S04]  /*2d5c0*/  ST.E desc[UR4][R2.64+0x10], R27 ;  /* 0x0000101b02007985 */ /* 0x000fe8000c101904 */
[----:B------:R0:W-:Y:S04]  /*2d5d0*/  ST.E desc[UR6][R2.64+0x14], R25 ;  /* 0x0000141902007985 */ /* 0x0001e8000c101906 */
[----:B------:R-:W0:Y:S01]  /*2d5e0*/  LDL.64 R6, [R0+0x80] ;  /* 0x0000800000067983 */ /* 0x000e220000100a00 */
[----:B------:R-:W-:Y:S02]  /*2d5f0*/  R2UR UR10, R4 ;  /* 0x00000000040a72ca */ /* 0x000fe400000e0000 */
[----:B------:R-:W-:-:S02]  /*2d600*/  R2UR UR11, R5 ;  /* 0x00000000050b72ca */ /* 0x000fc400000e0000 */
[----:B------:R-:W-:Y:S02]  /*2d610*/  R2UR UR18, R4 ;  /* 0x00000000041272ca */ /* 0x000fe400000e0000 */
[----:B------:R-:W-:-:S09]  /*2d620*/  R2UR UR19, R5 ;  /* 0x00000000051372ca */ /* 0x000fd200000e0000 */
[----:B0-----:R-:W2:Y:S04]  /*2d630*/  LD.E R2, desc[UR10][R6.64+0x14] ;  /* 0x0000140a06027980 */ /* 0x001ea8000c101900 */
[----:B------:R-:W3:Y:S04]  /*2d640*/  LD.E R8, desc[UR4][R6.64] ;  /* 0x0000000406087980 */ /* 0x000ee8000c101900 */
[----:B------:R-:W4:Y:S04]  /*2d650*/  LD.E R34, desc[UR4][R6.64+0x30] ;  /* 0x0000300406227980 */ /* 0x000f28000c101900 */
        /* <DEDUP_REMOVED lines=45> */
[----:B--2---:R-:W-:-:S03]  /*2d930*/  FMUL.FTZ R29, R9, R2 ;  /* 0x00000002091d7220 */ /* 0x004fc60000410000 */
[----:B------:R-:W2:Y:S01]  /*2d940*/  LD.E R2, desc[UR18][R6.64+0x150] ;  /* 0x0001501206027980 */ /* 0x000ea2000c101900 */
[----:B---3--:R-:W-:-:S05]  /*2d950*/  FMUL.FTZ R3, R9, R8 ;  /* 0x0000000809037220 */ /* 0x008fca0000410000 */
[----:B------:R4:W-:Y:S02]  /*2d960*/  ST.E desc[UR4][R6.64], R3 ;  /* 0x0000000306007985 */ /* 0x0009e4000c101904 */
[----:B----4-:R-:W-:-:S05]  /*2d970*/  FMUL.FTZ R3, R9, R34 ;  /* 0x0000002209037220 */ /* 0x010fca0000410000 */
[----:B------:R5:W-:Y:S02]  /*2d980*/  ST.E desc[UR4][R6.64+0x30], R3 ;  /* 0x0000300306007985 */ /* 0x000be4000c101904 */
[----:B-----5:R-:W-:-:S05]  /*2d990*/  FMUL.FTZ R3, R9, R46 ;  /* 0x0000002e09037220 */ /* 0x020fca0000410000 */
[----:B------:R0:W-:Y:S02]  /*2d9a0*/  ST.E desc[UR4][R6.64+0x60], R3 ;  /* 0x0000600306007985 */ /* 0x0001e4000c101904 */
[----:B0-----:R-:W-:-:S05]  /*2d9b0*/  FMUL.FTZ R3, R9, R60 ;  /* 0x0000003c09037220 */ /* 0x001fca0000410000 */
[----:B------:R0:W-:Y:S02]  /*2d9c0*/  ST.E desc[UR4][R6.64+0x94], R3 ;  /* 0x0000940306007985 */ /* 0x0001e4000c101904 */
[----:B0-----:R-:W-:-:S05]  /*2d9d0*/  FMUL.FTZ R3, R9, R76 ;  /* 0x0000004c09037220 */ /* 0x001fca0000410000 */
[----:B------:R0:W-:Y:S02]  /*2d9e0*/  ST.E desc[UR4][R6.64+0xd4], R3 ;  /* 0x0000d40306007985 */ /* 0x0001e4000c101904 */
[----:B0-----:R-:W-:-:S05]  /*2d9f0*/  FMUL.FTZ R3, R9, R92 ;  /* 0x0000005c09037220 */ /* 0x001fca0000410000 */
[----:B------:R2:W-:Y:S02]  /*2da00*/  ST.E desc[UR4][R6.64+0x114], R3 ;  /* 0x0001140306007985 */ /* 0x0005e4000c101904 */
[C---:B--2---:R-:W-:Y:S02]  /*2da10*/  FMUL.FTZ R3, R9.reuse, R2 ;  /* 0x0000000209037220 */ /* 0x044fe40000410000 */
[----:B------:R-:W2:Y:S01]  /*2da20*/  LD.E R2, desc[UR6][R6.64+0x154] ;  /* 0x0001540606027980 */ /* 0x000ea2000c101900 */
[----:B------:R-:W-:-:S05]  /*2da30*/  FMUL.FTZ R25, R9, R26 ;  /* 0x0000001a09197220 */ /* 0x000fca0000410000 */
[----:B------:R0:W-:Y:S02]  /*2da40*/  ST.E desc[UR6][R6.64+0x4], R25 ;  /* 0x0000041906007985 */ /* 0x0001e4000c101906 */
[----:B0-----:R-:W-:-:S05]  /*2da50*/  FMUL.FTZ R25, R9, R36 ;  /* 0x0000002409197220 */ /* 0x001fca0000410000 */
        /* <DEDUP_REMOVED lines=76> */
[----:B------:R-:W-:Y:S04]  /*2df20*/  ST.E desc[UR4][R6.64+0x1d4], R27 ;  /* 0x0001d41b06007985 */ /* 0x000fe8000c101904 */
[----:B------:R0:W-:Y:S04]  /*2df30*/  ST.E desc[UR4][R6.64+0x1e0], R3 ;  /* 0x0001e00306007985 */ /* 0x0001e8000c101904 */
[----:B------:R1:W-:Y:S04]  /*2df40*/  ST.E desc[UR4][R6.64+0x1e4], R25 ;  /* 0x0001e41906007985 */ /* 0x0003e8000c101904 */
[----:B0-----:R-:W3:Y:S04]  /*2df50*/  LD.E R3, desc[UR6][R6.64+0x8] ;  /* 0x0000080606037980 */ /* 0x001ee8000c101900 */
[----:B-1----:R-:W4:Y:S01]  /*2df60*/  LD.E R25, desc[UR6][R6.64+0xc] ;  /* 0x00000c0606197980 */ /* 0x002f22000c101900 */
[C---:B------:R-:W-:Y:S01]  /*2df70*/  FMUL.FTZ R31, R9.reuse, R30 ;  /* 0x0000001e091f7220 */ /* 0x040fe20000410000 */
[----:B--2---:R-:W-:-:S02]  /*2df80*/  FMUL.FTZ R27, R9, R2 ;  /* 0x00000002091b7220 */ /* 0x004fc40000410000 */
[----:B------:R-:W2:Y:S01]  /*2df90*/  LD.E R2, desc[UR6][R6.64+0x1f4] ;  /* 0x0001f40606027980 */ /* 0x000ea2000c101900 */
[C---:B------:R-:W-:Y:S01]  /*2dfa0*/  FMUL.FTZ R33, R9.reuse, R32 ;  /* 0x0000002009217220 */ /* 0x040fe20000410000 */
[C---:B------:R-:W-:Y:S02]  /*2dfb0*/  FMUL.FTZ R35, R9.reuse, R42 ;  /* 0x0000002a09237220 */ /* 0x040fe40000410000 */
[----:B------:R0:W-:Y:S04]  /*2dfc0*/  ST.E desc[UR10][R6.64+0x14], R29 ;  /* 0x0000141d06007985 */ /* 0x0001e8000c10190a */
[----:B------:R1:W-:Y:S01]  /*2dfd0*/  ST.E desc[UR12][R6.64+0x20], R31 ;  /* 0x0000201f06007985 */ /* 0x0003e2000c10190c */
[C---:B0-----:R-:W-:Y:S01]  /*2dfe0*/  FMUL.FTZ R29, R9.reuse, R40 ;  /* 0x00000028091d7220 */ /* 0x041fe20000410000 */
[----:B-1----:R-:W-:-:S02]  /*2dff0*/  FMUL.FTZ R31, R9, R44 ;  /* 0x0000002c091f7220 */ /* 0x002fc40000410000 */
[----:B------:R0:W-:Y:S04]  /*2e000*/  ST.E desc[UR14][R6.64+0x24], R33 ;  /* 0x0000242106007985 */ /* 0x0001e8000c10190e */
[----:B------:R1:W-:Y:S04]  /*2e010*/  ST.E desc[UR10][R6.64+0x44], R29 ;  /* 0x0000441d06007985 */ /* 0x0003e8000c10190a */
[----:B------:R5:W-:Y:S04]  /*2e020*/  ST.E desc[UR16][R6.64+0x50], R35 ;  /* 0x0000502306007985 */ /* 0x000be8000c101910 */
[----:B------:R3:W-:Y:S01]  /*2e030*/  ST.E desc[UR12][R6.64+0x54], R31 ;  /* 0x0000541f06007985 */ /* 0x0007e2000c10190c */
[C---:B0-----:R-:W-:Y:S01]  /*2e040*/  FMUL.FTZ R33, R9.reuse, R54 ;  /* 0x0000003609217220 */ /* 0x041fe20000410000 */
[C---:B-1----:R-:W-:Y:S01]  /*2e050*/  FMUL.FTZ R29, R9.reuse, R52 ;  /* 0x00000034091d7220 */ /* 0x042fe20000410000 */
[C---:B-----5:R-:W-:Y:S01]  /*2e060*/  FMUL.FTZ R35, R9.reuse, R58 ;  /* 0x0000003a09237220 */ /* 0x060fe20000410000 */
[----:B---3--:R-:W-:-:S03]  /*2e070*/  FMUL.FTZ R31, R9, R56 ;  /* 0x00000038091f7220 */ /* 0x008fc60000410000 */
[----:B------:R0:W-:Y:S04]  /*2e080*/  ST.E desc[UR10][R6.64+0x74], R29 ;  /* 0x0000741d06007985 */ /* 0x0001e8000c10190a */
[----:B------:R1:W-:Y:S04]  /*2e090*/  ST.E desc[UR14][R6.64+0x80], R33 ;  /* 0x0000802106007985 */ /* 0x0003e8000c10190e */
[----:B------:R3:W-:Y:S04]  /*2e0a0*/  ST.E desc[UR12][R6.64+0x84], R31 ;  /* 0x0000841f06007985 */ /* 0x0007e8000c10190c */
[----:B------:R5:W-:Y:S01]  /*2e0b0*/  ST.E desc[UR16][R6.64+0x90], R35 ;  /* 0x0000902306007985 */ /* 0x000be2000c101910 */
[C---:B0-----:R-:W-:Y:S01]  /*2e0c0*/  FMUL.FTZ R29, R9.reuse, R66 ;  /* 0x00000042091d7220 */ /* 0x041fe20000410000 */
[C---:B-1----:R-:W-:Y:S01]  /*2e0d0*/  FMUL.FTZ R33, R9.reuse, R70 ;  /* 0x0000004609217220 */ /* 0x042fe20000410000 */
[C---:B---3--:R-:W-:Y:S01]  /*2e0e0*/  FMUL.FTZ R31, R9.reuse, R68 ;  /* 0x00000044091f7220 */ /* 0x048fe20000410000 */
[----:B-----5:R-:W-:-:S02]  /*2e0f0*/  FMUL.FTZ R35, R9, R72 ;  /* 0x0000004809237220 */ /* 0x020fc40000410000 */
[----:B------:R0:W-:Y:S01]  /*2e100*/  ST.E desc[UR10][R6.64+0xb0], R29 ;  /* 0x0000b01d06007985 */ /* 0x0001e2000c10190a */
[----:B------:R-:W-:-:S03]  /*2e110*/  FMUL.FTZ R37, R9, R74 ;  /* 0x0000004a09257220 */ /* 0x000fc60000410000 */
[----:B------:R1:W-:Y:S04]  /*2e120*/  ST.E desc[UR12][R6.64+0xb4], R31 ;  /* 0x0000b41f06007985 */ /* 0x0003e8000c10190c */
[----:B------:R3:W-:Y:S04]  /*2e130*/  ST.E desc[UR14][R6.64+0xc0], R33 ;  /* 0x0000c02106007985 */ /* 0x0007e8000c10190e */
[----:B------:R5:W-:Y:S01]  /*2e140*/  ST.E desc[UR16][R6.64+0xc4], R35 ;  /* 0x0000c42306007985 */ /* 0x000be2000c101910 */
[C---:B0-----:R-:W-:Y:S01]  /*2e150*/  FMUL.FTZ R29, R9.reuse, R82 ;  /* 0x00000052091d7220 */ /* 0x041fe20000410000 */
[C---:B-1----:R-:W-:Y:S01]  /*2e160*/  FMUL.FTZ R31, R9.reuse, R84 ;  /* 0x00000054091f7220 */ /* 0x042fe20000410000 */
[C---:B---3--:R-:W-:Y:S01]  /*2e170*/  FMUL.FTZ R33, R9.reuse, R86 ;  /* 0x0000005609217220 */ /* 0x048fe20000410000 */
[----:B-----5:R-:W-:Y:S01]  /*2e180*/  FMUL.FTZ R35, R9, R88 ;  /* 0x0000005809237220 */ /* 0x020fe20000410000 */
[----:B------:R0:W-:Y:S01]  /*2e190*/  ST.E desc[UR18][R6.64+0xd0], R37 ;  /* 0x0000d02506007985 */ /* 0x0001e2000c101912 */
[----:B------:R-:W-:-:S03]  /*2e1a0*/  FMUL.FTZ R3, R24, R3 ;  /* 0x0000000318037220 */ /* 0x000fc60000410000 */
[----:B------:R1:W-:Y:S01]  /*2e1b0*/  ST.E desc[UR10][R6.64+0xf0], R29 ;  /* 0x0000f01d06007985 */ /* 0x0003e2000c10190a */
[----:B----4-:R-:W-:-:S03]  /*2e1c0*/  FMUL.FTZ R25, R24, R25 ;  /* 0x0000001918197220 */ /* 0x010fc60000410000 */
[----:B------:R3:W-:Y:S04]  /*2e1d0*/  ST.E desc[UR12][R6.64+0xf4], R31 ;  /* 0x0000f41f06007985 */ /* 0x0007e8000c10190c */
[----:B------:R4:W-:Y:S01]  /*2e1e0*/  ST.E desc[UR14][R6.64+0x100], R33 ;  /* 0x0001002106007985 */ /* 0x0009e2000c10190e */
[----:B0-----:R-:W-:-:S03]  /*2e1f0*/  FMUL.FTZ R37, R9, R90 ;  /* 0x0000005a09257220 */ /* 0x001fc60000410000 */
[----:B------:R0:W-:Y:S01]  /*2e200*/  ST.E desc[UR16][R6.64+0x104], R35 ;  /* 0x0001042306007985 */ /* 0x0001e2000c101910 */
[C---:B-1----:R-:W-:Y:S01]  /*2e210*/  FMUL.FTZ R29, R9.reuse, R98 ;  /* 0x00000062091d7220 */ /* 0x042fe20000410000 */
[C---:B---3--:R-:W-:Y:S01]  /*2e220*/  FMUL.FTZ R31, R9.reuse, R100 ;  /* 0x00000064091f7220 */ /* 0x048fe20000410000 */
[C---:B----4-:R-:W-:Y:S01]  /*2e230*/  FMUL.FTZ R33, R9.reuse, R102 ;  /* 0x0000006609217220 */ /* 0x050fe20000410000 */
[C---:B0-----:R-:W-:Y:S01]  /*2e240*/  FMUL.FTZ R35, R9.reuse, R104 ;  /* 0x0000006809237220 */ /* 0x041fe20000410000 */
[----:B------:R0:W-:Y:S04]  /*2e250*/  ST.E desc[UR4][R6.64+0x8], R3 ;  /* 0x0000080306007985 */ /* 0x0001e8000c101904 */
[----:B------:R1:W-:Y:S04]  /*2e260*/  ST.E desc[UR4][R6.64+0xc], R25 ;  /* 0x00000c1906007985 */ /* 0x0003e8000c101904 */
[----:B0-----:R-:W3:Y:S04]  /*2e270*/  LD.E R3, desc[UR6][R6.64+0x1c] ;  /* 0x00001c0606037980 */ /* 0x001ee8000c101900 */
[----:B-1----:R-:W4:Y:S01]  /*2e280*/  LD.E R25, desc[UR6][R6.64+0x28] ;  /* 0x0000280606197980 */ /* 0x002f22000c101900 */
[----:B--2---:R-:W-:-:S05]  /*2e290*/  FMUL.FTZ R9, R9, R2 ;  /* 0x0000000209097220 */ /* 0x004fca0000410000 */
[----:B------:R0:W-:Y:S04]  /*2e2a0*/  ST.E desc[UR4][R6.64+0x1f4], R9 ;  /* 0x0001f40906007985 */ /* 0x0001e8000c101904 */
[----:B0-----:R-:W2:Y:S01]  /*2e2b0*/  LD.E R9, desc[UR6][R6.64+0x18] ;  /* 0x0000180606097980 */ /* 0x001ea2000c101900 */
[C---:B---3--:R-:W-:Y:S01]  /*2e2c0*/  FMUL.FTZ R3, R24.reuse, R3 ;  /* 0x0000000318037220 */ /* 0x048fe20000410000 */
[----:B----4-:R-:W-:-:S04]  /*2e2d0*/  FMUL.FTZ R25, R24, R25 ;  /* 0x0000001918197220 */ /* 0x010fc80000410000 */
        /* <DEDUP_REMOVED lines=42> */
[----:B0-----:R-:W2:Y:S04]  /*2e580*/  LD.E R9, desc[UR6][R6.64+0x8c] ;  /* 0x00008c0606097980 */ /* 0x001ea8000c101900 */
[----:B------:R-:W-:Y:S04]  /*2e590*/  ST.E desc[UR18][R6.64+0x110], R37 ;  /* 0x0001102506007985 */ /* 0x000fe8000c101912 */
[----:B------:R-:W-:Y:S04]  /*2e5a0*/  ST.E desc[UR10][R6.64+0x130], R29 ;  /* 0x0001301d06007985 */ /* 0x000fe8000c10190a */
[----:B------:R-:W-:Y:S04]  /*2e5b0*/  ST.E desc[UR12][R6.64+0x134], R31 ;  /* 0x0001341f06007985 */ /* 0x000fe8000c10190c */
[----:B------:R-:W-:Y:S04]  /*2e5c0*/  ST.E desc[UR14][R6.64+0x140], R33 ;  /* 0x0001402106007985 */ /* 0x000fe8000c10190e */
[----:B------:R-:W-:Y:S04]  /*2e5d0*/  ST.E desc[UR16][R6.64+0x144], R35 ;  /* 0x0001442306007985 */ /* 0x000fe8000c101910 */
[----:B------:R-:W-:Y:S01]  /*2e5e0*/  ST.E desc[UR4][R6.64+0x1f0], R27 ;  /* 0x0001f01b06007985 */ /* 0x000fe2000c101904 */
[C---:B---3--:R-:W-:Y:S01]  /*2e5f0*/  FMUL.FTZ R3, R24.reuse, R3 ;  /* 0x0000000318037220 */ /* 0x048fe20000410000 */
[----:B----4-:R-:W-:-:S04]  /*2e600*/  FMUL.FTZ R25, R24, R25 ;  /* 0x0000001918197220 */ /* 0x010fc80000410000 */
[----:B------:R-:W-:Y:S01]  /*2e610*/  ST.E desc[UR4][R6.64+0x98], R3 ;  /* 0x0000980306007985 */ /* 0x000fe2000c101904 */
[----:B--2---:R-:W-:-:S05]  /*2e620*/  FMUL.FTZ R9, R24, R9 ;  /* 0x0000000918097220 */ /* 0x004fca0000410000 */
[----:B------:R0:W-:Y:S04]  /*2e630*/  ST.E desc[UR4][R6.64+0x8c], R9 ;  /* 0x00008c0906007985 */ /* 0x0001e8000c101904 */
[----:B------:R1:W-:Y:S04]  /*2e640*/  ST.E desc[UR4][R6.64+0x9c], R25 ;  /* 0x00009c1906007985 */ /* 0x0003e8000c101904 */
[----:B0-----:R-:W2:Y:S02]  /*2e650*/  LD.E R9, desc[UR6][R6.64+0xa8] ;  /* 0x0000a80606097980 */ /* 0x001ea4000c101900 */
[----:B--2---:R-:W-:-:S05]  /*2e660*/  FMUL.FTZ R9, R24, R9 ;  /* 0x0000000918097220 */ /* 0x004fca0000410000 */
[----:B------:R0:W-:Y:S04]  /*2e670*/  ST.E desc[UR4][R6.64+0xa8], R9 ;  /* 0x0000a80906007985 */ /* 0x0001e8000c101904 */
[----:B------:R-:W2:Y:S02]  /*2e680*/  LD.E R3, desc[UR6][R6.64+0xac] ;  /* 0x0000ac0606037980 */ /* 0x000ea4000c101900 */
[----:B--2---:R-:W-:-:S05]  /*2e690*/  FMUL.FTZ R3, R24, R3 ;  /* 0x0000000318037220 */ /* 0x004fca0000410000 */
[----:B------:R2:W-:Y:S04]  /*2e6a0*/  ST.E desc[UR4][R6.64+0xac], R3 ;  /* 0x0000ac0306007985 */ /* 0x0005e8000c101904 */
[----:B-1----:R-:W3:Y:S02]  /*2e6b0*/  LD.E R25, desc[UR6][R6.64+0xb8] ;  /* 0x0000b80606197980 */ /* 0x002ee4000c101900 */
[----:B---3--:R-:W-:-:S05]  /*2e6c0*/  FMUL.FTZ R25, R24, R25 ;  /* 0x0000001918197220 */ /* 0x008fca0000410000 */
[----:B------:R1:W-:Y:S04]  /*2e6d0*/  ST.E desc[UR4][R6.64+0xb8], R25 ;  /* 0x0000b81906007985 */ /* 0x0003e8000c101904 */
[----:B0-----:R-:W3:Y:S02]  /*2e6e0*/  LD.E R9, desc[UR6][R6.64+0xbc] ;  /* 0x0000bc0606097980 */ /* 0x001ee4000c101900 */
[----:B---3--:R-:W-:-:S05]  /*2e6f0*/  FMUL.FTZ R9, R24, R9 ;  /* 0x0000000918097220 */ /* 0x008fca0000410000 */
[----:B------:R0:W-:Y:S04]  /*2e700*/  ST.E desc[UR4][R6.64+0xbc], R9 ;  /* 0x0000bc0906007985 */ /* 0x0001e8000c101904 */
[----:B--2---:R-:W2:Y:S02]  /*2e710*/  LD.E R3, desc[UR6][R6.64+0xc8] ;  /* 0x0000c80606037980 */ /* 0x004ea4000c101900 */
        /* <DEDUP_REMOVED lines=116> */
[----:B--2---:R-:W2:Y:S01]  /*2ee60*/  LD.E R3, desc[UR6][R6.64+0x1fc] ;  /* 0x0001fc0606037980 */ /* 0x004ea2000c101900 */
[----:B------:R-:W-:Y:S01]  /*2ee70*/  LEA.HI R28, R197, 0x8, RZ, 0x19 ;  /* 0x00000008c51c7811 */ /* 0x000fe200078fc8ff */
[----:B--2---:R-:W-:-:S05]  /*2ee80*/  FMUL.FTZ R29, R24, R3 ;  /* 0x00000003181d7220 */ /* 0x004fca0000410000 */
[----:B------:R2:W-:Y:S04]  /*2ee90*/  ST.E desc[UR4][R6.64+0x1fc], R29 ;  /* 0x0001fc1d06007985 */ /* 0x0005e8000c101904 */
[----:B------:R-:W3:Y:S01]  /*2eea0*/  LDL.64 R2, [R0+0x80] ;  /* 0x0000800000027983 */ /* 0x000ee20000100a00 */
[----:B------:R4:W-:Y:S06]  /*2eeb0*/  BAR.SYNC.DEFER_BLOCKING R28, 0x100 ;  /* 0x0004001c0000751d */ /* 0x0009ec0000010000 */
[----:B------:R-:W5:Y:S04]  /*2eec0*/  LDL.64 R26, [R0] ;  /* 0x00000000001a7983 */ /* 0x000f680000100a00 */
[----:B-1----:R-:W2:Y:S04]  /*2eed0*/  LDL.64 R24, [R0+0x98] ;  /* 0x0000980000187983 */ /* 0x002ea80000100a00 */
[----:B0-----:R-:W4:Y:S04]  /*2eee0*/  LDL.64 R8, [R0+0x88] ;  /* 0x0000880000087983 */ /* 0x001f280000100a00 */
[----:B---3--:R-:W3:Y:S04]  /*2eef0*/  LD.E R31, desc[UR4][R2.64] ;  /* 0x00000004021f7980 */ /* 0x008ee8000c101900 */
[----:B-----5:R-:W5:Y:S04]  /*2ef00*/  LD.E R217, desc[UR6][R26.64] ;  /* 0x000000061ad97980 */ /* 0x020f68000c101900 */
[----:B--2---:R-:W5:Y:S04]  /*2ef10*/  LD.E.64 R6, desc[UR4][R24.64] ;  /* 0x0000000418067980 */ /* 0x004f68000c101b00 */
[----:B---3--:R-:W-:Y:S04]  /*2ef20*/  ST.E desc[UR8][R2.64], R31 ;  /* 0x0000001f02007985 */ /* 0x008fe8000c101908 */
[----:B------:R-:W2:Y:S04]  /*2ef30*/  LD.E R29, desc[UR10][R2.64+0x4] ;  /* 0x0000040a021d7980 */ /* 0x000ea8000c101900 */
[----:B--2---:R0:W-:Y:S04]  /*2ef40*/  ST.E desc[UR4][R2.64+0x4], R29 ;  /* 0x0000041d02007985 */ /* 0x0041e8000c101904 */
[----:B------:R-:W2:Y:S04]  /*2ef50*/  LD.E R33, desc[UR6][R2.64+0x8] ;  /* 0x0000080602217980 */ /* 0x000ea8000c101900 */
[----:B--2---:R-:W-:Y:S04]  /*2ef60*/  ST.E desc[UR4][R2.64+0x8], R33 ;  /* 0x0000082102007985 */ /* 0x004fe8000c101904 */
[----:B------:R-:W2:Y:S04]  /*2ef70*/  LD.E R27, desc[UR6][R2.64+0xc] ;  /* 0x00000c06021b7980 */ /* 0x000ea8000c101900 */
[----:B--2---:R1:W-:Y:S04]  /*2ef80*/  ST.E desc[UR4][R2.64+0xc], R27 ;  /* 0x00000c1b02007985 */ /* 0x0043e8000c101904 */
[----:B------:R-:W2:Y:S04]  /*2ef90*/  LD.E R25, desc[UR6][R2.64+0x10] ;  /* 0x0000100602197980 */ /* 0x000ea8000c101900 */
[----:B--2---:R2:W-:Y:S04]  /*2efa0*/  ST.E desc[UR4][R2.64+0x10], R25 ;  /* 0x0000101902007985 */ /* 0x0045e8000c101904 */
[----:B0-----:R-:W3:Y:S04]  /*2efb0*/  LD.E R29, desc[UR6][R2.64+0x14] ;  /* 0x00001406021d7980 */ /* 0x001ee8000c101900 */
[----:B---3--:R0:W-:Y:S04]  /*2efc0*/  ST.E desc[UR4][R2.64+0x14], R29 ;  /* 0x0000141d02007985 */ /* 0x0081e8000c101904 */
[----:B------:R-:W3:Y:S04]  /*2efd0*/  LD.E R31, desc[UR6][R2.64+0x18] ;  /* 0x00001806021f7980 */ /* 0x000ee8000c101900 */
[----:B---3--:R3:W-:Y:S04]  /*2efe0*/  ST.E desc[UR4][R2.64+0x18], R31 ;  /* 0x0000181f02007985 */ /* 0x0087e8000c101904 */
[----:B-1----:R-:W4:Y:S04]  /*2eff0*/  LD.E R27, desc[UR6][R2.64+0x1c] ;  /* 0x00001c06021b7980 */ /* 0x002f28000c101900 */
[----:B----4-:R1:W-:Y:S04]  /*2f000*/  ST.E desc[UR4][R2.64+0x1c], R27 ;  /* 0x00001c1b02007985 */ /* 0x0103e8000c101904 */
[----:B--2---:R-:W2:Y:S04]  /*2f010*/  LD.E R25, desc[UR6][R2.64+0x20] ;  /* 0x0000200602197980 */ /* 0x004ea8000c101900 */
[----:B--2---:R2:W-:Y:S04]  /*2f020*/  ST.E desc[UR4][R2.64+0x20], R25 ;  /* 0x0000201902007985 */ /* 0x0045e8000c101904 */
[----:B0-----:R-:W4:Y:S04]  /*2f030*/  LD.E R29, desc[UR6][R2.64+0x24] ;  /* 0x00002406021d7980 */ /* 0x001f28000c101900 */
[----:B----4-:R0:W-:Y:S04]  /*2f040*/  ST.E desc[UR4][R2.64+0x24], R29 ;  /* 0x0000241d02007985 */ /* 0x0101e8000c101904 */
[----:B---3--:R-:W3:Y:S04]  /*2f050*/  LD.E R31, desc[UR6][R2.64+0x28] ;  /* 0x00002806021f7980 */ /* 0x008ee8000c101900 */
        /* <DEDUP_REMOVED lines=230> */
[----:B----4-:R-:W-:Y:S04]  /*2fec0*/  ST.E desc[UR4][R2.64+0x1f4], R29 ;  /* 0x0001f41d02007985 */ /* 0x010fe8000c101904 */
[----:B---3--:R-:W3:Y:S04]  /*2fed0*/  LD.E R31, desc[UR6][R2.64+0x1f8] ;  /* 0x0001f806021f7980 */ /* 0x008ee8000c101900 */
[----:B---3--:R-:W-:Y:S04]  /*2fee0*/  ST.E desc[UR4][R2.64+0x1f8], R31 ;  /* 0x0001f81f02007985 */ /* 0x008fe8000c101904 */
[----:B-1----:R-:W3:Y:S01]  /*2fef0*/  LD.E R27, desc[UR6][R2.64+0x1fc] ;  /* 0x0001fc06021b7980 */ /* 0x002ee2000c101900 */
        /* <DEDUP_REMOVED lines=28> */
[----:B------:R-:W-:Y:S02]  /*300c0*/  R2UR UR56, R4 ;  /* 0x00000000043872ca */ /* 0x000fe400000e0000 */
[----:B------:R-:W-:Y:S01]  /*300d0*/  R2UR UR57, R5 ;  /* 0x00000000053972ca */ /* 0x000fe200000e0000 */
[----:B---3--:R0:W-:Y:S04]  /*300e0*/  ST.E desc[UR4][R2.64+0x1fc], R27 ;  /* 0x0001fc1b02007985 */ /* 0x0081e8000c101904 */
[----:B------:R-:W3:Y:S04]  /*300f0*/  LD.E R218, desc[UR16][R8.64] ;  /* 0x0000001008da7980 */ /* 0x000ee8000c101900 */
[----:B------:R-:W4:Y:S04]  /*30100*/  LD.E R24, desc[UR18][R2.64] ;  /* 0x0000001202187980 */ /* 0x000f28000c101900 */
[----:B--2---:R-:W4:Y:S04]  /*30110*/  LD.E R25, desc[UR20][R2.64+0x4] ;  /* 0x0000041402197980 */ /* 0x004f28000c101900 */
[----:B------:R-:W4:Y:S04]  /*30120*/  LD.E R26, desc[UR22][R2.64+0x8] ;  /* 0x00000816021a7980 */ /* 0x000f28000c101900 */
[----:B0-----:R-:W4:Y:S04]  /*30130*/  LD.E R27, desc[UR24][R2.64+0xc] ;  /* 0x00000c18021b7980 */ /* 0x001f28000c101900 */
        /* <DEDUP_REMOVED lines=123> */
[----:B------:R-:W4:Y:S01]  /*308f0*/  LD.E R151, desc[UR52][R2.64+0x1fc] ;  /* 0x0001fc3402977980 */ /* 0x000f22000c101900 */
[----:B-----5:R-:W-:Y:S01]  /*30900*/  IMAD R6, R217, 0xc00, R6 ;  /* 0x00000c00d9067824 */ /* 0x020fe200078e0206 */
[----:B---3--:R-:W-:-:S02]  /*30910*/  ISETP.NE.U32.AND P1, PT, R218, RZ, PT ;  /* 0x000000ffda00720c */ /* 0x008fc40003f25070 */
        /* <DEDUP_REMOVED lines=27> */
[----:B----4-:R-:W-:-:S06]  /*30ad0*/  WARPGROUP.ARRIVE ;  /* 0x00000000000079c5 */ /* 0x010fcc0000000000 */
        /* <DEDUP_REMOVED lines=15> */
[----:B------:R-:W-:Y:S02]  /*30bd0*/  R2UR UR4, R4 ;  /* 0x00000000040472ca */ /* 0x000fe400000e0000 */
[----:B------:R-:W-:-:S13]  /*30be0*/  R2UR UR5, R5 ;  /* 0x00000000050572ca */ /* 0x000fda00000e0000 */
        /* <DEDUP_REMOVED lines=359> */
[C---:B------:R-:W-:Y:S01]  /*32260*/  R2UR UR19, R5.reuse ;  /* 0x00000000051372ca */ /* 0x040fe200000e0000 */
[----:B------:R5:W-:Y:S01]  /*32270*/  ST.E desc[UR24][R2.64+0x1f4], R149 ;  /* 0x0001f49502007985 */ /* 0x000be2000c101918 */
        /* <DEDUP_REMOVED lines=12> */
[C---:B------:R-:W-:Y:S02]  /*32340*/  R2UR UR52, R4.reuse ;  /* 0x00000000043472ca */ /* 0x040fe400000e0000 */
[----:B------:R-:W-:Y:S01]  /*32350*/  R2UR UR53, R5 ;  /* 0x00000000053572ca */ /* 0x000fe200000e0000 */
[----:B------:R5:W-:Y:S01]  /*32360*/  ST.E desc[UR6][R2.64+0x1f8], R150 ;  /* 0x0001f89602007985 */ /* 0x000be2000c101906 */
[----:B------:R-:W-:-:S03]  /*32370*/  R2UR UR60, R4 ;  /* 0x00000000043c72ca */ /* 0x000fc600000e0000 */
[----:B------:R5:W-:Y:S01]  /*32380*/  ST.E desc[UR8][R2.64+0x1fc], R151 ;  /* 0x0001fc9702007985 */ /* 0x000be2000c101908 */
[----:B------:R-:W-:-:S03]  /*32390*/  R2UR UR61, R5 ;  /* 0x00000000053d72ca */ /* 0x000fc600000e0000 */
[----:B------:R-:W-:Y:S01]  /*323a0*/  ST.E desc[UR16][R8.64], R189 ;  /* 0x000000bd08007985 */ /* 0x000fe2000c101910 */
[C---:B------:R-:W-:Y:S02]  /*323b0*/  R2UR UR58, R4.reuse ;  /* 0x00000000043a72ca */ /* 0x040fe400000e0000 */
[C---:B------:R-:W-:Y:S01]  /*323c0*/  R2UR UR59, R5.reuse ;  /* 0x00000000053b72ca */ /* 0x040fe200000e0000 */
[----:B0-----:R-:W5:Y:S01]  /*323d0*/  LD.E R24, desc[UR18][R2.64] ;  /* 0x0000001202187980 */ /* 0x001f62000c101900 */
[C---:B------:R-:W-:Y:S02]  /*323e0*/  R2UR UR56, R4.reuse ;  /* 0x00000000043872ca */ /* 0x040fe400000e0000 */
[C---:B------:R-:W-:Y:S01]  /*323f0*/  R2UR UR57, R5.reuse ;  /* 0x00000000053972ca */ /* 0x040fe200000e0000 */
[----:B-1----:R-:W5:Y:S01]  /*32400*/  LD.E R25, desc[UR20][R2.64+0x4] ;  /* 0x0000041402197980 */ /* 0x002f62000c101900 */
[C---:B------:R-:W-:Y:S02]  /*32410*/  R2UR UR4, R4.reuse ;  /* 0x00000000040472ca */ /* 0x040fe400000e0000 */
[----:B------:R-:W-:Y:S01]  /*32420*/  R2UR UR5, R5 ;  /* 0x00000000050572ca */ /* 0x000fe200000e0000 */
[----:B--2---:R-:W2:Y:S01]  /*32430*/  LD.E R26, desc[UR22][R2.64+0x8] ;  /* 0x00000816021a7980 */ /* 0x004ea2000c101900 */
[----:B------:R-:W-:-:S02]  /*32440*/  R2UR UR6, R4 ;  /* 0x00000000040672ca */ /* 0x000fc400000e0000 */
[C---:B------:R-:W-:Y:S01]  /*32450*/  R2UR UR7, R5.reuse ;  /* 0x00000000050772ca */ /* 0x040fe200000e0000 */
[----:B---3--:R-:W2:Y:S01]  /*32460*/  LD.E R27, desc[UR24][R2.64+0xc] ;  /* 0x00000c18021b7980 */ /* 0x008ea2000c101900 */
[C---:B------:R-:W-:Y:S02]  /*32470*/  R2UR UR8, R4.reuse ;  /* 0x00000000040872ca */ /* 0x040fe400000e0000 */
[C---:B------:R-:W-:Y:S01]  /*32480*/  R2UR UR9, R5.reuse ;  /* 0x00000000050972ca */ /* 0x040fe200000e0000 */
[----:B----4-:R-:W2:Y:S01]  /*32490*/  LD.E R28, desc[UR26][R2.64+0x10] ;  /* 0x0000101a021c7980 */ /* 0x010ea2000c101900 */
[C---:B------:R-:W-:Y:S02]  /*324a0*/  R2UR UR10, R4.reuse ;  /* 0x00000000040a72ca */ /* 0x040fe400000e0000 */
[----:B------:R-:W-:Y:S01]  /*324b0*/  R2UR UR11, R5 ;  /* 0x00000000050b72ca */ /* 0x000fe200000e0000 */
[----:B-----5:R-:W2:Y:S01]  /*324c0*/  LD.E R29, desc[UR28][R2.64+0x14] ;  /* 0x0000141c021d7980 */ /* 0x020ea2000c101900 */
        /* <DEDUP_REMOVED lines=387> */
[----:B------:R-:W-:Y:S02]  /*33d00*/  WARPGROUP.DEPBAR.LE gsb0, 0x0 ;  /* 0x00008000000079c5 */ /* 0x000fe40000010000 */
        /* <DEDUP_REMOVED lines=2713> */
[----:B------:R-:W-:Y:S04]  /*3e6a0*/  ST.E desc[UR6][R2.64+0x1ec], R147 ;  /* 0x0001ec9302007985 */ /* 0x000fe8000c101906 */
[----:B------:R-:W-:Y:S04]  /*3e6b0*/  ST.E desc[UR8][R2.64+0x1f0], R148 ;  /* 0x0001f09402007985 */ /* 0x000fe8000c101908 */
[----:B------:R-:W-:Y:S04]  /*3e6c0*/  ST.E desc[UR10][R2.64+0x1f4], R149 ;  /* 0x0001f49502007985 */ /* 0x000fe8000c10190a */
[----:B------:R-:W-:Y:S04]  /*3e6d0*/  ST.E desc[UR12][R2.64+0x1f8], R150 ;  /* 0x0001f89602007985 */ /* 0x000fe8000c10190c */
[----:B------:R-:W-:Y:S01]  /*3e6e0*/  ST.E desc[UR14][R2.64+0x1fc], R151 ;  /* 0x0001fc9702007985 */ /* 0x000fe2000c10190e */
        /* <DEDUP_REMOVED lines=765> */
[----:B------:R-:W2:Y:S01]  /*416c0*/  LD.E R11, desc[UR6][R2.64+0x4] ;  /* 0x00000406020b7980 */ /* 0x000ea2000c101900 */
[C---:B------:R-:W-:Y:S02]  /*416d0*/  R2UR UR4, R4.reuse ;  /* 0x00000000040472ca */ /* 0x040fe400000e0000 */
        /* <DEDUP_REMOVED lines=10> */
[----:B0-----:R-:W4:Y:S01]  /*41780*/  LD.E R9, desc[UR6][R2.64+0xc] ;  /* 0x00000c0602097980 */ /* 0x001f22000c101900 */
[C---:B------:R-:W-:Y:S02]  /*41790*/  R2UR UR4, R4.reuse ;  /* 0x00000000040472ca */ /* 0x040fe400000e0000 */
[C---:B------:R-:W-:Y:S02]  /*417a0*/  R2UR UR5, R5.reuse ;  /* 0x00000000050572ca */ /* 0x040fe400000e0000 */
[----:B------:R-:W-:Y:S02]  /*417b0*/  R2UR UR6, R4 ;  /* 0x00000000040672ca */ /* 0x000fe400000e0000 */
[----:B------:R-:W-:-:S09]  /*417c0*/  R2UR UR7, R5 ;  /* 0x00000000050772ca */ /* 0x000fd200000e0000 */
[----:B----4-:R0:W-:Y:S04]  /*417d0*/  ST.E desc[UR4][R2.64+0xc], R9 ;  /* 0x00000c0902007985 */ /* 0x0101e8000c101904 */
[----:B-1----:R-:W4:Y:S01]  /*417e0*/  LD.E R7, desc[UR6][R2.64+0x10] ;  /* 0x0000100602077980 */ /* 0x002f22000c101900 */
[C---:B------:R-:W-:Y:S02]  /*417f0*/  R2UR UR4, R4.reuse ;  /* 0x00000000040472ca */ /* 0x040fe400000e0000 */
[C---:B------:R-:W-:Y:S02]  /*41800*/  R2UR UR5, R5.reuse ;  /* 0x00000000050572ca */ /* 0x040fe400000e0000 */
[----:B------:R-:W-:Y:S02]  /*41810*/  R2UR UR6, R4 ;  /* 0x00000000040672ca */ /* 0x000fe400000e0000 */
[----:B------:R-:W-:-:S09]  /*41820*/  R2UR UR7, R5 ;  /* 0x00000000050772ca */ /* 0x000fd200000e0000 */
[----:B----4-:R1:W-:Y:S04]  /*41830*/  ST.E desc[UR4][R2.64+0x10], R7 ;  /* 0x0000100702007985 */ /* 0x0103e8000c101904 */
        /* <DEDUP_REMOVED lines=726> */
[----:B---3--:R-:W2:Y:S01]  /*445a0*/  LD.E R13, desc[UR6][R2.64+0x1f8] ;  /* 0x0001f806020d7980 */ /* 0x008ea2000c101900 */
[C---:B------:R-:W-:Y:S02]  /*445b0*/  R2UR UR4, R4.reuse ;  /* 0x00000000040472ca */ /* 0x040fe400000e0000 */
[C---:B------:R-:W-:Y:S02]  /*445c0*/  R2UR UR5, R5.reuse ;  /* 0x00000000050572ca */ /* 0x040fe400000e0000 */
[----:B------:R-:W-:Y:S02]  /*445d0*/  R2UR UR6, R4 ;  /* 0x00000000040672ca */ /* 0x000fe400000e0000 */
[----:B------:R-:W-:-:S02]  /*445e0*/  R2UR UR7, R5 ;  /* 0x00000000050772ca */ /* 0x000fc400000e0000 */
[----:B------:R-:W-:-:S07]  /*445f0*/  LOP3.LUT P6, RZ, R197, 0x7f, RZ, 0xc0, !PT ;  /* 0x0000007fc5ff7812 */ /* 0x000fce00078cc0ff */
[----:B--2---:R1:W-:Y:S04]  /*44600*/  ST.E desc[UR4][R2.64+0x1f8], R13 ;  /* 0x0001f80d02007985 */ /* 0x0043e8000c101904 */
[----:B0-----:R-:W2:Y:S01]  /*44610*/  LD.E R9, desc[UR6][R2.64+0x1fc] ;  /* 0x0001fc0602097980 */ /* 0x001ea2000c101900 */
[----:B------:R-:W-:Y:S02]  /*44620*/  R2UR UR4, R4 ;  /* 0x00000000040472ca */ /* 0x000fe400000e0000 */
[----:B------:R-:W-:-:S13]  /*44630*/  R2UR UR5, R5 ;  /* 0x00000000050572ca */ /* 0x000fda00000e0000 */
[----:B--2---:R1:W-:Y:S01]  /*44640*/  ST.E desc[UR4][R2.64+0x1fc], R9 ;  /* 0x0001fc0902007985 */ /* 0x0043e2000c101904 */
[----:B------:R-:W-:Y:S05]  /*44650*/  @P6 BRA `(.L_x_9969) ;  /* 0x0000000000306947 */ /* 0x000fea0003800000 */
[----:B-1----:R-:W2:Y:S04]  /*44660*/  LDL.64 R2, [R0+0x40] ;  /* 0x0000400000027983 */ /* 0x002ea80000100a00 */
        /* <DEDUP_REMOVED lines=11> */
.L_x_9969:
[----:B------:R-:W-:-:S04]  /*44720*/  IMAD.MOV.U32 R213, RZ, RZ, 0x0 ;  /* 0x00000000ffd57424 */ /* 0x000fc800078e00ff */
[----:B01----:R-:W-:Y:S05]  /*44730*/  RET.REL.NODEC R212 `(_ZN7cutlass13device_kernelIN5flash11enable_sm90INS1_16FlashAttnFwdSm90INS1_25CollectiveMainloopFwdSm90ILi2EN4cute5tupleIJNS5_1CILi1EEES8_S8_EEENS6_IJNS7_ILi128EEENS7_ILi96EEENS7_ILi64EEEEEELi256ENS_10bfloat16_tEfNS_4arch4Sm90ELb0ELb1ELb1ELb1ELb0ELb0ELb1ELb1ELb0ELb0ELb0ELb0EEENS1_21CollectiveEpilogueFwdINS6_IJSA_NS7_ILi256EEESB_EEES9_SE_SG_Li256ELb1ELb0ELb0ELb0EEENS1_36VarlenDynamicPersistentTileSchedulerILi128ELi96ELi256ELi32ELb0ELb0ELb1ELb1ELb0ELb1EEEEEEEEEvNT_6ParamsE) ;  /* 0xfffffbb8d4307950 */ /* 0x003fea0003c3ffff */
.L_x_9947:
[----:B0-----:R0:W1:Y:S02]  /*44740*/  SYNCS.PHASECHK.TRANS64.TRYWAIT P1, [R2+URZ], R3 ;  /* 0x00000003020075a7 */ /* 0x001064000802017f */
[----:B-1----:R-:W-:Y:S05]  /*44750*/  @!P1 NANOSLEEP.SYNCS 0x989680 ;  /* 0x009896800000995d */ /* 0x002fea0003900000 */
[----:B------:R-:W1:Y:S02]  /*44760*/  @!P1 SYNCS.PHASECHK.TRANS64 P1, [R2+URZ], R3 ;  /* 0x00000003020095a7 */ /* 0x000e64000802007f */
[----:B-1----:R-:W-:Y:S05]  /*44770*/  @!P1 BRA `(.L_x_9947) ;  /* 0xfffffffc00f09947 */ /* 0x002fea000383ffff */
[----:B------:R-:W-:Y:S05]  /*44780*/  BRA `(.L_x_9946) ;  /* 0xfffffe4800487947 */ /* 0x000fea000383ffff */
.L_x_9954:
[----:B0-----:R0:W1:Y:S02]  /*44790*/  SYNCS.PHASECHK.TRANS64.TRYWAIT P1, [R8+URZ], R9 ;  /* 0x00000009080075a7 */ /* 0x001064000802017f */
[----:B-1----:R-:W-:Y:S05]  /*447a0*/  @!P1 NANOSLEEP.SYNCS 0x989680 ;  /* 0x009896800000995d */ /* 0x002fea0003900000 */
[----:B------:R-:W1:Y:S02]  /*447b0*/  @!P1 SYNCS.PHASECHK.TRANS64 P1, [R8+URZ], R9 ;  /* 0x00000009080095a7 */ /* 0x000e64000802007f */
[----:B-1----:R-:W-:Y:S05]  /*447c0*/  @!P1 BRA `(.L_x_9954) ;  /* 0xfffffffc00f09947 */ /* 0x002fea000383ffff */
[----:B------:R-:W-:Y:S05]  /*447d0*/  BRA `(.L_x_9953) ;  /* 0xfffffe50001c7947 */ /* 0x000fea000383ffff */
.L_x_9970:
        /* <DEDUP_REMOVED lines=10> */
.L_x_11970:


//--------------------- .text._ZN7cutlass13device_kernelIN5flash11enable_sm90INS1_16FlashAttnFwdSm90INS1_25CollectiveMainloopFwdSm90ILi2EN4cute5tupleIJNS5_1CILi1EEES8_S8_EEENS6_IJNS7_ILi128EEENS7_ILi96EEENS7_ILi64EEEEEELi256ENS_10bfloat16_tEfNS_4arch4Sm90ELb0ELb1ELb1ELb1ELb0ELb1ELb1ELb1ELb0ELb0ELb0ELb0EEENS1_21CollectiveEpilogueFwdINS6_IJSA_NS7_ILi256EEESB_EEES9_SE_SG_Li256ELb1ELb0ELb0ELb0EEENS1_36VarlenDynamicPersistentTileSchedulerILi128ELi96ELi256ELi32ELb0ELb0ELb1ELb1ELb0ELb1EEEEEEEEEvNT_6ParamsE --------------------------
	.section	.text._ZN7cutlass13device_kernelIN5flash11enable_sm90INS1_16FlashAttnFwdSm90INS1_25CollectiveMainloopFwdSm90ILi2EN4cute5tupleIJNS5_1CILi1EEES8_S8_EEENS6_IJNS7_ILi128EEENS7_ILi96EEENS7_ILi64EEEEEELi256ENS_10bfloat16_tEfNS_4arch4Sm90ELb0ELb1ELb1ELb1ELb0ELb1ELb1ELb1ELb0ELb0ELb0ELb0EEENS1_21CollectiveEpilogueFwdINS6_IJSA_NS7_ILi256EEESB_EEES9_SE_SG_Li256ELb1ELb0ELb0ELb0EEENS1_36VarlenDynamicPersistentTileSchedulerILi128ELi96ELi256ELi32ELb0ELb0ELb1ELb1ELb0ELb1EEEEEEEEEvNT_6ParamsE,"ax",@progbits
	.align	128
.text._ZN7cutlass13device_kernelIN5flash11enable_sm90INS1_16FlashAttnFwdSm90INS1_25CollectiveMainloopFwdSm90ILi2EN4cute5tupleIJNS5_1CILi1EEES8_S8_EEENS6_IJNS7_ILi128EEENS7_ILi96EEENS7_ILi64EEEEEELi256ENS_10bfloat16_tEfNS_4arch4Sm90ELb0ELb1ELb1ELb1ELb0ELb1ELb1ELb1ELb0ELb0ELb0ELb0EEENS1_21CollectiveEpilogueFwdINS6_IJSA_NS7_ILi256EEESB_EEES9_SE_SG_Li256ELb1ELb0ELb0ELb0EEENS1_36VarlenDynamicPersistentTileSchedulerILi128ELi96ELi256ELi32ELb0ELb0ELb1ELb1ELb0ELb1EEEEEEEEEvNT_6ParamsE:
        .type           _ZN7cutlass13device_kernelIN5flash11enable_sm90INS1_16FlashAttnFwdSm90INS1_25CollectiveMainloopFwdSm90ILi2EN4cute5tupleIJNS5_1CILi1EEES8_S8_EEENS6_IJNS7_ILi128EEENS7_ILi96EEENS7_ILi64EEEEEELi256ENS_10bfloat16_tEfNS_4arch4Sm90ELb0ELb1ELb1ELb1ELb0ELb1ELb1ELb1ELb0ELb0ELb0ELb0EEENS1_21CollectiveEpilogueFwdINS6_IJSA_NS7_ILi256EEESB_EEES9_SE_SG_Li256ELb1ELb0ELb0ELb0EEENS1_36VarlenDynamicPersistentTileSchedulerILi128ELi96ELi256ELi32ELb0ELb0ELb1ELb1ELb0ELb1EEEEEEEEEvNT_6ParamsE,@function
        .size           _ZN7cutlass13device_kernelIN5flash11enable_sm90INS1_16FlashAttnFwdSm90INS1_25CollectiveMainloopFwdSm90ILi2EN4cute5tupleIJNS5_1CILi1EEES8_S8_EEENS6_IJNS7_ILi128EEENS7_ILi96EEENS7_ILi64EEEEEELi256ENS_10bfloat16_tEfNS_4arch4Sm90ELb0ELb1ELb1ELb1ELb0ELb1ELb1ELb1ELb0ELb0ELb0ELb0EEENS1_21CollectiveEpilogueFwdINS6_IJSA_NS7_ILi256EEESB_EEES9_SE_SG_Li256ELb1ELb0ELb0ELb0EEENS1_36VarlenDynamicPersistentTileSchedulerILi128ELi96ELi256ELi32ELb0ELb0ELb1ELb1ELb0ELb1EEEEEEEEEvNT_6ParamsE,(.L_x_11972 - _ZN7cutlass13device_kernelIN5flash11enable_sm90INS1_16FlashAttnFwdSm90INS1_25CollectiveMainloopFwdSm90ILi2EN4cute5tupleIJNS5_1CILi1EEES8_S8_EEENS6_IJNS7_ILi128EEENS7_ILi96EEENS7_ILi64EEEEEELi256ENS_10bfloat16_tEfNS_4arch4Sm90ELb0ELb1ELb1ELb1ELb0ELb1ELb1ELb1ELb0ELb0ELb0ELb0EEENS1_21CollectiveEpilogueFwdINS6_IJSA_NS7_ILi256EEESB_EEES9_SE_SG_Li256ELb1ELb0ELb0ELb0EEENS1_36VarlenDynamicPersistentTileSchedulerILi128ELi96ELi256ELi32ELb0ELb0ELb1ELb1ELb0ELb1EEEEEEEEEvNT_6ParamsE)
        .other          _ZN7cutlass13device_kernelIN5flash11enable_sm90INS1_16FlashAttnFwdSm90INS1_25CollectiveMainloopFwdSm90ILi2EN4cute5tupleIJNS5_1CILi1EEES8_S8_EEENS6_IJNS7_ILi128EEENS7_ILi96EEENS7_ILi64EEEEEELi256ENS_10bfloat16_tEfNS_4arch4Sm90ELb0ELb1ELb1ELb1ELb0ELb1ELb1ELb1ELb0ELb0ELb0ELb0EEENS1_21CollectiveEpilogueFwdINS6_IJSA_NS7_ILi256EEESB_EEES9_SE_SG_Li256ELb1ELb0ELb0ELb0EEENS1_36VarlenDynamicPersistentTileSchedulerILi128ELi96ELi256ELi32ELb0ELb0ELb1ELb1ELb0ELb1EEEEEEEEEvNT_6ParamsE,@"STO_CUDA_ENTRY STV_DEFAULT"
_ZN7cutlass13device_kernelIN5flash11enable_sm90INS1_16FlashAttnFwdSm90INS1_25CollectiveMainloopFwdSm90ILi2EN4cute5tupleIJNS5_1CILi1EEES8_S8_EEENS6_IJNS7_ILi128EEENS7_ILi96EEENS7_ILi64EEEEEELi256ENS_10bfloat16_tEfNS_4arch4Sm90ELb0ELb1ELb1ELb1ELb0ELb1ELb1ELb1ELb0ELb0ELb0ELb0EEENS1_21CollectiveEpilogueFwdINS6_IJSA_NS7_ILi256EEESB_EEES9_SE_SG_Li256ELb1ELb0ELb0ELb0EEENS1_36VarlenDynamicPersistentTileSchedulerILi128ELi96ELi256ELi32ELb0ELb0ELb1ELb1ELb0ELb1EEEEEEEEEvNT_6ParamsE:
[----:B------:R-:W0:Y:S02]  /*0000*/  LDC R1, c[0x0][0x28] ;  /* 0x00000a00ff017b82 */ /* 0x000e240000000800 */
[----:B0-----:R-:W-:-:S05]  /*0010*/  VIADD R1, R1, 0xfffffb60 ;  /* 0xfffffb6001017836 */ /* 0x001fca0000000000 */
[----:B------:R-:W-:Y:S01]  /*0020*/  R2UR UR4, R1 ;  /* 0x00000000010472ca */ /* 0x000fe200000e0000 */
[----:B------:R-:W0:Y:S01]  /*0030*/  S2R R3, SR_TID.X ;  /* 0x0000000000037919 */ /* 0x000e220000002100 */
[----:B------:R-:W-:Y:S01]  /*0040*/  ELECT P0, URZ, PT ;  /* 0x00000000003f782f */ /* 0x000fe20003800000 */
[----:B------:R-:W-:Y:S01]  /*0050*/  BSSY B0, `(.L_x_9971) ;  /* 0x000001e000007945 */ /* 0x000fe20003800000 */
[----:B------:R-:W-:Y:S01]  /*0060*/  ULDC UR49, c[0x0][0x20] ;  /* 0x0000080000317ab9 */ /* 0x000fe20000000800 */
[----:B------:R-:W-:-:S08]  /*0070*/  ULDC UR48, c[0x0][0x24] ;  /* 0x0000090000307ab9 */ /* 0x000fd00000000800 */
[----:B------:R-:W-:-:S04]  /*0080*/  UIADD3 UR49, UP0, UR4, UR49, URZ ;  /* 0x0000003104317290 */ /* 0x000fc8000ff1e03f */
[----:B------:R-:W-:Y:S01]  /*0090*/  UIADD3.X UR48, URZ, UR48, URZ, UP0, !UPT ;  /* 0x000000303f307290 */ /* 0x000fe200087fe43f */
        /* <DEDUP_REMOVED lines=25> */
.L_x_9972:
[----:B------:R-:W-:Y:S05]  /*0230*/  BSYNC B0 ;  /* 0x0000000000007941 */ /* 0x000fea0003800000 */
.L_x_9971:
        /* <DEDUP_REMOVED lines=43> */
.L_x_9973:
        /* <DEDUP_REMOVED lines=22> */
.L_x_9974:
        /* <DEDUP_REMOVED lines=18> */
.L_x_9975:
        /* <DEDUP_REMOVED lines=22> */
.L_x_9976:
        /* <DEDUP_REMOVED lines=22> */
.L_x_9977:
[----:B------:R-:W-:Y:S01]  /*0a30*/  PLOP3.LUT P0, PT, PT, PT, UP0, 0x80, 0x0 ;  /* 0x000000000000781c */ /* 0x000fe20003f0f008 */
[----:B------:R-:W-:Y:S01]  /*0a40*/  UMOV UR50, 0x1 ;  /* 0x0000000100327882 */ /* 0x000fe20000000000 */
[----:B------:R-:W-:Y:S01]  /*0a50*/  NOP ;  /* 0x0000000000007918 */ /* 0x000fe20000000000 */
[----:B------:R-:W-:Y:S01]  /*0a60*/  USEL UR50, UR50, 0x2, !UP0 ;  /* 0x0000000232327887 */ /* 0x000fe2000c000000 */
[----:B------:R-:W-:Y:S01]  /*0a70*/  BSSY B7, `(.L_x_9978) ;  /* 0x000340a000077945 */ /* 0x000fe20003800000 */
[----:B------:R-:W-:Y:S01]  /*0a80*/  ULDC.64 UR56, c[0x0][0x208] ;  /* 0x0000820000387ab9 */ /* 0x000fe20000000a00 */
[----:B------:R-:W-:Y:S02]  /*0a90*/  IMAD.U32 R16, RZ, RZ, UR49 ;  /* 0x00000031ff107e24 */ /* 0x000fe4000f8e00ff */
[----:B------:R-:W-:Y:S01]  /*0aa0*/  IMAD.U32 R17, RZ, RZ, UR48 ;  /* 0x00000030ff117e24 */ /* 0x000fe2000f8e00ff */
[----:B0123--:R-:W-:Y:S06]  /*0ab0*/  BAR.SYNC.DEFER_BLOCKING 0x0 ;  /* 0x0000000000007b1d */ /* 0x00ffec0000010000 */
[----:B------:R-:W-:Y:S05]  /*0ac0*/  @!P0 BRA `(.L_x_9979) ;  /* 0x000002dc00648947 */ /* 0x000fea0003800000 */
.L_x_9980:
[----:B------:R-:W-:-:S08]  /*0ad0*/  NOP ;  /* 0x0000000000007918 */ /* 0x000fd00000000000 */
[----:B------:R-:W0:Y:S02]  /*0ae0*/  USETMAXREG.TRY_ALLOC.CTAPOOL UP0, 0xf0 ;  /* 0x000000f0000079c8 */ /* 0x000e240008000600 */
[----:B0-----:R-:W-:-:S13]  /*0af0*/  PLOP3.LUT P0, PT, PT, PT, UP0, 0x80, 0x0 ;  /* 0x000000000000781c */ /* 0x001fda0003f0f008 */
[----:B------:R-:W-:Y:S05]  /*0b00*/  @!P0 BRA `(.L_x_9980) ;  /* 0xfffffffc00f08947 */ /* 0x000fea000383ffff */
[----:B------:R-:W2:Y:S01]  /*0b10*/  LDL.LU R2, [R1+0x470] ;  /* 0x0004700001027983 */ /* 0x000ea20000300800 */
[----:B------:R-:W0:Y:S01]  /*0b20*/  S2UR UR5, SR_CgaCtaId ;  /* 0x00000000000579c3 */ /* 0x000e220000008800 */
[----:B------:R-:W-:Y:S01]  /*0b30*/  UMOV UR4, 0x400 ;  /* 0x0000040000047882 */ /* 0x000fe20000000000 */
[----:B------:R-:W-:Y:S01]  /*0b40*/  UIADD3 UR40, UP0, UR49, 0x218, URZ ;  /* 0x0000021831287890 */ /* 0x000fe2000ff1e03f */
[----:B------:R-:W1:Y:S01]  /*0b50*/  S2R R0, SR_TID.X ;  /* 0x0000000000007919 */ /* 0x000e620000002100 */
[----:B------:R-:W-:Y:S02]  /*0b60*/  UIADD3 UR41, UP1, UR49, 0x224, URZ ;  /* 0x0000022431297890 */ /* 0x000fe4000ff3e03f */
[----:B------:R-:W-:Y:S01]  /*0b70*/  UIADD3.X UR42, URZ, UR48, URZ, UP0, !UPT ;  /* 0x000000303f2a7290 */ /* 0x000fe200087fe43f */
[----:B------:R-:W-:Y:S01]  /*0b80*/  STL.64 [R1+0x218], RZ ;  /* 0x000218ff01007387 */ /* 0x000fe20000100a00 */
[----:B------:R-:W-:-:S03]  /*0b90*/  UIADD3.X UR43, URZ, UR48, URZ, UP1, !UPT ;  /* 0x000000303f2b7290 */ /* 0x000fc60008ffe43f */
[----:B------:R-:W-:Y:S04]  /*0ba0*/  STL [R1+0x220], RZ ;  /* 0x000220ff01007387 */ /* 0x000fe80000100800 */
[----:B------:R-:W-:Y:S01]  /*0bb0*/  STL [R1+0x224], RZ ;  /* 0x000224ff01007387 */ /* 0x000fe20000100800 */
[----:B0-----:R-:W-:-:S06]  /*0bc0*/  ULEA UR4, UR5, UR4, 0x18 ;  /* 0x0000000405047291 */ /* 0x001fcc000f8ec03f */
[----:B------:R-:W-:Y:S01]  /*0bd0*/  IMAD.U32 R145, RZ, RZ, UR4 ;  /* 0x00000004ff917e24 */ /* 0x000fe2000f8e00ff */
[----:B------:R-:W-:Y:S06]  /*0be0*/  BAR.ARV 0x8, 0x120 ;  /* 0x0204800000007b1d */ /* 0x000fec0000002000 */
[----:B-1----:R-:W-:Y:S01]  /*0bf0*/  SHF.R.U32.HI R10, RZ, 0x7, R0 ;  /* 0x00000007ff0a7819 */ /* 0x002fe20000011600 */
[----:B------:R-:W-:-:S03]  /*0c00*/  ULDC UR4, c[0x0][0xd14] ;  /* 0x0003450000047ab9 */ /* 0x000fc60000000800 */
[----:B------:R-:W-:-:S13]  /*0c10*/  ISETP.NE.AND P0, PT, R10, 0x1, PT ;  /* 0x000000010a00780c */ /* 0x000fda0003f05270 */
[----:B------:R-:W-:Y:S08]  /*0c20*/  @!P0 BAR.ARV 0x9, 0x100 ;  /* 0x0244000000008b1d */ /* 0x000ff00000002000 */
[----:B------:R-:W-:Y:S06]  /*0c30*/  BAR.SYNC.DEFER_BLOCKING 0x5, 0x120 ;  /* 0x0144800000007b1d */ /* 0x000fec0000010000 */
[----:B------:R-:W0:Y:S02]  /*0c40*/  LDS.128 R116, [R145+0x324d0] ;  /* 0x0324d00091747984 */ /* 0x000e240000000c00 */
[----:B------:R-:W-:Y:S06]  /*0c50*/  BAR.ARV 0x4, 0x120 ;  /* 0x0104800000007b1d */ /* 0x000fec0000002000 */
[----:B--2---:R-:W-:-:S04]  /*0c60*/  LOP3.LUT R2, R2, 0xffefffff, RZ, 0xc0, !PT ;  /* 0xffefffff02027812 */ /* 0x004fc800078ec0ff */
[----:B------:R-:W-:Y:S02]  /*0c70*/  @P0 LOP3.LUT R2, R2, 0x100000, RZ, 0xfc, !PT ;  /* 0x0010000002020812 */ /* 0x000fe400078efcff */
[----:B0-----:R-:W-:-:S03]  /*0c80*/  ISETP.GE.AND P0, PT, R119, UR4, PT ;  /* 0x0000000477007c0c */ /* 0x001fc6000bf06270 */
[----:B------:R0:W-:Y:S10]  /*0c90*/  STL [R1+0x470], R2 ;  /* 0x0004700201007387 */ /* 0x0001f40000100800 */
[----:B0-----:R-:W-:Y:S05]  /*0ca0*/  @P0 BRA `(.L_x_9981) ;  /* 0x0000033c00980947 */ /* 0x001fea0003800000 */
[----:B------:R-:W-:Y:S01]  /*0cb0*/  VIADD R192, R0, 0xffffff80 ;  /* 0xffffff8000c07836 */ /* 0x000fe20000000000 */
[C---:B------:R-:W-:Y:S01]  /*0cc0*/  IADD3 R180, -R10.reuse, 0xb, RZ ;  /* 0x0000000b0ab47810 */ /* 0x040fe20007ffe1ff */
[----:B------:R-:W-:Y:S02]  /*0cd0*/  VIADD R176, R10, 0x8 ;  /* 0x000000080ab07836 */ /* 0x000fe40000000000 */
[----:B------:R-:W-:Y:S01]  /*0ce0*/  IMAD.MOV.U32 R152, RZ, RZ, RZ ;  /* 0x000000ffff987224 */ /* 0x000fe200078e00ff */
[----:B------:R-:W-:Y:S01]  /*0cf0*/  SHF.R.S32.HI R3, RZ, 0x1f, R192 ;  /* 0x0000001fff037819 */ /* 0x000fe200000114c0 */
[----:B------:R-:W-:-:S03]  /*0d00*/  IMAD.MOV.U32 R155, RZ, RZ, RZ ;  /* 0x000000ffff9b7224 */ /* 0x000fc600078e00ff */
        /* <DEDUP_REMOVED lines=16> */
[----:B------:R-:W-:Y:S02]  /*0e10*/  LEA.HI R7, R7, R4, RZ, 0x3 ;  /* 0x0000000407077211 */ /* 0x000fe400078f18ff */
[----:B------:R-:W-:Y:S02]  /*0e20*/  SHF.R.S32.HI R165, RZ, 0x5, R165 ;  /* 0x00000005ffa57819 */ /* 0x000fe400000114a5 */
[----:B------:R-:W-:-:S05]  /*0e30*/  LOP3.LUT R7, R7, 0xfffffff8, RZ, 0xc0, !PT ;  /* 0xfffffff807077812 */ /* 0x000fca00078ec0ff */
[----:B------:R-:W-:Y:S01]  /*0e40*/  IMAD.IADD R4, R4, 0x1, -R7 ;  /* 0x0000000104047824 */ /* 0x000fe200078e0a07 */
[C---:B------:R-:W-:Y:S02]  /*0e50*/  LOP3.LUT R7, R6.reuse, 0x3fffff0, RZ, 0xc0, !PT ;  /* 0x03fffff006077812 */ /* 0x040fe400078ec0ff */
[----:B------:R-:W-:Y:S01]  /*0e60*/  LEA.HI R6, R6, R9, RZ, 0x1 ;  /* 0x0000000906067211 */ /* 0x000fe200078f08ff */
[----:B------:R-:W-:Y:S01]  /*0e70*/  IMAD R5, R5, 0x10, R4 ;  /* 0x0000001005057824 */ /* 0x000fe200078e0204 */
[CC--:B------:R-:W-:Y:S02]  /*0e80*/  LEA.HI R4, R3.reuse, R192.reuse, RZ, 0x2 ;  /* 0x000000c003047211 */ /* 0x0c0fe400078f10ff */
[----:B------:R-:W-:Y:S01]  /*0e90*/  LOP3.LUT R8, R6, 0x1ffffffe, RZ, 0xc0, !PT ;  /* 0x1ffffffe06087812 */ /* 0x000fe200078ec0ff */
[----:B------:R-:W-:Y:S01]  /*0ea0*/  IMAD R182, R0, 0x40, R5 ;  /* 0x0000004000b67824 */ /* 0x000fe200078e0205 */
[----:B------:R-:W-:Y:S01]  /*0eb0*/  SHF.R.S32.HI R153, RZ, 0x2, R4 ;  /* 0x00000002ff997819 */ /* 0x000fe20000011404 */
[----:B------:R-:W-:Y:S01]  /*0ec0*/  IMAD.IADD R6, R192, 0x1, -R7 ;  /* 0x00000001c0067824 */ /* 0x000fe200078e0a07 */
[----:B------:R-:W-:Y:S01]  /*0ed0*/  LEA.HI R0, R3, R192, RZ, 0x3 ;  /* 0x000000c003007211 */ /* 0x000fe200078f18ff */
[----:B------:R-:W-:Y:S01]  /*0ee0*/  IMAD.IADD R8, R9, 0x1, -R8 ;  /* 0x0000000109087824 */ /* 0x000fe200078e0a08 */
[----:B------:R-:W-:Y:S01]  /*0ef0*/  LOP3.LUT R191, R4, 0xfffffffc, RZ, 0xc0, !PT ;  /* 0xfffffffc04bf7812 */ /* 0x000fe200078ec0ff */
[----:B------:R-:W-:Y:S01]  /*0f00*/  VIADD R154, R153, 0x40 ;  /* 0x00000040999a7836 */ /* 0x000fe20000000000 */
[----:B------:R-:W-:Y:S01]  /*0f10*/  LOP3.LUT R3, R0, 0x1ffffff8, RZ, 0xc0, !PT ;  /* 0x1ffffff800037812 */ /* 0x000fe200078ec0ff */
[----:B------:R-:W-:Y:S01]  /*0f20*/  IMAD R7, R165, 0x10, R6 ;  /* 0x00000010a5077824 */ /* 0x000fe200078e0206 */
[----:B------:R-:W-:Y:S01]  /*0f30*/  SHF.R.S32.HI R4, RZ, 0x1f, R4 ;  /* 0x0000001fff047819 */ /* 0x000fe20000011404 */
[----:B------:R-:W-:Y:S01]  /*0f40*/  IMAD.IADD R191, R192, 0x1, -R191 ;  /* 0x00000001c0bf7824 */ /* 0x000fe200078e0abf */
[----:B------:R-:W-:Y:S01]  /*0f50*/  SHF.R.S32.HI R5, RZ, 0x1f, R154 ;  /* 0x0000001fff057819 */ /* 0x000fe2000001149a */
[----:B------:R-:W-:Y:S01]  /*0f60*/  IMAD.SHL.U32 R166, R154, 0x40, RZ ;  /* 0x000000409aa67824 */ /* 0x000fe200078e00ff */
[----:B------:R-:W-:Y:S01]  /*0f70*/  SHF.R.S32.HI R162, RZ, 0x3, R0 ;  /* 0x00000003ffa27819 */ /* 0x000fe20000011400 */
[----:B------:R-:W-:Y:S01]  /*0f80*/  IMAD.IADD R3, R192, 0x1, -R3 ;  /* 0x00000001c0037824 */ /* 0x000fe200078e0a03 */
[----:B------:R-:W-:Y:S01]  /*0f90*/  LEA.HI R5, R5, R154, RZ, 0x3 ;  /* 0x0000009a05057211 */ /* 0x000fe200078f18ff */
[----:B------:R-:W-:Y:S01]  /*0fa0*/  IMAD.SHL.U32 R22, R191, 0x8, RZ ;  /* 0x00000008bf167824 */ /* 0x000fe200078e00ff */
[----:B------:R-:W-:Y:S01]  /*0fb0*/  LOP3.LUT R166, R166, 0x1c0, RZ, 0xc0, !PT ;  /* 0x000001c0a6a67812 */ /* 0x000fe200078ec0ff */
[----:B------:R-:W-:Y:S01]  /*0fc0*/  IMAD.SHL.U32 R160, R3, 0x8, RZ ;  /* 0x0000000803a07824 */ /* 0x000fe200078e00ff */
[----:B------:R-:W-:Y:S01]  /*0fd0*/  LEA.HI R4, R4, R153, RZ, 0x3 ;  /* 0x0000009904047211 */ /* 0x000fe200078f18ff */
[----:B------:R-:W-:Y:S01]  /*0fe0*/  IMAD.SHL.U32 R5, R5, 0x40, RZ ;  /* 0x0000004005057824 */ /* 0x000fe200078e00ff */
[----:B------:R-:W-:Y:S01]  /*0ff0*/  LOP3.LUT R3, R2, 0x7ffffffc, RZ, 0xc0, !PT ;  /* 0x7ffffffc02037812 */ /* 0x000fe200078ec0ff */
[----:B------:R-:W-:Y:S01]  /*1000*/  IMAD R7, R7, 0x8, R8 ;  /* 0x0000000807077824 */ /* 0x000fe200078e0208 */
[----:B------:R-:W-:-:S02]  /*1010*/  SHF.R.U32.HI R167, RZ, 0x3, R166 ;  /* 0x00000003ffa77819 */ /* 0x000fc400000116a6 */
[----:B------:R-:W-:Y:S01]  /*1020*/  LOP3.LUT R0, R166, 0x38, R22, 0xf8, !PT ;  /* 0x00000038a6007812 */ /* 0x000fe200078ef816 */
[----:B------:R-:W-:Y:S01]  /*1030*/  IMAD.IADD R3, R212, 0x1, -R3 ;  /* 0x00000001d4037824 */ /* 0x000fe200078e0a03 */
[----:B------:R-:W-:Y:S01]  /*1040*/  LOP3.LUT R168, R5, 0xfffffe00, RZ, 0xc0, !PT ;  /* 0xfffffe0005a87812 */ /* 0x000fe200078ec0ff */
[----:B------:R-:W-:Y:S01]  /*1050*/  IMAD.SHL.U32 R214, R7, 0x8, RZ ;  /* 0x0000000807d67824 */ /* 0x000fe200078e00ff */
[----:B------:R-:W-:Y:S01]  /*1060*/  LOP3.LUT R4, R4, 0xfffffff8, RZ, 0xc0, !PT ;  /* 0xfffffff804047812 */ /* 0x000fe200078ec0ff */
[----:B------:R-:W-:Y:S01]  /*1070*/  IMAD.SHL.U32 R183, R3, 0x2, RZ ;  /* 0x0000000203b77824 */ /* 0x000fe200078e00ff */
[----:B------:R-:W-:Y:S02]  /*1080*/  LOP3.LUT R0, R168, R0, R167, 0xf6, !PT ;  /* 0x00000000a8007212 */ /* 0x000fe400078ef6a7 */
[----:B------:R-:W-:Y:S01]  /*1090*/  SHF.R.S32.HI R161, RZ, 0x1f, R153 ;  /* 0x0000001fffa17819 */ /* 0x000fe20000011499 */
[----:B------:R-:W-:Y:S01]  /*10a0*/  IMAD.IADD R179, R153, 0x1, -R4 ;  /* 0x0000000199b37824 */ /* 0x000fe200078e0a04 */
[----:B------:R-:W-:Y:S01]  /*10b0*/  SHF.R.S32.HI R169, RZ, 0x1f, R154 ;  /* 0x0000001fffa97819 */ /* 0x000fe2000001149a */
[----:B------:R-:W-:Y:S01]  /*10c0*/  IMAD R210, R0, 0x2, R145 ;  /* 0x0000000200d27824 */ /* 0x000fe200078e0291 */
[----:B------:R-:W-:-:S07]  /*10d0*/  SHF.R.S32.HI R23, RZ, 0x1f, R22 ;  /* 0x0000001fff177819 */ /* 0x000fce0000011416 */
.L_x_10203:
[----:B------:R-:W-:Y:S05]  /*10e0*/  YIELD ;  /* 0x0000000000007946 */ /* 0x000fea0003800000 */
[----:B------:R-:W-:Y:S01]  /*10f0*/  ULDC.64 UR4, c[0x0][0xb20] ;  /* 0x0002c80000047ab9 */ /* 0x000fe20000000a00 */
[----:B0---4-:R-:W0:Y:S01]  /*1100*/  LDC.64 R4, c[0x0][0xb00] ;  /* 0x0002c000ff047b82 */ /* 0x011e220000000a00 */
[----:B------:R-:W-:Y:S01]  /*1110*/  ISETP.NE.U32.AND P1, PT, RZ, UR4, PT ;  /* 0x00000004ff007c0c */ /* 0x000fe2000bf25070 */
[----:B--2--5:R-:W-:Y:S02]  /*1120*/  IMAD.MOV.U32 R11, RZ, RZ, RZ ;  /* 0x000000ffff0b7224 */ /* 0x024fe400078e00ff */
[----:B-1----:R-:W-:Y:S01]  /*1130*/  IMAD.MOV.U32 R27, RZ, RZ, RZ ;  /* 0x000000ffff1b7224 */ /* 0x002fe200078e00ff */
[----:B------:R-:W-:Y:S01]  /*1140*/  ISETP.NE.AND.EX P1, PT, RZ, UR5, PT, P1 ;  /* 0x00000005ff007c0c */ /* 0x000fe2000bf25310 */
[----:B------:R-:W-:-:S02]  /*1150*/  ULDC.64 UR4, c[0x0][0xb10] ;  /* 0x0002c40000047ab9 */ /* 0x000fc40000000a00 */
        /* <DEDUP_REMOVED lines=35> */
.L_x_9982:
        /* <DEDUP_REMOVED lines=11> */
.L_x_9983:
[----:B------:R-:W-:Y:S05]  /*1440*/  @!P0 BRA `(.L_x_9984) ;  /* 0x00000000000c8947 */ /* 0x000fea0003800000 */
[----:B------:R-:W2:Y:S04]  /*1450*/  LDG.E R3, desc[UR56][R8.64] ;  /* 0x0000003808037981 */ /* 0x000ea8000c1e1900 */
[----:B------:R-:W2:Y:S02]  /*1460*/  LDG.E R26, desc[UR56][R8.64+0x4] ;  /* 0x00000438081a7981 */ /* 0x000ea4000c1e1900 */
[----:B--2---:R-:W-:-:S07]  /*1470*/  IMAD.IADD R26, R26, 0x1, -R3 ;  /* 0x000000011a1a7824 */ /* 0x004fce00078e0a03 */
.L_x_9984:
        /* <DEDUP_REMOVED lines=38> */
.L_x_9987:
[----:B------:R-:W-:-:S13]  /*16e0*/  ISETP.NE.AND P0, PT, R9, 0x1, PT ;  /* 0x000000010900780c */ /* 0x000fda0003f05270 */
[----:B------:R-:W0:Y:S02]  /*16f0*/  @P0 LDC.64 R4, c[0x0][0xae0] ;  /* 0x0002b800ff040b82 */ /* 0x000e240000000a00 */
[----:B0-----:R-:W-:-:S05]  /*1700*/  @P0 IMAD.HI.U32 R4, R2, R4, RZ ;  /* 0x0000000402040227 */ /* 0x001fca00078e00ff */
[----:B------:R-:W-:-:S07]  /*1710*/  @P0 SHF.R.U32.HI R2, RZ, R5, R4 ;  /* 0x00000005ff020219 */ /* 0x000fce0000011604 */
.L_x_9988:
[----:B------:R-:W-:Y:S05]  /*1720*/  BSYNC B0 ;  /* 0x0000000000007941 */ /* 0x000fea0003800000 */
.L_x_9986:
[----:B------:R-:W-:-:S05]  /*1730*/  IMAD R3, R2, R9, R9 ;  /* 0x0000000902037224 */ /* 0x000fca00078e0209 */
[----:B------:R-:W-:-:S07]  /*1740*/  VIMNMX R0, R0, R3, PT ;  /* 0x0000000300007248 */ /* 0x000fce0003fe0100 */
.L_x_9985:
        /* <DEDUP_REMOVED lines=15> */
.L_x_9991:
[----:B------:R-:W-:Y:S01]  /*1840*/  ISETP.NE.AND P0, PT, R9, 0x1, PT ;  /* 0x000000010900780c */ /* 0x000fe20003f05270 */
[----:B------:R-:W-:-:S12]  /*1850*/  IMAD.MOV.U32 R4, RZ, RZ, R19 ;  /* 0x000000ffff047224 */ /* 0x000fd800078e0013 */
[----:B------:R-:W0:Y:S02]  /*1860*/  @P0 LDC.64 R6, c[0x0][0xae0] ;  /* 0x0002b800ff060b82 */ /* 0x000e240000000a00 */
[----:B0-----:R-:W-:-:S05]  /*1870*/  @P0 IMAD.HI.U32 R6, R19, R6, RZ ;  /* 0x0000000613060227 */ /* 0x001fca00078e00ff */
[----:B------:R-:W-:-:S07]  /*1880*/  @P0 SHF.R.U32.HI R4, RZ, R7, R6 ;  /* 0x00000007ff040219 */ /* 0x000fce0000011606 */
.L_x_9992:
[----:B------:R-:W-:Y:S05]  /*1890*/  BSYNC B0 ;  /* 0x0000000000007941 */ /* 0x000fea0003800000 */
.L_x_9990:
[----:B------:R-:W-:-:S05]  /*18a0*/  IMAD R3, R4, R9, RZ ;  /* 0x0000000904037224 */ /* 0x000fca00078e02ff */
[----:B------:R-:W-:-:S07]  /*18b0*/  VIMNMX R2, R2, R3, !PT ;  /* 0x0000000302027248 */ /* 0x000fce0007fe0100 */
.L_x_9989:
        /* <DEDUP_REMOVED lines=44> */
.L_x_9995:
[----:B------:R-:W-:Y:S05]  /*1b80*/  BSYNC B6 ;  /* 0x0000000000067941 */ /* 0x000fea0003800000 */
.L_x_9994:
        /* <DEDUP_REMOVED lines=20> */
.L_x_9997:
[----:B------:R-:W-:Y:S05]  /*1cd0*/  BSYNC B6 ;  /* 0x0000000000067941 */ /* 0x000fea0003800000 */
.L_x_9996:
        /* <DEDUP_REMOVED lines=9> */
[C---:B------:R-:W-:Y:S02]  /*1d70*/  VIADD R95, R22.reuse, 0x20 ;  /* 0x00000020165f7836 */ /* 0x040fe40000000000 */
[----:B------:R-:W3:Y:S08]  /*1d80*/  LDC.64 R44, c[0x0][0x3e8] ;  /* 0x0000fa00ff2c7b82 */ /* 0x000ef00000000a00 */
[----:B------:R-:W4:Y:S01]  /*1d90*/  @P0 LDC.64 R2, c[0x0][0xaf0] ;  /* 0x0002bc00ff020b82 */ /* 0x000f220000000a00 */
[----:B------:R-:W-:-:S02]  /*1da0*/  VIADD R94, R22, 0x40 ;  /* 0x00000040165e7836 */ /* 0x000fc40000000000 */
[----:B------:R-:W-:-:S05]  /*1db0*/  VIADD R92, R22, 0x60 ;  /* 0x00000060165c7836 */ /* 0x000fca0000000000 */
[----:B------:R-:W3:Y:S01]  /*1dc0*/  LDC R31, c[0x0][0x3d4] ;  /* 0x0000f500ff1f7b82 */ /* 0x000ee20000000800 */
[----:B------:R-:W-:-:S07]  /*1dd0*/  VIADD R90, R22, 0x80 ;  /* 0x00000080165a7836 */ /* 0x000fce0000000000 */
[----:B------:R-:W3:Y:S01]  /*1de0*/  LDC.64 R32, c[0x0][0x3d8] ;  /* 0x0000f600ff207b82 */ /* 0x000ee20000000a00 */
[----:B----4-:R-:W-:-:S05]  /*1df0*/  @P0 IMAD.WIDE R2, R119, 0x4, R2 ;  /* 0x0000000477020825 */ /* 0x010fca00078e0202 */
[----:B------:R4:W3:Y:S01]  /*1e00*/  @P0 LDG.E R119, desc[UR56][R2.64] ;  /* 0x0000003802770981 */ /* 0x0008e2000c1e1900 */
[----:B0-----:R-:W-:Y:S01]  /*1e10*/  ISETP.NE.AND P0, PT, R0, 0x1, PT ;  /* 0x000000010000780c */ /* 0x001fe20003f05270 */
[----:B------:R-:W-:Y:S01]  /*1e20*/  VIADD R88, R22, 0xa0 ;  /* 0x000000a016587836 */ /* 0x000fe20000000000 */
[----:B------:R-:W-:Y:S01]  /*1e30*/  SHF.R.S32.HI R14, RZ, 0x1f, R12 ;  /* 0x0000001fff0e7819 */ /* 0x000fe2000001140c */
[----:B------:R-:W-:Y:S01]  /*1e40*/  IMAD.SHL.U32 R54, R191, 0x4, RZ ;  /* 0x00000004bf367824 */ /* 0x000fe200078e00ff */
[----:B--2---:R-:W-:Y:S01]  /*1e50*/  SHF.R.U32.HI R20, RZ, 0x7, R20 ;  /* 0x00000007ff147819 */ /* 0x004fe20000011614 */
[----:B------:R-:W-:Y:S01]  /*1e60*/  IMAD.SHL.U32 R83, R179, 0x40, RZ ;  /* 0x00000040b3537824 */ /* 0x000fe200078e00ff */
[----:B-1----:R-:W-:Y:S01]  /*1e70*/  SHF.L.U64.HI R84, R50, 0x6, R51 ;  /* 0x0000000632547819 */ /* 0x002fe20000010233 */
[-C--:B------:R-:W-:Y:S01]  /*1e80*/  IMAD R4, R14, R50.reuse, RZ ;  /* 0x000000320e047224 */ /* 0x080fe200078e02ff */
[----:B------:R-:W-:Y:S01]  /*1e90*/  ISETP.NE.AND P6, PT, R20, 0x1, PT ;  /* 0x000000011400780c */ /* 0x000fe20003fc5270 */
[----:B----4-:R-:W-:Y:S01]  /*1ea0*/  IMAD.WIDE.U32 R2, R12, R50, RZ ;  /* 0x000000320c027225 */ /* 0x010fe200078e00ff */
[----:B------:R-:W-:-:S02]  /*1eb0*/  SHF.R.S32.HI R55, RZ, 0x1f, R54 ;  /* 0x0000001fff377819 */ /* 0x000fc40000011436 */
[----:B------:R-:W-:Y:S01]  /*1ec0*/  LOP3.LUT R83, R83, 0x1c0, RZ, 0xc0, !PT ;  /* 0x000001c053537812 */ /* 0x000fe200078ec0ff */
[----:B------:R-:W0:Y:S01]  /*1ed0*/  @P0 LDC R5, c[0x0][0x42c] ;  /* 0x00010b00ff050b82 */ /* 0x000e220000000800 */
[----:B------:R-:W-:Y:S01]  /*1ee0*/  IMAD.MOV.U32 R78, RZ, RZ, 0x20 ;  /* 0x00000020ff4e7424 */ /* 0x000fe200078e00ff */
[----:B---3--:R-:W-:Y:S01]  /*1ef0*/  SHF.L.U64.HI R87, R44, 0x6, R45 ;  /* 0x000000062c577819 */ /* 0x008fe2000001022d */
[----:B------:R-:W-:Y:S01]  /*1f00*/  IMAD.SHL.U32 R82, R50, 0x40, RZ ;  /* 0x0000004032527824 */ /* 0x000fe200078e00ff */
[----:B------:R-:W-:Y:S01]  /*1f10*/  SHF.R.U32.HI R79, RZ, 0x3, R83 ;  /* 0x00000003ff4f7819 */ /* 0x000fe20000011653 */
[----:B------:R-:W-:Y:S01]  /*1f20*/  IMAD R73, R45, 0x60, RZ ;  /* 0x000000602d497824 */ /* 0x000fe200078e02ff */
[----:B------:R-:W-:Y:S01]  /*1f30*/  SHF.L.U64.HI R80, R32, 0x6, R33 ;  /* 0x0000000620507819 */ /* 0x000fe20000010221 */
[----:B------:R-:W-:Y:S01]  /*1f40*/  IMAD.SHL.U32 R85, R44, 0x40, RZ ;  /* 0x000000402c557824 */ /* 0x000fe200078e00ff */
[----:B------:R-:W1:Y:S01]  /*1f50*/  @P0 LDC R7, c[0x0][0x430] ;  /* 0x00010c00ff070b82 */ /* 0x000e620000000800 */
[----:B------:R-:W-:-:S02]  /*1f60*/  IMAD.U32 R77, RZ, RZ, UR50 ;  /* 0x00000032ff4d7e24 */ /* 0x000fc4000f8e00ff */
[----:B------:R-:W-:Y:S02]  /*1f70*/  IMAD.SHL.U32 R81, R32, 0x40, RZ ;  /* 0x0000004020517824 */ /* 0x000fe400078e00ff */
[----:B------:R-:W-:Y:S01]  /*1f80*/  IMAD.SHL.U32 R76, R31, 0x2, RZ ;  /* 0x000000021f4c7824 */ /* 0x000fe200078e00ff */
[----:B------:R-:W-:Y:S01]  /*1f90*/  LOP3.LUT R77, R77, 0x1, RZ, 0xfc, !PT ;  /* 0x000000014d4d7812 */ /* 0x000fe200078efcff */
[----:B0-----:R-:W-:-:S04]  /*1fa0*/  @P0 IMAD.HI.U32 R0, R118, R5, RZ ;  /* 0x0000000576000227 */ /* 0x001fc800078e00ff */
[----:B------:R-:W-:Y:S02]  /*1fb0*/  IMAD R5, R12, R51, R4 ;  /* 0x000000330c057224 */ /* 0x000fe400078e0204 */
[----:B------:R-:W-:Y:S01]  /*1fc0*/  IMAD R4, R161, R50, RZ ;  /* 0x00000032a1047224 */ /* 0x000fe200078e02ff */
[----:B-1----:R-:W-:Y:S01]  /*1fd0*/  @P0 SHF.R.U32.HI R118, RZ, R7, R0 ;  /* 0x00000007ff760219 */ /* 0x002fe20000011600 */
[----:B------:R-:W-:Y:S01]  /*1fe0*/  IMAD.IADD R3, R3, 0x1, R5 ;  /* 0x0000000103037824 */ /* 0x000fe200078e0205 */
[----:B------:R-:W-:Y:S01]  /*1ff0*/  ISETP.NE.U32.AND P0, PT, RZ, UR6, PT ;  /* 0x00000006ff007c0c */ /* 0x000fe2000bf05070 */
[----:B------:R-:W-:Y:S01]  /*2000*/  IMAD R4, R153, R51, R4 ;  /* 0x0000003399047224 */ /* 0x000fe200078e0204 */
[----:B------:R-:W-:Y:S01]  /*2010*/  SHF.R.S32.HI R6, RZ, 0x1f, R118 ;  /* 0x0000001fff067819 */ /* 0x000fe20000011476 */
[----:B------:R-:W-:Y:S01]  /*2020*/  IMAD.WIDE.U32 R2, R118, UR4, R2 ;  /* 0x0000000476027c25 */ /* 0x000fe2000f8e0002 */
[----:B------:R-:W-:-:S03]  /*2030*/  ISETP.NE.AND.EX P0, PT, RZ, UR7, PT, P0 ;  /* 0x00000007ff007c0c */ /* 0x000fc6000bf05300 */
[----:B------:R-:W-:Y:S02]  /*2040*/  IMAD R5, R6, UR4, RZ ;  /* 0x0000000406057c24 */ /* 0x000fe4000f8e02ff */
[----:B------:R-:W-:Y:S02]  /*2050*/  VIADD R7, R22, 0xc0 ;  /* 0x000000c016077836 */ /* 0x000fe40000000000 */
        /* <DEDUP_REMOVED lines=24> */
[----:B------:R-:W-:Y:S02]  /*21e0*/  SEL R0, RZ, 0x1, P0 ;  /* 0x00000001ff007807 */ /* 0x000fe40000000000 */
[----:B------:R-:W-:-:S02]  /*21f0*/  ISETP.GE.AND P0, PT, R94, UR4, PT ;  /* 0x000000045e007c0c */ /* 0x000fc4000bf06270 */
[----:B------:R-:W-:Y:S02]  /*2200*/  ISETP.GE.AND P3, PT, R4, UR4, PT ;  /* 0x0000000404007c0c */ /* 0x000fe4000bf66270 */
[----:B------:R-:W-:Y:S02]  /*2210*/  LOP3.LUT R0, R5, 0x2, R0, 0xe2, !PT ;  /* 0x0000000205007812 */ /* 0x000fe400078ee200 */
[----:B------:R-:W-:Y:S01]  /*2220*/  ISETP.GE.AND P2, PT, R7, UR4, PT ;  /* 0x0000000407007c0c */ /* 0x000fe2000bf46270 */
[C---:B------:R-:W-:Y:S01]  /*2230*/  IMAD R7, R118.reuse, UR7, R3 ;  /* 0x0000000776077c24 */ /* 0x040fe2000f8e0203 */
[----:B------:R-:W-:Y:S01]  /*2240*/  SEL R5, RZ, 0x4, P0 ;  /* 0x00000004ff057807 */ /* 0x000fe20000000000 */
[----:B------:R-:W-:Y:S01]  /*2250*/  IMAD.WIDE.U32 R2, R118, UR6, R22 ;  /* 0x0000000676027c25 */ /* 0x000fe2000f8e0016 */
[----:B------:R-:W-:Y:S02]  /*2260*/  SEL R4, RZ, 0x8, P1 ;  /* 0x00000008ff047807 */ /* 0x000fe40000800000 */
[----:B------:R-:W-:Y:S01]  /*2270*/  ISETP.GE.AND P0, PT, R90, UR4, PT ;  /* 0x000000045a007c0c */ /* 0x000fe2000bf06270 */
[----:B------:R-:W-:Y:S01]  /*2280*/  IMAD.IADD R3, R3, 0x1, R7 ;  /* 0x0000000103037824 */ /* 0x000fe200078e0207 */
[----:B------:R-:W-:Y:S01]  /*2290*/  ISETP.GE.AND P1, PT, R88, UR4, PT ;  /* 0x0000000458007c0c */ /* 0x000fe2000bf26270 */
[----:B------:R-:W-:Y:S01]  /*22a0*/  ULDC.64 UR4, c[0x0][0x328] ;  /* 0x0000ca0000047ab9 */ /* 0x000fe20000000a00 */
[----:B------:R-:W-:Y:S01]  /*22b0*/  LOP3.LUT R0, R4, R0, R5, 0xfe, !PT ;  /* 0x0000000004007212 */ /* 0x000fe200078efe05 */
[----:B------:R-:W-:Y:S01]  /*22c0*/  IMAD R6, R8, UR4, RZ ;  /* 0x0000000408067c24 */ /* 0x000fe2000f8e02ff */
[----:B------:R-:W-:Y:S01]  /*22d0*/  SEL R5, RZ, 0x10, P0 ;  /* 0x00000010ff057807 */ /* 0x000fe20000000000 */
[----:B------:R-:W-:Y:S01]  /*22e0*/  IMAD.WIDE.U32 R8, R153, R44, R22 ;  /* 0x0000002c99087225 */ /* 0x000fe200078e0016 */
[----:B------:R-:W-:-:S02]  /*22f0*/  SEL R4, RZ, 0x20, P1 ;  /* 0x00000020ff047807 */ /* 0x000fc40000800000 */
[----:B------:R-:W-:Y:S01]  /*2300*/  ISETP.GE.AND P0, PT, R22, R31, PT ;  /* 0x0000001f1600720c */ /* 0x000fe20003f06270 */
[C---:B------:R-:W-:Y:S01]  /*2310*/  IMAD R61, R53.reuse, UR5, R6 ;  /* 0x00000005353d7c24 */ /* 0x040fe2000f8e0206 */
[----:B------:R-:W-:Y:S01]  /*2320*/  LOP3.LUT R5, R4, R0, R5, 0xfe, !PT ;  /* 0x0000000004057212 */ /* 0x000fe200078efe05 */
[----:B------:R-:W-:Y:S01]  /*2330*/  IMAD.WIDE.U32 R52, R53, UR4, R2 ;  /* 0x0000000435347c25 */ /* 0x000fe2000f8e0002 */
[----:B------:R-:W-:Y:S01]  /*2340*/  SEL R0, RZ, 0x40, P2 ;  /* 0x00000040ff007807 */ /* 0x000fe20001000000 */
[----:B------:R-:W-:Y:S01]  /*2350*/  ULDC UR4, c[0x0][0x2e4] ;  /* 0x0000b90000047ab9 */ /* 0x000fe20000000800 */
[----:B------:R-:W-:Y:S01]  /*2360*/  SEL R13, R31, RZ, P0 ;  /* 0x000000ff1f0d7207 */ /* 0x000fe20000000000 */
[----:B------:R-:W-:Y:S01]  /*2370*/  IMAD R2, R161, R44, RZ ;  /* 0x0000002ca1027224 */ /* 0x000fe200078e02ff */
[----:B------:R-:W-:Y:S01]  /*2380*/  LOP3.LUT R11, R5, R0, RZ, 0xfc, !PT ;  /* 0x00000000050b7212 */ /* 0x000fe200078efcff */
[----:B------:R-:W-:Y:S01]  /*2390*/  IMAD.WIDE.U32 R4, R153, R44, R54 ;  /* 0x0000002c99047225 */ /* 0x000fe200078e0036 */
[----:B------:R-:W-:-:S02]  /*23a0*/  LOP3.LUT P1, RZ, R179, 0x4, RZ, 0xc0, !PT ;  /* 0x00000004b3ff7812 */ /* 0x000fc4000782c0ff */
[----:B------:R-:W-:Y:S01]  /*23b0*/  SEL R60, RZ, 0xffffff80, P3 ;  /* 0xffffff80ff3c7807 */ /* 0x000fe20001800000 */
[----:B------:R-:W-:Y:S01]  /*23c0*/  IMAD R21, R153, R45, R2 ;  /* 0x0000002d99157224 */ /* 0x000fe200078e0202 */
[----:B------:R-:W-:Y:S01]  /*23d0*/  SEL R78, R78, 0xffffffe0, !P1 ;  /* 0xffffffe04e4e7807 */ /* 0x000fe20004800000 */
[-C--:B------:R-:W-:Y:S01]  /*23e0*/  IMAD R0, R161, R32.reuse, RZ ;  /* 0x00000020a1007224 */ /* 0x080fe200078e02ff */
[----:B------:R-:W-:Y:S01]  /*23f0*/  ISETP.GE.AND P1, PT, R22, UR4, PT ;  /* 0x0000000416007c0c */ /* 0x000fe2000bf26270 */
[----:B------:R-:W-:Y:S01]  /*2400*/  IMAD.IADD R5, R5, 0x1, R21 ;  /* 0x0000000105057824 */ /* 0x000fe200078e0215 */
[----:B------:R-:W-:Y:S01]  /*2410*/  LOP3.LUT R60, R11, 0x80, R60, 0xc8, !PT ;  /* 0x000000800b3c7812 */ /* 0x000fe200078ec83c */
[----:B------:R-:W-:-:S04]  /*2420*/  IMAD.WIDE.U32 R6, R153, R32, R22 ;  /* 0x0000002099067225 */ /* 0x000fc800078e0016 */
[C---:B------:R-:W-:Y:S02]  /*2430*/  IMAD R15, R153.reuse, R33, R0 ;  /* 0x00000021990f7224 */ /* 0x040fe400078e0200 */
[----:B------:R-:W-:-:S04]  /*2440*/  IMAD.WIDE.U32 R2, R153, R32, R54 ;  /* 0x0000002099027225 */ /* 0x000fc800078e0036 */
[----:B------:R-:W-:Y:S02]  /*2450*/  IMAD.IADD R13, R22, 0x1, R13 ;  /* 0x00000001160d7824 */ /* 0x000fe400078e020d */
[----:B-----5:R-:W-:Y:S01]  /*2460*/  IMAD.WIDE.U32 R46, R41, R44, R4 ;  /* 0x0000002c292e7225 */ /* 0x020fe200078e0004 */
[----:B------:R-:W-:Y:S02]  /*2470*/  LOP3.LUT R4, R83, 0x18, R22, 0xf8, !PT ;  /* 0x0000001853047812 */ /* 0x000fe400078ef816 */
[----:B------:R-:W-:Y:S01]  /*2480*/  SHF.R.S32.HI R0, RZ, 0x1f, R13 ;  /* 0x0000001fff007819 */ /* 0x000fe2000001140d */
[----:B------:R-:W-:Y:S01]  /*2490*/  IMAD.IADD R7, R15, 0x1, R7 ;  /* 0x000000010f077824 */ /* 0x000fe200078e0207 */
[----:B------:R-:W-:Y:S01]  /*24a0*/  LOP3.LUT R4, R4, R79, RZ, 0x3c, !PT ;  /* 0x0000004f04047212 */ /* 0x000fe200078e3cff */
[----:B------:R-:W-:Y:S01]  /*24b0*/  IMAD.IADD R3, R3, 0x1, R15 ;  /* 0x0000000103037824 */ /* 0x000fe200078e020f */
[----:B------:R-:W-:Y:S01]  /*24c0*/  SHF.R.S32.HI R15, RZ, 0x1f, R41 ;  /* 0x0000001fff0f7819 */ /* 0x000fe20000011429 */
[----:B------:R-:W-:Y:S01]  /*24d0*/  IMAD.IADD R9, R21, 0x1, R9 ;  /* 0x0000000115097824 */ /* 0x000fe200078e0209 */
[----:B------:R-:W-:Y:S01]  /*24e0*/  LEA.HI R0, R0, R13, RZ, 0x3 ;  /* 0x0000000d00007211 */ /* 0x000fe200078f18ff */
[----:B------:R-:W-:-:S02]  /*24f0*/  IMAD R75, R165, 0x200, R4 ;  /* 0x00000200a54b7824 */ /* 0x000fc400078e0204 */
[----:B------:R-:W-:Y:S01]  /*2500*/  IMAD R10, R15, R44, RZ ;  /* 0x0000002c0f0a7224 */ /* 0x000fe200078e02ff */
[----:B------:R-:W-:Y:S01]  /*2510*/  LOP3.LUT R4, R83, 0x38, R0, 0xf8, !PT ;  /* 0x0000003853047812 */ /* 0x000fe200078ef800 */
[CC--:B------:R-:W-:Y:S01]  /*2520*/  IMAD.WIDE.U32 R26, R41.reuse, R32.reuse, R2 ;  /* 0x00000020291a7225 */ /* 0x0c0fe200078e0002 */
[----:B------:R-:W-:Y:S02]  /*2530*/  SHF.R.S32.HI R68, RZ, 0x3, R0 ;  /* 0x00000003ff447819 */ /* 0x000fe40000011400 */
[----:B------:R-:W-:Y:S01]  /*2540*/  LOP3.LUT R67, R0, 0xfffffff8, RZ, 0xc0, !PT ;  /* 0xfffffff800437812 */ /* 0x000fe200078ec0ff */
[----:B------:R-:W-:Y:S01]  /*2550*/  IMAD R29, R41, R45, R10 ;  /* 0x0000002d291d7224 */ /* 0x000fe200078e020a */
[----:B------:R-:W-:Y:S01]  /*2560*/  LOP3.LUT R0, R166, 0x38, R0, 0xf8, !PT ;  /* 0x00000038a6007812 */ /* 0x000fe200078ef800 */
[----:B------:R-:W-:Y:S01]  /*2570*/  IMAD R10, R15, R32, RZ ;  /* 0x000000200f0a7224 */ /* 0x000fe200078e02ff */
[----:B------:R-:W-:Y:S01]  /*2580*/  IADD3 R2, P2, R153, R12, RZ ;  /* 0x0000000c99027210 */ /* 0x000fe20007f5e0ff */
[----:B------:R-:W-:Y:S01]  /*2590*/  IMAD R13, R51, 0x60, RZ ;  /* 0x00000060330d7824 */ /* 0x000fe200078e02ff */
[----:B------:R-:W-:Y:S01]  /*25a0*/  LOP3.LUT R4, R4, R79, RZ, 0x3c, !PT ;  /* 0x0000004f04047212 */ /* 0x000fe200078e3cff */
[----:B------:R-:W-:Y:S01]  /*25b0*/  IMAD.WIDE.U32 R48, R41, R44, R8 ;  /* 0x0000002c29307225 */ /* 0x000fe200078e0008 */
[----:B------:R-:W-:-:S02]  /*25c0*/  LOP3.LUT R63, R0, R167, RZ, 0x3c, !PT ;  /* 0x000000a7003f7212 */ /* 0x000fc400078e3cff */
[----:B------:R-:W-:Y:S01]  /*25d0*/  SHF.R.S32.HI R62, RZ, 0x1f, R67 ;  /* 0x0000001fff3e7819 */ /* 0x000fe20000011443 */
[----:B------:R-:W-:Y:S01]  /*25e0*/  IMAD.WIDE.U32 R50, R50, 0x60, RZ ;  /* 0x0000006032327825 */ /* 0x000fe200078e00ff */
[----:B------:R-:W-:-:S03]  /*25f0*/  LOP3.LUT R0, R11, 0x40, RZ, 0xc0, !PT ;  /* 0x000000400b007812 */ /* 0x000fc600078ec0ff */
[----:B------:R-:W-:-:S04]  /*2600*/  IMAD.WIDE.U32 R44, R44, 0x60, RZ ;  /* 0x000000602c2c7825 */ /* 0x000fc800078e00ff */
[----:B------:R-:W-:Y:S02]  /*2610*/  IMAD R5, R41, R33, R10 ;  /* 0x0000002129057224 */ /* 0x000fe400078e020a */
[----:B------:R-:W-:Y:S02]  /*2620*/  IMAD R9, R33, 0x60, RZ ;  /* 0x0000006021097824 */ /* 0x000fe400078e02ff */
[----:B------:R-:W-:-:S04]  /*2630*/  IMAD.WIDE.U32 R42, R41, R32, R6 ;  /* 0x00000020292a7225 */ /* 0x000fc800078e0006 */
        /* <DEDUP_REMOVED lines=14> */
.L_x_10045:
        /* <DEDUP_REMOVED lines=68> */
.L_x_10002:
[----:B------:R-:W-:Y:S05]  /*2b60*/  BSYNC B1 ;  /* 0x0000000000017941 */ /* 0x000fea0003800000 */
.L_x_10001:
        /* <DEDUP_REMOVED lines=29> */
.L_x_10004:
[----:B------:R-:W-:Y:S05]  /*2d40*/  BSYNC B1 ;  /* 0x0000000000017941 */ /* 0x000fea0003800000 */
.L_x_10003:
        /* <DEDUP_REMOVED lines=33> */
.L_x_10005:
[----:B------:R-:W-:Y:S01]  /*2f60*/  IMAD R86, R152, 0x8, R145 ;  /* 0x0000000898567824 */ /* 0x000fe200078e0291 */
[----:B------:R-:W-:Y:S01]  /*2f70*/  SHF.L.U32 R107, R155, 0x1f, RZ ;  /* 0x0000001f9b6b7819 */ /* 0x000fe200000006ff */
[----:B------:R-:W-:Y:S03]  /*2f80*/  BSSY B1, `(.L_x_10006) ;  /* 0x0000003000017945 */ /* 0x000fe60003800000 */
[----:B------:R-:W0:Y:S02]  /*2f90*/  SYNCS.PHASECHK.TRANS64.TRYWAIT P6, [R86+URZ+0x32490], R107 ;  /* 0x0324906b560075a7 */ /* 0x000e2400080c017f */
[----:B0-----:R-:W-:Y:S05]  /*2fa0*/  @!P6 BRA `(.L_x_10007) ;  /* 0x0000031800e0e947 */ /* 0x001fea0003800000 */
.L_x_10321:
[----:B------:R-:W-:Y:S05]  /*2fb0*/  BSYNC B1 ;  /* 0x0000000000017941 */ /* 0x000fea0003800000 */
.L_x_10006:
        /* <DEDUP_REMOVED lines=54> */
.L_x_10013:
[----:B------:R-:W-:Y:S05]  /*3320*/  BSYNC B3 ;  /* 0x0000000000037941 */ /* 0x000fea0003800000 */
.L_x_10012:
[----:B--2---:R1:W-:Y:S02]  /*3330*/  STG.E.128 desc[UR56][R14.64], R4 ;  /* 0x000000040e007986 */ /* 0x0043e4000c101d38 */
.L_x_10011:
[----:B------:R-:W-:Y:S05]  /*3340*/  BSYNC B2 ;  /* 0x0000000000027941 */ /* 0x000fea0003800000 */
.L_x_10010:
        /* <DEDUP_REMOVED lines=52> */
.L_x_10015:
[----:B------:R-:W-:Y:S05]  /*3690*/  BSYNC B2 ;  /* 0x0000000000027941 */ /* 0x000fea0003800000 */
.L_x_10014:
[----:B--2---:R2:W-:Y:S02]  /*36a0*/  STG.E.128 desc[UR56][R14.64+0x40], R4 ;  /* 0x000040040e007986 */ /* 0x0045e4000c101d38 */
.L_x_10009:
[----:B------:R-:W-:Y:S05]  /*36b0*/  BSYNC B1 ;  /* 0x0000000000017941 */ /* 0x000fea0003800000 */
.L_x_10008:
        /* <DEDUP_REMOVED lines=53> */
.L_x_10020:
[----:B------:R-:W-:Y:S05]  /*3a10*/  BSYNC B2 ;  /* 0x0000000000027941 */ /* 0x000fea0003800000 */
.L_x_10019:
[----:B--2---:R3:W-:Y:S02]  /*3a20*/  STG.E.128 desc[UR56][R12.64], R4 ;  /* 0x000000040c007986 */ /* 0x0047e4000c101d38 */
.L_x_10018:
[----:B------:R-:W-:Y:S05]  /*3a30*/  BSYNC B1 ;  /* 0x0000000000017941 */ /* 0x000fea0003800000 */
.L_x_10017:
        /* <DEDUP_REMOVED lines=52> */
.L_x_10022:
[----:B------:R-:W-:Y:S05]  /*3d80*/  BSYNC B1 ;  /* 0x0000000000017941 */ /* 0x000fea0003800000 */
.L_x_10021:
[----:B--2---:R4:W-:Y:S01]  /*3d90*/  STG.E.128 desc[UR56][R12.64+0x40], R4 ;  /* 0x000040040c007986 */ /* 0x0049e2000c101d38 */
[----:B------:R-:W-:Y:S05]  /*3da0*/  BRA `(.L_x_10016) ;  /* 0x0000001400b87947 */ /* 0x000fea0003800000 */
.L_x_10000:
        /* <DEDUP_REMOVED lines=72> */
.L_x_10023:
        /* <DEDUP_REMOVED lines=9> */
.L_x_10322:
[----:B------:R-:W-:Y:S05]  /*42c0*/  BSYNC B1 ;  /* 0x0000000000017941 */ /* 0x000fea0003800000 */
.L_x_10024:
        /* <DEDUP_REMOVED lines=116> */
.L_x_10029:
[----:B------:R-:W-:Y:S05]  /*4a10*/  BSYNC B2 ;  /* 0x0000000000027941 */ /* 0x000fea0003800000 */
.L_x_10028:
        /* <DEDUP_REMOVED lines=12> */
.L_x_10027:
[----:B------:R-:W-:Y:S05]  /*4ae0*/  BSYNC B1 ;  /* 0x0000000000017941 */ /* 0x000fea0003800000 */
.L_x_10026:
        /* <DEDUP_REMOVED lines=17> */
[----:B------:R-:W-:Y:S01]  /*4c00*/  LOP3.LUT R13, R12, R167, RZ, 0x3c, !PT ;  /* 0x000000a70c0d7212 */ /* 0x000fe200078e3cff */
[----:B------:R-:W-:-:S04]  /*4c10*/  IMAD R12, R152, 0x1800, R63 ;  /* 0x00001800980c7824 */ /* 0x000fc800078e023f */
[----:B------:R-:W-:Y:S02]  /*4c20*/  IMAD.IADD R13, R168, 0x1, R13 ;  /* 0x00000001a80d7824 */ /* 0x000fe400078e020d */
        /* <DEDUP_REMOVED lines=98> */
.L_x_10031:
[----:B------:R-:W-:Y:S05]  /*5250*/  BSYNC B1 ;  /* 0x0000000000017941 */ /* 0x000fea0003800000 */
.L_x_10030:
        /* <DEDUP_REMOVED lines=10> */
.L_x_9999:
[----:B------:R-:W-:-:S13]  /*5300*/  ISETP.NE.AND P3, PT, R77, 0x3, PT ;  /* 0x000000034d00780c */ /* 0x000fda0003f65270 */
[----:B------:R-:W-:Y:S05]  /*5310*/  @!P3 BRA `(.L_x_10032) ;  /* 0x000000000004b947 */ /* 0x000fea0003800000 */
[----:B------:R-:W-:Y:S01]  /*5320*/  BPT.TRAP 0x1 ;  /* 0x000000040000795c */ /* 0x000fe20000300000 */
.L_x_10032:
[----:B------:R-:W-:Y:S01]  /*5330*/  IMAD R86, R152, 0x8, R145 ;  /* 0x0000000898567824 */ /* 0x000fe200078e0291 */
[----:B------:R-:W-:Y:S01]  /*5340*/  SHF.L.U32 R107, R155, 0x1f, RZ ;  /* 0x0000001f9b6b7819 */ /* 0x000fe200000006ff */
[----:B------:R-:W-:Y:S01]  /*5350*/  IMAD R97, R59, -0x60, R40 ;  /* 0xffffffa03b617824 */ /* 0x000fe200078e0228 */
[----:B------:R-:W-:Y:S02]  /*5360*/  BSSY B1, `(.L_x_10033) ;  /* 0x0000004000017945 */ /* 0x000fe40003800000 */
[----:B------:R-:W0:Y:S02]  /*5370*/  SYNCS.PHASECHK.TRANS64.TRYWAIT P4, [R86+URZ+0x32490], R107 ;  /* 0x0324906b560075a7 */ /* 0x000e24000808017f */
[----:B------:R-:W-:Y:S01]  /*5380*/  VIMNMX R97, R97, 0x60, PT ;  /* 0x0000006061617848 */ /* 0x000fe20003fe0100 */
[----:B0-----:R-:W-:Y:S06]  /*5390*/  @!P4 BRA `(.L_x_10034) ;  /* 0x000002f8000cc947 */ /* 0x001fec0003800000 */
.L_x_10323:
[----:B------:R-:W-:Y:S05]  /*53a0*/  BSYNC B1 ;  /* 0x0000000000017941 */ /* 0x000fea0003800000 */
.L_x_10033:
        /* <DEDUP_REMOVED lines=8> */
.L_x_10036:
[----:B------:R-:W-:Y:S05]  /*5430*/  BSYNC B1 ;  /* 0x0000000000017941 */ /* 0x000fea0003800000 */
.L_x_10035:
[----:B------:R-:W-:Y:S05]  /*5440*/  @P4 BRA `(.L_x_10016) ;  /* 0x0000000000104947 */ /* 0x000fea0003800000 */
[----:B-1----:R-:W1:Y:S04]  /*5450*/  @!P1 LDS.128 R4, [R104+0x2000] ;  /* 0x0020000068049984 */ /* 0x002e680000000c00 */
[----:B------:R-:W2:Y:S04]  /*5460*/  @!P2 LDS.128 R8, [R102+0x2000] ;  /* 0x002000006608a984 */ /* 0x000ea80000000c00 */
[----:B-1----:R1:W-:Y:S04]  /*5470*/  @!P1 STG.E.128 desc[UR56][R12.64], R4 ;  /* 0x000000040c009986 */ /* 0x0023e8000c101d38 */
[----:B--2---:R1:W-:Y:S02]  /*5480*/  @!P2 STG.E.128 desc[UR56][R12.64+0x40], R8 ;  /* 0x000040080c00a986 */ /* 0x0043e4000c101d38 */
.L_x_10016:
[----:B------:R-:W-:Y:S05]  /*5490*/  BSYNC B0 ;  /* 0x0000000000007941 */ /* 0x000fea0003800000 */
.L_x_9998:
        /* <DEDUP_REMOVED lines=17> */
.L_x_10038:
[----:B------:R-:W-:Y:S05]  /*55b0*/  BSYNC B0 ;  /* 0x0000000000007941 */ /* 0x000fea0003800000 */
.L_x_10037:
[----:B------:R-:W2:Y:S01]  /*55c0*/  SYNCS.PHASECHK.TRANS64.TRYWAIT P3, [R86+URZ+0x324b0], R107 ;  /* 0x0324b06b560075a7 */ /* 0x000ea2000806017f */
[----:B------:R-:W-:Y:S01]  /*55d0*/  ULDC UR44, c[0x0][0x310] ;  /* 0x0000c400002c7ab9 */ /* 0x000fe20000000800 */
[----:B------:R-:W-:Y:S01]  /*55e0*/  ULDC.64 UR38, c[0x0][0x318] ;  /* 0x0000c60000267ab9 */ /* 0x000fe20000000a00 */
[----:B------:R-:W-:Y:S01]  /*55f0*/  ULDC.64 UR36, c[0x0][0x308] ;  /* 0x0000c20000247ab9 */ /* 0x000fe20000000a00 */
[----:B------:R-:W-:Y:S01]  /*5600*/  BSSY B0, `(.L_x_10039) ;  /* 0x0000003000007945 */ /* 0x000fe20003800000 */
[----:B------:R-:W-:-:S03]  /*5610*/  IMAD R5, R152, 0x6000, R75 ;  /* 0x0000600098057824 */ /* 0x000fc600078e024b */
[----:B--2---:R-:W-:Y:S05]  /*5620*/  @!P3 BRA `(.L_x_10040) ;  /* 0x000002f4007cb947 */ /* 0x004fea0003800000 */
.L_x_10324:
[----:B------:R-:W-:Y:S05]  /*5630*/  BSYNC B0 ;  /* 0x0000000000007941 */ /* 0x000fea0003800000 */
.L_x_10039:
        /* <DEDUP_REMOVED lines=39> */
.L_x_10042:
[----:B------:R-:W-:Y:S05]  /*58b0*/  BSYNC B0 ;  /* 0x0000000000007941 */ /* 0x000fea0003800000 */
.L_x_10041:
        /* <DEDUP_REMOVED lines=37> */
.L_x_10044:
[----:B------:R-:W-:Y:S05]  /*5b10*/  BSYNC B0 ;  /* 0x0000000000007941 */ /* 0x000fea0003800000 */
.L_x_10043:
        /* <DEDUP_REMOVED lines=22> */
.L_x_9993:
[----:B------:R-:W1:Y:S01]  /*5c80*/  S2R R0, SR_TID.X ;  /* 0x0000000000007919 */ /* 0x000e620000002100 */
[----:B------:R-:W2:Y:S01]  /*5c90*/  LDC R12, c[0x0][0xa80] ;  /* 0x0002a000ff0c7b82 */ /* 0x000ea20000000800 */
[----:B------:R-:W-:Y:S02]  /*5ca0*/  IMAD.MOV.U32 R5, RZ, RZ, 0x100 ;  /* 0x00000100ff057424 */ /* 0x000fe400078e00ff */
[----:B------:R-:W-:Y:S01]  /*5cb0*/  IMAD.MOV.U32 R6, RZ, RZ, 0x1 ;  /* 0x00000001ff067424 */ /* 0x000fe200078e00ff */
[----:B------:R-:W-:Y:S01]  /*5cc0*/  STL [R1+0x70], R117 ;  /* 0x0000707501007387 */ /* 0x000fe20000100800 */
[----:B------:R-:W-:Y:S02]  /*5cd0*/  IMAD.MOV.U32 R7, RZ, RZ, RZ ;  /* 0x000000ffff077224 */ /* 0x000fe400078e00ff */
[----:B------:R-:W-:Y:S01]  /*5ce0*/  IMAD.MOV.U32 R14, RZ, RZ, 0x1 ;  /* 0x00000001ff0e7424 */ /* 0x000fe200078e00ff */
[----:B------:R-:W-:Y:S01]  /*5cf0*/  STL.128 [R1+0x230], RZ ;  /* 0x000230ff01007387 */ /* 0x000fe20000100c00 */
[----:B------:R-:W-:-:S02]  /*5d00*/  IMAD.MOV.U32 R15, RZ, RZ, RZ ;  /* 0x000000ffff0f7224 */ /* 0x000fc400078e00ff */
[----:B------:R-:W-:Y:S01]  /*5d10*/  IMAD.U32 R3, RZ, RZ, UR50 ;  /* 0x00000032ff037e24 */ /* 0x000fe2000f8e00ff */
[----:B------:R-:W-:Y:S01]  /*5d20*/  STL.128 [R1+0x240], RZ ;  /* 0x000240ff01007387 */ /* 0x000fe20000100c00 */
[----:B---34-:R-:W-:Y:S02]  /*5d30*/  IMAD.MOV.U32 R28, RZ, RZ, 0xc000 ;  /* 0x0000c000ff1c7424 */ /* 0x018fe400078e00ff */
[----:B------:R-:W-:Y:S01]  /*5d40*/  IMAD.U32 R29, RZ, RZ, UR50 ;  /* 0x00000032ff1d7e24 */ /* 0x000fe2000f8e00ff */
[----:B------:R-:W-:Y:S01]  /*5d50*/  STL.64 [R1+0x60], R14 ;  /* 0x0000600e01007387 */ /* 0x000fe20000100a00 */
[----:B------:R-:W-:Y:S02]  /*5d60*/  IMAD.MOV.U32 R31, RZ, RZ, 0x100 ;  /* 0x00000100ff1f7424 */ /* 0x000fe400078e00ff */
[----:B------:R-:W-:Y:S01]  /*5d70*/  IMAD.U32 R18, RZ, RZ, UR49 ;  /* 0x00000031ff127e24 */ /* 0x000fe2000f8e00ff */
[----:B------:R-:W-:Y:S01]  /*5d80*/  STL.128 [R1+0x260], RZ ;  /* 0x000260ff01007387 */ /* 0x000fe20000100c00 */
[----:B------:R-:W-:-:S03]  /*5d90*/  IMAD.U32 R32, RZ, RZ, UR49 ;  /* 0x00000031ff207e24 */ /* 0x000fc6000f8e00ff */
[----:B--2---:R-:W-:Y:S04]  /*5da0*/  STL [R1+0x250], R12 ;  /* 0x0002500c01007387 */ /* 0x004fe80000100800 */
[----:B------:R-:W-:Y:S01]  /*5db0*/  STL.128 [R1+0x270], RZ ;  /* 0x000270ff01007387 */ /* 0x000fe20000100c00 */
[----:B-1----:R-:W-:-:S03]  /*5dc0*/  LOP3.LUT R2, R0, 0x7f, RZ, 0xc0, !PT ;  /* 0x0000007f00027812 */ /* 0x002fc600078ec0ff */
[----:B------:R-:W-:Y:S01]  /*5dd0*/  STL.128 [R1+0x280], RZ ;  /* 0x000280ff01007387 */ /* 0x000fe20000100c00 */
[----:B------:R-:W-:Y:S01]  /*5de0*/  ISETP.NE.AND P1, PT, R2, RZ, PT ;  /* 0x000000ff0200720c */ /* 0x000fe20003f25270 */
[----:B------:R-:W1:Y:S01]  /*5df0*/  S2R R0, SR_SWINHI ;  /* 0x0000000000007919 */ /* 0x000e620000002f00 */
[----:B------:R-:W-:Y:S02]  /*5e00*/  IMAD.MOV.U32 R2, RZ, RZ, 0x3000 ;  /* 0x00003000ff027424 */ /* 0x000fe400078e00ff */
[----:B------:R-:W-:Y:S01]  /*5e10*/  SEL R4, RZ, 0x1, P1 ;  /* 0x00000001ff047807 */ /* 0x000fe20000800000 */
[----:B------:R-:W-:Y:S04]  /*5e20*/  STL.128 [R1+0x290], RZ ;  /* 0x000290ff01007387 */ /* 0x000fe80000100c00 */
[----:B------:R2:W-:Y:S01]  /*5e30*/  STL.128 [R1+0x20], R4 ;  /* 0x0000200401007387 */ /* 0x0005e20000100c00 */
[----:B------:R-:W-:-:S03]  /*5e40*/  IMAD.MOV.U32 R30, RZ, RZ, R4 ;  /* 0x000000ffff1e7224 */ /* 0x000fc600078e0004 */
[----:B------:R-:W-:Y:S04]  /*5e50*/  STL.128 [R1+0x2a0], RZ ;  /* 0x0002a0ff01007387 */ /* 0x000fe80000100c00 */
[----:B------:R-:W-:Y:S04]  /*5e60*/  STL.128 [R1+0x2b0], RZ ;  /* 0x0002b0ff01007387 */ /* 0x000fe80000100c00 */
[----:B------:R-:W-:Y:S04]  /*5e70*/  STL.128 [R1+0x2c0], RZ ;  /* 0x0002c0ff01007387 */ /* 0x000fe80000100c00 */
[----:B------:R-:W-:Y:S04]  /*5e80*/  STL.128 [R1+0x2d0], RZ ;  /* 0x0002d0ff01007387 */ /* 0x000fe80000100c00 */
[----:B------:R-:W-:Y:S01]  /*5e90*/  STL.128 [R1+0x2e0], RZ ;  /* 0x0002e0ff01007387 */ /* 0x000fe20000100c00 */
[----:B------:R-:W-:-:S02]  /*5ea0*/  MOV R26, R145 ;  /* 0x00000091001a7202 */ /* 0x000fc40000000f00 */
[----:B-1----:R-:W-:Y:S01]  /*5eb0*/  MOV R27, R0 ;  /* 0x00000000001b7202 */ /* 0x002fe20000000f00 */
[----:B------:R-:W-:Y:S01]  /*5ec0*/  STL.128 [R1+0x2f0], RZ ;  /* 0x0002f0ff01007387 */ /* 0x000fe20000100c00 */
[----:B------:R-:W-:-:S03]  /*5ed0*/  IADD3 R0, P3, R26, 0x32450, RZ ;  /* 0x000324501a007810 */ /* 0x000fc60007f7e0ff */
[----:B------:R-:W-:Y:S01]  /*5ee0*/  STL.128 [R1+0x300], RZ ;  /* 0x000300ff01007387 */ /* 0x000fe20000100c00 */
[C---:B------:R-:W-:Y:S02]  /*5ef0*/  IADD3 R10, P4, R26.reuse, 0x32460, RZ ;  /* 0x000324601a0a7810 */ /* 0x040fe40007f9e0ff */
[----:B------:R-:W-:Y:S01]  /*5f00*/  IADD3 R8, P1, R26, 0x32430, RZ ;  /* 0x000324301a087810 */ /* 0x000fe20007f3e0ff */
[--C-:B--2---:R-:W-:Y:S01]  /*5f10*/  IMAD.X R5, RZ, RZ, R27.reuse, P3 ;  /* 0x000000ffff057224 */ /* 0x104fe200018e061b */
[----:B------:R-:W-:Y:S01]  /*5f20*/  STL.128 [R1+0x310], RZ ;  /* 0x000310ff01007387 */ /* 0x000fe20000100c00 */
[----:B------:R-:W-:Y:S01]  /*5f30*/  IMAD.X R7, RZ, RZ, R27, P4 ;  /* 0x000000ffff077224 */ /* 0x000fe200020e061b */
[----:B------:R-:W-:Y:S01]  /*5f40*/  IADD3 R32, P3, R32, 0x260, RZ ;  /* 0x0000026020207810 */ /* 0x000fe20007f7e0ff */
[----:B------:R-:W-:Y:S01]  /*5f50*/  IMAD.MOV.U32 R4, RZ, RZ, R0 ;  /* 0x000000ffff047224 */ /* 0x000fe200078e0000 */
[----:B------:R-:W-:Y:S01]  /*5f60*/  STL.128 [R1+0x320], RZ ;  /* 0x000320ff01007387 */ /* 0x000fe20000100c00 */
[----:B------:R-:W-:-:S02]  /*5f70*/  IMAD.MOV.U32 R6, RZ, RZ, R10 ;  /* 0x000000ffff067224 */ /* 0x000fc400078e000a */
[----:B------:R-:W-:Y:S01]  /*5f80*/  IMAD.X R9, RZ, RZ, R27, P1 ;  /* 0x000000ffff097224 */ /* 0x000fe200008e061b */
[----:B------:R-:W-:Y:S04]  /*5f90*/  STL.128 [R1+0x330], RZ ;  /* 0x000330ff01007387 */ /* 0x000fe80000100c00 */
[----:B------:R1:W-:Y:S04]  /*5fa0*/  STL.128 [R1+0x40], R4 ;  /* 0x0000400401007387 */ /* 0x0003e80000100c00 */
[----:B------:R-:W-:Y:S04]  /*5fb0*/  STL.64 [R1+0x68], R6 ;  /* 0x0000680601007387 */ /* 0x000fe80000100a00 */
[----:B------:R-:W-:Y:S04]  /*5fc0*/  STL.64 [R1+0x8], R8 ;  /* 0x0000080801007387 */ /* 0x000fe80000100a00 */
[----:B------:R-:W-:Y:S01]  /*5fd0*/  STL.128 [R1+0x340], RZ ;  /* 0x000340ff01007387 */ /* 0x000fe20000100c00 */
[----:B-1----:R-:W1:Y:S03]  /*5fe0*/  LDC.64 R4, c[0x0][0xad8] ;  /* 0x0002b600ff047b82 */ /* 0x002e660000000a00 */
[----:B------:R-:W-:Y:S04]  /*5ff0*/  STL.128 [R1+0x350], RZ ;  /* 0x000350ff01007387 */ /* 0x000fe80000100c00 */
[----:B------:R-:W-:Y:S04]  /*6000*/  STL.128 [R1+0x360], RZ ;  /* 0x000360ff01007387 */ /* 0x000fe80000100c00 */
[----:B------:R-:W-:Y:S04]  /*6010*/  STL.128 [R1+0x370], RZ ;  /* 0x000370ff01007387 */ /* 0x000fe80000100c00 */
[----:B------:R-:W-:Y:S04]  /*6020*/  STL.128 [R1+0x380], RZ ;  /* 0x000380ff01007387 */ /* 0x000fe80000100c00 */
[----:B------:R-:W-:Y:S04]  /*6030*/  STL.128 [R1+0x390], RZ ;  /* 0x000390ff01007387 */ /* 0x000fe80000100c00 */
[----:B------:R-:W-:Y:S01]  /*6040*/  STL.128 [R1+0x3a0], RZ ;  /* 0x0003a0ff01007387 */ /* 0x000fe20000100c00 */
[----:B-1----:R-:W-:-:S03]  /*6050*/  ISETP.GE.AND P1, PT, R5, 0x1, PT ;  /* 0x000000010500780c */ /* 0x002fc60003f26270 */
[----:B------:R-:W-:Y:S01]  /*6060*/  STL.128 [R1+0x3b0], RZ ;  /* 0x0003b0ff01007387 */ /* 0x000fe20000100c00 */
[----:B------:R-:W-:-:S03]  /*6070*/  IMAD.IADD R0, R25, 0x1, R4 ;  /* 0x0000000119007824 */ /* 0x000fc600078e0204 */
[----:B------:R-:W-:Y:S04]  /*6080*/  STL.128 [R1+0x3c0], RZ ;  /* 0x0003c0ff01007387 */ /* 0x000fe80000100c00 */
        /* <DEDUP_REMOVED lines=9> */
[----:B------:R-:W-:Y:S04]  /*6120*/  STL.64 [R1], RZ ;  /* 0x000000ff01007387 */ /* 0x000fe80000100a00 */
[----:B------:R-:W-:Y:S04]  /*6130*/  STL.64 [R1+0x38], RZ ;  /* 0x000038ff01007387 */ /* 0x000fe80000100a00 */
[----:B------:R1:W-:Y:S04]  /*6140*/  STL.64 [R1+0x18], R2 ;  /* 0x0000180201007387 */ /* 0x0003e80000100a00 */
[----:B------:R2:W-:Y:S01]  /*6150*/  STL.128 [R1+0x50], R28 ;  /* 0x0000501c01007387 */ /* 0x0005e20000100c00 */
[----:B-1----:R-:W-:-:S05]  /*6160*/  IADD3 R2, P2, R26, 0x32440, RZ ;  /* 0x000324401a027810 */ /* 0x002fca0007f5e0ff */
[----:B------:R-:W-:Y:S01]  /*6170*/  IMAD.X R3, RZ, RZ, R27, P2 ;  /* 0x000000ffff037224 */ /* 0x000fe200010e061b */
[----:B------:R-:W-:Y:S01]  /*6180*/  IADD3 R18, P2, R18, 0x230, RZ ;  /* 0x0000023012127810 */ /* 0x000fe20007f5e0ff */
[----:B--2---:R-:W-:-:S03]  /*6190*/  IMAD.U32 R30, RZ, RZ, UR49 ;  /* 0x00000031ff1e7e24 */ /* 0x004fc6000f8e00ff */
[----:B------:R-:W-:Y:S02]  /*61a0*/  STL.64 [R1+0x10], R2 ;  /* 0x0000100201007387 */ /* 0x000fe40000100a00 */
[----:B------:R-:W-:Y:S02]  /*61b0*/  IADD3 R30, P4, R30, 0x38, RZ ;  /* 0x000000381e1e7810 */ /* 0x000fe40007f9e0ff */
[----:B------:R1:W-:Y:S02]  /*61c0*/  STL.64 [R1+0x30], R2 ;  /* 0x0000300201007387 */ /* 0x0003e40000100a00 */
[----:B-1----:R-:W-:-:S05]  /*61d0*/  IMAD.U32 R2, RZ, RZ, UR49 ;  /* 0x00000031ff027e24 */ /* 0x002fca000f8e00ff */
[----:B------:R-:W-:Y:S01]  /*61e0*/  IADD3 R2, P5, R2, 0x70, RZ ;  /* 0x0000007002027810 */ /* 0x000fe20007fbe0ff */
[----:B------:R-:W-:-:S12]  /*61f0*/  @P0 BRA `(.L_x_10046) ;  /* 0x00000000000c0947 */ /* 0x000fd80003800000 */
[----:B------:R-:W1:Y:S01]  /*6200*/  FENCE.VIEW.ASYNC.G ;  /* 0x00000000000073c6 */ /* 0x000e620000000100 */
[----:B------:R-:W-:Y:S05]  /*6210*/  WARPSYNC.ALL ;  /* 0x0000000000007948 */ /* 0x000fea0003800000 */
[----:B-1----:R-:W-:Y:S06]  /*6220*/  BAR.ARV 0xc, 0x120 ;  /* 0x0304800000007b1d */ /* 0x002fec0000002000 */
.L_x_10046:
[----:B------:R-:W-:Y:S02]  /*6230*/  IMAD.X R33, RZ, RZ, UR48, P2 ;  /* 0x00000030ff217e24 */ /* 0x000fe400090e06ff */
[----:B------:R-:W-:Y:S02]  /*6240*/  IMAD.X R37, RZ, RZ, UR48, P3 ;  /* 0x00000030ff257e24 */ /* 0x000fe400098e06ff */
[----:B------:R-:W-:Y:S02]  /*6250*/  IMAD.X R31, RZ, RZ, UR48, P4 ;  /* 0x00000030ff1f7e24 */ /* 0x000fe4000a0e06ff */
[----:B------:R-:W-:Y:S01]  /*6260*/  IMAD.X R73, RZ, RZ, UR48, P5 ;  /* 0x00000030ff497e24 */ /* 0x000fe2000a8e06ff */
        /* <DEDUP_REMOVED lines=12> */
.L_x_10049:
[----:B------:R-:W-:-:S13]  /*6330*/  ISETP.NE.AND P0, PT, R5, 0x1, PT ;  /* 0x000000010500780c */ /* 0x000fda0003f05270 */
[----:B------:R-:W1:Y:S02]  /*6340*/  @P0 LDC.64 R6, c[0x0][0xae0] ;  /* 0x0002b800ff060b82 */ /* 0x000e640000000a00 */
[----:B-1----:R-:W-:-:S05]  /*6350*/  @P0 IMAD.HI.U32 R4, R3, R6, RZ ;  /* 0x0000000603040227 */ /* 0x002fca00078e00ff */
[----:B------:R-:W-:-:S07]  /*6360*/  @P0 SHF.R.U32.HI R3, RZ, R7, R4 ;  /* 0x00000007ff030219 */ /* 0x000fce0000011604 */
.L_x_10050:
[----:B------:R-:W-:Y:S05]  /*6370*/  BSYNC B0 ;  /* 0x0000000000007941 */ /* 0x000fea0003800000 */
.L_x_10048:
[----:B------:R-:W-:-:S05]  /*6380*/  IMAD R3, R3, R5, R5 ;  /* 0x0000000503037224 */ /* 0x000fca00078e0205 */
[----:B------:R-:W-:-:S07]  /*6390*/  VIMNMX R0, R0, R3, PT ;  /* 0x0000000300007248 */ /* 0x000fce0003fe0100 */
.L_x_10047:
        /* <DEDUP_REMOVED lines=18> */
.L_x_10053:
[----:B------:R-:W-:-:S13]  /*64c0*/  ISETP.NE.AND P0, PT, R5, 0x1, PT ;  /* 0x000000010500780c */ /* 0x000fda0003f05270 */
[----:B------:R-:W1:Y:S02]  /*64d0*/  @P0 LDC.64 R6, c[0x0][0xae0] ;  /* 0x0002b800ff060b82 */ /* 0x000e640000000a00 */
[----:B-1----:R-:W-:-:S05]  /*64e0*/  @P0 IMAD.HI.U32 R6, R19, R6, RZ ;  /* 0x0000000613060227 */ /* 0x002fca00078e00ff */
[----:B------:R-:W-:-:S07]  /*64f0*/  @P0 SHF.R.U32.HI R19, RZ, R7, R6 ;  /* 0x00000007ff130219 */ /* 0x000fce0000011606 */
.L_x_10054:
[----:B------:R-:W-:Y:S05]  /*6500*/  BSYNC B0 ;  /* 0x0000000000007941 */ /* 0x000fea0003800000 */
.L_x_10052:
[----:B------:R-:W-:-:S05]  /*6510*/  IMAD R5, R19, R5, RZ ;  /* 0x0000000513057224 */ /* 0x000fca00078e02ff */
[----:B------:R-:W-:-:S07]  /*6520*/  VIMNMX R0, R0, R5, !PT ;  /* 0x0000000500007248 */ /* 0x000fce0007fe0100 */
.L_x_10051:
[----:B------:R-:W-:Y:S01]  /*6530*/  IMAD.HI R0, R0, 0x2aaaaaab, RZ ;  /* 0x2aaaaaab00007827 */ /* 0x000fe200078e02ff */
[----:B------:R-:W-:-:S04]  /*6540*/  PLOP3.LUT P0, PT, PT, PT, PT, 0x80, 0x0 ;  /* 0x000000000000781c */ /* 0x000fc80003f0f070 */
[----:B------:R-:W-:-:S04]  /*6550*/  SHF.R.U32.HI R3, RZ, 0x1f, R0 ;  /* 0x0000001fff037819 */ /* 0x000fc80000011600 */
[----:B------:R-:W-:-:S04]  /*6560*/  LEA.HI.SX32 R3, R0, R3, 0x1c ;  /* 0x0000000300037211 */ /* 0x000fc800078fe2ff */
[----:B------:R-:W-:-:S04]  /*6570*/  VIMNMX R164, RZ, R3, !PT ;  /* 0x00000003ffa47248 */ /* 0x000fc80007fe0100 */
[----:B------:R-:W-:-:S13]  /*6580*/  ISETP.GT.AND P1, PT, R178, R164, PT ;  /* 0x000000a4b200720c */ /* 0x000fda0003f24270 */
[----:B------:R-:W-:Y:S05]  /*6590*/  @!P1 BRA `(.L_x_10055) ;  /* 0x0000025400c49947 */ /* 0x000fea0003800000 */
[----:B------:R1:W-:Y:S01]  /*65a0*/  STL.64 [R1+0x78], RZ ;  /* 0x000078ff01007387 */ /* 0x0003e20000100a00 */
[----:B------:R-:W-:Y:S01]  /*65b0*/  IMAD.U32 R52, RZ, RZ, UR49 ;  /* 0x00000031ff347e24 */ /* 0x000fe2000f8e00ff */
[----:B------:R-:W-:Y:S01]  /*65c0*/  UMOV UR4, 0xffffffff ;  /* 0xffffffff00047882 */ /* 0x000fe20000000000 */
[----:B------:R-:W-:Y:S02]  /*65d0*/  IMAD.U32 R57, RZ, RZ, UR49 ;  /* 0x00000031ff397e24 */ /* 0x000fe4000f8e00ff */
[----:B------:R-:W-:Y:S01]  /*65e0*/  IMAD.U32 R28, RZ, RZ, UR49 ;  /* 0x00000031ff1c7e24 */ /* 0x000fe2000f8e00ff */
[----:B------:R-:W-:Y:S01]  /*65f0*/  IADD3 R52, P1, R52, 0x118, RZ ;  /* 0x0000011834347810 */ /* 0x000fe20007f3e0ff */
        /* <DEDUP_REMOVED lines=10> */
[----:B------:R-:W-:-:S02]  /*66a0*/  IMAD.U32 R24, RZ, RZ, UR49 ;  /* 0x00000031ff187e24 */ /* 0x000fc4000f8e00ff */
[----:B------:R-:W-:Y:S01]  /*66b0*/  IMAD.X R53, RZ, RZ, UR48, P1 ;  /* 0x00000030ff357e24 */ /* 0x000fe200088e06ff */
[----:B------:R-:W-:Y:S01]  /*66c0*/  IADD3 R54, P1, R54, 0x88, RZ ;  /* 0x0000008836367810 */ /* 0x000fe20007f3e0ff */
[----:B------:R-:W-:Y:S01]  /*66d0*/  IMAD.X R58, RZ, RZ, UR48, P5 ;  /* 0x00000030ff3a7e24 */ /* 0x000fe2000a8e06ff */
[----:B------:R-:W-:Y:S01]  /*66e0*/  IADD3 R63, P5, R63, 0x80, RZ ;  /* 0x000000803f3f7810 */ /* 0x000fe20007fbe0ff */
[----:B------:R-:W-:Y:S01]  /*66f0*/  IMAD.X R29, RZ, RZ, UR48, P4 ;  /* 0x00000030ff1d7e24 */ /* 0x000fe2000a0e06ff */
[----:B------:R-:W-:Y:S01]  /*6700*/  IADD3 R24, P4, R24, 0x78, RZ ;  /* 0x0000007818187810 */ /* 0x000fe20007f9e0ff */
[----:B------:R-:W-:Y:S02]  /*6710*/  IMAD.X R62, RZ, RZ, UR48, P0 ;  /* 0x00000030ff3e7e24 */ /* 0x000fe400080e06ff */
[----:B------:R-:W-:Y:S02]  /*6720*/  IMAD.X R56, RZ, RZ, UR48, P3 ;  /* 0x00000030ff387e24 */ /* 0x000fe400098e06ff */
[----:B------:R-:W-:-:S02]  /*6730*/  IMAD.X R60, RZ, RZ, UR48, P2 ;  /* 0x00000030ff3c7e24 */ /* 0x000fc400090e06ff */
[----:B------:R-:W-:Y:S02]  /*6740*/  IMAD.X R55, RZ, RZ, UR48, P1 ;  /* 0x00000030ff377e24 */ /* 0x000fe400088e06ff */
[----:B------:R-:W-:Y:S02]  /*6750*/  IMAD.X R64, RZ, RZ, UR48, P5 ;  /* 0x00000030ff407e24 */ /* 0x000fe4000a8e06ff */
[----:B------:R-:W-:Y:S01]  /*6760*/  IMAD.X R25, RZ, RZ, UR48, P4 ;  /* 0x00000030ff197e24 */ /* 0x000fe2000a0e06ff */
[----:B-1----:R-:W-:Y:S06]  /*6770*/  BRA.DIV UR4, `(.L_x_10056) ;  /* 0x000002e6043c7947 */ /* 0x002fec000b800000 */
[----:B------:R1:W2:Y:S02]  /*6780*/  SHFL.IDX PT, R14, R213, RZ, 0x1f ;  /* 0x00001fffd50e7589 */ /* 0x0002a400000e0000 */
.L_x_10327:
[----:B--2---:R-:W-:Y:S01]  /*6790*/  LEA.HI R0, R14, R14, RZ, 0x1 ;  /* 0x0000000e0e007211 */ /* 0x004fe200078f08ff */
[C---:B------:R-:W-:Y:S01]  /*67a0*/  VIADD R43, R145.reuse, 0x18400 ;  /* 0x00018400912b7836 */ /* 0x040fe20000000000 */
[----:B------:R-:W-:Y:S01]  /*67b0*/  STL.128 [R1+0xb0], RZ ;  /* 0x0000b0ff01007387 */ /* 0x000fe20000100c00 */
[C---:B------:R-:W-:Y:S01]  /*67c0*/  VIADD R8, R145.reuse, 0x400 ;  /* 0x0000040091087836 */ /* 0x040fe20000000000 */
[----:B------:R-:W-:Y:S01]  /*67d0*/  LOP3.LUT R3, R0, 0x7fffe, RZ, 0xc0, !PT ;  /* 0x0007fffe00037812 */ /* 0x000fe200078ec0ff */
[----:B------:R-:W-:Y:S01]  /*67e0*/  IMAD.MOV.U32 R4, RZ, RZ, 0x1 ;  /* 0x00000001ff047424 */ /* 0x000fe200078e00ff */
[----:B------:R-:W-:Y:S01]  /*67f0*/  STL.128 [R1+0xc0], RZ ;  /* 0x0000c0ff01007387 */ /* 0x000fe20000100c00 */
[----:B------:R-:W-:Y:S01]  /*6800*/  IMAD.MOV.U32 R5, RZ, RZ, RZ ;  /* 0x000000ffff057224 */ /* 0x000fe200078e00ff */
[----:B------:R-:W-:Y:S01]  /*6810*/  SHF.R.U32.HI R8, RZ, 0x4, R8 ;  /* 0x00000004ff087819 */ /* 0x000fe20000011608 */
[----:B------:R-:W-:Y:S01]  /*6820*/  IMAD.IADD R0, R14, 0x1, -R3 ;  /* 0x000000010e007824 */ /* 0x000fe200078e0a03 */
[----:B------:R-:W-:Y:S01]  /*6830*/  STL.128 [R1+0xd0], RZ ;  /* 0x0000d0ff01007387 */ /* 0x000fe20000100c00 */
[----:B------:R-:W-:Y:S01]  /*6840*/  VIADD R3, R145, 0x1c400 ;  /* 0x0001c40091037836 */ /* 0x000fe20000000000 */
[----:B------:R-:W-:Y:S01]  /*6850*/  LOP3.LUT R8, R8, 0x3fff, RZ, 0xc0, !PT ;  /* 0x00003fff08087812 */ /* 0x000fe200078ec0ff */
[----:B------:R-:W-:Y:S01]  /*6860*/  IMAD R0, R0, 0x2000, R43 ;  /* 0x0000200000007824 */ /* 0x000fe200078e022b */
[----:B------:R-:W-:Y:S01]  /*6870*/  STL.128 [R1+0xe0], RZ ;  /* 0x0000e0ff01007387 */ /* 0x000fe20000100c00 */
[----:B------:R-:W-:Y:S01]  /*6880*/  IMAD.MOV.U32 R6, RZ, RZ, 0x1 ;  /* 0x00000001ff067424 */ /* 0x000fe200078e00ff */
[----:B------:R-:W-:Y:S01]  /*6890*/  SHF.R.U32.HI R3, RZ, 0x4, R3 ;  /* 0x00000004ff037819 */ /* 0x000fe20000011603 */
[----:B------:R-:W-:Y:S01]  /*68a0*/  VIADD R9, R0, 0xa000 ;  /* 0x0000a00000097836 */ /* 0x000fe20000000000 */
[----:B------:R-:W-:Y:S01]  /*68b0*/  SHF.R.U32.HI R0, RZ, 0x4, R0 ;  /* 0x00000004ff007819 */ /* 0x000fe20000011600 */
[----:B------:R-:W-:Y:S01]  /*68c0*/  IMAD.MOV.U32 R7, RZ, RZ, RZ ;  /* 0x000000ffff077224 */ /* 0x000fe200078e00ff */
[----:B------:R-:W-:Y:S01]  /*68d0*/  LOP3.LUT R3, R3, 0x3fff, RZ, 0xc0, !PT ;  /* 0x00003fff03037812 */ /* 0x000fe200078ec0ff */
[----:B------:R-:W-:Y:S01]  /*68e0*/  IMAD.MOV.U32 R12, RZ, RZ, 0x1 ;  /* 0x00000001ff0c7424 */ /* 0x000fe200078e00ff */
[----:B------:R-:W-:Y:S01]  /*68f0*/  SHF.R.U32.HI R9, RZ, 0x4, R9 ;  /* 0x00000004ff097819 */ /* 0x000fe20000011609 */
[----:B------:R-:W-:Y:S01]  /*6900*/  IMAD.MOV.U32 R13, RZ, RZ, RZ ;  /* 0x000000ffff0d7224 */ /* 0x000fe200078e00ff */
[----:B------:R-:W-:Y:S01]  /*6910*/  LOP3.LUT R3, R3, 0x10000, RZ, 0xfc, !PT ;  /* 0x0001000003037812 */ /* 0x000fe200078efcff */
[----:B------:R2:W-:Y:S01]  /*6920*/  STL.128 [R1+0x80], R4 ;  /* 0x0000800401007387 */ /* 0x0005e20000100c00 */
[----:B------:R-:W-:Y:S01]  /*6930*/  LOP3.LUT R9, R9, 0x3fff, RZ, 0xc0, !PT ;  /* 0x00003fff09097812 */ /* 0x000fe200078ec0ff */
[----:B------:R-:W-:Y:S01]  /*6940*/  IMAD.MOV.U32 R11, RZ, RZ, 0x40000040 ;  /* 0x40000040ff0b7424 */ /* 0x000fe200078e00ff */
[----:B------:R-:W-:Y:S01]  /*6950*/  LOP3.LUT R0, R0, 0x3fff, RZ, 0xc0, !PT ;  /* 0x00003fff00007812 */ /* 0x000fe200078ec0ff */
[----:B------:R3:W-:Y:S01]  /*6960*/  STL.64 [R1+0x90], R12 ;  /* 0x0000900c01007387 */ /* 0x0007e20000100a00 */
[----:B------:R-:W-:Y:S01]  /*6970*/  LOP3.LUT R10, R8, 0x10000, RZ, 0xfc, !PT ;  /* 0x00010000080a7812 */ /* 0x000fe200078efcff */
[----:B------:R-:W-:Y:S01]  /*6980*/  IMAD.U32 R34, RZ, RZ, UR49 ;  /* 0x00000031ff227e24 */ /* 0x000fe2000f8e00ff */
[----:B------:R-:W-:Y:S01]  /*6990*/  LOP3.LUT P0, RZ, R43, 0x1bf, RZ, 0xc0, !PT ;  /* 0x000001bf2bff7812 */ /* 0x000fe2000780c0ff */
[----:B------:R4:W-:Y:S01]  /*69a0*/  STL.128 [R1+0xf0], RZ ;  /* 0x0000f0ff01007387 */ /* 0x0009e20000100c00 */
[----:B------:R-:W-:Y:S02]  /*69b0*/  BSSY B6, `(.L_x_10057) ;  /* 0x0000020000067945 */ /* 0x000fe40003800000 */
[----:B------:R-:W-:Y:S01]  /*69c0*/  IADD3 R34, P1, R34, 0xb0, RZ ;  /* 0x000000b022227810 */ /* 0x000fe20007f3e0ff */
[----:B------:R4:W-:Y:S01]  /*69d0*/  STL.128 [R1+0x100], RZ ;  /* 0x000100ff01007387 */ /* 0x0009e20000100c00 */
[----:B--2---:R-:W-:Y:S01]  /*69e0*/  LOP3.LUT R6, R8, 0x3000000, RZ, 0xfc, !PT ;  /* 0x0300000008067812 */ /* 0x004fe200078efcff */
[----:B------:R-:W-:Y:S01]  /*69f0*/  IMAD.MOV.U32 R4, RZ, RZ, R3 ;  /* 0x000000ffff047224 */ /* 0x000fe200078e0003 */
[----:B------:R-:W-:Y:S01]  /*6a00*/  LOP3.LUT R8, R9, 0x10000, RZ, 0xfc, !PT ;  /* 0x0001000009087812 */ /* 0x000fe200078efcff */
[----:B------:R-:W-:Y:S01]  /*6a10*/  IMAD.MOV.U32 R5, RZ, RZ, 0x40000040 ;  /* 0x40000040ff057424 */ /* 0x000fe200078e00ff */
[----:B---3--:R-:W-:Y:S01]  /*6a20*/  LOP3.LUT R12, R0, 0x10000, RZ, 0xfc, !PT ;  /* 0x00010000000c7812 */ /* 0x008fe200078efcff */
[----:B------:R-:W-:-:S02]  /*6a30*/  IMAD.MOV.U32 R7, RZ, RZ, 0x40000040 ;  /* 0x40000040ff077424 */ /* 0x000fc400078e00ff */
[----:B------:R-:W-:Y:S02]  /*6a40*/  IMAD.MOV.U32 R13, RZ, RZ, 0x40000040 ;  /* 0x40000040ff0d7424 */ /* 0x000fe400078e00ff */
[----:B------:R-:W-:Y:S01]  /*6a50*/  IMAD.MOV.U32 R9, RZ, RZ, 0x40000040 ;  /* 0x40000040ff097424 */ /* 0x000fe200078e00ff */
[----:B------:R4:W-:Y:S01]  /*6a60*/  STL.128 [R1+0xa0], R4 ;  /* 0x0000a00401007387 */ /* 0x0009e20000100c00 */
[----:B------:R-:W-:-:S03]  /*6a70*/  IMAD.X R35, RZ, RZ, UR48, P1 ;  /* 0x00000030ff237e24 */ /* 0x000fc600088e06ff */
[----:B------:R4:W-:Y:S04]  /*6a80*/  STL.64 [R1+0x98], R12 ;  /* 0x0000980c01007387 */ /* 0x0009e80000100a00 */
[----:B------:R4:W-:Y:S01]  /*6a90*/  STL.128 [R1+0x110], R8 ;  /* 0x0001100801007387 */ /* 0x0009e20000100c00 */
[----:B------:R-:W-:Y:S05]  /*6aa0*/  @!P0 BRA `(.L_x_10058) ;  /* 0x0000000000408947 */ /* 0x000fea0003800000 */
[----:B------:R-:W-:Y:S01]  /*6ab0*/  MOV R0, 0x0 ;  /* 0x0000000000007802 */ /* 0x000fe20000000f00 */
[----:B------:R-:W-:Y:S01]  /*6ac0*/  ULDC.64 UR4, c[0x4][0x108] ;  /* 0x0100420000047ab9 */ /* 0x000fe20000000a00 */
[----:B------:R-:W-:Y:S01]  /*6ad0*/  ULDC.64 UR6, c[0x4][0x110] ;  /* 0x0100440000067ab9 */ /* 0x000fe20000000a00 */
[----:B----4-:R-:W-:Y:S01]  /*6ae0*/  IMAD.U32 R4, RZ, RZ, UR4 ;  /* 0x00000004ff047e24 */ /* 0x010fe2000f8e00ff */
[----:B------:R2:W3:Y:S01]  /*6af0*/  LDC.64 R14, c[0x4][R0] ;  /* 0x01000000000e7b82 */ /* 0x0004e20000000a00 */
        /* <DEDUP_REMOVED lines=8> */
[----:B--2---:R-:W-:-:S07]  /*6b80*/  IMAD.MOV.U32 R13, RZ, RZ, RZ ;  /* 0x000000ffff0d7224 */ /* 0x004fce00078e00ff */
[----:B------:R-:W-:-:S07]  /*6b90*/  LEPC R20, `(.L_x_10058) ;  /* 0x000000001014794e */ /* 0x000fce0000000000 */
[----:B01-3-5:R-:W-:Y:S05]  /*6ba0*/  CALL.ABS.NOINC R14 ;  /* 0x000000000e007343 */ /* 0x02bfea0003c00000 */
.L_x_10058:
[----:B------:R-:W-:Y:S05]  /*6bb0*/  BSYNC B6 ;  /* 0x0000000000067941 */ /* 0x000fea0003800000 */
.L_x_10057:
[----:B------:R-:W2:Y:S01]  /*6bc0*/  S2R R19, SR_TID.X ;  /* 0x0000000000137919 */ /* 0x000ea20000002100 */
[----:B----4-:R-:W3:Y:S01]  /*6bd0*/  LDC.64 R10, c[0x0][0xad8] ;  /* 0x0002b600ff0a7b82 */ /* 0x010ee20000000a00 */
[----:B------:R-:W-:Y:S01]  /*6be0*/  UIADD3 UR5, UP0, UR49, 0x120, URZ ;  /* 0x0000012031057890 */ /* 0x000fe2000ff1e03f */
[----:B------:R-:W-:Y:S01]  /*6bf0*/  IMAD.MOV.U32 R8, RZ, RZ, RZ ;  /* 0x000000ffff087224 */ /* 0x000fe200078e00ff */
[----:B------:R4:W-:Y:S01]  /*6c00*/  STL.64 [R1+0x130], R24 ;  /* 0x0001301801007387 */ /* 0x0009e20000100a00 */
[----:B------:R-:W-:Y:S01]  /*6c10*/  IMAD.U32 R38, RZ, RZ, UR49 ;  /* 0x00000031ff267e24 */ /* 0x000fe2000f8e00ff */
[----:B------:R-:W-:Y:S01]  /*6c20*/  UIADD3.X UR6, URZ, UR48, URZ, UP0, !UPT ;  /* 0x000000303f067290 */ /* 0x000fe200087fe43f */
[----:B------:R-:W-:Y:S01]  /*6c30*/  IMAD.U32 R72, RZ, RZ, UR49 ;  /* 0x00000031ff487e24 */ /* 0x000fe2000f8e00ff */
[----:B------:R-:W-:Y:S01]  /*6c40*/  UIADD3 UR4, UP0, UR49, 0x16c, URZ ;  /* 0x0000016c31047890 */ /* 0x000fe2000ff1e03f */
[----:B------:R-:W0:Y:S01]  /*6c50*/  LDC.64 R44, c[0x0][0xae0] ;  /* 0x0002b800ff2c7b82 */ /* 0x000e220000000a00 */
[----:B------:R-:W-:Y:S01]  /*6c60*/  IMAD.U32 R12, RZ, RZ, UR5 ;  /* 0x00000005ff0c7e24 */ /* 0x000fe2000f8e00ff */
[----:B------:R4:W-:Y:S01]  /*6c70*/  STL.64 [R1+0x120], R182 ;  /* 0x000120b601007387 */ /* 0x0009e20000100a00 */
[----:B------:R-:W-:Y:S01]  /*6c80*/  UIADD3.X UR5, URZ, UR48, URZ, UP0, !UPT ;  /* 0x000000303f057290 */ /* 0x000fe200087fe43f */
[----:B------:R-:W-:Y:S01]  /*6c90*/  IMAD.U32 R13, RZ, RZ, UR6 ;  /* 0x00000006ff0d7e24 */ /* 0x000fe2000f8e00ff */
[----:B------:R-:W-:Y:S01]  /*6ca0*/  IADD3 R38, P1, R38, 0x170, RZ ;  /* 0x0000017026267810 */ /* 0x000fe20007f3e0ff */
[----:B------:R-:W-:Y:S01]  /*6cb0*/  IMAD.U32 R14, RZ, RZ, UR4 ;  /* 0x00000004ff0e7e24 */ /* 0x000fe2000f8e00ff */
[----:B------:R4:W-:Y:S01]  /*6cc0*/  STL.U8 [R1+0x138], RZ ;  /* 0x000138ff01007387 */ /* 0x0009e20000100000 */
[----:B------:R-:W1:Y:S01]  /*6cd0*/  LDC.64 R20, c[0x0][0xad0] ;  /* 0x0002b400ff147b82 */ /* 0x000e620000000a00 */
[----:B------:R-:W-:Y:S01]  /*6ce0*/  IMAD.U32 R15, RZ, RZ, UR5 ;  /* 0x00000005ff0f7e24 */ /* 0x000fe2000f8e00ff */
[----:B------:R-:W-:Y:S01]  /*6cf0*/  ULDC UR4, c[0x0][0x3d4] ;  /* 0x0000f50000047ab9 */ /* 0x000fe20000000800 */
[----:B------:R4:W-:Y:S01]  /*6d00*/  STL.64 [R1+0x128], R12 ;  /* 0x0001280c01007387 */ /* 0x0009e20000100a00 */
[----:B------:R-:W-:Y:S01]  /*6d10*/  ISETP.LT.AND P0, PT, RZ, UR4, PT ;  /* 0x00000004ff007c0c */ /* 0x000fe2000bf01270 */
[----:B------:R-:W-:Y:S01]  /*6d20*/  IMAD.U32 R36, RZ, RZ, UR49 ;  /* 0x00000031ff247e24 */ /* 0x000fe2000f8e00ff */
[----:B------:R-:W-:Y:S01]  /*6d30*/  IADD3 R72, P2, R72, 0x13c, RZ ;  /* 0x0000013c48487810 */ /* 0x000fe20007f5e0ff */
[----:B------:R4:W-:Y:S01]  /*6d40*/  STL.64 [R1+0x170], R14 ;  /* 0x0001700e01007387 */ /* 0x0009e20000100a00 */
[----:B------:R-:W4:Y:S01]  /*6d50*/  LDC R6, c[0x0][0x430] ;  /* 0x00010c00ff067b82 */ /* 0x000f220000000800 */
[----:B---3--:R-:W-:Y:S01]  /*6d60*/  IMAD.MOV.U32 R159, RZ, RZ, R10 ;  /* 0x000000ffff9f7224 */ /* 0x008fe200078e000a */
[----:B------:R-:W-:Y:S01]  /*6d70*/  IADD3 R36, P4, R36, 0x128, RZ ;  /* 0x0000012824247810 */ /* 0x000fe20007f9e0ff */
[----:B------:R-:W-:-:S02]  /*6d80*/  IMAD.MOV.U32 R9, RZ, RZ, R11 ;  /* 0x000000ffff097224 */ /* 0x000fc400078e000b */
[----:B------:R-:W-:Y:S02]  /*6d90*/  IMAD.X R67, RZ, RZ, UR48, P1 ;  /* 0x00000030ff437e24 */ /* 0x000fe400088e06ff */
[----:B--2---:R-:W-:Y:S01]  /*6da0*/  VIADD R192, R19, 0xffffff80 ;  /* 0xffffff8013c07836 */ /* 0x004fe20000000000 */
[----:B------:R-:W4:Y:S01]  /*6db0*/  LDC.64 R4, c[0x0][0x428] ;  /* 0x00010a00ff047b82 */ /* 0x000f220000000a00 */
[----:B0-----:R-:W-:Y:S02]  /*6dc0*/  IMAD.MOV.U32 R10, RZ, RZ, R44 ;  /* 0x000000ffff0a7224 */ /* 0x001fe400078e002c */
[----:B------:R-:W-:Y:S01]  /*6dd0*/  IMAD.MOV.U32 R11, RZ, RZ, R45 ;  /* 0x000000ffff0b7224 */ /* 0x000fe200078e002d */
[----:B------:R0:W-:Y:S01]  /*6de0*/  STL [R1+0x13c], R192 ;  /* 0x00013cc001007387 */ /* 0x0001e20000100800 */
[----:B------:R-:W-:Y:S02]  /*6df0*/  IMAD.U32 R19, RZ, RZ, UR49 ;  /* 0x00000031ff137e24 */ /* 0x000fe4000f8e00ff */
[----:B------:R-:W-:Y:S01]  /*6e00*/  IMAD.X R75, RZ, RZ, UR48, P2 ;  /* 0x00000030ff4b7e24 */ /* 0x000fe200090e06ff */
[----:B------:R0:W-:Y:S01]  /*6e10*/  STL.128 [R1+0x150], R8 ;  /* 0x0001500801007387 */ /* 0x0001e20000100c00 */
[----:B-1----:R-:W-:Y:S01]  /*6e20*/  IMAD.MOV.U32 R158, RZ, RZ, R21 ;  /* 0x000000ffff9e7224 */ /* 0x002fe200078e0015 */
[----:B------:R-:W-:Y:S01]  /*6e30*/  IADD3 R19, P3, R19, 0x138, RZ ;  /* 0x0000013813137810 */ /* 0x000fe20007f7e0ff */
[----:B------:R-:W-:-:S02]  /*6e40*/  IMAD.MOV.U32 R7, RZ, RZ, R20 ;  /* 0x000000ffff077224 */ /* 0x000fc400078e0014 */
[----:B------:R-:W-:Y:S01]  /*6e50*/  IMAD.X R65, RZ, RZ, UR48, P4 ;  /* 0x00000030ff417e24 */ /* 0x000fe2000a0e06ff */
[----:B------:R0:W-:Y:S01]  /*6e60*/  STL.128 [R1+0x140], R156 ;  /* 0x0001409c01007387 */ /* 0x0001e20000100c00 */
[----:B------:R-:W-:-:S03]  /*6e70*/  IMAD.X R66, RZ, RZ, UR48, P3 ;  /* 0x00000030ff427e24 */ /* 0x000fc600098e06ff */
[----:B----4-:R0:W-:Y:S01]  /*6e80*/  STL.128 [R1+0x160], R4 ;  /* 0x0001600401007387 */ /* 0x0101e20000100c00 */
[----:B------:R-:W-:Y:S05]  /*6e90*/  @P0 BRA `(.L_x_10059) ;  /* 0x0000000000400947 */ /* 0x000fea0003800000 */
[----:B------:R-:W2:Y:S02]  /*6ea0*/  LDL R3, [R1+0x224] ;  /* 0x0002240001037983 */ /* 0x000ea40000100800 */
[----:B--2---:R-:W-:-:S04]  /*6eb0*/  LEA.HI R0, R3, R3, RZ, 0x1 ;  /* 0x0000000303007211 */ /* 0x004fc800078f08ff */
        /* <DEDUP_REMOVED lines=8> */
.L_x_10062:
[----:B--2---:R2:W3:Y:S02]  /*6f40*/  SYNCS.PHASECHK.TRANS64.TRYWAIT P0, [R145+URZ+0x32400], R0 ;  /* 0x03240000910075a7 */ /* 0x0044e4000800017f */
[----:B---3--:R-:W-:Y:S05]  /*6f50*/  @!P0 NANOSLEEP.SYNCS 0x989680 ;  /* 0x009896800000895d */ /* 0x008fea0003900000 */
[----:B------:R-:W3:Y:S02]  /*6f60*/  @!P0 SYNCS.PHASECHK.TRANS64 P0, [R145+URZ+0x32400], R0 ;  /* 0x03240000910085a7 */ /* 0x000ee4000800007f */
[----:B---3--:R-:W-:Y:S05]  /*6f70*/  @!P0 BRA `(.L_x_10062) ;  /* 0xfffffffc00f08947 */ /* 0x008fea000383ffff */
.L_x_10061:
[----:B------:R-:W-:Y:S05]  /*6f80*/  BSYNC B0 ;  /* 0x0000000000007941 */ /* 0x000fea0003800000 */
.L_x_10060:
[----:B------:R-:W-:Y:S05]  /*6f90*/  BRA `(.L_x_10063) ;  /* 0x0000003000187947 */ /* 0x000fea0003800000 */
.L_x_10059:
[----:B------:R-:W1:Y:S01]  /*6fa0*/  LDC.64 R12, c[0x0][0x3d8] ;  /* 0x0000f600ff0c7b82 */ /* 0x000e620000000a00 */
[----:B-----5:R-:W-:Y:S01]  /*6fb0*/  SHF.R.S32.HI R3, RZ, 0x1f, R41 ;  /* 0x0000001fff037819 */ /* 0x020fe20000011429 */
[----:B------:R-:W-:Y:S01]  /*6fc0*/  IMAD.SHL.U32 R24, R191, 0x4, RZ ;  /* 0x00000004bf187824 */ /* 0x000fe200078e00ff */
[----:B------:R-:W-:Y:S01]  /*6fd0*/  LOP3.LUT P0, RZ, R43, 0x3ff, RZ, 0xc0, !PT ;  /* 0x000003ff2bff7812 */ /* 0x000fe2000780c0ff */
[----:B0-----:R-:W-:Y:S01]  /*6fe0*/  IMAD.MOV.U32 R4, RZ, RZ, R22 ;  /* 0x000000ffff047224 */ /* 0x001fe200078e0016 */
[----:B------:R-:W-:Y:S01]  /*6ff0*/  BSSY B6, `(.L_x_10064) ;  /* 0x0000031000067945 */ /* 0x000fe20003800000 */
[----:B------:R-:W-:Y:S01]  /*7000*/  IMAD.MOV.U32 R5, RZ, RZ, R23 ;  /* 0x000000ffff057224 */ /* 0x000fe200078e0017 */
[----:B------:R-:W-:Y:S01]  /*7010*/  SHF.R.S32.HI R25, RZ, 0x1f, R24 ;  /* 0x0000001fff197819 */ /* 0x000fe20000011418 */
[----:B------:R-:W0:Y:S01]  /*7020*/  LDC.64 R14, c[0x0][0x3e8] ;  /* 0x0000fa00ff0e7b82 */ /* 0x000e220000000a00 */
[-C--:B-1----:R-:W-:Y:S01]  /*7030*/  IMAD R0, R3, R12.reuse, RZ ;  /* 0x0000000c03007224 */ /* 0x082fe200078e02ff */
[----:B------:R-:W-:Y:S01]  /*7040*/  SHF.L.U64.HI R82, R12, 0x6, R13 ;  /* 0x000000060c527819 */ /* 0x000fe2000001020d */
[----:B------:R-:W-:-:S04]  /*7050*/  IMAD.WIDE.U32 R42, R41, R12, RZ ;  /* 0x0000000c292a7225 */ /* 0x000fc800078e00ff */
[----:B------:R-:W-:Y:S01]  /*7060*/  IMAD.WIDE.U32 R8, R153, R12, R4 ;  /* 0x0000000c99087225 */ /* 0x000fe200078e0004 */
[----:B0-----:R-:W-:-:S03]  /*7070*/  SHF.L.U64.HI R85, R14, 0x6, R15 ;  /* 0x000000060e557819 */ /* 0x001fc6000001020f */
[----:B------:R-:W-:Y:S01]  /*7080*/  IMAD R6, R3, R14, RZ ;  /* 0x0000000e03067224 */ /* 0x000fe200078e02ff */
[----:B------:R-:W-:Y:S01]  /*7090*/  IADD3 R44, P3, R8, R42, RZ ;  /* 0x0000002a082c7210 */ /* 0x000fe20007f7e0ff */
[----:B------:R-:W-:-:S04]  /*70a0*/  IMAD.WIDE.U32 R10, R153, R14, R4 ;  /* 0x0000000e990a7225 */ /* 0x000fc800078e0004 */
[C---:B------:R-:W-:Y:S02]  /*70b0*/  IMAD R45, R41.reuse, R13, R0 ;  /* 0x0000000d292d7224 */ /* 0x040fe400078e0200 */
[----:B------:R-:W-:Y:S02]  /*70c0*/  IMAD R47, R41, R15, R6 ;  /* 0x0000000f292f7224 */ /* 0x000fe400078e0206 */
[C---:B------:R-:W-:Y:S02]  /*70d0*/  IMAD R20, R161.reuse, R12, RZ ;  /* 0x0000000ca1147224 */ /* 0x040fe400078e02ff */
[-C--:B------:R-:W-:Y:S02]  /*70e0*/  IMAD R46, R161, R14.reuse, RZ ;  /* 0x0000000ea12e7224 */ /* 0x080fe400078e02ff */
        /* <DEDUP_REMOVED lines=33> */
.L_x_10065:
[----:B------:R-:W-:Y:S05]  /*7300*/  BSYNC B6 ;  /* 0x0000000000067941 */ /* 0x000fea0003800000 */
.L_x_10064:
[----:B------:R-:W2:Y:S01]  /*7310*/  LDL R15, [R1+0x70] ;  /* 0x00007000010f7983 */ /* 0x000ea20000100800 */
[----:B------:R-:W0:Y:S01]  /*7320*/  LDC.64 R4, c[0x0][0x3e8] ;  /* 0x0000fa00ff047b82 */ /* 0x000e220000000a00 */
[----:B------:R-:W-:Y:S01]  /*7330*/  ULDC.U8 UR4, c[0x0][0x3f0] ;  /* 0x0000fc0000047ab9 */ /* 0x000fe20000000000 */
[----:B------:R-:W-:Y:S01]  /*7340*/  BSSY B0, `(.L_x_10066) ;  /* 0x00002c3000007945 */ /* 0x000fe20003800000 */
[----:B------:R-:W-:-:S05]  /*7350*/  ISETP.NE.AND P0, PT, RZ, UR4, PT ;  /* 0x00000004ff007c0c */ /* 0x000fca000bf05270 */
[----:B------:R-:W1:Y:S01]  /*7360*/  LDC.64 R6, c[0x0][0x3d8] ;  /* 0x0000f600ff067b82 */ /* 0x000e620000000a00 */
[----:B--2---:R-:W-:Y:S01]  /*7370*/  SHF.R.S32.HI R3, RZ, 0x1f, R15 ;  /* 0x0000001fff037819 */ /* 0x004fe2000001140f */
[----:B0-----:R-:W-:-:S04]  /*7380*/  IMAD.WIDE.U32 R10, R15, R4, RZ ;  /* 0x000000040f0a7225 */ /* 0x001fc800078e00ff */
[C---:B------:R-:W-:Y:S02]  /*7390*/  IMAD R12, R3.reuse, R4, RZ ;  /* 0x00000004030c7224 */ /* 0x040fe400078e02ff */
[-C--:B-1----:R-:W-:Y:S02]  /*73a0*/  IMAD R0, R3, R6.reuse, RZ ;  /* 0x0000000603007224 */ /* 0x082fe400078e02ff */
[C---:B------:R-:W-:Y:S02]  /*73b0*/  IMAD R13, R15.reuse, R5, R12 ;  /* 0x000000050f0d7224 */ /* 0x040fe400078e020c */
[----:B------:R-:W-:-:S04]  /*73c0*/  IMAD.WIDE.U32 R8, R15, R6, RZ ;  /* 0x000000060f087225 */ /* 0x000fc800078e00ff */
[----:B------:R-:W-:Y:S02]  /*73d0*/  IMAD R3, R15, R7, R0 ;  /* 0x000000070f037224 */ /* 0x000fe400078e0200 */
[----:B------:R-:W-:Y:S02]  /*73e0*/  IMAD.IADD R13, R11, 0x1, R13 ;  /* 0x000000010b0d7824 */ /* 0x000fe400078e020d */
[----:B------:R-:W-:Y:S02]  /*73f0*/  IMAD.IADD R3, R9, 0x1, R3 ;  /* 0x0000000109037824 */ /* 0x000fe400078e0203 */
[----:B------:R-:W-:Y:S01]  /*7400*/  IMAD R0, R15, -0x80, R156 ;  /* 0xffffff800f007824 */ /* 0x000fe200078e029c */
[C---:B------:R-:W-:Y:S01]  /*7410*/  SHF.L.U64.HI R76, R10.reuse, 0x7, R13 ;  /* 0x000000070a4c7819 */ /* 0x040fe2000001020d */
[----:B------:R-:W-:Y:S01]  /*7420*/  IMAD.SHL.U32 R74, R10, 0x80, RZ ;  /* 0x000000800a4a7824 */ /* 0x000fe200078e00ff */
[C---:B------:R-:W-:Y:S01]  /*7430*/  SHF.L.U64.HI R78, R8.reuse, 0x7, R3 ;  /* 0x00000007084e7819 */ /* 0x040fe20000010203 */
[----:B------:R-:W-:Y:S01]  /*7440*/  IMAD.SHL.U32 R77, R8, 0x80, RZ ;  /* 0x00000080084d7824 */ /* 0x000fe200078e00ff */
[----:B------:R-:W-:Y:S01]  /*7450*/  VIMNMX R10, R0, 0x80, PT ;  /* 0x00000080000a7848 */ /* 0x000fe20003fe0100 */
[----:B------:R-:W-:Y:S06]  /*7460*/  @!P0 BRA `(.L_x_10067) ;  /* 0x0000001400b48947 */ /* 0x000fec0003800000 */
[----:B------:R0:W5:Y:S01]  /*7470*/  LDL R70, [R1+0x224] ;  /* 0x0002240001467983 */ /* 0x0001620000100800 */
[----:B------:R-:W1:Y:S01]  /*7480*/  LDC R0, c[0x0][0x428] ;  /* 0x00010a00ff007b82 */ /* 0x000e620000000800 */
        /* <DEDUP_REMOVED lines=14> */
[----:B-1----:R-:W-:Y:S01]  /*7570*/  ISETP.NE.AND P2, PT, R0, 0x1, PT ;  /* 0x000000010000780c */ /* 0x002fe20003f45270 */
[----:B------:R-:W-:-:S04]  /*7580*/  IMAD R0, R15, 0x80, R153 ;  /* 0x000000800f007824 */ /* 0x000fc800078e0299 */
[----:B------:R-:W-:-:S08]  /*7590*/  IMAD R0, R191, 0x40, R0 ;  /* 0x00000040bf007824 */ /* 0x000fd000078e0200 */
[----:B------:R-:W1:Y:S08]  /*75a0*/  @P2 LDC R3, c[0x0][0x42c] ;  /* 0x00010b00ff032b82 */ /* 0x000e700000000800 */
[----:B------:R-:W2:Y:S01]  /*75b0*/  @P2 LDC R8, c[0x0][0x430] ;  /* 0x00010c00ff082b82 */ /* 0x000ea20000000800 */
[----:B-1----:R-:W-:-:S05]  /*75c0*/  @P2 IMAD.HI.U32 R3, R0, R3, RZ ;  /* 0x0000000300032227 */ /* 0x002fca00078e00ff */
[----:B--2---:R-:W-:Y:S02]  /*75d0*/  @P2 SHF.R.U32.HI R0, RZ, R8, R3 ;  /* 0x00000008ff002219 */ /* 0x004fe40000011603 */
[----:B------:R-:W-:Y:S02]  /*75e0*/  CS2R R8, SRZ ;  /* 0x0000000000087805 */ /* 0x000fe4000001ff00 */
[----:B------:R-:W-:Y:S01]  /*75f0*/  SHF.R.S32.HI R71, RZ, 0x1f, R0 ;  /* 0x0000001fff477819 */ /* 0x000fe20000011400 */
[----:B0-----:R-:W-:Y:S06]  /*7600*/  @P1 BRA `(.L_x_10069) ;  /* 0x0000000000581947 */ /* 0x001fec0003800000 */
        /* <DEDUP_REMOVED lines=22> */
.L_x_10069:
[----:B------:R-:W-:Y:S05]  /*7770*/  BSYNC B1 ;  /* 0x0000000000017941 */ /* 0x000fea0003800000 */
.L_x_10068:
        /* <DEDUP_REMOVED lines=15> */
[----:B------:R-:W-:Y:S02]  /*7870*/  LEA R68, P1, R3, UR4, 0x1 ;  /* 0x0000000403447c11 */ /* 0x000fe4000f8208ff */
        /* <DEDUP_REMOVED lines=8> */
.L_x_10071:
[----:B------:R-:W-:Y:S05]  /*7900*/  BSYNC B1 ;  /* 0x0000000000017941 */ /* 0x000fea0003800000 */
.L_x_10070:
[----:B-----5:R-:W-:Y:S01]  /*7910*/  LEA.HI R3, R70, R70, RZ, 0x1 ;  /* 0x0000004646037211 */ /* 0x020fe200078f08ff */
[CC--:B------:R-:W-:Y:S01]  /*7920*/  IMAD.WIDE.U32 R10, R0.reuse, R6.reuse, R10 ;  /* 0x00000006000a7225 */ /* 0x0c0fe200078e000a */
[----:B------:R-:W-:Y:S01]  /*7930*/  ULDC.64 UR4, c[0x0][0x3c8] ;  /* 0x0000f20000047ab9 */ /* 0x000fe20000000a00 */
[----:B------:R-:W-:Y:S01]  /*7940*/  ULDC.64 UR6, c[0x0][0x3e0] ;  /* 0x0000f80000067ab9 */ /* 0x000fe20000000a00 */
[----:B------:R-:W-:Y:S01]  /*7950*/  LOP3.LUT R3, R3, 0xfffffffe, RZ, 0xc0, !PT ;  /* 0xfffffffe03037812 */ /* 0x000fe200078ec0ff */
[C---:B------:R-:W-:Y:S02]  /*7960*/  IMAD R6, R71.reuse, R6, RZ ;  /* 0x0000000647067224 */ /* 0x040fe400078e02ff */
[-C--:B------:R-:W-:Y:S02]  /*7970*/  IMAD R71, R71, R4.reuse, RZ ;  /* 0x0000000447477224 */ /* 0x080fe400078e02ff */
[C---:B------:R-:W-:Y:S02]  /*7980*/  IMAD R7, R0.reuse, R7, R6 ;  /* 0x0000000700077224 */ /* 0x040fe400078e0206 */
[----:B------:R-:W-:Y:S01]  /*7990*/  IMAD.WIDE.U32 R12, R0, R4, R12 ;  /* 0x00000004000c7225 */ /* 0x000fe200078e000c */
[----:B------:R-:W-:Y:S01]  /*79a0*/  LEA R4, P0, R10, UR4, 0x1 ;  /* 0x000000040a047c11 */ /* 0x000fe2000f8008ff */
[----:B------:R-:W-:-:S02]  /*79b0*/  UMOV UR4, 0xffffffff ;  /* 0xffffffff00047882 */ /* 0x000fc40000000000 */
[----:B------:R-:W-:Y:S01]  /*79c0*/  IMAD R71, R0, R5, R71 ;  /* 0x0000000500477224 */ /* 0x000fe200078e0247 */
[----:B------:R-:W-:Y:S01]  /*79d0*/  LEA R0, P1, R12, UR6, 0x1 ;  /* 0x000000060c007c11 */ /* 0x000fe2000f8208ff */
[----:B------:R-:W-:Y:S02]  /*79e0*/  IMAD.IADD R3, R70, 0x1, -R3 ;  /* 0x0000000146037824 */ /* 0x000fe400078e0a03 */
[----:B------:R-:W-:Y:S02]  /*79f0*/  IMAD.IADD R5, R11, 0x1, R7 ;  /* 0x000000010b057824 */ /* 0x000fe400078e0207 */
[----:B------:R-:W-:Y:S01]  /*7a00*/  IMAD.IADD R7, R13, 0x1, R71 ;  /* 0x000000010d077824 */ /* 0x000fe200078e0247 */
[----:B------:R-:W-:Y:S02]  /*7a10*/  SHF.L.U32 R6, R3, 0x1f, RZ ;  /* 0x0000001f03067819 */ /* 0x000fe400000006ff */
[----:B------:R-:W-:Y:S02]  /*7a20*/  LEA.HI.X R5, R10, UR5, R5, 0x1, P0 ;  /* 0x000000050a057c11 */ /* 0x000fe400080f0c05 */
[----:B------:R-:W-:Y:S01]  /*7a30*/  LEA.HI.X R3, R12, UR7, R7, 0x1, P1 ;  /* 0x000000070c037c11 */ /* 0x000fe200088f0c07 */
[----:B------:R-:W-:Y:S06]  /*7a40*/  BRA.DIV UR4, `(.L_x_10072) ;  /* 0x000002d204b07947 */ /* 0x000fec000b800000 */
.L_x_10330:
[----:B------:R-:W-:-:S03]  /*7a50*/  UMOV UR4, 0xffffffff ;  /* 0xffffffff00047882 */ /* 0x000fc60000000000 */
[----:B------:R-:W-:Y:S05]  /*7a60*/  BRA.DIV UR4, `(.L_x_10073) ;  /* 0x000002d204d07947 */ /* 0x000fea000b800000 */
.L_x_10333:
[----:B------:R-:W-:-:S03]  /*7a70*/  UMOV UR4, 0xffffffff ;  /* 0xffffffff00047882 */ /* 0x000fc60000000000 */
[----:B------:R-:W-:Y:S05]  /*7a80*/  BRA.DIV UR4, `(.L_x_10074) ;  /* 0x000002d204f07947 */ /* 0x000fea000b800000 */
.L_x_10336:
[----:B------:R-:W-:-:S03]  /*7a90*/  UMOV UR4, 0xffffffff ;  /* 0xffffffff00047882 */ /* 0x000fc60000000000 */
[----:B------:R-:W-:Y:S05]  /*7aa0*/  BRA.DIV UR4, `(.L_x_10075) ;  /* 0x000002d604107947 */ /* 0x000fea000b800000 */
.L_x_10339:
[----:B------:R-:W-:-:S03]  /*7ab0*/  UMOV UR4, 0xffffffff ;  /* 0xffffffff00047882 */ /* 0x000fc60000000000 */
[----:B------:R-:W-:Y:S05]  /*7ac0*/  BRA.DIV UR4, `(.L_x_10076) ;  /* 0x000002d604307947 */ /* 0x000fea000b800000 */
.L_x_10342:
[----:B------:R-:W-:-:S03]  /*7ad0*/  UMOV UR4, 0xffffffff ;  /* 0xffffffff00047882 */ /* 0x000fc60000000000 */
[----:B------:R-:W-:Y:S05]  /*7ae0*/  BRA.DIV UR4, `(.L_x_10077) ;  /* 0x000002d604507947 */ /* 0x000fea000b800000 */
.L_x_10345:
[----:B------:R-:W-:-:S03]  /*7af0*/  UMOV UR4, 0xffffffff ;  /* 0xffffffff00047882 */ /* 0x000fc60000000000 */
[----:B------:R-:W-:Y:S05]  /*7b00*/  BRA.DIV UR4, `(.L_x_10078) ;  /* 0x000002d604707947 */ /* 0x000fea000b800000 */
.L_x_10348:
[----:B------:R-:W-:-:S03]  /*7b10*/  UMOV UR4, 0xffffffff ;  /* 0xffffffff00047882 */ /* 0x000fc60000000000 */
[----:B------:R-:W-:Y:S05]  /*7b20*/  BRA.DIV UR4, `(.L_x_10079) ;  /* 0x000002d604907947 */ /* 0x000fea000b800000 */
.L_x_10351:
[----:B------:R-:W2:Y:S01]  /*7b30*/  SYNCS.PHASECHK.TRANS64.TRYWAIT P0, [R145+URZ+0x32400], R6 ;  /* 0x03240006910075a7 */ /* 0x000ea2000800017f */
[----:B------:R-:W-:Y:S04]  /*7b40*/  BSSY B1, `(.L_x_10080) ;  /* 0x0000002000017945 */ /* 0x000fe80003800000 */
[----:B--2---:R-:W-:Y:S05]  /*7b50*/  @!P0 BRA `(.L_x_10081) ;  /* 0x000002d400ac8947 */ /* 0x004fea0003800000 */
.L_x_10352:
[----:B------:R-:W-:Y:S05]  /*7b60*/  BSYNC B1 ;  /* 0x0000000000017941 */ /* 0x000fea0003800000 */
.L_x_10080:
[----:B------:R-:W3:Y:S01]  /*7b70*/  LDL R5, [R1+0x70] ;  /* 0x0000700001057983 */ /* 0x000ee20000100800 */
[C---:B------:R-:W-:Y:S01]  /*7b80*/  IMAD.SHL.U32 R0, R179.reuse, 0x40, RZ ;  /* 0x00000040b3007824 */ /* 0x040fe200078e00ff */
[----:B------:R-:W-:Y:S01]  /*7b90*/  LOP3.LUT P0, RZ, R179, 0x4, RZ, 0xc0, !PT ;  /* 0x00000004b3ff7812 */ /* 0x000fe2000780c0ff */
[----:B------:R-:W-:Y:S01]  /*7ba0*/  IMAD.MOV.U32 R4, RZ, RZ, R44 ;  /* 0x000000ffff047224 */ /* 0x000fe200078e002c */
[----:B------:R-:W-:Y:S01]  /*7bb0*/  BSSY B1, `(.L_x_10082) ;  /* 0x0000091000017945 */ /* 0x000fe20003800000 */
[----:B------:R-:W-:Y:S01]  /*7bc0*/  IMAD.MOV.U32 R7, RZ, RZ, R46 ;  /* 0x000000ffff077224 */ /* 0x000fe200078e002e */
[----:B------:R-:W-:Y:S01]  /*7bd0*/  LOP3.LUT R3, R0, 0x1c0, RZ, 0xc0, !PT ;  /* 0x000001c000037812 */ /* 0x000fe200078ec0ff */
[----:B--2---:R-:W-:-:S03]  /*7be0*/  IMAD.MOV.U32 R6, RZ, RZ, R49 ;  /* 0x000000ffff067224 */ /* 0x004fc600078e0031 */
[----:B------:R-:W-:Y:S02]  /*7bf0*/  LOP3.LUT R0, R3, 0x18, R22, 0xf8, !PT ;  /* 0x0000001803007812 */ /* 0x000fe400078ef816 */
[----:B------:R-:W-:Y:S02]  /*7c00*/  SHF.R.U32.HI R3, RZ, 0x3, R3 ;  /* 0x00000003ff037819 */ /* 0x000fe40000011603 */
[----:B------:R-:W-:Y:S01]  /*7c10*/  PRMT R12, R12, 0x5410, R7 ;  /* 0x000054100c0c7816 */ /* 0x000fe20000000007 */
[----:B------:R-:W-:Y:S01]  /*7c20*/  IMAD.MOV.U32 R7, RZ, RZ, R51 ;  /* 0x000000ffff077224 */ /* 0x000fe200078e0033 */
[----:B------:R-:W-:Y:S01]  /*7c30*/  LOP3.LUT R0, R0, R3, RZ, 0x3c, !PT ;  /* 0x0000000300007212 */ /* 0x000fe200078e3cff */
[----:B------:R-:W-:Y:S01]  /*7c40*/  IMAD.MOV.U32 R3, RZ, RZ, R45 ;  /* 0x000000ffff037224 */ /* 0x000fe200078e002d */
[----:B------:R-:W-:Y:S01]  /*7c50*/  PRMT R11, R11, 0x5410, R6 ;  /* 0x000054100b0b7816 */ /* 0x000fe20000000006 */
[----:B------:R-:W-:Y:S01]  /*7c60*/  IMAD.MOV.U32 R6, RZ, RZ, R50 ;  /* 0x000000ffff067224 */ /* 0x000fe200078e0032 */
[----:B------:R-:W-:Y:S01]  /*7c70*/  PRMT R13, R13, 0x5410, R7 ;  /* 0x000054100d0d7816 */ /* 0x000fe20000000007 */
[----:B------:R-:W-:-:S02]  /*7c80*/  IMAD R0, R165, 0x200, R0 ;  /* 0x00000200a5007824 */ /* 0x000fc400078e0200 */
[----:B------:R-:W-:Y:S01]  /*7c90*/  IMAD.MOV.U32 R7, RZ, RZ, R40 ;  /* 0x000000ffff077224 */ /* 0x000fe200078e0028 */
[----:B01----:R-:W-:Y:S01]  /*7ca0*/  PRMT R15, R6, 0x7610, R15 ;  /* 0x00007610060f7816 */ /* 0x003fe2000000000f */
[----:B------:R-:W-:Y:S01]  /*7cb0*/  IMAD R145, R0, 0x2, R145 ;  /* 0x0000000200917824 */ /* 0x000fe200078e0291 */
[----:B------:R-:W-:Y:S01]  /*7cc0*/  PRMT R0, R4, 0x7610, R0 ;  /* 0x0000761004007816 */ /* 0x000fe20000000000 */
[----:B------:R-:W-:Y:S01]  /*7cd0*/  IMAD.MOV.U32 R4, RZ, RZ, R48 ;  /* 0x000000ffff047224 */ /* 0x000fe200078e0030 */
[----:B------:R-:W-:Y:S01]  /*7ce0*/  PRMT R80, R7, 0x7610, R80 ;  /* 0x0000761007507816 */ /* 0x000fe20000000050 */
[C---:B------:R-:W-:Y:S01]  /*7cf0*/  VIADD R14, R145.reuse, 0x18400 ;  /* 0x00018400910e7836 */ /* 0x040fe20000000000 */
[----:B------:R-:W-:Y:S01]  /*7d00*/  PRMT R0, R0, 0x5410, R3 ;  /* 0x0000541000007816 */ /* 0x000fe20000000003 */
[----:B------:R-:W-:Y:S01]  /*7d10*/  VIADD R3, R145, 0x18440 ;  /* 0x0001844091037836 */ /* 0x000fe20000000000 */
[----:B------:R-:W-:Y:S01]  /*7d20*/  PRMT R10, R10, 0x5410, R4 ;  /* 0x000054100a0a7816 */ /* 0x000fe20000000004 */
[----:B------:R-:W-:-:S02]  /*7d30*/  IMAD.MOV.U32 R4, RZ, RZ, R47 ;  /* 0x000000ffff047224 */ /* 0x000fc400078e002f */
[----:B------:R-:W-:Y:S02]  /*7d40*/  @P0 VIADD R3, R14, 0xffffffc0 ;  /* 0xffffffc00e030836 */ /* 0x000fe40000000000 */
        /* <DEDUP_REMOVED lines=8> */
[----:B------:R-:W-:-:S02]  /*7dd0*/  PRMT R81, R7, 0x7610, R81 ;  /* 0x0000761007517816 */ /* 0x000fc40000000051 */
[----:B------:R-:W-:Y:S02]  /*7de0*/  PRMT R80, R80, 0x5410, R6 ;  /* 0x0000541050507816 */ /* 0x000fe40000000006 */
[----:B------:R-:W-:Y:S01]  /*7df0*/  PRMT R78, R78, 0x5410, R4 ;  /* 0x000054104e4e7816 */ /* 0x000fe20000000004 */
[----:B------:R-:W-:-:S05]  /*7e00*/  IMAD.MOV.U32 R4, RZ, RZ, R20 ;  /* 0x000000ffff047224 */ /* 0x000fca00078e0014 */
[----:B------:R-:W-:Y:S01]  /*7e10*/  PRMT R12, R4, 0x7610, R12 ;  /* 0x00007610040c7816 */ /* 0x000fe2000000000c */
[----:B---3--:R-:W-:-:S05]  /*7e20*/  IMAD R5, R5, -0x80, R156 ;  /* 0xffffff8005057824 */ /* 0x008fca00078e029c */
[----:B------:R-:W-:Y:S01]  /*7e30*/  VIMNMX R76, R5, 0x80, PT ;  /* 0x00000080054c7848 */ /* 0x000fe20003fe0100 */
[----:B------:R-:W-:-:S03]  /*7e40*/  IMAD.MOV.U32 R5, RZ, RZ, R21 ;  /* 0x000000ffff057224 */ /* 0x000fc600078e0015 */
[----:B------:R-:W-:Y:S02]  /*7e50*/  ISETP.GE.AND P0, PT, R153, R76, PT ;  /* 0x0000004c9900720c */ /* 0x000fe40003f06270 */
[----:B------:R-:W-:-:S11]  /*7e60*/  PRMT R10, R5, 0x7610, R10 ;  /* 0x00007610050a7816 */ /* 0x000fd6000000000a */
[----:B------:R-:W-:Y:S05]  /*7e70*/  @P0 BRA `(.L_x_10083) ;  /* 0x0000000400900947 */ /* 0x000fea0003800000 */
[----:B------:R-:W0:Y:S01]  /*7e80*/  LDC R5, c[0x0][0x3d4] ;  /* 0x0000f500ff057b82 */ /* 0x000e220000000800 */
[C---:B------:R-:W-:Y:S01]  /*7e90*/  VIADD R4, R24.reuse, 0x10 ;  /* 0x0000001018047836 */ /* 0x040fe20000000000 */
[----:B------:R-:W-:Y:S01]  /*7ea0*/  BSSY B2, `(.L_x_10084) ;  /* 0x0000032000027945 */ /* 0x000fe20003800000 */
[----:B0-----:R-:W-:-:S03]  /*7eb0*/  ISETP.GE.AND P0, PT, R24, R5, PT ;  /* 0x000000051800720c */ /* 0x001fc60003f06270 */
[----:B------:R-:W-:-:S10]  /*7ec0*/  ISETP.GE.AND P1, PT, R4, R5, PT ;  /* 0x000000050400720c */ /* 0x000fd40003f26270 */
[----:B------:R-:W-:Y:S05]  /*7ed0*/  @P0 BRA `(.L_x_10085) ;  /* 0x0000000000b80947 */ /* 0x000fea0003800000 */
[----:B------:R-:W0:Y:S01]  /*7ee0*/  LDS.128 R4, [R145+0x18400] ;  /* 0x0184000091047984 */ /* 0x000e220000000c00 */
[----:B------:R-:W-:Y:S02]  /*7ef0*/  SHF.R.U64 R14, R48, 0x10, R49 ;  /* 0x00000010300e7819 */ /* 0x000fe40000001231 */
[----:B------:R-:W-:Y:S02]  /*7f00*/  SHF.R.U32.HI R70, RZ, 0x10, R51 ;  /* 0x00000010ff467819 */ /* 0x000fe40000011633 */
[----:B------:R-:W-:Y:S02]  /*7f10*/  SHF.R.U32.HI R48, RZ, 0x10, R49 ;  /* 0x00000010ff307819 */ /* 0x000fe40000011631 */
[----:B------:R-:W-:Y:S02]  /*7f20*/  SHF.R.U64 R69, R50, 0x10, R51 ;  /* 0x0000001032457819 */ /* 0x000fe40000001233 */
[----:B------:R-:W-:Y:S02]  /*7f30*/  PRMT R70, R13, 0x5432, R70 ;  /* 0x000054320d467816 */ /* 0x000fe40000000046 */
[----:B------:R-:W-:-:S02]  /*7f40*/  PRMT R51, R11, 0x5432, R48 ;  /* 0x000054320b337816 */ /* 0x000fc40000000030 */
[----:B------:R-:W-:Y:S01]  /*7f50*/  PRMT R69, R15, 0x5410, R69 ;  /* 0x000054100f457816 */ /* 0x000fe20000000045 */
[C---:B------:R-:W-:Y:S01]  /*7f60*/  IMAD.U32 R71, R70.reuse, 0x10000, RZ ;  /* 0x0001000046477824 */ /* 0x040fe200078e00ff */
[----:B------:R-:W-:Y:S01]  /*7f70*/  LOP3.LUT R70, R70, 0xffff0000, RZ, 0xc0, !PT ;  /* 0xffff000046467812 */ /* 0x000fe200078ec0ff */
[C---:B------:R-:W-:Y:S01]  /*7f80*/  IMAD.U32 R68, R51.reuse, 0x10000, RZ ;  /* 0x0001000033447824 */ /* 0x040fe200078e00ff */
[----:B------:R-:W-:Y:S02]  /*7f90*/  PRMT R50, R10, 0x5432, R14 ;  /* 0x000054320a327816 */ /* 0x000fe4000000000e */
[----:B------:R-:W-:Y:S02]  /*7fa0*/  LOP3.LUT R51, R51, 0xffff0000, RZ, 0xc0, !PT ;  /* 0xffff000033337812 */ /* 0x000fe400078ec0ff */
        /* <DEDUP_REMOVED lines=33> */
.L_x_10085:
[----:B------:R-:W-:Y:S05]  /*81c0*/  BSYNC B2 ;  /* 0x0000000000027941 */ /* 0x000fea0003800000 */
.L_x_10084:
[----:B------:R-:W-:Y:S05]  /*81d0*/  @P1 BRA `(.L_x_10083) ;  /* 0x0000000000b81947 */ /* 0x000fea0003800000 */
[----:B0-----:R-:W0:Y:S01]  /*81e0*/  LDS.128 R4, [R3] ;  /* 0x0000000003047984 */ /* 0x001e220000000c00 */
        /* <DEDUP_REMOVED lines=13> */
[C---:B------:R-:W-:Y:S01]  /*82c0*/  IMAD.U32 R44, R7.reuse, 0x10000, RZ ;  /* 0x00010000072c7824 */ /* 0x040fe200078e00ff */
[----:B------:R-:W-:Y:S01]  /*82d0*/  LOP3.LUT R7, R7, 0xffff0000, RZ, 0xc0, !PT ;  /* 0xffff000007077812 */ /* 0x000fe200078ec0ff */
[----:B------:R-:W-:-:S02]  /*82e0*/  IMAD.U32 R14, R6, 0x10000, RZ ;  /* 0x00010000060e7824 */ /* 0x000fc400078e00ff */
[CC--:B------:R-:W-:Y:S01]  /*82f0*/  FMUL.FTZ R51, R15.reuse, R50.reuse ;  /* 0x000000320f337220 */ /* 0x0c0fe20000410000 */
[----:B------:R-:W-:Y:S01]  /*8300*/  FMUL.FTZ R15, R15, R47 ;  /* 0x0000002f0f0f7220 */ /* 0x000fe20000410000 */
[C---:B------:R-:W-:Y:S01]  /*8310*/  FMUL.FTZ R71, R7.reuse, R49 ;  /* 0x0000003107477220 */ /* 0x040fe20000410000 */
[----:B------:R-:W-:Y:S02]  /*8320*/  IMAD.U32 R0, R4, 0x10000, RZ ;  /* 0x0001000004007824 */ /* 0x000fe400078e00ff */
        /* <DEDUP_REMOVED lines=25> */
.L_x_10083:
[----:B------:R-:W-:Y:S05]  /*84c0*/  BSYNC B1 ;  /* 0x0000000000017941 */ /* 0x000fea0003800000 */
.L_x_10082:
[----:B------:R-:W-:-:S13]  /*84d0*/  ISETP.GE.AND P0, PT, R154, R76, PT ;  /* 0x0000004c9a00720c */ /* 0x000fda0003f06270 */
[----:B------:R-:W-:Y:S05]  /*84e0*/  @P0 BRA `(.L_x_10086) ;  /* 0x0000001800a00947 */ /* 0x000fea0003800000 */
[----:B01----:R-:W0:Y:S01]  /*84f0*/  LDC R5, c[0x0][0x3d4] ;  /* 0x0000f500ff057b82 */ /* 0x003e220000000800 */
[C---:B------:R-:W-:Y:S01]  /*8500*/  VIADD R0, R24.reuse, 0x10 ;  /* 0x0000001018007836 */ /* 0x040fe20000000000 */
[----:B------:R-:W-:Y:S01]  /*8510*/  BSSY B1, `(.L_x_10087) ;  /* 0x0000032000017945 */ /* 0x000fe20003800000 */
[----:B0-----:R-:W-:-:S03]  /*8520*/  ISETP.GE.AND P0, PT, R24, R5, PT ;  /* 0x000000051800720c */ /* 0x001fc60003f06270 */
[----:B------:R-:W-:-:S10]  /*8530*/  ISETP.GE.AND P1, PT, R0, R5, PT ;  /* 0x000000050000720c */ /* 0x000fd40003f26270 */
[----:B------:R-:W-:Y:S05]  /*8540*/  @P0 BRA `(.L_x_10088) ;  /* 0x0000000000b80947 */ /* 0x000fea0003800000 */
        /* <DEDUP_REMOVED lines=46> */
.L_x_10088:
[----:B------:R-:W-:Y:S05]  /*8830*/  BSYNC B1 ;  /* 0x0000000000017941 */ /* 0x000fea0003800000 */
.L_x_10087:
[----:B------:R-:W-:Y:S05]  /*8840*/  @P1 BRA `(.L_x_10086) ;  /* 0x0000001400c81947 */ /* 0x000fea0003800000 */
[----:B0-----:R-:W0:Y:S01]  /*8850*/  LDS.128 R4, [R3+0x2000] ;  /* 0x0020000003047984 */ /* 0x001e220000000c00 */
        /* <DEDUP_REMOVED lines=16> */
[C---:B------:R-:W-:Y:S01]  /*8960*/  FMUL.FTZ R21, R9.reuse, R20 ;  /* 0x0000001409157220 */ /* 0x040fe20000410000 */
[-C--:B------:R-:W-:Y:S01]  /*8970*/  FMUL.FTZ R9, R9, R12.reuse ;  /* 0x0000000c09097220 */ /* 0x080fe20000410000 */
        /* <DEDUP_REMOVED lines=28> */
.L_x_10067:
[----:B------:R0:W5:Y:S01]  /*8b40*/  LDL R48, [R1+0x224] ;  /* 0x0002240001307983 */ /* 0x0001620000100800 */
[----:B------:R-:W1:Y:S01]  /*8b50*/  LDC R0, c[0x0][0x428] ;  /* 0x00010a00ff007b82 */ /* 0x000e620000000800 */
[----:B------:R-:W-:Y:S01]  /*8b60*/  IMAD.MOV.U32 R11, RZ, RZ, R47 ;  /* 0x000000ffff0b7224 */ /* 0x000fe200078e002f */
[----:B------:R-:W-:Y:S01]  /*8b70*/  ULDC.64 UR4, c[0x0][0x3c8] ;  /* 0x0000f20000047ab9 */ /* 0x000fe20000000a00 */
[----:B------:R-:W-:Y:S01]  /*8b80*/  IMAD.MOV.U32 R43, RZ, RZ, R45 ;  /* 0x000000ffff2b7224 */ /* 0x000fe200078e002d */
[----:B------:R-:W-:-:S04]  /*8b90*/  ULDC.64 UR6, c[0x0][0x3e0] ;  /* 0x0000f80000067ab9 */ /* 0x000fc80000000a00 */
[----:B------:R-:W2:Y:S01]  /*8ba0*/  LDC R3, c[0x0][0x3d4] ;  /* 0x0000f500ff037b82 */ /* 0x000ea20000000800 */
[----:B-1----:R-:W-:Y:S01]  /*8bb0*/  ISETP.NE.AND P3, PT, R0, 0x1, PT ;  /* 0x000000010000780c */ /* 0x002fe20003f65270 */
[----:B------:R-:W-:-:S04]  /*8bc0*/  IMAD R0, R15, 0x80, R153 ;  /* 0x000000800f007824 */ /* 0x000fc800078e0299 */
[----:B------:R-:W-:Y:S01]  /*8bd0*/  IMAD R0, R191, 0x40, R0 ;  /* 0x00000040bf007824 */ /* 0x000fe200078e0200 */
[----:B--2---:R-:W-:-:S04]  /*8be0*/  ISETP.GE.AND P0, PT, R22, R3, PT ;  /* 0x000000031600720c */ /* 0x004fc80003f06270 */
[----:B------:R-:W-:-:S03]  /*8bf0*/  ISETP.GE.OR P1, PT, R154, R10, P0 ;  /* 0x0000000a9a00720c */ /* 0x000fc60000726670 */
[----:B------:R-:W1:Y:S01]  /*8c00*/  @P3 LDC R9, c[0x0][0x42c] ;  /* 0x00010b00ff093b82 */ /* 0x000e620000000800 */
[----:B------:R-:W-:Y:S01]  /*8c10*/  ISETP.GE.OR P2, PT, R153, R10, P0 ;  /* 0x0000000a9900720c */ /* 0x000fe20000746670 */
[----:B------:R-:W-:-:S06]  /*8c20*/  IMAD.MOV.U32 R10, RZ, RZ, R40 ;  /* 0x000000ffff0a7224 */ /* 0x000fcc00078e0028 */
[----:B------:R-:W2:Y:S06]  /*8c30*/  @P3 LDC R8, c[0x0][0x430] ;  /* 0x00010c00ff083b82 */ /* 0x000eac0000000800 */
[----:B------:R-:W-:Y:S02]  /*8c40*/  @!P2 IADD3 R14, P5, R77, R44, RZ ;  /* 0x0000002c4d0ea210 */ /* 0x000fe40007fbe0ff */
[----:B------:R-:W3:Y:S03]  /*8c50*/  @!P1 LDC.64 R46, c[0x0][0x3c8] ;  /* 0x0000f200ff2e9b82 */ /* 0x000ee60000000a00 */
[----:B------:R-:W-:Y:S01]  /*8c60*/  @!P2 IMAD.X R21, R78, 0x1, R49, P5 ;  /* 0x000000014e15a824 */ /* 0x000fe200028e0631 */
[----:B------:R-:W-:Y:S01]  /*8c70*/  @!P2 IADD3 R12, P5, R74, R51, RZ ;  /* 0x000000334a0ca210 */ /* 0x000fe20007fbe0ff */
[----:B-1----:R-:W-:-:S03]  /*8c80*/  @P3 IMAD.HI.U32 R9, R0, R9, RZ ;  /* 0x0000000900093227 */ /* 0x002fc600078e00ff */
[----:B------:R-:W1:Y:S01]  /*8c90*/  @!P1 LDC.64 R70, c[0x0][0x3e0] ;  /* 0x0000f800ff469b82 */ /* 0x000e620000000a00 */
[----:B------:R-:W-:Y:S01]  /*8ca0*/  @!P2 IMAD.X R15, R76, 0x1, R69, P5 ;  /* 0x000000014c0fa824 */ /* 0x000fe200028e0645 */
[----:B--2---:R-:W-:Y:S02]  /*8cb0*/  @P3 SHF.R.U32.HI R0, RZ, R8, R9 ;  /* 0x00000008ff003219 */ /* 0x004fe40000011609 */
[----:B------:R-:W-:Y:S02]  /*8cc0*/  @!P1 IADD3 R45, P3, P4, R44, R84, R77 ;  /* 0x000000542c2d9210 */ /* 0x000fe40007c7e04d */
[----:B------:R-:W-:Y:S01]  /*8cd0*/  SHF.R.S32.HI R13, RZ, 0x1f, R0 ;  /* 0x0000001fff0d7819 */ /* 0x000fe20000011400 */
[----:B------:R-:W-:Y:S01]  /*8ce0*/  IMAD.WIDE.U32 R8, R0, R6, R42 ;  /* 0x0000000600087225 */ /* 0x000fe200078e002a */
[----:B------:R-:W-:Y:S02]  /*8cf0*/  @!P1 IADD3.X R50, R49, R82, R78, P3, P4 ;  /* 0x0000005231329210 */ /* 0x000fe40001fe844e */
[----:B------:R-:W-:Y:S01]  /*8d00*/  @!P1 IADD3 R40, P3, P4, R51, R86, R74 ;  /* 0x0000005633289210 */ /* 0x000fe20007c7e04a */
[----:B------:R-:W-:-:S02]  /*8d10*/  IMAD R24, R13, R6, RZ ;  /* 0x000000060d187224 */ /* 0x000fc400078e02ff */
[-C--:B------:R-:W-:Y:S01]  /*8d20*/  IMAD R13, R13, R4.reuse, RZ ;  /* 0x000000040d0d7224 */ /* 0x080fe200078e02ff */
[----:B------:R-:W-:Y:S01]  /*8d30*/  @!P1 IADD3.X R41, R69, R85, R76, P3, P4 ;  /* 0x0000005545299210 */ /* 0x000fe20001fe844c */
[----:B------:R-:W-:Y:S01]  /*8d40*/  IMAD R7, R0, R7, R24 ;  /* 0x0000000700077224 */ /* 0x000fe200078e0218 */
[----:B------:R-:W-:Y:S01]  /*8d50*/  LEA R6, P4, R8, UR4, 0x1 ;  /* 0x0000000408067c11 */ /* 0x000fe2000f8808ff */
[----:B------:R-:W-:Y:S01]  /*8d60*/  IMAD.WIDE.U32 R10, R0, R4, R10 ;  /* 0x00000004000a7225 */ /* 0x000fe200078e000a */
[C---:B------:R-:W-:Y:S01]  /*8d70*/  @!P2 LEA R20, P3, R14.reuse, UR4, 0x1 ;  /* 0x000000040e14ac11 */ /* 0x040fe2000f8608ff */
[----:B------:R-:W-:Y:S02]  /*8d80*/  UMOV UR4, 0xffffffff ;  /* 0xffffffff00047882 */ /* 0x000fe40000000000 */
[----:B------:R-:W-:Y:S01]  /*8d90*/  IMAD.IADD R7, R9, 0x1, R7 ;  /* 0x0000000109077824 */ /* 0x000fe200078e0207 */
[----:B------:R-:W-:Y:S01]  /*8da0*/  @!P2 LEA.HI.X R21, R14, UR5, R21, 0x1, P3 ;  /* 0x000000050e15ac11 */ /* 0x000fe200098f0c15 */
[----:B------:R-:W-:Y:S01]  /*8db0*/  IMAD R13, R0, R5, R13 ;  /* 0x00000005000d7224 */ /* 0x000fe200078e020d */
[----:B------:R-:W-:-:S02]  /*8dc0*/  @!P2 LEA R24, P3, R12, UR6, 0x1 ;  /* 0x000000060c18ac11 */ /* 0x000fc4000f8608ff */
[----:B------:R-:W-:Y:S01]  /*8dd0*/  LEA.HI.X R5, R8, UR5, R7, 0x1, P4 ;  /* 0x0000000508057c11 */ /* 0x000fe2000a0f0c07 */
[----:B------:R-:W-:Y:S01]  /*8de0*/  IMAD.IADD R7, R11, 0x1, R13 ;  /* 0x000000010b077824 */ /* 0x000fe200078e020d */
[----:B------:R-:W-:Y:S02]  /*8df0*/  LEA R0, P5, R10, UR6, 0x1 ;  /* 0x000000060a007c11 */ /* 0x000fe4000f8a08ff */
[----:B------:R-:W-:Y:S02]  /*8e00*/  @!P2 LEA.HI.X R25, R12, UR7, R15, 0x1, P3 ;  /* 0x000000070c19ac11 */ /* 0x000fe400098f0c0f */
[----:B------:R-:W-:Y:S02]  /*8e10*/  LEA.HI.X R4, R10, UR7, R7, 0x1, P5 ;  /* 0x000000070a047c11 */ /* 0x000fe4000a8f0c07 */
[----:B---3--:R-:W-:Y:S02]  /*8e20*/  @!P1 LEA R44, P3, R45, R46, 0x1 ;  /* 0x0000002e2d2c9211 */ /* 0x008fe400078608ff */
[----:B-1----:R-:W-:Y:S01]  /*8e30*/  @!P1 LEA R46, P4, R40, R70, 0x1 ;  /* 0x00000046282e9211 */ /* 0x002fe200078808ff */
[----:B0-----:R-:W-:-:S12]  /*8e40*/  BRA.DIV UR4, `(.L_x_10089) ;  /* 0x000002c604047947 */ /* 0x001fd8000b800000 */
.L_x_10355:
[----:B------:R-:W-:-:S03]  /*8e50*/  UMOV UR4, 0xffffffff ;  /* 0xffffffff00047882 */ /* 0x000fc60000000000 */
[----:B------:R-:W-:Y:S05]  /*8e60*/  BRA.DIV UR4, `(.L_x_10090) ;  /* 0x000002c604247947 */ /* 0x000fea000b800000 */
.L_x_10358:
[----:B------:R-:W-:-:S03]  /*8e70*/  UMOV UR4, 0xffffffff ;  /* 0xffffffff00047882 */ /* 0x000fc60000000000 */
[----:B------:R-:W-:Y:S05]  /*8e80*/  BRA.DIV UR4, `(.L_x_10091) ;  /* 0x000002c604447947 */ /* 0x000fea000b800000 */
.L_x_10361:
[----:B------:R-:W-:-:S03]  /*8e90*/  UMOV UR4, 0xffffffff ;  /* 0xffffffff00047882 */ /* 0x000fc60000000000 */
[----:B------:R-:W-:Y:S05]  /*8ea0*/  BRA.DIV UR4, `(.L_x_10092) ;  /* 0x000002c604647947 */ /* 0x000fea000b800000 */
.L_x_10364:
[----:B------:R-:W-:-:S03]  /*8eb0*/  UMOV UR4, 0xffffffff ;  /* 0xffffffff00047882 */ /* 0x000fc60000000000 */
[----:B------:R-:W-:Y:S05]  /*8ec0*/  BRA.DIV UR4, `(.L_x_10093) ;  /* 0x000002c604847947 */ /* 0x000fea000b800000 */
.L_x_10367:
[----:B------:R-:W-:-:S03]  /*8ed0*/  UMOV UR4, 0xffffffff ;  /* 0xffffffff00047882 */ /* 0x000fc60000000000 */
[----:B------:R-:W-:Y:S05]  /*8ee0*/  BRA.DIV UR4, `(.L_x_10094) ;  /* 0x000002c604a47947 */ /* 0x000fea000b800000 */
.L_x_10370:
[----:B------:R-:W-:-:S03]  /*8ef0*/  UMOV UR4, 0xffffffff ;  /* 0xffffffff00047882 */ /* 0x000fc60000000000 */
[----:B------:R-:W-:Y:S05]  /*8f00*/  BRA.DIV UR4, `(.L_x_10095) ;  /* 0x000002c604c47947 */ /* 0x000fea000b800000 */
.L_x_10373:
[----:B------:R-:W-:-:S03]  /*8f10*/  UMOV UR4, 0xffffffff ;  /* 0xffffffff00047882 */ /* 0x000fc60000000000 */
[----:B------:R-:W-:Y:S05]  /*8f20*/  BRA.DIV UR4, `(.L_x_10096) ;  /* 0x000002c604e47947 */ /* 0x000fea000b800000 */
.L_x_10376:
[----:B-----5:R-:W-:Y:S02]  /*8f30*/  LEA.HI R0, R48, R48, RZ, 0x1 ;  /* 0x0000003030007211 */ /* 0x020fe400078f08ff */
[----:B------:R-:W-:Y:S02]  /*8f40*/  CS2R R14, SRZ ;  /* 0x00000000000e7805 */ /* 0x000fe4000001ff00 */
[----:B------:R-:W-:Y:S02]  /*8f50*/  @!P1 LEA.HI.X R45, R45, R47, R50, 0x1, P3 ;  /* 0x0000002f2d2d9211 */ /* 0x000fe400018f0c32 */
[----:B------:R-:W-:Y:S02]  /*8f60*/  CS2R R12, SRZ ;  /* 0x00000000000c7805 */ /* 0x000fe4000001ff00 */
[----:B------:R-:W-:Y:S02]  /*8f70*/  LOP3.LUT R5, R0, 0xfffffffe, RZ, 0xc0, !PT ;  /* 0xfffffffe00057812 */ /* 0x000fe400078ec0ff */
[----:B------:R-:W-:-:S02]  /*8f80*/  CS2R R42, SRZ ;  /* 0x00000000002a7805 */ /* 0x000fc4000001ff00 */
[----:B------:R-:W-:Y:S02]  /*8f90*/  @!P1 LEA.HI.X R47, R40, R71, R41, 0x1, P4 ;  /* 0x00000047282f9211 */ /* 0x000fe400020f0c29 */
[----:B------:R-:W-:Y:S01]  /*8fa0*/  CS2R R40, SRZ ;  /* 0x0000000000287805 */ /* 0x000fe2000001ff00 */
[----:B------:R-:W-:Y:S01]  /*8fb0*/  IMAD.IADD R48, R48, 0x1, -R5 ;  /* 0x0000000130307824 */ /* 0x000fe200078e0a05 */
[----:B------:R-:W-:Y:S02]  /*8fc0*/  CS2R R10, SRZ ;  /* 0x00000000000a7805 */ /* 0x000fe4000001ff00 */
[----:B------:R-:W-:Y:S02]  /*8fd0*/  CS2R R8, SRZ ;  /* 0x0000000000087805 */ /* 0x000fe4000001ff00 */
[----:B------:R-:W-:Y:S02]  /*8fe0*/  CS2R R6, SRZ ;  /* 0x0000000000067805 */ /* 0x000fe4000001ff00 */
[----:B------:R-:W-:-:S02]  /*8ff0*/  CS2R R4, SRZ ;  /* 0x0000000000047805 */ /* 0x000fc4000001ff00 */
[----:B------:R-:W-:Y:S01]  /*9000*/  SHF.L.U32 R48, R48, 0x1f, RZ ;  /* 0x0000001f30307819 */ /* 0x000fe200000006ff */
[----:B------:R0:W5:Y:S04]  /*9010*/  @!P2 LDG.E.128 R12, desc[UR56][R20.64] ;  /* 0x00000038140ca981 */ /* 0x000168000c1e1d00 */
[----:B------:R0:W5:Y:S04]  /*9020*/  @!P2 LDG.E.128 R40, desc[UR56][R24.64] ;  /* 0x000000381828a981 */ /* 0x000168000c1e1d00 */
[----:B------:R0:W5:Y:S04]  /*9030*/  @!P1 LDG.E.128 R8, desc[UR56][R44.64] ;  /* 0x000000382c089981 */ /* 0x000168000c1e1d00 */
[----:B------:R0:W5:Y:S01]  /*9040*/  @!P1 LDG.E.128 R4, desc[UR56][R46.64] ;  /* 0x000000382e049981 */ /* 0x000162000c1e1d00 */
[----:B------:R-:W1:Y:S01]  /*9050*/  SYNCS.PHASECHK.TRANS64.TRYWAIT P1, [R145+URZ+0x32400], R48 ;  /* 0x03240030910075a7 */ /* 0x000e62000802017f */
[----:B------:R-:W-:Y:S04]  /*9060*/  BSSY B1, `(.L_x_10097) ;  /* 0x0000002000017945 */ /* 0x000fe80003800000 */
[----:B01----:R-:W-:Y:S05]  /*9070*/  @!P1 BRA `(.L_x_10098) ;  /* 0x000002c400b89947 */ /* 0x003fea0003800000 */
.L_x_10377:
[----:B------:R-:W-:Y:S05]  /*9080*/  BSYNC B1 ;  /* 0x0000000000017941 */ /* 0x000fea0003800000 */
.L_x_10097:
[----:B------:R-:W2:Y:S01]  /*9090*/  LDL R45, [R1+0x70] ;  /* 0x00007000012d7983 */ /* 0x000ea20000100800 */
[----:B-----5:R-:W-:Y:S01]  /*90a0*/  IMAD.MOV.U32 R0, RZ, RZ, R14 ;  /* 0x000000ffff007224 */ /* 0x020fe200078e000e */
[----:B------:R-:W-:Y:S01]  /*90b0*/  BSSY B1, `(.L_x_10099) ;  /* 0x0000087000017945 */ /* 0x000fe20003800000 */
[----:B------:R-:W-:Y:S02]  /*90c0*/  IMAD.MOV.U32 R25, RZ, RZ, R42 ;  /* 0x000000ffff197224 */ /* 0x000fe400078e002a */
[----:B------:R-:W-:Y:S02]  /*90d0*/  IMAD.MOV.U32 R44, RZ, RZ, R43 ;  /* 0x000000ffff2c7224 */ /* 0x000fe400078e002b */
[----:B------:R-:W-:Y:S01]  /*90e0*/  IMAD.MOV.U32 R20, RZ, RZ, R15 ;  /* 0x000000ffff147224 */ /* 0x000fe200078e000f */
[----:B------:R-:W-:Y:S01]  /*90f0*/  PRMT R0, R0, 0x5410, R25 ;  /* 0x0000541000007816 */ /* 0x000fe20000000019 */
[----:B------:R-:W-:Y:S01]  /*9100*/  IMAD.MOV.U32 R25, RZ, RZ, R40 ;  /* 0x000000ffff197224 */ /* 0x000fe200078e0028 */
[----:B------:R-:W-:Y:S01]  /*9110*/  PRMT R82, R44, 0x7610, R82 ;  /* 0x000076102c527816 */ /* 0x000fe20000000052 */
[----:B------:R-:W-:-:S02]  /*9120*/  IMAD.MOV.U32 R44, RZ, RZ, R10 ;  /* 0x000000ffff2c7224 */ /* 0x000fc400078e000a */
[----:B------:R-:W-:Y:S01]  /*9130*/  IMAD.MOV.U32 R46, RZ, RZ, R11 ;  /* 0x000000ffff2e7224 */ /* 0x000fe200078e000b */
[--C-:B------:R-:W-:Y:S01]  /*9140*/  PRMT R20, R20, 0x5410, R25.reuse ;  /* 0x0000541014147816 */ /* 0x100fe20000000019 */
        /* <DEDUP_REMOVED lines=13> */
[----:B------:R-:W-:Y:S02]  /*9220*/  IMAD.MOV.U32 R89, RZ, RZ, R5 ;  /* 0x000000ffff597224 */ /* 0x000fe400078e0005 */
[----:B--2---:R-:W-:-:S05]  /*9230*/  IMAD R45, R45, -0x80, R156 ;  /* 0xffffff802d2d7824 */ /* 0x004fca00078e029c */
[----:B------:R-:W-:-:S04]  /*9240*/  VIMNMX R45, R45, 0x80, PT ;  /* 0x000000802d2d7848 */ /* 0x000fc80003fe0100 */
[-C--:B------:R-:W-:Y:S02]  /*9250*/  ISETP.GE.OR P1, PT, R153, R45.reuse, P0 ;  /* 0x0000002d9900720c */ /* 0x080fe40000726670 */
[----:B------:R-:W-:Y:S01]  /*9260*/  ISETP.GE.OR P0, PT, R154, R45, P0 ;  /* 0x0000002d9a00720c */ /* 0x000fe20000706670 */
[----:B------:R-:W-:-:S05]  /*9270*/  IMAD.MOV.U32 R45, RZ, RZ, R7 ;  /* 0x000000ffff2d7224 */ /* 0x000fca00078e0007 */
[----:B------:R-:W-:-:S05]  /*9280*/  PRMT R69, R45, 0x7610, R69 ;  /* 0x000076102d457816 */ /* 0x000fca0000000045 */
[----:B------:R-:W-:Y:S05]  /*9290*/  @P1 BRA `(.L_x_10100) ;  /* 0x0000000400a01947 */ /* 0x000fea0003800000 */
[----:B------:R-:W-:Y:S01]  /*92a0*/  IMAD.SHL.U32 R44, R179, 0x40, RZ ;  /* 0x00000040b32c7824 */ /* 0x000fe200078e00ff */
[----:B------:R-:W-:Y:S01]  /*92b0*/  SHF.R.U64 R78, R40, 0x10, R41 ;  /* 0x00000010284e7819 */ /* 0x000fe20000001229 */
[----:B------:R-:W-:Y:S01]  /*92c0*/  IMAD.IADD R45, R22, 0x1, R3 ;  /* 0x00000001162d7824 */ /* 0x000fe200078e0203 */
[--C-:B------:R-:W-:Y:S02]  /*92d0*/  SHF.R.U64 R12, R12, 0x10, R13.reuse ;  /* 0x000000100c0c7819 */ /* 0x100fe4000000120d */
[----:B------:R-:W-:Y:S02]  /*92e0*/  LOP3.LUT R46, R44, 0x1c0, RZ, 0xc0, !PT ;  /* 0x000001c02c2e7812 */ /* 0x000fe400078ec0ff */
[----:B------:R-:W-:Y:S02]  /*92f0*/  SHF.R.U32.HI R83, RZ, 0x10, R13 ;  /* 0x00000010ff537819 */ /* 0x000fe4000001160d */
[----:B------:R-:W-:Y:S02]  /*9300*/  LOP3.LUT R44, R46, 0x38, R22, 0xf8, !PT ;  /* 0x000000382e2c7812 */ /* 0x000fe400078ef816 */
[----:B------:R-:W-:-:S02]  /*9310*/  SHF.R.U32.HI R47, RZ, 0x3, R46 ;  /* 0x00000003ff2f7819 */ /* 0x000fc4000001162e */
[----:B------:R-:W-:Y:S02]  /*9320*/  LOP3.LUT R45, R46, 0x38, R45, 0xf8, !PT ;  /* 0x000000382e2d7812 */ /* 0x000fe400078ef82d */
[-C--:B------:R-:W-:Y:S02]  /*9330*/  LOP3.LUT R44, R44, R47.reuse, RZ, 0x3c, !PT ;  /* 0x0000002f2c2c7212 */ /* 0x080fe400078e3cff */
[----:B------:R-:W-:Y:S02]  /*9340*/  LOP3.LUT R46, R45, R47, RZ, 0x3c, !PT ;  /* 0x0000002f2d2e7212 */ /* 0x000fe400078e3cff */
[--C-:B------:R-:W-:Y:S01]  /*9350*/  SHF.R.U64 R13, R14, 0x10, R15.reuse ;  /* 0x000000100e0d7819 */ /* 0x100fe2000000120f */
[C---:B------:R-:W-:Y:S01]  /*9360*/  IMAD R44, R165.reuse, 0x200, R44 ;  /* 0x00000200a52c7824 */ /* 0x040fe200078e022c */
[----:B------:R-:W-:Y:S01]  /*9370*/  SHF.R.U32.HI R77, RZ, 0x10, R15 ;  /* 0x00000010ff4d7819 */ /* 0x000fe2000001160f */
[----:B0-----:R-:W-:Y:S01]  /*9380*/  IMAD R48, R165, 0x200, R46 ;  /* 0x00000200a5307824 */ /* 0x001fe200078e022e */
[----:B------:R-:W-:Y:S01]  /*9390*/  SHF.R.U64 R80, R42, 0x10, R43 ;  /* 0x000000102a507819 */ /* 0x000fe2000000122b */
[--C-:B------:R-:W-:Y:S01]  /*93a0*/  IMAD R84, R44, 0x2, R145.reuse ;  /* 0x000000022c547824 */ /* 0x100fe200078e0291 */
[----:B------:R-:W-:Y:S01]  /*93b0*/  PRMT R78, R20, 0x5432, R78 ;  /* 0x00005432144e7816 */ /* 0x000fe2000000004e */
[----:B------:R-:W-:Y:S01]  /*93c0*/  IMAD R85, R48, 0x2, R145 ;  /* 0x0000000230557824 */ /* 0x000fe200078e0291 */
[----:B------:R-:W-:-:S02]  /*93d0*/  PRMT R71, R21, 0x5410, R12 ;  /* 0x0000541015477816 */ /* 0x000fc4000000000c */
[----:B------:R-:W0:Y:S01]  /*93e0*/  LDS.128 R44, [R84+0x18400] ;  /* 0x01840000542c7984 */ /* 0x000e220000000c00 */
[----:B------:R-:W-:Y:S02]  /*93f0*/  PRMT R76, R0, 0x5410, R13 ;  /* 0x00005410004c7816 */ /* 0x000fe4000000000d */
[----:B------:R-:W-:Y:S01]  /*9400*/  PRMT R77, R20, 0x5410, R77 ;  /* 0x00005410144d7816 */ /* 0x000fe2000000004d */
[----:B------:R-:W1:Y:S01]  /*9410*/  LDS.128 R48, [R85+0x18400] ;  /* 0x0184000055307984 */ /* 0x000e620000000c00 */
[----:B------:R-:W-:Y:S02]  /*9420*/  PRMT R80, R0, 0x5432, R80 ;  /* 0x0000543200507816 */ /* 0x000fe40000000050 */
[----:B------:R-:W-:Y:S02]  /*9430*/  SHF.R.U32.HI R79, RZ, 0x10, R41 ;  /* 0x00000010ff4f7819 */ /* 0x000fe40000011629 */
[----:B------:R-:W-:Y:S02]  /*9440*/  PRMT R74, R24, 0x5410, R83 ;  /* 0x00005410184a7816 */ /* 0x000fe40000000053 */
[----:B------:R-:W-:-:S02]  /*9450*/  PRMT R79, R86, 0x5410, R79 ;  /* 0x00005410564f7816 */ /* 0x000fc4000000004f */
[----:B------:R-:W-:-:S04]  /*9460*/  SHF.R.U32.HI R81, RZ, 0x10, R43 ;  /* 0x00000010ff517819 */ /* 0x000fc8000001162b */
        /* <DEDUP_REMOVED lines=11> */
[----:B------:R-:W-:Y:S01]  /*9520*/  IMAD.U32 R47, R78, 0x10000, RZ ;  /* 0x000100004e2f7824 */ /* 0x000fe200078e00ff */
[----:B------:R-:W-:Y:S01]  /*9530*/  LOP3.LUT R48, R49, 0xffff0000, RZ, 0xc0, !PT ;  /* 0xffff000031307812 */ /* 0x000fe200078ec0ff */
[C---:B------:R-:W-:Y:S01]  /*9540*/  IMAD.U32 R45, R71.reuse, 0x10000, RZ ;  /* 0x00010000472d7824 */ /* 0x040fe200078e00ff */
[----:B------:R-:W-:Y:S01]  /*9550*/  LOP3.LUT R71, R71, 0xffff0000, RZ, 0xc0, !PT ;  /* 0xffff000047477812 */ /* 0x000fe200078ec0ff */
[----:B------:R-:W-:Y:S01]  /*9560*/  FMUL.FTZ R83, R21, R47 ;  /* 0x0000002f15537220 */ /* 0x000fe20000410000 */
[----:B------:R-:W-:-:S02]  /*9570*/  IMAD.U32 R40, R49, 0x10000, RZ ;  /* 0x0001000031287824 */ /* 0x000fc400078e00ff */
[-C--:B------:R-:W-:Y:S01]  /*9580*/  FMUL.FTZ R21, R21, R45.reuse ;  /* 0x0000002d15157220 */ /* 0x080fe20000410000 */
[----:B------:R-:W-:Y:S01]  /*9590*/  LOP3.LUT R49, R78, 0xffff0000, RZ, 0xc0, !PT ;  /* 0xffff00004e317812 */ /* 0x000fe200078ec0ff */
[C---:B------:R-:W-:Y:S01]  /*95a0*/  FFMA.FTZ R83, R0.reuse, R45, -R83 ;  /* 0x0000002d00537223 */ /* 0x040fe20000010853 */
[C---:B------:R-:W-:Y:S02]  /*95b0*/  IMAD.U32 R45, R79.reuse, 0x10000, RZ ;  /* 0x000100004f2d7824 */ /* 0x040fe400078e00ff */
[----:B------:R-:W-:Y:S01]  /*95c0*/  FFMA.FTZ R47, R0, R47, R21 ;  /* 0x0000002f002f7223 */ /* 0x000fe20000010015 */
[----:B------:R-:W-:Y:S02]  /*95d0*/  IMAD.U32 R0, R74, 0x10000, RZ ;  /* 0x000100004a007824 */ /* 0x000fe400078e00ff */
[----:B------:R-:W-:Y:S01]  /*95e0*/  FMUL.FTZ R21, R24, R71 ;  /* 0x0000004718157220 */ /* 0x000fe20000410000 */
[----:B------:R-:W-:Y:S01]  /*95f0*/  LOP3.LUT R79, R79, 0xffff0000, RZ, 0xc0, !PT ;  /* 0xffff00004f4f7812 */ /* 0x000fe200078ec0ff */
[C---:B------:R-:W-:Y:S01]  /*9600*/  FMUL.FTZ R78, R40.reuse, R45 ;  /* 0x0000002d284e7220 */ /* 0x040fe20000410000 */
[-C--:B------:R-:W-:Y:S01]  /*9610*/  FMUL.FTZ R82, R40, R0.reuse ;  /* 0x0000000028527220 */ /* 0x080fe20000410000 */
[----:B------:R-:W-:Y:S01]  /*9620*/  FFMA.FTZ R40, R12, R49, R21 ;  /* 0x000000310c287223 */ /* 0x000fe20000010015 */
[C---:B------:R-:W-:Y:S01]  /*9630*/  IMAD.U32 R41, R50.reuse, 0x10000, RZ ;  /* 0x0001000032297824 */ /* 0x040fe200078e00ff */
[----:B------:R-:W-:Y:S01]  /*9640*/  LOP3.LUT R42, R50, 0xffff0000, RZ, 0xc0, !PT ;  /* 0xffff0000322a7812 */ /* 0x000fe200078ec0ff */
[----:B------:R-:W-:Y:S01]  /*9650*/  FFMA.FTZ R82, R13, R45, R82 ;  /* 0x0000002d0d527223 */ /* 0x000fe20000010052 */
[----:B------:R-:W-:Y:S01]  /*9660*/  LOP3.LUT R21, R74, 0xffff0000, RZ, 0xc0, !PT ;  /* 0xffff00004a157812 */ /* 0x000fe200078ec0ff */
[C---:B------:R-:W-:Y:S01]  /*9670*/  IMAD.U32 R43, R51.reuse, 0x10000, RZ ;  /* 0x00010000332b7824 */ /* 0x040fe200078e00ff */
[----:B------:R-:W-:Y:S01]  /*9680*/  LOP3.LUT R50, R51, 0xffff0000, RZ, 0xc0, !PT ;  /* 0xffff000033327812 */ /* 0x000fe200078ec0ff */
[----:B------:R-:W-:Y:S01]  /*9690*/  FMUL.FTZ R45, R48, R79 ;  /* 0x0000004f302d7220 */ /* 0x000fe20000410000 */
[----:B------:R-:W-:Y:S01]  /*96a0*/  FMUL.FTZ R51, R24, R49 ;  /* 0x0000003118337220 */ /* 0x000fe20000410000 */
[----:B------:R-:W-:Y:S01]  /*96b0*/  FFMA.FTZ R78, R13, R0, -R78 ;  /* 0x000000000d4e7223 */ /* 0x000fe2000001084e */
[----:B------:R-:W-:-:S02]  /*96c0*/  IMAD.U32 R0, R76, 0x10000, RZ ;  /* 0x000100004c007824 */ /* 0x000fc400078e00ff */
[-C--:B------:R-:W-:Y:S01]  /*96d0*/  FMUL.FTZ R49, R48, R21.reuse ;  /* 0x0000001530317220 */ /* 0x080fe20000410000 */
[----:B------:R-:W-:Y:S02]  /*96e0*/  IMAD.U32 R13, R80, 0x10000, RZ ;  /* 0x00010000500d7824 */ /* 0x000fe400078e00ff */
[----:B------:R-:W-:Y:S01]  /*96f0*/  FFMA.FTZ R45, R44, R21, -R45 ;  /* 0x000000152c2d7223 */ /* 0x000fe2000001082d */
[----:B------:R-:W-:Y:S01]  /*9700*/  FFMA.FTZ R24, R12, R71, -R51 ;  /* 0x000000470c187223 */ /* 0x000fe20000010833 */
[----:B------:R-:W-:Y:S02]  /*9710*/  IMAD.U32 R21, R81, 0x10000, RZ ;  /* 0x0001000051157824 */ /* 0x000fe400078e00ff */
[----:B------:R-:W-:Y:S01]  /*9720*/  FMUL.FTZ R51, R41, R13 ;  /* 0x0000000d29337220 */ /* 0x000fe20000410000 */
[----:B------:R-:W-:Y:S02]  /*9730*/  IMAD.U32 R12, R77, 0x10000, RZ ;  /* 0x000100004d0c7824 */ /* 0x000fe400078e00ff */
[----:B------:R-:W-:Y:S01]  /*9740*/  FMUL.FTZ R48, R41, R0 ;  /* 0x0000000029307220 */ /* 0x000fe20000410000 */
[----:B------:R-:W-:Y:S01]  /*9750*/  FFMA.FTZ R41, R44, R79, R49 ;  /* 0x0000004f2c297223 */ /* 0x000fe20000010031 */
[----:B------:R-:W-:Y:S01]  /*9760*/  LOP3.LUT R80, R80, 0xffff0000, RZ, 0xc0, !PT ;  /* 0xffff000050507812 */ /* 0x000fe200078ec0ff */
[C---:B------:R-:W-:Y:S01]  /*9770*/  FMUL.FTZ R49, R43.reuse, R21 ;  /* 0x000000152b317220 */ /* 0x040fe20000410000 */
[----:B------:R-:W-:Y:S01]  /*9780*/  LOP3.LUT R76, R76, 0xffff0000, RZ, 0xc0, !PT ;  /* 0xffff00004c4c7812 */ /* 0x000fe200078ec0ff */
[----:B------:R-:W-:Y:S01]  /*9790*/  FMUL.FTZ R43, R43, R12 ;  /* 0x0000000c2b2b7220 */ /* 0x000fe20000410000 */
[----:B------:R-:W-:Y:S01]  /*97a0*/  LOP3.LUT R81, R81, 0xffff0000, RZ, 0xc0, !PT ;  /* 0xffff000051517812 */ /* 0x000fe200078ec0ff */
[C---:B------:R-:W-:Y:S01]  /*97b0*/  FFMA.FTZ R51, R14.reuse, R0, -R51 ;  /* 0x000000000e337223 */ /* 0x040fe20000010833 */
[----:B------:R-:W-:Y:S01]  /*97c0*/  LOP3.LUT R77, R77, 0xffff0000, RZ, 0xc0, !PT ;  /* 0xffff00004d4d7812 */ /* 0x000fe200078ec0ff */
[----:B------:R-:W-:Y:S01]  /*97d0*/  FFMA.FTZ R48, R14, R13, R48 ;  /* 0x0000000d0e307223 */ /* 0x000fe20000010030 */
[----:B------:R-:W-:Y:S01]  /*97e0*/  FMUL.FTZ R0, R42, R80 ;  /* 0x000000502a007220 */ /* 0x000fe20000410000 */
[----:B------:R-:W-:Y:S01]  /*97f0*/  FFMA.FTZ R43, R20, R21, R43 ;  /* 0x00000015142b7223 */ /* 0x000fe2000001002b */
[-C--:B------:R-:W-:Y:S01]  /*9800*/  FMUL.FTZ R13, R42, R76.reuse ;  /* 0x0000004c2a0d7220 */ /* 0x080fe20000410000 */
[C---:B------:R-:W-:Y:S01]  /*9810*/  FMUL.FTZ R21, R50.reuse, R81 ;  /* 0x0000005132157220 */ /* 0x040fe20000410000 */
[-C--:B------:R-:W-:Y:S01]  /*9820*/  FMUL.FTZ R50, R50, R77.reuse ;  /* 0x0000004d32327220 */ /* 0x080fe20000410000 */
[C---:B------:R-:W-:Y:S01]  /*9830*/  FFMA.FTZ R0, R15.reuse, R76, -R0 ;  /* 0x0000004c0f007223 */ /* 0x040fe20000010800 */
[----:B------:R-:W-:Y:S01]  /*9840*/  FFMA.FTZ R49, R20, R12, -R49 ;  /* 0x0000000c14317223 */ /* 0x000fe20000010831 */
        /* <DEDUP_REMOVED lines=13> */
.L_x_10100:
[----:B------:R-:W-:Y:S05]  /*9920*/  BSYNC B1 ;  /* 0x0000000000017941 */ /* 0x000fea0003800000 */
.L_x_10099:
[----:B------:R-:W-:Y:S02]  /*9930*/  PRMT R20, R88, 0x7610, R20 ;  /* 0x0000761058147816 */ /* 0x000fe40000000014 */
[----:B------:R-:W-:Y:S01]  /*9940*/  PRMT R24, R89, 0x7610, R24 ;  /* 0x0000761059187816 */ /* 0x000fe20000000018 */
[----:B------:R-:W-:Y:S06]  /*9950*/  @P0 BRA `(.L_x_10086) ;  /* 0x0000000400840947 */ /* 0x000fec0003800000 */
[----:B------:R-:W-:Y:S01]  /*9960*/  IMAD.IADD R3, R22, 0x1, R3 ;  /* 0x0000000116037824 */ /* 0x000fe200078e0203 */
[----:B-1----:R-:W1:Y:S01]  /*9970*/  LDS.128 R12, [R210+0x18400] ;  /* 0x01840000d20c7984 */ /* 0x002e620000000c00 */
[----:B------:R-:W-:Y:S02]  /*9980*/  SHF.R.U64 R45, R4, 0x10, R5 ;  /* 0x00000010042d7819 */ /* 0x000fe40000001205 */
[----:B------:R-:W-:Y:S02]  /*9990*/  SHF.R.U64 R21, R8, 0x10, R9 ;  /* 0x0000001008157819 */ /* 0x000fe40000001209 */
[----:B------:R-:W-:Y:S02]  /*99a0*/  LOP3.LUT R0, R166, 0x38, R3, 0xf8, !PT ;  /* 0x00000038a6007812 */ /* 0x000fe400078ef803 */
[----:B------:R-:W-:Y:S02]  /*99b0*/  PRMT R45, R20, 0x5410, R45 ;  /* 0x00005410142d7816 */ /* 0x000fe4000000002d */
[----:B------:R-:W-:-:S02]  /*99c0*/  LOP3.LUT R3, R0, R167, RZ, 0x3c, !PT ;  /* 0x000000a700037212 */ /* 0x000fc400078e3cff */
[----:B------:R-:W-:Y:S01]  /*99d0*/  SHF.R.U32.HI R47, RZ, 0x10, R5 ;  /* 0x00000010ff2f7819 */ /* 0x000fe20000011605 */
[----:B------:R-:W-:Y:S01]  /*99e0*/  IMAD.U32 R46, R45, 0x10000, RZ ;  /* 0x000100002d2e7824 */ /* 0x000fe200078e00ff */
[----:B------:R-:W-:Y:S01]  /*99f0*/  PRMT R21, R87, 0x5410, R21 ;  /* 0x0000541057157816 */ /* 0x000fe20000000015 */
[----:B------:R-:W-:Y:S01]  /*9a00*/  IMAD.IADD R0, R168, 0x1, R3 ;  /* 0x00000001a8007824 */ /* 0x000fe200078e0203 */
[----:B------:R-:W-:Y:S02]  /*9a10*/  SHF.R.U32.HI R44, RZ, 0x10, R9 ;  /* 0x00000010ff2c7819 */ /* 0x000fe40000011609 */
[----:B------:R-:W-:Y:S01]  /*9a20*/  SHF.R.U64 R3, R6, 0x10, R7 ;  /* 0x0000001006037819 */ /* 0x000fe20000001207 */
[----:B------:R-:W-:Y:S01]  /*9a30*/  IMAD R0, R0, 0x2, R145 ;  /* 0x0000000200007824 */ /* 0x000fe200078e0291 */
[--C-:B------:R-:W-:Y:S02]  /*9a40*/  SHF.R.U64 R8, R10, 0x10, R11.reuse ;  /* 0x000000100a087819 */ /* 0x100fe4000000120b */
[----:B------:R-:W-:-:S02]  /*9a50*/  SHF.R.U32.HI R11, RZ, 0x10, R11 ;  /* 0x00000010ff0b7819 */ /* 0x000fc4000001160b */
[----:B------:R-:W2:Y:S01]  /*9a60*/  LDS.128 R40, [R0+0x18400] ;  /* 0x0184000000287984 */ /* 0x000ea20000000c00 */
[----:B------:R-:W-:Y:S01]  /*9a70*/  PRMT R47, R24, 0x5410, R47 ;  /* 0x00005410182f7816 */ /* 0x000fe2000000002f */
[----:B------:R-:W-:Y:S01]  /*9a80*/  IMAD.U32 R24, R21, 0x10000, RZ ;  /* 0x0001000015187824 */ /* 0x000fe200078e00ff */
[----:B------:R-:W-:Y:S02]  /*9a90*/  PRMT R70, R70, 0x5410, R3 ;  /* 0x0000541046467816 */ /* 0x000fe40000000003 */
[----:B------:R-:W-:Y:S01]  /*9aa0*/  SHF.R.U32.HI R6, RZ, 0x10, R7 ;  /* 0x00000010ff067819 */ /* 0x000fe20000011607 */
[----:B0-----:R-:W-:Y:S01]  /*9ab0*/  IMAD.U32 R48, R47, 0x10000, RZ ;  /* 0x000100002f307824 */ /* 0x001fe200078e00ff */
[----:B------:R-:W-:Y:S02]  /*9ac0*/  PRMT R44, R25, 0x5432, R44 ;  /* 0x00005432192c7816 */ /* 0x000fe4000000002c */
[----:B------:R-:W-:Y:S02]  /*9ad0*/  PRMT R68, R68, 0x5410, R11 ;  /* 0x0000541044447816 */ /* 0x000fe4000000000b */
[----:B------:R-:W-:-:S02]  /*9ae0*/  PRMT R69, R69, 0x5410, R6 ;  /* 0x0000541045457816 */ /* 0x000fc40000000006 */
[----:B------:R-:W-:Y:S02]  /*9af0*/  LOP3.LUT R45, R45, 0xffff0000, RZ, 0xc0, !PT ;  /* 0xffff00002d2d7812 */ /* 0x000fe400078ec0ff */
[----:B------:R-:W-:Y:S01]  /*9b00*/  PRMT R25, R25, 0x5410, R8 ;  /* 0x0000541019197816 */ /* 0x000fe20000000008 */
        /* <DEDUP_REMOVED lines=10> */
[C---:B--2---:R-:W-:Y:S01]  /*9bb0*/  IMAD.U32 R9, R40.reuse, 0x10000, RZ ;  /* 0x0001000028097824 */ /* 0x044fe200078e00ff */
        /* <DEDUP_REMOVED lines=8> */
[----:B------:R-:W-:Y:S02]  /*9c40*/  IMAD.U32 R24, R44, 0x10000, RZ ;  /* 0x000100002c187824 */ /* 0x000fe400078e00ff */
[----:B------:R-:W-:Y:S01]  /*9c50*/  FFMA.FTZ R74, R3, R46, R74 ;  /* 0x0000002e034a7223 */ /* 0x000fe2000001004a */
[----:B------:R-:W-:Y:S01]  /*9c60*/  IMAD.U32 R3, R68, 0x10000, RZ ;  /* 0x0001000044037824 */ /* 0x000fe200078e00ff */
[----:B------:R-:W-:Y:S01]  /*9c70*/  LOP3.LUT R15, R42, 0xffff0000, RZ, 0xc0, !PT ;  /* 0xffff00002a0f7812 */ /* 0x000fe200078ec0ff */
[----:B------:R-:W-:Y:S02]  /*9c80*/  IMAD.U32 R9, R69, 0x10000, RZ ;  /* 0x0001000045097824 */ /* 0x000fe400078e00ff */
[-C--:B------:R-:W-:Y:S01]  /*9c90*/  FMUL.FTZ R46, R11, R24.reuse ;  /* 0x000000180b2e7220 */ /* 0x080fe20000410000 */
[C---:B------:R-:W-:Y:S01]  /*9ca0*/  FFMA.FTZ R76, R5.reuse, R24, -R76 ;  /* 0x00000018054c7223 */ /* 0x040fe2000001084c */
[C---:B------:R-:W-:Y:S01]  /*9cb0*/  FMUL.FTZ R24, R20.reuse, R3 ;  /* 0x0000000314187220 */ /* 0x040fe20000410000 */
[----:B------:R-:W-:Y:S01]  /*9cc0*/  FMUL.FTZ R11, R20, R9 ;  /* 0x00000009140b7220 */ /* 0x000fe20000410000 */
[----:B------:R-:W-:Y:S01]  /*9cd0*/  FFMA.FTZ R46, R5, R48, R46 ;  /* 0x00000030052e7223 */ /* 0x000fe2000001002e */
[----:B------:R-:W-:Y:S01]  /*9ce0*/  FMUL.FTZ R5, R10, R45 ;  /* 0x0000002d0a057220 */ /* 0x000fe20000410000 */
[C---:B------:R-:W-:Y:S01]  /*9cf0*/  FFMA.FTZ R24, R8.reuse, R9, R24 ;  /* 0x0000000908187223 */ /* 0x040fe20000010018 */
[----:B------:R-:W-:Y:S01]  /*9d00*/  FFMA.FTZ R20, R8, R3, -R11 ;  /* 0x0000000308147223 */ /* 0x000fe2000001080b */
[----:B------:R-:W-:Y:S01]  /*9d10*/  FMUL.FTZ R9, R10, R21 ;  /* 0x000000150a097220 */ /* 0x000fe20000410000 */
[----:B------:R-:W-:-:S02]  /*9d20*/  IMAD.U32 R13, R42, 0x10000, RZ ;  /* 0x000100002a0d7824 */ /* 0x000fc400078e00ff */
[----:B------:R-:W-:Y:S01]  /*9d30*/  FFMA.FTZ R21, R4, R21, -R5 ;  /* 0x0000001504157223 */ /* 0x000fe20000010805 */
[----:B------:R-:W-:Y:S01]  /*9d40*/  IMAD.U32 R8, R70, 0x10000, RZ ;  /* 0x0001000046087824 */ /* 0x000fe200078e00ff */
[----:B------:R-:W-:Y:S01]  /*9d50*/  LOP3.LUT R3, R44, 0xffff0000, RZ, 0xc0, !PT ;  /* 0xffff00002c037812 */ /* 0x000fe200078ec0ff */
[----:B------:R-:W-:Y:S02]  /*9d60*/  IMAD.U32 R5, R25, 0x10000, RZ ;  /* 0x0001000019057824 */ /* 0x000fe400078e00ff */
[----:B------:R-:W-:Y:S01]  /*9d70*/  FMUL.FTZ R11, R40, R47 ;  /* 0x0000002f280b7220 */ /* 0x000fe20000410000 */
[CC--:B------:R-:W-:Y:S01]  /*9d80*/  FMUL.FTZ R41, R13.reuse, R8.reuse ;  /* 0x000000080d297220 */ /* 0x0c0fe20000410000 */
[----:B------:R-:W-:Y:S01]  /*9d90*/  FFMA.FTZ R9, R4, R45, R9 ;  /* 0x0000002d04097223 */ /* 0x000fe20000010009 */
[----:B------:R-:W-:Y:S01]  /*9da0*/  FMUL.FTZ R13, R13, R5 ;  /* 0x000000050d0d7220 */ /* 0x000fe20000410000 */
[----:B------:R-:W-:Y:S01]  /*9db0*/  LOP3.LUT R70, R70, 0xffff0000, RZ, 0xc0, !PT ;  /* 0xffff000046467812 */ /* 0x000fe200078ec0ff */
[-C--:B------:R-:W-:Y:S01]  /*9dc0*/  FMUL.FTZ R40, R40, R3.reuse ;  /* 0x0000000328287220 */ /* 0x080fe20000410000 */
[----:B------:R-:W-:Y:S01]  /*9dd0*/  LOP3.LUT R4, R25, 0xffff0000, RZ, 0xc0, !PT ;  /* 0xffff000019047812 */ /* 0x000fe200078ec0ff */
[----:B------:R-:W-:Y:S01]  /*9de0*/  FFMA.FTZ R11, R12, R3, -R11 ;  /* 0x000000030c0b7223 */ /* 0x000fe2000001080b */
[----:B------:R-:W-:Y:S01]  /*9df0*/  LOP3.LUT R42, R43, 0xffff0000, RZ, 0xc0, !PT ;  /* 0xffff00002b2a7812 */ /* 0x000fe200078ec0ff */
[C---:B------:R-:W-:Y:S01]  /*9e00*/  FFMA.FTZ R41, R6.reuse, R5, -R41 ;  /* 0x0000000506297223 */ /* 0x040fe20000010829 */
[----:B------:R-:W-:Y:S01]  /*9e10*/  LOP3.LUT R69, R69, 0xffff0000, RZ, 0xc0, !PT ;  /* 0xffff000045457812 */ /* 0x000fe200078ec0ff */
[----:B------:R-:W-:Y:S01]  /*9e20*/  FFMA.FTZ R10, R6, R8, R13 ;  /* 0x00000008060a7223 */ /* 0x000fe2000001000d */
[----:B------:R-:W-:Y:S01]  /*9e30*/  LOP3.LUT R3, R68, 0xffff0000, RZ, 0xc0, !PT ;  /* 0xffff000044037812 */ /* 0x000fe200078ec0ff */
[C---:B------:R-:W-:Y:S01]  /*9e40*/  FMUL.FTZ R6, R15.reuse, R70 ;  /* 0x000000460f067220 */ /* 0x040fe20000410000 */
[-C--:B------:R-:W-:Y:S01]  /*9e50*/  FMUL.FTZ R15, R15, R4.reuse ;  /* 0x000000040f0f7220 */ /* 0x080fe20000410000 */
[----:B------:R-:W-:Y:S01]  /*9e60*/  FMUL.FTZ R5, R42, R69 ;  /* 0x000000452a057220 */ /* 0x000fe20000410000 */
[----:B------:R-:W-:Y:S01]  /*9e70*/  FFMA.FTZ R47, R12, R47, R40 ;  /* 0x0000002f0c2f7223 */ /* 0x000fe20000010028 */
        /* <DEDUP_REMOVED lines=15> */
.L_x_10086:
[----:B------:R-:W-:Y:S05]  /*9f70*/  BSYNC B0 ;  /* 0x0000000000007941 */ /* 0x000fea0003800000 */
.L_x_10066:
        /* <DEDUP_REMOVED lines=8> */
.L_x_10063:
[----:B0123--:R-:W-:Y:S01]  /*a000*/  IMAD.MOV.U32 R4, RZ, RZ, R63 ;  /* 0x000000ffff047224 */ /* 0x00ffe200078e003f */
[----:B------:R-:W-:Y:S05]  /*a010*/  WARPSYNC.ALL ;  /* 0x0000000000007948 */ /* 0x000fea0003800000 */
[----:B------:R-:W-:Y:S01]  /*a020*/  IMAD.MOV.U32 R5, RZ, RZ, R64 ;  /* 0x000000ffff057224 */ /* 0x000fe200078e0040 */
[----:B------:R-:W-:Y:S01]  /*a030*/  UIADD3 UR4, UP0, UR49, 0x460, URZ ;  /* 0x0000046031047890 */ /* 0x000fe2000ff1e03f */
[----:B------:R-:W-:Y:S01]  /*a040*/  IMAD.MOV.U32 R6, RZ, RZ, R19 ;  /* 0x000000ffff067224 */ /* 0x000fe200078e0013 */
[----:B------:R0:W-:Y:S01]  /*a050*/  STL.64 [R1+0x210], R28 ;  /* 0x0002101c01007387 */ /* 0x0001e20000100a00 */
[----:B------:R-:W-:Y:S01]  /*a060*/  IMAD.MOV.U32 R7, RZ, RZ, R66 ;  /* 0x000000ffff077224 */ /* 0x000fe200078e0042 */
[----:B------:R-:W-:Y:S01]  /*a070*/  UIADD3.X UR5, URZ, UR48, URZ, UP0, !UPT ;  /* 0x000000303f057290 */ /* 0x000fe200087fe43f */
[----:B------:R-:W-:Y:S01]  /*a080*/  IMAD.U32 R0, RZ, RZ, UR41 ;  /* 0x00000029ff007e24 */ /* 0x000fe2000f8e00ff */
[----:B------:R-:W-:Y:S01]  /*a090*/  BSSY B0, `(.L_x_10101) ;  /* 0x000002a000007945 */ /* 0x000fe20003800000 */
[----:B------:R-:W-:Y:S01]  /*a0a0*/  IMAD.U32 R3, RZ, RZ, UR43 ;  /* 0x0000002bff037e24 */ /* 0x000fe2000f8e00ff */
[----:B------:R1:W-:Y:S01]  /*a0b0*/  STL.128 [R1+0x180], R4 ;  /* 0x0001800401007387 */ /* 0x0003e20000100c00 */
[----:B------:R-:W-:Y:S01]  /*a0c0*/  IMAD.MOV.U32 R24, RZ, RZ, R61 ;  /* 0x000000ffff187224 */ /* 0x000fe200078e003d */
[----:B------:R-:W-:Y:S01]  /*a0d0*/  MOV R216, 0xa330 ;  /* 0x0000a33000d87802 */ /* 0x000fe20000000f00 */
[----:B------:R-:W-:-:S02]  /*a0e0*/  IMAD.MOV.U32 R25, RZ, RZ, R62 ;  /* 0x000000ffff197224 */ /* 0x000fc400078e003e */
[----:B------:R-:W-:Y:S02]  /*a0f0*/  IMAD.MOV.U32 R8, RZ, RZ, R59 ;  /* 0x000000ffff087224 */ /* 0x000fe400078e003b */
[----:B------:R-:W-:Y:S01]  /*a100*/  IMAD.MOV.U32 R9, RZ, RZ, R60 ;  /* 0x000000ffff097224 */ /* 0x000fe200078e003c */
[----:B------:R-:W-:Y:S01]  /*a110*/  STL.128 [R1+0x1a0], R24 ;  /* 0x0001a01801007387 */ /* 0x000fe20000100c00 */
[----:B------:R-:W-:Y:S02]  /*a120*/  IMAD.MOV.U32 R10, RZ, RZ, R57 ;  /* 0x000000ffff0a7224 */ /* 0x000fe400078e0039 */
[----:B------:R-:W-:Y:S02]  /*a130*/  IMAD.MOV.U32 R11, RZ, RZ, R58 ;  /* 0x000000ffff0b7224 */ /* 0x000fe400078e003a */
[----:B------:R-:W-:Y:S02]  /*a140*/  IMAD.MOV.U32 R19, RZ, RZ, R56 ;  /* 0x000000ffff137224 */ /* 0x000fe400078e0038 */
[----:B0-----:R-:W-:Y:S01]  /*a150*/  IMAD.MOV.U32 R28, RZ, RZ, R0 ;  /* 0x000000ffff1c7224 */ /* 0x001fe200078e0000 */
[----:B------:R-:W-:Y:S01]  /*a160*/  STL.128 [R1+0x1c0], R8 ;  /* 0x0001c00801007387 */ /* 0x000fe20000100c00 */
[----:B-1----:R-:W-:-:S02]  /*a170*/  IMAD.MOV.U32 R4, RZ, RZ, R38 ;  /* 0x000000ffff047224 */ /* 0x002fc400078e0026 */
[----:B------:R-:W-:Y:S02]  /*a180*/  IMAD.MOV.U32 R5, RZ, RZ, R67 ;  /* 0x000000ffff057224 */ /* 0x000fe400078e0043 */
[----:B------:R-:W-:Y:S02]  /*a190*/  IMAD.MOV.U32 R6, RZ, RZ, R18 ;  /* 0x000000ffff067224 */ /* 0x000fe400078e0012 */
[----:B------:R-:W-:Y:S02]  /*a1a0*/  IMAD.MOV.U32 R7, RZ, RZ, R33 ;  /* 0x000000ffff077224 */ /* 0x000fe400078e0021 */
[----:B------:R-:W-:Y:S02]  /*a1b0*/  IMAD.MOV.U32 R33, RZ, RZ, R55 ;  /* 0x000000ffff217224 */ /* 0x000fe400078e0037 */
[----:B------:R-:W-:Y:S01]  /*a1c0*/  IMAD.MOV.U32 R18, RZ, RZ, R39 ;  /* 0x000000ffff127224 */ /* 0x000fe200078e0027 */
[----:B------:R0:W-:Y:S01]  /*a1d0*/  STL.128 [R1+0x1e0], R4 ;  /* 0x0001e00401007387 */ /* 0x0001e20000100c00 */
[----:B------:R-:W-:-:S02]  /*a1e0*/  IMAD.MOV.U32 R29, RZ, RZ, R3 ;  /* 0x000000ffff1d7224 */ /* 0x000fc400078e0003 */
[----:B------:R-:W-:Y:S01]  /*a1f0*/  IMAD.U32 R55, RZ, RZ, UR5 ;  /* 0x00000005ff377e24 */ /* 0x000fe2000f8e00ff */
[----:B------:R-:W-:Y:S01]  /*a200*/  STL.128 [R1+0x190], R16 ;  /* 0x0001901001007387 */ /* 0x000fe20000100c00 */
[----:B------:R-:W-:Y:S02]  /*a210*/  IMAD.U32 R3, RZ, RZ, UR49 ;  /* 0x00000031ff037e24 */ /* 0x000fe4000f8e00ff */
[----:B------:R-:W-:Y:S01]  /*a220*/  VIADD R0, R178, 0xffffffff ;  /* 0xffffffffb2007836 */ /* 0x000fe20000000000 */
[----:B------:R-:W-:Y:S01]  /*a230*/  STL.128 [R1+0x1b0], R28 ;  /* 0x0001b01c01007387 */ /* 0x000fe20000100c00 */
[----:B------:R-:W-:Y:S02]  /*a240*/  VIADD R3, R3, 0x178 ;  /* 0x0000017803037836 */ /* 0x000fe40000000000 */
[----:B0-----:R-:W-:Y:S02]  /*a250*/  IMAD.MOV.U32 R4, RZ, RZ, R36 ;  /* 0x000000ffff047224 */ /* 0x001fe400078e0024 */
[----:B------:R-:W-:-:S02]  /*a260*/  IMAD.MOV.U32 R5, RZ, RZ, R65 ;  /* 0x000000ffff057224 */ /* 0x000fc400078e0041 */
[----:B------:R-:W-:Y:S02]  /*a270*/  IMAD.MOV.U32 R6, RZ, RZ, R32 ;  /* 0x000000ffff067224 */ /* 0x000fe400078e0020 */
[----:B------:R-:W-:Y:S02]  /*a280*/  IMAD.MOV.U32 R7, RZ, RZ, R37 ;  /* 0x000000ffff077224 */ /* 0x000fe400078e0025 */
[----:B------:R-:W-:Y:S02]  /*a290*/  IMAD.MOV.U32 R32, RZ, RZ, R54 ;  /* 0x000000ffff207224 */ /* 0x000fe400078e0036 */
[----:B------:R-:W-:Y:S01]  /*a2a0*/  IMAD.U32 R54, RZ, RZ, UR4 ;  /* 0x00000004ff367e24 */ /* 0x000fe2000f8e00ff */
[----:B------:R0:W-:Y:S04]  /*a2b0*/  STL.128 [R1+0x1f0], R4 ;  /* 0x0001f00401007387 */ /* 0x0001e80000100c00 */
[----:B------:R1:W-:Y:S04]  /*a2c0*/  STL.128 [R1+0x200], R32 ;  /* 0x0002002001007387 */ /* 0x0003e80000100c00 */
[----:B------:R1:W-:Y:S01]  /*a2d0*/  STL.128 [R1+0x1d0], R52 ;  /* 0x0001d03401007387 */ /* 0x0003e20000100c00 */
[----:B0-----:R-:W-:-:S02]  /*a2e0*/  IMAD.U32 R4, RZ, RZ, UR40 ;  /* 0x00000028ff047e24 */ /* 0x001fc4000f8e00ff */
[----:B------:R-:W-:-:S05]  /*a2f0*/  IMAD.U32 R5, RZ, RZ, UR42 ;  /* 0x0000002aff057e24 */ /* 0x000fca000f8e00ff */
[----:B------:R1:W-:Y:S01]  /*a300*/  STL.64 [R1+0x178], R4 ;  /* 0x0001780401007387 */ /* 0x0003e20000100a00 */
[----:B------:R1:W-:Y:S06]  /*a310*/  BAR.SYNC.DEFER_BLOCKING R176, 0x100 ;  /* 0x000400b00000751d */ /* 0x0003ec0000010000 */
[----:B-1---5:R-:W-:Y:S05]  /*a320*/  CALL.REL.NOINC `($_ZN7cutlass13device_kernelIN5flash11enable_sm90INS1_16FlashAttnFwdSm90INS1_25CollectiveMainloopFwdSm90ILi2EN4cute5tupleIJNS5_1CILi1EEES8_S8_EEENS6_IJNS7_ILi128EEENS7_ILi96EEENS7_ILi64EEEEEELi256ENS_10bfloat16_tEfNS_4arch4Sm90ELb0ELb1ELb1ELb1ELb0ELb1ELb1ELb1ELb0ELb0ELb0ELb0EEENS1_21CollectiveEpilogueFwdINS6_IJSA_NS7_ILi256EEESB_EEES9_SE_SG_Li256ELb1ELb0ELb0ELb0EEENS1_36VarlenDynamicPersistentTileSchedulerILi128ELi96ELi256ELi32ELb0ELb0ELb1ELb1ELb0ELb1EEEEEEEEEvNT_6ParamsE$_ZZN5flash25CollectiveMainloopFwdSm90ILi2EN4cute5tupleIJNS1_1CILi1EEES4_S4_EEENS2_IJNS3_ILi128EEENS3_ILi96EEENS3_ILi64EEEEEELi256EN7cutlass10bfloat16_tEfNSA_4arch4Sm90ELb0ELb1ELb1ELb1ELb0ELb1ELb1ELb1ELb0ELb0ELb0ELb0EE3mmaINS_16FlashAttnFwdSm90ISE_NS_21CollectiveEpilogueFwdINS2_IJS6_NS3_ILi256EEES7_EEES5_SB_SD_Li256ELb1ELb0ELb0ELb0EEENS_36VarlenDynamicPersistentTileSchedulerILi128ELi96ELi256ELi32ELb0ELb0ELb1ELb1ELb0ELb1EEEE13SharedStorageENS1_6TensorINS1_11ArrayEngineIfLm128EEENS1_6LayoutINS2_IJNS2_IJNS3_ILi2EEEST_NS3_ILi32EEEEEES4_S4_EEENS2_IJNS2_IJS4_ST_NS3_ILi4EEEEEENS3_ILi0EEESZ_EEEEEEENS_7SoftmaxILi2ELi0EEEEEbRKNSE_6ParamsENSA_25PipelineTmaAsyncNoClusterILi2ENSA_16PipelineTmaAsyncILi2EEEEES1B_RNSA_13PipelineStateILj2EEERT0_RT1_iRiRKNS_16SeqlenInfoQKNewKILb1ELb1EEENS2_IJiiiiEEERT_ENKUliT_T0_T1_E_clIZSF_ISO_S12_S14_EbS17_S1B_S1B_S1E_S1G_S1I_iS1J_S1N_S1O_S1Q_EUlRS1R_iE0_NS3_ILb1EEES1Y_EEDaiS1R_S1S_S1T_) ;  /* 0x000002c800647944 */ /* 0x022fea0003c00000 */
[----:B------:R-:W-:Y:S05]  /*a330*/  BSYNC B0 ;  /* 0x0000000000007941 */ /* 0x000fea0003800000 */
.L_x_10101:
[----:B------:R-:W2:Y:S01]  /*a340*/  LDL R2, [R1+0x70] ;  /* 0x0000700001027983 */ /* 0x000ea20000100800 */
[----:B------:R-:W0:Y:S01]  /*a350*/  LDC.64 R6, c[0x0][0xad8] ;  /* 0x0002b600ff067b82 */ /* 0x000e220000000a00 */
[----:B------:R-:W-:Y:S01]  /*a360*/  VIADD R0, R178, 0xfffffffe ;  /* 0xfffffffeb2007836 */ /* 0x000fe20000000000 */
[----:B0-----:R-:W-:Y:S01]  /*a370*/  ISETP.GE.AND P0, PT, R7, 0x1, PT ;  /* 0x000000010700780c */ /* 0x001fe20003f06270 */
[----:B--2---:R-:W-:-:S05]  /*a380*/  IMAD.SHL.U32 R2, R2, 0x80, RZ ;  /* 0x0000008002027824 */ /* 0x004fca00078e00ff */
[----:B------:R-:W-:-:S05]  /*a390*/  IADD3 R5, R2, R157, -R156 ;  /* 0x0000009d02057210 */ /* 0x000fca0007ffe89c */
[----:B------:R-:W-:Y:S02]  /*a3a0*/  IMAD.IADD R3, R5, 0x1, R6 ;  /* 0x0000000105037824 */ /* 0x000fe400078e0206 */
        /* <DEDUP_REMOVED lines=12> */
.L_x_10104:
[----:B------:R-:W-:-:S13]  /*a470*/  ISETP.NE.AND P0, PT, R7, 0x1, PT ;  /* 0x000000010700780c */ /* 0x000fda0003f05270 */
[----:B------:R-:W0:Y:S02]  /*a480*/  @P0 LDC.64 R8, c[0x0][0xae0] ;  /* 0x0002b800ff080b82 */ /* 0x000e240000000a00 */
[----:B0-----:R-:W-:-:S05]  /*a490*/  @P0 IMAD.HI.U32 R6, R4, R8, RZ ;  /* 0x0000000804060227 */ /* 0x001fca00078e00ff */
[----:B------:R-:W-:-:S07]  /*a4a0*/  @P0 SHF.R.U32.HI R4, RZ, R9, R6 ;  /* 0x00000009ff040219 */ /* 0x000fce0000011606 */
.L_x_10105:
[----:B------:R-:W-:Y:S05]  /*a4b0*/  BSYNC B0 ;  /* 0x0000000000007941 */ /* 0x000fea0003800000 */
.L_x_10103:
[----:B------:R-:W-:-:S05]  /*a4c0*/  IMAD R4, R4, R7, R7 ;  /* 0x0000000704047224 */ /* 0x000fca00078e0207 */
[----:B------:R-:W-:-:S07]  /*a4d0*/  VIMNMX R3, R3, R4, PT ;  /* 0x0000000403037248 */ /* 0x000fce0003fe0100 */
.L_x_10102:
[----:B------:R-:W-:-:S05]  /*a4e0*/  IMAD.HI R3, R3, 0x2aaaaaab, RZ ;  /* 0x2aaaaaab03037827 */ /* 0x000fca00078e02ff */
[----:B------:R-:W-:-:S04]  /*a4f0*/  SHF.R.U32.HI R4, RZ, 0x1f, R3 ;  /* 0x0000001fff047819 */ /* 0x000fc80000011603 */
[----:B------:R-:W-:-:S04]  /*a500*/  LEA.HI.SX32 R3, R3, R4, 0x1c ;  /* 0x0000000403037211 */ /* 0x000fc800078fe2ff */
[----:B------:R-:W-:-:S04]  /*a510*/  VIMNMX R3, R164, R3, !PT ;  /* 0x00000003a4037248 */ /* 0x000fc80007fe0100 */
[----:B------:R-:W-:-:S13]  /*a520*/  ISETP.GE.AND P0, PT, R0, R3, PT ;  /* 0x000000030000720c */ /* 0x000fda0003f06270 */
[----:B------:R-:W-:Y:S05]  /*a530*/  @!P0 BRA `(.L_x_10106) ;  /* 0x000000b000408947 */ /* 0x000fea0003800000 */
.L_x_10133:
        /* <DEDUP_REMOVED lines=16> */
[----:B-1----:R-:W-:Y:S01]  /*a640*/  @!P0 IMAD.MOV.U32 R5, RZ, RZ, RZ ;  /* 0x000000ffff058224 */ /* 0x002fe200078e00ff */
[----:B--2---:R-:W-:-:S04]  /*a650*/  LOP3.LUT R2, R2, 0x1, RZ, 0xfc, !PT ;  /* 0x0000000102027812 */ /* 0x004fc800078efcff */
[----:B------:R-:W-:-:S13]  /*a660*/  ISETP.NE.AND P1, PT, R2, 0x3, PT ;  /* 0x000000030200780c */ /* 0x000fda0003f25270 */
[----:B0-----:R-:W-:Y:S05]  /*a670*/  @!P1 BRA `(.L_x_10108) ;  /* 0x0000000000049947 */ /* 0x001fea0003800000 */
[----:B------:R-:W-:Y:S01]  /*a680*/  BPT.TRAP 0x1 ;  /* 0x000000040000795c */ /* 0x000fe20000300000 */
.L_x_10108:
[----:B------:R-:W-:Y:S05]  /*a690*/  BSYNC B0 ;  /* 0x0000000000007941 */ /* 0x000fea0003800000 */
.L_x_10107:
        /* <DEDUP_REMOVED lines=13> */
.L_x_10110:
[----:B------:R-:W-:Y:S05]  /*a770*/  BSYNC B0 ;  /* 0x0000000000007941 */ /* 0x000fea0003800000 */
.L_x_10109:
        /* <DEDUP_REMOVED lines=8> */
.L_x_10112:
[----:B------:R-:W-:Y:S05]  /*a800*/  BSYNC B0 ;  /* 0x0000000000007941 */ /* 0x000fea0003800000 */
.L_x_10111:
[----:B------:R-:W2:Y:S04]  /*a810*/  LD.E R5, desc[UR56][R16.64+0x218] ;  /* 0x0002183810057980 */ /* 0x000ea8000c101900 */
[----:B------:R-:W2:Y:S01]  /*a820*/  LDL.64 R8, [R1+0xa0] ;  /* 0x0000a00001087983 */ /* 0x000ea20000100a00 */
[----:B------:R-:W-:Y:S05]  /*a830*/  WARPSYNC.ALL ;  /* 0x0000000000007948 */ /* 0x000fea0003800000 */
[----:B------:R-:W3:Y:S04]  /*a840*/  LDL.64 R14, [R1+0x98] ;  /* 0x00009800010e7983 */ /* 0x000ee80000100a00 */
[----:B0----5:R-:W4:Y:S04]  /*a850*/  LDL.64 R6, [R1+0x98] ;  /* 0x0000980001067983 */ /* 0x021f280000100a00 */
        /* <DEDUP_REMOVED lines=15> */
[----:B------:R-:W-:Y:S02]  /*a950*/  R2UR UR5, R15 ;  /* 0x000000000f0572ca */ /* 0x000fe400000e0000 */
[----:B------:R-:W3:Y:S11]  /*a960*/  LDL R15, [R1+0x54] ;  /* 0x00005400010f7983 */ /* 0x000ef60000100800 */
[----:B------:R-:W-:Y:S01]  /*a970*/  HGMMA.64x96x16.F32.BF16 R24, gdesc[UR4], RZ, !UPT, gsb0 ;  /* 0x01600000041879f0 */ /* 0x000fe2000c0018ff */
[----:B----4-:R-:W-:Y:S01]  /*a980*/  VIADD R6, R6, 0x2 ;  /* 0x0000000206067836 */ /* 0x010fe20000000000 */
[----:B------:R-:W-:-:S02]  /*a990*/  R2UR UR6, R8 ;  /* 0x00000000080672ca */ /* 0x000fc400000e0000 */
[----:B------:R-:W-:Y:S02]  /*a9a0*/  R2UR UR7, R9 ;  /* 0x00000000090772ca */ /* 0x000fe400000e0000 */
[----:B------:R-:W-:Y:S02]  /*a9b0*/  R2UR UR4, R6 ;  /* 0x00000000060472ca */ /* 0x000fe400000e0000 */
[----:B------:R-:W-:Y:S01]  /*a9c0*/  R2UR UR5, R7 ;  /* 0x00000000070572ca */ /* 0x000fe200000e0000 */
[----:B------:R-:W-:Y:S02]  /*a9d0*/  VIADD R10, R10, 0x4 ;  /* 0x000000040a0a7836 */ /* 0x000fe40000000000 */
[----:B------:R-:W-:Y:S02]  /*a9e0*/  VIADD R6, R4, 0x4 ;  /* 0x0000000404067836 */ /* 0x000fe40000000000 */
[----:B------:R-:W-:Y:S01]  /*a9f0*/  IMAD.MOV.U32 R7, RZ, RZ, R9 ;  /* 0x000000ffff077224 */ /* 0x000fe200078e0009 */
[----:B------:R-:W-:-:S02]  /*aa00*/  WARPGROUP.DEPBAR.LE gsb0, 0x0 ;  /* 0x00008000000079c5 */ /* 0x000fc40000010000 */
        /* <DEDUP_REMOVED lines=25> */
[----:B0-----:R-:W-:Y:S05]  /*aba0*/  @!P1 BRA `(.L_x_10115) ;  /* 0x0000000000049947 */ /* 0x001fea0003800000 */
[----:B------:R-:W-:Y:S01]  /*abb0*/  BPT.TRAP 0x1 ;  /* 0x000000040000795c */ /* 0x000fe20000300000 */
.L_x_10115:
[----:B------:R-:W-:Y:S05]  /*abc0*/  BSYNC B0 ;  /* 0x0000000000007941 */ /* 0x000fea0003800000 */
.L_x_10114:
        /* <DEDUP_REMOVED lines=10> */
.L_x_10117:
[----:B------:R-:W-:Y:S05]  /*ac70*/  BSYNC B0 ;  /* 0x0000000000007941 */ /* 0x000fea0003800000 */
.L_x_10116:
[----:B------:R-:W-:Y:S04]  /*ac80*/  BSSY B0, `(.L_x_10118) ;  /* 0x0000006000007945 */ /* 0x000fe80003800000 */
[----:B-1----:R-:W-:Y:S05]  /*ac90*/  @P0 BRA `(.L_x_10119) ;  /* 0x0000000000100947 */ /* 0x002fea0003800000 */
[----:B-----5:R-:W-:Y:S01]  /*aca0*/  IMAD R4, R4, 0x8, R7 ;  /* 0x0000000804047824 */ /* 0x020fe200078e0207 */
[----:B0-----:R-:W-:-:S04]  /*acb0*/  SHF.L.U32 R5, R6, 0x1f, RZ ;  /* 0x0000001f06057819 */ /* 0x001fc800000006ff */
[----:B------:R-:W0:Y:S02]  /*acc0*/  SYNCS.PHASECHK.TRANS64.TRYWAIT P0, [R4+URZ], R5 ;  /* 0x00000005040075a7 */ /* 0x000e24000800017f */
[----:B0-----:R-:W-:Y:S05]  /*acd0*/  @!P0 BRA `(.L_x_10120) ;  /* 0x000002a800c88947 */ /* 0x001fea0003800000 */
.L_x_10119:
[----:B------:R-:W-:Y:S05]  /*ace0*/  BSYNC B0 ;  /* 0x0000000000007941 */ /* 0x000fea0003800000 */
.L_x_10118:
[----:B------:R-:W2:Y:S04]  /*acf0*/  LDL R7, [R1+0x90] ;  /* 0x0000900001077983 */ /* 0x000ea80000100800 */
[----:B------:R-:W3:Y:S04]  /*ad00*/  LD.E R15, desc[UR56][R16.64+0x218] ;  /* 0x00021838100f7980 */ /* 0x000ee8000c101900 */
[----:B------:R-:W3:Y:S04]  /*ad10*/  LDL.64 R20, [R1+0x118] ;  /* 0x0001180001147983 */ /* 0x000ee80000100a00 */
[----:B0----5:R-:W4:Y:S04]  /*ad20*/  LDL.64 R4, [R1+0x110] ;  /* 0x0001100001047983 */ /* 0x021f280000100a00 */
[----:B------:R-:W4:Y:S04]  /*ad30*/  LDL.64 R8, [R1+0x110] ;  /* 0x0001100001087983 */ /* 0x000f280000100a00 */
[----:B------:R-:W4:Y:S04]  /*ad40*/  LDL.64 R10, [R1+0x110] ;  /* 0x00011000010a7983 */ /* 0x000f280000100a00 */
[----:B------:R-:W4:Y:S01]  /*ad50*/  LDL.64 R12, [R1+0x110] ;  /* 0x00011000010c7983 */ /* 0x000f220000100a00 */
[----:B------:R-:W-:Y:S05]  /*ad60*/  WARPSYNC.ALL ;  /* 0x0000000000007948 */ /* 0x000fea0003800000 */
[----:B------:R-:W-:Y:S01]  /*ad70*/  WARPGROUP.ARRIVE ;  /* 0x00000000000079c5 */ /* 0x000fe20000000000 */
[----:B--2---:R-:W-:Y:S01]  /*ad80*/  ISETP.NE.U32.AND P0, PT, R7, RZ, PT ;  /* 0x000000ff0700720c */ /* 0x004fe20003f05070 */
[----:B---3--:R-:W-:-:S02]  /*ad90*/  IMAD R6, R15, 0xc00, R20 ;  /* 0x00000c000f067824 */ /* 0x008fc400078e0214 */
[----:B------:R-:W-:Y:S01]  /*ada0*/  IMAD.MOV.U32 R7, RZ, RZ, R21 ;  /* 0x000000ffff077224 */ /* 0x000fe200078e0015 */
[----:B------:R-:W2:Y:S01]  /*adb0*/  LDL.64 R14, [R1+0x110] ;  /* 0x00011000010e7983 */ /* 0x000ea20000100a00 */
[----:B----4-:R-:W-:Y:S02]  /*adc0*/  R2UR UR4, R4 ;  /* 0x00000000040472ca */ /* 0x010fe400000e0000 */
[----:B------:R-:W-:Y:S02]  /*add0*/  R2UR UR6, R6 ;  /* 0x00000000060672ca */ /* 0x000fe400000e0000 */
[----:B------:R-:W-:Y:S02]  /*ade0*/  R2UR UR7, R7 ;  /* 0x00000000070772ca */ /* 0x000fe400000e0000 */
[----:B------:R-:W-:Y:S02]  /*adf0*/  R2UR UR5, R5 ;  /* 0x00000000050572ca */ /* 0x000fe400000e0000 */
[----:B------:R-:W-:-:S11]  /*ae00*/  VOTEU.ANY UP0, P0 ;  /* 0x00000000003f7886 */ /* 0x000fd60000000100 */
        /* <DEDUP_REMOVED lines=129> */
[----:B---3--:R-:W-:Y:S01]  /*b620*/  VIADD R8, R8, 0xc02 ;  /* 0x00000c0208087836 */ /* 0x008fe20000000000 */
        /* <DEDUP_REMOVED lines=9> */
[----:B----4-:R-:W-:-:S02]  /*b6c0*/  VIADD R10, R10, 0xc04 ;  /* 0x00000c040a0a7836 */ /* 0x010fc40000000000 */
        /* <DEDUP_REMOVED lines=19> */
[----:B------:R-:W0:Y:S01]  /*b800*/  S2R R72, SR_TID.X ;  /* 0x0000000000487919 */ /* 0x000e220000002100 */
[----:B------:R1:W-:Y:S04]  /*b810*/  STL [R1+0x90], R2 ;  /* 0x0000900201007387 */ /* 0x0003e80000100800 */
[----:B------:R1:W-:Y:S01]  /*b820*/  STL [R1+0x90], R2 ;  /* 0x0000900201007387 */ /* 0x0003e20000100800 */
[----:B------:R-:W-:-:S02]  /*b830*/  WARPGROUP.DEPBAR.LE gsb0, 0x0 ;  /* 0x00008000000079c5 */ /* 0x000fc40000010000 */
[----:B------:R-:W-:-:S06]  /*b840*/  WARPGROUP.ARRIVE ;  /* 0x00000000000079c5 */ /* 0x000fcc0000000000 */
[----:B------:R-:W-:Y:S01]  /*b850*/  HGMMA.64x96x16.F32.BF16 R24, gdesc[UR4], R24, gsb0 ;  /* 0x01600000041879f0 */ /* 0x000fe20008001818 */
[----:B0-----:R-:W-:Y:S01]  /*b860*/  LOP3.LUT R72, R72, 0x7f, RZ, 0xc0, !PT ;  /* 0x0000007f48487812 */ /* 0x001fe200078ec0ff */
[----:B------:R1:W-:Y:S03]  /*b870*/  STL [R1+0x90], R2 ;  /* 0x0000900201007387 */ /* 0x0003e60000100800 */
[----:B------:R-:W-:Y:S01]  /*b880*/  ISETP.NE.AND P0, PT, R72, RZ, PT ;  /* 0x000000ff4800720c */ /* 0x000fe20003f05270 */
        /* <DEDUP_REMOVED lines=22> */
[----:B------:R-:W3:Y:S04]  /*b9f0*/  LDL R15, [R1+0x13c] ;  /* 0x00013c00010f7983 */ /* 0x000ee80000100800 */
[----:B0-----:R-:W4:Y:S04]  /*ba00*/  LDL.128 R4, [R1+0x140] ;  /* 0x0001400001047983 */ /* 0x001f280000100c00 */
[----:B------:R-:W4:Y:S04]  /*ba10*/  LDL R72, [R1+0x70] ;  /* 0x0000700001487983 */ /* 0x000f280000100800 */
[----:B------:R-:W3:Y:S04]  /*ba20*/  LDL.128 R8, [R1+0x150] ;  /* 0x0001500001087983 */ /* 0x000ee80000100c00 */
[----:B--2---:R-:W2:Y:S01]  /*ba30*/  LD.E R20, desc[UR56][R20.64] ;  /* 0x0000003814147980 */ /* 0x004ea2000c101900 */
[----:B------:R-:W-:Y:S01]  /*ba40*/  BSSY B0, `(.L_x_10121) ;  /* 0x0000095000007945 */ /* 0x000fe20003800000 */
[----:B---3--:R-:W-:Y:S01]  /*ba50*/  ISETP.GE.AND P1, PT, R9, 0x1, PT ;  /* 0x000000010900780c */ /* 0x008fe20003f26270 */
[-C--:B--2---:R-:W-:Y:S01]  /*ba60*/  FMUL.FTZ R21, R34, R20.reuse ;  /* 0x0000001422157220 */ /* 0x084fe20000410000 */
[----:B------:R-:W-:Y:S01]  /*ba70*/  FMUL.FTZ R37, R37, R20 ;  /* 0x0000001425257220 */ /* 0x000fe20000410000 */
[----:B------:R-:W-:-:S03]  /*ba80*/  SHF.R.S32.HI R34, RZ, 0x1f, R15 ;  /* 0x0000001fff227819 */ /* 0x000fc6000001140f */
[----:B------:R0:W2:Y:S02]  /*ba90*/  MUFU.TANH R76, R37 ;  /* 0x00000025004c7308 */ /* 0x0000a40000002400 */
[----:B0-----:R-:W-:-:S04]  /*baa0*/  LEA.HI R37, R34, R15, RZ, 0x7 ;  /* 0x0000000f22257211 */ /* 0x001fc800078f38ff */
[----:B------:R-:W-:Y:S01]  /*bab0*/  LOP3.LUT R34, R37, 0xffffff80, RZ, 0xc0, !PT ;  /* 0xffffff8025227812 */ /* 0x000fe200078ec0ff */
[----:B------:R-:W-:-:S04]  /*bac0*/  FMUL.FTZ R13, R27, R20 ;  /* 0x000000141b0d7220 */ /* 0x000fc80000410000 */
[----:B------:R-:W-:Y:S02]  /*bad0*/  IMAD.IADD R34, R15, 0x1, -R34 ;  /* 0x000000010f227824 */ /* 0x000fe400078e0a22 */
[-C--:B------:R-:W-:Y:S01]  /*bae0*/  FMUL.FTZ R27, R39, R20.reuse ;  /* 0x00000014271b7220 */ /* 0x080fe20000410000 */
[-C--:B------:R-:W-:Y:S01]  /*baf0*/  FMUL.FTZ R41, R41, R20.reuse ;  /* 0x0000001429297220 */ /* 0x080fe20000410000 */
[-C--:B------:R-:W-:Y:S01]  /*bb00*/  FMUL.FTZ R36, R36, R20.reuse ;  /* 0x0000001424247220 */ /* 0x080fe20000410000 */
[----:B------:R-:W-:Y:S02]  /*bb10*/  SHF.R.S32.HI R39, RZ, 0x1f, R34 ;  /* 0x0000001fff277819 */ /* 0x000fe40000011422 */
[----:B------:R0:W3:Y:S01]  /*bb20*/  MUFU.TANH R80, R41 ;  /* 0x0000002900507308 */ /* 0x0000e20000002400 */
[-C--:B------:R-:W-:Y:S01]  /*bb30*/  FMUL.FTZ R12, R26, R20.reuse ;  /* 0x000000141a0c7220 */ /* 0x080fe20000410000 */
[-C--:B------:R-:W-:Y:S01]  /*bb40*/  FMUL.FTZ R26, R38, R20.reuse ;  /* 0x00000014261a7220 */ /* 0x080fe20000410000 */
[----:B------:R-:W-:Y:S01]  /*bb50*/  FMUL.FTZ R38, R42, R20 ;  /* 0x000000142a267220 */ /* 0x000fe20000410000 */
[----:B0-----:R-:W-:-:S04]  /*bb60*/  LEA.HI R41, R39, R34, RZ, 0x2 ;  /* 0x0000002227297211 */ /* 0x001fc800078f10ff */
[----:B------:R0:W1:Y:S01]  /*bb70*/  MUFU.TANH R73, R36 ;  /* 0x0000002400497308 */ /* 0x0000620000002400 */
[--C-:B------:R-:W-:Y:S01]  /*bb80*/  SHF.R.S32.HI R42, RZ, 0x2, R41.reuse ;  /* 0x00000002ff2a7819 */ /* 0x100fe20000011429 */
[-C--:B0-----:R-:W-:Y:S01]  /*bb90*/  FMUL.FTZ R36, R43, R20.reuse ;  /* 0x000000142b247220 */ /* 0x081fe20000410000 */
[----:B------:R-:W-:Y:S01]  /*bba0*/  SHF.R.S32.HI R43, RZ, 0x1f, R41 ;  /* 0x0000001fff2b7819 */ /* 0x000fe20000011429 */
[----:B------:R-:W-:-:S03]  /*bbb0*/  FMUL.FTZ R40, R40, R20 ;  /* 0x0000001428287220 */ /* 0x000fc60000410000 */
[----:B------:R-:W-:Y:S01]  /*bbc0*/  LEA.HI R43, R43, R42, RZ, 0x3 ;  /* 0x0000002a2b2b7211 */ /* 0x000fe200078f18ff */
[----:B------:R0:W1:Y:S01]  /*bbd0*/  MUFU.TANH R78, R40 ;  /* 0x00000028004e7308 */ /* 0x0000620000002400 */
[----:B------:R-:W-:Y:S02]  /*bbe0*/  LEA.HI R39, R39, R34, RZ, 0x5 ;  /* 0x0000002227277211 */ /* 0x000fe400078f28ff */
[----:B------:R-:W-:Y:S01]  /*bbf0*/  LOP3.LUT R43, R43, 0xfffffff8, RZ, 0xc0, !PT ;  /* 0xfffffff82b2b7812 */ /* 0x000fe200078ec0ff */
[-C--:B------:R-:W-:Y:S01]  /*bc00*/  FMUL.FTZ R29, R29, R20.reuse ;  /* 0x000000141d1d7220 */ /* 0x080fe20000410000 */
[----:B------:R-:W-:Y:S02]  /*bc10*/  LOP3.LUT R41, R41, 0x7ffffffc, RZ, 0xc0, !PT ;  /* 0x7ffffffc29297812 */ /* 0x000fe400078ec0ff */
[----:B0-----:R-:W-:Y:S01]  /*bc20*/  SHF.R.S32.HI R40, RZ, 0x7, R37 ;  /* 0x00000007ff287819 */ /* 0x001fe20000011425 */
[----:B------:R-:W-:Y:S02]  /*bc30*/  IMAD.IADD R42, R42, 0x1, -R43 ;  /* 0x000000012a2a7824 */ /* 0x000fe400078e0a2b */
[-C--:B------:R-:W-:Y:S01]  /*bc40*/  FMUL.FTZ R32, R32, R20.reuse ;  /* 0x0000001420207220 */ /* 0x080fe20000410000 */
[-C--:B------:R-:W-:Y:S01]  /*bc50*/  FMUL.FTZ R33, R33, R20.reuse ;  /* 0x0000001421217220 */ /* 0x080fe20000410000 */
[----:B------:R-:W-:Y:S01]  /*bc60*/  FMUL.FTZ R45, R45, R20 ;  /* 0x000000142d2d7220 */ /* 0x000fe20000410000 */
[----:B------:R-:W-:-:S02]  /*bc70*/  LEA.HI R37, R37, R40, RZ, 0x1 ;  /* 0x0000002825257211 */ /* 0x000fc400078f08ff */
[----:B------:R-:W-:Y:S01]  /*bc80*/  SHF.R.S32.HI R43, RZ, 0x5, R39 ;  /* 0x00000005ff2b7819 */ /* 0x000fe20000011427 */
[-C--:B------:R-:W-:Y:S01]  /*bc90*/  FMUL.FTZ R14, R24, R20.reuse ;  /* 0x00000014180e7220 */ /* 0x080fe20000410000 */
[----:B------:R0:W1:Y:S01]  /*bca0*/  MUFU.TANH R79, R29 ;  /* 0x0000001d004f7308 */ /* 0x0000620000002400 */
[-C--:B------:R-:W-:Y:S01]  /*bcb0*/  FMUL.FTZ R18, R30, R20.reuse ;  /* 0x000000141e127220 */ /* 0x080fe20000410000 */
[-C--:B------:R-:W-:Y:S01]  /*bcc0*/  FMUL.FTZ R19, R31, R20.reuse ;  /* 0x000000141f137220 */ /* 0x080fe20000410000 */
[-C--:B------:R-:W-:Y:S01]  /*bcd0*/  FMUL.FTZ R24, R35, R20.reuse ;  /* 0x0000001423187220 */ /* 0x080fe20000410000 */
[----:B------:R-:W-:Y:S01]  /*bce0*/  IMAD.IADD R41, R34, 0x1, -R41 ;  /* 0x0000000122297824 */ /* 0x000fe200078e0a29 */
[----:B------:R-:W-:Y:S01]  /*bcf0*/  LOP3.LUT R39, R37, 0x3fffffe, RZ, 0xc0, !PT ;  /* 0x03fffffe25277812 */ /* 0x000fe200078ec0ff */
[-C--:B------:R-:W-:Y:S01]  /*bd00*/  FMUL.FTZ R25, R25, R20.reuse ;  /* 0x0000001419197220 */ /* 0x080fe20000410000 */
[-C--:B------:R-:W-:Y:S01]  /*bd10*/  FMUL.FTZ R28, R28, R20.reuse ;  /* 0x000000141c1c7220 */ /* 0x080fe20000410000 */
[----:B------:R4:W1:Y:S01]  /*bd20*/  MUFU.TANH R77, R32 ;  /* 0x00000020004d7308 */ /* 0x0008620000002400 */
[-C--:B------:R-:W-:Y:S01]  /*bd30*/  FMUL.FTZ R44, R44, R20.reuse ;  /* 0x000000142c2c7220 */ /* 0x080fe20000410000 */
[-C--:B------:R-:W-:Y:S01]  /*bd40*/  FMUL.FTZ R31, R46, R20.reuse ;  /* 0x000000142e1f7220 */ /* 0x080fe20000410000 */
[-C--:B0-----:R-:W-:Y:S01]  /*bd50*/  FMUL.FTZ R29, R47, R20.reuse ;  /* 0x000000142f1d7220 */ /* 0x081fe20000410000 */
        /* <DEDUP_REMOVED lines=13> */
[-C--:B----4-:R-:W-:Y:S01]  /*be30*/  FMUL.FTZ R32, R63, R20.reuse ;  /* 0x000000143f207220 */ /* 0x090fe20000410000 */
[-C--:B------:R-:W-:Y:S01]  /*be40*/  FMUL.FTZ R64, R64, R20.reuse ;  /* 0x0000001440407220 */ /* 0x080fe20000410000 */
[-C--:B0-----:R-:W-:Y:S01]  /*be50*/  FMUL.FTZ R33, R66, R20.reuse ;  /* 0x0000001442217220 */ /* 0x081fe20000410000 */
[-C--:B------:R-:W-:Y:S01]  /*be60*/  FMUL.FTZ R15, R67, R20.reuse ;  /* 0x00000014430f7220 */ /* 0x080fe20000410000 */
[-C--:B------:R-:W-:Y:S01]  /*be70*/  FMUL.FTZ R68, R68, R20.reuse ;  /* 0x0000001444447220 */ /* 0x080fe20000410000 */
[----:B------:R-:W-:Y:S01]  /*be80*/  FMUL.FTZ R34, R70, R20 ;  /* 0x0000001446227220 */ /* 0x000fe20000410000 */
[----:B------:R-:W-:-:S02]  /*be90*/  IMAD R43, R72, 0x8, R43 ;  /* 0x00000008482b7824 */ /* 0x000fc400078e022b */
[-C--:B------:R-:W-:Y:S01]  /*bea0*/  FMUL.FTZ R37, R71, R20.reuse ;  /* 0x0000001447257220 */ /* 0x080fe20000410000 */
[----:B--2---:R-:W-:Y:S02]  /*beb0*/  IMAD R45, R0, -0x60, R5 ;  /* 0xffffffa0002d7824 */ /* 0x004fe400078e0205 */
        /* <DEDUP_REMOVED lines=9> */
[----:B------:R-:W0:Y:S03]  /*bf50*/  MUFU.TANH R14, R14 ;  /* 0x0000000e000e7308 */ /* 0x000e260000002400 */
[----:B------:R-:W-:Y:S01]  /*bf60*/  IMAD R42, R39, 0x40, R42 ;  /* 0x00000040272a7824 */ /* 0x000fe200078e022a */
[----:B------:R-:W-:-:S04]  /*bf70*/  LOP3.LUT R39, RZ, R6, RZ, 0x33, !PT ;  /* 0x00000006ff277212 */ /* 0x000fc800078e33ff */
[----:B------:R-:W2:Y:S01]  /*bf80*/  MUFU.TANH R25, R25 ;  /* 0x0000001900197308 */ /* 0x000ea20000002400 */
[----:B------:R-:W-:-:S07]  /*bf90*/  IMAD R20, R41, -0x2, R20 ;  /* 0xfffffffe29147824 */ /* 0x000fce00078e0214 */
[----:B------:R-:W4:Y:S01]  /*bfa0*/  MUFU.TANH R12, R12 ;  /* 0x0000000c000c7308 */ /* 0x000f220000002400 */
        /* <DEDUP_REMOVED lines=22> */
[----:B------:R-:W0:Y:S08]  /*c110*/  MUFU.TANH R56, R56 ;  /* 0x0000003800387308 */ /* 0x000e300000002400 */
[----:B------:R0:W0:Y:S08]  /*c120*/  MUFU.TANH R51, R57 ;  /* 0x0000003900337308 */ /* 0x0000300000002400 */
[----:B------:R-:W0:Y:S08]  /*c130*/  MUFU.TANH R58, R58 ;  /* 0x0000003a003a7308 */ /* 0x000e300000002400 */
[----:B------:R0:W0:Y:S08]  /*c140*/  MUFU.TANH R85, R59 ;  /* 0x0000003b00557308 */ /* 0x0000300000002400 */
[----:B------:R-:W0:Y:S08]  /*c150*/  MUFU.TANH R60, R60 ;  /* 0x0000003c003c7308 */ /* 0x000e300000002400 */
[----:B------:R0:W0:Y:S08]  /*c160*/  MUFU.TANH R47, R61 ;  /* 0x0000003d002f7308 */ /* 0x0000300000002400 */
[----:B------:R-:W0:Y:S08]  /*c170*/  MUFU.TANH R62, R62 ;  /* 0x0000003e003e7308 */ /* 0x000e300000002400 */
[----:B------:R-:W0:Y:S08]  /*c180*/  MUFU.TANH R32, R32 ;  /* 0x0000002000207308 */ /* 0x000e300000002400 */
[----:B------:R-:W0:Y:S08]  /*c190*/  MUFU.TANH R64, R64 ;  /* 0x0000004000407308 */ /* 0x000e300000002400 */
[----:B------:R0:W0:Y:S08]  /*c1a0*/  MUFU.TANH R46, R65 ;  /* 0x00000041002e7308 */ /* 0x0000300000002400 */
[----:B------:R-:W0:Y:S08]  /*c1b0*/  MUFU.TANH R33, R33 ;  /* 0x0000002100217308 */ /* 0x000e300000002400 */
[----:B------:R-:W0:Y:S08]  /*c1c0*/  MUFU.TANH R15, R15 ;  /* 0x0000000f000f7308 */ /* 0x000e300000002400 */
[----:B------:R-:W0:Y:S08]  /*c1d0*/  MUFU.TANH R68, R68 ;  /* 0x0000004400447308 */ /* 0x000e300000002400 */
[----:B------:R0:W0:Y:S08]  /*c1e0*/  MUFU.TANH R50, R69 ;  /* 0x0000004500327308 */ /* 0x0000300000002400 */
[----:B------:R-:W0:Y:S08]  /*c1f0*/  MUFU.TANH R34, R34 ;  /* 0x0000002200227308 */ /* 0x000e300000002400 */
[----:B------:R-:W0:Y:S01]  /*c200*/  MUFU.TANH R37, R37 ;  /* 0x0000002500257308 */ /* 0x000e220000002400 */
[----:B------:R-:W-:-:S02]  /*c210*/  IMAD.IADD R87, R20, 0x1, R7 ;  /* 0x0000000114577824 */ /* 0x000fc400078e0207 */
[----:B------:R-:W-:Y:S02]  /*c220*/  IMAD.IADD R89, R20, 0x1, R39 ;  /* 0x0000000114597824 */ /* 0x000fe400078e0227 */
[----:B------:R-:W-:Y:S02]  /*c230*/  IMAD R54, R41, -0x2, R6 ;  /* 0xfffffffe29367824 */ /* 0x000fe400078e0206 */
        /* <DEDUP_REMOVED lines=8> */
[----:B------:R-:W-:Y:S02]  /*c2c0*/  ISETP.NE.AND P1, PT, R9, 0x1, PT ;  /* 0x000000010900780c */ /* 0x000fe40003f25270 */
[----:B------:R-:W-:-:S11]  /*c2d0*/  LOP3.LUT R39, RZ, R8, RZ, 0x33, !PT ;  /* 0x00000008ff277212 */ /* 0x000fd600078e33ff */
[----:B------:R-:W-:-:S05]  /*c2e0*/  @P1 IMAD.HI.U32 R8, R39, R10, RZ ;  /* 0x0000000a27081227 */ /* 0x000fca00078e00ff */
[----:B------:R-:W-:-:S04]  /*c2f0*/  @P1 SHF.R.U32.HI R39, RZ, R11, R8 ;  /* 0x0000000bff271219 */ /* 0x000fc80000011608 */
[----:B------:R-:W-:Y:S01]  /*c300*/  LOP3.LUT R8, RZ, R39, RZ, 0x33, !PT ;  /* 0x00000027ff087212 */ /* 0x000fe200078e33ff */
[----:B------:R-:W-:Y:S06]  /*c310*/  BRA `(.L_x_10125) ;  /* 0x00000000000c7947 */ /* 0x000fec0003800000 */
.L_x_10124:
[----:B------:R-:W-:-:S13]  /*c320*/  ISETP.NE.AND P1, PT, R9, 0x1, PT ;  /* 0x000000010900780c */ /* 0x000fda0003f25270 */
[----:B------:R-:W-:-:S05]  /*c330*/  @P1 IMAD.HI.U32 R20, R8, R10, RZ ;  /* 0x0000000a08141227 */ /* 0x000fca00078e00ff */
[----:B------:R-:W-:-:S07]  /*c340*/  @P1 SHF.R.U32.HI R8, RZ, R11, R20 ;  /* 0x0000000bff081219 */ /* 0x000fce0000011614 */
.L_x_10125:
[----:B------:R-:W-:Y:S05]  /*c350*/  BSYNC B1 ;  /* 0x0000000000017941 */ /* 0x000fea0003800000 */
.L_x_10123:
[----:B------:R-:W-:-:S05]  /*c360*/  IMAD R8, R8, R9, R54 ;  /* 0x0000000908087224 */ /* 0x000fca00078e0236 */
[----:B------:R-:W-:Y:S02]  /*c370*/  VIMNMX R7, R7, R8, !PT ;  /* 0x0000000807077248 */ /* 0x000fe40007fe0100 */
[----:B------:R-:W-:-:S07]  /*c380*/  VIADDMNMX R6, R8, R9, R6, PT ;  /* 0x0000000908067246 */ /* 0x000fce0003800106 */
.L_x_10122:
[----:B------:R-:W-:Y:S05]  /*c390*/  BSYNC B0 ;  /* 0x0000000000007941 */ /* 0x000fea0003800000 */
.L_x_10121:
[----:B------:R-:W-:Y:S01]  /*c3a0*/  ISETP.GE.AND P1, PT, R40, 0x9, PT ;  /* 0x000000092800780c */ /* 0x000fe20003f26270 */
[----:B------:R-:W-:Y:S01]  /*c3b0*/  VIADD R42, R42, 0x8 ;  /* 0x000000082a2a7836 */ /* 0x000fe20000000000 */
[----:B------:R-:W-:Y:S01]  /*c3c0*/  ISETP.GE.AND P2, PT, R40, 0x2, PT ;  /* 0x000000022800780c */ /* 0x000fe20003f46270 */
[----:B------:R-:W-:Y:S01]  /*c3d0*/  BSSY B0, `(.L_x_10126) ;  /* 0x0000087000007945 */ /* 0x000fe20003800000 */
[----:B------:R-:W-:Y:S02]  /*c3e0*/  P2R R20, PR, RZ, 0x2 ;  /* 0x00000002ff147803 */ /* 0x000fe40000000000 */
[----:B------:R-:W-:Y:S02]  /*c3f0*/  ISETP.GT.AND P1, PT, R7, 0x8, !P1 ;  /* 0x000000080700780c */ /* 0x000fe40004f24270 */
[----:B------:R-:W-:Y:S02]  /*c400*/  P2R R8, PR, RZ, 0x4 ;  /* 0x00000004ff087803 */ /* 0x000fe40000000000 */
[----:B------:R-:W-:-:S02]  /*c410*/  ISETP.LT.OR P1, PT, R6, 0x9, P1 ;  /* 0x000000090600780c */ /* 0x000fc40000f21670 */
[C---:B------:R-:W-:Y:S02]  /*c420*/  ISETP.GT.AND P2, PT, R7.reuse, 0x1, !P2 ;  /* 0x000000010700780c */ /* 0x040fe40005744270 */
[----:B------:R-:W-:Y:S02]  /*c430*/  ISETP.GE.AND P3, PT, R40, 0xa, PT ;  /* 0x0000000a2800780c */ /* 0x000fe40003f66270 */
[----:B0-----:R-:W-:Y:S02]  /*c440*/  FSEL R81, R28, -INF , !P1 ;  /* 0xff8000001c517808 */ /* 0x001fe40004800000 */
[----:B------:R-:W-:Y:S02]  /*c450*/  ISETP.LT.OR P2, PT, R6, 0x2, P2 ;  /* 0x000000020600780c */ /* 0x000fe40001741670 */
[----:B------:R-:W-:Y:S02]  /*c460*/  ISETP.GT.AND P1, PT, R7, 0x9, !P3 ;  /* 0x000000090700780c */ /* 0x000fe40005f24270 */
[----:B------:R-:W-:-:S02]  /*c470*/  FSEL R83, R25, -INF , !P2 ;  /* 0xff80000019537808 */ /* 0x000fc40005000000 */
        /* <DEDUP_REMOVED lines=76> */
[----:B------:R-:W-:Y:S02]  /*c940*/  P2R R25, PR, RZ, 0x8 ;  /* 0x00000008ff197803 */ /* 0x000fe40000000000 */
[----:B------:R-:W-:-:S02]  /*c950*/  FSEL R49, R60, -INF , !P1 ;  /* 0xff8000003c317808 */ /* 0x000fc40004800000 */
        /* <DEDUP_REMOVED lines=39> */
.L_x_10129:
[----:B------:R-:W-:-:S13]  /*cbd0*/  ISETP.NE.AND P6, PT, R9, 0x1, PT ;  /* 0x000000010900780c */ /* 0x000fda0003fc5270 */
[----:B------:R-:W-:-:S05]  /*cbe0*/  @P6 IMAD.HI.U32 R10, R4, R10, RZ ;  /* 0x0000000a040a6227 */ /* 0x000fca00078e00ff */
[----:B------:R-:W-:-:S07]  /*cbf0*/  @P6 SHF.R.U32.HI R4, RZ, R11, R10 ;  /* 0x0000000bff046219 */ /* 0x000fce000001160a */
.L_x_10130:
[----:B------:R-:W-:Y:S05]  /*cc00*/  BSYNC B1 ;  /* 0x0000000000017941 */ /* 0x000fea0003800000 */
.L_x_10128:
[----:B------:R-:W-:-:S05]  /*cc10*/  IMAD R4, R4, R9, R54 ;  /* 0x0000000904047224 */ /* 0x000fca00078e0236 */
[----:B------:R-:W-:Y:S02]  /*cc20*/  VIADDMNMX R6, R4, R9, R6, PT ;  /* 0x0000000904067246 */ /* 0x000fe40003800106 */
[----:B------:R-:W-:-:S07]  /*cc30*/  VIMNMX R7, R7, R4, !PT ;  /* 0x0000000407077248 */ /* 0x000fce0007fe0100 */
.L_x_10127:
[----:B------:R-:W-:Y:S05]  /*cc40*/  BSYNC B0 ;  /* 0x0000000000007941 */ /* 0x000fea0003800000 */
.L_x_10126:
[----:B------:R-:W-:Y:S02]  /*cc50*/  ISETP.GT.AND P5, PT, R7, RZ, !P5 ;  /* 0x000000ff0700720c */ /* 0x000fe40006fa4270 */
        /* <DEDUP_REMOVED lines=19> */
[----:B------:R-:W2:Y:S01]  /*cd90*/  LDL.64 R20, [R1+0x230] ;  /* 0x0002300001147983 */ /* 0x000ea20000100a00 */
        /* <DEDUP_REMOVED lines=52> */
[C---:B------:R-:W-:Y:S02]  /*d0e0*/  ISETP.GT.AND P5, PT, R7.reuse, 0x48, !P6 ;  /* 0x000000480700780c */ /* 0x040fe400077a4270 */
[----:B------:R-:W-:Y:S02]  /*d0f0*/  ISETP.GT.AND P1, PT, R7, 0x49, !P1 ;  /* 0x000000490700780c */ /* 0x000fe40004f24270 */
[----:B------:R-:W-:Y:S02]  /*d100*/  ISETP.LT.OR P5, PT, R6, 0x49, P5 ;  /* 0x000000490600780c */ /* 0x000fe40002fa1670 */
[----:B--2---:R-:W-:Y:S02]  /*d110*/  FMNMX.FTZ R4, R91, R20, !PT ;  /* 0x000000145b047209 */ /* 0x004fe40007810000 */
[----:B------:R-:W-:-:S02]  /*d120*/  FMNMX.FTZ R5, R46, R21, !PT ;  /* 0x000000152e057209 */ /* 0x000fc40007810000 */
[----:B------:R-:W-:Y:S02]  /*d130*/  FMNMX.FTZ R4, R83, R4, !PT ;  /* 0x0000000453047209 */ /* 0x000fe40007810000 */
[----:B------:R-:W-:Y:S02]  /*d140*/  FSEL R13, R62, -INF , !P5 ;  /* 0xff8000003e0d7808 */ /* 0x000fe40006800000 */
[----:B------:R-:W-:Y:S02]  /*d150*/  FMNMX.FTZ R4, R81, R4, !PT ;  /* 0x0000000451047209 */ /* 0x000fe40007810000 */
[----:B------:R-:W-:Y:S02]  /*d160*/  ISETP.GT.AND P2, PT, R7, 0x50, !P2 ;  /* 0x000000500700780c */ /* 0x000fe40005744270 */
[----:B------:R-:W-:Y:S02]  /*d170*/  FMNMX.FTZ R4, R79, R4, !PT ;  /* 0x000000044f047209 */ /* 0x000fe40007810000 */
[----:B------:R-:W-:-:S02]  /*d180*/  ISETP.GT.AND P3, PT, R7, 0x51, !P3 ;  /* 0x000000510700780c */ /* 0x000fc40005f64270 */
        /* <DEDUP_REMOVED lines=39> */
[----:B------:R-:W-:Y:S02]  /*d400*/  ISETP.LT.OR P1, PT, R6, 0x4a, P1 ;  /* 0x0000004a0600780c */ /* 0x000fe40000f21670 */
[----:B------:R-:W-:Y:S01]  /*d410*/  FMNMX.FTZ R4, R24, R5, !PT ;  /* 0x0000000518047209 */ /* 0x000fe20007810000 */
[----:B------:R-:W0:Y:S01]  /*d420*/  SHFL.BFLY PT, R11, R10, 0x1, 0x1f ;  /* 0x0c201f000a0b7f89 */ /* 0x000e2200000e0000 */
[----:B------:R-:W-:Y:S02]  /*d430*/  ISETP.LT.OR P2, PT, R6, 0x51, P2 ;  /* 0x000000510600780c */ /* 0x000fe40001741670 */
[----:B------:R-:W-:-:S02]  /*d440*/  FSEL R56, R32, -INF , !P1 ;  /* 0xff80000020387808 */ /* 0x000fc40004800000 */
[----:B------:R-:W-:Y:S02]  /*d450*/  FMNMX.FTZ R5, R13, R4, !PT ;  /* 0x000000040d057209 */ /* 0x000fe40007810000 */
[----:B------:R-:W-:Y:S02]  /*d460*/  ISETP.GT.AND P4, PT, R7, 0x58, !P4 ;  /* 0x000000580700780c */ /* 0x000fe40006784270 */
[----:B------:R-:W-:Y:S02]  /*d470*/  ISETP.LT.OR P3, PT, R6, 0x52, P3 ;  /* 0x000000520600780c */ /* 0x000fe40001f61670 */
[----:B------:R-:W-:Y:S02]  /*d480*/  FSEL R32, R33, -INF , !P2 ;  /* 0xff80000021207808 */ /* 0x000fe40005000000 */
[----:B------:R-:W-:Y:S02]  /*d490*/  FMNMX.FTZ R5, R56, R5, !PT ;  /* 0x0000000538057209 */ /* 0x000fe40007810000 */
[----:B------:R-:W-:-:S02]  /*d4a0*/  ISETP.GT.AND P1, PT, R7, 0x59, !P6 ;  /* 0x000000590700780c */ /* 0x000fc40007724270 */
[----:B------:R-:W-:Y:S02]  /*d4b0*/  ISETP.LT.OR P4, PT, R6, 0x59, P4 ;  /* 0x000000590600780c */ /* 0x000fe40002781670 */
[----:B------:R-:W-:Y:S02]  /*d4c0*/  FSEL R33, R15, -INF , !P3 ;  /* 0xff8000000f217808 */ /* 0x000fe40005800000 */
[----:B------:R-:W-:Y:S02]  /*d4d0*/  FMNMX.FTZ R4, R32, R5, !PT ;  /* 0x0000000520047209 */ /* 0x000fe40007810000 */
[----:B------:R-:W-:Y:S02]  /*d4e0*/  ISETP.LT.OR P1, PT, R6, 0x5a, P1 ;  /* 0x0000005a0600780c */ /* 0x000fe40000f21670 */
[----:B------:R-:W-:Y:S02]  /*d4f0*/  FSEL R34, R34, -INF , !P4 ;  /* 0xff80000022227808 */ /* 0x000fe40006000000 */
[----:B------:R-:W-:-:S02]  /*d500*/  FMNMX.FTZ R5, R33, R4, !PT ;  /* 0x0000000421057209 */ /* 0x000fc40007810000 */
[----:B------:R-:W-:Y:S02]  /*d510*/  FSEL R35, R37, -INF , !P1 ;  /* 0xff80000025237808 */ /* 0x000fe40004800000 */
[----:B------:R-:W-:Y:S01]  /*d520*/  FMNMX.FTZ R4, R34, R5, !PT ;  /* 0x0000000522047209 */ /* 0x000fe20007810000 */
[----:B------:R-:W2:Y:S01]  /*d530*/  LDL R37, [R1+0x250] ;  /* 0x0002500001257983 */ /* 0x000ea20000100800 */
[----:B0-----:R-:W-:Y:S02]  /*d540*/  FMNMX.FTZ R6, R10, R11, !PT ;  /* 0x0000000b0a067209 */ /* 0x001fe40007810000 */
[----:B------:R-:W-:Y:S02]  /*d550*/  FMNMX.FTZ R9, R35, R4, !PT ;  /* 0x0000000423097209 */ /* 0x000fe40007810000 */
[----:B------:R-:W3:Y:S04]  /*d560*/  LDL.64 R4, [R1+0x240] ;  /* 0x0002400001047983 */ /* 0x000ee80000100a00 */
[----:B------:R-:W-:Y:S04]  /*d570*/  STL.64 [R1+0x230], R8 ;  /* 0x0002300801007387 */ /* 0x000fe80000100a00 */
[----:B------:R0:W-:Y:S04]  /*d580*/  STL [R1+0x230], R6 ;  /* 0x0002300601007387 */ /* 0x0001e80000100800 */
[----:B------:R-:W2:Y:S04]  /*d590*/  LDL R12, [R1+0x230] ;  /* 0x00023000010c7983 */ /* 0x000ea80000100800 */
[----:B------:R-:W4:Y:S01]  /*d5a0*/  LDL R11, [R1+0x234] ;  /* 0x00023400010b7983 */ /* 0x000f220000100800 */
[----:B--2---:R-:W-:Y:S01]  /*d5b0*/  FMUL.FTZ R7, R37, R12 ;  /* 0x0000000c25077220 */ /* 0x004fe20000410000 */
[----:B------:R-:W-:-:S04]  /*d5c0*/  FSETP.NEU.FTZ.AND P1, PT, R12, -INF , PT ;  /* 0xff8000000c00780b */ /* 0x000fc80003f3d000 */
[----:B------:R-:W-:-:S05]  /*d5d0*/  FSEL R10, R7, RZ, P1 ;  /* 0x000000ff070a7208 */ /* 0x000fca0000800000 */
[----:B0-----:R-:W-:-:S04]  /*d5e0*/  FFMA.FTZ R6, R79, R37, -R10 ;  /* 0x000000254f067223 */ /* 0x001fc8000001080a */
[----:B------:R4:W-:Y:S02]  /*d5f0*/  MUFU.EX2 R173, R6 ;  /* 0x0000000600ad7308 */ /* 0x0009e40000000800 */
[----:B----4-:R-:W0:Y:S02]  /*d600*/  SHFL.BFLY PT, R6, R11, 0x2, 0x1f ;  /* 0x0c401f000b067f89 */ /* 0x010e2400000e0000 */
[----:B0-----:R-:W-:-:S05]  /*d610*/  FMNMX.FTZ R6, R6, R11, !PT ;  /* 0x0000000b06067209 */ /* 0x001fca0007810000 */
[----:B------:R-:W0:Y:S01]  /*d620*/  SHFL.BFLY PT, R9, R6, 0x1, 0x1f ;  /* 0x0c201f0006097f89 */ /* 0x000e2200000e0000 */
[----:B------:R-:W-:Y:S01]  /*d630*/  FSEL R11, R12, RZ, P1 ;  /* 0x000000ff0c0b7208 */ /* 0x000fe20000800000 */
[----:B------:R-:W-:-:S04]  /*d640*/  FFMA.FTZ R7, R91, R37, -R10 ;  /* 0x000000255b077223 */ /* 0x000fc8000001080a */
[----:B------:R-:W-:Y:S01]  /*d650*/  FADD.FTZ R20, R20, -R11 ;  /* 0x8000000b14147221 */ /* 0x000fe20000010000 */
[----:B0-----:R-:W-:-:S04]  /*d660*/  FMNMX.FTZ R6, R6, R9, !PT ;  /* 0x0000000906067209 */ /* 0x001fc80007810000 */
[C---:B------:R-:W-:Y:S01]  /*d670*/  FSETP.NEU.FTZ.AND P1, PT, R6.reuse, -INF , PT ;  /* 0xff8000000600780b */ /* 0x040fe20003f3d000 */
[----:B------:R-:W-:-:S05]  /*d680*/  FMUL.FTZ R8, R6, R37 ;  /* 0x0000002506087220 */ /* 0x000fca0000410000 */
[----:B------:R-:W-:Y:S02]  /*d690*/  FSEL R9, R8, RZ, P1 ;  /* 0x000000ff08097208 */ /* 0x000fe40000800000 */
[----:B------:R-:W-:Y:S01]  /*d6a0*/  FSEL R8, R6, RZ, P1 ;  /* 0x000000ff06087208 */ /* 0x000fe20000800000 */
[-C--:B------:R-:W-:Y:S02]  /*d6b0*/  FMUL.FTZ R12, R20, R37.reuse ;  /* 0x00000025140c7220 */ /* 0x080fe40000410000 */
[-CC-:B------:R-:W-:Y:S02]  /*d6c0*/  FFMA.FTZ R224, R46, R37.reuse, -R9.reuse ;  /* 0x000000252ee07223 */ /* 0x180fe40000010809 */
[----:B------:R-:W-:Y:S01]  /*d6d0*/  FADD.FTZ R8, R21, -R8 ;  /* 0x8000000815087221 */ /* 0x000fe20000010000 */
[-CC-:B------:R-:W-:Y:S01]  /*d6e0*/  FFMA.FTZ R172, R83, R37.reuse, -R10.reuse ;  /* 0x0000002553ac7223 */ /* 0x180fe2000001080a */
[-CC-:B------:R-:W-:Y:S02]  /*d6f0*/  FFMA.FTZ R219, R48, R37.reuse, -R9.reuse ;  /* 0x0000002530db7223 */ /* 0x180fe40000010809 */
[----:B------:R-:W-:Y:S01]  /*d700*/  FMUL.FTZ R8, R37, R8 ;  /* 0x0000000825087220 */ /* 0x000fe20000410000 */
[----:B------:R-:W-:Y:S01]  /*d710*/  MUFU.EX2 R7, R7 ;  /* 0x0000000700077308 */ /* 0x000fe20000000800 */
[-CC-:B------:R-:W-:Y:S01]  /*d720*/  FFMA.FTZ R200, R31, R37.reuse, -R9.reuse ;  /* 0x000000251fc87223 */ /* 0x180fe20000010809 */
[-C--:B------:R-:W-:Y:S01]  /*d730*/  FFMA.FTZ R174, R81, R37.reuse, -R10 ;  /* 0x0000002551ae7223 */ /* 0x080fe2000001080a */
[----:B------:R-:W-:-:S05]  /*d740*/  FFMA.FTZ R175, R50, R37, -R9 ;  /* 0x0000002532af7223 */ /* 0x000fca0000010809 */
[----:B------:R-:W3:Y:S01]  /*d750*/  MUFU.EX2 R12, R12 ;  /* 0x0000000c000c7308 */ /* 0x000ee20000000800 */
[----:B------:R-:W-:-:S07]  /*d760*/  FFMA.FTZ R222, R52, R37, -R9 ;  /* 0x0000002534de7223 */ /* 0x000fce0000010809 */
[----:B------:R-:W-:Y:S08]  /*d770*/  MUFU.EX2 R224, R224 ;  /* 0x000000e000e07308 */ /* 0x000ff00000000800 */
[----:B------:R-:W0:Y:S01]  /*d780*/  MUFU.EX2 R31, R8 ;  /* 0x00000008001f7308 */ /* 0x000e220000000800 */
[----:B------:R-:W-:-:S07]  /*d790*/  FFMA.FTZ R220, R77, R37, -R10 ;  /* 0x000000254ddc7223 */ /* 0x000fce000001080a */
[----:B------:R-:W1:Y:S01]  /*d7a0*/  MUFU.EX2 R172, R172 ;  /* 0x000000ac00ac7308 */ /* 0x000e620000000800 */
[----:B------:R-:W-:-:S07]  /*d7b0*/  FFMA.FTZ R215, R54, R37, -R9 ;  /* 0x0000002536d77223 */ /* 0x000fce0000010809 */
[----:B------:R-:W2:Y:S01]  /*d7c0*/  MUFU.EX2 R219, R219 ;  /* 0x000000db00db7308 */ /* 0x000ea20000000800 */
[----:B------:R-:W-:-:S07]  /*d7d0*/  FFMA.FTZ R217, R75, R37, -R10 ;  /* 0x000000254bd97223 */ /* 0x000fce000001080a */
[----:B------:R-:W4:Y:S01]  /*d7e0*/  MUFU.EX2 R174, R174 ;  /* 0x000000ae00ae7308 */ /* 0x000f220000000800 */
[----:B------:R-:W-:-:S07]  /*d7f0*/  FFMA.FTZ R218, R44, R37, -R9 ;  /* 0x000000252cda7223 */ /* 0x000fce0000010809 */
[----:B------:R-:W5:Y:S01]  /*d800*/  MUFU.EX2 R175, R175 ;  /* 0x000000af00af7308 */ /* 0x000f620000000800 */
[----:B---3--:R-:W-:Y:S01]  /*d810*/  FFMA.FTZ R11, R12, R4, R7 ;  /* 0x000000040c0b7223 */ /* 0x008fe20000010007 */
[----:B------:R-:W-:Y:S01]  /*d820*/  FFMA.FTZ R211, R73, R37, -R10 ;  /* 0x0000002549d37223 */ /* 0x000fe2000001080a */
[----:B0-----:R-:W-:-:S05]  /*d830*/  FFMA.FTZ R4, R5, R31, R224 ;  /* 0x0000001f05047223 */ /* 0x001fca00000100e0 */
[----:B------:R-:W0:Y:S01]  /*d840*/  MUFU.EX2 R222, R222 ;  /* 0x000000de00de7308 */ /* 0x000e220000000800 */
[----:B------:R-:W-:Y:S01]  /*d850*/  FFMA.FTZ R208, R42, R37, -R9 ;  /* 0x000000252ad07223 */ /* 0x000fe20000010809 */
[----:B-1----:R-:W-:-:S06]  /*d860*/  FADD.FTZ R11, R172, R11 ;  /* 0x0000000bac0b7221 */ /* 0x002fcc0000010000 */
[----:B------:R-:W1:Y:S01]  /*d870*/  MUFU.EX2 R220, R220 ;  /* 0x000000dc00dc7308 */ /* 0x000e620000000800 */
[----:B------:R-:W-:Y:S01]  /*d880*/  FFMA.FTZ R216, R71, R37, -R10 ;  /* 0x0000002547d87223 */ /* 0x000fe2000001080a */
[----:B--2---:R-:W-:-:S06]  /*d890*/  FADD.FTZ R4, R219, R4 ;  /* 0x00000004db047221 */ /* 0x004fcc0000010000 */
[----:B------:R-:W2:Y:S01]  /*d8a0*/  MUFU.EX2 R215, R215 ;  /* 0x000000d700d77308 */ /* 0x000ea20000000800 */
[----:B------:R-:W-:Y:S01]  /*d8b0*/  FFMA.FTZ R209, R40, R37, -R9 ;  /* 0x0000002528d17223 */ /* 0x000fe20000010809 */
[----:B----4-:R-:W-:-:S06]  /*d8c0*/  FADD.FTZ R8, R174, R11 ;  /* 0x0000000bae087221 */ /* 0x010fcc0000010000 */
[----:B------:R-:W3:Y:S01]  /*d8d0*/  MUFU.EX2 R217, R217 ;  /* 0x000000d900d97308 */ /* 0x000ee20000000800 */
[----:B------:R-:W-:Y:S01]  /*d8e0*/  FFMA.FTZ R206, R69, R37, -R10 ;  /* 0x0000002545ce7223 */ /* 0x000fe2000001080a */
[----:B-----5:R-:W-:-:S06]  /*d8f0*/  FADD.FTZ R5, R175, R4 ;  /* 0x00000004af057221 */ /* 0x020fcc0000010000 */
[----:B------:R-:W4:Y:S01]  /*d900*/  MUFU.EX2 R218, R218 ;  /* 0x000000da00da7308 */ /* 0x000f220000000800 */
[----:B------:R-:W-:Y:S01]  /*d910*/  FFMA.FTZ R204, R38, R37, -R9 ;  /* 0x0000002526cc7223 */ /* 0x000fe20000010809 */
[----:B------:R-:W-:-:S06]  /*d920*/  FADD.FTZ R11, R173, R8 ;  /* 0x00000008ad0b7221 */ /* 0x000fcc0000010000 */
[----:B------:R-:W5:Y:S01]  /*d930*/  MUFU.EX2 R211, R211 ;  /* 0x000000d300d37308 */ /* 0x000f620000000800 */
[----:B------:R-:W-:Y:S01]  /*d940*/  FFMA.FTZ R207, R67, R37, -R10 ;  /* 0x0000002543cf7223 */ /* 0x000fe2000001080a */
[----:B0-----:R-:W-:-:S06]  /*d950*/  FADD.FTZ R4, R222, R5 ;  /* 0x00000005de047221 */ /* 0x001fcc0000010000 */
[----:B------:R-:W0:Y:S01]  /*d960*/  MUFU.EX2 R208, R208 ;  /* 0x000000d000d07308 */ /* 0x000e220000000800 */
[----:B------:R-:W-:Y:S01]  /*d970*/  FFMA.FTZ R205, R36, R37, -R9 ;  /* 0x0000002524cd7223 */ /* 0x000fe20000010809 */
[----:B-1----:R-:W-:-:S06]  /*d980*/  FADD.FTZ R8, R220, R11 ;  /* 0x0000000bdc087221 */ /* 0x002fcc0000010000 */
[----:B------:R-:W1:Y:S01]  /*d990*/  MUFU.EX2 R216, R216 ;  /* 0x000000d800d87308 */ /* 0x000e620000000800 */
[----:B------:R-:W-:Y:S01]  /*d9a0*/  FFMA.FTZ R203, R65, R37, -R10 ;  /* 0x0000002541cb7223 */ /* 0x000fe2000001080a */
[----:B--2---:R-:W-:-:S06]  /*d9b0*/  FADD.FTZ R5, R215, R4 ;  /* 0x00000004d7057221 */ /* 0x004fcc0000010000 */
[----:B------:R-:W2:Y:S01]  /*d9c0*/  MUFU.EX2 R209, R209 ;  /* 0x000000d100d17308 */ /* 0x000ea20000000800 */
[----:B---3--:R-:W-:Y:S01]  /*d9d0*/  FADD.FTZ R8, R217, R8 ;  /* 0x00000008d9087221 */ /* 0x008fe20000010000 */
[----:B------:R-:W-:-:S06]  /*d9e0*/  FFMA.FTZ R202, R63, R37, -R10 ;  /* 0x000000253fca7223 */ /* 0x000fcc000001080a */
[----:B------:R-:W3:Y:S01]  /*d9f0*/  MUFU.EX2 R206, R206 ;  /* 0x000000ce00ce7308 */ /* 0x000ee20000000800 */
[----:B----4-:R-:W-:Y:S01]  /*da00*/  FADD.FTZ R5, R218, R5 ;  /* 0x00000005da057221 */ /* 0x010fe20000010000 */
[----:B------:R-:W-:-:S06]  /*da10*/  FFMA.FTZ R201, R27, R37, -R9 ;  /* 0x000000251bc97223 */ /* 0x000fcc0000010809 */
[----:B------:R-:W4:Y:S01]  /*da20*/  MUFU.EX2 R204, R204 ;  /* 0x000000cc00cc7308 */ /* 0x000f220000000800 */
[----:B-----5:R-:W-:Y:S01]  /*da30*/  FADD.FTZ R11, R211, R8 ;  /* 0x00000008d30b7221 */ /* 0x020fe20000010000 */
[----:B------:R-:W-:-:S06]  /*da40*/  FFMA.FTZ R197, R61, R37, -R10 ;  /* 0x000000253dc57223 */ /* 0x000fcc000001080a */
[----:B------:R-:W5:Y:S01]  /*da50*/  MUFU.EX2 R207, R207 ;  /* 0x000000cf00cf7308 */ /* 0x000f620000000800 */
[----:B0-----:R-:W-:Y:S01]  /*da60*/  FADD.FTZ R4, R208, R5 ;  /* 0x00000005d0047221 */ /* 0x001fe20000010000 */
[----:B------:R-:W-:-:S06]  /*da70*/  FFMA.FTZ R194, R30, R37, -R9 ;  /* 0x000000251ec27223 */ /* 0x000fcc0000010809 */
[----:B------:R-:W0:Y:S01]  /*da80*/  MUFU.EX2 R205, R205 ;  /* 0x000000cd00cd7308 */ /* 0x000e220000000800 */
[----:B-1----:R-:W-:Y:S01]  /*da90*/  FADD.FTZ R11, R216, R11 ;  /* 0x0000000bd80b7221 */ /* 0x002fe20000010000 */
[----:B------:R-:W-:-:S06]  /*daa0*/  FFMA.FTZ R196, R59, R37, -R10 ;  /* 0x000000253bc47223 */ /* 0x000fcc000001080a */
[----:B------:R-:W1:Y:S01]  /*dab0*/  MUFU.EX2 R203, R203 ;  /* 0x000000cb00cb7308 */ /* 0x000e620000000800 */
[----:B--2---:R-:W-:Y:S01]  /*dac0*/  FADD.FTZ R5, R209, R4 ;  /* 0x00000004d1057221 */ /* 0x004fe20000010000 */
[----:B------:R-:W-:-:S06]  /*dad0*/  FFMA.FTZ R195, R29, R37, -R9 ;  /* 0x000000251dc37223 */ /* 0x000fcc0000010809 */
        /* <DEDUP_REMOVED lines=44> */
[----:B0-----:R-:W-:-:S06]  /*dda0*/  FADD.FTZ R5, R199, R8 ;  /* 0x00000008c7057221 */ /* 0x001fcc0000010000 */
[----:B------:R-:W0:Y:S01]  /*ddb0*/  MUFU.EX2 R178, R178 ;  /* 0x000000b200b27308 */ /* 0x000e220000000800 */
[-C--:B------:R-:W-:Y:S01]  /*ddc0*/  FFMA.FTZ R18, R43, R37.reuse, -R10 ;  /* 0x000000252b127223 */ /* 0x080fe2000001080a */
[----:B------:R-:W-:-:S06]  /*ddd0*/  FFMA.FTZ R159, R33, R37, -R9 ;  /* 0x00000025219f7223 */ /* 0x000fcc0000010809 */
[----:B------:R-:W5:Y:S01]  /*dde0*/  MUFU.EX2 R186, R186 ;  /* 0x000000ba00ba7308 */ /* 0x000f620000000800 */
[----:B-1----:R-:W-:Y:S01]  /*ddf0*/  FADD.FTZ R11, R185, R4 ;  /* 0x00000004b90b7221 */ /* 0x002fe20000010000 */
[----:B--2---:R-:W-:-:S06]  /*de00*/  FADD.FTZ R4, R188, R5 ;  /* 0x00000005bc047221 */ /* 0x004fcc0000010000 */
[----:B------:R-:W1:Y:S01]  /*de10*/  MUFU.EX2 R181, R181 ;  /* 0x000000b500b57308 */ /* 0x000e620000000800 */
[-C--:B------:R-:W-:Y:S01]  /*de20*/  FFMA.FTZ R14, R41, R37.reuse, -R10 ;  /* 0x00000025290e7223 */ /* 0x080fe2000001080a */
[----:B------:R-:W-:-:S06]  /*de30*/  FFMA.FTZ R20, R34, R37, -R9 ;  /* 0x0000002522147223 */ /* 0x000fcc0000010809 */
[----:B------:R-:W2:Y:S01]  /*de40*/  MUFU.EX2 R187, R187 ;  /* 0x000000bb00bb7308 */ /* 0x000ea20000000800 */
[----:B---3--:R-:W-:Y:S01]  /*de50*/  FADD.FTZ R11, R184, R11 ;  /* 0x0000000bb80b7221 */ /* 0x008fe20000010000 */
[----:B----4-:R-:W-:-:S06]  /*de60*/  FADD.FTZ R5, R189, R4 ;  /* 0x00000004bd057221 */ /* 0x010fcc0000010000 */
[----:B------:R-:W3:Y:S01]  /*de70*/  MUFU.EX2 R15, R15 ;  /* 0x0000000f000f7308 */ /* 0x000ee20000000800 */
[-C--:B------:R-:W-:Y:S01]  /*de80*/  FFMA.FTZ R19, R39, R37.reuse, -R10 ;  /* 0x0000002527137223 */ /* 0x080fe2000001080a */
[----:B------:R-:W-:-:S06]  /*de90*/  FFMA.FTZ R21, R35, R37, -R9 ;  /* 0x0000002523157223 */ /* 0x000fcc0000010809 */
[----:B------:R-:W4:Y:S01]  /*dea0*/  MUFU.EX2 R158, R158 ;  /* 0x0000009e009e7308 */ /* 0x000f220000000800 */
[----:B0-----:R-:W-:Y:S01]  /*deb0*/  FADD.FTZ R4, R178, R11 ;  /* 0x0000000bb2047221 */ /* 0x001fe20000010000 */
[----:B-----5:R-:W-:-:S06]  /*dec0*/  FADD.FTZ R8, R186, R5 ;  /* 0x00000005ba087221 */ /* 0x020fcc0000010000 */
[----:B------:R-:W0:Y:S08]  /*ded0*/  MUFU.EX2 R18, R18 ;  /* 0x0000001200127308 */ /* 0x000e300000000800 */
[----:B------:R-:W5:Y:S01]  /*dee0*/  MUFU.EX2 R159, R159 ;  /* 0x0000009f009f7308 */ /* 0x000f620000000800 */
[----:B-1----:R-:W-:Y:S01]  /*def0*/  FADD.FTZ R4, R181, R4 ;  /* 0x00000004b5047221 */ /* 0x002fe20000010000 */
[----:B--2---:R-:W-:-:S06]  /*df00*/  FADD.FTZ R5, R187, R8 ;  /* 0x00000008bb057221 */ /* 0x004fcc0000010000 */
[----:B------:R-:W1:Y:S08]  /*df10*/  MUFU.EX2 R14, R14 ;  /* 0x0000000e000e7308 */ /* 0x000e700000000800 */
[----:B------:R-:W2:Y:S01]  /*df20*/  MUFU.EX2 R20, R20 ;  /* 0x0000001400147308 */ /* 0x000ea20000000800 */
[----:B---3--:R-:W-:Y:S01]  /*df30*/  FADD.FTZ R9, R15, R4 ;  /* 0x000000040f097221 */ /* 0x008fe20000010000 */
[----:B----4-:R-:W-:-:S06]  /*df40*/  FADD.FTZ R4, R158, R5 ;  /* 0x000000059e047221 */ /* 0x010fcc0000010000 */
[----:B------:R-:W3:Y:S08]  /*df50*/  MUFU.EX2 R19, R19 ;  /* 0x0000001300137308 */ /* 0x000ef00000000800 */
[----:B------:R-:W4:Y:S01]  /*df60*/  MUFU.EX2 R21, R21 ;  /* 0x0000001500157308 */ /* 0x000f220000000800 */
[----:B0-----:R-:W-:Y:S01]  /*df70*/  FADD.FTZ R9, R18, R9 ;  /* 0x0000000912097221 */ /* 0x001fe20000010000 */
[----:B-----5:R-:W-:-:S03]  /*df80*/  FADD.FTZ R5, R159, R4 ;  /* 0x000000049f057221 */ /* 0x020fc60000010000 */
[----:B-1----:R-:W-:Y:S01]  /*df90*/  FADD.FTZ R8, R14, R9 ;  /* 0x000000090e087221 */ /* 0x002fe20000010000 */
[----:B--2---:R-:W-:-:S03]  /*dfa0*/  FADD.FTZ R4, R20, R5 ;  /* 0x0000000514047221 */ /* 0x004fc60000010000 */
[----:B---3--:R-:W-:Y:S01]  /*dfb0*/  FADD.FTZ R8, R19, R8 ;  /* 0x0000000813087221 */ /* 0x008fe20000010000 */
[----:B------:R-:W-:Y:S01]  /*dfc0*/  STL [R1+0x234], R6 ;  /* 0x0002340601007387 */ /* 0x000fe20000100800 */
[----:B----4-:R-:W-:-:S05]  /*dfd0*/  FADD.FTZ R9, R21, R4 ;  /* 0x0000000415097221 */ /* 0x010fca0000010000 */
[----:B------:R-:W-:Y:S04]  /*dfe0*/  STL.64 [R1+0x240], R8 ;  /* 0x0002400801007387 */ /* 0x000fe80000100a00 */
[----:B------:R-:W2:Y:S01]  /*dff0*/  LD.E R10, desc[UR56][R16.64+0x260] ;  /* 0x00026038100a7980 */ /* 0x000ea2000c101900 */
[----:B------:R-:W-:-:S04]  /*e000*/  UIADD3 UR4, UP0, UR49, 0x260, URZ ;  /* 0x0000026031047890 */ /* 0x000fc8000ff1e03f */
[----:B------:R-:W-:Y:S02]  /*e010*/  ULOP3.LUT UR5, UR4, 0x4, URZ, 0xfc, !UPT ;  /* 0x0000000404057892 */ /* 0x000fe4000f8efc3f */
[----:B------:R-:W-:-:S04]  /*e020*/  UIADD3.X UR6, URZ, UR48, URZ, UP0, !UPT ;  /* 0x000000303f067290 */ /* 0x000fc800087fe43f */
[----:B------:R-:W-:Y:S02]  /*e030*/  IMAD.U32 R4, RZ, RZ, UR5 ;  /* 0x00000005ff047e24 */ /* 0x000fe4000f8e00ff */
[----:B------:R-:W-:Y:S02]  /*e040*/  IMAD.U32 R5, RZ, RZ, UR6 ;  /* 0x00000006ff057e24 */ /* 0x000fe4000f8e00ff */
[----:B--2---:R-:W-:-:S05]  /*e050*/  FMUL.FTZ R11, R12, R10 ;  /* 0x0000000a0c0b7220 */ /* 0x004fca0000410000 */
[----:B------:R0:W-:Y:S04]  /*e060*/  ST.E desc[UR56][R16.64+0x260], R11 ;  /* 0x0002600b10007985 */ /* 0x0001e8000c101938 */
[----:B------:R-:W2:Y:S02]  /*e070*/  LD.E R10, desc[UR56][R4.64] ;  /* 0x00000038040a7980 */ /* 0x000ea4000c101900 */
[----:B--2---:R-:W-:-:S05]  /*e080*/  FMUL.FTZ R13, R12, R10 ;  /* 0x0000000a0c0d7220 */ /* 0x004fca0000410000 */
[----:B------:R1:W-:Y:S04]  /*e090*/  ST.E desc[UR56][R4.64], R13 ;  /* 0x0000000d04007985 */ /* 0x0003e8000c101938 */
        /* <DEDUP_REMOVED lines=62> */
[----:B------:R-:W-:-:S06]  /*e480*/  ULOP3.LUT UR5, UR4, 0x8, URZ, 0xfc, !UPT ;  /* 0x0000000804057892 */ /* 0x000fcc000f8efc3f */
[----:B------:R-:W-:Y:S02]  /*e490*/  IMAD.U32 R10, RZ, RZ, UR5 ;  /* 0x00000005ff0a7e24 */ /* 0x000fe4000f8e00ff */
[C---:B--2---:R-:W-:Y:S01]  /*e4a0*/  FMUL.FTZ R11, R12.reuse, R11 ;  /* 0x0000000b0c0b7220 */ /* 0x044fe20000410000 */
[----:B---3--:R-:W-:-:S04]  /*e4b0*/  FMUL.FTZ R143, R12, R143 ;  /* 0x0000008f0c8f7220 */ /* 0x008fc80000410000 */
[----:B------:R0:W-:Y:S01]  /*e4c0*/  ST.E desc[UR56][R16.64+0x2a0], R11 ;  /* 0x0002a00b10007985 */ /* 0x0001e2000c101938 */
[C---:B----4-:R-:W-:Y:S01]  /*e4d0*/  FMUL.FTZ R9, R12.reuse, R9 ;  /* 0x000000090c097220 */ /* 0x050fe20000410000 */
[C---:B-----5:R-:W-:Y:S01]  /*e4e0*/  FMUL.FTZ R25, R12.reuse, R25 ;  /* 0x000000190c197220 */ /* 0x060fe20000410000 */
[C---:B------:R-:W-:Y:S01]  /*e4f0*/  FMUL.FTZ R27, R12.reuse, R27 ;  /* 0x0000001b0c1b7220 */ /* 0x040fe20000410000 */
[----:B0-----:R-:W-:Y:S02]  /*e500*/  IMAD.U32 R11, RZ, RZ, UR6 ;  /* 0x00000006ff0b7e24 */ /* 0x001fe4000f8e00ff */
        /* <DEDUP_REMOVED lines=118> */
[----:B------:R-:W1:Y:S01]  /*ec70*/  LD.E R6, desc[UR56][R10.64] ;  /* 0x000000380a067980 */ /* 0x000e62000c101900 */
[----:B------:R-:W-:Y:S01]  /*ec80*/  ULOP3.LUT UR4, UR4, 0xc, URZ, 0xfc, !UPT ;  /* 0x0000000c04047892 */ /* 0x000fe2000f8efc3f */
[----:B0-----:R-:W-:-:S05]  /*ec90*/  IMAD.U32 R9, RZ, RZ, UR6 ;  /* 0x00000006ff097e24 */ /* 0x001fca000f8e00ff */
[----:B------:R-:W-:Y:S02]  /*eca0*/  IMAD.U32 R8, RZ, RZ, UR4 ;  /* 0x00000004ff087e24 */ /* 0x000fe4000f8e00ff */
[----:B-1----:R-:W-:-:S05]  /*ecb0*/  FMUL.FTZ R13, R31, R6 ;  /* 0x000000061f0d7220 */ /* 0x002fca0000410000 */
[----:B------:R0:W-:Y:S04]  /*ecc0*/  ST.E desc[UR56][R10.64], R13 ;  /* 0x0000000d0a007985 */ /* 0x0001e8000c101938 */
[----:B------:R-:W2:Y:S02]  /*ecd0*/  LD.E R6, desc[UR56][R8.64] ;  /* 0x0000003808067980 */ /* 0x000ea4000c101900 */
[----:B--2---:R-:W-:-:S05]  /*ece0*/  FMUL.FTZ R25, R31, R6 ;  /* 0x000000061f197220 */ /* 0x004fca0000410000 */
[----:B------:R1:W-:Y:S04]  /*ecf0*/  ST.E desc[UR56][R8.64], R25 ;  /* 0x0000001908007985 */ /* 0x0003e8000c101938 */
[----:B------:R-:W2:Y:S04]  /*ed00*/  LD.E R142, desc[UR56][R16.64+0x45c] ;  /* 0x00045c38108e7980 */ /* 0x000ea8000c101900 */
[----:B------:R-:W0:Y:S04]  /*ed10*/  LD.E R6, desc[UR56][R16.64+0x278] ;  /* 0x0002783810067980 */ /* 0x000e28000c101900 */
[----:B------:R-:W1:Y:S04]  /*ed20*/  LD.E R12, desc[UR56][R16.64+0x27c] ;  /* 0x00027c38100c7980 */ /* 0x000e68000c101900 */
        /* <DEDUP_REMOVED lines=59> */
[C---:B--2---:R-:W-:Y:S01]  /*f0e0*/  FMUL.FTZ R37, R31.reuse, R142 ;  /* 0x0000008e1f257220 */ /* 0x044fe20000410000 */
[----:B0-----:R-:W-:-:S04]  /*f0f0*/  FMUL.FTZ R13, R31, R6 ;  /* 0x000000061f0d7220 */ /* 0x001fc80000410000 */
[----:B------:R0:W-:Y:S01]  /*f100*/  ST.E desc[UR56][R16.64+0x45c], R37 ;  /* 0x00045c2510007985 */ /* 0x0001e2000c101938 */
[C---:B-1----:R-:W-:Y:S01]  /*f110*/  FMUL.FTZ R25, R31.reuse, R12 ;  /* 0x0000000c1f197220 */ /* 0x042fe20000410000 */
[C---:B---3--:R-:W-:Y:S01]  /*f120*/  FMUL.FTZ R27, R31.reuse, R24 ;  /* 0x000000181f1b7220 */ /* 0x048fe20000410000 */
[C---:B----4-:R-:W-:Y:S01]  /*f130*/  FMUL.FTZ R29, R31.reuse, R26 ;  /* 0x0000001a1f1d7220 */ /* 0x050fe20000410000 */
[C---:B-----5:R-:W-:Y:S01]  /*f140*/  FMUL.FTZ R33, R31.reuse, R28 ;  /* 0x0000001c1f217220 */ /* 0x060fe20000410000 */
[C---:B------:R-:W-:Y:S01]  /*f150*/  FMUL.FTZ R35, R31.reuse, R30 ;  /* 0x0000001e1f237220 */ /* 0x040fe20000410000 */
[C---:B0-----:R-:W-:Y:S01]  /*f160*/  FMUL.FTZ R37, R31.reuse, R34 ;  /* 0x000000221f257220 */ /* 0x041fe20000410000 */
[C---:B------:R-:W-:Y:S01]  /*f170*/  FMUL.FTZ R39, R31.reuse, R36 ;  /* 0x000000241f277220 */ /* 0x040fe20000410000 */
[C---:B------:R-:W-:Y:S01]  /*f180*/  FMUL.FTZ R41, R31.reuse, R38 ;  /* 0x000000261f297220 */ /* 0x040fe20000410000 */
[C---:B------:R-:W-:Y:S01]  /*f190*/  FMUL.FTZ R43, R31.reuse, R40 ;  /* 0x000000281f2b7220 */ /* 0x040fe20000410000 */
        /* <DEDUP_REMOVED lines=100> */
[----:B------:R-:W-:Y:S01]  /*f7e0*/  FMUL.FTZ R31, R31, R140 ;  /* 0x0000008c1f1f7220 */ /* 0x000fe20000410000 */
[----:B------:R-:W-:Y:S04]  /*f7f0*/  ST.E desc[UR56][R16.64+0x3e8], R13 ;  /* 0x0003e80d10007985 */ /* 0x000fe8000c101938 */
        /* <DEDUP_REMOVED lines=9> */
[----:B------:R4:W-:Y:S01]  /*f890*/  ST.E desc[UR56][R16.64+0x458], R31 ;  /* 0x0004581f10007985 */ /* 0x0009e2000c101938 */
[----:B------:R1:W-:Y:S06]  /*f8a0*/  BAR.SYNC.DEFER_BLOCKING R176, 0x100 ;  /* 0x000400b00000751d */ /* 0x0003ec0000010000 */
[----:B0-----:R-:W5:Y:S04]  /*f8b0*/  LD.E R25, desc[UR56][R16.64+0x260] ;  /* 0x0002603810197980 */ /* 0x001f68000c101900 */
[----:B------:R-:W4:Y:S04]  /*f8c0*/  LD.E R221, desc[UR56][R16.64+0x218] ;  /* 0x0002183810dd7980 */ /* 0x000f28000c101900 */
[----:B------:R-:W4:Y:S04]  /*f8d0*/  LD.E.64 R12, desc[UR56][R16.64+0xa8] ;  /* 0x0000a838100c7980 */ /* 0x000f28000c101b00 */
[----:B-----5:R0:W-:Y:S04]  /*f8e0*/  ST.E desc[UR56][R16.64+0x260], R25 ;  /* 0x0002601910007985 */ /* 0x0201e8000c101938 */
[----:B-1----:R-:W5:Y:S04]  /*f8f0*/  LD.E R27, desc[UR56][R4.64] ;  /* 0x00000038041b7980 */ /* 0x002f68000c101900 */
[----:B-----5:R1:W-:Y:S04]  /*f900*/  ST.E desc[UR56][R4.64], R27 ;  /* 0x0000001b04007985 */ /* 0x0203e8000c101938 */
[----:B--2---:R-:W2:Y:S04]  /*f910*/  LD.E R29, desc[UR56][R10.64] ;  /* 0x000000380a1d7980 */ /* 0x004ea8000c101900 */
[----:B--2---:R2:W-:Y:S04]  /*f920*/  ST.E desc[UR56][R10.64], R29 ;  /* 0x0000001d0a007985 */ /* 0x0045e8000c101938 */
[----:B---3--:R-:W3:Y:S04]  /*f930*/  LD.E R33, desc[UR56][R8.64] ;  /* 0x0000003808217980 */ /* 0x008ee8000c101900 */
[----:B---3--:R3:W-:Y:S04]  /*f940*/  ST.E desc[UR56][R8.64], R33 ;  /* 0x0000002108007985 */ /* 0x0087e8000c101938 */
[----:B----4-:R-:W4:Y:S04]  /*f950*/  LD.E R31, desc[UR56][R16.64+0x270] ;  /* 0x00027038101f7980 */ /* 0x010f28000c101900 */
[----:B------:R-:W5:Y:S04]  /*f960*/  LD.E R35, desc[UR56][R16.64+0x274] ;  /* 0x0002743810237980 */ /* 0x000f68000c101900 */
[----:B0-----:R-:W5:Y:S04]  /*f970*/  LD.E R25, desc[UR56][R16.64+0x278] ;  /* 0x0002783810197980 */ /* 0x001f68000c101900 */
[----:B------:R-:W5:Y:S04]  /*f980*/  LD.E R37, desc[UR56][R16.64+0x27c] ;  /* 0x00027c3810257980 */ /* 0x000f68000c101900 */
[----:B------:R-:W5:Y:S04]  /*f990*/  LD.E R39, desc[UR56][R16.64+0x280] ;  /* 0x0002803810277980 */ /* 0x000f68000c101900 */
[----:B------:R-:W5:Y:S04]  /*f9a0*/  LD.E R41, desc[UR56][R16.64+0x284] ;  /* 0x0002843810297980 */ /* 0x000f68000c101900 */
[----:B-1----:R-:W5:Y:S04]  /*f9b0*/  LD.E R27, desc[UR56][R16.64+0x288] ;  /* 0x00028838101b7980 */ /* 0x002f68000c101900 */
[----:B------:R-:W5:Y:S04]  /*f9c0*/  LD.E R43, desc[UR56][R16.64+0x28c] ;  /* 0x00028c38102b7980 */ /* 0x000f68000c101900 */
[----:B--2---:R-:W2:Y:S04]  /*f9d0*/  LD.E R29, desc[UR56][R16.64+0x290] ;  /* 0x00029038101d7980 */ /* 0x004ea8000c101900 */
[----:B------:R-:W2:Y:S04]  /*f9e0*/  LD.E R45, desc[UR56][R16.64+0x294] ;  /* 0x00029438102d7980 */ /* 0x000ea8000c101900 */
[----:B---3--:R-:W3:Y:S04]  /*f9f0*/  LD.E R33, desc[UR56][R16.64+0x298] ;  /* 0x0002983810217980 */ /* 0x008ee8000c101900 */
        /* <DEDUP_REMOVED lines=123> */
[----:B---3--:R-:W-:Y:S04]  /*101b0*/  ST.E desc[UR56][R16.64+0x298], R33 ;  /* 0x0002982110007985 */ /* 0x008fe8000c101938 */
        /* <DEDUP_REMOVED lines=113> */
[----:B0-----:R-:W5:Y:S04]  /*108d0*/  LDL R6, [R1+0x88] ;  /* 0x0000880001067983 */ /* 0x001f680000100800 */
[----:B-1----:R-:W5:Y:S04]  /*108e0*/  LD.E R24, desc[UR56][R16.64+0x260] ;  /* 0x0002603810187980 */ /* 0x002f68000c101900 */
        /* <DEDUP_REMOVED lines=137> */
[----:B------:R-:W-:Y:S01]  /*11180*/  IMAD.MOV.U32 R7, RZ, RZ, R13 ;  /* 0x000000ffff077224 */ /* 0x000fe200078e000d */
[----:B--2---:R-:W-:-:S06]  /*11190*/  WARPGROUP.ARRIVE ;  /* 0x00000000000079c5 */ /* 0x004fcc0000000000 */
[----:B------:R-:W-:Y:S01]  /*111a0*/  HGMMA.64x256x16.F32.BF16 R24, R172, gdesc[UR4].tnspB, R24, UP0, gsb0 ;  /* 0x43e00004ac187df0 */ /* 0x000fe2000b801818 */
[----:B------:R-:W-:Y:S02]  /*111b0*/  R2UR UR6, R6 ;  /* 0x00000000060672ca */ /* 0x000fe400000e0000 */
[----:B------:R-:W-:Y:S01]  /*111c0*/  R2UR UR7, R7 ;  /* 0x00000000070772ca */ /* 0x000fe200000e0000 */
[----:B------:R-:W-:Y:S02]  /*111d0*/  VIADD R6, R12, 0x100 ;  /* 0x000001000c067836 */ /* 0x000fe40000000000 */
[----:B------:R-:W-:Y:S01]  /*111e0*/  IMAD.MOV.U32 R7, RZ, RZ, R13 ;  /* 0x000000ffff077224 */ /* 0x000fe200078e000d */
[----:B------:R-:W-:Y:S02]  /*111f0*/  WARPGROUP.DEPBAR.LE gsb0, 0x0 ;  /* 0x00008000000079c5 */ /* 0x000fe40000010000 */
[----:B------:R-:W-:Y:S01]  /*11200*/  ST.E desc[UR56][R16.64+0x260], R24 ;  /* 0x0002601810007985 */ /* 0x000fe2000c101938 */
[----:B------:R-:W-:-:S02]  /*11210*/  F2FP.BF16.F32.PACK_AB R172, R217, R220 ;  /* 0x000000dcd9ac723e */ /* 0x000fc400000010ff */
[----:B------:R-:W-:Y:S01]  /*11220*/  F2FP.BF16.F32.PACK_AB R174, R216, R211 ;  /* 0x000000d3d8ae723e */ /* 0x000fe200000010ff */
[----:B------:R-:W-:Y:S01]  /*11230*/  ST.E desc[UR56][R4.64], R25 ;  /* 0x0000001904007985 */ /* 0x000fe2000c101938 */
        /* <DEDUP_REMOVED lines=130> */
[----:B------:R-:W-:Y:S01]  /*11a60*/  R2UR UR6, R6 ;  /* 0x00000000060672ca */ /* 0x000fe200000e0000 */
[----:B------:R-:W-:Y:S01]  /*11a70*/  STL [R1+0x88], R2 ;  /* 0x0000880201007387 */ /* 0x000fe20000100800 */
        /* <DEDUP_REMOVED lines=281> */
[----:B------:R-:W-:Y:S01]  /*12c10*/  VIADD R12, R12, 0x280 ;  /* 0x000002800c0c7836 */ /* 0x000fe20000000000 */
[----:B------:R-:W-:Y:S02]  /*12c20*/  WARPGROUP.DEPBAR.LE gsb0, 0x0 ;  /* 0x00008000000079c5 */ /* 0x000fe40000010000 */
[----:B------:R-:W-:Y:S01]  /*12c30*/  ST.E desc[UR56][R16.64+0x260], R24 ;  /* 0x0002601810007985 */ /* 0x000fe2000c101938 */
[----:B------:R-:W-:Y:S02]  /*12c40*/  F2FP.BF16.F32.PACK_AB R172, R184, R185 ;  /* 0x000000b9b8ac723e */ /* 0x000fe400000010ff */
[----:B------:R-:W-:Y:S01]  /*12c50*/  F2FP.BF16.F32.PACK_AB R174, R181, R178 ;  /* 0x000000b2b5ae723e */ /* 0x000fe200000010ff */
[----:B------:R-:W-:Y:S01]  /*12c60*/  ST.E desc[UR56][R4.64], R25 ;  /* 0x0000001904007985 */ /* 0x000fe2000c101938 */
        /* <DEDUP_REMOVED lines=398> */
[----:B------:R-:W-:Y:S04]  /*14550*/  STL [R1+0x88], R2 ;  /* 0x0000880201007387 */ /* 0x000fe80000100800 */
[----:B------:R-:W3:Y:S04]  /*14560*/  LD.E R7, desc[UR56][R16.64+0x260] ;  /* 0x0002603810077980 */ /* 0x000ee8000c101900 */
[----:B---3--:R3:W-:Y:S04]  /*14570*/  ST.E desc[UR56][R16.64+0x260], R7 ;  /* 0x0002600710007985 */ /* 0x0087e8000c101938 */
[----:B------:R-:W4:Y:S04]  /*14580*/  LD.E R13, desc[UR56][R4.64] ;  /* 0x00000038040d7980 */ /* 0x000f28000c101900 */
[----:B----4-:R4:W-:Y:S04]  /*14590*/  ST.E desc[UR56][R4.64], R13 ;  /* 0x0000000d04007985 */ /* 0x0109e8000c101938 */
[----:B------:R-:W5:Y:S04]  /*145a0*/  LD.E R15, desc[UR56][R10.64] ;  /* 0x000000380a0f7980 */ /* 0x000f68000c101900 */
[----:B-----5:R5:W-:Y:S04]  /*145b0*/  ST.E desc[UR56][R10.64], R15 ;  /* 0x0000000f0a007985 */ /* 0x020be8000c101938 */
[----:B------:R-:W2:Y:S04]  /*145c0*/  LD.E R19, desc[UR56][R8.64] ;  /* 0x0000003808137980 */ /* 0x000ea8000c101900 */
[----:B--2---:R2:W-:Y:S04]  /*145d0*/  ST.E desc[UR56][R8.64], R19 ;  /* 0x0000001308007985 */ /* 0x0045e8000c101938 */
[----:B------:R-:W2:Y:S04]  /*145e0*/  LD.E R21, desc[UR56][R16.64+0x270] ;  /* 0x0002703810157980 */ /* 0x000ea8000c101900 */
[----:B0-----:R-:W2:Y:S04]  /*145f0*/  LD.E R25, desc[UR56][R16.64+0x274] ;  /* 0x0002743810197980 */ /* 0x001ea8000c101900 */
[----:B-1----:R-:W2:Y:S04]  /*14600*/  LD.E R27, desc[UR56][R16.64+0x278] ;  /* 0x00027838101b7980 */ /* 0x002ea8000c101900 */
[----:B------:R-:W2:Y:S04]  /*14610*/  LD.E R29, desc[UR56][R16.64+0x27c] ;  /* 0x00027c38101d7980 */ /* 0x000ea8000c101900 */
[----:B---3--:R-:W3:Y:S04]  /*14620*/  LD.E R7, desc[UR56][R16.64+0x280] ;  /* 0x0002803810077980 */ /* 0x008ee8000c101900 */
[----:B------:R-:W3:Y:S04]  /*14630*/  LD.E R31, desc[UR56][R16.64+0x284] ;  /* 0x00028438101f7980 */ /* 0x000ee8000c101900 */
[----:B----4-:R-:W4:Y:S04]  /*14640*/  LD.E R5, desc[UR56][R16.64+0x288] ;  /* 0x0002883810057980 */ /* 0x010f28000c101900 */
[----:B------:R-:W4:Y:S04]  /*14650*/  LD.E R13, desc[UR56][R16.64+0x28c] ;  /* 0x00028c38100d7980 */ /* 0x000f28000c101900 */
[----:B-----5:R-:W5:Y:S04]  /*14660*/  LD.E R11, desc[UR56][R16.64+0x290] ;  /* 0x00029038100b7980 */ /* 0x020f68000c101900 */
[----:B------:R-:W5:Y:S04]  /*14670*/  LD.E R15, desc[UR56][R16.64+0x294] ;  /* 0x00029438100f7980 */ /* 0x000f68000c101900 */
[----:B--2---:R-:W2:Y:S04]  /*14680*/  LD.E R9, desc[UR56][R16.64+0x298] ;  /* 0x0002983810097980 */ /* 0x004ea8000c101900 */
        /* <DEDUP_REMOVED lines=113> */
[----:B------:R0:W-:Y:S04]  /*14da0*/  ST.E desc[UR56][R16.64+0x270], R21 ;  /* 0x0002701510007985 */ /* 0x0001e8000c101938 */
[----:B------:R0:W-:Y:S04]  /*14db0*/  ST.E desc[UR56][R16.64+0x274], R25 ;  /* 0x0002741910007985 */ /* 0x0001e8000c101938 */
[----:B------:R0:W-:Y:S04]  /*14dc0*/  ST.E desc[UR56][R16.64+0x278], R27 ;  /* 0x0002781b10007985 */ /* 0x0001e8000c101938 */
[----:B------:R0:W-:Y:S04]  /*14dd0*/  ST.E desc[UR56][R16.64+0x27c], R29 ;  /* 0x00027c1d10007985 */ /* 0x0001e8000c101938 */
[----:B---3--:R0:W-:Y:S04]  /*14de0*/  ST.E desc[UR56][R16.64+0x280], R7 ;  /* 0x0002800710007985 */ /* 0x0081e8000c101938 */
[----:B------:R0:W-:Y:S04]  /*14df0*/  ST.E desc[UR56][R16.64+0x284], R31 ;  /* 0x0002841f10007985 */ /* 0x0001e8000c101938 */
[----:B----4-:R0:W-:Y:S04]  /*14e00*/  ST.E desc[UR56][R16.64+0x288], R5 ;  /* 0x0002880510007985 */ /* 0x0101e8000c101938 */
[----:B------:R0:W-:Y:S04]  /*14e10*/  ST.E desc[UR56][R16.64+0x28c], R13 ;  /* 0x00028c0d10007985 */ /* 0x0001e8000c101938 */
[----:B-----5:R0:W-:Y:S04]  /*14e20*/  ST.E desc[UR56][R16.64+0x290], R11 ;  /* 0x0002900b10007985 */ /* 0x0201e8000c101938 */
[----:B------:R0:W-:Y:S04]  /*14e30*/  ST.E desc[UR56][R16.64+0x294], R15 ;  /* 0x0002940f10007985 */ /* 0x0001e8000c101938 */
[----:B--2---:R0:W-:Y:S04]  /*14e40*/  ST.E desc[UR56][R16.64+0x298], R9 ;  /* 0x0002980910007985 */ /* 0x0041e8000c101938 */
        /* <DEDUP_REMOVED lines=121> */
.L_x_10132:
[----:B------:R-:W-:Y:S05]  /*155e0*/  BSYNC B0 ;  /* 0x0000000000007941 */ /* 0x000fea0003800000 */
.L_x_10131:
[C---:B------:R-:W-:Y:S01]  /*155f0*/  ISETP.GT.AND P0, PT, R0.reuse, R3, PT ;  /* 0x000000030000720c */ /* 0x040fe20003f04270 */
[----:B------:R-:W-:-:S12]  /*15600*/  VIADD R0, R0, 0xffffffff ;  /* 0xffffffff00007836 */ /* 0x000fd80000000000 */
[----:B------:R-:W-:Y:S05]  /*15610*/  @P0 BRA `(.L_x_10133) ;  /* 0xffffff4c00c80947 */ /* 0x000fea000383ffff */
[----:B01----:R-:W2:Y:S02]  /*15620*/  LDL R2, [R1+0x70] ;  /* 0x0000700001027983 */ /* 0x003ea40000100800 */
[----:B--2---:R-:W-:-:S07]  /*15630*/  IMAD.SHL.U32 R2, R2, 0x80, RZ ;  /* 0x0000008002027824 */ /* 0x004fce00078e00ff */
.L_x_10106:
[----:B------:R-:W0:Y:S01]  /*15640*/  LDC R6, c[0x0][0xadc] ;  /* 0x0002b700ff067b82 */ /* 0x000e220000000800 */
[----:B------:R-:W-:Y:S01]  /*15650*/  IADD3 R157, R157, 0x80, -R156 ;  /* 0x000000809d9d7810 */ /* 0x000fe20007ffe89c */
[----:B------:R-:W-:-:S04]  /*15660*/  ULDC UR4, c[0x0][0xad4] ;  /* 0x0002b50000047ab9 */ /* 0x000fc80000000800 */
[----:B------:R-:W-:-:S04]  /*15670*/  IMAD.IADD R157, R157, 0x1, R2 ;  /* 0x000000019d9d7824 */ /* 0x000fc800078e0202 */
        /* <DEDUP_REMOVED lines=13> */
.L_x_10136:
[----:B------:R-:W-:-:S13]  /*15750*/  ISETP.NE.AND P0, PT, R6, 0x1, PT ;  /* 0x000000010600780c */ /* 0x000fda0003f05270 */
[----:B------:R-:W0:Y:S02]  /*15760*/  @P0 LDC.64 R4, c[0x0][0xae0] ;  /* 0x0002b800ff040b82 */ /* 0x000e240000000a00 */
[----:B0-----:R-:W-:-:S05]  /*15770*/  @P0 IMAD.HI.U32 R4, R157, R4, RZ ;  /* 0x000000049d040227 */ /* 0x001fca00078e00ff */
[----:B------:R-:W-:-:S07]  /*15780*/  @P0 SHF.R.U32.HI R157, RZ, R5, R4 ;  /* 0x00000005ff9d0219 */ /* 0x000fce0000011604 */
.L_x_10137:
[----:B------:R-:W-:Y:S05]  /*15790*/  BSYNC B0 ;  /* 0x0000000000007941 */ /* 0x000fea0003800000 */
.L_x_10135:
[----:B------:R-:W-:-:S05]  /*157a0*/  IMAD R157, R157, R6, RZ ;  /* 0x000000069d9d7224 */ /* 0x000fca00078e02ff */
[----:B------:R-:W-:-:S07]  /*157b0*/  VIMNMX R2, R2, R157, !PT ;  /* 0x0000009d02027248 */ /* 0x000fce0007fe0100 */
.L_x_10134:
[----:B------:R-:W-:-:S04]  /*157c0*/  VIADD R2, R2, 0x5f ;  /* 0x0000005f02027836 */ /* 0x000fc80000000000 */
[----:B------:R-:W-:-:S05]  /*157d0*/  IMAD.HI R2, R2, 0x2aaaaaab, RZ ;  /* 0x2aaaaaab02027827 */ /* 0x000fca00078e02ff */
[----:B------:R-:W-:-:S04]  /*157e0*/  SHF.R.U32.HI R3, RZ, 0x1f, R2 ;  /* 0x0000001fff037819 */ /* 0x000fc80000011602 */
[----:B------:R-:W-:-:S04]  /*157f0*/  LEA.HI.SX32 R3, R2, R3, 0x1c ;  /* 0x0000000302037211 */ /* 0x000fc800078fe2ff */
[----:B------:R-:W-:-:S04]  /*15800*/  VIMNMX R4, R164, R3, !PT ;  /* 0x00000003a4047248 */ /* 0x000fc80007fe0100 */
[----:B------:R-:W-:-:S13]  /*15810*/  ISETP.GE.AND P0, PT, R0, R4, PT ;  /* 0x000000040000720c */ /* 0x000fda0003f06270 */
[----:B------:R-:W-:Y:S05]  /*15820*/  @!P0 BRA `(.L_x_10138) ;  /* 0x0000009c00908947 */ /* 0x000fea0003800000 */
[----:B------:R0:W5:Y:S01]  /*15830*/  LDL.64 R2, [R1+0x178] ;  /* 0x0001780001027983 */ /* 0x0001620000100a00 */
[----:B------:R-:W-:-:S07]  /*15840*/  IMAD.MOV.U32 R5, RZ, RZ, R0 ;  /* 0x000000ffff057224 */ /* 0x000fce00078e0000 */
.L_x_10155:
        /* <DEDUP_REMOVED lines=24> */
.L_x_10140:
[----:B------:R-:W-:Y:S05]  /*159d0*/  BSYNC B0 ;  /* 0x0000000000007941 */ /* 0x000fea0003800000 */
.L_x_10139:
        /* <DEDUP_REMOVED lines=13> */
.L_x_10142:
[----:B------:R-:W-:Y:S05]  /*15ab0*/  BSYNC B0 ;  /* 0x0000000000007941 */ /* 0x000fea0003800000 */
.L_x_10141:
        /* <DEDUP_REMOVED lines=8> */
.L_x_10144:
[----:B------:R-:W-:Y:S05]  /*15b40*/  BSYNC B0 ;  /* 0x0000000000007941 */ /* 0x000fea0003800000 */
.L_x_10143:
        /* <DEDUP_REMOVED lines=59> */
.L_x_10147:
[----:B------:R-:W-:Y:S05]  /*15f00*/  BSYNC B0 ;  /* 0x0000000000007941 */ /* 0x000fea0003800000 */
.L_x_10146:
        /* <DEDUP_REMOVED lines=10> */
.L_x_10149:
[----:B------:R-:W-:Y:S05]  /*15fb0*/  BSYNC B0 ;  /* 0x0000000000007941 */ /* 0x000fea0003800000 */
.L_x_10148:
[----:B------:R-:W-:Y:S04]  /*15fc0*/  BSSY B0, `(.L_x_10150) ;  /* 0x0000006000007945 */ /* 0x000fe80003800000 */
[----:B--2---:R-:W-:Y:S05]  /*15fd0*/  @P1 BRA `(.L_x_10151) ;  /* 0x0000000000101947 */ /* 0x004fea0003800000 */
[----:B-----5:R-:W-:Y:S01]  /*15fe0*/  IMAD R6, R6, 0x8, R9 ;  /* 0x0000000806067824 */ /* 0x020fe200078e0209 */
[----:B-1----:R-:W-:-:S04]  /*15ff0*/  SHF.L.U32 R7, R8, 0x1f, RZ ;  /* 0x0000001f08077819 */ /* 0x002fc800000006ff */
[----:B------:R-:W1:Y:S02]  /*16000*/  SYNCS.PHASECHK.TRANS64.TRYWAIT P1, [R6+URZ], R7 ;  /* 0x00000007060075a7 */ /* 0x000e64000802017f */
[----:B-1----:R-:W-:Y:S05]  /*16010*/  @!P1 BRA `(.L_x_10152) ;  /* 0x000001f800209947 */ /* 0x002fea0003800000 */
.L_x_10151:
[----:B------:R-:W-:Y:S05]  /*16020*/  BSYNC B0 ;  /* 0x0000000000007941 */ /* 0x000fea0003800000 */
.L_x_10150:
[----:B------:R-:W2:Y:S04]  /*16030*/  LDL R9, [R1+0x90] ;  /* 0x0000900001097983 */ /* 0x000ea80000100800 */
[----:B------:R-:W3:Y:S04]  /*16040*/  LD.E R19, desc[UR56][R2.64] ;  /* 0x0000003802137980 */ /* 0x000ee8000c101900 */
[----:B------:R-:W3:Y:S04]  /*16050*/  LDL.64 R72, [R1+0x118] ;  /* 0x0001180001487983 */ /* 0x000ee80000100a00 */
[----:B-1---5:R-:W4:Y:S04]  /*16060*/  LDL.64 R6, [R1+0x110] ;  /* 0x0001100001067983 */ /* 0x022f280000100a00 */
        /* <DEDUP_REMOVED lines=179> */
[----:B-1----:R-:W-:Y:S01]  /*16ba0*/  LOP3.LUT R74, R74, 0x7f, RZ, 0xc0, !PT ;  /* 0x0000007f4a4a7812 */ /* 0x002fe200078ec0ff */
[----:B------:R-:W-:Y:S03]  /*16bb0*/  STL [R1+0x90], R0 ;  /* 0x0000900001007387 */ /* 0x000fe60000100800 */
[----:B------:R-:W-:Y:S01]  /*16bc0*/  ISETP.NE.AND P2, PT, R74, RZ, PT ;  /* 0x000000ff4a00720c */ /* 0x000fe20003f45270 */
        /* <DEDUP_REMOVED lines=22> */
[----:B------:R-:W4:Y:S04]  /*16d30*/  LD.E R21, desc[UR56][R16.64+0x250] ;  /* 0x0002503810157980 */ /* 0x000f28000c101900 */
[----:B--2---:R-:W2:Y:S04]  /*16d40*/  LD.E.64 R6, desc[UR56][R16.64+0x230] ;  /* 0x0002303810067980 */ /* 0x004ea8000c101b00 */
        /* <DEDUP_REMOVED lines=61> */
[----:B------:R-:W-:-:S04]  /*17120*/  FMUL.FTZ R18, R28, R12 ;  /* 0x0000000c1c127220 */ /* 0x000fc80000410000 */
[----:B------:R-:W2:Y:S01]  /*17130*/  MUFU.TANH R9, R9 ;  /* 0x0000000900097308 */ /* 0x000ea20000002400 */
[-C--:B------:R-:W-:Y:S01]  /*17140*/  FMUL.FTZ R28, R29, R12.reuse ;  /* 0x0000000c1d1c7220 */ /* 0x080fe20000410000 */
[----:B------:R-:W-:-:S06]  /*17150*/  FMUL.FTZ R32, R32, R12 ;  /* 0x0000000c20207220 */ /* 0x000fcc0000410000 */
[----:B------:R-:W3:Y:S01]  /*17160*/  MUFU.TANH R11, R11 ;  /* 0x0000000b000b7308 */ /* 0x000ee20000002400 */
[-C--:B------:R-:W-:Y:S01]  /*17170*/  FMUL.FTZ R76, R33, R12.reuse ;  /* 0x0000000c214c7220 */ /* 0x080fe20000410000 */
[-C--:B------:R-:W-:Y:S01]  /*17180*/  FMUL.FTZ R36, R36, R12.reuse ;  /* 0x0000000c24247220 */ /* 0x080fe20000410000 */
[-C--:B------:R-:W-:Y:S01]  /*17190*/  FMUL.FTZ R82, R37, R12.reuse ;  /* 0x0000000c25527220 */ /* 0x080fe20000410000 */
[-C--:B------:R-:W-:Y:S01]  /*171a0*/  FMUL.FTZ R84, R40, R12.reuse ;  /* 0x0000000c28547220 */ /* 0x080fe20000410000 */
[-C--:B------:R-:W-:Y:S01]  /*171b0*/  FMUL.FTZ R86, R41, R12.reuse ;  /* 0x0000000c29567220 */ /* 0x080fe20000410000 */
[-C--:B------:R-:W-:Y:S01]  /*171c0*/  FMUL.FTZ R88, R44, R12.reuse ;  /* 0x0000000c2c587220 */ /* 0x080fe20000410000 */
[----:B------:R-:W-:Y:S01]  /*171d0*/  FMUL.FTZ R90, R45, R12 ;  /* 0x0000000c2d5a7220 */ /* 0x000fe20000410000 */
[----:B------:R-:W0:Y:S01]  /*171e0*/  MUFU.TANH R18, R18 ;  /* 0x0000001200127308 */ /* 0x000e220000002400 */
        /* <DEDUP_REMOVED lines=8> */
[----:B---3--:R-:W-:Y:S01]  /*17270*/  FMNMX.FTZ R13, R11, R14, !PT ;  /* 0x0000000e0b0d7209 */ /* 0x008fe20007810000 */
[-C--:B------:R-:W-:Y:S01]  /*17280*/  FMUL.FTZ R102, R69, R12.reuse ;  /* 0x0000000c45667220 */ /* 0x080fe20000410000 */
[-C--:B------:R-:W-:Y:S01]  /*17290*/  FMUL.FTZ R10, R26, R12.reuse ;  /* 0x0000000c1a0a7220 */ /* 0x080fe20000410000 */
[-C--:B------:R-:W-:Y:S01]  /*172a0*/  FMUL.FTZ R8, R27, R12.reuse ;  /* 0x0000000c1b087220 */ /* 0x080fe20000410000 */
[-C--:B------:R-:W-:Y:S01]  /*172b0*/  FMUL.FTZ R142, R30, R12.reuse ;  /* 0x0000000c1e8e7220 */ /* 0x080fe20000410000 */
[-C--:B------:R-:W-:Y:S01]  /*172c0*/  FMUL.FTZ R146, R31, R12.reuse ;  /* 0x0000000c1f927220 */ /* 0x080fe20000410000 */
[-C--:B------:R-:W-:Y:S01]  /*172d0*/  FMUL.FTZ R220, R34, R12.reuse ;  /* 0x0000000c22dc7220 */ /* 0x080fe20000410000 */
[----:B------:R-:W3:Y:S01]  /*172e0*/  MUFU.TANH R32, R32 ;  /* 0x0000002000207308 */ /* 0x000ee20000002400 */
[----:B0-----:R-:W-:Y:S01]  /*172f0*/  FMNMX.FTZ R13, R18, R13, !PT ;  /* 0x0000000d120d7209 */ /* 0x001fe20007810000 */
[-C--:B------:R-:W-:Y:S01]  /*17300*/  FMUL.FTZ R208, R35, R12.reuse ;  /* 0x0000000c23d07220 */ /* 0x080fe20000410000 */
[-C--:B------:R-:W-:Y:S01]  /*17310*/  FMUL.FTZ R206, R38, R12.reuse ;  /* 0x0000000c26ce7220 */ /* 0x080fe20000410000 */
[-C--:B------:R-:W-:Y:S01]  /*17320*/  FMUL.FTZ R198, R39, R12.reuse ;  /* 0x0000000c27c67220 */ /* 0x080fe20000410000 */
[-C--:B------:R-:W-:Y:S01]  /*17330*/  FMUL.FTZ R190, R42, R12.reuse ;  /* 0x0000000c2abe7220 */ /* 0x080fe20000410000 */
[-C--:B------:R-:W-:Y:S01]  /*17340*/  FMUL.FTZ R174, R43, R12.reuse ;  /* 0x0000000c2bae7220 */ /* 0x080fe20000410000 */
[-C--:B------:R-:W-:Y:S01]  /*17350*/  FMUL.FTZ R15, R46, R12.reuse ;  /* 0x0000000c2e0f7220 */ /* 0x080fe20000410000 */
[----:B------:R-:W0:Y:S01]  /*17360*/  MUFU.TANH R76, R76 ;  /* 0x0000004c004c7308 */ /* 0x000e220000002400 */
[----:B--2---:R-:W-:Y:S01]  /*17370*/  FMNMX.FTZ R13, R28, R13, !PT ;  /* 0x0000000d1c0d7209 */ /* 0x004fe20007810000 */
[-C--:B------:R-:W-:Y:S01]  /*17380*/  FMUL.FTZ R178, R50, R12.reuse ;  /* 0x0000000c32b27220 */ /* 0x080fe20000410000 */
[-C--:B------:R-:W-:Y:S01]  /*17390*/  FMUL.FTZ R188, R51, R12.reuse ;  /* 0x0000000c33bc7220 */ /* 0x080fe20000410000 */
[-C--:B------:R-:W-:Y:S01]  /*173a0*/  FMUL.FTZ R200, R54, R12.reuse ;  /* 0x0000000c36c87220 */ /* 0x080fe20000410000 */
[-C--:B------:R-:W-:Y:S01]  /*173b0*/  FMUL.FTZ R224, R55, R12.reuse ;  /* 0x0000000c37e07220 */ /* 0x080fe20000410000 */
[-C--:B------:R-:W-:Y:S01]  /*173c0*/  FMUL.FTZ R226, R58, R12.reuse ;  /* 0x0000000c3ae27220 */ /* 0x080fe20000410000 */
[-C--:B------:R-:W-:Y:S01]  /*173d0*/  FMUL.FTZ R228, R59, R12.reuse ;  /* 0x0000000c3be47220 */ /* 0x080fe20000410000 */
        /* <DEDUP_REMOVED lines=10> */
[----:B------:R-:W-:Y:S01]  /*17480*/  FMUL.FTZ R40, R52, R12 ;  /* 0x0000000c34287220 */ /* 0x000fe20000410000 */
[----:B------:R-:W4:Y:S04]  /*17490*/  LD.E R33, desc[UR56][R16.64+0x288] ;  /* 0x0002883810217980 */ /* 0x000f28000c101900 */
[----:B------:R-:W4:Y:S01]  /*174a0*/  LD.E R37, desc[UR56][R16.64+0x28c] ;  /* 0x00028c3810257980 */ /* 0x000f22000c101900 */
[----:B------:R-:W0:Y:S01]  /*174b0*/  MUFU.TANH R84, R84 ;  /* 0x0000005400547308 */ /* 0x000e220000002400 */
[----:B--2---:R-:W-:-:S02]  /*174c0*/  FMNMX.FTZ R13, R36, R13, !PT ;  /* 0x0000000d240d7209 */ /* 0x004fc40007810000 */
[----:B------:R-:W2:Y:S05]  /*174d0*/  LD.E R41, desc[UR56][R16.64+0x2ac] ;  /* 0x0002ac3810297980 */ /* 0x000eaa000c101900 */
[----:B------:R-:W1:Y:S01]  /*174e0*/  MUFU.TANH R86, R86 ;  /* 0x0000005600567308 */ /* 0x000e620000002400 */
[----:B---3--:R-:W-:Y:S01]  /*174f0*/  FMNMX.FTZ R13, R82, R13, !PT ;  /* 0x0000000d520d7209 */ /* 0x008fe20007810000 */
[----:B------:R-:W-:Y:S01]  /*17500*/  FMUL.FTZ R44, R49, R12 ;  /* 0x0000000c312c7220 */ /* 0x000fe20000410000 */
[----:B------:R-:W3:Y:S05]  /*17510*/  LD.E R45, desc[UR56][R16.64+0x2bc] ;  /* 0x0002bc38102d7980 */ /* 0x000eea000c101900 */
[----:B------:R-:W1:Y:S01]  /*17520*/  MUFU.TANH R88, R88 ;  /* 0x0000005800587308 */ /* 0x000e620000002400 */
[----:B0-----:R-:W-:-:S07]  /*17530*/  FMNMX.FTZ R13, R84, R13, !PT ;  /* 0x0000000d540d7209 */ /* 0x001fce0007810000 */
[----:B------:R-:W0:Y:S01]  /*17540*/  MUFU.TANH R90, R90 ;  /* 0x0000005a005a7308 */ /* 0x000e220000002400 */
[----:B-1----:R-:W-:Y:S01]  /*17550*/  FMNMX.FTZ R13, R86, R13, !PT ;  /* 0x0000000d560d7209 */ /* 0x002fe20007810000 */
[----:B------:R-:W-:-:S06]  /*17560*/  FMUL.FTZ R48, R53, R12 ;  /* 0x0000000c35307220 */ /* 0x000fcc0000410000 */
[----:B------:R-:W1:Y:S01]  /*17570*/  MUFU.TANH R92, R92 ;  /* 0x0000005c005c7308 */ /* 0x000e620000002400 */
[----:B------:R-:W-:Y:S01]  /*17580*/  FMNMX.FTZ R13, R88, R13, !PT ;  /* 0x0000000d580d7209 */ /* 0x000fe20007810000 */
[----:B------:R-:W-:Y:S01]  /*17590*/  FMUL.FTZ R52, R56, R12 ;  /* 0x0000000c38347220 */ /* 0x000fe20000410000 */
[----:B------:R-:W2:Y:S04]  /*175a0*/  LD.E R60, desc[UR56][R16.64+0x2e0] ;  /* 0x0002e038103c7980 */ /* 0x000ea8000c101900 */
[----:B------:R-:W3:Y:S01]  /*175b0*/  LD.E R57, desc[UR56][R16.64+0x2ec] ;  /* 0x0002ec3810397980 */ /* 0x000ee2000c101900 */
[----:B------:R-:W1:Y:S01]  /*175c0*/  MUFU.TANH R44, R44 ;  /* 0x0000002c002c7308 */ /* 0x000e620000002400 */
[----:B0-----:R-:W-:-:S07]  /*175d0*/  FMNMX.FTZ R13, R90, R13, !PT ;  /* 0x0000000d5a0d7209 */ /* 0x001fce0007810000 */
[----:B------:R-:W-:Y:S01]  /*175e0*/  MUFU.TANH R74, R74 ;  /* 0x0000004a004a7308 */ /* 0x000fe20000002400 */
[----:B------:R-:W-:Y:S01]  /*175f0*/  FMUL.FTZ R14, R65, R12 ;  /* 0x0000000c410e7220 */ /* 0x000fe20000410000 */
[----:B------:R-:W2:Y:S04]  /*17600*/  LD.E R26, desc[UR56][R16.64+0x240] ;  /* 0x00024038101a7980 */ /* 0x000ea8000c101900 */
[----:B------:R-:W3:Y:S02]  /*17610*/  LD.E R30, desc[UR56][R16.64+0x274] ;  /* 0x00027438101e7980 */ /* 0x000ee4000c101900 */
[----:B------:R-:W0:Y:S01]  /*17620*/  MUFU.TANH R40, R40 ;  /* 0x0000002800287308 */ /* 0x000e220000002400 */
[----:B-1----:R-:W-:Y:S01]  /*17630*/  FMNMX.FTZ R13, R92, R13, !PT ;  /* 0x0000000d5c0d7209 */ /* 0x002fe20007810000 */
[----:B------:R-:W3:Y:S04]  /*17640*/  LD.E R34, desc[UR56][R16.64+0x280] ;  /* 0x0002803810227980 */ /* 0x000ee8000c101900 */
[----:B------:R-:W3:Y:S02]  /*17650*/  LD.E R38, desc[UR56][R16.64+0x284] ;  /* 0x0002843810267980 */ /* 0x000ee4000c101900 */
[----:B------:R-:W1:Y:S01]  /*17660*/  MUFU.TANH R48, R48 ;  /* 0x0000003000307308 */ /* 0x000e620000002400 */
[----:B------:R-:W-:Y:S01]  /*17670*/  FMNMX.FTZ R13, R44, R13, !PT ;  /* 0x0000000d2c0d7209 */ /* 0x000fe20007810000 */
[----:B------:R-:W3:Y:S04]  /*17680*/  LD.E R42, desc[UR56][R16.64+0x290] ;  /* 0x00029038102a7980 */ /* 0x000ee8000c101900 */
[----:B------:R-:W3:Y:S02]  /*17690*/  LD.E R46, desc[UR56][R16.64+0x294] ;  /* 0x00029438102e7980 */ /* 0x000ee4000c101900 */
[----:B------:R-:W1:Y:S01]  /*176a0*/  MUFU.TANH R52, R52 ;  /* 0x0000003400347308 */ /* 0x000e620000002400 */
[----:B0-----:R-:W-:Y:S01]  /*176b0*/  FMNMX.FTZ R13, R40, R13, !PT ;  /* 0x0000000d280d7209 */ /* 0x001fe20007810000 */
[----:B------:R-:W3:Y:S04]  /*176c0*/  LD.E R50, desc[UR56][R16.64+0x2b0] ;  /* 0x0002b03810327980 */ /* 0x000ee8000c101900 */
        /* <DEDUP_REMOVED lines=23> */
[----:B------:R-:W3:Y:S03]  /*17840*/  LD.E R35, desc[UR56][R16.64+0x298] ;  /* 0x0002983810237980 */ /* 0x000ee6000c101900 */
[----:B------:R-:W-:Y:S01]  /*17850*/  FMNMX.FTZ R13, R14, R13, !PT ;  /* 0x0000000d0e0d7209 */ /* 0x000fe20007810000 */
[----:B------:R-:W3:Y:S03]  /*17860*/  LD.E R51, desc[UR56][R16.64+0x29c] ;  /* 0x00029c3810337980 */ /* 0x000ee6000c101900 */
[----:B0-----:R-:W-:Y:S01]  /*17870*/  FMNMX.FTZ R13, R100, R13, !PT ;  /* 0x0000000d640d7209 */ /* 0x001fe20007810000 */
[----:B------:R-:W0:Y:S01]  /*17880*/  MUFU.TANH R10, R10 ;  /* 0x0000000a000a7308 */ /* 0x000e220000002400 */
[----:B------:R-:W3:Y:S04]  /*17890*/  LD.E R49, desc[UR56][R16.64+0x2a8] ;  /* 0x0002a83810317980 */ /* 0x000ee8000c101900 */
[----:B------:R-:W3:Y:S01]  /*178a0*/  LD.E R43, desc[UR56][R16.64+0x2c8] ;  /* 0x0002c838102b7980 */ /* 0x000ee2000c101900 */
[----:B-1----:R-:W-:-:S02]  /*178b0*/  FMNMX.FTZ R19, R102, R13, !PT ;  /* 0x0000000d66137209 */ /* 0x002fc40007810000 */
[----:B------:R-:W1:Y:S01]  /*178c0*/  MUFU.TANH R8, R8 ;  /* 0x0000000800087308 */ /* 0x000e620000002400 */
[----:B------:R-:W3:Y:S04]  /*178d0*/  LD.E R63, desc[UR56][R16.64+0x2cc] ;  /* 0x0002cc38103f7980 */ /* 0x000ee8000c101900 */
[----:B------:R-:W0:Y:S03]  /*178e0*/  SHFL.BFLY PT, R20, R19, 0x2, 0x1f ;  /* 0x0c401f0013147f89 */ /* 0x000e2600000e0000 */
[----:B------:R-:W1:Y:S01]  /*178f0*/  MUFU.TANH R142, R142 ;  /* 0x0000008e008e7308 */ /* 0x000e620000002400 */
[----:B------:R-:W3:Y:S04]  /*17900*/  LD.E R55, desc[UR56][R16.64+0x2d8] ;  /* 0x0002d83810377980 */ /* 0x000ee8000c101900 */
[----:B------:R-:W3:Y:S03]  /*17910*/  LD.E R59, desc[UR56][R16.64+0x2e8] ;  /* 0x0002e838103b7980 */ /* 0x000ee6000c101900 */
[----:B------:R-:W1:Y:S01]  /*17920*/  MUFU.TANH R146, R146 ;  /* 0x0000009200927308 */ /* 0x000e620000002400 */
[----:B------:R-:W3:Y:S04]  /*17930*/  LD.E R53, desc[UR56][R16.64+0x2f8] ;  /* 0x0002f83810357980 */ /* 0x000ee8000c101900 */
[----:B------:R-:W3:Y:S03]  /*17940*/  LD.E R71, desc[UR56][R16.64+0x318] ;  /* 0x0003183810477980 */ /* 0x000ee6000c101900 */
[----:B------:R-:W1:Y:S01]  /*17950*/  MUFU.TANH R220, R220 ;  /* 0x000000dc00dc7308 */ /* 0x000e620000002400 */
[----:B------:R-:W3:Y:S01]  /*17960*/  LD.E R67, desc[UR56][R16.64+0x31c] ;  /* 0x00031c3810437980 */ /* 0x000ee2000c101900 */
[----:B0-----:R-:W-:-:S03]  /*17970*/  FMNMX.FTZ R13, R19, R20, !PT ;  /* 0x00000014130d7209 */ /* 0x001fc60007810000 */
[----:B------:R-:W3:Y:S04]  /*17980*/  LD.E R65, desc[UR56][R16.64+0x328] ;  /* 0x0003283810417980 */ /* 0x000ee8000c101900 */
[----:B------:R-:W0:Y:S01]  /*17990*/  SHFL.BFLY PT, R24, R13, 0x1, 0x1f ;  /* 0x0c201f000d187f89 */ /* 0x000e2200000e0000 */
[----:B------:R-:W1:Y:S08]  /*179a0*/  MUFU.TANH R208, R208 ;  /* 0x000000d000d07308 */ /* 0x000e700000002400 */
[----:B------:R-:W1:Y:S01]  /*179b0*/  MUFU.TANH R206, R206 ;  /* 0x000000ce00ce7308 */ /* 0x000e620000002400 */
[----:B0-----:R-:W-:-:S02]  /*179c0*/  FMNMX.FTZ R25, R13, R24, !PT ;  /* 0x000000180d197209 */ /* 0x001fc40007810000 */
[----:B------:R-:W-:-:S04]  /*179d0*/  FMNMX.FTZ R13, R10, R7, !PT ;  /* 0x000000070a0d7209 */ /* 0x000fc80007810000 */
[----:B-1----:R-:W-:Y:S01]  /*179e0*/  FMNMX.FTZ R13, R8, R13, !PT ;  /* 0x0000000d080d7209 */ /* 0x002fe20007810000 */
[----:B------:R-:W0:Y:S03]  /*179f0*/  MUFU.TANH R198, R198 ;  /* 0x000000c600c67308 */ /* 0x000e260000002400 */
[----:B------:R-:W-:-:S04]  /*17a00*/  FMNMX.FTZ R13, R142, R13, !PT ;  /* 0x0000000d8e0d7209 */ /* 0x000fc80007810000 */
[----:B------:R-:W-:Y:S01]  /*17a10*/  FMNMX.FTZ R13, R146, R13, !PT ;  /* 0x0000000d920d7209 */ /* 0x000fe20007810000 */
[----:B------:R-:W1:Y:S03]  /*17a20*/  MUFU.TANH R190, R190 ;  /* 0x000000be00be7308 */ /* 0x000e660000002400 */
[----:B------:R-:W-:Y:S01]  /*17a30*/  FMNMX.FTZ R13, R220, R13, !PT ;  /* 0x0000000ddc0d7209 */ /* 0x000fe20007810000 */
[----:B------:R-:W-:-:S04]  /*17a40*/  FMUL.FTZ R20, R47, R12 ;  /* 0x0000000c2f147220 */ /* 0x000fc80000410000 */
[----:B------:R-:W4:Y:S01]  /*17a50*/  MUFU.TANH R174, R174 ;  /* 0x000000ae00ae7308 */ /* 0x000f220000002400 */
[----:B------:R-:W-:-:S07]  /*17a60*/  FMNMX.FTZ R13, R208, R13, !PT ;  /* 0x0000000dd00d7209 */ /* 0x000fce0007810000 */
[----:B------:R-:W4:Y:S01]  /*17a70*/  MUFU.TANH R15, R15 ;  /* 0x0000000f000f7308 */ /* 0x000f220000002400 */
[----:B------:R-:W-:-:S07]  /*17a80*/  FMNMX.FTZ R13, R206, R13, !PT ;  /* 0x0000000dce0d7209 */ /* 0x000fce0007810000 */
[----:B------:R-:W-:Y:S01]  /*17a90*/  MUFU.TANH R178, R178 ;  /* 0x000000b200b27308 */ /* 0x000fe20000002400 */
[----:B0-----:R-:W-:-:S07]  /*17aa0*/  FMNMX.FTZ R13, R198, R13, !PT ;  /* 0x0000000dc60d7209 */ /* 0x001fce0007810000 */
[----:B------:R-:W-:Y:S01]  /*17ab0*/  MUFU.TANH R188, R188 ;  /* 0x000000bc00bc7308 */ /* 0x000fe20000002400 */
[----:B-1----:R-:W-:-:S07]  /*17ac0*/  FMNMX.FTZ R13, R190, R13, !PT ;  /* 0x0000000dbe0d7209 */ /* 0x002fce0007810000 */
        /* <DEDUP_REMOVED lines=13> */
[----:B----4-:R-:W-:-:S04]  /*17ba0*/  FMNMX.FTZ R24, R174, R13, !PT ;  /* 0x0000000dae187209 */ /* 0x010fc80007810000 */
[----:B------:R-:W-:Y:S01]  /*17bb0*/  FMNMX.FTZ R13, R15, R24, !PT ;  /* 0x000000180f0d7209 */ /* 0x000fe20007810000 */
[----:B------:R-:W-:Y:S04]  /*17bc0*/  ST.E desc[UR56][R16.64+0x230], R25 ;  /* 0x0002301910007985 */ /* 0x000fe8000c101938 */
[----:B------:R-:W4:Y:S04]  /*17bd0*/  LD.E R27, desc[UR56][R16.64+0x230] ;  /* 0x00023038101b7980 */ /* 0x000f28000c101900 */
[----:B------:R-:W3:Y:S01]  /*17be0*/  LD.E R24, desc[UR56][R16.64+0x244] ;  /* 0x0002443810187980 */ /* 0x000ee2000c101900 */
        /* <DEDUP_REMOVED lines=15> */
[----:B----4-:R-:W-:-:S04]  /*17ce0*/  FMUL.FTZ R29, R27, R21 ;  /* 0x000000151b1d7220 */ /* 0x010fc80000410000 */
[-CC-:B------:R-:W-:Y:S01]  /*17cf0*/  FFMA.FTZ R157, R11, R21.reuse, -R29.reuse ;  /* 0x000000150b9d7223 */ /* 0x180fe2000001081d */
[-C--:B------:R-:W-:Y:S01]  /*17d00*/  FFMA.FTZ R31, R100, R21.reuse, -R29 ;  /* 0x00000015641f7223 */ /* 0x080fe2000001081d */
[----:B------:R-:W-:Y:S01]  /*17d10*/  FADD.FTZ R6, R6, -R27 ;  /* 0x8000001b06067221 */ /* 0x000fe20000010000 */
[-CC-:B------:R-:W-:Y:S01]  /*17d20*/  FFMA.FTZ R156, R9, R21.reuse, -R29.reuse ;  /* 0x00000015099c7223 */ /* 0x180fe2000001081d */
[-CC-:B------:R-:W-:Y:S01]  /*17d30*/  FFMA.FTZ R159, R18, R21.reuse, -R29.reuse ;  /* 0x00000015129f7223 */ /* 0x180fe2000001081d */
[-CC-:B------:R-:W-:Y:S01]  /*17d40*/  FFMA.FTZ R158, R28, R21.reuse, -R29.reuse ;  /* 0x000000151c9e7223 */ /* 0x180fe2000001081d */
[----:B--2---:R-:W0:Y:S01]  /*17d50*/  SHFL.BFLY PT, R11, R12, 0x2, 0x1f ;  /* 0x0c401f000c0b7f89 */ /* 0x004e2200000e0000 */
[-C--:B------:R-:W-:Y:S02]  /*17d60*/  FMUL.FTZ R6, R6, R21.reuse ;  /* 0x0000001506067220 */ /* 0x080fe40000410000 */
        /* <DEDUP_REMOVED lines=15> */
[--C-:B------:R-:W-:Y:S01]  /*17e60*/  FFMA.FTZ R173, R52, R21, -R29.reuse ;  /* 0x0000001534ad7223 */ /* 0x100fe2000001081d */
[----:B0-----:R-:W-:Y:S01]  /*17e70*/  FMNMX.FTZ R11, R12, R11, !PT ;  /* 0x0000000b0c0b7209 */ /* 0x001fe20007810000 */
[-CC-:B------:R-:W-:Y:S01]  /*17e80*/  FFMA.FTZ R172, R74, R21.reuse, -R29.reuse ;  /* 0x000000154aac7223 */ /* 0x180fe2000001081d */
[----:B------:R0:W1:Y:S01]  /*17e90*/  MUFU.EX2 R25, R6 ;  /* 0x0000000600197308 */ /* 0x0000620000000800 */
[-CC-:B------:R-:W-:Y:S01]  /*17ea0*/  FFMA.FTZ R18, R72, R21.reuse, -R29.reuse ;  /* 0x0000001548127223 */ /* 0x180fe2000001081d */
[-CC-:B------:R-:W-:Y:S01]  /*17eb0*/  FFMA.FTZ R19, R78, R21.reuse, -R29.reuse ;  /* 0x000000154e137223 */ /* 0x180fe2000001081d */
[----:B------:R-:W2:Y:S01]  /*17ec0*/  SHFL.BFLY PT, R12, R11, 0x1, 0x1f ;  /* 0x0c201f000b0c7f89 */ /* 0x000ea200000e0000 */
[-CC-:B------:R-:W-:Y:S01]  /*17ed0*/  FFMA.FTZ R13, R80, R21.reuse, -R29.reuse ;  /* 0x00000015500d7223 */ /* 0x180fe2000001081d */
[----:B------:R-:W-:-:S02]  /*17ee0*/  FFMA.FTZ R14, R14, R21, -R29 ;  /* 0x000000150e0e7223 */ /* 0x000fc4000001081d */
[----:B------:R-:W4:Y:S01]  /*17ef0*/  LD.E R27, desc[UR56][R16.64+0x45c] ;  /* 0x00045c38101b7980 */ /* 0x000f22000c101900 */
[----:B------:R-:W-:Y:S03]  /*17f00*/  MUFU.EX2 R158, R158 ;  /* 0x0000009e009e7308 */ /* 0x000fe60000000800 */
[----:B------:R-:W4:Y:S04]  /*17f10*/  LD.E R28, desc[UR56][R16.64+0x454] ;  /* 0x00045438101c7980 */ /* 0x000f28000c101900 */
[----:B0-----:R-:W4:Y:S01]  /*17f20*/  LD.E R6, desc[UR56][R16.64+0x260] ;  /* 0x0002603810067980 */ /* 0x001f22000c101900 */
[----:B------:R-:W-:Y:S01]  /*17f30*/  MUFU.EX2 R204, R204 ;  /* 0x000000cc00cc7308 */ /* 0x000fe20000000800 */
[----:B-1----:R-:W-:-:S02]  /*17f40*/  FFMA.FTZ R26, R25, R26, R156 ;  /* 0x0000001a191a7223 */ /* 0x002fc4000001009c */
[----:B------:R-:W4:Y:S04]  /*17f50*/  LD.E R36, desc[UR56][R16.64+0x264] ;  /* 0x0002643810247980 */ /* 0x000f28000c101900 */
[----:B------:R-:W4:Y:S01]  /*17f60*/  LD.E R32, desc[UR56][R16.64+0x270] ;  /* 0x0002703810207980 */ /* 0x000f22000c101900 */
[----:B--2---:R-:W-:Y:S01]  /*17f70*/  FMNMX.FTZ R100, R11, R12, !PT ;  /* 0x0000000c0b647209 */ /* 0x004fe20007810000 */
[----:B------:R-:W-:Y:S02]  /*17f80*/  MUFU.EX2 R9, R9 ;  /* 0x0000000900097308 */ /* 0x000fe40000000800 */
[----:B------:R-:W2:Y:S02]  /*17f90*/  LD.E R44, desc[UR56][R16.64+0x2a0] ;  /* 0x0002a038102c7980 */ /* 0x000ea4000c101900 */
[----:B------:R-:W-:Y:S01]  /*17fa0*/  FADD.FTZ R112, R7, -R100 ;  /* 0x8000006407707221 */ /* 0x000fe20000010000 */
[-C--:B------:R-:W-:Y:S01]  /*17fb0*/  FMUL.FTZ R87, R100, R21.reuse ;  /* 0x0000001564577220 */ /* 0x080fe20000410000 */
[-C--:B------:R-:W-:Y:S01]  /*17fc0*/  FFMA.FTZ R12, R102, R21.reuse, -R29 ;  /* 0x00000015660c7223 */ /* 0x080fe2000001081d */
[----:B------:R-:W-:Y:S01]  /*17fd0*/  FADD.FTZ R26, R157, R26 ;  /* 0x0000001a9d1a7221 */ /* 0x000fe20000010000 */
[----:B------:R-:W-:Y:S01]  /*17fe0*/  FMUL.FTZ R112, R21, R112 ;  /* 0x0000007015707220 */ /* 0x000fe20000410000 */
        /* <DEDUP_REMOVED lines=18> */
[----:B------:R-:W-:Y:S01]  /*18110*/  FADD.FTZ R127, R159, R26 ;  /* 0x0000001a9f7f7221 */ /* 0x000fe20000010000 */
[----:B------:R-:W2:Y:S02]  /*18120*/  LD.E R40, desc[UR56][R16.64+0x2a4] ;  /* 0x0002a43810287980 */ /* 0x000ea4000c101900 */
[----:B------:R-:W0:Y:S01]  /*18130*/  MUFU.EX2 R216, R216 ;  /* 0x000000d800d87308 */ /* 0x000e220000000800 */
[-CC-:B------:R-:W-:Y:S01]  /*18140*/  FFMA.FTZ R206, R198, R21.reuse, -R87.reuse ;  /* 0x00000015c6ce7223 */ /* 0x180fe20000010857 */
[-CC-:B------:R-:W-:Y:S01]  /*18150*/  FFMA.FTZ R198, R190, R21.reuse, -R87.reuse ;  /* 0x00000015bec67223 */ /* 0x180fe20000010857 */
[----:B------:R-:W2:Y:S04]  /*18160*/  LD.E R48, desc[UR56][R16.64+0x2b4] ;  /* 0x0002b43810307980 */ /* 0x000ea8000c101900 */
[----:B------:R-:W2:Y:S01]  /*18170*/  LD.E R52, desc[UR56][R16.64+0x2c4] ;  /* 0x0002c43810347980 */ /* 0x000ea2000c101900 */
[----:B------:R-:W1:Y:S01]  /*18180*/  MUFU.EX2 R8, R8 ;  /* 0x0000000800087308 */ /* 0x000e620000000800 */
[-CC-:B------:R-:W-:Y:S01]  /*18190*/  FFMA.FTZ R190, R178, R21.reuse, -R87.reuse ;  /* 0x00000015b2be7223 */ /* 0x180fe20000010857 */
[-CC-:B------:R-:W-:Y:S01]  /*181a0*/  FFMA.FTZ R188, R200, R21.reuse, -R87.reuse ;  /* 0x00000015c8bc7223 */ /* 0x180fe20000010857 */
[-CC-:B------:R-:W-:Y:S01]  /*181b0*/  FFMA.FTZ R178, R226, R21.reuse, -R87.reuse ;  /* 0x00000015e2b27223 */ /* 0x180fe20000010857 */
[-CC-:B------:R-:W-:Y:S01]  /*181c0*/  FFMA.FTZ R174, R230, R21.reuse, -R87.reuse ;  /* 0x00000015e6ae7223 */ /* 0x180fe20000010857 */
[-CC-:B------:R-:W-:Y:S01]  /*181d0*/  FFMA.FTZ R20, R234, R21.reuse, -R87.reuse ;  /* 0x00000015ea147223 */ /* 0x180fe20000010857 */
[----:B------:R-:W2:Y:S02]  /*181e0*/  LD.E R72, desc[UR56][R16.64+0x310] ;  /* 0x0003103810487980 */ /* 0x000ea4000c101900 */
[----:B------:R-:W1:Y:S01]  /*181f0*/  MUFU.EX2 R209, R209 ;  /* 0x000000d100d17308 */ /* 0x000e620000000800 */
[----:B------:R-:W-:Y:S01]  /*18200*/  FFMA.FTZ R15, R85, R21, -R87 ;  /* 0x00000015550f7223 */ /* 0x000fe20000010857 */
[----:B---3--:R-:W-:Y:S01]  /*18210*/  FFMA.FTZ R21, R112, R24, R211 ;  /* 0x0000001870157223 */ /* 0x008fe200000100d3 */
[----:B------:R-:W3:Y:S04]  /*18220*/  LD.E R76, desc[UR56][R16.64+0x314] ;  /* 0x00031438104c7980 */ /* 0x000ee8000c101900 */
[----:B------:R-:W3:Y:S01]  /*18230*/  LD.E R74, desc[UR56][R16.64+0x320] ;  /* 0x00032038104a7980 */ /* 0x000ee2000c101900 */
[----:B------:R-:W1:Y:S01]  /*18240*/  MUFU.EX2 R207, R207 ;  /* 0x000000cf00cf7308 */ /* 0x000e620000000800 */
[----:B0-----:R-:W-:-:S02]  /*18250*/  FADD.FTZ R21, R216, R21 ;  /* 0x00000015d8157221 */ /* 0x001fc40000010000 */
[----:B------:R-:W3:Y:S04]  /*18260*/  LD.E R78, desc[UR56][R16.64+0x324] ;  /* 0x00032438104e7980 */ /* 0x000ee8000c101900 */
[----:B------:R-:W3:Y:S01]  /*18270*/  LD.E R88, desc[UR56][R16.64+0x330] ;  /* 0x0003303810587980 */ /* 0x000ee2000c101900 */
[----:B------:R-:W-:Y:S01]  /*18280*/  MUFU.EX2 R202, R202 ;  /* 0x000000ca00ca7308 */ /* 0x000fe20000000800 */
[----:B-1----:R-:W-:Y:S01]  /*18290*/  FADD.FTZ R24, R8, R21 ;  /* 0x0000001508187221 */ /* 0x002fe20000010000 */
[----:B------:R-:W-:Y:S01]  /*182a0*/  FADD.FTZ R21, R158, R127 ;  /* 0x0000007f9e157221 */ /* 0x000fe20000010000 */
[----:B------:R-:W3:Y:S04]  /*182b0*/  LD.E R80, desc[UR56][R16.64+0x334] ;  /* 0x0003343810507980 */ /* 0x000ee8000c101900 */
[----:B------:R-:W3:Y:S01]  /*182c0*/  LD.E R86, desc[UR56][R16.64+0x340] ;  /* 0x0003403810567980 */ /* 0x000ee2000c101900 */
[----:B------:R-:W0:Y:S01]  /*182d0*/  MUFU.EX2 R208, R208 ;  /* 0x000000d000d07308 */ /* 0x000e220000000800 */
[----:B------:R-:W-:Y:S01]  /*182e0*/  FADD.FTZ R24, R209, R24 ;  /* 0x00000018d1187221 */ /* 0x000fe20000010000 */
[----:B------:R-:W-:Y:S01]  /*182f0*/  FADD.FTZ R26, R204, R21 ;  /* 0x00000015cc1a7221 */ /* 0x000fe20000010000 */
[----:B------:R-:W3:Y:S04]  /*18300*/  LD.E R84, desc[UR56][R16.64+0x344] ;  /* 0x0003443810547980 */ /* 0x000ee8000c101900 */
[----:B------:R-:W3:Y:S01]  /*18310*/  LD.E R82, desc[UR56][R16.64+0x350] ;  /* 0x0003503810527980 */ /* 0x000ee2000c101900 */
[----:B------:R-:W-:Y:S03]  /*18320*/  MUFU.EX2 R203, R203 ;  /* 0x000000cb00cb7308 */ /* 0x000fe60000000800 */
[----:B------:R-:W3:Y:S04]  /*18330*/  LD.E R90, desc[UR56][R16.64+0x360] ;  /* 0x00036038105a7980 */ /* 0x000ee8000c101900 */
[----:B------:R-:W3:Y:S01]  /*18340*/  LD.E R92, desc[UR56][R16.64+0x374] ;  /* 0x00037438105c7980 */ /* 0x000ee2000c101900 */
[----:B------:R-:W1:Y:S01]  /*18350*/  MUFU.EX2 R205, R205 ;  /* 0x000000cd00cd7308 */ /* 0x000e620000000800 */
        /* <DEDUP_REMOVED lines=8> */
[----:B0-----:R-:W-:Y:S01]  /*183e0*/  FADD.FTZ R24, R208, R21 ;  /* 0x00000015d0187221 */ /* 0x001fe20000010000 */
[----:B------:R-:W-:Y:S01]  /*183f0*/  FADD.FTZ R26, R202, R137 ;  /* 0x00000089ca1a7221 */ /* 0x000fe20000010000 */
[----:B------:R-:W3:Y:S04]  /*18400*/  LD.E R29, desc[UR56][R16.64+0x26c] ;  /* 0x00026c38101d7980 */ /* 0x000ee8000c101900 */
[----:B------:R-:W3:Y:S01]  /*18410*/  LD.E R7, desc[UR56][R16.64+0x278] ;  /* 0x0002783810077980 */ /* 0x000ee2000c101900 */
[----:B------:R-:W-:Y:S03]  /*18420*/  MUFU.EX2 R197, R197 ;  /* 0x000000c500c57308 */ /* 0x000fe60000000800 */
[----:B------:R-:W3:Y:S05]  /*18430*/  LD.E R83, desc[UR56][R16.64+0x378] ;  /* 0x0003783810537980 */ /* 0x000eea000c101900 */
[----:B------:R-:W0:Y:S01]  /*18440*/  MUFU.EX2 R198, R198 ;  /* 0x000000c600c67308 */ /* 0x000e220000000800 */
[----:B-1----:R-:W-:Y:S01]  /*18450*/  FADD.FTZ R21, R205, R24 ;  /* 0x00000018cd157221 */ /* 0x002fe20000010000 */
[----:B------:R-:W-:Y:S01]  /*18460*/  FADD.FTZ R143, R203, R26 ;  /* 0x0000001acb8f7221 */ /* 0x000fe20000010000 */
[----:B------:R-:W3:Y:S05]  /*18470*/  LD.E R87, desc[UR56][R16.64+0x34c] ;  /* 0x00034c3810577980 */ /* 0x000eea000c101900 */
[----:B------:R-:W-:Y:S08]  /*18480*/  MUFU.EX2 R195, R195 ;  /* 0x000000c300c37308 */ /* 0x000ff00000000800 */
[----:B------:R-:W1:Y:S01]  /*18490*/  MUFU.EX2 R199, R199 ;  /* 0x000000c700c77308 */ /* 0x000e620000000800 */
[----:B------:R-:W-:Y:S01]  /*184a0*/  FADD.FTZ R21, R206, R21 ;  /* 0x00000015ce157221 */ /* 0x000fe20000010000 */
[----:B------:R-:W-:Y:S01]  /*184b0*/  FADD.FTZ R24, R196, R143 ;  /* 0x0000008fc4187221 */ /* 0x000fe20000010000 */
[----:B------:R-:W3:Y:S05]  /*184c0*/  LD.E R85, desc[UR56][R16.64+0x36c] ;  /* 0x00036c3810557980 */ /* 0x000eea000c101900 */
[----:B------:R1:W1:Y:S08]  /*184d0*/  MUFU.EX2 R200, R89 ;  /* 0x0000005900c87308 */ /* 0x0002700000000800 */
[----:B------:R-:W1:Y:S01]  /*184e0*/  MUFU.EX2 R194, R194 ;  /* 0x000000c200c27308 */ /* 0x000e620000000800 */
[----:B0-----:R-:W-:Y:S01]  /*184f0*/  FADD.FTZ R26, R198, R21 ;  /* 0x00000015c61a7221 */ /* 0x001fe20000010000 */
[----:B------:R-:W-:Y:S01]  /*18500*/  FADD.FTZ R24, R197, R24 ;  /* 0x00000018c5187221 */ /* 0x000fe20000010000 */
[----:B-1----:R-:W3:Y:S02]  /*18510*/  LD.E R89, desc[UR56][R16.64+0x368] ;  /* 0x0003683810597980 */ /* 0x002ee4000c101900 */
[----:B------:R-:W-:Y:S01]  /*18520*/  FADD.FTZ R21, R199, R26 ;  /* 0x0000001ac7157221 */ /* 0x000fe20000010000 */
[----:B------:R-:W-:Y:S01]  /*18530*/  FADD.FTZ R151, R195, R24 ;  /* 0x00000018c3977221 */ /* 0x000fe20000010000 */
[----:B------:R-:W3:Y:S01]  /*18540*/  LD.E R127, desc[UR56][R16.64+0x3fc] ;  /* 0x0003fc38107f7980 */ /* 0x000ee2000c101900 */
[----:B------:R0:W-:Y:S01]  /*18550*/  MUFU.EX2 R11, R31 ;  /* 0x0000001f000b7308 */ /* 0x0001e20000000800 */
[----:B------:R-:W-:-:S02]  /*18560*/  FADD.FTZ R24, R200, R21 ;  /* 0x00000015c8187221 */ /* 0x000fc40000010000 */
[----:B------:R-:W3:Y:S04]  /*18570*/  LD.E R137, desc[UR56][R16.64+0x41c] ;  /* 0x00041c3810897980 */ /* 0x000ee8000c101900 */
[----:B------:R-:W3:Y:S01]  /*18580*/  LD.E R143, desc[UR56][R16.64+0x438] ;  /* 0x00043838108f7980 */ /* 0x000ee2000c101900 */
[----:B------:R-:W-:-:S03]  /*18590*/  FADD.FTZ R21, R194, R151 ;  /* 0x00000097c2157221 */ /* 0x000fc60000010000 */
[----:B0-----:R-:W3:Y:S04]  /*185a0*/  LD.E R31, desc[UR56][R16.64+0x268] ;  /* 0x00026838101f7980 */ /* 0x001ee8000c101900 */
[----:B------:R-:W3:Y:S01]  /*185b0*/  LD.E R151, desc[UR56][R16.64+0x458] ;  /* 0x0004583810977980 */ /* 0x000ee2000c101900 */
[----:B------:R-:W0:Y:S08]  /*185c0*/  MUFU.EX2 R201, R201 ;  /* 0x000000c900c97308 */ /* 0x000e300000000800 */
[----:B------:R-:W1:Y:S08]  /*185d0*/  MUFU.EX2 R186, R186 ;  /* 0x000000ba00ba7308 */ /* 0x000e700000000800 */
[----:B------:R-:W1:Y:S08]  /*185e0*/  MUFU.EX2 R190, R190 ;  /* 0x000000be00be7308 */ /* 0x000e700000000800 */
[----:B------:R-:W1:Y:S08]  /*185f0*/  MUFU.EX2 R187, R187 ;  /* 0x000000bb00bb7308 */ /* 0x000e700000000800 */
[----:B------:R-:W1:Y:S01]  /*18600*/  MUFU.EX2 R193, R193 ;  /* 0x000000c100c17308 */ /* 0x000e620000000800 */
[----:B0-----:R-:W-:-:S07]  /*18610*/  FADD.FTZ R215, R201, R24 ;  /* 0x00000018c9d77221 */ /* 0x001fce0000010000 */
[----:B------:R-:W0:Y:S08]  /*18620*/  MUFU.EX2 R184, R184 ;  /* 0x000000b800b87308 */ /* 0x000e300000000800 */
[----:B------:R-:W0:Y:S01]  /*18630*/  MUFU.EX2 R188, R188 ;  /* 0x000000bc00bc7308 */ /* 0x000e220000000800 */
[----:B-1----:R-:W-:Y:S01]  /*18640*/  FADD.FTZ R24, R186, R21 ;  /* 0x00000015ba187221 */ /* 0x002fe20000010000 */
[----:B------:R-:W-:-:S06]  /*18650*/  FADD.FTZ R26, R190, R215 ;  /* 0x000000d7be1a7221 */ /* 0x000fcc0000010000 */
[----:B------:R-:W1:Y:S08]  /*18660*/  MUFU.EX2 R185, R185 ;  /* 0x000000b900b97308 */ /* 0x000e700000000800 */
[----:B------:R-:W1:Y:S01]  /*18670*/  MUFU.EX2 R189, R189 ;  /* 0x000000bd00bd7308 */ /* 0x000e620000000800 */
[----:B------:R-:W-:Y:S01]  /*18680*/  FADD.FTZ R21, R187, R24 ;  /* 0x00000018bb157221 */ /* 0x000fe20000010000 */
[----:B------:R-:W-:-:S06]  /*18690*/  FADD.FTZ R215, R193, R26 ;  /* 0x0000001ac1d77221 */ /* 0x000fcc0000010000 */
        /* <DEDUP_REMOVED lines=9> */
[----:B------:R-:W4:Y:S01]  /*18730*/  MUFU.EX2 R174, R174 ;  /* 0x000000ae00ae7308 */ /* 0x000f220000000800 */
[----:B------:R-:W-:Y:S01]  /*18740*/  FADD.FTZ R217, R173, R24 ;  /* 0x00000018add97221 */ /* 0x000fe20000010000 */
[----:B------:R-:W-:-:S06]  /*18750*/  FADD.FTZ R24, R178, R215 ;  /* 0x000000d7b2187221 */ /* 0x000fcc0000010000 */
[----:B------:R-:W4:Y:S08]  /*18760*/  MUFU.EX2 R19, R19 ;  /* 0x0000001300137308 */ /* 0x000f300000000800 */
[----:B------:R-:W4:Y:S01]  /*18770*/  MUFU.EX2 R175, R175 ;  /* 0x000000af00af7308 */ /* 0x000f220000000800 */
[----:B0-----:R-:W-:Y:S01]  /*18780*/  FADD.FTZ R217, R172, R217 ;  /* 0x000000d9acd97221 */ /* 0x001fe20000010000 */
[----:B------:R-:W-:-:S06]  /*18790*/  FADD.FTZ R215, R181, R24 ;  /* 0x00000018b5d77221 */ /* 0x000fcc0000010000 */
[----:B------:R-:W0:Y:S08]  /*187a0*/  MUFU.EX2 R13, R13 ;  /* 0x0000000d000d7308 */ /* 0x000e300000000800 */
[----:B------:R-:W0:Y:S01]  /*187b0*/  MUFU.EX2 R20, R20 ;  /* 0x0000001400147308 */ /* 0x000e220000000800 */
[----:B-1----:R-:W-:Y:S01]  /*187c0*/  FADD.FTZ R24, R18, R217 ;  /* 0x000000d912187221 */ /* 0x002fe20000010000 */
[----:B----4-:R-:W-:-:S06]  /*187d0*/  FADD.FTZ R26, R174, R215 ;  /* 0x000000d7ae1a7221 */ /* 0x010fcc0000010000 */
[----:B------:R-:W1:Y:S08]  /*187e0*/  MUFU.EX2 R14, R14 ;  /* 0x0000000e000e7308 */ /* 0x000e700000000800 */
[----:B------:R-:W4:Y:S01]  /*187f0*/  MUFU.EX2 R21, R236 ;  /* 0x000000ec00157308 */ /* 0x000f220000000800 */
[----:B------:R-:W-:Y:S01]  /*18800*/  FADD.FTZ R24, R19, R24 ;  /* 0x0000001813187221 */ /* 0x000fe20000010000 */
[----:B------:R-:W-:-:S06]  /*18810*/  FADD.FTZ R215, R175, R26 ;  /* 0x0000001aafd77221 */ /* 0x000fcc0000010000 */
[----:B------:R-:W2:Y:S01]  /*18820*/  MUFU.EX2 R10, R10 ;  /* 0x0000000a000a7308 */ /* 0x000ea20000000800 */
[----:B0-----:R-:W-:Y:S01]  /*18830*/  FADD.FTZ R217, R13, R24 ;  /* 0x000000180dd97221 */ /* 0x001fe20000010000 */
[----:B------:R-:W-:-:S06]  /*18840*/  FADD.FTZ R24, R20, R215 ;  /* 0x000000d714187221 */ /* 0x000fcc0000010000 */
[----:B------:R-:W0:Y:S08]  /*18850*/  MUFU.EX2 R12, R12 ;  /* 0x0000000c000c7308 */ /* 0x000e300000000800 */
[----:B------:R-:W0:Y:S01]  /*18860*/  MUFU.EX2 R15, R15 ;  /* 0x0000000f000f7308 */ /* 0x000e220000000800 */
[----:B-1----:R-:W-:Y:S01]  /*18870*/  FADD.FTZ R26, R14, R217 ;  /* 0x000000d90e1a7221 */ /* 0x002fe20000010000 */
[----:B----4-:R-:W-:-:S03]  /*18880*/  FADD.FTZ R215, R21, R24 ;  /* 0x0000001815d77221 */ /* 0x010fc60000010000 */
[----:B------:R-:W-:Y:S01]  /*18890*/  FADD.FTZ R217, R11, R26 ;  /* 0x0000001a0bd97221 */ /* 0x000fe20000010000 */
[----:B--2---:R-:W-:Y:S01]  /*188a0*/  FADD.FTZ R24, R10, R215 ;  /* 0x000000d70a187221 */ /* 0x004fe20000010000 */
[----:B------:R-:W-:Y:S01]  /*188b0*/  FMUL.FTZ R231, R112, R27 ;  /* 0x0000001b70e77220 */ /* 0x000fe20000410000 */
[C---:B------:R-:W-:Y:S01]  /*188c0*/  FMUL.FTZ R229, R25.reuse, R28 ;  /* 0x0000001c19e57220 */ /* 0x040fe20000410000 */
[----:B0-----:R-:W-:Y:S01]  /*188d0*/  FADD.FTZ R217, R12, R217 ;  /* 0x000000d90cd97221 */ /* 0x001fe20000010000 */
[C---:B------:R-:W-:Y:S01]  /*188e0*/  FMUL.FTZ R27, R25.reuse, R6 ;  /* 0x00000006191b7220 */ /* 0x040fe20000410000 */
[----:B------:R-:W-:Y:S01]  /*188f0*/  FMUL.FTZ R219, R25, R36 ;  /* 0x0000002419db7220 */ /* 0x000fe20000410000 */
[----:B------:R0:W-:Y:S01]  /*18900*/  ST.E desc[UR56][R16.64+0x45c], R231 ;  /* 0x00045ce710007985 */ /* 0x0001e2000c101938 */
[----:B------:R-:W-:-:S03]  /*18910*/  FADD.FTZ R215, R15, R24 ;  /* 0x000000180fd77221 */ /* 0x000fc60000010000 */
[----:B------:R1:W-:Y:S01]  /*18920*/  ST.E desc[UR56][R16.64+0x240], R217 ;  /* 0x000240d910007985 */ /* 0x0003e2000c101938 */
[C---:B------:R-:W-:Y:S01]  /*18930*/  FMUL.FTZ R221, R25.reuse, R32 ;  /* 0x0000002019dd7220 */ /* 0x040fe20000410000 */
[C---:B------:R-:W-:Y:S01]  /*18940*/  FMUL.FTZ R223, R25.reuse, R30 ;  /* 0x0000001e19df7220 */ /* 0x040fe20000410000 */
[C---:B------:R-:W-:Y:S01]  /*18950*/  FMUL.FTZ R225, R25.reuse, R34 ;  /* 0x0000002219e17220 */ /* 0x040fe20000410000 */
[----:B------:R2:W-:Y:S01]  /*18960*/  ST.E desc[UR56][R16.64+0x244], R215 ;  /* 0x000244d710007985 */ /* 0x0005e2000c101938 */
[C---:B------:R-:W-:Y:S01]  /*18970*/  FMUL.FTZ R227, R25.reuse, R38 ;  /* 0x0000002619e37220 */ /* 0x040fe20000410000 */
[C---:B0-----:R-:W-:Y:S02]  /*18980*/  FMUL.FTZ R231, R25.reuse, R50 ;  /* 0x0000003219e77220 */ /* 0x041fe40000410000 */
[----:B------:R0:W-:Y:S04]  /*18990*/  ST.E desc[UR56][R16.64+0x454], R229 ;  /* 0x000454e510007985 */ /* 0x0001e8000c101938 */
[----:B------:R4:W-:Y:S01]  /*189a0*/  ST.E desc[UR56][R16.64+0x260], R27 ;  /* 0x0002601b10007985 */ /* 0x0009e2000c101938 */
[----:B-1----:R-:W-:-:S03]  /*189b0*/  FMUL.FTZ R217, R25, R44 ;  /* 0x0000002c19d97220 */ /* 0x002fc60000410000 */
[----:B------:R1:W-:Y:S01]  /*189c0*/  ST.E desc[UR56][R16.64+0x264], R219 ;  /* 0x000264db10007985 */ /* 0x0003e2000c101938 */
[C---:B--2---:R-:W-:Y:S01]  /*189d0*/  FMUL.FTZ R215, R25.reuse, R46 ;  /* 0x0000002e19d77220 */ /* 0x044fe20000410000 */
[C---:B0-----:R-:W-:Y:S01]  /*189e0*/  FMUL.FTZ R229, R25.reuse, R40 ;  /* 0x0000002819e57220 */ /* 0x041fe20000410000 */
[C---:B----4-:R-:W-:Y:S01]  /*189f0*/  FMUL.FTZ R27, R25.reuse, R42 ;  /* 0x0000002a191b7220 */ /* 0x050fe20000410000 */
        /* <DEDUP_REMOVED lines=27> */
[----:B---3--:R-:W-:-:S03]  /*18bb0*/  FMUL.FTZ R223, R25, R76 ;  /* 0x0000004c19df7220 */ /* 0x008fc60000410000 */
[----:B------:R3:W-:Y:S01]  /*18bc0*/  ST.E desc[UR56][R16.64+0x2e4], R215 ;  /* 0x0002e4d710007985 */ /* 0x0007e2000c101938 */
[----:B-1----:R-:W-:-:S03]  /*18bd0*/  FMUL.FTZ R225, R25, R74 ;  /* 0x0000004a19e17220 */ /* 0x002fc60000410000 */
[----:B------:R1:W-:Y:S01]  /*18be0*/  ST.E desc[UR56][R16.64+0x2f0], R217 ;  /* 0x0002f0d910007985 */ /* 0x0003e2000c101938 */
[----:B--2---:R-:W-:-:S03]  /*18bf0*/  FMUL.FTZ R227, R25, R78 ;  /* 0x0000004e19e37220 */ /* 0x004fc60000410000 */
[----:B------:R2:W-:Y:S01]  /*18c00*/  ST.E desc[UR56][R16.64+0x2f4], R229 ;  /* 0x0002f4e510007985 */ /* 0x0005e2000c101938 */
[----:B0-----:R-:W-:-:S03]  /*18c10*/  FMUL.FTZ R27, R25, R88 ;  /* 0x00000058191b7220 */ /* 0x001fc60000410000 */
[----:B------:R0:W-:Y:S01]  /*18c20*/  ST.E desc[UR56][R16.64+0x300], R231 ;  /* 0x000300e710007985 */ /* 0x0001e2000c101938 */
[----:B---3--:R-:W-:-:S03]  /*18c30*/  FMUL.FTZ R215, R25, R80 ;  /* 0x0000005019d77220 */ /* 0x008fc60000410000 */
[----:B------:R3:W-:Y:S01]  /*18c40*/  ST.E desc[UR56][R16.64+0x304], R219 ;  /* 0x000304db10007985 */ /* 0x0007e2000c101938 */
[C---:B-1----:R-:W-:Y:S01]  /*18c50*/  FMUL.FTZ R217, R25.reuse, R86 ;  /* 0x0000005619d97220 */ /* 0x042fe20000410000 */
[C---:B--2---:R-:W-:Y:S01]  /*18c60*/  FMUL.FTZ R229, R25.reuse, R84 ;  /* 0x0000005419e57220 */ /* 0x044fe20000410000 */
[C---:B0-----:R-:W-:Y:S01]  /*18c70*/  FMUL.FTZ R231, R25.reuse, R82 ;  /* 0x0000005219e77220 */ /* 0x041fe20000410000 */
        /* <DEDUP_REMOVED lines=182> */
[----:B------:R4:W-:Y:S04]  /*197e0*/  ST.E desc[UR56][R16.64+0x3cc], R113 ;  /* 0x0003cc7110007985 */ /* 0x0009e8000c101938 */
[----:B------:R4:W-:Y:S04]  /*197f0*/  ST.E desc[UR56][R16.64+0x3d8], R119 ;  /* 0x0003d87710007985 */ /* 0x0009e8000c101938 */
[----:B------:R-:W-:Y:S04]  /*19800*/  ST.E desc[UR56][R16.64+0x3dc], R123 ;  /* 0x0003dc7b10007985 */ /* 0x000fe8000c101938 */
        /* <DEDUP_REMOVED lines=16> */
[----:B0-----:R-:W4:Y:S04]  /*19910*/  LD.E R7, desc[UR56][R16.64+0x260] ;  /* 0x0002603810077980 */ /* 0x001f28000c101900 */
        /* <DEDUP_REMOVED lines=256> */
[----:B0-----:R-:W4:Y:S04]  /*1a920*/  LD.E.64 R6, desc[UR56][R16.64+0xa8] ;  /* 0x0000a83810067980 */ /* 0x001f28000c101b00 */
[----:B------:R-:W4:Y:S04]  /*1a930*/  LDL R217, [R1+0x88] ;  /* 0x0000880001d97983 */ /* 0x000f280000100800 */
[----:B-1----:R-:W4:Y:S04]  /*1a940*/  LD.E R24, desc[UR56][R16.64+0x260] ;  /* 0x0002603810187980 */ /* 0x002f28000c101900 */
[----:B------:R-:W4:Y:S04]  /*1a950*/  LD.E R25, desc[UR56][R16.64+0x264] ;  /* 0x0002643810197980 */ /* 0x000f28000c101900 */
        /* <DEDUP_REMOVED lines=1230> */
.L_x_10154:
[----:B------:R-:W-:Y:S05]  /*1f640*/  BSYNC B0 ;  /* 0x0000000000007941 */ /* 0x000fea0003800000 */
.L_x_10153:
[----:B------:R-:W-:Y:S05]  /*1f650*/  @P0 BRA `(.L_x_10155) ;  /* 0xffffff60007c0947 */ /* 0x000fea000383ffff */
[----:B01----:R-:W-:-:S07]  /*1f660*/  IMAD.MOV.U32 R0, RZ, RZ, R5 ;  /* 0x000000ffff007224 */ /* 0x003fce00078e0005 */
.L_x_10138:
[----:B------:R-:W-:-:S13]  /*1f670*/  ISETP.GE.AND P0, PT, R0, R164, PT ;  /* 0x000000a40000720c */ /* 0x000fda0003f06270 */
[----:B------:R-:W-:Y:S05]  /*1f680*/  @!P0 BRA `(.L_x_10156) ;  /* 0x000000b000b48947 */ /* 0x000fea0003800000 */
[----:B------:R0:W5:Y:S02]  /*1f690*/  LDL.64 R2, [R1+0x178] ;  /* 0x0001780001027983 */ /* 0x0001640000100a00 */
.L_x_10183:
        /* <DEDUP_REMOVED lines=21> */
.L_x_10158:
[----:B------:R-:W-:Y:S05]  /*1f7f0*/  BSYNC B0 ;  /* 0x0000000000007941 */ /* 0x000fea0003800000 */
.L_x_10157:
        /* <DEDUP_REMOVED lines=13> */
.L_x_10160:
[----:B------:R-:W-:Y:S05]  /*1f8d0*/  BSYNC B0 ;  /* 0x0000000000007941 */ /* 0x000fea0003800000 */
.L_x_10159:
        /* <DEDUP_REMOVED lines=8> */
.L_x_10162:
[----:B------:R-:W-:Y:S05]  /*1f960*/  BSYNC B0 ;  /* 0x0000000000007941 */ /* 0x000fea0003800000 */
.L_x_10161:
[----:B-1---5:R-:W2:Y:S04]  /*1f970*/  LD.E R7, desc[UR56][R2.64] ;  /* 0x0000003802077980 */ /* 0x022ea8000c101900 */
[----:B------:R-:W2:Y:S01]  /*1f980*/  LDL.64 R10, [R1+0xa0] ;  /* 0x0000a000010a7983 */ /* 0x000ea20000100a00 */
[----:B------:R-:W-:Y:S05]  /*1f990*/  WARPSYNC.ALL ;  /* 0x0000000000007948 */ /* 0x000fea0003800000 */
[----:B------:R-:W3:Y:S04]  /*1f9a0*/  LDL.64 R4, [R1+0x98] ;  /* 0x0000980001047983 */ /* 0x000ee80000100a00 */
[----:B------:R-:W4:Y:S04]  /*1f9b0*/  LDL.64 R8, [R1+0x98] ;  /* 0x0000980001087983 */ /* 0x000f280000100a00 */
        /* <DEDUP_REMOVED lines=8> */
[----:B------:R-:W-:Y:S01]  /*1fa40*/  VIADD R10, R6, 0x2 ;  /* 0x00000002060a7836 */ /* 0x000fe20000000000 */
[----:B------:R1:W-:Y:S01]  /*1fa50*/  STL [R1+0x80], RZ ;  /* 0x000080ff01007387 */ /* 0x0003e20000100800 */
[----:B---3--:R-:W-:Y:S02]  /*1fa60*/  R2UR UR4, R4 ;  /* 0x00000000040472ca */ /* 0x008fe400000e0000 */
[----:B------:R-:W-:-:S13]  /*1fa70*/  R2UR UR5, R5 ;  /* 0x00000000050572ca */ /* 0x000fda00000e0000 */
[----:B------:R-:W-:Y:S01]  /*1fa80*/  HGMMA.64x96x16.F32.BF16 R24, gdesc[UR4], RZ, !UPT, gsb0 ;  /* 0x01600000041879f0 */ /* 0x000fe2000c0018ff */
[----:B----4-:R-:W-:Y:S02]  /*1fa90*/  VIADD R8, R8, 0x2 ;  /* 0x0000000208087836 */ /* 0x010fe40000000000 */
[----:B------:R-:W-:Y:S01]  /*1faa0*/  IMAD.MOV.U32 R4, RZ, RZ, 0x1 ;  /* 0x00000001ff047424 */ /* 0x000fe200078e00ff */
[----:B------:R-:W-:Y:S02]  /*1fab0*/  R2UR UR6, R10 ;  /* 0x000000000a0672ca */ /* 0x000fe400000e0000 */
[----:B------:R-:W-:Y:S02]  /*1fac0*/  R2UR UR7, R11 ;  /* 0x000000000b0772ca */ /* 0x000fe400000e0000 */
[----:B------:R-:W-:Y:S02]  /*1fad0*/  R2UR UR4, R8 ;  /* 0x00000000080472ca */ /* 0x000fe400000e0000 */
[----:B------:R-:W-:Y:S01]  /*1fae0*/  R2UR UR5, R9 ;  /* 0x00000000090572ca */ /* 0x000fe200000e0000 */
[----:B------:R1:W-:Y:S04]  /*1faf0*/  STL [R1+0x80], R4 ;  /* 0x0000800401007387 */ /* 0x0003e80000100800 */
[----:B------:R1:W-:Y:S04]  /*1fb00*/  STL [R1+0x80], R4 ;  /* 0x0000800401007387 */ /* 0x0003e80000100800 */
[----:B------:R1:W-:Y:S04]  /*1fb10*/  STL [R1+0x80], R4 ;  /* 0x0000800401007387 */ /* 0x0003e80000100800 */
[----:B------:R1:W-:Y:S01]  /*1fb20*/  STL [R1+0x80], R4 ;  /* 0x0000800401007387 */ /* 0x0003e20000100800 */
[----:B------:R-:W-:-:S03]  /*1fb30*/  WARPGROUP.DEPBAR.LE gsb0, 0x0 ;  /* 0x00008000000079c5 */ /* 0x000fc60000010000 */
[----:B------:R1:W5:Y:S04]  /*1fb40*/  LD.E R5, desc[UR56][R2.64] ;  /* 0x0000003802057980 */ /* 0x000368000c101900 */
[----:B------:R1:W5:Y:S01]  /*1fb50*/  LD.E R7, desc[UR56][R2.64+0x4] ;  /* 0x0000043802077980 */ /* 0x000362000c101900 */
[----:B------:R-:W-:-:S06]  /*1fb60*/  WARPGROUP.ARRIVE ;  /* 0x00000000000079c5 */ /* 0x000fcc0000000000 */
        /* <DEDUP_REMOVED lines=12> */
[----:B--2---:R-:W-:Y:S02]  /*1fc30*/  VIADD R14, R14, 0x6 ;  /* 0x000000060e0e7836 */ /* 0x004fe40000000000 */
[----:B------:R-:W-:Y:S01]  /*1fc40*/  IMAD.MOV.U32 R9, RZ, RZ, R11 ;  /* 0x000000ffff097224 */ /* 0x000fe200078e000b */
[----:B------:R-:W-:Y:S02]  /*1fc50*/  R2UR UR6, R8 ;  /* 0x00000000080672ca */ /* 0x000fe400000e0000 */
[----:B------:R-:W-:Y:S02]  /*1fc60*/  R2UR UR4, R14 ;  /* 0x000000000e0472ca */ /* 0x000fe400000e0000 */
[----:B------:R-:W-:Y:S02]  /*1fc70*/  R2UR UR7, R9 ;  /* 0x00000000090772ca */ /* 0x000fe400000e0000 */
[----:B------:R-:W-:-:S02]  /*1fc80*/  R2UR UR5, R15 ;  /* 0x000000000f0572ca */ /* 0x000fc400000e0000 */
[----:B------:R-:W-:Y:S01]  /*1fc90*/  LOP3.LUT R18, R18, 0x1, RZ, 0xfc, !PT ;  /* 0x0000000112127812 */ /* 0x000fe200078efcff */
[----:B------:R-:W-:Y:S02]  /*1fca0*/  WARPGROUP.DEPBAR.LE gsb0, 0x0 ;  /* 0x00008000000079c5 */ /* 0x000fe40000010000 */
[----:B------:R-:W-:-:S08]  /*1fcb0*/  WARPGROUP.ARRIVE ;  /* 0x00000000000079c5 */ /* 0x000fd00000000000 */
[----:B------:R-:W-:Y:S01]  /*1fcc0*/  HGMMA.64x96x16.F32.BF16 R24, gdesc[UR4], R24, gsb0 ;  /* 0x01600000041879f0 */ /* 0x000fe20008001818 */
[----:B------:R-:W-:Y:S01]  /*1fcd0*/  ISETP.NE.AND P1, PT, R18, 0x3, PT ;  /* 0x000000031200780c */ /* 0x000fe20003f25270 */
[----:B------:R-:W-:Y:S01]  /*1fce0*/  BSSY B0, `(.L_x_10164) ;  /* 0x0000004000007945 */ /* 0x000fe20003800000 */
[----:B------:R-:W-:-:S11]  /*1fcf0*/  WARPGROUP.DEPBAR.LE gsb0, 0x0 ;  /* 0x00008000000079c5 */ /* 0x000fd60000010000 */
[----:B-1----:R-:W-:Y:S05]  /*1fd00*/  @!P1 BRA `(.L_x_10165) ;  /* 0x0000000000049947 */ /* 0x002fea0003800000 */
[----:B------:R-:W-:Y:S01]  /*1fd10*/  BPT.TRAP 0x1 ;  /* 0x000000040000795c */ /* 0x000fe20000300000 */
.L_x_10165:
[----:B------:R-:W-:Y:S05]  /*1fd20*/  BSYNC B0 ;  /* 0x0000000000007941 */ /* 0x000fea0003800000 */
.L_x_10164:
        /* <DEDUP_REMOVED lines=10> */
.L_x_10167:
[----:B------:R-:W-:Y:S05]  /*1fdd0*/  BSYNC B0 ;  /* 0x0000000000007941 */ /* 0x000fea0003800000 */
.L_x_10166:
[----:B------:R-:W-:Y:S04]  /*1fde0*/  BSSY B0, `(.L_x_10168) ;  /* 0x0000006000007945 */ /* 0x000fe80003800000 */
[----:B--2---:R-:W-:Y:S05]  /*1fdf0*/  @P0 BRA `(.L_x_10169) ;  /* 0x0000000000100947 */ /* 0x004fea0003800000 */
[----:B-----5:R-:W-:Y:S01]  /*1fe00*/  IMAD R6, R6, 0x8, R8 ;  /* 0x0000000806067824 */ /* 0x020fe200078e0208 */
[----:B------:R-:W-:-:S04]  /*1fe10*/  SHF.L.U32 R7, R7, 0x1f, RZ ;  /* 0x0000001f07077819 */ /* 0x000fc800000006ff */
[----:B------:R-:W2:Y:S02]  /*1fe20*/  SYNCS.PHASECHK.TRANS64.TRYWAIT P0, [R6+URZ], R7 ;  /* 0x00000007060075a7 */ /* 0x000ea4000800017f */
[----:B--2---:R-:W-:Y:S05]  /*1fe30*/  @!P0 BRA `(.L_x_10170) ;  /* 0x0000015800c08947 */ /* 0x004fea0003800000 */
.L_x_10169:
[----:B------:R-:W-:Y:S05]  /*1fe40*/  BSYNC B0 ;  /* 0x0000000000007941 */ /* 0x000fea0003800000 */
.L_x_10168:
        /* <DEDUP_REMOVED lines=9> */
[----:B---3--:R-:W-:Y:S01]  /*1fee0*/  IMAD R8, R19, 0xc00, R8 ;  /* 0x00000c0013087824 */ /* 0x008fe200078e0208 */
[----:B------:R-:W-:Y:S01]  /*1fef0*/  R2UR UR7, R9 ;  /* 0x00000000090772ca */ /* 0x000fe200000e0000 */
[----:B------:R-:W3:Y:S01]  /*1ff00*/  LDL.64 R18, [R1+0x110] ;  /* 0x0001100001127983 */ /* 0x000ee20000100a00 */
[----:B----4-:R-:W-:-:S02]  /*1ff10*/  ISETP.NE.U32.AND P0, PT, R5, RZ, PT ;  /* 0x000000ff0500720c */ /* 0x010fc40003f05070 */
        /* <DEDUP_REMOVED lines=169> */
[----:B-1----:R-:W-:Y:S01]  /*209b0*/  LOP3.LUT R72, R72, 0x7f, RZ, 0xc0, !PT ;  /* 0x0000007f48487812 */ /* 0x002fe200078ec0ff */
        /* <DEDUP_REMOVED lines=23> */
[----:B------:R-:W3:Y:S04]  /*20b30*/  LDL.64 R18, [R1+0x170] ;  /* 0x0001700001127983 */ /* 0x000ee80000100a00 */
[----:B------:R-:W4:Y:S04]  /*20b40*/  LDL R72, [R1+0x13c] ;  /* 0x00013c0001487983 */ /* 0x000f280000100800 */
[----:B------:R-:W2:Y:S04]  /*20b50*/  LDL.128 R8, [R1+0x140] ;  /* 0x0001400001087983 */ /* 0x000ea80000100c00 */
[----:B------:R-:W2:Y:S04]  /*20b60*/  LDL R73, [R1+0x70] ;  /* 0x0000700001497983 */ /* 0x000ea80000100800 */
[----:B------:R-:W2:Y:S04]  /*20b70*/  LDL.128 R12, [R1+0x150] ;  /* 0x00015000010c7983 */ /* 0x000ea80000100c00 */
[----:B---3--:R4:W3:Y:S02]  /*20b80*/  LD.E R18, desc[UR56][R18.64] ;  /* 0x0000003812127980 */ /* 0x0088e4000c101900 */
[----:B----4-:R-:W-:-:S04]  /*20b90*/  SHF.R.S32.HI R19, RZ, 0x1f, R72 ;  /* 0x0000001fff137819 */ /* 0x010fc80000011448 */
[----:B------:R-:W-:-:S04]  /*20ba0*/  LEA.HI R19, R19, R72, RZ, 0x7 ;  /* 0x0000004813137211 */ /* 0x000fc800078f38ff */
[----:B------:R-:W-:Y:S02]  /*20bb0*/  SHF.R.S32.HI R20, RZ, 0x7, R19 ;  /* 0x00000007ff147819 */ /* 0x000fe40000011413 */
[----:B--2---:R-:W-:Y:S01]  /*20bc0*/  ISETP.GE.AND P1, PT, R13, 0x1, PT ;  /* 0x000000010d00780c */ /* 0x004fe20003f26270 */
[----:B------:R-:W-:Y:S01]  /*20bd0*/  BSSY B0, `(.L_x_10171) ;  /* 0x0000091000007945 */ /* 0x000fe20003800000 */
[----:B---3--:R-:W-:-:S04]  /*20be0*/  FMUL.FTZ R37, R37, R18 ;  /* 0x0000001225257220 */ /* 0x008fc80000410000 */
[----:B------:R2:W3:Y:S01]  /*20bf0*/  MUFU.TANH R83, R37 ;  /* 0x0000002500537308 */ /* 0x0004e20000002400 */
[-C--:B-1----:R-:W-:Y:S01]  /*20c00*/  FMUL.FTZ R5, R26, R18.reuse ;  /* 0x000000121a057220 */ /* 0x082fe20000410000 */
[----:B--2---:R-:W-:Y:S01]  /*20c10*/  LOP3.LUT R37, R19, 0xffffff80, RZ, 0xc0, !PT ;  /* 0xffffff8013257812 */ /* 0x004fe200078ec0ff */
[----:B------:R-:W-:-:S04]  /*20c20*/  FMUL.FTZ R26, R34, R18 ;  /* 0x00000012221a7220 */ /* 0x000fc80000410000 */
[----:B------:R-:W-:Y:S02]  /*20c30*/  IMAD.IADD R37, R72, 0x1, -R37 ;  /* 0x0000000148257824 */ /* 0x000fe400078e0a25 */
[-C--:B------:R-:W-:Y:S01]  /*20c40*/  FMUL.FTZ R36, R36, R18.reuse ;  /* 0x0000001224247220 */ /* 0x080fe20000410000 */
[-C--:B------:R-:W-:Y:S01]  /*20c50*/  FMUL.FTZ R29, R29, R18.reuse ;  /* 0x000000121d1d7220 */ /* 0x080fe20000410000 */
[----:B------:R-:W-:Y:S01]  /*20c60*/  FMUL.FTZ R33, R33, R18 ;  /* 0x0000001221217220 */ /* 0x000fe20000410000 */
[----:B------:R-:W-:Y:S01]  /*20c70*/  SHF.R.S32.HI R34, RZ, 0x1f, R37 ;  /* 0x0000001fff227819 */ /* 0x000fe20000011425 */
[----:B------:R1:W2:Y:S08]  /*20c80*/  MUFU.TANH R82, R36 ;  /* 0x0000002400527308 */ /* 0x0002b00000002400 */
[----:B------:R4:W0:Y:S01]  /*20c90*/  MUFU.TANH R79, R29 ;  /* 0x0000001d004f7308 */ /* 0x0008220000002400 */
[----:B-1----:R-:W-:-:S07]  /*20ca0*/  LEA.HI R36, R34, R37, RZ, 0x2 ;  /* 0x0000002522247211 */ /* 0x002fce00078f10ff */
[----:B------:R1:W0:Y:S01]  /*20cb0*/  MUFU.TANH R81, R33 ;  /* 0x0000002100517308 */ /* 0x0002220000002400 */
[-C--:B----4-:R-:W-:Y:S01]  /*20cc0*/  FMUL.FTZ R29, R35, R18.reuse ;  /* 0x00000012231d7220 */ /* 0x090fe20000410000 */
[-C--:B------:R-:W-:Y:S01]  /*20cd0*/  FMUL.FTZ R35, R38, R18.reuse ;  /* 0x0000001226237220 */ /* 0x080fe20000410000 */
[--C-:B------:R-:W-:Y:S01]  /*20ce0*/  SHF.R.S32.HI R38, RZ, 0x2, R36.reuse ;  /* 0x00000002ff267819 */ /* 0x100fe20000011424 */
[-C--:B-1----:R-:W-:Y:S01]  /*20cf0*/  FMUL.FTZ R33, R39, R18.reuse ;  /* 0x0000001227217220 */ /* 0x082fe20000410000 */
[----:B------:R-:W-:Y:S02]  /*20d00*/  SHF.R.S32.HI R39, RZ, 0x1f, R36 ;  /* 0x0000001fff277819 */ /* 0x000fe40000011424 */
[----:B------:R-:W-:Y:S01]  /*20d10*/  LOP3.LUT R36, R36, 0x7ffffffc, RZ, 0xc0, !PT ;  /* 0x7ffffffc24247812 */ /* 0x000fe200078ec0ff */
[----:B------:R-:W-:Y:S01]  /*20d20*/  FMUL.FTZ R32, R32, R18 ;  /* 0x0000001220207220 */ /* 0x000fe20000410000 */
[----:B------:R-:W-:Y:S01]  /*20d30*/  LEA.HI R39, R39, R38, RZ, 0x3 ;  /* 0x0000002627277211 */ /* 0x000fe200078f18ff */
[-C--:B------:R-:W-:Y:S01]  /*20d40*/  FMUL.FTZ R48, R48, R18.reuse ;  /* 0x0000001230307220 */ /* 0x080fe20000410000 */
[----:B------:R-:W-:Y:S01]  /*20d50*/  LEA.HI R34, R34, R37, RZ, 0x5 ;  /* 0x0000002522227211 */ /* 0x000fe200078f28ff */
[-C--:B------:R-:W-:Y:S01]  /*20d60*/  FMUL.FTZ R52, R52, R18.reuse ;  /* 0x0000001234347220 */ /* 0x080fe20000410000 */
[-C--:B------:R-:W-:Y:S01]  /*20d70*/  FMUL.FTZ R7, R24, R18.reuse ;  /* 0x0000001218077220 */ /* 0x080fe20000410000 */
[----:B------:R-:W-:Y:S01]  /*20d80*/  FMUL.FTZ R24, R31, R18 ;  /* 0x000000121f187220 */ /* 0x000fe20000410000 */
[----:B------:R-:W-:Y:S01]  /*20d90*/  IMAD.IADD R36, R37, 0x1, -R36 ;  /* 0x0000000125247824 */ /* 0x000fe200078e0a24 */
[----:B------:R-:W-:Y:S01]  /*20da0*/  LEA.HI R19, R19, R20, RZ, 0x1 ;  /* 0x0000001413137211 */ /* 0x000fe200078f08ff */
[-C--:B------:R-:W-:Y:S01]  /*20db0*/  FMUL.FTZ R31, R42, R18.reuse ;  /* 0x000000122a1f7220 */ /* 0x080fe20000410000 */
[-C--:B------:R-:W-:Y:S01]  /*20dc0*/  FMUL.FTZ R77, R50, R18.reuse ;  /* 0x00000012324d7220 */ /* 0x080fe20000410000 */
[----:B------:R-:W-:Y:S01]  /*20dd0*/  LOP3.LUT R39, R39, 0xfffffff8, RZ, 0xc0, !PT ;  /* 0xfffffff827277812 */ /* 0x000fe200078ec0ff */
[----:B------:R-:W-:Y:S01]  /*20de0*/  IMAD R37, R0, -0x60, R9 ;  /* 0xffffffa000257824 */ /* 0x000fe200078e0209 */
[----:B------:R-:W-:Y:S01]  /*20df0*/  SHF.R.S32.HI R34, RZ, 0x5, R34 ;  /* 0x00000005ff227819 */ /* 0x000fe20000011422 */
[-C--:B------:R-:W-:Y:S01]  /*20e00*/  FMUL.FTZ R6, R27, R18.reuse ;  /* 0x000000121b067220 */ /* 0x080fe20000410000 */
[-C--:B------:R-:W-:Y:S01]  /*20e10*/  FMUL.FTZ R21, R30, R18.reuse ;  /* 0x000000121e157220 */ /* 0x080fe20000410000 */
[----:B------:R1:W4:Y:S01]  /*20e20*/  MUFU.TANH R80, R32 ;  /* 0x0000002000507308 */ /* 0x0003220000002400 */
[-C--:B------:R-:W-:Y:S01]  /*20e30*/  FMUL.FTZ R25, R25, R18.reuse ;  /* 0x0000001219197220 */ /* 0x080fe20000410000 */
[-C--:B------:R-:W-:Y:S01]  /*20e40*/  FMUL.FTZ R28, R28, R18.reuse ;  /* 0x000000121c1c7220 */ /* 0x080fe20000410000 */
[-C--:B------:R-:W-:Y:S01]  /*20e50*/  FMUL.FTZ R40, R40, R18.reuse ;  /* 0x0000001228287220 */ /* 0x080fe20000410000 */
[-C--:B------:R-:W-:Y:S01]  /*20e60*/  FMUL.FTZ R41, R41, R18.reuse ;  /* 0x0000001229297220 */ /* 0x080fe20000410000 */
[-C--:B------:R-:W-:Y:S01]  /*20e70*/  FMUL.FTZ R74, R43, R18.reuse ;  /* 0x000000122b4a7220 */ /* 0x080fe20000410000 */
[-C--:B------:R-:W-:Y:S01]  /*20e80*/  FMUL.FTZ R44, R44, R18.reuse ;  /* 0x000000122c2c7220 */ /* 0x080fe20000410000 */
[-C--:B------:R-:W-:Y:S01]  /*20e90*/  FMUL.FTZ R45, R45, R18.reuse ;  /* 0x000000122d2d7220 */ /* 0x080fe20000410000 */
[----:B------:R3:W0:Y:S01]  /*20ea0*/  MUFU.TANH R42, R48 ;  /* 0x00000030002a7308 */ /* 0x0006220000002400 */
        /* <DEDUP_REMOVED lines=17> */
[-C--:B---3--:R-:W-:Y:S01]  /*20fc0*/  FMUL.FTZ R48, R70, R18.reuse ;  /* 0x0000001246307220 */ /* 0x088fe20000410000 */
[-C--:B--2---:R-:W-:Y:S01]  /*20fd0*/  FMUL.FTZ R52, R71, R18.reuse ;  /* 0x0000001247347220 */ /* 0x084fe20000410000 */
[----:B------:R-:W-:Y:S01]  /*20fe0*/  LOP3.LUT R19, R19, 0x3fffffe, RZ, 0xc0, !PT ;  /* 0x03fffffe13137812 */ /* 0x000fe200078ec0ff */
[-C--:B------:R-:W-:Y:S01]  /*20ff0*/  FMUL.FTZ R49, R49, R18.reuse ;  /* 0x0000001231317220 */ /* 0x080fe20000410000 */
[-C--:B------:R-:W-:Y:S01]  /*21000*/  FMUL.FTZ R53, R53, R18.reuse ;  /* 0x0000001235357220 */ /* 0x080fe20000410000 */
[-C--:B------:R-:W-:Y:S01]  /*21010*/  FMUL.FTZ R59, R59, R18.reuse ;  /* 0x000000123b3b7220 */ /* 0x080fe20000410000 */
[-C--:B------:R-:W-:Y:S01]  /*21020*/  FMUL.FTZ R61, R61, R18.reuse ;  /* 0x000000123d3d7220 */ /* 0x080fe20000410000 */
[----:B------:R-:W-:Y:S01]  /*21030*/  FMUL.FTZ R65, R65, R18 ;  /* 0x0000001241417220 */ /* 0x000fe20000410000 */
[----:B------:R-:W-:Y:S01]  /*21040*/  IMAD.IADD R39, R38, 0x1, -R39 ;  /* 0x0000000126277824 */ /* 0x000fe200078e0a27 */
[----:B------:R-:W-:Y:S01]  /*21050*/  IADD3 R37, -R8, 0x1, R37 ;  /* 0x0000000108257810 */ /* 0x000fe20007ffe125 */
[----:B------:R-:W-:Y:S01]  /*21060*/  IMAD R34, R73, 0x8, R34 ;  /* 0x0000000849227824 */ /* 0x000fe200078e0222 */
[----:B------:R1:W2:Y:S01]  /*21070*/  MUFU.TANH R85, R54 ;  /* 0x0000003600557308 */ /* 0x0002a20000002400 */
[----:B------:R-:W-:-:S02]  /*21080*/  IMAD.IADD R19, R20, 0x1, -R19 ;  /* 0x0000000114137824 */ /* 0x000fc400078e0a13 */
[----:B------:R-:W-:Y:S02]  /*21090*/  IMAD.U32 R20, R34, 0x10, R39 ;  /* 0x0000001022147824 */ /* 0x000fe400078e0027 */
[----:B------:R-:W-:-:S03]  /*210a0*/  IMAD R18, R36, -0x2, R37 ;  /* 0xfffffffe24127824 */ /* 0x000fc600078e0225 */
[----:B------:R1:W3:Y:S01]  /*210b0*/  MUFU.TANH R86, R55 ;  /* 0x0000003700567308 */ /* 0x0002e20000002400 */
[----:B------:R-:W-:Y:S01]  /*210c0*/  LOP3.LUT R37, RZ, R10, RZ, 0x33, !PT ;  /* 0x0000000aff257212 */ /* 0x000fe200078e33ff */
[----:B------:R-:W-:-:S06]  /*210d0*/  IMAD R38, R19, 0x40, R20 ;  /* 0x0000004013267824 */ /* 0x000fcc00078e0214 */
        /* <DEDUP_REMOVED lines=37> */
[----:B------:R-:W0:Y:S08]  /*21330*/  MUFU.TANH R69, R69 ;  /* 0x0000004500457308 */ /* 0x000e300000002400 */
        /* <DEDUP_REMOVED lines=19> */
.L_x_10174:
[----:B------:R-:W-:-:S13]  /*21470*/  ISETP.NE.AND P1, PT, R13, 0x1, PT ;  /* 0x000000010d00780c */ /* 0x000fda0003f25270 */
[----:B------:R-:W-:-:S05]  /*21480*/  @P1 IMAD.HI.U32 R20, R10, R14, RZ ;  /* 0x0000000e0a141227 */ /* 0x000fca00078e00ff */
[----:B------:R-:W-:-:S07]  /*21490*/  @P1 SHF.R.U32.HI R10, RZ, R15, R20 ;  /* 0x0000000fff0a1219 */ /* 0x000fce0000011614 */
.L_x_10175:
[----:B------:R-:W-:Y:S05]  /*214a0*/  BSYNC B1 ;  /* 0x0000000000017941 */ /* 0x000fea0003800000 */
.L_x_10173:
[----:B------:R-:W-:-:S05]  /*214b0*/  IMAD R11, R10, R13, R66 ;  /* 0x0000000d0a0b7224 */ /* 0x000fca00078e0242 */
[----:B------:R-:W-:Y:S02]  /*214c0*/  VIMNMX R18, R18, R11, !PT ;  /* 0x0000000b12127248 */ /* 0x000fe40007fe0100 */
[----:B------:R-:W-:-:S07]  /*214d0*/  VIADDMNMX R12, R11, R13, R12, PT ;  /* 0x0000000d0b0c7246 */ /* 0x000fce000380010c */
.L_x_10172:
[----:B------:R-:W-:Y:S05]  /*214e0*/  BSYNC B0 ;  /* 0x0000000000007941 */ /* 0x000fea0003800000 */
.L_x_10171:
        /* <DEDUP_REMOVED lines=8> */
[----:B------:R-:W-:Y:S02]  /*21570*/  ISETP.GT.AND P2, PT, R18, 0x1, !P2 ;  /* 0x000000011200780c */ /* 0x000fe40005744270 */
[----:B------:R-:W-:Y:S02]  /*21580*/  ISETP.GE.AND P3, PT, R36, 0xa, PT ;  /* 0x0000000a2400780c */ /* 0x000fe40003f66270 */
[----:B0-----:R-:W-:Y:S01]  /*21590*/  FSEL R67, R28, -INF , !P1 ;  /* 0xff8000001c437808 */ /* 0x001fe20004800000 */
[----:B------:R-:W-:Y:S01]  /*215a0*/  IMAD.IADD R28, R73, 0x1, R38 ;  /* 0x00000001491c7824 */ /* 0x000fe200078e0226 */
        /* <DEDUP_REMOVED lines=84> */
[----:B------:R-:W-:Y:S01]  /*21af0*/  FSEL R37, R54, -INF , !P2 ;  /* 0xff80000036257808 */ /* 0x000fe20005000000 */
[----:B------:R-:W-:Y:S01]  /*21b00*/  IMAD.IADD R54, R71, 0x1, R38 ;  /* 0x0000000147367824 */ /* 0x000fe200078e0226 */
        /* <DEDUP_REMOVED lines=33> */
.L_x_10179:
[----:B------:R-:W-:-:S13]  /*21d20*/  ISETP.NE.AND P6, PT, R13, 0x1, PT ;  /* 0x000000010d00780c */ /* 0x000fda0003fc5270 */
[----:B------:R-:W-:-:S05]  /*21d30*/  @P6 IMAD.HI.U32 R14, R8, R14, RZ ;  /* 0x0000000e080e6227 */ /* 0x000fca00078e00ff */
[----:B------:R-:W-:-:S07]  /*21d40*/  @P6 SHF.R.U32.HI R8, RZ, R15, R14 ;  /* 0x0000000fff086219 */ /* 0x000fce000001160e */
.L_x_10180:
[----:B------:R-:W-:Y:S05]  /*21d50*/  BSYNC B1 ;  /* 0x0000000000017941 */ /* 0x000fea0003800000 */
.L_x_10178:
[----:B------:R-:W-:-:S05]  /*21d60*/  IMAD R7, R8, R13, R66 ;  /* 0x0000000d08077224 */ /* 0x000fca00078e0242 */
[----:B------:R-:W-:Y:S02]  /*21d70*/  VIADDMNMX R54, R7, R13, R54, PT ;  /* 0x0000000d07367246 */ /* 0x000fe40003800136 */
[----:B------:R-:W-:-:S07]  /*21d80*/  VIMNMX R28, R28, R7, !PT ;  /* 0x000000071c1c7248 */ /* 0x000fce0007fe0100 */
.L_x_10177:
[----:B------:R-:W-:Y:S05]  /*21d90*/  BSYNC B0 ;  /* 0x0000000000007941 */ /* 0x000fea0003800000 */
.L_x_10176:
        /* <DEDUP_REMOVED lines=8> */
[----:B------:R-:W2:Y:S01]  /*21e20*/  LD.E.64 R6, desc[UR56][R16.64+0x230] ;  /* 0x0002303810067980 */ /* 0x000ea2000c101b00 */
        /* <DEDUP_REMOVED lines=68> */
[----:B------:R-:W-:-:S02]  /*22270*/  FSEL R5, R62, -INF , !P5 ;  /* 0xff8000003e057808 */ /* 0x000fc40006800000 */
[----:B------:R-:W-:Y:S02]  /*22280*/  FMNMX.FTZ R56, R11, R56, !PT ;  /* 0x000000380b387209 */ /* 0x000fe40007810000 */
[----:B------:R-:W-:Y:S02]  /*22290*/  ISETP.GT.AND P2, PT, R28, 0x50, !P2 ;  /* 0x000000501c00780c */ /* 0x000fe40005744270 */
        /* <DEDUP_REMOVED lines=45> */
[----:B------:R-:W-:Y:S02]  /*22570*/  ISETP.GT.AND P3, PT, R28, 0x51, !P3 ;  /* 0x000000511c00780c */ /* 0x000fe40005f64270 */
[----:B------:R-:W-:-:S02]  /*22580*/  ISETP.LT.OR P2, PT, R54, 0x51, P2 ;  /* 0x000000513600780c */ /* 0x000fc40001741670 */
[----:B------:R-:W-:Y:S02]  /*22590*/  FSEL R71, R27, -INF , !P1 ;  /* 0xff8000001b477808 */ /* 0x000fe40004800000 */
[----:B------:R-:W-:Y:S02]  /*225a0*/  FMNMX.FTZ R56, R5, R56, !PT ;  /* 0x0000003805387209 */ /* 0x000fe40007810000 */
[C---:B------:R-:W-:Y:S02]  /*225b0*/  ISETP.GT.AND P4, PT, R28.reuse, 0x58, !P4 ;  /* 0x000000581c00780c */ /* 0x040fe40006784270 */
[----:B------:R-:W-:Y:S02]  /*225c0*/  ISETP.GT.AND P1, PT, R28, 0x59, !P6 ;  /* 0x000000591c00780c */ /* 0x000fe40007724270 */
[----:B------:R-:W-:Y:S02]  /*225d0*/  ISETP.LT.OR P3, PT, R54, 0x52, P3 ;  /* 0x000000523600780c */ /* 0x000fe40001f61670 */
[----:B------:R-:W-:-:S02]  /*225e0*/  FSEL R28, R30, -INF , !P2 ;  /* 0xff8000001e1c7808 */ /* 0x000fc40005000000 */
[----:B------:R-:W-:Y:S02]  /*225f0*/  FMNMX.FTZ R9, R71, R56, !PT ;  /* 0x0000003847097209 */ /* 0x000fe40007810000 */
[----:B------:R-:W-:Y:S02]  /*22600*/  ISETP.LT.OR P4, PT, R54, 0x59, P4 ;  /* 0x000000593600780c */ /* 0x000fe40002781670 */
[----:B------:R-:W-:Y:S02]  /*22610*/  FSEL R27, R32, -INF , !P3 ;  /* 0xff800000201b7808 */ /* 0x000fe40005800000 */
[----:B------:R-:W-:Y:S01]  /*22620*/  FMNMX.FTZ R30, R28, R9, !PT ;  /* 0x000000091c1e7209 */ /* 0x000fe20007810000 */
[----:B------:R-:W-:Y:S01]  /*22630*/  UIADD3 UR4, UP0, UR49, 0x230, URZ ;  /* 0x0000023031047890 */ /* 0x000fe2000ff1e03f */
[----:B------:R-:W-:Y:S02]  /*22640*/  ISETP.LT.OR P1, PT, R54, 0x5a, P1 ;  /* 0x0000005a3600780c */ /* 0x000fe40000f21670 */
[----:B------:R-:W-:-:S02]  /*22650*/  FSEL R29, R48, -INF , !P4 ;  /* 0xff800000301d7808 */ /* 0x000fc40006000000 */
[----:B------:R-:W-:Y:S01]  /*22660*/  FMNMX.FTZ R32, R27, R30, !PT ;  /* 0x0000001e1b207209 */ /* 0x000fe20007810000 */
[----:B------:R-:W-:Y:S02]  /*22670*/  ULOP3.LUT UR4, UR4, 0x4, URZ, 0xfc, !UPT ;  /* 0x0000000404047892 */ /* 0x000fe4000f8efc3f */
[----:B------:R-:W-:Y:S01]  /*22680*/  UIADD3.X UR5, URZ, UR48, URZ, UP0, !UPT ;  /* 0x000000303f057290 */ /* 0x000fe200087fe43f */
[----:B------:R-:W-:Y:S02]  /*22690*/  FSEL R30, R52, -INF , !P1 ;  /* 0xff800000341e7808 */ /* 0x000fe40004800000 */
[----:B------:R-:W-:Y:S01]  /*226a0*/  FMNMX.FTZ R9, R29, R32, !PT ;  /* 0x000000201d097209 */ /* 0x000fe20007810000 */
[----:B------:R-:W-:Y:S01]  /*226b0*/  IMAD.U32 R68, RZ, RZ, UR4 ;  /* 0x00000004ff447e24 */ /* 0x000fe2000f8e00ff */
[----:B0-----:R-:W-:Y:S01]  /*226c0*/  FMNMX.FTZ R75, R58, R75, !PT ;  /* 0x0000004b3a4b7209 */ /* 0x001fe20007810000 */
[----:B------:R-:W-:Y:S01]  /*226d0*/  IMAD.U32 R69, RZ, RZ, UR5 ;  /* 0x00000005ff457e24 */ /* 0x000fe2000f8e00ff */
[----:B------:R-:W-:Y:S01]  /*226e0*/  FMNMX.FTZ R9, R30, R9, !PT ;  /* 0x000000091e097209 */ /* 0x000fe20007810000 */
[----:B------:R-:W-:Y:S04]  /*226f0*/  ST.E desc[UR56][R16.64+0x230], R73 ;  /* 0x0002304910007985 */ /* 0x000fe8000c101938 */
[----:B------:R-:W-:Y:S04]  /*22700*/  ST.E desc[UR56][R68.64], R9 ;  /* 0x0000000944007985 */ /* 0x000fe8000c101938 */
[----:B------:R-:W-:Y:S04]  /*22710*/  ST.E desc[UR56][R16.64+0x230], R75 ;  /* 0x0002304b10007985 */ /* 0x000fe8000c101938 */
[----:B------:R-:W2:Y:S04]  /*22720*/  LD.E R32, desc[UR56][R68.64] ;  /* 0x0000003844207980 */ /* 0x000ea8000c101900 */
[----:B--2---:R-:W0:Y:S02]  /*22730*/  SHFL.BFLY PT, R77, R32, 0x2, 0x1f ;  /* 0x0c401f00204d7f89 */ /* 0x004e2400000e0000 */
[----:B0-----:R-:W-:-:S05]  /*22740*/  FMNMX.FTZ R77, R32, R77, !PT ;  /* 0x0000004d204d7209 */ /* 0x001fca0007810000 */
[----:B------:R-:W0:Y:S02]  /*22750*/  SHFL.BFLY PT, R48, R77, 0x1, 0x1f ;  /* 0x0c201f004d307f89 */ /* 0x000e2400000e0000 */
[----:B0-----:R-:W-:-:S05]  /*22760*/  FMNMX.FTZ R79, R77, R48, !PT ;  /* 0x000000304d4f7209 */ /* 0x001fca0007810000 */
[----:B------:R0:W-:Y:S04]  /*22770*/  ST.E desc[UR56][R68.64], R79 ;  /* 0x0000004f44007985 */ /* 0x0001e8000c101938 */
[----:B------:R-:W2:Y:S04]  /*22780*/  LD.E R81, desc[UR56][R16.64+0x230] ;  /* 0x0002303810517980 */ /* 0x000ea8000c101900 */
[----:B------:R-:W0:Y:S04]  /*22790*/  LD.E R48, desc[UR56][R16.64+0x250] ;  /* 0x0002503810307980 */ /* 0x000e28000c101900 */
[----:B------:R-:W3:Y:S04]  /*227a0*/  LD.E R54, desc[UR56][R16.64+0x240] ;  /* 0x0002403810367980 */ /* 0x000ee8000c101900 */
[----:B------:R-:W4:Y:S01]  /*227b0*/  LD.E R56, desc[UR56][R16.64+0x244] ;  /* 0x0002443810387980 */ /* 0x000f22000c101900 */
[----:B------:R-:W-:-:S04]  /*227c0*/  FSETP.NEU.FTZ.AND P2, PT, R79, -INF , PT ;  /* 0xff8000004f00780b */ /* 0x000fc80003f5d000 */
[----:B------:R-:W-:-:S05]  /*227d0*/  FSEL R52, R79, RZ, P2 ;  /* 0x000000ff4f347208 */ /* 0x000fca0001000000 */
[----:B------:R-:W-:Y:S02]  /*227e0*/  FADD.FTZ R9, R7, -R52 ;  /* 0x8000003407097221 */ /* 0x000fe40000010000 */
[----:B------:R-:W5:Y:S01]  /*227f0*/  LD.E R7, desc[UR56][R16.64+0x260] ;  /* 0x0002603810077980 */ /* 0x000f62000c101900 */
[----:B------:R-:W-:-:S04]  /*22800*/  UIADD3 UR4, UP0, UR49, 0x260, URZ ;  /* 0x0000026031047890 */ /* 0x000fc8000ff1e03f */
[----:B------:R-:W-:Y:S02]  /*22810*/  ULOP3.LUT UR5, UR4, 0x4, URZ, 0xfc, !UPT ;  /* 0x0000000404057892 */ /* 0x000fe4000f8efc3f */
[----:B------:R-:W-:Y:S01]  /*22820*/  UIADD3.X UR7, URZ, UR48, URZ, UP0, !UPT ;  /* 0x000000303f077290 */ /* 0x000fe200087fe43f */
[----:B--2---:R-:W-:Y:S01]  /*22830*/  FSETP.NEU.FTZ.AND P1, PT, R81, -INF , PT ;  /* 0xff8000005100780b */ /* 0x004fe20003f3d000 */
[-C--:B0-----:R-:W-:Y:S01]  /*22840*/  FMUL.FTZ R79, R79, R48.reuse ;  /* 0x000000304f4f7220 */ /* 0x081fe20000410000 */
[CC--:B------:R-:W-:Y:S02]  /*22850*/  FMUL.FTZ R32, R81.reuse, R48.reuse ;  /* 0x0000003051207220 */ /* 0x0c0fe40000410000 */
[----:B------:R-:W-:Y:S02]  /*22860*/  FSEL R81, R81, RZ, P1 ;  /* 0x000000ff51517208 */ /* 0x000fe40000800000 */
[----:B------:R-:W-:Y:S02]  /*22870*/  FSEL R79, R79, RZ, P2 ;  /* 0x000000ff4f4f7208 */ /* 0x000fe40001000000 */
[----:B------:R-:W-:Y:S01]  /*22880*/  FSEL R52, R32, RZ, P1 ;  /* 0x000000ff20347208 */ /* 0x000fe20000800000 */
[----:B------:R-:W-:Y:S01]  /*22890*/  FADD.FTZ R81, R6, -R81 ;  /* 0x8000005106517221 */ /* 0x000fe20000010000 */
[----:B------:R-:W-:Y:S01]  /*228a0*/  FMUL.FTZ R32, R48, R9 ;  /* 0x0000000930207220 */ /* 0x000fe20000410000 */
[-CC-:B------:R-:W-:Y:S01]  /*228b0*/  FFMA.FTZ R199, R25, R48.reuse, -R79.reuse ;  /* 0x0000003019c77223 */ /* 0x180fe2000001084f */
        /* <DEDUP_REMOVED lines=8> */
[-C--:B------:R-:W-:Y:S01]  /*22940*/  FFMA.FTZ R158, R67, R48.reuse, -R52 ;  /* 0x00000030439e7223 */ /* 0x080fe20000010834 */
[----:B------:R-:W-:-:S06]  /*22950*/  FFMA.FTZ R159, R57, R48, -R79 ;  /* 0x00000030399f7223 */ /* 0x000fcc000001084f */
[----:B------:R-:W-:Y:S01]  /*22960*/  MUFU.EX2 R156, R156 ;  /* 0x0000009c009c7308 */ /* 0x000fe20000000800 */
[-C--:B------:R-:W-:Y:S01]  /*22970*/  FFMA.FTZ R9, R65, R48.reuse, -R52 ;  /* 0x0000003041097223 */ /* 0x080fe20000010834 */
[----:B------:R-:W-:-:S06]  /*22980*/  FFMA.FTZ R8, R8, R48, -R79 ;  /* 0x0000003008087223 */ /* 0x000fcc000001084f */
[----:B------:R-:W-:Y:S08]  /*22990*/  MUFU.EX2 R157, R157 ;  /* 0x0000009d009d7308 */ /* 0x000ff00000000800 */
[----:B------:R-:W3:Y:S01]  /*229a0*/  MUFU.EX2 R25, R25 ;  /* 0x0000001900197308 */ /* 0x000ee20000000800 */
[-C--:B------:R-:W-:Y:S01]  /*229b0*/  FFMA.FTZ R215, R63, R48.reuse, -R52 ;  /* 0x000000303fd77223 */ /* 0x080fe20000010834 */
[----:B------:R-:W-:-:S06]  /*229c0*/  FFMA.FTZ R211, R38, R48, -R79 ;  /* 0x0000003026d37223 */ /* 0x000fcc000001084f */
[----:B------:R-:W0:Y:S08]  /*229d0*/  MUFU.EX2 R11, R11 ;  /* 0x0000000b000b7308 */ /* 0x000e300000000800 */
[----:B------:R-:W1:Y:S01]  /*229e0*/  MUFU.EX2 R10, R10 ;  /* 0x0000000a000a7308 */ /* 0x000e620000000800 */
[-C--:B------:R-:W-:Y:S01]  /*229f0*/  FFMA.FTZ R220, R61, R48.reuse, -R52 ;  /* 0x000000303ddc7223 */ /* 0x080fe20000010834 */
[----:B------:R-:W-:-:S06]  /*22a00*/  FFMA.FTZ R218, R36, R48, -R79 ;  /* 0x0000003024da7223 */ /* 0x000fcc000001084f */
[----:B------:R-:W2:Y:S08]  /*22a10*/  MUFU.EX2 R158, R158 ;  /* 0x0000009e009e7308 */ /* 0x000eb00000000800 */
[----:B------:R-:W5:Y:S01]  /*22a20*/  MUFU.EX2 R159, R159 ;  /* 0x0000009f009f7308 */ /* 0x000f620000000800 */
[----:B------:R-:W-:Y:S01]  /*22a30*/  FFMA.FTZ R189, R15, R48, -R79 ;  /* 0x000000300fbd7223 */ /* 0x000fe2000001084f */
[----:B---3--:R-:W-:Y:S01]  /*22a40*/  FFMA.FTZ R54, R25, R54, R156 ;  /* 0x0000003619367223 */ /* 0x008fe2000001009c */
[----:B----4-:R-:W-:-:S05]  /*22a50*/  FFMA.FTZ R15, R32, R56, R157 ;  /* 0x00000038200f7223 */ /* 0x010fca000001009d */
[----:B------:R-:W3:Y:S01]  /*22a60*/  MUFU.EX2 R9, R9 ;  /* 0x0000000900097308 */ /* 0x000ee20000000800 */
[-C--:B------:R-:W-:Y:S01]  /*22a70*/  FFMA.FTZ R209, R59, R48.reuse, -R52 ;  /* 0x000000303bd17223 */ /* 0x080fe20000010834 */
[----:B------:R-:W-:-:S06]  /*22a80*/  FFMA.FTZ R207, R35, R48, -R79 ;  /* 0x0000003023cf7223 */ /* 0x000fcc000001084f */
[----:B------:R-:W4:Y:S01]  /*22a90*/  MUFU.EX2 R8, R8 ;  /* 0x0000000800087308 */ /* 0x000f220000000800 */
[----:B------:R-:W-:Y:S01]  /*22aa0*/  FFMA.FTZ R196, R21, R48, -R79 ;  /* 0x0000003015c47223 */ /* 0x000fe2000001084f */
[----:B0-----:R-:W-:Y:S01]  /*22ab0*/  FADD.FTZ R21, R11, R54 ;  /* 0x000000360b157221 */ /* 0x001fe20000010000 */
[----:B-1----:R-:W-:-:S05]  /*22ac0*/  FADD.FTZ R6, R10, R15 ;  /* 0x0000000f0a067221 */ /* 0x002fca0000010000 */
[----:B------:R-:W0:Y:S01]  /*22ad0*/  MUFU.EX2 R215, R215 ;  /* 0x000000d700d77308 */ /* 0x000e220000000800 */
[-C--:B------:R-:W-:Y:S01]  /*22ae0*/  FFMA.FTZ R216, R53, R48.reuse, -R52 ;  /* 0x0000003035d87223 */ /* 0x080fe20000010834 */
[----:B------:R-:W-:-:S06]  /*22af0*/  FFMA.FTZ R208, R33, R48, -R79 ;  /* 0x0000003021d07223 */ /* 0x000fcc000001084f */
[----:B------:R-:W1:Y:S01]  /*22b00*/  MUFU.EX2 R211, R211 ;  /* 0x000000d300d37308 */ /* 0x000e620000000800 */
[----:B------:R-:W-:Y:S01]  /*22b10*/  FFMA.FTZ R190, R14, R48, -R79 ;  /* 0x000000300ebe7223 */ /* 0x000fe2000001084f */
[----:B--2---:R-:W-:Y:S01]  /*22b20*/  FADD.FTZ R14, R158, R21 ;  /* 0x000000159e0e7221 */ /* 0x004fe20000010000 */
[----:B-----5:R-:W-:-:S05]  /*22b30*/  FADD.FTZ R15, R159, R6 ;  /* 0x000000069f0f7221 */ /* 0x020fca0000010000 */
[----:B------:R-:W2:Y:S01]  /*22b40*/  MUFU.EX2 R220, R220 ;  /* 0x000000dc00dc7308 */ /* 0x000ea20000000800 */
[-C--:B------:R-:W-:Y:S01]  /*22b50*/  FFMA.FTZ R206, R51, R48.reuse, -R52 ;  /* 0x0000003033ce7223 */ /* 0x080fe20000010834 */
[----:B------:R-:W-:-:S06]  /*22b60*/  FFMA.FTZ R203, R31, R48, -R79 ;  /* 0x000000301fcb7223 */ /* 0x000fcc000001084f */
[----:B------:R-:W5:Y:S01]  /*22b70*/  MUFU.EX2 R218, R218 ;  /* 0x000000da00da7308 */ /* 0x000f620000000800 */
[----:B---3--:R-:W-:Y:S01]  /*22b80*/  FADD.FTZ R14, R9, R14 ;  /* 0x0000000e090e7221 */ /* 0x008fe20000010000 */
[----:B----4-:R-:W-:-:S06]  /*22b90*/  FADD.FTZ R6, R8, R15 ;  /* 0x0000000f08067221 */ /* 0x010fcc0000010000 */
        /* <DEDUP_REMOVED lines=8> */
[----:B------:R-:W-:-:S07]  /*22c20*/  FFMA.FTZ R202, R47, R48, -R52 ;  /* 0x000000302fca7223 */ /* 0x000fce0000010834 */
[----:B------:R-:W1:Y:S01]  /*22c30*/  MUFU.EX2 R208, R208 ;  /* 0x000000d000d07308 */ /* 0x000e620000000800 */
[----:B--2---:R-:W-:Y:S01]  /*22c40*/  FADD.FTZ R6, R220, R13 ;  /* 0x0000000ddc067221 */ /* 0x004fe20000010000 */
[----:B-----5:R-:W-:-:S06]  /*22c50*/  FADD.FTZ R14, R218, R15 ;  /* 0x0000000fda0e7221 */ /* 0x020fcc0000010000 */
        /* <DEDUP_REMOVED lines=10> */
[----:B0-----:R-:W-:Y:S01]  /*22d00*/  FADD.FTZ R13, R216, R13 ;  /* 0x0000000dd80d7221 */ /* 0x001fe20000010000 */
[----:B-1----:R-:W-:-:S06]  /*22d10*/  FADD.FTZ R6, R208, R15 ;  /* 0x0000000fd0067221 */ /* 0x002fcc0000010000 */
[----:B------:R-:W0:Y:S01]  /*22d20*/  MUFU.EX2 R202, R202 ;  /* 0x000000ca00ca7308 */ /* 0x000e220000000800 */
[----:B------:R-:W-:-:S07]  /*22d30*/  FFMA.FTZ R198, R44, R48, -R52 ;  /* 0x000000302cc67223 */ /* 0x000fce0000010834 */
[----:B------:R-:W1:Y:S01]  /*22d40*/  MUFU.EX2 R199, R199 ;  /* 0x000000c700c77308 */ /* 0x000e620000000800 */
[-CC-:B------:R-:W-:Y:S01]  /*22d50*/  FFMA.FTZ R186, R12, R48.reuse, -R79.reuse ;  /* 0x000000300cba7223 */ /* 0x180fe2000001084f */
[----:B------:R-:W-:Y:S01]  /*22d60*/  FFMA.FTZ R175, R5, R48, -R79 ;  /* 0x0000003005af7223 */ /* 0x000fe2000001084f */
[----:B--2---:R-:W-:-:S05]  /*22d70*/  FADD.FTZ R12, R206, R13 ;  /* 0x0000000dce0c7221 */ /* 0x004fca0000010000 */
[----:B------:R-:W2:Y:S01]  /*22d80*/  MUFU.EX2 R201, R201 ;  /* 0x000000c900c97308 */ /* 0x000ea20000000800 */
[----:B-----5:R-:W-:Y:S01]  /*22d90*/  FADD.FTZ R5, R203, R6 ;  /* 0x00000006cb057221 */ /* 0x020fe20000010000 */
[----:B------:R-:W-:-:S06]  /*22da0*/  FFMA.FTZ R193, R43, R48, -R52 ;  /* 0x000000302bc17223 */ /* 0x000fcc0000010834 */
[----:B------:R-:W5:Y:S01]  /*22db0*/  MUFU.EX2 R200, R200 ;  /* 0x000000c800c87308 */ /* 0x000f620000000800 */
[----:B---3--:R-:W-:Y:S01]  /*22dc0*/  FADD.FTZ R13, R205, R12 ;  /* 0x0000000ccd0d7221 */ /* 0x008fe20000010000 */
[----:B----4-:R-:W-:-:S06]  /*22dd0*/  FADD.FTZ R6, R204, R5 ;  /* 0x00000005cc067221 */ /* 0x010fcc0000010000 */
[----:B------:R-:W3:Y:S01]  /*22de0*/  MUFU.EX2 R197, R197 ;  /* 0x000000c500c57308 */ /* 0x000ee20000000800 */
[----:B------:R-:W-:-:S07]  /*22df0*/  FFMA.FTZ R194, R42, R48, -R52 ;  /* 0x000000302ac27223 */ /* 0x000fce0000010834 */
[----:B------:R-:W4:Y:S01]  /*22e00*/  MUFU.EX2 R195, R195 ;  /* 0x000000c300c37308 */ /* 0x000f220000000800 */
[----:B0-----:R-:W-:Y:S01]  /*22e10*/  FADD.FTZ R12, R202, R13 ;  /* 0x0000000dca0c7221 */ /* 0x001fe20000010000 */
[----:B-1----:R-:W-:-:S06]  /*22e20*/  FADD.FTZ R5, R199, R6 ;  /* 0x00000006c7057221 */ /* 0x002fcc0000010000 */
[----:B------:R-:W0:Y:S01]  /*22e30*/  MUFU.EX2 R198, R198 ;  /* 0x000000c600c67308 */ /* 0x000e220000000800 */
[----:B------:R-:W-:-:S07]  /*22e40*/  FFMA.FTZ R187, R41, R48, -R52 ;  /* 0x0000003029bb7223 */ /* 0x000fce0000010834 */
[----:B------:R-:W1:Y:S01]  /*22e50*/  MUFU.EX2 R196, R196 ;  /* 0x000000c400c47308 */ /* 0x000e620000000800 */
[----:B--2---:R-:W-:Y:S01]  /*22e60*/  FADD.FTZ R12, R201, R12 ;  /* 0x0000000cc90c7221 */ /* 0x004fe20000010000 */
[----:B-----5:R-:W-:-:S06]  /*22e70*/  FADD.FTZ R6, R200, R5 ;  /* 0x00000005c8067221 */ /* 0x020fcc0000010000 */
[----:B------:R-:W2:Y:S01]  /*22e80*/  MUFU.EX2 R193, R193 ;  /* 0x000000c100c17308 */ /* 0x000ea20000000800 */
[----:B------:R-:W-:-:S07]  /*22e90*/  FFMA.FTZ R188, R40, R48, -R52 ;  /* 0x0000003028bc7223 */ /* 0x000fce0000010834 */
        /* <DEDUP_REMOVED lines=9> */
[-C--:B------:R-:W-:Y:S01]  /*22f30*/  FFMA.FTZ R184, R37, R48.reuse, -R52 ;  /* 0x0000003025b87223 */ /* 0x080fe20000010834 */
[----:B------:R-:W-:-:S06]  /*22f40*/  FFMA.FTZ R178, R71, R48, -R79 ;  /* 0x0000003047b27223 */ /* 0x000fcc000001084f */
        /* <DEDUP_REMOVED lines=25> */
[----:B------:R-:W3:Y:S08]  /*230e0*/  MUFU.EX2 R174, R174 ;  /* 0x000000ae00ae7308 */ /* 0x000ef00000000800 */
[----:B------:R-:W4:Y:S01]  /*230f0*/  MUFU.EX2 R172, R172 ;  /* 0x000000ac00ac7308 */ /* 0x000f220000000800 */
[----:B0-----:R-:W-:Y:S01]  /*23100*/  FADD.FTZ R6, R184, R13 ;  /* 0x0000000db8067221 */ /* 0x001fe20000010000 */
[----:B-1----:R-:W-:-:S06]  /*23110*/  FADD.FTZ R12, R178, R15 ;  /* 0x0000000fb20c7221 */ /* 0x002fcc0000010000 */
[----:B------:R-:W0:Y:S08]  /*23120*/  MUFU.EX2 R19, R19 ;  /* 0x0000001300137308 */ /* 0x000e300000000800 */
[----:B------:R-:W1:Y:S01]  /*23130*/  MUFU.EX2 R5, R5 ;  /* 0x0000000500057308 */ /* 0x000e620000000800 */
[----:B--2---:R-:W-:Y:S01]  /*23140*/  FADD.FTZ R13, R173, R6 ;  /* 0x00000006ad0d7221 */ /* 0x004fe20000010000 */
[----:B-----5:R-:W-:-:S06]  /*23150*/  FADD.FTZ R15, R21, R12 ;  /* 0x0000000c150f7221 */ /* 0x020fcc0000010000 */
[----:B------:R-:W2:Y:S08]  /*23160*/  MUFU.EX2 R20, R20 ;  /* 0x0000001400147308 */ /* 0x000eb00000000800 */
[----:B------:R-:W5:Y:S01]  /*23170*/  MUFU.EX2 R18, R18 ;  /* 0x0000001200127308 */ /* 0x000f620000000800 */
[----:B---3--:R-:W-:Y:S01]  /*23180*/  FADD.FTZ R6, R174, R13 ;  /* 0x0000000dae067221 */ /* 0x008fe20000010000 */
[----:B----4-:R-:W-:-:S03]  /*23190*/  FADD.FTZ R12, R172, R15 ;  /* 0x0000000fac0c7221 */ /* 0x010fc60000010000 */
[----:B0-----:R-:W-:Y:S01]  /*231a0*/  FADD.FTZ R13, R19, R6 ;  /* 0x00000006130d7221 */ /* 0x001fe20000010000 */
[----:B-1----:R-:W-:Y:S01]  /*231b0*/  FADD.FTZ R15, R5, R12 ;  /* 0x0000000c050f7221 */ /* 0x002fe20000010000 */
[C---:B------:R-:W-:Y:S01]  /*231c0*/  FMUL.FTZ R7, R25.reuse, R7 ;  /* 0x0000000719077220 */ /* 0x040fe20000410000 */
[----:B------:R-:W-:Y:S02]  /*231d0*/  IMAD.U32 R14, RZ, RZ, UR5 ;  /* 0x00000005ff0e7e24 */ /* 0x000fe4000f8e00ff */
[----:B--2---:R-:W-:Y:S02]  /*231e0*/  FADD.FTZ R13, R20, R13 ;  /* 0x0000000d140d7221 */ /* 0x004fe40000010000 */
[----:B------:R-:W-:Y:S01]  /*231f0*/  ST.E desc[UR56][R16.64+0x260], R7 ;  /* 0x0002600710007985 */ /* 0x000fe2000c101938 */
[----:B-----5:R-:W-:Y:S01]  /*23200*/  FADD.FTZ R27, R18, R15 ;  /* 0x0000000f121b7221 */ /* 0x020fe20000010000 */
[----:B------:R-:W-:Y:S02]  /*23210*/  IMAD.U32 R15, RZ, RZ, UR7 ;  /* 0x00000007ff0f7e24 */ /* 0x000fe4000f8e00ff */
[----:B------:R0:W-:Y:S04]  /*23220*/  ST.E desc[UR56][R16.64+0x240], R13 ;  /* 0x0002400d10007985 */ /* 0x0001e8000c101938 */
[----:B------:R1:W-:Y:S04]  /*23230*/  ST.E desc[UR56][R16.64+0x244], R27 ;  /* 0x0002441b10007985 */ /* 0x0003e8000c101938 */
[----:B------:R-:W2:Y:S02]  /*23240*/  LD.E R6, desc[UR56][R14.64] ;  /* 0x000000380e067980 */ /* 0x000ea4000c101900 */
[----:B--2---:R-:W-:-:S05]  /*23250*/  FMUL.FTZ R29, R25, R6 ;  /* 0x00000006191d7220 */ /* 0x004fca0000410000 */
[----:B------:R2:W-:Y:S04]  /*23260*/  ST.E desc[UR56][R14.64], R29 ;  /* 0x0000001d0e007985 */ /* 0x0005e8000c101938 */
[----:B------:R-:W0:Y:S04]  /*23270*/  LD.E R12, desc[UR56][R16.64+0x274] ;  /* 0x00027438100c7980 */ /* 0x000e28000c101900 */
[----:B------:R-:W3:Y:S04]  /*23280*/  LD.E R144, desc[UR56][R16.64+0x454] ;  /* 0x0004543810907980 */ /* 0x000ee8000c101900 */
[----:B------:R-:W4:Y:S04]  /*23290*/  LD.E R6, desc[UR56][R16.64+0x270] ;  /* 0x0002703810067980 */ /* 0x000f28000c101900 */
[----:B------:R-:W1:Y:S04]  /*232a0*/  LD.E R24, desc[UR56][R16.64+0x280] ;  /* 0x0002803810187980 */ /* 0x000e68000c101900 */
[----:B------:R-:W2:Y:S04]  /*232b0*/  LD.E R26, desc[UR56][R16.64+0x284] ;  /* 0x00028438101a7980 */ /* 0x000ea8000c101900 */
        /* <DEDUP_REMOVED lines=57> */
[----:B------:R-:W-:Y:S01]  /*23650*/  ULOP3.LUT UR5, UR4, 0x8, URZ, 0xfc, !UPT ;  /* 0x0000000804057892 */ /* 0x000fe2000f8efc3f */
[C---:B0-----:R-:W-:Y:S01]  /*23660*/  FMUL.FTZ R13, R25.reuse, R12 ;  /* 0x0000000c190d7220 */ /* 0x041fe20000410000 */
[----:B---3--:R-:W-:-:S04]  /*23670*/  FMUL.FTZ R37, R25, R144 ;  /* 0x0000009019257220 */ /* 0x008fc80000410000 */
[----:B------:R0:W-:Y:S01]  /*23680*/  ST.E desc[UR56][R16.64+0x274], R13 ;  /* 0x0002740d10007985 */ /* 0x0001e2000c101938 */
[C---:B----4-:R-:W-:Y:S01]  /*23690*/  FMUL.FTZ R7, R25.reuse, R6 ;  /* 0x0000000619077220 */ /* 0x050fe20000410000 */
[C---:B-1----:R-:W-:Y:S01]  /*236a0*/  FMUL.FTZ R27, R25.reuse, R24 ;  /* 0x00000018191b7220 */ /* 0x042fe20000410000 */
[C---:B--2---:R-:W-:Y:S01]  /*236b0*/  FMUL.FTZ R29, R25.reuse, R26 ;  /* 0x0000001a191d7220 */ /* 0x044fe20000410000 */
[C---:B-----5:R-:W-:Y:S01]  /*236c0*/  FMUL.FTZ R31, R25.reuse, R28 ;  /* 0x0000001c191f7220 */ /* 0x060fe20000410000 */
[C---:B0-----:R-:W-:Y:S01]  /*236d0*/  FMUL.FTZ R13, R25.reuse, R38 ;  /* 0x00000026190d7220 */ /* 0x041fe20000410000 */
[----:B------:R0:W-:Y:S01]  /*236e0*/  ST.E desc[UR56][R16.64+0x454], R37 ;  /* 0x0004542510007985 */ /* 0x0001e2000c101938 */
[----:B------:R-:W-:-:S03]  /*236f0*/  FMUL.FTZ R33, R25, R30 ;  /* 0x0000001e19217220 */ /* 0x000fc60000410000 */
[----:B------:R1:W-:Y:S01]  /*23700*/  ST.E desc[UR56][R16.64+0x270], R7 ;  /* 0x0002700710007985 */ /* 0x0003e2000c101938 */
[----:B------:R-:W-:-:S03]  /*23710*/  FMUL.FTZ R35, R25, R34 ;  /* 0x0000002219237220 */ /* 0x000fc60000410000 */
[----:B------:R2:W-:Y:S04]  /*23720*/  ST.E desc[UR56][R16.64+0x280], R27 ;  /* 0x0002801b10007985 */ /* 0x0005e8000c101938 */
[----:B------:R3:W-:Y:S01]  /*23730*/  ST.E desc[UR56][R16.64+0x284], R29 ;  /* 0x0002841d10007985 */ /* 0x0007e2000c101938 */
[----:B0-----:R-:W-:-:S03]  /*23740*/  FMUL.FTZ R37, R25, R40 ;  /* 0x0000002819257220 */ /* 0x001fc60000410000 */
[----:B------:R0:W-:Y:S01]  /*23750*/  ST.E desc[UR56][R16.64+0x290], R31 ;  /* 0x0002901f10007985 */ /* 0x0001e2000c101938 */
[C---:B-1----:R-:W-:Y:S01]  /*23760*/  FMUL.FTZ R7, R25.reuse, R36 ;  /* 0x0000002419077220 */ /* 0x042fe20000410000 */
[C---:B------:R-:W-:Y:S02]  /*23770*/  FMUL.FTZ R39, R25.reuse, R42 ;  /* 0x0000002a19277220 */ /* 0x040fe40000410000 */
        /* <DEDUP_REMOVED lines=17> */
[C---:B0-----:R-:W-:Y:S01]  /*23890*/  FMUL.FTZ R39, R25.reuse, R62 ;  /* 0x0000003e19277220 */ /* 0x041fe20000410000 */
[C---:B-1----:R-:W-:Y:S02]  /*238a0*/  FMUL.FTZ R27, R25.reuse, R58 ;  /* 0x0000003a191b7220 */ /* 0x042fe40000410000 */
[----:B------:R0:W-:Y:S01]  /*238b0*/  ST.E desc[UR56][R16.64+0x2f4], R13 ;  /* 0x0002f40d10007985 */ /* 0x0001e2000c101938 */
[C---:B--2---:R-:W-:Y:S01]  /*238c0*/  FMUL.FTZ R29, R25.reuse, R64 ;  /* 0x00000040191d7220 */ /* 0x044fe20000410000 */
[C---:B---3--:R-:W-:Y:S02]  /*238d0*/  FMUL.FTZ R31, R25.reuse, R66 ;  /* 0x00000042191f7220 */ /* 0x048fe40000410000 */
[----:B------:R1:W-:Y:S01]  /*238e0*/  ST.E desc[UR56][R16.64+0x2e0], R33 ;  /* 0x0002e02110007985 */ /* 0x0003e2000c101938 */
[----:B0-----:R-:W-:-:S03]  /*238f0*/  FMUL.FTZ R13, R25, R74 ;  /* 0x0000004a190d7220 */ /* 0x001fc60000410000 */
[----:B------:R0:W-:Y:S04]  /*23900*/  ST.E desc[UR56][R16.64+0x2e4], R35 ;  /* 0x0002e42310007985 */ /* 0x0001e8000c101938 */
[----:B------:R2:W-:Y:S01]  /*23910*/  ST.E desc[UR56][R16.64+0x2f0], R7 ;  /* 0x0002f00710007985 */ /* 0x0005e2000c101938 */
[----:B-1----:R-:W-:-:S03]  /*23920*/  FMUL.FTZ R33, R25, R70 ;  /* 0x0000004619217220 */ /* 0x002fc60000410000 */
[----:B------:R1:W-:Y:S04]  /*23930*/  ST.E desc[UR56][R16.64+0x300], R27 ;  /* 0x0003001b10007985 */ /* 0x0003e8000c101938 */
[----:B------:R3:W-:Y:S01]  /*23940*/  ST.E desc[UR56][R16.64+0x304], R37 ;  /* 0x0003042510007985 */ /* 0x0007e2000c101938 */
[----:B0-----:R-:W-:-:S03]  /*23950*/  FMUL.FTZ R35, R25, R72 ;  /* 0x0000004819237220 */ /* 0x001fc60000410000 */
[----:B------:R0:W-:Y:S01]  /*23960*/  ST.E desc[UR56][R16.64+0x310], R39 ;  /* 0x0003102710007985 */ /* 0x0001e2000c101938 */
[----:B--2---:R-:W-:-:S03]  /*23970*/  FMUL.FTZ R7, R25, R68 ;  /* 0x0000004419077220 */ /* 0x004fc60000410000 */
[----:B------:R2:W-:Y:S01]  /*23980*/  ST.E desc[UR56][R16.64+0x314], R29 ;  /* 0x0003141d10007985 */ /* 0x0005e2000c101938 */
[----:B-1----:R-:W-:-:S03]  /*23990*/  FMUL.FTZ R27, R25, R76 ;  /* 0x0000004c191b7220 */ /* 0x002fc60000410000 */
[----:B------:R1:W-:Y:S01]  /*239a0*/  ST.E desc[UR56][R16.64+0x320], R31 ;  /* 0x0003201f10007985 */ /* 0x0003e2000c101938 */
[----:B---3--:R-:W-:-:S03]  /*239b0*/  FMUL.FTZ R37, R25, R80 ;  /* 0x0000005019257220 */ /* 0x008fc60000410000 */
[----:B------:R3:W-:Y:S01]  /*239c0*/  ST.E desc[UR56][R16.64+0x340], R13 ;  /* 0x0003400d10007985 */ /* 0x0007e2000c101938 */
[C---:B0-----:R-:W-:Y:S01]  /*239d0*/  FMUL.FTZ R39, R25.reuse, R82 ;  /* 0x0000005219277220 */ /* 0x041fe20000410000 */
[C---:B--2---:R-:W-:Y:S01]  /*239e0*/  FMUL.FTZ R29, R25.reuse, R78 ;  /* 0x0000004e191d7220 */ /* 0x044fe20000410000 */
[C---:B-1----:R-:W-:Y:S01]  /*239f0*/  FMUL.FTZ R31, R25.reuse, R84 ;  /* 0x00000054191f7220 */ /* 0x042fe20000410000 */
        /* <DEDUP_REMOVED lines=15> */
[C---:B-1----:R-:W-:Y:S01]  /*23af0*/  FMUL.FTZ R37, R25.reuse, R100 ;  /* 0x0000006419257220 */ /* 0x042fe20000410000 */
[C---:B--2---:R-:W-:Y:S01]  /*23b00*/  FMUL.FTZ R39, R25.reuse, R102 ;  /* 0x0000006619277220 */ /* 0x044fe20000410000 */
[C---:B---3--:R-:W-:Y:S01]  /*23b10*/  FMUL.FTZ R31, R25.reuse, R98 ;  /* 0x00000062191f7220 */ /* 0x048fe20000410000 */
[C---:B0-----:R-:W-:Y:S01]  /*23b20*/  FMUL.FTZ R13, R25.reuse, R106 ;  /* 0x0000006a190d7220 */ /* 0x041fe20000410000 */
        /* <DEDUP_REMOVED lines=18> */
[----:B------:R0:W-:Y:S01]  /*23c50*/  ST.E desc[UR56][R16.64+0x3b4], R7 ;  /* 0x0003b40710007985 */ /* 0x0001e2000c101938 */
[----:B------:R-:W-:Y:S02]  /*23c60*/  IMAD.U32 R12, RZ, RZ, UR5 ;  /* 0x00000005ff0c7e24 */ /* 0x000fe4000f8e00ff */
[C---:B------:R-:W-:Y:S01]  /*23c70*/  FMUL.FTZ R41, R25.reuse, R140 ;  /* 0x0000008c19297220 */ /* 0x040fe20000410000 */
[----:B------:R1:W-:Y:S01]  /*23c80*/  ST.E desc[UR56][R16.64+0x3c4], R27 ;  /* 0x0003c41b10007985 */ /* 0x0003e2000c101938 */
[----:B------:R-:W-:-:S03]  /*23c90*/  FMUL.FTZ R43, R25, R142 ;  /* 0x0000008e192b7220 */ /* 0x000fc60000410000 */
        /* <DEDUP_REMOVED lines=14> */
[----:B---3--:R-:W-:Y:S01]  /*23d80*/  FMUL.FTZ R39, R25, R138 ;  /* 0x0000008a19277220 */ /* 0x008fe20000410000 */
[----:B0-----:R-:W-:Y:S01]  /*23d90*/  IMAD.U32 R13, RZ, RZ, UR7 ;  /* 0x00000007ff0d7e24 */ /* 0x001fe2000f8e00ff */
[----:B------:R0:W-:Y:S04]  /*23da0*/  ST.E desc[UR56][R16.64+0x3f0], R7 ;  /* 0x0003f00710007985 */ /* 0x0001e8000c101938 */
[----:B------:R1:W-:Y:S04]  /*23db0*/  ST.E desc[UR56][R16.64+0x410], R27 ;  /* 0x0004101b10007985 */ /* 0x0003e8000c101938 */
[----:B------:R2:W-:Y:S04]  /*23dc0*/  ST.E desc[UR56][R16.64+0x414], R29 ;  /* 0x0004141d10007985 */ /* 0x0005e8000c101938 */
[----:B------:R-:W-:Y:S04]  /*23dd0*/  ST.E desc[UR56][R16.64+0x420], R33 ;  /* 0x0004202110007985 */ /* 0x000fe8000c101938 */
[----:B------:R-:W-:Y:S04]  /*23de0*/  ST.E desc[UR56][R16.64+0x424], R35 ;  /* 0x0004242310007985 */ /* 0x000fe8000c101938 */
[----:B------:R3:W-:Y:S04]  /*23df0*/  ST.E desc[UR56][R16.64+0x430], R31 ;  /* 0x0004301f10007985 */ /* 0x0007e8000c101938 */
[----:B------:R4:W-:Y:S04]  /*23e00*/  ST.E desc[UR56][R16.64+0x434], R37 ;  /* 0x0004342510007985 */ /* 0x0009e8000c101938 */
[----:B------:R5:W-:Y:S04]  /*23e10*/  ST.E desc[UR56][R16.64+0x440], R39 ;  /* 0x0004402710007985 */ /* 0x000be8000c101938 */
[----:B------:R-:W-:Y:S04]  /*23e20*/  ST.E desc[UR56][R16.64+0x444], R41 ;  /* 0x0004442910007985 */ /* 0x000fe8000c101938 */
[----:B------:R-:W-:Y:S04]  /*23e30*/  ST.E desc[UR56][R16.64+0x450], R43 ;  /* 0x0004502b10007985 */ /* 0x000fe8000c101938 */
[----:B0-----:R-:W1:Y:S01]  /*23e40*/  LD.E R7, desc[UR56][R12.64] ;  /* 0x000000380c077980 */ /* 0x001e62000c101900 */
[----:B------:R-:W-:-:S06]  /*23e50*/  ULOP3.LUT UR6, UR4, 0xc, URZ, 0xfc, !UPT ;  /* 0x0000000c04067892 */ /* 0x000fcc000f8efc3f */
[----:B------:R-:W-:Y:S02]  /*23e60*/  IMAD.U32 R6, RZ, RZ, UR6 ;  /* 0x00000006ff067e24 */ /* 0x000fe4000f8e00ff */
[----:B-1----:R-:W-:Y:S01]  /*23e70*/  FMUL.FTZ R27, R32, R7 ;  /* 0x00000007201b7220 */ /* 0x002fe20000410000 */
[----:B------:R-:W-:-:S04]  /*23e80*/  IMAD.U32 R7, RZ, RZ, UR7 ;  /* 0x00000007ff077e24 */ /* 0x000fc8000f8e00ff */
[----:B------:R0:W-:Y:S04]  /*23e90*/  ST.E desc[UR56][R12.64], R27 ;  /* 0x0000001b0c007985 */ /* 0x0001e8000c101938 */
[----:B------:R-:W2:Y:S01]  /*23ea0*/  LD.E R7, desc[UR56][R6.64] ;  /* 0x0000003806077980 */ /* 0x000ea2000c101900 */
[----:B------:R-:W-:Y:S02]  /*23eb0*/  IMAD.U32 R24, RZ, RZ, UR6 ;  /* 0x00000006ff187e24 */ /* 0x000fe4000f8e00ff */
[----:B------:R-:W-:Y:S02]  /*23ec0*/  IMAD.U32 R25, RZ, RZ, UR7 ;  /* 0x00000007ff197e24 */ /* 0x000fe4000f8e00ff */
[----:B--2---:R-:W-:-:S05]  /*23ed0*/  FMUL.FTZ R29, R32, R7 ;  /* 0x00000007201d7220 */ /* 0x004fca0000410000 */
[----:B------:R1:W-:Y:S04]  /*23ee0*/  ST.E desc[UR56][R24.64], R29 ;  /* 0x0000001d18007985 */ /* 0x0003e8000c101938 */
[----:B------:R-:W2:Y:S04]  /*23ef0*/  LD.E R145, desc[UR56][R16.64+0x45c] ;  /* 0x00045c3810917980 */ /* 0x000ea8000c101900 */
[----:B---3--:R-:W3:Y:S04]  /*23f00*/  LD.E R31, desc[UR56][R16.64+0x278] ;  /* 0x00027838101f7980 */ /* 0x008ee8000c101900 */
[----:B------:R-:W3:Y:S04]  /*23f10*/  LD.E R33, desc[UR56][R16.64+0x27c] ;  /* 0x00027c3810217980 */ /* 0x000ee8000c101900 */
[----:B------:R-:W3:Y:S04]  /*23f20*/  LD.E R35, desc[UR56][R16.64+0x288] ;  /* 0x0002883810237980 */ /* 0x000ee8000c101900 */
[----:B----4-:R-:W4:Y:S04]  /*23f30*/  LD.E R37, desc[UR56][R16.64+0x28c] ;  /* 0x00028c3810257980 */ /* 0x010f28000c101900 */
[----:B-----5:R-:W5:Y:S04]  /*23f40*/  LD.E R39, desc[UR56][R16.64+0x298] ;  /* 0x0002983810277980 */ /* 0x020f68000c101900 */
[----:B0-----:R-:W5:Y:S04]  /*23f50*/  LD.E R27, desc[UR56][R16.64+0x29c] ;  /* 0x00029c38101b7980 */ /* 0x001f68000c101900 */
        /* <DEDUP_REMOVED lines=56> */
[C---:B---3--:R-:W-:Y:S01]  /*242e0*/  FMUL.FTZ R31, R32.reuse, R31 ;  /* 0x0000001f201f7220 */ /* 0x048fe20000410000 */
[C---:B------:R-:W-:Y:S01]  /*242f0*/  FMUL.FTZ R33, R32.reuse, R33 ;  /* 0x0000002120217220 */ /* 0x040fe20000410000 */
[C---:B------:R-:W-:Y:S01]  /*24300*/  FMUL.FTZ R35, R32.reuse, R35 ;  /* 0x0000002320237220 */ /* 0x040fe20000410000 */
        /* <DEDUP_REMOVED lines=119> */
[----:B------:R-:W-:Y:S01]  /*24a80*/  ST.E desc[UR56][R16.64+0x458], R143 ;  /* 0x0004588f10007985 */ /* 0x000fe2000c101938 */
[----:B------:R1:W-:Y:S06]  /*24a90*/  BAR.SYNC.DEFER_BLOCKING R176, 0x100 ;  /* 0x000400b00000751d */ /* 0x0003ec0000010000 */
[----:B0-----:R-:W2:Y:S04]  /*24aa0*/  LD.E R29, desc[UR56][R16.64+0x260] ;  /* 0x00026038101d7980 */ /* 0x001ea8000c101900 */
[----:B------:R-:W3:Y:S04]  /*24ab0*/  LD.E R217, desc[UR56][R2.64] ;  /* 0x0000003802d97980 */ /* 0x000ee8000c101900 */
[----:B------:R-:W3:Y:S04]  /*24ac0*/  LD.E.64 R6, desc[UR56][R16.64+0xa8] ;  /* 0x0000a83810067980 */ /* 0x000ee8000c101b00 */
[----:B--2---:R0:W-:Y:S04]  /*24ad0*/  ST.E desc[UR56][R16.64+0x260], R29 ;  /* 0x0002601d10007985 */ /* 0x0041e8000c101938 */
[----:B------:R-:W2:Y:S01]  /*24ae0*/  LD.E R31, desc[UR56][R14.64] ;  /* 0x000000380e1f7980 */ /* 0x000ea2000c101900 */
[----:B------:R-:W-:-:S03]  /*24af0*/  IMAD.U32 R25, RZ, RZ, UR7 ;  /* 0x00000007ff197e24 */ /* 0x000fc6000f8e00ff */
[----:B--2---:R2:W-:Y:S04]  /*24b00*/  ST.E desc[UR56][R14.64], R31 ;  /* 0x0000001f0e007985 */ /* 0x0045e8000c101938 */
[----:B------:R-:W4:Y:S01]  /*24b10*/  LD.E R33, desc[UR56][R12.64] ;  /* 0x000000380c217980 */ /* 0x000f22000c101900 */
[----:B------:R-:W-:Y:S02]  /*24b20*/  IMAD.U32 R26, RZ, RZ, UR6 ;  /* 0x00000006ff1a7e24 */ /* 0x000fe4000f8e00ff */
[----:B------:R-:W-:Y:S01]  /*24b30*/  IMAD.U32 R27, RZ, RZ, UR7 ;  /* 0x00000007ff1b7e24 */ /* 0x000fe2000f8e00ff */
[----:B----4-:R4:W-:Y:S04]  /*24b40*/  ST.E desc[UR56][R12.64], R33 ;  /* 0x000000210c007985 */ /* 0x0109e8000c101938 */
[----:B------:R-:W5:Y:S04]  /*24b50*/  LD.E R25, desc[UR56][R24.64] ;  /* 0x0000003818197980 */ /* 0x000f68000c101900 */
[----:B-----5:R5:W-:Y:S04]  /*24b60*/  ST.E desc[UR56][R26.64], R25 ;  /* 0x000000191a007985 */ /* 0x020be8000c101938 */
[----:B------:R-:W3:Y:S04]  /*24b70*/  LD.E R35, desc[UR56][R16.64+0x270] ;  /* 0x0002703810237980 */ /* 0x000ee8000c101900 */
[----:B0-----:R-:W3:Y:S04]  /*24b80*/  LD.E R29, desc[UR56][R16.64+0x274] ;  /* 0x00027438101d7980 */ /* 0x001ee8000c101900 */
[----:B------:R-:W3:Y:S04]  /*24b90*/  LD.E R37, desc[UR56][R16.64+0x278] ;  /* 0x0002783810257980 */ /* 0x000ee8000c101900 */
[----:B------:R-:W3:Y:S04]  /*24ba0*/  LD.E R39, desc[UR56][R16.64+0x27c] ;  /* 0x00027c3810277980 */ /* 0x000ee8000c101900 */
[----:B--2---:R-:W2:Y:S04]  /*24bb0*/  LD.E R31, desc[UR56][R16.64+0x280] ;  /* 0x00028038101f7980 */ /* 0x004ea8000c101900 */
[----:B------:R-:W2:Y:S04]  /*24bc0*/  LD.E R41, desc[UR56][R16.64+0x284] ;  /* 0x0002843810297980 */ /* 0x000ea8000c101900 */
[----:B------:R-:W2:Y:S04]  /*24bd0*/  LD.E R43, desc[UR56][R16.64+0x288] ;  /* 0x00028838102b7980 */ /* 0x000ea8000c101900 */
[----:B----4-:R-:W4:Y:S04]  /*24be0*/  LD.E R33, desc[UR56][R16.64+0x28c] ;  /* 0x00028c3810217980 */ /* 0x010f28000c101900 */
[----:B------:R-:W4:Y:S04]  /*24bf0*/  LD.E R45, desc[UR56][R16.64+0x290] ;  /* 0x00029038102d7980 */ /* 0x000f28000c101900 */
[----:B------:R-:W4:Y:S04]  /*24c00*/  LD.E R47, desc[UR56][R16.64+0x294] ;  /* 0x00029438102f7980 */ /* 0x000f28000c101900 */
        /* <DEDUP_REMOVED lines=114> */
[----:B---3--:R-:W-:Y:S04]  /*25330*/  ST.E desc[UR56][R16.64+0x270], R35 ;  /* 0x0002702310007985 */ /* 0x008fe8000c101938 */
[----:B------:R-:W-:Y:S04]  /*25340*/  ST.E desc[UR56][R16.64+0x274], R29 ;  /* 0x0002741d10007985 */ /* 0x000fe8000c101938 */
[----:B------:R-:W-:Y:S04]  /*25350*/  ST.E desc[UR56][R16.64+0x278], R37 ;  /* 0x0002782510007985 */ /* 0x000fe8000c101938 */
[----:B------:R-:W-:Y:S04]  /*25360*/  ST.E desc[UR56][R16.64+0x27c], R39 ;  /* 0x00027c2710007985 */ /* 0x000fe8000c101938 */
[----:B--2---:R-:W-:Y:S04]  /*25370*/  ST.E desc[UR56][R16.64+0x280], R31 ;  /* 0x0002801f10007985 */ /* 0x004fe8000c101938 */
[----:B------:R-:W-:Y:S04]  /*25380*/  ST.E desc[UR56][R16.64+0x284], R41 ;  /* 0x0002842910007985 */ /* 0x000fe8000c101938 */
[----:B------:R-:W-:Y:S04]  /*25390*/  ST.E desc[UR56][R16.64+0x288], R43 ;  /* 0x0002882b10007985 */ /* 0x000fe8000c101938 */
[----:B----4-:R-:W-:Y:S04]  /*253a0*/  ST.E desc[UR56][R16.64+0x28c], R33 ;  /* 0x00028c2110007985 */ /* 0x010fe8000c101938 */
[----:B------:R-:W-:Y:S04]  /*253b0*/  ST.E desc[UR56][R16.64+0x290], R45 ;  /* 0x0002902d10007985 */ /* 0x000fe8000c101938 */
[----:B------:R-:W-:Y:S04]  /*253c0*/  ST.E desc[UR56][R16.64+0x294], R47 ;  /* 0x0002942f10007985 */ /* 0x000fe8000c101938 */
        /* <DEDUP_REMOVED lines=114> */
[----:B0-----:R-:W5:Y:S01]  /*25af0*/  LDL R219, [R1+0x88] ;  /* 0x0000880001db7983 */ /* 0x001f620000100800 */
[----:B------:R-:W-:-:S02]  /*25b00*/  IMAD.U32 R27, RZ, RZ, UR7 ;  /* 0x00000007ff1b7e24 */ /* 0x000fc4000f8e00ff */
[----:B--2---:R-:W-:Y:S01]  /*25b10*/  IMAD.U32 R26, RZ, RZ, UR6 ;  /* 0x00000006ff1a7e24 */ /* 0x004fe2000f8e00ff */
[----:B------:R-:W2:Y:S04]  /*25b20*/  LD.E R24, desc[UR56][R16.64+0x260] ;  /* 0x0002603810187980 */ /* 0x000ea8000c101900 */
[----:B------:R-:W2:Y:S04]  /*25b30*/  LD.E R27, desc[UR56][R26.64] ;  /* 0x000000381a1b7980 */ /* 0x000ea8000c101900 */
[----:B---3--:R-:W2:Y:S04]  /*25b40*/  LD.E R28, desc[UR56][R16.64+0x270] ;  /* 0x00027038101c7980 */ /* 0x008ea8000c101900 */
[----:B------:R-:W2:Y:S04]  /*25b50*/  LD.E R29, desc[UR56][R16.64+0x274] ;  /* 0x00027438101d7980 */ /* 0x000ea8000c101900 */
[----:B----4-:R-:W2:Y:S04]  /*25b60*/  LD.E R30, desc[UR56][R16.64+0x278] ;  /* 0x00027838101e7980 */ /* 0x010ea8000c101900 */
[----:B------:R-:W2:Y:S04]  /*25b70*/  LD.E R31, desc[UR56][R16.64+0x27c] ;  /* 0x00027c38101f7980 */ /* 0x000ea8000c101900 */
[----:B-----5:R-:W2:Y:S04]  /*25b80*/  LD.E R32, desc[UR56][R16.64+0x280] ;  /* 0x0002803810207980 */ /* 0x020ea8000c101900 */
[----:B------:R-:W2:Y:S04]  /*25b90*/  LD.E R33, desc[UR56][R16.64+0x284] ;  /* 0x0002843810217980 */ /* 0x000ea8000c101900 */
[----:B-1----:R-:W2:Y:S04]  /*25ba0*/  LD.E R34, desc[UR56][R16.64+0x288] ;  /* 0x0002883810227980 */ /* 0x002ea8000c101900 */
        /* <DEDUP_REMOVED lines=129> */
[----:B------:R-:W-:Y:S02]  /*263c0*/  IMAD.MOV.U32 R11, RZ, RZ, R7 ;  /* 0x000000ffff0b7224 */ /* 0x000fe400078e0007 */
[----:B------:R-:W-:Y:S02]  /*263d0*/  IMAD.U32 R8, RZ, RZ, UR6 ;  /* 0x00000006ff087e24 */ /* 0x000fe4000f8e00ff */
[----:B------:R-:W-:Y:S01]  /*263e0*/  IMAD.U32 R9, RZ, RZ, UR7 ;  /* 0x00000007ff097e24 */ /* 0x000fe2000f8e00ff */
[----:B--2---:R-:W-:-:S06]  /*263f0*/  WARPGROUP.ARRIVE ;  /* 0x00000000000079c5 */ /* 0x004fcc0000000000 */
[----:B------:R-:W-:Y:S01]  /*26400*/  HGMMA.64x256x16.F32.BF16 R24, R156, gdesc[UR8].tnspB, R24, UP0, gsb0 ;  /* 0x43e000089c187df0 */ /* 0x000fe2000b801818 */
[----:B------:R-:W-:Y:S02]  /*26410*/  R2UR UR10, R10 ;  /* 0x000000000a0a72ca */ /* 0x000fe400000e0000 */
        /* <DEDUP_REMOVED lines=136> */
[----:B------:R-:W-:Y:S02]  /*26ca0*/  VIADD R8, R6, 0x100 ;  /* 0x0000010006087836 */ /* 0x000fe40000000000 */
[----:B------:R-:W-:Y:S01]  /*26cb0*/  IMAD.MOV.U32 R9, RZ, RZ, R7 ;  /* 0x000000ffff097224 */ /* 0x000fe200078e0007 */
[----:B------:R-:W-:Y:S02]  /*26cc0*/  STL [R1+0x88], R4 ;  /* 0x0000880401007387 */ /* 0x000fe40000100800 */
[----:B------:R-:W-:Y:S01]  /*26cd0*/  R2UR UR10, R8 ;  /* 0x00000000080a72ca */ /* 0x000fe200000e0000 */
[----:B------:R-:W-:Y:S01]  /*26ce0*/  IMAD.U32 R8, RZ, RZ, UR6 ;  /* 0x00000006ff087e24 */ /* 0x000fe2000f8e00ff */
[----:B------:R-:W-:Y:S01]  /*26cf0*/  R2UR UR11, R9 ;  /* 0x00000000090b72ca */ /* 0x000fe200000e0000 */
[----:B------:R-:W-:Y:S01]  /*26d00*/  IMAD.U32 R9, RZ, RZ, UR7 ;  /* 0x00000007ff097e24 */ /* 0x000fe2000f8e00ff */
[----:B------:R-:W-:-:S02]  /*26d10*/  WARPGROUP.DEPBAR.LE gsb0, 0x0 ;  /* 0x00008000000079c5 */ /* 0x000fc40000010000 */
[----:B------:R-:W-:Y:S01]  /*26d20*/  ST.E desc[UR56][R16.64+0x260], R24 ;  /* 0x0002601810007985 */ /* 0x000fe2000c101938 */
[----:B------:R-:W-:Y:S02]  /*26d30*/  F2FP.BF16.F32.PACK_AB R156, R205, R206 ;  /* 0x000000cecd9c723e */ /* 0x000fe400000010ff */
        /* <DEDUP_REMOVED lines=280> */
[----:B------:R-:W-:Y:S02]  /*27ec0*/  IMAD.U32 R9, RZ, RZ, UR7 ;  /* 0x00000007ff097e24 */ /* 0x000fe4000f8e00ff */
[----:B------:R-:W-:Y:S01]  /*27ed0*/  VIADD R6, R6, 0x280 ;  /* 0x0000028006067836 */ /* 0x000fe20000000000 */
        /* <DEDUP_REMOVED lines=136> */
[----:B------:R-:W-:Y:S01]  /*28760*/  IMAD.U32 R6, RZ, RZ, UR6 ;  /* 0x00000006ff067e24 */ /* 0x000fe2000f8e00ff */
[----:B------:R-:W-:Y:S01]  /*28770*/  R2UR UR11, R7 ;  /* 0x00000000070b72ca */ /* 0x000fe200000e0000 */
[----:B------:R-:W-:Y:S01]  /*28780*/  IMAD.U32 R7, RZ, RZ, UR7 ;  /* 0x00000007ff077e24 */ /* 0x000fe2000f8e00ff */
[----:B------:R-:W-:Y:S01]  /*28790*/  STL [R1+0x88], R4 ;  /* 0x0000880401007387 */ /* 0x000fe20000100800 */
[----:B------:R-:W-:-:S03]  /*287a0*/  WARPGROUP.DEPBAR.LE gsb0, 0x0 ;  /* 0x00008000000079c5 */ /* 0x000fc60000010000 */
        /* <DEDUP_REMOVED lines=134> */
[----:B------:R-:W-:Y:S01]  /*29010*/  IMAD.U32 R6, RZ, RZ, UR6 ;  /* 0x00000006ff067e24 */ /* 0x000fe2000f8e00ff */
[----:B------:R-:W-:Y:S01]  /*29020*/  STL [R1+0x88], R4 ;  /* 0x0000880401007387 */ /* 0x000fe20000100800 */
[----:B------:R-:W-:Y:S01]  /*29030*/  IMAD.U32 R7, RZ, RZ, UR7 ;  /* 0x00000007ff077e24 */ /* 0x000fe2000f8e00ff */
[----:B------:R-:W-:Y:S02]  /*29040*/  WARPGROUP.DEPBAR.LE gsb0, 0x0 ;  /* 0x00008000000079c5 */ /* 0x000fe40000010000 */
        /* <DEDUP_REMOVED lines=129> */
[----:B------:R-:W2:Y:S04]  /*29860*/  LD.E R5, desc[UR56][R16.64+0x260] ;  /* 0x0002603810057980 */ /* 0x000ea8000c101900 */
[----:B--2---:R1:W-:Y:S04]  /*29870*/  ST.E desc[UR56][R16.64+0x260], R5 ;  /* 0x0002600510007985 */ /* 0x0043e8000c101938 */
[----:B0-----:R-:W2:Y:S01]  /*29880*/  LD.E R6, desc[UR56][R14.64] ;  /* 0x000000380e067980 */ /* 0x001ea2000c101900 */
[----:B------:R-:W-:-:S02]  /*29890*/  IMAD.U32 R8, RZ, RZ, UR6 ;  /* 0x00000006ff087e24 */ /* 0x000fc4000f8e00ff */
[----:B------:R-:W-:Y:S01]  /*298a0*/  IMAD.U32 R9, RZ, RZ, UR7 ;  /* 0x00000007ff097e24 */ /* 0x000fe2000f8e00ff */
[----:B--2---:R0:W-:Y:S04]  /*298b0*/  ST.E desc[UR56][R14.64], R6 ;  /* 0x000000060e007985 */ /* 0x0041e8000c101938 */
[----:B------:R-:W2:Y:S01]  /*298c0*/  LD.E R7, desc[UR56][R12.64] ;  /* 0x000000380c077980 */ /* 0x000ea2000c101900 */
[----:B------:R-:W-:Y:S02]  /*298d0*/  IMAD.U32 R10, RZ, RZ, UR6 ;  /* 0x00000006ff0a7e24 */ /* 0x000fe4000f8e00ff */
[----:B------:R-:W-:Y:S01]  /*298e0*/  IMAD.U32 R11, RZ, RZ, UR7 ;  /* 0x00000007ff0b7e24 */ /* 0x000fe2000f8e00ff */
[----:B--2---:R2:W-:Y:S04]  /*298f0*/  ST.E desc[UR56][R12.64], R7 ;  /* 0x000000070c007985 */ /* 0x0045e8000c101938 */
[----:B------:R-:W3:Y:S04]  /*29900*/  LD.E R8, desc[UR56][R8.64] ;  /* 0x0000003808087980 */ /* 0x000ee8000c101900 */
[----:B---3--:R3:W-:Y:S04]  /*29910*/  ST.E desc[UR56][R10.64], R8 ;  /* 0x000000080a007985 */ /* 0x0087e8000c101938 */
[----:B------:R-:W4:Y:S04]  /*29920*/  LD.E R19, desc[UR56][R16.64+0x270] ;  /* 0x0002703810137980 */ /* 0x000f28000c101900 */
[----:B------:R-:W5:Y:S04]  /*29930*/  LD.E R21, desc[UR56][R16.64+0x274] ;  /* 0x0002743810157980 */ /* 0x000f68000c101900 */
[----:B-1----:R-:W5:Y:S04]  /*29940*/  LD.E R5, desc[UR56][R16.64+0x278] ;  /* 0x0002783810057980 */ /* 0x002f68000c101900 */
[----:B------:R-:W5:Y:S04]  /*29950*/  LD.E R25, desc[UR56][R16.64+0x27c] ;  /* 0x00027c3810197980 */ /* 0x000f68000c101900 */
[----:B0-----:R-:W5:Y:S04]  /*29960*/  LD.E R15, desc[UR56][R16.64+0x280] ;  /* 0x00028038100f7980 */ /* 0x001f68000c101900 */
[----:B------:R-:W5:Y:S04]  /*29970*/  LD.E R27, desc[UR56][R16.64+0x284] ;  /* 0x00028438101b7980 */ /* 0x000f68000c101900 */
[----:B------:R-:W5:Y:S04]  /*29980*/  LD.E R29, desc[UR56][R16.64+0x288] ;  /* 0x00028838101d7980 */ /* 0x000f68000c101900 */
[----:B--2---:R-:W2:Y:S04]  /*29990*/  LD.E R7, desc[UR56][R16.64+0x28c] ;  /* 0x00028c3810077980 */ /* 0x004ea8000c101900 */
[----:B------:R-:W2:Y:S04]  /*299a0*/  LD.E R9, desc[UR56][R16.64+0x290] ;  /* 0x0002903810097980 */ /* 0x000ea8000c101900 */
        /* <DEDUP_REMOVED lines=115> */
[----:B----4-:R0:W-:Y:S04]  /*2a0e0*/  ST.E desc[UR56][R16.64+0x270], R19 ;  /* 0x0002701310007985 */ /* 0x0101e8000c101938 */
[----:B-----5:R0:W-:Y:S04]  /*2a0f0*/  ST.E desc[UR56][R16.64+0x274], R21 ;  /* 0x0002741510007985 */ /* 0x0201e8000c101938 */
[----:B------:R0:W-:Y:S04]  /*2a100*/  ST.E desc[UR56][R16.64+0x278], R5 ;  /* 0x0002780510007985 */ /* 0x0001e8000c101938 */
[----:B------:R0:W-:Y:S04]  /*2a110*/  ST.E desc[UR56][R16.64+0x27c], R25 ;  /* 0x00027c1910007985 */ /* 0x0001e8000c101938 */
[----:B------:R0:W-:Y:S04]  /*2a120*/  ST.E desc[UR56][R16.64+0x280], R15 ;  /* 0x0002800f10007985 */ /* 0x0001e8000c101938 */
[----:B------:R0:W-:Y:S04]  /*2a130*/  ST.E desc[UR56][R16.64+0x284], R27 ;  /* 0x0002841b10007985 */ /* 0x0001e8000c101938 */
[----:B------:R0:W-:Y:S04]  /*2a140*/  ST.E desc[UR56][R16.64+0x288], R29 ;  /* 0x0002881d10007985 */ /* 0x0001e8000c101938 */
[----:B--2---:R0:W-:Y:S04]  /*2a150*/  ST.E desc[UR56][R16.64+0x28c], R7 ;  /* 0x00028c0710007985 */ /* 0x0041e8000c101938 */
[----:B------:R0:W-:Y:S04]  /*2a160*/  ST.E desc[UR56][R16.64+0x290], R9 ;  /* 0x0002900910007985 */ /* 0x0001e8000c101938 */
[----:B------:R0:W-:Y:S04]  /*2a170*/  ST.E desc[UR56][R16.64+0x294], R13 ;  /* 0x0002940d10007985 */ /* 0x0001e8000c101938 */
[----:B---3--:R0:W-:Y:S04]  /*2a180*/  ST.E desc[UR56][R16.64+0x298], R11 ;  /* 0x0002980b10007985 */ /* 0x0081e8000c101938 */
        /* <DEDUP_REMOVED lines=121> */
.L_x_10182:
[----:B------:R-:W-:Y:S05]  /*2a920*/  BSYNC B0 ;  /* 0x0000000000007941 */ /* 0x000fea0003800000 */
.L_x_10181:
[C---:B------:R-:W-:Y:S01]  /*2a930*/  ISETP.GT.AND P0, PT, R0.reuse, R164, PT ;  /* 0x000000a40000720c */ /* 0x040fe20003f04270 */
[----:B------:R-:W-:-:S12]  /*2a940*/  VIADD R0, R0, 0xffffffff ;  /* 0xffffffff00007836 */ /* 0x000fd80000000000 */
[----:B------:R-:W-:Y:S05]  /*2a950*/  @P0 BRA `(.L_x_10183) ;  /* 0xffffff4c00500947 */ /* 0x000fea000383ffff */
.L_x_10156:
[----:B0-----:R-:W2:Y:S01]  /*2a960*/  LDL R5, [R1+0x240] ;  /* 0x0002400001057983 */ /* 0x001ea20000100800 */
[----:B------:R-:W-:Y:S05]  /*2a970*/  WARPSYNC.ALL ;  /* 0x0000000000007948 */ /* 0x000fea0003800000 */
        /* <DEDUP_REMOVED lines=64> */
[----:B--2---:R-:W0:Y:S02]  /*2ad80*/  SHFL.BFLY PT, R0, R5, 0x2, 0x1f ;  /* 0x0c401f0005007f89 */ /* 0x004e2400000e0000 */
[----:B0-----:R-:W-:-:S05]  /*2ad90*/  FADD.FTZ R0, R5, R0 ;  /* 0x0000000005007221 */ /* 0x001fca0000010000 */
[----:B------:R-:W0:Y:S02]  /*2ada0*/  SHFL.BFLY PT, R3, R0, 0x1, 0x1f ;  /* 0x0c201f0000037f89 */ /* 0x000e2400000e0000 */
[----:B0-----:R-:W-:Y:S01]  /*2adb0*/  FADD.FTZ R2, R0, R3 ;  /* 0x0000000300027221 */ /* 0x001fe20000010000 */
[----:B----4-:R-:W-:Y:S01]  /*2adc0*/  VIADD R122, R122, 0x1 ;  /* 0x000000017a7a7836 */ /* 0x010fe20000000000 */
[----:B------:R-:W2:Y:S04]  /*2add0*/  LDL R0, [R1+0x224] ;  /* 0x0002240001007983 */ /* 0x000ea80000100800 */
[----:B------:R-:W-:Y:S04]  /*2ade0*/  STL [R1+0x240], R2 ;  /* 0x0002400201007387 */ /* 0x000fe80000100800 */
[----:B------:R-:W4:Y:S04]  /*2adf0*/  LDL R141, [R1+0x240] ;  /* 0x00024000018d7983 */ /* 0x000f280000100800 */
[----:B---3--:R-:W0:Y:S02]  /*2ae00*/  SHFL.BFLY PT, R3, R6, 0x2, 0x1f ;  /* 0x0c401f0006037f89 */ /* 0x008e2400000e0000 */
[----:B0-----:R-:W-:Y:S01]  /*2ae10*/  FADD.FTZ R3, R3, R6 ;  /* 0x0000000603037221 */ /* 0x001fe20000010000 */
[----:B------:R-:W-:Y:S01]  /*2ae20*/  ISETP.NE.AND P2, PT, R122, 0x2, PT ;  /* 0x000000027a00780c */ /* 0x000fe20003f45270 */
[----:B------:R-:W3:Y:S04]  /*2ae30*/  LDL.64 R6, [R1+0x458] ;  /* 0x0004580001067983 */ /* 0x000ee80000100a00 */
[----:B-1----:R-:W0:Y:S08]  /*2ae40*/  SHFL.BFLY PT, R4, R3, 0x1, 0x1f ;  /* 0x0c201f0003047f89 */ /* 0x002e3000000e0000 */
[----:B------:R-:W5:Y:S01]  /*2ae50*/  @!P2 LDL R120, [R1+0x21c] ;  /* 0x00021c000178a983 */ /* 0x000f620000100800 */
[----:B0-----:R-:W-:-:S03]  /*2ae60*/  FADD.FTZ R134, R3, R4 ;  /* 0x0000000403867221 */ /* 0x001fc60000010000 */
[----:B------:R-:W3:Y:S02]  /*2ae70*/  LDL.64 R4, [R1+0x428] ;  /* 0x0004280001047983 */ /* 0x000ee40000100a00 */
[----:B------:R-:W-:Y:S02]  /*2ae80*/  FSETP.NE.FTZ.AND P1, PT, R134, RZ, PT ;  /* 0x000000ff8600720b */ /* 0x000fe40003f35000 */
[----:B------:R-:W3:Y:S11]  /*2ae90*/  LDL.64 R2, [R1+0x448] ;  /* 0x0004480001027983 */ /* 0x000ef60000100a00 */
[----:B------:R-:W3:Y:S04]  /*2aea0*/  @P1 LDL R137, [R1+0x250] ;  /* 0x0002500001891983 */ /* 0x000ee80000100800 */
[----:B------:R-:W3:Y:S01]  /*2aeb0*/  @P1 LDL R139, [R1+0x234] ;  /* 0x00023400018b1983 */ /* 0x000ee20000100800 */
[----:B------:R-:W-:-:S02]  /*2aec0*/  IMAD.MOV.U32 R136, RZ, RZ, -0x800000 ;  /* 0xff800000ff887424 */ /* 0x000fc400078e00ff */
[----:B------:R-:W-:Y:S02]  /*2aed0*/  IMAD.MOV.U32 R123, RZ, RZ, RZ ;  /* 0x000000ffff7b7224 */ /* 0x000fe400078e00ff */
[----:B------:R-:W-:Y:S01]  /*2aee0*/  IMAD.MOV.U32 R138, RZ, RZ, -0x800000 ;  /* 0xff800000ff8a7424 */ /* 0x000fe200078e00ff */
[----:B------:R1:W-:Y:S08]  /*2aef0*/  BAR.ARV R180, 0x100 ;  /* 0x000400b40000751d */ /* 0x0003f00000002000 */
[----:B------:R-:W-:Y:S06]  /*2af00*/  BAR.ARV 0x8, 0x120 ;  /* 0x0204800000007b1d */ /* 0x000fec0000002000 */
[----:B----4-:R-:W-:-:S13]  /*2af10*/  FSETP.NE.FTZ.AND P0, PT, R141, RZ, PT ;  /* 0x000000ff8d00720b */ /* 0x010fda0003f15000 */
[----:B------:R-:W4:Y:S04]  /*2af20*/  @P0 LDL R124, [R1+0x250] ;  /* 0x00025000017c0983 */ /* 0x000f280000100800 */
[----:B------:R-:W3:Y:S01]  /*2af30*/  @P0 LDL R125, [R1+0x230] ;  /* 0x00023000017d0983 */ /* 0x000ee20000100800 */
[----:B------:R-:W0:Y:S02]  /*2af40*/  @P0 MUFU.LG2 R135, R141 ;  /* 0x0000008d00870308 */ /* 0x000e240000000c00 */
[----:B0-----:R-:W-:-:S06]  /*2af50*/  @P0 FMUL.FTZ R135, R135, 0.69314718246459960938 ;  /* 0x3f31721887870820 */ /* 0x001fcc0000410000 */
[----:B------:R-:W-:Y:S08]  /*2af60*/  @P1 MUFU.LG2 R140, R134 ;  /* 0x00000086008c1308 */ /* 0x000ff00000000c00 */
[----:B------:R-:W0:Y:S01]  /*2af70*/  @P0 MUFU.RCP R123, R141 ;  /* 0x0000008d007b0308 */ /* 0x000e220000001000 */
[----:B-----5:R-:W-:Y:S01]  /*2af80*/  @!P2 LOP3.LUT R120, R120, 0x1, RZ, 0x3c, !PT ;  /* 0x000000017878a812 */ /* 0x020fe200078e3cff */
[----:B--2---:R-:W-:Y:S01]  /*2af90*/  VIADD R0, R0, 0x1 ;  /* 0x0000000100007836 */ /* 0x004fe20000000000 */
[----:B------:R-:W-:Y:S04]  /*2afa0*/  STL [R1+0x244], R134 ;  /* 0x0002448601007387 */ /* 0x000fe80000100800 */
[----:B------:R-:W-:Y:S04]  /*2afb0*/  STL [R1+0x218], R122 ;  /* 0x0002187a01007387 */ /* 0x000fe80000100800 */
[----:B------:R-:W-:Y:S01]  /*2afc0*/  @!P2 STL [R1+0x21c], R120 ;  /* 0x00021c780100a387 */ /* 0x000fe20000100800 */
        /* <DEDUP_REMOVED lines=101> */
[----:B------:R-:W0:Y:S01]  /*2b620*/  @P1 MUFU.RCP R124, R134 ;  /* 0x00000086007c1308 */ /* 0x000e220000001000 */
[----:B------:R-:W-:Y:S01]  /*2b630*/  @P1 FMUL.FTZ R125, R140, 0.69314718246459960938 ;  /* 0x3f3172188c7d1820 */ /* 0x000fe20000410000 */
[----:B------:R-:W-:-:S04]  /*2b640*/  @P1 FMUL.FTZ R140, R137, 0.69314718246459960938 ;  /* 0x3f317218898c1820 */ /* 0x000fc80000410000 */
[----:B------:R-:W-:Y:S01]  /*2b650*/  @P1 FFMA.FTZ R138, R140, R139, R125 ;  /* 0x0000008b8c8a1223 */ /* 0x000fe2000001007d */
        /* <DEDUP_REMOVED lines=66> */
[----:B------:R1:W-:Y:S04]  /*2ba80*/  STL [R1+0x240], R136 ;  /* 0x0002408801007387 */ /* 0x0003e80000100800 */
        /* <DEDUP_REMOVED lines=32> */
[----:B------:R1:W-:Y:S01]  /*2bc90*/  STL [R1+0x220], R12 ;  /* 0x0002200c01007387 */ /* 0x0003e20000100800 */
[----:B------:R-:W-:-:S13]  /*2bca0*/  PLOP3.LUT P0, PT, PT, PT, PT, 0x8, 0x0 ;  /* 0x000000000000781c */ /* 0x000fda0003f0e170 */
.L_x_10055:
[----:B------:R-:W-:Y:S05]  /*2bcb0*/  WARPSYNC.ALL ;  /* 0x0000000000007948 */ /* 0x000fea0003800000 */
[----:B------:R-:W2:Y:S08]  /*2bcc0*/  S2UR UR5, SR_CgaCtaId ;  /* 0x00000000000579c3 */ /* 0x000eb00000008800 */
[----:B------:R-:W-:Y:S06]  /*2bcd0*/  BAR.SYNC.DEFER_BLOCKING 0x5, 0x120 ;  /* 0x0144800000007b1d */ /* 0x000fec0000010000 */
[----:B------:R-:W-:Y:S01]  /*2bce0*/  UMOV UR4, 0x400 ;  /* 0x0000040000047882 */ /* 0x000fe20000000000 */
[----:B------:R-:W-:Y:S01]  /*2bcf0*/  BSSY B0, `(.L_x_10184) ;  /* 0x00002b2000007945 */ /* 0x000fe20003800000 */
[----:B--2---:R-:W-:-:S06]  /*2bd00*/  ULEA UR4, UR5, UR4, 0x18 ;  /* 0x0000000405047291 */ /* 0x004fcc000f8ec03f */
[----:B------:R-:W-:-:S05]  /*2bd10*/  IMAD.U32 R145, RZ, RZ, UR4 ;  /* 0x00000004ff917e24 */ /* 0x000fca000f8e00ff */
[----:B------:R2:W3:Y:S01]  /*2bd20*/  LDS.128 R116, [R145+0x324d0] ;  /* 0x0324d00091747984 */ /* 0x0004e20000000c00 */
[----:B------:R-:W-:Y:S06]  /*2bd30*/  BAR.ARV 0x4, 0x120 ;  /* 0x0104800000007b1d */ /* 0x000fec0000002000 */
[----:B------:R-:W-:Y:S05]  /*2bd40*/  @P0 BRA `(.L_x_10185) ;  /* 0x0000001c00d00947 */ /* 0x000fea0003800000 */
[----:B------:R-:W4:Y:S04]  /*2bd50*/  LDL.128 R140, [R1+0x260] ;  /* 0x00026000018c7983 */ /* 0x000f280000100c00 */
[----:B------:R-:W2:Y:S04]  /*2bd60*/  LDL.128 R132, [R1+0x280] ;  /* 0x0002800001847983 */ /* 0x000ea80000100c00 */
[----:B-1----:R-:W2:Y:S04]  /*2bd70*/  LDL.128 R136, [R1+0x270] ;  /* 0x0002700001887983 */ /* 0x002ea80000100c00 */
[----:B------:R-:W2:Y:S04]  /*2bd80*/  LDL.128 R124, [R1+0x2a0] ;  /* 0x0002a000017c7983 */ /* 0x000ea80000100c00 */
        /* <DEDUP_REMOVED lines=10> */
[----:B0-----:R-:W2:Y:S04]  /*2be30*/  LDL.128 R84, [R1+0x330] ;  /* 0x0003300001547983 */ /* 0x001ea80000100c00 */
        /* <DEDUP_REMOVED lines=8> */
[----:B-----5:R-:W2:Y:S04]  /*2bec0*/  LDL.128 R40, [R1+0x3e0] ;  /* 0x0003e00001287983 */ /* 0x020ea80000100c00 */
[----:B------:R-:W2:Y:S04]  /*2bed0*/  LDL.128 R44, [R1+0x3d0] ;  /* 0x0003d000012c7983 */ /* 0x000ea80000100c00 */
[----:B------:R-:W2:Y:S04]  /*2bee0*/  LDL.128 R32, [R1+0x400] ;  /* 0x0004000001207983 */ /* 0x000ea80000100c00 */
[----:B------:R-:W2:Y:S04]  /*2bef0*/  LDL.128 R36, [R1+0x3f0] ;  /* 0x0003f00001247983 */ /* 0x000ea80000100c00 */
[----:B------:R-:W2:Y:S04]  /*2bf00*/  LDL.128 R24, [R1+0x420] ;  /* 0x0004200001187983 */ /* 0x000ea80000100c00 */
[----:B------:R-:W2:Y:S04]  /*2bf10*/  LDL.128 R28, [R1+0x410] ;  /* 0x00041000011c7983 */ /* 0x000ea80000100c00 */
[----:B------:R-:W2:Y:S04]  /*2bf20*/  LDL.128 R8, [R1+0x440] ;  /* 0x0004400001087983 */ /* 0x000ea80000100c00 */
[----:B------:R-:W2:Y:S04]  /*2bf30*/  LDL.128 R12, [R1+0x430] ;  /* 0x00043000010c7983 */ /* 0x000ea80000100c00 */
[----:B------:R-:W2:Y:S01]  /*2bf40*/  LDL.128 R4, [R1+0x450] ;  /* 0x0004500001047983 */ /* 0x000ea20000100c00 */
[----:B------:R-:W0:Y:S01]  /*2bf50*/  S2R R0, SR_SWINHI ;  /* 0x0000000000007919 */ /* 0x000e220000002f00 */
[----:B------:R-:W-:Y:S05]  /*2bf60*/  WARPSYNC.ALL ;  /* 0x0000000000007948 */ /* 0x000fea0003800000 */
[----:B------:R-:W-:Y:S01]  /*2bf70*/  ULDC.64 UR4, c[0x0][0xcd8] ;  /* 0x0003360000047ab9 */ /* 0x000fe20000000a00 */
[----:B------:R-:W-:-:S02]  /*2bf80*/  MOV R2, R145 ;  /* 0x0000009100027202 */ /* 0x000fc40000000f00 */
[----:B0-----:R-:W-:-:S03]  /*2bf90*/  MOV R3, R0 ;  /* 0x0000000000037202 */ /* 0x001fc60000000f00 */
[----:B------:R-:W-:-:S03]  /*2bfa0*/  IMAD.WIDE R18, R214, 0x2, R2 ;  /* 0x00000002d6127825 */ /* 0x000fc600078e0202 */
[C---:B------:R-:W-:Y:S02]  /*2bfb0*/  LOP3.LUT R0, R18.reuse, 0x380, RZ, 0xc0, !PT ;  /* 0x0000038012007812 */ /* 0x040fe400078ec0ff */
[C---:B------:R-:W-:Y:S02]  /*2bfc0*/  IADD3 R21, P2, R18.reuse, 0x40, RZ ;  /* 0x0000004012157810 */ /* 0x040fe40007f5e0ff */
[----:B------:R-:W-:Y:S02]  /*2bfd0*/  IADD3 R20, P1, R18, 0x20, RZ ;  /* 0x0000002012147810 */ /* 0x000fe40007f3e0ff */
[----:B------:R-:W-:Y:S02]  /*2bfe0*/  SHF.R.U64 R203, R0, 0x3, RZ ;  /* 0x0000000300cb7819 */ /* 0x000fe400000012ff */
[----:B------:R-:W-:Y:S02]  /*2bff0*/  LOP3.LUT R0, R21, 0x380, RZ, 0xc0, !PT ;  /* 0x0000038015007812 */ /* 0x000fe400078ec0ff */
[----:B---3--:R-:W-:-:S02]  /*2c000*/  IADD3 R116, P3, R18, 0x60, RZ ;  /* 0x0000006012747810 */ /* 0x008fc40007f7e0ff */
[----:B------:R-:W-:Y:S01]  /*2c010*/  LOP3.LUT R205, R20, 0x380, RZ, 0xc0, !PT ;  /* 0x0000038014cd7812 */ /* 0x000fe200078ec0ff */
[----:B------:R-:W-:Y:S01]  /*2c020*/  IMAD.X R175, RZ, RZ, R19, P1 ;  /* 0x000000ffffaf7224 */ /* 0x000fe200008e0613 */
[----:B------:R-:W-:Y:S02]  /*2c030*/  SHF.R.U64 R0, R0, 0x3, RZ ;  /* 0x0000000300007819 */ /* 0x000fe400000012ff */
[C---:B------:R-:W-:Y:S02]  /*2c040*/  IADD3 R144, P4, R18.reuse, 0x4000, RZ ;  /* 0x0000400012907810 */ /* 0x040fe40007f9e0ff */
[----:B------:R-:W-:Y:S02]  /*2c050*/  IADD3 R209, P1, R18, 0x4060, RZ ;  /* 0x0000406012d17810 */ /* 0x000fe40007f3e0ff */
[----:B------:R-:W-:Y:S02]  /*2c060*/  LOP3.LUT R207, R116, 0x380, RZ, 0xc0, !PT ;  /* 0x0000038074cf7812 */ /* 0x000fe400078ec0ff */
[----:B------:R-:W-:-:S02]  /*2c070*/  SHF.R.U64 R205, R205, 0x3, RZ ;  /* 0x00000003cdcd7819 */ /* 0x000fc400000012ff */
[----:B------:R-:W-:Y:S02]  /*2c080*/  IADD3 R146, P5, R18, 0x4020, RZ ;  /* 0x0000402012927810 */ /* 0x000fe40007fbe0ff */
[----:B------:R-:W-:Y:S02]  /*2c090*/  LOP3.LUT R186, R0, R21, RZ, 0x3c, !PT ;  /* 0x0000001500ba7212 */ /* 0x000fe400078e3cff */
[----:B------:R-:W-:Y:S02]  /*2c0a0*/  LOP3.LUT R21, R144, 0x380, RZ, 0xc0, !PT ;  /* 0x0000038090157812 */ /* 0x000fe400078ec0ff */
[----:B------:R-:W-:Y:S01]  /*2c0b0*/  LOP3.LUT R0, R209, 0x380, RZ, 0xc0, !PT ;  /* 0x00000380d1007812 */ /* 0x000fe200078ec0ff */
[--C-:B------:R-:W-:Y:S01]  /*2c0c0*/  IMAD.X R157, RZ, RZ, R19.reuse, P1 ;  /* 0x000000ffff9d7224 */ /* 0x100fe200008e0613 */
[----:B------:R-:W-:Y:S02]  /*2c0d0*/  SHF.R.U64 R207, R207, 0x3, RZ ;  /* 0x00000003cfcf7819 */ /* 0x000fe400000012ff */
[----:B------:R-:W-:Y:S01]  /*2c0e0*/  LOP3.LUT R174, R205, R20, RZ, 0x3c, !PT ;  /* 0x00000014cdae7212 */ /* 0x000fe200078e3cff */
[----:B------:R-:W-:Y:S01]  /*2c0f0*/  IMAD.X R187, RZ, RZ, R19, P2 ;  /* 0x000000ffffbb7224 */ /* 0x000fe200010e0613 */
[----:B------:R-:W-:-:S02]  /*2c100*/  IADD3 R150, P0, R18, 0x4040, RZ ;  /* 0x0000404012967810 */ /* 0x000fc40007f1e0ff */
[----:B------:R-:W-:Y:S01]  /*2c110*/  LOP3.LUT R205, R146, 0x380, RZ, 0xc0, !PT ;  /* 0x0000038092cd7812 */ /* 0x000fe200078ec0ff */
[--C-:B------:R-:W-:Y:S01]  /*2c120*/  IMAD.X R173, RZ, RZ, R19.reuse, P5 ;  /* 0x000000ffffad7224 */ /* 0x100fe200028e0613 */
[C---:B------:R-:W-:Y:S02]  /*2c130*/  IADD3 R181, P1, R18.reuse, 0xc020, RZ ;  /* 0x0000c02012b57810 */ /* 0x040fe40007f3e0ff */
[----:B------:R-:W-:Y:S01]  /*2c140*/  SHF.R.U64 R21, R21, 0x3, RZ ;  /* 0x0000000315157819 */ /* 0x000fe200000012ff */
[----:B------:R-:W-:Y:S01]  /*2c150*/  IMAD.X R185, RZ, RZ, R19, P3 ;  /* 0x000000ffffb97224 */ /* 0x000fe200018e0613 */
[----:B------:R-:W-:Y:S02]  /*2c160*/  IADD3 R190, P2, R18, 0x8000, RZ ;  /* 0x0000800012be7810 */ /* 0x000fe40007f5e0ff */
[----:B------:R-:W-:Y:S02]  /*2c170*/  SHF.R.U64 R0, R0, 0x3, RZ ;  /* 0x0000000300007819 */ /* 0x000fe400000012ff */
[----:B------:R-:W-:-:S02]  /*2c180*/  IADD3 R193, P5, R18, 0x8060, RZ ;  /* 0x0000806012c17810 */ /* 0x000fc40007fbe0ff */
[----:B------:R-:W-:Y:S02]  /*2c190*/  LOP3.LUT R184, R207, R116, RZ, 0x3c, !PT ;  /* 0x00000074cfb87212 */ /* 0x000fe400078e3cff */
[----:B------:R-:W-:Y:S02]  /*2c1a0*/  IADD3 R196, P3, R18, 0x8020, RZ ;  /* 0x0000802012c47810 */ /* 0x000fe40007f7e0ff */
[----:B------:R-:W-:Y:S02]  /*2c1b0*/  LOP3.LUT R207, R150, 0x380, RZ, 0xc0, !PT ;  /* 0x0000038096cf7812 */ /* 0x000fe400078ec0ff */
[----:B------:R-:W-:Y:S01]  /*2c1c0*/  SHF.R.U64 R205, R205, 0x3, RZ ;  /* 0x00000003cdcd7819 */ /* 0x000fe200000012ff */
[--C-:B------:R-:W-:Y:S01]  /*2c1d0*/  IMAD.X R195, RZ, RZ, R19.reuse, P1 ;  /* 0x000000ffffc37224 */ /* 0x100fe200008e0613 */
[----:B------:R-:W-:Y:S01]  /*2c1e0*/  LOP3.LUT R148, R21, R144, RZ, 0x3c, !PT ;  /* 0x0000009015947212 */ /* 0x000fe200078e3cff */
[----:B------:R-:W-:Y:S01]  /*2c1f0*/  IMAD.X R151, RZ, RZ, R19, P2 ;  /* 0x000000ffff977224 */ /* 0x000fe200010e0613 */
[----:B------:R-:W-:-:S02]  /*2c200*/  LOP3.LUT R156, R0, R209, RZ, 0x3c, !PT ;  /* 0x000000d1009c7212 */ /* 0x000fc400078e3cff */
[----:B------:R-:W-:Y:S01]  /*2c210*/  LOP3.LUT R21, R190, 0x380, RZ, 0xc0, !PT ;  /* 0x00000380be157812 */ /* 0x000fe200078ec0ff */
[--C-:B------:R-:W-:Y:S01]  /*2c220*/  IMAD.X R149, RZ, RZ, R19.reuse, P4 ;  /* 0x000000ffff957224 */ /* 0x100fe200020e0613 */
[----:B------:R-:W-:Y:S02]  /*2c230*/  LOP3.LUT R0, R193, 0x380, RZ, 0xc0, !PT ;  /* 0x00000380c1007812 */ /* 0x000fe400078ec0ff */
[----:B------:R-:W-:Y:S01]  /*2c240*/  ISETP.NE.U32.AND P1, PT, RZ, UR4, PT ;  /* 0x00000004ff007c0c */ /* 0x000fe2000bf25070 */
[--C-:B------:R-:W-:Y:S01]  /*2c250*/  IMAD.X R159, RZ, RZ, R19.reuse, P0 ;  /* 0x000000ffff9f7224 */ /* 0x100fe200000e0613 */
[----:B------:R-:W-:Y:S01]  /*2c260*/  IADD3 R188, P2, R18, 0xc040, RZ ;  /* 0x0000c04012bc7810 */ /* 0x000fe20007f5e0ff */
[----:B------:R-:W-:Y:S01]  /*2c270*/  IMAD.X R147, RZ, RZ, R19, P3 ;  /* 0x000000ffff937224 */ /* 0x000fe200018e0613 */
[----:B------:R-:W-:Y:S02]  /*2c280*/  SHF.R.U64 R207, R207, 0x3, RZ ;  /* 0x00000003cfcf7819 */ /* 0x000fe400000012ff */
[----:B------:R-:W-:-:S02]  /*2c290*/  LOP3.LUT R172, R205, R146, RZ, 0x3c, !PT ;  /* 0x00000092cdac7212 */ /* 0x000fc400078e3cff */
[----:B------:R-:W-:Y:S02]  /*2c2a0*/  IADD3 R194, P4, R18, 0x8040, RZ ;  /* 0x0000804012c27810 */ /* 0x000fe40007f9e0ff */
[----:B------:R-:W-:Y:S02]  /*2c2b0*/  LOP3.LUT R205, R196, 0x380, RZ, 0xc0, !PT ;  /* 0x00000380c4cd7812 */ /* 0x000fe400078ec0ff */
[C---:B------:R-:W-:Y:S02]  /*2c2c0*/  IADD3 R164, P0, R18.reuse, 0xc000, RZ ;  /* 0x0000c00012a47810 */ /* 0x040fe40007f1e0ff */
[----:B------:R-:W-:Y:S02]  /*2c2d0*/  IADD3 R178, P3, R18, 0xc060, RZ ;  /* 0x0000c06012b27810 */ /* 0x000fe40007f7e0ff */
[----:B------:R-:W-:Y:S02]  /*2c2e0*/  SHF.R.U64 R21, R21, 0x3, RZ ;  /* 0x0000000315157819 */ /* 0x000fe400000012ff */
[----:B------:R-:W-:-:S02]  /*2c2f0*/  LOP3.LUT R18, R203, R18, RZ, 0x3c, !PT ;  /* 0x00000012cb127212 */ /* 0x000fc400078e3cff */
[----:B------:R-:W-:Y:S02]  /*2c300*/  SHF.R.U64 R0, R0, 0x3, RZ ;  /* 0x0000000300007819 */ /* 0x000fe400000012ff */
[----:B------:R-:W-:Y:S01]  /*2c310*/  ISETP.NE.AND.EX P1, PT, RZ, UR5, PT, P1 ;  /* 0x00000005ff007c0c */ /* 0x000fe2000bf25310 */
[----:B------:R-:W-:Y:S01]  /*2c320*/  ULDC.64 UR4, c[0x0][0xce0] ;  /* 0x0003380000047ab9 */ /* 0x000fe20000000a00 */
[----:B------:R-:W-:Y:S01]  /*2c330*/  LOP3.LUT R158, R207, R150, RZ, 0x3c, !PT ;  /* 0x00000096cf9e7212 */ /* 0x000fe200078e3cff */
[----:B------:R-:W-:Y:S01]  /*2c340*/  IMAD.X R189, RZ, RZ, R19, P2 ;  /* 0x000000ffffbd7224 */ /* 0x000fe200010e0613 */
[----:B------:R-:W-:Y:S02]  /*2c350*/  LOP3.LUT R207, R194, 0x380, RZ, 0xc0, !PT ;  /* 0x00000380c2cf7812 */ /* 0x000fe400078ec0ff */
[----:B------:R-:W-:Y:S02]  /*2c360*/  SHF.R.U64 R205, R205, 0x3, RZ ;  /* 0x00000003cdcd7819 */ /* 0x000fe400000012ff */
[----:B------:R-:W-:-:S02]  /*2c370*/  LOP3.LUT R150, R21, R190, RZ, 0x3c, !PT ;  /* 0x000000be15967212 */ /* 0x000fc400078e3cff */
[----:B------:R-:W-:Y:S02]  /*2c380*/  ISETP.NE.U32.AND P2, PT, RZ, UR4, PT ;  /* 0x00000004ff007c0c */ /* 0x000fe4000bf45070 */
[----:B------:R-:W-:Y:S02]  /*2c390*/  LOP3.LUT R198, R0, R193, RZ, 0x3c, !PT ;  /* 0x000000c100c67212 */ /* 0x000fe400078e3cff */
[----:B------:R-:W-:Y:S02]  /*2c3a0*/  LOP3.LUT R21, R164, 0x380, RZ, 0xc0, !PT ;  /* 0x00000380a4157812 */ /* 0x000fe400078ec0ff */
[----:B------:R-:W-:Y:S02]  /*2c3b0*/  MOV R18, R18 ;  /* 0x0000001200127202 */ /* 0x000fe40000000f00 */
[----:B------:R-:W-:Y:S02]  /*2c3c0*/  LOP3.LUT R0, R181, 0x380, RZ, 0xc0, !PT ;  /* 0x00000380b5007812 */ /* 0x000fe400078ec0ff */
[----:B------:R-:W-:-:S02]  /*2c3d0*/  MOV R174, R174 ;  /* 0x000000ae00ae7202 */ /* 0x000fc40000000f00 */
[----:B------:R-:W-:Y:S02]  /*2c3e0*/  SHF.R.U64 R207, R207, 0x3, RZ ;  /* 0x00000003cfcf7819 */ /* 0x000fe400000012ff */
[----:B------:R-:W-:Y:S02]  /*2c3f0*/  LOP3.LUT R146, R205, R196, RZ, 0x3c, !PT ;  /* 0x000000c4cd927212 */ /* 0x000fe400078e3cff */
[----:B------:R-:W-:Y:S02]  /*2c400*/  LOP3.LUT R193, R188, 0x380, RZ, 0xc0, !PT ;  /* 0x00000380bcc17812 */ /* 0x000fe400078ec0ff */
[----:B------:R-:W-:Y:S02]  /*2c410*/  MOV R186, R186 ;  /* 0x000000ba00ba7202 */ /* 0x000fe40000000f00 */
[----:B------:R-:W-:Y:S02]  /*2c420*/  LOP3.LUT R205, R178, 0x380, RZ, 0xc0, !PT ;  /* 0x00000380b2cd7812 */ /* 0x000fe400078ec0ff */
[----:B------:R-:W-:-:S02]  /*2c430*/  MOV R184, R184 ;  /* 0x000000b800b87202 */ /* 0x000fc40000000f00 */
[----:B------:R-:W-:Y:S01]  /*2c440*/  ISETP.NE.AND.EX P2, PT, RZ, UR5, PT, P2 ;  /* 0x00000005ff007c0c */ /* 0x000fe2000bf45320 */
[----:B------:R-:W-:Y:S01]  /*2c450*/  IMAD.X R201, RZ, RZ, R19, P4 ;  /* 0x000000ffffc97224 */ /* 0x000fe200020e0613 */
[----:B------:R-:W-:Y:S02]  /*2c460*/  SHF.R.U64 R21, R21, 0x3, RZ ;  /* 0x0000000315157819 */ /* 0x000fe400000012ff */
[----:B----4-:R-:W-:Y:S02]  /*2c470*/  F2FP.BF16.F32.PACK_AB R140, R141, R140 ;  /* 0x0000008c8d8c723e */ /* 0x010fe400000010ff */
[----:B------:R-:W-:Y:S02]  /*2c480*/  F2FP.BF16.F32.PACK_AB R141, R143, R142 ;  /* 0x0000008e8f8d723e */ /* 0x000fe400000010ff */
[----:B--2---:R-:W-:Y:S02]  /*2c490*/  F2FP.BF16.F32.PACK_AB R132, R133, R132 ;  /* 0x000000848584723e */ /* 0x004fe400000010ff */
        /* <DEDUP_REMOVED lines=23> */
[----:B------:R-:W-:Y:S01]  /*2c610*/  IMAD.X R199, RZ, RZ, R19, P5 ;  /* 0x000000ffffc77224 */ /* 0x000fe200028e0613 */
[----:B------:R-:W-:Y:S01]  /*2c620*/  SHF.R.U64 R0, R0, 0x3, RZ ;  /* 0x0000000300007819 */ /* 0x000fe200000012ff */
[----:B------:R1:W-:Y:S01]  /*2c630*/  STSM.16.M88.4 [R174], R132 ;  /* 0x00000084ae007844 */ /* 0x0003e20000000200 */
[----:B------:R-:W-:Y:S02]  /*2c640*/  MOV R172, R172 ;  /* 0x000000ac00ac7202 */ /* 0x000fe40000000f00 */
[----:B------:R-:W-:Y:S02]  /*2c650*/  F2FP.BF16.F32.PACK_AB R98, R93, R92 ;  /* 0x0000005c5d62723e */ /* 0x000fe400000010ff */
[----:B------:R-:W-:-:S02]  /*2c660*/  F2FP.BF16.F32.PACK_AB R99, R95, R94 ;  /* 0x0000005e5f63723e */ /* 0x000fc400000010ff */
[----:B------:R-:W-:Y:S02]  /*2c670*/  F2FP.BF16.F32.PACK_AB R89, R91, R90 ;  /* 0x0000005a5b59723e */ /* 0x000fe400000010ff */
[----:B------:R-:W-:Y:S01]  /*2c680*/  F2FP.BF16.F32.PACK_AB R80, R81, R80 ;  /* 0x000000505150723e */ /* 0x000fe200000010ff */
[----:B------:R-:W-:Y:S01]  /*2c690*/  IMAD.X R197, RZ, RZ, R19, P0 ;  /* 0x000000ffffc57224 */ /* 0x000fe200000e0613 */
        /* <DEDUP_REMOVED lines=22> */
[----:B------:R-:W-:Y:S01]  /*2c800*/  IMAD.X R203, RZ, RZ, R19, P3 ;  /* 0x000000ffffcb7224 */ /* 0x000fe200018e0613 */
[----:B------:R-:W-:Y:S01]  /*2c810*/  LOP3.LUT R194, R0, R181, RZ, 0x3c, !PT ;  /* 0x000000b500c27212 */ /* 0x000fe200078e3cff */
[----:B------:R1:W-:Y:S01]  /*2c820*/  STSM.16.M88.4 [R172], R96 ;  /* 0x00000060ac007844 */ /* 0x0003e20000000200 */
[----:B------:R-:W-:Y:S01]  /*2c830*/  MOV R146, R146 ;  /* 0x0000009200927202 */ /* 0x000fe20000000f00 */
[----:B0-----:R-:W0:Y:S01]  /*2c840*/  LDC.64 R18, c[0x0][0xcd8] ;  /* 0x00033600ff127b82 */ /* 0x001e220000000a00 */
        /* <DEDUP_REMOVED lines=34> */
[----:B------:R-:W-:Y:S01]  /*2ca70*/  F2FP.BF16.F32.PACK_AB R9, R11, R10 ;  /* 0x0000000a0b09723e */ /* 0x000fe200000010ff */
[----:B------:R1:W-:Y:S01]  /*2ca80*/  STSM.16.M88.4 [R198], R48 ;  /* 0x00000030c6007844 */ /* 0x0003e20000000200 */
[----:B------:R-:W-:-:S02]  /*2ca90*/  MOV R202, R202 ;  /* 0x000000ca00ca7202 */ /* 0x000fc40000000f00 */
[----:B------:R-:W-:Y:S02]  /*2caa0*/  F2FP.BF16.F32.PACK_AB R10, R5, R4 ;  /* 0x00000004050a723e */ /* 0x000fe400000010ff */
[----:B------:R-:W-:Y:S01]  /*2cab0*/  F2FP.BF16.F32.PACK_AB R11, R7, R6 ;  /* 0x00000006070b723e */ /* 0x000fe200000010ff */
[----:B------:R1:W-:Y:S01]  /*2cac0*/  STSM.16.M88.4 [R196], R40 ;  /* 0x00000028c4007844 */ /* 0x0003e20000000200 */
[----:B------:R-:W2:Y:S03]  /*2cad0*/  @P2 LDC.64 R6, c[0x0][0xce0] ;  /* 0x00033800ff062b82 */ /* 0x000ea60000000a00 */
[----:B------:R1:W-:Y:S04]  /*2cae0*/  STSM.16.M88.4 [R194], R32 ;  /* 0x00000020c2007844 */ /* 0x0003e80000000200 */
[----:B------:R1:W-:Y:S04]  /*2caf0*/  STSM.16.M88.4 [R188], R24 ;  /* 0x00000018bc007844 */ /* 0x0003e80000000200 */
[----:B------:R1:W-:Y:S01]  /*2cb00*/  STSM.16.M88.4 [R202], R8 ;  /* 0x00000008ca007844 */ /* 0x0003e20000000200 */
[----:B------:R-:W-:Y:S01]  /*2cb10*/  ULDC UR4, c[0x0][0xb88] ;  /* 0x0002e20000047ab9 */ /* 0x000fe20000000800 */
[----:B------:R-:W-:-:S02]  /*2cb20*/  IMAD.MOV.U32 R4, RZ, RZ, RZ ;  /* 0x000000ffff047224 */ /* 0x000fc400078e00ff */
[----:B------:R-:W-:Y:S02]  /*2cb30*/  IMAD.U32 R20, RZ, RZ, UR4 ;  /* 0x00000004ff147e24 */ /* 0x000fe4000f8e00ff */
[C---:B0-----:R-:W-:Y:S01]  /*2cb40*/  IMAD.WIDE R18, R171.reuse, 0x4, R18 ;  /* 0x00000004ab127825 */ /* 0x041fe200078e0212 */
[----:B------:R-:W-:Y:S03]  /*2cb50*/  BAR.SYNC.DEFER_BLOCKING 0x1, 0x100 ;  /* 0x0044000000007b1d */ /* 0x000fe60000010000 */
[----:B--2---:R-:W-:-:S03]  /*2cb60*/  @P2 IMAD.WIDE R6, R171, 0x4, R6 ;  /* 0x00000004ab062825 */ /* 0x004fc600078e0206 */
[----:B------:R1:W5:Y:S04]  /*2cb70*/  @P1 LDG.E R4, desc[UR56][R18.64] ;  /* 0x0000003812041981 */ /* 0x000368000c1e1900 */
[----:B------:R1:W5:Y:S01]  /*2cb80*/  @P2 LDG.E R20, desc[UR56][R6.64] ;  /* 0x0000003806142981 */ /* 0x000362000c1e1900 */
[----:B------:R-:W-:Y:S01]  /*2cb90*/  IMAD R13, R177, 0x80, R182 ;  /* 0x00000080b10d7824 */ /* 0x000fe200078e02b6 */
[----:B------:R-:W-:-:S03]  /*2cba0*/  LOP3.LUT P0, RZ, R212, 0x3, RZ, 0xc0, !PT ;  /* 0x00000003d4ff7812 */ /* 0x000fc6000780c0ff */
[----:B------:R-:W-:Y:S01]  /*2cbb0*/  VIADD R5, R13, 0x8 ;  /* 0x000000080d057836 */ /* 0x000fe20000000000 */
[----:B------:R-:W-:Y:S09]  /*2cbc0*/  @P2 BRA `(.L_x_10186) ;  /* 0x0000000000102947 */ /* 0x000ff20003800000 */
[----:B------:R-:W-:Y:S05]  /*2cbd0*/  @!P1 BRA `(.L_x_10186) ;  /* 0x00000000000c9947 */ /* 0x000fea0003800000 */
[----:B-1----:R-:W2:Y:S04]  /*2cbe0*/  LDG.E R7, desc[UR56][R18.64] ;  /* 0x0000003812077981 */ /* 0x002ea8000c1e1900 */
[----:B-----5:R-:W2:Y:S02]  /*2cbf0*/  LDG.E R20, desc[UR56][R18.64+0x4] ;  /* 0x0000043812147981 */ /* 0x020ea4000c1e1900 */
[----:B--2---:R-:W-:-:S07]  /*2cc00*/  IMAD.IADD R20, R20, 0x1, -R7 ;  /* 0x0000000114147824 */ /* 0x004fce00078e0a07 */
.L_x_10186:
[-C--:B-----5:R-:W-:Y:S01]  /*2cc10*/  ISETP.GE.OR P2, PT, R13, R20.reuse, P0 ;  /* 0x000000140d00720c */ /* 0x0a0fe20000746670 */
[----:B------:R-:W-:Y:S01]  /*2cc20*/  ULDC.64 UR4, c[0x0][0xc70] ;  /* 0x00031c0000047ab9 */ /* 0x000fe20000000a00 */
[----:B------:R-:W-:-:S11]  /*2cc30*/  ISETP.GE.OR P0, PT, R5, R20, P0 ;  /* 0x000000140500720c */ /* 0x000fd60000706670 */
[----:B------:R-:W2:Y:S04]  /*2cc40*/  @!P2 LDL R21, [R1+0x240] ;  /* 0x000240000115a983 */ /* 0x000ea80000100800 */
[----:B-1----:R-:W3:Y:S01]  /*2cc50*/  @!P0 LDL R10, [R1+0x244] ;  /* 0x00024400010a8983 */ /* 0x002ee20000100800 */
[----:B------:R-:W-:Y:S02]  /*2cc60*/  SHF.R.S32.HI R6, RZ, 0x1f, R170 ;  /* 0x0000001fff067819 */ /* 0x000fe400000114aa */
[--C-:B------:R-:W-:Y:S02]  /*2cc70*/  SHF.R.S32.HI R5, RZ, 0x1f, R4.reuse ;  /* 0x0000001fff057819 */ /* 0x100fe40000011404 */
[----:B------:R-:W-:Y:S01]  /*2cc80*/  SHF.R.S32.HI R0, RZ, 0x1f, R171 ;  /* 0x0000001fff007819 */ /* 0x000fe200000114ab */
[----:B------:R-:W-:Y:S01]  /*2cc90*/  IMAD R7, R6, UR4, RZ ;  /* 0x0000000406077c24 */ /* 0x000fe2000f8e02ff */
[----:B------:R-:W-:Y:S01]  /*2cca0*/  SEL R81, R171, RZ, !P1 ;  /* 0x000000ffab517207 */ /* 0x000fe20004800000 */
[----:B------:R-:W-:Y:S01]  /*2ccb0*/  IMAD.WIDE.U32 R8, R170, UR4, R4 ;  /* 0x00000004aa087c25 */ /* 0x000fe2000f8e0004 */
[----:B------:R-:W-:-:S03]  /*2ccc0*/  SEL R0, R0, RZ, !P1 ;  /* 0x000000ff00007207 */ /* 0x000fc60004800000 */
[----:B------:R-:W-:Y:S01]  /*2ccd0*/  IMAD R11, R170, UR5, R7 ;  /* 0x00000005aa0b7c24 */ /* 0x000fe2000f8e0207 */
[----:B------:R-:W-:Y:S01]  /*2cce0*/  ULDC.64 UR4, c[0x0][0xc78] ;  /* 0x00031e0000047ab9 */ /* 0x000fe20000000a00 */
[----:B------:R-:W-:Y:S02]  /*2ccf0*/  IMAD R7, R162, 0x40, R160 ;  /* 0x00000040a2077824 */ /* 0x000fe400078e02a0 */
[----:B------:R-:W-:Y:S02]  /*2cd00*/  IMAD.IADD R9, R9, 0x1, R11 ;  /* 0x0000000109097824 */ /* 0x000fe400078e020b */
[----:B------:R-:W-:-:S04]  /*2cd10*/  IMAD.WIDE R2, R7, 0x2, R2 ;  /* 0x0000000207027825 */ /* 0x000fc800078e0202 */
[----:B------:R-:W-:Y:S01]  /*2cd20*/  IMAD R7, R0, UR4, RZ ;  /* 0x0000000400077c24 */ /* 0x000fe2000f8e02ff */
[C---:B------:R-:W-:Y:S01]  /*2cd30*/  IADD3 R25, P5, R2.reuse, 0x1000, RZ ;  /* 0x0000100002197810 */ /* 0x040fe20007fbe0ff */
[----:B------:R-:W-:Y:S01]  /*2cd40*/  IMAD.WIDE.U32 R8, R81, UR4, R8 ;  /* 0x0000000451087c25 */ /* 0x000fe2000f8e0008 */
[----:B------:R-:W-:Y:S02]  /*2cd50*/  IADD3 R29, P1, R2, 0x2000, RZ ;  /* 0x00002000021d7810 */ /* 0x000fe40007f3e0ff */
[----:B------:R-:W-:Y:S01]  /*2cd60*/  LOP3.LUT R24, R25, 0x380, RZ, 0xc0, !PT ;  /* 0x0000038019187812 */ /* 0x000fe200078ec0ff */
[----:B------:R-:W-:Y:S01]  /*2cd70*/  IMAD R11, R81, UR5, R7 ;  /* 0x00000005510b7c24 */ /* 0x000fe2000f8e0207 */
[----:B------:R-:W-:Y:S01]  /*2cd80*/  SHF.R.S32.HI R7, RZ, 0x1f, R13 ;  /* 0x0000001fff077819 */ /* 0x000fe2000001140d */
[----:B------:R-:W-:Y:S01]  /*2cd90*/  ULDC.64 UR4, c[0x0][0xc40] ;  /* 0x0003100000047ab9 */ /* 0x000fe20000000a00 */
[----:B------:R-:W-:Y:S02]  /*2cda0*/  IADD3 R8, P3, R13, R8, RZ ;  /* 0x000000080d087210 */ /* 0x000fe40007f7e0ff */
[----:B------:R-:W-:-:S02]  /*2cdb0*/  LOP3.LUT R28, R29, 0x380, RZ, 0xc0, !PT ;  /* 0x000003801d1c7812 */ /* 0x000fc400078ec0ff */
[----:B------:R-:W-:Y:S02]  /*2cdc0*/  IADD3.X R7, R7, R9, R11, P3, !PT ;  /* 0x0000000907077210 */ /* 0x000fe40001ffe40b */
[----:B------:R-:W-:Y:S02]  /*2cdd0*/  LEA R18, P3, R8, UR4, 0x2 ;  /* 0x0000000408127c11 */ /* 0x000fe4000f8610ff */
[----:B------:R-:W-:Y:S02]  /*2cde0*/  SHF.R.U64 R24, R24, 0x3, RZ ;  /* 0x0000000318187819 */ /* 0x000fe400000012ff */
[----:B------:R-:W-:Y:S01]  /*2cdf0*/  LEA.HI.X R19, R8, UR5, R7, 0x2, P3 ;  /* 0x0000000508137c11 */ /* 0x000fe200098f1407 */
[----:B------:R-:W-:Y:S01]  /*2ce00*/  ULDC.64 UR4, c[0x0][0xba0] ;  /* 0x0002e80000047ab9 */ /* 0x000fe20000000a00 */
[----:B------:R-:W-:Y:S02]  /*2ce10*/  IADD3 R33, P3, R2, 0x3000, RZ ;  /* 0x0000300002217810 */ /* 0x000fe40007f7e0ff */
[----:B------:R-:W-:-:S02]  /*2ce20*/  SHF.R.U64 R28, R28, 0x3, RZ ;  /* 0x000000031c1c7819 */ /* 0x000fc400000012ff */
[----:B------:R-:W-:Y:S02]  /*2ce30*/  LOP3.LUT R32, R33, 0x380, RZ, 0xc0, !PT ;  /* 0x0000038021207812 */ /* 0x000fe400078ec0ff */
[----:B------:R-:W-:Y:S01]  /*2ce40*/  LOP3.LUT R24, R24, R25, RZ, 0x3c, !PT ;  /* 0x0000001918187212 */ /* 0x000fe200078e3cff */
[--C-:B------:R-:W-:Y:S01]  /*2ce50*/  IMAD.X R25, RZ, RZ, R3.reuse, P5 ;  /* 0x000000ffff197224 */ /* 0x100fe200028e0603 */
[----:B------:R-:W-:Y:S02]  /*2ce60*/  SHF.R.U64 R32, R32, 0x3, RZ ;  /* 0x0000000320207819 */ /* 0x000fe400000012ff */
[----:B------:R-:W-:Y:S01]  /*2ce70*/  LOP3.LUT R28, R28, R29, RZ, 0x3c, !PT ;  /* 0x0000001d1c1c7212 */ /* 0x000fe200078e3cff */
[--C-:B------:R-:W-:Y:S01]  /*2ce80*/  IMAD.X R29, RZ, RZ, R3.reuse, P1 ;  /* 0x000000ffff1d7224 */ /* 0x100fe200008e0603 */
[----:B------:R-:W-:Y:S01]  /*2ce90*/  LOP3.LUT R32, R32, R33, RZ, 0x3c, !PT ;  /* 0x0000002120207212 */ /* 0x000fe200078e3cff */
[----:B------:R-:W-:Y:S01]  /*2cea0*/  IMAD.X R33, RZ, RZ, R3, P3 ;  /* 0x000000ffff217224 */ /* 0x000fe200018e0603 */
        /* <DEDUP_REMOVED lines=45> */
[----:B------:R-:W-:Y:S01]  /*2d180*/  LOP3.LUT R68, R69, 0x380, RZ, 0xc0, !PT ;  /* 0x0000038045447812 */ /* 0x000fe200078ec0ff */
[----:B------:R-:W-:Y:S01]  /*2d190*/  IMAD.X R77, RZ, RZ, R3, P3 ;  /* 0x000000ffff4d7224 */ /* 0x000fe200018e0603 */
        /* <DEDUP_REMOVED lines=12> */
[----:B------:R-:W-:Y:S01]  /*2d260*/  LOP3.LUT R72, R72, R73, RZ, 0x3c, !PT ;  /* 0x0000004948487212 */ /* 0x000fe200078e3cff */
[----:B------:R-:W-:Y:S01]  /*2d270*/  IMAD.X R73, RZ, RZ, R3, P1 ;  /* 0x000000ffff497224 */ /* 0x000fe200008e0603 */
[----:B------:R-:W-:Y:S02]  /*2d280*/  LOP3.LUT R2, R11, R2, RZ, 0x3c, !PT ;  /* 0x000000020b027212 */ /* 0x000fe400078e3cff */
[----:B------:R-:W-:Y:S01]  /*2d290*/  LOP3.LUT R76, R7, R12, RZ, 0x3c, !PT ;  /* 0x0000000c074c7212 */ /* 0x000fe200078e3cff */
[----:B------:R-:W-:-:S04]  /*2d2a0*/  IMAD R5, R5, UR4, RZ ;  /* 0x0000000405057c24 */ /* 0x000fc8000f8e02ff */
[----:B------:R-:W-:Y:S01]  /*2d2b0*/  IMAD R5, R4, UR5, R5 ;  /* 0x0000000504057c24 */ /* 0x000fe2000f8e0205 */
[----:B------:R-:W-:Y:S01]  /*2d2c0*/  SHF.R.S32.HI R163, RZ, 0x1f, R162 ;  /* 0x0000001fffa37819 */ /* 0x000fe200000114a2 */
[----:B------:R-:W-:Y:S01]  /*2d2d0*/  BSSY B1, `(.L_x_10187) ;  /* 0x000004a000017945 */ /* 0x000fe20003800000 */
[----:B--2---:R-:W-:Y:S04]  /*2d2e0*/  @!P2 STG.E desc[UR56][R18.64], R21 ;  /* 0x000000151200a986 */ /* 0x004fe8000c101938 */
[----:B---3--:R0:W-:Y:S04]  /*2d2f0*/  @!P0 STG.E desc[UR56][R18.64+0x20], R10 ;  /* 0x0000200a12008986 */ /* 0x0081e8000c101938 */
[----:B------:R1:W5:Y:S04]  /*2d300*/  LD.E.128 R12, desc[UR56][R2.64] ;  /* 0x00000038020c7980 */ /* 0x000368000c101d00 */
[----:B------:R-:W5:Y:S04]  /*2d310*/  LD.E.128 R24, desc[UR56][R24.64] ;  /* 0x0000003818187980 */ /* 0x000f68000c101d00 */
[----:B------:R-:W5:Y:S01]  /*2d320*/  LD.E.128 R28, desc[UR56][R28.64] ;  /* 0x000000381c1c7980 */ /* 0x000f62000c101d00 */
[--C-:B-1----:R-:W-:Y:S01]  /*2d330*/  SHF.R.S32.HI R3, RZ, 0x1f, R160.reuse ;  /* 0x0000001fff037819 */ /* 0x102fe200000114a0 */
[----:B------:R-:W-:-:S02]  /*2d340*/  IMAD.MOV.U32 R2, RZ, RZ, R160 ;  /* 0x000000ffff027224 */ /* 0x000fc400078e00a0 */
        /* <DEDUP_REMOVED lines=8> */
[----:B------:R-:W5:Y:S04]  /*2d3d0*/  LD.E.128 R60, desc[UR56][R60.64] ;  /* 0x000000383c3c7980 */ /* 0x000f68000c101d00 */
[----:B------:R-:W5:Y:S04]  /*2d3e0*/  LD.E.128 R64, desc[UR56][R64.64] ;  /* 0x0000003840407980 */ /* 0x000f68000c101d00 */
[----:B------:R-:W5:Y:S04]  /*2d3f0*/  LD.E.128 R68, desc[UR56][R68.64] ;  /* 0x0000003844447980 */ /* 0x000f68000c101d00 */
[----:B------:R-:W5:Y:S04]  /*2d400*/  LD.E.128 R72, desc[UR56][R72.64] ;  /* 0x0000003848487980 */ /* 0x000f68000c101d00 */
[----:B------:R-:W5:Y:S01]  /*2d410*/  LD.E.128 R76, desc[UR56][R76.64] ;  /* 0x000000384c4c7980 */ /* 0x000f62000c101d00 */
[----:B------:R-:W-:Y:S01]  /*2d420*/  IMAD.WIDE.U32 R2, R4, UR4, R2 ;  /* 0x0000000404027c25 */ /* 0x000fe2000f8e0002 */
[----:B------:R-:W-:Y:S01]  /*2d430*/  ULDC.64 UR4, c[0x0][0xbe0] ;  /* 0x0002f80000047ab9 */ /* 0x000fe20000000a00 */
[----:B------:R-:W-:Y:S01]  /*2d440*/  @!PT LDS RZ, [RZ] ;  /* 0x00000000fffff984 */ /* 0x000fe20000000800 */
[----:B------:R-:W-:Y:S01]  /*2d450*/  @!PT LDS RZ, [RZ] ;  /* 0x00000000fffff984 */ /* 0x000fe20000000800 */
[----:B------:R-:W-:Y:S01]  /*2d460*/  @!PT LDS RZ, [RZ] ;  /* 0x00000000fffff984 */ /* 0x000fe20000000800 */
[----:B------:R-:W-:Y:S01]  /*2d470*/  @!PT LDS RZ, [RZ] ;  /* 0x00000000fffff984 */ /* 0x000fe20000000800 */
[----:B------:R0:W-:Y:S06]  /*2d480*/  MEMBAR.ALL.CTA ;  /* 0x0000000000007992 */ /* 0x0001ec0000008000 */
[----:B0-----:R-:W0:Y:S01]  /*2d490*/  FENCE.VIEW.ASYNC.S ;  /* 0x00000000000073c6 */ /* 0x001e220000000000 */
[----:B------:R-:W-:-:S02]  /*2d4a0*/  IMAD.IADD R3, R3, 0x1, R5 ;  /* 0x0000000103037824 */ /* 0x000fc400078e0205 */
[----:B------:R-:W-:Y:S02]  /*2d4b0*/  IMAD R7, R6, UR4, RZ ;  /* 0x0000000406077c24 */ /* 0x000fe4000f8e02ff */
[----:B------:R-:W-:Y:S02]  /*2d4c0*/  IMAD R19, R177, -0x80, R20 ;  /* 0xffffff80b1137824 */ /* 0x000fe400078e0214 */
[----:B------:R-:W-:Y:S02]  /*2d4d0*/  VIADD R4, R162, 0x20 ;  /* 0x00000020a2047836 */ /* 0x000fe40000000000 */
[----:B------:R-:W-:Y:S01]  /*2d4e0*/  IMAD R7, R170, UR5, R7 ;  /* 0x00000005aa077c24 */ /* 0x000fe2000f8e0207 */
[-C--:B------:R-:W-:Y:S01]  /*2d4f0*/  ISETP.GE.AND P3, PT, R162, R19.reuse, PT ;  /* 0x00000013a200720c */ /* 0x080fe20003f66270 */
[----:B------:R-:W-:Y:S01]  /*2d500*/  IMAD.WIDE.U32 R2, R170, UR4, R2 ;  /* 0x00000004aa027c25 */ /* 0x000fe2000f8e0002 */
[----:B------:R-:W-:Y:S01]  /*2d510*/  ULDC.64 UR4, c[0x0][0xbe8] ;  /* 0x0002fa0000047ab9 */ /* 0x000fe20000000a00 */
[----:B------:R-:W-:-:S02]  /*2d520*/  ISETP.GE.AND P2, PT, R4, R19, PT ;  /* 0x000000130400720c */ /* 0x000fc40003f46270 */
[----:B------:R-:W-:Y:S02]  /*2d530*/  IMAD R4, R0, UR4, RZ ;  /* 0x0000000400047c24 */ /* 0x000fe4000f8e02ff */
[----:B------:R-:W-:Y:S02]  /*2d540*/  VIADD R0, R145, 0x32420 ;  /* 0x0003242091007836 */ /* 0x000fe40000000000 */
[C---:B------:R-:W-:Y:S02]  /*2d550*/  VIADD R5, R162.reuse, 0x40 ;  /* 0x00000040a2057836 */ /* 0x040fe40000000000 */
[----:B------:R-:W-:Y:S01]  /*2d560*/  VIADD R6, R162, 0x60 ;  /* 0x00000060a2067836 */ /* 0x000fe20000000000 */
[----:B------:R-:W-:Y:S01]  /*2d570*/  PRMT R0, RZ, 0x654, R0 ;  /* 0x00000654ff007816 */ /* 0x000fe20000000000 */
[----:B------:R-:W-:Y:S01]  /*2d580*/  IMAD.IADD R3, R3, 0x1, R7 ;  /* 0x0000000103037824 */ /* 0x000fe200078e0207 */
[-C--:B------:R-:W-:Y:S02]  /*2d590*/  ISETP.GE.AND P0, PT, R5, R19.reuse, PT ;  /* 0x000000130500720c */ /* 0x080fe40003f06270 */
[----:B------:R-:W-:Y:S01]  /*2d5a0*/  ISETP.GE.AND P1, PT, R6, R19, PT ;  /* 0x000000130600720c */ /* 0x000fe20003f26270 */
[C---:B------:R-:W-:Y:S01]  /*2d5b0*/  IMAD R19, R81.reuse, UR5, R4 ;  /* 0x0000000551137c24 */ /* 0x040fe2000f8e0204 */
[----:B0-----:R0:W-:Y:S01]  /*2d5c0*/  SYNCS.ARRIVE.TRANS64.RED.A1T0 RZ, [R0+URZ], RZ ;  /* 0x000000ff00ff79a7 */ /* 0x0011e2000810043f */
[----:B------:R-:W-:-:S04]  /*2d5d0*/  IMAD.WIDE.U32 R6, R81, UR4, R2 ;  /* 0x0000000451067c25 */ /* 0x000fc8000f8e0002 */
        /* <DEDUP_REMOVED lines=25> */
.L_x_10188:
[----:B------:R-:W-:Y:S05]  /*2d770*/  BSYNC B1 ;  /* 0x0000000000017941 */ /* 0x000fea0003800000 */
.L_x_10187:
[----:B------:R-:W-:Y:S04]  /*2d780*/  BSSY B1, `(.L_x_10189) ;  /* 0x000001a000017945 */ /* 0x000fe80003800000 */
[----:B------:R-:W-:Y:S05]  /*2d790*/  @P2 BRA `(.L_x_10190) ;  /* 0x0000000000602947 */ /* 0x000fea0003800000 */
[----:B0----5:R-:W-:Y:S01]  /*2d7a0*/  IADD3 R13, P2, R4, 0x20, RZ ;  /* 0x00000020040d7810 */ /* 0x021fe20007f5e0ff */
        /* <DEDUP_REMOVED lines=23> */
.L_x_10190:
[----:B------:R-:W-:Y:S05]  /*2d920*/  BSYNC B1 ;  /* 0x0000000000017941 */ /* 0x000fea0003800000 */
.L_x_10189:
        /* <DEDUP_REMOVED lines=26> */
.L_x_10192:
[----:B------:R-:W-:Y:S05]  /*2dad0*/  BSYNC B1 ;  /* 0x0000000000017941 */ /* 0x000fea0003800000 */
.L_x_10191:
        /* <DEDUP_REMOVED lines=21> */
[----:B-----5:R3:W-:Y:S04]  /*2dc30*/  @!P1 STG.E.128 desc[UR56][R4.64], R32 ;  /* 0x0000002004009986 */ /* 0x0207e8000c101d38 */
[----:B------:R3:W-:Y:S04]  /*2dc40*/  @!P2 STG.E.128 desc[UR56][R4.64+0x80], R48 ;  /* 0x000080300400a986 */ /* 0x0007e8000c101d38 */
[----:B------:R3:W-:Y:S02]  /*2dc50*/  @!P3 STG.E.128 desc[UR56][R4.64+0x100], R60 ;  /* 0x0001003c0400b986 */ /* 0x0007e4000c101d38 */
[----:B------:R-:W-:Y:S05]  /*2dc60*/  @P0 BRA `(.L_x_10193) ;  /* 0x0000000800e80947 */ /* 0x000fea0003800000 */
[----:B------:R4:W-:Y:S01]  /*2dc70*/  STG.E.128 desc[UR56][R4.64+0x180], R76 ;  /* 0x0001804c04007986 */ /* 0x0009e2000c101d38 */
[----:B------:R-:W-:Y:S05]  /*2dc80*/  BRA `(.L_x_10193) ;  /* 0x0000000800e07947 */ /* 0x000fea0003800000 */
.L_x_10185:
[----:B------:R-:W-:Y:S01]  /*2dc90*/  ULDC.64 UR4, c[0x0][0xcd8] ;  /* 0x0003360000047ab9 */ /* 0x000fe20000000a00 */
[----:B-1----:R-:W1:Y:S01]  /*2dca0*/  LDC.64 R2, c[0x0][0xcd8] ;  /* 0x00033600ff027b82 */ /* 0x002e620000000a00 */
[----:B------:R-:W-:Y:S01]  /*2dcb0*/  ISETP.NE.U32.AND P0, PT, RZ, UR4, PT ;  /* 0x00000004ff007c0c */ /* 0x000fe2000bf05070 */
[----:B------:R-:W-:-:S03]  /*2dcc0*/  IMAD.MOV.U32 R7, RZ, RZ, RZ ;  /* 0x000000ffff077224 */ /* 0x000fc600078e00ff */
[----:B------:R-:W-:Y:S01]  /*2dcd0*/  ISETP.NE.AND.EX P0, PT, RZ, UR5, PT, P0 ;  /* 0x00000005ff007c0c */ /* 0x000fe2000bf05300 */
[----:B------:R-:W-:Y:S02]  /*2dce0*/  ULDC.64 UR4, c[0x0][0xce0] ;  /* 0x0003380000047ab9 */ /* 0x000fe40000000a00 */
[----:B------:R-:W-:-:S04]  /*2dcf0*/  ISETP.NE.U32.AND P1, PT, RZ, UR4, PT ;  /* 0x00000004ff007c0c */ /* 0x000fc8000bf25070 */
[----:B------:R-:W-:Y:S01]  /*2dd00*/  ISETP.NE.AND.EX P1, PT, RZ, UR5, PT, P1 ;  /* 0x00000005ff007c0c */ /* 0x000fe2000bf25310 */
[----:B-1----:R-:W-:-:S12]  /*2dd10*/  IMAD.WIDE R2, R171, 0x4, R2 ;  /* 0x00000004ab027825 */ /* 0x002fd800078e0202 */
[----:B------:R-:W1:Y:S01]  /*2dd20*/  @P1 LDC.64 R4, c[0x0][0xce0] ;  /* 0x00033800ff041b82 */ /* 0x000e620000000a00 */
[----:B------:R-:W-:Y:S02]  /*2dd30*/  ULDC UR4, c[0x0][0xb88] ;  /* 0x0002e20000047ab9 */ /* 0x000fe40000000800 */
[----:B------:R-:W-:Y:S01]  /*2dd40*/  IMAD.U32 R0, RZ, RZ, UR4 ;  /* 0x00000004ff007e24 */ /* 0x000fe2000f8e00ff */
[----:B------:R4:W5:Y:S01]  /*2dd50*/  @P0 LDG.E R7, desc[UR56][R2.64] ;  /* 0x0000003802070981 */ /* 0x000962000c1e1900 */
[----:B-1----:R-:W-:-:S05]  /*2dd60*/  @P1 IMAD.WIDE R4, R171, 0x4, R4 ;  /* 0x00000004ab041825 */ /* 0x002fca00078e0204 */
[----:B------:R4:W5:Y:S01]  /*2dd70*/  @P1 LDG.E R0, desc[UR56][R4.64] ;  /* 0x0000003804001981 */ /* 0x000962000c1e1900 */
[----:B------:R-:W-:Y:S01]  /*2dd80*/  ISETP.GT.AND P2, PT, R192, 0x7f, PT ;  /* 0x0000007fc000780c */ /* 0x000fe20003f44270 */
[----:B------:R-:W-:-:S12]  /*2dd90*/  @P1 BRA `(.L_x_10194) ;  /* 0x0000000000101947 */ /* 0x000fd80003800000 */
[----:B------:R-:W-:Y:S05]  /*2dda0*/  @!P0 BRA `(.L_x_10194) ;  /* 0x00000000000c8947 */ /* 0x000fea0003800000 */
[----:B----4-:R-:W4:Y:S04]  /*2ddb0*/  LDG.E R5, desc[UR56][R2.64] ;  /* 0x0000003802057981 */ /* 0x010f28000c1e1900 */
[----:B-----5:R-:W4:Y:S02]  /*2ddc0*/  LDG.E R0, desc[UR56][R2.64+0x4] ;  /* 0x0000043802007981 */ /* 0x020f24000c1e1900 */
[----:B----4-:R-:W-:-:S07]  /*2ddd0*/  IMAD.IADD R0, R0, 0x1, -R5 ;  /* 0x0000000100007824 */ /* 0x010fce00078e0a05 */
.L_x_10194:
        /* <DEDUP_REMOVED lines=30> */
.L_x_10196:
[----:B------:R-:W-:Y:S05]  /*2dfc0*/  BSYNC B1 ;  /* 0x0000000000017941 */ /* 0x000fea0003800000 */
.L_x_10195:
[----:B------:R-:W-:Y:S01]  /*2dfd0*/  ULDC.64 UR4, c[0x0][0xba0] ;  /* 0x0002e80000047ab9 */ /* 0x000fe20000000a00 */
[----:B------:R-:W-:Y:S01]  /*2dfe0*/  IMAD.MOV.U32 R2, RZ, RZ, R160 ;  /* 0x000000ffff027224 */ /* 0x000fe200078e00a0 */
[----:B------:R-:W-:Y:S01]  /*2dff0*/  BSSY B1, `(.L_x_10197) ;  /* 0x000002f000017945 */ /* 0x000fe20003800000 */
[----:B-1----:R-:W-:Y:S02]  /*2e000*/  IMAD.MOV.U32 R3, RZ, RZ, R11 ;  /* 0x000000ffff037224 */ /* 0x002fe400078e000b */
        /* <DEDUP_REMOVED lines=45> */
.L_x_10198:
[----:B------:R-:W-:Y:S05]  /*2e2e0*/  BSYNC B1 ;  /* 0x0000000000017941 */ /* 0x000fea0003800000 */
.L_x_10197:
[----:B------:R-:W-:Y:S01]  /*2e2f0*/  BSSY B1, `(.L_x_10199) ;  /* 0x000001c000017945 */ /* 0x000fe20003800000 */
[----:B------:R-:W-:Y:S01]  /*2e300*/  ISETP.GE.AND P1, PT, R0, R11, PT ;  /* 0x0000000b0000720c */ /* 0x000fe20003f26270 */
[----:B-1----:R-:W-:Y:S02]  /*2e310*/  VIADD R8, R162, 0x60 ;  /* 0x00000060a2087836 */ /* 0x002fe40000000000 */
        /* <DEDUP_REMOVED lines=25> */
.L_x_10200:
[----:B------:R-:W-:Y:S05]  /*2e4b0*/  BSYNC B1 ;  /* 0x0000000000017941 */ /* 0x000fea0003800000 */
.L_x_10199:
        /* <DEDUP_REMOVED lines=27> */
.L_x_10202:
[----:B------:R-:W-:Y:S05]  /*2e670*/  BSYNC B1 ;  /* 0x0000000000017941 */ /* 0x000fea0003800000 */
.L_x_10201:
        /* <DEDUP_REMOVED lines=25> */
.L_x_10193:
[----:B------:R-:W-:Y:S05]  /*2e810*/  BSYNC B0 ;  /* 0x0000000000007941 */ /* 0x000fea0003800000 */
.L_x_10184:
[----:B------:R-:W-:Y:S02]  /*2e820*/  ULDC UR4, c[0x0][0xd14] ;  /* 0x0003450000047ab9 */ /* 0x000fe40000000800 */
[----:B---3--:R-:W-:-:S13]  /*2e830*/  ISETP.GE.AND P0, PT, R119, UR4, PT ;  /* 0x0000000477007c0c */ /* 0x008fda000bf06270 */
[----:B------:R-:W-:Y:S05]  /*2e840*/  @!P0 BRA `(.L_x_10203) ;  /* 0xfffffd2800248947 */ /* 0x000fea000383ffff */
[----:B------:R-:W-:Y:S05]  /*2e850*/  BRA `(.L_x_9981) ;  /* 0x0000006000ac7947 */ /* 0x000fea0003800000 */
.L_x_9979:
[----:B------:R-:W-:-:S08]  /*2e860*/  NOP ;  /* 0x0000000000007918 */ /* 0x000fd00000000000 */
[----:B------:R-:W0:-:S00]  /*2e870*/  USETMAXREG.DEALLOC.CTAPOOL 0x18 ;  /* 0x00000018000079c8 */ /* 0x000e0000080e0500 */
[----:B0-----:R-:W-:-:S06]  /*2e880*/  LOP3.LUT R0, R0, 0x3, RZ, 0xc0, !PT ;  /* 0x0000000300007812 */ /* 0x001fcc00078ec0ff */
[----:B------:R-:W0:Y:S02]  /*2e890*/  SHFL.IDX PT, R0, R0, RZ, 0x1f ;  /* 0x00001fff00007589 */ /* 0x000e2400000e0000 */
[----:B0-----:R-:W-:-:S13]  /*2e8a0*/  ISETP.NE.AND P0, PT, R0, RZ, PT ;  /* 0x000000ff0000720c */ /* 0x001fda0003f05270 */
[----:B------:R-:W-:Y:S05]  /*2e8b0*/  @P0 BRA `(.L_x_9981) ;  /* 0x0000006000940947 */ /* 0x000fea0003800000 */
        /* <DEDUP_REMOVED lines=56> */
.L_x_10208:
        /* <DEDUP_REMOVED lines=16> */
.L_x_10207:
[----:B------:R-:W-:Y:S05]  /*2ed40*/  BSYNC B0 ;  /* 0x0000000000007941 */ /* 0x000fea0003800000 */
.L_x_10206:
        /* <DEDUP_REMOVED lines=25> */
.L_x_10204:
        /* <DEDUP_REMOVED lines=20> */
.L_x_10209:
        /* <DEDUP_REMOVED lines=56> */
.L_x_10205:
[----:B------:R-:W-:Y:S02]  /*2f3a0*/  IMAD.MOV.U32 R17, RZ, RZ, RZ ;  /* 0x000000ffff117224 */ /* 0x000fe400078e00ff */
[----:B------:R-:W-:Y:S02]  /*2f3b0*/  IMAD.U32 R16, RZ, RZ, UR6 ;  /* 0x00000006ff107e24 */ /* 0x000fe4000f8e00ff */
[----:B------:R-:W-:-:S07]  /*2f3c0*/  IMAD.MOV.U32 R18, RZ, RZ, RZ ;  /* 0x000000ffff127224 */ /* 0x000fce00078e00ff */
.L_x_10210:
        /* <DEDUP_REMOVED lines=16> */
[----:B------:R-:W-:Y:S01]  /*2f4d0*/  ULDC.64 UR54, c[0x0][0x198] ;  /* 0x0000660000367ab9 */ /* 0x000fe20000000a00 */
[----:B------:R-:W-:Y:S01]  /*2f4e0*/  ULDC UR51, c[0x0][0xc] ;  /* 0x0000030000337ab9 */ /* 0x000fe20000000800 */
[----:B------:R-:W-:Y:S01]  /*2f4f0*/  UMOV UR52, URZ ;  /* 0x0000003f00347c82 */ /* 0x000fe20008000000 */
[----:B------:R1:W-:Y:S04]  /*2f500*/  STL [R1+0x47c], R0 ;  /* 0x00047c0001007387 */ /* 0x0003e80000100800 */
[----:B------:R1:W-:Y:S04]  /*2f510*/  STL [R1+0x470], RZ ;  /* 0x000470ff01007387 */ /* 0x0003e80000100800 */
[----:B------:R1:W-:Y:S02]  /*2f520*/  STL [R1+0x478], R0 ;  /* 0x0004780001007387 */ /* 0x0003e40000100800 */
.L_x_10311:
        /* <DEDUP_REMOVED lines=45> */
.L_x_10212:
        /* <DEDUP_REMOVED lines=18> */
.L_x_10213:
[----:B------:R-:W-:Y:S05]  /*2f920*/  @!P3 BRA `(.L_x_10214) ;  /* 0x00000000000cb947 */ /* 0x000fea0003800000 */
[----:B------:R-:W2:Y:S04]  /*2f930*/  LDG.E R7, desc[UR56][R4.64] ;  /* 0x0000003804077981 */ /* 0x000ea8000c1e1900 */
[----:B-1----:R-:W2:Y:S02]  /*2f940*/  LDG.E R8, desc[UR56][R4.64+0x4] ;  /* 0x0000043804087981 */ /* 0x002ea4000c1e1900 */
[----:B--2---:R-:W-:-:S07]  /*2f950*/  IMAD.IADD R7, R8, 0x1, -R7 ;  /* 0x0000000108077824 */ /* 0x004fce00078e0a07 */
.L_x_10214:
[----:B--2---:R-:W2:Y:S04]  /*2f960*/  @P1 LDG.E R4, desc[UR56][R2.64] ;  /* 0x0000003802041981 */ /* 0x004ea8000c1e1900 */
[----:B------:R1:W2:Y:S02]  /*2f970*/  @P1 LDG.E R5, desc[UR56][R2.64+0x4] ;  /* 0x0000043802051981 */ /* 0x0002a4000c1e1900 */
[----:B-1----:R-:W1:Y:S02]  /*2f980*/  LDC.64 R2, c[0x0][0xad8] ;  /* 0x0002b600ff027b82 */ /* 0x002e640000000a00 */
[----:B-1----:R-:W-:Y:S01]  /*2f990*/  ISETP.GE.AND P2, PT, R3, 0x1, PT ;  /* 0x000000010300780c */ /* 0x002fe20003f46270 */
[----:B--2---:R-:W-:Y:S02]  /*2f9a0*/  @P1 IMAD.IADD R9, R5, 0x1, -R4 ;  /* 0x0000000105091824 */ /* 0x004fe400078e0a04 */
[----:B-----5:R-:W-:-:S04]  /*2f9b0*/  IMAD.IADD R5, R7, 0x1, -R6 ;  /* 0x0000000107057824 */ /* 0x020fc800078e0a06 */
[----:B------:R-:W-:-:S04]  /*2f9c0*/  IMAD.IADD R8, R5, 0x1, R9 ;  /* 0x0000000105087824 */ /* 0x000fc800078e0209 */
[----:B------:R-:W-:-:S04]  /*2f9d0*/  VIADD R4, R8, 0x5f ;  /* 0x0000005f08047836 */ /* 0x000fc80000000000 */
[----:B------:R-:W-:-:S05]  /*2f9e0*/  IMAD.HI R4, R4, 0x2aaaaaab, RZ ;  /* 0x2aaaaaab04047827 */ /* 0x000fca00078e02ff */
[----:B------:R-:W-:-:S04]  /*2f9f0*/  SHF.R.U32.HI R7, RZ, 0x1f, R4 ;  /* 0x0000001fff077819 */ /* 0x000fc80000011604 */
[----:B------:R-:W-:Y:S02]  /*2fa00*/  LEA.HI.SX32 R20, R4, R7, 0x1c ;  /* 0x0000000704147211 */ /* 0x000fe400078fe2ff */
[----:B------:R-:W-:-:S04]  /*2fa10*/  LEA R4, R17, 0x80, 0x7 ;  /* 0x0000008011047811 */ /* 0x000fc800078e38ff */
[----:B------:R-:W-:-:S05]  /*2fa20*/  IADD3 R4, R8, R4, -R0 ;  /* 0x0000000408047210 */ /* 0x000fca0007ffe800 */
[----:B------:R-:W-:Y:S01]  /*2fa30*/  IMAD.IADD R2, R4, 0x1, R2 ;  /* 0x0000000104027824 */ /* 0x000fe200078e0202 */
[----:B------:R-:W-:Y:S06]  /*2fa40*/  @!P2 BRA `(.L_x_10215) ;  /* 0x000000000048a947 */ /* 0x000fec0003800000 */
[C---:B------:R-:W-:Y:S01]  /*2fa50*/  ISETP.GT.AND P0, PT, R4.reuse, RZ, PT ;  /* 0x000000ff0400720c */ /* 0x040fe20003f04270 */
[----:B------:R-:W-:Y:S01]  /*2fa60*/  BSSY B0, `(.L_x_10216) ;  /* 0x000000e000007945 */ /* 0x000fe20003800000 */
[----:B0-----:R-:W-:-:S11]  /*2fa70*/  VIADD R11, R4, 0xffffffff ;  /* 0xffffffff040b7836 */ /* 0x001fd60000000000 */
        /* <DEDUP_REMOVED lines=8> */
.L_x_10217:
[----:B------:R-:W-:-:S13]  /*2fb00*/  ISETP.NE.AND P0, PT, R3, 0x1, PT ;  /* 0x000000010300780c */ /* 0x000fda0003f05270 */
[----:B------:R-:W0:Y:S02]  /*2fb10*/  @P0 LDC.64 R6, c[0x0][0xae0] ;  /* 0x0002b800ff060b82 */ /* 0x000e240000000a00 */
[----:B0-----:R-:W-:-:S05]  /*2fb20*/  @P0 IMAD.HI.U32 R6, R11, R6, RZ ;  /* 0x000000060b060227 */ /* 0x001fca00078e00ff */
[----:B------:R-:W-:-:S07]  /*2fb30*/  @P0 SHF.R.U32.HI R11, RZ, R7, R6 ;  /* 0x00000007ff0b0219 */ /* 0x000fce0000011606 */
.L_x_10218:
[----:B------:R-:W-:Y:S05]  /*2fb40*/  BSYNC B0 ;  /* 0x0000000000007941 */ /* 0x000fea0003800000 */
.L_x_10216:
[----:B------:R-:W-:-:S05]  /*2fb50*/  IMAD R11, R11, R3, R3 ;  /* 0x000000030b0b7224 */ /* 0x000fca00078e0203 */
[----:B------:R-:W-:-:S07]  /*2fb60*/  VIMNMX R2, R2, R11, PT ;  /* 0x0000000b02027248 */ /* 0x000fce0003fe0100 */
.L_x_10215:
        /* <DEDUP_REMOVED lines=9> */
[----:B0-----:R-:W-:-:S11]  /*2fc00*/  LOP3.LUT R11, RZ, R0, RZ, 0x33, !PT ;  /* 0x00000000ff0b7212 */ /* 0x001fd600078e33ff */
[----:B------:R-:W0:Y:S02]  /*2fc10*/  @P0 LDC.64 R6, c[0x0][0xae0] ;  /* 0x0002b800ff060b82 */ /* 0x000e240000000a00 */
[----:B0-----:R-:W-:-:S05]  /*2fc20*/  @P0 IMAD.HI.U32 R6, R11, R6, RZ ;  /* 0x000000060b060227 */ /* 0x001fca00078e00ff */
[----:B------:R-:W-:-:S04]  /*2fc30*/  @P0 SHF.R.U32.HI R11, RZ, R7, R6 ;  /* 0x00000007ff0b0219 */ /* 0x000fc80000011606 */
[----:B------:R-:W-:Y:S01]  /*2fc40*/  LOP3.LUT R11, RZ, R11, RZ, 0x33, !PT ;  /* 0x0000000bff0b7212 */ /* 0x000fe200078e33ff */
[----:B------:R-:W-:Y:S06]  /*2fc50*/  BRA `(.L_x_10222) ;  /* 0x0000000000147947 */ /* 0x000fec0003800000 */
.L_x_10221:
[----:B------:R-:W-:Y:S01]  /*2fc60*/  ISETP.NE.AND P0, PT, R3, 0x1, PT ;  /* 0x000000010300780c */ /* 0x000fe20003f05270 */
[----:B0-----:R-:W-:-:S12]  /*2fc70*/  IMAD.MOV.U32 R11, RZ, RZ, R0 ;  /* 0x000000ffff0b7224 */ /* 0x001fd800078e0000 */
[----:B------:R-:W0:Y:S02]  /*2fc80*/  @P0 LDC.64 R6, c[0x0][0xae0] ;  /* 0x0002b800ff060b82 */ /* 0x000e240000000a00 */
[----:B0-----:R-:W-:-:S05]  /*2fc90*/  @P0 IMAD.HI.U32 R6, R0, R6, RZ ;  /* 0x0000000600060227 */ /* 0x001fca00078e00ff */
[----:B------:R-:W-:-:S07]  /*2fca0*/  @P0 SHF.R.U32.HI R11, RZ, R7, R6 ;  /* 0x00000007ff0b0219 */ /* 0x000fce0000011606 */
.L_x_10222:
[----:B------:R-:W-:Y:S05]  /*2fcb0*/  BSYNC B0 ;  /* 0x0000000000007941 */ /* 0x000fea0003800000 */
.L_x_10220:
[----:B------:R-:W-:-:S05]  /*2fcc0*/  IMAD R3, R11, R3, RZ ;  /* 0x000000030b037224 */ /* 0x000fca00078e02ff */
[----:B------:R-:W-:-:S07]  /*2fcd0*/  VIMNMX R8, R8, R3, !PT ;  /* 0x0000000308087248 */ /* 0x000fce0007fe0100 */
.L_x_10219:
        /* <DEDUP_REMOVED lines=35> */
.L_x_10380:
[----:B------:R-:W-:-:S03]  /*2ff10*/  UMOV UR4, 0xffffffff ;  /* 0xffffffff00047882 */ /* 0x000fc60000000000 */
[----:B------:R-:W-:Y:S05]  /*2ff20*/  BRA.DIV UR4, `(.L_x_10226) ;  /* 0x0000005a04cc7947 */ /* 0x000fea000b800000 */
[----:B------:R-:W-:-:S13]  /*2ff30*/  ELECT P6, URZ, PT ;  /* 0x00000000003f782f */ /* 0x000fda00038c0000 */
.L_x_10383:
        /* <DEDUP_REMOVED lines=11> */
.L_x_10384:
[----:B------:R-:W-:Y:S04]  /*2fff0*/  BSSY B1, `(.L_x_10228) ;  /* 0x000004d000017945 */ /* 0x000fe80003800000 */
[----:B------:R-:W-:Y:S05]  /*30000*/  @!P6 BRA `(.L_x_10229) ;  /* 0x00000004002ce947 */ /* 0x000fea0003800000 */
[----:B0-----:R-:W1:Y:S04]  /*30010*/  LDL R11, [R1+0x474] ;  /* 0x00047400010b7983 */ /* 0x001e680000100800 */
[----:B------:R-:W2:Y:S01]  /*30020*/  LDL R9, [R1+0x47c] ;  /* 0x00047c0001097983 */ /* 0x000ea20000100800 */
[----:B-1----:R-:W-:Y:S01]  /*30030*/  IMAD R8, R11, 0x8, R7 ;  /* 0x000000080b087824 */ /* 0x002fe200078e0207 */
[----:B--2---:R-:W-:-:S04]  /*30040*/  SHF.L.U32 R9, R9, 0x1f, RZ ;  /* 0x0000001f09097819 */ /* 0x004fc800000006ff */
[----:B------:R-:W0:Y:S02]  /*30050*/  SYNCS.PHASECHK.TRANS64.TRYWAIT P0, [R8+URZ+0x324a0], R9 ;  /* 0x0324a009080075a7 */ /* 0x000e24000800017f */
[----:B0-----:R-:W-:Y:S05]  /*30060*/  @!P0 BRA `(.L_x_10230) ;  /* 0x0000005800b08947 */ /* 0x001fea0003800000 */
.L_x_10385:
        /* <DEDUP_REMOVED lines=11> */
.L_x_10231:
        /* <DEDUP_REMOVED lines=19> */
.L_x_10386:
        /* <DEDUP_REMOVED lines=8> */
.L_x_10233:
        /* <DEDUP_REMOVED lines=31> */
.L_x_10229:
[----:B------:R-:W-:Y:S05]  /*304c0*/  BSYNC B1 ;  /* 0x0000000000017941 */ /* 0x000fea0003800000 */
.L_x_10228:
[----:B-1----:R-:W2:Y:S04]  /*304d0*/  LDL.LU R8, [R1+0x474] ;  /* 0x0004740001087983 */ /* 0x002ea80000300800 */
[----:B0-----:R-:W3:Y:S01]  /*304e0*/  LDL.LU R11, [R1+0x47c] ;  /* 0x00047c00010b7983 */ /* 0x001ee20000300800 */
        /* <DEDUP_REMOVED lines=14> */
.L_x_10240:
        /* <DEDUP_REMOVED lines=9> */
.L_x_10387:
        /* <DEDUP_REMOVED lines=11> */
.L_x_10237:
        /* <DEDUP_REMOVED lines=17> */
.L_x_10388:
        /* <DEDUP_REMOVED lines=8> */
.L_x_10239:
        /* <DEDUP_REMOVED lines=31> */
.L_x_10235:
[----:B------:R-:W-:Y:S05]  /*30a90*/  BSYNC B1 ;  /* 0x0000000000017941 */ /* 0x000fea0003800000 */
.L_x_10234:
        /* <DEDUP_REMOVED lines=9> */
[----:B------:R-:W-:Y:S01]  /*30b30*/  ISETP.GT.AND P0, PT, R3, R2, PT ;  /* 0x000000020300720c */ /* 0x000fe20003f04270 */
[----:B------:R1:W-:Y:S04]  /*30b40*/  STL [R1+0x474], R9 ;  /* 0x0004740901007387 */ /* 0x0003e80000100800 */
[----:B------:R1:W-:Y:S08]  /*30b50*/  STL [R1+0x47c], R11 ;  /* 0x00047c0b01007387 */ /* 0x0003f00000100800 */
[----:B------:R-:W-:Y:S05]  /*30b60*/  @P0 BRA `(.L_x_10240) ;  /* 0xfffffff800980947 */ /* 0x000fea000383ffff */
.L_x_10224:
[----:B------:R-:W-:Y:S05]  /*30b70*/  BSYNC B0 ;  /* 0x0000000000007941 */ /* 0x000fea0003800000 */
.L_x_10223:
        /* <DEDUP_REMOVED lines=17> */
.L_x_10243:
[----:B------:R-:W-:-:S13]  /*30c90*/  ISETP.NE.AND P1, PT, R3, 0x1, PT ;  /* 0x000000010300780c */ /* 0x000fda0003f25270 */
[----:B------:R-:W2:Y:S02]  /*30ca0*/  @P1 LDC.64 R4, c[0x0][0xae0] ;  /* 0x0002b800ff041b82 */ /* 0x000ea40000000a00 */
[----:B--2---:R-:W-:-:S05]  /*30cb0*/  @P1 IMAD.HI.U32 R4, R6, R4, RZ ;  /* 0x0000000406041227 */ /* 0x004fca00078e00ff */
[----:B------:R-:W-:-:S07]  /*30cc0*/  @P1 SHF.R.U32.HI R6, RZ, R5, R4 ;  /* 0x00000005ff061219 */ /* 0x000fce0000011604 */
.L_x_10244:
[----:B------:R-:W-:Y:S05]  /*30cd0*/  BSYNC B0 ;  /* 0x0000000000007941 */ /* 0x000fea0003800000 */
.L_x_10242:
[----:B------:R-:W-:-:S05]  /*30ce0*/  IMAD R5, R6, R3, R3 ;  /* 0x0000000306057224 */ /* 0x000fca00078e0203 */
[----:B------:R-:W-:-:S07]  /*30cf0*/  VIMNMX R2, R2, R5, PT ;  /* 0x0000000502027248 */ /* 0x000fce0003fe0100 */
.L_x_10241:
        /* <DEDUP_REMOVED lines=19> */
.L_x_10247:
[----:B------:R-:W-:-:S13]  /*30e30*/  ISETP.NE.AND P0, PT, R3, 0x1, PT ;  /* 0x000000010300780c */ /* 0x000fda0003f05270 */
[----:B------:R-:W3:Y:S02]  /*30e40*/  @P0 LDC.64 R4, c[0x0][0xae0] ;  /* 0x0002b800ff040b82 */ /* 0x000ee40000000a00 */
[----:B---3--:R-:W-:-:S05]  /*30e50*/  @P0 IMAD.HI.U32 R4, R0, R4, RZ ;  /* 0x0000000400040227 */ /* 0x008fca00078e00ff */
[----:B------:R-:W-:-:S07]  /*30e60*/  @P0 SHF.R.U32.HI R0, RZ, R5, R4 ;  /* 0x00000005ff000219 */ /* 0x000fce0000011604 */
.L_x_10248:
[----:B------:R-:W-:Y:S05]  /*30e70*/  BSYNC B0 ;  /* 0x0000000000007941 */ /* 0x000fea0003800000 */
.L_x_10246:
[----:B------:R-:W-:-:S05]  /*30e80*/  IMAD R3, R0, R3, RZ ;  /* 0x0000000300037224 */ /* 0x000fca00078e02ff */
[----:B------:R-:W-:-:S07]  /*30e90*/  VIMNMX R2, R2, R3, !PT ;  /* 0x0000000302027248 */ /* 0x000fce0007fe0100 */
.L_x_10245:
        /* <DEDUP_REMOVED lines=25> */
.L_x_10250:
        /* <DEDUP_REMOVED lines=17> */
[----:B01----:R-:W-:Y:S02]  /*31140*/  IMAD.U32 R11, RZ, RZ, UR5 ;  /* 0x00000005ff0b7e24 */ /* 0x003fe4000f8e00ff */
[----:B------:R-:W-:Y:S02]  /*31150*/  IMAD.MOV.U32 R8, RZ, RZ, 0x70 ;  /* 0x00000070ff087424 */ /* 0x000fe400078e00ff */
[----:B------:R-:W-:Y:S02]  /*31160*/  IMAD.MOV.U32 R12, RZ, RZ, 0x1 ;  /* 0x00000001ff0c7424 */ /* 0x000fe400078e00ff */
[----:B------:R-:W-:-:S07]  /*31170*/  IMAD.MOV.U32 R13, RZ, RZ, RZ ;  /* 0x000000ffff0d7224 */ /* 0x000fce00078e00ff */
[----:B------:R-:W-:-:S07]  /*31180*/  LEPC R20, `(.L_x_10252) ;  /* 0x000000001014794e */ /* 0x000fce0000000000 */
[----:B---3--:R-:W-:Y:S05]  /*31190*/  CALL.ABS.NOINC R2 ;  /* 0x0000000002007343 */ /* 0x008fea0003c00000 */
.L_x_10252:
        /* <DEDUP_REMOVED lines=14> */
[----:B01----:R-:W-:Y:S02]  /*31280*/  IMAD.U32 R11, RZ, RZ, UR5 ;  /* 0x00000005ff0b7e24 */ /* 0x003fe4000f8e00ff */
[----:B------:R-:W-:Y:S02]  /*31290*/  IMAD.MOV.U32 R8, RZ, RZ, 0x70 ;  /* 0x00000070ff087424 */ /* 0x000fe400078e00ff */
[----:B------:R-:W-:Y:S02]  /*312a0*/  IMAD.MOV.U32 R12, RZ, RZ, 0x1 ;  /* 0x00000001ff0c7424 */ /* 0x000fe400078e00ff */
[----:B---3--:R-:W-:-:S07]  /*312b0*/  IMAD.MOV.U32 R13, RZ, RZ, RZ ;  /* 0x000000ffff0d7224 */ /* 0x008fce00078e00ff */
[----:B------:R-:W-:-:S07]  /*312c0*/  LEPC R20, `(.L_x_10254) ;  /* 0x000000001014794e */ /* 0x000fce0000000000 */
[----:B----4-:R-:W-:Y:S05]  /*312d0*/  CALL.ABS.NOINC R2 ;  /* 0x0000000002007343 */ /* 0x010fea0003c00000 */
.L_x_10254:
        /* <DEDUP_REMOVED lines=16> */
.L_x_10253:
[----:B--2---:R-:W2:Y:S01]  /*313e0*/  LDL.LU R6, [R1+0x490] ;  /* 0x0004900001067983 */ /* 0x004ea20000300800 */
[----:B------:R-:W3:Y:S01]  /*313f0*/  LDC R0, c[0x0][0x428] ;  /* 0x00010a00ff007b82 */ /* 0x000ee20000000800 */
[----:B------:R-:W-:Y:S01]  /*31400*/  ULDC.64 UR4, c[0x0][0xaf0] ;  /* 0x0002bc0000047ab9 */ /* 0x000fe20000000a00 */
[----:B------:R-:W-:Y:S01]  /*31410*/  IMAD.MOV.U32 R4, RZ, RZ, R19 ;  /* 0x000000ffff047224 */ /* 0x000fe200078e0013 */
[----:B------:R-:W4:Y:S01]  /*31420*/  S2R R5, SR_TID.X ;  /* 0x0000000000057919 */ /* 0x000f220000002100 */
        /* <DEDUP_REMOVED lines=20> */
[----:B------:R-:W-:Y:S01]  /*31570*/  VOTEU.ALL UP0, P6 ;  /* 0x00000000003f7886 */ /* 0x000fe20003000000 */
[----:B---3--:R-:W-:Y:S01]  /*31580*/  SEL R2, R19, RZ, !P0 ;  /* 0x000000ff13027207 */ /* 0x008fe20004000000 */
[----:B--2---:R-:W-:-:S07]  /*31590*/  IMAD R17, R17, 0x80, R6 ;  /* 0x0000008011117824 */ /* 0x004fce00078e0206 */
.L_x_10255:
        /* <DEDUP_REMOVED lines=11> */
[----:B------:R-:W3:Y:S01]  /*31650*/  LDC.64 R20, c[0x0][0x3f8] ;  /* 0x0000fe00ff147b82 */ /* 0x000ee20000000a00 */
[----:B------:R-:W-:Y:S02]  /*31660*/  ULDC.64 UR4, c[0x0][0xb00] ;  /* 0x0002c00000047ab9 */ /* 0x000fe40000000a00 */
[----:B---3--:R-:W-:Y:S01]  /*31670*/  LOP3.LUT P0, RZ, R20, UR4, RZ, 0xfc, !PT ;  /* 0x0000000414ff7c12 */ /* 0x008fe2000f80fcff */
[----:B------:R-:W-:-:S03]  /*31680*/  UMOV UR4, 0xffffffff ;  /* 0xffffffff00047882 */ /* 0x000fc60000000000 */
[----:B------:R-:W-:-:S04]  /*31690*/  LOP3.LUT P0, RZ, R21, UR5, RZ, 0xfc, P0 ;  /* 0x0000000515ff7c12 */ /* 0x000fc8000800fcff */
[----:B-----5:R-:W-:Y:S01]  /*316a0*/  SEL R6, R4, RZ, !P0 ;  /* 0x000000ff04067207 */ /* 0x020fe20004000000 */
[----:B--2---:R-:W-:Y:S01]  /*316b0*/  VIADD R3, R3, 0xffffffff ;  /* 0xffffffff03037836 */ /* 0x004fe20000000000 */
[----:B------:R-:W-:Y:S07]  /*316c0*/  BRA.DIV UR4, `(.L_x_10256) ;  /* 0x0000004604687947 */ /* 0x000fee000b800000 */
.L_x_10391:
[----:B------:R-:W-:Y:S01]  /*316d0*/  UMOV UR4, 0xffffffff ;  /* 0xffffffff00047882 */ /* 0x000fe20000000000 */
[----:B------:R-:W-:Y:S02]  /*316e0*/  SHF.R.S32.HI R8, RZ, 0x1f, R4 ;  /* 0x0000001fff087819 */ /* 0x000fe40000011404 */
[----:B------:R-:W-:Y:S05]  /*316f0*/  BRA.DIV UR4, `(.L_x_10257) ;  /* 0x0000004604907947 */ /* 0x000fea000b800000 */
[----:B------:R-:W-:-:S13]  /*31700*/  ELECT P6, URZ, PT ;  /* 0x00000000003f782f */ /* 0x000fda00038c0000 */
.L_x_10394:
[----:B------:R-:W-:Y:S05]  /*31710*/  @!P6 BRA `(.L_x_10258) ;  /* 0x0000000000fce947 */ /* 0x000fea0003800000 */
[----:B------:R-:W-:-:S04]  /*31720*/  ISETP.NE.U32.AND P0, PT, R20, RZ, PT ;  /* 0x000000ff1400720c */ /* 0x000fc80003f05070 */
[----:B------:R-:W-:-:S13]  /*31730*/  ISETP.NE.AND.EX P0, PT, R21, RZ, PT, P0 ;  /* 0x000000ff1500720c */ /* 0x000fda0003f05300 */
[----:B------:R-:W-:Y:S05]  /*31740*/  @!P0 BRA `(.L_x_10259) ;  /* 0x0000000000488947 */ /* 0x000fea0003800000 */
[----:B-1----:R-:W1:Y:S01]  /*31750*/  LDC R9, c[0x0][0x41c] ;  /* 0x00010700ff097b82 */ /* 0x002e620000000800 */
[----:B------:R-:W-:Y:S01]  /*31760*/  IMAD.MOV.U32 R5, RZ, RZ, R3 ;  /* 0x000000ffff057224 */ /* 0x000fe200078e0003 */
        /* <DEDUP_REMOVED lines=14> */
[----:B0-----:R-:W-:-:S05]  /*31850*/  LEA.HI.X R11, R6, R21, R5, 0x2, P0 ;  /* 0x00000015060b7211 */ /* 0x001fca00000f1405 */
[----:B------:R2:W5:Y:S04]  /*31860*/  LDG.E R6, desc[UR56][R10.64] ;  /* 0x000000380a067981 */ /* 0x000568000c1e1900 */
.L_x_10259:
[----:B------:R-:W3:Y:S01]  /*31870*/  LDL R5, [R1+0x470] ;  /* 0x0004700001057983 */ /* 0x000ee20000100800 */
[----:B-1----:R-:W-:-:S03]  /*31880*/  MOV R9, 0x400 ;  /* 0x0000040000097802 */ /* 0x002fc60000000f00 */
[----:B------:R-:W4:Y:S01]  /*31890*/  LDL R7, [R1+0x478] ;  /* 0x0004780001077983 */ /* 0x000f220000100800 */
[----:B--2---:R-:W1:Y:S02]  /*318a0*/  S2R R10, SR_CgaCtaId ;  /* 0x00000000000a7919 */ /* 0x004e640000008800 */
[----:B-1----:R-:W-:-:S05]  /*318b0*/  LEA R9, R10, R9, 0x18 ;  /* 0x000000090a097211 */ /* 0x002fca00078ec0ff */
[----:B---3--:R-:W-:Y:S01]  /*318c0*/  IMAD R5, R5, 0x8, R9 ;  /* 0x0000000805057824 */ /* 0x008fe200078e0209 */
[----:B----4-:R-:W-:-:S04]  /*318d0*/  SHF.L.U32 R7, R7, 0x1f, RZ ;  /* 0x0000001f07077819 */ /* 0x010fc800000006ff */
[----:B------:R-:W1:Y:S02]  /*318e0*/  SYNCS.PHASECHK.TRANS64.TRYWAIT P0, [R5+URZ+0x32440], R7 ;  /* 0x03244007050075a7 */ /* 0x000e64000800017f */
[----:B-1----:R-:W-:Y:S05]  /*318f0*/  @!P0 BRA `(.L_x_10260) ;  /* 0x0000004400308947 */ /* 0x002fea0003800000 */
.L_x_10395:
        /* <DEDUP_REMOVED lines=11> */
.L_x_10261:
[----:B------:R-:W2:Y:S01]  /*319b0*/  LDL R9, [R1+0x470] ;  /* 0x0004700001097983 */ /* 0x000ea20000100800 */
        /* <DEDUP_REMOVED lines=20> */
[----:B--2---:R-:W-:Y:S01]  /*31b00*/  NOP ;  /* 0x0000000000007918 */ /* 0x004fe20000000000 */
.L_x_10258:
        /* <DEDUP_REMOVED lines=26> */
[----:B--2---:R-:W-:Y:S01]  /*31cb0*/  IMAD.MOV.U32 R2, RZ, RZ, 0x10000 ;  /* 0x00010000ff027424 */ /* 0x004fe200078e00ff */
        /* <DEDUP_REMOVED lines=28> */
.L_x_10263:
[----:B------:R-:W-:Y:S05]  /*31e80*/  BSYNC B0 ;  /* 0x0000000000007941 */ /* 0x000fea0003800000 */
.L_x_10262:
[----:B------:R-:W-:-:S04]  /*31e90*/  UIADD3 UR52, UR52, 0x1, URZ ;  /* 0x0000000134347890 */ /* 0x000fc8000fffe03f */
[----:B------:R-:W-:-:S04]  /*31ea0*/  ULEA.HI UR4, UR52, UR52, URZ, 0x1 ;  /* 0x0000003434047291 */ /* 0x000fc8000f8f083f */
[----:B------:R-:W-:-:S04]  /*31eb0*/  ULOP3.LUT UR4, UR4, 0xfffffffe, URZ, 0xc0, !UPT ;  /* 0xfffffffe04047892 */ /* 0x000fc8000f8ec03f */
[----:B------:R-:W-:-:S06]  /*31ec0*/  UIADD3 UR4, UR52, -UR4, URZ ;  /* 0x8000000434047290 */ /* 0x000fcc000fffe03f */
[----:B------:R-:W-:-:S05]  /*31ed0*/  IMAD.U32 R2, RZ, RZ, UR4 ;  /* 0x00000004ff027e24 */ /* 0x000fca000f8e00ff */
[----:B------:R-:W-:-:S04]  /*31ee0*/  SHF.L.U32 R2, R2, 0x1f, RZ ;  /* 0x0000001f02027819 */ /* 0x000fc800000006ff */
[----:B------:R-:W2:Y:S02]  /*31ef0*/  SYNCS.PHASECHK.TRANS64.TRYWAIT P0, [R5+URZ+0x32420], R2 ;  /* 0x03242002050075a7 */ /* 0x000ea4000800017f */
[----:B--2---:R-:W-:Y:S05]  /*31f00*/  @!P0 BRA `(.L_x_10264) ;  /* 0x0000003c00c08947 */ /* 0x004fea0003800000 */
.L_x_10396:
[----:B------:R-:W-:Y:S01]  /*31f10*/  ULDC.64 UR46, c[0x0][0x3f8] ;  /* 0x0000fe00002e7ab9 */ /* 0x000fe20000000a00 */
[----:B------:R-:W-:Y:S01]  /*31f20*/  ULDC.64 UR38, c[0x0][0x408] ;  /* 0x0001020000267ab9 */ /* 0x000fe20000000a00 */
[----:B------:R-:W-:Y:S04]  /*31f30*/  BSSY B0, `(.L_x_10265) ;  /* 0x000003b000007945 */ /* 0x000fe80003800000 */
[----:B------:R-:W-:Y:S05]  /*31f40*/  @!P6 BRA `(.L_x_10266) ;  /* 0x0000000000e4e947 */ /* 0x000fea0003800000 */
[----:B------:R-:W3:Y:S01]  /*31f50*/  LDL R7, [R1+0x470] ;  /* 0x0004700001077983 */ /* 0x000ee20000100800 */
[----:B-1----:R-:W-:-:S03]  /*31f60*/  MOV R9, 0x400 ;  /* 0x0000040000097802 */ /* 0x002fc60000000f00 */
[----:B--2---:R-:W2:Y:S01]  /*31f70*/  LDL R5, [R1+0x478] ;  /* 0x0004780001057983 */ /* 0x004ea20000100800 */
[----:B------:R-:W1:Y:S02]  /*31f80*/  S2R R10, SR_CgaCtaId ;  /* 0x00000000000a7919 */ /* 0x000e640000008800 */
[----:B-1----:R-:W-:-:S05]  /*31f90*/  LEA R9, R10, R9, 0x18 ;  /* 0x000000090a097211 */ /* 0x002fca00078ec0ff */
[----:B---3--:R-:W-:Y:S01]  /*31fa0*/  IMAD R2, R7, 0x8, R9 ;  /* 0x0000000807027824 */ /* 0x008fe200078e0209 */
[----:B--2---:R-:W-:-:S04]  /*31fb0*/  SHF.L.U32 R5, R5, 0x1f, RZ ;  /* 0x0000001f05057819 */ /* 0x004fc800000006ff */
[----:B------:R-:W1:Y:S02]  /*31fc0*/  SYNCS.PHASECHK.TRANS64.TRYWAIT P0, [R2+URZ+0x32460], R5 ;  /* 0x03246005020075a7 */ /* 0x000e64000800017f */
[----:B-1----:R-:W-:Y:S05]  /*31fd0*/  @!P0 BRA `(.L_x_10267) ;  /* 0x0000003c00ac8947 */ /* 0x002fea0003800000 */
.L_x_10397:
        /* <DEDUP_REMOVED lines=11> */
.L_x_10268:
[----:B------:R-:W2:Y:S01]  /*32090*/  LDL R7, [R1+0x470] ;  /* 0x0004700001077983 */ /* 0x000ea20000100800 */
        /* <DEDUP_REMOVED lines=35> */
[----:B---3--:R-:W-:Y:S01]  /*322d0*/  NOP ;  /* 0x0000000000007918 */ /* 0x008fe20000000000 */
.L_x_10266:
[----:B------:R-:W-:Y:S05]  /*322e0*/  BSYNC B0 ;  /* 0x0000000000007941 */ /* 0x000fea0003800000 */
.L_x_10265:
[----:B------:R-:W3:Y:S04]  /*322f0*/  LDL R3, [R1+0x48c] ;  /* 0x00048c0001037983 */ /* 0x000ee80000100800 */
[----:B--2---:R-:W2:Y:S01]  /*32300*/  LDL R2, [R1+0x484] ;  /* 0x0004840001027983 */ /* 0x004ea20000100800 */
[----:B------:R-:W-:Y:S01]  /*32310*/  BSSY B0, `(.L_x_10269) ;  /* 0x000016a000007945 */ /* 0x000fe20003800000 */
[----:B---3--:R-:W-:-:S05]  /*32320*/  VIADD R5, R3, 0xfffffffe ;  /* 0xfffffffe03057836 */ /* 0x008fca0000000000 */
[----:B--2---:R-:W-:-:S13]  /*32330*/  ISETP.GE.AND P0, PT, R5, R2, PT ;  /* 0x000000020500720c */ /* 0x004fda0003f06270 */
[----:B------:R-:W-:Y:S05]  /*32340*/  @!P0 BRA `(.L_x_10270) ;  /* 0x0000001400988947 */ /* 0x000fea0003800000 */
[----:B-1----:R-:W-:Y:S01]  /*32350*/  LOP3.LUT R9, RZ, R2, RZ, 0x33, !PT ;  /* 0x00000002ff097212 */ /* 0x002fe200078e33ff */
[----:B------:R-:W-:Y:S01]  /*32360*/  IMAD.MOV R2, RZ, RZ, -R3 ;  /* 0x000000ffff027224 */ /* 0x000fe200078e0a03 */
[----:B------:R-:W-:Y:S04]  /*32370*/  BSSY B1, `(.L_x_10271) ;  /* 0x000007a000017945 */ /* 0x000fe80003800000 */
[----:B------:R-:W-:-:S05]  /*32380*/  VIADDMNMX R9, R2, 0x1, R9, !PT ;  /* 0x0000000102097846 */ /* 0x000fca0007800109 */
[----:B------:R-:W-:-:S05]  /*32390*/  IMAD.IADD R2, R3, 0x1, R9 ;  /* 0x0000000103027824 */ /* 0x000fca00078e0209 */
[----:B------:R-:W-:-:S04]  /*323a0*/  LOP3.LUT R2, R2, 0x1, RZ, 0xc0, !PT ;  /* 0x0000000102027812 */ /* 0x000fc800078ec0ff */
[----:B------:R-:W-:-:S13]  /*323b0*/  ISETP.NE.U32.AND P0, PT, R2, 0x1, PT ;  /* 0x000000010200780c */ /* 0x000fda0003f05070 */
[----:B------:R-:W-:Y:S05]  /*323c0*/  @P0 BRA `(.L_x_10272) ;  /* 0x0000000400d00947 */ /* 0x000fea0003800000 */
[----:B------:R-:W2:Y:S04]  /*323d0*/  LDL.LU R3, [R1+0x470] ;  /* 0x0004700001037983 */ /* 0x000ea80000300800 */
        /* <DEDUP_REMOVED lines=13> */
[----:B0-----:R-:W0:Y:S01]  /*324b0*/  LDC R11, c[0x0][0x41c] ;  /* 0x00010700ff0b7b82 */ /* 0x001e220000000800 */
        /* <DEDUP_REMOVED lines=16> */
.L_x_10275:
[----:B------:R-:W3:Y:S01]  /*325c0*/  S2R R3, SR_CgaCtaId ;  /* 0x0000000000037919 */ /* 0x000ee20000008800 */
[----:B------:R-:W-:-:S04]  /*325d0*/  MOV R2, 0x400 ;  /* 0x0000040000027802 */ /* 0x000fc80000000f00 */
[----:B---3--:R-:W-:Y:S02]  /*325e0*/  LEA R2, R3, R2, 0x18 ;  /* 0x0000000203027211 */ /* 0x008fe400078ec0ff */
[----:B------:R-:W-:-:S03]  /*325f0*/  SHF.L.U32 R3, R12, 0x1f, RZ ;  /* 0x0000001f0c037819 */ /* 0x000fc600000006ff */
[----:B------:R-:W-:-:S04]  /*32600*/  IMAD R2, R13, 0x8, R2 ;  /* 0x000000080d027824 */ /* 0x000fc800078e0202 */
[----:B------:R-:W3:Y:S02]  /*32610*/  SYNCS.PHASECHK.TRANS64.TRYWAIT P0, [R2+URZ+0x32440], R3 ;  /* 0x03244003020075a7 */ /* 0x000ee4000800017f */
[----:B---3--:R-:W-:Y:S05]  /*32620*/  @!P0 BRA `(.L_x_10276) ;  /* 0x00000038002c8947 */ /* 0x008fea0003800000 */
.L_x_10398:
        /* <DEDUP_REMOVED lines=11> */
.L_x_10277:
[----:B----4-:R-:W4:Y:S01]  /*326e0*/  LDL R7, [R1+0x470] ;  /* 0x0004700001077983 */ /* 0x010f220000100800 */
[----:B0-----:R-:W-:-:S03]  /*326f0*/  MOV R11, 0x400 ;  /* 0x00000400000b7802 */ /* 0x001fc60000000f00 */
[----:B------:R-:W2:Y:S01]  /*32700*/  LDL R10, [R1+0x480] ;  /* 0x00048000010a7983 */ /* 0x000ea20000100800 */
[----:B-1----:R-:W0:Y:S01]  /*32710*/  S2R R12, SR_CgaCtaId ;  /* 0x00000000000c7919 */ /* 0x002e220000008800 */
        /* <DEDUP_REMOVED lines=16> */
[----:B------:R-:W1:Y:S02]  /*32820*/  SYNCS.PHASECHK.TRANS64.TRYWAIT P0, [R2+URZ+0x32460], R3 ;  /* 0x03246003020075a7 */ /* 0x000e64000800017f */
[----:B01----:R-:W-:Y:S05]  /*32830*/  @!P0 BRA `(.L_x_10278) ;  /* 0x0000003400bc8947 */ /* 0x003fea0003800000 */
.L_x_10399:
        /* <DEDUP_REMOVED lines=8> */
.L_x_10279:
[----:B0--3--:R-:W2:Y:S01]  /*328c0*/  LDL R3, [R1+0x470] ;  /* 0x0004700001037983 */ /* 0x009ea20000100800 */
        /* <DEDUP_REMOVED lines=33> */
.L_x_10274:
[----:B------:R-:W-:Y:S05]  /*32ae0*/  BSYNC B2 ;  /* 0x0000000000027941 */ /* 0x000fea0003800000 */
.L_x_10273:
[----:B------:R-:W2:Y:S02]  /*32af0*/  LDL R2, [R1+0x48c] ;  /* 0x00048c0001027983 */ /* 0x000ea40000100800 */
[----:B--2---:R-:W-:-:S07]  /*32b00*/  VIADD R5, R2, 0xfffffffd ;  /* 0xfffffffd02057836 */ /* 0x004fce0000000000 */
.L_x_10272:
[----:B------:R-:W-:Y:S05]  /*32b10*/  BSYNC B1 ;  /* 0x0000000000017941 */ /* 0x000fea0003800000 */
.L_x_10271:
[----:B------:R-:W2:Y:S01]  /*32b20*/  LDL.LU R2, [R1+0x48c] ;  /* 0x00048c0001027983 */ /* 0x000ea20000300800 */
[----:B------:R-:W-:Y:S01]  /*32b30*/  VIADD R9, R9, 0xfffffffe ;  /* 0xfffffffe09097836 */ /* 0x000fe20000000000 */
[----:B--2---:R-:W-:-:S04]  /*32b40*/  LOP3.LUT R2, RZ, R2, RZ, 0x33, !PT ;  /* 0x00000002ff027212 */ /* 0x004fc800078e33ff */
[----:B------:R-:W-:-:S13]  /*32b50*/  ISETP.NE.AND P0, PT, R9, R2, PT ;  /* 0x000000020900720c */ /* 0x000fda0003f05270 */
[----:B------:R-:W-:Y:S05]  /*32b60*/  @!P0 BRA `(.L_x_10270) ;  /* 0x0000000c00908947 */ /* 0x000fea0003800000 */
.L_x_10294:
        /* <DEDUP_REMOVED lines=15> */
[----:B------:R-:W-:Y:S01]  /*32c60*/  IMAD R7, R8, UR38, RZ ;  /* 0x0000002608077c24 */ /* 0x000fe2000f8e02ff */
[----:B0-----:R-:W-:-:S13]  /*32c70*/  ISETP.NE.AND P0, PT, R6, 0x1, PT ;  /* 0x000000010600780c */ /* 0x001fda0003f05270 */
[----:B------:R-:W1:Y:S02]  /*32c80*/  @P0 LDC.64 R2, c[0x0][0x420] ;  /* 0x00010800ff020b82 */ /* 0x000e640000000a00 */
[----:B-1----:R-:W-:-:S04]  /*32c90*/  @P0 IMAD.HI.U32 R12, R5, R2, RZ ;  /* 0x00000002050c0227 */ /* 0x002fc800078e00ff */
[----:B------:R-:W-:Y:S01]  /*32ca0*/  IMAD.MOV.U32 R2, RZ, RZ, R5 ;  /* 0x000000ffff027224 */ /* 0x000fe200078e0005 */
[----:B------:R-:W-:-:S04]  /*32cb0*/  @P0 SHF.R.U32.HI R2, RZ, R3, R12 ;  /* 0x00000003ff020219 */ /* 0x000fc8000001160c */
[--C-:B------:R-:W-:Y:S01]  /*32cc0*/  SHF.R.S32.HI R3, RZ, 0x1f, R2.reuse ;  /* 0x0000001fff037819 */ /* 0x100fe20000011402 */
[----:B------:R-:W-:-:S04]  /*32cd0*/  IMAD.MOV R11, RZ, RZ, -R2 ;  /* 0x000000ffff0b7224 */ /* 0x000fc800078e0a02 */
[----:B------:R-:W-:Y:S02]  /*32ce0*/  IMAD R11, R6, R11, R5 ;  /* 0x0000000b060b7224 */ /* 0x000fe400078e0205 */
[C---:B------:R-:W-:Y:S02]  /*32cf0*/  IMAD R6, R4.reuse, UR39, R7 ;  /* 0x0000002704067c24 */ /* 0x040fe4000f8e0207 */
[----:B------:R-:W-:-:S04]  /*32d00*/  IMAD.WIDE.U32 R2, R4, UR38, R2 ;  /* 0x0000002604027c25 */ /* 0x000fc8000f8e0002 */
[----:B------:R-:W-:Y:S01]  /*32d10*/  IMAD.IADD R3, R6, 0x1, R3 ;  /* 0x0000000106037824 */ /* 0x000fe200078e0203 */
[----:B------:R-:W-:-:S04]  /*32d20*/  LEA R6, P0, R2, UR46, 0x2 ;  /* 0x0000002e02067c11 */ /* 0x000fc8000f8010ff */
[----:B------:R-:W-:-:S05]  /*32d30*/  LEA.HI.X R7, R2, UR47, R3, 0x2, P0 ;  /* 0x0000002f02077c11 */ /* 0x000fca00080f1403 */
[----:B------:R0:W5:Y:S04]  /*32d40*/  LDG.E R6, desc[UR56][R6.64] ;  /* 0x0000003806067981 */ /* 0x000168000c1e1900 */
.L_x_10282:
[----:B------:R-:W2:Y:S01]  /*32d50*/  S2R R3, SR_CgaCtaId ;  /* 0x0000000000037919 */ /* 0x000ea20000008800 */
[----:B------:R-:W-:-:S04]  /*32d60*/  MOV R2, 0x400 ;  /* 0x0000040000027802 */ /* 0x000fc80000000f00 */
[----:B--2---:R-:W-:Y:S02]  /*32d70*/  LEA R2, R3, R2, 0x18 ;  /* 0x0000000203027211 */ /* 0x004fe400078ec0ff */
[----:B------:R-:W-:-:S03]  /*32d80*/  SHF.L.U32 R3, R10, 0x1f, RZ ;  /* 0x0000001f0a037819 */ /* 0x000fc600000006ff */
[----:B------:R-:W-:-:S04]  /*32d90*/  IMAD R2, R9, 0x8, R2 ;  /* 0x0000000809027824 */ /* 0x000fc800078e0202 */
[----:B------:R-:W2:Y:S02]  /*32da0*/  SYNCS.PHASECHK.TRANS64.TRYWAIT P0, [R2+URZ+0x32440], R3 ;  /* 0x03244003020075a7 */ /* 0x000ea4000800017f */
[----:B--2---:R-:W-:Y:S05]  /*32db0*/  @!P0 BRA `(.L_x_10283) ;  /* 0x0000003000708947 */ /* 0x004fea0003800000 */
.L_x_10400:
        /* <DEDUP_REMOVED lines=11> */
.L_x_10284:
[----:B-1----:R-:W3:Y:S01]  /*32e70*/  LDL R12, [R1+0x480] ;  /* 0x00048000010c7983 */ /* 0x002ee20000100800 */
        /* <DEDUP_REMOVED lines=20> */
.L_x_10401:
        /* <DEDUP_REMOVED lines=8> */
.L_x_10286:
        /* <DEDUP_REMOVED lines=33> */
.L_x_10281:
[----:B------:R-:W-:Y:S05]  /*33250*/  BSYNC B1 ;  /* 0x0000000000017941 */ /* 0x000fea0003800000 */
.L_x_10280:
[----:B------:R-:W-:Y:S01]  /*33260*/  VIADD R9, R9, 0x1 ;  /* 0x0000000109097836 */ /* 0x000fe20000000000 */
[----:B------:R-:W-:Y:S04]  /*33270*/  BSSY B1, `(.L_x_10287) ;  /* 0x000006f000017945 */ /* 0x000fe80003800000 */
[----:B------:R-:W-:-:S04]  /*33280*/  ISETP.NE.AND P0, PT, R9, 0x2, PT ;  /* 0x000000020900780c */ /* 0x000fc80003f05270 */
[----:B------:R-:W-:Y:S02]  /*33290*/  SEL R3, RZ, 0x1, P0 ;  /* 0x00000001ff037807 */ /* 0x000fe40000000000 */
[----:B-1----:R-:W-:Y:S01]  /*332a0*/  SEL R12, R9, RZ, P0 ;  /* 0x000000ff090c7207 */ /* 0x002fe20000000000 */
        /* <DEDUP_REMOVED lines=25> */
.L_x_10289:
[----:B------:R-:W2:Y:S01]  /*33440*/  S2R R3, SR_CgaCtaId ;  /* 0x0000000000037919 */ /* 0x000ea20000008800 */
[----:B------:R-:W-:-:S04]  /*33450*/  MOV R2, 0x400 ;  /* 0x0000040000027802 */ /* 0x000fc80000000f00 */
[----:B--2---:R-:W-:Y:S02]  /*33460*/  LEA R2, R3, R2, 0x18 ;  /* 0x0000000203027211 */ /* 0x004fe400078ec0ff */
[----:B------:R-:W-:-:S03]  /*33470*/  SHF.L.U32 R3, R11, 0x1f, RZ ;  /* 0x0000001f0b037819 */ /* 0x000fc600000006ff */
[----:B------:R-:W-:-:S04]  /*33480*/  IMAD R2, R12, 0x8, R2 ;  /* 0x000000080c027824 */ /* 0x000fc800078e0202 */
[----:B------:R-:W2:Y:S02]  /*33490*/  SYNCS.PHASECHK.TRANS64.TRYWAIT P0, [R2+URZ+0x32440], R3 ;  /* 0x03244003020075a7 */ /* 0x000ea4000800017f */
[----:B--2---:R-:W-:Y:S05]  /*334a0*/  @!P0 BRA `(.L_x_10290) ;  /* 0x0000002800dc8947 */ /* 0x004fea0003800000 */
.L_x_10402:
        /* <DEDUP_REMOVED lines=11> */
.L_x_10291:
[----:B-1----:R-:W3:Y:S01]  /*33560*/  LDL R7, [R1+0x470] ;  /* 0x0004700001077983 */ /* 0x002ee20000100800 */
        /* <DEDUP_REMOVED lines=21> */
.L_x_10403:
        /* <DEDUP_REMOVED lines=8> */
.L_x_10293:
        /* <DEDUP_REMOVED lines=34> */
.L_x_10288:
[----:B------:R-:W-:Y:S05]  /*33960*/  BSYNC B1 ;  /* 0x0000000000017941 */ /* 0x000fea0003800000 */
.L_x_10287:
[----:B------:R-:W2:Y:S01]  /*33970*/  LDL R2, [R1+0x484] ;  /* 0x0004840001027983 */ /* 0x000ea20000100800 */
[----:B------:R-:W-:Y:S01]  /*33980*/  VIADD R5, R5, 0xfffffffe ;  /* 0xfffffffe05057836 */ /* 0x000fe20000000000 */
[----:B--2---:R-:W-:-:S13]  /*33990*/  ISETP.GT.AND P0, PT, R9, R2, PT ;  /* 0x000000020900720c */ /* 0x004fda0003f04270 */
[----:B------:R-:W-:Y:S05]  /*339a0*/  @P0 BRA `(.L_x_10294) ;  /* 0xfffffff000700947 */ /* 0x000fea000383ffff */
.L_x_10270:
[----:B------:R-:W-:Y:S05]  /*339b0*/  BSYNC B0 ;  /* 0x0000000000007941 */ /* 0x000fea0003800000 */
.L_x_10269:
[----:B------:R-:W2:Y:S01]  /*339c0*/  LDL.LU R3, [R1+0x470] ;  /* 0x0004700001037983 */ /* 0x000ea20000300800 */
        /* <DEDUP_REMOVED lines=8> */
[----:B------:R2:W-:Y:S01]  /*33a50*/  STL [R1+0x470], R2 ;  /* 0x0004700201007387 */ /* 0x0005e20000100800 */
        /* <DEDUP_REMOVED lines=13> */
.L_x_10296:
[----:B------:R-:W-:Y:S05]  /*33b30*/  BSYNC B0 ;  /* 0x0000000000007941 */ /* 0x000fea0003800000 */
.L_x_10295:
[----:B--2---:R-:W2:Y:S02]  /*33b40*/  LDL.LU R2, [R1+0x478] ;  /* 0x0004780001027983 */ /* 0x004ea40000300800 */
[----:B--2---:R-:W-:-:S05]  /*33b50*/  LOP3.LUT R2, R2, R0, RZ, 0x3c, !PT ;  /* 0x0000000002027212 */ /* 0x004fca00078e3cff */
[----:B------:R3:W-:Y:S02]  /*33b60*/  STL [R1+0x478], R2 ;  /* 0x0004780201007387 */ /* 0x0007e40000100800 */
.L_x_10251:
[----:B------:R-:W-:Y:S05]  /*33b70*/  BSYNC B6 ;  /* 0x0000000000067941 */ /* 0x000fea0003800000 */
.L_x_10249:
[----:B------:R-:W-:-:S03]  /*33b80*/  UMOV UR4, 0xffffffff ;  /* 0xffffffff00047882 */ /* 0x000fc60000000000 */
[----:B------:R-:W-:Y:S05]  /*33b90*/  BRA.DIV UR4, `(.L_x_10297) ;  /* 0x0000002604487947 */ /* 0x000fea000b800000 */
[----:B------:R4:W0:Y:S04]  /*33ba0*/  SHFL.IDX PT, R4, R16, RZ, 0x1f ;  /* 0x00001fff10047589 */ /* 0x00082800000e0000 */
[----:B------:R-:W0:Y:S02]  /*33bb0*/  SHFL.IDX PT, R16, R16, 0x1, 0x1f ;  /* 0x00201f0010107f89 */ /* 0x000e2400000e0000 */
.L_x_10407:
[----:B------:R-:W2:Y:S01]  /*33bc0*/  S2R R0, SR_TID.X ;  /* 0x0000000000007919 */ /* 0x000ea20000002100 */
[----:B------:R-:W-:Y:S01]  /*33bd0*/  ULDC UR4, c[0x0][0xd14] ;  /* 0x0003450000047ab9 */ /* 0x000fe20000000800 */
[----:B------:R-:W-:Y:S01]  /*33be0*/  BSSY B0, `(.L_x_10298) ;  /* 0x000000b000007945 */ /* 0x000fe20003800000 */
[----:B------:R-:W-:Y:S01]  /*33bf0*/  IMAD.MOV.U32 R17, RZ, RZ, RZ ;  /* 0x000000ffff117224 */ /* 0x000fe200078e00ff */
[----:B--2---:R-:W-:Y:S01]  /*33c00*/  LOP3.LUT R6, R0, 0x1f, RZ, 0xc0, !PT ;  /* 0x0000001f00067812 */ /* 0x004fe200078ec0ff */
[----:B------:R-:W-:-:S03]  /*33c10*/  IMAD.U32 R0, RZ, RZ, UR4 ;  /* 0x00000004ff007e24 */ /* 0x000fc6000f8e00ff */
[C---:B------:R-:W-:Y:S01]  /*33c20*/  ISETP.NE.AND P0, PT, R6.reuse, 0x1f, PT ;  /* 0x0000001f0600780c */ /* 0x040fe20003f05270 */
[----:B------:R-:W-:-:S05]  /*33c30*/  IMAD.IADD R5, R6, 0x1, R19 ;  /* 0x0000000106057824 */ /* 0x000fca00078e0213 */
[----:B------:R-:W-:-:S13]  /*33c40*/  ISETP.GE.OR P0, PT, R5, R0, !P0 ;  /* 0x000000000500720c */ /* 0x000fda0004706670 */
[----:B------:R-:W-:Y:S05]  /*33c50*/  @P0 BRA `(.L_x_10299) ;  /* 0x00000000000c0947 */ /* 0x000fea0003800000 */
[----:B---3--:R-:W2:Y:S02]  /*33c60*/  LDC.64 R2, c[0x0][0xd58] ;  /* 0x00035600ff027b82 */ /* 0x008ea40000000a00 */
[----:B--2---:R-:W-:-:S05]  /*33c70*/  IMAD.WIDE R2, R5, 0x4, R2 ;  /* 0x0000000405027825 */ /* 0x004fca00078e0202 */
[----:B------:R2:W5:Y:S02]  /*33c80*/  LDG.E R17, desc[UR56][R2.64] ;  /* 0x0000003802117981 */ /* 0x000564000c1e1900 */
.L_x_10299:
[----:B------:R-:W-:Y:S05]  /*33c90*/  BSYNC B0 ;  /* 0x0000000000007941 */ /* 0x000fea0003800000 */
.L_x_10298:
[----:B------:R-:W-:-:S03]  /*33ca0*/  UMOV UR4, 0xffffffff ;  /* 0xffffffff00047882 */ /* 0x000fc60000000000 */
[----:B------:R-:W-:Y:S05]  /*33cb0*/  BRA.DIV UR4, `(.L_x_10300) ;  /* 0x00000026044c7947 */ /* 0x000fea000b800000 */
[----:B-----5:R-:W0:Y:S01]  /*33cc0*/  SHFL.UP PT, R14, R17, 0x1, RZ ;  /* 0x04200000110e7989 */ /* 0x020e2200000e00ff */
[C---:B------:R-:W-:Y:S02]  /*33cd0*/  ISETP.NE.AND P0, PT, R6.reuse, RZ, PT ;  /* 0x000000ff0600720c */ /* 0x040fe40003f05270 */
[----:B------:R-:W-:Y:S02]  /*33ce0*/  ISETP.GE.U32.AND P1, PT, R6, 0x2, PT ;  /* 0x000000020600780c */ /* 0x000fe40003f26070 */
[----:B0-----:R-:W-:Y:S02]  /*33cf0*/  SEL R14, R14, RZ, P0 ;  /* 0x000000ff0e0e7207 */ /* 0x001fe40000000000 */
[----:B------:R-:W-:-:S03]  /*33d00*/  ISETP.GE.U32.AND P0, PT, R6, 0x4, PT ;  /* 0x000000040600780c */ /* 0x000fc60003f06070 */
[----:B-1----:R-:W-:-:S05]  /*33d10*/  IMAD.IADD R13, R17, 0x1, R14 ;  /* 0x00000001110d7824 */ /* 0x002fca00078e020e */
[----:B------:R-:W2:Y:S02]  /*33d20*/  SHFL.UP PT, R14, R13, 0x2, RZ ;  /* 0x044000000d0e7989 */ /* 0x000ea400000e00ff */
[----:B--23--:R-:W-:Y:S02]  /*33d30*/  SEL R2, R14, RZ, P1 ;  /* 0x000000ff0e027207 */ /* 0x00cfe40000800000 */
        /* <DEDUP_REMOVED lines=13> */
.L_x_10415:
[----:B------:R-:W-:Y:S02]  /*33e10*/  ULDC UR4, c[0x0][0xd10] ;  /* 0x0003440000047ab9 */ /* 0x000fe40000000800 */
[----:B------:R-:W-:-:S04]  /*33e20*/  IMAD.U32 R5, RZ, RZ, UR4 ;  /* 0x00000004ff057e24 */ /* 0x000fc8000f8e00ff */
[----:B-1----:R-:W-:-:S04]  /*33e30*/  IMAD R3, R14, R5, RZ ;  /* 0x000000050e037224 */ /* 0x002fc800078e02ff */
[----:B----4-:R-:W-:-:S05]  /*33e40*/  IMAD.IADD R16, R16, 0x1, R3 ;  /* 0x0000000110107824 */ /* 0x010fca00078e0203 */
[----:B------:R-:W-:-:S13]  /*33e50*/  ISETP.GT.AND P0, PT, R16, R4, PT ;  /* 0x000000041000720c */ /* 0x000fda0003f04270 */
[----:B------:R-:W-:Y:S05]  /*33e60*/  @P0 BRA `(.L_x_10301) ;  /* 0x0000000000b40947 */ /* 0x000fea0003800000 */
[----:B------:R-:W1:Y:S02]  /*33e70*/  LDC R0, c[0x0][0xd14] ;  /* 0x00034500ff007b82 */ /* 0x000e640000000800 */
.L_x_10306:
        /* <DEDUP_REMOVED lines=14> */
.L_x_10304:
[----:B------:R-:W-:Y:S05]  /*33f60*/  BSYNC B0 ;  /* 0x0000000000007941 */ /* 0x000fea0003800000 */
.L_x_10303:
        /* <DEDUP_REMOVED lines=23> */
.L_x_10423:
[----:B------:R-:W-:Y:S02]  /*340e0*/  ULDC UR4, c[0x0][0xd10] ;  /* 0x0003440000047ab9 */ /* 0x000fe40000000800 */
[----:B------:R-:W-:-:S04]  /*340f0*/  IMAD.U32 R5, RZ, RZ, UR4 ;  /* 0x00000004ff057e24 */ /* 0x000fc8000f8e00ff */
[----:B-1----:R-:W-:-:S04]  /*34100*/  IMAD R3, R14, R5, RZ ;  /* 0x000000050e037224 */ /* 0x002fc800078e02ff */
[----:B------:R-:W-:-:S05]  /*34110*/  IMAD.IADD R16, R3, 0x1, R16 ;  /* 0x0000000103107824 */ /* 0x000fca00078e0210 */
[----:B------:R-:W-:-:S13]  /*34120*/  ISETP.GT.AND P0, PT, R16, R4, PT ;  /* 0x000000041000720c */ /* 0x000fda0003f04270 */
[----:B------:R-:W-:Y:S05]  /*34130*/  @!P0 BRA `(.L_x_10306) ;  /* 0xfffffffc00508947 */ /* 0x000fea000383ffff */
.L_x_10301:
        /* <DEDUP_REMOVED lines=8> */
.L_x_10427:
[----:B------:R-:W-:Y:S01]  /*341c0*/  ISETP.NE.AND P0, PT, R3, RZ, PT ;  /* 0x000000ff0300720c */ /* 0x000fe20003f05270 */
[----:B------:R-:W-:-:S12]  /*341d0*/  IMAD.MOV.U32 R7, RZ, RZ, RZ ;  /* 0x000000ffff077224 */ /* 0x000fd800078e00ff */
[----:B------:R-:W-:Y:S05]  /*341e0*/  @!P0 BRA `(.L_x_10308) ;  /* 0x0000000000108947 */ /* 0x000fea0003800000 */
[----:B------:R-:W-:Y:S01]  /*341f0*/  UMOV UR4, 0xffffffff ;  /* 0xffffffff00047882 */ /* 0x000fe20000000000 */
[----:B------:R-:W-:Y:S02]  /*34200*/  VIADD R12, R6, 0xffffffff ;  /* 0xffffffff060c7836 */ /* 0x000fe40000000000 */
[----:B------:R-:W-:Y:S05]  /*34210*/  BRA.DIV UR4, `(.L_x_10309) ;  /* 0x0000002604dc7947 */ /* 0x000fea000b800000 */
[----:B------:R3:W4:Y:S02]  /*34220*/  SHFL.IDX PT, R7, R2, R12, 0x1f ;  /* 0x00001f0c02077589 */ /* 0x00072400000e0000 */
.L_x_10308:
        /* <DEDUP_REMOVED lines=67> */
.L_x_10302:
[----:B------:R-:W-:Y:S01]  /*34660*/  UMOV UR4, URZ ;  /* 0x0000003f00047c82 */ /* 0x000fe20008000000 */
[----:B------:R-:W-:Y:S01]  /*34670*/  UMOV UR5, URZ ;  /* 0x0000003f00057c82 */ /* 0x000fe20008000000 */
[----:B------:R-:W-:Y:S01]  /*34680*/  ULDC UR6, c[0x0][0xd14] ;  /* 0x0003450000067ab9 */ /* 0x000fe20000000800 */
[----:B------:R-:W-:Y:S02]  /*34690*/  IMAD.MOV.U32 R16, RZ, RZ, R4 ;  /* 0x000000ffff107224 */ /* 0x000fe400078e0004 */
[----:B------:R-:W-:Y:S02]  /*346a0*/  IMAD.U32 R17, RZ, RZ, UR4 ;  /* 0x00000004ff117e24 */ /* 0x000fe4000f8e00ff */
[----:B------:R-:W-:Y:S02]  /*346b0*/  IMAD.U32 R18, RZ, RZ, UR5 ;  /* 0x00000005ff127e24 */ /* 0x000fe4000f8e00ff */
[----:B------:R-:W-:-:S07]  /*346c0*/  IMAD.U32 R19, RZ, RZ, UR6 ;  /* 0x00000006ff137e24 */ /* 0x000fce000f8e00ff */
.L_x_10310:
        /* <DEDUP_REMOVED lines=12> */
.L_x_10211:
        /* <DEDUP_REMOVED lines=11> */
.L_x_10430:
[----:B------:R-:W-:-:S03]  /*34840*/  UMOV UR4, 0xffffffff ;  /* 0xffffffff00047882 */ /* 0x000fc60000000000 */
[----:B------:R-:W-:Y:S05]  /*34850*/  BRA.DIV UR4, `(.L_x_10313) ;  /* 0x0000002204887947 */ /* 0x000fea000b800000 */
[----:B--2---:R-:W2:Y:S02]  /*34860*/  S2R R2, SR_TID.X ;  /* 0x0000000000027919 */ /* 0x004ea40000002100 */
[----:B--2---:R-:W-:-:S04]  /*34870*/  SHF.R.U32.HI R2, RZ, 0x5, R2 ;  /* 0x00000005ff027819 */ /* 0x004fc80000011602 */
[----:B------:R-:W-:-:S05]  /*34880*/  LOP3.LUT R2, R2, 0x3, RZ, 0xc0, !PT ;  /* 0x0000000302027812 */ /* 0x000fca00078ec0ff */
[----:B------:R2:W3:Y:S02]  /*34890*/  SHFL.IDX PT, R14, R2, RZ, 0x1f ;  /* 0x00001fff020e7589 */ /* 0x0004e400000e0000 */
.L_x_10433:
[----:B---3--:R-:W-:-:S13]  /*348a0*/  ISETP.NE.AND P0, PT, R14, RZ, PT ;  /* 0x000000ff0e00720c */ /* 0x008fda0003f05270 */
[----:B------:R-:W-:Y:S05]  /*348b0*/  @P0 BRA `(.L_x_9981) ;  /* 0x0000000000940947 */ /* 0x000fea0003800000 */
[----:B------:R-:W-:-:S03]  /*348c0*/  UMOV UR4, 0xffffffff ;  /* 0xffffffff00047882 */ /* 0x000fc60000000000 */
[----:B------:R-:W-:Y:S05]  /*348d0*/  BRA.DIV UR4, `(.L_x_10314) ;  /* 0x00000022049c7947 */ /* 0x000fea000b800000 */
[----:B------:R-:W-:-:S13]  /*348e0*/  ELECT P6, URZ, PT ;  /* 0x00000000003f782f */ /* 0x000fda00038c0000 */
.L_x_10436:
[----:B------:R-:W-:Y:S05]  /*348f0*/  @!P6 BRA `(.L_x_9981) ;  /* 0x000000000084e947 */ /* 0x000fea0003800000 */
[----:B------:R-:W-:-:S06]  /*34900*/  ULOP3.LUT UR4, UR50, 0x2, URZ, 0xfc, !UPT ;  /* 0x0000000232047892 */ /* 0x000fcc000f8efc3f */
[----:B--2---:R-:W-:-:S05]  /*34910*/  IMAD.U32 R2, RZ, RZ, UR4 ;  /* 0x00000004ff027e24 */ /* 0x004fca000f8e00ff */
[----:B------:R-:W-:-:S13]  /*34920*/  ISETP.NE.AND P2, PT, R2, 0x3, PT ;  /* 0x000000030200780c */ /* 0x000fda0003f45270 */
[----:B------:R-:W-:Y:S05]  /*34930*/  @!P2 BRA `(.L_x_10315) ;  /* 0x000000000004a947 */ /* 0x000fea0003800000 */
[----:B------:R-:W-:Y:S01]  /*34940*/  BPT.TRAP 0x1 ;  /* 0x000000040000795c */ /* 0x000fe20000300000 */
.L_x_10315:
        /* <DEDUP_REMOVED lines=14> */
.L_x_10437:
[----:B------:R-:W2:Y:S02]  /*34a30*/  SYNCS.PHASECHK.TRANS64.TRYWAIT P0, [R7+URZ], R2 ;  /* 0x00000002070075a7 */ /* 0x000ea4000800017f */
[----:B--2---:R-:W-:Y:S05]  /*34a40*/  @!P0 BRA `(.L_x_10317) ;  /* 0x0000002000748947 */ /* 0x004fea0003800000 */
.L_x_10438:
[----:B------:R-:W-:Y:S05]  /*34a50*/  @!P2 BRA `(.L_x_10318) ;  /* 0x000000000004a947 */ /* 0x000fea0003800000 */
[----:B------:R-:W-:Y:S01]  /*34a60*/  BPT.TRAP 0x1 ;  /* 0x000000040000795c */ /* 0x000fe20000300000 */
.L_x_10318:
[----:B------:R-:W3:Y:S01]  /*34a70*/  LDL.LU R4, [R1+0x470] ;  /* 0x0004700001047983 */ /* 0x000ee20000300800 */
[----:B------:R-:W-:-:S04]  /*34a80*/  VIADD R0, R0, 0x32460 ;  /* 0x0003246000007836 */ /* 0x000fc80000000000 */
[----:B---3--:R-:W-:-:S04]  /*34a90*/  IMAD R4, R4, 0x8, R0 ;  /* 0x0000000804047824 */ /* 0x008fc800078e0200 */
[----:B------:R-:W3:Y:S02]  /*34aa0*/  SYNCS.PHASECHK.TRANS64.TRYWAIT P0, [R4+URZ], R5 ;  /* 0x00000005040075a7 */ /* 0x000ee4000800017f */
[----:B---3--:R-:W-:Y:S05]  /*34ab0*/  @!P0 BRA `(.L_x_10319) ;  /* 0x00000020006c8947 */ /* 0x008fea0003800000 */
.L_x_10439:
[----:B------:R-:W-:-:S07]  /*34ac0*/  IMAD R3, R3, 0x8, R0 ;  /* 0x0000000803037824 */ /* 0x000fce00078e0200 */
.L_x_10320:
[----:B----4-:R4:W0:Y:S02]  /*34ad0*/  SYNCS.PHASECHK.TRANS64.TRYWAIT P0, [R3+URZ], R2 ;  /* 0x00000002030075a7 */ /* 0x010824000800017f */
[----:B0-----:R-:W-:Y:S05]  /*34ae0*/  @!P0 NANOSLEEP.SYNCS 0x989680 ;  /* 0x009896800000895d */ /* 0x001fea0003900000 */
[----:B------:R-:W0:Y:S02]  /*34af0*/  @!P0 SYNCS.PHASECHK.TRANS64 P0, [R3+URZ], R2 ;  /* 0x00000002030085a7 */ /* 0x000e24000800007f */
[----:B0-----:R-:W-:Y:S05]  /*34b00*/  @!P0 BRA `(.L_x_10320) ;  /* 0xfffffffc00f08947 */ /* 0x001fea000383ffff */
.L_x_9981:
[----:B------:R-:W-:Y:S05]  /*34b10*/  BSYNC B7 ;  /* 0x0000000000077941 */ /* 0x000fea0003800000 */
.L_x_9978:
[----:B------:R-:W-:Y:S05]  /*34b20*/  EXIT ;  /* 0x000000000000794d */ /* 0x000fea0003800000 */
.L_x_10007:
[----:B0-----:R0:W1:Y:S02]  /*34b30*/  SYNCS.PHASECHK.TRANS64.TRYWAIT P6, [R86+URZ+0x32490], R107 ;  /* 0x0324906b560075a7 */ /* 0x00106400080c017f */
[----:B-1----:R-:W-:Y:S05]  /*34b40*/  @!P6 NANOSLEEP.SYNCS 0x989680 ;  /* 0x009896800000e95d */ /* 0x002fea0003900000 */
[----:B------:R-:W1:Y:S02]  /*34b50*/  @!P6 SYNCS.PHASECHK.TRANS64 P6, [R86+URZ+0x32490], R107 ;  /* 0x0324906b5600e5a7 */ /* 0x000e6400080c007f */
[----:B-1----:R-:W-:Y:S05]  /*34b60*/  @!P6 BRA `(.L_x_10007) ;  /* 0xfffffffc00f0e947 */ /* 0x002fea000383ffff */
[----:B------:R-:W-:Y:S05]  /*34b70*/  BRA `(.L_x_10321) ;  /* 0xfffffce4000c7947 */ /* 0x000fea000383ffff */
.L_x_10025:
[----:B0-----:R0:W1:Y:S02]  /*34b80*/  SYNCS.PHASECHK.TRANS64.TRYWAIT P5, [R86+URZ+0x32490], R107 ;  /* 0x0324906b560075a7 */ /* 0x00106400080a017f */
[----:B-1----:R-:W-:Y:S05]  /*34b90*/  @!P5 NANOSLEEP.SYNCS 0x989680 ;  /* 0x009896800000d95d */ /* 0x002fea0003900000 */
[----:B------:R-:W1:Y:S02]  /*34ba0*/  @!P5 SYNCS.PHASECHK.TRANS64 P5, [R86+URZ+0x32490], R107 ;  /* 0x0324906b5600d5a7 */ /* 0x000e6400080a007f */
[----:B-1----:R-:W-:Y:S05]  /*34bb0*/  @!P5 BRA `(.L_x_10025) ;  /* 0xfffffffc00f0d947 */ /* 0x002fea000383ffff */
[----:B------:R-:W-:Y:S05]  /*34bc0*/  BRA `(.L_x_10322) ;  /* 0xfffffcf400bc7947 */ /* 0x000fea000383ffff */
.L_x_10034:
[----:B0-----:R0:W1:Y:S02]  /*34bd0*/  SYNCS.PHASECHK.TRANS64.TRYWAIT P4, [R86+URZ+0x32490], R107 ;  /* 0x0324906b560075a7 */ /* 0x001064000808017f */
[----:B-1----:R-:W-:Y:S05]  /*34be0*/  @!P4 NANOSLEEP.SYNCS 0x989680 ;  /* 0x009896800000c95d */ /* 0x002fea0003900000 */
[----:B------:R-:W1:Y:S02]  /*34bf0*/  @!P4 SYNCS.PHASECHK.TRANS64 P4, [R86+URZ+0x32490], R107 ;  /* 0x0324906b5600c5a7 */ /* 0x000e64000808007f */
[----:B-1----:R-:W-:Y:S05]  /*34c00*/  @!P4 BRA `(.L_x_10034) ;  /* 0xfffffffc00f0c947 */ /* 0x002fea000383ffff */
[----:B------:R-:W-:Y:S05]  /*34c10*/  BRA `(.L_x_10323) ;  /* 0xfffffd0400e07947 */ /* 0x000fea000383ffff */
.L_x_10040:
[----:B--2---:R2:W3:Y:S02]  /*34c20*/  SYNCS.PHASECHK.TRANS64.TRYWAIT P3, [R86+URZ+0x324b0], R107 ;  /* 0x0324b06b560075a7 */ /* 0x0044e4000806017f */
[----:B---3--:R-:W-:Y:S05]  /*34c30*/  @!P3 NANOSLEEP.SYNCS 0x989680 ;  /* 0x009896800000b95d */ /* 0x008fea0003900000 */
[----:B------:R-:W3:Y:S02]  /*34c40*/  @!P3 SYNCS.PHASECHK.TRANS64 P3, [R86+URZ+0x324b0], R107 ;  /* 0x0324b06b5600b5a7 */ /* 0x000ee4000806007f */
[----:B---3--:R-:W-:Y:S05]  /*34c50*/  @!P3 BRA `(.L_x_10040) ;  /* 0xfffffffc00f0b947 */ /* 0x008fea000383ffff */
[----:B------:R-:W-:Y:S05]  /*34c60*/  BRA `(.L_x_10324) ;  /* 0xfffffd0800707947 */ /* 0x000fea000383ffff */
.L_x_10056:
        /* <DEDUP_REMOVED lines=8> */
.L_x_10326:
[----:B------:R-:W-:Y:S05]  /*34cf0*/  BSYNC B0 ;  /* 0x0000000000007941 */ /* 0x000fea0003800000 */
.L_x_10325:
[----:B------:R-:W-:Y:S05]  /*34d00*/  BRA `(.L_x_10327) ;  /* 0xfffffd1800a07947 */ /* 0x000fea000383ffff */
.L_x_10072:
[----:B------:R-:W-:Y:S01]  /*34d10*/  BSSY B1, `(.L_x_10328) ;  /* 0x0000008000017945 */ /* 0x000fe20003800000 */
[----:B------:R-:W-:Y:S02]  /*34d20*/  IMAD.MOV.U32 R13, RZ, RZ, R5 ;  /* 0x000000ffff0d7224 */ /* 0x000fe400078e0005 */
[----:B------:R-:W-:Y:S02]  /*34d30*/  IMAD.MOV.U32 R12, RZ, RZ, RZ ;  /* 0x000000ffff0c7224 */ /* 0x000fe400078e00ff */
[----:B------:R-:W-:Y:S02]  /*34d40*/  IMAD.MOV.U32 R11, RZ, RZ, 0x1c1f ;  /* 0x00001c1fff0b7424 */ /* 0x000fe400078e00ff */
[----:B01----:R-:W-:-:S07]  /*34d50*/  IMAD.MOV.U32 R15, RZ, RZ, -0x1 ;  /* 0xffffffffff0f7424 */ /* 0x003fce00078e00ff */
[----:B------:R-:W-:Y:S05]  /*34d60*/  WARPSYNC.COLLECTIVE R15, `(.L_x_10329) ;  /* 0x000000000f087348 */ /* 0x000fea0003c00000 */
[----:B------:R0:W1:Y:S02]  /*34d70*/  SHFL.IDX P6, R14, R13, R12, R11 ;  /* 0x0000000c0d0e7389 */ /* 0x00006400000c000b */
[----:B01----:R-:W-:Y:S01]  /*34d80*/  ENDCOLLECTIVE ;  /* 0x000000000000791b */ /* 0x003fe20003800000 */
.L_x_10329:
[----:B------:R-:W-:Y:S05]  /*34d90*/  BSYNC B1 ;  /* 0x0000000000017941 */ /* 0x000fea0003800000 */
.L_x_10328:
[----:B------:R-:W-:Y:S05]  /*34da0*/  BRA `(.L_x_10330) ;  /* 0xfffffd2c00287947 */ /* 0x000fea000383ffff */
.L_x_10073:
        /* <DEDUP_REMOVED lines=8> */
.L_x_10332:
[----:B------:R-:W-:Y:S05]  /*34e30*/  BSYNC B1 ;  /* 0x0000000000017941 */ /* 0x000fea0003800000 */
.L_x_10331:
[----:B------:R-:W-:Y:S05]  /*34e40*/  BRA `(.L_x_10333) ;  /* 0xfffffd2c00087947 */ /* 0x000fea000383ffff */
.L_x_10074:
        /* <DEDUP_REMOVED lines=8> */
.L_x_10335:
[----:B------:R-:W-:Y:S05]  /*34ed0*/  BSYNC B1 ;  /* 0x0000000000017941 */ /* 0x000fea0003800000 */
.L_x_10334:
[----:B------:R-:W-:Y:S05]  /*34ee0*/  BRA `(.L_x_10336) ;  /* 0xfffffd2800e87947 */ /* 0x000fea000383ffff */
.L_x_10075:
        /* <DEDUP_REMOVED lines=8> */
.L_x_10338:
[----:B------:R-:W-:Y:S05]  /*34f70*/  BSYNC B1 ;  /* 0x0000000000017941 */ /* 0x000fea0003800000 */
.L_x_10337:
[----:B------:R-:W-:Y:S05]  /*34f80*/  BRA `(.L_x_10339) ;  /* 0xfffffd2800c87947 */ /* 0x000fea000383ffff */
.L_x_10076:
[----:B------:R-:W-:Y:S01]  /*34f90*/  BSSY B1, `(.L_x_10340) ;  /* 0x0000008000017945 */ /* 0x000fe20003800000 */
[----:B------:R-:W-:Y:S02]  /*34fa0*/  IMAD.MOV.U32 R13, RZ, RZ, R5 ;  /* 0x000000ffff0d7224 */ /* 0x000fe400078e0005 */
[----:B------:R-:W-:Y:S02]  /*34fb0*/  IMAD.MOV.U32 R12, RZ, RZ, 0x1 ;  /* 0x00000001ff0c7424 */ /* 0x000fe400078e00ff */
[----:B------:R-:W-:Y:S02]  /*34fc0*/  IMAD.MOV.U32 R11, RZ, RZ, 0x1c1f ;  /* 0x00001c1fff0b7424 */ /* 0x000fe400078e00ff */
[----:B01----:R-:W-:-:S07]  /*34fd0*/  IMAD.MOV.U32 R15, RZ, RZ, -0x1 ;  /* 0xffffffffff0f7424 */ /* 0x003fce00078e00ff */
[----:B------:R-:W-:Y:S05]  /*34fe0*/  WARPSYNC.COLLECTIVE R15, `(.L_x_10341) ;  /* 0x000000000f087348 */ /* 0x000fea0003c00000 */
[----:B------:R0:W1:Y:S02]  /*34ff0*/  SHFL.IDX P6, R14, R13, R12, R11 ;  /* 0x0000000c0d0e7389 */ /* 0x00006400000c000b */
[----:B01----:R-:W-:Y:S01]  /*35000*/  ENDCOLLECTIVE ;  /* 0x000000000000791b */ /* 0x003fe20003800000 */
.L_x_10341:
[----:B------:R-:W-:Y:S05]  /*35010*/  BSYNC B1 ;  /* 0x0000000000017941 */ /* 0x000fea0003800000 */
.L_x_10340:
[----:B------:R-:W-:Y:S05]  /*35020*/  BRA `(.L_x_10342) ;  /* 0xfffffd2800a87947 */ /* 0x000fea000383ffff */
.L_x_10077:
        /* <DEDUP_REMOVED lines=8> */
.L_x_10344:
[----:B------:R-:W-:Y:S05]  /*350b0*/  BSYNC B1 ;  /* 0x0000000000017941 */ /* 0x000fea0003800000 */
.L_x_10343:
[----:B------:R-:W-:Y:S05]  /*350c0*/  BRA `(.L_x_10345) ;  /* 0xfffffd2800887947 */ /* 0x000fea000383ffff */
.L_x_10078:
        /* <DEDUP_REMOVED lines=8> */
.L_x_10347:
[----:B------:R-:W-:Y:S05]  /*35150*/  BSYNC B1 ;  /* 0x0000000000017941 */ /* 0x000fea0003800000 */
.L_x_10346:
[----:B------:R-:W-:Y:S05]  /*35160*/  BRA `(.L_x_10348) ;  /* 0xfffffd2800687947 */ /* 0x000fea000383ffff */
.L_x_10079:
        /* <DEDUP_REMOVED lines=8> */
.L_x_10350:
[----:B------:R-:W-:Y:S05]  /*351f0*/  BSYNC B1 ;  /* 0x0000000000017941 */ /* 0x000fea0003800000 */
.L_x_10349:
[----:B------:R-:W-:Y:S05]  /*35200*/  BRA `(.L_x_10351) ;  /* 0xfffffd2800487947 */ /* 0x000fea000383ffff */
.L_x_10081:
[----:B--2---:R2:W3:Y:S02]  /*35210*/  SYNCS.PHASECHK.TRANS64.TRYWAIT P0, [R145+URZ+0x32400], R6 ;  /* 0x03240006910075a7 */ /* 0x0044e4000800017f */
[----:B---3--:R-:W-:Y:S05]  /*35220*/  @!P0 NANOSLEEP.SYNCS 0x989680 ;  /* 0x009896800000895d */ /* 0x008fea0003900000 */
[----:B------:R-:W3:Y:S02]  /*35230*/  @!P0 SYNCS.PHASECHK.TRANS64 P0, [R145+URZ+0x32400], R6 ;  /* 0x03240006910085a7 */ /* 0x000ee4000800007f */
[----:B---3--:R-:W-:Y:S05]  /*35240*/  @!P0 BRA `(.L_x_10081) ;  /* 0xfffffffc00f08947 */ /* 0x008fea000383ffff */
[----:B------:R-:W-:Y:S05]  /*35250*/  BRA `(.L_x_10352) ;  /* 0xfffffd2800407947 */ /* 0x000fea000383ffff */
.L_x_10089:
        /* <DEDUP_REMOVED lines=8> */
.L_x_10354:
[----:B------:R-:W-:Y:S05]  /*352e0*/  BSYNC B1 ;  /* 0x0000000000017941 */ /* 0x000fea0003800000 */
.L_x_10353:
[----:B------:R-:W-:Y:S05]  /*352f0*/  BRA `(.L_x_10355) ;  /* 0xfffffd3800d47947 */ /* 0x000fea000383ffff */
.L_x_10090:
        /* <DEDUP_REMOVED lines=8> */
.L_x_10357:
[----:B------:R-:W-:Y:S05]  /*35380*/  BSYNC B1 ;  /* 0x0000000000017941 */ /* 0x000fea0003800000 */
.L_x_10356:
[----:B------:R-:W-:Y:S05]  /*35390*/  BRA `(.L_x_10358) ;  /* 0xfffffd3800b47947 */ /* 0x000fea000383ffff */
.L_x_10091:
        /* <DEDUP_REMOVED lines=8> */
.L_x_10360:
[----:B------:R-:W-:Y:S05]  /*35420*/  BSYNC B1 ;  /* 0x0000000000017941 */ /* 0x000fea0003800000 */
.L_x_10359:
[----:B------:R-:W-:Y:S05]  /*35430*/  BRA `(.L_x_10361) ;  /* 0xfffffd3800947947 */ /* 0x000fea000383ffff */
.L_x_10092:
        /* <DEDUP_REMOVED lines=8> */
.L_x_10363:
[----:B------:R-:W-:Y:S05]  /*354c0*/  BSYNC B1 ;  /* 0x0000000000017941 */ /* 0x000fea0003800000 */
.L_x_10362:
[----:B------:R-:W-:Y:S05]  /*354d0*/  BRA `(.L_x_10364) ;  /* 0xfffffd3800747947 */ /* 0x000fea000383ffff */
.L_x_10093:
        /* <DEDUP_REMOVED lines=8> */
.L_x_10366:
[----:B------:R-:W-:Y:S05]  /*35560*/  BSYNC B1 ;  /* 0x0000000000017941 */ /* 0x000fea0003800000 */
.L_x_10365:
[----:B------:R-:W-:Y:S05]  /*35570*/  BRA `(.L_x_10367) ;  /* 0xfffffd3800547947 */ /* 0x000fea000383ffff */
.L_x_10094:
        /* <DEDUP_REMOVED lines=8> */
.L_x_10369:
[----:B------:R-:W-:Y:S05]  /*35600*/  BSYNC B1 ;  /* 0x0000000000017941 */ /* 0x000fea0003800000 */
.L_x_10368:
[----:B------:R-:W-:Y:S05]  /*35610*/  BRA `(.L_x_10370) ;  /* 0xfffffd3800347947 */ /* 0x000fea000383ffff */
.L_x_10095:
        /* <DEDUP_REMOVED lines=8> */
.L_x_10372:
[----:B------:R-:W-:Y:S05]  /*356a0*/  BSYNC B1 ;  /* 0x0000000000017941 */ /* 0x000fea0003800000 */
.L_x_10371:
[----:B------:R-:W-:Y:S05]  /*356b0*/  BRA `(.L_x_10373) ;  /* 0xfffffd3800147947 */ /* 0x000fea000383ffff */
.L_x_10096:
        /* <DEDUP_REMOVED lines=8> */
.L_x_10375:
[----:B------:R-:W-:Y:S05]  /*35740*/  BSYNC B1 ;  /* 0x0000000000017941 */ /* 0x000fea0003800000 */
.L_x_10374:
[----:B------:R-:W-:Y:S05]  /*35750*/  BRA `(.L_x_10376) ;  /* 0xfffffd3400f47947 */ /* 0x000fea000383ffff */
.L_x_10098:
[----:B0-----:R0:W1:Y:S02]  /*35760*/  SYNCS.PHASECHK.TRANS64.TRYWAIT P1, [R145+URZ+0x32400], R48 ;  /* 0x03240030910075a7 */ /* 0x001064000802017f */
[----:B-1----:R-:W-:Y:S05]  /*35770*/  @!P1 NANOSLEEP.SYNCS 0x989680 ;  /* 0x009896800000995d */ /* 0x002fea0003900000 */
[----:B------:R-:W1:Y:S02]  /*35780*/  @!P1 SYNCS.PHASECHK.TRANS64 P1, [R145+URZ+0x32400], R48 ;  /* 0x03240030910095a7 */ /* 0x000e64000802007f */
[----:B-1----:R-:W-:Y:S05]  /*35790*/  @!P1 BRA `(.L_x_10098) ;  /* 0xfffffffc00f09947 */ /* 0x002fea000383ffff */
[----:B------:R-:W-:Y:S05]  /*357a0*/  BRA `(.L_x_10377) ;  /* 0xfffffd3800347947 */ /* 0x000fea000383ffff */
.L_x_10113:
[----:B0-----:R0:W1:Y:S02]  /*357b0*/  SYNCS.PHASECHK.TRANS64.TRYWAIT P0, [R2+URZ], R7 ;  /* 0x00000007020075a7 */ /* 0x001064000800017f */
[----:B-1----:R-:W-:Y:S05]  /*357c0*/  @!P0 NANOSLEEP.SYNCS 0x989680 ;  /* 0x009896800000895d */ /* 0x002fea0003900000 */
[----:B------:R-:W1:Y:S02]  /*357d0*/  @!P0 SYNCS.PHASECHK.TRANS64 P0, [R2+URZ], R7 ;  /* 0x00000007020085a7 */ /* 0x000e64000800007f */
[----:B-1----:R-:W-:Y:S05]  /*357e0*/  @!P0 BRA `(.L_x_10113) ;  /* 0xfffffffc00f08947 */ /* 0x002fea000383ffff */
[----:B------:R-:W-:Y:S05]  /*357f0*/  BRA `(.L_x_10112) ;  /* 0xfffffd5000007947 */ /* 0x000fea000383ffff */
.L_x_10120:
[----:B0-----:R0:W1:Y:S02]  /*35800*/  SYNCS.PHASECHK.TRANS64.TRYWAIT P0, [R4+URZ], R5 ;  /* 0x00000005040075a7 */ /* 0x001064000800017f */
[----:B-1----:R-:W-:Y:S05]  /*35810*/  @!P0 NANOSLEEP.SYNCS 0x989680 ;  /* 0x009896800000895d */ /* 0x002fea0003900000 */
[----:B------:R-:W1:Y:S02]  /*35820*/  @!P0 SYNCS.PHASECHK.TRANS64 P0, [R4+URZ], R5 ;  /* 0x00000005040085a7 */ /* 0x000e64000800007f */
[----:B-1----:R-:W-:Y:S05]  /*35830*/  @!P0 BRA `(.L_x_10120) ;  /* 0xfffffffc00f08947 */ /* 0x002fea000383ffff */
[----:B------:R-:W-:Y:S05]  /*35840*/  BRA `(.L_x_10119) ;  /* 0xfffffd5400247947 */ /* 0x000fea000383ffff */
.L_x_10145:
[----:B-1----:R1:W2:Y:S02]  /*35850*/  SYNCS.PHASECHK.TRANS64.TRYWAIT P1, [R0+URZ], R9 ;  /* 0x00000009000075a7 */ /* 0x0022a4000802017f */
[----:B--2---:R-:W-:Y:S05]  /*35860*/  @!P1 NANOSLEEP.SYNCS 0x989680 ;  /* 0x009896800000995d */ /* 0x004fea0003900000 */
[----:B------:R-:W2:Y:S02]  /*35870*/  @!P1 SYNCS.PHASECHK.TRANS64 P1, [R0+URZ], R9 ;  /* 0x00000009000095a7 */ /* 0x000ea4000802007f */
[----:B--2---:R-:W-:Y:S05]  /*35880*/  @!P1 BRA `(.L_x_10145) ;  /* 0xfffffffc00f09947 */ /* 0x004fea000383ffff */
[----:B------:R-:W-:Y:S05]  /*35890*/  BRA `(.L_x_10144) ;  /* 0xfffffe0000a87947 */ /* 0x000fea000383ffff */
.L_x_10152:
[----:B-1----:R1:W2:Y:S02]  /*358a0*/  SYNCS.PHASECHK.TRANS64.TRYWAIT P1, [R6+URZ], R7 ;  /* 0x00000007060075a7 */ /* 0x0022a4000802017f */
[----:B--2---:R-:W-:Y:S05]  /*358b0*/  @!P1 NANOSLEEP.SYNCS 0x989680 ;  /* 0x009896800000995d */ /* 0x004fea0003900000 */
[----:B------:R-:W2:Y:S02]  /*358c0*/  @!P1 SYNCS.PHASECHK.TRANS64 P1, [R6+URZ], R7 ;  /* 0x00000007060095a7 */ /* 0x000ea4000802007f */
[----:B--2---:R-:W-:Y:S05]  /*358d0*/  @!P1 BRA `(.L_x_10152) ;  /* 0xfffffffc00f09947 */ /* 0x004fea000383ffff */
[----:B------:R-:W-:Y:S05]  /*358e0*/  BRA `(.L_x_10151) ;  /* 0xfffffe0400cc7947 */ /* 0x000fea000383ffff */
.L_x_10163:
[----:B-1----:R1:W2:Y:S02]  /*358f0*/  SYNCS.PHASECHK.TRANS64.TRYWAIT P0, [R6+URZ], R7 ;  /* 0x00000007060075a7 */ /* 0x0022a4000800017f */
[----:B--2---:R-:W-:Y:S05]  /*35900*/  @!P0 NANOSLEEP.SYNCS 0x989680 ;  /* 0x009896800000895d */ /* 0x004fea0003900000 */
[----:B------:R-:W2:Y:S02]  /*35910*/  @!P0 SYNCS.PHASECHK.TRANS64 P0, [R6+URZ], R7 ;  /* 0x00000007060085a7 */ /* 0x000ea4000800007f */
[----:B--2---:R-:W-:Y:S05]  /*35920*/  @!P0 BRA `(.L_x_10163) ;  /* 0xfffffffc00f08947 */ /* 0x004fea000383ffff */
[----:B------:R-:W-:Y:S05]  /*35930*/  BRA `(.L_x_10162) ;  /* 0xfffffea000087947 */ /* 0x000fea000383ffff */
.L_x_10170:
[----:B--2---:R2:W3:Y:S02]  /*35940*/  SYNCS.PHASECHK.TRANS64.TRYWAIT P0, [R6+URZ], R7 ;  /* 0x00000007060075a7 */ /* 0x0044e4000800017f */
[----:B---3--:R-:W-:Y:S05]  /*35950*/  @!P0 NANOSLEEP.SYNCS 0x989680 ;  /* 0x009896800000895d */ /* 0x008fea0003900000 */
[----:B------:R-:W3:Y:S02]  /*35960*/  @!P0 SYNCS.PHASECHK.TRANS64 P0, [R6+URZ], R7 ;  /* 0x00000007060085a7 */ /* 0x000ee4000800007f */
[----:B---3--:R-:W-:Y:S05]  /*35970*/  @!P0 BRA `(.L_x_10170) ;  /* 0xfffffffc00f08947 */ /* 0x008fea000383ffff */
[----:B------:R-:W-:Y:S05]  /*35980*/  BRA `(.L_x_10169) ;  /* 0xfffffea4002c7947 */ /* 0x000fea000383ffff */
.L_x_10225:
[----:B0-----:R-:W0:Y:S01]  /*35990*/  S2R R11, SR_TID.X ;  /* 0x00000000000b7919 */ /* 0x001e220000002100 */
[----:B------:R-:W-:Y:S01]  /*359a0*/  BSSY B1, `(.L_x_10378) ;  /* 0x000000a000017945 */ /* 0x000fe20003800000 */
[----:B------:R-:W-:Y:S02]  /*359b0*/  IMAD.MOV.U32 R12, RZ, RZ, RZ ;  /* 0x000000ffff0c7224 */ /* 0x000fe400078e00ff */
[----:B------:R-:W-:Y:S01]  /*359c0*/  IMAD.MOV.U32 R15, RZ, RZ, -0x1 ;  /* 0xffffffffff0f7424 */ /* 0x000fe200078e00ff */
[----:B0-----:R-:W-:-:S04]  /*359d0*/  SHF.R.U32.HI R11, RZ, 0x5, R11 ;  /* 0x00000005ff0b7819 */ /* 0x001fc8000001160b */
[----:B------:R-:W-:-:S05]  /*359e0*/  LOP3.LUT R11, R11, 0x3, RZ, 0xc0, !PT ;  /* 0x000000030b0b7812 */ /* 0x000fca00078ec0ff */
[----:B------:R-:W-:Y:S02]  /*359f0*/  IMAD.MOV.U32 R13, RZ, RZ, R11 ;  /* 0x000000ffff0d7224 */ /* 0x000fe400078e000b */
[----:B------:R-:W-:-:S07]  /*35a00*/  IMAD.MOV.U32 R11, RZ, RZ, 0x1f ;  /* 0x0000001fff0b7424 */ /* 0x000fce00078e00ff */
[----:B------:R-:W-:Y:S05]  /*35a10*/  WARPSYNC.COLLECTIVE R15, `(.L_x_10379) ;  /* 0x000000000f087348 */ /* 0x000fea0003c00000 */
[----:B------:R0:W1:Y:S02]  /*35a20*/  SHFL.IDX P6, R14, R13, R12, R11 ;  /* 0x0000000c0d0e7389 */ /* 0x00006400000c000b */
[----:B01----:R-:W-:Y:S01]  /*35a30*/  ENDCOLLECTIVE ;  /* 0x000000000000791b */ /* 0x003fe20003800000 */
.L_x_10379:
[----:B------:R-:W-:Y:S05]  /*35a40*/  BSYNC B1 ;  /* 0x0000000000017941 */ /* 0x000fea0003800000 */
.L_x_10378:
[----:B------:R-:W-:Y:S05]  /*35a50*/  BRA `(.L_x_10380) ;  /* 0xffffffa4002c7947 */ /* 0x000fea000383ffff */
.L_x_10226:
[----:B------:R-:W-:Y:S01]  /*35a60*/  BSSY B1, `(.L_x_10381) ;  /* 0x0000006000017945 */ /* 0x000fe20003800000 */
[----:B------:R-:W-:-:S07]  /*35a70*/  IMAD.MOV.U32 R15, RZ, RZ, -0x1 ;  /* 0xffffffffff0f7424 */ /* 0x000fce00078e00ff */
[----:B0-----:R-:W-:Y:S05]  /*35a80*/  WARPSYNC.COLLECTIVE R15, `(.L_x_10382) ;  /* 0x000000000f0c7348 */ /* 0x001fea0003c00000 */
[----:B------:R-:W-:Y:S02]  /*35a90*/  ELECT P6, UR62, PT ;  /* 0x00000000003e782f */ /* 0x000fe400038c0000 */
[----:B------:R-:W-:Y:S01]  /*35aa0*/  MOV R14, UR62 ;  /* 0x0000003e000e7c02 */ /* 0x000fe20008000f00 */
[----:B0-----:R-:W-:Y:S10]  /*35ab0*/  ENDCOLLECTIVE ;  /* 0x000000000000791b */ /* 0x001ff40003800000 */
.L_x_10382:
[----:B------:R-:W-:Y:S05]  /*35ac0*/  BSYNC B1 ;  /* 0x0000000000017941 */ /* 0x000fea0003800000 */
.L_x_10381:
[----:B------:R-:W-:Y:S05]  /*35ad0*/  BRA `(.L_x_10383) ;  /* 0xffffffa400187947 */ /* 0x000fea000383ffff */
.L_x_10227:
[----:B-1----:R1:W2:Y:S02]  /*35ae0*/  SYNCS.PHASECHK.TRANS64.TRYWAIT P0, [R7+URZ+0x32420], R8 ;  /* 0x03242008070075a7 */ /* 0x0022a4000800017f */
[----:B--2---:R-:W-:Y:S05]  /*35af0*/  @!P0 NANOSLEEP.SYNCS 0x989680 ;  /* 0x009896800000895d */ /* 0x004fea0003900000 */
[----:B------:R-:W2:Y:S02]  /*35b00*/  @!P0 SYNCS.PHASECHK.TRANS64 P0, [R7+URZ+0x32420], R8 ;  /* 0x03242008070085a7 */ /* 0x000ea4000800007f */
[----:B--2---:R-:W-:Y:S05]  /*35b10*/  @!P0 BRA `(.L_x_10227) ;  /* 0xfffffffc00f08947 */ /* 0x004fea000383ffff */
[----:B------:R-:W-:Y:S05]  /*35b20*/  BRA `(.L_x_10384) ;  /* 0xffffffa400307947 */ /* 0x000fea000383ffff */
.L_x_10230:
[----:B0-----:R0:W1:Y:S02]  /*35b30*/  SYNCS.PHASECHK.TRANS64.TRYWAIT P0, [R8+URZ+0x324a0], R9 ;  /* 0x0324a009080075a7 */ /* 0x001064000800017f */
[----:B-1----:R-:W-:Y:S05]  /*35b40*/  @!P0 NANOSLEEP.SYNCS 0x989680 ;  /* 0x009896800000895d */ /* 0x002fea0003900000 */
[----:B------:R-:W1:Y:S02]  /*35b50*/  @!P0 SYNCS.PHASECHK.TRANS64 P0, [R8+URZ+0x324a0], R9 ;  /* 0x0324a009080085a7 */ /* 0x000e64000800007f */
[----:B-1----:R-:W-:Y:S05]  /*35b60*/  @!P0 BRA `(.L_x_10230) ;  /* 0xfffffffc00f08947 */ /* 0x002fea000383ffff */
[----:B------:R-:W-:Y:S05]  /*35b70*/  BRA `(.L_x_10385) ;  /* 0xffffffa4003c7947 */ /* 0x000fea000383ffff */
.L_x_10232:
[----:B-1----:R1:W2:Y:S02]  /*35b80*/  SYNCS.PHASECHK.TRANS64.TRYWAIT P0, [R8+URZ+0x324c0], R9 ;  /* 0x0324c009080075a7 */ /* 0x0022a4000800017f */
[----:B--2---:R-:W-:Y:S05]  /*35b90*/  @!P0 NANOSLEEP.SYNCS 0x989680 ;  /* 0x009896800000895d */ /* 0x004fea0003900000 */
[----:B------:R-:W2:Y:S02]  /*35ba0*/  @!P0 SYNCS.PHASECHK.TRANS64 P0, [R8+URZ+0x324c0], R9 ;  /* 0x0324c009080085a7 */ /* 0x000ea4000800007f */
[----:B--2---:R-:W-:Y:S05]  /*35bb0*/  @!P0 BRA `(.L_x_10232) ;  /* 0xfffffffc00f08947 */ /* 0x004fea000383ffff */
[----:B------:R-:W-:Y:S05]  /*35bc0*/  BRA `(.L_x_10386) ;  /* 0xffffffa400a07947 */ /* 0x000fea000383ffff */
.L_x_10236:
[----:B0-----:R0:W1:Y:S02]  /*35bd0*/  SYNCS.PHASECHK.TRANS64.TRYWAIT P0, [R9+URZ+0x324a0], R10 ;  /* 0x0324a00a090075a7 */ /* 0x001064000800017f */
[----:B-1----:R-:W-:Y:S05]  /*35be0*/  @!P0 NANOSLEEP.SYNCS 0x989680 ;  /* 0x009896800000895d */ /* 0x002fea0003900000 */
[----:B------:R-:W1:Y:S02]  /*35bf0*/  @!P0 SYNCS.PHASECHK.TRANS64 P0, [R9+URZ+0x324a0], R10 ;  /* 0x0324a00a090085a7 */ /* 0x000e64000800007f */
[----:B-1----:R-:W-:Y:S05]  /*35c00*/  @!P0 BRA `(.L_x_10236) ;  /* 0xfffffffc00f08947 */ /* 0x002fea000383ffff */
[----:B------:R-:W-:Y:S05]  /*35c10*/  BRA `(.L_x_10387) ;  /* 0xffffffa800907947 */ /* 0x000fea000383ffff */
.L_x_10238:
[----:B-1----:R1:W2:Y:S02]  /*35c20*/  SYNCS.PHASECHK.TRANS64.TRYWAIT P1, [R9+URZ+0x324c0], R10 ;  /* 0x0324c00a090075a7 */ /* 0x0022a4000802017f */
[----:B--2---:R-:W-:Y:S05]  /*35c30*/  @!P1 NANOSLEEP.SYNCS 0x989680 ;  /* 0x009896800000995d */ /* 0x004fea0003900000 */
[----:B------:R-:W2:Y:S02]  /*35c40*/  @!P1 SYNCS.PHASECHK.TRANS64 P1, [R9+URZ+0x324c0], R10 ;  /* 0x0324c00a090095a7 */ /* 0x000ea4000802007f */
[----:B--2---:R-:W-:Y:S05]  /*35c50*/  @!P1 BRA `(.L_x_10238) ;  /* 0xfffffffc00f09947 */ /* 0x004fea000383ffff */
[----:B------:R-:W-:Y:S05]  /*35c60*/  BRA `(.L_x_10388) ;  /* 0xffffffa800ec7947 */ /* 0x000fea000383ffff */
.L_x_10256:
[----:B------:R-:W2:Y:S01]  /*35c70*/  S2R R5, SR_TID.X ;  /* 0x0000000000057919 */ /* 0x000ea20000002100 */
[----:B------:R-:W-:Y:S01]  /*35c80*/  BSSY B0, `(.L_x_10389) ;  /* 0x000000a000007945 */ /* 0x000fe20003800000 */
[----:B------:R-:W-:Y:S02]  /*35c90*/  IMAD.MOV.U32 R12, RZ, RZ, RZ ;  /* 0x000000ffff0c7224 */ /* 0x000fe400078e00ff */
[----:B01----:R-:W-:Y:S02]  /*35ca0*/  IMAD.MOV.U32 R11, RZ, RZ, 0x1f ;  /* 0x0000001fff0b7424 */ /* 0x003fe400078e00ff */
[----:B------:R-:W-:Y:S01]  /*35cb0*/  IMAD.MOV.U32 R15, RZ, RZ, -0x1 ;  /* 0xffffffffff0f7424 */ /* 0x000fe200078e00ff */
[----:B--2---:R-:W-:-:S04]  /*35cc0*/  SHF.R.U32.HI R5, RZ, 0x5, R5 ;  /* 0x00000005ff057819 */ /* 0x004fc80000011605 */
[----:B------:R-:W-:-:S05]  /*35cd0*/  LOP3.LUT R5, R5, 0x3, RZ, 0xc0, !PT ;  /* 0x0000000305057812 */ /* 0x000fca00078ec0ff */
[----:B------:R-:W-:-:S07]  /*35ce0*/  IMAD.MOV.U32 R13, RZ, RZ, R5 ;  /* 0x000000ffff0d7224 */ /* 0x000fce00078e0005 */
[----:B------:R-:W-:Y:S05]  /*35cf0*/  WARPSYNC.COLLECTIVE R15, `(.L_x_10390) ;  /* 0x000000000f087348 */ /* 0x000fea0003c00000 */
[----:B------:R0:W1:Y:S02]  /*35d00*/  SHFL.IDX P6, R14, R13, R12, R11 ;  /* 0x0000000c0d0e7389 */ /* 0x00006400000c000b */
[----:B01----:R-:W-:Y:S01]  /*35d10*/  ENDCOLLECTIVE ;  /* 0x000000000000791b */ /* 0x003fe20003800000 */
.L_x_10390:
[----:B------:R-:W-:Y:S05]  /*35d20*/  BSYNC B0 ;  /* 0x0000000000007941 */ /* 0x000fea0003800000 */
.L_x_10389:
[----:B------:R-:W-:Y:S05]  /*35d30*/  BRA `(.L_x_10391) ;  /* 0xffffffb800647947 */ /* 0x000fea000383ffff */
.L_x_10257:
[----:B------:R-:W-:Y:S01]  /*35d40*/  BSSY B0, `(.L_x_10392) ;  /* 0x0000006000007945 */ /* 0x000fe20003800000 */
[----:B------:R-:W-:-:S07]  /*35d50*/  IMAD.MOV.U32 R15, RZ, RZ, -0x1 ;  /* 0xffffffffff0f7424 */ /* 0x000fce00078e00ff */
[----:B01----:R-:W-:Y:S05]  /*35d60*/  WARPSYNC.COLLECTIVE R15, `(.L_x_10393) ;  /* 0x000000000f0c7348 */ /* 0x003fea0003c00000 */
[----:B------:R-:W-:Y:S02]  /*35d70*/  ELECT P6, UR62, PT ;  /* 0x00000000003e782f */ /* 0x000fe400038c0000 */
[----:B------:R-:W-:Y:S01]  /*35d80*/  MOV R14, UR62 ;  /* 0x0000003e000e7c02 */ /* 0x000fe20008000f00 */
[----:B01----:R-:W-:Y:S10]  /*35d90*/  ENDCOLLECTIVE ;  /* 0x000000000000791b */ /* 0x003ff40003800000 */
.L_x_10393:
[----:B------:R-:W-:Y:S05]  /*35da0*/  BSYNC B0 ;  /* 0x0000000000007941 */ /* 0x000fea0003800000 */
.L_x_10392:
[----:B------:R-:W-:Y:S05]  /*35db0*/  BRA `(.L_x_10394) ;  /* 0xffffffb800547947 */ /* 0x000fea000383ffff */
.L_x_10260:
[----:B-1----:R1:W2:Y:S02]  /*35dc0*/  SYNCS.PHASECHK.TRANS64.TRYWAIT P0, [R5+URZ+0x32440], R7 ;  /* 0x03244007050075a7 */ /* 0x0022a4000800017f */
[----:B--2---:R-:W-:Y:S05]  /*35dd0*/  @!P0 NANOSLEEP.SYNCS 0x989680 ;  /* 0x009896800000895d */ /* 0x004fea0003900000 */
[----:B------:R-:W2:Y:S02]  /*35de0*/  @!P0 SYNCS.PHASECHK.TRANS64 P0, [R5+URZ+0x32440], R7 ;  /* 0x03244007050085a7 */ /* 0x000ea4000800007f */
[----:B--2---:R-:W-:Y:S05]  /*35df0*/  @!P0 BRA `(.L_x_10260) ;  /* 0xfffffffc00f08947 */ /* 0x004fea000383ffff */
[----:B------:R-:W-:Y:S05]  /*35e00*/  BRA `(.L_x_10395) ;  /* 0xffffffb800bc7947 */ /* 0x000fea000383ffff */
.L_x_10264:
        /* <DEDUP_REMOVED lines=8> */
.L_x_10267:
[----:B-1----:R1:W2:Y:S02]  /*35e90*/  SYNCS.PHASECHK.TRANS64.TRYWAIT P0, [R2+URZ+0x32460], R5 ;  /* 0x03246005020075a7 */ /* 0x0022a4000800017f */
[----:B--2---:R-:W-:Y:S05]  /*35ea0*/  @!P0 NANOSLEEP.SYNCS 0x989680 ;  /* 0x009896800000895d */ /* 0x004fea0003900000 */
[----:B------:R-:W2:Y:S02]  /*35eb0*/  @!P0 SYNCS.PHASECHK.TRANS64 P0, [R2+URZ+0x32460], R5 ;  /* 0x03246005020085a7 */ /* 0x000ea4000800007f */
[----:B--2---:R-:W-:Y:S05]  /*35ec0*/  @!P0 BRA `(.L_x_10267) ;  /* 0xfffffffc00f08947 */ /* 0x004fea000383ffff */
[----:B------:R-:W-:Y:S05]  /*35ed0*/  BRA `(.L_x_10397) ;  /* 0xffffffc000407947 */ /* 0x000fea000383ffff */
.L_x_10276:
[----:B---3--:R3:W4:Y:S02]  /*35ee0*/  SYNCS.PHASECHK.TRANS64.TRYWAIT P0, [R2+URZ+0x32440], R3 ;  /* 0x03244003020075a7 */ /* 0x008724000800017f */
[----:B----4-:R-:W-:Y:S05]  /*35ef0*/  @!P0 NANOSLEEP.SYNCS 0x989680 ;  /* 0x009896800000895d */ /* 0x010fea0003900000 */
[----:B------:R-:W4:Y:S02]  /*35f00*/  @!P0 SYNCS.PHASECHK.TRANS64 P0, [R2+URZ+0x32440], R3 ;  /* 0x03244003020085a7 */ /* 0x000f24000800007f */
[----:B----4-:R-:W-:Y:S05]  /*35f10*/  @!P0 BRA `(.L_x_10276) ;  /* 0xfffffffc00f08947 */ /* 0x010fea000383ffff */
[----:B------:R-:W-:Y:S05]  /*35f20*/  BRA `(.L_x_10398) ;  /* 0xffffffc400c07947 */ /* 0x000fea000383ffff */
.L_x_10278:
[----:B0-----:R0:W1:Y:S02]  /*35f30*/  SYNCS.PHASECHK.TRANS64.TRYWAIT P0, [R2+URZ+0x32460], R3 ;  /* 0x03246003020075a7 */ /* 0x001064000800017f */
[----:B-1----:R-:W-:Y:S05]  /*35f40*/  @!P0 NANOSLEEP.SYNCS 0x989680 ;  /* 0x009896800000895d */ /* 0x002fea0003900000 */
[----:B------:R-:W1:Y:S02]  /*35f50*/  @!P0 SYNCS.PHASECHK.TRANS64 P0, [R2+URZ+0x32460], R3 ;  /* 0x03246003020085a7 */ /* 0x000e64000800007f */
[----:B-1----:R-:W-:Y:S05]  /*35f60*/  @!P0 BRA `(.L_x_10278) ;  /* 0xfffffffc00f08947 */ /* 0x002fea000383ffff */
[----:B------:R-:W-:Y:S05]  /*35f70*/  BRA `(.L_x_10399) ;  /* 0xffffffc800307947 */ /* 0x000fea000383ffff */
.L_x_10283:
[----:B--2---:R2:W3:Y:S02]  /*35f80*/  SYNCS.PHASECHK.TRANS64.TRYWAIT P0, [R2+URZ+0x32440], R3 ;  /* 0x03244003020075a7 */ /* 0x0044e4000800017f */
[----:B---3--:R-:W-:Y:S05]  /*35f90*/  @!P0 NANOSLEEP.SYNCS 0x989680 ;  /* 0x009896800000895d */ /* 0x008fea0003900000 */
[----:B------:R-:W3:Y:S02]  /*35fa0*/  @!P0 SYNCS.PHASECHK.TRANS64 P0, [R2+URZ+0x32440], R3 ;  /* 0x03244003020085a7 */ /* 0x000ee4000800007f */
[----:B---3--:R-:W-:Y:S05]  /*35fb0*/  @!P0 BRA `(.L_x_10283) ;  /* 0xfffffffc00f08947 */ /* 0x008fea000383ffff */
[----:B------:R-:W-:Y:S05]  /*35fc0*/  BRA `(.L_x_10400) ;  /* 0xffffffcc007c7947 */ /* 0x000fea000383ffff */
.L_x_10285:
[----:B0-----:R0:W1:Y:S02]  /*35fd0*/  SYNCS.PHASECHK.TRANS64.TRYWAIT P1, [R2+URZ+0x32460], R3 ;  /* 0x03246003020075a7 */ /* 0x001064000802017f */
[----:B-1----:R-:W-:Y:S05]  /*35fe0*/  @!P1 NANOSLEEP.SYNCS 0x989680 ;  /* 0x009896800000995d */ /* 0x002fea0003900000 */
[----:B------:R-:W1:Y:S02]  /*35ff0*/  @!P1 SYNCS.PHASECHK.TRANS64 P1, [R2+URZ+0x32460], R3 ;  /* 0x03246003020095a7 */ /* 0x000e64000802007f */
[----:B-1----:R-:W-:Y:S05]  /*36000*/  @!P1 BRA `(.L_x_10285) ;  /* 0xfffffffc00f09947 */ /* 0x002fea000383ffff */
[----:B------:R-:W-:Y:S05]  /*36010*/  BRA `(.L_x_10401) ;  /* 0xffffffcc00e87947 */ /* 0x000fea000383ffff */
.L_x_10290:
[----:B--2---:R2:W3:Y:S02]  /*36020*/  SYNCS.PHASECHK.TRANS64.TRYWAIT P0, [R2+URZ+0x32440], R3 ;  /* 0x03244003020075a7 */ /* 0x0044e4000800017f */
[----:B---3--:R-:W-:Y:S05]  /*36030*/  @!P0 NANOSLEEP.SYNCS 0x989680 ;  /* 0x009896800000895d */ /* 0x008fea0003900000 */
[----:B------:R-:W3:Y:S02]  /*36040*/  @!P0 SYNCS.PHASECHK.TRANS64 P0, [R2+URZ+0x32440], R3 ;  /* 0x03244003020085a7 */ /* 0x000ee4000800007f */
[----:B---3--:R-:W-:Y:S05]  /*36050*/  @!P0 BRA `(.L_x_10290) ;  /* 0xfffffffc00f08947 */ /* 0x008fea000383ffff */
[----:B------:R-:W-:Y:S05]  /*36060*/  BRA `(.L_x_10402) ;  /* 0xffffffd400107947 */ /* 0x000fea000383ffff */
.L_x_10292:
[----:B0-----:R0:W1:Y:S02]  /*36070*/  SYNCS.PHASECHK.TRANS64.TRYWAIT P1, [R2+URZ+0x32460], R3 ;  /* 0x03246003020075a7 */ /* 0x001064000802017f */
[----:B-1----:R-:W-:Y:S05]  /*36080*/  @!P1 NANOSLEEP.SYNCS 0x989680 ;  /* 0x009896800000995d */ /* 0x002fea0003900000 */
[----:B------:R-:W1:Y:S02]  /*36090*/  @!P1 SYNCS.PHASECHK.TRANS64 P1, [R2+URZ+0x32460], R3 ;  /* 0x03246003020095a7 */ /* 0x000e64000802007f */
[----:B-1----:R-:W-:Y:S05]  /*360a0*/  @!P1 BRA `(.L_x_10292) ;  /* 0xfffffffc00f09947 */ /* 0x002fea000383ffff */
[----:B------:R-:W-:Y:S05]  /*360b0*/  BRA `(.L_x_10403) ;  /* 0xffffffd400807947 */ /* 0x000fea000383ffff */
.L_x_10297:
[----:B------:R-:W-:Y:S01]  /*360c0*/  BSSY B0, `(.L_x_10404) ;  /* 0x0000008000007945 */ /* 0x000fe20003800000 */
[----:B-1----:R-:W-:Y:S02]  /*360d0*/  IMAD.MOV.U32 R13, RZ, RZ, R16 ;  /* 0x000000ffff0d7224 */ /* 0x002fe400078e0010 */
[----:B0-----:R-:W-:Y:S02]  /*360e0*/  IMAD.MOV.U32 R12, RZ, RZ, RZ ;  /* 0x000000ffff0c7224 */ /* 0x001fe400078e00ff */
[----:B------:R-:W-:Y:S02]  /*360f0*/  IMAD.MOV.U32 R11, RZ, RZ, 0x1f ;  /* 0x0000001fff0b7424 */ /* 0x000fe400078e00ff */
[----:B------:R-:W-:-:S07]  /*36100*/  IMAD.MOV.U32 R15, RZ, RZ, -0x1 ;  /* 0xffffffffff0f7424 */ /* 0x000fce00078e00ff */
[----:B--23--:R-:W-:Y:S05]  /*36110*/  WARPSYNC.COLLECTIVE R15, `(.L_x_10405) ;  /* 0x000000000f087348 */ /* 0x00cfea0003c00000 */
[----:B------:R0:W1:Y:S02]  /*36120*/  SHFL.IDX P6, R14, R13, R12, R11 ;  /* 0x0000000c0d0e7389 */ /* 0x00006400000c000b */
[----:B0123--:R-:W-:Y:S01]  /*36130*/  ENDCOLLECTIVE ;  /* 0x000000000000791b */ /* 0x00ffe20003800000 */
.L_x_10405:
[----:B------:R-:W-:Y:S05]  /*36140*/  BSYNC B0 ;  /* 0x0000000000007941 */ /* 0x000fea0003800000 */
.L_x_10404:
        /* <DEDUP_REMOVED lines=8> */
.L_x_10406:
[----:B------:R-:W-:Y:S01]  /*361d0*/  IMAD.MOV.U32 R16, RZ, RZ, R14 ;  /* 0x000000ffff107224 */ /* 0x000fe200078e000e */
[----:B------:R-:W-:Y:S06]  /*361e0*/  BRA `(.L_x_10407) ;  /* 0xffffffd800747947 */ /* 0x000fec000383ffff */
.L_x_10300:
[----:B------:R-:W-:Y:S01]  /*361f0*/  BSSY B0, `(.L_x_10408) ;  /* 0x0000008000007945 */ /* 0x000fe20003800000 */
[----:B-1---5:R-:W-:Y:S02]  /*36200*/  IMAD.MOV.U32 R13, RZ, RZ, R17 ;  /* 0x000000ffff0d7224 */ /* 0x022fe400078e0011 */
[----:B0-----:R-:W-:Y:S02]  /*36210*/  IMAD.MOV.U32 R12, RZ, RZ, 0x1 ;  /* 0x00000001ff0c7424 */ /* 0x001fe400078e00ff */
[----:B------:R-:W-:Y:S02]  /*36220*/  IMAD.MOV.U32 R11, RZ, RZ, RZ ;  /* 0x000000ffff0b7224 */ /* 0x000fe400078e00ff */
[----:B------:R-:W-:-:S07]  /*36230*/  IMAD.MOV.U32 R15, RZ, RZ, -0x1 ;  /* 0xffffffffff0f7424 */ /* 0x000fce00078e00ff */
[----:B--234-:R-:W-:Y:S05]  /*36240*/  WARPSYNC.COLLECTIVE R15, `(.L_x_10409) ;  /* 0x000000000f087348 */ /* 0x01cfea0003c00000 */
[----:B------:R0:W1:Y:S02]  /*36250*/  SHFL.UP P6, R14, R13, R12, R11 ;  /* 0x0400000c0d0e7389 */ /* 0x00006400000c000b */
[----:B01234-:R-:W-:Y:S01]  /*36260*/  ENDCOLLECTIVE ;  /* 0x000000000000791b */ /* 0x01ffe20003800000 */
.L_x_10409:
[----:B------:R-:W-:Y:S05]  /*36270*/  BSYNC B0 ;  /* 0x0000000000007941 */ /* 0x000fea0003800000 */
.L_x_10408:
        /* <DEDUP_REMOVED lines=10> */
.L_x_10410:
        /* <DEDUP_REMOVED lines=8> */
.L_x_10411:
        /* <DEDUP_REMOVED lines=8> */
.L_x_10412:
        /* <DEDUP_REMOVED lines=8> */
.L_x_10413:
        /* <DEDUP_REMOVED lines=8> */
.L_x_10414:
[----:B------:R-:W-:Y:S05]  /*36520*/  BRA `(.L_x_10415) ;  /* 0xffffffd800387947 */ /* 0x000fea000383ffff */
.L_x_10305:
        /* <DEDUP_REMOVED lines=8> */
.L_x_10417:
[----:B------:R-:W-:Y:S05]  /*365b0*/  BSYNC B0 ;  /* 0x0000000000007941 */ /* 0x000fea0003800000 */
.L_x_10416:
        /* <DEDUP_REMOVED lines=10> */
.L_x_10418:
        /* <DEDUP_REMOVED lines=8> */
.L_x_10419:
        /* <DEDUP_REMOVED lines=8> */
.L_x_10420:
        /* <DEDUP_REMOVED lines=8> */
.L_x_10421:
        /* <DEDUP_REMOVED lines=8> */
.L_x_10422:
[----:B------:R-:W-:Y:S05]  /*36860*/  BRA `(.L_x_10423) ;  /* 0xffffffd8001c7947 */ /* 0x000fea000383ffff */
.L_x_10307:
[----:B------:R-:W-:Y:S01]  /*36870*/  BSSY B0, `(.L_x_10424) ;  /* 0x0000006000007945 */ /* 0x000fe20003800000 */
[----:B------:R-:W-:Y:S01]  /*36880*/  PLOP3.LUT P6, PT, P6, PT, PT, 0x8, 0x0 ;  /* 0x000000000000781c */ /* 0x000fe200037ce170 */
[----:B------:R-:W-:-:S12]  /*36890*/  IMAD.MOV.U32 R15, RZ, RZ, -0x1 ;  /* 0xffffffffff0f7424 */ /* 0x000fd800078e00ff */
[----:B0-----:R-:W-:Y:S05]  /*368a0*/  WARPSYNC.COLLECTIVE R15, `(.L_x_10425) ;  /* 0x000000000f087348 */ /* 0x001fea0003c00000 */
[----:B------:R-:W-:Y:S01]  /*368b0*/  VOTE.ANY R14, PT, P6 ;  /* 0x00000000000e7806 */ /* 0x000fe200030e0100 */
[----:B0-----:R-:W-:Y:S06]  /*368c0*/  ENDCOLLECTIVE ;  /* 0x000000000000791b */ /* 0x001fec0003800000 */
.L_x_10425:
[----:B------:R-:W-:Y:S05]  /*368d0*/  BSYNC B0 ;  /* 0x0000000000007941 */ /* 0x000fea0003800000 */
.L_x_10424:
        /* <DEDUP_REMOVED lines=9> */
.L_x_10426:
[----:B------:R-:W-:Y:S01]  /*36970*/  IMAD.MOV.U32 R17, RZ, RZ, R14 ;  /* 0x000000ffff117224 */ /* 0x000fe200078e000e */
[----:B------:R-:W-:Y:S06]  /*36980*/  BRA `(.L_x_10427) ;  /* 0xffffffd8000c7947 */ /* 0x000fec000383ffff */
.L_x_10309:
[----:B------:R-:W-:Y:S01]  /*36990*/  BSSY B0, `(.L_x_10428) ;  /* 0x0000007000007945 */ /* 0x000fe20003800000 */
[----:B------:R-:W-:Y:S02]  /*369a0*/  IMAD.MOV.U32 R13, RZ, RZ, R2 ;  /* 0x000000ffff0d7224 */ /* 0x000fe400078e0002 */
[----:B------:R-:W-:Y:S02]  /*369b0*/  IMAD.MOV.U32 R11, RZ, RZ, 0x1f ;  /* 0x0000001fff0b7424 */ /* 0x000fe400078e00ff */
[----:B------:R-:W-:-:S07]  /*369c0*/  IMAD.MOV.U32 R15, RZ, RZ, -0x1 ;  /* 0xffffffffff0f7424 */ /* 0x000fce00078e00ff */
[----:B012---:R-:W-:Y:S05]  /*369d0*/  WARPSYNC.COLLECTIVE R15, `(.L_x_10429) ;  /* 0x000000000f087348 */ /* 0x007fea0003c00000 */
[----:B------:R3:W4:Y:S02]  /*369e0*/  SHFL.IDX P6, R14, R13, R12, R11 ;  /* 0x0000000c0d0e7389 */ /* 0x00072400000c000b */
[----:B01234-:R-:W-:Y:S01]  /*369f0*/  ENDCOLLECTIVE ;  /* 0x000000000000791b */ /* 0x01ffe20003800000 */
.L_x_10429:
[----:B------:R-:W-:Y:S05]  /*36a00*/  BSYNC B0 ;  /* 0x0000000000007941 */ /* 0x000fea0003800000 */
.L_x_10428:
[----:B------:R-:W-:Y:S01]  /*36a10*/  IMAD.MOV.U32 R7, RZ, RZ, R14 ;  /* 0x000000ffff077224 */ /* 0x000fe200078e000e */
[----:B------:R-:W-:Y:S06]  /*36a20*/  BRA `(.L_x_10308) ;  /* 0xffffffd800007947 */ /* 0x000fec000383ffff */
.L_x_10312:
[----:B-1----:R1:W3:Y:S02]  /*36a30*/  SYNCS.PHASECHK.TRANS64.TRYWAIT P0, [R0+URZ+0x32420], R3 ;  /* 0x03242003000075a7 */ /* 0x0022e4000800017f */
[----:B---3--:R-:W-:Y:S05]  /*36a40*/  @!P0 NANOSLEEP.SYNCS 0x989680 ;  /* 0x009896800000895d */ /* 0x008fea0003900000 */
[----:B------:R-:W3:Y:S02]  /*36a50*/  @!P0 SYNCS.PHASECHK.TRANS64 P0, [R0+URZ+0x32420], R3 ;  /* 0x03242003000085a7 */ /* 0x000ee4000800007f */
[----:B---3--:R-:W-:Y:S05]  /*36a60*/  @!P0 BRA `(.L_x_10312) ;  /* 0xfffffffc00f08947 */ /* 0x008fea000383ffff */
[----:B------:R-:W-:Y:S05]  /*36a70*/  BRA `(.L_x_10430) ;  /* 0xffffffdc00707947 */ /* 0x000fea000383ffff */
.L_x_10313:
        /* <DEDUP_REMOVED lines=11> */
.L_x_10432:
[----:B------:R-:W-:Y:S05]  /*36b30*/  BSYNC B0 ;  /* 0x0000000000007941 */ /* 0x000fea0003800000 */
.L_x_10431:
[----:B------:R-:W-:Y:S05]  /*36b40*/  BRA `(.L_x_10433) ;  /* 0xffffffdc00547947 */ /* 0x000fea000383ffff */
.L_x_10314:
[----:B------:R-:W-:Y:S01]  /*36b50*/  BSSY B0, `(.L_x_10434) ;  /* 0x0000006000007945 */ /* 0x000fe20003800000 */
[----:B------:R-:W-:-:S07]  /*36b60*/  IMAD.MOV.U32 R15, RZ, RZ, -0x1 ;  /* 0xffffffffff0f7424 */ /* 0x000fce00078e00ff */
[----:B012---:R-:W-:Y:S05]  /*36b70*/  WARPSYNC.COLLECTIVE R15, `(.L_x_10435) ;  /* 0x000000000f0c7348 */ /* 0x007fea0003c00000 */
[----:B------:R-:W-:Y:S02]  /*36b80*/  ELECT P6, UR62, PT ;  /* 0x00000000003e782f */ /* 0x000fe400038c0000 */
[----:B------:R-:W-:Y:S01]  /*36b90*/  MOV R14, UR62 ;  /* 0x0000003e000e7c02 */ /* 0x000fe20008000f00 */
[----:B012---:R-:W-:Y:S10]  /*36ba0*/  ENDCOLLECTIVE ;  /* 0x000000000000791b */ /* 0x007ff40003800000 */
.L_x_10435:
[----:B------:R-:W-:Y:S05]  /*36bb0*/  BSYNC B0 ;  /* 0x0000000000007941 */ /* 0x000fea0003800000 */
.L_x_10434:
[----:B------:R-:W-:Y:S05]  /*36bc0*/  BRA `(.L_x_10436) ;  /* 0xffffffdc00487947 */ /* 0x000fea000383ffff */
.L_x_10316:
[----:B-1----:R1:W2:Y:S02]  /*36bd0*/  SYNCS.PHASECHK.TRANS64.TRYWAIT P0, [R6+URZ], R5 ;  /* 0x00000005060075a7 */ /* 0x0022a4000800017f */
[----:B--2---:R-:W-:Y:S05]  /*36be0*/  @!P0 NANOSLEEP.SYNCS 0x989680 ;  /* 0x009896800000895d */ /* 0x004fea0003900000 */
[----:B------:R-:W2:Y:S02]  /*36bf0*/  @!P0 SYNCS.PHASECHK.TRANS64 P0, [R6+URZ], R5 ;  /* 0x00000005060085a7 */ /* 0x000ea4000800007f */
[----:B--2---:R-:W-:Y:S05]  /*36c00*/  @!P0 BRA `(.L_x_10316) ;  /* 0xfffffffc00f08947 */ /* 0x004fea000383ffff */
[----:B------:R-:W-:Y:S05]  /*36c10*/  BRA `(.L_x_10437) ;  /* 0xffffffdc00847947 */ /* 0x000fea000383ffff */
.L_x_10317:
[----:B--2---:R2:W3:Y:S02]  /*36c20*/  SYNCS.PHASECHK.TRANS64.TRYWAIT P0, [R7+URZ], R2 ;  /* 0x00000002070075a7 */ /* 0x0044e4000800017f */
[----:B---3--:R-:W-:Y:S05]  /*36c30*/  @!P0 NANOSLEEP.SYNCS 0x989680 ;  /* 0x009896800000895d */ /* 0x008fea0003900000 */
[----:B------:R-:W3:Y:S02]  /*36c40*/  @!P0 SYNCS.PHASECHK.TRANS64 P0, [R7+URZ], R2 ;  /* 0x00000002070085a7 */ /* 0x000ee4000800007f */
[----:B---3--:R-:W-:Y:S05]  /*36c50*/  @!P0 BRA `(.L_x_10317) ;  /* 0xfffffffc00f08947 */ /* 0x008fea000383ffff */
[----:B------:R-:W-:Y:S05]  /*36c60*/  BRA `(.L_x_10438) ;  /* 0xffffffdc00787947 */ /* 0x000fea000383ffff */
.L_x_10319:
[----:B---3--:R3:W4:Y:S02]  /*36c70*/  SYNCS.PHASECHK.TRANS64.TRYWAIT P0, [R4+URZ], R5 ;  /* 0x00000005040075a7 */ /* 0x008724000800017f */
[----:B----4-:R-:W-:Y:S05]  /*36c80*/  @!P0 NANOSLEEP.SYNCS 0x989680 ;  /* 0x009896800000895d */ /* 0x010fea0003900000 */
[----:B------:R-:W4:Y:S02]  /*36c90*/  @!P0 SYNCS.PHASECHK.TRANS64 P0, [R4+URZ], R5 ;  /* 0x00000005040085a7 */ /* 0x000f24000800007f */
[----:B----4-:R-:W-:Y:S05]  /*36ca0*/  @!P0 BRA `(.L_x_10319) ;  /* 0xfffffffc00f08947 */ /* 0x010fea000383ffff */
[----:B------:R-:W-:Y:S05]  /*36cb0*/  BRA `(.L_x_10439) ;  /* 0xffffffdc00807947 */ /* 0x000fea000383ffff */
        .type           $_ZN7cutlass13device_kernelIN5flash11enable_sm90INS1_16FlashAttnFwdSm90INS1_25CollectiveMainloopFwdSm90ILi2EN4cute5tupleIJNS5_1CILi1EEES8_S8_EEENS6_IJNS7_ILi128EEENS7_ILi96EEENS7_ILi64EEEEEELi256ENS_10bfloat16_tEfNS_4arch4Sm90ELb0ELb1ELb1ELb1ELb0ELb1ELb1ELb1ELb0ELb0ELb0ELb0EEENS1_21CollectiveEpilogueFwdINS6_IJSA_NS7_ILi256EEESB_EEES9_SE_SG_Li256ELb1ELb0ELb0ELb0EEENS1_36VarlenDynamicPersistentTileSchedulerILi128ELi96ELi256ELi32ELb0ELb0ELb1ELb1ELb0ELb1EEEEEEEEEvNT_6ParamsE$_ZZN5flash25CollectiveMainloopFwdSm90ILi2EN4cute5tupleIJNS1_1CILi1EEES4_S4_EEENS2_IJNS3_ILi128EEENS3_ILi96EEENS3_ILi64EEEEEELi256EN7cutlass10bfloat16_tEfNSA_4arch4Sm90ELb0ELb1ELb1ELb1ELb0ELb1ELb1ELb1ELb0ELb0ELb0ELb0EE3mmaINS_16FlashAttnFwdSm90ISE_NS_21CollectiveEpilogueFwdINS2_IJS6_NS3_ILi256EEES7_EEES5_SB_SD_Li256ELb1ELb0ELb0ELb0EEENS_36VarlenDynamicPersistentTileSchedulerILi128ELi96ELi256ELi32ELb0ELb0ELb1ELb1ELb0ELb1EEEE13SharedStorageENS1_6TensorINS1_11ArrayEngineIfLm128EEENS1_6LayoutINS2_IJNS2_IJNS3_ILi2EEEST_NS3_ILi32EEEEEES4_S4_EEENS2_IJNS2_IJS4_ST_NS3_ILi4EEEEEENS3_ILi0EEESZ_EEEEEEENS_7SoftmaxILi2ELi0EEEEEbRKNSE_6ParamsENSA_25PipelineTmaAsyncNoClusterILi2ENSA_16PipelineTmaAsyncILi2EEEEES1B_RNSA_13PipelineStateILj2EEERT0_RT1_iRiRKNS_16SeqlenInfoQKNewKILb1ELb1EEENS2_IJiiiiEEERT_ENKUliT_T0_T1_E_clIZSF_ISO_S12_S14_EbS17_S1B_S1B_S1E_S1G_S1I_iS1J_S1N_S1O_S1Q_EUlRS1R_iE0_NS3_ILb1EEES1Y_EEDaiS1R_S1S_S1T_,@function
        .size           $_ZN7cutlass13device_kernelIN5flash11enable_sm90INS1_16FlashAttnFwdSm90INS1_25CollectiveMainloopFwdSm90ILi2EN4cute5tupleIJNS5_1CILi1EEES8_S8_EEENS6_IJNS7_ILi128EEENS7_ILi96EEENS7_ILi64EEEEEELi256ENS_10bfloat16_tEfNS_4arch4Sm90ELb0ELb1ELb1ELb1ELb0ELb1ELb1ELb1ELb0ELb0ELb0ELb0EEENS1_21CollectiveEpilogueFwdINS6_IJSA_NS7_ILi256EEESB_EEES9_SE_SG_Li256ELb1ELb0ELb0ELb0EEENS1_36VarlenDynamicPersistentTileSchedulerILi128ELi96ELi256ELi32ELb0ELb0ELb1ELb1ELb0ELb1EEEEEEEEEvNT_6ParamsE$_ZZN5flash25CollectiveMainloopFwdSm90ILi2EN4cute5tupleIJNS1_1CILi1EEES4_S4_EEENS2_IJNS3_ILi128EEENS3_ILi96EEENS3_ILi64EEEEEELi256EN7cutlass10bfloat16_tEfNSA_4arch4Sm90ELb0ELb1ELb1ELb1ELb0ELb1ELb1ELb1ELb0ELb0ELb0ELb0EE3mmaINS_16FlashAttnFwdSm90ISE_NS_21CollectiveEpilogueFwdINS2_IJS6_NS3_ILi256EEES7_EEES5_SB_SD_Li256ELb1ELb0ELb0ELb0EEENS_36VarlenDynamicPersistentTileSchedulerILi128ELi96ELi256ELi32ELb0ELb0ELb1ELb1ELb0ELb1EEEE13SharedStorageENS1_6TensorINS1_11ArrayEngineIfLm128EEENS1_6LayoutINS2_IJNS2_IJNS3_ILi2EEEST_NS3_ILi32EEEEEES4_S4_EEENS2_IJNS2_IJS4_ST_NS3_ILi4EEEEEENS3_ILi0EEESZ_EEEEEEENS_7SoftmaxILi2ELi0EEEEEbRKNSE_6ParamsENSA_25PipelineTmaAsyncNoClusterILi2ENSA_16PipelineTmaAsyncILi2EEEEES1B_RNSA_13PipelineStateILj2EEERT0_RT1_iRiRKNS_16SeqlenInfoQKNewKILb1ELb1EEENS2_IJiiiiEEERT_ENKUliT_T0_T1_E_clIZSF_ISO_S12_S14_EbS17_S1B_S1B_S1E_S1G_S1I_iS1J_S1N_S1O_S1Q_EUlRS1R_iE0_NS3_ILb1EEES1Y_EEDaiS1R_S1S_S1T_,(.L_x_11972 - $_ZN7cutlass13device_kernelIN5flash11enable_sm90INS1_16FlashAttnFwdSm90INS1_25CollectiveMainloopFwdSm90ILi2EN4cute5tupleIJNS5_1CILi1EEES8_S8_EEENS6_IJNS7_ILi128EEENS7_ILi96EEENS7_ILi64EEEEEELi256ENS_10bfloat16_tEfNS_4arch4Sm90ELb0ELb1ELb1ELb1ELb0ELb1ELb1ELb1ELb0ELb0ELb0ELb0EEENS1_21CollectiveEpilogueFwdINS6_IJSA_NS7_ILi256EEESB_EEES9_SE_SG_Li256ELb1ELb0ELb0ELb0EEENS1_36VarlenDynamicPersistentTileSchedulerILi128ELi96ELi256ELi32ELb0ELb0ELb1ELb1ELb0ELb1EEEEEEEEEvNT_6ParamsE$_ZZN5flash25CollectiveMainloopFwdSm90ILi2EN4cute5tupleIJNS1_1CILi1EEES4_S4_EEENS2_IJNS3_ILi128EEENS3_ILi96EEENS3_ILi64EEEEEELi256EN7cutlass10bfloat16_tEfNSA_4arch4Sm90ELb0ELb1ELb1ELb1ELb0ELb1ELb1ELb1ELb0ELb0ELb0ELb0EE3mmaINS_16FlashAttnFwdSm90ISE_NS_21CollectiveEpilogueFwdINS2_IJS6_NS3_ILi256EEES7_EEES5_SB_SD_Li256ELb1ELb0ELb0ELb0EEENS_36VarlenDynamicPersistentTileSchedulerILi128ELi96ELi256ELi32ELb0ELb0ELb1ELb1ELb0ELb1EEEE13SharedStorageENS1_6TensorINS1_11ArrayEngineIfLm128EEENS1_6LayoutINS2_IJNS2_IJNS3_ILi2EEEST_NS3_ILi32EEEEEES4_S4_EEENS2_IJNS2_IJS4_ST_NS3_ILi4EEEEEENS3_ILi0EEESZ_EEEEEEENS_7SoftmaxILi2ELi0EEEEEbRKNSE_6ParamsENSA_25PipelineTmaAsyncNoClusterILi2ENSA_16PipelineTmaAsyncILi2EEEEES1B_RNSA_13PipelineStateILj2EEERT0_RT1_iRiRKNS_16SeqlenInfoQKNewKILb1ELb1EEENS2_IJiiiiEEERT_ENKUliT_T0_T1_E_clIZSF_ISO_S12_S14_EbS17_S1B_S1B_S1E_S1G_S1I_iS1J_S1N_S1O_S1Q_EUlRS1R_iE0_NS3_ILb1EEES1Y_EEDaiS1R_S1S_S1T_)
$_ZN7cutlass13device_kernelIN5flash11enable_sm90INS1_16FlashAttnFwdSm90INS1_25CollectiveMainloopFwdSm90ILi2EN4cute5tupleIJNS5_1CILi1EEES8_S8_EEENS6_IJNS7_ILi128EEENS7_ILi96EEENS7_ILi64EEEEEELi256ENS_10bfloat16_tEfNS_4arch4Sm90ELb0ELb1ELb1ELb1ELb0ELb1ELb1ELb1ELb0ELb0ELb0ELb0EEENS1_21CollectiveEpilogueFwdINS6_IJSA_NS7_ILi256EEESB_EEES9_SE_SG_Li256ELb1ELb0ELb0ELb0EEENS1_36VarlenDynamicPersistentTileSchedulerILi128ELi96ELi256ELi32ELb0ELb0ELb1ELb1ELb0ELb1EEEEEEEEEvNT_6ParamsE$_ZZN5flash25CollectiveMainloopFwdSm90ILi2EN4cute5tupleIJNS1_1CILi1EEES4_S4_EEENS2_IJNS3_ILi128EEENS3_ILi96EEENS3_ILi64EEEEEELi256EN7cutlass10bfloat16_tEfNSA_4arch4Sm90ELb0ELb1ELb1ELb1ELb0ELb1ELb1ELb1ELb0ELb0ELb0ELb0EE3mmaINS_16FlashAttnFwdSm90ISE_NS_21CollectiveEpilogueFwdINS2_IJS6_NS3_ILi256EEES7_EEES5_SB_SD_Li256ELb1ELb0ELb0ELb0EEENS_36VarlenDynamicPersistentTileSchedulerILi128ELi96ELi256ELi32ELb0ELb0ELb1ELb1ELb0ELb1EEEE13SharedStorageENS1_6TensorINS1_11ArrayEngineIfLm128EEENS1_6LayoutINS2_IJNS2_IJNS3_ILi2EEEST_NS3_ILi32EEEEEES4_S4_EEENS2_IJNS2_IJS4_ST_NS3_ILi4EEEEEENS3_ILi0EEESZ_EEEEEEENS_7SoftmaxILi2ELi0EEEEEbRKNSE_6ParamsENSA_25PipelineTmaAsyncNoClusterILi2ENSA_16PipelineTmaAsyncILi2EEEEES1B_RNSA_13PipelineStateILj2EEERT0_RT1_iRiRKNS_16SeqlenInfoQKNewKILb1ELb1EEENS2_IJiiiiEEERT_ENKUliT_T0_T1_E_clIZSF_ISO_S12_S14_EbS17_S1B_S1B_S1E_S1G_S1I_iS1J_S1N_S1O_S1Q_EUlRS1R_iE0_NS3_ILb1EEES1Y_EEDaiS1R_S1S_S1T_:
[----:B------:R-:W-:Y:S01]  /*36cc0*/  R2UR UR5, R3 ;  /* 0x00000000030572ca */ /* 0x000fe200000e0000 */
[----:B------:R-:W-:-:S12]  /*36cd0*/  ULDC UR4, c[0x0][0x20] ;  /* 0x0000080000047ab9 */ /* 0x000fd80000000800 */
[----:B------:R-:W-:-:S09]  /*36ce0*/  UIADD3 UR4, -UR4, UR5, URZ ;  /* 0x0000000504047290 */ /* 0x000fd2000fffe13f */
[----:B------:R-:W2:Y:S04]  /*36cf0*/  LDL.64 R6, [UR4+0x18] ;  /* 0x00001804ff067983 */ /* 0x000ea80008100a00 */
[----:B------:R-:W3:Y:S01]  /*36d00*/  LDL.64 R4, [UR4] ;  /* 0x00000004ff047983 */ /* 0x000ee20008100a00 */
[----:B------:R-:W-:-:S03]  /*36d10*/  ULDC.64 UR6, c[0x0][0x208] ;  /* 0x0000820000067ab9 */ /* 0x000fc60000000a00 */
[----:B--2---:R-:W2:Y:S04]  /*36d20*/  LD.E R8, desc[UR6][R6.64+0x1c] ;  /* 0x00001c0606087980 */ /* 0x004ea8000c101900 */
[----:B---3--:R0:W5:Y:S04]  /*36d30*/  LD.E R3, desc[UR6][R4.64] ;  /* 0x0000000604037980 */ /* 0x008168000c101900 */
[----:B------:R0:W5:Y:S01]  /*36d40*/  LD.E R10, desc[UR6][R4.64+0x4] ;  /* 0x00000406040a7980 */ /* 0x000162000c101900 */
[----:B------:R-:W-:Y:S01]  /*36d50*/  BSSY B1, `(.L_x_10440) ;  /* 0x0000005000017945 */ /* 0x000fe20003800000 */
[----:B--2---:R-:W-:-:S04]  /*36d60*/  LOP3.LUT R8, R8, 0x1, RZ, 0xfc, !PT ;  /* 0x0000000108087812 */ /* 0x004fc800078efcff */
[----:B------:R-:W-:-:S13]  /*36d70*/  ISETP.NE.AND P0, PT, R8, 0x3, PT ;  /* 0x000000030800780c */ /* 0x000fda0003f05270 */
[----:B0-----:R-:W-:Y:S05]  /*36d80*/  @!P0 BRA `(.L_x_10441) ;  /* 0x0000000000048947 */ /* 0x001fea0003800000 */
[----:B------:R-:W-:Y:S01]  /*36d90*/  BPT.TRAP 0x1 ;  /* 0x000000040000795c */ /* 0x000fe20000300000 */
.L_x_10441:
[----:B------:R-:W-:Y:S05]  /*36da0*/  BSYNC B1 ;  /* 0x0000000000017941 */ /* 0x000fea0003800000 */
.L_x_10440:
        /* <DEDUP_REMOVED lines=13> */
.L_x_10443:
[----:B------:R-:W-:Y:S05]  /*36e80*/  BSYNC B1 ;  /* 0x0000000000017941 */ /* 0x000fea0003800000 */
.L_x_10442:
        /* <DEDUP_REMOVED lines=8> */
.L_x_10445:
[----:B------:R-:W-:Y:S05]  /*36f10*/  BSYNC B1 ;  /* 0x0000000000017941 */ /* 0x000fea0003800000 */
.L_x_10444:
[----:B0----5:R-:W2:Y:S04]  /*36f20*/  LDL.64 R8, [UR4] ;  /* 0x00000004ff087983 */ /* 0x021ea80008100a00 */
[----:B------:R-:W3:Y:S04]  /*36f30*/  LDL.64 R6, [UR4+0x28] ;  /* 0x00002804ff067983 */ /* 0x000ee80008100a00 */
[----:B------:R-:W4:Y:S04]  /*36f40*/  LDL.64 R4, [UR4+0x20] ;  /* 0x00002004ff047983 */ /* 0x000f280008100a00 */
[----:B------:R-:W4:Y:S04]  /*36f50*/  LDL.64 R10, [UR4+0x8] ;  /* 0x00000804ff0a7983 */ /* 0x000f280008100a00 */
[----:B--2---:R-:W2:Y:S04]  /*36f60*/  LD.E R9, desc[UR6][R8.64] ;  /* 0x0000000608097980 */ /* 0x004ea8000c101900 */
[----:B---3--:R-:W2:Y:S01]  /*36f70*/  LD.E.64 R12, desc[UR6][R6.64] ;  /* 0x00000006060c7980 */ /* 0x008ea2000c101b00 */
[----:B------:R-:W-:Y:S05]  /*36f80*/  WARPSYNC.ALL ;  /* 0x0000000000007948 */ /* 0x000fea0003800000 */
[----:B----4-:R0:W-:Y:S04]  /*36f90*/  ST.E desc[UR6][R10.64], RZ ;  /* 0x000000ff0a007985 */ /* 0x0101e8000c101906 */
[----:B------:R-:W3:Y:S01]  /*36fa0*/  LD.E.64 R6, desc[UR6][R4.64] ;  /* 0x0000000604067980 */ /* 0x000ee2000c101b00 */
[----:B--2---:R-:W-:Y:S01]  /*36fb0*/  IMAD R8, R9, 0x300, R12 ;  /* 0x0000030009087824 */ /* 0x004fe200078e020c */
[----:B------:R-:W-:Y:S01]  /*36fc0*/  WARPGROUP.ARRIVE ;  /* 0x00000000000079c5 */ /* 0x000fe20000000000 */
[----:B------:R-:W-:-:S02]  /*36fd0*/  IMAD.MOV.U32 R9, RZ, RZ, R13 ;  /* 0x000000ffff097224 */ /* 0x000fc400078e000d */
[----:B------:R-:W-:Y:S01]  /*36fe0*/  IMAD.MOV.U32 R211, RZ, RZ, 0x1 ;  /* 0x00000001ffd37424 */ /* 0x000fe200078e00ff */
        /* <DEDUP_REMOVED lines=10> */
[----:B------:R-:W-:-:S03]  /*37090*/  WARPGROUP.ARRIVE ;  /* 0x00000000000079c5 */ /* 0x000fc60000000000 */
        /* <DEDUP_REMOVED lines=21> */
[----:B------:R-:W-:-:S03]  /*371f0*/  IMAD.MOV.U32 R9, RZ, RZ, R13 ;  /* 0x000000ffff097224 */ /* 0x000fc600078e000d */
        /* <DEDUP_REMOVED lines=8> */
[----:B------:R-:W2:Y:S04]  /*37280*/  LDL.64 R6, [UR4+0x38] ;  /* 0x00003804ff067983 */ /* 0x000ea80008100a00 */
[----:B------:R-:W3:Y:S04]  /*37290*/  LDL.64 R4, [UR4+0x30] ;  /* 0x00003004ff047983 */ /* 0x000ee80008100a00 */
[----:B--2---:R-:W2:Y:S01]  /*372a0*/  LD.E R6, desc[UR6][R6.64] ;  /* 0x0000000606067980 */ /* 0x004ea2000c101900 */
[----:B---3--:R-:W-:Y:S01]  /*372b0*/  MOV R4, R4 ;  /* 0x0000000400047202 */ /* 0x008fe20000000f00 */
[----:B------:R-:W-:Y:S01]  /*372c0*/  BSSY B1, `(.L_x_10447) ;  /* 0x0000007000017945 */ /* 0x000fe20003800000 */
[----:B--2---:R-:W-:-:S04]  /*372d0*/  LEA.HI R3, R6, R6, RZ, 0x1 ;  /* 0x0000000606037211 */ /* 0x004fc800078f08ff */
[----:B------:R-:W-:-:S05]  /*372e0*/  LOP3.LUT R3, R3, 0xfffffffe, RZ, 0xc0, !PT ;  /* 0xfffffffe03037812 */ /* 0x000fca00078ec0ff */
[----:B------:R-:W-:-:S05]  /*372f0*/  IMAD.IADD R3, R6, 0x1, -R3 ;  /* 0x0000000106037824 */ /* 0x000fca00078e0a03 */
[----:B------:R-:W-:-:S04]  /*37300*/  SHF.L.U32 R3, R3, 0x1f, RZ ;  /* 0x0000001f03037819 */ /* 0x000fc800000006ff */
[----:B------:R-:W1:Y:S02]  /*37310*/  SYNCS.PHASECHK.TRANS64.TRYWAIT P0, [R4+URZ+0x32410], R3 ;  /* 0x03241003040075a7 */ /* 0x000e64000800017f */
[----:B01----:R-:W-:Y:S05]  /*37320*/  @!P0 BRA `(.L_x_10448) ;  /* 0x000000b000f08947 */ /* 0x003fea0003800000 */
.L_x_10471:
[----:B------:R-:W-:Y:S05]  /*37330*/  BSYNC B1 ;  /* 0x0000000000017941 */ /* 0x000fea0003800000 */
.L_x_10447:
[----:B------:R-:W2:Y:S04]  /*37340*/  LDL.64 R6, [UR4+0x40] ;  /* 0x00004004ff067983 */ /* 0x000ea80008100a00 */
[----:B0-----:R-:W3:Y:S04]  /*37350*/  LDL.64 R4, [UR4] ;  /* 0x00000004ff047983 */ /* 0x001ee80008100a00 */
        /* <DEDUP_REMOVED lines=8> */
.L_x_10450:
[----:B------:R-:W-:Y:S05]  /*373e0*/  BSYNC B1 ;  /* 0x0000000000017941 */ /* 0x000fea0003800000 */
.L_x_10449:
        /* <DEDUP_REMOVED lines=13> */
.L_x_10452:
[----:B------:R-:W-:Y:S05]  /*374c0*/  BSYNC B1 ;  /* 0x0000000000017941 */ /* 0x000fea0003800000 */
.L_x_10451:
        /* <DEDUP_REMOVED lines=8> */
.L_x_10454:
[----:B------:R-:W-:Y:S05]  /*37550*/  BSYNC B1 ;  /* 0x0000000000017941 */ /* 0x000fea0003800000 */
.L_x_10453:
[----:B------:R-:W2:Y:S04]  /*37560*/  LDL.64 R10, [UR4] ;  /* 0x00000004ff0a7983 */ /* 0x000ea80008100a00 */
[----:B0----5:R-:W3:Y:S04]  /*37570*/  LDL.64 R8, [UR4+0x58] ;  /* 0x00005804ff087983 */ /* 0x021ee80008100a00 */
[----:B------:R-:W4:Y:S04]  /*37580*/  LDL.64 R4, [UR4+0x48] ;  /* 0x00004804ff047983 */ /* 0x000f280008100a00 */
[----:B------:R-:W3:Y:S04]  /*37590*/  LDL.64 R6, [UR4+0x50] ;  /* 0x00005004ff067983 */ /* 0x000ee80008100a00 */
[----:B------:R-:W3:Y:S04]  /*375a0*/  LDL.LU R18, [R1+0x470] ;  /* 0x0004700001127983 */ /* 0x000ee80000300800 */
[----:B--2---:R-:W2:Y:S04]  /*375b0*/  LD.E R15, desc[UR6][R10.64] ;  /* 0x000000060a0f7980 */ /* 0x004ea8000c101900 */
[----:B----4-:R-:W4:Y:S04]  /*375c0*/  LD.E R3, desc[UR6][R4.64] ;  /* 0x0000000604037980 */ /* 0x010f28000c101900 */
[----:B---3--:R-:W2:Y:S04]  /*375d0*/  LD.E.64 R10, desc[UR6][R8.64] ;  /* 0x00000006080a7980 */ /* 0x008ea8000c101b00 */
[----:B------:R-:W3:Y:S01]  /*375e0*/  LD.E.64 R12, desc[UR6][R6.64] ;  /* 0x00000006060c7980 */ /* 0x000ee2000c101b00 */
[----:B------:R-:W-:Y:S05]  /*375f0*/  WARPSYNC.ALL ;  /* 0x0000000000007948 */ /* 0x000fea0003800000 */
[----:B------:R-:W-:Y:S01]  /*37600*/  WARPGROUP.ARRIVE ;  /* 0x00000000000079c5 */ /* 0x000fe20000000000 */
[----:B----4-:R-:W-:Y:S01]  /*37610*/  ISETP.NE.U32.AND P0, PT, R3, RZ, PT ;  /* 0x000000ff0300720c */ /* 0x010fe20003f05070 */
[----:B--2---:R-:W-:-:S02]  /*37620*/  IMAD R14, R15, 0xc00, R10 ;  /* 0x00000c000f0e7824 */ /* 0x004fc400078e020a */
[----:B------:R-:W-:Y:S01]  /*37630*/  IMAD.MOV.U32 R15, RZ, RZ, R11 ;  /* 0x000000ffff0f7224 */ /* 0x000fe200078e000b */
[----:B---3--:R-:W-:Y:S02]  /*37640*/  R2UR UR8, R12 ;  /* 0x000000000c0872ca */ /* 0x008fe400000e0000 */
[----:B------:R-:W-:Y:S02]  /*37650*/  R2UR UR9, R13 ;  /* 0x000000000d0972ca */ /* 0x000fe400000e0000 */
[----:B------:R-:W-:Y:S02]  /*37660*/  R2UR UR10, R14 ;  /* 0x000000000e0a72ca */ /* 0x000fe400000e0000 */
[----:B------:R-:W-:-:S03]  /*37670*/  R2UR UR11, R15 ;  /* 0x000000000f0b72ca */ /* 0x000fc600000e0000 */
[----:B------:R-:W-:-:S10]  /*37680*/  VOTEU.ANY UP0, P0 ;  /* 0x00000000003f7886 */ /* 0x000fd40000000100 */
[----:B------:R-:W-:Y:S03]  /*37690*/  HGMMA.64x96x16.F32.BF16 R24, gdesc[UR8], R24, UP0, gsb0 ;  /* 0x01600000081879f0 */ /* 0x000fe6000b801818 */
[----:B------:R-:W-:Y:S02]  /*376a0*/  WARPGROUP.DEPBAR.LE gsb0, 0x0 ;  /* 0x00008000000079c5 */ /* 0x000fe40000010000 */
[----:B------:R-:W-:Y:S04]  /*376b0*/  ST.E desc[UR6][R4.64], R211 ;  /* 0x000000d304007985 */ /* 0x000fe8000c101906 */
[----:B------:R-:W2:Y:S01]  /*376c0*/  LD.E.64 R8, desc[UR6][R6.64] ;  /* 0x0000000606087980 */ /* 0x000ea2000c101b00 */
[----:B------:R-:W-:Y:S01]  /*376d0*/  VIADD R10, R14, 0x2 ;  /* 0x000000020e0a7836 */ /* 0x000fe20000000000 */
[----:B------:R-:W-:-:S04]  /*376e0*/  R2UR UR11, R11 ;  /* 0x000000000b0b72ca */ /* 0x000fc800000e0000 */
[----:B------:R-:W-:Y:S01]  /*376f0*/  R2UR UR10, R10 ;  /* 0x000000000a0a72ca */ /* 0x000fe200000e0000 */
[----:B------:R-:W-:Y:S01]  /*37700*/  WARPGROUP.ARRIVE ;  /* 0x00000000000079c5 */ /* 0x000fe20000000000 */
        /* <DEDUP_REMOVED lines=153> */
[----:B------:R-:W-:-:S06]  /*380a0*/  WARPGROUP.ARRIVE ;  /* 0x00000000000079c5 */ /* 0x000fcc0000000000 */
[----:B------:R-:W0:Y:S02]  /*380b0*/  S2R R215, SR_TID.X ;  /* 0x0000000000d77919 */ /* 0x000e240000002100 */
[----:B0-----:R-:W-:Y:S01]  /*380c0*/  LOP3.LUT P1, RZ, R215, 0x7f, RZ, 0xc0, !PT ;  /* 0x0000007fd7ff7812 */ /* 0x001fe2000782c0ff */
[----:B--2---:R-:W-:Y:S01]  /*380d0*/  VIADD R8, R8, 0xc06 ;  /* 0x00000c0608087836 */ /* 0x004fe20000000000 */
[----:B------:R-:W-:-:S04]  /*380e0*/  R2UR UR9, R9 ;  /* 0x00000000090972ca */ /* 0x000fc800000e0000 */
[----:B------:R-:W-:-:S13]  /*380f0*/  R2UR UR8, R8 ;  /* 0x00000000080872ca */ /* 0x000fda00000e0000 */
[----:B------:R-:W-:Y:S03]  /*38100*/  HGMMA.64x96x16.F32.BF16 R24, gdesc[UR8], R24, gsb0 ;  /* 0x01600000081879f0 */ /* 0x000fe60008001818 */
[----:B------:R-:W-:Y:S02]  /*38110*/  WARPGROUP.DEPBAR.LE gsb0, 0x0 ;  /* 0x00008000000079c5 */ /* 0x000fe40000010000 */
[----:B------:R0:W-:Y:S04]  /*38120*/  ST.E desc[UR6][R4.64], R211 ;  /* 0x000000d304007985 */ /* 0x0001e8000c101906 */
[----:B------:R-:W2:Y:S04]  /*38130*/  @!P1 LDL.64 R6, [UR4+0x18] ;  /* 0x00001804ff069983 */ /* 0x000ea80008100a00 */
[----:B------:R-:W3:Y:S01]  /*38140*/  @!P1 LDL.64 R8, [UR4] ;  /* 0x00000004ff089983 */ /* 0x000ee20008100a00 */
[----:B------:R-:W-:-:S04]  /*38150*/  SHF.R.U32.HI R3, RZ, 0x7, R215 ;  /* 0x00000007ff037819 */ /* 0x000fc800000116d7 */
[----:B------:R-:W-:-:S05]  /*38160*/  IADD3 R3, -R3, 0xb, RZ ;  /* 0x0000000b03037810 */ /* 0x000fca0007ffe1ff */
[----:B------:R1:W-:Y:S06]  /*38170*/  BAR.ARV R3, 0x100 ;  /* 0x000400030000751d */ /* 0x0003ec0000002000 */
[----:B--2---:R-:W2:Y:S04]  /*38180*/  @!P1 LD.E.64 R6, desc[UR6][R6.64+0x30] ;  /* 0x0000300606069980 */ /* 0x004ea8000c101b00 */
[----:B---3--:R-:W3:Y:S01]  /*38190*/  @!P1 LD.E R8, desc[UR6][R8.64] ;  /* 0x0000000608089980 */ /* 0x008ee2000c101900 */
[----:B--2---:R-:W-:-:S05]  /*381a0*/  @!P1 MOV R11, R6 ;  /* 0x00000006000b9202 */ /* 0x004fca0000000f00 */
[----:B---3--:R-:W-:-:S05]  /*381b0*/  @!P1 IMAD R10, R8, 0x8, R11 ;  /* 0x00000008080a9824 */ /* 0x008fca00078e020b */
[----:B------:R-:W-:-:S04]  /*381c0*/  @!P1 PRMT R10, RZ, 0x654, R10 ;  /* 0x00000654ff0a9816 */ /* 0x000fc8000000000a */
[----:B------:R2:W-:Y:S02]  /*381d0*/  @!P1 SYNCS.ARRIVE.TRANS64.RED.A1T0 RZ, [R10+URZ], RZ ;  /* 0x000000ff0aff99a7 */ /* 0x0005e4000810043f */
[----:B--2---:R-:W2:Y:S01]  /*381e0*/  LDL.64 R10, [UR4+0x68] ;  /* 0x00006804ff0a7983 */ /* 0x004ea20008100a00 */
[----:B------:R-:W-:-:S05]  /*381f0*/  IMAD.MOV.U32 R74, RZ, RZ, R72 ;  /* 0x000000ffff4a7224 */ /* 0x000fca00078e0048 */
[----:B------:R-:W3:Y:S04]  /*38200*/  LD.E R76, desc[UR6][R74.64] ;  /* 0x000000064a4c7980 */ /* 0x000ee8000c101900 */
[----:B--2---:R-:W2:Y:S01]  /*38210*/  LD.E.64 R10, desc[UR6][R10.64] ;  /* 0x000000060a0a7980 */ /* 0x004ea2000c101b00 */
[----:B------:R-:W-:-:S03]  /*38220*/  IMAD.MOV.U32 R72, RZ, RZ, R2 ;  /* 0x000000ffff487224 */ /* 0x000fc600078e0002 */
[----:B0-----:R-:W4:Y:S04]  /*38230*/  LD.E R5, desc[UR6][R74.64+0x8] ;  /* 0x000008064a057980 */ /* 0x001f28000c101900 */
[----:B------:R0:W4:Y:S04]  /*38240*/  LD.E R73, desc[UR6][R72.64] ;  /* 0x0000000648497980 */ /* 0x000128000c101900 */
[----:B-1----:R-:W3:Y:S04]  /*38250*/  LD.E R3, desc[UR6][R74.64+0x18] ;  /* 0x000018064a037980 */ /* 0x002ee8000c101900 */
[----:B------:R-:W4:Y:S04]  /*38260*/  LD.E R4, desc[UR6][R74.64+0x4] ;  /* 0x000004064a047980 */ /* 0x000f28000c101900 */
[----:B------:R-:W4:Y:S04]  /*38270*/  LD.E R77, desc[UR6][R74.64+0xc] ;  /* 0x00000c064a4d7980 */ /* 0x000f28000c101900 */
[----:B------:R-:W4:Y:S04]  /*38280*/  LD.E R78, desc[UR6][R74.64+0x10] ;  /* 0x000010064a4e7980 */ /* 0x000f28000c101900 */
[----:B------:R-:W4:Y:S04]  /*38290*/  LD.E R79, desc[UR6][R74.64+0x14] ;  /* 0x000014064a4f7980 */ /* 0x000f28000c101900 */
[----:B--2---:R-:W2:Y:S01]  /*382a0*/  LD.E R15, desc[UR6][R10.64] ;  /* 0x000000060a0f7980 */ /* 0x004ea2000c101900 */
[----:B------:R-:W-:-:S04]  /*382b0*/  LOP3.LUT R18, R18, 0xfff7ffff, RZ, 0xc0, !PT ;  /* 0xfff7ffff12127812 */ /* 0x000fc800078ec0ff */
[----:B------:R-:W-:-:S05]  /*382c0*/  @P1 LOP3.LUT R18, R18, 0x80000, RZ, 0xfc, !PT ;  /* 0x0008000012121812 */ /* 0x000fca00078efcff */
[----:B------:R1:W-:Y:S01]  /*382d0*/  STL [R1+0x470], R18 ;  /* 0x0004701201007387 */ /* 0x0003e20000100800 */
[----:B---3--:R-:W-:Y:S01]  /*382e0*/  ISETP.GE.AND P0, PT, R3, 0x1, PT ;  /* 0x000000010300780c */ /* 0x008fe20003f06270 */
[----:B------:R-:W-:Y:S01]  /*382f0*/  BSSY B1, `(.L_x_10456) ;  /* 0x000009d000017945 */ /* 0x000fe20003800000 */
[----:B----4-:R-:W-:Y:S02]  /*38300*/  IMAD R79, R0, -0x60, R79 ;  /* 0xffffffa0004f7824 */ /* 0x010fe400078e024f */
[-C--:B--2---:R-:W-:Y:S01]  /*38310*/  FMUL.FTZ R9, R31, R15.reuse ;  /* 0x0000000f1f097220 */ /* 0x084fe20000410000 */
[----:B------:R-:W-:Y:S01]  /*38320*/  SHF.R.S32.HI R31, RZ, 0x1f, R76 ;  /* 0x0000001fff1f7819 */ /* 0x000fe2000001144c */
[----:B------:R-:W-:-:S03]  /*38330*/  FMUL.FTZ R33, R33, R15 ;  /* 0x0000000f21217220 */ /* 0x000fc60000410000 */
[----:B------:R-:W-:Y:S01]  /*38340*/  LEA.HI R31, R31, R76, RZ, 0x7 ;  /* 0x0000004c1f1f7211 */ /* 0x000fe200078f38ff */
[----:B------:R2:W3:Y:S01]  /*38350*/  MUFU.TANH R82, R33 ;  /* 0x0000002100527308 */ /* 0x0004e20000002400 */
[----:B------:R-:W-:Y:S02]  /*38360*/  FMUL.FTZ R32, R32, R15 ;  /* 0x0000000f20207220 */ /* 0x000fe40000410000 */
[----:B--2---:R-:W-:-:S05]  /*38370*/  LOP3.LUT R33, R31, 0xffffff80, RZ, 0xc0, !PT ;  /* 0xffffff801f217812 */ /* 0x004fca00078ec0ff */
[----:B------:R2:W4:Y:S01]  /*38380*/  MUFU.TANH R81, R32 ;  /* 0x0000002000517308 */ /* 0x0005220000002400 */
[----:B------:R-:W-:Y:S02]  /*38390*/  IMAD.IADD R33, R76, 0x1, -R33 ;  /* 0x000000014c217824 */ /* 0x000fe400078e0a21 */
[----:B------:R-:W-:-:S03]  /*383a0*/  FMUL.FTZ R37, R37, R15 ;  /* 0x0000000f25257220 */ /* 0x000fc60000410000 */
[----:B--2---:R-:W-:Y:S02]  /*383b0*/  SHF.R.S32.HI R32, RZ, 0x1f, R33 ;  /* 0x0000001fff207819 */ /* 0x004fe40000011421 */
[----:B------:R2:W0:Y:S01]  /*383c0*/  MUFU.TANH R84, R37 ;  /* 0x0000002500547308 */ /* 0x0004220000002400 */
[-C--:B------:R-:W-:Y:S01]  /*383d0*/  FMUL.FTZ R8, R30, R15.reuse ;  /* 0x0000000f1e087220 */ /* 0x080fe20000410000 */
[----:B------:R-:W-:Y:S01]  /*383e0*/  SHF.R.S32.HI R30, RZ, 0x7, R31 ;  /* 0x00000007ff1e7819 */ /* 0x000fe2000001141f */
[-C--:B------:R-:W-:Y:S01]  /*383f0*/  FMUL.FTZ R12, R38, R15.reuse ;  /* 0x0000000f260c7220 */ /* 0x080fe20000410000 */
[----:B------:R-:W-:Y:S01]  /*38400*/  FMUL.FTZ R13, R39, R15 ;  /* 0x0000000f270d7220 */ /* 0x000fe20000410000 */
[----:B--2---:R-:W-:Y:S02]  /*38410*/  LEA.HI R37, R32, R33, RZ, 0x2 ;  /* 0x0000002120257211 */ /* 0x004fe400078f10ff */
[----:B------:R-:W-:Y:S02]  /*38420*/  LEA.HI R31, R31, R30, RZ, 0x1 ;  /* 0x0000001e1f1f7211 */ /* 0x000fe400078f08ff */
[----:B------:R-:W-:-:S02]  /*38430*/  SHF.R.S32.HI R38, RZ, 0x2, R37 ;  /* 0x00000002ff267819 */ /* 0x000fc40000011425 */
[----:B------:R-:W-:Y:S02]  /*38440*/  SHF.R.S32.HI R39, RZ, 0x1f, R37 ;  /* 0x0000001fff277819 */ /* 0x000fe40000011425 */
[----:B------:R-:W-:Y:S02]  /*38450*/  LEA.HI R32, R32, R33, RZ, 0x5 ;  /* 0x0000002120207211 */ /* 0x000fe400078f28ff */
[----:B------:R-:W-:Y:S02]  /*38460*/  LEA.HI R39, R39, R38, RZ, 0x3 ;  /* 0x0000002627277211 */ /* 0x000fe400078f18ff */
[----:B------:R-:W-:Y:S01]  /*38470*/  LOP3.LUT R31, R31, 0x3fffffe, RZ, 0xc0, !PT ;  /* 0x03fffffe1f1f7812 */ /* 0x000fe200078ec0ff */
[-C--:B------:R-:W-:Y:S01]  /*38480*/  FMUL.FTZ R28, R28, R15.reuse ;  /* 0x0000000f1c1c7220 */ /* 0x080fe20000410000 */
[-C--:B------:R-:W-:Y:S01]  /*38490*/  FMUL.FTZ R29, R29, R15.reuse ;  /* 0x0000000f1d1d7220 */ /* 0x080fe20000410000 */
[----:B------:R-:W-:Y:S01]  /*384a0*/  FMUL.FTZ R36, R36, R15 ;  /* 0x0000000f24247220 */ /* 0x000fe20000410000 */
[----:B------:R-:W-:-:S02]  /*384b0*/  SHF.R.S32.HI R32, RZ, 0x5, R32 ;  /* 0x00000005ff207819 */ /* 0x000fc40000011420 */
[----:B------:R-:W-:Y:S01]  /*384c0*/  LOP3.LUT R39, R39, 0xfffffff8, RZ, 0xc0, !PT ;  /* 0xfffffff827277812 */ /* 0x000fe200078ec0ff */
[----:B------:R-:W-:Y:S01]  /*384d0*/  IMAD.IADD R31, R30, 0x1, -R31 ;  /* 0x000000011e1f7824 */ /* 0x000fe200078e0a1f */
[----:B------:R-:W-:Y:S01]  /*384e0*/  LOP3.LUT R30, R37, 0x7ffffffc, RZ, 0xc0, !PT ;  /* 0x7ffffffc251e7812 */ /* 0x000fe200078ec0ff */
[-C--:B------:R-:W-:Y:S01]  /*384f0*/  FMUL.FTZ R7, R24, R15.reuse ;  /* 0x0000000f18077220 */ /* 0x080fe20000410000 */
[-C--:B------:R-:W-:Y:S01]  /*38500*/  FMUL.FTZ R14, R25, R15.reuse ;  /* 0x0000000f190e7220 */ /* 0x080fe20000410000 */
[-C--:B------:R-:W-:Y:S01]  /*38510*/  FMUL.FTZ R2, R26, R15.reuse ;  /* 0x0000000f1a027220 */ /* 0x080fe20000410000 */
[-C--:B------:R-:W-:Y:S01]  /*38520*/  FMUL.FTZ R6, R27, R15.reuse ;  /* 0x0000000f1b067220 */ /* 0x080fe20000410000 */
[----:B0-----:R-:W0:Y:S01]  /*38530*/  MUFU.TANH R72, R28 ;  /* 0x0000001c00487308 */ /* 0x001e220000002400 */
[-C--:B------:R-:W-:Y:S01]  /*38540*/  FMUL.FTZ R10, R34, R15.reuse ;  /* 0x0000000f220a7220 */ /* 0x080fe20000410000 */
[----:B------:R-:W-:Y:S01]  /*38550*/  FMUL.FTZ R11, R35, R15 ;  /* 0x0000000f230b7220 */ /* 0x000fe20000410000 */
[----:B------:R-:W-:-:S02]  /*38560*/  IMAD R37, R0, -0x60, R5 ;  /* 0xffffffa000257824 */ /* 0x000fc400078e0205 */
[-C--:B------:R-:W-:Y:S01]  /*38570*/  FMUL.FTZ R40, R40, R15.reuse ;  /* 0x0000000f28287220 */ /* 0x080fe20000410000 */
[-C--:B-1----:R-:W-:Y:S01]  /*38580*/  FMUL.FTZ R18, R42, R15.reuse ;  /* 0x0000000f2a127220 */ /* 0x082fe20000410000 */
[-C--:B------:R-:W-:Y:S01]  /*38590*/  FMUL.FTZ R44, R44, R15.reuse ;  /* 0x0000000f2c2c7220 */ /* 0x080fe20000410000 */
[-C--:B------:R-:W-:Y:S01]  /*385a0*/  FMUL.FTZ R45, R45, R15.reuse ;  /* 0x0000000f2d2d7220 */ /* 0x080fe20000410000 */
[----:B------:R1:W2:Y:S01]  /*385b0*/  MUFU.TANH R80, R29 ;  /* 0x0000001d00507308 */ /* 0x0002a20000002400 */
        /* <DEDUP_REMOVED lines=19> */
[----:B------:R-:W-:Y:S01]  /*386f0*/  FMUL.FTZ R69, R69, R15 ;  /* 0x0000000f45457220 */ /* 0x000fe20000410000 */
[----:B------:R-:W-:-:S02]  /*38700*/  IMAD R32, R73, 0x8, R32 ;  /* 0x0000000849207824 */ /* 0x000fc400078e0220 */
[-C--:B------:R-:W-:Y:S01]  /*38710*/  FMUL.FTZ R70, R70, R15.reuse ;  /* 0x0000000f46467220 */ /* 0x080fe20000410000 */
[----:B------:R-:W-:Y:S02]  /*38720*/  IMAD.IADD R39, R38, 0x1, -R39 ;  /* 0x0000000126277824 */ /* 0x000fe400078e0a27 */
[-C--:B------:R-:W-:Y:S01]  /*38730*/  FMUL.FTZ R48, R48, R15.reuse ;  /* 0x0000000f30307220 */ /* 0x080fe20000410000 */
[-C--:B------:R-:W-:Y:S01]  /*38740*/  FMUL.FTZ R49, R49, R15.reuse ;  /* 0x0000000f31317220 */ /* 0x080fe20000410000 */
[-C--:B------:R-:W-:Y:S01]  /*38750*/  FMUL.FTZ R52, R52, R15.reuse ;  /* 0x0000000f34347220 */ /* 0x080fe20000410000 */
[-C--:B------:R-:W-:Y:S01]  /*38760*/  FMUL.FTZ R53, R53, R15.reuse ;  /* 0x0000000f35357220 */ /* 0x080fe20000410000 */
[-C--:B------:R-:W-:Y:S01]  /*38770*/  FMUL.FTZ R60, R60, R15.reuse ;  /* 0x0000000f3c3c7220 */ /* 0x080fe20000410000 */
[-C--:B------:R-:W-:Y:S01]  /*38780*/  FMUL.FTZ R41, R41, R15.reuse ;  /* 0x0000000f29297220 */ /* 0x080fe20000410000 */
[----:B------:R-:W-:Y:S01]  /*38790*/  IMAD.IADD R30, R33, 0x1, -R30 ;  /* 0x00000001211e7824 */ /* 0x000fe200078e0a1e */
[----:B------:R-:W-:Y:S01]  /*387a0*/  IADD3 R33, -R4, 0x1, R37 ;  /* 0x0000000104217810 */ /* 0x000fe20007ffe125 */
[----:B------:R-:W-:Y:S01]  /*387b0*/  IMAD.U32 R32, R32, 0x10, R39 ;  /* 0x0000001020207824 */ /* 0x000fe200078e0027 */
[----:B------:R-:W1:Y:S01]  /*387c0*/  MUFU.TANH R7, R7 ;  /* 0x0000000700077308 */ /* 0x000e620000002400 */
[----:B------:R-:W-:-:S02]  /*387d0*/  FMUL.FTZ R62, R62, R15 ;  /* 0x0000000f3e3e7220 */ /* 0x000fc40000410000 */
[----:B------:R-:W-:-:S05]  /*387e0*/  IMAD R33, R30, -0x2, R33 ;  /* 0xfffffffe1e217824 */ /* 0x000fca00078e0221 */
[----:B------:R-:W3:Y:S01]  /*387f0*/  MUFU.TANH R14, R14 ;  /* 0x0000000e000e7308 */ /* 0x000ee20000002400 */
[----:B------:R-:W-:-:S07]  /*38800*/  FMUL.FTZ R15, R71, R15 ;  /* 0x0000000f470f7220 */ /* 0x000fce0000410000 */
        /* <DEDUP_REMOVED lines=39> */
[----:B----4-:R-:W-:Y:S01]  /*38a80*/  IMAD R41, R31, 0x40, R32 ;  /* 0x000000401f297824 */ /* 0x010fe200078e0220 */
[----:B------:R-:W-:-:S05]  /*38a90*/  LOP3.LUT R32, RZ, R77, RZ, 0x33, !PT ;  /* 0x0000004dff207212 */ /* 0x000fca00078e33ff */
[----:B------:R4:W0:Y:S01]  /*38aa0*/  MUFU.TANH R87, R62 ;  /* 0x0000003e00577308 */ /* 0x0008220000002400 */
[C---:B------:R-:W-:Y:S02]  /*38ab0*/  IMAD.SHL.U32 R31, R30.reuse, 0x2, RZ ;  /* 0x000000021e1f7824 */ /* 0x040fe400078e00ff */
[----:B------:R-:W-:Y:S02]  /*38ac0*/  IMAD.IADD R58, R33, 0x1, R32 ;  /* 0x00000001213a7824 */ /* 0x000fe400078e0220 */
[----:B----4-:R-:W-:-:S03]  /*38ad0*/  IMAD R62, R30, -0x2, R37 ;  /* 0xfffffffe1e3e7824 */ /* 0x010fc600078e0225 */
[----:B------:R4:W0:Y:S01]  /*38ae0*/  MUFU.TANH R63, R15 ;  /* 0x0000000f003f7308 */ /* 0x0008220000002400 */
[----:B------:R-:W-:Y:S01]  /*38af0*/  IMAD R59, R0, -0x60, -R31 ;  /* 0xffffffa0003b7824 */ /* 0x000fe200078e0a1f */
[----:B------:R-:W-:Y:S01]  /*38b00*/  VIADDMNMX R54, R41, R78, R62, PT ;  /* 0x0000004e29367246 */ /* 0x000fe2000380013e */
[----:B----4-:R-:W-:Y:S01]  /*38b10*/  IMAD.IADD R15, R58, 0x1, R41 ;  /* 0x000000013a0f7824 */ /* 0x010fe200078e0229 */
        /* <DEDUP_REMOVED lines=9> */
[----:B------:R-:W2:Y:S04]  /*38bb0*/  LD.E R31, desc[UR6][R74.64+0x1c] ;  /* 0x00001c064a1f7980 */ /* 0x000ea8000c101900 */
[----:B------:R-:W3:Y:S01]  /*38bc0*/  LD.E R33, desc[UR6][R74.64+0x20] ;  /* 0x000020064a217980 */ /* 0x000ee2000c101900 */
[----:B--2---:R-:W-:-:S05]  /*38bd0*/  IMAD.HI.U32 R0, R0, R31, RZ ;  /* 0x0000001f00007227 */ /* 0x004fca00078e00ff */
[----:B---3--:R-:W-:-:S07]  /*38be0*/  SHF.R.U32.HI R0, RZ, R33, R0 ;  /* 0x00000021ff007219 */ /* 0x008fce0000011600 */
.L_x_10461:
[----:B------:R-:W-:Y:S05]  /*38bf0*/  BSYNC B3 ;  /* 0x0000000000037941 */ /* 0x000fea0003800000 */
.L_x_10460:
[----:B------:R-:W-:Y:S01]  /*38c00*/  LOP3.LUT R0, RZ, R0, RZ, 0x33, !PT ;  /* 0x00000000ff007212 */ /* 0x000fe200078e33ff */
[----:B------:R-:W-:Y:S06]  /*38c10*/  BRA `(.L_x_10462) ;  /* 0x0000000000187947 */ /* 0x000fec0003800000 */
.L_x_10459:
[----:B------:R-:W-:-:S13]  /*38c20*/  ISETP.NE.AND P0, PT, R3, 0x1, PT ;  /* 0x000000010300780c */ /* 0x000fda0003f05270 */
[----:B------:R-:W-:Y:S05]  /*38c30*/  @!P0 BRA `(.L_x_10462) ;  /* 0x0000000000108947 */ /* 0x000fea0003800000 */
[----:B------:R-:W2:Y:S04]  /*38c40*/  LD.E R31, desc[UR6][R74.64+0x1c] ;  /* 0x00001c064a1f7980 */ /* 0x000ea8000c101900 */
[----:B------:R-:W3:Y:S01]  /*38c50*/  LD.E R33, desc[UR6][R74.64+0x20] ;  /* 0x000020064a217980 */ /* 0x000ee2000c101900 */
[----:B--2---:R-:W-:-:S05]  /*38c60*/  IMAD.HI.U32 R0, R0, R31, RZ ;  /* 0x0000001f00007227 */ /* 0x004fca00078e00ff */
[----:B---3--:R-:W-:-:S07]  /*38c70*/  SHF.R.U32.HI R0, RZ, R33, R0 ;  /* 0x00000021ff007219 */ /* 0x008fce0000011600 */
.L_x_10462:
[----:B------:R-:W-:Y:S05]  /*38c80*/  BSYNC B2 ;  /* 0x0000000000027941 */ /* 0x000fea0003800000 */
.L_x_10458:
[----:B------:R-:W-:-:S05]  /*38c90*/  IMAD R0, R3, R0, R59 ;  /* 0x0000000003007224 */ /* 0x000fca00078e023b */
[----:B------:R-:W-:Y:S02]  /*38ca0*/  VIMNMX R15, R15, R0, !PT ;  /* 0x000000000f0f7248 */ /* 0x000fe40007fe0100 */
[----:B------:R-:W-:-:S07]  /*38cb0*/  VIADDMNMX R54, R0, R3, R54, PT ;  /* 0x0000000300367246 */ /* 0x000fce0003800136 */
.L_x_10457:
[----:B------:R-:W-:Y:S05]  /*38cc0*/  BSYNC B1 ;  /* 0x0000000000017941 */ /* 0x000fea0003800000 */
.L_x_10456:
        /* <DEDUP_REMOVED lines=90> */
[----:B------:R-:W-:Y:S02]  /*39270*/  ISETP.GE.AND P2, PT, R79, 0x4a, PT ;  /* 0x0000004a4f00780c */ /* 0x000fe40003f46270 */
[----:B------:R-:W-:-:S02]  /*39280*/  VIADDMNMX R62, R41, R78, R62, PT ;  /* 0x0000004e293e7246 */ /* 0x000fc4000380013e */
        /* <DEDUP_REMOVED lines=40> */
.L_x_10468:
[----:B------:R-:W-:Y:S05]  /*39510*/  BSYNC B3 ;  /* 0x0000000000037941 */ /* 0x000fea0003800000 */
.L_x_10467:
[----:B------:R-:W-:Y:S01]  /*39520*/  LOP3.LUT R4, RZ, R4, RZ, 0x33, !PT ;  /* 0x00000004ff047212 */ /* 0x000fe200078e33ff */
[----:B------:R-:W-:Y:S06]  /*39530*/  BRA `(.L_x_10469) ;  /* 0x0000000000187947 */ /* 0x000fec0003800000 */
.L_x_10466:
[----:B------:R-:W-:-:S13]  /*39540*/  ISETP.NE.AND P6, PT, R3, 0x1, PT ;  /* 0x000000010300780c */ /* 0x000fda0003fc5270 */
[----:B------:R-:W-:Y:S05]  /*39550*/  @!P6 BRA `(.L_x_10469) ;  /* 0x000000000010e947 */ /* 0x000fea0003800000 */
[----:B------:R-:W2:Y:S04]  /*39560*/  LD.E R5, desc[UR6][R74.64+0x1c] ;  /* 0x00001c064a057980 */ /* 0x000ea8000c101900 */
[----:B------:R-:W3:Y:S01]  /*39570*/  LD.E R41, desc[UR6][R74.64+0x20] ;  /* 0x000020064a297980 */ /* 0x000ee2000c101900 */
[----:B--2---:R-:W-:-:S05]  /*39580*/  IMAD.HI.U32 R4, R4, R5, RZ ;  /* 0x0000000504047227 */ /* 0x004fca00078e00ff */
[----:B---3--:R-:W-:-:S07]  /*39590*/  SHF.R.U32.HI R4, RZ, R41, R4 ;  /* 0x00000029ff047219 */ /* 0x008fce0000011604 */
.L_x_10469:
[----:B------:R-:W-:Y:S05]  /*395a0*/  BSYNC B2 ;  /* 0x0000000000027941 */ /* 0x000fea0003800000 */
.L_x_10465:
[----:B------:R-:W-:-:S05]  /*395b0*/  IMAD R4, R3, R4, R59 ;  /* 0x0000000403047224 */ /* 0x000fca00078e023b */
[----:B------:R-:W-:Y:S02]  /*395c0*/  VIADDMNMX R62, R4, R3, R62, PT ;  /* 0x00000003043e7246 */ /* 0x000fe4000380013e */
[----:B------:R-:W-:-:S07]  /*395d0*/  VIMNMX R7, R7, R4, !PT ;  /* 0x0000000407077248 */ /* 0x000fce0007fe0100 */
.L_x_10464:
[----:B------:R-:W-:Y:S05]  /*395e0*/  BSYNC B1 ;  /* 0x0000000000017941 */ /* 0x000fea0003800000 */
.L_x_10463:
        /* <DEDUP_REMOVED lines=71> */
[C---:B------:R-:W-:Y:S02]  /*39a60*/  ISETP.GT.AND P0, PT, R7.reuse, RZ, !P6 ;  /* 0x000000ff0700720c */ /* 0x040fe40007704270 */
[C---:B------:R-:W-:Y:S02]  /*39a70*/  ISETP.GT.AND P2, PT, R7.reuse, 0x49, !P2 ;  /* 0x000000490700780c */ /* 0x040fe40005744270 */
[----:B------:R-:W-:Y:S02]  /*39a80*/  ISETP.LT.OR P0, PT, R62, 0x1, P0 ;  /* 0x000000013e00780c */ /* 0x000fe40000701670 */
[----:B------:R-:W-:Y:S02]  /*39a90*/  ISETP.GT.AND P3, PT, R7, 0x50, !P3 ;  /* 0x000000500700780c */ /* 0x000fe40005f64270 */
[----:B------:R-:W-:-:S02]  /*39aa0*/  FSEL R13, R2, -INF , !P0 ;  /* 0xff800000020d7808 */ /* 0x000fc40004000000 */
[----:B------:R-:W2:Y:S01]  /*39ab0*/  LDL.64 R2, [UR4+0x70] ;  /* 0x00007004ff027983 */ /* 0x000ea20008100a00 */
        /* <DEDUP_REMOVED lines=18> */
[C---:B------:R-:W-:Y:S02]  /*39be0*/  ISETP.LT.OR P2, PT, R62.reuse, 0x4a, P2 ;  /* 0x0000004a3e00780c */ /* 0x040fe40001741670 */
[----:B------:R-:W-:Y:S02]  /*39bf0*/  FMNMX.FTZ R9, R5, R6, !PT ;  /* 0x0000000605097209 */ /* 0x000fe40007810000 */
[----:B------:R-:W-:Y:S02]  /*39c00*/  ISETP.LT.OR P3, PT, R62, 0x51, P3 ;  /* 0x000000513e00780c */ /* 0x000fe40001f61670 */
[----:B------:R-:W-:Y:S02]  /*39c10*/  FSEL R26, R26, -INF , !P2 ;  /* 0xff8000001a1a7808 */ /* 0x000fe40005000000 */
[----:B------:R-:W-:-:S02]  /*39c20*/  FMNMX.FTZ R9, R4, R9, !PT ;  /* 0x0000000904097209 */ /* 0x000fc40007810000 */
[----:B------:R-:W-:Y:S02]  /*39c30*/  ISETP.GT.AND P5, PT, R7, 0x58, !P5 ;  /* 0x000000580700780c */ /* 0x000fe40006fa4270 */
[----:B------:R-:W-:Y:S02]  /*39c40*/  ISETP.LT.OR P4, PT, R62, 0x52, P4 ;  /* 0x000000523e00780c */ /* 0x000fe40002781670 */
[----:B------:R-:W-:Y:S02]  /*39c50*/  FSEL R25, R25, -INF , !P3 ;  /* 0xff80000019197808 */ /* 0x000fe40005800000 */
[----:B------:R-:W-:Y:S02]  /*39c60*/  FMNMX.FTZ R6, R26, R9, !PT ;  /* 0x000000091a067209 */ /* 0x000fe40007810000 */
[----:B------:R-:W-:Y:S02]  /*39c70*/  ISETP.GT.AND P0, PT, R7, 0x59, !P6 ;  /* 0x000000590700780c */ /* 0x000fe40007704270 */
[----:B------:R-:W-:-:S02]  /*39c80*/  ISETP.LT.OR P5, PT, R62, 0x59, P5 ;  /* 0x000000593e00780c */ /* 0x000fc40002fa1670 */
[----:B------:R-:W-:Y:S02]  /*39c90*/  FSEL R28, R28, -INF , !P4 ;  /* 0xff8000001c1c7808 */ /* 0x000fe40006000000 */
[----:B------:R-:W-:Y:S02]  /*39ca0*/  FMNMX.FTZ R7, R25, R6, !PT ;  /* 0x0000000619077209 */ /* 0x000fe40007810000 */
[----:B------:R-:W-:Y:S02]  /*39cb0*/  ISETP.LT.OR P0, PT, R62, 0x5a, P0 ;  /* 0x0000005a3e00780c */ /* 0x000fe40000701670 */
[----:B------:R-:W-:Y:S02]  /*39cc0*/  FSEL R29, R70, -INF , !P5 ;  /* 0xff800000461d7808 */ /* 0x000fe40006800000 */
[----:B------:R-:W-:Y:S02]  /*39cd0*/  FMNMX.FTZ R6, R28, R7, !PT ;  /* 0x000000071c067209 */ /* 0x000fe40007810000 */
[----:B------:R-:W-:-:S02]  /*39ce0*/  FSEL R27, R63, -INF , !P0 ;  /* 0xff8000003f1b7808 */ /* 0x000fc40004000000 */
[----:B------:R-:W-:-:S04]  /*39cf0*/  FMNMX.FTZ R6, R29, R6, !PT ;  /* 0x000000061d067209 */ /* 0x000fc80007810000 */
[----:B------:R-:W-:-:S05]  /*39d00*/  FMNMX.FTZ R9, R27, R6, !PT ;  /* 0x000000061b097209 */ /* 0x000fca0007810000 */
[----:B--2---:R0:W-:Y:S04]  /*39d10*/  ST.E desc[UR6][R2.64+0x4], R9 ;  /* 0x0000040902007985 */ /* 0x0041e8000c101906 */
        /* <DEDUP_REMOVED lines=23> */
[----:B0-----:R-:W-:-:S05]  /*39e90*/  FMNMX.FTZ R9, R15, R6, !PT ;  /* 0x000000060f097209 */ /* 0x001fca0007810000 */
[----:B------:R-:W0:Y:S02]  /*39ea0*/  SHFL.BFLY PT, R6, R9, 0x2, 0x1f ;  /* 0x0c401f0009067f89 */ /* 0x000e2400000e0000 */
[----:B0-----:R-:W-:Y:S02]  /*39eb0*/  FMNMX.FTZ R8, R9, R6, !PT ;  /* 0x0000000609087209 */ /* 0x001fe40007810000 */
[----:B------:R-:W-:Y:S04]  /*39ec0*/  ST.E desc[UR6][R2.64], R9 ;  /* 0x0000000902007985 */ /* 0x000fe8000c101906 */
[----:B--2---:R-:W0:Y:S02]  /*39ed0*/  SHFL.BFLY PT, R7, R10, 0x2, 0x1f ;  /* 0x0c401f000a077f89 */ /* 0x004e2400000e0000 */
[----:B0-----:R-:W-:-:S02]  /*39ee0*/  FMNMX.FTZ R12, R10, R7, !PT ;  /* 0x000000070a0c7209 */ /* 0x001fc40007810000 */
[----:B------:R-:W0:Y:S04]  /*39ef0*/  SHFL.BFLY PT, R7, R8, 0x1, 0x1f ;  /* 0x0c201f0008077f89 */ /* 0x000e2800000e0000 */
[----:B------:R-:W1:Y:S01]  /*39f00*/  SHFL.BFLY PT, R61, R12, 0x1, 0x1f ;  /* 0x0c201f000c3d7f89 */ /* 0x000e6200000e0000 */
[----:B0-----:R-:W-:Y:S02]  /*39f10*/  FMNMX.FTZ R11, R8, R7, !PT ;  /* 0x00000007080b7209 */ /* 0x001fe40007810000 */
[----:B-1----:R-:W-:-:S03]  /*39f20*/  FMNMX.FTZ R61, R12, R61, !PT ;  /* 0x0000003d0c3d7209 */ /* 0x002fc60007810000 */
[----:B------:R-:W-:Y:S04]  /*39f30*/  ST.E desc[UR6][R2.64], R11 ;  /* 0x0000000b02007985 */ /* 0x000fe8000c101906 */
[----:B------:R0:W-:Y:S04]  /*39f40*/  ST.E desc[UR6][R2.64+0x4], R61 ;  /* 0x0000043d02007985 */ /* 0x0001e8000c101906 */
[----:B------:R-:W2:Y:S04]  /*39f50*/  LDL.64 R6, [UR4+0x70] ;  /* 0x00007004ff067983 */ /* 0x000ea80008100a00 */
[----:B--2---:R-:W2:Y:S04]  /*39f60*/  LD.E R63, desc[UR6][R6.64+0x20] ;  /* 0x00002006063f7980 */ /* 0x004ea8000c101900 */
[----:B------:R-:W2:Y:S04]  /*39f70*/  LD.E R10, desc[UR6][R6.64] ;  /* 0x00000006060a7980 */ /* 0x000ea8000c101900 */
[----:B------:R-:W3:Y:S01]  /*39f80*/  LD.E R62, desc[UR6][R6.64+0x4] ;  /* 0x00000406063e7980 */ /* 0x000ee2000c101900 */
[C---:B--2---:R-:W-:Y:S01]  /*39f90*/  FMUL.FTZ R8, R10.reuse, R63 ;  /* 0x0000003f0a087220 */ /* 0x044fe20000410000 */
[----:B------:R-:W-:-:S04]  /*39fa0*/  FSETP.NEU.FTZ.AND P0, PT, R10, -INF , PT ;  /* 0xff8000000a00780b */ /* 0x000fc80003f1d000 */
[----:B------:R-:W-:Y:S02]  /*39fb0*/  FSEL R12, R8, RZ, P0 ;  /* 0x000000ff080c7208 */ /* 0x000fe40000000000 */
[----:B---3--:R-:W-:-:S03]  /*39fc0*/  FSETP.NEU.FTZ.AND P0, PT, R62, -INF , PT ;  /* 0xff8000003e00780b */ /* 0x008fc60003f1d000 */
[-CC-:B------:R-:W-:Y:S01]  /*39fd0*/  FFMA.FTZ R209, R0, R63.reuse, -R12.reuse ;  /* 0x0000003f00d17223 */ /* 0x180fe2000001080c */
[----:B------:R-:W-:Y:S01]  /*39fe0*/  FMUL.FTZ R0, R63, R62 ;  /* 0x0000003e3f007220 */ /* 0x000fe20000410000 */
[----:B------:R-:W-:-:S04]  /*39ff0*/  FFMA.FTZ R172, R65, R63, -R12 ;  /* 0x0000003f41ac7223 */ /* 0x000fc8000001080c */
[----:B0-----:R-:W-:Y:S01]  /*3a000*/  FSEL R2, R0, RZ, P0 ;  /* 0x000000ff00027208 */ /* 0x001fe20000000000 */
[-CC-:B------:R-:W-:Y:S01]  /*3a010*/  FFMA.FTZ R31, R31, R63.reuse, -R12.reuse ;  /* 0x0000003f1f1f7223 */ /* 0x180fe2000001080c */
[----:B------:R-:W-:-:S03]  /*3a020*/  FFMA.FTZ R207, R30, R63, -R12 ;  /* 0x0000003f1ecf7223 */ /* 0x000fc6000001080c */
[-CC-:B------:R-:W-:Y:S01]  /*3a030*/  FFMA.FTZ R173, R13, R63.reuse, -R2.reuse ;  /* 0x0000003f0dad7223 */ /* 0x180fe20000010802 */
[-C--:B------:R-:W-:Y:S01]  /*3a040*/  FFMA.FTZ R30, R54, R63.reuse, -R2 ;  /* 0x0000003f361e7223 */ /* 0x080fe20000010802 */
[-C--:B------:R-:W-:Y:S01]  /*3a050*/  FFMA.FTZ R174, R60, R63.reuse, -R12 ;  /* 0x0000003f3cae7223 */ /* 0x080fe2000001080c */
[-C--:B------:R-:W-:Y:S01]  /*3a060*/  FFMA.FTZ R175, R55, R63.reuse, -R2 ;  /* 0x0000003f37af7223 */ /* 0x080fe20000010802 */
[----:B------:R-:W-:Y:S01]  /*3a070*/  MUFU.EX2 R172, R172 ;  /* 0x000000ac00ac7308 */ /* 0x000fe20000000800 */
[-CC-:B------:R-:W-:Y:S01]  /*3a080*/  FFMA.FTZ R33, R33, R63.reuse, -R12.reuse ;  /* 0x0000003f21217223 */ /* 0x180fe2000001080c */
[-C--:B------:R-:W-:Y:S01]  /*3a090*/  FFMA.FTZ R203, R32, R63.reuse, -R12 ;  /* 0x0000003f20cb7223 */ /* 0x080fe2000001080c */
[----:B------:R-:W-:-:S05]  /*3a0a0*/  FFMA.FTZ R32, R56, R63, -R2 ;  /* 0x0000003f38207223 */ /* 0x000fca0000010802 */
[----:B------:R-:W0:Y:S01]  /*3a0b0*/  MUFU.EX2 R31, R31 ;  /* 0x0000001f001f7308 */ /* 0x000e220000000800 */
[-C--:B------:R-:W-:Y:S01]  /*3a0c0*/  FFMA.FTZ R9, R53, R63.reuse, -R12 ;  /* 0x0000003f35097223 */ /* 0x080fe2000001080c */
[----:B------:R-:W-:-:S06]  /*3a0d0*/  FFMA.FTZ R13, R57, R63, -R2 ;  /* 0x0000003f390d7223 */ /* 0x000fcc0000010802 */
[----:B------:R-:W-:Y:S08]  /*3a0e0*/  MUFU.EX2 R173, R173 ;  /* 0x000000ad00ad7308 */ /* 0x000ff00000000800 */
[----:B------:R-:W1:Y:S01]  /*3a0f0*/  MUFU.EX2 R30, R30 ;  /* 0x0000001e001e7308 */ /* 0x000e620000000800 */
[-CC-:B------:R-:W-:Y:S01]  /*3a100*/  FFMA.FTZ R8, R52, R63.reuse, -R12.reuse ;  /* 0x0000003f34087223 */ /* 0x180fe2000001080c */
[----:B------:R-:W-:-:S06]  /*3a110*/  FFMA.FTZ R11, R51, R63, -R12 ;  /* 0x0000003f330b7223 */ /* 0x000fcc000001080c */
[----:B------:R-:W2:Y:S01]  /*3a120*/  MUFU.EX2 R174, R174 ;  /* 0x000000ae00ae7308 */ /* 0x000ea20000000800 */
[-CC-:B------:R-:W-:Y:S01]  /*3a130*/  FFMA.FTZ R10, R50, R63.reuse, -R12.reuse ;  /* 0x0000003f320a7223 */ /* 0x180fe2000001080c */
[-CC-:B------:R-:W-:Y:S01]  /*3a140*/  FFMA.FTZ R185, R49, R63.reuse, -R12.reuse ;  /* 0x0000003f31b97223 */ /* 0x180fe2000001080c */
[----:B------:R-:W-:-:S05]  /*3a150*/  FFMA.FTZ R184, R48, R63, -R12 ;  /* 0x0000003f30b87223 */ /* 0x000fca000001080c */
[----:B------:R-:W3:Y:S01]  /*3a160*/  MUFU.EX2 R175, R175 ;  /* 0x000000af00af7308 */ /* 0x000ee20000000800 */
[-CC-:B------:R-:W-:Y:S01]  /*3a170*/  FFMA.FTZ R187, R46, R63.reuse, -R12.reuse ;  /* 0x0000003f2ebb7223 */ /* 0x180fe2000001080c */
[-CC-:B------:R-:W-:Y:S01]  /*3a180*/  FFMA.FTZ R186, R45, R63.reuse, -R12.reuse ;  /* 0x0000003f2dba7223 */ /* 0x180fe2000001080c */
[-CC-:B------:R-:W-:Y:S01]  /*3a190*/  FFMA.FTZ R194, R44, R63.reuse, -R12.reuse ;  /* 0x0000003f2cc27223 */ /* 0x180fe2000001080c */
[-CC-:B------:R-:W-:Y:S01]  /*3a1a0*/  FFMA.FTZ R193, R43, R63.reuse, -R12.reuse ;  /* 0x0000003f2bc17223 */ /* 0x180fe2000001080c */
[-CC-:B------:R-:W-:Y:S01]  /*3a1b0*/  FFMA.FTZ R196, R42, R63.reuse, -R12.reuse ;  /* 0x0000003f2ac47223 */ /* 0x180fe2000001080c */
[-CC-:B------:R-:W-:Y:S02]  /*3a1c0*/  FFMA.FTZ R195, R40, R63.reuse, -R12.reuse ;  /* 0x0000003f28c37223 */ /* 0x180fe4000001080c */
[----:B------:R-:W4:Y:S01]  /*3a1d0*/  MUFU.EX2 R33, R33 ;  /* 0x0000002100217308 */ /* 0x000f220000000800 */
[-CC-:B------:R-:W-:Y:S01]  /*3a1e0*/  FFMA.FTZ R202, R39, R63.reuse, -R12.reuse ;  /* 0x0000003f27ca7223 */ /* 0x180fe2000001080c */
[-CC-:B------:R-:W-:Y:S01]  /*3a1f0*/  FFMA.FTZ R201, R38, R63.reuse, -R12.reuse ;  /* 0x0000003f26c97223 */ /* 0x180fe2000001080c */
[-CC-:B------:R-:W-:Y:S01]  /*3a200*/  FFMA.FTZ R204, R37, R63.reuse, -R12.reuse ;  /* 0x0000003f25cc7223 */ /* 0x180fe2000001080c */
[-CC-:B------:R-:W-:Y:S01]  /*3a210*/  FFMA.FTZ R206, R14, R63.reuse, -R12.reuse ;  /* 0x0000003f0ece7223 */ /* 0x180fe2000001080c */
[-C--:B------:R-:W-:Y:S01]  /*3a220*/  FFMA.FTZ R208, R15, R63.reuse, -R12 ;  /* 0x0000003f0fd07223 */ /* 0x080fe2000001080c */
[----:B------:R-:W-:-:S02]  /*3a230*/  FFMA.FTZ R12, R58, R63, -R2 ;  /* 0x0000003f3a0c7223 */ /* 0x000fc40000010802 */
[----:B------:R-:W5:Y:S01]  /*3a240*/  MUFU.EX2 R32, R32 ;  /* 0x0000002000207308 */ /* 0x000f620000000800 */
[-CC-:B------:R-:W-:Y:S01]  /*3a250*/  FFMA.FTZ R15, R59, R63.reuse, -R2.reuse ;  /* 0x0000003f3b0f7223 */ /* 0x180fe20000010802 */
[----:B------:R-:W-:Y:S01]  /*3a260*/  FFMA.FTZ R200, R20, R63, -R2 ;  /* 0x0000003f14c87223 */ /* 0x000fe20000010802 */
[----:B0-----:R-:W-:-:S05]  /*3a270*/  FADD.FTZ R3, R172, R31 ;  /* 0x0000001fac037221 */ /* 0x001fca0000010000 */
[----:B------:R-:W0:Y:S01]  /*3a280*/  MUFU.EX2 R9, R9 ;  /* 0x0000000900097308 */ /* 0x000e220000000800 */
[----:B-1----:R-:W-:Y:S01]  /*3a290*/  FADD.FTZ R20, R173, R30 ;  /* 0x0000001ead147221 */ /* 0x002fe20000010000 */
[----:B------:R-:W-:-:S06]  /*3a2a0*/  FFMA.FTZ R14, R47, R63, -R2 ;  /* 0x0000003f2f0e7223 */ /* 0x000fcc0000010802 */
        /* <DEDUP_REMOVED lines=8> */
[----:B-----5:R-:W-:-:S06]  /*3a330*/  FADD.FTZ R20, R32, R3 ;  /* 0x0000000320147221 */ /* 0x020fcc0000010000 */
[----:B------:R-:W4:Y:S01]  /*3a340*/  MUFU.EX2 R11, R11 ;  /* 0x0000000b000b7308 */ /* 0x000f220000000800 */
[----:B------:R-:W-:-:S07]  /*3a350*/  FFMA.FTZ R188, R36, R63, -R2 ;  /* 0x0000003f24bc7223 */ /* 0x000fce0000010802 */
[----:B------:R-:W5:Y:S01]  /*3a360*/  MUFU.EX2 R15, R15 ;  /* 0x0000000f000f7308 */ /* 0x000f620000000800 */
[----:B------:R-:W-:Y:S01]  /*3a370*/  FFMA.FTZ R199, R19, R63, -R2 ;  /* 0x0000003f13c77223 */ /* 0x000fe20000010802 */
[----:B0-----:R-:W-:-:S06]  /*3a380*/  FADD.FTZ R3, R9, R24 ;  /* 0x0000001809037221 */ /* 0x001fcc0000010000 */
[----:B------:R-:W0:Y:S01]  /*3a390*/  MUFU.EX2 R10, R10 ;  /* 0x0000000a000a7308 */ /* 0x000e220000000800 */
[----:B-1----:R-:W-:Y:S01]  /*3a3a0*/  FADD.FTZ R19, R13, R20 ;  /* 0x000000140d137221 */ /* 0x002fe20000010000 */
[----:B------:R-:W-:-:S06]  /*3a3b0*/  FFMA.FTZ R190, R35, R63, -R2 ;  /* 0x0000003f23be7223 */ /* 0x000fcc0000010802 */
[----:B------:R-:W1:Y:S01]  /*3a3c0*/  MUFU.EX2 R14, R14 ;  /* 0x0000000e000e7308 */ /* 0x000e620000000800 */
[----:B--2---:R-:W-:Y:S01]  /*3a3d0*/  FADD.FTZ R20, R8, R3 ;  /* 0x0000000308147221 */ /* 0x004fe20000010000 */
[----:B---3--:R-:W-:-:S06]  /*3a3e0*/  FADD.FTZ R24, R12, R19 ;  /* 0x000000130c187221 */ /* 0x008fcc0000010000 */
[----:B------:R-:W2:Y:S01]  /*3a3f0*/  MUFU.EX2 R185, R185 ;  /* 0x000000b900b97308 */ /* 0x000ea20000000800 */
[----:B------:R-:W-:-:S07]  /*3a400*/  FFMA.FTZ R189, R34, R63, -R2 ;  /* 0x0000003f22bd7223 */ /* 0x000fce0000010802 */
[----:B------:R-:W3:Y:S01]  /*3a410*/  MUFU.EX2 R0, R0 ;  /* 0x0000000000007308 */ /* 0x000ee20000000800 */
[-CC-:B------:R-:W-:Y:S01]  /*3a420*/  FFMA.FTZ R205, R18, R63.reuse, -R2.reuse ;  /* 0x0000003f12cd7223 */ /* 0x180fe20000010802 */
[----:B------:R-:W-:Y:S01]  /*3a430*/  FFMA.FTZ R18, R5, R63, -R2 ;  /* 0x0000003f05127223 */ /* 0x000fe20000010802 */
[----:B----4-:R-:W-:-:S05]  /*3a440*/  FADD.FTZ R3, R11, R20 ;  /* 0x000000140b037221 */ /* 0x010fca0000010000 */
[----:B------:R-:W4:Y:S01]  /*3a450*/  MUFU.EX2 R184, R184 ;  /* 0x000000b800b87308 */ /* 0x000f220000000800 */
[----:B-----5:R-:W-:-:S07]  /*3a460*/  FADD.FTZ R5, R15, R24 ;  /* 0x000000180f057221 */ /* 0x020fce0000010000 */
[----:B------:R-:W5:Y:S01]  /*3a470*/  MUFU.EX2 R188, R188 ;  /* 0x000000bc00bc7308 */ /* 0x000f620000000800 */
[----:B0-----:R-:W-:Y:S01]  /*3a480*/  FADD.FTZ R24, R10, R3 ;  /* 0x000000030a187221 */ /* 0x001fe20000010000 */
[----:B-1----:R-:W-:-:S06]  /*3a490*/  FADD.FTZ R5, R14, R5 ;  /* 0x000000050e057221 */ /* 0x002fcc0000010000 */
[----:B------:R-:W0:Y:S01]  /*3a4a0*/  MUFU.EX2 R187, R187 ;  /* 0x000000bb00bb7308 */ /* 0x000e220000000800 */
        /* <DEDUP_REMOVED lines=11> */
[----:B0-----:R-:W-:Y:S01]  /*3a560*/  FADD.FTZ R3, R187, R4 ;  /* 0x00000004bb037221 */ /* 0x001fe20000010000 */
[----:B-1----:R-:W-:-:S06]  /*3a570*/  FADD.FTZ R4, R190, R5 ;  /* 0x00000005be047221 */ /* 0x002fcc0000010000 */
[----:B------:R-:W0:Y:S08]  /*3a580*/  MUFU.EX2 R193, R193 ;  /* 0x000000c100c17308 */ /* 0x000e300000000800 */
        /* <DEDUP_REMOVED lines=47> */
[----:B-----5:R-:W-:-:S03]  /*3a880*/  FADD.FTZ R2, R21, R2 ;  /* 0x0000000215027221 */ /* 0x020fc60000010000 */
[----:B0-----:R-:W-:Y:S01]  /*3a890*/  FADD.FTZ R3, R209, R4 ;  /* 0x00000004d1037221 */ /* 0x001fe20000010000 */
[----:B-1----:R-:W-:-:S03]  /*3a8a0*/  FADD.FTZ R2, R181, R2 ;  /* 0x00000002b5027221 */ /* 0x002fc60000010000 */
[----:B--2---:R-:W-:Y:S01]  /*3a8b0*/  FADD.FTZ R27, R208, R3 ;  /* 0x00000003d01b7221 */ /* 0x004fe20000010000 */
[----:B---3--:R-:W-:-:S04]  /*3a8c0*/  FADD.FTZ R29, R159, R2 ;  /* 0x000000029f1d7221 */ /* 0x008fc80000010000 */
[----:B------:R-:W-:Y:S04]  /*3a8d0*/  ST.E desc[UR6][R6.64+0x10], R27 ;  /* 0x0000101b06007985 */ /* 0x000fe8000c101906 */
[----:B------:R0:W-:Y:S04]  /*3a8e0*/  ST.E desc[UR6][R6.64+0x14], R29 ;  /* 0x0000141d06007985 */ /* 0x0001e8000c101906 */
[----:B------:R-:W2:Y:S04]  /*3a8f0*/  LDL.64 R24, [UR4] ;  /* 0x00000004ff187983 */ /* 0x000ea80008100a00 */
[----:B------:R-:W3:Y:S04]  /*3a900*/  LDL.64 R4, [UR4+0x98] ;  /* 0x00009804ff047983 */ /* 0x000ee80008100a00 */
[----:B------:R-:W4:Y:S01]  /*3a910*/  LDL.64 R2, [UR4+0x80] ;  /* 0x00008004ff027983 */ /* 0x000f220008100a00 */
[----:B------:R-:W-:-:S03]  /*3a920*/  LEA.HI R26, R215, 0x8, RZ, 0x19 ;  /* 0x00000008d71a7811 */ /* 0x000fc600078fc8ff */
[----:B0-----:R-:W5:Y:S02]  /*3a930*/  LDL.64 R6, [UR4+0x88] ;  /* 0x00008804ff067983 */ /* 0x001f640008100a00 */
[----:B------:R0:W-:Y:S06]  /*3a940*/  BAR.SYNC.DEFER_BLOCKING R26, 0x100 ;  /* 0x0004001a0000751d */ /* 0x0001ec0000010000 */
[----:B--2---:R-:W2:Y:S04]  /*3a950*/  LD.E R25, desc[UR6][R24.64] ;  /* 0x0000000618197980 */ /* 0x004ea8000c101900 */
[----:B---3--:R-:W2:Y:S04]  /*3a960*/  LD.E.64 R4, desc[UR6][R4.64] ;  /* 0x0000000604047980 */ /* 0x008ea8000c101b00 */
[----:B----4-:R-:W3:Y:S04]  /*3a970*/  LD.E R35, desc[UR6][R2.64] ;  /* 0x0000000602237980 */ /* 0x010ee8000c101900 */
        /* <DEDUP_REMOVED lines=127> */
[----:B--2---:R-:W-:Y:S01]  /*3b170*/  IMAD R4, R25, 0xc00, R4 ;  /* 0x00000c0019047824 */ /* 0x004fe200078e0204 */
[----:B------:R-:W-:-:S04]  /*3b180*/  R2UR UR11, R5 ;  /* 0x00000000050b72ca */ /* 0x000fc800000e0000 */
[----:B------:R-:W-:Y:S02]  /*3b190*/  R2UR UR10, R4 ;  /* 0x00000000040a72ca */ /* 0x000fe400000e0000 */
[----:B------:R-:W-:Y:S02]  /*3b1a0*/  F2FP.BF16.F32.PACK_AB R172, R31, R172 ;  /* 0x000000ac1fac723e */ /* 0x000fe400000010ff */
[----:B------:R-:W-:Y:S02]  /*3b1b0*/  F2FP.BF16.F32.PACK_AB R174, R33, R174 ;  /* 0x000000ae21ae723e */ /* 0x000fe400000010ff */
[----:B------:R-:W-:Y:S02]  /*3b1c0*/  F2FP.BF16.F32.PACK_AB R173, R30, R173 ;  /* 0x000000ad1ead723e */ /* 0x000fe400000010ff */
[----:B------:R-:W-:Y:S01]  /*3b1d0*/  F2FP.BF16.F32.PACK_AB R175, R32, R175 ;  /* 0x000000af20af723e */ /* 0x000fe200000010ff */
        /* <DEDUP_REMOVED lines=128> */
[----:B------:R-:W-:Y:S01]  /*3b9e0*/  ST.E desc[UR6][R6.64], RZ ;  /* 0x000000ff06007985 */ /* 0x000fe2000c101906 */
[----:B0-----:R-:W-:-:S06]  /*3b9f0*/  WARPGROUP.ARRIVE ;  /* 0x00000000000079c5 */ /* 0x001fcc0000000000 */
[----:B------:R-:W-:Y:S03]  /*3ba00*/  HGMMA.64x256x16.F32.BF16 R24, R172, gdesc[UR8].tnspB, RZ, !UPT, gsb0 ;  /* 0x43e00008ac187df0 */ /* 0x000fe6000c0018ff */
[----:B------:R-:W-:Y:S02]  /*3ba10*/  WARPGROUP.DEPBAR.LE gsb0, 0x0 ;  /* 0x00008000000079c5 */ /* 0x000fe40000010000 */
        /* <DEDUP_REMOVED lines=129> */
[----:B0-----:R-:W5:Y:S04]  /*3c230*/  LD.E R24, desc[UR6][R2.64] ;  /* 0x0000000602187980 */ /* 0x001f68000c101900 */
[----:B-1----:R-:W5:Y:S04]  /*3c240*/  LD.E R25, desc[UR6][R2.64+0x4] ;  /* 0x0000040602197980 */ /* 0x002f68000c101900 */
[----:B--2---:R-:W2:Y:S04]  /*3c250*/  LD.E R26, desc[UR6][R2.64+0x8] ;  /* 0x00000806021a7980 */ /* 0x004ea8000c101900 */
[----:B---3--:R-:W2:Y:S04]  /*3c260*/  LD.E R27, desc[UR6][R2.64+0xc] ;  /* 0x00000c06021b7980 */ /* 0x008ea8000c101900 */
[----:B----4-:R-:W2:Y:S04]  /*3c270*/  LD.E R28, desc[UR6][R2.64+0x10] ;  /* 0x00001006021c7980 */ /* 0x010ea8000c101900 */
        /* <DEDUP_REMOVED lines=130> */
[----:B------:R-:W-:-:S04]  /*3caa0*/  F2FP.BF16.F32.PACK_AB R175, R14, R15 ;  /* 0x0000000f0eaf723e */ /* 0x000fc800000010ff */
[----:B--2---:R-:W-:-:S06]  /*3cab0*/  WARPGROUP.ARRIVE ;  /* 0x00000000000079c5 */ /* 0x004fcc0000000000 */
[----:B------:R-:W-:Y:S03]  /*3cac0*/  HGMMA.64x256x16.F32.BF16 R24, R172, gdesc[UR8].tnspB, R24, gsb0 ;  /* 0x43e00008ac187df0 */ /* 0x000fe60008001818 */
        /* <DEDUP_REMOVED lines=1457> */
[----:B------:R-:W-:-:S13]  /*425e0*/  LOP3.LUT P6, RZ, R215, 0x7f, RZ, 0xc0, !PT ;  /* 0x0000007fd7ff7812 */ /* 0x000fda00078cc0ff */
[----:B0-----:R-:W-:Y:S05]  /*425f0*/  @P6 BRA `(.L_x_10470) ;  /* 0x0000000000206947 */ /* 0x001fea0003800000 */
[----:B------:R-:W2:Y:S04]  /*42600*/  LDL.64 R2, [UR4+0x40] ;  /* 0x00004004ff027983 */ /* 0x000ea80008100a00 */
[----:B------:R-:W3:Y:S04]  /*42610*/  LDL.64 R4, [UR4] ;  /* 0x00000004ff047983 */ /* 0x000ee80008100a00 */
[----:B--2---:R-:W2:Y:S04]  /*42620*/  LD.E.64 R2, desc[UR6][R2.64+0x30] ;  /* 0x0000300602027980 */ /* 0x004ea8000c101b00 */
[----:B---3--:R-:W3:Y:S01]  /*42630*/  LD.E R4, desc[UR6][R4.64] ;  /* 0x0000000604047980 */ /* 0x008ee2000c101900 */
[----:B--2---:R-:W-:-:S05]  /*42640*/  MOV R7, R2 ;  /* 0x0000000200077202 */ /* 0x004fca0000000f00 */
[----:B---3--:R-:W-:-:S05]  /*42650*/  IMAD R0, R4, 0x8, R7 ;  /* 0x0000000804007824 */ /* 0x008fca00078e0207 */
[----:B------:R-:W-:-:S04]  /*42660*/  PRMT R0, RZ, 0x654, R0 ;  /* 0x00000654ff007816 */ /* 0x000fc80000000000 */
[----:B------:R0:W-:Y:S03]  /*42670*/  SYNCS.ARRIVE.TRANS64.RED.A1T0 RZ, [R0+URZ], RZ ;  /* 0x000000ff00ff79a7 */ /* 0x0001e6000810043f */
.L_x_10470:
[----:B------:R-:W-:-:S04]  /*42680*/  IMAD.MOV.U32 R217, RZ, RZ, 0x0 ;  /* 0x00000000ffd97424 */ /* 0x000fc800078e00ff */
[----:B0-----:R-:W-:Y:S05]  /*42690*/  RET.REL.NODEC R216 `(_ZN7cutlass13device_kernelIN5flash11enable_sm90INS1_16FlashAttnFwdSm90INS1_25CollectiveMainloopFwdSm90ILi2EN4cute5tupleIJNS5_1CILi1EEES8_S8_EEENS6_IJNS7_ILi128EEENS7_ILi96EEENS7_ILi64EEEEEELi256ENS_10bfloat16_tEfNS_4arch4Sm90ELb0ELb1ELb1ELb1ELb0ELb1ELb1ELb1ELb0ELb0ELb0ELb0EEENS1_21CollectiveEpilogueFwdINS6_IJSA_NS7_ILi256EEESB_EEES9_SE_SG_Li256ELb1ELb0ELb0ELb0EEENS1_36VarlenDynamicPersistentTileSchedulerILi128ELi96ELi256ELi32ELb0ELb0ELb1ELb1ELb0ELb1EEEEEEEEEvNT_6ParamsE) ;  /* 0xfffffbd8d8587950 */ /* 0x001fea0003c3ffff */
.L_x_10446:
[----:B0-----:R0:W1:Y:S02]  /*426a0*/  SYNCS.PHASECHK.TRANS64.TRYWAIT P0, [R8+URZ], R9 ;  /* 0x00000009080075a7 */ /* 0x001064000800017f */
[----:B-1----:R-:W-:Y:S05]  /*426b0*/  @!P0 NANOSLEEP.SYNCS 0x989680 ;  /* 0x009896800000895d */ /* 0x002fea0003900000 */
[----:B------:R-:W1:Y:S02]  /*426c0*/  @!P0 SYNCS.PHASECHK.TRANS64 P0, [R8+URZ], R9 ;  /* 0x00000009080085a7 */ /* 0x000e64000800007f */
[----:B-1----:R-:W-:Y:S05]  /*426d0*/  @!P0 BRA `(.L_x_10446) ;  /* 0xfffffffc00f08947 */ /* 0x002fea000383ffff */
[----:B------:R-:W-:Y:S05]  /*426e0*/  BRA `(.L_x_10445) ;  /* 0xffffff4800087947 */ /* 0x000fea000383ffff */
.L_x_10448:
[----:B0-----:R0:W1:Y:S02]  /*426f0*/  SYNCS.PHASECHK.TRANS64.TRYWAIT P0, [R4+URZ+0x32410], R3 ;  /* 0x03241003040075a7 */ /* 0x001064000800017f */
[----:B-1----:R-:W-:Y:S05]  /*42700*/  @!P0 NANOSLEEP.SYNCS 0x989680 ;  /* 0x009896800000895d */ /* 0x002fea0003900000 */
[----:B------:R-:W1:Y:S02]  /*42710*/  @!P0 SYNCS.PHASECHK.TRANS64 P0, [R4+URZ+0x32410], R3 ;  /* 0x03241003040085a7 */ /* 0x000e64000800007f */
[----:B-1----:R-:W-:Y:S05]  /*42720*/  @!P0 BRA `(.L_x_10448) ;  /* 0xfffffffc00f08947 */ /* 0x002fea000383ffff */
[----:B------:R-:W-:Y:S05]  /*42730*/  BRA `(.L_x_10471) ;  /* 0xffffff4800fc7947 */ /* 0x000fea000383ffff */
.L_x_10455:
[----:B0-----:R0:W1:Y:S02]  /*42740*/  SYNCS.PHASECHK.TRANS64.TRYWAIT P0, [R8+URZ], R9 ;  /* 0x00000009080075a7 */ /* 0x001064000800017f */
[----:B-1----:R-:W-:Y:S05]  /*42750*/  @!P0 NANOSLEEP.SYNCS 0x989680 ;  /* 0x009896800000895d */ /* 0x002fea0003900000 */
[----:B------:R-:W1:Y:S02]  /*42760*/  @!P0 SYNCS.PHASECHK.TRANS64 P0, [R8+URZ], R9 ;  /* 0x00000009080085a7 */ /* 0x000e64000800007f */
[----:B-1----:R-:W-:Y:S05]  /*42770*/  @!P0 BRA `(.L_x_10455) ;  /* 0xfffffffc00f08947 */ /* 0x002fea000383ffff */
[----:B------:R-:W-:Y:S05]  /*42780*/  BRA `(.L_x_10454) ;  /* 0xffffff4c00707947 */ /* 0x000fea000383ffff */
.L_x_10472:
        /* <DEDUP_REMOVED lines=15> */
.L_x_11972:


//--------------------- .text._ZN7cutlass13device_kernelIN5flash11enable_sm90INS1_16FlashAttnFwdSm90INS1_25CollectiveMainloopFwdSm90ILi2EN4cute5tupleIJNS5_1CILi1EEES8_S8_EEENS6_IJNS7_ILi128EEENS7_ILi96EEENS7_ILi64EEEEEELi256ENS_10bfloat16_tEfNS_4arch4Sm90ELb1ELb0ELb1ELb0ELb0ELb0ELb0ELb1ELb0ELb0ELb0ELb0EEENS1_21CollectiveEpilogueFwdINS6_IJSA_NS7_ILi256EEESB_EEES9_SE_SG_Li256ELb0ELb0ELb0ELb0EEENS1_30DynamicPersistentTileSchedulerILi256ELi32ELb0ELb0ELb1EEEEEEEEEvNT_6ParamsE --------------------------
	.section	.text._ZN7cutlass13device_kernelIN5flash11enable_sm90INS1_16FlashAttnFwdSm90INS1_25CollectiveMainloopFwdSm90ILi2EN4cute5tupleIJNS5_1CILi1EEES8_S8_EEENS6_IJNS7_ILi128EEENS7_ILi96EEENS7_ILi64EEEEEELi256ENS_10bfloat16_tEfNS_4arch4Sm90ELb1ELb0ELb1ELb0ELb0ELb0ELb0ELb1ELb0ELb0ELb0ELb0EEENS1_21CollectiveEpilogueFwdINS6_IJSA_NS7_ILi256EEESB_EEES9_SE_SG_Li256ELb0ELb0ELb0ELb0EEENS1_30DynamicPersistentTileSchedulerILi256ELi32ELb0ELb0ELb1EEEEEEEEEvNT_6ParamsE,"ax",@progbits
	.align	128
.text._ZN7cutlass13device_kernelIN5flash11enable_sm90INS1_16FlashAttnFwdSm90INS1_25CollectiveMainloopFwdSm90ILi2EN4cute5tupleIJNS5_1CILi1EEES8_S8_EEENS6_IJNS7_ILi128EEENS7_ILi96EEENS7_ILi64EEEEEELi256ENS_10bfloat16_tEfNS_4arch4Sm90ELb1ELb0ELb1ELb0ELb0ELb0ELb0ELb1ELb0ELb0ELb0ELb0EEENS1_21CollectiveEpilogueFwdINS6_IJSA_NS7_ILi256EEESB_EEES9_SE_SG_Li256ELb0ELb0ELb0ELb0EEENS1_30DynamicPersistentTileSchedulerILi256ELi32ELb0ELb0ELb1EEEEEEEEEvNT_6ParamsE:
        .type           _ZN7cutlass13device_kernelIN5flash11enable_sm90INS1_16FlashAttnFwdSm90INS1_25CollectiveMainloopFwdSm90ILi2EN4cute5tupleIJNS5_1CILi1EEES8_S8_EEENS6_IJNS7_ILi128EEENS7_ILi96EEENS7_ILi64EEEEEELi256ENS_10bfloat16_tEfNS_4arch4Sm90ELb1ELb0ELb1ELb0ELb0ELb0ELb0ELb1ELb0ELb0ELb0ELb0EEENS1_21CollectiveEpilogueFwdINS6_IJSA_NS7_ILi256EEESB_EEES9_SE_SG_Li256ELb0ELb0ELb0ELb0EEENS1_30DynamicPersistentTileSchedulerILi256ELi32ELb0ELb0ELb1EEEEEEEEEvNT_6ParamsE,@function
        .size           _ZN7cutlass13device_kernelIN5flash11enable_sm90INS1_16FlashAttnFwdSm90INS1_25CollectiveMainloopFwdSm90ILi2EN4cute5tupleIJNS5_1CILi1EEES8_S8_EEENS6_IJNS7_ILi128EEENS7_ILi96EEENS7_ILi64EEEEEELi256ENS_10bfloat16_tEfNS_4arch4Sm90ELb1ELb0ELb1ELb0ELb0ELb0ELb0ELb1ELb0ELb0ELb0ELb0EEENS1_21CollectiveEpilogueFwdINS6_IJSA_NS7_ILi256EEESB_EEES9_SE_SG_Li256ELb0ELb0ELb0ELb0EEENS1_30DynamicPersistentTileSchedulerILi256ELi32ELb0ELb0ELb1EEEEEEEEEvNT_6ParamsE,(.L_x_11974 - _ZN7cutlass13device_kernelIN5flash11enable_sm90INS1_16FlashAttnFwdSm90INS1_25CollectiveMainloopFwdSm90ILi2EN4cute5tupleIJNS5_1CILi1EEES8_S8_EEENS6_IJNS7_ILi128EEENS7_ILi96EEENS7_ILi64EEEEEELi256ENS_10bfloat16_tEfNS_4arch4Sm90ELb1ELb0ELb1ELb0ELb0ELb0ELb0ELb1ELb0ELb0ELb0ELb0EEENS1_21CollectiveEpilogueFwdINS6_IJSA_NS7_ILi256EEESB_EEES9_SE_SG_Li256ELb0ELb0ELb0ELb0EEENS1_30DynamicPersistentTileSchedulerILi256ELi32ELb0ELb0ELb1EEEEEEEEEvNT_6ParamsE)
        .other          _ZN7cutlass13device_kernelIN5flash11enable_sm90INS1_16FlashAttnFwdSm90INS1_25CollectiveMainloopFwdSm90ILi2EN4cute5tupleIJNS5_1CILi1EEES8_S8_EEENS6_IJNS7_ILi128EEENS7_ILi96EEENS7_ILi64EEEEEELi256ENS_10bfloat16_tEfNS_4arch4Sm90ELb1ELb0ELb1ELb0ELb0ELb0ELb0ELb1ELb0ELb0ELb0ELb0EEENS1_21CollectiveEpilogueFwdINS6_IJSA_NS7_ILi256EEESB_EEES9_SE_SG_Li256ELb0ELb0ELb0ELb0EEENS1_30DynamicPersistentTileSchedulerILi256ELi32ELb0ELb0ELb1EEEEEEEEEvNT_6ParamsE,@"STO_CUDA_ENTRY STV_DEFAULT"
_ZN7cutlass13device_kernelIN5flash11enable_sm90INS1_16FlashAttnFwdSm90INS1_25CollectiveMainloopFwdSm90ILi2EN4cute5tupleIJNS5_1CILi1EEES8_S8_EEENS6_IJNS7_ILi128EEENS7_ILi96EEENS7_ILi64EEEEEELi256ENS_10bfloat16_tEfNS_4arch4Sm90ELb1ELb0ELb1ELb0ELb0ELb0ELb0ELb1ELb0ELb0ELb0ELb0EEENS1_21CollectiveEpilogueFwdINS6_IJSA_NS7_ILi256EEESB_EEES9_SE_SG_Li256ELb0ELb0ELb0ELb0EEENS1_30DynamicPersistentTileSchedulerILi256ELi32ELb0ELb0ELb1EEEEEEEEEvNT_6ParamsE:
        /* <DEDUP_REMOVED lines=23> */
.L_x_10474:
[----:B------:R-:W-:Y:S05]  /*0170*/  BSYNC B0 ;  /* 0x0000000000007941 */ /* 0x000fea0003800000 */
.L_x_10473:
        /* <DEDUP_REMOVED lines=37> */
.L_x_10475:
        /* <DEDUP_REMOVED lines=22> */
.L_x_10476:
        /* <DEDUP_REMOVED lines=18> */
.L_x_10477:
        /* <DEDUP_REMOVED lines=22> */
.L_x_10478:
        /* <DEDUP_REMOVED lines=22> */
.L_x_10479:
[----:B------:R-:W-:Y:S01]  /*0910*/  PLOP3.LUT P0, PT, PT, PT, UP0, 0x80, 0x0 ;  /* 0x000000000000781c */ /* 0x000fe20003f0f008 */
[----:B------:R-:W-:Y:S01]  /*0920*/  UMOV UR36, 0x1 ;  /* 0x0000000100247882 */ /* 0x000fe20000000000 */
[----:B------:R-:W-:Y:S01]  /*0930*/  NOP ;  /* 0x0000000000007918 */ /* 0x000fe20000000000 */
[----:B------:R-:W-:Y:S01]  /*0940*/  USEL UR36, UR36, 0x2, !UP0 ;  /* 0x0000000224247887 */ /* 0x000fe2000c000000 */
[----:B------:R-:W-:Y:S01]  /*0950*/  ULDC.64 UR46, c[0x0][0x208] ;  /* 0x00008200002e7ab9 */ /* 0x000fe20000000a00 */
[----:B-123--:R-:W-:Y:S08]  /*0960*/  BAR.SYNC.DEFER_BLOCKING 0x0 ;  /* 0x0000000000007b1d */ /* 0x00eff00000010000 */
[----:B------:R-:W-:Y:S05]  /*0970*/  @!P0 BRA `(.L_x_10480) ;  /* 0x000000a000908947 */ /* 0x000fea0003800000 */
.L_x_10481:
        /* <DEDUP_REMOVED lines=24> */
[----:B---3--:R-:W-:Y:S02]  /*0b00*/  UMOV UR5, UR6 ;  /* 0x0000000600057c82 */ /* 0x008fe40008000000 */
[----:B------:R-:W-:Y:S01]  /*0b10*/  MOV R17, UR5 ;  /* 0x0000000500117c02 */ /* 0x000fe20008000f00 */
[----:B------:R-:W-:Y:S01]  /*0b20*/  IMAD.U32 R16, RZ, RZ, UR4 ;  /* 0x00000004ff107e24 */ /* 0x000fe2000f8e00ff */
[----:B------:R-:W-:Y:S01]  /*0b30*/  SHF.R.S32.HI R0, RZ, 0x1f, R205 ;  /* 0x0000001fff007819 */ /* 0x000fe200000114cd */
[----:B------:R-:W-:-:S03]  /*0b40*/  UMOV UR4, UR7 ;  /* 0x0000000700047c82 */ /* 0x000fc60008000000 */
[CC--:B------:R-:W-:Y:S02]  /*0b50*/  LEA.HI R3, R0.reuse, R205.reuse, RZ, 0x4 ;  /* 0x000000cd00037211 */ /* 0x0c0fe400078f20ff */
[-C--:B------:R-:W-:Y:S02]  /*0b60*/  LEA.HI R2, R0, R205.reuse, RZ, 0x7 ;  /* 0x000000cd00027211 */ /* 0x080fe400078f38ff */
[----:B------:R-:W-:Y:S02]  /*0b70*/  SHF.R.S32.HI R4, RZ, 0x4, R3 ;  /* 0x00000004ff047819 */ /* 0x000fe40000011403 */
[----:B------:R-:W-:Y:S02]  /*0b80*/  LOP3.LUT R202, R2, 0xffffff80, RZ, 0xc0, !PT ;  /* 0xffffff8002ca7812 */ /* 0x000fe400078ec0ff */
[----:B------:R-:W-:Y:S02]  /*0b90*/  LEA.HI R5, R3, R4, RZ, 0x1 ;  /* 0x0000000403057211 */ /* 0x000fe400078f08ff */
[----:B------:R-:W-:Y:S01]  /*0ba0*/  LEA.HI R204, R0, R205, RZ, 0x5 ;  /* 0x000000cd00cc7211 */ /* 0x000fe200078f28ff */
[----:B------:R-:W-:Y:S01]  /*0bb0*/  IMAD.IADD R202, R205, 0x1, -R202 ;  /* 0x00000001cdca7824 */ /* 0x000fe200078e0aca */
[----:B------:R-:W-:-:S02]  /*0bc0*/  LOP3.LUT R5, R5, 0x1ffffffe, RZ, 0xc0, !PT ;  /* 0x1ffffffe05057812 */ /* 0x000fc400078ec0ff */
[----:B------:R-:W-:Y:S02]  /*0bd0*/  SHF.R.S32.HI R204, RZ, 0x5, R204 ;  /* 0x00000005ffcc7819 */ /* 0x000fe400000114cc */
[----:B------:R-:W-:Y:S02]  /*0be0*/  IADD3 R5, R4, -R5, RZ ;  /* 0x8000000504057210 */ /* 0x000fe40007ffe0ff */
[----:B------:R-:W-:Y:S02]  /*0bf0*/  SHF.R.S32.HI R7, RZ, 0x1f, R202 ;  /* 0x0000001fff077819 */ /* 0x000fe400000114ca */
[----:B------:R-:W-:Y:S02]  /*0c00*/  LOP3.LUT R4, R3, 0x3fffff0, RZ, 0xc0, !PT ;  /* 0x03fffff003047812 */ /* 0x000fe400078ec0ff */
[----:B------:R-:W-:Y:S02]  /*0c10*/  LEA.HI R6, R7, R202, RZ, 0x2 ;  /* 0x000000ca07067211 */ /* 0x000fe400078f10ff */
[----:B------:R-:W-:Y:S01]  /*0c20*/  SHF.R.S32.HI R203, RZ, 0x7, R2 ;  /* 0x00000007ffcb7819 */ /* 0x000fe20000011402 */
[----:B------:R-:W-:Y:S01]  /*0c30*/  IMAD.IADD R3, R205, 0x1, -R4 ;  /* 0x00000001cd037824 */ /* 0x000fe200078e0a04 */
[----:B------:R-:W-:-:S02]  /*0c40*/  SHF.R.S32.HI R4, RZ, 0x2, R6 ;  /* 0x00000002ff047819 */ /* 0x000fc40000011406 */
[----:B------:R-:W-:Y:S01]  /*0c50*/  SHF.R.S32.HI R9, RZ, 0x1f, R6 ;  /* 0x0000001fff097819 */ /* 0x000fe20000011406 */
[----:B------:R-:W-:Y:S01]  /*0c60*/  IMAD R8, R204, 0x10, R3 ;  /* 0x00000010cc087824 */ /* 0x000fe200078e0203 */
[----:B------:R-:W-:Y:S02]  /*0c70*/  LEA.HI R2, R2, R203, RZ, 0x1 ;  /* 0x000000cb02027211 */ /* 0x000fe400078f08ff */
[----:B------:R-:W-:Y:S02]  /*0c80*/  LEA.HI R9, R9, R4, RZ, 0x3 ;  /* 0x0000000409097211 */ /* 0x000fe400078f18ff */
[----:B------:R-:W-:Y:S02]  /*0c90*/  LOP3.LUT R2, R2, 0x3fffffe, RZ, 0xc0, !PT ;  /* 0x03fffffe02027812 */ /* 0x000fe400078ec0ff */
[----:B------:R-:W-:Y:S02]  /*0ca0*/  LEA R3, R8, R5, 0x3 ;  /* 0x0000000508037211 */ /* 0x000fe400078e18ff */
[----:B------:R-:W-:-:S02]  /*0cb0*/  LEA.HI R0, R0, R205, RZ, 0x3 ;  /* 0x000000cd00007211 */ /* 0x000fc400078f18ff */
[----:B------:R-:W-:Y:S01]  /*0cc0*/  LOP3.LUT R9, R9, 0xfffffff8, RZ, 0xc0, !PT ;  /* 0xfffffff809097812 */ /* 0x000fe200078ec0ff */
[----:B------:R-:W-:Y:S01]  /*0cd0*/  IMAD.SHL.U32 R3, R3, 0x8, RZ ;  /* 0x0000000803037824 */ /* 0x000fe200078e00ff */
[----:B------:R-:W-:Y:S02]  /*0ce0*/  LEA.HI R7, R7, R202, RZ, 0x5 ;  /* 0x000000ca07077211 */ /* 0x000fe400078f28ff */
[----:B------:R-:W-:Y:S01]  /*0cf0*/  IADD3 R22, R203, -R2, RZ ;  /* 0x80000002cb167210 */ /* 0x000fe20007ffe0ff */
[----:B------:R-:W-:Y:S01]  /*0d00*/  IMAD.IADD R4, R4, 0x1, -R9 ;  /* 0x0000000104047824 */ /* 0x000fe200078e0a09 */
[----:B------:R-:W-:Y:S01]  /*0d10*/  LOP3.LUT R2, R0, 0x1ffffff8, RZ, 0xc0, !PT ;  /* 0x1ffffff800027812 */ /* 0x000fe200078ec0ff */
[----:B------:R-:W-:Y:S01]  /*0d20*/  IMAD.WIDE R16, R3, 0x2, R16 ;  /* 0x0000000203107825 */ /* 0x000fe200078e0210 */
[----:B------:R-:W-:Y:S02]  /*0d30*/  SHF.R.S32.HI R7, RZ, 0x5, R7 ;  /* 0x00000005ff077819 */ /* 0x000fe40000011407 */
[----:B------:R-:W-:Y:S01]  /*0d40*/  LOP3.LUT R3, R6, 0x7ffffffc, RZ, 0xc0, !PT ;  /* 0x7ffffffc06037812 */ /* 0x000fe200078ec0ff */
[----:B------:R-:W-:Y:S01]  /*0d50*/  IMAD.IADD R2, R205, 0x1, -R2 ;  /* 0x00000001cd027824 */ /* 0x000fe200078e0a02 */
[----:B------:R-:W-:Y:S01]  /*0d60*/  SHF.R.S32.HI R200, RZ, 0x3, R0 ;  /* 0x00000003ffc87819 */ /* 0x000fe20000011400 */
[----:B------:R-:W-:-:S03]  /*0d70*/  IMAD R7, R7, 0x10, R4 ;  /* 0x0000001007077824 */ /* 0x000fc600078e0204 */
[----:B------:R-:W-:Y:S01]  /*0d80*/  SHF.L.U32 R18, R2, 0x3, RZ ;  /* 0x0000000302127819 */ /* 0x000fe200000006ff */
[----:B------:R-:W-:Y:S02]  /*0d90*/  IMAD R22, R22, 0x40, R7 ;  /* 0x0000004016167824 */ /* 0x000fe400078e0207 */
[----:B------:R-:W-:-:S07]  /*0da0*/  IMAD.IADD R2, R202, 0x1, -R3 ;  /* 0x00000001ca027824 */ /* 0x000fce00078e0a03 */
.L_x_10528:
        /* <DEDUP_REMOVED lines=20> */
.L_x_10482:
[----:B------:R-:W-:Y:S01]  /*0ef0*/  ULDC UR6, c[0x0][0xdc4] ;  /* 0x0003710000067ab9 */ /* 0x000fe20000000800 */
[----:B------:R-:W-:Y:S01]  /*0f00*/  UMOV UR40, UR7 ;  /* 0x0000000700287c82 */ /* 0x000fe20008000000 */
[----:B------:R-:W-:-:S11]  /*0f10*/  UISETP.NE.AND UP0, UPT, UR6, 0x1, UPT ;  /* 0x000000010600788c */ /* 0x000fd6000bf05270 */
[----:B------:R-:W-:Y:S02]  /*0f20*/  @UP0 ULDC.64 UR10, c[0x0][0xdc8] ;  /* 0x00037200000a0ab9 */ /* 0x000fe40000000a00 */
[----:B------:R-:W-:-:S04]  /*0f30*/  UIMAD.WIDE.U32 UR4, UR7, UR10, URZ ;  /* 0x0000000a070472a5 */ /* 0x000fc8000f8e003f */
[----:B------:R-:W-:-:S04]  /*0f40*/  @UP0 USHF.R.U32.HI UR40, URZ, UR11, UR5 ;  /* 0x0000000b3f280299 */ /* 0x000fc80008011605 */
[----:B------:R-:W-:-:S12]  /*0f50*/  UIMAD UR4, UR40, UR6, URZ ;  /* 0x00000006280472a4 */ /* 0x000fd8000f8e023f */
.L_x_10483:
[----:B------:R-:W-:Y:S01]  /*0f60*/  ULDC.64 UR10, c[0x0][0x3f8] ;  /* 0x0000fe00000a7ab9 */ /* 0x000fe20000000a00 */
[----:B------:R-:W-:Y:S01]  /*0f70*/  UIADD3 UR9, UR7, -UR4, URZ ;  /* 0x8000000407097290 */ /* 0x000fe2000fffe03f */
[----:B------:R-:W-:Y:S01]  /*0f80*/  PLOP3.LUT P0, PT, PT, PT, PT, 0x80, 0x0 ;  /* 0x000000000000781c */ /* 0x000fe20003f0f070 */
[----:B------:R-:W-:Y:S01]  /*0f90*/  UISETP.NE.U32.AND UP0, UPT, UR10, URZ, UPT ;  /* 0x0000003f0a00728c */ /* 0x000fe2000bf05070 */
[----:B------:R-:W-:Y:S01]  /*0fa0*/  CS2R R20, SRZ ;  /* 0x0000000000147805 */ /* 0x000fe2000001ff00 */
[----:B------:R-:W-:Y:S01]  /*0fb0*/  ULOP3.LUT UR4, URZ, UR40, URZ, 0x33, !UPT ;  /* 0x000000283f047292 */ /* 0x000fe2000f8e333f */
[----:B------:R-:W-:Y:S01]  /*0fc0*/  IMAD.MOV.U32 R3, RZ, RZ, RZ ;  /* 0x000000ffff037224 */ /* 0x000fe200078e00ff */
[----:B------:R-:W-:Y:S01]  /*0fd0*/  ULDC UR5, c[0x0][0xdac] ;  /* 0x00036b0000057ab9 */ /* 0x000fe20000000800 */
[----:B------:R-:W-:Y:S01]  /*0fe0*/  UISETP.NE.AND.EX UP0, UPT, UR11, URZ, UPT, UP0 ;  /* 0x0000003f0b00728c */ /* 0x000fe2000bf05300 */
[----:B------:R-:W-:Y:S01]  /*0ff0*/  CS2R R150, SRZ ;  /* 0x0000000000967805 */ /* 0x000fe2000001ff00 */
[----:B------:R-:W-:Y:S01]  /*1000*/  UIADD3 UR4, UR4, UR5, URZ ;  /* 0x0000000504047290 */ /* 0x000fe2000fffe03f */
[----:B------:R-:W-:Y:S01]  /*1010*/  CS2R R148, SRZ ;  /* 0x0000000000947805 */ /* 0x000fe2000001ff00 */
[----:B------:R-:W-:Y:S01]  /*1020*/  ULDC UR45, c[0x0][0x404] ;  /* 0x00010100002d7ab9 */ /* 0x000fe20000000800 */
[----:B------:R-:W-:Y:S01]  /*1030*/  ULDC UR6, c[0x0][0x2e0] ;  /* 0x0000b80000067ab9 */ /* 0x000fe20000000800 */
[----:B------:R-:W-:Y:S01]  /*1040*/  USEL UR45, UR45, 0x1, UP0 ;  /* 0x000000012d2d7887 */ /* 0x000fe20008000000 */
[----:B------:R-:W-:Y:S01]  /*1050*/  CS2R R146, SRZ ;  /* 0x0000000000927805 */ /* 0x000fe2000001ff00 */
[----:B------:R-:W-:Y:S01]  /*1060*/  USHF.L.U32 UR42, UR4, 0x7, URZ ;  /* 0x00000007042a7899 */ /* 0x000fe2000800063f */
[----:B------:R-:W-:Y:S01]  /*1070*/  CS2R R144, SRZ ;  /* 0x0000000000907805 */ /* 0x000fe2000001ff00 */
[----:B------:R-:W-:Y:S01]  /*1080*/  ULDC UR7, c[0x0][0x288] ;  /* 0x0000a20000077ab9 */ /* 0x000fe20000000800 */
[----:B------:R-:W-:Y:S01]  /*1090*/  UIMAD UR45, UR45, UR6, URZ ;  /* 0x000000062d2d72a4 */ /* 0x000fe2000f8e023f */
[----:B------:R-:W-:Y:S01]  /*10a0*/  CS2R R142, SRZ ;  /* 0x00000000008e7805 */ /* 0x000fe2000001ff00 */
[----:B------:R-:W-:Y:S01]  /*10b0*/  UIADD3 UR5, UR42, 0xdf, -UR7 ;  /* 0x000000df2a057890 */ /* 0x000fe2000fffe807 */
[----:B------:R-:W-:Y:S01]  /*10c0*/  CS2R R140, SRZ ;  /* 0x00000000008c7805 */ /* 0x000fe2000001ff00 */
[----:B------:R-:W-:Y:S01]  /*10d0*/  UIADD3 UR4, UR45, 0x5f, URZ ;  /* 0x0000005f2d047890 */ /* 0x000fe2000fffe03f */
[----:B------:R-:W-:Y:S01]  /*10e0*/  CS2R R138, SRZ ;  /* 0x00000000008a7805 */ /* 0x000fe2000001ff00 */
[----:B------:R-:W-:Y:S01]  /*10f0*/  UIADD3 UR6, UR45, UR5, URZ ;  /* 0x000000052d067290 */ /* 0x000fe2000fffe03f */
[----:B------:R-:W-:Y:S01]  /*1100*/  CS2R R136, SRZ ;  /* 0x0000000000887805 */ /* 0x000fe2000001ff00 */
[----:B------:R-:W-:Y:S01]  /*1110*/  UIMAD.WIDE UR4, UR4, 0x2aaaaaab, URZ ;  /* 0x2aaaaaab040478a5 */ /* 0x000fe2000f8e023f */
[----:B------:R-:W-:Y:S01]  /*1120*/  CS2R R134, SRZ ;  /* 0x0000000000867805 */ /* 0x000fe2000001ff00 */
[----:B------:R-:W-:Y:S01]  /*1130*/  UIMAD.WIDE UR6, UR6, 0x2aaaaaab, URZ ;  /* 0x2aaaaaab060678a5 */ /* 0x000fe2000f8e023f */
[----:B------:R-:W-:Y:S01]  /*1140*/  CS2R R132, SRZ ;  /* 0x0000000000847805 */ /* 0x000fe2000001ff00 */
[----:B------:R-:W-:Y:S01]  /*1150*/  USHF.R.U32.HI UR4, URZ, 0x1f, UR5 ;  /* 0x0000001f3f047899 */ /* 0x000fe20008011605 */
[----:B------:R-:W-:Y:S01]  /*1160*/  CS2R R130, SRZ ;  /* 0x0000000000827805 */ /* 0x000fe2000001ff00 */
[----:B------:R-:W-:Y:S01]  /*1170*/  USHF.R.U32.HI UR6, URZ, 0x1f, UR7 ;  /* 0x0000001f3f067899 */ /* 0x000fe20008011607 */
[----:B------:R-:W-:Y:S01]  /*1180*/  CS2R R128, SRZ ;  /* 0x0000000000807805 */ /* 0x000fe2000001ff00 */
[----:B------:R-:W-:Y:S01]  /*1190*/  ULEA.HI.SX32 UR41, UR5, UR4, 0x1c ;  /* 0x0000000405297291 */ /* 0x000fe2000f8fe23f */
[----:B------:R-:W-:Y:S01]  /*11a0*/  CS2R R126, SRZ ;  /* 0x00000000007e7805 */ /* 0x000fe2000001ff00 */
[----:B------:R-:W-:Y:S01]  /*11b0*/  ULEA.HI.SX32 UR6, UR7, UR6, 0x1c ;  /* 0x0000000607067291 */ /* 0x000fe2000f8fe23f */
[----:B------:R-:W-:Y:S01]  /*11c0*/  CS2R R124, SRZ ;  /* 0x00000000007c7805 */ /* 0x000fe2000001ff00 */
[----:B------:R-:W-:Y:S01]  /*11d0*/  ULDC UR43, c[0x0][0xdb8] ;  /* 0x00036e00002b7ab9 */ /* 0x000fe20000000800 */
[----:B------:R-:W-:Y:S01]  /*11e0*/  ULDC UR10, c[0x0][0xdc4] ;  /* 0x00037100000a7ab9 */ /* 0x000fe20000000800 */
[----:B------:R-:W-:Y:S01]  /*11f0*/  UISETP.LT.AND UP0, UPT, UR41, UR6, UPT ;  /* 0x000000062900728c */ /* 0x000fe2000bf01270 */
[----:B------:R-:W-:Y:S01]  /*1200*/  CS2R R122, SRZ ;  /* 0x00000000007a7805 */ /* 0x000fe2000001ff00 */
[----:B------:R-:W-:Y:S01]  /*1210*/  UISETP.NE.AND UP1, UPT, UR43, 0x1, UPT ;  /* 0x000000012b00788c */ /* 0x000fe2000bf25270 */
[----:B------:R-:W-:Y:S01]  /*1220*/  CS2R R120, SRZ ;  /* 0x0000000000787805 */ /* 0x000fe2000001ff00 */
[----:B------:R-:W-:Y:S01]  /*1230*/  USEL UR41, UR41, UR6, UP0 ;  /* 0x0000000629297287 */ /* 0x000fe20008000000 */
[----:B------:R-:W-:Y:S01]  /*1240*/  CS2R R118, SRZ ;  /* 0x0000000000767805 */ /* 0x000fe2000001ff00 */
[----:B------:R-:W-:Y:S01]  /*1250*/  UIMAD UR9, UR8, UR10, UR9 ;  /* 0x0000000a080972a4 */ /* 0x000fe2000f8e0209 */
[----:B------:R-:W-:Y:S01]  /*1260*/  CS2R R116, SRZ ;  /* 0x0000000000747805 */ /* 0x000fe2000001ff00 */
[----:B------:R-:W-:Y:S01]  /*1270*/  UISETP.GE.AND UP0, UPT, UR41, 0x1, UPT ;  /* 0x000000012900788c */ /* 0x000fe2000bf06270 */
[----:B------:R-:W-:-:S02]  /*1280*/  CS2R R114, SRZ ;  /* 0x0000000000727805 */ /* 0x000fc4000001ff00 */
        /* <DEDUP_REMOVED lines=8> */
[----:B------:R-:W-:Y:S01]  /*1310*/  UMOV UR44, UR9 ;  /* 0x00000009002c7c82 */ /* 0x000fe20008000000 */
[----:B------:R-:W-:Y:S01]  /*1320*/  @UP1 USHF.R.U32.HI UR44, URZ, UR7, UR5 ;  /* 0x000000073f2c1299 */ /* 0x000fe20008011605 */
[----:B------:R-:W-:-:S02]  /*1330*/  CS2R R104, SRZ ;  /* 0x0000000000687805 */ /* 0x000fc4000001ff00 */
[----:B------:R-:W-:Y:S02]  /*1340*/  MOV R94, RZ ;  /* 0x000000ff005e7202 */ /* 0x000fe40000000f00 */
[----:B------:R-:W-:Y:S01]  /*1350*/  CS2R R98, SRZ ;  /* 0x0000000000627805 */ /* 0x000fe2000001ff00 */
[----:B------:R-:W-:Y:S01]  /*1360*/  UIADD3 UR4, -UR44, URZ, URZ ;  /* 0x0000003f2c047290 */ /* 0x000fe2000fffe13f */
[----:B------:R-:W-:Y:S02]  /*1370*/  CS2R R100, SRZ ;  /* 0x0000000000647805 */ /* 0x000fe4000001ff00 */
[----:B------:R-:W-:Y:S02]  /*1380*/  CS2R R86, SRZ ;  /* 0x0000000000567805 */ /* 0x000fe4000001ff00 */
[----:B------:R-:W-:Y:S01]  /*1390*/  CS2R R96, SRZ ;  /* 0x0000000000607805 */ /* 0x000fe2000001ff00 */
[----:B------:R-:W-:Y:S01]  /*13a0*/  UIMAD UR43, UR43, UR4, UR9 ;  /* 0x000000042b2b72a4 */ /* 0x000fe2000f8e0209 */
        /* <DEDUP_REMOVED lines=34> */
[----:B------:R-:W-:Y:S01]  /*15d0*/  MOV R175, RZ ;  /* 0x000000ff00af7202 */ /* 0x000fe20000000f00 */
[----:B------:R-:W-:Y:S02]  /*15e0*/  IMAD.MOV.U32 R6, RZ, RZ, RZ ;  /* 0x000000ffff067224 */ /* 0x000fe400078e00ff */
        /* <DEDUP_REMOVED lines=30> */
.L_x_10485:
[----:B------:R-:W-:Y:S01]  /*17d0*/  ULEA.HI UR4, UR39, UR39, URZ, 0x1 ;  /* 0x0000002727047291 */ /* 0x000fe2000f8f083f */
[----:B------:R-:W-:-:S03]  /*17e0*/  IADD3 R6, R23, 0x8, RZ ;  /* 0x0000000817067810 */ /* 0x000fc60007ffe0ff */
[----:B------:R-:W-:-:S04]  /*17f0*/  ULOP3.LUT UR4, UR4, 0xfffffffe, URZ, 0xc0, !UPT ;  /* 0xfffffffe04047892 */ /* 0x000fc8000f8ec03f */
[----:B------:R-:W-:-:S06]  /*1800*/  UIADD3 UR4, UR39, -UR4, URZ ;  /* 0x8000000427047290 */ /* 0x000fcc000fffe03f */
[----:B------:R-:W-:-:S05]  /*1810*/  IMAD.U32 R0, RZ, RZ, UR4 ;  /* 0x00000004ff007e24 */ /* 0x000fca000f8e00ff */
[----:B------:R-:W-:-:S04]  /*1820*/  SHF.L.U32 R0, R0, 0x1f, RZ ;  /* 0x0000001f00007819 */ /* 0x000fc800000006ff */
[----:B------:R-:W1:Y:S02]  /*1830*/  SYNCS.PHASECHK.TRANS64.TRYWAIT P0, [UR49+0x22800], R0 ;  /* 0x02280000ff0075a7 */ /* 0x000e640008000171 */
[----:B-1----:R-:W-:Y:S05]  /*1840*/  @!P0 BRA `(.L_x_10486) ;  /* 0x000000bc00ec8947 */ /* 0x002fea0003800000 */
.L_x_10587:
[----:B-1----:R-:W-:Y:S01]  /*1850*/  IMAD.U32 R0, RZ, RZ, UR48 ;  /* 0x00000030ff007e24 */ /* 0x002fe2000f8e00ff */
[----:B------:R-:W-:Y:S05]  /*1860*/  WARPSYNC.ALL ;  /* 0x0000000000007948 */ /* 0x000fea0003800000 */
[----:B------:R1:W-:Y:S01]  /*1870*/  BAR.SYNC.DEFER_BLOCKING R6, 0x100 ;  /* 0x000400060000751d */ /* 0x0003e20000010000 */
[----:B------:R-:W-:-:S13]  /*1880*/  ISETP.NE.AND P0, PT, R0, 0x3, PT ;  /* 0x000000030000780c */ /* 0x000fda0003f05270 */
[----:B-1----:R-:W-:Y:S05]  /*1890*/  @!P0 BRA `(.L_x_10487) ;  /* 0x0000000000048947 */ /* 0x002fea0003800000 */
[----:B------:R-:W-:Y:S01]  /*18a0*/  BPT.TRAP 0x1 ;  /* 0x000000040000795c */ /* 0x000fe20000300000 */
.L_x_10487:
[----:B------:R-:W-:Y:S01]  /*18b0*/  ULEA UR21, UR37, UR49, 0x3 ;  /* 0x0000003125157291 */ /* 0x000fe2000f8e183f */
[----:B------:R-:W-:-:S05]  /*18c0*/  IMAD.U32 R7, RZ, RZ, UR38 ;  /* 0x00000026ff077e24 */ /* 0x000fca000f8e00ff */
[----:B------:R-:W-:-:S04]  /*18d0*/  SHF.L.U32 R7, R7, 0x1f, RZ ;  /* 0x0000001f07077819 */ /* 0x000fc800000006ff */
[----:B------:R1:W2:Y:S01]  /*18e0*/  SYNCS.PHASECHK.TRANS64.TRYWAIT P1, [UR21+0x22830], R7 ;  /* 0x02283007ff0075a7 */ /* 0x0002a20008020155 */
[----:B------:R-:W-:Y:S05]  /*18f0*/  @!P0 BRA `(.L_x_10488) ;  /* 0x0000000000048947 */ /* 0x000fea0003800000 */
[----:B------:R-:W-:Y:S01]  /*1900*/  BPT.TRAP 0x1 ;  /* 0x000000040000795c */ /* 0x000fe20000300000 */
.L_x_10488:
[----:B--2---:R-:W-:Y:S05]  /*1910*/  @P1 BRA `(.L_x_10489) ;  /* 0x0000000000081947 */ /* 0x004fea0003800000 */
[----:B------:R-:W2:Y:S02]  /*1920*/  SYNCS.PHASECHK.TRANS64.TRYWAIT P1, [UR21+0x22830], R7 ;  /* 0x02283007ff0075a7 */ /* 0x000ea40008020155 */
[----:B--2---:R-:W-:Y:S05]  /*1930*/  @!P1 BRA `(.L_x_10490) ;  /* 0x000000bc00c89947 */ /* 0x004fea0003800000 */
.L_x_10489:
[----:B------:R-:W-:Y:S01]  /*1940*/  UIADD3 UR4, UR49, 0x1c400, URZ ;  /* 0x0001c40031047890 */ /* 0x000fe2000fffe03f */
[----:B------:R-:W-:Y:S01]  /*1950*/  WARPGROUP.ARRIVE ;  /* 0x00000000000079c5 */ /* 0x000fe20000000000 */
[----:B------:R-:W-:Y:S01]  /*1960*/  ULOP3.LUT UR16, UR52, 0x10000, URZ, 0xfc, !UPT ;  /* 0x0001000034107892 */ /* 0x000fe2000f8efc3f */
[----:B------:R-:W-:Y:S01]  /*1970*/  VIADD R4, R22, UR42 ;  /* 0x0000002a16047c36 */ /* 0x000fe20008000000 */
        /* <DEDUP_REMOVED lines=20> */
[----:B------:R-:W-:Y:S01]  /*1ac0*/  ULDC UR27, c[0x0][0x988] ;  /* 0x00026200001b7ab9 */ /* 0x000fe20000000800 */
[----:B------:R-:W-:-:S02]  /*1ad0*/  WARPGROUP.DEPBAR.LE gsb0, 0x0 ;  /* 0x00008000000079c5 */ /* 0x000fc40000010000 */
[----:B------:R-:W-:-:S06]  /*1ae0*/  WARPGROUP.ARRIVE ;  /* 0x00000000000079c5 */ /* 0x000fcc0000000000 */
[----:B------:R-:W-:Y:S01]  /*1af0*/  HGMMA.64x96x16.F32.BF16 R24, gdesc[UR4], R24, gsb0 ;  /* 0x01600000041879f0 */ /* 0x000fe20008001818 */
[----:B------:R-:W-:Y:S02]  /*1b00*/  UIMAD UR6, UR41, -0x60, UR45 ;  /* 0xffffffa0290678a4 */ /* 0x000fe4000f8e022d */
[----:B------:R-:W-:Y:S02]  /*1b10*/  WARPGROUP.DEPBAR.LE gsb0, 0x0 ;  /* 0x00008000000079c5 */ /* 0x000fe40000010000 */
[----:B------:R-:W-:-:S06]  /*1b20*/  WARPGROUP.ARRIVE ;  /* 0x00000000000079c5 */ /* 0x000fcc0000000000 */
[----:B------:R-:W-:Y:S01]  /*1b30*/  HGMMA.64x96x16.F32.BF16 R24, gdesc[UR8], R24, gsb0 ;  /* 0x01600000081879f0 */ /* 0x000fe20008001818 */
[----:B------:R-:W-:Y:S01]  /*1b40*/  ULDC UR11, c[0x0][0x288] ;  /* 0x0000a200000b7ab9 */ /* 0x000fe20000000800 */
[----:B------:R-:W-:Y:S01]  /*1b50*/  ULDC UR10, c[0x0][0x9d8] ;  /* 0x00027600000a7ab9 */ /* 0x000fe20000000800 */
[----:B------:R-:W-:Y:S02]  /*1b60*/  UIADD3 UR7, -UR11, 0x61, UR6 ;  /* 0x000000610b077890 */ /* 0x000fe4000fffe106 */
[----:B------:R-:W-:-:S04]  /*1b70*/  UIADD3 UR6, UR6, 0x60, URZ ;  /* 0x0000006006067890 */ /* 0x000fc8000fffe03f */
[----:B------:R-:W-:Y:S02]  /*1b80*/  MOV R3, UR7 ;  /* 0x0000000700037c02 */ /* 0x000fe40008000f00 */
[----:B------:R-:W-:-:S03]  /*1b90*/  IMAD.U32 R5, RZ, RZ, UR6 ;  /* 0x00000006ff057e24 */ /* 0x000fc6000f8e00ff */
[C---:B------:R-:W-:Y:S02]  /*1ba0*/  IMAD R3, R2.reuse, -0x2, R3 ;  /* 0xfffffffe02037824 */ /* 0x040fe400078e0203 */
[----:B--2---:R-:W-:-:S03]  /*1bb0*/  IMAD R0, R2, -0x2, R5 ;  /* 0xfffffffe02007824 */ /* 0x004fc600078e0205 */
[----:B------:R-:W-:-:S04]  /*1bc0*/  IADD3 R5, R3, 0x8, R4 ;  /* 0x0000000803057810 */ /* 0x000fc80007ffe004 */
[----:B------:R-:W-:Y:S02]  /*1bd0*/  VIMNMX R5, R0, R5, PT ;  /* 0x0000000500057248 */ /* 0x000fe40003fe0100 */
[----:B------:R-:W-:Y:S02]  /*1be0*/  VIADDMNMX R0, R4, R3, R0, PT ;  /* 0x0000000304007246 */ /* 0x000fe40003800100 */
[C---:B------:R-:W-:Y:S02]  /*1bf0*/  ISETP.GT.AND P1, PT, R5.reuse, RZ, PT ;  /* 0x000000ff0500720c */ /* 0x040fe40003f24270 */
[C---:B------:R-:W-:Y:S02]  /*1c00*/  ISETP.GT.AND P2, PT, R5.reuse, 0x1, PT ;  /* 0x000000010500780c */ /* 0x040fe40003f44270 */
[----:B------:R-:W-:Y:S02]  /*1c10*/  ISETP.GT.AND P3, PT, R5, 0x8, PT ;  /* 0x000000080500780c */ /* 0x000fe40003f64270 */
[----:B------:R-:W-:-:S02]  /*1c20*/  ISETP.GT.AND P4, PT, R0, 0x8, PT ;  /* 0x000000080000780c */ /* 0x000fc40003f84270 */
[----:B------:R-:W-:Y:S01]  /*1c30*/  ISETP.GT.AND P5, PT, R0, 0x9, PT ;  /* 0x000000090000780c */ /* 0x000fe20003fa4270 */
        /* <DEDUP_REMOVED lines=49> */
[----:B------:R-:W-:Y:S01]  /*1f50*/  FMUL.FTZ R40, R40, UR10 ;  /* 0x0000000a28287c20 */ /* 0x000fe20008410000 */
[----:B------:R-:W5:Y:S01]  /*1f60*/  MUFU.TANH R35, R35 ;  /* 0x0000002300237308 */ /* 0x000f620000002400 */
        /* <DEDUP_REMOVED lines=29> */
[----:B------:R-:W-:-:S02]  /*2140*/  FMUL.FTZ R69, R69, UR10 ;  /* 0x0000000a45457c20 */ /* 0x000fc40008410000 */
[----:B------:R-:W2:Y:S01]  /*2150*/  MUFU.TANH R43, R43 ;  /* 0x0000002b002b7308 */ /* 0x000ea20000002400 */
        /* <DEDUP_REMOVED lines=8> */
[----:B--2---:R-:W-:Y:S02]  /*21e0*/  FSEL R43, R43, -INF , P1 ;  /* 0xff8000002b2b7808 */ /* 0x004fe40000800000 */
[----:B------:R-:W-:Y:S02]  /*21f0*/  ISETP.GT.AND P1, PT, R5, 0x29, PT ;  /* 0x000000290500780c */ /* 0x000fe40003f24270 */
[----:B------:R-:W-:-:S03]  /*2200*/  FMNMX.FTZ R9, R43, R8, !PT ;  /* 0x000000082b097209 */ /* 0x000fc60007810000 */
        /* <DEDUP_REMOVED lines=50> */
[----:B------:R-:W-:Y:S02]  /*2530*/  ISETP.GT.AND P2, PT, R0, RZ, PT ;  /* 0x000000ff0000720c */ /* 0x000fe40003f44270 */
[----:B------:R-:W-:-:S03]  /*2540*/  FMNMX.FTZ R8, R70, R5, !PT ;  /* 0x0000000546087209 */ /* 0x000fc60007810000 */
[----:B------:R-:W4:Y:S01]  /*2550*/  MUFU.TANH R25, R25 ;  /* 0x0000001900197308 */ /* 0x000f220000002400 */
[----:B-----5:R-:W-:Y:S02]  /*2560*/  FSEL R71, R71, -INF , P1 ;  /* 0xff80000047477808 */ /* 0x020fe40000800000 */
[----:B------:R-:W-:Y:S02]  /*2570*/  ISETP.GT.AND P1, PT, R0, 0x10, PT ;  /* 0x000000100000780c */ /* 0x000fe40003f24270 */
[----:B------:R-:W-:-:S03]  /*2580*/  FMNMX.FTZ R8, R71, R8, !PT ;  /* 0x0000000847087209 */ /* 0x000fc60007810000 */
[----:B------:R-:W5:Y:S01]  /*2590*/  MUFU.TANH R28, R28 ;  /* 0x0000001c001c7308 */ /* 0x000f620000002400 */
[----:B--2---:R-:W-:Y:S01]  /*25a0*/  FSEL R24, R24, -INF , P2 ;  /* 0xff80000018187808 */ /* 0x004fe20001000000 */
[----:B------:R-:W2:Y:S06]  /*25b0*/  SHFL.BFLY PT, R5, R8, 0x2, 0x1f ;  /* 0x0c401f0008057f89 */ /* 0x000eac00000e0000 */
[----:B------:R-:W1:Y:S01]  /*25c0*/  MUFU.TANH R29, R29 ;  /* 0x0000001d001d7308 */ /* 0x000e620000002400 */
[----:B----4-:R-:W-:-:S04]  /*25d0*/  FSEL R25, R25, -INF , P3 ;  /* 0xff80000019197808 */ /* 0x010fc80001800000 */
[----:B------:R-:W-:-:S03]  /*25e0*/  FMNMX.FTZ R3, R24, R25, !PT ;  /* 0x0000001918037209 */ /* 0x000fc60007810000 */
[----:B------:R-:W4:Y:S01]  /*25f0*/  MUFU.TANH R32, R32 ;  /* 0x0000002000207308 */ /* 0x000f220000002400 */
[----:B-----5:R-:W-:-:S07]  /*2600*/  FSEL R28, R28, -INF , P4 ;  /* 0xff8000001c1c7808 */ /* 0x020fce0002000000 */
[----:B------:R-:W-:Y:S01]  /*2610*/  MUFU.TANH R33, R33 ;  /* 0x0000002100217308 */ /* 0x000fe20000002400 */
[----:B-1----:R-:W-:Y:S02]  /*2620*/  FSEL R29, R29, -INF , P5 ;  /* 0xff8000001d1d7808 */ /* 0x002fe40002800000 */
[----:B--2---:R-:W-:-:S05]  /*2630*/  FMNMX.FTZ R5, R8, R5, !PT ;  /* 0x0000000508057209 */ /* 0x004fca0007810000 */
[----:B------:R-:W1:Y:S01]  /*2640*/  SHFL.BFLY PT, R8, R5, 0x1, 0x1f ;  /* 0x0c201f0005087f89 */ /* 0x000e6200000e0000 */
[----:B------:R-:W2:Y:S01]  /*2650*/  MUFU.TANH R36, R36 ;  /* 0x0000002400247308 */ /* 0x000ea20000002400 */
[----:B----4-:R-:W-:Y:S02]  /*2660*/  FSEL R32, R32, -INF , P1 ;  /* 0xff80000020207808 */ /* 0x010fe40000800000 */
[----:B------:R-:W-:-:S05]  /*2670*/  ISETP.GT.AND P1, PT, R0, 0x18, PT ;  /* 0x000000180000780c */ /* 0x000fca0003f24270 */
[----:B------:R-:W4:Y:S08]  /*2680*/  MUFU.TANH R37, R37 ;  /* 0x0000002500257308 */ /* 0x000f300000002400 */
[----:B------:R-:W5:Y:S01]  /*2690*/  MUFU.TANH R40, R40 ;  /* 0x0000002800287308 */ /* 0x000f620000002400 */
[----:B--2---:R-:W-:Y:S02]  /*26a0*/  FSEL R36, R36, -INF , P1 ;  /* 0xff80000024247808 */ /* 0x004fe40000800000 */
[----:B------:R-:W-:-:S02]  /*26b0*/  ISETP.GT.AND P1, PT, R0, 0x20, PT ;  /* 0x000000200000780c */ /* 0x000fc40003f24270 */
[----:B-1----:R-:W-:-:S03]  /*26c0*/  FMNMX.FTZ R4, R5, R8, !PT ;  /* 0x0000000805047209 */ /* 0x002fc60007810000 */
[----:B------:R-:W1:Y:S01]  /*26d0*/  MUFU.TANH R41, R41 ;  /* 0x0000002900297308 */ /* 0x000e620000002400 */
[----:B------:R-:W-:Y:S02]  /*26e0*/  FMNMX.FTZ R8, R28, R3, !PT ;  /* 0x000000031c087209 */ /* 0x000fe40007810000 */
[C---:B------:R-:W-:Y:S01]  /*26f0*/  FSETP.NEU.FTZ.AND P2, PT, R4.reuse, -INF , PT ;  /* 0xff8000000400780b */ /* 0x040fe20003f5d000 */
[----:B------:R-:W-:Y:S01]  /*2700*/  FMUL.FTZ R5, R4, UR27 ;  /* 0x0000001b04057c20 */ /* 0x000fe20008410000 */
[----:B------:R-:W-:-:S03]  /*2710*/  FMNMX.FTZ R3, R29, R8, !PT ;  /* 0x000000081d037209 */ /* 0x000fc60007810000 */
[----:B------:R-:W2:Y:S01]  /*2720*/  MUFU.TANH R44, R44 ;  /* 0x0000002c002c7308 */ /* 0x000ea20000002400 */
[----:B------:R-:W-:Y:S02]  /*2730*/  FSEL R9, R5, RZ, P2 ;  /* 0x000000ff05097208 */ /* 0x000fe40001000000 */
[----:B------:R-:W-:Y:S02]  /*2740*/  ISETP.GT.AND P2, PT, R0, 0x11, PT ;  /* 0x000000110000780c */ /* 0x000fe40003f44270 */
[----:B------:R-:W-:Y:S01]  /*2750*/  FMNMX.FTZ R8, R32, R3, !PT ;  /* 0x0000000320087209 */ /* 0x000fe20007810000 */
[--C-:B------:R-:W-:Y:S01]  /*2760*/  FFMA.FTZ R26, R26, UR27, -R9.reuse ;  /* 0x0000001b1a1a7c23 */ /* 0x100fe20008010809 */
[----:B------:R-:W-:Y:S01]  /*2770*/  FSEL R33, R33, -INF , P2 ;  /* 0xff80000021217808 */ /* 0x000fe20001000000 */
[----:B------:R-:W3:Y:S01]  /*2780*/  MUFU.TANH R45, R45 ;  /* 0x0000002d002d7308 */ /* 0x000ee20000002400 */
[----:B------:R-:W-:Y:S01]  /*2790*/  ISETP.GT.AND P2, PT, R0, 0x19, PT ;  /* 0x000000190000780c */ /* 0x000fe20003f44270 */
[--C-:B------:R-:W-:Y:S01]  /*27a0*/  FFMA.FTZ R27, R27, UR27, -R9.reuse ;  /* 0x0000001b1b1b7c23 */ /* 0x100fe20008010809 */
[----:B------:R-:W-:Y:S01]  /*27b0*/  FMNMX.FTZ R3, R33, R8, !PT ;  /* 0x0000000821037209 */ /* 0x000fe20007810000 */
[--C-:B------:R-:W-:Y:S01]  /*27c0*/  FFMA.FTZ R30, R30, UR27, -R9.reuse ;  /* 0x0000001b1e1e7c23 */ /* 0x100fe20008010809 */
[----:B----4-:R-:W-:Y:S01]  /*27d0*/  FSEL R37, R37, -INF , P2 ;  /* 0xff80000025257808 */ /* 0x010fe20001000000 */
[--C-:B------:R-:W-:Y:S01]  /*27e0*/  FFMA.FTZ R31, R31, UR27, -R9.reuse ;  /* 0x0000001b1f1f7c23 */ /* 0x100fe20008010809 */
[----:B------:R-:W-:Y:S01]  /*27f0*/  FMNMX.FTZ R8, R36, R3, !PT ;  /* 0x0000000324087209 */ /* 0x000fe20007810000 */
[----:B------:R-:W4:Y:S01]  /*2800*/  MUFU.TANH R48, R48 ;  /* 0x0000003000307308 */ /* 0x000f220000002400 */
[----:B------:R-:W-:Y:S01]  /*2810*/  ISETP.GT.AND P2, PT, R0, 0x21, PT ;  /* 0x000000210000780c */ /* 0x000fe20003f44270 */
[--C-:B------:R-:W-:Y:S01]  /*2820*/  FFMA.FTZ R34, R34, UR27, -R9.reuse ;  /* 0x0000001b22227c23 */ /* 0x100fe20008010809 */
[----:B-----5:R-:W-:Y:S01]  /*2830*/  FSEL R40, R40, -INF , P1 ;  /* 0xff80000028287808 */ /* 0x020fe20000800000 */
[--C-:B------:R-:W-:Y:S01]  /*2840*/  FFMA.FTZ R35, R35, UR27, -R9.reuse ;  /* 0x0000001b23237c23 */ /* 0x100fe20008010809 */
[----:B------:R-:W-:Y:S01]  /*2850*/  FMNMX.FTZ R3, R37, R8, !PT ;  /* 0x0000000825037209 */ /* 0x000fe20007810000 */
[--C-:B------:R-:W-:Y:S01]  /*2860*/  FFMA.FTZ R38, R38, UR27, -R9.reuse ;  /* 0x0000001b26267c23 */ /* 0x100fe20008010809 */
[----:B------:R-:W-:Y:S01]  /*2870*/  ISETP.GT.AND P1, PT, R0, 0x28, PT ;  /* 0x000000280000780c */ /* 0x000fe20003f24270 */
[----:B------:R-:W5:Y:S01]  /*2880*/  MUFU.TANH R49, R49 ;  /* 0x0000003100317308 */ /* 0x000f620000002400 */
[----:B-1----:R-:W-:Y:S01]  /*2890*/  FSEL R41, R41, -INF , P2 ;  /* 0xff80000029297808 */ /* 0x002fe20001000000 */
[--C-:B------:R-:W-:Y:S01]  /*28a0*/  FFMA.FTZ R39, R39, UR27, -R9.reuse ;  /* 0x0000001b27277c23 */ /* 0x100fe20008010809 */
[----:B------:R-:W-:Y:S01]  /*28b0*/  FMNMX.FTZ R8, R40, R3, !PT ;  /* 0x0000000328087209 */ /* 0x000fe20007810000 */
[--C-:B------:R-:W-:Y:S01]  /*28c0*/  FFMA.FTZ R42, R42, UR27, -R9.reuse ;  /* 0x0000001b2a2a7c23 */ /* 0x100fe20008010809 */
[----:B------:R-:W-:Y:S01]  /*28d0*/  ISETP.GT.AND P2, PT, R0, 0x29, PT ;  /* 0x000000290000780c */ /* 0x000fe20003f44270 */
[--C-:B------:R-:W-:Y:S01]  /*28e0*/  FFMA.FTZ R43, R43, UR27, -R9.reuse ;  /* 0x0000001b2b2b7c23 */ /* 0x100fe20008010809 */
[----:B--2---:R-:W-:Y:S01]  /*28f0*/  FSEL R44, R44, -INF , P1 ;  /* 0xff8000002c2c7808 */ /* 0x004fe20000800000 */
[----:B------:R-:W1:Y:S01]  /*2900*/  MUFU.TANH R52, R52 ;  /* 0x0000003400347308 */ /* 0x000e620000002400 */
[----:B------:R-:W-:Y:S01]  /*2910*/  FMNMX.FTZ R3, R41, R8, !PT ;  /* 0x0000000829037209 */ /* 0x000fe20007810000 */
[--C-:B------:R-:W-:Y:S01]  /*2920*/  FFMA.FTZ R46, R46, UR27, -R9.reuse ;  /* 0x0000001b2e2e7c23 */ /* 0x100fe20008010809 */
[----:B------:R-:W-:Y:S01]  /*2930*/  ISETP.GT.AND P1, PT, R0, 0x30, PT ;  /* 0x000000300000780c */ /* 0x000fe20003f24270 */
[--C-:B------:R-:W-:Y:S01]  /*2940*/  FFMA.FTZ R47, R47, UR27, -R9.reuse ;  /* 0x0000001b2f2f7c23 */ /* 0x100fe20008010809 */
[----:B---3--:R-:W-:Y:S01]  /*2950*/  FSEL R45, R45, -INF , P2 ;  /* 0xff8000002d2d7808 */ /* 0x008fe20001000000 */
[--C-:B------:R-:W-:Y:S01]  /*2960*/  FFMA.FTZ R50, R50, UR27, -R9.reuse ;  /* 0x0000001b32327c23 */ /* 0x100fe20008010809 */
[----:B------:R-:W-:Y:S01]  /*2970*/  FMNMX.FTZ R8, R44, R3, !PT ;  /* 0x000000032c087209 */ /* 0x000fe20007810000 */
[----:B------:R-:W2:Y:S01]  /*2980*/  MUFU.TANH R53, R53 ;  /* 0x0000003500357308 */ /* 0x000ea20000002400 */
[----:B------:R-:W-:Y:S01]  /*2990*/  ISETP.GT.AND P2, PT, R0, 0x31, PT ;  /* 0x000000310000780c */ /* 0x000fe20003f44270 */
[--C-:B------:R-:W-:Y:S01]  /*29a0*/  FFMA.FTZ R51, R51, UR27, -R9.reuse ;  /* 0x0000001b33337c23 */ /* 0x100fe20008010809 */
[----:B----4-:R-:W-:Y:S01]  /*29b0*/  FSEL R48, R48, -INF , P1 ;  /* 0xff80000030307808 */ /* 0x010fe20000800000 */
[--C-:B------:R-:W-:Y:S01]  /*29c0*/  FFMA.FTZ R54, R54, UR27, -R9.reuse ;  /* 0x0000001b36367c23 */ /* 0x100fe20008010809 */
[----:B------:R-:W-:Y:S01]  /*29d0*/  FMNMX.FTZ R3, R45, R8, !PT ;  /* 0x000000082d037209 */ /* 0x000fe20007810000 */
[--C-:B------:R-:W-:Y:S01]  /*29e0*/  FFMA.FTZ R55, R55, UR27, -R9.reuse ;  /* 0x0000001b37377c23 */ /* 0x100fe20008010809 */
[----:B------:R-:W-:Y:S01]  /*29f0*/  ISETP.GT.AND P1, PT, R0, 0x38, PT ;  /* 0x000000380000780c */ /* 0x000fe20003f24270 */
[----:B------:R-:W3:Y:S01]  /*2a00*/  MUFU.TANH R56, R56 ;  /* 0x0000003800387308 */ /* 0x000ee20000002400 */
[----:B-----5:R-:W-:Y:S01]  /*2a10*/  FSEL R49, R49, -INF , P2 ;  /* 0xff80000031317808 */ /* 0x020fe20001000000 */
[--C-:B------:R-:W-:Y:S01]  /*2a20*/  FFMA.FTZ R58, R58, UR27, -R9.reuse ;  /* 0x0000001b3a3a7c23 */ /* 0x100fe20008010809 */
[----:B------:R-:W-:Y:S01]  /*2a30*/  FMNMX.FTZ R8, R48, R3, !PT ;  /* 0x0000000330087209 */ /* 0x000fe20007810000 */
[--C-:B------:R-:W-:Y:S01]  /*2a40*/  FFMA.FTZ R59, R59, UR27, -R9.reuse ;  /* 0x0000001b3b3b7c23 */ /* 0x100fe20008010809 */
[----:B------:R-:W-:Y:S01]  /*2a50*/  ISETP.GT.AND P2, PT, R0, 0x39, PT ;  /* 0x000000390000780c */ /* 0x000fe20003f44270 */
[--C-:B------:R-:W-:Y:S01]  /*2a60*/  FFMA.FTZ R62, R62, UR27, -R9.reuse ;  /* 0x0000001b3e3e7c23 */ /* 0x100fe20008010809 */
[----:B-1----:R-:W-:Y:S01]  /*2a70*/  FSEL R52, R52, -INF , P1 ;  /* 0xff80000034347808 */ /* 0x002fe20000800000 */
[----:B------:R-:W1:Y:S01]  /*2a80*/  MUFU.TANH R57, R57 ;  /* 0x0000003900397308 */ /* 0x000e620000002400 */
[----:B------:R-:W-:Y:S01]  /*2a90*/  FMNMX.FTZ R3, R49, R8, !PT ;  /* 0x0000000831037209 */ /* 0x000fe20007810000 */
[--C-:B------:R-:W-:Y:S01]  /*2aa0*/  FFMA.FTZ R63, R63, UR27, -R9.reuse ;  /* 0x0000001b3f3f7c23 */ /* 0x100fe20008010809 */
[----:B------:R-:W-:Y:S01]  /*2ab0*/  ISETP.GT.AND P1, PT, R0, 0x40, PT ;  /* 0x000000400000780c */ /* 0x000fe20003f24270 */
[--C-:B------:R-:W-:Y:S01]  /*2ac0*/  FFMA.FTZ R66, R66, UR27, -R9.reuse ;  /* 0x0000001b42427c23 */ /* 0x100fe20008010809 */
[----:B--2---:R-:W-:Y:S01]  /*2ad0*/  FSEL R53, R53, -INF , P2 ;  /* 0xff80000035357808 */ /* 0x004fe20001000000 */
[--C-:B------:R-:W-:Y:S01]  /*2ae0*/  FFMA.FTZ R67, R67, UR27, -R9.reuse ;  /* 0x0000001b43437c23 */ /* 0x100fe20008010809 */
[----:B------:R-:W-:Y:S01]  /*2af0*/  FMNMX.FTZ R8, R52, R3, !PT ;  /* 0x0000000334087209 */ /* 0x000fe20007810000 */
[----:B------:R-:W2:Y:S01]  /*2b00*/  MUFU.TANH R60, R60 ;  /* 0x0000003c003c7308 */ /* 0x000ea20000002400 */
[----:B------:R-:W-:Y:S01]  /*2b10*/  ISETP.GT.AND P2, PT, R0, 0x41, PT ;  /* 0x000000410000780c */ /* 0x000fe20003f44270 */
[--C-:B------:R-:W-:Y:S01]  /*2b20*/  FFMA.FTZ R70, R70, UR27, -R9.reuse ;  /* 0x0000001b46467c23 */ /* 0x100fe20008010809 */
[----:B---3--:R-:W-:Y:S01]  /*2b30*/  FSEL R56, R56, -INF , P1 ;  /* 0xff80000038387808 */ /* 0x008fe20000800000 */
[----:B------:R-:W-:Y:S01]  /*2b40*/  FFMA.FTZ R9, R71, UR27, -R9 ;  /* 0x0000001b47097c23 */ /* 0x000fe20008010809 */
[----:B------:R-:W-:-:S02]  /*2b50*/  FMNMX.FTZ R3, R53, R8, !PT ;  /* 0x0000000835037209 */ /* 0x000fc40007810000 */
[----:B------:R-:W-:Y:S01]  /*2b60*/  ISETP.GT.AND P1, PT, R0, 0x48, PT ;  /* 0x000000480000780c */ /* 0x000fe20003f24270 */
[----:B------:R-:W3:Y:S01]  /*2b70*/  MUFU.TANH R61, R61 ;  /* 0x0000003d003d7308 */ /* 0x000ee20000002400 */
[----:B-1----:R-:W-:Y:S02]  /*2b80*/  FSEL R57, R57, -INF , P2 ;  /* 0xff80000039397808 */ /* 0x002fe40001000000 */
[----:B------:R-:W-:Y:S02]  /*2b90*/  FMNMX.FTZ R8, R56, R3, !PT ;  /* 0x0000000338087209 */ /* 0x000fe40007810000 */
[----:B------:R-:W-:Y:S02]  /*2ba0*/  ISETP.GT.AND P2, PT, R0, 0x49, PT ;  /* 0x000000490000780c */ /* 0x000fe40003f44270 */
[----:B------:R-:W-:Y:S01]  /*2bb0*/  FMNMX.FTZ R3, R57, R8, !PT ;  /* 0x0000000839037209 */ /* 0x000fe20007810000 */
[----:B------:R-:W1:Y:S01]  /*2bc0*/  MUFU.TANH R64, R64 ;  /* 0x0000004000407308 */ /* 0x000e620000002400 */
[----:B--2---:R-:W-:-:S02]  /*2bd0*/  FSEL R60, R60, -INF , P1 ;  /* 0xff8000003c3c7808 */ /* 0x004fc40000800000 */
        /* <DEDUP_REMOVED lines=13> */
[----:B------:R-:W-:Y:S02]  /*2cb0*/  FMNMX.FTZ R3, R65, R8, !PT ;  /* 0x0000000841037209 */ /* 0x000fe40007810000 */
[----:B------:R-:W-:Y:S01]  /*2cc0*/  MOV R8, UR21 ;  /* 0x0000001500087c02 */ /* 0x000fe20008000f00 */
[----:B------:R-:W-:Y:S01]  /*2cd0*/  MUFU.EX2 R26, R26 ;  /* 0x0000001a001a7308 */ /* 0x000fe20000000800 */
[----:B---3--:R-:W-:-:S04]  /*2ce0*/  FSEL R68, R68, -INF , P1 ;  /* 0xff80000044447808 */ /* 0x008fc80000800000 */
[----:B------:R-:W-:-:S03]  /*2cf0*/  FMNMX.FTZ R0, R68, R3, !PT ;  /* 0x0000000344007209 */ /* 0x000fc60007810000 */
[----:B------:R-:W2:Y:S01]  /*2d00*/  MUFU.EX2 R27, R27 ;  /* 0x0000001b001b7308 */ /* 0x000ea20000000800 */
[----:B-1----:R-:W-:-:S04]  /*2d10*/  FSEL R69, R69, -INF , P2 ;  /* 0xff80000045457808 */ /* 0x002fc80001000000 */
[----:B------:R-:W-:-:S03]  /*2d20*/  FMNMX.FTZ R0, R69, R0, !PT ;  /* 0x0000000045007209 */ /* 0x000fc60007810000 */
[----:B------:R-:W-:Y:S02]  /*2d30*/  MUFU.EX2 R30, R30 ;  /* 0x0000001e001e7308 */ /* 0x000fe40000000800 */
[----:B------:R-:W1:Y:S06]  /*2d40*/  SHFL.BFLY PT, R3, R0, 0x2, 0x1f ;  /* 0x0c401f0000037f89 */ /* 0x000e6c00000e0000 */
[----:B------:R-:W3:Y:S01]  /*2d50*/  MUFU.EX2 R31, R31 ;  /* 0x0000001f001f7308 */ /* 0x000ee20000000800 */
[----:B--2---:R-:W-:-:S07]  /*2d60*/  F2FP.BF16.F32.PACK_AB R153, R27, R26 ;  /* 0x0000001a1b99723e */ /* 0x004fce00000010ff */
[----:B------:R-:W-:Y:S08]  /*2d70*/  MUFU.EX2 R34, R34 ;  /* 0x0000002200227308 */ /* 0x000ff00000000800 */
[----:B------:R-:W2:Y:S01]  /*2d80*/  MUFU.EX2 R35, R35 ;  /* 0x0000002300237308 */ /* 0x000ea20000000800 */
[----:B---3--:R-:W-:Y:S02]  /*2d90*/  F2FP.BF16.F32.PACK_AB R155, R31, R30 ;  /* 0x0000001e1f9b723e */ /* 0x008fe400000010ff */
[----:B-1----:R-:W-:-:S05]  /*2da0*/  FMNMX.FTZ R3, R0, R3, !PT ;  /* 0x0000000300037209 */ /* 0x002fca0007810000 */
[----:B------:R-:W1:Y:S01]  /*2db0*/  SHFL.BFLY PT, R0, R3, 0x1, 0x1f ;  /* 0x0c201f0003007f89 */ /* 0x000e6200000e0000 */
[----:B------:R3:W-:Y:S08]  /*2dc0*/  MUFU.EX2 R175, R9 ;  /* 0x0000000900af7308 */ /* 0x0007f00000000800 */
[----:B------:R-:W-:Y:S01]  /*2dd0*/  MUFU.EX2 R38, R38 ;  /* 0x0000002600267308 */ /* 0x000fe20000000800 */
[----:B---3--:R-:W-:Y:S01]  /*2de0*/  FADD.FTZ R9, R26, R27 ;  /* 0x0000001b1a097221 */ /* 0x008fe20000010000 */
[----:B--2---:R-:W-:-:S06]  /*2df0*/  F2FP.BF16.F32.PACK_AB R157, R35, R34 ;  /* 0x00000022239d723e */ /* 0x004fcc00000010ff */
[----:B------:R-:W2:Y:S01]  /*2e00*/  MUFU.EX2 R39, R39 ;  /* 0x0000002700277308 */ /* 0x000ea20000000800 */
[----:B-1----:R-:W-:-:S07]  /*2e10*/  FMNMX.FTZ R5, R3, R0, !PT ;  /* 0x0000000003057209 */ /* 0x002fce0007810000 */
[----:B------:R-:W1:Y:S01]  /*2e20*/  MUFU.EX2 R42, R42 ;  /* 0x0000002a002a7308 */ /* 0x000e620000000800 */
[C---:B------:R-:W-:Y:S01]  /*2e30*/  FSETP.NEU.FTZ.AND P1, PT, R5.reuse, -INF , PT ;  /* 0xff8000000500780b */ /* 0x040fe20003f3d000 */
[----:B------:R-:W-:-:S06]  /*2e40*/  FMUL.FTZ R0, R5, UR27 ;  /* 0x0000001b05007c20 */ /* 0x000fcc0008410000 */
[----:B------:R-:W-:Y:S01]  /*2e50*/  MUFU.EX2 R43, R43 ;  /* 0x0000002b002b7308 */ /* 0x000fe20000000800 */
[----:B------:R-:W-:Y:S01]  /*2e60*/  FSEL R3, R0, RZ, P1 ;  /* 0x000000ff00037208 */ /* 0x000fe20000800000 */
[----:B------:R-:W-:Y:S01]  /*2e70*/  FADD.FTZ R0, R30, R9 ;  /* 0x000000091e007221 */ /* 0x000fe20000010000 */
[----:B------:R-:W-:Y:S02]  /*2e80*/  LOP3.LUT P1, RZ, R10, 0x7f, RZ, 0xc0, !PT ;  /* 0x0000007f0aff7812 */ /* 0x000fe4000782c0ff */
[----:B--2---:R-:W-:Y:S01]  /*2e90*/  F2FP.BF16.F32.PACK_AB R159, R39, R38 ;  /* 0x00000026279f723e */ /* 0x004fe200000010ff */
        /* <DEDUP_REMOVED lines=8> */
[--C-:B------:R-:W-:Y:S01]  /*2f20*/  FFMA.FTZ R36, R36, UR27, -R3.reuse ;  /* 0x0000001b24247c23 */ /* 0x100fe20008010803 */
[--C-:B------:R-:W-:Y:S01]  /*2f30*/  FFMA.FTZ R37, R37, UR27, -R3.reuse ;  /* 0x0000001b25257c23 */ /* 0x100fe20008010803 */
[----:B------:R-:W-:Y:S01]  /*2f40*/  FFMA.FTZ R40, R40, UR27, -R3 ;  /* 0x0000001b28287c23 */ /* 0x000fe20008010803 */
[----:B------:R-:W-:Y:S01]  /*2f50*/  FADD.FTZ R0, R34, R9 ;  /* 0x0000000922007221 */ /* 0x000fe20000010000 */
[--C-:B------:R-:W-:Y:S01]  /*2f60*/  FFMA.FTZ R41, R41, UR27, -R3.reuse ;  /* 0x0000001b29297c23 */ /* 0x100fe20008010803 */
[--C-:B------:R-:W-:Y:S01]  /*2f70*/  FFMA.FTZ R44, R44, UR27, -R3.reuse ;  /* 0x0000001b2c2c7c23 */ /* 0x100fe20008010803 */
[----:B------:R-:W2:Y:S01]  /*2f80*/  MUFU.EX2 R25, R25 ;  /* 0x0000001900197308 */ /* 0x000ea20000000800 */
[----:B------:R-:W-:Y:S01]  /*2f90*/  FADD.FTZ R13, R35, R0 ;  /* 0x00000000230d7221 */ /* 0x000fe20000010000 */
[--C-:B------:R-:W-:Y:S01]  /*2fa0*/  FFMA.FTZ R45, R45, UR27, -R3.reuse ;  /* 0x0000001b2d2d7c23 */ /* 0x100fe20008010803 */
[----:B------:R-:W-:Y:S01]  /*2fb0*/  FFMA.FTZ R48, R48, UR27, -R3 ;  /* 0x0000001b30307c23 */ /* 0x000fe20008010803 */
[----:B------:R-:W-:Y:S01]  /*2fc0*/  IADD3 R9, -R23, 0xb, RZ ;  /* 0x0000000b17097810 */ /* 0x000fe20007ffe1ff */
[----:B------:R-:W-:Y:S01]  /*2fd0*/  FADD.FTZ R10, R38, R13 ;  /* 0x0000000d260a7221 */ /* 0x000fe20000010000 */
[--C-:B------:R-:W-:Y:S01]  /*2fe0*/  FFMA.FTZ R49, R49, UR27, -R3.reuse ;  /* 0x0000001b31317c23 */ /* 0x100fe20008010803 */
[--C-:B------:R-:W-:Y:S01]  /*2ff0*/  FFMA.FTZ R52, R52, UR27, -R3.reuse ;  /* 0x0000001b34347c23 */ /* 0x100fe20008010803 */
[----:B------:R-:W3:Y:S01]  /*3000*/  MUFU.EX2 R28, R28 ;  /* 0x0000001c001c7308 */ /* 0x000ee20000000800 */
[----:B------:R-:W-:Y:S01]  /*3010*/  FADD.FTZ R13, R39, R10 ;  /* 0x0000000a270d7221 */ /* 0x000fe20000010000 */
[--C-:B------:R-:W-:Y:S01]  /*3020*/  FFMA.FTZ R53, R53, UR27, -R3.reuse ;  /* 0x0000001b35357c23 */ /* 0x100fe20008010803 */
[--C-:B------:R-:W-:Y:S01]  /*3030*/  FFMA.FTZ R56, R56, UR27, -R3.reuse ;  /* 0x0000001b38387c23 */ /* 0x100fe20008010803 */
[----:B------:R-:W-:Y:S01]  /*3040*/  FFMA.FTZ R57, R57, UR27, -R3 ;  /* 0x0000001b39397c23 */ /* 0x000fe20008010803 */
[----:B-1----:R-:W-:Y:S01]  /*3050*/  FADD.FTZ R12, R42, R13 ;  /* 0x0000000d2a0c7221 */ /* 0x002fe20000010000 */
[--C-:B------:R-:W-:Y:S01]  /*3060*/  FFMA.FTZ R60, R60, UR27, -R3.reuse ;  /* 0x0000001b3c3c7c23 */ /* 0x100fe20008010803 */
[----:B------:R-:W-:Y:S01]  /*3070*/  FFMA.FTZ R61, R61, UR27, -R3 ;  /* 0x0000001b3d3d7c23 */ /* 0x000fe20008010803 */
[----:B------:R-:W1:Y:S01]  /*3080*/  MUFU.EX2 R29, R29 ;  /* 0x0000001d001d7308 */ /* 0x000e620000000800 */
[----:B--2---:R-:W-:Y:S01]  /*3090*/  FADD.FTZ R11, R24, R25 ;  /* 0x00000019180b7221 */ /* 0x004fe20000010000 */
[----:B------:R-:W-:Y:S01]  /*30a0*/  FADD.FTZ R13, R43, R12 ;  /* 0x0000000c2b0d7221 */ /* 0x000fe20000010000 */
[--C-:B------:R-:W-:Y:S01]  /*30b0*/  FFMA.FTZ R64, R64, UR27, -R3.reuse ;  /* 0x0000001b40407c23 */ /* 0x100fe20008010803 */
[--C-:B------:R-:W-:Y:S01]  /*30c0*/  FFMA.FTZ R65, R65, UR27, -R3.reuse ;  /* 0x0000001b41417c23 */ /* 0x100fe20008010803 */
[--C-:B------:R-:W-:Y:S01]  /*30d0*/  FFMA.FTZ R68, R68, UR27, -R3.reuse ;  /* 0x0000001b44447c23 */ /* 0x100fe20008010803 */
[----:B------:R-:W-:Y:S01]  /*30e0*/  FFMA.FTZ R3, R69, UR27, -R3 ;  /* 0x0000001b45037c23 */ /* 0x000fe20008010803 */
[----:B------:R-:W-:Y:S01]  /*30f0*/  F2FP.BF16.F32.PACK_AB R161, R43, R42 ;  /* 0x0000002a2ba1723e */ /* 0x000fe200000010ff */
[----:B------:R-:W2:Y:S01]  /*3100*/  MUFU.EX2 R32, R32 ;  /* 0x0000002000207308 */ /* 0x000ea20000000800 */
[----:B---3--:R-:W-:Y:S01]  /*3110*/  FADD.FTZ R0, R28, R11 ;  /* 0x0000000b1c007221 */ /* 0x008fe20000010000 */
[----:B------:R-:W-:-:S06]  /*3120*/  F2FP.BF16.F32.PACK_AB R152, R25, R24 ;  /* 0x000000181998723e */ /* 0x000fcc00000010ff */
[----:B------:R-:W3:Y:S01]  /*3130*/  MUFU.EX2 R33, R33 ;  /* 0x0000002100217308 */ /* 0x000ee20000000800 */
[C---:B-1----:R-:W-:Y:S01]  /*3140*/  FADD.FTZ R11, R29.reuse, R0 ;  /* 0x000000001d0b7221 */ /* 0x042fe20000010000 */
[----:B------:R-:W-:Y:S01]  /*3150*/  @!P1 VIADD R0, R8, 0x22840 ;  /* 0x0002284008009836 */ /* 0x000fe20000000000 */
[----:B------:R-:W-:-:S04]  /*3160*/  F2FP.BF16.F32.PACK_AB R154, R29, R28 ;  /* 0x0000001c1d9a723e */ /* 0x000fc800000010ff */
[----:B------:R-:W-:Y:S01]  /*3170*/  @!P1 PRMT R0, RZ, 0x654, R0 ;  /* 0x00000654ff009816 */ /* 0x000fe20000000000 */
[----:B------:R-:W1:Y:S01]  /*3180*/  MUFU.EX2 R36, R36 ;  /* 0x0000002400247308 */ /* 0x000e620000000800 */
[----:B--2---:R-:W-:Y:S01]  /*3190*/  FADD.FTZ R10, R32, R11 ;  /* 0x0000000b200a7221 */ /* 0x004fe20000010000 */
[----:B------:R2:W-:Y:S06]  /*31a0*/  BAR.ARV R9, 0x100 ;  /* 0x000400090000751d */ /* 0x0005ec0000002000 */
[----:B------:R-:W4:Y:S01]  /*31b0*/  MUFU.EX2 R46, R46 ;  /* 0x0000002e002e7308 */ /* 0x000f220000000800 */
[C---:B---3--:R-:W-:Y:S01]  /*31c0*/  FADD.FTZ R11, R33.reuse, R10 ;  /* 0x0000000a210b7221 */ /* 0x048fe20000010000 */
[----:B------:R3:W-:Y:S01]  /*31d0*/  @!P1 SYNCS.ARRIVE.TRANS64.RED.A1T0 RZ, [R0+URZ], RZ ;  /* 0x000000ff00ff99a7 */ /* 0x0007e2000810043f */
[----:B------:R-:W-:-:S05]  /*31e0*/  F2FP.BF16.F32.PACK_AB R156, R33, R32 ;  /* 0x00000020219c723e */ /* 0x000fca00000010ff */
[----:B------:R-:W5:Y:S01]  /*31f0*/  MUFU.EX2 R37, R37 ;  /* 0x0000002500257308 */ /* 0x000f620000000800 */
[----:B-1----:R-:W-:-:S07]  /*3200*/  FADD.FTZ R10, R36, R11 ;  /* 0x0000000b240a7221 */ /* 0x002fce0000010000 */
[----:B------:R-:W1:Y:S01]  /*3210*/  MUFU.EX2 R47, R47 ;  /* 0x0000002f002f7308 */ /* 0x000e620000000800 */
[----:B----4-:R-:W-:-:S07]  /*3220*/  FADD.FTZ R12, R46, R13 ;  /* 0x0000000d2e0c7221 */ /* 0x010fce0000010000 */
[----:B------:R-:W3:Y:S01]  /*3230*/  MUFU.EX2 R40, R40 ;  /* 0x0000002800287308 */ /* 0x000ee20000000800 */
[C---:B-----5:R-:W-:Y:S01]  /*3240*/  FADD.FTZ R11, R37.reuse, R10 ;  /* 0x0000000a250b7221 */ /* 0x060fe20000010000 */
        /* <DEDUP_REMOVED lines=59> */
[----:B----4-:R-:W-:Y:S01]  /*3600*/  FADD.FTZ R13, R61, R0 ;  /* 0x000000003d0d7221 */ /* 0x010fe20000010000 */
[C---:B------:R-:W-:Y:S01]  /*3610*/  FADD.FTZ R0, R175.reuse, R10 ;  /* 0x0000000aaf007221 */ /* 0x040fe20000010000 */
[----:B------:R-:W-:Y:S02]  /*3620*/  F2FP.BF16.F32.PACK_AB R175, R175, R70 ;  /* 0x00000046afaf723e */ /* 0x000fe400000010ff */
[----:B------:R-:W-:-:S03]  /*3630*/  F2FP.BF16.F32.PACK_AB R170, R61, R60 ;  /* 0x0000003c3daa723e */ /* 0x000fc600000010ff */
        /* <DEDUP_REMOVED lines=10> */
.L_x_10491:
[----:B------:R1:W2:Y:S01]  /*36e0*/  SYNCS.PHASECHK.TRANS64.TRYWAIT P2, [UR21+0x22850], R7 ;  /* 0x02285007ff0075a7 */ /* 0x0002a20008040155 */
[----:B------:R-:W-:Y:S05]  /*36f0*/  @!P0 BRA `(.L_x_10492) ;  /* 0x0000000000048947 */ /* 0x000fea0003800000 */
[----:B------:R-:W-:Y:S01]  /*3700*/  BPT.TRAP 0x1 ;  /* 0x000000040000795c */ /* 0x000fe20000300000 */
.L_x_10492:
[----:B--2---:R-:W-:Y:S05]  /*3710*/  @P2 BRA `(.L_x_10493) ;  /* 0x0000000000082947 */ /* 0x004fea0003800000 */
[----:B------:R-:W2:Y:S02]  /*3720*/  SYNCS.PHASECHK.TRANS64.TRYWAIT P2, [UR21+0x22850], R7 ;  /* 0x02285007ff0075a7 */ /* 0x000ea40008040155 */
[----:B--2---:R-:W-:Y:S05]  /*3730*/  @!P2 BRA `(.L_x_10494) ;  /* 0x000000a00060a947 */ /* 0x004fea0003800000 */
.L_x_10493:
[----:B------:R3:W-:Y:S01]  /*3740*/  BAR.SYNC.DEFER_BLOCKING R6, 0x100 ;  /* 0x000400060000751d */ /* 0x0007e20000010000 */
[----:B------:R-:W-:Y:S01]  /*3750*/  UIADD3 UR6, UR49, 0x400, URZ ;  /* 0x0000040031067890 */ /* 0x000fe2000fffe03f */
[----:B--2---:R-:W-:Y:S01]  /*3760*/  @!P1 VIADD R8, R8, 0x22860 ;  /* 0x0002286008089836 */ /* 0x004fe20000000000 */
[----:B------:R-:W-:Y:S02]  /*3770*/  UIADD3 UR29, UR41, -0x2, URZ ;  /* 0xfffffffe291d7890 */ /* 0x000fe4000fffe03f */
[----:B------:R-:W-:Y:S01]  /*3780*/  USHF.R.U32.HI UR6, URZ, 0x4, UR6 ;  /* 0x000000043f067899 */ /* 0x000fe20008011606 */
[----:B------:R-:W-:Y:S01]  /*3790*/  UMOV UR7, 0x40000040 ;  /* 0x4000004000077882 */ /* 0x000fe20000000000 */
[----:B------:R-:W-:Y:S02]  /*37a0*/  @!P1 PRMT R8, RZ, 0x654, R8 ;  /* 0x00000654ff089816 */ /* 0x000fe40000000008 */
        /* <DEDUP_REMOVED lines=36> */
[----:B------:R-:W-:-:S04]  /*39f0*/  UIADD3 UR6, UR42, -UR11, UR45 ;  /* 0x8000000b2a067290 */ /* 0x000fc8000fffe02d */
[----:B------:R-:W-:-:S04]  /*3a00*/  UIMAD.WIDE UR6, UR6, 0x2aaaaaab, URZ ;  /* 0x2aaaaaab060678a5 */ /* 0x000fc8000f8e023f */
[----:B------:R-:W-:-:S04]  /*3a10*/  USHF.R.U32.HI UR6, URZ, 0x1f, UR7 ;  /* 0x0000001f3f067899 */ /* 0x000fc80008011607 */
[----:B------:R-:W-:-:S04]  /*3a20*/  ULEA.HI.SX32 UR6, UR7, UR6, 0x1c ;  /* 0x0000000607067291 */ /* 0x000fc8000f8fe23f */
[----:B------:R-:W-:-:S04]  /*3a30*/  UISETP.LT.AND UP0, UPT, URZ, UR6, UPT ;  /* 0x000000063f00728c */ /* 0x000fc8000bf01270 */
[----:B------:R-:W-:-:S04]  /*3a40*/  USEL UR28, URZ, UR6, !UP0 ;  /* 0x000000063f1c7287 */ /* 0x000fc8000c000000 */
[----:B------:R-:W-:-:S06]  /*3a50*/  UISETP.GE.AND UP0, UPT, UR29, UR28, UPT ;  /* 0x0000001c1d00728c */ /* 0x000fcc000bf06270 */
[----:B------:R-:W-:Y:S01]  /*3a60*/  PLOP3.LUT P2, PT, PT, PT, UP0, 0x80, 0x0 ;  /* 0x000000000000781c */ /* 0x000fe20003f4f008 */
[----:B------:R-:W-:Y:S02]  /*3a70*/  WARPGROUP.DEPBAR.LE gsb0, 0x0 ;  /* 0x00008000000079c5 */ /* 0x000fe40000010000 */
[----:B------:R3:W-:Y:S10]  /*3a80*/  @!P1 SYNCS.ARRIVE.TRANS64.RED.A1T0 RZ, [R8+URZ], RZ ;  /* 0x000000ff08ff99a7 */ /* 0x0007f4000810043f */
[----:B---3--:R-:W-:Y:S05]  /*3a90*/  @!P2 BRA `(.L_x_10495) ;  /* 0x000000280084a947 */ /* 0x008fea0003800000 */
[----:B------:R-:W-:Y:S01]  /*3aa0*/  MOV R8, R4 ;  /* 0x0000000400087202 */ /* 0x000fe20000000f00 */
[----:B-1----:R-:W-:Y:S01]  /*3ab0*/  IMAD.MOV.U32 R7, RZ, RZ, R5 ;  /* 0x000000ffff077224 */ /* 0x002fe200078e0005 */
[----:B------:R-:W-:Y:S01]  /*3ac0*/  ULDC UR24, c[0x0][0x404] ;  /* 0x0001010000187ab9 */ /* 0x000fe20000000800 */
[----:B------:R-:W-:Y:S01]  /*3ad0*/  ULDC UR25, c[0x0][0x2e0] ;  /* 0x0000b80000197ab9 */ /* 0x000fe20000000800 */
[----:B------:R-:W-:Y:S01]  /*3ae0*/  ULDC UR26, c[0x0][0x9d8] ;  /* 0x00027600001a7ab9 */ /* 0x000fe20000000800 */
[----:B------:R-:W-:Y:S01]  /*3af0*/  ULDC UR27, c[0x0][0x988] ;  /* 0x00026200001b7ab9 */ /* 0x000fe20000000800 */
[----:B------:R-:W-:-:S05]  /*3b00*/  ULDC.64 UR22, c[0x0][0x3f8] ;  /* 0x0000fe0000167ab9 */ /* 0x000fca0000000a00 */
.L_x_10504:
[----:B------:R-:W-:-:S04]  /*3b10*/  UIADD3 UR37, UR37, 0x1, URZ ;  /* 0x0000000125257890 */ /* 0x000fc8000fffe03f */
[----:B------:R-:W-:-:S04]  /*3b20*/  UISETP.NE.AND UP0, UPT, UR37, 0x2, UPT ;  /* 0x000000022500788c */ /* 0x000fc8000bf05270 */
[----:B------:R-:W-:Y:S02]  /*3b30*/  USEL UR6, URZ, 0x1, UP0 ;  /* 0x000000013f067887 */ /* 0x000fe40008000000 */
[----:B------:R-:W-:Y:S02]  /*3b40*/  USEL UR37, UR37, URZ, UP0 ;  /* 0x0000003f25257287 */ /* 0x000fe40008000000 */
[----:B------:R-:W-:Y:S01]  /*3b50*/  ULOP3.LUT UR38, UR38, UR6, URZ, 0x3c, !UPT ;  /* 0x0000000626267292 */ /* 0x000fe2000f8e3c3f */
[----:B--2---:R-:W-:Y:S11]  /*3b60*/  @!P0 BRA `(.L_x_10496) ;  /* 0x0000000000048947 */ /* 0x004ff60003800000 */
[----:B------:R-:W-:Y:S01]  /*3b70*/  BPT.TRAP 0x1 ;  /* 0x000000040000795c */ /* 0x000fe20000300000 */
.L_x_10496:
[----:B------:R-:W-:Y:S01]  /*3b80*/  ULEA UR30, UR37, UR49, 0x3 ;  /* 0x00000031251e7291 */ /* 0x000fe2000f8e183f */
[----:B------:R-:W-:-:S05]  /*3b90*/  IMAD.U32 R6, RZ, RZ, UR38 ;  /* 0x00000026ff067e24 */ /* 0x000fca000f8e00ff */
[----:B------:R-:W-:-:S04]  /*3ba0*/  SHF.L.U32 R6, R6, 0x1f, RZ ;  /* 0x0000001f06067819 */ /* 0x000fc800000006ff */
[----:B------:R1:W2:Y:S01]  /*3bb0*/  SYNCS.PHASECHK.TRANS64.TRYWAIT P2, [UR30+0x22830], R6 ;  /* 0x02283006ff0075a7 */ /* 0x0002a2000804015e */
[----:B------:R-:W-:Y:S05]  /*3bc0*/  @!P0 BRA `(.L_x_10497) ;  /* 0x0000000000048947 */ /* 0x000fea0003800000 */
[----:B------:R-:W-:Y:S01]  /*3bd0*/  BPT.TRAP 0x1 ;  /* 0x000000040000795c */ /* 0x000fe20000300000 */
.L_x_10497:
[----:B--2---:R-:W-:Y:S05]  /*3be0*/  @P2 BRA `(.L_x_10498) ;  /* 0x0000000000082947 */ /* 0x004fea0003800000 */
[----:B------:R-:W2:Y:S02]  /*3bf0*/  SYNCS.PHASECHK.TRANS64.TRYWAIT P2, [UR30+0x22830], R6 ;  /* 0x02283006ff0075a7 */ /* 0x000ea4000804015e */
[----:B--2---:R-:W-:Y:S05]  /*3c00*/  @!P2 BRA `(.L_x_10499) ;  /* 0x0000009c0040a947 */ /* 0x004fea0003800000 */
.L_x_10498:
[----:B------:R-:W-:Y:S01]  /*3c10*/  UIMAD UR18, UR37, 0x300, UR20 ;  /* 0x00000300251278a4 */ /* 0x000fe2000f8e0214 */
[----:B------:R-:W-:Y:S01]  /*3c20*/  WARPGROUP.ARRIVE ;  /* 0x00000000000079c5 */ /* 0x000fe20000000000 */
[----:B------:R-:W-:Y:S01]  /*3c30*/  UMOV UR19, 0x40000040 ;  /* 0x4000004000137882 */ /* 0x000fe20000000000 */
[----:B------:R-:W-:Y:S01]  /*3c40*/  UMOV UR7, 0x40000040 ;  /* 0x4000004000077882 */ /* 0x000fe20000000000 */
[----:B------:R-:W-:Y:S01]  /*3c50*/  UIADD3 UR6, UR18, 0x2, URZ ;  /* 0x0000000212067890 */ /* 0x000fe2000fffe03f */
[----:B------:R-:W3:Y:S01]  /*3c60*/  LDC R13, c[0x0][0x288] ;  /* 0x0000a200ff0d7b82 */ /* 0x000ee20000000800 */
[----:B------:R-:W-:Y:S01]  /*3c70*/  UIADD3 UR10, UR18, 0x4, URZ ;  /* 0x00000004120a7890 */ /* 0x000fe2000fffe03f */
[----:B------:R-:W-:Y:S02]  /*3c80*/  UMOV UR11, 0x40000040 ;  /* 0x40000040000b7882 */ /* 0x000fe40000000000 */
[----:B------:R-:W-:Y:S01]  /*3c90*/  HGMMA.64x96x16.F32.BF16 R152, gdesc[UR16], RZ, !UPT, gsb0 ;  /* 0x01600000109879f0 */ /* 0x000fe2000c0018ff */
[----:B------:R-:W-:Y:S01]  /*3ca0*/  UIADD3 UR14, UR18, 0x6, URZ ;  /* 0x00000006120e7890 */ /* 0x000fe2000fffe03f */
[----:B------:R-:W-:Y:S01]  /*3cb0*/  UMOV UR15, 0x40000040 ;  /* 0x40000040000f7882 */ /* 0x000fe20000000000 */
[----:B------:R-:W-:-:S04]  /*3cc0*/  UISETP.NE.U32.AND UP0, UPT, UR22, URZ, UPT ;  /* 0x0000003f1600728c */ /* 0x000fc8000bf05070 */
[----:B------:R-:W-:Y:S01]  /*3cd0*/  UISETP.NE.AND.EX UP0, UPT, UR23, URZ, UPT, UP0 ;  /* 0x0000003f1700728c */ /* 0x000fe2000bf05300 */
[----:B------:R-:W-:Y:S02]  /*3ce0*/  WARPGROUP.DEPBAR.LE gsb0, 0x0 ;  /* 0x00008000000079c5 */ /* 0x000fe40000010000 */
[----:B------:R-:W-:-:S06]  /*3cf0*/  WARPGROUP.ARRIVE ;  /* 0x00000000000079c5 */ /* 0x000fcc0000000000 */
[----:B------:R-:W-:Y:S01]  /*3d00*/  HGMMA.64x96x16.F32.BF16 R152, gdesc[UR4], R152, gsb0 ;  /* 0x01600000049879f0 */ /* 0x000fe20008001898 */
[----:B------:R-:W-:Y:S02]  /*3d10*/  UIMAD UR6, UR29, -0x60, UR42 ;  /* 0xffffffa01d0678a4 */ /* 0x000fe4000f8e022a */
[----:B------:R-:W-:Y:S02]  /*3d20*/  USEL UR7, UR24, 0x1, UP0 ;  /* 0x0000000118077887 */ /* 0x000fe40008000000 */
[----:B------:R-:W-:-:S04]  /*3d30*/  UIADD3 UR6, UR6, 0x1, URZ ;  /* 0x0000000106067890 */ /* 0x000fc8000fffe03f */
[----:B------:R-:W-:-:S06]  /*3d40*/  UIMAD UR6, UR7, UR25, UR6 ;  /* 0x00000019070672a4 */ /* 0x000fcc000f8e0206 */
[----:B---3--:R-:W-:-:S05]  /*3d50*/  IADD3 R13, -R13, UR6, RZ ;  /* 0x000000060d0d7c10 */ /* 0x008fca000fffe1ff */
[----:B------:R-:W-:Y:S01]  /*3d60*/  IMAD R13, R2, -0x2, R13 ;  /* 0xfffffffe020d7824 */ /* 0x000fe200078e020d */
        /* <DEDUP_REMOVED lines=13> */
[----:B------:R-:W-:Y:S01]  /*3e40*/  MUFU.TANH R4, R4 ;  /* 0x0000000400047308 */ /* 0x000fe20000002400 */
[----:B------:R-:W-:Y:S01]  /*3e50*/  FMUL.FTZ R163, R167, UR26 ;  /* 0x0000001aa7a37c20 */ /* 0x000fe20008410000 */
[----:B------:R-:W-:Y:S01]  /*3e60*/  IADD3 R167, R22, R13, RZ ;  /* 0x0000000d16a77210 */ /* 0x000fe20007ffe0ff */
[----:B------:R-:W-:Y:S01]  /*3e70*/  FMUL.FTZ R172, R172, UR26 ;  /* 0x0000001aacac7c20 */ /* 0x000fe20008410000 */
[----:B------:R-:W-:Y:S01]  /*3e80*/  FMUL.FTZ R9, R161, UR26 ;  /* 0x0000001aa1097c20 */ /* 0x000fe20008410000 */
[----:B------:R-:W-:Y:S01]  /*3e90*/  FMUL.FTZ R11, R164, UR26 ;  /* 0x0000001aa40b7c20 */ /* 0x000fe20008410000 */
[----:B------:R-:W-:Y:S01]  /*3ea0*/  ISETP.GT.AND P2, PT, R167, RZ, PT ;  /* 0x000000ffa700720c */ /* 0x000fe20003f44270 */
[----:B------:R-:W-:Y:S01]  /*3eb0*/  FMUL.FTZ R12, R165, UR26 ;  /* 0x0000001aa50c7c20 */ /* 0x000fe20008410000 */
[----:B------:R-:W2:Y:S01]  /*3ec0*/  MUFU.TANH R5, R5 ;  /* 0x0000000500057308 */ /* 0x000ea20000002400 */
[----:B------:R-:W-:Y:S01]  /*3ed0*/  ISETP.GT.AND P3, PT, R167, 0x1, PT ;  /* 0x00000001a700780c */ /* 0x000fe20003f64270 */
        /* <DEDUP_REMOVED lines=31> */
[----:B---3--:R-:W-:Y:S01]  /*40d0*/  FSEL R208, R208, -INF , P3 ;  /* 0xff800000d0d07808 */ /* 0x008fe20001800000 */
[----:B------:R-:W-:Y:S01]  /*40e0*/  FMUL.FTZ R182, R182, UR26 ;  /* 0x0000001ab6b67c20 */ /* 0x000fe20008410000 */
[----:B------:R-:W-:Y:S01]  /*40f0*/  ISETP.GT.AND P3, PT, R167, 0x11, PT ;  /* 0x00000011a700780c */ /* 0x000fe20003f64270 */
[----:B------:R-:W-:-:S04]  /*4100*/  FMUL.FTZ R187, R187, UR26 ;  /* 0x0000001abbbb7c20 */ /* 0x000fc80008410000 */
[----:B------:R-:W-:Y:S01]  /*4110*/  MUFU.TANH R9, R9 ;  /* 0x0000000900097308 */ /* 0x000fe20000002400 */
[----:B----4-:R-:W-:Y:S02]  /*4120*/  FSEL R172, R4, -INF , P2 ;  /* 0xff80000004ac7808 */ /* 0x010fe40001000000 */
[C---:B------:R-:W-:Y:S02]  /*4130*/  ISETP.GT.AND P2, PT, R167.reuse, 0x8, PT ;  /* 0x00000008a700780c */ /* 0x040fe40003f44270 */
[----:B------:R-:W-:Y:S02]  /*4140*/  FMNMX.FTZ R5, R172, R7, !PT ;  /* 0x00000007ac057209 */ /* 0x000fe40007810000 */
[----:B------:R-:W-:Y:S01]  /*4150*/  FSEL R210, R210, -INF , P2 ;  /* 0xff800000d2d27808 */ /* 0x000fe20001000000 */
[----:B------:R-:W3:Y:S01]  /*4160*/  MUFU.TANH R11, R11 ;  /* 0x0000000b000b7308 */ /* 0x000ee20000002400 */
[----:B------:R-:W-:Y:S02]  /*4170*/  FMNMX.FTZ R5, R212, R5, !PT ;  /* 0x00000005d4057209 */ /* 0x000fe40007810000 */
[----:B------:R-:W-:-:S02]  /*4180*/  ISETP.GT.AND P2, PT, R167, 0x10, PT ;  /* 0x00000010a700780c */ /* 0x000fc40003f44270 */
[----:B------:R-:W-:-:S03]  /*4190*/  FMNMX.FTZ R5, R210, R5, !PT ;  /* 0x00000005d2057209 */ /* 0x000fc60007810000 */
[----:B------:R-:W-:Y:S01]  /*41a0*/  MUFU.TANH R12, R12 ;  /* 0x0000000c000c7308 */ /* 0x000fe20000002400 */
[----:B------:R-:W-:-:S07]  /*41b0*/  FMNMX.FTZ R5, R208, R5, !PT ;  /* 0x00000005d0057209 */ /* 0x000fce0007810000 */
[----:B------:R-:W4:Y:S08]  /*41c0*/  MUFU.TANH R168, R168 ;  /* 0x000000a800a87308 */ /* 0x000f300000002400 */
[----:B------:R2:W-:Y:S08]  /*41d0*/  MUFU.TANH R152, R180 ;  /* 0x000000b400987308 */ /* 0x0005f00000002400 */
[----:B------:R-:W5:Y:S01]  /*41e0*/  MUFU.TANH R159, R159 ;  /* 0x0000009f009f7308 */ /* 0x000f620000002400 */
[----:B--2---:R-:W-:-:S02]  /*41f0*/  FSEL R180, R10, -INF , P2 ;  /* 0xff8000000ab47808 */ /* 0x004fc40001000000 */
[----:B------:R-:W-:Y:S02]  /*4200*/  ISETP.GT.AND P2, PT, R167, 0x18, PT ;  /* 0x00000018a700780c */ /* 0x000fe40003f44270 */
[----:B------:R-:W-:Y:S02]  /*4210*/  FMNMX.FTZ R5, R180, R5, !PT ;  /* 0x00000005b4057209 */ /* 0x000fe40007810000 */
[----:B---3--:R-:W-:Y:S01]  /*4220*/  FSEL R174, R11, -INF , P2 ;  /* 0xff8000000bae7808 */ /* 0x008fe20001000000 */
[----:B------:R2:W-:Y:S01]  /*4230*/  MUFU.TANH R153, R176 ;  /* 0x000000b000997308 */ /* 0x0005e20000002400 */
[----:B------:R-:W-:-:S04]  /*4240*/  ISETP.GT.AND P2, PT, R167, 0x20, PT ;  /* 0x00000020a700780c */ /* 0x000fc80003f44270 */
[----:B----4-:R-:W-:Y:S02]  /*4250*/  FSEL R168, R168, -INF , P2 ;  /* 0xff800000a8a87808 */ /* 0x010fe40001000000 */
[----:B------:R-:W-:Y:S01]  /*4260*/  ISETP.GT.AND P2, PT, R167, 0x28, PT ;  /* 0x00000028a700780c */ /* 0x000fe20003f44270 */
[----:B------:R-:W3:Y:S01]  /*4270*/  MUFU.TANH R154, R154 ;  /* 0x0000009a009a7308 */ /* 0x000ee20000002400 */
[----:B--2---:R-:W-:Y:S02]  /*4280*/  FSEL R176, R9, -INF , P3 ;  /* 0xff80000009b07808 */ /* 0x004fe40001800000 */
[----:B------:R-:W-:Y:S02]  /*4290*/  ISETP.GT.AND P3, PT, R167, 0x19, PT ;  /* 0x00000019a700780c */ /* 0x000fe40003f64270 */
[----:B------:R-:W-:Y:S02]  /*42a0*/  FMNMX.FTZ R5, R176, R5, !PT ;  /* 0x00000005b0057209 */ /* 0x000fe40007810000 */
[----:B------:R-:W-:Y:S01]  /*42b0*/  FSEL R170, R12, -INF , P3 ;  /* 0xff8000000caa7808 */ /* 0x000fe20001800000 */
[----:B------:R-:W2:Y:S01]  /*42c0*/  MUFU.TANH R21, R177 ;  /* 0x000000b100157308 */ /* 0x000ea20000002400 */
[----:B------:R-:W-:-:S02]  /*42d0*/  FMNMX.FTZ R5, R174, R5, !PT ;  /* 0x00000005ae057209 */ /* 0x000fc40007810000 */
[----:B------:R-:W-:Y:S02]  /*42e0*/  ISETP.GT.AND P3, PT, R167, 0x21, PT ;  /* 0x00000021a700780c */ /* 0x000fe40003f64270 */
[----:B------:R-:W-:Y:S02]  /*42f0*/  FMNMX.FTZ R5, R170, R5, !PT ;  /* 0x00000005aa057209 */ /* 0x000fe40007810000 */
[----:B-----5:R-:W-:Y:S01]  /*4300*/  FSEL R159, R159, -INF , P3 ;  /* 0xff8000009f9f7808 */ /* 0x020fe20001800000 */
[----:B------:R4:W5:Y:S01]  /*4310*/  MUFU.TANH R15, R181 ;  /* 0x000000b5000f7308 */ /* 0x0009620000002400 */
[----:B------:R-:W-:Y:S02]  /*4320*/  FMNMX.FTZ R4, R168, R5, !PT ;  /* 0x00000005a8047209 */ /* 0x000fe40007810000 */
[----:B------:R-:W-:Y:S02]  /*4330*/  ISETP.GT.AND P3, PT, R167, 0x29, PT ;  /* 0x00000029a700780c */ /* 0x000fe40003f64270 */
[----:B------:R-:W-:-:S02]  /*4340*/  FSEL R156, R156, -INF , P2 ;  /* 0xff8000009c9c7808 */ /* 0x000fc40001000000 */
[----:B------:R-:W-:Y:S01]  /*4350*/  FMNMX.FTZ R5, R159, R4, !PT ;  /* 0x000000049f057209 */ /* 0x000fe20007810000 */
[----:B------:R-:W1:Y:S01]  /*4360*/  MUFU.TANH R20, R184 ;  /* 0x000000b800147308 */ /* 0x000e620000002400 */
[----:B------:R-:W-:Y:S01]  /*4370*/  ISETP.GT.AND P2, PT, R167, 0x30, PT ;  /* 0x00000030a700780c */ /* 0x000fe20003f44270 */
[----:B----4-:R-:W-:Y:S01]  /*4380*/  FMUL.FTZ R181, R175, UR26 ;  /* 0x0000001aafb57c20 */ /* 0x010fe20008410000 */
[----:B---3--:R-:W-:Y:S02]  /*4390*/  FSEL R154, R154, -INF , P3 ;  /* 0xff8000009a9a7808 */ /* 0x008fe40001800000 */
[----:B------:R-:W-:Y:S02]  /*43a0*/  FMNMX.FTZ R5, R156, R5, !PT ;  /* 0x000000059c057209 */ /* 0x000fe40007810000 */
[----:B------:R-:W-:Y:S01]  /*43b0*/  ISETP.GT.AND P3, PT, R167, 0x31, PT ;  /* 0x00000031a700780c */ /* 0x000fe20003f64270 */
[----:B------:R3:W4:Y:S01]  /*43c0*/  MUFU.TANH R13, R185 ;  /* 0x000000b9000d7308 */ /* 0x0007220000002400 */
[----:B------:R-:W-:-:S02]  /*43d0*/  FSEL R153, R153, -INF , P2 ;  /* 0xff80000099997808 */ /* 0x000fc40001000000 */
[----:B------:R-:W-:Y:S02]  /*43e0*/  FMNMX.FTZ R4, R154, R5, !PT ;  /* 0x000000059a047209 */ /* 0x000fe40007810000 */
[----:B------:R-:W-:Y:S02]  /*43f0*/  ISETP.GT.AND P2, PT, R167, 0x38, PT ;  /* 0x00000038a700780c */ /* 0x000fe40003f44270 */
[----:B--2---:R-:W-:Y:S01]  /*4400*/  FSEL R21, R21, -INF , P3 ;  /* 0xff80000015157808 */ /* 0x004fe20001800000 */
[----:B------:R2:W4:Y:S01]  /*4410*/  MUFU.TANH R14, R188 ;  /* 0x000000bc000e7308 */ /* 0x0005220000002400 */
[----:B------:R-:W-:Y:S01]  /*4420*/  FMNMX.FTZ R4, R153, R4, !PT ;  /* 0x0000000499047209 */ /* 0x000fe20007810000 */
[----:B---3--:R-:W-:Y:S01]  /*4430*/  FMUL.FTZ R185, R183, UR26 ;  /* 0x0000001ab7b97c20 */ /* 0x008fe20008410000 */
[----:B------:R-:W-:Y:S01]  /*4440*/  ISETP.GT.AND P3, PT, R167, 0x39, PT ;  /* 0x00000039a700780c */ /* 0x000fe20003f64270 */
[----:B------:R-:W-:Y:S01]  /*4450*/  FMUL.FTZ R183, R186, UR26 ;  /* 0x0000001abab77c20 */ /* 0x000fe20008410000 */
[----:B------:R-:W-:Y:S01]  /*4460*/  FSEL R152, R152, -INF , P2 ;  /* 0xff80000098987808 */ /* 0x000fe20001000000 */
[----:B------:R-:W-:Y:S01]  /*4470*/  FMUL.FTZ R186, R190, UR26 ;  /* 0x0000001abeba7c20 */ /* 0x000fe20008410000 */
[----:B------:R-:W-:Y:S01]  /*4480*/  FMNMX.FTZ R5, R21, R4, !PT ;  /* 0x0000000415057209 */ /* 0x000fe20007810000 */
[----:B------:R3:W4:Y:S01]  /*4490*/  MUFU.TANH R11, R189 ;  /* 0x000000bd000b7308 */ /* 0x0007220000002400 */
[----:B------:R-:W-:Y:S01]  /*44a0*/  ISETP.GT.AND P2, PT, R167, 0x40, PT ;  /* 0x00000040a700780c */ /* 0x000fe20003f44270 */
[----:B--2---:R-:W-:Y:S01]  /*44b0*/  FMUL.FTZ R188, R194, UR26 ;  /* 0x0000001ac2bc7c20 */ /* 0x004fe20008410000 */
[----:B-----5:R-:W-:Y:S01]  /*44c0*/  FSEL R15, R15, -INF , P3 ;  /* 0xff8000000f0f7808 */ /* 0x020fe20001800000 */
[----:B------:R-:W-:Y:S01]  /*44d0*/  FMUL.FTZ R190, R195, UR26 ;  /* 0x0000001ac3be7c20 */ /* 0x000fe20008410000 */
[----:B------:R-:W-:-:S02]  /*44e0*/  FMNMX.FTZ R4, R152, R5, !PT ;  /* 0x0000000598047209 */ /* 0x000fc40007810000 */
[----:B------:R-:W-:Y:S01]  /*44f0*/  ISETP.GT.AND P3, PT, R167, 0x41, PT ;  /* 0x00000041a700780c */ /* 0x000fe20003f64270 */
[----:B------:R2:W5:Y:S01]  /*4500*/  MUFU.TANH R12, R192 ;  /* 0x000000c0000c7308 */ /* 0x0005620000002400 */
[----:B-1----:R-:W-:Y:S01]  /*4510*/  FSEL R20, R20, -INF , P2 ;  /* 0xff80000014147808 */ /* 0x002fe20001000000 */
[----:B---3--:R-:W-:Y:S01]  /*4520*/  FMUL.FTZ R189, R191, UR26 ;  /* 0x0000001abfbd7c20 */ /* 0x008fe20008410000 */
[----:B------:R-:W-:Y:S01]  /*4530*/  FMNMX.FTZ R5, R15, R4, !PT ;  /* 0x000000040f057209 */ /* 0x000fe20007810000 */
[----:B------:R-:W-:Y:S01]  /*4540*/  FMUL.FTZ R191, R198, UR26 ;  /* 0x0000001ac6bf7c20 */ /* 0x000fe20008410000 */
[----:B------:R-:W-:Y:S02]  /*4550*/  ISETP.GT.AND P2, PT, R167, 0x48, PT ;  /* 0x00000048a700780c */ /* 0x000fe40003f44270 */
[----:B----4-:R-:W-:Y:S01]  /*4560*/  FSEL R13, R13, -INF , P3 ;  /* 0xff8000000d0d7808 */ /* 0x010fe20001800000 */
[----:B------:R1:W3:Y:S01]  /*4570*/  MUFU.TANH R10, R193 ;  /* 0x000000c1000a7308 */ /* 0x0002e20000002400 */
[----:B------:R-:W-:Y:S01]  /*4580*/  FMNMX.FTZ R184, R20, R5, !PT ;  /* 0x0000000514b87209 */ /* 0x000fe20007810000 */
[C---:B--2---:R-:W-:Y:S01]  /*4590*/  VIADD R192, R167.reuse, 0x8 ;  /* 0x00000008a7c07836 */ /* 0x044fe20000000000 */
[----:B------:R-:W-:-:S02]  /*45a0*/  ISETP.GT.AND P3, PT, R167, 0x49, PT ;  /* 0x00000049a700780c */ /* 0x000fc40003f64270 */
[----:B------:R-:W-:Y:S02]  /*45b0*/  FSEL R14, R14, -INF , P2 ;  /* 0xff8000000e0e7808 */ /* 0x000fe40001000000 */
[----:B------:R-:W-:Y:S01]  /*45c0*/  FMNMX.FTZ R5, R13, R184, !PT ;  /* 0x000000b80d057209 */ /* 0x000fe20007810000 */
[----:B------:R-:W2:Y:S01]  /*45d0*/  MUFU.TANH R4, R196 ;  /* 0x000000c400047308 */ /* 0x000ea20000002400 */
[----:B------:R-:W-:Y:S01]  /*45e0*/  ISETP.GT.AND P2, PT, R167, 0x50, PT ;  /* 0x00000050a700780c */ /* 0x000fe20003f44270 */
[----:B-1----:R-:W-:Y:S01]  /*45f0*/  FMUL.FTZ R193, R199, UR26 ;  /* 0x0000001ac7c17c20 */ /* 0x002fe20008410000 */
[----:B------:R-:W-:Y:S02]  /*4600*/  FSEL R11, R11, -INF , P3 ;  /* 0xff8000000b0b7808 */ /* 0x000fe40001800000 */
[----:B------:R-:W-:Y:S02]  /*4610*/  FMNMX.FTZ R184, R14, R5, !PT ;  /* 0x000000050eb87209 */ /* 0x000fe40007810000 */
[----:B------:R-:W-:Y:S01]  /*4620*/  ISETP.GT.AND P3, PT, R167, 0x51, PT ;  /* 0x00000051a700780c */ /* 0x000fe20003f64270 */
[----:B------:R-:W1:Y:S01]  /*4630*/  MUFU.TANH R9, R197 ;  /* 0x000000c500097308 */ /* 0x000e620000002400 */
[----:B-----5:R-:W-:-:S02]  /*4640*/  FSEL R12, R12, -INF , P2 ;  /* 0xff8000000c0c7808 */ /* 0x020fc40001000000 */
[----:B------:R-:W-:Y:S01]  /*4650*/  FMNMX.FTZ R5, R11, R184, !PT ;  /* 0x000000b80b057209 */ /* 0x000fe20007810000 */
[----:B------:R-:W-:Y:S01]  /*4660*/  FMUL.FTZ R184, R178, UR26 ;  /* 0x0000001ab2b87c20 */ /* 0x000fe20008410000 */
[C---:B------:R-:W-:Y:S02]  /*4670*/  ISETP.GT.AND P2, PT, R167.reuse, 0x58, PT ;  /* 0x00000058a700780c */ /* 0x040fe40003f44270 */
[----:B---3--:R-:W-:Y:S01]  /*4680*/  FSEL R10, R10, -INF , P3 ;  /* 0xff8000000a0a7808 */ /* 0x008fe20001800000 */
[----:B------:R-:W3:Y:S01]  /*4690*/  MUFU.TANH R206, R206 ;  /* 0x000000ce00ce7308 */ /* 0x000ee20000002400 */
[----:B------:R-:W-:Y:S02]  /*46a0*/  FMNMX.FTZ R5, R12, R5, !PT ;  /* 0x000000050c057209 */ /* 0x000fe40007810000 */
[----:B------:R-:W-:Y:S02]  /*46b0*/  ISETP.GT.AND P3, PT, R167, 0x59, PT ;  /* 0x00000059a700780c */ /* 0x000fe40003f64270 */
[----:B--2---:R-:W-:-:S02]  /*46c0*/  FSEL R4, R4, -INF , P2 ;  /* 0xff80000004047808 */ /* 0x004fc40001000000 */
[----:B------:R-:W-:Y:S01]  /*46d0*/  FMNMX.FTZ R5, R10, R5, !PT ;  /* 0x000000050a057209 */ /* 0x000fe20007810000 */
[----:B------:R-:W2:Y:S01]  /*46e0*/  MUFU.TANH R155, R155 ;  /* 0x0000009b009b7308 */ /* 0x000ea20000002400 */
[----:B-1----:R-:W-:Y:S02]  /*46f0*/  FSEL R9, R9, -INF , P3 ;  /* 0xff80000009097808 */ /* 0x002fe40001800000 */
[----:B------:R-:W-:Y:S02]  /*4700*/  FMNMX.FTZ R178, R4, R5, !PT ;  /* 0x0000000504b27209 */ /* 0x000fe40007810000 */
[C---:B------:R-:W-:Y:S02]  /*4710*/  ISETP.GT.AND P3, PT, R192.reuse, RZ, PT ;  /* 0x000000ffc000720c */ /* 0x040fe40003f64270 */
[----:B------:R-:W-:Y:S01]  /*4720*/  FMNMX.FTZ R178, R9, R178, !PT ;  /* 0x000000b209b27209 */ /* 0x000fe20007810000 */
[----:B------:R-:W1:Y:S01]  /*4730*/  MUFU.TANH R158, R158 ;  /* 0x0000009e009e7308 */ /* 0x000e620000002400 */
[----:B------:R-:W-:-:S02]  /*4740*/  ISETP.GT.AND P4, PT, R192, 0x1, PT ;  /* 0x00000001c000780c */ /* 0x000fc40003f84270 */
[----:B---3--:R-:W-:Y:S01]  /*4750*/  FSEL R167, R206, -INF , P3 ;  /* 0xff800000cea77808 */ /* 0x008fe20001800000 */
[----:B------:R-:W3:Y:S01]  /*4760*/  SHFL.BFLY PT, R5, R178, 0x2, 0x1f ;  /* 0x0c401f00b2057f89 */ /* 0x000ee200000e0000 */
[----:B------:R-:W-:-:S03]  /*4770*/  ISETP.GT.AND P3, PT, R192, 0x8, PT ;  /* 0x00000008c000780c */ /* 0x000fc60003f64270 */
[----:B------:R-:W4:Y:S01]  /*4780*/  MUFU.TANH R157, R157 ;  /* 0x0000009d009d7308 */ /* 0x000f220000002400 */
[----:B--2---:R-:W-:Y:S02]  /*4790*/  FSEL R155, R155, -INF , P4 ;  /* 0xff8000009b9b7808 */ /* 0x004fe40002000000 */
[----:B------:R-:W-:-:S05]  /*47a0*/  ISETP.GT.AND P4, PT, R192, 0x9, PT ;  /* 0x00000009c000780c */ /* 0x000fca0003f84270 */
[----:B------:R-:W2:Y:S01]  /*47b0*/  MUFU.TANH R161, R161 ;  /* 0x000000a100a17308 */ /* 0x000ea20000002400 */
[----:B-1----:R-:W-:Y:S02]  /*47c0*/  FSEL R158, R158, -INF , P3 ;  /* 0xff8000009e9e7808 */ /* 0x002fe40001800000 */
[----:B------:R-:W-:-:S05]  /*47d0*/  ISETP.GT.AND P3, PT, R192, 0x10, PT ;  /* 0x00000010c000780c */ /* 0x000fca0003f64270 */
[----:B------:R-:W1:Y:S01]  /*47e0*/  MUFU.TANH R160, R160 ;  /* 0x000000a000a07308 */ /* 0x000e620000002400 */
[----:B----4-:R-:W-:Y:S02]  /*47f0*/  FSEL R157, R157, -INF , P4 ;  /* 0xff8000009d9d7808 */ /* 0x010fe40002000000 */
[----:B------:R-:W-:Y:S02]  /*4800*/  ISETP.GT.AND P4, PT, R192, 0x11, PT ;  /* 0x00000011c000780c */ /* 0x000fe40003f84270 */
[----:B---3--:R-:W-:-:S03]  /*4810*/  FMNMX.FTZ R169, R178, R5, !PT ;  /* 0x00000005b2a97209 */ /* 0x008fc60007810000 */
[----:B------:R-:W3:Y:S01]  /*4820*/  MUFU.TANH R162, R162 ;  /* 0x000000a200a27308 */ /* 0x000ee20000002400 */
[----:B--2---:R-:W-:Y:S01]  /*4830*/  FSEL R161, R161, -INF , P3 ;  /* 0xff800000a1a17808 */ /* 0x004fe20001800000 */
[----:B------:R-:W2:Y:S01]  /*4840*/  SHFL.BFLY PT, R178, R169, 0x1, 0x1f ;  /* 0x0c201f00a9b27f89 */ /* 0x000ea200000e0000 */
[----:B------:R-:W-:-:S05]  /*4850*/  ISETP.GT.AND P3, PT, R192, 0x18, PT ;  /* 0x00000018c000780c */ /* 0x000fca0003f64270 */
[----:B------:R-:W4:Y:S01]  /*4860*/  MUFU.TANH R163, R163 ;  /* 0x000000a300a37308 */ /* 0x000f220000002400 */
[----:B-1----:R-:W-:Y:S02]  /*4870*/  FSEL R160, R160, -INF , P4 ;  /* 0xff800000a0a07808 */ /* 0x002fe40002000000 */
[----:B------:R-:W-:-:S05]  /*4880*/  ISETP.GT.AND P4, PT, R192, 0x19, PT ;  /* 0x00000019c000780c */ /* 0x000fca0003f84270 */
[----:B------:R-:W1:Y:S01]  /*4890*/  MUFU.TANH R164, R164 ;  /* 0x000000a400a47308 */ /* 0x000e620000002400 */
[----:B---3--:R-:W-:Y:S02]  /*48a0*/  FSEL R162, R162, -INF , P3 ;  /* 0xff800000a2a27808 */ /* 0x008fe40001800000 */
[----:B------:R-:W-:-:S05]  /*48b0*/  ISETP.GT.AND P3, PT, R192, 0x20, PT ;  /* 0x00000020c000780c */ /* 0x000fca0003f64270 */
[----:B------:R-:W3:Y:S01]  /*48c0*/  MUFU.TANH R165, R165 ;  /* 0x000000a500a57308 */ /* 0x000ee20000002400 */
[----:B--2---:R-:W-:Y:S02]  /*48d0*/  FMNMX.FTZ R5, R169, R178, !PT ;  /* 0x000000b2a9057209 */ /* 0x004fe40007810000 */
[----:B------:R-:W-:Y:S02]  /*48e0*/  FMNMX.FTZ R178, R167, R8, !PT ;  /* 0x00000008a7b27209 */ /* 0x000fe40007810000 */
[C---:B------:R-:W-:Y:S01]  /*48f0*/  FSETP.NEU.FTZ.AND P2, PT, R5.reuse, -INF , PT ;  /* 0xff8000000500780b */ /* 0x040fe20003f5d000 */
[----:B------:R-:W-:Y:S01]  /*4900*/  FMUL.FTZ R169, R5, UR27 ;  /* 0x0000001b05a97c20 */ /* 0x000fe20008410000 */
[----:B------:R-:W-:Y:S01]  /*4910*/  FMNMX.FTZ R171, R155, R178, !PT ;  /* 0x000000b29bab7209 */ /* 0x000fe20007810000 */
[----:B------:R-:W2:Y:S03]  /*4920*/  MUFU.TANH R166, R166 ;  /* 0x000000a600a67308 */ /* 0x000ea60000002400 */
[----:B------:R-:W-:-:S02]  /*4930*/  FMNMX.FTZ R178, R158, R171, !PT ;  /* 0x000000ab9eb27209 */ /* 0x000fc40007810000 */
[----:B------:R-:W-:Y:S02]  /*4940*/  FSEL R169, R169, RZ, P2 ;  /* 0x000000ffa9a97208 */ /* 0x000fe40001000000 */
[----:B------:R-:W-:Y:S01]  /*4950*/  FMNMX.FTZ R178, R157, R178, !PT ;  /* 0x000000b29db27209 */ /* 0x000fe20007810000 */
[----:B------:R-:W5:Y:S02]  /*4960*/  MUFU.TANH R181, R181 ;  /* 0x000000b500b57308 */ /* 0x000f640000002400 */
[--C-:B------:R-:W-:Y:S01]  /*4970*/  FFMA.FTZ R194, R176, UR27, -R169.reuse ;  /* 0x0000001bb0c27c23 */ /* 0x100fe200080108a9 */
[----:B------:R-:W-:Y:S01]  /*4980*/  FMNMX.FTZ R173, R161, R178, !PT ;  /* 0x000000b2a1ad7209 */ /* 0x000fe20007810000 */
[--C-:B------:R-:W-:Y:S01]  /*4990*/  FFMA.FTZ R172, R172, UR27, -R169.reuse ;  /* 0x0000001bacac7c23 */ /* 0x100fe200080108a9 */
[--C-:B------:R-:W-:Y:S01]  /*49a0*/  FFMA.FTZ R171, R212, UR27, -R169.reuse ;  /* 0x0000001bd4ab7c23 */ /* 0x100fe200080108a9 */
[--C-:B------:R-:W-:Y:S01]  /*49b0*/  FFMA.FTZ R210, R210, UR27, -R169.reuse ;  /* 0x0000001bd2d27c23 */ /* 0x100fe200080108a9 */
[----:B------:R-:W-:Y:S01]  /*49c0*/  FMNMX.FTZ R175, R160, R173, !PT ;  /* 0x000000ada0af7209 */ /* 0x000fe20007810000 */
[----:B------:R-:W5:Y:S01]  /*49d0*/  MUFU.TANH R184, R184 ;  /* 0x000000b800b87308 */ /* 0x000f620000002400 */
[----:B----4-:R-:W-:Y:S01]  /*49e0*/  FSEL R173, R163, -INF , P4 ;  /* 0xff800000a3ad7808 */ /* 0x010fe20002000000 */
        /* <DEDUP_REMOVED lines=14> */
[----:B------:R-:W3:Y:S01]  /*4ad0*/  MUFU.TANH R182, R182 ;  /* 0x000000b600b67308 */ /* 0x000ee20000002400 */
[----:B--2---:R-:W-:Y:S01]  /*4ae0*/  FSEL R177, R166, -INF , P3 ;  /* 0xff800000a6b17808 */ /* 0x004fe20001800000 */
[----:B------:R-:W-:Y:S01]  /*4af0*/  FFMA.FTZ R166, R180, UR27, -R169 ;  /* 0x0000001bb4a67c23 */ /* 0x000fe200080108a9 */
[----:B------:R-:W-:-:S02]  /*4b00*/  ISETP.GT.AND P4, PT, R192, 0x29, PT ;  /* 0x00000029c000780c */ /* 0x000fc40003f84270 */
[----:B------:R-:W-:Y:S02]  /*4b10*/  FMNMX.FTZ R180, R165, R178, !PT ;  /* 0x000000b2a5b47209 */ /* 0x000fe40007810000 */
[----:B-----5:R-:W-:Y:S01]  /*4b20*/  FSEL R178, R181, -INF , P4 ;  /* 0xff800000b5b27808 */ /* 0x020fe20002000000 */
[----:B------:R-:W2:Y:S01]  /*4b30*/  MUFU.TANH R185, R185 ;  /* 0x000000b900b97308 */ /* 0x000ea20000002400 */
[C---:B------:R-:W-:Y:S02]  /*4b40*/  ISETP.GT.AND P3, PT, R192.reuse, 0x30, PT ;  /* 0x00000030c000780c */ /* 0x040fe40003f64270 */
[----:B------:R-:W-:Y:S02]  /*4b50*/  FMNMX.FTZ R181, R177, R180, !PT ;  /* 0x000000b4b1b57209 */ /* 0x000fe40007810000 */
[----:B------:R-:W-:Y:S02]  /*4b60*/  ISETP.GT.AND P4, PT, R192, 0x31, PT ;  /* 0x00000031c000780c */ /* 0x000fe40003f84270 */
[----:B------:R-:W-:Y:S01]  /*4b70*/  FSEL R180, R184, -INF , P3 ;  /* 0xff800000b8b47808 */ /* 0x000fe20001800000 */
[----:B------:R-:W4:Y:S01]  /*4b80*/  MUFU.TANH R183, R183 ;  /* 0x000000b700b77308 */ /* 0x000f220000002400 */
[----:B------:R-:W-:-:S02]  /*4b90*/  FMNMX.FTZ R181, R178, R181, !PT ;  /* 0x000000b5b2b57209 */ /* 0x000fc40007810000 */
[----:B------:R-:W-:Y:S02]  /*4ba0*/  ISETP.GT.AND P3, PT, R192, 0x38, PT ;  /* 0x00000038c000780c */ /* 0x000fe40003f64270 */
[----:B-1----:R-:W-:Y:S02]  /*4bb0*/  FSEL R176, R179, -INF , P4 ;  /* 0xff800000b3b07808 */ /* 0x002fe40002000000 */
[----:B------:R-:W-:Y:S01]  /*4bc0*/  FMNMX.FTZ R195, R180, R181, !PT ;  /* 0x000000b5b4c37209 */ /* 0x000fe20007810000 */
[----:B------:R-:W1:Y:S01]  /*4bd0*/  MUFU.TANH R187, R187 ;  /* 0x000000bb00bb7308 */ /* 0x000e620000002400 */
[----:B------:R-:W-:Y:S02]  /*4be0*/  ISETP.GT.AND P4, PT, R192, 0x39, PT ;  /* 0x00000039c000780c */ /* 0x000fe40003f84270 */
[----:B---3--:R-:W-:Y:S02]  /*4bf0*/  FSEL R181, R182, -INF , P3 ;  /* 0xff800000b6b57808 */ /* 0x008fe40001800000 */
[----:B------:R-:W-:Y:S01]  /*4c00*/  FMNMX.FTZ R184, R176, R195, !PT ;  /* 0x000000c3b0b87209 */ /* 0x000fe20007810000 */
[----:B------:R-:W-:Y:S01]  /*4c10*/  FFMA.FTZ R195, R154, UR27, -R169 ;  /* 0x0000001b9ac37c23 */ /* 0x000fe200080108a9 */
[----:B--2---:R-:W-:Y:S01]  /*4c20*/  FSEL R182, R185, -INF , P4 ;  /* 0xff800000b9b67808 */ /* 0x004fe20002000000 */
[----:B------:R-:W2:Y:S01]  /*4c30*/  MUFU.TANH R186, R186 ;  /* 0x000000ba00ba7308 */ /* 0x000ea20000002400 */
[----:B------:R-:W-:-:S02]  /*4c40*/  ISETP.GT.AND P3, PT, R192, 0x40, PT ;  /* 0x00000040c000780c */ /* 0x000fc40003f64270 */
[----:B------:R-:W-:Y:S02]  /*4c50*/  FMNMX.FTZ R185, R181, R184, !PT ;  /* 0x000000b8b5b97209 */ /* 0x000fe40007810000 */
[----:B------:R-:W-:Y:S02]  /*4c60*/  ISETP.GT.AND P4, PT, R192, 0x41, PT ;  /* 0x00000041c000780c */ /* 0x000fe40003f84270 */
[----:B----4-:R-:W-:Y:S01]  /*4c70*/  FSEL R184, R183, -INF , P3 ;  /* 0xff800000b7b87808 */ /* 0x010fe20001800000 */
[----:B------:R-:W3:Y:S01]  /*4c80*/  MUFU.TANH R189, R189 ;  /* 0x000000bd00bd7308 */ /* 0x000ee20000002400 */
[----:B------:R-:W-:Y:S01]  /*4c90*/  FMNMX.FTZ R185, R182, R185, !PT ;  /* 0x000000b9b6b97209 */ /* 0x000fe20007810000 */
[----:B------:R-:W-:Y:S01]  /*4ca0*/  FFMA.FTZ R183, R170, UR27, -R169 ;  /* 0x0000001baab77c23 */ /* 0x000fe200080108a9 */
[----:B------:R-:W-:Y:S02]  /*4cb0*/  ISETP.GT.AND P3, PT, R192, 0x48, PT ;  /* 0x00000048c000780c */ /* 0x000fe40003f64270 */
[----:B-1----:R-:W-:-:S02]  /*4cc0*/  FSEL R170, R187, -INF , P4 ;  /* 0xff800000bbaa7808 */ /* 0x002fc40002000000 */
[----:B------:R-:W-:Y:S01]  /*4cd0*/  FMNMX.FTZ R187, R184, R185, !PT ;  /* 0x000000b9b8bb7209 */ /* 0x000fe20007810000 */
[----:B------:R-:W-:Y:S01]  /*4ce0*/  MUFU.TANH R188, R188 ;  /* 0x000000bc00bc7308 */ /* 0x000fe20000002400 */
[----:B--2---:R-:W-:Y:S02]  /*4cf0*/  FSEL R185, R186, -INF , P3 ;  /* 0xff800000bab97808 */ /* 0x004fe40001800000 */
[----:B------:R-:W-:Y:S02]  /*4d00*/  ISETP.GT.AND P4, PT, R192, 0x49, PT ;  /* 0x00000049c000780c */ /* 0x000fe40003f84270 */
[----:B------:R-:W-:Y:S02]  /*4d10*/  FMNMX.FTZ R186, R170, R187, !PT ;  /* 0x000000bbaaba7209 */ /* 0x000fe40007810000 */
[----:B------:R-:W-:Y:S01]  /*4d20*/  ISETP.GT.AND P3, PT, R192, 0x50, PT ;  /* 0x00000050c000780c */ /* 0x000fe20003f64270 */
[----:B------:R-:W1:Y:S01]  /*4d30*/  MUFU.TANH R190, R190 ;  /* 0x000000be00be7308 */ /* 0x000e620000002400 */
[----:B---3--:R-:W-:-:S02]  /*4d40*/  FSEL R187, R189, -INF , P4 ;  /* 0xff800000bdbb7808 */ /* 0x008fc40002000000 */
[----:B------:R-:W-:-:S05]  /*4d50*/  ISETP.GT.AND P4, PT, R192, 0x51, PT ;  /* 0x00000051c000780c */ /* 0x000fca0003f84270 */
[----:B------:R-:W2:Y:S08]  /*4d60*/  MUFU.TANH R191, R191 ;  /* 0x000000bf00bf7308 */ /* 0x000eb00000002400 */
[----:B------:R-:W3:Y:S01]  /*4d70*/  MUFU.TANH R193, R193 ;  /* 0x000000c100c17308 */ /* 0x000ee20000002400 */
[----:B-1----:R-:W-:Y:S02]  /*4d80*/  FSEL R190, R190, -INF , P4 ;  /* 0xff800000bebe7808 */ /* 0x002fe40002000000 */
[----:B------:R-:W-:-:S05]  /*4d90*/  ISETP.GT.AND P4, PT, R192, 0x59, PT ;  /* 0x00000059c000780c */ /* 0x000fca0003f84270 */
[----:B------:R1:W-:Y:S08]  /*4da0*/  MUFU.EX2 R179, R194 ;  /* 0x000000c200b37308 */ /* 0x0003f00000000800 */
[----:B------:R-:W-:Y:S01]  /*4db0*/  MUFU.EX2 R172, R172 ;  /* 0x000000ac00ac7308 */ /* 0x000fe20000000800 */
[----:B-1----:R-:W-:Y:S02]  /*4dc0*/  FMNMX.FTZ R194, R185, R186, !PT ;  /* 0x000000bab9c27209 */ /* 0x002fe40007810000 */
[----:B------:R-:W-:Y:S01]  /*4dd0*/  FSEL R186, R188, -INF , P3 ;  /* 0xff800000bcba7808 */ /* 0x000fe20001800000 */
[--C-:B------:R-:W-:Y:S01]  /*4de0*/  FFMA.FTZ R188, R156, UR27, -R169.reuse ;  /* 0x0000001b9cbc7c23 */ /* 0x100fe200080108a9 */
[----:B------:R-:W-:Y:S01]  /*4df0*/  FMNMX.FTZ R189, R187, R194, !PT ;  /* 0x000000c2bbbd7209 */ /* 0x000fe20007810000 */
[--C-:B------:R-:W-:Y:S01]  /*4e00*/  FFMA.FTZ R194, R15, UR27, -R169.reuse ;  /* 0x0000001b0fc27c23 */ /* 0x100fe200080108a9 */
[----:B------:R-:W-:Y:S01]  /*4e10*/  ISETP.GT.AND P3, PT, R192, 0x58, PT ;  /* 0x00000058c000780c */ /* 0x000fe20003f64270 */
[--C-:B------:R-:W-:Y:S01]  /*4e20*/  FFMA.FTZ R15, R20, UR27, -R169.reuse ;  /* 0x0000001b140f7c23 */ /* 0x100fe200080108a9 */
[----:B------:R-:W-:Y:S01]  /*4e30*/  FMNMX.FTZ R189, R186, R189, !PT ;  /* 0x000000bdbabd7209 */ /* 0x000fe20007810000 */
[--C-:B------:R-:W-:Y:S01]  /*4e40*/  FFMA.FTZ R20, R13, UR27, -R169.reuse ;  /* 0x0000001b0d147c23 */ /* 0x100fe200080108a9 */
        /* <DEDUP_REMOVED lines=11> */
[----:B------:R-:W-:Y:S04]  /*4f00*/  MUFU.EX2 R171, R171 ;  /* 0x000000ab00ab7308 */ /* 0x000fe80000000800 */
[----:B------:R-:W1:Y:S04]  /*4f10*/  SHFL.BFLY PT, R193, R154, 0x2, 0x1f ;  /* 0x0c401f009ac17f89 */ /* 0x000e6800000e0000 */
[----:B------:R2:W-:Y:S08]  /*4f20*/  MUFU.EX2 R163, R210 ;  /* 0x000000d200a37308 */ /* 0x0005f00000000800 */
[----:B------:R-:W-:Y:S08]  /*4f30*/  MUFU.EX2 R164, R164 ;  /* 0x000000a400a47308 */ /* 0x000ff00000000800 */
[----:B------:R-:W-:Y:S01]  /*4f40*/  MUFU.EX2 R166, R166 ;  /* 0x000000a600a67308 */ /* 0x000fe20000000800 */
[----:B-1----:R-:W-:Y:S01]  /*4f50*/  FMNMX.FTZ R193, R154, R193, !PT ;  /* 0x000000c19ac17209 */ /* 0x002fe20007810000 */
[----:B------:R-:W-:-:S06]  /*4f60*/  FFMA.FTZ R154, R9, UR27, -R169 ;  /* 0x0000001b099a7c23 */ /* 0x000fcc00080108a9 */
[----:B------:R-:W-:Y:S01]  /*4f70*/  MUFU.EX2 R174, R174 ;  /* 0x000000ae00ae7308 */ /* 0x000fe20000000800 */
[----:B------:R-:W1:Y:S07]  /*4f80*/  SHFL.BFLY PT, R152, R193, 0x1, 0x1f ;  /* 0x0c201f00c1987f89 */ /* 0x000e6e00000e0000 */
[----:B------:R-:W-:Y:S08]  /*4f90*/  MUFU.EX2 R183, R183 ;  /* 0x000000b700b77308 */ /* 0x000ff00000000800 */
[----:B------:R-:W-:Y:S08]  /*4fa0*/  MUFU.EX2 R168, R168 ;  /* 0x000000a800a87308 */ /* 0x000ff00000000800 */
[----:B------:R-:W-:Y:S01]  /*4fb0*/  MUFU.EX2 R159, R159 ;  /* 0x0000009f009f7308 */ /* 0x000fe20000000800 */
[----:B-1----:R-:W-:-:S02]  /*4fc0*/  FMNMX.FTZ R4, R193, R152, !PT ;  /* 0x00000098c1047209 */ /* 0x002fc40007810000 */
[----:B------:R-:W-:Y:S02]  /*4fd0*/  FSEL R152, R5, RZ, P2 ;  /* 0x000000ff05987208 */ /* 0x000fe40001000000 */
[C---:B------:R-:W-:Y:S01]  /*4fe0*/  FSETP.NEU.FTZ.AND P2, PT, R4.reuse, -INF , PT ;  /* 0xff8000000400780b */ /* 0x040fe20003f5d000 */
[----:B------:R-:W-:Y:S02]  /*4ff0*/  FMUL.FTZ R169, R4, UR27 ;  /* 0x0000001b04a97c20 */ /* 0x000fe40008410000 */
[----:B------:R-:W-:Y:S01]  /*5000*/  FADD.FTZ R9, -R152, R7 ;  /* 0x0000000798097221 */ /* 0x000fe20000010100 */
[----:B------:R-:W-:Y:S02]  /*5010*/  MUFU.EX2 R188, R188 ;  /* 0x000000bc00bc7308 */ /* 0x000fe40000000800 */
[----:B------:R-:W-:Y:S01]  /*5020*/  FSEL R152, R169, RZ, P2 ;  /* 0x000000ffa9987208 */ /* 0x000fe20001000000 */
[----:B------:R-:W-:-:S04]  /*5030*/  FMUL.FTZ R9, R9, UR27 ;  /* 0x0000001b09097c20 */ /* 0x000fc80008410000 */
[--C-:B--2---:R-:W-:Y:S01]  /*5040*/  FFMA.FTZ R210, R165, UR27, -R152.reuse ;  /* 0x0000001ba5d27c23 */ /* 0x104fe20008010898 */
[----:B------:R1:W2:Y:S01]  /*5050*/  MUFU.EX2 R169, R9 ;  /* 0x0000000900a97308 */ /* 0x0002a20000000800 */
[--C-:B------:R-:W-:Y:S01]  /*5060*/  FFMA.FTZ R165, R177, UR27, -R152.reuse ;  /* 0x0000001bb1a57c23 */ /* 0x100fe20008010898 */
[--C-:B------:R-:W-:Y:S01]  /*5070*/  FFMA.FTZ R177, R181, UR27, -R152.reuse ;  /* 0x0000001bb5b17c23 */ /* 0x100fe20008010898 */
[--C-:B------:R-:W-:Y:S01]  /*5080*/  FFMA.FTZ R181, R184, UR27, -R152.reuse ;  /* 0x0000001bb8b57c23 */ /* 0x100fe20008010898 */
[--C-:B------:R-:W-:Y:S01]  /*5090*/  FFMA.FTZ R184, R185, UR27, -R152.reuse ;  /* 0x0000001bb9b87c23 */ /* 0x100fe20008010898 */
[----:B------:R-:W-:Y:S02]  /*50a0*/  IMAD.U32 R185, RZ, RZ, UR30 ;  /* 0x0000001effb97e24 */ /* 0x000fe4000f8e00ff */
[--C-:B------:R-:W-:Y:S01]  /*50b0*/  FFMA.FTZ R167, R167, UR27, -R152.reuse ;  /* 0x0000001ba7a77c23 */ /* 0x100fe20008010898 */
[--C-:B------:R-:W-:Y:S01]  /*50c0*/  FFMA.FTZ R196, R155, UR27, -R152.reuse ;  /* 0x0000001b9bc47c23 */ /* 0x100fe20008010898 */
[----:B------:R2:W-:Y:S01]  /*50d0*/  MUFU.EX2 R7, R154 ;  /* 0x0000009a00077308 */ /* 0x0005e20000000800 */
[----:B-1----:R-:W-:Y:S01]  /*50e0*/  IADD3 R9, -R23, 0xb, RZ ;  /* 0x0000000b17097810 */ /* 0x002fe20007ffe1ff */
[--C-:B------:R-:W-:Y:S01]  /*50f0*/  FFMA.FTZ R155, R158, UR27, -R152.reuse ;  /* 0x0000001b9e9b7c23 */ /* 0x100fe20008010898 */
[--C-:B------:R-:W-:Y:S01]  /*5100*/  FFMA.FTZ R198, R157, UR27, -R152.reuse ;  /* 0x0000001b9dc67c23 */ /* 0x100fe20008010898 */
[--C-:B------:R-:W-:Y:S01]  /*5110*/  FFMA.FTZ R157, R161, UR27, -R152.reuse ;  /* 0x0000001ba19d7c23 */ /* 0x100fe20008010898 */
[--C-:B------:R-:W-:Y:S01]  /*5120*/  FFMA.FTZ R206, R160, UR27, -R152.reuse ;  /* 0x0000001ba0ce7c23 */ /* 0x100fe20008010898 */
[--C-:B------:R-:W-:Y:S01]  /*5130*/  FFMA.FTZ R161, R162, UR27, -R152.reuse ;  /* 0x0000001ba2a17c23 */ /* 0x100fe20008010898 */
[----:B------:R-:W-:Y:S01]  /*5140*/  FFMA.FTZ R208, R173, UR27, -R152 ;  /* 0x0000001badd07c23 */ /* 0x000fe20008010898 */
[----:B------:R-:W1:Y:S01]  /*5150*/  MUFU.EX2 R189, R195 ;  /* 0x000000c300bd7308 */ /* 0x000e620000000800 */
[----:B--2---:R-:W-:Y:S01]  /*5160*/  FFMA.FTZ R154, R169, R3, R172 ;  /* 0x00000003a99a7223 */ /* 0x004fe200000100ac */
[--C-:B------:R-:W-:Y:S01]  /*5170*/  FFMA.FTZ R173, R175, UR27, -R152.reuse ;  /* 0x0000001bafad7c23 */ /* 0x100fe20008010898 */
[--C-:B------:R-:W-:Y:S01]  /*5180*/  FFMA.FTZ R178, R178, UR27, -R152.reuse ;  /* 0x0000001bb2b27c23 */ /* 0x100fe20008010898 */
[----:B------:R-:W-:Y:S01]  /*5190*/  FFMA.FTZ R175, R180, UR27, -R152 ;  /* 0x0000001bb4af7c23 */ /* 0x000fe20008010898 */
[----:B------:R-:W-:Y:S01]  /*51a0*/  FADD.FTZ R154, R171, R154 ;  /* 0x0000009aab9a7221 */ /* 0x000fe20000010000 */
[--C-:B------:R-:W-:Y:S01]  /*51b0*/  FFMA.FTZ R176, R176, UR27, -R152.reuse ;  /* 0x0000001bb0b07c23 */ /* 0x100fe20008010898 */
[----:B------:R-:W-:Y:S01]  /*51c0*/  FFMA.FTZ R180, R182, UR27, -R152 ;  /* 0x0000001bb6b47c23 */ /* 0x000fe20008010898 */
[----:B------:R-:W2:Y:S01]  /*51d0*/  MUFU.EX2 R153, R153 ;  /* 0x0000009900997308 */ /* 0x000ea20000000800 */
[----:B------:R-:W-:Y:S01]  /*51e0*/  FADD.FTZ R3, R163, R154 ;  /* 0x0000009aa3037221 */ /* 0x000fe20000010000 */
[--C-:B------:R-:W-:Y:S01]  /*51f0*/  FFMA.FTZ R182, R170, UR27, -R152.reuse ;  /* 0x0000001baab67c23 */ /* 0x100fe20008010898 */
[--C-:B------:R-:W-:Y:S01]  /*5200*/  FFMA.FTZ R187, R187, UR27, -R152.reuse ;  /* 0x0000001bbbbb7c23 */ /* 0x100fe20008010898 */
[--C-:B------:R-:W-:Y:S01]  /*5210*/  FFMA.FTZ R186, R186, UR27, -R152.reuse ;  /* 0x0000001bbaba7c23 */ /* 0x100fe20008010898 */
[----:B------:R-:W-:Y:S01]  /*5220*/  FADD.FTZ R3, R164, R3 ;  /* 0x00000003a4037221 */ /* 0x000fe20000010000 */
[--C-:B------:R-:W-:Y:S01]  /*5230*/  FFMA.FTZ R190, R190, UR27, -R152.reuse ;  /* 0x0000001bbebe7c23 */ /* 0x100fe20008010898 */
[----:B------:R-:W-:Y:S01]  /*5240*/  FFMA.FTZ R191, R191, UR27, -R152 ;  /* 0x0000001bbfbf7c23 */ /* 0x000fe20008010898 */
[----:B------:R-:W3:Y:S01]  /*5250*/  MUFU.EX2 R192, R192 ;  /* 0x000000c000c07308 */ /* 0x000ee20000000800 */
[----:B------:R-:W-:Y:S01]  /*5260*/  FADD.FTZ R154, R166, R3 ;  /* 0x00000003a69a7221 */ /* 0x000fe20000010000 */
[----:B------:R-:W-:Y:S01]  /*5270*/  F2FP.BF16.F32.PACK_AB R160, R159, R168 ;  /* 0x000000a89fa0723e */ /* 0x000fe200000010ff */
[-C--:B------:R-:W-:Y:S01]  /*5280*/  FMUL.FTZ R24, R24, R169.reuse ;  /* 0x000000a918187220 */ /* 0x080fe20000410000 */
[-C--:B------:R-:W-:Y:S01]  /*5290*/  FMUL.FTZ R25, R25, R169.reuse ;  /* 0x000000a919197220 */ /* 0x080fe20000410000 */
[----:B------:R-:W-:Y:S01]  /*52a0*/  FADD.FTZ R3, R179, R154 ;  /* 0x0000009ab3037221 */ /* 0x000fe20000010000 */
[-C--:B------:R-:W-:Y:S01]  /*52b0*/  FMUL.FTZ R28, R28, R169.reuse ;  /* 0x000000a91c1c7220 */ /* 0x080fe20000410000 */
[-C--:B------:R-:W-:Y:S01]  /*52c0*/  FMUL.FTZ R29, R29, R169.reuse ;  /* 0x000000a91d1d7220 */ /* 0x080fe20000410000 */
[----:B------:R-:W4:Y:S01]  /*52d0*/  MUFU.EX2 R21, R21 ;  /* 0x0000001500157308 */ /* 0x000f220000000800 */
        /* <DEDUP_REMOVED lines=27> */
[-C--:B------:R-:W-:Y:S01]  /*5490*/  FMUL.FTZ R65, R65, R169.reuse ;  /* 0x000000a941417220 */ /* 0x080fe20000410000 */
[----:B---3--:R-:W-:Y:S01]  /*54a0*/  FADD.FTZ R154, R192, R3 ;  /* 0x00000003c09a7221 */ /* 0x008fe20000010000 */
[----:B------:R-:W-:Y:S01]  /*54b0*/  @!P1 IADD3 R3, R185, 0x22840, RZ ;  /* 0x00022840b9039810 */ /* 0x000fe20007ffe0ff */
[-C--:B------:R-:W-:Y:S01]  /*54c0*/  FMUL.FTZ R68, R68, R169.reuse ;  /* 0x000000a944447220 */ /* 0x080fe20000410000 */
[----:B------:R-:W2:Y:S01]  /*54d0*/  MUFU.EX2 R13, R13 ;  /* 0x0000000d000d7308 */ /* 0x000ea20000000800 */
[----:B----4-:R-:W-:Y:S01]  /*54e0*/  FADD.FTZ R193, R21, R154 ;  /* 0x0000009a15c17221 */ /* 0x010fe20000010000 */
[----:B------:R-:W-:Y:S01]  /*54f0*/  @!P1 PRMT R3, RZ, 0x654, R3 ;  /* 0x00000654ff039816 */ /* 0x000fe20000000003 */
[----:B------:R3:W-:Y:S06]  /*5500*/  BAR.ARV R9, 0x100 ;  /* 0x000400090000751d */ /* 0x0007ec0000002000 */
[----:B------:R-:W4:Y:S01]  /*5510*/  MUFU.EX2 R14, R14 ;  /* 0x0000000e000e7308 */ /* 0x000f220000000800 */
[----:B-----5:R-:W-:Y:S01]  /*5520*/  FADD.FTZ R154, R194, R193 ;  /* 0x000000c1c29a7221 */ /* 0x020fe20000010000 */
[----:B------:R-:W-:Y:S01]  /*5530*/  FSEL R193, R4, RZ, P2 ;  /* 0x000000ff04c17208 */ /* 0x000fe20001000000 */
[----:B------:R5:W-:Y:S01]  /*5540*/  @!P1 SYNCS.ARRIVE.TRANS64.RED.A1T0 RZ, [R3+URZ], RZ ;  /* 0x000000ff03ff99a7 */ /* 0x000be2000810043f */
[-C--:B------:R-:W-:Y:S01]  /*5550*/  FMUL.FTZ R69, R69, R169.reuse ;  /* 0x000000a945457220 */ /* 0x080fe20000410000 */
[----:B------:R-:W-:Y:S01]  /*5560*/  FADD.FTZ R195, R15, R154 ;  /* 0x0000009a0fc37221 */ /* 0x000fe20000010000 */
[-C--:B------:R-:W-:Y:S01]  /*5570*/  FMUL.FTZ R72, R72, R169.reuse ;  /* 0x000000a948487220 */ /* 0x080fe20000410000 */
[----:B------:R-:W-:Y:S01]  /*5580*/  FMUL.FTZ R73, R73, R169 ;  /* 0x000000a949497220 */ /* 0x000fe20000410000 */
[----:B------:R-:W3:Y:S01]  /*5590*/  MUFU.EX2 R11, R11 ;  /* 0x0000000b000b7308 */ /* 0x000ee20000000800 */
[----:B-1----:R-:W-:Y:S01]  /*55a0*/  FADD.FTZ R154, R20, R195 ;  /* 0x000000c3149a7221 */ /* 0x002fe20000010000 */
[----:B------:R-:W-:Y:S01]  /*55b0*/  FFMA.FTZ R195, R156, UR27, -R152 ;  /* 0x0000001b9cc37c23 */ /* 0x000fe20008010898 */
[----:B-----5:R-:W-:Y:S01]  /*55c0*/  FADD.FTZ R3, -R193, R8 ;  /* 0x00000008c1037221 */ /* 0x020fe20000010100 */
[----:B------:R-:W-:Y:S01]  /*55d0*/  F2FP.BF16.F32.PACK_AB R152, R171, R172 ;  /* 0x000000acab98723e */ /* 0x000fe200000010ff */
[----:B--2---:R-:W-:Y:S01]  /*55e0*/  FADD.FTZ R197, R13, R154 ;  /* 0x0000009a0dc57221 */ /* 0x004fe20000010000 */
[----:B------:R-:W-:Y:S01]  /*55f0*/  F2FP.BF16.F32.PACK_AB R154, R164, R163 ;  /* 0x000000a3a49a723e */ /* 0x000fe200000010ff */
[----:B------:R-:W-:Y:S01]  /*5600*/  FMUL.FTZ R3, R3, UR27 ;  /* 0x0000001b03037c20 */ /* 0x000fe20008410000 */
[----:B------:R-:W1:Y:S01]  /*5610*/  MUFU.EX2 R10, R10 ;  /* 0x0000000a000a7308 */ /* 0x000e620000000800 */
[----:B----4-:R-:W-:Y:S01]  /*5620*/  FADD.FTZ R158, R14, R197 ;  /* 0x000000c50e9e7221 */ /* 0x010fe20000010000 */
[----:B------:R-:W-:Y:S01]  /*5630*/  F2FP.BF16.F32.PACK_AB R164, R192, R153 ;  /* 0x00000099c0a4723e */ /* 0x000fe200000010ff */
[-C--:B------:R-:W-:Y:S01]  /*5640*/  FMUL.FTZ R76, R76, R169.reuse ;  /* 0x000000a94c4c7220 */ /* 0x080fe20000410000 */
[----:B------:R-:W-:Y:S01]  /*5650*/  F2FP.BF16.F32.PACK_AB R156, R179, R166 ;  /* 0x000000a6b39c723e */ /* 0x000fe200000010ff */
[-C--:B------:R-:W-:Y:S01]  /*5660*/  FMUL.FTZ R77, R77, R169.reuse ;  /* 0x000000a94d4d7220 */ /* 0x080fe20000410000 */
[-C--:B------:R-:W-:Y:S01]  /*5670*/  FMUL.FTZ R80, R80, R169.reuse ;  /* 0x000000a950507220 */ /* 0x080fe20000410000 */
[-C--:B------:R-:W-:Y:S01]  /*5680*/  FMUL.FTZ R81, R81, R169.reuse ;  /* 0x000000a951517220 */ /* 0x080fe20000410000 */
[----:B------:R-:W2:Y:S01]  /*5690*/  MUFU.EX2 R12, R12 ;  /* 0x0000000c000c7308 */ /* 0x000ea20000000800 */
[----:B---3--:R-:W-:Y:S01]  /*56a0*/  FADD.FTZ R163, R11, R158 ;  /* 0x0000009e0ba37221 */ /* 0x008fe20000010000 */
[----:B------:R-:W-:Y:S01]  /*56b0*/  F2FP.BF16.F32.PACK_AB R158, R183, R174 ;  /* 0x000000aeb79e723e */ /* 0x000fe200000010ff */
[-C--:B------:R-:W-:Y:S01]  /*56c0*/  FMUL.FTZ R84, R84, R169.reuse ;  /* 0x000000a954547220 */ /* 0x080fe20000410000 */
[-C--:B------:R-:W-:Y:S01]  /*56d0*/  FMUL.FTZ R85, R85, R169.reuse ;  /* 0x000000a955557220 */ /* 0x080fe20000410000 */
[-C--:B------:R-:W-:Y:S01]  /*56e0*/  FMUL.FTZ R88, R88, R169.reuse ;  /* 0x000000a958587220 */ /* 0x080fe20000410000 */
[-C--:B------:R-:W-:Y:S01]  /*56f0*/  FMUL.FTZ R89, R89, R169.reuse ;  /* 0x000000a959597220 */ /* 0x080fe20000410000 */
[----:B------:R-:W-:Y:S01]  /*5700*/  FMUL.FTZ R92, R92, R169 ;  /* 0x000000a95c5c7220 */ /* 0x000fe20000410000 */
[----:B------:R-:W-:Y:S01]  /*5710*/  MUFU.EX2 R167, R167 ;  /* 0x000000a700a77308 */ /* 0x000fe20000000800 */
[C---:B-1----:R-:W-:Y:S01]  /*5720*/  FADD.FTZ R163, R10.reuse, R163 ;  /* 0x000000a30aa37221 */ /* 0x042fe20000010000 */
[----:B------:R-:W-:Y:S01]  /*5730*/  F2FP.BF16.F32.PACK_AB R172, R10, R11 ;  /* 0x0000000b0aac723e */ /* 0x000fe200000010ff */
[-C--:B------:R-:W-:Y:S01]  /*5740*/  FMUL.FTZ R93, R93, R169.reuse ;  /* 0x000000a95d5d7220 */ /* 0x080fe20000410000 */
[-C--:B------:R-:W-:Y:S01]  /*5750*/  FMUL.FTZ R96, R96, R169.reuse ;  /* 0x000000a960607220 */ /* 0x080fe20000410000 */
[-C--:B------:R-:W-:Y:S01]  /*5760*/  FMUL.FTZ R97, R97, R169.reuse ;  /* 0x000000a961617220 */ /* 0x080fe20000410000 */
[-C--:B------:R-:W-:Y:S01]  /*5770*/  FMUL.FTZ R100, R100, R169.reuse ;  /* 0x000000a964647220 */ /* 0x080fe20000410000 */
        /* <DEDUP_REMOVED lines=18> */
[----:B---3--:R-:W-:Y:S01]  /*58a0*/  FFMA.FTZ R7, R8, R0, R167 ;  /* 0x0000000008077223 */ /* 0x008fe200000100a7 */
        /* <DEDUP_REMOVED lines=16> */
[----:B------:R-:W-:Y:S01]  /*59b0*/  FMUL.FTZ R149, R149, R169 ;  /* 0x000000a995957220 */ /* 0x000fe20000410000 */
[----:B------:R-:W-:Y:S01]  /*59c0*/  F2FP.BF16.F32.PACK_AB R153, R196, R167 ;  /* 0x000000a7c499723e */ /* 0x000fe200000010ff */
[----:B------:R-:W-:Y:S01]  /*59d0*/  FMUL.FTZ R26, R26, R8 ;  /* 0x000000081a1a7220 */ /* 0x000fe20000410000 */
[----:B------:R-:W-:Y:S01]  /*59e0*/  F2FP.BF16.F32.PACK_AB R162, R189, R188 ;  /* 0x000000bcbda2723e */ /* 0x000fe200000010ff */
[-C--:B------:R-:W-:Y:S01]  /*59f0*/  FMUL.FTZ R27, R27, R8.reuse ;  /* 0x000000081b1b7220 */ /* 0x080fe20000410000 */
[----:B------:R-:W-:Y:S01]  /*5a00*/  F2FP.BF16.F32.PACK_AB R166, R194, R21 ;  /* 0x00000015c2a6723e */ /* 0x000fe200000010ff */
[----:B------:R-:W1:Y:S01]  /*5a10*/  MUFU.EX2 R206, R206 ;  /* 0x000000ce00ce7308 */ /* 0x000e620000000800 */
[----:B---3--:R-:W-:Y:S01]  /*5a20*/  FADD.FTZ R0, R198, R7 ;  /* 0x00000007c6007221 */ /* 0x008fe20000010000 */
[----:B------:R-:W-:Y:S01]  /*5a30*/  F2FP.BF16.F32.PACK_AB R168, R20, R15 ;  /* 0x0000000f14a8723e */ /* 0x000fe200000010ff */
[-C--:B------:R-:W-:Y:S01]  /*5a40*/  FMUL.FTZ R30, R30, R8.reuse ;  /* 0x000000081e1e7220 */ /* 0x080fe20000410000 */
[----:B------:R-:W-:Y:S01]  /*5a50*/  F2FP.BF16.F32.PACK_AB R170, R14, R13 ;  /* 0x0000000d0eaa723e */ /* 0x000fe200000010ff */
[-C--:B------:R-:W-:Y:S01]  /*5a60*/  FMUL.FTZ R31, R31, R8.reuse ;  /* 0x000000081f1f7220 */ /* 0x080fe20000410000 */
[----:B------:R-:W-:Y:S01]  /*5a70*/  F2FP.BF16.F32.PACK_AB R155, R198, R155 ;  /* 0x0000009bc69b723e */ /* 0x000fe200000010ff */
        /* <DEDUP_REMOVED lines=86> */
[----:B------:R-:W-:-:S03]  /*5fe0*/  FMUL.FTZ R151, R151, R8 ;  /* 0x0000000897977220 */ /* 0x000fc60000410000 */
        /* <DEDUP_REMOVED lines=21> */
[----:B------:R-:W-:Y:S06]  /*6140*/  @!P0 BRA `(.L_x_10500) ;  /* 0x0000000000048947 */ /* 0x000fec0003800000 */
[----:B------:R-:W-:Y:S01]  /*6150*/  BPT.TRAP 0x1 ;  /* 0x000000040000795c */ /* 0x000fe20000300000 */
.L_x_10500:
[----:B------:R1:W2:Y:S01]  /*6160*/  SYNCS.PHASECHK.TRANS64.TRYWAIT P2, [UR30+0x22850], R6 ;  /* 0x02285006ff0075a7 */ /* 0x0002a2000804015e */
[----:B------:R-:W-:Y:S05]  /*6170*/  @!P0 BRA `(.L_x_10501) ;  /* 0x0000000000048947 */ /* 0x000fea0003800000 */
[----:B------:R-:W-:Y:S01]  /*6180*/  BPT.TRAP 0x1 ;  /* 0x000000040000795c */ /* 0x000fe20000300000 */
.L_x_10501:
[----:B--2---:R-:W-:Y:S05]  /*6190*/  @P2 BRA `(.L_x_10502) ;  /* 0x0000000000082947 */ /* 0x004fea0003800000 */
[----:B------:R-:W2:Y:S02]  /*61a0*/  SYNCS.PHASECHK.TRANS64.TRYWAIT P2, [UR30+0x22850], R6 ;  /* 0x02285006ff0075a7 */ /* 0x000ea4000804015e */
[----:B--2---:R-:W-:Y:S05]  /*61b0*/  @!P2 BRA `(.L_x_10503) ;  /* 0x0000007400eca947 */ /* 0x004fea0003800000 */
.L_x_10502:
[----:B-12---:R-:W-:Y:S01]  /*61c0*/  VIADD R6, R23, 0x8 ;  /* 0x0000000817067836 */ /* 0x006fe20000000000 */
[----:B------:R-:W-:Y:S01]  /*61d0*/  UIMAD UR10, UR37, 0xc00, UR21 ;  /* 0x00000c00250a78a4 */ /* 0x000fe2000f8e0215 */
[----:B------:R-:W-:Y:S01]  /*61e0*/  @!P1 VIADD R185, R185, 0x22860 ;  /* 0x00022860b9b99836 */ /* 0x000fe20000000000 */
[----:B------:R-:W-:Y:S01]  /*61f0*/  UMOV UR7, 0x40000040 ;  /* 0x4000004000077882 */ /* 0x000fe20000000000 */
[----:B------:R-:W-:Y:S01]  /*6200*/  UISETP.GT.AND UP0, UPT, UR29, UR28, UPT ;  /* 0x0000001c1d00728c */ /* 0x000fe2000bf04270 */
[----:B------:R2:W-:Y:S01]  /*6210*/  BAR.SYNC.DEFER_BLOCKING R6, 0x100 ;  /* 0x000400060000751d */ /* 0x0005e20000010000 */
[----:B------:R-:W-:Y:S01]  /*6220*/  UIADD3 UR29, UR29, -0x1, URZ ;  /* 0xffffffff1d1d7890 */ /* 0x000fe2000fffe03f */
[----:B------:R-:W-:Y:S01]  /*6230*/  @!P1 PRMT R185, RZ, 0x654, R185 ;  /* 0x00000654ffb99816 */ /* 0x000fe200000000b9 */
[----:B------:R-:W-:Y:S01]  /*6240*/  IMAD.MOV.U32 R7, RZ, RZ, R5 ;  /* 0x000000ffff077224 */ /* 0x000fe200078e0005 */
[----:B------:R-:W-:Y:S02]  /*6250*/  MOV R8, R4 ;  /* 0x0000000400087202 */ /* 0x000fe40000000f00 */
[----:B------:R-:W-:Y:S01]  /*6260*/  UMOV UR6, UR10 ;  /* 0x0000000a00067c82 */ /* 0x000fe20008000000 */
[----:B------:R-:W-:Y:S01]  /*6270*/  PLOP3.LUT P2, PT, PT, PT, UP0, 0x80, 0x0 ;  /* 0x000000000000781c */ /* 0x000fe20003f4f008 */
        /* <DEDUP_REMOVED lines=35> */
.L_x_10495:
[----:B------:R-:W-:-:S13]  /*64b0*/  ISETP.LE.AND P2, PT, RZ, UR29, PT ;  /* 0x0000001dff007c0c */ /* 0x000fda000bf43270 */
[----:B------:R-:W-:Y:S05]  /*64c0*/  @!P2 BRA `(.L_x_10505) ;  /* 0x0000002000b0a947 */ /* 0x000fea0003800000 */
[----:B-1----:R-:W-:Y:S01]  /*64d0*/  IMAD.MOV.U32 R7, RZ, RZ, R4 ;  /* 0x000000ffff077224 */ /* 0x002fe200078e0004 */
[----:B------:R-:W-:Y:S01]  /*64e0*/  MOV R206, R5 ;  /* 0x0000000500ce7202 */ /* 0x000fe20000000f00 */
[----:B------:R-:W-:Y:S01]  /*64f0*/  ULDC UR22, c[0x0][0x9d8] ;  /* 0x0002760000167ab9 */ /* 0x000fe20000000800 */
[----:B------:R-:W-:-:S05]  /*6500*/  ULDC UR27, c[0x0][0x988] ;  /* 0x00026200001b7ab9 */ /* 0x000fca0000000800 */
.L_x_10514:
[----:B------:R-:W-:-:S04]  /*6510*/  UIADD3 UR37, UR37, 0x1, URZ ;  /* 0x0000000125257890 */ /* 0x000fc8000fffe03f */
[----:B------:R-:W-:-:S04]  /*6520*/  UISETP.NE.AND UP0, UPT, UR37, 0x2, UPT ;  /* 0x000000022500788c */ /* 0x000fc8000bf05270 */
[----:B------:R-:W-:Y:S02]  /*6530*/  USEL UR6, URZ, 0x1, UP0 ;  /* 0x000000013f067887 */ /* 0x000fe40008000000 */
[----:B------:R-:W-:Y:S02]  /*6540*/  USEL UR37, UR37, URZ, UP0 ;  /* 0x0000003f25257287 */ /* 0x000fe40008000000 */
[----:B------:R-:W-:Y:S01]  /*6550*/  ULOP3.LUT UR38, UR38, UR6, URZ, 0x3c, !UPT ;  /* 0x0000000626267292 */ /* 0x000fe2000f8e3c3f */
[----:B---3--:R-:W-:Y:S11]  /*6560*/  @!P0 BRA `(.L_x_10506) ;  /* 0x0000000000048947 */ /* 0x008ff60003800000 */
[----:B------:R-:W-:Y:S01]  /*6570*/  BPT.TRAP 0x1 ;  /* 0x000000040000795c */ /* 0x000fe20000300000 */
.L_x_10506:
[----:B------:R-:W-:Y:S01]  /*6580*/  ULEA UR23, UR37, UR49, 0x3 ;  /* 0x0000003125177291 */ /* 0x000fe2000f8e183f */
[----:B--2---:R-:W-:-:S05]  /*6590*/  IMAD.U32 R6, RZ, RZ, UR38 ;  /* 0x00000026ff067e24 */ /* 0x004fca000f8e00ff */
[----:B------:R-:W-:-:S04]  /*65a0*/  SHF.L.U32 R6, R6, 0x1f, RZ ;  /* 0x0000001f06067819 */ /* 0x000fc800000006ff */
[----:B------:R1:W2:Y:S01]  /*65b0*/  SYNCS.PHASECHK.TRANS64.TRYWAIT P2, [UR23+0x22830], R6 ;  /* 0x02283006ff0075a7 */ /* 0x0002a20008040157 */
[----:B------:R-:W-:Y:S05]  /*65c0*/  @!P0 BRA `(.L_x_10507) ;  /* 0x0000000000048947 */ /* 0x000fea0003800000 */
[----:B------:R-:W-:Y:S01]  /*65d0*/  BPT.TRAP 0x1 ;  /* 0x000000040000795c */ /* 0x000fe20000300000 */
.L_x_10507:
[----:B--2---:R-:W-:Y:S05]  /*65e0*/  @P2 BRA `(.L_x_10508) ;  /* 0x0000000000082947 */ /* 0x004fea0003800000 */
[----:B------:R-:W2:Y:S02]  /*65f0*/  SYNCS.PHASECHK.TRANS64.TRYWAIT P2, [UR23+0x22830], R6 ;  /* 0x02283006ff0075a7 */ /* 0x000ea40008040157 */
[----:B--2---:R-:W-:Y:S05]  /*6600*/  @!P2 BRA `(.L_x_10509) ;  /* 0x0000007000eca947 */ /* 0x004fea0003800000 */
.L_x_10508:
        /* <DEDUP_REMOVED lines=77> */
[----:B------:R-:W-:-:S05]  /*6ae0*/  IMAD.U32 R199, RZ, RZ, UR23 ;  /* 0x00000017ffc77e24 */ /* 0x000fca000f8e00ff */
        /* <DEDUP_REMOVED lines=32> */
[----:B----4-:R-:W-:-:S07]  /*6cf0*/  FMNMX.FTZ R162, R188, R5, !PT ;  /* 0x00000005bca27209 */ /* 0x010fce0007810000 */
[----:B------:R-:W4:Y:S01]  /*6d00*/  MUFU.TANH R192, R192 ;  /* 0x000000c000c07308 */ /* 0x000f220000002400 */
[----:B--2---:R-:W-:-:S07]  /*6d10*/  FMNMX.FTZ R162, R193, R162, !PT ;  /* 0x000000a2c1a27209 */ /* 0x004fce0007810000 */
[----:B------:R-:W2:Y:S01]  /*6d20*/  MUFU.TANH R8, R8 ;  /* 0x0000000800087308 */ /* 0x000ea20000002400 */
[----:B---3--:R-:W-:Y:S01]  /*6d30*/  FMNMX.FTZ R5, R189, R162, !PT ;  /* 0x000000a2bd057209 */ /* 0x008fe20007810000 */
[----:B------:R-:W-:-:S06]  /*6d40*/  FMUL.FTZ R162, R182, UR22 ;  /* 0x00000016b6a27c20 */ /* 0x000fcc0008410000 */
[----:B------:R-:W3:Y:S01]  /*6d50*/  MUFU.TANH R9, R9 ;  /* 0x0000000900097308 */ /* 0x000ee20000002400 */
[----:B----4-:R-:W-:-:S05]  /*6d60*/  FMNMX.FTZ R5, R192, R5, !PT ;  /* 0x00000005c0057209 */ /* 0x010fca0007810000 */
        /* <DEDUP_REMOVED lines=10> */
[----:B--2---:R-:W-:Y:S01]  /*6e10*/  FMNMX.FTZ R175, R11, R174, !PT ;  /* 0x000000ae0baf7209 */ /* 0x004fe20007810000 */
[----:B------:R-:W2:Y:S06]  /*6e20*/  SHFL.BFLY PT, R5, R172, 0x1, 0x1f ;  /* 0x0c201f00ac057f89 */ /* 0x000eac00000e0000 */
[----:B------:R-:W5:Y:S08]  /*6e30*/  MUFU.TANH R14, R14 ;  /* 0x0000000e000e7308 */ /* 0x000f700000002400 */
[----:B------:R-:W1:Y:S08]  /*6e40*/  MUFU.TANH R15, R15 ;  /* 0x0000000f000f7308 */ /* 0x000e700000002400 */
[----:B------:R-:W1:Y:S01]  /*6e50*/  MUFU.TANH R20, R20 ;  /* 0x0000001400147308 */ /* 0x000e620000002400 */
[----:B--2---:R-:W-:-:S05]  /*6e60*/  FMNMX.FTZ R5, R172, R5, !PT ;  /* 0x00000005ac057209 */ /* 0x004fca0007810000 */
[C---:B------:R-:W-:Y:S02]  /*6e70*/  FMUL.FTZ R190, R5.reuse, UR27 ;  /* 0x0000001b05be7c20 */ /* 0x040fe40008410000 */
[----:B------:R-:W2:Y:S01]  /*6e80*/  MUFU.TANH R21, R21 ;  /* 0x0000001500157308 */ /* 0x000ea20000002400 */
[----:B------:R-:W-:Y:S01]  /*6e90*/  FADD.FTZ R172, -R5, R206 ;  /* 0x000000ce05ac7221 */ /* 0x000fe20000010100 */
[--C-:B------:R-:W-:Y:S01]  /*6ea0*/  FFMA.FTZ R176, R4, UR27, -R190.reuse ;  /* 0x0000001b04b07c23 */ /* 0x100fe200080108be */
[----:B---3--:R-:W-:Y:S02]  /*6eb0*/  FMNMX.FTZ R4, R12, R175, !PT ;  /* 0x000000af0c047209 */ /* 0x008fe40007810000 */
[----:B------:R-:W-:Y:S01]  /*6ec0*/  FMUL.FTZ R172, R172, UR27 ;  /* 0x0000001bacac7c20 */ /* 0x000fe20008410000 */
[--C-:B------:R-:W-:Y:S01]  /*6ed0*/  FFMA.FTZ R173, R207, UR27, -R190.reuse ;  /* 0x0000001bcfad7c23 */ /* 0x100fe200080108be */
[--C-:B------:R-:W-:Y:S01]  /*6ee0*/  FFMA.FTZ R154, R154, UR27, -R190.reuse ;  /* 0x0000001b9a9a7c23 */ /* 0x100fe200080108be */
[----:B----4-:R-:W-:Y:S01]  /*6ef0*/  FMNMX.FTZ R175, R13, R4, !PT ;  /* 0x000000040daf7209 */ /* 0x010fe20007810000 */
[----:B------:R-:W3:Y:S01]  /*6f00*/  MUFU.TANH R152, R152 ;  /* 0x0000009800987308 */ /* 0x000ee20000002400 */
[--C-:B------:R-:W-:Y:S01]  /*6f10*/  FFMA.FTZ R153, R153, UR27, -R190.reuse ;  /* 0x0000001b99997c23 */ /* 0x100fe200080108be */
[--C-:B------:R-:W-:Y:S01]  /*6f20*/  FFMA.FTZ R156, R156, UR27, -R190.reuse ;  /* 0x0000001b9c9c7c23 */ /* 0x100fe200080108be */
[----:B-----5:R-:W-:Y:S01]  /*6f30*/  FMNMX.FTZ R4, R14, R175, !PT ;  /* 0x000000af0e047209 */ /* 0x020fe20007810000 */
        /* <DEDUP_REMOVED lines=11> */
[----:B--2---:R-:W-:Y:S01]  /*6ff0*/  FMNMX.FTZ R175, R21, R4, !PT ;  /* 0x0000000415af7209 */ /* 0x004fe20007810000 */
[----:B------:R-:W2:Y:S01]  /*7000*/  MUFU.TANH R160, R160 ;  /* 0x000000a000a07308 */ /* 0x000ea20000002400 */
[--C-:B------:R-:W-:Y:S01]  /*7010*/  FFMA.FTZ R184, R184, UR27, -R190.reuse ;  /* 0x0000001bb8b87c23 */ /* 0x100fe200080108be */
[--C-:B------:R-:W-:Y:S01]  /*7020*/  FFMA.FTZ R185, R185, UR27, -R190.reuse ;  /* 0x0000001bb9b97c23 */ /* 0x100fe200080108be */
[----:B---3--:R-:W-:Y:S01]  /*7030*/  FMNMX.FTZ R4, R152, R175, !PT ;  /* 0x000000af98047209 */ /* 0x008fe20007810000 */
[--C-:B------:R-:W-:Y:S01]  /*7040*/  FFMA.FTZ R186, R216, UR27, -R190.reuse ;  /* 0x0000001bd8ba7c23 */ /* 0x100fe200080108be */
[----:B------:R-:W-:-:S03]  /*7050*/  FFMA.FTZ R189, R189, UR27, -R190 ;  /* 0x0000001bbdbd7c23 */ /* 0x000fc600080108be */
        /* <DEDUP_REMOVED lines=12> */
[----:B------:R-:W-:-:S06]  /*7120*/  FFMA.FTZ R175, R208, UR27, -R190 ;  /* 0x0000001bd0af7c23 */ /* 0x000fcc00080108be */
        /* <DEDUP_REMOVED lines=8> */
[----:B------:R-:W-:-:S06]  /*71b0*/  FFMA.FTZ R177, R210, UR27, -R190 ;  /* 0x0000001bd2b17c23 */ /* 0x000fcc00080108be */
[----:B------:R-:W1:Y:S01]  /*71c0*/  MUFU.TANH R171, R171 ;  /* 0x000000ab00ab7308 */ /* 0x000e620000002400 */
[----:B--2---:R-:W-:-:S07]  /*71d0*/  FMNMX.FTZ R179, R169, R4, !PT ;  /* 0x00000004a9b37209 */ /* 0x004fce0007810000 */
[----:B------:R2:W-:Y:S01]  /*71e0*/  MUFU.EX2 R174, R176 ;  /* 0x000000b000ae7308 */ /* 0x0005e20000000800 */
[----:B---3--:R-:W-:Y:S01]  /*71f0*/  FMNMX.FTZ R4, R170, R179, !PT ;  /* 0x000000b3aa047209 */ /* 0x008fe20007810000 */
[----:B------:R-:W-:-:S06]  /*7200*/  FFMA.FTZ R179, R212, UR27, -R190 ;  /* 0x0000001bd4b37c23 */ /* 0x000fcc00080108be */
[----:B------:R-:W3:Y:S01]  /*7210*/  MUFU.EX2 R172, R172 ;  /* 0x000000ac00ac7308 */ /* 0x000ee20000000800 */
[----:B-1----:R-:W-:Y:S01]  /*7220*/  FMNMX.FTZ R4, R171, R4, !PT ;  /* 0x00000004ab047209 */ /* 0x002fe20007810000 */
[----:B--2---:R-:W-:-:S04]  /*7230*/  FFMA.FTZ R176, R209, UR27, -R190 ;  /* 0x0000001bd1b07c23 */ /* 0x004fc800080108be */
[----:B------:R-:W1:Y:S02]  /*7240*/  SHFL.BFLY PT, R187, R4, 0x2, 0x1f ;  /* 0x0c401f0004bb7f89 */ /* 0x000e6400000e0000 */
[----:B------:R-:W2:Y:S08]  /*7250*/  MUFU.EX2 R173, R173 ;  /* 0x000000ad00ad7308 */ /* 0x000eb00000000800 */
        /* <DEDUP_REMOVED lines=14> */
[----:B-1----:R-:W-:Y:S01]  /*7340*/  FMNMX.FTZ R191, R4, R187, !PT ;  /* 0x000000bb04bf7209 */ /* 0x002fe20007810000 */
[--C-:B------:R-:W-:Y:S01]  /*7350*/  FFMA.FTZ R187, R188, UR27, -R190.reuse ;  /* 0x0000001bbcbb7c23 */ /* 0x100fe200080108be */
[--C-:B------:R-:W-:Y:S01]  /*7360*/  FFMA.FTZ R188, R193, UR27, -R190.reuse ;  /* 0x0000001bc1bc7c23 */ /* 0x100fe200080108be */
[----:B------:R-:W-:Y:S01]  /*7370*/  FFMA.FTZ R190, R192, UR27, -R190 ;  /* 0x0000001bc0be7c23 */ /* 0x000fe200080108be */
[----:B------:R-:W-:Y:S01]  /*7380*/  MUFU.EX2 R156, R156 ;  /* 0x0000009c009c7308 */ /* 0x000fe20000000800 */
[----:B------:R-:W1:Y:S01]  /*7390*/  SHFL.BFLY PT, R4, R191, 0x1, 0x1f ;  /* 0x0c201f00bf047f89 */ /* 0x000e6200000e0000 */
        /* <DEDUP_REMOVED lines=37> */
[----:B------:R-:W-:Y:S01]  /*75f0*/  @!P1 IADD3 R152, R199, 0x22840, RZ ;  /* 0x00022840c7989810 */ /* 0x000fe20007ffe0ff */
[----:B------:R-:W-:Y:S01]  /*7600*/  MUFU.EX2 R7, R7 ;  /* 0x0000000700077308 */ /* 0x000fe20000000800 */
[--C-:B------:R-:W-:Y:S01]  /*7610*/  FFMA.FTZ R11, R11, UR27, -R192.reuse ;  /* 0x0000001b0b0b7c23 */ /* 0x100fe200080108c0 */
[----:B------:R-:W-:Y:S01]  /*7620*/  IADD3 R9, -R23, 0xb, RZ ;  /* 0x0000000b17097810 */ /* 0x000fe20007ffe1ff */
[----:B------:R-:W-:Y:S01]  /*7630*/  FFMA.FTZ R12, R12, UR27, -R192 ;  /* 0x0000001b0c0c7c23 */ /* 0x000fe200080108c0 */
[----:B------:R-:W-:Y:S01]  /*7640*/  @!P1 PRMT R152, RZ, 0x654, R152 ;  /* 0x00000654ff989816 */ /* 0x000fe20000000098 */
[--C-:B------:R-:W-:Y:S01]  /*7650*/  FFMA.FTZ R13, R13, UR27, -R192.reuse ;  /* 0x0000001b0d0d7c23 */ /* 0x100fe200080108c0 */
[--C-:B------:R-:W-:Y:S01]  /*7660*/  FFMA.FTZ R14, R14, UR27, -R192.reuse ;  /* 0x0000001b0e0e7c23 */ /* 0x100fe200080108c0 */
[----:B------:R1:W-:Y:S06]  /*7670*/  BAR.ARV R9, 0x100 ;  /* 0x000400090000751d */ /* 0x0003ec0000002000 */
[----:B------:R-:W2:Y:S01]  /*7680*/  MUFU.EX2 R8, R8 ;  /* 0x0000000800087308 */ /* 0x000ea20000000800 */
[----:B------:R4:W-:Y:S01]  /*7690*/  @!P1 SYNCS.ARRIVE.TRANS64.RED.A1T0 RZ, [R152+URZ], RZ ;  /* 0x000000ff98ff99a7 */ /* 0x0009e2000810043f */
[--C-:B------:R-:W-:Y:S01]  /*76a0*/  FFMA.FTZ R15, R15, UR27, -R192.reuse ;  /* 0x0000001b0f0f7c23 */ /* 0x100fe200080108c0 */
[--C-:B------:R-:W-:Y:S01]  /*76b0*/  FFMA.FTZ R20, R20, UR27, -R192.reuse ;  /* 0x0000001b14147c23 */ /* 0x100fe200080108c0 */
[--C-:B------:R-:W-:Y:S01]  /*76c0*/  FFMA.FTZ R21, R21, UR27, -R192.reuse ;  /* 0x0000001b15157c23 */ /* 0x100fe200080108c0 */
[--C-:B------:R-:W-:Y:S01]  /*76d0*/  FFMA.FTZ R194, R159, UR27, -R192.reuse ;  /* 0x0000001b9fc27c23 */ /* 0x100fe200080108c0 */
[--C-:B------:R-:W-:Y:S01]  /*76e0*/  FFMA.FTZ R195, R160, UR27, -R192.reuse ;  /* 0x0000001ba0c37c23 */ /* 0x100fe200080108c0 */
[--C-:B------:R-:W-:Y:S01]  /*76f0*/  FFMA.FTZ R196, R161, UR27, -R192.reuse ;  /* 0x0000001ba1c47c23 */ /* 0x100fe200080108c0 */
[----:B------:R-:W5:Y:S01]  /*7700*/  MUFU.EX2 R191, R191 ;  /* 0x000000bf00bf7308 */ /* 0x000f620000000800 */
[----:B----4-:R-:W-:Y:S01]  /*7710*/  FADD.FTZ R152, R154, R3 ;  /* 0x000000039a987221 */ /* 0x010fe20000010000 */
[----:B---3--:R-:W-:Y:S01]  /*7720*/  F2FP.BF16.F32.PACK_AB R154, R153, R154 ;  /* 0x0000009a999a723e */ /* 0x008fe200000010ff */
[--C-:B------:R-:W-:Y:S01]  /*7730*/  FFMA.FTZ R197, R162, UR27, -R192.reuse ;  /* 0x0000001ba2c57c23 */ /* 0x100fe200080108c0 */
[----:B------:R-:W-:Y:S01]  /*7740*/  FFMA.FTZ R198, R163, UR27, -R192 ;  /* 0x0000001ba3c67c23 */ /* 0x000fe200080108c0 */
[----:B------:R-:W-:Y:S01]  /*7750*/  FADD.FTZ R3, R153, R152 ;  /* 0x0000009899037221 */ /* 0x000fe20000010000 */
[--C-:B------:R-:W-:Y:S01]  /*7760*/  FFMA.FTZ R206, R164, UR27, -R192.reuse ;  /* 0x0000001ba4ce7c23 */ /* 0x100fe200080108c0 */
[----:B------:R-:W-:Y:S01]  /*7770*/  FFMA.FTZ R207, R165, UR27, -R192 ;  /* 0x0000001ba5cf7c23 */ /* 0x000fe200080108c0 */
[----:B------:R-:W3:Y:S01]  /*7780*/  MUFU.EX2 R10, R10 ;  /* 0x0000000a000a7308 */ /* 0x000ee20000000800 */
[----:B--2---:R-:W-:Y:S01]  /*7790*/  FFMA.FTZ R0, R7, R0, R8 ;  /* 0x0000000007007223 */ /* 0x004fe20000010008 */
[----:B------:R-:W-:Y:S01]  /*77a0*/  FADD.FTZ R152, R156, R3 ;  /* 0x000000039c987221 */ /* 0x000fe20000010000 */
[--C-:B------:R-:W-:Y:S01]  /*77b0*/  FFMA.FTZ R208, R166, UR27, -R192.reuse ;  /* 0x0000001ba6d07c23 */ /* 0x100fe200080108c0 */
[--C-:B------:R-:W-:Y:S01]  /*77c0*/  FFMA.FTZ R209, R167, UR27, -R192.reuse ;  /* 0x0000001ba7d17c23 */ /* 0x100fe200080108c0 */
[----:B------:R-:W-:Y:S01]  /*77d0*/  FFMA.FTZ R168, R168, UR27, -R192 ;  /* 0x0000001ba8a87c23 */ /* 0x000fe200080108c0 */
[----:B------:R-:W-:Y:S01]  /*77e0*/  FADD.FTZ R3, R155, R152 ;  /* 0x000000989b037221 */ /* 0x000fe20000010000 */
[----:B------:R-:W-:Y:S01]  /*77f0*/  FFMA.FTZ R169, R169, UR27, -R192 ;  /* 0x0000001ba9a97c23 */ /* 0x000fe200080108c0 */
[----:B------:R-:W2:Y:S01]  /*7800*/  MUFU.EX2 R11, R11 ;  /* 0x0000000b000b7308 */ /* 0x000ea20000000800 */
[----:B-----5:R-:W-:Y:S01]  /*7810*/  FADD.FTZ R153, R191, R0 ;  /* 0x00000000bf997221 */ /* 0x020fe20000010000 */
[----:B------:R-:W-:Y:S01]  /*7820*/  FADD.FTZ R152, R158, R3 ;  /* 0x000000039e987221 */ /* 0x000fe20000010000 */
[--C-:B------:R-:W-:Y:S01]  /*7830*/  FFMA.FTZ R159, R170, UR27, -R192.reuse ;  /* 0x0000001baa9f7c23 */ /* 0x100fe200080108c0 */
[----:B------:R-:W-:Y:S01]  /*7840*/  FFMA.FTZ R171, R171, UR27, -R192 ;  /* 0x0000001babab7c23 */ /* 0x000fe200080108c0 */
[C---:B------:R-:W-:Y:S01]  /*7850*/  F2FP.BF16.F32.PACK_AB R158, R157.reuse, R158 ;  /* 0x0000009e9d9e723e */ /* 0x040fe200000010ff */
[----:B------:R-:W-:Y:S01]  /*7860*/  FADD.FTZ R152, R157, R152 ;  /* 0x000000989d987221 */ /* 0x000fe20000010000 */
[-C--:B------:R-:W-:Y:S01]  /*7870*/  FMUL.FTZ R26, R26, R7.reuse ;  /* 0x000000071a1a7220 */ /* 0x080fe20000410000 */
[----:B------:R-:W4:Y:S01]  /*7880*/  MUFU.EX2 R12, R12 ;  /* 0x0000000c000c7308 */ /* 0x000f220000000800 */
[----:B---3--:R-:W-:Y:S01]  /*7890*/  FADD.FTZ R0, R10, R153 ;  /* 0x000000990a007221 */ /* 0x008fe20000010000 */
[----:B------:R-:W-:Y:S01]  /*78a0*/  FADD.FTZ R3, R175, R152 ;  /* 0x00000098af037221 */ /* 0x000fe20000010000 */
        /* <DEDUP_REMOVED lines=82> */
[----:B------:R-:W-:Y:S01]  /*7dd0*/  FMUL.FTZ R151, R151, R7 ;  /* 0x0000000797977220 */ /* 0x000fe20000410000 */
        /* <DEDUP_REMOVED lines=38> */
[----:B------:R-:W-:Y:S01]  /*8040*/  FMUL.FTZ R149, R149, R172 ;  /* 0x000000ac95957220 */ /* 0x000fe20000410000 */
[----:B------:R-:W-:-:S02]  /*8050*/  F2FP.BF16.F32.PACK_AB R156, R155, R156 ;  /* 0x0000009c9b9c723e */ /* 0x000fc400000010ff */
[----:B------:R-:W-:Y:S01]  /*8060*/  F2FP.BF16.F32.PACK_AB R162, R178, R177 ;  /* 0x000000b1b2a2723e */ /* 0x000fe200000010ff */
[----:B------:R-:W3:Y:S01]  /*8070*/  MUFU.EX2 R196, R196 ;  /* 0x000000c400c47308 */ /* 0x000ee20000000800 */
[----:B--2---:R-:W-:Y:S01]  /*8080*/  FADD.FTZ R153, R195, R0 ;  /* 0x00000000c3997221 */ /* 0x004fe20000010000 */
[----:B------:R-:W-:Y:S02]  /*8090*/  F2FP.BF16.F32.PACK_AB R164, R180, R179 ;  /* 0x000000b3b4a4723e */ /* 0x000fe400000010ff */
[----:B------:R-:W-:Y:S02]  /*80a0*/  F2FP.BF16.F32.PACK_AB R155, R11, R10 ;  /* 0x0000000a0b9b723e */ /* 0x000fe400000010ff */
[----:B------:R-:W-:Y:S02]  /*80b0*/  F2FP.BF16.F32.PACK_AB R161, R21, R20 ;  /* 0x0000001415a1723e */ /* 0x000fe400000010ff */
[----:B------:R-:W2:Y:S01]  /*80c0*/  MUFU.EX2 R183, R183 ;  /* 0x000000b700b77308 */ /* 0x000ea20000000800 */
[C---:B----4-:R-:W-:Y:S01]  /*80d0*/  FADD.FTZ R152, R182.reuse, R3 ;  /* 0x00000003b6987221 */ /* 0x050fe20000010000 */
[----:B------:R-:W-:-:S02]  /*80e0*/  F2FP.BF16.F32.PACK_AB R166, R182, R181 ;  /* 0x000000b5b6a6723e */ /* 0x000fc400000010ff */
[----:B------:R-:W-:-:S04]  /*80f0*/  F2FP.BF16.F32.PACK_AB R163, R194, R193 ;  /* 0x000000c1c2a3723e */ /* 0x000fc800000010ff */
[----:B------:R-:W4:Y:S01]  /*8100*/  MUFU.EX2 R197, R197 ;  /* 0x000000c500c57308 */ /* 0x000f220000000800 */
[C---:B---3--:R-:W-:Y:S01]  /*8110*/  FADD.FTZ R0, R196.reuse, R153 ;  /* 0x00000099c4007221 */ /* 0x048fe20000010000 */
[----:B------:R-:W-:-:S06]  /*8120*/  F2FP.BF16.F32.PACK_AB R165, R196, R195 ;  /* 0x000000c3c4a5723e */ /* 0x000fcc00000010ff */
[----:B------:R-:W3:Y:S01]  /*8130*/  MUFU.EX2 R184, R184 ;  /* 0x000000b800b87308 */ /* 0x000ee20000000800 */
[----:B--2---:R-:W-:-:S07]  /*8140*/  FADD.FTZ R3, R183, R152 ;  /* 0x00000098b7037221 */ /* 0x004fce0000010000 */
[----:B------:R-:W2:Y:S01]  /*8150*/  MUFU.EX2 R198, R198 ;  /* 0x000000c600c67308 */ /* 0x000ea20000000800 */
[----:B----4-:R-:W-:-:S07]  /*8160*/  FADD.FTZ R153, R197, R0 ;  /* 0x00000000c5997221 */ /* 0x010fce0000010000 */
[----:B------:R-:W4:Y:S01]  /*8170*/  MUFU.EX2 R185, R185 ;  /* 0x000000b900b97308 */ /* 0x000f220000000800 */
[----:B---3--:R-:W-:-:S07]  /*8180*/  FADD.FTZ R152, R184, R3 ;  /* 0x00000003b8987221 */ /* 0x008fce0000010000 */
[----:B------:R-:W3:Y:S01]  /*8190*/  MUFU.EX2 R206, R206 ;  /* 0x000000ce00ce7308 */ /* 0x000ee20000000800 */
[C---:B--2---:R-:W-:Y:S01]  /*81a0*/  FADD.FTZ R153, R198.reuse, R153 ;  /* 0x00000099c6997221 */ /* 0x044fe20000010000 */
[----:B------:R-:W-:-:S06]  /*81b0*/  F2FP.BF16.F32.PACK_AB R167, R198, R197 ;  /* 0x000000c5c6a7723e */ /* 0x000fcc00000010ff */
[----:B------:R-:W2:Y:S01]  /*81c0*/  MUFU.EX2 R186, R186 ;  /* 0x000000ba00ba7308 */ /* 0x000ea20000000800 */
[----:B----4-:R-:W-:Y:S01]  /*81d0*/  FADD.FTZ R3, R185, R152 ;  /* 0x00000098b9037221 */ /* 0x010fe20000010000 */
[----:B------:R-:W-:-:S06]  /*81e0*/  F2FP.BF16.F32.PACK_AB R152, R174, R173 ;  /* 0x000000adae98723e */ /* 0x000fcc00000010ff */
[----:B------:R-:W4:Y:S01]  /*81f0*/  MUFU.EX2 R207, R207 ;  /* 0x000000cf00cf7308 */ /* 0x000f220000000800 */
[----:B---3--:R-:W-:-:S07]  /*8200*/  FADD.FTZ R0, R206, R153 ;  /* 0x00000099ce007221 */ /* 0x008fce0000010000 */
[----:B------:R-:W3:Y:S01]  /*8210*/  MUFU.EX2 R187, R187 ;  /* 0x000000bb00bb7308 */ /* 0x000ee20000000800 */
[C---:B--2---:R-:W-:Y:S01]  /*8220*/  FADD.FTZ R160, R186.reuse, R3 ;  /* 0x00000003baa07221 */ /* 0x044fe20000010000 */
[----:B------:R-:W-:-:S06]  /*8230*/  F2FP.BF16.F32.PACK_AB R170, R186, R185 ;  /* 0x000000b9baaa723e */ /* 0x000fcc00000010ff */
[----:B------:R-:W2:Y:S01]  /*8240*/  MUFU.EX2 R208, R208 ;  /* 0x000000d000d07308 */ /* 0x000ea20000000800 */
[----:B----4-:R-:W-:-:S07]  /*8250*/  FADD.FTZ R153, R207, R0 ;  /* 0x00000000cf997221 */ /* 0x010fce0000010000 */
[----:B------:R-:W4:Y:S01]  /*8260*/  MUFU.EX2 R209, R209 ;  /* 0x000000d100d17308 */ /* 0x000f220000000800 */
[----:B---3--:R-:W-:Y:S01]  /*8270*/  FADD.FTZ R3, R187, R160 ;  /* 0x000000a0bb037221 */ /* 0x008fe20000010000 */
[----:B------:R-:W-:-:S06]  /*8280*/  F2FP.BF16.F32.PACK_AB R160, R176, R175 ;  /* 0x000000afb0a0723e */ /* 0x000fcc00000010ff */
[----:B------:R-:W3:Y:S01]  /*8290*/  MUFU.EX2 R192, R168 ;  /* 0x000000a800c07308 */ /* 0x000ee20000000800 */
[----:B--2---:R-:W-:Y:S01]  /*82a0*/  FADD.FTZ R0, R208, R153 ;  /* 0x00000099d0007221 */ /* 0x004fe20000010000 */
[----:B------:R-:W-:-:S06]  /*82b0*/  F2FP.BF16.F32.PACK_AB R153, R191, R8 ;  /* 0x00000008bf99723e */ /* 0x000fcc00000010ff */
[----:B------:R-:W2:Y:S01]  /*82c0*/  MUFU.EX2 R188, R188 ;  /* 0x000000bc00bc7308 */ /* 0x000ea20000000800 */
[----:B----4-:R-:W-:-:S07]  /*82d0*/  FADD.FTZ R157, R209, R0 ;  /* 0x00000000d19d7221 */ /* 0x010fce0000010000 */
[----:B------:R4:W5:Y:S01]  /*82e0*/  MUFU.EX2 R173, R169 ;  /* 0x000000a900ad7308 */ /* 0x0009620000000800 */
[----:B---3--:R-:W-:Y:S01]  /*82f0*/  FADD.FTZ R0, R192, R157 ;  /* 0x0000009dc0007221 */ /* 0x008fe20000010000 */
[----:B------:R-:W-:-:S06]  /*8300*/  F2FP.BF16.F32.PACK_AB R157, R13, R12 ;  /* 0x0000000c0d9d723e */ /* 0x000fcc00000010ff */
[----:B------:R-:W3:Y:S01]  /*8310*/  MUFU.EX2 R189, R189 ;  /* 0x000000bd00bd7308 */ /* 0x000ee20000000800 */
[C---:B--2---:R-:W-:Y:S01]  /*8320*/  FADD.FTZ R168, R188.reuse, R3 ;  /* 0x00000003bca87221 */ /* 0x044fe20000010000 */
[----:B------:R-:W-:Y:S02]  /*8330*/  F2FP.BF16.F32.PACK_AB R172, R188, R187 ;  /* 0x000000bbbcac723e */ /* 0x000fe400000010ff */
[----:B----4-:R-:W-:-:S04]  /*8340*/  F2FP.BF16.F32.PACK_AB R169, R207, R206 ;  /* 0x000000cecfa9723e */ /* 0x010fc800000010ff */
[----:B------:R2:W4:Y:S01]  /*8350*/  MUFU.EX2 R175, R159 ;  /* 0x0000009f00af7308 */ /* 0x0005220000000800 */
[C---:B-----5:R-:W-:Y:S01]  /*8360*/  FADD.FTZ R0, R173.reuse, R0 ;  /* 0x00000000ad007221 */ /* 0x060fe20000010000 */
[----:B------:R-:W-:-:S06]  /*8370*/  F2FP.BF16.F32.PACK_AB R173, R173, R192 ;  /* 0x000000c0adad723e */ /* 0x000fcc00000010ff */
[----:B------:R-:W5:Y:S01]  /*8380*/  MUFU.EX2 R190, R190 ;  /* 0x000000be00be7308 */ /* 0x000f620000000800 */
[----:B---3--:R-:W-:Y:S01]  /*8390*/  FADD.FTZ R3, R189, R168 ;  /* 0x000000a8bd037221 */ /* 0x008fe20000010000 */
[----:B------:R-:W-:Y:S02]  /*83a0*/  F2FP.BF16.F32.PACK_AB R168, R184, R183 ;  /* 0x000000b7b8a8723e */ /* 0x000fe400000010ff */
[----:B--2---:R-:W-:-:S04]  /*83b0*/  F2FP.BF16.F32.PACK_AB R159, R15, R14 ;  /* 0x0000000e0f9f723e */ /* 0x004fc800000010ff */
[----:B------:R2:W3:Y:S01]  /*83c0*/  MUFU.EX2 R176, R171 ;  /* 0x000000ab00b07308 */ /* 0x0004e20000000800 */
[----:B----4-:R-:W-:Y:S01]  /*83d0*/  FADD.FTZ R7, R175, R0 ;  /* 0x00000000af077221 */ /* 0x010fe20000010000 */
[C---:B-----5:R-:W-:Y:S01]  /*83e0*/  FADD.FTZ R3, R190.reuse, R3 ;  /* 0x00000003be037221 */ /* 0x060fe20000010000 */
[----:B------:R-:W-:Y:S02]  /*83f0*/  F2FP.BF16.F32.PACK_AB R174, R190, R189 ;  /* 0x000000bdbeae723e */ /* 0x000fe400000010ff */
[----:B--2---:R-:W-:Y:S01]  /*8400*/  F2FP.BF16.F32.PACK_AB R171, R209, R208 ;  /* 0x000000d0d1ab723e */ /* 0x004fe200000010ff */
[C---:B---3--:R-:W-:Y:S01]  /*8410*/  FADD.FTZ R0, R176.reuse, R7 ;  /* 0x00000007b0007221 */ /* 0x048fe20000010000 */
[----:B------:R-:W-:Y:S01]  /*8420*/  F2FP.BF16.F32.PACK_AB R175, R176, R175 ;  /* 0x000000afb0af723e */ /* 0x000fe200000010ff */
[----:B-1----:R-:W-:Y:S06]  /*8430*/  @!P0 BRA `(.L_x_10510) ;  /* 0x0000000000048947 */ /* 0x002fec0003800000 */
[----:B------:R-:W-:Y:S01]  /*8440*/  BPT.TRAP 0x1 ;  /* 0x000000040000795c */ /* 0x000fe20000300000 */
.L_x_10510:
[----:B------:R1:W2:Y:S01]  /*8450*/  SYNCS.PHASECHK.TRANS64.TRYWAIT P2, [UR23+0x22850], R6 ;  /* 0x02285006ff0075a7 */ /* 0x0002a20008040157 */
[----:B------:R-:W-:Y:S05]  /*8460*/  @!P0 BRA `(.L_x_10511) ;  /* 0x0000000000048947 */ /* 0x000fea0003800000 */
[----:B------:R-:W-:Y:S01]  /*8470*/  BPT.TRAP 0x1 ;  /* 0x000000040000795c */ /* 0x000fe20000300000 */
.L_x_10511:
[----:B--2---:R-:W-:Y:S05]  /*8480*/  @P2 BRA `(.L_x_10512) ;  /* 0x0000000000082947 */ /* 0x004fea0003800000 */
[----:B------:R-:W2:Y:S02]  /*8490*/  SYNCS.PHASECHK.TRANS64.TRYWAIT P2, [UR23+0x22850], R6 ;  /* 0x02285006ff0075a7 */ /* 0x000ea40008040157 */
[----:B--2---:R-:W-:Y:S05]  /*84a0*/  @!P2 BRA `(.L_x_10513) ;  /* 0x00000054005ca947 */ /* 0x004fea0003800000 */
.L_x_10512:
[----:B-12---:R-:W-:Y:S01]  /*84b0*/  VIADD R6, R23, 0x8 ;  /* 0x0000000817067836 */ /* 0x006fe20000000000 */
[----:B------:R-:W-:-:S04]  /*84c0*/  UIMAD UR10, UR37, 0xc00, UR21 ;  /* 0x00000c00250a78a4 */ /* 0x000fc8000f8e0215 */
[----:B------:R3:W-:Y:S01]  /*84d0*/  BAR.SYNC.DEFER_BLOCKING R6, 0x100 ;  /* 0x000400060000751d */ /* 0x0007e20000010000 */
[----:B------:R-:W-:Y:S01]  /*84e0*/  ISETP.LT.AND P2, PT, RZ, UR29, PT ;  /* 0x0000001dff007c0c */ /* 0x000fe2000bf41270 */
[----:B------:R-:W-:Y:S01]  /*84f0*/  @!P1 VIADD R199, R199, 0x22860 ;  /* 0x00022860c7c79836 */ /* 0x000fe20000000000 */
[----:B------:R-:W-:Y:S01]  /*8500*/  UIADD3 UR29, UR29, -0x1, URZ ;  /* 0xffffffff1d1d7890 */ /* 0x000fe2000fffe03f */
[----:B------:R-:W-:Y:S01]  /*8510*/  MOV R7, R4 ;  /* 0x0000000400077202 */ /* 0x000fe20000000f00 */
[----:B------:R-:W-:Y:S01]  /*8520*/  IMAD.MOV.U32 R206, RZ, RZ, R5 ;  /* 0x000000ffffce7224 */ /* 0x000fe200078e0005 */
[----:B------:R-:W-:Y:S01]  /*8530*/  UMOV UR6, UR10 ;  /* 0x0000000a00067c82 */ /* 0x000fe20008000000 */
[----:B------:R-:W-:Y:S01]  /*8540*/  UMOV UR7, 0x40000040 ;  /* 0x4000004000077882 */ /* 0x000fe20000000000 */
        /* <DEDUP_REMOVED lines=36> */
.L_x_10505:
[----:B--23--:R-:W2:Y:S01]  /*8790*/  SHFL.BFLY PT, R6, R3, 0x2, 0x1f ;  /* 0x0c401f0003067f89 */ /* 0x00cea200000e0000 */
[----:B------:R-:W-:Y:S01]  /*87a0*/  IMAD.MOV.U32 R13, RZ, RZ, RZ ;  /* 0x000000ffff0d7224 */ /* 0x000fe200078e00ff */
[----:B------:R-:W-:Y:S01]  /*87b0*/  UIADD3 UR37, UR37, 0x1, URZ ;  /* 0x0000000125257890 */ /* 0x000fe2000fffe03f */
[----:B------:R-:W-:Y:S01]  /*87c0*/  MOV R178, UR27 ;  /* 0x0000001b00b27c02 */ /* 0x000fe20008000f00 */
[----:B------:R-:W3:Y:S01]  /*87d0*/  SHFL.BFLY PT, R11, R0, 0x2, 0x1f ;  /* 0x0c401f00000b7f89 */ /* 0x000ee200000e0000 */
        /* <DEDUP_REMOVED lines=8> */
[----:B--2---:R-:W-:Y:S01]  /*8860*/  FADD.FTZ R6, R6, R3 ;  /* 0x0000000306067221 */ /* 0x004fe20000010000 */
[----:B------:R-:W-:Y:S01]  /*8870*/  IMAD.MOV.U32 R3, RZ, RZ, -0x800000 ;  /* 0xff800000ff037424 */ /* 0x000fe200078e00ff */
[----:B------:R-:W-:Y:S01]  /*8880*/  USEL UR37, UR37, URZ, UP0 ;  /* 0x0000003f25257287 */ /* 0x000fe20008000000 */
[----:B---3--:R-:W-:-:S02]  /*8890*/  FADD.FTZ R11, R11, R0 ;  /* 0x000000000b0b7221 */ /* 0x008fc40000010000 */
[----:B-1----:R-:W1:Y:S01]  /*88a0*/  SHFL.BFLY PT, R7, R6, 0x1, 0x1f ;  /* 0x0c201f0006077f89 */ /* 0x002e6200000e0000 */
[----:B------:R-:W-:-:S03]  /*88b0*/  ULOP3.LUT UR38, UR38, UR4, URZ, 0x3c, !UPT ;  /* 0x0000000426267292 */ /* 0x000fc6000f8e3c3f */
[----:B------:R-:W2:Y:S01]  /*88c0*/  SHFL.BFLY PT, R8, R11, 0x1, 0x1f ;  /* 0x0c201f000b087f89 */ /* 0x000ea200000e0000 */
[----:B-1----:R-:W-:Y:S01]  /*88d0*/  FADD.FTZ R174, R6, R7 ;  /* 0x0000000706ae7221 */ /* 0x002fe20000010000 */
[----:B------:R-:W-:Y:S01]  /*88e0*/  MOV R7, RZ ;  /* 0x000000ff00077202 */ /* 0x000fe20000000f00 */
[----:B--2---:R-:W-:-:S03]  /*88f0*/  FADD.FTZ R176, R11, R8 ;  /* 0x000000080bb07221 */ /* 0x004fc60000010000 */
[----:B------:R-:W-:Y:S02]  /*8900*/  FSETP.NE.FTZ.AND P1, PT, R174, RZ, PT ;  /* 0x000000ffae00720b */ /* 0x000fe40003f35000 */
[----:B------:R-:W-:-:S11]  /*8910*/  FSETP.NE.FTZ.AND P2, PT, R176, RZ, PT ;  /* 0x000000ffb000720b */ /* 0x000fd60003f55000 */
[----:B------:R-:W1:Y:S01]  /*8920*/  @P1 MUFU.RCP R13, R174 ;  /* 0x000000ae000d1308 */ /* 0x000e620000001000 */
[----:B------:R-:W-:Y:S01]  /*8930*/  @P1 FMUL.FTZ R172, R172, 0.69314718246459960938 ;  /* 0x3f317218acac1820 */ /* 0x000fe20000410000 */
[----:B------:R-:W-:-:S06]  /*8940*/  @P2 FMUL.FTZ R178, R178, 0.69314718246459960938 ;  /* 0x3f317218b2b22820 */ /* 0x000fcc0000410000 */
[----:B------:R-:W2:Y:S08]  /*8950*/  @P2 MUFU.RCP R7, R176 ;  /* 0x000000b000072308 */ /* 0x000eb00000001000 */
[----:B------:R-:W3:Y:S01]  /*8960*/  @P1 MUFU.LG2 R174, R174 ;  /* 0x000000ae00ae1308 */ /* 0x000ee20000000c00 */
[-C--:B-1----:R-:W-:Y:S01]  /*8970*/  FMUL.FTZ R0, R24, R13.reuse ;  /* 0x0000000d18007220 */ /* 0x082fe20000410000 */
[-C--:B------:R-:W-:Y:S01]  /*8980*/  FMUL.FTZ R6, R28, R13.reuse ;  /* 0x0000000d1c067220 */ /* 0x080fe20000410000 */
[-C--:B------:R-:W-:Y:S01]  /*8990*/  FMUL.FTZ R25, R25, R13.reuse ;  /* 0x0000000d19197220 */ /* 0x080fe20000410000 */
[-C--:B------:R-:W-:Y:S01]  /*89a0*/  FMUL.FTZ R29, R29, R13.reuse ;  /* 0x0000000d1d1d7220 */ /* 0x080fe20000410000 */
[-C--:B------:R-:W-:Y:S01]  /*89b0*/  FMUL.FTZ R32, R32, R13.reuse ;  /* 0x0000000d20207220 */ /* 0x080fe20000410000 */
[-C--:B------:R-:W-:Y:S01]  /*89c0*/  FMUL.FTZ R33, R33, R13.reuse ;  /* 0x0000000d21217220 */ /* 0x080fe20000410000 */
[----:B------:R-:W-:Y:S01]  /*89d0*/  FMUL.FTZ R36, R36, R13 ;  /* 0x0000000d24247220 */ /* 0x000fe20000410000 */
[----:B------:R-:W1:Y:S01]  /*89e0*/  @P2 MUFU.LG2 R176, R176 ;  /* 0x000000b000b02308 */ /* 0x000e620000000c00 */
[-C--:B--2---:R-:W-:Y:S01]  /*89f0*/  FMUL.FTZ R175, R27, R7.reuse ;  /* 0x000000071baf7220 */ /* 0x084fe20000410000 */
[-C--:B------:R-:W-:Y:S01]  /*8a00*/  FMUL.FTZ R173, R31, R7.reuse ;  /* 0x000000071fad7220 */ /* 0x080fe20000410000 */
[-C--:B------:R-:W-:Y:S01]  /*8a10*/  FMUL.FTZ R157, R87, R7.reuse ;  /* 0x00000007579d7220 */ /* 0x080fe20000410000 */
[----:B------:R-:W-:Y:S01]  /*8a20*/  FMUL.FTZ R155, R91, R7 ;  /* 0x000000075b9b7220 */ /* 0x000fe20000410000 */
        /* <DEDUP_REMOVED lines=121> */
.L_x_10484:
        /* <DEDUP_REMOVED lines=11> */
[----:B------:R-:W-:Y:S01]  /*9270*/  VIADD R95, R22, UR42 ;  /* 0x0000002a165f7c36 */ /* 0x000fe20008000000 */
[----:B------:R-:W-:Y:S01]  /*9280*/  LOP3.LUT R26, R27, 0x380, RZ, 0xc0, !PT ;  /* 0x000003801b1a7812 */ /* 0x000fe200078ec0ff */
[----:B------:R-:W-:Y:S01]  /*9290*/  USHF.R.S32.HI UR5, URZ, 0x1f, UR43 ;  /* 0x0000001f3f057899 */ /* 0x000fe2000801142b */
[----:B------:R-:W-:Y:S01]  /*92a0*/  IADD3 R39, P3, R16, 0x4000, RZ ;  /* 0x0000400010277810 */ /* 0x000fe20007f7e0ff */
[----:B------:R-:W-:Y:S01]  /*92b0*/  ULDC UR10, c[0x0][0xa88] ;  /* 0x0002a200000a7ab9 */ /* 0x000fe20000000800 */
[----:B------:R-:W-:Y:S01]  /*92c0*/  SHF.R.U64 R26, R26, 0x3, RZ ;  /* 0x000000031a1a7819 */ /* 0x000fe200000012ff */
[----:B------:R-:W-:Y:S01]  /*92d0*/  ULDC.64 UR6, c[0x0][0xb70] ;  /* 0x0002dc0000067ab9 */ /* 0x000fe20000000a00 */
[----:B------:R-:W-:Y:S01]  /*92e0*/  LOP3.LUT R34, R35, 0x380, RZ, 0xc0, !PT ;  /* 0x0000038023227812 */ /* 0x000fe200078ec0ff */
[----:B------:R-:W-:Y:S01]  /*92f0*/  UIMAD UR5, UR5, UR6, URZ ;  /* 0x00000006050572a4 */ /* 0x000fe2000f8e023f */
[----:B------:R-:W-:Y:S01]  /*9300*/  LOP3.LUT R26, R26, R27, RZ, 0x3c, !PT ;  /* 0x0000001b1a1a7212 */ /* 0x000fe200078e3cff */
[----:B------:R-:W-:Y:S01]  /*9310*/  IMAD.X R27, RZ, RZ, R17, P6 ;  /* 0x000000ffff1b7224 */ /* 0x000fe200030e0611 */
[C---:B------:R-:W-:Y:S01]  /*9320*/  IADD3 R47, P6, R16.reuse, 0x4040, RZ ;  /* 0x00004040102f7810 */ /* 0x040fe20007fde0ff */
[----:B------:R-:W-:Y:S01]  /*9330*/  UIMAD.WIDE.U32 UR8, UR43, UR6, URZ ;  /* 0x000000062b0872a5 */ /* 0x000fe2000f8e003f */
[----:B------:R-:W-:Y:S01]  /*9340*/  LOP3.LUT R38, R39, 0x380, RZ, 0xc0, !PT ;  /* 0x0000038027267812 */ /* 0x000fe200078ec0ff */
[----:B------:R-:W-:Y:S01]  /*9350*/  UIMAD UR5, UR43, UR7, UR5 ;  /* 0x000000072b0572a4 */ /* 0x000fe2000f8e0205 */
[----:B------:R-:W-:-:S02]  /*9360*/  IADD3 R31, P5, R16, 0x40, RZ ;  /* 0x00000040101f7810 */ /* 0x000fc40007fbe0ff */
[----:B------:R-:W-:Y:S01]  /*9370*/  LOP3.LUT R46, R47, 0x380, RZ, 0xc0, !PT ;  /* 0x000003802f2e7812 */ /* 0x000fe200078ec0ff */
[----:B------:R-:W-:Y:S01]  /*9380*/  UIADD3 UR5, UR9, UR5, URZ ;  /* 0x0000000509057290 */ /* 0x000fe2000fffe03f */
[----:B------:R-:W-:Y:S01]  /*9390*/  SHF.R.U64 R34, R34, 0x3, RZ ;  /* 0x0000000322227819 */ /* 0x000fe200000012ff */
[----:B------:R-:W-:Y:S01]  /*93a0*/  ULDC.64 UR6, c[0x0][0xb40] ;  /* 0x0002d00000067ab9 */ /* 0x000fe20000000a00 */
[----:B------:R-:W-:Y:S02]  /*93b0*/  SHF.R.U64 R38, R38, 0x3, RZ ;  /* 0x0000000326267819 */ /* 0x000fe400000012ff */
[----:B------:R-:W-:Y:S02]  /*93c0*/  IADD3 R43, P2, R16, 0x4020, RZ ;  /* 0x00004020102b7810 */ /* 0x000fe40007f5e0ff */
[----:B------:R-:W-:Y:S02]  /*93d0*/  LOP3.LUT R30, R31, 0x380, RZ, 0xc0, !PT ;  /* 0x000003801f1e7812 */ /* 0x000fe400078ec0ff */
[----:B------:R-:W-:-:S02]  /*93e0*/  SHF.R.U64 R46, R46, 0x3, RZ ;  /* 0x000000032e2e7819 */ /* 0x000fc400000012ff */
[----:B------:R-:W-:Y:S02]  /*93f0*/  LOP3.LUT R34, R34, R35, RZ, 0x3c, !PT ;  /* 0x0000002322227212 */ /* 0x000fe400078e3cff */
[----:B------:R-:W-:Y:S01]  /*9400*/  LOP3.LUT R38, R38, R39, RZ, 0x3c, !PT ;  /* 0x0000002726267212 */ /* 0x000fe200078e3cff */
[----:B------:R-:W-:Y:S01]  /*9410*/  IMAD.X R39, RZ, RZ, R17, P3 ;  /* 0x000000ffff277224 */ /* 0x000fe200018e0611 */
[----:B------:R-:W-:Y:S02]  /*9420*/  IADD3.X R35, RZ, R17, RZ, P4, !PT ;  /* 0x00000011ff237210 */ /* 0x000fe400027fe4ff */
[----:B------:R-:W-:Y:S02]  /*9430*/  LOP3.LUT R42, R43, 0x380, RZ, 0xc0, !PT ;  /* 0x000003802b2a7812 */ /* 0x000fe400078ec0ff */
[----:B------:R-:W-:Y:S02]  /*9440*/  SHF.R.U64 R30, R30, 0x3, RZ ;  /* 0x000000031e1e7819 */ /* 0x000fe400000012ff */
[----:B------:R-:W-:-:S02]  /*9450*/  IADD3 R55, P4, R16, 0x8000, RZ ;  /* 0x0000800010377810 */ /* 0x000fc40007f9e0ff */
[----:B------:R-:W-:Y:S02]  /*9460*/  IADD3 R59, P3, R16, 0x8020, RZ ;  /* 0x00008020103b7810 */ /* 0x000fe40007f7e0ff */
[----:B------:R-:W-:Y:S02]  /*9470*/  LOP3.LUT R46, R46, R47, RZ, 0x3c, !PT ;  /* 0x0000002f2e2e7212 */ /* 0x000fe400078e3cff */
[----:B------:R-:W-:Y:S02]  /*9480*/  LOP3.LUT R5, R16, 0x380, RZ, 0xc0, !PT ;  /* 0x0000038010057812 */ /* 0x000fe400078ec0ff */
[----:B------:R-:W-:Y:S02]  /*9490*/  IADD3.X R47, RZ, R17, RZ, P6, !PT ;  /* 0x00000011ff2f7210 */ /* 0x000fe400037fe4ff */
[----:B------:R-:W-:Y:S02]  /*94a0*/  SHF.R.U64 R42, R42, 0x3, RZ ;  /* 0x000000032a2a7819 */ /* 0x000fe400000012ff */
[----:B------:R-:W-:-:S02]  /*94b0*/  IADD3 R67, P6, R16, 0x8060, RZ ;  /* 0x0000806010437810 */ /* 0x000fc40007fde0ff */
[----:B------:R-:W-:Y:S01]  /*94c0*/  LOP3.LUT R30, R30, R31, RZ, 0x3c, !PT ;  /* 0x0000001f1e1e7212 */ /* 0x000fe200078e3cff */
[----:B------:R-:W-:Y:S01]  /*94d0*/  IMAD.X R31, RZ, RZ, R17, P5 ;  /* 0x000000ffff1f7224 */ /* 0x000fe200028e0611 */
[----:B------:R-:W-:Y:S02]  /*94e0*/  LOP3.LUT R54, R55, 0x380, RZ, 0xc0, !PT ;  /* 0x0000038037367812 */ /* 0x000fe400078ec0ff */
[----:B------:R-:W-:Y:S02]  /*94f0*/  LOP3.LUT R58, R59, 0x380, RZ, 0xc0, !PT ;  /* 0x000003803b3a7812 */ /* 0x000fe400078ec0ff */
[----:B------:R-:W-:Y:S02]  /*9500*/  LOP3.LUT P0, RZ, R202, 0x3, RZ, 0xc0, !PT ;  /* 0x00000003caff7812 */ /* 0x000fe4000780c0ff */
[----:B------:R-:W-:Y:S02]  /*9510*/  IADD3 R4, R95, 0x8, RZ ;  /* 0x000000085f047810 */ /* 0x000fe40007ffe0ff */
[----:B------:R-:W-:-:S02]  /*9520*/  IADD3 R51, P5, R16, 0x4060, RZ ;  /* 0x0000406010337810 */ /* 0x000fc40007fbe0ff */
[----:B------:R-:W-:Y:S02]  /*9530*/  SHF.R.U64 R5, R5, 0x3, RZ ;  /* 0x0000000305057819 */ /* 0x000fe400000012ff */
[----:B------:R-:W-:Y:S01]  /*9540*/  LOP3.LUT R42, R42, R43, RZ, 0x3c, !PT ;  /* 0x0000002b2a2a7212 */ /* 0x000fe200078e3cff */
[----:B------:R-:W-:Y:S01]  /*9550*/  IMAD.X R43, RZ, RZ, R17, P2 ;  /* 0x000000ffff2b7224 */ /* 0x000fe200010e0611 */
[----:B------:R-:W-:Y:S02]  /*9560*/  LOP3.LUT R66, R67, 0x380, RZ, 0xc0, !PT ;  /* 0x0000038043427812 */ /* 0x000fe400078ec0ff */
[----:B------:R-:W-:Y:S02]  /*9570*/  SHF.R.U64 R54, R54, 0x3, RZ ;  /* 0x0000000336367819 */ /* 0x000fe400000012ff */
[----:B------:R-:W-:Y:S02]  /*9580*/  SHF.R.U64 R58, R58, 0x3, RZ ;  /* 0x000000033a3a7819 */ /* 0x000fe400000012ff */
[----:B------:R-:W-:-:S02]  /*9590*/  ISETP.GE.OR P1, PT, R4, UR10, P0 ;  /* 0x0000000a04007c0c */ /* 0x000fc40008726670 */
[----:B------:R-:W-:Y:S02]  /*95a0*/  IADD3 R63, P2, R16, 0x8040, RZ ;  /* 0x00008040103f7810 */ /* 0x000fe40007f5e0ff */
[----:B------:R-:W-:Y:S02]  /*95b0*/  LOP3.LUT R50, R51, 0x380, RZ, 0xc0, !PT ;  /* 0x0000038033327812 */ /* 0x000fe400078ec0ff */
[----:B------:R-:W-:Y:S01]  /*95c0*/  LOP3.LUT R4, R5, R16, RZ, 0x3c, !PT ;  /* 0x0000001005047212 */ /* 0x000fe200078e3cff */
[--C-:B------:R-:W-:Y:S01]  /*95d0*/  IMAD.MOV.U32 R5, RZ, RZ, R17.reuse ;  /* 0x000000ffff057224 */ /* 0x100fe200078e0011 */
[----:B------:R-:W-:Y:S02]  /*95e0*/  SHF.R.U64 R66, R66, 0x3, RZ ;  /* 0x0000000342427819 */ /* 0x000fe400000012ff */
[----:B------:R-:W-:Y:S02]  /*95f0*/  LOP3.LUT R54, R54, R55, RZ, 0x3c, !PT ;  /* 0x0000003736367212 */ /* 0x000fe400078e3cff */
[----:B------:R-:W-:Y:S01]  /*9600*/  LOP3.LUT R58, R58, R59, RZ, 0x3c, !PT ;  /* 0x0000003b3a3a7212 */ /* 0x000fe200078e3cff */
[----:B------:R-:W-:Y:S01]  /*9610*/  IMAD.X R59, RZ, RZ, R17, P3 ;  /* 0x000000ffff3b7224 */ /* 0x000fe200018e0611 */
[----:B------:R-:W-:-:S02]  /*9620*/  LOP3.LUT R62, R63, 0x380, RZ, 0xc0, !PT ;  /* 0x000003803f3e7812 */ /* 0x000fc400078ec0ff */
[----:B------:R-:W-:Y:S02]  /*9630*/  IADD3.X R55, RZ, R17, RZ, P4, !PT ;  /* 0x00000011ff377210 */ /* 0x000fe400027fe4ff */
[----:B------:R-:W-:Y:S02]  /*9640*/  SHF.R.U64 R50, R50, 0x3, RZ ;  /* 0x0000000332327819 */ /* 0x000fe400000012ff */
[C---:B------:R-:W-:Y:S02]  /*9650*/  IADD3 R83, P4, R16.reuse, 0xc020, RZ ;  /* 0x0000c02010537810 */ /* 0x040fe40007f9e0ff */
[----:B------:R-:W-:Y:S02]  /*9660*/  IADD3 R75, P3, R16, 0xc040, RZ ;  /* 0x0000c040104b7810 */ /* 0x000fe40007f7e0ff */
[----:B------:R-:W-:Y:S02]  /*9670*/  LOP3.LUT R66, R66, R67, RZ, 0x3c, !PT ;  /* 0x0000004342427212 */ /* 0x000fe400078e3cff */
[----:B------:R-:W-:-:S02]  /*9680*/  MOV R67, R4 ;  /* 0x0000000400437202 */ /* 0x000fc40000000f00 */
[----:B------:R-:W-:Y:S02]  /*9690*/  SHF.R.U64 R62, R62, 0x3, RZ ;  /* 0x000000033e3e7819 */ /* 0x000fe400000012ff */
[----:B------:R-:W-:Y:S02]  /*96a0*/  F2FP.BF16.F32.PACK_AB R4, R25, R0 ;  /* 0x000000001904723e */ /* 0x000fe400000010ff */
[----:B------:R-:W-:Y:S02]  /*96b0*/  F2FP.BF16.F32.PACK_AB R5, R175, R168 ;  /* 0x000000a8af05723e */ /* 0x000fe400000010ff */
[----:B------:R-:W-:Y:S02]  /*96c0*/  F2FP.BF16.F32.PACK_AB R6, R29, R6 ;  /* 0x000000061d06723e */ /* 0x000fe400000010ff */
[----:B------:R-:W-:Y:S02]  /*96d0*/  F2FP.BF16.F32.PACK_AB R7, R173, R170 ;  /* 0x000000aaad07723e */ /* 0x000fe400000010ff */
[----:B------:R-:W-:Y:S01]  /*96e0*/  LOP3.LUT R50, R50, R51, RZ, 0x3c, !PT ;  /* 0x0000003332327212 */ /* 0x000fe200078e3cff */
[----:B------:R-:W-:Y:S01]  /*96f0*/  IMAD.X R51, RZ, RZ, R17, P5 ;  /* 0x000000ffff337224 */ /* 0x000fe200028e0611 */
[----:B------:R-:W-:Y:S01]  /*9700*/  LOP3.LUT R82, R83, 0x380, RZ, 0xc0, !PT ;  /* 0x0000038053527812 */ /* 0x000fe200078ec0ff */
[----:B------:R1:W-:Y:S01]  /*9710*/  STSM.16.M88.4 [R67], R4 ;  /* 0x0000000443007844 */ /* 0x0003e20000000200 */
[----:B------:R-:W-:-:S02]  /*9720*/  LOP3.LUT R74, R75, 0x380, RZ, 0xc0, !PT ;  /* 0x000003804b4a7812 */ /* 0x000fc400078ec0ff */
[----:B------:R-:W-:Y:S02]  /*9730*/  IADD3 R71, P5, R16, 0xc000, RZ ;  /* 0x0000c00010477810 */ /* 0x000fe40007fbe0ff */
[----:B------:R-:W-:Y:S01]  /*9740*/  LOP3.LUT R62, R62, R63, RZ, 0x3c, !PT ;  /* 0x0000003f3e3e7212 */ /* 0x000fe200078e3cff */
[----:B------:R-:W-:Y:S01]  /*9750*/  IMAD.X R63, RZ, RZ, R17, P2 ;  /* 0x000000ffff3f7224 */ /* 0x000fe200010e0611 */
[----:B------:R-:W-:Y:S02]  /*9760*/  SHF.R.U64 R82, R82, 0x3, RZ ;  /* 0x0000000352527819 */ /* 0x000fe400000012ff */
[----:B------:R-:W-:Y:S02]  /*9770*/  SHF.R.U64 R74, R74, 0x3, RZ ;  /* 0x000000034a4a7819 */ /* 0x000fe400000012ff */
[----:B------:R-:W-:Y:S02]  /*9780*/  IADD3 R79, P2, R16, 0xc060, RZ ;  /* 0x0000c060104f7810 */ /* 0x000fe40007f5e0ff */
[----:B------:R-:W-:-:S02]  /*9790*/  LOP3.LUT R70, R71, 0x380, RZ, 0xc0, !PT ;  /* 0x0000038047467812 */ /* 0x000fc400078ec0ff */
[----:B------:R-:W-:Y:S01]  /*97a0*/  LOP3.LUT R82, R82, R83, RZ, 0x3c, !PT ;  /* 0x0000005352527212 */ /* 0x000fe200078e3cff */
[----:B------:R-:W-:Y:S01]  /*97b0*/  IMAD.X R83, RZ, RZ, R17, P4 ;  /* 0x000000ffff537224 */ /* 0x000fe200020e0611 */
[----:B-1----:R-:W-:Y:S02]  /*97c0*/  F2FP.BF16.F32.PACK_AB R4, R33, R32 ;  /* 0x000000202104723e */ /* 0x002fe400000010ff */
[----:B------:R-:W1:Y:S01]  /*97d0*/  LDC.64 R32, c[0x0][0xb78] ;  /* 0x0002de00ff207b82 */ /* 0x000e620000000a00 */
[----:B------:R-:W-:Y:S02]  /*97e0*/  LOP3.LUT R74, R74, R75, RZ, 0x3c, !PT ;  /* 0x0000004b4a4a7212 */ /* 0x000fe400078e3cff */
[----:B------:R-:W-:Y:S02]  /*97f0*/  LOP3.LUT R78, R79, 0x380, RZ, 0xc0, !PT ;  /* 0x000003804f4e7812 */ /* 0x000fe400078ec0ff */
[----:B------:R-:W-:Y:S02]  /*9800*/  MOV R168, R26 ;  /* 0x0000001a00a87202 */ /* 0x000fe40000000f00 */
[----:B------:R-:W-:-:S02]  /*9810*/  IADD3.X R75, RZ, R17, RZ, P3, !PT ;  /* 0x00000011ff4b7210 */ /* 0x000fc40001ffe4ff */
[----:B------:R-:W-:Y:S02]  /*9820*/  F2FP.BF16.F32.PACK_AB R5, R166, R153 ;  /* 0x00000099a605723e */ /* 0x000fe400000010ff */
[----:B------:R-:W-:Y:S02]  /*9830*/  F2FP.BF16.F32.PACK_AB R6, R37, R36 ;  /* 0x000000242506723e */ /* 0x000fe400000010ff */
[----:B------:R-:W-:Y:S02]  /*9840*/  F2FP.BF16.F32.PACK_AB R7, R171, R152 ;  /* 0x00000098ab07723e */ /* 0x000fe400000010ff */
[----:B------:R-:W-:Y:S02]  /*9850*/  SHF.R.U64 R70, R70, 0x3, RZ ;  /* 0x0000000346467819 */ /* 0x000fe400000012ff */
[----:B------:R-:W-:Y:S01]  /*9860*/  MOV R103, R30 ;  /* 0x0000001e00677202 */ /* 0x000fe20000000f00 */
[----:B------:R1:W-:Y:S01]  /*9870*/  STSM.16.M88.4 [R168], R4 ;  /* 0x00000004a8007844 */ /* 0x0003e20000000200 */
[----:B------:R-:W-:-:S02]  /*9880*/  F2FP.BF16.F32.PACK_AB R8, R41, R8 ;  /* 0x000000082908723e */ /* 0x000fc400000010ff */
[----:B------:R-:W-:Y:S01]  /*9890*/  F2FP.BF16.F32.PACK_AB R9, R164, R9 ;  /* 0x00000009a409723e */ /* 0x000fe200000010ff */
[----:B------:R-:W2:Y:S01]  /*98a0*/  SHFL.IDX PT, R6, R204, RZ, 0x1f ;  /* 0x00001fffcc067589 */ /* 0x000ea200000e0000 */
[----:B------:R-:W-:Y:S02]  /*98b0*/  F2FP.BF16.F32.PACK_AB R10, R45, R10 ;  /* 0x0000000a2d0a723e */ /* 0x000fe400000010ff */
[----:B------:R-:W-:Y:S02]  /*98c0*/  F2FP.BF16.F32.PACK_AB R11, R162, R11 ;  /* 0x0000000ba20b723e */ /* 0x000fe400000010ff */
[----:B------:R-:W-:Y:S01]  /*98d0*/  MOV R102, R34 ;  /* 0x0000002200667202 */ /* 0x000fe20000000f00 */
[----:B------:R-:W-:Y:S01]  /*98e0*/  IMAD.U32 R35, RZ, RZ, UR9 ;  /* 0x00000009ff237e24 */ /* 0x000fe2000f8e00ff */
[----:B------:R-:W-:Y:S01]  /*98f0*/  F2FP.BF16.F32.PACK_AB R12, R49, R12 ;  /* 0x0000000c310c723e */ /* 0x000fe200000010ff */
        /* <DEDUP_REMOVED lines=10> */
[----:B------:R-:W-:Y:S02]  /*99a0*/  SHF.R.U64 R78, R78, 0x3, RZ ;  /* 0x000000034e4e7819 */ /* 0x000fe400000012ff */
[----:B------:R-:W-:Y:S01]  /*99b0*/  MOV R42, R42 ;  /* 0x0000002a002a7202 */ /* 0x000fe20000000f00 */
[----:B------:R3:W-:Y:S01]  /*99c0*/  STSM.16.M88.4 [R39], R24 ;  /* 0x0000001827007844 */ /* 0x0007e20000000200 */
[----:B------:R-:W-:Y:S02]  /*99d0*/  MOV R0, R74 ;  /* 0x0000004a00007202 */ /* 0x000fe40000000f00 */
[----:B------:R-:W-:Y:S02]  /*99e0*/  F2FP.BF16.F32.PACK_AB R28, R65, R28 ;  /* 0x0000001c411c723e */ /* 0x000fe400000010ff */
[----:B------:R-:W-:-:S02]  /*99f0*/  F2FP.BF16.F32.PACK_AB R29, R165, R52 ;  /* 0x00000034a51d723e */ /* 0x000fc400000010ff */
[----:B------:R-:W-:Y:S02]  /*9a00*/  F2FP.BF16.F32.PACK_AB R30, R69, R68 ;  /* 0x00000044451e723e */ /* 0x000fe400000010ff */
[----:B------:R-:W-:Y:S02]  /*9a10*/  F2FP.BF16.F32.PACK_AB R31, R163, R48 ;  /* 0x00000030a31f723e */ /* 0x000fe400000010ff */
[----:B------:R-:W-:Y:S02]  /*9a20*/  F2FP.BF16.F32.PACK_AB R72, R73, R72 ;  /* 0x000000484948723e */ /* 0x000fe400000010ff */
[----:B------:R-:W-:Y:S01]  /*9a30*/  LOP3.LUT R70, R70, R71, RZ, 0x3c, !PT ;  /* 0x0000004746467212 */ /* 0x000fe200078e3cff */
[----:B------:R-:W-:Y:S01]  /*9a40*/  IMAD.X R71, RZ, RZ, R17, P5 ;  /* 0x000000ffff477224 */ /* 0x000fe200028e0611 */
        /* <DEDUP_REMOVED lines=10> */
[----:B------:R-:W-:Y:S02]  /*9af0*/  IADD3.X R67, RZ, R17, RZ, P6, !PT ;  /* 0x00000011ff437210 */ /* 0x000fe400037fe4ff */
        /* <DEDUP_REMOVED lines=12> */
[----:B------:R-:W-:Y:S01]  /*9bc0*/  LOP3.LUT R78, R78, R79, RZ, 0x3c, !PT ;  /* 0x0000004f4e4e7212 */ /* 0x000fe200078e3cff */
[----:B------:R-:W-:Y:S01]  /*9bd0*/  IMAD.X R79, RZ, RZ, R17, P2 ;  /* 0x000000ffff4f7224 */ /* 0x000fe200010e0611 */
        /* <DEDUP_REMOVED lines=32> */
[----:B------:R-:W-:Y:S01]  /*9de0*/  MOV R35, UR5 ;  /* 0x0000000500237c02 */ /* 0x000fe20008000f00 */
[----:B------:R-:W-:Y:S01]  /*9df0*/  USHF.R.S32.HI UR5, URZ, 0x1f, UR44 ;  /* 0x0000001f3f057899 */ /* 0x000fe2000801142c */
[----:B------:R-:W-:Y:S01]  /*9e00*/  MOV R78, R78 ;  /* 0x0000004e004e7202 */ /* 0x000fe20000000f00 */
[----:B------:R3:W-:Y:S01]  /*9e10*/  STSM.16.M88.4 [R0], R136 ;  /* 0x0000008800007844 */ /* 0x0007e20000000200 */
[----:B------:R-:W-:Y:S02]  /*9e20*/  F2FP.BF16.F32.PACK_AB R146, R149, R148 ;  /* 0x000000949592723e */ /* 0x000fe400000010ff */
[----:B------:R-:W-:Y:S01]  /*9e30*/  F2FP.BF16.F32.PACK_AB R147, R151, R150 ;  /* 0x000000969793723e */ /* 0x000fe200000010ff */
[----:B-1----:R-:W-:Y:S01]  /*9e40*/  IMAD R4, R32, UR5, RZ ;  /* 0x0000000520047c24 */ /* 0x002fe2000f8e02ff */
[----:B------:R-:W-:-:S02]  /*9e50*/  MOV R34, UR8 ;  /* 0x0000000800227c02 */ /* 0x000fc40008000f00 */
[----:B------:R-:W-:Y:S01]  /*9e60*/  ISETP.GE.OR P0, PT, R95, UR10, P0 ;  /* 0x0000000a5f007c0c */ /* 0x000fe20008706670 */
[----:B------:R3:W-:Y:S01]  /*9e70*/  STSM.16.M88.4 [R78], R144 ;  /* 0x000000904e007844 */ /* 0x0007e20000000200 */
[----:B------:R-:W-:Y:S01]  /*9e80*/  IMAD R4, R33, UR44, R4 ;  /* 0x0000002c21047c24 */ /* 0x000fe2000f8e0204 */
[----:B------:R-:W-:Y:S01]  /*9e90*/  SHF.R.S32.HI R5, RZ, 0x1f, R95 ;  /* 0x0000001fff057819 */ /* 0x000fe2000001145f */
[----:B------:R-:W-:Y:S01]  /*9ea0*/  IMAD.WIDE.U32 R32, R32, UR44, R34 ;  /* 0x0000002c20207c25 */ /* 0x000fe2000f8e0022 */
[----:B------:R-:W-:Y:S01]  /*9eb0*/  @!PT LDS RZ, [RZ] ;  /* 0x00000000fffff984 */ /* 0x000fe20000000800 */
[----:B------:R-:W-:Y:S01]  /*9ec0*/  @!PT LDS RZ, [RZ] ;  /* 0x00000000fffff984 */ /* 0x000fe20000000800 */
[----:B------:R-:W-:Y:S01]  /*9ed0*/  @!PT LDS RZ, [RZ] ;  /* 0x00000000fffff984 */ /* 0x000fe20000000800 */
[----:B------:R1:W-:Y:S06]  /*9ee0*/  MEMBAR.ALL.CTA ;  /* 0x0000000000007992 */ /* 0x0003ec0000008000 */
[----:B-1----:R-:W1:Y:S02]  /*9ef0*/  FENCE.VIEW.ASYNC.S ;  /* 0x00000000000073c6 */ /* 0x002e640000000000 */
[----:B-1----:R-:W-:Y:S06]  /*9f00*/  BAR.ARV 0x1, 0x120 ;  /* 0x0044800000007b1d */ /* 0x002fec0000002000 */
[----:B------:R-:W-:-:S04]  /*9f10*/  IADD3 R95, P2, R95, R32, RZ ;  /* 0x000000205f5f7210 */ /* 0x000fc80007f5e0ff */
[----:B------:R-:W-:Y:S02]  /*9f20*/  IADD3.X R32, R5, R33, R4, P2, !PT ;  /* 0x0000002105207210 */ /* 0x000fe400017fe404 */
[----:B------:R-:W-:-:S04]  /*9f30*/  LEA R4, P2, R95, UR6, 0x2 ;  /* 0x000000065f047c11 */ /* 0x000fc8000f8410ff */
[----:B------:R-:W-:-:S05]  /*9f40*/  LEA.HI.X R5, R95, UR7, R32, 0x2, P2 ;  /* 0x000000075f057c11 */ /* 0x000fca00090f1420 */
        /* <DEDUP_REMOVED lines=34> */
.L_x_10518:
[----:B------:R-:W-:Y:S05]  /*a170*/  BSYNC B0 ;  /* 0x0000000000007941 */ /* 0x000fea0003800000 */
.L_x_10517:
[----:B------:R-:W-:Y:S05]  /*a180*/  BRA `(.L_x_10516) ;  /* 0x00000008007c7947 */ /* 0x000fea0003800000 */
.L_x_10515:
[----:B------:R-:W1:Y:S01]  /*a190*/  LDC.64 R10, c[0x0][0xae0] ;  /* 0x0002b800ff0a7b82 */ /* 0x000e620000000a00 */
        /* <DEDUP_REMOVED lines=23> */
[----:B----4-:R-:W-:-:S03]  /*a310*/  IMAD R0, R14, UR6, RZ ;  /* 0x000000060e007c24 */ /* 0x010fc6000f8e02ff */
        /* <DEDUP_REMOVED lines=8> */
.L_x_10520:
[----:B------:R-:W-:Y:S05]  /*a3a0*/  BSYNC B0 ;  /* 0x0000000000007941 */ /* 0x000fea0003800000 */
.L_x_10519:
[----:B------:R-:W-:Y:S01]  /*a3b0*/  ULDC UR5, c[0x0][0xa88] ;  /* 0x0002a20000057ab9 */ /* 0x000fe20000000800 */
[C---:B------:R-:W-:Y:S01]  /*a3c0*/  VIADD R0, R200.reuse, 0x20 ;  /* 0x00000020c8007836 */ /* 0x040fe20000000000 */
[----:B------:R-:W-:Y:S01]  /*a3d0*/  UIADD3 UR42, -UR42, UR5, URZ ;  /* 0x000000052a2a7290 */ /* 0x000fe2000fffe13f */
[----:B-1----:R-:W-:Y:S01]  /*a3e0*/  IMAD R3, R11, UR43, R10 ;  /* 0x0000002b0b037c24 */ /* 0x002fe2000f8e020a */
[----:B------:R-:W-:Y:S01]  /*a3f0*/  ULOP3.LUT UR40, URZ, UR40, URZ, 0x33, !UPT ;  /* 0x000000283f287292 */ /* 0x000fe2000f8e333f */
[----:B------:R-:W-:Y:S01]  /*a400*/  SHF.R.S32.HI R201, RZ, 0x1f, R200 ;  /* 0x0000001fffc97819 */ /* 0x000fe200000114c8 */
[----:B------:R-:W-:Y:S01]  /*a410*/  BSSY B0, `(.L_x_10521) ;  /* 0x0000024000007945 */ /* 0x000fe20003800000 */
[----:B------:R-:W-:Y:S01]  /*a420*/  IMAD.IADD R9, R9, 0x1, R3 ;  /* 0x0000000109097824 */ /* 0x000fe200078e0203 */
[C---:B------:R-:W-:Y:S01]  /*a430*/  ISETP.GE.AND P2, PT, R200.reuse, UR42, PT ;  /* 0x0000002ac8007c0c */ /* 0x040fe2000bf46270 */
[----:B------:R-:W-:Y:S01]  /*a440*/  VIADD R10, R200, 0x60 ;  /* 0x00000060c80a7836 */ /* 0x000fe20000000000 */
[----:B------:R-:W-:Y:S01]  /*a450*/  ISETP.GE.AND P0, PT, R0, UR42, PT ;  /* 0x0000002a00007c0c */ /* 0x000fe2000bf06270 */
[----:B---3--:R-:W-:Y:S01]  /*a460*/  IMAD R0, R12, UR6, RZ ;  /* 0x000000060c007c24 */ /* 0x008fe2000f8e02ff */
[----:B--2---:R-:W-:Y:S01]  /*a470*/  IADD3 R7, R20, UR40, RZ ;  /* 0x0000002814077c10 */ /* 0x004fe2000fffe0ff */
[----:B------:R-:W-:Y:S01]  /*a480*/  IMAD.WIDE.U32 R8, R12, UR44, R8 ;  /* 0x0000002c0c087c25 */ /* 0x000fe2000f8e0008 */
[----:B------:R-:W-:-:S03]  /*a490*/  IADD3 R4, R200, 0x40, RZ ;  /* 0x00000040c8047810 */ /* 0x000fc60007ffe0ff */
[----:B------:R-:W-:Y:S01]  /*a4a0*/  IMAD R3, R13, UR44, R0 ;  /* 0x0000002c0d037c24 */ /* 0x000fe2000f8e0200 */
[----:B------:R-:W-:Y:S01]  /*a4b0*/  ISETP.GE.AND P1, PT, R4, UR42, PT ;  /* 0x0000002a04007c0c */ /* 0x000fe2000bf26270 */
[----:B------:R-:W-:-:S03]  /*a4c0*/  IMAD.WIDE R6, R7, 0x80, R200 ;  /* 0x0000008007067825 */ /* 0x000fc600078e02c8 */
[----:B------:R-:W-:Y:S01]  /*a4d0*/  IADD3 R11, R9, R3, RZ ;  /* 0x00000003090b7210 */ /* 0x000fe20007ffe0ff */
[----:B------:R-:W-:Y:S08]  /*a4e0*/  @P2 BRA `(.L_x_10522) ;  /* 0x0000000000582947 */ /* 0x000ff00003800000 */
[C---:B------:R-:W-:Y:S01]  /*a4f0*/  VIADD R0, R18.reuse, 0x40 ;  /* 0x0000004012007836 */ /* 0x040fe20000000000 */
[----:B------:R-:W-:Y:S01]  /*a500*/  IADD3 R3, R18, 0x80, RZ ;  /* 0x0000008012037810 */ /* 0x000fe20007ffe0ff */
[----:B------:R-:W-:Y:S01]  /*a510*/  ULDC UR5, c[0x0][0xa8c] ;  /* 0x0002a30000057ab9 */ /* 0x000fe20000000800 */
[----:B------:R-:W-:Y:S01]  /*a520*/  ULDC.64 UR6, c[0x0][0xad8] ;  /* 0x0002b60000067ab9 */ /* 0x000fe20000000a00 */
[----:B------:R-:W-:Y:S01]  /*a530*/  MOV R4, R8 ;  /* 0x0000000800047202 */ /* 0x000fe20000000f00 */
[----:B------:R-:W-:Y:S01]  /*a540*/  IMAD.MOV.U32 R5, RZ, RZ, R11 ;  /* 0x000000ffff057224 */ /* 0x000fe200078e000b */
[----:B------:R-:W-:Y:S01]  /*a550*/  ISETP.GE.AND P3, PT, R0, UR5, PT ;  /* 0x0000000500007c0c */ /* 0x000fe2000bf66270 */
[C---:B------:R-:W-:Y:S01]  /*a560*/  VIADD R0, R18.reuse, 0xc0 ;  /* 0x000000c012007836 */ /* 0x040fe20000000000 */
[----:B------:R-:W-:Y:S01]  /*a570*/  ISETP.GE.AND P4, PT, R3, UR5, PT ;  /* 0x0000000503007c0c */ /* 0x000fe2000bf86270 */
[----:B------:R-:W-:Y:S01]  /*a580*/  IMAD R3, R7, UR6, RZ ;  /* 0x0000000607037c24 */ /* 0x000fe2000f8e02ff */
[----:B------:R-:W-:Y:S01]  /*a590*/  ISETP.GE.AND P2, PT, R18, UR5, PT ;  /* 0x0000000512007c0c */ /* 0x000fe2000bf46270 */
[----:B------:R-:W-:Y:S01]  /*a5a0*/  IMAD.WIDE.U32 R4, R6, UR6, R4 ;  /* 0x0000000606047c25 */ /* 0x000fe2000f8e0004 */
[----:B------:R-:W-:-:S03]  /*a5b0*/  ISETP.GE.AND P5, PT, R0, UR5, PT ;  /* 0x0000000500007c0c */ /* 0x000fc6000bfa6270 */
        /* <DEDUP_REMOVED lines=9> */
.L_x_10522:
[----:B------:R-:W-:Y:S05]  /*a650*/  BSYNC B0 ;  /* 0x0000000000007941 */ /* 0x000fea0003800000 */
.L_x_10521:
[----:B------:R-:W-:Y:S01]  /*a660*/  BSSY B0, `(.L_x_10523) ;  /* 0x000001b000007945 */ /* 0x000fe20003800000 */
[----:B------:R-:W-:-:S03]  /*a670*/  ISETP.GE.AND P2, PT, R10, UR42, PT ;  /* 0x0000002a0a007c0c */ /* 0x000fc6000bf46270 */
[----:B------:R-:W-:Y:S10]  /*a680*/  @P0 BRA `(.L_x_10524) ;  /* 0x0000000000600947 */ /* 0x000ff40003800000 */
[----:B------:R-:W-:Y:S01]  /*a690*/  IADD3 R3, P0, R6, 0x20, RZ ;  /* 0x0000002006037810 */ /* 0x000fe20007f1e0ff */
[C---:B------:R-:W-:Y:S01]  /*a6a0*/  VIADD R4, R18.reuse, 0x40 ;  /* 0x0000004012047836 */ /* 0x040fe20000000000 */
[----:B------:R-:W-:Y:S01]  /*a6b0*/  IADD3 R5, R18, 0x80, RZ ;  /* 0x0000008012057810 */ /* 0x000fe20007ffe0ff */
[----:B------:R-:W-:Y:S01]  /*a6c0*/  ULDC UR5, c[0x0][0xa8c] ;  /* 0x0002a30000057ab9 */ /* 0x000fe20000000800 */
[----:B------:R-:W-:Y:S01]  /*a6d0*/  ULDC.64 UR6, c[0x0][0xad8] ;  /* 0x0002b60000067ab9 */ /* 0x000fe20000000a00 */
[----:B------:R-:W-:Y:S01]  /*a6e0*/  IMAD.X R0, RZ, RZ, R7, P0 ;  /* 0x000000ffff007224 */ /* 0x000fe200000e0607 */
[----:B------:R-:W-:Y:S02]  /*a6f0*/  ISETP.GE.AND P5, PT, R5, UR5, PT ;  /* 0x0000000505007c0c */ /* 0x000fe4000bfa6270 */
[----:B------:R-:W-:Y:S01]  /*a700*/  ISETP.GE.AND P4, PT, R4, UR5, PT ;  /* 0x0000000504007c0c */ /* 0x000fe2000bf86270 */
[----:B------:R-:W-:Y:S01]  /*a710*/  IMAD.MOV.U32 R4, RZ, RZ, R8 ;  /* 0x000000ffff047224 */ /* 0x000fe200078e0008 */
[----:B------:R-:W-:Y:S01]  /*a720*/  MOV R5, R11 ;  /* 0x0000000b00057202 */ /* 0x000fe20000000f00 */
[----:B------:R-:W-:Y:S01]  /*a730*/  IMAD R0, R0, UR6, RZ ;  /* 0x0000000600007c24 */ /* 0x000fe2000f8e02ff */
[----:B------:R-:W-:-:S02]  /*a740*/  IADD3 R10, R18, 0xc0, RZ ;  /* 0x000000c0120a7810 */ /* 0x000fc40007ffe0ff */
[----:B------:R-:W-:Y:S01]  /*a750*/  ISETP.GE.AND P3, PT, R18, UR5, PT ;  /* 0x0000000512007c0c */ /* 0x000fe2000bf66270 */
[----:B------:R-:W-:Y:S01]  /*a760*/  IMAD.WIDE.U32 R4, R3, UR6, R4 ;  /* 0x0000000603047c25 */ /* 0x000fe2000f8e0004 */
[----:B------:R-:W-:-:S03]  /*a770*/  ISETP.GE.AND P6, PT, R10, UR5, PT ;  /* 0x000000050a007c0c */ /* 0x000fc6000bfc6270 */
        /* <DEDUP_REMOVED lines=9> */
.L_x_10524:
[----:B------:R-:W-:Y:S05]  /*a810*/  BSYNC B0 ;  /* 0x0000000000007941 */ /* 0x000fea0003800000 */
.L_x_10523:
[----:B------:R-:W-:Y:S04]  /*a820*/  BSSY B0, `(.L_x_10525) ;  /* 0x000001a000007945 */ /* 0x000fe80003800000 */
[----:B------:R-:W-:Y:S05]  /*a830*/  @P1 BRA `(.L_x_10526) ;  /* 0x0000000000601947 */ /* 0x000fea0003800000 */
[----:B------:R-:W-:Y:S01]  /*a840*/  IADD3 R3, P0, R6, 0x40, RZ ;  /* 0x0000004006037810 */ /* 0x000fe20007f1e0ff */
[C---:B------:R-:W-:Y:S01]  /*a850*/  VIADD R5, R18.reuse, 0x80 ;  /* 0x0000008012057836 */ /* 0x040fe20000000000 */
[----:B------:R-:W-:Y:S01]  /*a860*/  IADD3 R4, R18, 0x40, RZ ;  /* 0x0000004012047810 */ /* 0x000fe20007ffe0ff */
[----:B------:R-:W-:Y:S01]  /*a870*/  ULDC UR5, c[0x0][0xa8c] ;  /* 0x0002a30000057ab9 */ /* 0x000fe20000000800 */
[----:B------:R-:W-:Y:S01]  /*a880*/  IADD3.X R0, RZ, R7, RZ, P0, !PT ;  /* 0x00000007ff007210 */ /* 0x000fe200007fe4ff */
[----:B------:R-:W-:Y:S01]  /*a890*/  ULDC.64 UR6, c[0x0][0xad8] ;  /* 0x0002b60000067ab9 */ /* 0x000fe20000000a00 */
[----:B------:R-:W-:Y:S01]  /*a8a0*/  ISETP.GE.AND P3, PT, R4, UR5, PT ;  /* 0x0000000504007c0c */ /* 0x000fe2000bf66270 */
[----:B------:R-:W-:Y:S01]  /*a8b0*/  VIADD R10, R18, 0xc0 ;  /* 0x000000c0120a7836 */ /* 0x000fe20000000000 */
[----:B------:R-:W-:Y:S01]  /*a8c0*/  ISETP.GE.AND P4, PT, R5, UR5, PT ;  /* 0x0000000505007c0c */ /* 0x000fe2000bf86270 */
[----:B------:R-:W-:Y:S01]  /*a8d0*/  IMAD.MOV.U32 R5, RZ, RZ, R11 ;  /* 0x000000ffff057224 */ /* 0x000fe200078e000b */
[----:B------:R-:W-:Y:S01]  /*a8e0*/  MOV R4, R8 ;  /* 0x0000000800047202 */ /* 0x000fe20000000f00 */
[----:B------:R-:W-:Y:S01]  /*a8f0*/  IMAD R0, R0, UR6, RZ ;  /* 0x0000000600007c24 */ /* 0x000fe2000f8e02ff */
[----:B------:R-:W-:-:S02]  /*a900*/  ISETP.GE.AND P1, PT, R18, UR5, PT ;  /* 0x0000000512007c0c */ /* 0x000fc4000bf26270 */
[----:B------:R-:W-:Y:S01]  /*a910*/  ISETP.GE.AND P5, PT, R10, UR5, PT ;  /* 0x000000050a007c0c */ /* 0x000fe2000bfa6270 */
[----:B------:R-:W-:-:S04]  /*a920*/  IMAD.WIDE.U32 R4, R3, UR6, R4 ;  /* 0x0000000603047c25 */ /* 0x000fc8000f8e0004 */
[----:B------:R-:W-:Y:S01]  /*a930*/  IMAD R3, R3, UR7, R0 ;  /* 0x0000000703037c24 */ /* 0x000fe2000f8e0200 */
[----:B------:R-:W-:Y:S02]  /*a940*/  ULDC.64 UR6, c[0x0][0xa80] ;  /* 0x0002a00000067ab9 */ /* 0x000fe40000000a00 */
[----:B-12---:R-:W-:Y:S02]  /*a950*/  LEA R12, P0, R4, UR6, 0x1 ;  /* 0x00000006040c7c11 */ /* 0x006fe4000f8008ff */
[----:B------:R-:W-:-:S04]  /*a960*/  IADD3 R3, R5, R3, RZ ;  /* 0x0000000305037210 */ /* 0x000fc80007ffe0ff */
[----:B------:R-:W-:-:S05]  /*a970*/  LEA.HI.X R13, R4, UR7, R3, 0x1, P0 ;  /* 0x00000007040d7c11 */ /* 0x000fca00080f0c03 */
[----:B------:R3:W-:Y:S04]  /*a980*/  @!P1 STG.E.128 desc[UR46][R12.64], RZ ;  /* 0x000000ff0c009986 */ /* 0x0007e8000c101d2e */
[----:B------:R3:W-:Y:S04]  /*a990*/  @!P3 STG.E.128 desc[UR46][R12.64+0x80], RZ ;  /* 0x000080ff0c00b986 */ /* 0x0007e8000c101d2e */
[----:B------:R3:W-:Y:S04]  /*a9a0*/  @!P4 STG.E.128 desc[UR46][R12.64+0x100], RZ ;  /* 0x000100ff0c00c986 */ /* 0x0007e8000c101d2e */
[----:B------:R3:W-:Y:S02]  /*a9b0*/  @!P5 STG.E.128 desc[UR46][R12.64+0x180], RZ ;  /* 0x000180ff0c00d986 */ /* 0x0007e4000c101d2e */
.L_x_10526:
[----:B------:R-:W-:Y:S05]  /*a9c0*/  BSYNC B0 ;  /* 0x0000000000007941 */ /* 0x000fea0003800000 */
.L_x_10525:
[----:B------:R-:W-:Y:S04]  /*a9d0*/  BSSY B0, `(.L_x_10516) ;  /* 0x000001a000007945 */ /* 0x000fe80003800000 */
[----:B------:R-:W-:Y:S05]  /*a9e0*/  @P2 BRA `(.L_x_10527) ;  /* 0x0000000000602947 */ /* 0x000fea0003800000 */
[----:B------:R-:W-:Y:S01]  /*a9f0*/  IADD3 R3, P0, R6, 0x60, RZ ;  /* 0x0000006006037810 */ /* 0x000fe20007f1e0ff */
[----:B------:R-:W-:Y:S01]  /*aa00*/  VIADD R0, R18, 0x40 ;  /* 0x0000004012007836 */ /* 0x000fe20000000000 */
[----:B------:R-:W-:Y:S01]  /*aa10*/  MOV R5, R11 ;  /* 0x0000000b00057202 */ /* 0x000fe20000000f00 */
[----:B------:R-:W-:Y:S01]  /*aa20*/  ULDC UR5, c[0x0][0xa8c] ;  /* 0x0002a30000057ab9 */ /* 0x000fe20000000800 */
[----:B------:R-:W-:Y:S01]  /*aa30*/  IADD3.X R6, RZ, R7, RZ, P0, !PT ;  /* 0x00000007ff067210 */ /* 0x000fe200007fe4ff */
[----:B------:R-:W-:Y:S01]  /*aa40*/  ULDC.64 UR6, c[0x0][0xad8] ;  /* 0x0002b60000067ab9 */ /* 0x000fe20000000a00 */
[----:B------:R-:W-:Y:S01]  /*aa50*/  IMAD.MOV.U32 R4, RZ, RZ, R8 ;  /* 0x000000ffff047224 */ /* 0x000fe200078e0008 */
[----:B------:R-:W-:Y:S01]  /*aa60*/  ISETP.GE.AND P2, PT, R0, UR5, PT ;  /* 0x0000000500007c0c */ /* 0x000fe2000bf46270 */
[C---:B------:R-:W-:Y:S01]  /*aa70*/  VIADD R7, R18.reuse, 0x80 ;  /* 0x0000008012077836 */ /* 0x040fe20000000000 */
[----:B------:R-:W-:Y:S01]  /*aa80*/  IADD3 R0, R18, 0xc0, RZ ;  /* 0x000000c012007810 */ /* 0x000fe20007ffe0ff */
[----:B------:R-:W-:Y:S01]  /*aa90*/  IMAD R6, R6, UR6, RZ ;  /* 0x0000000606067c24 */ /* 0x000fe2000f8e02ff */
[----:B------:R-:W-:Y:S01]  /*aaa0*/  ISETP.GE.AND P1, PT, R18, UR5, PT ;  /* 0x0000000512007c0c */ /* 0x000fe2000bf26270 */
[----:B------:R-:W-:Y:S01]  /*aab0*/  IMAD.WIDE.U32 R4, R3, UR6, R4 ;  /* 0x0000000603047c25 */ /* 0x000fe2000f8e0004 */
[----:B------:R-:W-:-:S02]  /*aac0*/  ISETP.GE.AND P3, PT, R7, UR5, PT ;  /* 0x0000000507007c0c */ /* 0x000fc4000bf66270 */
        /* <DEDUP_REMOVED lines=10> */
.L_x_10527:
[----:B------:R-:W-:Y:S05]  /*ab70*/  BSYNC B0 ;  /* 0x0000000000007941 */ /* 0x000fea0003800000 */
.L_x_10516:
[----:B------:R-:W5:Y:S02]  /*ab80*/  LDC R0, c[0x0][0xda8] ;  /* 0x00036a00ff007b82 */ /* 0x000f640000000800 */
[----:B-----5:R-:W-:-:S13]  /*ab90*/  ISETP.LE.AND P0, PT, R0, UR4, PT ;  /* 0x0000000400007c0c */ /* 0x020fda000bf03270 */
[----:B------:R-:W-:Y:S05]  /*aba0*/  @!P0 BRA `(.L_x_10528) ;  /* 0xffffff6000808947 */ /* 0x000fea000383ffff */
[----:B------:R-:W-:Y:S05]  /*abb0*/  EXIT ;  /* 0x000000000000794d */ /* 0x000fea0003800000 */
.L_x_10480:
        /* <DEDUP_REMOVED lines=14> */
[----:B------:R-:W-:Y:S01]  /*aca0*/  MOV R18, UR4 ;  /* 0x0000000400127c02 */ /* 0x000fe20008000f00 */
[----:B------:R-:W-:Y:S01]  /*acb0*/  IMAD.MOV.U32 R16, RZ, RZ, RZ ;  /* 0x000000ffff107224 */ /* 0x000fe200078e00ff */
[----:B------:R-:W-:Y:S01]  /*acc0*/  MOV R17, 0x1 ;  /* 0x0000000100117802 */ /* 0x000fe20000000f00 */
[----:B------:R-:W-:Y:S01]  /*acd0*/  ULDC UR39, c[0x0][0xc] ;  /* 0x0000030000277ab9 */ /* 0x000fe20000000800 */
[----:B------:R-:W-:Y:S01]  /*ace0*/  ULDC.64 UR48, c[0x0][0x198] ;  /* 0x0000660000307ab9 */ /* 0x000fe20000000a00 */
[----:B------:R-:W-:Y:S01]  /*acf0*/  UMOV UR44, URZ ;  /* 0x0000003f002c7c82 */ /* 0x000fe20008000000 */
[----:B-1----:R-:W-:-:S07]  /*ad00*/  LOP3.LUT R19, R2, 0x1f, RZ, 0xc0, !PT ;  /* 0x0000001f02137812 */ /* 0x002fce00078ec0ff */
.L_x_10577:
        /* <DEDUP_REMOVED lines=21> */
.L_x_10530:
[----:B------:R-:W-:Y:S01]  /*ae60*/  ULDC UR11, c[0x0][0xdc4] ;  /* 0x00037100000b7ab9 */ /* 0x000fe20000000800 */
[----:B------:R-:W-:Y:S01]  /*ae70*/  UMOV UR8, UR9 ;  /* 0x0000000900087c82 */ /* 0x000fe20008000000 */
[----:B------:R-:W-:-:S11]  /*ae80*/  UISETP.NE.AND UP0, UPT, UR11, 0x1, UPT ;  /* 0x000000010b00788c */ /* 0x000fd6000bf05270 */
[----:B------:R-:W-:Y:S02]  /*ae90*/  @UP0 ULDC.64 UR12, c[0x0][0xdc8] ;  /* 0x00037200000c0ab9 */ /* 0x000fe40000000a00 */
[----:B------:R-:W-:-:S04]  /*aea0*/  UIMAD.WIDE.U32 UR6, UR9, UR12, URZ ;  /* 0x0000000c090672a5 */ /* 0x000fc8000f8e003f */
[----:B------:R-:W-:-:S04]  /*aeb0*/  @UP0 USHF.R.U32.HI UR8, URZ, UR13, UR7 ;  /* 0x0000000d3f080299 */ /* 0x000fc80008011607 */
[----:B------:R-:W-:-:S12]  /*aec0*/  UIMAD UR6, UR8, UR11, URZ ;  /* 0x0000000b080672a4 */ /* 0x000fd8000f8e023f */
.L_x_10531:
[----:B------:R-:W-:Y:S01]  /*aed0*/  ULDC.64 UR12, c[0x0][0x3f8] ;  /* 0x0000fe00000c7ab9 */ /* 0x000fe20000000a00 */
[----:B------:R-:W-:Y:S01]  /*aee0*/  ULOP3.LUT UR8, URZ, UR8, URZ, 0x33, !UPT ;  /* 0x000000083f087292 */ /* 0x000fe2000f8e333f */
[----:B------:R-:W-:Y:S01]  /*aef0*/  BSSY B6, `(.L_x_10532) ;  /* 0x000024d000067945 */ /* 0x000fe20003800000 */
[----:B------:R-:W-:Y:S02]  /*af00*/  UISETP.NE.U32.AND UP0, UPT, UR12, URZ, UPT ;  /* 0x0000003f0c00728c */ /* 0x000fe4000bf05070 */
[----:B------:R-:W-:Y:S02]  /*af10*/  UIADD3 UR11, UR9, -UR6, URZ ;  /* 0x80000006090b7290 */ /* 0x000fe4000fffe03f */
[----:B------:R-:W-:Y:S01]  /*af20*/  UISETP.NE.AND.EX UP0, UPT, UR13, URZ, UPT, UP0 ;  /* 0x0000003f0d00728c */ /* 0x000fe2000bf05300 */
[----:B------:R-:W-:Y:S01]  /*af30*/  ULDC UR6, c[0x0][0xdac] ;  /* 0x00036b0000067ab9 */ /* 0x000fe20000000800 */
[----:B------:R-:W-:Y:S01]  /*af40*/  ULDC UR7, c[0x0][0x404] ;  /* 0x0001010000077ab9 */ /* 0x000fe20000000800 */
[----:B------:R-:W-:Y:S01]  /*af50*/  UIADD3 UR8, UR8, UR6, URZ ;  /* 0x0000000608087290 */ /* 0x000fe2000fffe03f */
[----:B------:R-:W-:-:S02]  /*af60*/  ULDC UR9, c[0x0][0x2e0] ;  /* 0x0000b80000097ab9 */ /* 0x000fc40000000800 */
[----:B------:R-:W-:Y:S01]  /*af70*/  ULDC UR6, c[0x0][0x288] ;  /* 0x0000a20000067ab9 */ /* 0x000fe20000000800 */
[----:B------:R-:W-:Y:S02]  /*af80*/  USHF.L.U32 UR41, UR8, 0x7, URZ ;  /* 0x0000000708297899 */ /* 0x000fe4000800063f */
[----:B------:R-:W-:Y:S02]  /*af90*/  USEL UR8, UR7, 0x1, UP0 ;  /* 0x0000000107087887 */ /* 0x000fe40008000000 */
[----:B------:R-:W-:Y:S02]  /*afa0*/  UIADD3 UR7, UR41, 0xdf, -UR6 ;  /* 0x000000df29077890 */ /* 0x000fe4000fffe806 */
[----:B------:R-:W-:Y:S02]  /*afb0*/  UIMAD UR6, UR8, UR9, 0x5f ;  /* 0x0000005f080674a4 */ /* 0x000fe4000f8e0209 */
[----:B------:R-:W-:Y:S02]  /*afc0*/  UIMAD UR8, UR8, UR9, UR7 ;  /* 0x00000009080872a4 */ /* 0x000fe4000f8e0207 */
[----:B------:R-:W-:Y:S01]  /*afd0*/  UIMAD.WIDE UR6, UR6, 0x2aaaaaab, URZ ;  /* 0x2aaaaaab060678a5 */ /* 0x000fe2000f8e023f */
[----:B------:R-:W-:Y:S01]  /*afe0*/  ULDC UR12, c[0x0][0xdc4] ;  /* 0x00037100000c7ab9 */ /* 0x000fe20000000800 */
[----:B------:R-:W-:-:S02]  /*aff0*/  UIMAD.WIDE UR8, UR8, 0x2aaaaaab, URZ ;  /* 0x2aaaaaab080878a5 */ /* 0x000fc4000f8e023f */
[----:B------:R-:W-:Y:S02]  /*b000*/  UIMAD UR12, UR10, UR12, UR11 ;  /* 0x0000000c0a0c72a4 */ /* 0x000fe4000f8e020b */
[----:B------:R-:W-:Y:S01]  /*b010*/  USHF.R.U32.HI UR8, URZ, 0x1f, UR9 ;  /* 0x0000001f3f087899 */ /* 0x000fe20008011609 */
[----:B------:R-:W-:Y:S01]  /*b020*/  UMOV UR10, UR7 ;  /* 0x00000007000a7c82 */ /* 0x000fe20008000000 */
[----:B------:R-:W-:Y:S01]  /*b030*/  ULDC UR13, c[0x0][0xdb8] ;  /* 0x00036e00000d7ab9 */ /* 0x000fe20000000800 */
[----:B------:R-:W-:Y:S02]  /*b040*/  USHF.R.U32.HI UR11, URZ, 0x1f, UR10 ;  /* 0x0000001f3f0b7899 */ /* 0x000fe4000801160a */
[----:B------:R-:W-:Y:S02]  /*b050*/  ULEA.HI.SX32 UR8, UR9, UR8, 0x1c ;  /* 0x0000000809087291 */ /* 0x000fe4000f8fe23f */
[----:B------:R-:W-:Y:S02]  /*b060*/  ULEA.HI.SX32 UR11, UR10, UR11, 0x1c ;  /* 0x0000000b0a0b7291 */ /* 0x000fe4000f8fe23f */
[----:B------:R-:W-:-:S02]  /*b070*/  UISETP.NE.AND UP1, UPT, UR13, 0x1, UPT ;  /* 0x000000010d00788c */ /* 0x000fc4000bf25270 */
[----:B------:R-:W-:Y:S01]  /*b080*/  UISETP.LT.AND UP0, UPT, UR11, UR8, UPT ;  /* 0x000000080b00728c */ /* 0x000fe2000bf01270 */
[----:B------:R-:W-:-:S03]  /*b090*/  UMOV UR43, UR12 ;  /* 0x0000000c002b7c82 */ /* 0x000fc60008000000 */
[----:B------:R-:W-:-:S05]  /*b0a0*/  USEL UR38, UR11, UR8, UP0 ;  /* 0x000000080b267287 */ /* 0x000fca0008000000 */
[----:B------:R-:W-:Y:S01]  /*b0b0*/  @UP1 ULDC UR14, c[0x0][0xdbc] ;  /* 0x00036f00000e1ab9 */ /* 0x000fe20000000800 */
[----:B------:R-:W-:Y:S01]  /*b0c0*/  ISETP.LT.AND P0, PT, RZ, UR38, PT ;  /* 0x00000026ff007c0c */ /* 0x000fe2000bf01270 */
[----:B------:R-:W-:Y:S01]  /*b0d0*/  UIMAD.WIDE.U32 UR6, UR12, UR14, URZ ;  /* 0x0000000e0c0672a5 */ /* 0x000fe2000f8e003f */
[----:B------:R-:W-:-:S03]  /*b0e0*/  @UP1 ULDC UR9, c[0x0][0xdc0] ;  /* 0x0003700000091ab9 */ /* 0x000fc60000000800 */
        /* <DEDUP_REMOVED lines=20> */
.L_x_10533:
        /* <DEDUP_REMOVED lines=15> */
[----:B------:R-:W-:Y:S01]  /*b320*/  IMAD.U32 R7, RZ, RZ, UR9 ;  /* 0x00000009ff077e24 */ /* 0x000fe2000f8e00ff */
[----:B------:R-:W-:Y:S01]  /*b330*/  MOV R10, UR4 ;  /* 0x00000004000a7c02 */ /* 0x000fe20008000f00 */
[----:B------:R-:W-:Y:S01]  /*b340*/  IMAD.U32 R11, RZ, RZ, UR5 ;  /* 0x00000005ff0b7e24 */ /* 0x000fe2000f8e00ff */
[----:B------:R-:W-:Y:S01]  /*b350*/  MOV R8, 0x70 ;  /* 0x0000007000087802 */ /* 0x000fe20000000f00 */
[----:B------:R-:W-:Y:S01]  /*b360*/  IMAD.MOV.U32 R12, RZ, RZ, 0x1 ;  /* 0x00000001ff0c7424 */ /* 0x000fe200078e00ff */
[----:B------:R-:W-:-:S07]  /*b370*/  MOV R13, RZ ;  /* 0x000000ff000d7202 */ /* 0x000fce0000000f00 */
[----:B------:R-:W-:-:S07]  /*b380*/  LEPC R20, `(.L_x_10535) ;  /* 0x000000001014794e */ /* 0x000fce0000000000 */
[----:B-1----:R-:W-:Y:S05]  /*b390*/  CALL.ABS.NOINC R2 ;  /* 0x0000000002007343 */ /* 0x002fea0003c00000 */
.L_x_10535:
        /* <DEDUP_REMOVED lines=14> */
[----:B------:R-:W-:Y:S01]  /*b480*/  MOV R11, UR5 ;  /* 0x00000005000b7c02 */ /* 0x000fe20008000f00 */
[----:B------:R-:W-:Y:S01]  /*b490*/  IMAD.MOV.U32 R8, RZ, RZ, 0x70 ;  /* 0x00000070ff087424 */ /* 0x000fe200078e00ff */
[----:B------:R-:W-:Y:S01]  /*b4a0*/  MOV R12, 0x1 ;  /* 0x00000001000c7802 */ /* 0x000fe20000000f00 */
[----:B-1----:R-:W-:-:S07]  /*b4b0*/  IMAD.MOV.U32 R13, RZ, RZ, RZ ;  /* 0x000000ffff0d7224 */ /* 0x002fce00078e00ff */
[----:B------:R-:W-:-:S07]  /*b4c0*/  LEPC R20, `(.L_x_10537) ;  /* 0x000000001014794e */ /* 0x000fce0000000000 */
[----:B--2---:R-:W-:Y:S05]  /*b4d0*/  CALL.ABS.NOINC R2 ;  /* 0x0000000002007343 */ /* 0x004fea0003c00000 */
.L_x_10537:
        /* <DEDUP_REMOVED lines=16> */
.L_x_10536:
        /* <DEDUP_REMOVED lines=13> */
[----:B------:R-:W-:Y:S01]  /*b6b0*/  MOV R10, UR38 ;  /* 0x00000026000a7c02 */ /* 0x000fe20008000f00 */
[----:B------:R-:W-:Y:S01]  /*b6c0*/  UMOV UR6, 0xffffffff ;  /* 0xffffffff00067882 */ /* 0x000fe20000000000 */
        /* <DEDUP_REMOVED lines=14> */
.L_x_10589:
[----:B------:R-:W-:Y:S01]  /*b7b0*/  UMOV UR4, 0xffffffff ;  /* 0xffffffff00047882 */ /* 0x000fe20000000000 */
[----:B------:R-:W-:Y:S02]  /*b7c0*/  SHF.R.S32.HI R7, RZ, 0x1f, R6 ;  /* 0x0000001fff077819 */ /* 0x000fe40000011406 */
[----:B------:R-:W-:Y:S05]  /*b7d0*/  BRA.DIV UR4, `(.L_x_10539) ;  /* 0x0000002204d07947 */ /* 0x000fea000b800000 */
[----:B------:R-:W-:-:S13]  /*b7e0*/  ELECT P6, URZ, PT ;  /* 0x00000000003f782f */ /* 0x000fda00038c0000 */
.L_x_10592:
        /* <DEDUP_REMOVED lines=16> */
[----:B------:R-:W-:-:S04]  /*b8f0*/  LEA R8, P2, R4, R2, 0x2 ;  /* 0x0000000204087211 */ /* 0x000fc800078410ff */
[----:B------:R-:W-:-:S05]  /*b900*/  LEA.HI.X R9, R4, R3, R5, 0x2, P2 ;  /* 0x0000000304097211 */ /* 0x000fca00010f1405 */
[----:B------:R1:W5:Y:S01]  /*b910*/  LDG.E R4, desc[UR46][R8.64] ;  /* 0x0000002e08047981 */ /* 0x000362000c1e1900 */
[----:B------:R-:W-:-:S05]  /*b920*/  IADD3 R5, -R11, RZ, RZ ;  /* 0x000000ff0b057210 */ /* 0x000fca0007ffe1ff */
[----:B------:R-:W-:-:S07]  /*b930*/  IMAD R10, R12, R5, R10 ;  /* 0x000000050c0a7224 */ /* 0x000fce00078e020a */
.L_x_10541:
[----:B------:R-:W2:Y:S01]  /*b940*/  S2R R5, SR_TID.X ;  /* 0x0000000000057919 */ /* 0x000ea20000002100 */
[----:B-1----:R-:W-:Y:S02]  /*b950*/  LEA R8, R16, UR37, 0x3 ;  /* 0x0000002510087c11 */ /* 0x002fe4000f8e18ff */
[----:B--2---:R-:W-:Y:S02]  /*b960*/  LOP3.LUT R9, R5, 0x7f, RZ, 0xc0, !PT ;  /* 0x0000007f05097812 */ /* 0x004fe400078ec0ff */
[----:B------:R-:W-:Y:S02]  /*b970*/  SHF.L.U32 R5, R17, 0x1f, RZ ;  /* 0x0000001f11057819 */ /* 0x000fe400000006ff */
[----:B------:R-:W-:Y:S02]  /*b980*/  ISETP.NE.AND P3, PT, R9, RZ, PT ;  /* 0x000000ff0900720c */ /* 0x000fe40003f65270 */
[----:B------:R-:W1:Y:S02]  /*b990*/  SYNCS.PHASECHK.TRANS64.TRYWAIT P2, [R8+URZ+0x22840], R5 ;  /* 0x02284005080075a7 */ /* 0x000e64000804017f */
[----:B-1----:R-:W-:Y:S09]  /*b9a0*/  @!P2 BRA `(.L_x_10542) ;  /* 0x00000020007ca947 */ /* 0x002ff20003800000 */
.L_x_10593:
[----:B------:R-:W-:Y:S05]  /*b9b0*/  @P3 BRA `(.L_x_10543) ;  /* 0x0000000000143947 */ /* 0x000fea0003800000 */
[----:B------:R-:W-:Y:S01]  /*b9c0*/  ISETP.NE.AND P2, PT, R19, RZ, PT ;  /* 0x000000ff1300720c */ /* 0x000fe20003f45270 */
[----:B-1----:R-:W-:-:S04]  /*b9d0*/  IMAD.MOV.U32 R5, RZ, RZ, 0x3000 ;  /* 0x00003000ff057424 */ /* 0x002fc800078e00ff */
[----:B------:R2:W-:Y:S08]  /*b9e0*/  SYNCS.ARRIVE.TRANS64 RZ, [R8+URZ+0x22830], R5 ;  /* 0x0228300508ff79a7 */ /* 0x0005f0000800003f */
[----:B------:R-:W-:Y:S05]  /*b9f0*/  @!P2 BRA `(.L_x_10543) ;  /* 0x000000000004a947 */ /* 0x000fea0003800000 */
[----:B------:R-:W-:Y:S01]  /*ba00*/  BPT.TRAP 0x1 ;  /* 0x000000040000795c */ /* 0x000fe20000300000 */
.L_x_10543:
        /* <DEDUP_REMOVED lines=16> */
.L_x_10540:
        /* <DEDUP_REMOVED lines=24> */
.L_x_10594:
        /* <DEDUP_REMOVED lines=10> */
.L_x_10595:
[----:B------:R-:W-:Y:S05]  /*bd30*/  @P3 BRA `(.L_x_10548) ;  /* 0x0000000000143947 */ /* 0x000fea0003800000 */
[----:B------:R-:W-:Y:S02]  /*bd40*/  ISETP.NE.AND P2, PT, R19, RZ, PT ;  /* 0x000000ff1300720c */ /* 0x000fe40003f45270 */
[----:B-1----:R-:W-:-:S04]  /*bd50*/  MOV R5, 0xc000 ;  /* 0x0000c00000057802 */ /* 0x002fc80000000f00 */
[----:B------:R2:W-:Y:S07]  /*bd60*/  SYNCS.ARRIVE.TRANS64 RZ, [R8+URZ+0x22850], R5 ;  /* 0x0228500508ff79a7 */ /* 0x0005ee000800003f */
[----:B------:R-:W-:Y:S05]  /*bd70*/  @!P2 BRA `(.L_x_10548) ;  /* 0x000000000004a947 */ /* 0x000fea0003800000 */
[----:B------:R-:W-:Y:S01]  /*bd80*/  BPT.TRAP 0x1 ;  /* 0x000000040000795c */ /* 0x000fe20000300000 */
.L_x_10548:
        /* <DEDUP_REMOVED lines=31> */
.L_x_10546:
[----:B------:R-:W-:Y:S05]  /*bf80*/  BSYNC B0 ;  /* 0x0000000000007941 */ /* 0x000fea0003800000 */
.L_x_10545:
[----:B------:R-:W-:-:S06]  /*bf90*/  UISETP.GE.AND UP0, UPT, UR38, 0x2, UPT ;  /* 0x000000022600788c */ /* 0x000fcc000bf06270 */
[----:B------:R-:W-:-:S13]  /*bfa0*/  PLOP3.LUT P2, PT, PT, PT, UP0, 0x80, 0x0 ;  /* 0x000000000000781c */ /* 0x000fda0003f4f008 */
[----:B------:R-:W-:Y:S05]  /*bfb0*/  @!P2 BRA `(.L_x_10549) ;  /* 0x0000001000aca947 */ /* 0x000fea0003800000 */
[----:B------:R-:W-:Y:S02]  /*bfc0*/  ULOP3.LUT UR6, UR38, 0x1, URZ, 0xc0, !UPT ;  /* 0x0000000126067892 */ /* 0x000fe4000f8ec03f */
[----:B------:R-:W-:Y:S02]  /*bfd0*/  IMAD.U32 R9, RZ, RZ, UR38 ;  /* 0x00000026ff097e24 */ /* 0x000fe4000f8e00ff */
[----:B------:R-:W-:-:S03]  /*bfe0*/  UISETP.NE.U32.AND UP0, UPT, UR6, 0x1, UPT ;  /* 0x000000010600788c */ /* 0x000fc6000bf05070 */
[----:B------:R-:W-:-:S03]  /*bff0*/  IADD3 R9, R9, -0x2, RZ ;  /* 0xfffffffe09097810 */ /* 0x000fc60007ffe0ff */
[----:B------:R-:W-:Y:S02]  /*c000*/  PLOP3.LUT P2, PT, PT, PT, UP0, 0x80, 0x0 ;  /* 0x000000000000781c */ /* 0x000fe40003f4f008 */
[----:B-12---:R-:W-:-:S11]  /*c010*/  IMAD.MOV.U32 R8, RZ, RZ, R9 ;  /* 0x000000ffff087224 */ /* 0x006fd600078e0009 */
[----:B------:R-:W-:Y:S05]  /*c020*/  @!P2 BRA `(.L_x_10550) ;  /* 0x000000040080a947 */ /* 0x000fea0003800000 */
        /* <DEDUP_REMOVED lines=27> */
.L_x_10553:
[----:B-1----:R-:W1:Y:S01]  /*c1e0*/  S2R R2, SR_TID.X ;  /* 0x0000000000027919 */ /* 0x002e620000002100 */
[----:B------:R-:W-:Y:S02]  /*c1f0*/  SHF.L.U32 R3, R17, 0x1f, RZ ;  /* 0x0000001f11037819 */ /* 0x000fe400000006ff */
[----:B-1----:R-:W-:Y:S02]  /*c200*/  LOP3.LUT R5, R2, 0x7f, RZ, 0xc0, !PT ;  /* 0x0000007f02057812 */ /* 0x002fe400078ec0ff */
[----:B------:R-:W-:Y:S02]  /*c210*/  LEA R2, R16, UR37, 0x3 ;  /* 0x0000002510027c11 */ /* 0x000fe4000f8e18ff */
[----:B------:R-:W-:Y:S02]  /*c220*/  ISETP.NE.AND P2, PT, R5, RZ, PT ;  /* 0x000000ff0500720c */ /* 0x000fe40003f45270 */
[----:B------:R-:W1:Y:S02]  /*c230*/  SYNCS.PHASECHK.TRANS64.TRYWAIT P3, [R2+URZ+0x22840], R3 ;  /* 0x02284003020075a7 */ /* 0x000e64000806017f */
[----:B-1----:R-:W-:Y:S09]  /*c240*/  @!P3 BRA `(.L_x_10554) ;  /* 0x000000180094b947 */ /* 0x002ff20003800000 */
.L_x_10596:
[----:B------:R-:W-:Y:S05]  /*c250*/  @P2 BRA `(.L_x_10555) ;  /* 0x0000000000142947 */ /* 0x000fea0003800000 */
[----:B------:R-:W-:Y:S02]  /*c260*/  ISETP.NE.AND P3, PT, R19, RZ, PT ;  /* 0x000000ff1300720c */ /* 0x000fe40003f65270 */
[----:B------:R-:W-:-:S04]  /*c270*/  MOV R5, 0x3000 ;  /* 0x0000300000057802 */ /* 0x000fc80000000f00 */
[----:B------:R2:W-:Y:S07]  /*c280*/  SYNCS.ARRIVE.TRANS64 RZ, [R2+URZ+0x22830], R5 ;  /* 0x0228300502ff79a7 */ /* 0x0005ee000800003f */
[----:B------:R-:W-:Y:S05]  /*c290*/  @!P3 BRA `(.L_x_10555) ;  /* 0x000000000004b947 */ /* 0x000fea0003800000 */
[----:B------:R-:W-:Y:S01]  /*c2a0*/  BPT.TRAP 0x1 ;  /* 0x000000040000795c */ /* 0x000fe20000300000 */
.L_x_10555:
        /* <DEDUP_REMOVED lines=17> */
.L_x_10597:
[----:B------:R-:W-:Y:S05]  /*c3c0*/  @P2 BRA `(.L_x_10557) ;  /* 0x0000000000142947 */ /* 0x000fea0003800000 */
[----:B------:R-:W-:Y:S01]  /*c3d0*/  ISETP.NE.AND P2, PT, R19, RZ, PT ;  /* 0x000000ff1300720c */ /* 0x000fe20003f45270 */
[----:B-12---:R-:W-:-:S04]  /*c3e0*/  IMAD.MOV.U32 R3, RZ, RZ, 0xc000 ;  /* 0x0000c000ff037424 */ /* 0x006fc800078e00ff */
[----:B------:R3:W-:Y:S08]  /*c3f0*/  SYNCS.ARRIVE.TRANS64 RZ, [R2+URZ+0x22850], R3 ;  /* 0x0228500302ff79a7 */ /* 0x0007f0000800003f */
[----:B------:R-:W-:Y:S05]  /*c400*/  @!P2 BRA `(.L_x_10557) ;  /* 0x000000000004a947 */ /* 0x000fea0003800000 */
[----:B------:R-:W-:Y:S01]  /*c410*/  BPT.TRAP 0x1 ;  /* 0x000000040000795c */ /* 0x000fe20000300000 */
.L_x_10557:
        /* <DEDUP_REMOVED lines=30> */
.L_x_10552:
[----:B------:R-:W-:Y:S05]  /*c600*/  BSYNC B0 ;  /* 0x0000000000007941 */ /* 0x000fea0003800000 */
.L_x_10551:
[----:B------:R-:W-:-:S06]  /*c610*/  UIADD3 UR6, UR38, -0x3, URZ ;  /* 0xfffffffd26067890 */ /* 0x000fcc000fffe03f */
[----:B------:R-:W-:-:S07]  /*c620*/  MOV R8, UR6 ;  /* 0x0000000600087c02 */ /* 0x000fce0008000f00 */
.L_x_10550:
[----:B------:R-:W-:Y:S01]  /*c630*/  ISETP.NE.AND P2, PT, R9, RZ, PT ;  /* 0x000000ff0900720c */ /* 0x000fe20003f45270 */
[----:B------:R-:W-:-:S12]  /*c640*/  BSSY B0, `(.L_x_10549) ;  /* 0x00000c2000007945 */ /* 0x000fd80003800000 */
[----:B------:R-:W-:Y:S05]  /*c650*/  @!P2 BRA `(.L_x_10558) ;  /* 0x0000000c0000a947 */ /* 0x000fea0003800000 */
.L_x_10573:
        /* <DEDUP_REMOVED lines=28> */
.L_x_10561:
[----:B------:R-:W1:Y:S01]  /*c820*/  S2R R2, SR_TID.X ;  /* 0x0000000000027919 */ /* 0x000e620000002100 */
[----:B------:R-:W-:Y:S02]  /*c830*/  LEA R3, R9, UR37, 0x3 ;  /* 0x0000002509037c11 */ /* 0x000fe4000f8e18ff */
[----:B-1----:R-:W-:Y:S02]  /*c840*/  LOP3.LUT R5, R2, 0x7f, RZ, 0xc0, !PT ;  /* 0x0000007f02057812 */ /* 0x002fe400078ec0ff */
[----:B------:R-:W-:Y:S02]  /*c850*/  SHF.L.U32 R2, R17, 0x1f, RZ ;  /* 0x0000001f11027819 */ /* 0x000fe400000006ff */
[----:B------:R-:W-:Y:S02]  /*c860*/  ISETP.NE.AND P2, PT, R5, RZ, PT ;  /* 0x000000ff0500720c */ /* 0x000fe40003f45270 */
[----:B------:R-:W1:Y:S02]  /*c870*/  SYNCS.PHASECHK.TRANS64.TRYWAIT P3, [R3+URZ+0x22840], R2 ;  /* 0x02284002030075a7 */ /* 0x000e64000806017f */
[----:B-1----:R-:W-:Y:S09]  /*c880*/  @!P3 BRA `(.L_x_10562) ;  /* 0x00000014002cb947 */ /* 0x002ff20003800000 */
.L_x_10598:
[----:B------:R-:W-:Y:S05]  /*c890*/  @P2 BRA `(.L_x_10563) ;  /* 0x0000000000142947 */ /* 0x000fea0003800000 */
[----:B------:R-:W-:Y:S01]  /*c8a0*/  ISETP.NE.AND P3, PT, R19, RZ, PT ;  /* 0x000000ff1300720c */ /* 0x000fe20003f65270 */
[----:B------:R-:W-:-:S04]  /*c8b0*/  IMAD.MOV.U32 R12, RZ, RZ, 0x3000 ;  /* 0x00003000ff0c7424 */ /* 0x000fc800078e00ff */
[----:B------:R2:W-:Y:S08]  /*c8c0*/  SYNCS.ARRIVE.TRANS64 RZ, [R3+URZ+0x22830], R12 ;  /* 0x0228300c03ff79a7 */ /* 0x0005f0000800003f */
[----:B------:R-:W-:Y:S05]  /*c8d0*/  @!P3 BRA `(.L_x_10563) ;  /* 0x000000000004b947 */ /* 0x000fea0003800000 */
[----:B------:R-:W-:Y:S01]  /*c8e0*/  BPT.TRAP 0x1 ;  /* 0x000000040000795c */ /* 0x000fe20000300000 */
.L_x_10563:
        /* <DEDUP_REMOVED lines=17> */
.L_x_10599:
[----:B------:R-:W-:Y:S05]  /*ca00*/  @P2 BRA `(.L_x_10565) ;  /* 0x0000000000142947 */ /* 0x000fea0003800000 */
[----:B------:R-:W-:Y:S02]  /*ca10*/  ISETP.NE.AND P2, PT, R19, RZ, PT ;  /* 0x000000ff1300720c */ /* 0x000fe40003f45270 */
[----:B-1-3--:R-:W-:-:S04]  /*ca20*/  MOV R2, 0xc000 ;  /* 0x0000c00000027802 */ /* 0x00afc80000000f00 */
[----:B------:R4:W-:Y:S07]  /*ca30*/  SYNCS.ARRIVE.TRANS64 RZ, [R3+URZ+0x22850], R2 ;  /* 0x0228500203ff79a7 */ /* 0x0009ee000800003f */
[----:B------:R-:W-:Y:S05]  /*ca40*/  @!P2 BRA `(.L_x_10565) ;  /* 0x000000000004a947 */ /* 0x000fea0003800000 */
[----:B------:R-:W-:Y:S01]  /*ca50*/  BPT.TRAP 0x1 ;  /* 0x000000040000795c */ /* 0x000fe20000300000 */
.L_x_10565:
        /* <DEDUP_REMOVED lines=30> */
.L_x_10560:
[----:B------:R-:W-:Y:S05]  /*cc40*/  BSYNC B1 ;  /* 0x0000000000017941 */ /* 0x000fea0003800000 */
.L_x_10559:
        /* <DEDUP_REMOVED lines=18> */
[----:B------:R-:W-:Y:S02]  /*cd70*/  SHF.R.S32.HI R3, RZ, 0x1f, R11 ;  /* 0x0000001fff037819 */ /* 0x000fe4000001140b */
[----:B------:R-:W-:-:S05]  /*cd80*/  MOV R2, R11 ;  /* 0x0000000b00027202 */ /* 0x000fca0000000f00 */
[----:B------:R-:W-:-:S04]  /*cd90*/  IMAD.WIDE.U32 R2, R6, UR4, R2 ;  /* 0x0000000406027c25 */ /* 0x000fc8000f8e0002 */
[----:B------:R-:W-:Y:S01]  /*cda0*/  IMAD.IADD R3, R13, 0x1, R3 ;  /* 0x000000010d037824 */ /* 0x000fe200078e0203 */
[----:B---3--:R-:W-:-:S04]  /*cdb0*/  LEA R4, P2, R2, R4, 0x2 ;  /* 0x0000000402047211 */ /* 0x008fc800078410ff */
[----:B------:R-:W-:-:S05]  /*cdc0*/  LEA.HI.X R5, R2, R5, R3, 0x2, P2 ;  /* 0x0000000502057211 */ /* 0x000fca00010f1403 */
[----:B------:R1:W5:Y:S01]  /*cdd0*/  LDG.E R4, desc[UR46][R4.64] ;  /* 0x0000002e04047981 */ /* 0x000362000c1e1900 */
[----:B------:R-:W-:-:S05]  /*cde0*/  IADD3 R2, -R11, RZ, RZ ;  /* 0x000000ff0b027210 */ /* 0x000fca0007ffe1ff */
[----:B------:R-:W-:-:S07]  /*cdf0*/  IMAD R10, R9, R2, R10 ;  /* 0x00000002090a7224 */ /* 0x000fce00078e020a */
.L_x_10568:
[----:B------:R-:W1:Y:S01]  /*ce00*/  S2R R2, SR_TID.X ;  /* 0x0000000000027919 */ /* 0x000e620000002100 */
[----:B--2---:R-:W-:Y:S02]  /*ce10*/  SHF.L.U32 R3, R17, 0x1f, RZ ;  /* 0x0000001f11037819 */ /* 0x004fe400000006ff */
[----:B-1----:R-:W-:Y:S02]  /*ce20*/  LOP3.LUT R5, R2, 0x7f, RZ, 0xc0, !PT ;  /* 0x0000007f02057812 */ /* 0x002fe400078ec0ff */
[----:B------:R-:W-:Y:S02]  /*ce30*/  LEA R2, R16, UR37, 0x3 ;  /* 0x0000002510027c11 */ /* 0x000fe4000f8e18ff */
[----:B------:R-:W-:Y:S02]  /*ce40*/  ISETP.NE.AND P2, PT, R5, RZ, PT ;  /* 0x000000ff0500720c */ /* 0x000fe40003f45270 */
[----:B------:R-:W1:Y:S02]  /*ce50*/  SYNCS.PHASECHK.TRANS64.TRYWAIT P3, [R2+URZ+0x22840], R3 ;  /* 0x02284003020075a7 */ /* 0x000e64000806017f */
[----:B-1----:R-:W-:Y:S09]  /*ce60*/  @!P3 BRA `(.L_x_10569) ;  /* 0x0000000c00dcb947 */ /* 0x002ff20003800000 */
.L_x_10600:
[----:B------:R-:W-:Y:S05]  /*ce70*/  @P2 BRA `(.L_x_10570) ;  /* 0x0000000000142947 */ /* 0x000fea0003800000 */
[----:B------:R-:W-:Y:S01]  /*ce80*/  ISETP.NE.AND P3, PT, R19, RZ, PT ;  /* 0x000000ff1300720c */ /* 0x000fe20003f65270 */
[----:B------:R-:W-:-:S04]  /*ce90*/  IMAD.MOV.U32 R5, RZ, RZ, 0x3000 ;  /* 0x00003000ff057424 */ /* 0x000fc800078e00ff */
[----:B------:R2:W-:Y:S08]  /*cea0*/  SYNCS.ARRIVE.TRANS64 RZ, [R2+URZ+0x22830], R5 ;  /* 0x0228300502ff79a7 */ /* 0x0005f0000800003f */
[----:B------:R-:W-:Y:S05]  /*ceb0*/  @!P3 BRA `(.L_x_10570) ;  /* 0x000000000004b947 */ /* 0x000fea0003800000 */
[----:B------:R-:W-:Y:S01]  /*cec0*/  BPT.TRAP 0x1 ;  /* 0x000000040000795c */ /* 0x000fe20000300000 */
.L_x_10570:
        /* <DEDUP_REMOVED lines=17> */
.L_x_10601:
[----:B------:R-:W-:Y:S05]  /*cfe0*/  @P2 BRA `(.L_x_10572) ;  /* 0x0000000000142947 */ /* 0x000fea0003800000 */
[----:B------:R-:W-:Y:S02]  /*cff0*/  ISETP.NE.AND P2, PT, R19, RZ, PT ;  /* 0x000000ff1300720c */ /* 0x000fe40003f45270 */
[----:B-1-3--:R-:W-:-:S04]  /*d000*/  MOV R3, 0xc000 ;  /* 0x0000c00000037802 */ /* 0x00afc80000000f00 */
[----:B------:R4:W-:Y:S07]  /*d010*/  SYNCS.ARRIVE.TRANS64 RZ, [R2+URZ+0x22850], R3 ;  /* 0x0228500302ff79a7 */ /* 0x0009ee000800003f */
[----:B------:R-:W-:Y:S05]  /*d020*/  @!P2 BRA `(.L_x_10572) ;  /* 0x000000000004a947 */ /* 0x000fea0003800000 */
[----:B------:R-:W-:Y:S01]  /*d030*/  BPT.TRAP 0x1 ;  /* 0x000000040000795c */ /* 0x000fe20000300000 */
.L_x_10572:
        /* <DEDUP_REMOVED lines=30> */
.L_x_10567:
[----:B------:R-:W-:Y:S05]  /*d220*/  BSYNC B1 ;  /* 0x0000000000017941 */ /* 0x000fea0003800000 */
.L_x_10566:
[C---:B------:R-:W-:Y:S01]  /*d230*/  ISETP.GT.AND P2, PT, R8.reuse, 0x1, PT ;  /* 0x000000010800780c */ /* 0x040fe20003f44270 */
[----:B------:R-:W-:-:S12]  /*d240*/  VIADD R8, R8, 0xfffffffe ;  /* 0xfffffffe08087836 */ /* 0x000fd80000000000 */
[----:B------:R-:W-:Y:S05]  /*d250*/  @P2 BRA `(.L_x_10573) ;  /* 0xfffffff400002947 */ /* 0x000fea000383ffff */
.L_x_10558:
[----:B------:R-:W-:Y:S05]  /*d260*/  BSYNC B0 ;  /* 0x0000000000007941 */ /* 0x000fea0003800000 */
.L_x_10549:
        /* <DEDUP_REMOVED lines=18> */
.L_x_10575:
[----:B------:R-:W-:Y:S05]  /*d390*/  BSYNC B0 ;  /* 0x0000000000007941 */ /* 0x000fea0003800000 */
.L_x_10574:
[----:B------:R-:W-:Y:S01]  /*d3a0*/  SEL R16, R16, RZ, P0 ;  /* 0x000000ff10107207 */ /* 0x000fe20000000000 */
[----:B------:R-:W-:-:S07]  /*d3b0*/  IMAD.MOV.U32 R13, RZ, RZ, R18 ;  /* 0x000000ffff0d7224 */ /* 0x000fce00078e0012 */
.L_x_10534:
[----:B------:R-:W-:Y:S05]  /*d3c0*/  BSYNC B6 ;  /* 0x0000000000067941 */ /* 0x000fea0003800000 */
.L_x_10532:
[----:B------:R-:W-:-:S03]  /*d3d0*/  UMOV UR6, 0xffffffff ;  /* 0xffffffff00067882 */ /* 0x000fc60000000000 */
[----:B------:R-:W-:Y:S05]  /*d3e0*/  BRA.DIV UR6, `(.L_x_10576) ;  /* 0x0000000a06a47947 */ /* 0x000fea000b800000 */
[----:B------:R1:W1:Y:S02]  /*d3f0*/  SHFL.IDX PT, R14, R13, RZ, 0x1f ;  /* 0x00001fff0d0e7589 */ /* 0x00026400000e0000 */
.L_x_10604:
        /* <DEDUP_REMOVED lines=12> */
.L_x_10529:
        /* <DEDUP_REMOVED lines=11> */
.L_x_10605:
        /* <DEDUP_REMOVED lines=14> */
.L_x_10581:
        /* <DEDUP_REMOVED lines=12> */
.L_x_10606:
[----:B------:R-:W2:Y:S02]  /*d710*/  SYNCS.PHASECHK.TRANS64.TRYWAIT P0, [R3+URZ], R0 ;  /* 0x00000000030075a7 */ /* 0x000ea4000800017f */
[----:B--2---:R-:W-:Y:S05]  /*d720*/  @!P0 BRA `(.L_x_10583) ;  /* 0x0000000800208947 */ /* 0x004fea0003800000 */
.L_x_10607:
[----:B------:R-:W-:Y:S05]  /*d730*/  @!P2 BRA `(.L_x_10584) ;  /* 0x000000000004a947 */ /* 0x000fea0003800000 */
[----:B------:R-:W-:Y:S01]  /*d740*/  BPT.TRAP 0x1 ;  /* 0x000000040000795c */ /* 0x000fe20000300000 */
.L_x_10584:
[----:B--2---:R-:W-:-:S05]  /*d750*/  VIADD R3, R7, 0x22860 ;  /* 0x0002286007037836 */ /* 0x004fca0000000000 */
[----:B-1----:R-:W-:-:S04]  /*d760*/  LEA R5, R16, R3, 0x3 ;  /* 0x0000000310057211 */ /* 0x002fc800078e18ff */
[----:B------:R-:W1:Y:S02]  /*d770*/  SYNCS.PHASECHK.TRANS64.TRYWAIT P0, [R5+URZ], R4 ;  /* 0x00000004050075a7 */ /* 0x000e64000800017f */
[----:B-1----:R-:W-:Y:S05]  /*d780*/  @!P0 BRA `(.L_x_10585) ;  /* 0x00000008001c8947 */ /* 0x002fea0003800000 */
.L_x_10608:
[----:B------:R-:W-:-:S07]  /*d790*/  IMAD R3, R2, 0x8, R3 ;  /* 0x0000000802037824 */ /* 0x000fce00078e0203 */
.L_x_10586:
[----:B--2---:R2:W3:Y:S02]  /*d7a0*/  SYNCS.PHASECHK.TRANS64.TRYWAIT P0, [R3+URZ], R0 ;  /* 0x00000000030075a7 */ /* 0x0044e4000800017f */
[----:B---3--:R-:W-:Y:S05]  /*d7b0*/  @!P0 NANOSLEEP.SYNCS 0x989680 ;  /* 0x009896800000895d */ /* 0x008fea0003900000 */
[----:B------:R-:W3:Y:S02]  /*d7c0*/  @!P0 SYNCS.PHASECHK.TRANS64 P0, [R3+URZ], R0 ;  /* 0x00000000030085a7 */ /* 0x000ee4000800007f */
[----:B---3--:R-:W-:Y:S05]  /*d7d0*/  @!P0 BRA `(.L_x_10586) ;  /* 0xfffffffc00f08947 */ /* 0x008fea000383ffff */
.L_x_10580:
[----:B------:R-:W-:Y:S05]  /*d7e0*/  BSYNC B0 ;  /* 0x0000000000007941 */ /* 0x000fea0003800000 */
.L_x_10579:
[----:B------:R-:W-:Y:S05]  /*d7f0*/  EXIT ;  /* 0x000000000000794d */ /* 0x000fea0003800000 */
.L_x_10486:
[----:B-1----:R-:W-:-:S04]  /*d800*/  MOV R3, UR49 ;  /* 0x0000003100037c02 */ /* 0x002fc80008000f00 */
[----:B------:R1:W2:Y:S03]  /*d810*/  SYNCS.PHASECHK.TRANS64.TRYWAIT P0, [R3+URZ+0x22800], R0 ;  /* 0x02280000030075a7 */ /* 0x0002a6000800017f */
[----:B--2---:R-:W-:Y:S05]  /*d820*/  @!P0 NANOSLEEP.SYNCS 0x989680 ;  /* 0x009896800000895d */ /* 0x004fea0003900000 */
[----:B------:R-:W2:Y:S02]  /*d830*/  @!P0 SYNCS.PHASECHK.TRANS64 P0, [R3+URZ+0x22800], R0 ;  /* 0x02280000030085a7 */ /* 0x000ea4000800007f */
[----:B--2---:R-:W-:Y:S05]  /*d840*/  @!P0 BRA `(.L_x_10486) ;  /* 0xfffffffc00ec8947 */ /* 0x004fea000383ffff */
[----:B------:R-:W-:Y:S05]  /*d850*/  BRA `(.L_x_10587) ;  /* 0xffffff3c00fc7947 */ /* 0x000fea000383ffff */
.L_x_10490:
[----:B--2---:R-:W-:-:S04]  /*d860*/  IMAD.U32 R0, RZ, RZ, UR21 ;  /* 0x00000015ff007e24 */ /* 0x004fc8000f8e00ff */
[----:B------:R2:W3:Y:S03]  /*d870*/  SYNCS.PHASECHK.TRANS64.TRYWAIT P1, [R0+URZ+0x22830], R7 ;  /* 0x02283007000075a7 */ /* 0x0004e6000802017f */
[----:B---3--:R-:W-:Y:S05]  /*d880*/  @!P1 NANOSLEEP.SYNCS 0x989680 ;  /* 0x009896800000995d */ /* 0x008fea0003900000 */
[----:B------:R-:W3:Y:S02]  /*d890*/  @!P1 SYNCS.PHASECHK.TRANS64 P1, [R0+URZ+0x22830], R7 ;  /* 0x02283007000095a7 */ /* 0x000ee4000802007f */
[----:B---3--:R-:W-:Y:S05]  /*d8a0*/  @!P1 BRA `(.L_x_10490) ;  /* 0xfffffffc00ec9947 */ /* 0x008fea000383ffff */
[----:B------:R-:W-:Y:S05]  /*d8b0*/  BRA `(.L_x_10489) ;  /* 0xffffff4000207947 */ /* 0x000fea000383ffff */
.L_x_10494:
[----:B--2---:R2:W3:Y:S02]  /*d8c0*/  SYNCS.PHASECHK.TRANS64.TRYWAIT P2, [R8+URZ+0x22850], R7 ;  /* 0x02285007080075a7 */ /* 0x0044e4000804017f */
[----:B---3--:R-:W-:Y:S05]  /*d8d0*/  @!P2 NANOSLEEP.SYNCS 0x989680 ;  /* 0x009896800000a95d */ /* 0x008fea0003900000 */
[----:B------:R-:W3:Y:S02]  /*d8e0*/  @!P2 SYNCS.PHASECHK.TRANS64 P2, [R8+URZ+0x22850], R7 ;  /* 0x022850070800a5a7 */ /* 0x000ee4000804007f */
[----:B---3--:R-:W-:Y:S05]  /*d8f0*/  @!P2 BRA `(.L_x_10494) ;  /* 0xfffffffc00f0a947 */ /* 0x008fea000383ffff */
[----:B------:R-:W-:Y:S05]  /*d900*/  BRA `(.L_x_10493) ;  /* 0xffffff5c008c7947 */ /* 0x000fea000383ffff */
.L_x_10499:
[----:B--2---:R-:W-:-:S04]  /*d910*/  MOV R5, UR30 ;  /* 0x0000001e00057c02 */ /* 0x004fc80008000f00 */
[----:B------:R2:W3:Y:S03]  /*d920*/  SYNCS.PHASECHK.TRANS64.TRYWAIT P2, [R5+URZ+0x22830], R6 ;  /* 0x02283006050075a7 */ /* 0x0004e6000804017f */
[----:B---3--:R-:W-:Y:S05]  /*d930*/  @!P2 NANOSLEEP.SYNCS 0x989680 ;  /* 0x009896800000a95d */ /* 0x008fea0003900000 */
[----:B------:R-:W3:Y:S02]  /*d940*/  @!P2 SYNCS.PHASECHK.TRANS64 P2, [R5+URZ+0x22830], R6 ;  /* 0x022830060500a5a7 */ /* 0x000ee4000804007f */
[----:B---3--:R-:W-:Y:S05]  /*d950*/  @!P2 BRA `(.L_x_10499) ;  /* 0xfffffffc00eca947 */ /* 0x008fea000383ffff */
[----:B------:R-:W-:Y:S05]  /*d960*/  BRA `(.L_x_10498) ;  /* 0xffffff6000a87947 */ /* 0x000fea000383ffff */
.L_x_10503:
[----:B--2---:R2:W3:Y:S02]  /*d970*/  SYNCS.PHASECHK.TRANS64.TRYWAIT P2, [R185+URZ+0x22850], R6 ;  /* 0x02285006b90075a7 */ /* 0x0044e4000804017f */
[----:B---3--:R-:W-:Y:S05]  /*d980*/  @!P2 NANOSLEEP.SYNCS 0x989680 ;  /* 0x009896800000a95d */ /* 0x008fea0003900000 */
[----:B------:R-:W3:Y:S02]  /*d990*/  @!P2 SYNCS.PHASECHK.TRANS64 P2, [R185+URZ+0x22850], R6 ;  /* 0x02285006b900a5a7 */ /* 0x000ee4000804007f */
[----:B---3--:R-:W-:Y:S05]  /*d9a0*/  @!P2 BRA `(.L_x_10503) ;  /* 0xfffffffc00f0a947 */ /* 0x008fea000383ffff */
[----:B------:R-:W-:Y:S05]  /*d9b0*/  BRA `(.L_x_10502) ;  /* 0xffffff8800007947 */ /* 0x000fea000383ffff */
.L_x_10509:
[----:B--2---:R-:W-:-:S04]  /*d9c0*/  IMAD.U32 R5, RZ, RZ, UR23 ;  /* 0x00000017ff057e24 */ /* 0x004fc8000f8e00ff */
[----:B------:R2:W3:Y:S03]  /*d9d0*/  SYNCS.PHASECHK.TRANS64.TRYWAIT P2, [R5+URZ+0x22830], R6 ;  /* 0x02283006050075a7 */ /* 0x0004e6000804017f */
[----:B---3--:R-:W-:Y:S05]  /*d9e0*/  @!P2 NANOSLEEP.SYNCS 0x989680 ;  /* 0x009896800000a95d */ /* 0x008fea0003900000 */
[----:B------:R-:W3:Y:S02]  /*d9f0*/  @!P2 SYNCS.PHASECHK.TRANS64 P2, [R5+URZ+0x22830], R6 ;  /* 0x022830060500a5a7 */ /* 0x000ee4000804007f */
[----:B---3--:R-:W-:Y:S05]  /*da00*/  @!P2 BRA `(.L_x_10509) ;  /* 0xfffffffc00eca947 */ /* 0x008fea000383ffff */
[----:B------:R-:W-:Y:S05]  /*da10*/  BRA `(.L_x_10508) ;  /* 0xffffff8800fc7947 */ /* 0x000fea000383ffff */
.L_x_10513:
[----:B--2---:R2:W3:Y:S02]  /*da20*/  SYNCS.PHASECHK.TRANS64.TRYWAIT P2, [R199+URZ+0x22850], R6 ;  /* 0x02285006c70075a7 */ /* 0x0044e4000804017f */
[----:B---3--:R-:W-:Y:S05]  /*da30*/  @!P2 NANOSLEEP.SYNCS 0x989680 ;  /* 0x009896800000a95d */ /* 0x008fea0003900000 */
[----:B------:R-:W3:Y:S02]  /*da40*/  @!P2 SYNCS.PHASECHK.TRANS64 P2, [R199+URZ+0x22850], R6 ;  /* 0x02285006c700a5a7 */ /* 0x000ee4000804007f */
[----:B---3--:R-:W-:Y:S05]  /*da50*/  @!P2 BRA `(.L_x_10513) ;  /* 0xfffffffc00f0a947 */ /* 0x008fea000383ffff */
[----:B------:R-:W-:Y:S05]  /*da60*/  BRA `(.L_x_10512) ;  /* 0xffffffa800907947 */ /* 0x000fea000383ffff */
.L_x_10538:
        /* <DEDUP_REMOVED lines=10> */
.L_x_10588:
[----:B------:R-:W-:Y:S05]  /*db10*/  BRA `(.L_x_10589) ;  /* 0xffffffdc00247947 */ /* 0x000fea000383ffff */
.L_x_10539:
[----:B------:R-:W-:Y:S01]  /*db20*/  BSSY B0, `(.L_x_10590) ;  /* 0x0000006000007945 */ /* 0x000fe20003800000 */
[----:B------:R-:W-:-:S07]  /*db30*/  MOV R15, 0xffffffff ;  /* 0xffffffff000f7802 */ /* 0x000fce0000000f00 */
[----:B------:R-:W-:Y:S05]  /*db40*/  WARPSYNC.COLLECTIVE R15, `(.L_x_10591) ;  /* 0x000000000f0c7348 */ /* 0x000fea0003c00000 */
[----:B------:R-:W-:Y:S02]  /*db50*/  ELECT P6, UR62, PT ;  /* 0x00000000003e782f */ /* 0x000fe400038c0000 */
[----:B------:R-:W-:Y:S01]  /*db60*/  MOV R14, UR62 ;  /* 0x0000003e000e7c02 */ /* 0x000fe20008000f00 */
[----:B------:R-:W-:Y:S10]  /*db70*/  ENDCOLLECTIVE ;  /* 0x000000000000791b */ /* 0x000ff40003800000 */
.L_x_10591:
[----:B------:R-:W-:Y:S05]  /*db80*/  BSYNC B0 ;  /* 0x0000000000007941 */ /* 0x000fea0003800000 */
.L_x_10590:
[----:B------:R-:W-:Y:S05]  /*db90*/  BRA `(.L_x_10592) ;  /* 0xffffffdc00147947 */ /* 0x000fea000383ffff */
.L_x_10542:
[----:B-1----:R1:W2:Y:S02]  /*dba0*/  SYNCS.PHASECHK.TRANS64.TRYWAIT P2, [R8+URZ+0x22840], R5 ;  /* 0x02284005080075a7 */ /* 0x0022a4000804017f */
[----:B--2---:R-:W-:Y:S05]  /*dbb0*/  @!P2 NANOSLEEP.SYNCS 0x989680 ;  /* 0x009896800000a95d */ /* 0x004fea0003900000 */
[----:B------:R-:W2:Y:S02]  /*dbc0*/  @!P2 SYNCS.PHASECHK.TRANS64 P2, [R8+URZ+0x22840], R5 ;  /* 0x022840050800a5a7 */ /* 0x000ea4000804007f */
[----:B--2---:R-:W-:Y:S05]  /*dbd0*/  @!P2 BRA `(.L_x_10542) ;  /* 0xfffffffc00f0a947 */ /* 0x004fea000383ffff */
[----:B------:R-:W-:Y:S05]  /*dbe0*/  BRA `(.L_x_10593) ;  /* 0xffffffdc00707947 */ /* 0x000fea000383ffff */
.L_x_10544:
[----:B-1----:R-:W-:-:S04]  /*dbf0*/  IMAD.U32 R8, RZ, RZ, UR37 ;  /* 0x00000025ff087e24 */ /* 0x002fc8000f8e00ff */
[----:B------:R1:W2:Y:S03]  /*dc00*/  SYNCS.PHASECHK.TRANS64.TRYWAIT P2, [R8+URZ+0x22820], R5 ;  /* 0x02282005080075a7 */ /* 0x0002a6000804017f */
[----:B--2---:R-:W-:Y:S05]  /*dc10*/  @!P2 NANOSLEEP.SYNCS 0x989680 ;  /* 0x009896800000a95d */ /* 0x004fea0003900000 */
[----:B------:R-:W2:Y:S02]  /*dc20*/  @!P2 SYNCS.PHASECHK.TRANS64 P2, [R8+URZ+0x22820], R5 ;  /* 0x022820050800a5a7 */ /* 0x000ea4000804007f */
[----:B--2---:R-:W-:Y:S05]  /*dc30*/  @!P2 BRA `(.L_x_10544) ;  /* 0xfffffffc00eca947 */ /* 0x004fea000383ffff */
[----:B------:R-:W-:Y:S05]  /*dc40*/  BRA `(.L_x_10594) ;  /* 0xffffffe000107947 */ /* 0x000fea000383ffff */
.L_x_10547:
[----:B-1----:R1:W2:Y:S02]  /*dc50*/  SYNCS.PHASECHK.TRANS64.TRYWAIT P2, [R8+URZ+0x22860], R5 ;  /* 0x02286005080075a7 */ /* 0x0022a4000804017f */
[----:B--2---:R-:W-:Y:S05]  /*dc60*/  @!P2 NANOSLEEP.SYNCS 0x989680 ;  /* 0x009896800000a95d */ /* 0x004fea0003900000 */
[----:B------:R-:W2:Y:S02]  /*dc70*/  @!P2 SYNCS.PHASECHK.TRANS64 P2, [R8+URZ+0x22860], R5 ;  /* 0x022860050800a5a7 */ /* 0x000ea4000804007f */
[----:B--2---:R-:W-:Y:S05]  /*dc80*/  @!P2 BRA `(.L_x_10547) ;  /* 0xfffffffc00f0a947 */ /* 0x004fea000383ffff */
[----:B------:R-:W-:Y:S05]  /*dc90*/  BRA `(.L_x_10595) ;  /* 0xffffffe000247947 */ /* 0x000fea000383ffff */
.L_x_10554:
[----:B-1----:R1:W2:Y:S02]  /*dca0*/  SYNCS.PHASECHK.TRANS64.TRYWAIT P3, [R2+URZ+0x22840], R3 ;  /* 0x02284003020075a7 */ /* 0x0022a4000806017f */
[----:B--2---:R-:W-:Y:S05]  /*dcb0*/  @!P3 NANOSLEEP.SYNCS 0x989680 ;  /* 0x009896800000b95d */ /* 0x004fea0003900000 */
[----:B------:R-:W2:Y:S02]  /*dcc0*/  @!P3 SYNCS.PHASECHK.TRANS64 P3, [R2+URZ+0x22840], R3 ;  /* 0x022840030200b5a7 */ /* 0x000ea4000806007f */
[----:B--2---:R-:W-:Y:S05]  /*dcd0*/  @!P3 BRA `(.L_x_10554) ;  /* 0xfffffffc00f0b947 */ /* 0x004fea000383ffff */
[----:B------:R-:W-:Y:S05]  /*dce0*/  BRA `(.L_x_10596) ;  /* 0xffffffe400587947 */ /* 0x000fea000383ffff */
.L_x_10556:
[----:B--2---:R2:W3:Y:S02]  /*dcf0*/  SYNCS.PHASECHK.TRANS64.TRYWAIT P3, [R2+URZ+0x22860], R3 ;  /* 0x02286003020075a7 */ /* 0x0044e4000806017f */
[----:B---3--:R-:W-:Y:S05]  /*dd00*/  @!P3 NANOSLEEP.SYNCS 0x989680 ;  /* 0x009896800000b95d */ /* 0x008fea0003900000 */
[----:B------:R-:W3:Y:S02]  /*dd10*/  @!P3 SYNCS.PHASECHK.TRANS64 P3, [R2+URZ+0x22860], R3 ;  /* 0x022860030200b5a7 */ /* 0x000ee4000806007f */
[----:B---3--:R-:W-:Y:S05]  /*dd20*/  @!P3 BRA `(.L_x_10556) ;  /* 0xfffffffc00f0b947 */ /* 0x008fea000383ffff */
[----:B------:R-:W-:Y:S05]  /*dd30*/  BRA `(.L_x_10597) ;  /* 0xffffffe400a07947 */ /* 0x000fea000383ffff */
.L_x_10562:
[----:B-1----:R1:W2:Y:S02]  /*dd40*/  SYNCS.PHASECHK.TRANS64.TRYWAIT P3, [R3+URZ+0x22840], R2 ;  /* 0x02284002030075a7 */ /* 0x0022a4000806017f */
[----:B--2---:R-:W-:Y:S05]  /*dd50*/  @!P3 NANOSLEEP.SYNCS 0x989680 ;  /* 0x009896800000b95d */ /* 0x004fea0003900000 */
[----:B------:R-:W2:Y:S02]  /*dd60*/  @!P3 SYNCS.PHASECHK.TRANS64 P3, [R3+URZ+0x22840], R2 ;  /* 0x022840020300b5a7 */ /* 0x000ea4000806007f */
[----:B--2---:R-:W-:Y:S05]  /*dd70*/  @!P3 BRA `(.L_x_10562) ;  /* 0xfffffffc00f0b947 */ /* 0x004fea000383ffff */
[----:B------:R-:W-:Y:S05]  /*dd80*/  BRA `(.L_x_10598) ;  /* 0xffffffe800c07947 */ /* 0x000fea000383ffff */
.L_x_10564:
[----:B---3--:R3:W4:Y:S02]  /*dd90*/  SYNCS.PHASECHK.TRANS64.TRYWAIT P3, [R3+URZ+0x22860], R2 ;  /* 0x02286002030075a7 */ /* 0x008724000806017f */
[----:B----4-:R-:W-:Y:S05]  /*dda0*/  @!P3 NANOSLEEP.SYNCS 0x989680 ;  /* 0x009896800000b95d */ /* 0x010fea0003900000 */
[----:B------:R-:W4:Y:S02]  /*ddb0*/  @!P3 SYNCS.PHASECHK.TRANS64 P3, [R3+URZ+0x22860], R2 ;  /* 0x022860020300b5a7 */ /* 0x000f24000806007f */
[----:B----4-:R-:W-:Y:S05]  /*ddc0*/  @!P3 BRA `(.L_x_10564) ;  /* 0xfffffffc00f0b947 */ /* 0x010fea000383ffff */
[----:B------:R-:W-:Y:S05]  /*ddd0*/  BRA `(.L_x_10599) ;  /* 0xffffffec00087947 */ /* 0x000fea000383ffff */
.L_x_10569:
[----:B-1----:R1:W2:Y:S02]  /*dde0*/  SYNCS.PHASECHK.TRANS64.TRYWAIT P3, [R2+URZ+0x22840], R3 ;  /* 0x02284003020075a7 */ /* 0x0022a4000806017f */
[----:B--2---:R-:W-:Y:S05]  /*ddf0*/  @!P3 NANOSLEEP.SYNCS 0x989680 ;  /* 0x009896800000b95d */ /* 0x004fea0003900000 */
[----:B------:R-:W2:Y:S02]  /*de00*/  @!P3 SYNCS.PHASECHK.TRANS64 P3, [R2+URZ+0x22840], R3 ;  /* 0x022840030200b5a7 */ /* 0x000ea4000806007f */
[----:B--2---:R-:W-:Y:S05]  /*de10*/  @!P3 BRA `(.L_x_10569) ;  /* 0xfffffffc00f0b947 */ /* 0x004fea000383ffff */
[----:B------:R-:W-:Y:S05]  /*de20*/  BRA `(.L_x_10600) ;  /* 0xfffffff000107947 */ /* 0x000fea000383ffff */
.L_x_10571:
[----:B---3--:R3:W4:Y:S02]  /*de30*/  SYNCS.PHASECHK.TRANS64.TRYWAIT P3, [R2+URZ+0x22860], R3 ;  /* 0x02286003020075a7 */ /* 0x008724000806017f */
[----:B----4-:R-:W-:Y:S05]  /*de40*/  @!P3 NANOSLEEP.SYNCS 0x989680 ;  /* 0x009896800000b95d */ /* 0x010fea0003900000 */
[----:B------:R-:W4:Y:S02]  /*de50*/  @!P3 SYNCS.PHASECHK.TRANS64 P3, [R2+URZ+0x22860], R3 ;  /* 0x022860030200b5a7 */ /* 0x000f24000806007f */
[----:B----4-:R-:W-:Y:S05]  /*de60*/  @!P3 BRA `(.L_x_10571) ;  /* 0xfffffffc00f0b947 */ /* 0x010fea000383ffff */
[----:B------:R-:W-:Y:S05]  /*de70*/  BRA `(.L_x_10601) ;  /* 0xfffffff000587947 */ /* 0x000fea000383ffff */
.L_x_10576:
[----:B------:R-:W-:Y:S01]  /*de80*/  BSSY B0, `(.L_x_10602) ;  /* 0x0000007000007945 */ /* 0x000fe20003800000 */
[----:B--2---:R-:W-:Y:S01]  /*de90*/  MOV R12, RZ ;  /* 0x000000ff000c7202 */ /* 0x004fe20000000f00 */
[----:B------:R-:W-:Y:S01]  /*dea0*/  IMAD.MOV.U32 R11, RZ, RZ, 0x1f ;  /* 0x0000001fff0b7424 */ /* 0x000fe200078e00ff */
[----:B------:R-:W-:-:S07]  /*deb0*/  MOV R15, 0xffffffff ;  /* 0xffffffff000f7802 */ /* 0x000fce0000000f00 */
[----:B-1-34-:R-:W-:Y:S05]  /*dec0*/  WARPSYNC.COLLECTIVE R15, `(.L_x_10603) ;  /* 0x000000000f087348 */ /* 0x01afea0003c00000 */
[----:B------:R2:W1:Y:S02]  /*ded0*/  SHFL.IDX P6, R14, R13, R12, R11 ;  /* 0x0000000c0d0e7389 */ /* 0x00046400000c000b */
[----:B-1234-:R-:W-:Y:S01]  /*dee0*/  ENDCOLLECTIVE ;  /* 0x000000000000791b */ /* 0x01efe20003800000 */
.L_x_10603:
[----:B------:R-:W-:Y:S05]  /*def0*/  BSYNC B0 ;  /* 0x0000000000007941 */ /* 0x000fea0003800000 */
.L_x_10602:
[----:B------:R-:W-:Y:S05]  /*df00*/  BRA `(.L_x_10604) ;  /* 0xfffffff4003c7947 */ /* 0x000fea000383ffff */
.L_x_10578:
[----:B-1----:R1:W2:Y:S02]  /*df10*/  SYNCS.PHASECHK.TRANS64.TRYWAIT P0, [R7+URZ+0x22820], R0 ;  /* 0x02282000070075a7 */ /* 0x0022a4000800017f */
[----:B--2---:R-:W-:Y:S05]  /*df20*/  @!P0 NANOSLEEP.SYNCS 0x989680 ;  /* 0x009896800000895d */ /* 0x004fea0003900000 */
[----:B------:R-:W2:Y:S02]  /*df30*/  @!P0 SYNCS.PHASECHK.TRANS64 P0, [R7+URZ+0x22820], R0 ;  /* 0x02282000070085a7 */ /* 0x000ea4000800007f */
[----:B--2---:R-:W-:Y:S05]  /*df40*/  @!P0 BRA `(.L_x_10578) ;  /* 0xfffffffc00f08947 */ /* 0x004fea000383ffff */
[----:B------:R-:W-:Y:S05]  /*df50*/  BRA `(.L_x_10605) ;  /* 0xfffffff400847947 */ /* 0x000fea000383ffff */
.L_x_10582:
[----:B-1----:R1:W2:Y:S02]  /*df60*/  SYNCS.PHASECHK.TRANS64.TRYWAIT P0, [R5+URZ], R4 ;  /* 0x00000004050075a7 */ /* 0x0022a4000800017f */
[----:B--2---:R-:W-:Y:S05]  /*df70*/  @!P0 NANOSLEEP.SYNCS 0x989680 ;  /* 0x009896800000895d */ /* 0x004fea0003900000 */
[----:B------:R-:W2:Y:S02]  /*df80*/  @!P0 SYNCS.PHASECHK.TRANS64 P0, [R5+URZ], R4 ;  /* 0x00000004050085a7 */ /* 0x000ea4000800007f */
[----:B--2---:R-:W-:Y:S05]  /*df90*/  @!P0 BRA `(.L_x_10582) ;  /* 0xfffffffc00f08947 */ /* 0x004fea000383ffff */
[----:B------:R-:W-:Y:S05]  /*dfa0*/  BRA `(.L_x_10606) ;  /* 0xfffffff400d87947 */ /* 0x000fea000383ffff */
.L_x_10583:
[----:B--2---:R2:W3:Y:S02]  /*dfb0*/  SYNCS.PHASECHK.TRANS64.TRYWAIT P0, [R3+URZ], R0 ;  /* 0x00000000030075a7 */ /* 0x0044e4000800017f */
[----:B---3--:R-:W-:Y:S05]  /*dfc0*/  @!P0 NANOSLEEP.SYNCS 0x989680 ;  /* 0x009896800000895d */ /* 0x008fea0003900000 */
[----:B------:R-:W3:Y:S02]  /*dfd0*/  @!P0 SYNCS.PHASECHK.TRANS64 P0, [R3+URZ], R0 ;  /* 0x00000000030085a7 */ /* 0x000ee4000800007f */
[----:B---3--:R-:W-:Y:S05]  /*dfe0*/  @!P0 BRA `(.L_x_10583) ;  /* 0xfffffffc00f08947 */ /* 0x008fea000383ffff */
[----:B------:R-:W-:Y:S05]  /*dff0*/  BRA `(.L_x_10607) ;  /* 0xfffffff400cc7947 */ /* 0x000fea000383ffff */
.L_x_10585:
[----:B-1----:R1:W2:Y:S02]  /*e000*/  SYNCS.PHASECHK.TRANS64.TRYWAIT P0, [R5+URZ], R4 ;  /* 0x00000004050075a7 */ /* 0x0022a4000800017f */
[----:B--2---:R-:W-:Y:S05]  /*e010*/  @!P0 NANOSLEEP.SYNCS 0x989680 ;  /* 0x009896800000895d */ /* 0x004fea0003900000 */
[----:B------:R-:W2:Y:S02]  /*e020*/  @!P0 SYNCS.PHASECHK.TRANS64 P0, [R5+URZ], R4 ;  /* 0x00000004050085a7 */ /* 0x000ea4000800007f */
[----:B--2---:R-:W-:Y:S05]  /*e030*/  @!P0 BRA `(.L_x_10585) ;  /* 0xfffffffc00f08947 */ /* 0x004fea000383ffff */
[----:B------:R-:W-:Y:S05]  /*e040*/  BRA `(.L_x_10608) ;  /* 0xfffffff400d07947 */ /* 0x000fea000383ffff */
.L_x_10609:
        /* <DEDUP_REMOVED lines=11> */
.L_x_11974:


//--------------------- .text._ZN7cutlass13device_kernelIN5flash11enable_sm90INS1_16FlashAttnFwdSm90INS1_25CollectiveMainloopFwdSm90ILi2EN4cute5tupleIJNS5_1CILi1EEES8_S8_EEENS6_IJNS7_ILi128EEENS7_ILi96EEENS7_ILi64EEEEEELi256ENS_10bfloat16_tEfNS_4arch4Sm90ELb1ELb0ELb1ELb0ELb0ELb0ELb1ELb1ELb0ELb0ELb0ELb0EEENS1_21CollectiveEpilogueFwdINS6_IJSA_NS7_ILi256EEESB_EEES9_SE_SG_Li256ELb0ELb0ELb0ELb0EEENS1_30DynamicPersistentTileSchedulerILi256ELi32ELb0ELb0ELb1EEEEEEEEEvNT_6ParamsE --------------------------
	.section	.text._ZN7cutlass13device_kernelIN5flash11enable_sm90INS1_16FlashAttnFwdSm90INS1_25CollectiveMainloopFwdSm90ILi2EN4cute5tupleIJNS5_1CILi1EEES8_S8_EEENS6_IJNS7_ILi128EEENS7_ILi96EEENS7_ILi64EEEEEELi256ENS_10bfloat16_tEfNS_4arch4Sm90ELb1ELb0ELb1ELb0ELb0ELb0ELb1ELb1ELb0ELb0ELb0ELb0EEENS1_21CollectiveEpilogueFwdINS6_IJSA_NS7_ILi256EEESB_EEES9_SE_SG_Li256ELb0ELb0ELb0ELb0EEENS1_30DynamicPersistentTileSchedulerILi256ELi32ELb0ELb0ELb1EEEEEEEEEvNT_6ParamsE,"ax",@progbits
	.align	128
.text._ZN7cutlass13device_kernelIN5flash11enable_sm90INS1_16FlashAttnFwdSm90INS1_25CollectiveMainloopFwdSm90ILi2EN4cute5tupleIJNS5_1CILi1EEES8_S8_EEENS6_IJNS7_ILi128EEENS7_ILi96EEENS7_ILi64EEEEEELi256ENS_10bfloat16_tEfNS_4arch4Sm90ELb1ELb0ELb1ELb0ELb0ELb0ELb1ELb1ELb0ELb0ELb0ELb0EEENS1_21CollectiveEpilogueFwdINS6_IJSA_NS7_ILi256EEESB_EEES9_SE_SG_Li256ELb0ELb0ELb0ELb0EEENS1_30DynamicPersistentTileSchedulerILi256ELi32ELb0ELb0ELb1EEEEEEEEEvNT_6ParamsE:
        .type           _ZN7cutlass13device_kernelIN5flash11enable_sm90INS1_16FlashAttnFwdSm90INS1_25CollectiveMainloopFwdSm90ILi2EN4cute5tupleIJNS5_1CILi1EEES8_S8_EEENS6_IJNS7_ILi128EEENS7_ILi96EEENS7_ILi64EEEEEELi256ENS_10bfloat16_tEfNS_4arch4Sm90ELb1ELb0ELb1ELb0ELb0ELb0ELb1ELb1ELb0ELb0ELb0ELb0EEENS1_21CollectiveEpilogueFwdINS6_IJSA_NS7_ILi256EEESB_EEES9_SE_SG_Li256ELb0ELb0ELb0ELb0EEENS1_30DynamicPersistentTileSchedulerILi256ELi32ELb0ELb0ELb1EEEEEEEEEvNT_6ParamsE,@function
        .size           _ZN7cutlass13device_kernelIN5flash11enable_sm90INS1_16FlashAttnFwdSm90INS1_25CollectiveMainloopFwdSm90ILi2EN4cute5tupleIJNS5_1CILi1EEES8_S8_EEENS6_IJNS7_ILi128EEENS7_ILi96EEENS7_ILi64EEEEEELi256ENS_10bfloat16_tEfNS_4arch4Sm90ELb1ELb0ELb1ELb0ELb0ELb0ELb1ELb1ELb0ELb0ELb0ELb0EEENS1_21CollectiveEpilogueFwdINS6_IJSA_NS7_ILi256EEESB_EEES9_SE_SG_Li256ELb0ELb0ELb0ELb0EEENS1_30DynamicPersistentTileSchedulerILi256ELi32ELb0ELb0ELb1EEEEEEEEEvNT_6ParamsE,(.L_x_11975 - _ZN7cutlass13device_kernelIN5flash11enable_sm90INS1_16FlashAttnFwdSm90INS1_25CollectiveMainloopFwdSm90ILi2EN4cute5tupleIJNS5_1CILi1EEES8_S8_EEENS6_IJNS7_ILi128EEENS7_ILi96EEENS7_ILi64EEEEEELi256ENS_10bfloat16_tEfNS_4arch4Sm90ELb1ELb0ELb1ELb0ELb0ELb0ELb1ELb1ELb0ELb0ELb0ELb0EEENS1_21CollectiveEpilogueFwdINS6_IJSA_NS7_ILi256EEESB_EEES9_SE_SG_Li256ELb0ELb0ELb0ELb0EEENS1_30DynamicPersistentTileSchedulerILi256ELi32ELb0ELb0ELb1EEEEEEEEEvNT_6ParamsE)
        .other          _ZN7cutlass13device_kernelIN5flash11enable_sm90INS1_16FlashAttnFwdSm90INS1_25CollectiveMainloopFwdSm90ILi2EN4cute5tupleIJNS5_1CILi1EEES8_S8_EEENS6_IJNS7_ILi128EEENS7_ILi96EEENS7_ILi64EEEEEELi256ENS_10bfloat16_tEfNS_4arch4Sm90ELb1ELb0ELb1ELb0ELb0ELb0ELb1ELb1ELb0ELb0ELb0ELb0EEENS1_21CollectiveEpilogueFwdINS6_IJSA_NS7_ILi256EEESB_EEES9_SE_SG_Li256ELb0ELb0ELb0ELb0EEENS1_30DynamicPersistentTileSchedulerILi256ELi32ELb0ELb0ELb1EEEEEEEEEvNT_6ParamsE,@"STO_CUDA_ENTRY STV_DEFAULT"
_ZN7cutlass13device_kernelIN5flash11enable_sm90INS1_16FlashAttnFwdSm90INS1_25CollectiveMainloopFwdSm90ILi2EN4cute5tupleIJNS5_1CILi1EEES8_S8_EEENS6_IJNS7_ILi128EEENS7_ILi96EEENS7_ILi64EEEEEELi256ENS_10bfloat16_tEfNS_4arch4Sm90ELb1ELb0ELb1ELb0ELb0ELb0ELb1ELb1ELb0ELb0ELb0ELb0EEENS1_21CollectiveEpilogueFwdINS6_IJSA_NS7_ILi256EEESB_EEES9_SE_SG_Li256ELb0ELb0ELb0ELb0EEENS1_30DynamicPersistentTileSchedulerILi256ELi32ELb0ELb0ELb1EEEEEEEEEvNT_6ParamsE:
        /* <DEDUP_REMOVED lines=26> */
.L_x_10611:
[----:B------:R-:W-:Y:S05]  /*01a0*/  BSYNC B0 ;  /* 0x0000000000007941 */ /* 0x000fea0003800000 */
.L_x_10610:
        /* <DEDUP_REMOVED lines=38> */
.L_x_10612:
        /* <DEDUP_REMOVED lines=22> */
.L_x_10613:
        /* <DEDUP_REMOVED lines=18> */
.L_x_10614:
        /* <DEDUP_REMOVED lines=22> */
.L_x_10615:
        /* <DEDUP_REMOVED lines=22> */
.L_x_10616:
[----:B---3--:R-:W-:Y:S01]  /*0950*/  ISETP.NE.AND P0, PT, R2, RZ, PT ;  /* 0x000000ff0200720c */ /* 0x008fe20003f05270 */
[----:B------:R-:W-:Y:S01]  /*0960*/  IMAD.MOV.U32 R2, RZ, RZ, 0x1 ;  /* 0x00000001ff027424 */ /* 0x000fe200078e00ff */
[----:B------:R-:W-:Y:S01]  /*0970*/  NOP ;  /* 0x0000000000007918 */ /* 0x000fe20000000000 */
[----:B------:R-:W-:-:S03]  /*0980*/  ULDC.64 UR46, c[0x0][0x208] ;  /* 0x00008200002e7ab9 */ /* 0x000fc60000000a00 */
[----:B------:R-:W-:-:S05]  /*0990*/  SEL R2, R2, 0x2, !P0 ;  /* 0x0000000202027807 */ /* 0x000fca0004000000 */
[----:B------:R3:W-:Y:S01]  /*09a0*/  STL [R1+0x8], R2 ;  /* 0x0000080201007387 */ /* 0x0007e20000100800 */
[----:B-12-4-:R-:W-:Y:S06]  /*09b0*/  BAR.SYNC.DEFER_BLOCKING 0x0 ;  /* 0x0000000000007b1d */ /* 0x016fec0000010000 */
[----:B------:R-:W-:Y:S05]  /*09c0*/  @!P0 BRA `(.L_x_10617) ;  /* 0x000000b800608947 */ /* 0x000fea0003800000 */
.L_x_10618:
[----:B------:R-:W-:-:S08]  /*09d0*/  NOP ;  /* 0x0000000000007918 */ /* 0x000fd00000000000 */
[----:B------:R-:W1:Y:S02]  /*09e0*/  USETMAXREG.TRY_ALLOC.CTAPOOL UP0, 0xf0 ;  /* 0x000000f0000079c8 */ /* 0x000e640008000600 */
[----:B-1----:R-:W-:-:S13]  /*09f0*/  PLOP3.LUT P0, PT, PT, PT, UP0, 0x80, 0x0 ;  /* 0x000000000000781c */ /* 0x002fda0003f0f008 */
[----:B------:R-:W-:Y:S05]  /*0a00*/  @!P0 BRA `(.L_x_10618) ;  /* 0xfffffffc00f08947 */ /* 0x000fea000383ffff */
[----:B------:R-:W1:Y:S01]  /*0a10*/  S2R R0, SR_TID.X ;  /* 0x0000000000007919 */ /* 0x000e620000002100 */
[----:B------:R-:W2:Y:S08]  /*0a20*/  S2UR UR7, SR_CTAID.X ;  /* 0x00000000000779c3 */ /* 0x000eb00000002500 */
[----:B------:R-:W-:Y:S08]  /*0a30*/  BAR.ARV 0x4, 0x120 ;  /* 0x0104800000007b1d */ /* 0x000ff00000002000 */
[----:B------:R-:W-:Y:S06]  /*0a40*/  BAR.ARV 0x8, 0x120 ;  /* 0x0204800000007b1d */ /* 0x000fec0000002000 */
[----:B-1----:R-:W-:-:S04]  /*0a50*/  SHF.R.U32.HI R0, RZ, 0x7, R0 ;  /* 0x00000007ff007819 */ /* 0x002fc80000011600 */
[----:B------:R-:W-:Y:S02]  /*0a60*/  ISETP.NE.AND P0, PT, R0, 0x1, PT ;  /* 0x000000010000780c */ /* 0x000fe40003f05270 */
[----:B------:R-:W2:Y:S11]  /*0a70*/  LDC R0, c[0x0][0xea8] ;  /* 0x0003aa00ff007b82 */ /* 0x000eb60000000800 */
[----:B------:R-:W-:Y:S06]  /*0a80*/  @!P0 BAR.ARV 0x9, 0x100 ;  /* 0x0244000000008b1d */ /* 0x000fec0000002000 */
[----:B--2---:R-:W-:-:S13]  /*0a90*/  ISETP.LE.AND P0, PT, R0, UR7, PT ;  /* 0x0000000700007c0c */ /* 0x004fda000bf03270 */
[----:B------:R-:W-:Y:S05]  /*0aa0*/  @P0 EXIT ;  /* 0x000000000000094d */ /* 0x000fea0003800000 */
[----:B------:R-:W2:Y:S01]  /*0ab0*/  LDL.LU R11, [R1+0x8] ;  /* 0x00000800010b7983 */ /* 0x000ea20000300800 */
[----:B---3--:R-:W1:Y:S01]  /*0ac0*/  S2R R2, SR_TID.X ;  /* 0x0000000000027919 */ /* 0x008e620000002100 */
[----:B------:R-:W3:Y:S08]  /*0ad0*/  S2UR UR4, SR_CgaCtaId ;  /* 0x00000000000479c3 */ /* 0x000ef00000008800 */
[----:B------:R-:W4:Y:S01]  /*0ae0*/  S2UR UR6, SR_SWINHI ;  /* 0x00000000000679c3 */ /* 0x000f220000002f00 */
[----:B-1----:R-:W-:-:S05]  /*0af0*/  VIADD R227, R2, 0xffffff80 ;  /* 0xffffff8002e37836 */ /* 0x002fca0000000000 */
[----:B------:R-:W-:-:S04]  /*0b00*/  SHF.R.S32.HI R0, RZ, 0x1f, R227 ;  /* 0x0000001fff007819 */ /* 0x000fc800000114e3 */
[----:B------:R-:W-:-:S04]  /*0b10*/  LEA.HI R2, R0, R227, RZ, 0x7 ;  /* 0x000000e300027211 */ /* 0x000fc800078f38ff */
[----:B------:R-:W-:Y:S02]  /*0b20*/  LOP3.LUT R4, R2, 0xffffff80, RZ, 0xc0, !PT ;  /* 0xffffff8002047812 */ /* 0x000fe400078ec0ff */
[CC--:B------:R-:W-:Y:S02]  /*0b30*/  LEA.HI R3, R0.reuse, R227.reuse, RZ, 0x4 ;  /* 0x000000e300037211 */ /* 0x0c0fe400078f20ff */
[----:B------:R-:W-:Y:S02]  /*0b40*/  IADD3 R224, R227, -R4, RZ ;  /* 0x80000004e3e07210 */ /* 0x000fe40007ffe0ff */
[----:B------:R-:W-:Y:S02]  /*0b50*/  LEA.HI R4, R0, R227, RZ, 0x5 ;  /* 0x000000e300047211 */ /* 0x000fe400078f28ff */
[----:B------:R-:W-:Y:S02]  /*0b60*/  SHF.R.S32.HI R6, RZ, 0x4, R3 ;  /* 0x00000004ff067819 */ /* 0x000fe40000011403 */
[----:B------:R-:W-:-:S02]  /*0b70*/  SHF.R.S32.HI R7, RZ, 0x1f, R224 ;  /* 0x0000001fff077819 */ /* 0x000fc400000114e0 */
[----:B------:R-:W-:Y:S02]  /*0b80*/  SHF.R.S32.HI R5, RZ, 0x5, R4 ;  /* 0x00000005ff057819 */ /* 0x000fe40000011404 */
[C---:B------:R-:W-:Y:S02]  /*0b90*/  LOP3.LUT R4, R3.reuse, 0x3fffff0, RZ, 0xc0, !PT ;  /* 0x03fffff003047812 */ /* 0x040fe400078ec0ff */
[----:B------:R-:W-:Y:S02]  /*0ba0*/  LEA.HI R3, R3, R6, RZ, 0x1 ;  /* 0x0000000603037211 */ /* 0x000fe400078f08ff */
[----:B------:R-:W-:Y:S02]  /*0bb0*/  LEA.HI R8, R7, R224, RZ, 0x2 ;  /* 0x000000e007087211 */ /* 0x000fe400078f10ff */
[----:B------:R-:W-:Y:S02]  /*0bc0*/  LOP3.LUT R3, R3, 0x1ffffffe, RZ, 0xc0, !PT ;  /* 0x1ffffffe03037812 */ /* 0x000fe400078ec0ff */
[----:B------:R-:W-:-:S02]  /*0bd0*/  SHF.R.S32.HI R9, RZ, 0x2, R8 ;  /* 0x00000002ff097819 */ /* 0x000fc40000011408 */
[----:B------:R-:W-:Y:S01]  /*0be0*/  SHF.R.S32.HI R10, RZ, 0x1f, R8 ;  /* 0x0000001fff0a7819 */ /* 0x000fe20000011408 */
[----:B------:R-:W-:Y:S01]  /*0bf0*/  IMAD.IADD R6, R6, 0x1, -R3 ;  /* 0x0000000106067824 */ /* 0x000fe200078e0a03 */
[----:B------:R-:W-:Y:S01]  /*0c00*/  SHF.R.S32.HI R3, RZ, 0x7, R2 ;  /* 0x00000007ff037819 */ /* 0x000fe20000011402 */
[----:B------:R-:W-:Y:S01]  /*0c10*/  IMAD.IADD R4, R227, 0x1, -R4 ;  /* 0x00000001e3047824 */ /* 0x000fe200078e0a04 */
[----:B------:R-:W-:Y:S01]  /*0c20*/  LEA.HI R10, R10, R9, RZ, 0x3 ;  /* 0x000000090a0a7211 */ /* 0x000fe200078f18ff */
[----:B------:R-:W-:Y:S01]  /*0c30*/  UMOV UR39, 0x400 ;  /* 0x0000040000277882 */ /* 0x000fe20000000000 */
[----:B------:R-:W-:Y:S01]  /*0c40*/  LEA.HI R2, R2, R3, RZ, 0x1 ;  /* 0x0000000302027211 */ /* 0x000fe200078f08ff */
[----:B------:R-:W-:Y:S01]  /*0c50*/  IMAD R5, R5, 0x10, R4 ;  /* 0x0000001005057824 */ /* 0x000fe200078e0204 */
[----:B------:R-:W-:Y:S01]  /*0c60*/  LOP3.LUT R10, R10, 0xfffffff8, RZ, 0xc0, !PT ;  /* 0xfffffff80a0a7812 */ /* 0x000fe200078ec0ff */
[----:B---3--:R-:W-:Y:S01]  /*0c70*/  ULEA UR39, UR4, UR39, 0x18 ;  /* 0x0000002704277291 */ /* 0x008fe2000f8ec03f */
[----:B------:R-:W-:-:S02]  /*0c80*/  LEA.HI R7, R7, R224, RZ, 0x5 ;  /* 0x000000e007077211 */ /* 0x000fc400078f28ff */
[----:B------:R-:W-:Y:S01]  /*0c90*/  LEA.HI R0, R0, R227, RZ, 0x3 ;  /* 0x000000e300007211 */ /* 0x000fe200078f18ff */
[----:B------:R-:W-:Y:S01]  /*0ca0*/  IMAD.IADD R10, R9, 0x1, -R10 ;  /* 0x00000001090a7824 */ /* 0x000fe200078e0a0a */
[----:B------:R-:W-:Y:S02]  /*0cb0*/  LOP3.LUT R2, R2, 0x3fffffe, RZ, 0xc0, !PT ;  /* 0x03fffffe02027812 */ /* 0x000fe400078ec0ff */
[----:B------:R-:W-:Y:S02]  /*0cc0*/  SHF.R.S32.HI R7, RZ, 0x5, R7 ;  /* 0x00000005ff077819 */ /* 0x000fe40000011407 */
[----:B------:R-:W-:Y:S02]  /*0cd0*/  LEA R5, R5, R6, 0x3 ;  /* 0x0000000605057211 */ /* 0x000fe400078e18ff */
[----:B------:R-:W-:Y:S01]  /*0ce0*/  LOP3.LUT R0, R0, 0x1ffffff8, RZ, 0xc0, !PT ;  /* 0x1ffffff800007812 */ /* 0x000fe200078ec0ff */
[----:B------:R-:W-:Y:S01]  /*0cf0*/  UMOV UR4, UR39 ;  /* 0x0000002700047c82 */ /* 0x000fe20008000000 */
[----:B----4-:R-:W-:Y:S01]  /*0d00*/  UMOV UR5, UR6 ;  /* 0x0000000600057c82 */ /* 0x010fe20008000000 */
[----:B------:R-:W-:Y:S01]  /*0d10*/  LOP3.LUT R9, R8, 0x7ffffffc, RZ, 0xc0, !PT ;  /* 0x7ffffffc08097812 */ /* 0x000fe200078ec0ff */
[----:B------:R-:W-:Y:S01]  /*0d20*/  IMAD.IADD R2, R3, 0x1, -R2 ;  /* 0x0000000103027824 */ /* 0x000fe200078e0a02 */
[----:B------:R-:W-:Y:S01]  /*0d30*/  SHF.L.U32 R5, R5, 0x3, RZ ;  /* 0x0000000305057819 */ /* 0x000fe200000006ff */
[----:B------:R-:W-:-:S02]  /*0d40*/  IMAD R7, R7, 0x10, R10 ;  /* 0x0000001007077824 */ /* 0x000fc400078e020a */
[----:B------:R-:W-:Y:S02]  /*0d50*/  IMAD.U32 R202, RZ, RZ, UR4 ;  /* 0x00000004ffca7e24 */ /* 0x000fe4000f8e00ff */
[----:B------:R-:W-:Y:S02]  /*0d60*/  IMAD.U32 R203, RZ, RZ, UR5 ;  /* 0x00000005ffcb7e24 */ /* 0x000fe4000f8e00ff */
[----:B------:R-:W-:Y:S01]  /*0d70*/  IMAD.IADD R0, R227, 0x1, -R0 ;  /* 0x00000001e3007824 */ /* 0x000fe200078e0a00 */
[----:B------:R-:W-:Y:S01]  /*0d80*/  LEA R225, R2, R7, 0x6 ;  /* 0x0000000702e17211 */ /* 0x000fe200078e30ff */
[----:B------:R-:W-:Y:S02]  /*0d90*/  IMAD.IADD R224, R224, 0x1, -R9 ;  /* 0x00000001e0e07824 */ /* 0x000fe400078e0a09 */
[----:B------:R-:W-:Y:S01]  /*0da0*/  IMAD.WIDE R202, R5, 0x2, R202 ;  /* 0x0000000205ca7825 */ /* 0x000fe200078e02ca */
[----:B------:R-:W-:-:S03]  /*0db0*/  UMOV UR4, UR7 ;  /* 0x0000000700047c82 */ /* 0x000fc60008000000 */
[----:B------:R-:W-:Y:S02]  /*0dc0*/  IMAD.MOV.U32 R226, RZ, RZ, RZ ;  /* 0x000000ffffe27224 */ /* 0x000fe400078e00ff */
[----:B------:R-:W-:Y:S01]  /*0dd0*/  IMAD.SHL.U32 R204, R0, 0x8, RZ ;  /* 0x0000000800cc7824 */ /* 0x000fe200078e00ff */
[----:B------:R-:W-:Y:S01]  /*0de0*/  ULDC.64 UR60, c[0x0][0x198] ;  /* 0x00006600003c7ab9 */ /* 0x000fe20000000a00 */
[----:B------:R-:W-:Y:S01]  /*0df0*/  UMOV UR37, URZ ;  /* 0x0000003f00257c82 */ /* 0x000fe20008000000 */
[----:B------:R-:W-:Y:S01]  /*0e00*/  UMOV UR36, URZ ;  /* 0x0000003f00247c82 */ /* 0x000fe20008000000 */
[----:B--2---:R-:W-:-:S07]  /*0e10*/  LOP3.LUT R219, R11, 0x1, RZ, 0xfc, !PT ;  /* 0x000000010bdb7812 */ /* 0x004fce00078efcff */
.L_x_10666:
        /* <DEDUP_REMOVED lines=20> */
.L_x_10619:
[----:B------:R-:W-:Y:S01]  /*0f60*/  ULDC UR6, c[0x0][0xec4] ;  /* 0x0003b10000067ab9 */ /* 0x000fe20000000800 */
[----:B------:R-:W-:Y:S01]  /*0f70*/  UMOV UR40, UR7 ;  /* 0x0000000700287c82 */ /* 0x000fe20008000000 */
[----:B------:R-:W-:-:S11]  /*0f80*/  UISETP.NE.AND UP0, UPT, UR6, 0x1, UPT ;  /* 0x000000010600788c */ /* 0x000fd6000bf05270 */
[----:B------:R-:W-:Y:S02]  /*0f90*/  @UP0 ULDC.64 UR10, c[0x0][0xec8] ;  /* 0x0003b200000a0ab9 */ /* 0x000fe40000000a00 */
[----:B------:R-:W-:-:S04]  /*0fa0*/  UIMAD.WIDE.U32 UR4, UR7, UR10, URZ ;  /* 0x0000000a070472a5 */ /* 0x000fc8000f8e003f */
[----:B------:R-:W-:-:S04]  /*0fb0*/  @UP0 USHF.R.U32.HI UR40, URZ, UR11, UR5 ;  /* 0x0000000b3f280299 */ /* 0x000fc80008011605 */
[----:B------:R-:W-:-:S12]  /*0fc0*/  UIMAD UR4, UR40, UR6, URZ ;  /* 0x00000006280472a4 */ /* 0x000fd8000f8e023f */
.L_x_10620:
[----:B------:R-:W1:Y:S01]  /*0fd0*/  LDC R2, c[0x0][0x288] ;  /* 0x0000a200ff027b82 */ /* 0x000e620000000800 */
[----:B------:R-:W-:Y:S01]  /*0fe0*/  ULOP3.LUT UR5, URZ, UR40, URZ, 0x33, !UPT ;  /* 0x000000283f057292 */ /* 0x000fe2000f8e333f */
[----:B------:R-:W-:Y:S01]  /*0ff0*/  PLOP3.LUT P0, PT, PT, PT, PT, 0x80, 0x0 ;  /* 0x000000000000781c */ /* 0x000fe20003f0f070 */
[----:B------:R-:W-:Y:S01]  /*1000*/  ULDC UR6, c[0x0][0xeac] ;  /* 0x0003ab0000067ab9 */ /* 0x000fe20000000800 */
[----:B------:R-:W-:Y:S01]  /*1010*/  ULDC.64 UR10, c[0x0][0x3f8] ;  /* 0x0000fe00000a7ab9 */ /* 0x000fe20000000a00 */
[----:B------:R-:W-:Y:S01]  /*1020*/  UIADD3 UR5, UR5, UR6, URZ ;  /* 0x0000000605057290 */ /* 0x000fe2000fffe03f */
[----:B------:R-:W-:Y:S01]  /*1030*/  MOV R150, RZ ;  /* 0x000000ff00967202 */ /* 0x000fe20000000f00 */
[----:B------:R-:W-:Y:S01]  /*1040*/  UISETP.NE.U32.AND UP0, UPT, UR10, URZ, UPT ;  /* 0x0000003f0a00728c */ /* 0x000fe2000bf05070 */
[----:B------:R-:W2:Y:S01]  /*1050*/  LDC R157, c[0x0][0x2e0] ;  /* 0x0000b800ff9d7b82 */ /* 0x000ea20000000800 */
[----:B------:R-:W-:Y:S01]  /*1060*/  USHF.L.U32 UR42, UR5, 0x7, URZ ;  /* 0x00000007052a7899 */ /* 0x000fe2000800063f */
[----:B------:R-:W-:Y:S01]  /*1070*/  CS2R R148, SRZ ;  /* 0x0000000000947805 */ /* 0x000fe2000001ff00 */
[----:B------:R-:W-:Y:S01]  /*1080*/  UISETP.NE.AND.EX UP0, UPT, UR11, URZ, UPT, UP0 ;  /* 0x0000003f0b00728c */ /* 0x000fe2000bf05300 */
[----:B------:R-:W-:Y:S01]  /*1090*/  CS2R R146, SRZ ;  /* 0x0000000000927805 */ /* 0x000fe2000001ff00 */
[----:B------:R-:W-:Y:S01]  /*10a0*/  ULDC UR6, c[0x0][0x404] ;  /* 0x0001010000067ab9 */ /* 0x000fe20000000800 */
[----:B------:R-:W-:Y:S01]  /*10b0*/  ULDC UR43, c[0x0][0xeb8] ;  /* 0x0003ae00002b7ab9 */ /* 0x000fe20000000800 */
[----:B------:R-:W-:Y:S01]  /*10c0*/  USEL UR5, UR6, 0x1, UP0 ;  /* 0x0000000106057887 */ /* 0x000fe20008000000 */
[----:B------:R-:W-:Y:S01]  /*10d0*/  MOV R223, UR42 ;  /* 0x0000002a00df7c02 */ /* 0x000fe20008000f00 */
[----:B------:R-:W-:Y:S01]  /*10e0*/  UISETP.NE.AND UP0, UPT, UR43, 0x1, UPT ;  /* 0x000000012b00788c */ /* 0x000fe2000bf05270 */
[----:B------:R-:W-:Y:S01]  /*10f0*/  CS2R R144, SRZ ;  /* 0x0000000000907805 */ /* 0x000fe2000001ff00 */
[----:B------:R-:W-:Y:S01]  /*1100*/  UIADD3 UR4, UR7, -UR4, URZ ;  /* 0x8000000407047290 */ /* 0x000fe2000fffe03f */
[----:B------:R-:W-:-:S02]  /*1110*/  CS2R R142, SRZ ;  /* 0x00000000008e7805 */ /* 0x000fc4000001ff00 */
[----:B------:R-:W-:Y:S02]  /*1120*/  CS2R R140, SRZ ;  /* 0x00000000008c7805 */ /* 0x000fe4000001ff00 */
[----:B------:R-:W-:Y:S02]  /*1130*/  CS2R R138, SRZ ;  /* 0x00000000008a7805 */ /* 0x000fe4000001ff00 */
[----:B------:R-:W-:Y:S02]  /*1140*/  CS2R R136, SRZ ;  /* 0x0000000000887805 */ /* 0x000fe4000001ff00 */
[----:B-1----:R-:W-:Y:S02]  /*1150*/  IADD3 R2, R223, 0xdf, -R2 ;  /* 0x000000dfdf027810 */ /* 0x002fe40007ffe802 */
[----:B------:R-:W-:Y:S02]  /*1160*/  CS2R R134, SRZ ;  /* 0x0000000000867805 */ /* 0x000fe4000001ff00 */
[----:B------:R-:W-:-:S02]  /*1170*/  CS2R R132, SRZ ;  /* 0x0000000000847805 */ /* 0x000fc4000001ff00 */
[----:B------:R-:W-:Y:S01]  /*1180*/  CS2R R130, SRZ ;  /* 0x0000000000827805 */ /* 0x000fe2000001ff00 */
[----:B------:R-:W-:Y:S01]  /*1190*/  @UP0 ULDC UR6, c[0x0][0xec0] ;  /* 0x0003b00000060ab9 */ /* 0x000fe20000000800 */
[----:B------:R-:W-:Y:S02]  /*11a0*/  CS2R R128, SRZ ;  /* 0x0000000000807805 */ /* 0x000fe4000001ff00 */
[----:B------:R-:W-:Y:S02]  /*11b0*/  CS2R R126, SRZ ;  /* 0x00000000007e7805 */ /* 0x000fe4000001ff00 */
[----:B------:R-:W-:Y:S01]  /*11c0*/  CS2R R124, SRZ ;  /* 0x00000000007c7805 */ /* 0x000fe2000001ff00 */
[----:B--2---:R-:W-:Y:S01]  /*11d0*/  IMAD R157, R157, UR5, RZ ;  /* 0x000000059d9d7c24 */ /* 0x004fe2000f8e02ff */
[----:B------:R-:W-:Y:S01]  /*11e0*/  ULDC UR5, c[0x0][0xec4] ;  /* 0x0003b10000057ab9 */ /* 0x000fe20000000800 */
[----:B------:R-:W-:Y:S01]  /*11f0*/  CS2R R122, SRZ ;  /* 0x00000000007a7805 */ /* 0x000fe2000001ff00 */
[----:B------:R-:W-:Y:S01]  /*1200*/  UIMAD UR8, UR8, UR5, UR4 ;  /* 0x00000005080872a4 */ /* 0x000fe2000f8e0204 */
[C---:B------:R-:W-:Y:S01]  /*1210*/  VIADD R0, R157.reuse, 0x5f ;  /* 0x0000005f9d007836 */ /* 0x040fe20000000000 */
[----:B------:R-:W-:Y:S01]  /*1220*/  CS2R R120, SRZ ;  /* 0x0000000000787805 */ /* 0x000fe2000001ff00 */
[----:B------:R-:W-:Y:S01]  /*1230*/  IMAD.IADD R2, R157, 0x1, R2 ;  /* 0x000000019d027824 */ /* 0x000fe200078e0202 */
[----:B------:R-:W-:Y:S01]  /*1240*/  @UP0 ULDC UR4, c[0x0][0xebc] ;  /* 0x0003af0000040ab9 */ /* 0x000fe20000000800 */
[----:B------:R-:W-:Y:S01]  /*1250*/  IMAD.HI R0, R0, 0x2aaaaaab, RZ ;  /* 0x2aaaaaab00007827 */ /* 0x000fe200078e02ff */
[----:B------:R-:W-:Y:S01]  /*1260*/  UIMAD.WIDE.U32 UR4, UR8, UR4, URZ ;  /* 0x00000004080472a5 */ /* 0x000fe2000f8e003f */
[----:B------:R-:W-:Y:S01]  /*1270*/  CS2R R118, SRZ ;  /* 0x0000000000767805 */ /* 0x000fe2000001ff00 */
[----:B------:R-:W-:Y:S01]  /*1280*/  UMOV UR44, UR8 ;  /* 0x00000008002c7c82 */ /* 0x000fe20008000000 */
[----:B------:R-:W-:Y:S01]  /*1290*/  IMAD.HI R2, R2, 0x2aaaaaab, RZ ;  /* 0x2aaaaaab02027827 */ /* 0x000fe200078e02ff */
[----:B------:R-:W-:Y:S01]  /*12a0*/  SHF.R.U32.HI R3, RZ, 0x1f, R0 ;  /* 0x0000001fff037819 */ /* 0x000fe20000011600 */
[----:B------:R-:W-:Y:S01]  /*12b0*/  @UP0 USHF.R.U32.HI UR44, URZ, UR6, UR5 ;  /* 0x000000063f2c0299 */ /* 0x000fe20008011605 */
[----:B------:R-:W-:-:S02]  /*12c0*/  CS2R R116, SRZ ;  /* 0x0000000000747805 */ /* 0x000fc4000001ff00 */
[----:B------:R-:W-:Y:S02]  /*12d0*/  CS2R R114, SRZ ;  /* 0x0000000000727805 */ /* 0x000fe4000001ff00 */
[----:B------:R-:W-:Y:S01]  /*12e0*/  SHF.R.U32.HI R5, RZ, 0x1f, R2 ;  /* 0x0000001fff057819 */ /* 0x000fe20000011602 */
[----:B------:R-:W-:Y:S01]  /*12f0*/  UIADD3 UR4, -UR44, URZ, URZ ;  /* 0x0000003f2c047290 */ /* 0x000fe2000fffe13f */
[----:B------:R-:W-:Y:S01]  /*1300*/  LEA.HI.SX32 R3, R0, R3, 0x1c ;  /* 0x0000000300037211 */ /* 0x000fe200078fe2ff */
[----:B------:R-:W-:Y:S01]  /*1310*/  IMAD.MOV.U32 R0, RZ, RZ, RZ ;  /* 0x000000ffff007224 */ /* 0x000fe200078e00ff */
[----:B------:R-:W-:Y:S01]  /*1320*/  LEA.HI.SX32 R2, R2, R5, 0x1c ;  /* 0x0000000502027211 */ /* 0x000fe200078fe2ff */
[----:B------:R-:W-:Y:S01]  /*1330*/  UIMAD UR43, UR43, UR4, UR8 ;  /* 0x000000042b2b72a4 */ /* 0x000fe2000f8e0208 */
[----:B------:R-:W-:Y:S02]  /*1340*/  CS2R R112, SRZ ;  /* 0x0000000000707805 */ /* 0x000fe4000001ff00 */
[----:B------:R-:W-:-:S02]  /*1350*/  CS2R R110, SRZ ;  /* 0x00000000006e7805 */ /* 0x000fc4000001ff00 */
[----:B------:R-:W-:Y:S02]  /*1360*/  VIMNMX R159, R3, R2, PT ;  /* 0x00000002039f7248 */ /* 0x000fe40003fe0100 */
[----:B------:R-:W-:Y:S02]  /*1370*/  CS2R R2, SRZ ;  /* 0x0000000000027805 */ /* 0x000fe4000001ff00 */
[----:B------:R-:W-:Y:S02]  /*1380*/  CS2R R108, SRZ ;  /* 0x00000000006c7805 */ /* 0x000fe4000001ff00 */
[----:B------:R-:W-:Y:S02]  /*1390*/  CS2R R106, SRZ ;  /* 0x00000000006a7805 */ /* 0x000fe4000001ff00 */
[----:B------:R-:W-:Y:S02]  /*13a0*/  ISETP.GE.AND P1, PT, R159, 0x1, PT ;  /* 0x000000019f00780c */ /* 0x000fe40003f26270 */
        /* <DEDUP_REMOVED lines=42> */
[----:B------:R-:W-:Y:S01]  /*1650*/  MOV R25, RZ ;  /* 0x000000ff00197202 */ /* 0x000fe20000000f00 */
        /* <DEDUP_REMOVED lines=13> */
[----:B------:R-:W-:Y:S02]  /*1730*/  USHF.R.U32.HI UR4, URZ, 0x4, UR5 ;  /* 0x000000043f047899 */ /* 0x000fe40008011605 */
[----:B------:R-:W-:Y:S02]  /*1740*/  UIADD3 UR5, UR5, 0xa000, URZ ;  /* 0x0000a00005057890 */ /* 0x000fe4000fffe03f */
[----:B------:R-:W-:Y:S02]  /*1750*/  ULOP3.LUT UR4, UR4, 0x3fff, URZ, 0xc0, !UPT ;  /* 0x00003fff04047892 */ /* 0x000fe4000f8ec03f */
[----:B------:R-:W-:Y:S02]  /*1760*/  USHF.R.U32.HI UR5, URZ, 0x4, UR5 ;  /* 0x000000043f057899 */ /* 0x000fe40008011605 */
[----:B------:R-:W-:Y:S02]  /*1770*/  ULOP3.LUT UR41, UR4, 0x10000, URZ, 0xfc, !UPT ;  /* 0x0001000004297892 */ /* 0x000fe4000f8efc3f */
[----:B------:R-:W-:-:S03]  /*1780*/  ULOP3.LUT UR45, UR5, 0x3fff, URZ, 0xc0, !UPT ;  /* 0x00003fff052d7892 */ /* 0x000fc6000f8ec03f */
[----:B------:R-:W-:Y:S02]  /*1790*/  UMOV UR5, 0x40000040 ;  /* 0x4000004000057882 */ /* 0x000fe40000000000 */
[----:B------:R-:W-:Y:S01]  /*17a0*/  UMOV UR4, UR41 ;  /* 0x0000002900047c82 */ /* 0x000fe20008000000 */
[----:B------:R-:W-:Y:S02]  /*17b0*/  IMAD.U32 R201, RZ, RZ, UR5 ;  /* 0x00000005ffc97e24 */ /* 0x000fe4000f8e00ff */
[----:B------:R-:W-:Y:S01]  /*17c0*/  IMAD.U32 R200, RZ, RZ, UR4 ;  /* 0x00000004ffc87e24 */ /* 0x000fe2000f8e00ff */
        /* <DEDUP_REMOVED lines=17> */
.L_x_10622:
[----:B------:R-:W-:Y:S01]  /*18e0*/  LEA.HI R0, R226, R226, RZ, 0x1 ;  /* 0x000000e2e2007211 */ /* 0x000fe200078f08ff */
[----:B------:R-:W1:Y:S03]  /*18f0*/  S2R R2, SR_TID.X ;  /* 0x0000000000027919 */ /* 0x000e660000002100 */
[----:B------:R-:W-:-:S04]  /*1900*/  LOP3.LUT R3, R0, 0xfffffffe, RZ, 0xc0, !PT ;  /* 0xfffffffe00037812 */ /* 0x000fc800078ec0ff */
[----:B------:R-:W-:-:S04]  /*1910*/  IADD3 R0, R226, -R3, RZ ;  /* 0x80000003e2007210 */ /* 0x000fc80007ffe0ff */
[----:B------:R-:W-:-:S04]  /*1920*/  SHF.L.U32 R0, R0, 0x1f, RZ ;  /* 0x0000001f00007819 */ /* 0x000fc800000006ff */
[----:B------:R-:W2:Y:S01]  /*1930*/  SYNCS.PHASECHK.TRANS64.TRYWAIT P0, [UR39+0x32400], R0 ;  /* 0x03240000ff0075a7 */ /* 0x000ea20008000167 */
[----:B-1----:R-:W-:-:S05]  /*1940*/  SHF.R.U32.HI R2, RZ, 0x7, R2 ;  /* 0x00000007ff027819 */ /* 0x002fca0000011602 */
[----:B------:R-:W-:Y:S01]  /*1950*/  VIADD R188, R2, 0x8 ;  /* 0x0000000802bc7836 */ /* 0x000fe20000000000 */
[----:B--2---:R-:W-:Y:S06]  /*1960*/  @!P0 BRA `(.L_x_10623) ;  /* 0x000000d800488947 */ /* 0x004fec0003800000 */
.L_x_10727:
[----:B------:R-:W-:Y:S01]  /*1970*/  ISETP.NE.AND P0, PT, R219, 0x3, PT ;  /* 0x00000003db00780c */ /* 0x000fe20003f05270 */
[----:B------:R-:W-:Y:S05]  /*1980*/  WARPSYNC.ALL ;  /* 0x0000000000007948 */ /* 0x000fea0003800000 */
[----:B------:R2:W-:Y:S07]  /*1990*/  BAR.SYNC.DEFER_BLOCKING R188, 0x100 ;  /* 0x000400bc0000751d */ /* 0x0005ee0000010000 */
[----:B------:R-:W-:Y:S05]  /*19a0*/  @!P0 BRA `(.L_x_10624) ;  /* 0x0000000000048947 */ /* 0x000fea0003800000 */
[----:B------:R-:W-:Y:S01]  /*19b0*/  BPT.TRAP 0x1 ;  /* 0x000000040000795c */ /* 0x000fe20000300000 */
.L_x_10624:
[----:B------:R-:W-:Y:S01]  /*19c0*/  ULEA UR7, UR36, UR39, 0x3 ;  /* 0x0000002724077291 */ /* 0x000fe2000f8e183f */
[----:B------:R-:W-:-:S05]  /*19d0*/  IMAD.U32 R2, RZ, RZ, UR37 ;  /* 0x00000025ff027e24 */ /* 0x000fca000f8e00ff */
[----:B------:R-:W-:-:S04]  /*19e0*/  SHF.L.U32 R2, R2, 0x1f, RZ ;  /* 0x0000001f02027819 */ /* 0x000fc800000006ff */
[----:B------:R3:W4:Y:S01]  /*19f0*/  SYNCS.PHASECHK.TRANS64.TRYWAIT P1, [UR7+0x32430], R2 ;  /* 0x03243002ff0075a7 */ /* 0x0007220008020147 */
[----:B------:R-:W-:Y:S05]  /*1a00*/  @!P0 BRA `(.L_x_10625) ;  /* 0x0000000000048947 */ /* 0x000fea0003800000 */
[----:B------:R-:W-:Y:S01]  /*1a10*/  BPT.TRAP 0x1 ;  /* 0x000000040000795c */ /* 0x000fe20000300000 */
.L_x_10625:
[----:B----4-:R-:W-:Y:S05]  /*1a20*/  @P1 BRA `(.L_x_10626) ;  /* 0x0000000000081947 */ /* 0x010fea0003800000 */
[----:B------:R-:W4:Y:S02]  /*1a30*/  SYNCS.PHASECHK.TRANS64.TRYWAIT P1, [UR7+0x32430], R2 ;  /* 0x03243002ff0075a7 */ /* 0x000f240008020147 */
[----:B----4-:R-:W-:Y:S05]  /*1a40*/  @!P1 BRA `(.L_x_10627) ;  /* 0x000000d800289947 */ /* 0x010fea0003800000 */
.L_x_10626:
[----:B------:R-:W-:Y:S01]  /*1a50*/  UIADD3 UR4, UR39, 0x1c400, URZ ;  /* 0x0001c40027047890 */ /* 0x000fe2000fffe03f */
[----:B------:R-:W-:Y:S01]  /*1a60*/  R2UR UR8, R200 ;  /* 0x00000000c80872ca */ /* 0x000fe200000e0000 */
[----:B------:R-:W-:Y:S01]  /*1a70*/  WARPGROUP.ARRIVE ;  /* 0x00000000000079c5 */ /* 0x000fe20000000000 */
[----:B------:R-:W-:Y:S01]  /*1a80*/  R2UR UR9, R201 ;  /* 0x00000000c90972ca */ /* 0x000fe200000e0000 */
[----:B------:R-:W-:Y:S01]  /*1a90*/  USHF.R.U32.HI UR4, URZ, 0x4, UR4 ;  /* 0x000000043f047899 */ /* 0x000fe20008011604 */
[----:B------:R-:W-:Y:S01]  /*1aa0*/  UMOV UR11, 0x40000040 ;  /* 0x40000040000b7882 */ /* 0x000fe20000000000 */
[----:B------:R-:W-:Y:S02]  /*1ab0*/  UIADD3 UR5, UR41, 0x2, URZ ;  /* 0x0000000229057890 */ /* 0x000fe4000fffe03f */
[----:B------:R-:W-:-:S04]  /*1ac0*/  ULOP3.LUT UR4, UR4, 0x3fff, URZ, 0xc0, !UPT ;  /* 0x00003fff04047892 */ /* 0x000fc8000f8ec03f */
[----:B------:R-:W-:-:S04]  /*1ad0*/  ULOP3.LUT UR38, UR4, 0x10000, URZ, 0xfc, !UPT ;  /* 0x0001000004267892 */ /* 0x000fc8000f8efc3f */
[----:B------:R-:W-:-:S04]  /*1ae0*/  UIMAD UR4, UR36, 0x300, UR38 ;  /* 0x00000300240478a4 */ /* 0x000fc8000f8e0226 */
[----:B------:R-:W-:-:S03]  /*1af0*/  UIADD3 UR6, UR4, 0x2, URZ ;  /* 0x0000000204067890 */ /* 0x000fc6000fffe03f */
[----:B------:R-:W-:Y:S02]  /*1b00*/  UMOV UR10, UR4 ;  /* 0x00000004000a7c82 */ /* 0x000fe40008000000 */
        /* <DEDUP_REMOVED lines=27> */
[----:B------:R-:W-:Y:S01]  /*1cc0*/  IMAD.U32 R18, RZ, RZ, UR8 ;  /* 0x00000008ff127e24 */ /* 0x000fe2000f8e00ff */
[----:B------:R-:W-:Y:S01]  /*1cd0*/  MOV R19, UR9 ;  /* 0x0000000900137c02 */ /* 0x000fe20008000f00 */
[----:B------:R-:W-:Y:S02]  /*1ce0*/  WARPGROUP.DEPBAR.LE gsb0, 0x0 ;  /* 0x00008000000079c5 */ /* 0x000fe40000010000 */
[----:B------:R-:W-:-:S06]  /*1cf0*/  WARPGROUP.ARRIVE ;  /* 0x00000000000079c5 */ /* 0x000fcc0000000000 */
[----:B------:R-:W-:Y:S03]  /*1d00*/  HGMMA.64x96x16.F32.BF16 R24, gdesc[UR8], R24, gsb0 ;  /* 0x01600000081879f0 */ /* 0x000fe60008001818 */
[----:B------:R-:W-:Y:S02]  /*1d10*/  WARPGROUP.DEPBAR.LE gsb0, 0x0 ;  /* 0x00008000000079c5 */ /* 0x000fe40000010000 */
[----:B------:R-:W4:Y:S02]  /*1d20*/  SYNCS.PHASECHK.TRANS64.TRYWAIT P1, [UR39+0x32410], R0 ;  /* 0x03241000ff0075a7 */ /* 0x000f240008020167 */
[----:B----4-:R-:W-:Y:S05]  /*1d30*/  @!P1 BRA `(.L_x_10628) ;  /* 0x000000d400849947 */ /* 0x010fea0003800000 */
.L_x_10728:
[----:B------:R-:W-:Y:S05]  /*1d40*/  @!P0 BRA `(.L_x_10629) ;  /* 0x0000000000048947 */ /* 0x000fea0003800000 */
[----:B------:R-:W-:Y:S01]  /*1d50*/  BPT.TRAP 0x1 ;  /* 0x000000040000795c */ /* 0x000fe20000300000 */
.L_x_10629:
[----:B------:R4:W1:Y:S01]  /*1d60*/  SYNCS.PHASECHK.TRANS64.TRYWAIT P1, [UR7+0x32450], R2 ;  /* 0x03245002ff0075a7 */ /* 0x0008620008020147 */
[----:B------:R-:W-:Y:S05]  /*1d70*/  @!P0 BRA `(.L_x_10630) ;  /* 0x0000000000048947 */ /* 0x000fea0003800000 */
[----:B------:R-:W-:Y:S01]  /*1d80*/  BPT.TRAP 0x1 ;  /* 0x000000040000795c */ /* 0x000fe20000300000 */
.L_x_10630:
[----:B-1----:R-:W-:Y:S05]  /*1d90*/  @P1 BRA `(.L_x_10631) ;  /* 0x0000000000081947 */ /* 0x002fea0003800000 */
[----:B------:R-:W1:Y:S02]  /*1da0*/  SYNCS.PHASECHK.TRANS64.TRYWAIT P1, [UR7+0x32450], R2 ;  /* 0x03245002ff0075a7 */ /* 0x000e640008020147 */
[----:B-1----:R-:W-:Y:S05]  /*1db0*/  @!P1 BRA `(.L_x_10632) ;  /* 0x000000d4007c9947 */ /* 0x002fea0003800000 */
.L_x_10631:
        /* <DEDUP_REMOVED lines=9> */
[----:B------:R-:W-:Y:S01]  /*1e50*/  MOV R15, UR13 ;  /* 0x0000000d000f7c02 */ /* 0x000fe20008000f00 */
[----:B------:R-:W-:Y:S01]  /*1e60*/  ULOP3.LUT UR4, UR45, 0x10000, URZ, 0xfc, !UPT ;  /* 0x000100002d047892 */ /* 0x000fe2000f8efc3f */
[----:B------:R-:W1:Y:S01]  /*1e70*/  LDC R0, c[0x0][0x288] ;  /* 0x0000a200ff007b82 */ /* 0x000e620000000800 */
[----:B------:R-:W-:Y:S01]  /*1e80*/  ULOP3.LUT UR6, UR41, 0x10000, URZ, 0xfc, !UPT ;  /* 0x0001000029067892 */ /* 0x000fe2000f8efc3f */
[----:B------:R-:W-:Y:S01]  /*1e90*/  IMAD R13, R159, -0x60, R157 ;  /* 0xffffffa09f0d7824 */ /* 0x000fe200078e029d */
[----:B------:R-:W-:Y:S01]  /*1ea0*/  UIADD3 UR16, UR4, 0x800, URZ ;  /* 0x0000080004107890 */ /* 0x000fe2000fffe03f */
[----:B------:R-:W5:Y:S01]  /*1eb0*/  S2R R74, SR_TID.X ;  /* 0x00000000004a7919 */ /* 0x000f620000002100 */
[----:B------:R-:W-:Y:S01]  /*1ec0*/  UIMAD UR5, UR36, 0xc00, UR6 ;  /* 0x00000c00240578a4 */ /* 0x000fe2000f8e0206 */
[----:B------:R-:W-:Y:S01]  /*1ed0*/  VIADD R73, R13, 0x60 ;  /* 0x000000600d497836 */ /* 0x000fe20000000000 */
[----:B------:R-:W-:Y:S01]  /*1ee0*/  UMOV UR8, UR4 ;  /* 0x0000000400087c82 */ /* 0x000fe20008000000 */
[----:B------:R-:W-:Y:S01]  /*1ef0*/  UMOV UR17, 0x40000040 ;  /* 0x4000004000117882 */ /* 0x000fe20000000000 */
[----:B------:R-:W-:Y:S01]  /*1f00*/  IMAD.U32 R16, RZ, RZ, UR8 ;  /* 0x00000008ff107e24 */ /* 0x000fe2000f8e00ff */
[----:B------:R-:W-:Y:S01]  /*1f10*/  UIADD3 UR18, UR5, 0x600, URZ ;  /* 0x0000060005127890 */ /* 0x000fe2000fffe03f */
[----:B------:R-:W-:Y:S01]  /*1f20*/  IMAD R73, R224, -0x2, R73 ;  /* 0xfffffffee0497824 */ /* 0x000fe200078e0249 */
[----:B------:R-:W-:Y:S01]  /*1f30*/  UMOV UR10, UR5 ;  /* 0x00000005000a7c82 */ /* 0x000fe20008000000 */
[----:B------:R-:W-:Y:S01]  /*1f40*/  UMOV UR19, 0x40000040 ;  /* 0x4000004000137882 */ /* 0x000fe20000000000 */
[----:B------:R-:W-:Y:S01]  /*1f50*/  HGMMA.64x96x16.F32.BF16 R24, gdesc[UR8], R24, gsb0 ;  /* 0x01600000081879f0 */ /* 0x000fe20008001818 */
[----:B------:R-:W-:Y:S01]  /*1f60*/  UIADD3 UR8, UR4, 0x2, URZ ;  /* 0x0000000204087890 */ /* 0x000fe2000fffe03f */
[----:B------:R-:W-:Y:S01]  /*1f70*/  IMAD.U32 R165, RZ, RZ, UR7 ;  /* 0x00000007ffa57e24 */ /* 0x000fe2000f8e00ff */
[----:B------:R-:W-:-:S02]  /*1f80*/  UIADD3 UR9, UR5, 0x2, URZ ;  /* 0x0000000205097890 */ /* 0x000fc4000fffe03f */
[----:B------:R-:W-:Y:S01]  /*1f90*/  UIADD3 UR10, UR5, 0x304, URZ ;  /* 0x00000304050a7890 */ /* 0x000fe2000fffe03f */
[----:B------:R-:W-:Y:S02]  /*1fa0*/  UMOV UR11, 0x40000040 ;  /* 0x40000040000b7882 */ /* 0x000fe40000000000 */
[----:B------:R-:W-:Y:S01]  /*1fb0*/  UMOV UR12, UR8 ;  /* 0x00000008000c7c82 */ /* 0x000fe20008000000 */
[----:B------:R-:W-:Y:S01]  /*1fc0*/  UIADD3 UR8, UR4, 0x4, URZ ;  /* 0x0000000404087890 */ /* 0x000fe2000fffe03f */
[----:B------:R-:W-:Y:S01]  /*1fd0*/  IMAD.U32 R14, RZ, RZ, UR12 ;  /* 0x0000000cff0e7e24 */ /* 0x000fe2000f8e00ff */
[----:B------:R-:W-:Y:S01]  /*1fe0*/  UMOV UR14, UR9 ;  /* 0x00000009000e7c82 */ /* 0x000fe20008000000 */
[----:B------:R-:W-:Y:S01]  /*1ff0*/  UIADD3 UR9, UR5, 0x4, URZ ;  /* 0x0000000405097890 */ /* 0x000fe2000fffe03f */
[C---:B-1----:R-:W-:Y:S01]  /*2000*/  IADD3 R13, -R0.reuse, 0x61, R13 ;  /* 0x00000061000d7810 */ /* 0x042fe20007ffe10d */
[----:B------:R-:W-:Y:S01]  /*2010*/  UIADD3 UR20, UR4, 0x802, URZ ;  /* 0x0000080204147890 */ /* 0x000fe2000fffe03f */
[----:B------:R-:W-:Y:S01]  /*2020*/  IADD3 R0, -R0, UR42, R157 ;  /* 0x0000002a00007c10 */ /* 0x000fe2000fffe19d */
[----:B------:R-:W-:Y:S01]  /*2030*/  UIADD3 UR22, UR5, 0x602, URZ ;  /* 0x0000060205167890 */ /* 0x000fe2000fffe03f */
[----:B------:R-:W-:Y:S01]  /*2040*/  UMOV UR21, 0x40000040 ;  /* 0x4000004000157882 */ /* 0x000fe20000000000 */
[----:B------:R-:W-:Y:S01]  /*2050*/  UMOV UR23, 0x40000040 ;  /* 0x4000004000177882 */ /* 0x000fe20000000000 */
[----:B------:R-:W-:Y:S01]  /*2060*/  UIADD3 UR24, UR4, 0x804, URZ ;  /* 0x0000080404187890 */ /* 0x000fe2000fffe03f */
[----:B------:R-:W-:Y:S01]  /*2070*/  IMAD R12, R224, -0x2, R13 ;  /* 0xfffffffee00c7824 */ /* 0x000fe200078e020d */
[----:B------:R-:W-:Y:S01]  /*2080*/  UIADD3 UR26, UR5, 0x604, URZ ;  /* 0x00000604051a7890 */ /* 0x000fe2000fffe03f */
[----:B------:R-:W-:Y:S01]  /*2090*/  IADD3 R13, R225, UR42, RZ ;  /* 0x0000002ae10d7c10 */ /* 0x000fe2000fffe0ff */
[----:B------:R-:W-:Y:S01]  /*20a0*/  UMOV UR25, 0x40000040 ;  /* 0x4000004000197882 */ /* 0x000fe20000000000 */
[----:B------:R-:W-:Y:S01]  /*20b0*/  UMOV UR27, 0x40000040 ;  /* 0x40000040001b7882 */ /* 0x000fe20000000000 */
[----:B------:R-:W-:Y:S01]  /*20c0*/  UIADD3 UR28, UR4, 0x806, URZ ;  /* 0x00000806041c7890 */ /* 0x000fe2000fffe03f */
[----:B------:R-:W-:Y:S01]  /*20d0*/  VIADDMNMX R72, R13, R12, R73, PT ;  /* 0x0000000c0d487246 */ /* 0x000fe20003800149 */
[----:B------:R-:W-:Y:S01]  /*20e0*/  UIADD3 UR30, UR5, 0x606, URZ ;  /* 0x00000606051e7890 */ /* 0x000fe2000fffe03f */
[----:B------:R-:W-:Y:S01]  /*20f0*/  IADD3 R12, R12, 0x8, R13 ;  /* 0x000000080c0c7810 */ /* 0x000fe20007ffe00d */
[----:B------:R-:W-:Y:S01]  /*2100*/  UMOV UR29, 0x40000040 ;  /* 0x40000040001d7882 */ /* 0x000fe20000000000 */
[----:B------:R-:W-:Y:S01]  /*2110*/  UMOV UR31, 0x40000040 ;  /* 0x40000040001f7882 */ /* 0x000fe20000000000 */
[----:B------:R-:W-:Y:S01]  /*2120*/  UIADD3 UR32, UR4, 0xc00, URZ ;  /* 0x00000c0004207890 */ /* 0x000fe2000fffe03f */
[C---:B------:R-:W-:Y:S01]  /*2130*/  ISETP.GT.AND P5, PT, R72.reuse, RZ, PT ;  /* 0x000000ff4800720c */ /* 0x040fe20003fa4270 */
[----:B------:R-:W-:Y:S01]  /*2140*/  UIADD3 UR34, UR5, 0x900, URZ ;  /* 0x0000090005227890 */ /* 0x000fe2000fffe03f */
[C---:B------:R-:W-:Y:S01]  /*2150*/  ISETP.GT.AND P6, PT, R72.reuse, 0x1, PT ;  /* 0x000000014800780c */ /* 0x040fe20003fc4270 */
[----:B------:R-:W-:Y:S01]  /*2160*/  UMOV UR33, 0x40000040 ;  /* 0x4000004000217882 */ /* 0x000fe20000000000 */
[----:B------:R-:W-:Y:S01]  /*2170*/  UMOV UR35, 0x40000040 ;  /* 0x4000004000237882 */ /* 0x000fe20000000000 */
[----:B------:R-:W-:Y:S01]  /*2180*/  UIADD3 UR48, UR4, 0xc02, URZ ;  /* 0x00000c0204307890 */ /* 0x000fe2000fffe03f */
[C---:B------:R-:W-:Y:S01]  /*2190*/  ISETP.GT.AND P1, PT, R72.reuse, 0x8, PT ;  /* 0x000000084800780c */ /* 0x040fe20003f24270 */
[----:B------:R-:W-:Y:S01]  /*21a0*/  UIADD3 UR50, UR5, 0x902, URZ ;  /* 0x0000090205327890 */ /* 0x000fe2000fffe03f */
[----:B------:R-:W-:Y:S01]  /*21b0*/  VIMNMX R12, R73, R12, PT ;  /* 0x0000000c490c7248 */ /* 0x000fe20003fe0100 */
[----:B------:R-:W-:Y:S01]  /*21c0*/  UMOV UR49, 0x40000040 ;  /* 0x4000004000317882 */ /* 0x000fe20000000000 */
[----:B------:R-:W-:Y:S01]  /*21d0*/  UMOV UR51, 0x40000040 ;  /* 0x4000004000337882 */ /* 0x000fe20000000000 */
        /* <DEDUP_REMOVED lines=8> */
[----:B------:R-:W-:Y:S01]  /*2260*/  ISETP.GT.AND P4, PT, R72, 0x11, PT ;  /* 0x000000114800780c */ /* 0x000fe20003f84270 */
[----:B------:R-:W-:Y:S01]  /*2270*/  ULOP3.LUT UR7, UR41, 0x3000000, URZ, 0xfc, !UPT ;  /* 0x0300000029077892 */ /* 0x000fe2000f8efc3f */
[----:B------:R-:W-:-:S04]  /*2280*/  IMAD.HI R0, R0, 0x2aaaaaab, RZ ;  /* 0x2aaaaaab00007827 */ /* 0x000fc800078e02ff */
        /* <DEDUP_REMOVED lines=43> */
[----:B------:R-:W-:Y:S01]  /*2540*/  UMOV UR9, 0x40000040 ;  /* 0x4000004000097882 */ /* 0x000fe20000000000 */
[----:B------:R-:W-:Y:S01]  /*2550*/  MOV R5, UR13 ;  /* 0x0000000d00057c02 */ /* 0x000fe20008000f00 */
[----:B------:R-:W-:Y:S02]  /*2560*/  WARPGROUP.DEPBAR.LE gsb0, 0x0 ;  /* 0x00008000000079c5 */ /* 0x000fe40000010000 */
[----:B------:R-:W-:-:S06]  /*2570*/  WARPGROUP.ARRIVE ;  /* 0x00000000000079c5 */ /* 0x000fcc0000000000 */
[----:B------:R-:W-:Y:S01]  /*2580*/  HGMMA.64x96x16.F32.BF16 R24, gdesc[UR12], R24, gsb0 ;  /* 0x016000000c1879f0 */ /* 0x000fe20008001818 */
[----:B------:R-:W-:Y:S02]  /*2590*/  UIADD3 UR12, UR4, 0x406, URZ ;  /* 0x00000406040c7890 */ /* 0x000fe4000fffe03f */
[----:B------:R-:W-:Y:S01]  /*25a0*/  UIADD3 UR14, UR5, 0x306, URZ ;  /* 0x00000306050e7890 */ /* 0x000fe2000fffe03f */
[----:B------:R-:W-:Y:S01]  /*25b0*/  UMOV UR13, 0x40000040 ;  /* 0x40000040000d7882 */ /* 0x000fe20000000000 */
[----:B------:R-:W-:Y:S01]  /*25c0*/  UMOV UR15, 0x40000040 ;  /* 0x40000040000f7882 */ /* 0x000fe20000000000 */
[----:B------:R-:W-:Y:S02]  /*25d0*/  UIADD3 UR4, UR4, 0xc06, URZ ;  /* 0x00000c0604047890 */ /* 0x000fe4000fffe03f */
[----:B------:R-:W-:-:S05]  /*25e0*/  UIADD3 UR5, UR5, 0x906, URZ ;  /* 0x0000090605057890 */ /* 0x000fca000fffe03f */
[----:B------:R-:W-:Y:S01]  /*25f0*/  UMOV UR56, UR4 ;  /* 0x0000000400387c82 */ /* 0x000fe20008000000 */
[----:B------:R-:W-:Y:S01]  /*2600*/  ULDC UR4, c[0x0][0xad0] ;  /* 0x0002b40000047ab9 */ /* 0x000fe20000000800 */
[----:B------:R-:W-:Y:S01]  /*2610*/  UMOV UR58, UR5 ;  /* 0x00000005003a7c82 */ /* 0x000fe20008000000 */
[----:B---34-:R-:W-:Y:S01]  /*2620*/  IMAD.U32 R2, RZ, RZ, UR56 ;  /* 0x00000038ff027e24 */ /* 0x018fe2000f8e00ff */
        /* <DEDUP_REMOVED lines=57> */
[----:B-1----:R-:W-:Y:S01]  /*29c0*/  FSEL R13, R24, -INF , P5 ;  /* 0xff800000180d7808 */ /* 0x002fe20002800000 */
[----:B------:R-:W-:Y:S01]  /*29d0*/  FMUL.FTZ R30, R30, UR4 ;  /* 0x000000041e1e7c20 */ /* 0x000fe20008410000 */
[----:B------:R-:W-:Y:S01]  /*29e0*/  ISETP.GT.AND P5, PT, R72, 0x18, PT ;  /* 0x000000184800780c */ /* 0x000fe20003fa4270 */
        /* <DEDUP_REMOVED lines=46> */
[----:B------:R-:W-:-:S02]  /*2cd0*/  ULDC UR4, c[0x0][0xa80] ;  /* 0x0002a00000047ab9 */ /* 0x000fc40000000800 */
[----:B------:R-:W-:Y:S01]  /*2ce0*/  IMAD.U32 R195, RZ, RZ, UR4 ;  /* 0x00000004ffc37e24 */ /* 0x000fe2000f8e00ff */
[----:B------:R-:W-:Y:S01]  /*2cf0*/  UIMAD UR4, UR36, 0xc00, UR7 ;  /* 0x00000c00240478a4 */ /* 0x000fe2000f8e0207 */
[----:B------:R-:W1:Y:S01]  /*2d00*/  MUFU.TANH R32, R32 ;  /* 0x0000002000207308 */ /* 0x000e620000002400 */
[----:B---3--:R-:W-:Y:S02]  /*2d10*/  FSEL R233, R48, -INF , P5 ;  /* 0xff80000030e97808 */ /* 0x008fe40002800000 */
[----:B------:R-:W-:-:S03]  /*2d20*/  ISETP.GT.AND P5, PT, R72, 0x48, PT ;  /* 0x000000484800780c */ /* 0x000fc60003fa4270 */
[----:B------:R-:W-:Y:S02]  /*2d30*/  UMOV UR10, UR4 ;  /* 0x00000004000a7c82 */ /* 0x000fe40008000000 */
[----:B------:R-:W3:Y:S01]  /*2d40*/  MUFU.TANH R41, R41 ;  /* 0x0000002900297308 */ /* 0x000ee20000002400 */
[----:B----4-:R-:W-:Y:S02]  /*2d50*/  FSEL R215, R49, -INF , P6 ;  /* 0xff80000031d77808 */ /* 0x010fe40003000000 */
[----:B------:R-:W-:-:S05]  /*2d60*/  ISETP.GT.AND P6, PT, R72, 0x49, PT ;  /* 0x000000494800780c */ /* 0x000fca0003fc4270 */
[----:B------:R-:W4:Y:S01]  /*2d70*/  MUFU.TANH R52, R52 ;  /* 0x0000003400347308 */ /* 0x000f220000002400 */
[----:B-1----:R-:W-:Y:S02]  /*2d80*/  FSEL R169, R32, -INF , P3 ;  /* 0xff80000020a97808 */ /* 0x002fe40001800000 */
[----:B------:R-:W-:Y:S02]  /*2d90*/  ISETP.GT.AND P3, PT, R72, 0x28, PT ;  /* 0x000000284800780c */ /* 0x000fe40003f64270 */
[----:B------:R-:W-:-:S03]  /*2da0*/  FMNMX.FTZ R24, R169, R24, !PT ;  /* 0x00000018a9187209 */ /* 0x000fc60007810000 */
[----:B------:R-:W1:Y:S01]  /*2db0*/  MUFU.TANH R60, R60 ;  /* 0x0000003c003c7308 */ /* 0x000e620000002400 */
[----:B---3--:R-:W-:Y:S02]  /*2dc0*/  FSEL R194, R41, -INF , P2 ;  /* 0xff80000029c27808 */ /* 0x008fe40001000000 */
[----:B------:R-:W-:-:S05]  /*2dd0*/  ISETP.GT.AND P2, PT, R72, 0x39, PT ;  /* 0x000000394800780c */ /* 0x000fca0003f44270 */
[----:B------:R-:W3:Y:S01]  /*2de0*/  MUFU.TANH R61, R61 ;  /* 0x0000003d003d7308 */ /* 0x000ee20000002400 */
[----:B----4-:R-:W-:Y:S02]  /*2df0*/  FSEL R231, R52, -INF , P1 ;  /* 0xff80000034e77808 */ /* 0x010fe40000800000 */
[----:B------:R-:W-:-:S05]  /*2e00*/  ISETP.GT.AND P1, PT, R72, 0x50, PT ;  /* 0x000000504800780c */ /* 0x000fca0003f24270 */
[----:B------:R-:W4:Y:S01]  /*2e10*/  MUFU.TANH R44, R44 ;  /* 0x0000002c002c7308 */ /* 0x000f220000002400 */
[----:B-1----:R-:W-:Y:S02]  /*2e20*/  FSEL R181, R60, -INF , P5 ;  /* 0xff8000003cb57808 */ /* 0x002fe40002800000 */
[----:B------:R-:W-:-:S05]  /*2e30*/  ISETP.GT.AND P5, PT, R12, RZ, PT ;  /* 0x000000ff0c00720c */ /* 0x000fca0003fa4270 */
        /* <DEDUP_REMOVED lines=17> */
[----:B------:R-:W-:Y:S02]  /*2f50*/  FMNMX.FTZ R26, R171, R24, !PT ;  /* 0x00000018ab1a7209 */ /* 0x000fe40007810000 */
[----:B------:R-:W-:Y:S02]  /*2f60*/  ISETP.GT.AND P5, PT, R12, 0x11, PT ;  /* 0x000000110c00780c */ /* 0x000fe40003fa4270 */
[----:B------:R-:W-:Y:S01]  /*2f70*/  FMNMX.FTZ R26, R173, R26, !PT ;  /* 0x0000001aad1a7209 */ /* 0x000fe20007810000 */
[----:B------:R-:W1:Y:S01]  /*2f80*/  MUFU.TANH R65, R65 ;  /* 0x0000004100417308 */ /* 0x000e620000002400 */
[----:B---3--:R-:W-:Y:S02]  /*2f90*/  FSEL R27, R27, -INF , P6 ;  /* 0xff8000001b1b7808 */ /* 0x008fe40003000000 */
[----:B------:R-:W-:-:S02]  /*2fa0*/  FMNMX.FTZ R26, R175, R26, !PT ;  /* 0x0000001aaf1a7209 */ /* 0x000fc40007810000 */
[----:B------:R-:W-:Y:S02]  /*2fb0*/  FMNMX.FTZ R24, R33, R27, !PT ;  /* 0x0000001b21187209 */ /* 0x000fe40007810000 */
[----:B------:R-:W-:Y:S01]  /*2fc0*/  FMNMX.FTZ R41, R193, R26, !PT ;  /* 0x0000001ac1297209 */ /* 0x000fe20007810000 */
[----:B------:R-:W3:Y:S01]  /*2fd0*/  MUFU.TANH R30, R30 ;  /* 0x0000001e001e7308 */ /* 0x000ee20000002400 */
[----:B----4-:R-:W-:Y:S02]  /*2fe0*/  FSEL R177, R56, -INF , P3 ;  /* 0xff80000038b17808 */ /* 0x010fe40001800000 */
[----:B------:R-:W-:Y:S02]  /*2ff0*/  ISETP.GT.AND P3, PT, R72, 0x58, PT ;  /* 0x000000584800780c */ /* 0x000fe40003f64270 */
[----:B------:R-:W-:Y:S02]  /*3000*/  ISETP.GT.AND P6, PT, R12, 0x18, PT ;  /* 0x000000180c00780c */ /* 0x000fe40003fc4270 */
[----:B------:R-:W-:Y:S01]  /*3010*/  FMNMX.FTZ R41, R194, R41, !PT ;  /* 0x00000029c2297209 */ /* 0x000fe20007810000 */
[----:B------:R-:W4:Y:S01]  /*3020*/  MUFU.TANH R68, R68 ;  /* 0x0000004400447308 */ /* 0x000f220000002400 */
[----:B-1----:R-:W-:-:S02]  /*3030*/  FSEL R168, R65, -INF , P2 ;  /* 0xff80000041a87808 */ /* 0x002fc40001000000 */
[----:B------:R-:W-:-:S05]  /*3040*/  ISETP.GT.AND P2, PT, R12, 0x9, PT ;  /* 0x000000090c00780c */ /* 0x000fca0003f44270 */
[----:B------:R-:W1:Y:S01]  /*3050*/  MUFU.TANH R31, R31 ;  /* 0x0000001f001f7308 */ /* 0x000e620000002400 */
[----:B---3--:R-:W-:Y:S02]  /*3060*/  FSEL R37, R30, -INF , P1 ;  /* 0xff8000001e257808 */ /* 0x008fe40000800000 */
[----:B------:R-:W-:Y:S02]  /*3070*/  ISETP.GT.AND P1, PT, R12, 0x19, PT ;  /* 0x000000190c00780c */ /* 0x000fe40003f24270 */
[----:B------:R-:W-:-:S03]  /*3080*/  FMNMX.FTZ R24, R37, R24, !PT ;  /* 0x0000001825187209 */ /* 0x000fc60007810000 */
        /* <DEDUP_REMOVED lines=8> */
[----:B------:R-:W-:Y:S02]  /*3110*/  FMNMX.FTZ R35, R31, R24, !PT ;  /* 0x000000181f237209 */ /* 0x000fe40007810000 */
[----:B------:R-:W-:Y:S02]  /*3120*/  FMNMX.FTZ R24, R196, R41, !PT ;  /* 0x00000029c4187209 */ /* 0x000fe40007810000 */
[----:B------:R-:W-:Y:S01]  /*3130*/  ISETP.GT.AND P5, PT, R12, 0x28, PT ;  /* 0x000000280c00780c */ /* 0x000fe20003fa4270 */
[----:B------:R-:W3:Y:S01]  /*3140*/  MUFU.TANH R45, R45 ;  /* 0x0000002d002d7308 */ /* 0x000ee20000002400 */
[----:B----4-:R-:W-:Y:S02]  /*3150*/  FSEL R190, R34, -INF , P3 ;  /* 0xff80000022be7808 */ /* 0x010fe40001800000 */
[----:B------:R-:W-:-:S02]  /*3160*/  ISETP.GT.AND P3, PT, R12, 0x21, PT ;  /* 0x000000210c00780c */ /* 0x000fc40003f64270 */
[----:B------:R-:W-:-:S03]  /*3170*/  FMNMX.FTZ R35, R190, R35, !PT ;  /* 0x00000023be237209 */ /* 0x000fc60007810000 */
[----:B------:R-:W4:Y:S01]  /*3180*/  MUFU.TANH R39, R39 ;  /* 0x0000002700277308 */ /* 0x000f220000002400 */
[----:B-1----:R-:W-:Y:S02]  /*3190*/  FSEL R198, R38, -INF , P6 ;  /* 0xff80000026c67808 */ /* 0x002fe40003000000 */
[----:B------:R-:W-:Y:S02]  /*31a0*/  FMNMX.FTZ R35, R192, R35, !PT ;  /* 0x00000023c0237209 */ /* 0x000fe40007810000 */
[----:B------:R-:W-:Y:S02]  /*31b0*/  ISETP.GT.AND P6, PT, R12, 0x29, PT ;  /* 0x000000290c00780c */ /* 0x000fe40003fc4270 */
[----:B------:R-:W-:Y:S01]  /*31c0*/  FMNMX.FTZ R35, R198, R35, !PT ;  /* 0x00000023c6237209 */ /* 0x000fe20007810000 */
[----:B------:R-:W1:Y:S01]  /*31d0*/  MUFU.TANH R42, R42 ;  /* 0x0000002a002a7308 */ /* 0x000e620000002400 */
[----:B---3--:R-:W-:Y:S02]  /*31e0*/  FSEL R199, R45, -INF , P4 ;  /* 0xff8000002dc77808 */ /* 0x008fe40002000000 */
[----:B------:R-:W-:-:S02]  /*31f0*/  ISETP.GT.AND P4, PT, R72, 0x41, PT ;  /* 0x000000414800780c */ /* 0x000fc40003f84270 */
[----:B------:R-:W-:-:S03]  /*3200*/  FMNMX.FTZ R26, R199, R24, !PT ;  /* 0x00000018c71a7209 */ /* 0x000fc60007810000 */
[----:B------:R-:W3:Y:S01]  /*3210*/  MUFU.TANH R43, R43 ;  /* 0x0000002b002b7308 */ /* 0x000ee20000002400 */
[----:B----4-:R-:W-:Y:S02]  /*3220*/  FSEL R206, R39, -INF , P1 ;  /* 0xff80000027ce7808 */ /* 0x010fe40000800000 */
[----:B------:R-:W-:Y:S02]  /*3230*/  FMNMX.FTZ R26, R233, R26, !PT ;  /* 0x0000001ae91a7209 */ /* 0x000fe40007810000 */
[----:B------:R-:W-:Y:S02]  /*3240*/  FMNMX.FTZ R24, R206, R35, !PT ;  /* 0x00000023ce187209 */ /* 0x000fe40007810000 */
[----:B------:R-:W-:Y:S01]  /*3250*/  FMNMX.FTZ R26, R215, R26, !PT ;  /* 0x0000001ad71a7209 */ /* 0x000fe20007810000 */
[----:B------:R-:W4:Y:S01]  /*3260*/  MUFU.TANH R46, R46 ;  /* 0x0000002e002e7308 */ /* 0x000f220000002400 */
[----:B-1----:R-:W-:Y:S02]  /*3270*/  FSEL R237, R42, -INF , P2 ;  /* 0xff8000002aed7808 */ /* 0x002fe40001000000 */
[----:B------:R-:W-:-:S02]  /*3280*/  FMNMX.FTZ R26, R231, R26, !PT ;  /* 0x0000001ae71a7209 */ /* 0x000fc40007810000 */
[----:B------:R-:W-:Y:S02]  /*3290*/  FMNMX.FTZ R24, R237, R24, !PT ;  /* 0x00000018ed187209 */ /* 0x000fe40007810000 */
[C---:B------:R-:W-:Y:S01]  /*32a0*/  ISETP.GT.AND P1, PT, R12.reuse, 0x30, PT ;  /* 0x000000300c00780c */ /* 0x040fe20003f24270 */
[----:B------:R-:W1:Y:S01]  /*32b0*/  MUFU.TANH R47, R47 ;  /* 0x0000002f002f7308 */ /* 0x000e620000002400 */
[----:B---3--:R-:W-:Y:S02]  /*32c0*/  FSEL R207, R43, -INF , P3 ;  /* 0xff8000002bcf7808 */ /* 0x008fe40001800000 */
[----:B------:R-:W-:Y:S02]  /*32d0*/  FMNMX.FTZ R26, R229, R26, !PT ;  /* 0x0000001ae51a7209 */ /* 0x000fe40007810000 */
[----:B------:R-:W-:Y:S02]  /*32e0*/  FMNMX.FTZ R24, R207, R24, !PT ;  /* 0x00000018cf187209 */ /* 0x000fe40007810000 */
[----:B------:R-:W-:Y:S01]  /*32f0*/  ISETP.GT.AND P2, PT, R12, 0x31, PT ;  /* 0x000000310c00780c */ /* 0x000fe20003f44270 */
[----:B------:R-:W3:Y:S01]  /*3300*/  MUFU.TANH R50, R50 ;  /* 0x0000003200327308 */ /* 0x000ee20000002400 */
[----:B----4-:R-:W-:-:S02]  /*3310*/  FSEL R235, R46, -INF , P5 ;  /* 0xff8000002eeb7808 */ /* 0x010fc40002800000 */
[----:B------:R-:W-:Y:S02]  /*3320*/  FMNMX.FTZ R26, R177, R26, !PT ;  /* 0x0000001ab11a7209 */ /* 0x000fe40007810000 */
[----:B------:R-:W-:Y:S02]  /*3330*/  FMNMX.FTZ R24, R235, R24, !PT ;  /* 0x00000018eb187209 */ /* 0x000fe40007810000 */
[C---:B------:R-:W-:Y:S01]  /*3340*/  ISETP.GT.AND P3, PT, R12.reuse, 0x38, PT ;  /* 0x000000380c00780c */ /* 0x040fe20003f64270 */
[----:B------:R-:W4:Y:S01]  /*3350*/  MUFU.TANH R57, R57 ;  /* 0x0000003900397308 */ /* 0x000f220000002400 */
[----:B-1----:R-:W-:Y:S02]  /*3360*/  FSEL R209, R47, -INF , P6 ;  /* 0xff8000002fd17808 */ /* 0x002fe40003000000 */
[----:B------:R-:W-:Y:S02]  /*3370*/  ISETP.GT.AND P5, PT, R12, 0x39, PT ;  /* 0x000000390c00780c */ /* 0x000fe40003fa4270 */
[----:B------:R-:W-:-:S02]  /*3380*/  FMNMX.FTZ R24, R209, R24, !PT ;  /* 0x00000018d1187209 */ /* 0x000fc40007810000 */
[----:B------:R-:W-:Y:S01]  /*3390*/  ISETP.GT.AND P6, PT, R12, 0x40, PT ;  /* 0x000000400c00780c */ /* 0x000fe20003fc4270 */
        /* <DEDUP_REMOVED lines=10> */
[----:B------:R-:W-:Y:S02]  /*3440*/  FMNMX.FTZ R26, R181, R26, !PT ;  /* 0x0000001ab51a7209 */ /* 0x000fe40007810000 */
[----:B------:R-:W-:Y:S02]  /*3450*/  FMNMX.FTZ R24, R217, R24, !PT ;  /* 0x00000018d9187209 */ /* 0x000fe40007810000 */
[----:B------:R-:W-:Y:S01]  /*3460*/  FMNMX.FTZ R35, R183, R26, !PT ;  /* 0x0000001ab7237209 */ /* 0x000fe20007810000 */
[----:B------:R-:W1:Y:S01]  /*3470*/  MUFU.TANH R58, R58 ;  /* 0x0000003a003a7308 */ /* 0x000e620000002400 */
[----:B---3--:R-:W-:Y:S02]  /*3480*/  FSEL R213, R54, -INF , P3 ;  /* 0xff80000036d57808 */ /* 0x008fe40001800000 */
[----:B------:R-:W-:-:S02]  /*3490*/  FMNMX.FTZ R35, R166, R35, !PT ;  /* 0x00000023a6237209 */ /* 0x000fc40007810000 */
[----:B------:R-:W-:Y:S02]  /*34a0*/  FMNMX.FTZ R24, R213, R24, !PT ;  /* 0x00000018d5187209 */ /* 0x000fe40007810000 */
[----:B------:R-:W-:Y:S01]  /*34b0*/  ISETP.GT.AND P2, PT, R12, 0x48, PT ;  /* 0x000000480c00780c */ /* 0x000fe20003f44270 */
[----:B------:R-:W3:Y:S01]  /*34c0*/  MUFU.TANH R59, R59 ;  /* 0x0000003b003b7308 */ /* 0x000ee20000002400 */
[----:B----4-:R-:W-:Y:S02]  /*34d0*/  FSEL R211, R55, -INF , P5 ;  /* 0xff80000037d37808 */ /* 0x010fe40002800000 */
[----:B------:R-:W-:Y:S02]  /*34e0*/  FMNMX.FTZ R35, R168, R35, !PT ;  /* 0x00000023a8237209 */ /* 0x000fe40007810000 */
[----:B------:R-:W-:Y:S02]  /*34f0*/  FMNMX.FTZ R24, R211, R24, !PT ;  /* 0x00000018d3187209 */ /* 0x000fe40007810000 */
[----:B------:R-:W-:Y:S01]  /*3500*/  ISETP.GT.AND P3, PT, R12, 0x49, PT ;  /* 0x000000490c00780c */ /* 0x000fe20003f64270 */
[----:B------:R-:W4:Y:S01]  /*3510*/  MUFU.TANH R62, R62 ;  /* 0x0000003e003e7308 */ /* 0x000f220000002400 */
[----:B-1----:R-:W-:-:S02]  /*3520*/  FSEL R185, R58, -INF , P6 ;  /* 0xff8000003ab97808 */ /* 0x002fc40003000000 */
[----:B------:R-:W-:Y:S02]  /*3530*/  FMNMX.FTZ R35, R170, R35, !PT ;  /* 0x00000023aa237209 */ /* 0x000fe40007810000 */
[----:B------:R-:W-:Y:S02]  /*3540*/  FMNMX.FTZ R24, R185, R24, !PT ;  /* 0x00000018b9187209 */ /* 0x000fe40007810000 */
[C---:B------:R-:W-:Y:S01]  /*3550*/  ISETP.GT.AND P5, PT, R12.reuse, 0x50, PT ;  /* 0x000000500c00780c */ /* 0x040fe20003fa4270 */
        /* <DEDUP_REMOVED lines=9> */
[----:B-1----:R-:W-:-:S04]  /*35f0*/  FSEL R172, R69, -INF , P4 ;  /* 0xff80000045ac7808 */ /* 0x002fc80002000000 */
[----:B------:R-:W-:-:S03]  /*3600*/  FMNMX.FTZ R26, R172, R35, !PT ;  /* 0x00000023ac1a7209 */ /* 0x000fc60007810000 */
[----:B------:R-:W1:Y:S01]  /*3610*/  MUFU.TANH R67, R67 ;  /* 0x0000004300437308 */ /* 0x000e620000002400 */
[----:B---3--:R-:W-:Y:S01]  /*3620*/  FSEL R191, R63, -INF , P3 ;  /* 0xff8000003fbf7808 */ /* 0x008fe20001800000 */
[----:B------:R-:W3:Y:S03]  /*3630*/  SHFL.BFLY PT, R39, R26, 0x2, 0x1f ;  /* 0x0c401f001a277f89 */ /* 0x000ee600000e0000 */
[----:B------:R-:W-:-:S03]  /*3640*/  FMNMX.FTZ R35, R191, R24, !PT ;  /* 0x00000018bf237209 */ /* 0x000fc60007810000 */
[----:B------:R-:W2:Y:S01]  /*3650*/  MUFU.TANH R70, R70 ;  /* 0x0000004600467308 */ /* 0x000ea20000002400 */
[----:B----4-:R-:W-:-:S04]  /*3660*/  FSEL R174, R66, -INF , P5 ;  /* 0xff80000042ae7808 */ /* 0x010fc80002800000 */
[----:B------:R-:W-:-:S03]  /*3670*/  FMNMX.FTZ R35, R174, R35, !PT ;  /* 0x00000023ae237209 */ /* 0x000fc60007810000 */
[----:B------:R-:W4:Y:S01]  /*3680*/  MUFU.TANH R71, R71 ;  /* 0x0000004700477308 */ /* 0x000f220000002400 */
[----:B-1----:R-:W-:Y:S02]  /*3690*/  FSEL R176, R67, -INF , P1 ;  /* 0xff80000043b07808 */ /* 0x002fe40000800000 */
[----:B------:R-:W-:Y:S02]  /*36a0*/  ISETP.GT.AND P1, PT, R12, 0x59, PT ;  /* 0x000000590c00780c */ /* 0x000fe40003f24270 */
[----:B------:R-:W-:Y:S02]  /*36b0*/  FMNMX.FTZ R35, R176, R35, !PT ;  /* 0x00000023b0237209 */ /* 0x000fe40007810000 */
[----:B--2---:R-:W-:Y:S02]  /*36c0*/  FSEL R178, R70, -INF , P2 ;  /* 0xff80000046b27808 */ /* 0x004fe40001000000 */
[----:B---3--:R-:W-:Y:S02]  /*36d0*/  FMNMX.FTZ R39, R26, R39, !PT ;  /* 0x000000271a277209 */ /* 0x008fe40007810000 */
[----:B------:R-:W-:-:S03]  /*36e0*/  FMNMX.FTZ R35, R178, R35, !PT ;  /* 0x00000023b2237209 */ /* 0x000fc60007810000 */
[----:B------:R-:W1:Y:S01]  /*36f0*/  SHFL.BFLY PT, R12, R39, 0x1, 0x1f ;  /* 0x0c201f00270c7f89 */ /* 0x000e6200000e0000 */
[----:B----4-:R-:W-:-:S04]  /*3700*/  FSEL R180, R71, -INF , P1 ;  /* 0xff80000047b47808 */ /* 0x010fc80000800000 */
[----:B------:R-:W-:-:S05]  /*3710*/  FMNMX.FTZ R35, R180, R35, !PT ;  /* 0x00000023b4237209 */ /* 0x000fca0007810000 */
[----:B------:R-:W2:Y:S01]  /*3720*/  SHFL.BFLY PT, R24, R35, 0x2, 0x1f ;  /* 0x0c401f0023187f89 */ /* 0x000ea200000e0000 */
[----:B-1----:R-:W-:-:S04]  /*3730*/  FMNMX.FTZ R197, R39, R12, !PT ;  /* 0x0000000c27c57209 */ /* 0x002fc80007810000 */
[C---:B------:R-:W-:Y:S01]  /*3740*/  FSETP.NEU.FTZ.AND P1, PT, R197.reuse, -INF , PT ;  /* 0xff800000c500780b */ /* 0x040fe20003f3d000 */
[----:B------:R-:W-:Y:S01]  /*3750*/  FMUL.FTZ R182, R197, R195 ;  /* 0x000000c3c5b67220 */ /* 0x000fe20000410000 */
[----:B--2---:R-:W-:-:S04]  /*3760*/  FMNMX.FTZ R24, R35, R24, !PT ;  /* 0x0000001823187209 */ /* 0x004fc80007810000 */
[----:B------:R-:W-:Y:S01]  /*3770*/  FSEL R182, R182, RZ, P1 ;  /* 0x000000ffb6b67208 */ /* 0x000fe20000800000 */
[----:B------:R-:W1:Y:S04]  /*3780*/  SHFL.BFLY PT, R41, R24, 0x1, 0x1f ;  /* 0x0c201f0018297f89 */ /* 0x000e6800000e0000 */
        /* <DEDUP_REMOVED lines=22> */
[----:B-1----:R-:W-:Y:S01]  /*38f0*/  FMNMX.FTZ R156, R24, R41, !PT ;  /* 0x00000029189c7209 */ /* 0x002fe20007810000 */
[----:B------:R-:W-:Y:S03]  /*3900*/  MUFU.EX2 R160, R160 ;  /* 0x000000a000a07308 */ /* 0x000fe60000000800 */
[C---:B------:R-:W-:Y:S01]  /*3910*/  FSETP.NEU.FTZ.AND P1, PT, R156.reuse, -INF , PT ;  /* 0xff8000009c00780b */ /* 0x040fe20003f3d000 */
[----:B------:R-:W-:-:S04]  /*3920*/  FMUL.FTZ R184, R156, R195 ;  /* 0x000000c39cb87220 */ /* 0x000fc80000410000 */
[----:B------:R-:W1:Y:S01]  /*3930*/  MUFU.EX2 R161, R161 ;  /* 0x000000a100a17308 */ /* 0x000e620000000800 */
[----:B------:R-:W-:Y:S02]  /*3940*/  FSEL R184, R184, RZ, P1 ;  /* 0x000000ffb8b87208 */ /* 0x000fe40000800000 */
[----:B-----5:R-:W-:Y:S02]  /*3950*/  LOP3.LUT P1, RZ, R74, 0x7f, RZ, 0xc0, !PT ;  /* 0x0000007f4aff7812 */ /* 0x020fe4000782c0ff */
[----:B------:R-:W-:Y:S01]  /*3960*/  SHF.R.U32.HI R74, RZ, 0x7, R74 ;  /* 0x00000007ff4a7819 */ /* 0x000fe2000001164a */
[-CC-:B------:R-:W-:Y:S01]  /*3970*/  FFMA.FTZ R162, R33, R195.reuse, -R184.reuse ;  /* 0x000000c321a27223 */ /* 0x180fe200000108b8 */
[-CC-:B------:R-:W-:Y:S01]  /*3980*/  FFMA.FTZ R163, R27, R195.reuse, -R184.reuse ;  /* 0x000000c31ba37223 */ /* 0x180fe200000108b8 */
[-CC-:B------:R-:W-:Y:S01]  /*3990*/  FFMA.FTZ R164, R37, R195.reuse, -R184.reuse ;  /* 0x000000c325a47223 */ /* 0x180fe200000108b8 */
[----:B------:R-:W-:Y:S01]  /*39a0*/  IADD3 R158, -R74, 0xb, RZ ;  /* 0x0000000b4a9e7810 */ /* 0x000fe20007ffe1ff */
[-CC-:B------:R-:W-:Y:S01]  /*39b0*/  FFMA.FTZ R167, R31, R195.reuse, -R184.reuse ;  /* 0x000000c31fa77223 */ /* 0x180fe200000108b8 */
[----:B--2---:R-:W-:Y:S01]  /*39c0*/  F2FP.BF16.F32.PACK_AB R152, R13, R12 ;  /* 0x0000000c0d98723e */ /* 0x004fe200000010ff */
[----:B------:R-:W-:Y:S01]  /*39d0*/  MUFU.EX2 R162, R162 ;  /* 0x000000a200a27308 */ /* 0x000fe20000000800 */
[-CC-:B------:R-:W-:Y:S01]  /*39e0*/  FFMA.FTZ R173, R190, R195.reuse, -R184.reuse ;  /* 0x000000c3bead7223 */ /* 0x180fe200000108b8 */
[-CC-:B------:R-:W-:Y:S01]  /*39f0*/  FFMA.FTZ R190, R192, R195.reuse, -R184.reuse ;  /* 0x000000c3c0be7223 */ /* 0x180fe200000108b8 */
[-CC-:B------:R-:W-:Y:S01]  /*3a00*/  FFMA.FTZ R192, R206, R195.reuse, -R184.reuse ;  /* 0x000000c3cec07223 */ /* 0x180fe200000108b8 */
[----:B------:R-:W-:Y:S01]  /*3a10*/  @!P1 VIADD R24, R165, 0x32440 ;  /* 0x00032440a5189836 */ /* 0x000fe20000000000 */
[----:B-1----:R-:W-:Y:S01]  /*3a20*/  F2FP.BF16.F32.PACK_AB R154, R161, R160 ;  /* 0x000000a0a19a723e */ /* 0x002fe200000010ff */
[-CC-:B------:R-:W-:Y:S01]  /*3a30*/  FFMA.FTZ R207, R207, R195.reuse, -R184.reuse ;  /* 0x000000c3cfcf7223 */ /* 0x180fe200000108b8 */
[-C--:B------:R-:W-:Y:S01]  /*3a40*/  FFMA.FTZ R206, R235, R195.reuse, -R184 ;  /* 0x000000c3ebce7223 */ /* 0x080fe200000108b8 */
[----:B------:R-:W1:Y:S01]  /*3a50*/  MUFU.EX2 R163, R163 ;  /* 0x000000a300a37308 */ /* 0x000e620000000800 */
[----:B------:R-:W-:Y:S01]  /*3a60*/  @!P1 PRMT R24, RZ, 0x654, R24 ;  /* 0x00000654ff189816 */ /* 0x000fe20000000018 */
[----:B------:R2:W-:Y:S06]  /*3a70*/  BAR.ARV R158, 0x100 ;  /* 0x0004009e0000751d */ /* 0x0005ec0000002000 */
[----:B------:R3:W-:Y:S01]  /*3a80*/  @!P1 SYNCS.ARRIVE.TRANS64.RED.A1T0 RZ, [R24+URZ], RZ ;  /* 0x000000ff18ff99a7 */ /* 0x0007e2000810043f */
[----:B------:R-:W-:Y:S01]  /*3a90*/  MUFU.EX2 R164, R164 ;  /* 0x000000a400a47308 */ /* 0x000fe20000000800 */
[----:B------:R4:W-:Y:S01]  /*3aa0*/  BAR.SYNC.DEFER_BLOCKING R188, 0x100 ;  /* 0x000400bc0000751d */ /* 0x0009e20000010000 */
[-CC-:B------:R-:W-:Y:S01]  /*3ab0*/  FFMA.FTZ R209, R209, R195.reuse, -R184.reuse ;  /* 0x000000c3d1d17223 */ /* 0x180fe200000108b8 */
[-CC-:B------:R-:W-:Y:S01]  /*3ac0*/  FFMA.FTZ R212, R221, R195.reuse, -R184.reuse ;  /* 0x000000c3ddd47223 */ /* 0x180fe200000108b8 */
[-CC-:B------:R-:W-:Y:S01]  /*3ad0*/  FFMA.FTZ R217, R217, R195.reuse, -R184.reuse ;  /* 0x000000c3d9d97223 */ /* 0x180fe200000108b8 */
[-CC-:B------:R-:W-:Y:S01]  /*3ae0*/  FFMA.FTZ R213, R213, R195.reuse, -R184.reuse ;  /* 0x000000c3d5d57223 */ /* 0x180fe200000108b8 */
[-CC-:B------:R-:W-:Y:S01]  /*3af0*/  FFMA.FTZ R214, R211, R195.reuse, -R184.reuse ;  /* 0x000000c3d3d67223 */ /* 0x180fe200000108b8 */
[-C--:B------:R-:W-:Y:S01]  /*3b00*/  FFMA.FTZ R181, R185, R195.reuse, -R184 ;  /* 0x000000c3b9b57223 */ /* 0x080fe200000108b8 */
[----:B------:R-:W5:Y:S01]  /*3b10*/  MUFU.EX2 R167, R167 ;  /* 0x000000a700a77308 */ /* 0x000f620000000800 */
[----:B-1----:R-:W-:Y:S01]  /*3b20*/  F2FP.BF16.F32.PACK_AB R153, R163, R162 ;  /* 0x000000a2a399723e */ /* 0x002fe200000010ff */
[-C--:B----4-:R-:W-:Y:S01]  /*3b30*/  FFMA.FTZ R188, R175, R195.reuse, -R182 ;  /* 0x000000c3afbc7223 */ /* 0x090fe200000108b6 */
[-CC-:B------:R-:W-:Y:S01]  /*3b40*/  FFMA.FTZ R175, R198, R195.reuse, -R184.reuse ;  /* 0x000000c3c6af7223 */ /* 0x180fe200000108b8 */
[-CC-:B------:R-:W-:Y:S01]  /*3b50*/  FFMA.FTZ R198, R237, R195.reuse, -R184.reuse ;  /* 0x000000c3edc67223 */ /* 0x180fe200000108b8 */
[-CC-:B------:R-:W-:Y:S01]  /*3b60*/  FFMA.FTZ R220, R187, R195.reuse, -R184.reuse ;  /* 0x000000c3bbdc7223 */ /* 0x180fe200000108b8 */
[-CC-:B------:R-:W-:Y:S01]  /*3b70*/  FFMA.FTZ R183, R189, R195.reuse, -R184.reuse ;  /* 0x000000c3bdb77223 */ /* 0x180fe200000108b8 */
[-C--:B------:R-:W-:Y:S01]  /*3b80*/  FFMA.FTZ R222, R191, R195.reuse, -R184 ;  /* 0x000000c3bfde7223 */ /* 0x080fe200000108b8 */
[----:B------:R-:W-:Y:S01]  /*3b90*/  MUFU.EX2 R169, R169 ;  /* 0x000000a900a97308 */ /* 0x000fe20000000800 */
[-CC-:B------:R-:W-:Y:S01]  /*3ba0*/  FFMA.FTZ R185, R168, R195.reuse, -R182.reuse ;  /* 0x000000c3a8b97223 */ /* 0x180fe200000108b6 */
[-CC-:B------:R-:W-:Y:S01]  /*3bb0*/  FFMA.FTZ R168, R170, R195.reuse, -R182.reuse ;  /* 0x000000c3aaa87223 */ /* 0x180fe200000108b6 */
[-C--:B------:R-:W-:Y:S01]  /*3bc0*/  FFMA.FTZ R187, R172, R195.reuse, -R182 ;  /* 0x000000c3acbb7223 */ /* 0x080fe200000108b6 */
[-CC-:B------:R-:W-:Y:S01]  /*3bd0*/  FFMA.FTZ R189, R174, R195.reuse, -R184.reuse ;  /* 0x000000c3aebd7223 */ /* 0x180fe200000108b8 */
[-CC-:B------:R-:W-:Y:S01]  /*3be0*/  FFMA.FTZ R170, R176, R195.reuse, -R184.reuse ;  /* 0x000000c3b0aa7223 */ /* 0x180fe200000108b8 */
[-CC-:B------:R-:W-:Y:S01]  /*3bf0*/  FFMA.FTZ R172, R178, R195.reuse, -R184.reuse ;  /* 0x000000c3b2ac7223 */ /* 0x180fe200000108b8 */
[----:B------:R-:W-:Y:S01]  /*3c00*/  FFMA.FTZ R191, R180, R195, -R184 ;  /* 0x000000c3b4bf7223 */ /* 0x000fe200000108b8 */
[----:B------:R-:W1:Y:S01]  /*3c10*/  MUFU.EX2 R186, R186 ;  /* 0x000000ba00ba7308 */ /* 0x000e620000000800 */
[----:B-----5:R-:W-:Y:S01]  /*3c20*/  F2FP.BF16.F32.PACK_AB R155, R167, R164 ;  /* 0x000000a4a79b723e */ /* 0x020fe200000010ff */
[----:B------:R-:W-:Y:S01]  /*3c30*/  FADD.FTZ R13, R12, R13 ;  /* 0x0000000d0c0d7221 */ /* 0x000fe20000010000 */
[----:B------:R-:W-:Y:S01]  /*3c40*/  FADD.FTZ R163, R162, R163 ;  /* 0x000000a3a2a37221 */ /* 0x000fe20000010000 */
[----:B------:R-:W-:Y:S01]  /*3c50*/  @!P1 IADD3 R165, R165, 0x32460, RZ ;  /* 0x00032460a5a59810 */ /* 0x000fe20007ffe0ff */
[----:B---3--:R-:W-:Y:S01]  /*3c60*/  WARPGROUP.ARRIVE ;  /* 0x00000000000079c5 */ /* 0x008fe20000000000 */
[----:B------:R-:W-:Y:S01]  /*3c70*/  FADD.FTZ R160, R160, R13 ;  /* 0x0000000da0a07221 */ /* 0x000fe20000010000 */
[----:B------:R-:W-:Y:S01]  /*3c80*/  FADD.FTZ R164, R164, R163 ;  /* 0x000000a3a4a47221 */ /* 0x000fe20000010000 */
[----:B------:R-:W-:Y:S01]  /*3c90*/  MUFU.EX2 R171, R171 ;  /* 0x000000ab00ab7308 */ /* 0x000fe20000000800 */
[----:B------:R-:W-:Y:S01]  /*3ca0*/  SHF.R.U32.HI R13, RZ, 0x1f, R0 ;  /* 0x0000001fff0d7819 */ /* 0x000fe20000011600 */
[----:B------:R-:W-:Y:S01]  /*3cb0*/  FADD.FTZ R160, R161, R160 ;  /* 0x000000a0a1a07221 */ /* 0x000fe20000010000 */
[----:B------:R-:W-:Y:S01]  /*3cc0*/  HGMMA.64x256x16.F32.BF16 R24, R152, gdesc[UR8].tnspB, RZ, !UPT, gsb0 ;  /* 0x43e0000898187df0 */ /* 0x000fe2000c0018ff */
[----:B------:R-:W-:Y:S01]  /*3cd0*/  UIADD3 UR10, UR4, 0x80, URZ ;  /* 0x00000080040a7890 */ /* 0x000fe2000fffe03f */
[----:B------:R-:W-:Y:S01]  /*3ce0*/  FADD.FTZ R164, R167, R164 ;  /* 0x000000a4a7a47221 */ /* 0x000fe20000010000 */
[----:B------:R-:W-:Y:S01]  /*3cf0*/  UMOV UR11, 0x40000040 ;  /* 0x40000040000b7882 */ /* 0x000fe20000000000 */
[----:B------:R-:W-:Y:S01]  /*3d00*/  @!P1 PRMT R165, RZ, 0x654, R165 ;  /* 0x00000654ffa59816 */ /* 0x000fe200000000a5 */
        /* <DEDUP_REMOVED lines=70> */
[----:B------:R-:W-:Y:S01]  /*4170*/  LEA.HI.SX32 R206, R0, R13, 0x1c ;  /* 0x0000000d00ce7211 */ /* 0x000fe200078fe2ff */
[----:B------:R-:W-:Y:S01]  /*4180*/  UMOV UR11, 0x40000040 ;  /* 0x40000040000b7882 */ /* 0x000fe20000000000 */
[----:B------:R-:W-:Y:S02]  /*4190*/  VIADD R13, R159, 0xfffffffe ;  /* 0xfffffffe9f0d7836 */ /* 0x000fe40000000000 */
[----:B------:R-:W-:-:S04]  /*41a0*/  VIMNMX R206, RZ, R206, !PT ;  /* 0x000000ceffce7248 */ /* 0x000fc80007fe0100 */
[----:B------:R-:W-:Y:S01]  /*41b0*/  ISETP.GE.AND P2, PT, R13, R206, PT ;  /* 0x000000ce0d00720c */ /* 0x000fe20003f46270 */
        /* <DEDUP_REMOVED lines=17> */
[----:B------:R-:W-:Y:S01]  /*42d0*/  UIADD3 UR4, UR4, 0x280, URZ ;  /* 0x0000028004047890 */ /* 0x000fe2000fffe03f */
        /* <DEDUP_REMOVED lines=13> */
[----:B------:R-:W-:-:S07]  /*43b0*/  FADD.FTZ R222, R222, R183 ;  /* 0x000000b7dede7221 */ /* 0x000fce0000010000 */
[----:B------:R-:W-:Y:S01]  /*43c0*/  HGMMA.64x256x16.F32.BF16 R24, R152, gdesc[UR8].tnspB, R24, gsb0 ;  /* 0x43e0000898187df0 */ /* 0x000fe20008001818 */
[----:B------:R-:W-:Y:S01]  /*43d0*/  UMOV UR10, UR4 ;  /* 0x00000004000a7c82 */ /* 0x000fe20008000000 */
[----:B------:R-:W-:Y:S01]  /*43e0*/  UMOV UR11, 0x40000040 ;  /* 0x40000040000b7882 */ /* 0x000fe20000000000 */
[----:B------:R-:W-:Y:S02]  /*43f0*/  WARPGROUP.DEPBAR.LE gsb0, 0x0 ;  /* 0x00008000000079c5 */ /* 0x000fe40000010000 */
[----:B------:R-:W-:Y:S01]  /*4400*/  F2FP.BF16.F32.PACK_AB R152, R185, R166 ;  /* 0x000000a6b998723e */ /* 0x000fe200000010ff */
[----:B------:R-:W-:Y:S01]  /*4410*/  FADD.FTZ R166, R166, R179 ;  /* 0x000000b3a6a67221 */ /* 0x000fe20000010000 */
[C---:B-1----:R-:W-:Y:S01]  /*4420*/  F2FP.BF16.F32.PACK_AB R153, R170.reuse, R189 ;  /* 0x000000bdaa99723e */ /* 0x042fe200000010ff */
        /* <DEDUP_REMOVED lines=14> */
[----:B------:R-:W-:Y:S02]  /*4510*/  IMAD.MOV.U32 R207, RZ, RZ, R156 ;  /* 0x000000ffffcf7224 */ /* 0x000fe400078e009c */
[----:B------:R-:W-:-:S07]  /*4520*/  IMAD.MOV.U32 R208, RZ, RZ, R197 ;  /* 0x000000ffffd07224 */ /* 0x000fce00078e00c5 */
.L_x_10642:
[----:B------:R-:W-:-:S04]  /*4530*/  UIADD3 UR36, UR36, 0x1, URZ ;  /* 0x0000000124247890 */ /* 0x000fc8000fffe03f */
[----:B------:R-:W-:-:S04]  /*4540*/  UISETP.NE.AND UP0, UPT, UR36, 0x2, UPT ;  /* 0x000000022400788c */ /* 0x000fc8000bf05270 */
[----:B------:R-:W-:Y:S02]  /*4550*/  USEL UR4, URZ, 0x1, UP0 ;  /* 0x000000013f047887 */ /* 0x000fe40008000000 */
[----:B------:R-:W-:Y:S02]  /*4560*/  USEL UR36, UR36, URZ, UP0 ;  /* 0x0000003f24247287 */ /* 0x000fe40008000000 */
[----:B------:R-:W-:Y:S01]  /*4570*/  ULOP3.LUT UR37, UR37, UR4, URZ, 0x3c, !UPT ;  /* 0x0000000425257292 */ /* 0x000fe2000f8e3c3f */
[----:B--2---:R-:W-:Y:S11]  /*4580*/  @!P0 BRA `(.L_x_10634) ;  /* 0x0000000000048947 */ /* 0x004ff60003800000 */
[----:B------:R-:W-:Y:S01]  /*4590*/  BPT.TRAP 0x1 ;  /* 0x000000040000795c */ /* 0x000fe20000300000 */
.L_x_10634:
[----:B------:R-:W-:Y:S01]  /*45a0*/  ULEA UR4, UR36, UR39, 0x3 ;  /* 0x0000002724047291 */ /* 0x000fe2000f8e183f */
[----:B------:R-:W-:-:S04]  /*45b0*/  MOV R209, UR37 ;  /* 0x0000002500d17c02 */ /* 0x000fc80008000f00 */
[----:B------:R-:W-:-:S04]  /*45c0*/  SHF.L.U32 R209, R209, 0x1f, RZ ;  /* 0x0000001fd1d17819 */ /* 0x000fc800000006ff */
[----:B------:R2:W3:Y:S01]  /*45d0*/  SYNCS.PHASECHK.TRANS64.TRYWAIT P2, [UR4+0x32430], R209 ;  /* 0x032430d1ff0075a7 */ /* 0x0004e20008040144 */
[----:B------:R-:W-:Y:S05]  /*45e0*/  @!P0 BRA `(.L_x_10635) ;  /* 0x0000000000048947 */ /* 0x000fea0003800000 */
[----:B------:R-:W-:Y:S01]  /*45f0*/  BPT.TRAP 0x1 ;  /* 0x000000040000795c */ /* 0x000fe20000300000 */
.L_x_10635:
[----:B---3--:R-:W-:Y:S05]  /*4600*/  @P2 BRA `(.L_x_10636) ;  /* 0x0000000000082947 */ /* 0x008fea0003800000 */
[----:B------:R-:W3:Y:S02]  /*4610*/  SYNCS.PHASECHK.TRANS64.TRYWAIT P2, [UR4+0x32430], R209 ;  /* 0x032430d1ff0075a7 */ /* 0x000ee40008040144 */
[----:B---3--:R-:W-:Y:S05]  /*4620*/  @!P2 BRA `(.L_x_10637) ;  /* 0x000000ac0078a947 */ /* 0x008fea0003800000 */
.L_x_10636:
[----:B------:R-:W-:Y:S01]  /*4630*/  R2UR UR56, R200 ;  /* 0x00000000c83872ca */ /* 0x000fe200000e0000 */
[----:B------:R-:W-:Y:S01]  /*4640*/  UIMAD UR5, UR36, 0x300, UR38 ;  /* 0x00000300240578a4 */ /* 0x000fe2000f8e0226 */
[----:B------:R-:W-:Y:S01]  /*4650*/  R2UR UR57, R201 ;  /* 0x00000000c93972ca */ /* 0x000fe200000e0000 */
[----:B-1-3--:R-:W-:Y:S01]  /*4660*/  WARPGROUP.ARRIVE ;  /* 0x00000000000079c5 */ /* 0x00afe20000000000 */
        /* <DEDUP_REMOVED lines=27> */
.L_x_10638:
[----:B------:R1:W3:Y:S01]  /*4820*/  SYNCS.PHASECHK.TRANS64.TRYWAIT P2, [UR4+0x32450], R209 ;  /* 0x032450d1ff0075a7 */ /* 0x0002e20008040144 */
[----:B------:R-:W-:Y:S05]  /*4830*/  @!P0 BRA `(.L_x_10639) ;  /* 0x0000000000048947 */ /* 0x000fea0003800000 */
[----:B------:R-:W-:Y:S01]  /*4840*/  BPT.TRAP 0x1 ;  /* 0x000000040000795c */ /* 0x000fe20000300000 */
.L_x_10639:
[----:B---3--:R-:W-:Y:S05]  /*4850*/  @P2 BRA `(.L_x_10640) ;  /* 0x0000000000082947 */ /* 0x008fea0003800000 */
[----:B------:R-:W3:Y:S02]  /*4860*/  SYNCS.PHASECHK.TRANS64.TRYWAIT P2, [UR4+0x32450], R209 ;  /* 0x032450d1ff0075a7 */ /* 0x000ee40008040144 */
[----:B---3--:R-:W-:Y:S05]  /*4870*/  @!P2 BRA `(.L_x_10641) ;  /* 0x000000a800fca947 */ /* 0x008fea0003800000 */
.L_x_10640:
[----:B------:R-:W-:Y:S01]  /*4880*/  R2UR UR56, R16 ;  /* 0x00000000103872ca */ /* 0x000fe200000e0000 */
[----:B------:R-:W-:Y:S01]  /*4890*/  UIMAD UR5, UR36, 0xc00, UR6 ;  /* 0x00000c00240578a4 */ /* 0x000fe2000f8e0206 */
[----:B------:R-:W-:Y:S01]  /*48a0*/  R2UR UR57, R17 ;  /* 0x00000000113972ca */ /* 0x000fe200000e0000 */
[----:B------:R-:W-:Y:S01]  /*48b0*/  WARPGROUP.ARRIVE ;  /* 0x00000000000079c5 */ /* 0x000fe20000000000 */
[----:B------:R-:W-:Y:S01]  /*48c0*/  UMOV UR59, 0x40000040 ;  /* 0x40000040003b7882 */ /* 0x000fe20000000000 */
[----:B------:R-:W-:-:S04]  /*48d0*/  UIADD3 UR10, UR5, 0x304, URZ ;  /* 0x00000304050a7890 */ /* 0x000fc8000fffe03f */
[----:B------:R-:W4:Y:S01]  /*48e0*/  S2R R229, SR_TID.X ;  /* 0x0000000000e57919 */ /* 0x000f220000002100 */
        /* <DEDUP_REMOVED lines=23> */
[----:B----4-:R-:W-:Y:S01]  /*4a60*/  SHF.R.U32.HI R229, RZ, 0x7, R229 ;  /* 0x00000007ffe57819 */ /* 0x010fe200000116e5 */
        /* <DEDUP_REMOVED lines=35> */
[----:B------:R-:W-:Y:S01]  /*4ca0*/  ULDC UR5, c[0x0][0xad0] ;  /* 0x0002b40000057ab9 */ /* 0x000fe20000000800 */
[----:B------:R-:W-:Y:S02]  /*4cb0*/  WARPGROUP.DEPBAR.LE gsb0, 0x0 ;  /* 0x00008000000079c5 */ /* 0x000fe40000010000 */
[----:B------:R-:W-:-:S06]  /*4cc0*/  WARPGROUP.ARRIVE ;  /* 0x00000000000079c5 */ /* 0x000fcc0000000000 */
[----:B------:R-:W-:Y:S01]  /*4cd0*/  HGMMA.64x96x16.F32.BF16 R152, gdesc[UR8], R152, gsb0 ;  /* 0x01600000089879f0 */ /* 0x000fe20008001898 */
[----:B------:R-:W-:Y:S02]  /*4ce0*/  ULDC.64 UR10, c[0x0][0x3f8] ;  /* 0x0000fe00000a7ab9 */ /* 0x000fe40000000a00 */
[----:B------:R-:W-:-:S03]  /*4cf0*/  UISETP.NE.U32.AND UP0, UPT, UR10, URZ, UPT ;  /* 0x0000003f0a00728c */ /* 0x000fc6000bf05070 */
[----:B------:R-:W-:Y:S01]  /*4d00*/  ULDC UR10, c[0x0][0x404] ;  /* 0x00010100000a7ab9 */ /* 0x000fe20000000800 */
[----:B------:R-:W-:-:S03]  /*4d10*/  UISETP.NE.AND.EX UP0, UPT, UR11, URZ, UPT, UP0 ;  /* 0x0000003f0b00728c */ /* 0x000fc6000bf05300 */
[----:B------:R-:W-:Y:S01]  /*4d20*/  UMOV UR11, 0x40000040 ;  /* 0x40000040000b7882 */ /* 0x000fe20000000000 */
[----:B------:R-:W-:Y:S01]  /*4d30*/  USEL UR10, UR10, 0x1, UP0 ;  /* 0x000000010a0a7887 */ /* 0x000fe20008000000 */
        /* <DEDUP_REMOVED lines=29> */
[----:B---3--:R-:W-:Y:S01]  /*4f10*/  FMUL.FTZ R210, R152, UR5 ;  /* 0x0000000598d27c20 */ /* 0x008fe20008410000 */
[----:B------:R-:W3:Y:S01]  /*4f20*/  LDC R165, c[0x0][0x2e0] ;  /* 0x0000b800ffa57b82 */ /* 0x000ee20000000800 */
[----:B------:R-:W-:Y:S01]  /*4f30*/  FMUL.FTZ R152, R154, UR5 ;  /* 0x000000059a987c20 */ /* 0x000fe20008410000 */
[----:B------:R-:W-:Y:S01]  /*4f40*/  FMUL.FTZ R154, R158, UR5 ;  /* 0x000000059e9a7c20 */ /* 0x000fe20008410000 */
[----:B------:R-:W-:Y:S01]  /*4f50*/  FMUL.FTZ R158, R163, UR5 ;  /* 0x00000005a39e7c20 */ /* 0x000fe20008410000 */
[----:B------:R-:W-:-:S02]  /*4f60*/  IMAD R163, R13, -0x60, R223 ;  /* 0xffffffa00da37824 */ /* 0x000fc400078e02df */
[----:B------:R-:W-:Y:S01]  /*4f70*/  FMUL.FTZ R213, R160, UR5 ;  /* 0x00000005a0d57c20 */ /* 0x000fe20008410000 */
[----:B------:R-:W-:Y:S01]  /*4f80*/  FMUL.FTZ R160, R164, UR5 ;  /* 0x00000005a4a07c20 */ /* 0x000fe20008410000 */
[----:B-12---:R-:W-:Y:S01]  /*4f90*/  FMUL.FTZ R209, R153, UR5 ;  /* 0x0000000599d17c20 */ /* 0x006fe20008410000 */
[----:B------:R-:W-:Y:S02]  /*4fa0*/  VIADD R164, R163, 0x1 ;  /* 0x00000001a3a47836 */ /* 0x000fe40000000000 */
        /* <DEDUP_REMOVED lines=15> */
[----:B---3--:R-:W-:Y:S01]  /*50a0*/  IMAD R164, R165, UR10, R164 ;  /* 0x0000000aa5a47c24 */ /* 0x008fe2000f8e02a4 */
[----:B------:R-:W-:Y:S01]  /*50b0*/  ULDC UR10, c[0x0][0x288] ;  /* 0x0000a200000a7ab9 */ /* 0x000fe20000000800 */
[----:B------:R-:W-:Y:S01]  /*50c0*/  FMUL.FTZ R180, R181, UR5 ;  /* 0x00000005b5b47c20 */ /* 0x000fe20008410000 */
[----:B------:R-:W-:Y:S01]  /*50d0*/  FMUL.FTZ R174, R176, UR5 ;  /* 0x00000005b0ae7c20 */ /* 0x000fe20008410000 */
[----:B------:R-:W-:Y:S01]  /*50e0*/  VIADD R165, R164, -UR10 ;  /* 0x8000000aa4a57c36 */ /* 0x000fe20008000000 */
[----:B------:R-:W3:Y:S01]  /*50f0*/  MUFU.TANH R211, R211 ;  /* 0x000000d300d37308 */ /* 0x000ee20000002400 */
[----:B------:R-:W-:Y:S01]  /*5100*/  FMUL.FTZ R221, R177, UR5 ;  /* 0x00000005b1dd7c20 */ /* 0x000fe20008410000 */
[----:B------:R-:W-:Y:S01]  /*5110*/  FMUL.FTZ R181, R184, UR5 ;  /* 0x00000005b8b57c20 */ /* 0x000fe20008410000 */
[----:B------:R-:W-:-:S02]  /*5120*/  IMAD R164, R224, -0x2, R165 ;  /* 0xfffffffee0a47824 */ /* 0x000fc400078e02a5 */
[----:B------:R-:W-:Y:S01]  /*5130*/  FMUL.FTZ R161, R166, UR5 ;  /* 0x00000005a6a17c20 */ /* 0x000fe20008410000 */
[----:B------:R-:W-:Y:S01]  /*5140*/  FMUL.FTZ R185, R185, UR5 ;  /* 0x00000005b9b97c20 */ /* 0x000fe20008410000 */
[----:B------:R-:W-:Y:S01]  /*5150*/  FMUL.FTZ R177, R183, UR5 ;  /* 0x00000005b7b17c20 */ /* 0x000fe20008410000 */
[----:B------:R-:W-:Y:S01]  /*5160*/  IMAD.IADD R175, R225, 0x1, R164 ;  /* 0x00000001e1af7824 */ /* 0x000fe200078e02a4 */
[----:B------:R-:W-:Y:S01]  /*5170*/  MUFU.TANH R157, R157 ;  /* 0x0000009d009d7308 */ /* 0x000fe20000002400 */
[----:B------:R-:W-:Y:S01]  /*5180*/  FMUL.FTZ R164, R188, UR5 ;  /* 0x00000005bca47c20 */ /* 0x000fe20008410000 */
[----:B------:R-:W-:Y:S01]  /*5190*/  FMUL.FTZ R183, R189, UR5 ;  /* 0x00000005bdb77c20 */ /* 0x000fe20008410000 */
[----:B------:R-:W-:Y:S01]  /*51a0*/  FMUL.FTZ R156, R162, UR5 ;  /* 0x00000005a29c7c20 */ /* 0x000fe20008410000 */
[----:B------:R-:W-:Y:S01]  /*51b0*/  ISETP.GT.AND P5, PT, R175, 0x1, PT ;  /* 0x00000001af00780c */ /* 0x000fe20003fa4270 */
[----:B------:R-:W-:Y:S01]  /*51c0*/  FMUL.FTZ R162, R167, UR5 ;  /* 0x00000005a7a27c20 */ /* 0x000fe20008410000 */
[C---:B------:R-:W-:Y:S01]  /*51d0*/  ISETP.GT.AND P6, PT, R175.reuse, RZ, PT ;  /* 0x000000ffaf00720c */ /* 0x040fe20003fc4270 */
[----:B------:R-:W-:Y:S01]  /*51e0*/  FMUL.FTZ R228, R196, UR5 ;  /* 0x00000005c4e47c20 */ /* 0x000fe20008410000 */
[----:B------:R-:W4:Y:S01]  /*51f0*/  MUFU.TANH R160, R160 ;  /* 0x000000a000a07308 */ /* 0x000f220000002400 */
[----:B------:R-:W-:Y:S01]  /*5200*/  ISETP.GT.AND P2, PT, R175, 0x8, PT ;  /* 0x00000008af00780c */ /* 0x000fe20003f44270 */
[----:B------:R-:W-:Y:S01]  /*5210*/  FMUL.FTZ R184, R192, UR5 ;  /* 0x00000005c0b87c20 */ /* 0x000fe20008410000 */
[----:B-1----:R-:W-:Y:S01]  /*5220*/  FSEL R166, R209, -INF , P5 ;  /* 0xff800000d1a67808 */ /* 0x002fe20002800000 */
[----:B------:R-:W-:Y:S01]  /*5230*/  FMUL.FTZ R214, R170, UR5 ;  /* 0x00000005aad67c20 */ /* 0x000fe20008410000 */
[----:B------:R-:W-:Y:S01]  /*5240*/  ISETP.GT.AND P4, PT, R175, 0x9, PT ;  /* 0x00000009af00780c */ /* 0x000fe20003f84270 */
[----:B------:R-:W-:Y:S01]  /*5250*/  FMUL.FTZ R170, R191, UR5 ;  /* 0x00000005bfaa7c20 */ /* 0x000fe20008410000 */
[C---:B------:R-:W-:Y:S01]  /*5260*/  ISETP.GT.AND P5, PT, R175.reuse, 0x18, PT ;  /* 0x00000018af00780c */ /* 0x040fe20003fa4270 */
[----:B------:R-:W1:Y:S01]  /*5270*/  MUFU.TANH R213, R213 ;  /* 0x000000d500d57308 */ /* 0x000e620000002400 */
[----:B------:R-:W-:Y:S01]  /*5280*/  ISETP.GT.AND P3, PT, R175, 0x10, PT ;  /* 0x00000010af00780c */ /* 0x000fe20003f64270 */
[----:B------:R-:W-:Y:S01]  /*5290*/  FMUL.FTZ R222, R193, UR5 ;  /* 0x00000005c1de7c20 */ /* 0x000fe20008410000 */
[----:B--2---:R-:W-:Y:S01]  /*52a0*/  FSEL R167, R210, -INF , P6 ;  /* 0xff800000d2a77808 */ /* 0x004fe20003000000 */
[----:B------:R-:W-:Y:S01]  /*52b0*/  FMUL.FTZ R176, R194, UR5 ;  /* 0x00000005c2b07c20 */ /* 0x000fe20008410000 */
[----:B---3--:R-:W-:Y:S01]  /*52c0*/  FSEL R165, R211, -INF , P2 ;  /* 0xff800000d3a57808 */ /* 0x008fe20001000000 */
[----:B------:R-:W-:Y:S01]  /*52d0*/  FMUL.FTZ R215, R171, UR5 ;  /* 0x00000005abd77c20 */ /* 0x000fe20008410000 */
[----:B------:R-:W-:Y:S01]  /*52e0*/  ISETP.GT.AND P6, PT, R175, 0x11, PT ;  /* 0x00000011af00780c */ /* 0x000fe20003fc4270 */
[----:B------:R-:W2:Y:S01]  /*52f0*/  MUFU.TANH R159, R159 ;  /* 0x0000009f009f7308 */ /* 0x000ea20000002400 */
[----:B----4-:R-:W-:Y:S01]  /*5300*/  FSEL R211, R160, -INF , P5 ;  /* 0xff800000a0d37808 */ /* 0x010fe20002800000 */
[----:B------:R-:W-:Y:S01]  /*5310*/  FMUL.FTZ R179, R179, UR5 ;  /* 0x00000005b3b37c20 */ /* 0x000fe20008410000 */
[C---:B------:R-:W-:Y:S01]  /*5320*/  ISETP.GT.AND P2, PT, R175.reuse, 0x19, PT ;  /* 0x00000019af00780c */ /* 0x040fe20003f44270 */
[----:B------:R-:W-:Y:S01]  /*5330*/  FMUL.FTZ R171, R186, UR5 ;  /* 0x00000005baab7c20 */ /* 0x000fe20008410000 */
[----:B------:R-:W-:Y:S01]  /*5340*/  ISETP.GT.AND P5, PT, R175, 0x29, PT ;  /* 0x00000029af00780c */ /* 0x000fe20003fa4270 */
        /* <DEDUP_REMOVED lines=11> */
[----:B--2---:R-:W-:-:S02]  /*5400*/  FSEL R210, R159, -INF , P6 ;  /* 0xff8000009fd27808 */ /* 0x004fc40003000000 */
[----:B------:R-:W-:-:S05]  /*5410*/  ISETP.GT.AND P6, PT, R175, 0x28, PT ;  /* 0x00000028af00780c */ /* 0x000fca0003fc4270 */
[----:B------:R-:W1:Y:S01]  /*5420*/  MUFU.TANH R173, R173 ;  /* 0x000000ad00ad7308 */ /* 0x000e620000002400 */
[----:B---3--:R-:W-:Y:S02]  /*5430*/  FSEL R212, R212, -INF , P2 ;  /* 0xff800000d4d47808 */ /* 0x008fe40001000000 */
[----:B------:R-:W-:-:S05]  /*5440*/  ISETP.GT.AND P2, PT, R175, 0x30, PT ;  /* 0x00000030af00780c */ /* 0x000fca0003f44270 */
[----:B------:R-:W2:Y:S08]  /*5450*/  MUFU.TANH R220, R220 ;  /* 0x000000dc00dc7308 */ /* 0x000eb00000002400 */
[----:B------:R-:W3:Y:S01]  /*5460*/  MUFU.TANH R172, R172 ;  /* 0x000000ac00ac7308 */ /* 0x000ee20000002400 */
[----:B-1----:R-:W-:Y:S02]  /*5470*/  FSEL R194, R173, -INF , P5 ;  /* 0xff800000adc27808 */ /* 0x002fe40002800000 */
[----:B------:R-:W-:-:S05]  /*5480*/  ISETP.GT.AND P5, PT, R175, 0x40, PT ;  /* 0x00000040af00780c */ /* 0x000fca0003fa4270 */
[----:B------:R-:W1:Y:S01]  /*5490*/  MUFU.TANH R174, R174 ;  /* 0x000000ae00ae7308 */ /* 0x000e620000002400 */
[----:B--2---:R-:W-:Y:S02]  /*54a0*/  FSEL R192, R220, -INF , P3 ;  /* 0xff800000dcc07808 */ /* 0x004fe40001800000 */
[----:B------:R-:W-:-:S05]  /*54b0*/  ISETP.GT.AND P3, PT, R175, 0x38, PT ;  /* 0x00000038af00780c */ /* 0x000fca0003f64270 */
[----:B------:R-:W-:Y:S01]  /*54c0*/  MUFU.TANH R221, R221 ;  /* 0x000000dd00dd7308 */ /* 0x000fe20000002400 */
[----:B---3--:R-:W-:Y:S02]  /*54d0*/  FSEL R193, R172, -INF , P6 ;  /* 0xff800000acc17808 */ /* 0x008fe40003000000 */
[----:B------:R-:W-:-:S05]  /*54e0*/  ISETP.GT.AND P6, PT, R175, 0x39, PT ;  /* 0x00000039af00780c */ /* 0x000fca0003fc4270 */
[----:B------:R-:W2:Y:S01]  /*54f0*/  MUFU.TANH R181, R181 ;  /* 0x000000b500b57308 */ /* 0x000ea20000002400 */
[----:B-1----:R-:W-:Y:S02]  /*5500*/  FSEL R186, R174, -INF , P2 ;  /* 0xff800000aeba7808 */ /* 0x002fe40001000000 */
[----:B------:R-:W-:-:S05]  /*5510*/  ISETP.GT.AND P2, PT, R175, 0x41, PT ;  /* 0x00000041af00780c */ /* 0x000fca0003f44270 */
[----:B------:R-:W-:Y:S08]  /*5520*/  MUFU.TANH R178, R178 ;  /* 0x000000b200b27308 */ /* 0x000ff00000002400 */
[----:B------:R-:W1:Y:S01]  /*5530*/  MUFU.TANH R180, R180 ;  /* 0x000000b400b47308 */ /* 0x000e620000002400 */
[----:B--2---:R-:W-:Y:S02]  /*5540*/  FSEL R172, R181, -INF , P5 ;  /* 0xff800000b5ac7808 */ /* 0x004fe40002800000 */
[----:B------:R-:W-:-:S02]  /*5550*/  FMNMX.FTZ R181, R167, R208, !PT ;  /* 0x000000d0a7b57209 */ /* 0x000fc40007810000 */
[----:B------:R-:W-:-:S03]  /*5560*/  ISETP.GT.AND P5, PT, R175, 0x51, PT ;  /* 0x00000051af00780c */ /* 0x000fc60003fa4270 */
[----:B------:R1:W2:Y:S08]  /*5570*/  MUFU.TANH R188, R185 ;  /* 0x000000b900bc7308 */ /* 0x0002b00000002400 */
[----:B------:R3:W4:Y:S01]  /*5580*/  MUFU.TANH R189, R164 ;  /* 0x000000a400bd7308 */ /* 0x0007220000002400 */
[----:B-1----:R-:W-:Y:S02]  /*5590*/  FSEL R185, R180, -INF , P6 ;  /* 0xff800000b4b97808 */ /* 0x002fe40003000000 */
[----:B------:R-:W-:-:S05]  /*55a0*/  ISETP.GT.AND P6, PT, R175, 0x50, PT ;  /* 0x00000050af00780c */ /* 0x000fca0003fc4270 */
[----:B------:R1:W-:Y:S01]  /*55b0*/  MUFU.TANH R196, R183 ;  /* 0x000000b700c47308 */ /* 0x0003e20000002400 */
[----:B---3--:R-:W-:Y:S02]  /*55c0*/  FSEL R164, R157, -INF , P4 ;  /* 0xff8000009da47808 */ /* 0x008fe40002000000 */
[C---:B------:R-:W-:Y:S02]  /*55d0*/  ISETP.GT.AND P4, PT, R175.reuse, 0x20, PT ;  /* 0x00000020af00780c */ /* 0x040fe40003f84270 */
[----:B--2---:R-:W-:Y:S02]  /*55e0*/  FSEL R173, R188, -INF , P2 ;  /* 0xff800000bcad7808 */ /* 0x004fe40001000000 */
[----:B------:R-:W-:Y:S01]  /*55f0*/  FSEL R191, R218, -INF , P4 ;  /* 0xff800000dabf7808 */ /* 0x000fe20002000000 */
[----:B------:R-:W-:Y:S01]  /*5600*/  MUFU.TANH R152, R152 ;  /* 0x0000009800987308 */ /* 0x000fe20000002400 */
[C---:B------:R-:W-:Y:S02]  /*5610*/  ISETP.GT.AND P4, PT, R175.reuse, 0x31, PT ;  /* 0x00000031af00780c */ /* 0x040fe40003f84270 */
[----:B------:R-:W-:-:S02]  /*5620*/  ISETP.GT.AND P2, PT, R175, 0x58, PT ;  /* 0x00000058af00780c */ /* 0x000fc40003f44270 */
[----:B-1----:R-:W-:Y:S02]  /*5630*/  FSEL R183, R221, -INF , P4 ;  /* 0xff800000ddb77808 */ /* 0x002fe40002000000 */
[----:B------:R-:W-:Y:S01]  /*5640*/  ISETP.GT.AND P4, PT, R175, 0x48, PT ;  /* 0x00000048af00780c */ /* 0x000fe20003f84270 */
[----:B------:R1:W2:Y:S03]  /*5650*/  MUFU.TANH R157, R184 ;  /* 0x000000b8009d7308 */ /* 0x0002a60000002400 */
[----:B----4-:R-:W-:Y:S02]  /*5660*/  FSEL R174, R189, -INF , P4 ;  /* 0xff800000bdae7808 */ /* 0x010fe40002000000 */
[----:B------:R-:W-:-:S03]  /*5670*/  ISETP.GT.AND P4, PT, R175, 0x59, PT ;  /* 0x00000059af00780c */ /* 0x000fc60003f84270 */
[----:B------:R-:W-:Y:S01]  /*5680*/  MUFU.TANH R156, R156 ;  /* 0x0000009c009c7308 */ /* 0x000fe20000002400 */
[----:B-1----:R-:W-:Y:S02]  /*5690*/  FSEL R184, R178, -INF , P3 ;  /* 0xff800000b2b87808 */ /* 0x002fe40001800000 */
[----:B------:R-:W-:Y:S02]  /*56a0*/  ISETP.GT.AND P3, PT, R175, 0x49, PT ;  /* 0x00000049af00780c */ /* 0x000fe40003f64270 */
[----:B------:R-:W-:-:S03]  /*56b0*/  FMNMX.FTZ R178, R166, R181, !PT ;  /* 0x000000b5a6b27209 */ /* 0x000fc60007810000 */
[----:B------:R-:W1:Y:S01]  /*56c0*/  MUFU.TANH R222, R222 ;  /* 0x000000de00de7308 */ /* 0x000e620000002400 */
[----:B------:R-:W-:Y:S02]  /*56d0*/  FMNMX.FTZ R181, R165, R178, !PT ;  /* 0x000000b2a5b57209 */ /* 0x000fe40007810000 */
[----:B--2---:R-:W-:Y:S02]  /*56e0*/  FSEL R160, R157, -INF , P6 ;  /* 0xff8000009da07808 */ /* 0x004fe40003000000 */
[----:B------:R-:W-:-:S03]  /*56f0*/  FMNMX.FTZ R178, R164, R181, !PT ;  /* 0x000000b5a4b27209 */ /* 0x000fc60007810000 */
[----:B------:R-:W2:Y:S01]  /*5700*/  MUFU.TANH R153, R153 ;  /* 0x0000009900997308 */ /* 0x000ea20000002400 */
[----:B------:R-:W-:-:S04]  /*5710*/  FMNMX.FTZ R181, R213, R178, !PT ;  /* 0x000000b2d5b57209 */ /* 0x000fc80007810000 */
[----:B------:R-:W-:-:S03]  /*5720*/  FMNMX.FTZ R178, R210, R181, !PT ;  /* 0x000000b5d2b27209 */ /* 0x000fc60007810000 */
[----:B------:R3:W-:Y:S01]  /*5730*/  MUFU.TANH R198, R179 ;  /* 0x000000b300c67308 */ /* 0x0007e20000002400 */
[----:B-1----:R-:W-:Y:S02]  /*5740*/  FSEL R157, R222, -INF , P5 ;  /* 0xff800000de9d7808 */ /* 0x002fe40002800000 */
[----:B------:R-:W-:-:S05]  /*5750*/  FMNMX.FTZ R189, R211, R178, !PT ;  /* 0x000000b2d3bd7209 */ /* 0x000fca0007810000 */
[----:B------:R-:W1:Y:S01]  /*5760*/  MUFU.TANH R159, R228 ;  /* 0x000000e4009f7308 */ /* 0x000e620000002400 */
[----:B---3--:R-:W-:Y:S02]  /*5770*/  IADD3 R179, R175, 0x8, RZ ;  /* 0x00000008afb37810 */ /* 0x008fe40007ffe0ff */
[----:B------:R-:W-:Y:S02]  /*5780*/  FSEL R175, R196, -INF , P3 ;  /* 0xff800000c4af7808 */ /* 0x000fe40001800000 */
[C---:B------:R-:W-:Y:S02]  /*5790*/  ISETP.GT.AND P3, PT, R179.reuse, RZ, PT ;  /* 0x000000ffb300720c */ /* 0x040fe40003f64270 */
[C---:B------:R-:W-:Y:S01]  /*57a0*/  ISETP.GT.AND P6, PT, R179.reuse, 0x1, PT ;  /* 0x00000001b300780c */ /* 0x040fe20003fc4270 */
[----:B------:R-:W3:Y:S01]  /*57b0*/  MUFU.TANH R154, R154 ;  /* 0x0000009a009a7308 */ /* 0x000ee20000002400 */
[----:B------:R-:W-:Y:S02]  /*57c0*/  FSEL R152, R152, -INF , P3 ;  /* 0xff80000098987808 */ /* 0x000fe40001800000 */
[----:B------:R-:W-:-:S02]  /*57d0*/  ISETP.GT.AND P3, PT, R179, 0x10, PT ;  /* 0x00000010b300780c */ /* 0x000fc40003f64270 */
[----:B------:R-:W-:Y:S02]  /*57e0*/  ISETP.GT.AND P5, PT, R179, 0x8, PT ;  /* 0x00000008b300780c */ /* 0x000fe40003fa4270 */
[----:B------:R-:W-:Y:S01]  /*57f0*/  FSEL R218, R156, -INF , P3 ;  /* 0xff8000009cda7808 */ /* 0x000fe20001800000 */
[----:B------:R-:W4:Y:S01]  /*5800*/  MUFU.TANH R155, R155 ;  /* 0x0000009b009b7308 */ /* 0x000f220000002400 */
[----:B--2---:R-:W-:Y:S02]  /*5810*/  FSEL R153, R153, -INF , P6 ;  /* 0xff80000099997808 */ /* 0x004fe40003000000 */
[----:B------:R-:W-:Y:S02]  /*5820*/  FMNMX.FTZ R156, R152, R207, !PT ;  /* 0x000000cf989c7209 */ /* 0x000fe40007810000 */
[----:B-1----:R-:W-:Y:S02]  /*5830*/  FSEL R159, R159, -INF , P2 ;  /* 0xff8000009f9f7808 */ /* 0x002fe40001000000 */
[----:B------:R-:W-:Y:S01]  /*5840*/  ISETP.GT.AND P2, PT, R179, 0x9, PT ;  /* 0x00000009b300780c */ /* 0x000fe20003f44270 */
[----:B------:R-:W1:Y:S01]  /*5850*/  MUFU.TANH R158, R158 ;  /* 0x0000009e009e7308 */ /* 0x000e620000002400 */
[----:B---3--:R-:W-:-:S02]  /*5860*/  FSEL R154, R154, -INF , P5 ;  /* 0xff8000009a9a7808 */ /* 0x008fc40002800000 */
[----:B------:R-:W-:Y:S02]  /*5870*/  FMNMX.FTZ R181, R153, R156, !PT ;  /* 0x0000009c99b57209 */ /* 0x000fe40007810000 */
[C---:B------:R-:W-:Y:S02]  /*5880*/  ISETP.GT.AND P6, PT, R179.reuse, 0x11, PT ;  /* 0x00000011b300780c */ /* 0x040fe40003fc4270 */
[----:B------:R-:W-:Y:S01]  /*5890*/  ISETP.GT.AND P5, PT, R179, 0x18, PT ;  /* 0x00000018b300780c */ /* 0x000fe20003fa4270 */
[----:B------:R-:W2:Y:S01]  /*58a0*/  MUFU.TANH R161, R161 ;  /* 0x000000a100a17308 */ /* 0x000ea20000002400 */
[----:B----4-:R-:W-:Y:S02]  /*58b0*/  FSEL R155, R155, -INF , P2 ;  /* 0xff8000009b9b7808 */ /* 0x010fe40001000000 */
[----:B------:R-:W-:Y:S02]  /*58c0*/  FMNMX.FTZ R156, R154, R181, !PT ;  /* 0x000000b59a9c7209 */ /* 0x000fe40007810000 */
[----:B------:R-:W-:-:S02]  /*58d0*/  ISETP.GT.AND P2, PT, R179, 0x19, PT ;  /* 0x00000019b300780c */ /* 0x000fc40003f44270 */
[C---:B------:R-:W-:Y:S01]  /*58e0*/  ISETP.GT.AND P3, PT, R179.reuse, 0x20, PT ;  /* 0x00000020b300780c */ /* 0x040fe20003f64270 */
[----:B------:R-:W3:Y:S01]  /*58f0*/  MUFU.TANH R162, R162 ;  /* 0x000000a200a27308 */ /* 0x000ee20000002400 */
[----:B-1----:R-:W-:Y:S02]  /*5900*/  FSEL R220, R158, -INF , P6 ;  /* 0xff8000009edc7808 */ /* 0x002fe40003000000 */
[----:B------:R-:W-:Y:S02]  /*5910*/  FMNMX.FTZ R158, R212, R189, !PT ;  /* 0x000000bdd49e7209 */ /* 0x000fe40007810000 */
[----:B------:R-:W-:Y:S02]  /*5920*/  ISETP.GT.AND P6, PT, R179, 0x21, PT ;  /* 0x00000021b300780c */ /* 0x000fe40003fc4270 */
[----:B------:R-:W-:Y:S01]  /*5930*/  FMNMX.FTZ R181, R191, R158, !PT ;  /* 0x0000009ebfb57209 */ /* 0x000fe20007810000 */
[----:B------:R-:W1:Y:S01]  /*5940*/  MUFU.TANH R214, R214 ;  /* 0x000000d600d67308 */ /* 0x000e620000002400 */
[----:B--2---:R-:W-:-:S02]  /*5950*/  FSEL R221, R161, -INF , P5 ;  /* 0xff800000a1dd7808 */ /* 0x004fc40002800000 */
[----:B------:R-:W-:Y:S02]  /*5960*/  FMNMX.FTZ R161, R155, R156, !PT ;  /* 0x0000009c9ba17209 */ /* 0x000fe40007810000 */
[----:B------:R-:W-:Y:S02]  /*5970*/  FMNMX.FTZ R158, R192, R181, !PT ;  /* 0x000000b5c09e7209 */ /* 0x000fe40007810000 */
[----:B------:R-:W-:Y:S01]  /*5980*/  FMNMX.FTZ R161, R218, R161, !PT ;  /* 0x000000a1daa17209 */ /* 0x000fe20007810000 */
[----:B------:R-:W2:Y:S01]  /*5990*/  MUFU.TANH R215, R215 ;  /* 0x000000d700d77308 */ /* 0x000ea20000002400 */
[----:B------:R-:W-:Y:S02]  /*59a0*/  FMNMX.FTZ R181, R193, R158, !PT ;  /* 0x0000009ec1b57209 */ /* 0x000fe40007810000 */
[----:B------:R-:W-:Y:S02]  /*59b0*/  FMNMX.FTZ R156, R220, R161, !PT ;  /* 0x000000a1dc9c7209 */ /* 0x000fe40007810000 */
[----:B---3--:R-:W-:-:S02]  /*59c0*/  FSEL R222, R162, -INF , P2 ;  /* 0xff800000a2de7808 */ /* 0x008fc40001000000 */
[----:B------:R-:W-:Y:S01]  /*59d0*/  FMNMX.FTZ R161, R221, R156, !PT ;  /* 0x0000009cdda17209 */ /* 0x000fe20007810000 */
[----:B------:R-:W3:Y:S01]  /*59e0*/  MUFU.TANH R216, R216 ;  /* 0x000000d800d87308 */ /* 0x000ee20000002400 */
[----:B------:R-:W-:Y:S02]  /*59f0*/  FMNMX.FTZ R181, R194, R181, !PT ;  /* 0x000000b5c2b57209 */ /* 0x000fe40007810000 */
[----:B-1----:R-:W-:Y:S02]  /*5a00*/  FSEL R214, R214, -INF , P3 ;  /* 0xff800000d6d67808 */ /* 0x002fe40001800000 */
[----:B------:R-:W-:Y:S02]  /*5a10*/  FMNMX.FTZ R161, R222, R161, !PT ;  /* 0x000000a1dea17209 */ /* 0x000fe40007810000 */
[----:B------:R-:W-:Y:S01]  /*5a20*/  FMNMX.FTZ R162, R186, R181, !PT ;  /* 0x000000b5baa27209 */ /* 0x000fe20007810000 */
[----:B------:R-:W1:Y:S01]  /*5a30*/  MUFU.TANH R217, R217 ;  /* 0x000000d900d97308 */ /* 0x000e620000002400 */
[----:B------:R-:W-:-:S02]  /*5a40*/  ISETP.GT.AND P5, PT, R179, 0x28, PT ;  /* 0x00000028b300780c */ /* 0x000fc40003fa4270 */
[----:B--2---:R-:W-:Y:S02]  /*5a50*/  FSEL R215, R215, -INF , P6 ;  /* 0xff800000d7d77808 */ /* 0x004fe40003000000 */
[----:B------:R-:W-:Y:S02]  /*5a60*/  FMNMX.FTZ R158, R214, R161, !PT ;  /* 0x000000a1d69e7209 */ /* 0x000fe40007810000 */
[----:B------:R-:W-:Y:S01]  /*5a70*/  FMNMX.FTZ R181, R183, R162, !PT ;  /* 0x000000a2b7b57209 */ /* 0x000fe20007810000 */
[----:B------:R-:W2:Y:S01]  /*5a80*/  MUFU.TANH R163, R163 ;  /* 0x000000a300a37308 */ /* 0x000ea20000002400 */
[----:B------:R-:W-:Y:S02]  /*5a90*/  ISETP.GT.AND P2, PT, R179, 0x29, PT ;  /* 0x00000029b300780c */ /* 0x000fe40003f44270 */
[----:B---3--:R-:W-:Y:S02]  /*5aa0*/  FSEL R216, R216, -INF , P5 ;  /* 0xff800000d8d87808 */ /* 0x008fe40002800000 */
[----:B------:R-:W-:-:S02]  /*5ab0*/  FMNMX.FTZ R161, R215, R158, !PT ;  /* 0x0000009ed7a17209 */ /* 0x000fc40007810000 */
[----:B------:R-:W-:Y:S01]  /*5ac0*/  ISETP.GT.AND P3, PT, R179, 0x30, PT ;  /* 0x00000030b300780c */ /* 0x000fe20003f64270 */
[----:B------:R-:W3:Y:S01]  /*5ad0*/  MUFU.TANH R182, R182 ;  /* 0x000000b600b67308 */ /* 0x000ee20000002400 */
[----:B------:R-:W-:Y:S02]  /*5ae0*/  FMNMX.FTZ R162, R184, R181, !PT ;  /* 0x000000b5b8a27209 */ /* 0x000fe40007810000 */
[----:B-1----:R-:W-:Y:S02]  /*5af0*/  FSEL R217, R217, -INF , P2 ;  /* 0xff800000d9d97808 */ /* 0x002fe40001000000 */
[----:B------:R-:W-:Y:S02]  /*5b00*/  FMNMX.FTZ R158, R216, R161, !PT ;  /* 0x000000a1d89e7209 */ /* 0x000fe40007810000 */
[----:B------:R-:W-:Y:S01]  /*5b10*/  ISETP.GT.AND P6, PT, R179, 0x31, PT ;  /* 0x00000031b300780c */ /* 0x000fe20003fc4270 */
[----:B------:R-:W1:Y:S01]  /*5b20*/  MUFU.TANH R177, R177 ;  /* 0x000000b100b17308 */ /* 0x000e620000002400 */
[----:B--2---:R-:W-:-:S02]  /*5b30*/  FSEL R196, R163, -INF , P3 ;  /* 0xff800000a3c47808 */ /* 0x004fc40001800000 */
[----:B------:R-:W-:Y:S02]  /*5b40*/  FMNMX.FTZ R163, R185, R162, !PT ;  /* 0x000000a2b9a37209 */ /* 0x000fe40007810000 */
[----:B------:R-:W-:Y:S02]  /*5b50*/  FMNMX.FTZ R161, R217, R158, !PT ;  /* 0x0000009ed9a17209 */ /* 0x000fe40007810000 */
[----:B------:R-:W-:Y:S01]  /*5b60*/  FMNMX.FTZ R158, R172, R163, !PT ;  /* 0x000000a3ac9e7209 */ /* 0x000fe20007810000 */
[----:B------:R-:W2:Y:S01]  /*5b70*/  MUFU.TANH R171, R171 ;  /* 0x000000ab00ab7308 */ /* 0x000ea20000002400 */
[----:B------:R-:W-:Y:S02]  /*5b80*/  ISETP.GT.AND P5, PT, R179, 0x38, PT ;  /* 0x00000038b300780c */ /* 0x000fe40003fa4270 */
[----:B------:R-:W-:Y:S02]  /*5b90*/  FSEL R198, R198, -INF , P6 ;  /* 0xff800000c6c67808 */ /* 0x000fe40003000000 */
[----:B------:R-:W-:-:S02]  /*5ba0*/  FMNMX.FTZ R161, R196, R161, !PT ;  /* 0x000000a1c4a17209 */ /* 0x000fc40007810000 */
[----:B------:R-:W-:Y:S01]  /*5bb0*/  FMNMX.FTZ R163, R173, R158, !PT ;  /* 0x0000009eada37209 */ /* 0x000fe20007810000 */
[----:B------:R2:W4:Y:S01]  /*5bc0*/  MUFU.TANH R188, R187 ;  /* 0x000000bb00bc7308 */ /* 0x0005220000002400 */
[C---:B------:R-:W-:Y:S02]  /*5bd0*/  ISETP.GT.AND P2, PT, R179.reuse, 0x39, PT ;  /* 0x00000039b300780c */ /* 0x040fe40003f44270 */
[----:B---3--:R-:W-:Y:S02]  /*5be0*/  FSEL R199, R182, -INF , P5 ;  /* 0xff800000b6c77808 */ /* 0x008fe40002800000 */
[----:B------:R-:W-:Y:S02]  /*5bf0*/  FMNMX.FTZ R158, R198, R161, !PT ;  /* 0x000000a1c69e7209 */ /* 0x000fe40007810000 */
[----:B------:R-:W-:Y:S01]  /*5c00*/  FMNMX.FTZ R162, R174, R163, !PT ;  /* 0x000000a3aea27209 */ /* 0x000fe20007810000 */
[----:B------:R-:W3:Y:S01]  /*5c10*/  MUFU.TANH R189, R190 ;  /* 0x000000be00bd7308 */ /* 0x000ee20000002400 */
[----:B------:R-:W-:-:S02]  /*5c20*/  ISETP.GT.AND P3, PT, R179, 0x40, PT ;  /* 0x00000040b300780c */ /* 0x000fc40003f64270 */
[----:B-1----:R-:W-:Y:S02]  /*5c30*/  FSEL R209, R177, -INF , P2 ;  /* 0xff800000b1d17808 */ /* 0x002fe40001000000 */
[----:B------:R-:W-:Y:S02]  /*5c40*/  FMNMX.FTZ R158, R199, R158, !PT ;  /* 0x0000009ec79e7209 */ /* 0x000fe40007810000 */
[----:B------:R-:W-:Y:S01]  /*5c50*/  FMNMX.FTZ R161, R175, R162, !PT ;  /* 0x000000a2afa17209 */ /* 0x000fe20007810000 */
[----:B------:R-:W1:Y:S01]  /*5c60*/  MUFU.TANH R170, R170 ;  /* 0x000000aa00aa7308 */ /* 0x000e620000002400 */
[----:B------:R-:W-:Y:S02]  /*5c70*/  ISETP.GT.AND P6, PT, R179, 0x41, PT ;  /* 0x00000041b300780c */ /* 0x000fe40003fc4270 */
[----:B--2---:R-:W-:Y:S02]  /*5c80*/  FSEL R187, R171, -INF , P3 ;  /* 0xff800000abbb7808 */ /* 0x004fe40001800000 */
[----:B------:R-:W-:-:S02]  /*5c90*/  FMNMX.FTZ R158, R209, R158, !PT ;  /* 0x0000009ed19e7209 */ /* 0x000fc40007810000 */
[----:B------:R-:W-:Y:S01]  /*5ca0*/  FMNMX.FTZ R162, R160, R161, !PT ;  /* 0x000000a1a0a27209 */ /* 0x000fe20007810000 */
[----:B------:R-:W2:Y:S01]  /*5cb0*/  MUFU.TANH R156, R176 ;  /* 0x000000b0009c7308 */ /* 0x000ea20000002400 */
[----:B------:R-:W-:Y:S02]  /*5cc0*/  ISETP.GT.AND P5, PT, R179, 0x48, PT ;  /* 0x00000048b300780c */ /* 0x000fe40003fa4270 */
[----:B----4-:R-:W-:Y:S02]  /*5cd0*/  FSEL R188, R188, -INF , P6 ;  /* 0xff800000bcbc7808 */ /* 0x010fe40003000000 */
[----:B------:R-:W-:Y:S02]  /*5ce0*/  FMNMX.FTZ R161, R187, R158, !PT ;  /* 0x0000009ebba17209 */ /* 0x000fe40007810000 */
[----:B------:R-:W-:Y:S01]  /*5cf0*/  ISETP.GT.AND P2, PT, R179, 0x49, PT ;  /* 0x00000049b300780c */ /* 0x000fe20003f44270 */
[----:B------:R4:W5:Y:S01]  /*5d00*/  MUFU.TANH R178, R195 ;  /* 0x000000c300b27308 */ /* 0x0009620000002400 */
[----:B---3--:R-:W-:-:S02]  /*5d10*/  FSEL R189, R189, -INF , P5 ;  /* 0xff800000bdbd7808 */ /* 0x008fc40002800000 */
[----:B------:R-:W-:Y:S02]  /*5d20*/  FMNMX.FTZ R158, R188, R161, !PT ;  /* 0x000000a1bc9e7209 */ /* 0x000fe40007810000 */
[----:B------:R-:W-:Y:S02]  /*5d30*/  ISETP.GT.AND P3, PT, R179, 0x50, PT ;  /* 0x00000050b300780c */ /* 0x000fe40003f64270 */
[----:B-1----:R-:W-:Y:S01]  /*5d40*/  FSEL R190, R170, -INF , P2 ;  /* 0xff800000aabe7808 */ /* 0x002fe20001000000 */
[----:B------:R-:W1:Y:S01]  /*5d50*/  MUFU.TANH R169, R169 ;  /* 0x000000a900a97308 */ /* 0x000e620000002400 */
[----:B------:R-:W-:Y:S01]  /*5d60*/  FMNMX.FTZ R161, R189, R158, !PT ;  /* 0x0000009ebda17209 */ /* 0x000fe20007810000 */
[----:B----4-:R-:W3:Y:S01]  /*5d70*/  LDC R195, c[0x0][0xa80] ;  /* 0x0002a000ffc37b82 */ /* 0x010ee20000000800 */
[----:B--2---:R-:W-:Y:S02]  /*5d80*/  FSEL R177, R156, -INF , P3 ;  /* 0xff8000009cb17808 */ /* 0x004fe40001800000 */
[----:B------:R-:W-:-:S02]  /*5d90*/  ISETP.GT.AND P2, PT, R179, 0x51, PT ;  /* 0x00000051b300780c */ /* 0x000fc40003f44270 */
[----:B------:R-:W-:Y:S01]  /*5da0*/  FMNMX.FTZ R156, R190, R161, !PT ;  /* 0x000000a1be9c7209 */ /* 0x000fe20007810000 */
[----:B------:R-:W2:Y:S01]  /*5db0*/  MUFU.TANH R176, R197 ;  /* 0x000000c500b07308 */ /* 0x000ea20000002400 */
[----:B------:R-:W-:Y:S02]  /*5dc0*/  ISETP.GT.AND P3, PT, R179, 0x58, PT ;  /* 0x00000058b300780c */ /* 0x000fe40003f64270 */
[----:B-----5:R-:W-:Y:S02]  /*5dd0*/  FSEL R178, R178, -INF , P2 ;  /* 0xff800000b2b27808 */ /* 0x020fe40001000000 */
[----:B------:R-:W-:Y:S02]  /*5de0*/  FMNMX.FTZ R161, R177, R156, !PT ;  /* 0x0000009cb1a17209 */ /* 0x000fe40007810000 */
[----:B------:R-:W-:Y:S01]  /*5df0*/  FMNMX.FTZ R162, R157, R162, !PT ;  /* 0x000000a29da27209 */ /* 0x000fe20007810000 */
[----:B------:R-:W4:Y:S01]  /*5e00*/  MUFU.TANH R168, R168 ;  /* 0x000000a800a87308 */ /* 0x000f220000002400 */
[----:B------:R-:W-:-:S02]  /*5e10*/  ISETP.GT.AND P2, PT, R179, 0x59, PT ;  /* 0x00000059b300780c */ /* 0x000fc40003f44270 */
[----:B-1----:R-:W-:Y:S01]  /*5e20*/  FSEL R179, R169, -INF , P3 ;  /* 0xff800000a9b37808 */ /* 0x002fe20001800000 */
[----:B------:R-:W-:Y:S01]  /*5e30*/  IMAD.U32 R169, RZ, RZ, UR4 ;  /* 0x00000004ffa97e24 */ /* 0x000fe2000f8e00ff */
[----:B------:R-:W-:Y:S01]  /*5e40*/  FMNMX.FTZ R156, R178, R161, !PT ;  /* 0x000000a1b29c7209 */ /* 0x000fe20007810000 */
[----:B------:R-:W-:Y:S01]  /*5e50*/  UIMAD UR4, UR36, 0xc00, UR7 ;  /* 0x00000c00240478a4 */ /* 0x000fe2000f8e0207 */
[----:B------:R-:W-:Y:S02]  /*5e60*/  FMNMX.FTZ R163, R159, R162, !PT ;  /* 0x000000a29fa37209 */ /* 0x000fe40007810000 */
[----:B--2---:R-:W-:Y:S02]  /*5e70*/  FSEL R176, R176, -INF , P4 ;  /* 0xff800000b0b07808 */ /* 0x004fe40002000000 */
[----:B------:R-:W-:Y:S02]  /*5e80*/  FMNMX.FTZ R161, R179, R156, !PT ;  /* 0x0000009cb3a17209 */ /* 0x000fe40007810000 */
[----:B------:R-:W-:Y:S01]  /*5e90*/  FMNMX.FTZ R163, R176, R163, !PT ;  /* 0x000000a3b0a37209 */ /* 0x000fe20007810000 */
[----:B------:R-:W-:Y:S01]  /*5ea0*/  UMOV UR10, UR4 ;  /* 0x00000004000a7c82 */ /* 0x000fe20008000000 */
[----:B----4-:R-:W-:-:S03]  /*5eb0*/  FSEL R180, R168, -INF , P2 ;  /* 0xff800000a8b47808 */ /* 0x010fc60001000000 */
[----:B------:R-:W1:Y:S01]  /*5ec0*/  SHFL.BFLY PT, R158, R163, 0x2, 0x1f ;  /* 0x0c401f00a39e7f89 */ /* 0x000e6200000e0000 */
[----:B------:R-:W-:-:S05]  /*5ed0*/  FMNMX.FTZ R161, R180, R161, !PT ;  /* 0x000000a1b4a17209 */ /* 0x000fca0007810000 */
[----:B------:R-:W2:Y:S01]  /*5ee0*/  SHFL.BFLY PT, R156, R161, 0x2, 0x1f ;  /* 0x0c401f00a19c7f89 */ /* 0x000ea200000e0000 */
[----:B-1----:R-:W-:-:S05]  /*5ef0*/  FMNMX.FTZ R158, R163, R158, !PT ;  /* 0x0000009ea39e7209 */ /* 0x002fca0007810000 */
[----:B------:R-:W1:Y:S01]  /*5f00*/  SHFL.BFLY PT, R197, R158, 0x1, 0x1f ;  /* 0x0c201f009ec57f89 */ /* 0x000e6200000e0000 */
[----:B--2---:R-:W-:-:S05]  /*5f10*/  FMNMX.FTZ R163, R161, R156, !PT ;  /* 0x0000009ca1a37209 */ /* 0x004fca0007810000 */
[----:B------:R-:W2:Y:S01]  /*5f20*/  SHFL.BFLY PT, R156, R163, 0x1, 0x1f ;  /* 0x0c201f00a39c7f89 */ /* 0x000ea200000e0000 */
[----:B-1----:R-:W-:Y:S02]  /*5f30*/  FMNMX.FTZ R197, R158, R197, !PT ;  /* 0x000000c59ec57209 */ /* 0x002fe40007810000 */
[----:B------:R-:W-:-:S05]  /*5f40*/  IADD3 R158, -R229, 0xb, RZ ;  /* 0x0000000be59e7810 */ /* 0x000fca0007ffe1ff */
[----:B------:R4:W-:Y:S06]  /*5f50*/  BAR.ARV R158, 0x100 ;  /* 0x0004009e0000751d */ /* 0x0009ec0000002000 */
[----:B--2---:R-:W-:Y:S01]  /*5f60*/  FMNMX.FTZ R156, R163, R156, !PT ;  /* 0x0000009ca39c7209 */ /* 0x004fe20007810000 */
[CC--:B---3--:R-:W-:Y:S01]  /*5f70*/  FMUL.FTZ R181, R197.reuse, R195.reuse ;  /* 0x000000c3c5b57220 */ /* 0x0c8fe20000410000 */
[----:B------:R-:W-:Y:S02]  /*5f80*/  FSETP.NEU.FTZ.AND P2, PT, R197, -INF , PT ;  /* 0xff800000c500780b */ /* 0x000fe40003f5d000 */
[C---:B------:R-:W-:Y:S01]  /*5f90*/  FSETP.NEU.FTZ.AND P3, PT, R156.reuse, -INF , PT ;  /* 0xff8000009c00780b */ /* 0x040fe20003f7d000 */
[----:B------:R-:W-:Y:S01]  /*5fa0*/  FMUL.FTZ R182, R156, R195 ;  /* 0x000000c39cb67220 */ /* 0x000fe20000410000 */
[----:B------:R-:W-:-:S04]  /*5fb0*/  FSEL R181, R181, RZ, P2 ;  /* 0x000000ffb5b57208 */ /* 0x000fc80001000000 */
[----:B------:R-:W-:Y:S01]  /*5fc0*/  FSEL R182, R182, RZ, P3 ;  /* 0x000000ffb6b67208 */ /* 0x000fe20001800000 */
[-CC-:B------:R-:W-:Y:S01]  /*5fd0*/  FFMA.FTZ R162, R166, R195.reuse, -R181.reuse ;  /* 0x000000c3a6a27223 */ /* 0x180fe200000108b5 */
[-CC-:B------:R-:W-:Y:S01]  /*5fe0*/  FFMA.FTZ R167, R167, R195.reuse, -R181.reuse ;  /* 0x000000c3a7a77223 */ /* 0x180fe200000108b5 */
[-CC-:B------:R-:W-:Y:S01]  /*5ff0*/  FFMA.FTZ R163, R165, R195.reuse, -R181.reuse ;  /* 0x000000c3a5a37223 */ /* 0x180fe200000108b5 */
[-CC-:B------:R-:W-:Y:S01]  /*6000*/  FFMA.FTZ R164, R164, R195.reuse, -R181.reuse ;  /* 0x000000c3a4a47223 */ /* 0x180fe200000108b5 */
[-CC-:B------:R-:W-:Y:S01]  /*6010*/  FFMA.FTZ R166, R153, R195.reuse, -R182.reuse ;  /* 0x000000c399a67223 */ /* 0x180fe200000108b6 */
[----:B------:R-:W-:Y:S01]  /*6020*/  FSEL R153, R197, RZ, P2 ;  /* 0x000000ffc5997208 */ /* 0x000fe20001000000 */
[----:B------:R1:W-:Y:S01]  /*6030*/  MUFU.EX2 R161, R167 ;  /* 0x000000a700a17308 */ /* 0x0003e20000000800 */
[-CC-:B------:R-:W-:Y:S01]  /*6040*/  FFMA.FTZ R165, R152, R195.reuse, -R182.reuse ;  /* 0x000000c398a57223 */ /* 0x180fe200000108b6 */
[-C--:B------:R-:W-:Y:S01]  /*6050*/  FFMA.FTZ R168, R155, R195.reuse, -R182 ;  /* 0x000000c39ba87223 */ /* 0x080fe200000108b6 */
[-CC-:B------:R-:W-:Y:S01]  /*6060*/  FFMA.FTZ R191, R191, R195.reuse, -R181.reuse ;  /* 0x000000c3bfbf7223 */ /* 0x180fe200000108b5 */
[----:B------:R-:W-:Y:S01]  /*6070*/  FADD.FTZ R152, -R153, R208 ;  /* 0x000000d099987221 */ /* 0x000fe20000010100 */
[-CC-:B------:R-:W-:Y:S01]  /*6080*/  FFMA.FTZ R208, R210, R195.reuse, -R181.reuse ;  /* 0x000000c3d2d07223 */ /* 0x180fe200000108b5 */
[-CC-:B------:R-:W-:Y:S01]  /*6090*/  FFMA.FTZ R210, R211, R195.reuse, -R181.reuse ;  /* 0x000000c3d3d27223 */ /* 0x180fe200000108b5 */
[-C--:B------:R-:W-:Y:S01]  /*60a0*/  FFMA.FTZ R211, R212, R195.reuse, -R181 ;  /* 0x000000c3d4d37223 */ /* 0x080fe200000108b5 */
[-C--:B------:R-:W-:Y:S01]  /*60b0*/  FMUL.FTZ R170, R152, R195.reuse ;  /* 0x000000c398aa7220 */ /* 0x080fe20000410000 */
[-CC-:B-1----:R-:W-:Y:S01]  /*60c0*/  FFMA.FTZ R167, R154, R195.reuse, -R182.reuse ;  /* 0x000000c39aa77223 */ /* 0x182fe200000108b6 */
[----:B------:R-:W-:Y:S01]  /*60d0*/  FSEL R154, R156, RZ, P3 ;  /* 0x000000ff9c9a7208 */ /* 0x000fe20001800000 */
[----:B------:R-:W-:Y:S01]  /*60e0*/  @!P1 VIADD R152, R169, 0x32440 ;  /* 0x00032440a9989836 */ /* 0x000fe20000000000 */
[----:B------:R-:W1:Y:S01]  /*60f0*/  MUFU.EX2 R162, R162 ;  /* 0x000000a200a27308 */ /* 0x000e620000000800 */
[-CC-:B------:R-:W-:Y:S01]  /*6100*/  FFMA.FTZ R212, R218, R195.reuse, -R182.reuse ;  /* 0x000000c3dad47223 */ /* 0x180fe200000108b6 */
[-C--:B------:R-:W-:Y:S01]  /*6110*/  FFMA.FTZ R218, R221, R195.reuse, -R182 ;  /* 0x000000c3ddda7223 */ /* 0x080fe200000108b6 */
[----:B------:R-:W-:Y:S01]  /*6120*/  FADD.FTZ R154, -R154, R207 ;  /* 0x000000cf9a9a7221 */ /* 0x000fe20000010100 */
[----:B------:R-:W-:Y:S01]  /*6130*/  VIADD R207, R229, 0x8 ;  /* 0x00000008e5cf7836 */ /* 0x000fe20000000000 */
[----:B------:R-:W-:Y:S01]  /*6140*/  @!P1 PRMT R152, RZ, 0x654, R152 ;  /* 0x00000654ff989816 */ /* 0x000fe20000000098 */
[-CC-:B------:R-:W-:Y:S01]  /*6150*/  FFMA.FTZ R192, R192, R195.reuse, -R181.reuse ;  /* 0x000000c3c0c07223 */ /* 0x180fe200000108b5 */
[-C--:B------:R-:W-:Y:S01]  /*6160*/  FMUL.FTZ R171, R154, R195.reuse ;  /* 0x000000c39aab7220 */ /* 0x080fe20000410000 */
[----:B------:R-:W2:Y:S01]  /*6170*/  MUFU.EX2 R170, R170 ;  /* 0x000000aa00aa7308 */ /* 0x000ea20000000800 */
[----:B------:R1:W-:Y:S01]  /*6180*/  @!P1 SYNCS.ARRIVE.TRANS64.RED.A1T0 RZ, [R152+URZ], RZ ;  /* 0x000000ff98ff99a7 */ /* 0x0003e2000810043f */
[----:B------:R3:W-:Y:S01]  /*6190*/  BAR.SYNC.DEFER_BLOCKING R207, 0x100 ;  /* 0x000400cf0000751d */ /* 0x0007e20000010000 */
[-CC-:B------:R-:W-:Y:S01]  /*61a0*/  FFMA.FTZ R193, R193, R195.reuse, -R181.reuse ;  /* 0x000000c3c1c17223 */ /* 0x180fe200000108b5 */
[-CC-:B------:R-:W-:Y:S01]  /*61b0*/  FFMA.FTZ R194, R194, R195.reuse, -R181.reuse ;  /* 0x000000c3c2c27223 */ /* 0x180fe200000108b5 */
[-CC-:B------:R-:W-:Y:S01]  /*61c0*/  FFMA.FTZ R214, R214, R195.reuse, -R182.reuse ;  /* 0x000000c3d6d67223 */ /* 0x180fe200000108b6 */
[-CC-:B------:R-:W-:Y:S01]  /*61d0*/  FFMA.FTZ R215, R215, R195.reuse, -R182.reuse ;  /* 0x000000c3d7d77223 */ /* 0x180fe200000108b6 */
[--C-:B------:R-:W-:Y:S01]  /*61e0*/  FFMA.FTZ R216, R216, R195, -R182.reuse ;  /* 0x000000c3d8d87223 */ /* 0x100fe200000108b6 */
[----:B------:R-:W5:Y:S01]  /*61f0*/  MUFU.EX2 R171, R171 ;  /* 0x000000ab00ab7308 */ /* 0x000f620000000800 */
[----:B-1----:R-:W-:Y:S01]  /*6200*/  F2FP.BF16.F32.PACK_AB R152, R162, R161 ;  /* 0x000000a1a298723e */ /* 0x002fe200000010ff */
[-CC-:B---3--:R-:W-:Y:S01]  /*6210*/  FFMA.FTZ R207, R213, R195.reuse, -R181.reuse ;  /* 0x000000c3d5cf7223 */ /* 0x188fe200000108b5 */
[-CC-:B------:R-:W-:Y:S01]  /*6220*/  FFMA.FTZ R213, R220, R195.reuse, -R182.reuse ;  /* 0x000000c3dcd57223 */ /* 0x180fe200000108b6 */
[-CC-:B------:R-:W-:Y:S01]  /*6230*/  FFMA.FTZ R220, R222, R195.reuse, -R182.reuse ;  /* 0x000000c3dedc7223 */ /* 0x180fe200000108b6 */
[-CC-:B------:R-:W-:Y:S01]  /*6240*/  FFMA.FTZ R217, R217, R195.reuse, -R182.reuse ;  /* 0x000000c3d9d97223 */ /* 0x180fe200000108b6 */
[-CC-:B------:R-:W-:Y:S01]  /*6250*/  FFMA.FTZ R221, R198, R195.reuse, -R182.reuse ;  /* 0x000000c3c6dd7223 */ /* 0x180fe200000108b6 */
[--C-:B------:R-:W-:Y:S01]  /*6260*/  FFMA.FTZ R198, R199, R195, -R182.reuse ;  /* 0x000000c3c7c67223 */ /* 0x100fe200000108b6 */
        /* <DEDUP_REMOVED lines=134> */
[----:B-1----:R-:W-:Y:S01]  /*6ad0*/  F2FP.BF16.F32.PACK_AB R154, R164, R163 ;  /* 0x000000a3a49a723e */ /* 0x002fe200000010ff */
[----:B------:R-:W-:Y:S01]  /*6ae0*/  MUFU.EX2 R207, R207 ;  /* 0x000000cf00cf7308 */ /* 0x000fe20000000800 */
[----:B--2---:R-:W-:Y:S01]  /*6af0*/  F2FP.BF16.F32.PACK_AB R153, R166, R165 ;  /* 0x000000a5a699723e */ /* 0x004fe200000010ff */
[--C-:B------:R-:W-:Y:S01]  /*6b00*/  FFMA.FTZ R186, R186, R195, -R181.reuse ;  /* 0x000000c3baba7223 */ /* 0x100fe200000108b5 */
[----:B---3--:R-:W-:Y:S01]  /*6b10*/  F2FP.BF16.F32.PACK_AB R155, R168, R167 ;  /* 0x000000a7a89b723e */ /* 0x008fe200000010ff */
[-CC-:B------:R-:W-:Y:S01]  /*6b20*/  FFMA.FTZ R183, R183, R195.reuse, -R181.reuse ;  /* 0x000000c3b7b77223 */ /* 0x180fe200000108b5 */
[-CC-:B------:R-:W-:Y:S01]  /*6b30*/  FFMA.FTZ R184, R184, R195.reuse, -R181.reuse ;  /* 0x000000c3b8b87223 */ /* 0x180fe200000108b5 */
[-CC-:B------:R-:W-:Y:S01]  /*6b40*/  FFMA.FTZ R185, R185, R195.reuse, -R181.reuse ;  /* 0x000000c3b9b97223 */ /* 0x180fe200000108b5 */
[----:B------:R-:W-:Y:S01]  /*6b50*/  WARPGROUP.ARRIVE ;  /* 0x00000000000079c5 */ /* 0x000fe20000000000 */
[----:B------:R-:W1:Y:S01]  /*6b60*/  MUFU.EX2 R208, R208 ;  /* 0x000000d000d07308 */ /* 0x000e620000000800 */
[-CC-:B------:R-:W-:Y:S01]  /*6b70*/  FFMA.FTZ R196, R196, R195.reuse, -R182.reuse ;  /* 0x000000c3c4c47223 */ /* 0x180fe200000108b6 */
[-CC-:B------:R-:W-:Y:S01]  /*6b80*/  FFMA.FTZ R199, R209, R195.reuse, -R182.reuse ;  /* 0x000000c3d1c77223 */ /* 0x180fe200000108b6 */
[-CC-:B------:R-:W-:Y:S01]  /*6b90*/  FFMA.FTZ R172, R172, R195.reuse, -R181.reuse ;  /* 0x000000c3acac7223 */ /* 0x180fe200000108b5 */
[-CC-:B------:R-:W-:Y:S01]  /*6ba0*/  FFMA.FTZ R173, R173, R195.reuse, -R181.reuse ;  /* 0x000000c3adad7223 */ /* 0x180fe200000108b5 */
[----:B------:R-:W-:Y:S01]  /*6bb0*/  HGMMA.64x256x16.F32.BF16 R24, R152, gdesc[UR8].tnspB, R24, gsb0 ;  /* 0x43e0000898187df0 */ /* 0x000fe20008001818 */
[----:B------:R-:W-:Y:S01]  /*6bc0*/  UIADD3 UR10, UR4, 0x80, URZ ;  /* 0x00000080040a7890 */ /* 0x000fe2000fffe03f */
[-CC-:B------:R-:W-:Y:S01]  /*6bd0*/  FFMA.FTZ R174, R174, R195.reuse, -R181.reuse ;  /* 0x000000c3aeae7223 */ /* 0x180fe200000108b5 */
[----:B------:R-:W-:Y:S01]  /*6be0*/  MUFU.EX2 R210, R210 ;  /* 0x000000d200d27308 */ /* 0x000fe20000000800 */
[----:B------:R-:W-:Y:S01]  /*6bf0*/  UMOV UR11, 0x40000040 ;  /* 0x40000040000b7882 */ /* 0x000fe20000000000 */
        /* <DEDUP_REMOVED lines=14> */
[----:B------:R-:W-:Y:S01]  /*6ce0*/  MUFU.EX2 R212, R212 ;  /* 0x000000d400d47308 */ /* 0x000fe20000000800 */
[----:B------:R-:W-:Y:S01]  /*6cf0*/  FFMA.FTZ R161, R170, R12, R161 ;  /* 0x0000000caaa17223 */ /* 0x000fe200000100a1 */
[----:B------:R-:W-:Y:S01]  /*6d00*/  FFMA.FTZ R165, R171, R0, R165 ;  /* 0x00000000aba57223 */ /* 0x000fe200000100a5 */
[C---:B------:R-:W-:Y:S01]  /*6d10*/  ISETP.GT.AND P2, PT, R13.reuse, R206, PT ;  /* 0x000000ce0d00720c */ /* 0x040fe20003f44270 */
[----:B------:R-:W-:-:S02]  /*6d20*/  VIADD R13, R13, 0xffffffff ;  /* 0xffffffff0d0d7836 */ /* 0x000fc40000000000 */
[----:B------:R-:W-:Y:S01]  /*6d30*/  FADD.FTZ R162, R162, R161 ;  /* 0x000000a1a2a27221 */ /* 0x000fe20000010000 */
[----:B------:R-:W-:Y:S01]  /*6d40*/  FADD.FTZ R166, R166, R165 ;  /* 0x000000a5a6a67221 */ /* 0x000fe20000010000 */
[----:B------:R-:W-:Y:S01]  /*6d50*/  @!P1 IADD3 R169, R169, 0x32460, RZ ;  /* 0x00032460a9a99810 */ /* 0x000fe20007ffe0ff */
[----:B------:R-:W2:Y:S01]  /*6d60*/  MUFU.EX2 R213, R213 ;  /* 0x000000d500d57308 */ /* 0x000ea20000000800 */
[----:B------:R-:W-:Y:S01]  /*6d70*/  FADD.FTZ R163, R163, R162 ;  /* 0x000000a2a3a37221 */ /* 0x000fe20000010000 */
[----:B------:R-:W-:Y:S01]  /*6d80*/  FADD.FTZ R167, R167, R166 ;  /* 0x000000a6a7a77221 */ /* 0x000fe20000010000 */
[----:B------:R-:W-:Y:S02]  /*6d90*/  @!P1 PRMT R169, RZ, 0x654, R169 ;  /* 0x00000654ffa99816 */ /* 0x000fe400000000a9 */
[----:B------:R-:W-:Y:S01]  /*6da0*/  FADD.FTZ R164, R164, R163 ;  /* 0x000000a3a4a47221 */ /* 0x000fe20000010000 */
[----:B------:R-:W-:Y:S02]  /*6db0*/  FADD.FTZ R167, R168, R167 ;  /* 0x000000a7a8a77221 */ /* 0x000fe40000010000 */
[----:B------:R-:W-:Y:S08]  /*6dc0*/  MUFU.EX2 R218, R218 ;  /* 0x000000da00da7308 */ /* 0x000ff00000000800 */
[----:B------:R-:W3:Y:S08]  /*6dd0*/  MUFU.EX2 R220, R220 ;  /* 0x000000dc00dc7308 */ /* 0x000ef00000000800 */
[----:B------:R-:W-:Y:S08]  /*6de0*/  MUFU.EX2 R191, R191 ;  /* 0x000000bf00bf7308 */ /* 0x000ff00000000800 */
[----:B------:R-:W5:Y:S08]  /*6df0*/  MUFU.EX2 R192, R192 ;  /* 0x000000c000c07308 */ /* 0x000f700000000800 */
[----:B------:R-:W-:Y:S08]  /*6e00*/  MUFU.EX2 R193, R193 ;  /* 0x000000c100c17308 */ /* 0x000ff00000000800 */
[----:B------:R-:W-:Y:S08]  /*6e10*/  MUFU.EX2 R194, R194 ;  /* 0x000000c200c27308 */ /* 0x000ff00000000800 */
[----:B------:R-:W-:Y:S08]  /*6e20*/  MUFU.EX2 R214, R214 ;  /* 0x000000d600d67308 */ /* 0x000ff00000000800 */
[----:B------:R-:W4:Y:S08]  /*6e30*/  MUFU.EX2 R215, R215 ;  /* 0x000000d700d77308 */ /* 0x000f300000000800 */
[----:B------:R-:W-:Y:S08]  /*6e40*/  MUFU.EX2 R216, R216 ;  /* 0x000000d800d87308 */ /* 0x000ff00000000800 */
[----:B------:R-:W4:Y:S08]  /*6e50*/  MUFU.EX2 R217, R217 ;  /* 0x000000d900d97308 */ /* 0x000f300000000800 */
[----:B------:R-:W-:Y:S08]  /*6e60*/  MUFU.EX2 R186, R186 ;  /* 0x000000ba00ba7308 */ /* 0x000ff00000000800 */
[----:B------:R-:W4:Y:S08]  /*6e70*/  MUFU.EX2 R183, R183 ;  /* 0x000000b700b77308 */ /* 0x000f300000000800 */
        /* <DEDUP_REMOVED lines=17> */
[----:B------:R-:W-:Y:S01]  /*6f90*/  MUFU.EX2 R176, R176 ;  /* 0x000000b000b07308 */ /* 0x000fe20000000800 */
[----:B------:R-:W-:-:S02]  /*6fa0*/  WARPGROUP.DEPBAR.LE gsb0, 0x0 ;  /* 0x00008000000079c5 */ /* 0x000fc40000010000 */
[----:B-1----:R-:W-:Y:S01]  /*6fb0*/  F2FP.BF16.F32.PACK_AB R152, R208, R207 ;  /* 0x000000cfd098723e */ /* 0x002fe200000010ff */
[----:B------:R-:W-:Y:S01]  /*6fc0*/  FADD.FTZ R207, R207, R164 ;  /* 0x000000a4cfcf7221 */ /* 0x000fe20000010000 */
[----:B--2---:R-:W-:-:S03]  /*6fd0*/  F2FP.BF16.F32.PACK_AB R153, R213, R212 ;  /* 0x000000d4d599723e */ /* 0x004fc600000010ff */
[----:B------:R-:W-:Y:S01]  /*6fe0*/  MUFU.EX2 R177, R177 ;  /* 0x000000b100b17308 */ /* 0x000fe20000000800 */
[----:B------:R-:W-:Y:S01]  /*6ff0*/  F2FP.BF16.F32.PACK_AB R154, R211, R210 ;  /* 0x000000d2d39a723e */ /* 0x000fe200000010ff */
[----:B------:R-:W-:Y:S01]  /*7000*/  FADD.FTZ R212, R212, R167 ;  /* 0x000000a7d4d47221 */ /* 0x000fe20000010000 */
[----:B---3--:R-:W-:Y:S01]  /*7010*/  F2FP.BF16.F32.PACK_AB R155, R220, R218 ;  /* 0x000000dadc9b723e */ /* 0x008fe200000010ff */
[----:B------:R-:W-:Y:S01]  /*7020*/  FADD.FTZ R207, R208, R207 ;  /* 0x000000cfd0cf7221 */ /* 0x000fe20000010000 */
[----:B------:R-:W-:Y:S02]  /*7030*/  IMAD.MOV.U32 R208, RZ, RZ, R197 ;  /* 0x000000ffffd07224 */ /* 0x000fe400078e00c5 */
[----:B------:R-:W-:Y:S01]  /*7040*/  FADD.FTZ R213, R213, R212 ;  /* 0x000000d4d5d57221 */ /* 0x000fe20000010000 */
[----:B------:R-:W-:Y:S01]  /*7050*/  WARPGROUP.ARRIVE ;  /* 0x00000000000079c5 */ /* 0x000fe20000000000 */
[----:B------:R-:W1:Y:S01]  /*7060*/  MUFU.EX2 R178, R178 ;  /* 0x000000b200b27308 */ /* 0x000e620000000800 */
[----:B------:R-:W-:Y:S01]  /*7070*/  FADD.FTZ R210, R210, R207 ;  /* 0x000000cfd2d27221 */ /* 0x000fe20000010000 */
[----:B------:R-:W-:Y:S01]  /*7080*/  FADD.FTZ R213, R218, R213 ;  /* 0x000000d5dad57221 */ /* 0x000fe20000010000 */
[----:B------:R-:W-:-:S02]  /*7090*/  IMAD.MOV.U32 R207, RZ, RZ, R156 ;  /* 0x000000ffffcf7224 */ /* 0x000fc400078e009c */
[----:B------:R-:W-:Y:S01]  /*70a0*/  HGMMA.64x256x16.F32.BF16 R24, R152, gdesc[UR8].tnspB, R24, gsb0 ;  /* 0x43e0000898187df0 */ /* 0x000fe20008001818 */
[----:B------:R-:W-:Y:S01]  /*70b0*/  UIADD3 UR10, UR4, 0x100, URZ ;  /* 0x00000100040a7890 */ /* 0x000fe2000fffe03f */
[----:B------:R-:W-:Y:S01]  /*70c0*/  FADD.FTZ R210, R211, R210 ;  /* 0x000000d2d3d27221 */ /* 0x000fe20000010000 */
[----:B------:R-:W-:Y:S01]  /*70d0*/  UMOV UR11, 0x40000040 ;  /* 0x40000040000b7882 */ /* 0x000fe20000000000 */
[----:B------:R-:W-:Y:S01]  /*70e0*/  MUFU.EX2 R179, R179 ;  /* 0x000000b300b37308 */ /* 0x000fe20000000800 */
[----:B------:R-:W-:-:S07]  /*70f0*/  FADD.FTZ R213, R220, R213 ;  /* 0x000000d5dcd57221 */ /* 0x000fce0000010000 */
[----:B------:R-:W2:Y:S01]  /*7100*/  MUFU.EX2 R180, R180 ;  /* 0x000000b400b47308 */ /* 0x000ea20000000800 */
[----:B------:R-:W-:Y:S02]  /*7110*/  WARPGROUP.DEPBAR.LE gsb0, 0x0 ;  /* 0x00008000000079c5 */ /* 0x000fe40000010000 */
[----:B-----5:R-:W-:Y:S01]  /*7120*/  F2FP.BF16.F32.PACK_AB R152, R192, R191 ;  /* 0x000000bfc098723e */ /* 0x020fe200000010ff */
[----:B------:R-:W-:Y:S01]  /*7130*/  FADD.FTZ R191, R191, R210 ;  /* 0x000000d2bfbf7221 */ /* 0x000fe20000010000 */
[----:B----4-:R-:W-:Y:S01]  /*7140*/  F2FP.BF16.F32.PACK_AB R153, R215, R214 ;  /* 0x000000d6d799723e */ /* 0x010fe200000010ff */
        /* <DEDUP_REMOVED lines=30> */
[----:B------:R-:W-:Y:S01]  /*7330*/  UIADD3 UR4, UR4, 0x280, URZ ;  /* 0x0000028004047890 */ /* 0x000fe2000fffe03f */
        /* <DEDUP_REMOVED lines=35> */
.L_x_10633:
[----:B------:R-:W-:-:S13]  /*7570*/  ISETP.GE.AND P2, PT, R13, RZ, PT ;  /* 0x000000ff0d00720c */ /* 0x000fda0003f46270 */
[----:B------:R-:W-:Y:S05]  /*7580*/  @!P2 BRA `(.L_x_10643) ;  /* 0x000000280048a947 */ /* 0x000fea0003800000 */
[----:B------:R-:W-:Y:S01]  /*7590*/  MOV R207, R156 ;  /* 0x0000009c00cf7202 */ /* 0x000fe20000000f00 */
[----:B------:R-:W-:-:S07]  /*75a0*/  IMAD.MOV.U32 R206, RZ, RZ, R197 ;  /* 0x000000ffffce7224 */ /* 0x000fce00078e00c5 */
.L_x_10652:
[----:B------:R-:W-:-:S04]  /*75b0*/  UIADD3 UR36, UR36, 0x1, URZ ;  /* 0x0000000124247890 */ /* 0x000fc8000fffe03f */
[----:B------:R-:W-:-:S04]  /*75c0*/  UISETP.NE.AND UP0, UPT, UR36, 0x2, UPT ;  /* 0x000000022400788c */ /* 0x000fc8000bf05270 */
[----:B------:R-:W-:Y:S02]  /*75d0*/  USEL UR4, URZ, 0x1, UP0 ;  /* 0x000000013f047887 */ /* 0x000fe40008000000 */
[----:B------:R-:W-:Y:S02]  /*75e0*/  USEL UR36, UR36, URZ, UP0 ;  /* 0x0000003f24247287 */ /* 0x000fe40008000000 */
[----:B------:R-:W-:Y:S01]  /*75f0*/  ULOP3.LUT UR37, UR37, UR4, URZ, 0x3c, !UPT ;  /* 0x0000000425257292 */ /* 0x000fe2000f8e3c3f */
[----:B---3--:R-:W-:Y:S11]  /*7600*/  @!P0 BRA `(.L_x_10644) ;  /* 0x0000000000048947 */ /* 0x008ff60003800000 */
[----:B------:R-:W-:Y:S01]  /*7610*/  BPT.TRAP 0x1 ;  /* 0x000000040000795c */ /* 0x000fe20000300000 */
.L_x_10644:
[----:B------:R-:W-:Y:S01]  /*7620*/  ULEA UR4, UR36, UR39, 0x3 ;  /* 0x0000002724047291 */ /* 0x000fe2000f8e183f */
[----:B------:R-:W-:-:S05]  /*7630*/  IMAD.U32 R208, RZ, RZ, UR37 ;  /* 0x00000025ffd07e24 */ /* 0x000fca000f8e00ff */
[----:B------:R-:W-:-:S04]  /*7640*/  SHF.L.U32 R208, R208, 0x1f, RZ ;  /* 0x0000001fd0d07819 */ /* 0x000fc800000006ff */
[----:B------:R3:W4:Y:S01]  /*7650*/  SYNCS.PHASECHK.TRANS64.TRYWAIT P2, [UR4+0x32430], R208 ;  /* 0x032430d0ff0075a7 */ /* 0x0007220008040144 */
[----:B------:R-:W-:Y:S05]  /*7660*/  @!P0 BRA `(.L_x_10645) ;  /* 0x0000000000048947 */ /* 0x000fea0003800000 */
[----:B------:R-:W-:Y:S01]  /*7670*/  BPT.TRAP 0x1 ;  /* 0x000000040000795c */ /* 0x000fe20000300000 */
.L_x_10645:
[----:B----4-:R-:W-:Y:S05]  /*7680*/  @P2 BRA `(.L_x_10646) ;  /* 0x0000000000082947 */ /* 0x010fea0003800000 */
[----:B------:R-:W4:Y:S02]  /*7690*/  SYNCS.PHASECHK.TRANS64.TRYWAIT P2, [UR4+0x32430], R208 ;  /* 0x032430d0ff0075a7 */ /* 0x000f240008040144 */
[----:B----4-:R-:W-:Y:S05]  /*76a0*/  @!P2 BRA `(.L_x_10647) ;  /* 0x0000007c0088a947 */ /* 0x010fea0003800000 */
.L_x_10646:
[----:B------:R-:W-:Y:S01]  /*76b0*/  R2UR UR56, R200 ;  /* 0x00000000c83872ca */ /* 0x000fe200000e0000 */
[----:B------:R-:W-:Y:S01]  /*76c0*/  UIMAD UR5, UR36, 0x300, UR38 ;  /* 0x00000300240578a4 */ /* 0x000fe2000f8e0226 */
[----:B------:R-:W-:Y:S01]  /*76d0*/  R2UR UR57, R201 ;  /* 0x00000000c93972ca */ /* 0x000fe200000e0000 */
[----:B-12-4-:R-:W-:Y:S01]  /*76e0*/  WARPGROUP.ARRIVE ;  /* 0x00000000000079c5 */ /* 0x016fe20000000000 */
        /* <DEDUP_REMOVED lines=27> */
.L_x_10648:
[----:B------:R1:W2:Y:S01]  /*78a0*/  SYNCS.PHASECHK.TRANS64.TRYWAIT P2, [UR4+0x32450], R208 ;  /* 0x032450d0ff0075a7 */ /* 0x0002a20008040144 */
[----:B------:R-:W-:Y:S05]  /*78b0*/  @!P0 BRA `(.L_x_10649) ;  /* 0x0000000000048947 */ /* 0x000fea0003800000 */
[----:B------:R-:W-:Y:S01]  /*78c0*/  BPT.TRAP 0x1 ;  /* 0x000000040000795c */ /* 0x000fe20000300000 */
.L_x_10649:
[----:B--2---:R-:W-:Y:S05]  /*78d0*/  @P2 BRA `(.L_x_10650) ;  /* 0x0000000000082947 */ /* 0x004fea0003800000 */
[----:B------:R-:W2:Y:S02]  /*78e0*/  SYNCS.PHASECHK.TRANS64.TRYWAIT P2, [UR4+0x32450], R208 ;  /* 0x032450d0ff0075a7 */ /* 0x000ea40008040144 */
[----:B--2---:R-:W-:Y:S05]  /*78f0*/  @!P2 BRA `(.L_x_10651) ;  /* 0x0000007c000ca947 */ /* 0x004fea0003800000 */
.L_x_10650:
        /* <DEDUP_REMOVED lines=10> */
[C---:B------:R-:W-:Y:S01]  /*79a0*/  ISETP.GT.AND P2, PT, R13.reuse, RZ, PT ;  /* 0x000000ff0d00720c */ /* 0x040fe20003f44270 */
[----:B------:R-:W-:Y:S01]  /*79b0*/  UMOV UR15, 0x40000040 ;  /* 0x40000040000f7882 */ /* 0x000fe20000000000 */
[----:B------:R-:W-:Y:S01]  /*79c0*/  UIADD3 UR18, UR5, 0x600, URZ ;  /* 0x0000060005127890 */ /* 0x000fe2000fffe03f */
[----:B------:R-:W-:Y:S01]  /*79d0*/  VIADD R13, R13, 0xffffffff ;  /* 0xffffffff0d0d7836 */ /* 0x000fe20000000000 */
        /* <DEDUP_REMOVED lines=116> */
[----:B-123--:R-:W-:Y:S01]  /*8120*/  FMNMX.FTZ R208, R152, R206, !PT ;  /* 0x000000ce98d07209 */ /* 0x00efe20007810000 */
[----:B------:R-:W1:Y:S01]  /*8130*/  MUFU.TANH R157, R157 ;  /* 0x0000009d009d7308 */ /* 0x000e620000002400 */
[----:B------:R-:W-:Y:S01]  /*8140*/  FMUL.FTZ R181, R182, UR5 ;  /* 0x00000005b6b57c20 */ /* 0x000fe20008410000 */
[----:B------:R-:W-:Y:S01]  /*8150*/  FMUL.FTZ R154, R154, UR5 ;  /* 0x000000059a9a7c20 */ /* 0x000fe20008410000 */
[----:B------:R-:W-:Y:S01]  /*8160*/  FMUL.FTZ R182, R183, UR5 ;  /* 0x00000005b7b67c20 */ /* 0x000fe20008410000 */
[----:B------:R-:W-:Y:S01]  /*8170*/  FMUL.FTZ R183, R184, UR5 ;  /* 0x00000005b8b77c20 */ /* 0x000fe20008410000 */
[----:B------:R-:W-:Y:S01]  /*8180*/  FMUL.FTZ R184, R185, UR5 ;  /* 0x00000005b9b87c20 */ /* 0x000fe20008410000 */
[----:B----4-:R-:W-:Y:S01]  /*8190*/  FMNMX.FTZ R209, R153, R208, !PT ;  /* 0x000000d099d17209 */ /* 0x010fe20007810000 */
[----:B------:R-:W-:Y:S01]  /*81a0*/  FMUL.FTZ R185, R186, UR5 ;  /* 0x00000005bab97c20 */ /* 0x000fe20008410000 */
[----:B------:R-:W2:Y:S01]  /*81b0*/  MUFU.TANH R217, R217 ;  /* 0x000000d900d97308 */ /* 0x000ea20000002400 */
[----:B------:R-:W-:Y:S01]  /*81c0*/  FMUL.FTZ R155, R155, UR5 ;  /* 0x000000059b9b7c20 */ /* 0x000fe20008410000 */
[----:B------:R-:W-:Y:S01]  /*81d0*/  FMUL.FTZ R186, R187, UR5 ;  /* 0x00000005bbba7c20 */ /* 0x000fe20008410000 */
[----:B------:R-:W-:Y:S01]  /*81e0*/  FMUL.FTZ R187, R188, UR5 ;  /* 0x00000005bcbb7c20 */ /* 0x000fe20008410000 */
[----:B-----5:R-:W-:Y:S01]  /*81f0*/  FMNMX.FTZ R188, R156, R209, !PT ;  /* 0x000000d19cbc7209 */ /* 0x020fe20007810000 */
[----:B------:R-:W-:Y:S01]  /*8200*/  FMUL.FTZ R158, R158, UR5 ;  /* 0x000000059e9e7c20 */ /* 0x000fe20008410000 */
[----:B------:R-:W-:-:S02]  /*8210*/  FMUL.FTZ R159, R159, UR5 ;  /* 0x000000059f9f7c20 */ /* 0x000fc40008410000 */
[----:B------:R-:W3:Y:S01]  /*8220*/  MUFU.TANH R160, R160 ;  /* 0x000000a000a07308 */ /* 0x000ee20000002400 */
[----:B-1----:R-:W-:Y:S01]  /*8230*/  FMNMX.FTZ R208, R157, R188, !PT ;  /* 0x000000bc9dd07209 */ /* 0x002fe20007810000 */
[----:B------:R-:W-:-:S06]  /*8240*/  FMUL.FTZ R188, R189, UR5 ;  /* 0x00000005bdbc7c20 */ /* 0x000fcc0008410000 */
        /* <DEDUP_REMOVED lines=21> */
[----:B------:R-:W-:-:S05]  /*83a0*/  FMUL.FTZ R192, R193, UR5 ;  /* 0x00000005c1c07c20 */ /* 0x000fca0008410000 */
        /* <DEDUP_REMOVED lines=61> */
[----:B--2---:R-:W-:-:S05]  /*8780*/  FMNMX.FTZ R197, R196, R197, !PT ;  /* 0x000000c5c4c57209 */ /* 0x004fca0007810000 */
[----:B------:R-:W2:Y:S02]  /*8790*/  SHFL.BFLY PT, R210, R197, 0x2, 0x1f ;  /* 0x0c401f00c5d27f89 */ /* 0x000ea400000e0000 */
[----:B------:R-:W4:Y:S01]  /*87a0*/  MUFU.TANH R190, R190 ;  /* 0x000000be00be7308 */ /* 0x000f220000002400 */
[----:B---3--:R-:W-:-:S07]  /*87b0*/  FMNMX.FTZ R198, R186, R195, !PT ;  /* 0x000000c3bac67209 */ /* 0x008fce0007810000 */
[----:B------:R-:W3:Y:S01]  /*87c0*/  MUFU.TANH R193, R193 ;  /* 0x000000c100c17308 */ /* 0x000ee20000002400 */
[----:B-1----:R-:W-:-:S07]  /*87d0*/  FMNMX.FTZ R195, R189, R198, !PT ;  /* 0x000000c6bdc37209 */ /* 0x002fce0007810000 */
[----:B------:R-:W1:Y:S01]  /*87e0*/  MUFU.TANH R208, R208 ;  /* 0x000000d000d07308 */ /* 0x000e620000002400 */
[----:B----4-:R-:W-:Y:S02]  /*87f0*/  FMNMX.FTZ R198, R190, R195, !PT ;  /* 0x000000c3bec67209 */ /* 0x010fe40007810000 */
[----:B--2---:R-:W-:-:S05]  /*8800*/  FMNMX.FTZ R210, R197, R210, !PT ;  /* 0x000000d2c5d27209 */ /* 0x004fca0007810000 */
[----:B------:R-:W2:Y:S01]  /*8810*/  MUFU.TANH R209, R209 ;  /* 0x000000d100d17308 */ /* 0x000ea20000002400 */
[----:B---3--:R-:W-:Y:S01]  /*8820*/  FMNMX.FTZ R195, R193, R198, !PT ;  /* 0x000000c6c1c37209 */ /* 0x008fe20007810000 */
[----:B------:R-:W3:Y:S06]  /*8830*/  SHFL.BFLY PT, R213, R210, 0x1, 0x1f ;  /* 0x0c201f00d2d57f89 */ /* 0x000eec00000e0000 */
[----:B------:R-:W4:Y:S01]  /*8840*/  MUFU.TANH R211, R211 ;  /* 0x000000d300d37308 */ /* 0x000f220000002400 */
[----:B-1----:R-:W-:Y:S02]  /*8850*/  FMNMX.FTZ R198, R208, R195, !PT ;  /* 0x000000c3d0c67209 */ /* 0x002fe40007810000 */
[----:B------:R-:W1:Y:S02]  /*8860*/  LDC R195, c[0x0][0xa80] ;  /* 0x0002a000ffc37b82 */ /* 0x000e640000000800 */
[----:B--2---:R-:W-:-:S04]  /*8870*/  FMNMX.FTZ R198, R209, R198, !PT ;  /* 0x000000c6d1c67209 */ /* 0x004fc80007810000 */
[----:B----4-:R-:W-:Y:S02]  /*8880*/  FMNMX.FTZ R199, R211, R198, !PT ;  /* 0x000000c6d3c77209 */ /* 0x010fe40007810000 */
[----:B---3--:R-:W-:-:S03]  /*8890*/  FMNMX.FTZ R197, R210, R213, !PT ;  /* 0x000000d5d2c57209 */ /* 0x008fc60007810000 */
[----:B------:R-:W2:Y:S02]  /*88a0*/  SHFL.BFLY PT, R198, R199, 0x2, 0x1f ;  /* 0x0c401f00c7c67f89 */ /* 0x000ea400000e0000 */
[----:B-1----:R-:W-:-:S04]  /*88b0*/  FMUL.FTZ R212, R197, R195 ;  /* 0x000000c3c5d47220 */ /* 0x002fc80000410000 */
        /* <DEDUP_REMOVED lines=15> */
[----:B--2---:R-:W-:Y:S01]  /*89b0*/  FMNMX.FTZ R214, R199, R198, !PT ;  /* 0x000000c6c7d67209 */ /* 0x004fe20007810000 */
[----:B------:R-:W-:Y:S01]  /*89c0*/  FADD.FTZ R198, -R197, R206 ;  /* 0x000000cec5c67221 */ /* 0x000fe20000010100 */
[-CC-:B------:R-:W-:Y:S01]  /*89d0*/  FFMA.FTZ R206, R153, R195.reuse, -R212.reuse ;  /* 0x000000c399ce7223 */ /* 0x180fe200000108d4 */
[-CC-:B------:R-:W-:Y:S01]  /*89e0*/  FFMA.FTZ R153, R157, R195.reuse, -R212.reuse ;  /* 0x000000c39d997223 */ /* 0x180fe200000108d4 */
[-CC-:B------:R-:W-:Y:S01]  /*89f0*/  FFMA.FTZ R180, R180, R195.reuse, -R212.reuse ;  /* 0x000000c3b4b47223 */ /* 0x180fe200000108d4 */
[----:B------:R-:W1:Y:S01]  /*8a00*/  SHFL.BFLY PT, R213, R214, 0x1, 0x1f ;  /* 0x0c201f00d6d57f89 */ /* 0x000e6200000e0000 */
        /* <DEDUP_REMOVED lines=10> */
[----:B------:R-:W-:-:S07]  /*8ab0*/  FFMA.FTZ R194, R194, R195, -R212 ;  /* 0x000000c3c2c27223 */ /* 0x000fce00000108d4 */
[----:B------:R-:W-:Y:S01]  /*8ac0*/  MUFU.EX2 R206, R206 ;  /* 0x000000ce00ce7308 */ /* 0x000fe20000000800 */
[----:B-1----:R-:W-:Y:S01]  /*8ad0*/  FMNMX.FTZ R156, R214, R213, !PT ;  /* 0x000000d5d69c7209 */ /* 0x002fe20007810000 */
[----:B------:R-:W-:Y:S01]  /*8ae0*/  IMAD.U32 R214, RZ, RZ, UR4 ;  /* 0x00000004ffd67e24 */ /* 0x000fe2000f8e00ff */
[----:B------:R-:W-:Y:S01]  /*8af0*/  UIMAD UR4, UR36, 0xc00, UR7 ;  /* 0x00000c00240478a4 */ /* 0x000fe2000f8e0207 */
[-C--:B--2---:R-:W-:Y:S01]  /*8b00*/  FMUL.FTZ R24, R24, R198.reuse ;  /* 0x000000c618187220 */ /* 0x084fe20000410000 */
[-C--:B------:R-:W-:Y:S01]  /*8b10*/  FMUL.FTZ R25, R25, R198.reuse ;  /* 0x000000c619197220 */ /* 0x080fe20000410000 */
[C---:B------:R-:W-:Y:S01]  /*8b20*/  FADD.FTZ R152, -R156.reuse, R207 ;  /* 0x000000cf9c987221 */ /* 0x040fe20000010100 */
[-C--:B------:R-:W-:Y:S01]  /*8b30*/  FMUL.FTZ R218, R156, R195.reuse ;  /* 0x000000c39cda7220 */ /* 0x080fe20000410000 */
[----:B------:R1:W-:Y:S01]  /*8b40*/  MUFU.EX2 R207, R153 ;  /* 0x0000009900cf7308 */ /* 0x0003e20000000800 */
[----:B------:R-:W-:Y:S01]  /*8b50*/  FMUL.FTZ R28, R28, R198 ;  /* 0x000000c61c1c7220 */ /* 0x000fe20000410000 */
[-C--:B------:R-:W-:Y:S01]  /*8b60*/  FMUL.FTZ R157, R152, R195.reuse ;  /* 0x000000c3989d7220 */ /* 0x080fe20000410000 */
[----:B------:R-:W-:Y:S01]  /*8b70*/  @!P1 IADD3 R152, R214, 0x32440, RZ ;  /* 0x00032440d6989810 */ /* 0x000fe20007ffe0ff */
[-CC-:B------:R-:W-:Y:S01]  /*8b80*/  FFMA.FTZ R216, R158, R195.reuse, -R218.reuse ;  /* 0x000000c39ed87223 */ /* 0x180fe200000108da */
[----:B------:R-:W-:Y:S01]  /*8b90*/  IADD3 R158, -R220, 0xb, RZ ;  /* 0x0000000bdc9e7810 */ /* 0x000fe20007ffe1ff */
[-C--:B------:R-:W-:Y:S01]  /*8ba0*/  FFMA.FTZ R213, R154, R195.reuse, -R218 ;  /* 0x000000c39ad57223 */ /* 0x080fe200000108da */
[----:B------:R-:W-:Y:S01]  /*8bb0*/  @!P1 PRMT R152, RZ, 0x654, R152 ;  /* 0x00000654ff989816 */ /* 0x000fe20000000098 */
[----:B------:R-:W-:Y:S01]  /*8bc0*/  FFMA.FTZ R215, R155, R195, -R218 ;  /* 0x000000c39bd77223 */ /* 0x000fe200000108da */
[----:B-1----:R-:W-:-:S02]  /*8bd0*/  VIADD R153, R220, 0x8 ;  /* 0x00000008dc997836 */ /* 0x002fc40000000000 */
[--C-:B------:R-:W-:Y:S01]  /*8be0*/  FFMA.FTZ R159, R159, R195, -R218.reuse ;  /* 0x000000c39f9f7223 */ /* 0x100fe200000108da */
[----:B------:R3:W-:Y:S06]  /*8bf0*/  BAR.ARV R158, 0x100 ;  /* 0x0004009e0000751d */ /* 0x0007ec0000002000 */
[----:B------:R1:W-:Y:S01]  /*8c00*/  @!P1 SYNCS.ARRIVE.TRANS64.RED.A1T0 RZ, [R152+URZ], RZ ;  /* 0x000000ff98ff99a7 */ /* 0x0003e2000810043f */
        /* <DEDUP_REMOVED lines=132> */
[----:B------:R-:W-:Y:S01]  /*9450*/  UMOV UR10, UR4 ;  /* 0x00000004000a7c82 */ /* 0x000fe20008000000 */
[----:B------:R-:W-:Y:S01]  /*9460*/  F2FP.BF16.F32.PACK_AB R154, R207, R210 ;  /* 0x000000d2cf9a723e */ /* 0x000fe200000010ff */
[--C-:B------:R-:W-:Y:S01]  /*9470*/  FFMA.FTZ R161, R161, R195, -R218.reuse ;  /* 0x000000c3a1a17223 */ /* 0x100fe200000108da */
[----:B----4-:R-:W-:Y:S01]  /*9480*/  F2FP.BF16.F32.PACK_AB R153, R215, R213 ;  /* 0x000000d5d799723e */ /* 0x010fe200000010ff */
[-CC-:B------:R-:W-:Y:S01]  /*9490*/  FFMA.FTZ R162, R162, R195.reuse, -R218.reuse ;  /* 0x000000c3a2a27223 */ /* 0x180fe200000108da */
[----:B-----5:R-:W-:Y:S01]  /*94a0*/  F2FP.BF16.F32.PACK_AB R155, R159, R216 ;  /* 0x000000d89f9b723e */ /* 0x020fe200000010ff */
[-CC-:B------:R-:W-:Y:S01]  /*94b0*/  FFMA.FTZ R165, R165, R195.reuse, -R218.reuse ;  /* 0x000000c3a5a57223 */ /* 0x180fe200000108da */
[-CC-:B------:R-:W-:Y:S01]  /*94c0*/  FFMA.FTZ R166, R166, R195.reuse, -R218.reuse ;  /* 0x000000c3a6a67223 */ /* 0x180fe200000108da */
[----:B------:R-:W1:Y:S01]  /*94d0*/  MUFU.EX2 R160, R160 ;  /* 0x000000a000a07308 */ /* 0x000e620000000800 */
[----:B------:R-:W-:Y:S01]  /*94e0*/  WARPGROUP.ARRIVE ;  /* 0x00000000000079c5 */ /* 0x000fe20000000000 */
[-CC-:B------:R-:W-:Y:S01]  /*94f0*/  FFMA.FTZ R169, R169, R195.reuse, -R218.reuse ;  /* 0x000000c3a9a97223 */ /* 0x180fe200000108da */
[-CC-:B------:R-:W-:Y:S01]  /*9500*/  FFMA.FTZ R170, R170, R195.reuse, -R218.reuse ;  /* 0x000000c3aaaa7223 */ /* 0x180fe200000108da */
[-CC-:B------:R-:W-:Y:S01]  /*9510*/  FFMA.FTZ R173, R173, R195.reuse, -R218.reuse ;  /* 0x000000c3adad7223 */ /* 0x180fe200000108da */
[-CC-:B------:R-:W-:Y:S01]  /*9520*/  FFMA.FTZ R174, R174, R195.reuse, -R218.reuse ;  /* 0x000000c3aeae7223 */ /* 0x180fe200000108da */
[-CC-:B------:R-:W-:Y:S01]  /*9530*/  FFMA.FTZ R177, R177, R195.reuse, -R218.reuse ;  /* 0x000000c3b1b17223 */ /* 0x180fe200000108da */
[----:B------:R-:W-:Y:S01]  /*9540*/  HGMMA.64x256x16.F32.BF16 R24, R152, gdesc[UR8].tnspB, R24, gsb0 ;  /* 0x43e0000898187df0 */ /* 0x000fe20008001818 */
[----:B------:R-:W-:Y:S01]  /*9550*/  MUFU.EX2 R163, R163 ;  /* 0x000000a300a37308 */ /* 0x000fe20000000800 */
[----:B------:R-:W-:Y:S01]  /*9560*/  UIADD3 UR10, UR4, 0x80, URZ ;  /* 0x00000080040a7890 */ /* 0x000fe2000fffe03f */
[-CC-:B------:R-:W-:Y:S01]  /*9570*/  FFMA.FTZ R178, R178, R195.reuse, -R218.reuse ;  /* 0x000000c3b2b27223 */ /* 0x180fe200000108da */
[----:B------:R-:W-:Y:S01]  /*9580*/  UMOV UR11, 0x40000040 ;  /* 0x40000040000b7882 */ /* 0x000fe20000000000 */
        /* <DEDUP_REMOVED lines=10> */
[----:B------:R-:W-:Y:S01]  /*9630*/  FFMA.FTZ R209, R211, R195, -R218 ;  /* 0x000000c3d3d17223 */ /* 0x000fe200000108da */
[----:B------:R-:W-:Y:S01]  /*9640*/  FFMA.FTZ R199, R198, R12, R199 ;  /* 0x0000000cc6c77223 */ /* 0x000fe200000100c7 */
[----:B------:R-:W-:Y:S01]  /*9650*/  MUFU.EX2 R161, R161 ;  /* 0x000000a100a17308 */ /* 0x000fe20000000800 */
[----:B------:R-:W-:Y:S01]  /*9660*/  FFMA.FTZ R0, R157, R0, R213 ;  /* 0x000000009d007223 */ /* 0x000fe200000100d5 */
[----:B------:R-:W-:-:S02]  /*9670*/  @!P1 VIADD R214, R214, 0x32460 ;  /* 0x00032460d6d69836 */ /* 0x000fc40000000000 */
[----:B------:R-:W-:Y:S01]  /*9680*/  FADD.FTZ R199, R206, R199 ;  /* 0x000000c7cec77221 */ /* 0x000fe20000010000 */
[----:B------:R-:W-:Y:S02]  /*9690*/  IMAD.MOV.U32 R206, RZ, RZ, R197 ;  /* 0x000000ffffce7224 */ /* 0x000fe400078e00c5 */
[----:B------:R-:W-:Y:S01]  /*96a0*/  FADD.FTZ R215, R215, R0 ;  /* 0x00000000d7d77221 */ /* 0x000fe20000010000 */
[----:B------:R-:W-:Y:S01]  /*96b0*/  FADD.FTZ R210, R210, R199 ;  /* 0x000000c7d2d27221 */ /* 0x000fe20000010000 */
[----:B------:R-:W4:Y:S02]  /*96c0*/  MUFU.EX2 R162, R162 ;  /* 0x000000a200a27308 */ /* 0x000f240000000800 */
[----:B------:R-:W-:Y:S01]  /*96d0*/  FADD.FTZ R216, R216, R215 ;  /* 0x000000d7d8d87221 */ /* 0x000fe20000010000 */
[----:B------:R-:W-:Y:S01]  /*96e0*/  @!P1 PRMT R214, RZ, 0x654, R214 ;  /* 0x00000654ffd69816 */ /* 0x000fe200000000d6 */
[----:B------:R-:W-:Y:S01]  /*96f0*/  FADD.FTZ R210, R207, R210 ;  /* 0x000000d2cfd27221 */ /* 0x000fe20000010000 */
[----:B------:R-:W-:Y:S01]  /*9700*/  MOV R207, R156 ;  /* 0x0000009c00cf7202 */ /* 0x000fe20000000f00 */
[----:B------:R-:W-:-:S02]  /*9710*/  FADD.FTZ R216, R159, R216 ;  /* 0x000000d89fd87221 */ /* 0x000fc40000010000 */
[----:B------:R-:W-:Y:S08]  /*9720*/  MUFU.EX2 R165, R165 ;  /* 0x000000a500a57308 */ /* 0x000ff00000000800 */
[----:B------:R-:W5:Y:S08]  /*9730*/  MUFU.EX2 R166, R166 ;  /* 0x000000a600a67308 */ /* 0x000f700000000800 */
[----:B------:R-:W-:Y:S08]  /*9740*/  MUFU.EX2 R167, R167 ;  /* 0x000000a700a77308 */ /* 0x000ff00000000800 */
[----:B------:R-:W3:Y:S08]  /*9750*/  MUFU.EX2 R168, R168 ;  /* 0x000000a800a87308 */ /* 0x000ef00000000800 */
        /* <DEDUP_REMOVED lines=25> */
[----:B------:R-:W3:Y:S01]  /*98f0*/  MUFU.EX2 R221, R221 ;  /* 0x000000dd00dd7308 */ /* 0x000ee20000000800 */
[----:B------:R-:W-:-:S02]  /*9900*/  WARPGROUP.DEPBAR.LE gsb0, 0x0 ;  /* 0x00008000000079c5 */ /* 0x000fc40000010000 */
[----:B-1----:R-:W-:-:S05]  /*9910*/  F2FP.BF16.F32.PACK_AB R152, R160, R217 ;  /* 0x000000d9a098723e */ /* 0x002fca00000010ff */
[----:B------:R-:W-:Y:S01]  /*9920*/  MUFU.EX2 R193, R193 ;  /* 0x000000c100c17308 */ /* 0x000fe20000000800 */
[----:B--2---:R-:W-:Y:S01]  /*9930*/  F2FP.BF16.F32.PACK_AB R154, R164, R163 ;  /* 0x000000a3a49a723e */ /* 0x004fe200000010ff */
[----:B------:R-:W-:Y:S01]  /*9940*/  FADD.FTZ R217, R217, R210 ;  /* 0x000000d2d9d97221 */ /* 0x000fe20000010000 */
[----:B----4-:R-:W-:Y:S01]  /*9950*/  F2FP.BF16.F32.PACK_AB R153, R162, R161 ;  /* 0x000000a1a299723e */ /* 0x010fe200000010ff */
[----:B------:R-:W-:Y:S01]  /*9960*/  FADD.FTZ R161, R161, R216 ;  /* 0x000000d8a1a17221 */ /* 0x000fe20000010000 */
[----:B-----5:R-:W-:Y:S01]  /*9970*/  F2FP.BF16.F32.PACK_AB R155, R166, R165 ;  /* 0x000000a5a69b723e */ /* 0x020fe200000010ff */
[----:B------:R-:W-:Y:S02]  /*9980*/  FADD.FTZ R160, R160, R217 ;  /* 0x000000d9a0a07221 */ /* 0x000fe40000010000 */
[----:B------:R-:W1:Y:S01]  /*9990*/  MUFU.EX2 R196, R196 ;  /* 0x000000c400c47308 */ /* 0x000e620000000800 */
[----:B------:R-:W-:Y:S01]  /*99a0*/  WARPGROUP.ARRIVE ;  /* 0x00000000000079c5 */ /* 0x000fe20000000000 */
[----:B------:R-:W-:Y:S01]  /*99b0*/  FADD.FTZ R162, R162, R161 ;  /* 0x000000a1a2a27221 */ /* 0x000fe20000010000 */
[----:B------:R-:W-:-:S03]  /*99c0*/  FADD.FTZ R163, R163, R160 ;  /* 0x000000a0a3a37221 */ /* 0x000fc60000010000 */
[----:B------:R-:W-:Y:S01]  /*99d0*/  FADD.FTZ R165, R165, R162 ;  /* 0x000000a2a5a57221 */ /* 0x000fe20000010000 */
[----:B------:R-:W-:Y:S01]  /*99e0*/  HGMMA.64x256x16.F32.BF16 R24, R152, gdesc[UR8].tnspB, R24, gsb0 ;  /* 0x43e0000898187df0 */ /* 0x000fe20008001818 */
[----:B------:R-:W-:Y:S01]  /*99f0*/  UIADD3 UR10, UR4, 0x100, URZ ;  /* 0x00000100040a7890 */ /* 0x000fe2000fffe03f */
[----:B------:R-:W-:Y:S01]  /*9a00*/  MUFU.EX2 R208, R208 ;  /* 0x000000d000d07308 */ /* 0x000fe20000000800 */
[----:B------:R-:W-:Y:S01]  /*9a10*/  UMOV UR11, 0x40000040 ;  /* 0x40000040000b7882 */ /* 0x000fe20000000000 */
[----:B------:R-:W-:Y:S01]  /*9a20*/  FADD.FTZ R164, R164, R163 ;  /* 0x000000a3a4a47221 */ /* 0x000fe20000010000 */
[----:B------:R-:W-:-:S05]  /*9a30*/  FADD.FTZ R166, R166, R165 ;  /* 0x000000a5a6a67221 */ /* 0x000fca0000010000 */
[----:B------:R-:W2:Y:S01]  /*9a40*/  MUFU.EX2 R209, R209 ;  /* 0x000000d100d17308 */ /* 0x000ea20000000800 */
[----:B------:R-:W-:Y:S02]  /*9a50*/  WARPGROUP.DEPBAR.LE gsb0, 0x0 ;  /* 0x00008000000079c5 */ /* 0x000fe40000010000 */
[----:B---3--:R-:W-:Y:S01]  /*9a60*/  F2FP.BF16.F32.PACK_AB R152, R168, R167 ;  /* 0x000000a7a898723e */ /* 0x008fe200000010ff */
        /* <DEDUP_REMOVED lines=13> */
[----:B------:R-:W-:Y:S01]  /*9b40*/  FADD.FTZ R174, R174, R173 ;  /* 0x000000adaeae7221 */ /* 0x000fe20000010000 */
[----:B------:R-:W-:Y:S01]  /*9b50*/  UMOV UR11, 0x40000040 ;  /* 0x40000040000b7882 */ /* 0x000fe20000000000 */
[----:B------:R-:W-:-:S02]  /*9b60*/  WARPGROUP.DEPBAR.LE gsb0, 0x0 ;  /* 0x00008000000079c5 */ /* 0x000fc40000010000 */
[----:B------:R-:W-:Y:S01]  /*9b70*/  F2FP.BF16.F32.PACK_AB R152, R176, R175 ;  /* 0x000000afb098723e */ /* 0x000fe200000010ff */
[----:B------:R-:W-:Y:S01]  /*9b80*/  FADD.FTZ R175, R175, R172 ;  /* 0x000000acafaf7221 */ /* 0x000fe20000010000 */
[----:B------:R-:W-:Y:S02]  /*9b90*/  F2FP.BF16.F32.PACK_AB R154, R180, R179 ;  /* 0x000000b3b49a723e */ /* 0x000fe400000010ff */
        /* <DEDUP_REMOVED lines=10> */
[----:B------:R-:W-:Y:S01]  /*9c40*/  UIADD3 UR10, UR4, 0x200, URZ ;  /* 0x00000200040a7890 */ /* 0x000fe2000fffe03f */
[----:B------:R-:W-:Y:S01]  /*9c50*/  FADD.FTZ R182, R182, R181 ;  /* 0x000000b5b6b67221 */ /* 0x000fe20000010000 */
[----:B------:R-:W-:Y:S01]  /*9c60*/  UMOV UR11, 0x40000040 ;  /* 0x40000040000b7882 */ /* 0x000fe20000000000 */
[----:B------:R-:W-:Y:S01]  /*9c70*/  UIADD3 UR4, UR4, 0x280, URZ ;  /* 0x0000028004047890 */ /* 0x000fe2000fffe03f */
        /* <DEDUP_REMOVED lines=12> */
[----:B------:R-:W-:-:S06]  /*9d40*/  FADD.FTZ R188, R188, R187 ;  /* 0x000000bbbcbc7221 */ /* 0x000fcc0000010000 */
[----:B------:R-:W-:Y:S01]  /*9d50*/  HGMMA.64x256x16.F32.BF16 R24, R152, gdesc[UR8].tnspB, R24, gsb0 ;  /* 0x43e0000898187df0 */ /* 0x000fe20008001818 */
[----:B------:R-:W-:Y:S01]  /*9d60*/  UMOV UR10, UR4 ;  /* 0x00000004000a7c82 */ /* 0x000fe20008000000 */
[----:B------:R-:W-:Y:S01]  /*9d70*/  UMOV UR11, 0x40000040 ;  /* 0x40000040000b7882 */ /* 0x000fe20000000000 */
[----:B------:R-:W-:Y:S01]  /*9d80*/  FADD.FTZ R190, R190, R189 ;  /* 0x000000bdbebe7221 */ /* 0x000fe20000010000 */
[----:B------:R-:W-:Y:S02]  /*9d90*/  WARPGROUP.DEPBAR.LE gsb0, 0x0 ;  /* 0x00008000000079c5 */ /* 0x000fe40000010000 */
[----:B------:R-:W-:Y:S01]  /*9da0*/  F2FP.BF16.F32.PACK_AB R152, R192, R191 ;  /* 0x000000bfc098723e */ /* 0x000fe200000010ff */
[----:B------:R-:W-:Y:S01]  /*9db0*/  FADD.FTZ R191, R191, R188 ;  /* 0x000000bcbfbf7221 */ /* 0x000fe20000010000 */
[----:B------:R-:W-:Y:S02]  /*9dc0*/  F2FP.BF16.F32.PACK_AB R154, R221, R194 ;  /* 0x000000c2dd9a723e */ /* 0x000fe400000010ff */
[----:B-1----:R-:W-:Y:S01]  /*9dd0*/  F2FP.BF16.F32.PACK_AB R153, R196, R193 ;  /* 0x000000c1c499723e */ /* 0x002fe200000010ff */
[----:B------:R-:W-:Y:S01]  /*9de0*/  FADD.FTZ R193, R193, R190 ;  /* 0x000000bec1c17221 */ /* 0x000fe20000010000 */
[----:B--2---:R-:W-:Y:S01]  /*9df0*/  F2FP.BF16.F32.PACK_AB R155, R209, R208 ;  /* 0x000000d0d19b723e */ /* 0x004fe200000010ff */
        /* <DEDUP_REMOVED lines=11> */
.L_x_10643:
[----:B------:R-:W4:Y:S01]  /*9eb0*/  SHFL.BFLY PT, R3, R12, 0x2, 0x1f ;  /* 0x0c401f000c037f89 */ /* 0x000f2200000e0000 */
[----:B------:R-:W-:Y:S01]  /*9ec0*/  IMAD.MOV.U32 R7, RZ, RZ, RZ ;  /* 0x000000ffff077224 */ /* 0x000fe200078e00ff */
[----:B------:R-:W-:Y:S01]  /*9ed0*/  UIADD3 UR36, UR36, 0x1, URZ ;  /* 0x0000000124247890 */ /* 0x000fe2000fffe03f */
[----:B------:R5:W-:Y:S06]  /*9ee0*/  BAR.ARV R158, 0x100 ;  /* 0x0004009e0000751d */ /* 0x000bec0000002000 */
[----:B------:R-:W-:Y:S02]  /*9ef0*/  UISETP.NE.AND UP0, UPT, UR36, 0x2, UPT ;  /* 0x000000022400788c */ /* 0x000fe4000bf05270 */
[----:B------:R-:W-:Y:S06]  /*9f00*/  BAR.ARV 0x8, 0x120 ;  /* 0x0204800000007b1d */ /* 0x000fec0000002000 */
[----:B------:R-:W-:Y:S01]  /*9f10*/  USEL UR4, URZ, 0x1, UP0 ;  /* 0x000000013f047887 */ /* 0x000fe20008000000 */
[----:B------:R-:W-:Y:S01]  /*9f20*/  PLOP3.LUT P0, PT, PT, PT, PT, 0x8, 0x0 ;  /* 0x000000000000781c */ /* 0x000fe20003f0e170 */
[----:B------:R-:W1:Y:S01]  /*9f30*/  SHFL.BFLY PT, R5, R0, 0x2, 0x1f ;  /* 0x0c401f0000057f89 */ /* 0x000e6200000e0000 */
[----:B------:R-:W-:Y:S01]  /*9f40*/  VIADD R226, R226, 0x1 ;  /* 0x00000001e2e27836 */ /* 0x000fe20000000000 */
[----:B------:R-:W-:Y:S01]  /*9f50*/  USEL UR36, UR36, URZ, UP0 ;  /* 0x0000003f24247287 */ /* 0x000fe20008000000 */
[----:B----4-:R-:W-:Y:S01]  /*9f60*/  FADD.FTZ R2, R3, R12 ;  /* 0x0000000c03027221 */ /* 0x010fe20000010000 */
[----:B------:R-:W-:-:S04]  /*9f70*/  ULOP3.LUT UR37, UR37, UR4, URZ, 0x3c, !UPT ;  /* 0x0000000425257292 */ /* 0x000fc8000f8e3c3f */
[----:B------:R-:W4:Y:S01]  /*9f80*/  SHFL.BFLY PT, R3, R2, 0x1, 0x1f ;  /* 0x0c201f0002037f89 */ /* 0x000f2200000e0000 */
[----:B-1----:R-:W-:Y:S01]  /*9f90*/  FADD.FTZ R5, R5, R0 ;  /* 0x0000000005057221 */ /* 0x002fe20000010000 */
[----:B------:R-:W-:-:S04]  /*9fa0*/  MOV R0, 0xff800000 ;  /* 0xff80000000007802 */ /* 0x000fc80000000f00 */
[----:B------:R-:W1:Y:S01]  /*9fb0*/  SHFL.BFLY PT, R4, R5, 0x1, 0x1f ;  /* 0x0c201f0005047f89 */ /* 0x000e6200000e0000 */
[----:B----4-:R-:W-:Y:S01]  /*9fc0*/  FADD.FTZ R21, R2, R3 ;  /* 0x0000000302157221 */ /* 0x010fe20000010000 */
[----:B------:R-:W-:Y:S02]  /*9fd0*/  IMAD.MOV.U32 R3, RZ, RZ, RZ ;  /* 0x000000ffff037224 */ /* 0x000fe400078e00ff */
[----:B------:R-:W-:Y:S02]  /*9fe0*/  IMAD.MOV.U32 R2, RZ, RZ, -0x800000 ;  /* 0xff800000ff027424 */ /* 0x000fe400078e00ff */
[----:B------:R-:W-:-:S13]  /*9ff0*/  FSETP.NE.FTZ.AND P1, PT, R21, RZ, PT ;  /* 0x000000ff1500720b */ /* 0x000fda0003f35000 */
[----:B------:R-:W4:Y:S01]  /*a000*/  @P1 MUFU.RCP R7, R21 ;  /* 0x0000001500071308 */ /* 0x000f220000001000 */
[----:B------:R-:W-:Y:S01]  /*a010*/  @P1 FMUL.FTZ R20, R195, 0.69314718246459960938 ;  /* 0x3f317218c3141820 */ /* 0x000fe20000410000 */
[----:B-1----:R-:W-:-:S05]  /*a020*/  FADD.FTZ R22, R5, R4 ;  /* 0x0000000405167221 */ /* 0x002fca0000010000 */
[----:B------:R-:W-:Y:S01]  /*a030*/  FSETP.NE.FTZ.AND P2, PT, R22, RZ, PT ;  /* 0x000000ff1600720b */ /* 0x000fe20003f55000 */
[----:B------:R-:W1:Y:S01]  /*a040*/  @P1 MUFU.LG2 R21, R21 ;  /* 0x0000001500151308 */ /* 0x000e620000000c00 */
[-C--:B----4-:R-:W-:Y:S01]  /*a050*/  FMUL.FTZ R4, R24, R7.reuse ;  /* 0x0000000718047220 */ /* 0x090fe20000410000 */
[-C--:B------:R-:W-:Y:S01]  /*a060*/  FMUL.FTZ R25, R25, R7.reuse ;  /* 0x0000000719197220 */ /* 0x080fe20000410000 */
[----:B------:R-:W-:-:S09]  /*a070*/  FMUL.FTZ R6, R28, R7 ;  /* 0x000000071c067220 */ /* 0x000fd20000410000 */
[----:B------:R-:W4:Y:S01]  /*a080*/  @P2 MUFU.RCP R3, R22 ;  /* 0x0000001600032308 */ /* 0x000f220000001000 */
[----:B------:R-:W-:Y:S01]  /*a090*/  @P2 FMUL.FTZ R24, R195, 0.69314718246459960938 ;  /* 0x3f317218c3182820 */ /* 0x000fe20000410000 */
[-C--:B------:R-:W-:Y:S01]  /*a0a0*/  FMUL.FTZ R29, R29, R7.reuse ;  /* 0x000000071d1d7220 */ /* 0x080fe20000410000 */
[-C--:B------:R-:W-:Y:S01]  /*a0b0*/  FMUL.FTZ R32, R32, R7.reuse ;  /* 0x0000000720207220 */ /* 0x080fe20000410000 */
[-C--:B------:R-:W-:Y:S01]  /*a0c0*/  FMUL.FTZ R33, R33, R7.reuse ;  /* 0x0000000721217220 */ /* 0x080fe20000410000 */
[----:B-1----:R-:W-:Y:S01]  /*a0d0*/  @P1 FMUL.FTZ R21, R21, 0.69314718246459960938 ;  /* 0x3f31721815151820 */ /* 0x002fe20000410000 */
        /* <DEDUP_REMOVED lines=14> */
[----:B------:R-:W-:Y:S01]  /*a1c0*/  FMUL.FTZ R78, R79, R3 ;  /* 0x000000034f4e7220 */ /* 0x000fe20000410000 */
        /* <DEDUP_REMOVED lines=111> */
.L_x_10621:
        /* <DEDUP_REMOVED lines=16> */
[----:B------:R-:W-:Y:S01]  /*a9c0*/  UIMAD.WIDE.U32 UR8, UR43, UR6, URZ ;  /* 0x000000062b0872a5 */ /* 0x000fe2000f8e003f */
[----:B------:R-:W-:Y:S01]  /*a9d0*/  SHF.R.U64 R34, R34, 0x3, RZ ;  /* 0x0000000322227819 */ /* 0x000fe200000012ff */
[----:B------:R-:W-:Y:S01]  /*a9e0*/  UIMAD UR5, UR5, UR6, URZ ;  /* 0x00000006050572a4 */ /* 0x000fe2000f8e023f */
[----:B------:R-:W-:-:S02]  /*a9f0*/  LOP3.LUT R22, R22, R23, RZ, 0x3c, !PT ;  /* 0x0000001716167212 */ /* 0x000fc400078e3cff */
[----:B------:R-:W-:Y:S01]  /*aa00*/  LOP3.LUT R34, R34, R35, RZ, 0x3c, !PT ;  /* 0x0000002322227212 */ /* 0x000fe200078e3cff */
[----:B------:R-:W-:Y:S01]  /*aa10*/  ULDC UR6, c[0x0][0xb88] ;  /* 0x0002e20000067ab9 */ /* 0x000fe20000000800 */
[----:B------:R-:W-:Y:S01]  /*aa20*/  IADD3.X R23, RZ, R203, RZ, P0, !PT ;  /* 0x000000cbff177210 */ /* 0x000fe200007fe4ff */
[----:B------:R-:W-:Y:S01]  /*aa30*/  UIMAD UR5, UR43, UR7, UR5 ;  /* 0x000000072b0572a4 */ /* 0x000fe2000f8e0205 */
[C---:B------:R-:W-:Y:S02]  /*aa40*/  IADD3 R35, P0, R202.reuse, 0x8020, RZ ;  /* 0x00008020ca237810 */ /* 0x040fe40007f1e0ff */
[C---:B------:R-:W-:Y:S01]  /*aa50*/  IADD3 R21, P6, R202.reuse, 0x20, RZ ;  /* 0x00000020ca157810 */ /* 0x040fe20007fde0ff */
[----:B------:R-:W-:Y:S01]  /*aa60*/  UIADD3 UR5, UR9, UR5, URZ ;  /* 0x0000000509057290 */ /* 0x000fe2000fffe03f */
[----:B------:R-:W-:Y:S02]  /*aa70*/  LOP3.LUT R24, R35, 0x380, RZ, 0xc0, !PT ;  /* 0x0000038023187812 */ /* 0x000fe400078ec0ff */
[----:B------:R-:W-:-:S02]  /*aa80*/  IADD3 R31, P2, R202, 0x4000, RZ ;  /* 0x00004000ca1f7810 */ /* 0x000fc40007f5e0ff */
[----:B------:R-:W-:Y:S02]  /*aa90*/  SHF.R.U64 R24, R24, 0x3, RZ ;  /* 0x0000000318187819 */ /* 0x000fe400000012ff */
[----:B------:R-:W-:Y:S02]  /*aaa0*/  LOP3.LUT R20, R21, 0x380, RZ, 0xc0, !PT ;  /* 0x0000038015147812 */ /* 0x000fe400078ec0ff */
[----:B------:R-:W-:Y:S02]  /*aab0*/  LOP3.LUT R30, R31, 0x380, RZ, 0xc0, !PT ;  /* 0x000003801f1e7812 */ /* 0x000fe400078ec0ff */
[----:B------:R-:W-:Y:S01]  /*aac0*/  LOP3.LUT R24, R24, R35, RZ, 0x3c, !PT ;  /* 0x0000002318187212 */ /* 0x000fe200078e3cff */
[----:B------:R-:W-:Y:S01]  /*aad0*/  IMAD.X R35, RZ, RZ, R203, P3 ;  /* 0x000000ffff237224 */ /* 0x000fe200018e06cb */
[----:B------:R-:W-:Y:S02]  /*aae0*/  IADD3 R27, P1, R202, 0x60, RZ ;  /* 0x00000060ca1b7810 */ /* 0x000fe40007f3e0ff */
[----:B------:R-:W-:-:S02]  /*aaf0*/  SHF.R.U64 R20, R20, 0x3, RZ ;  /* 0x0000000314147819 */ /* 0x000fc400000012ff */
[----:B------:R-:W-:Y:S02]  /*ab00*/  IADD3 R39, P4, R202, 0x4040, RZ ;  /* 0x00004040ca277810 */ /* 0x000fe40007f9e0ff */
[----:B------:R-:W-:Y:S02]  /*ab10*/  SHF.R.U64 R30, R30, 0x3, RZ ;  /* 0x000000031e1e7819 */ /* 0x000fe400000012ff */
[----:B------:R-:W-:Y:S02]  /*ab20*/  IADD3 R55, P3, R202, 0xc000, RZ ;  /* 0x0000c000ca377810 */ /* 0x000fe40007f7e0ff */
[----:B------:R-:W-:Y:S02]  /*ab30*/  LOP3.LUT R26, R27, 0x380, RZ, 0xc0, !PT ;  /* 0x000003801b1a7812 */ /* 0x000fe400078ec0ff */
[----:B------:R-:W-:Y:S01]  /*ab40*/  LOP3.LUT R20, R20, R21, RZ, 0x3c, !PT ;  /* 0x0000001514147212 */ /* 0x000fe200078e3cff */
[----:B------:R-:W-:Y:S01]  /*ab50*/  IMAD.X R21, RZ, RZ, R203, P6 ;  /* 0x000000ffff157224 */ /* 0x000fe200030e06cb */
[----:B------:R-:W-:-:S02]  /*ab60*/  LOP3.LUT R38, R39, 0x380, RZ, 0xc0, !PT ;  /* 0x0000038027267812 */ /* 0x000fc400078ec0ff */
[----:B------:R-:W-:Y:S01]  /*ab70*/  LOP3.LUT R30, R30, R31, RZ, 0x3c, !PT ;  /* 0x0000001f1e1e7212 */ /* 0x000fe200078e3cff */
[----:B------:R-:W-:Y:S01]  /*ab80*/  IMAD.X R31, RZ, RZ, R203, P2 ;  /* 0x000000ffff1f7224 */ /* 0x000fe200010e06cb */
[----:B------:R-:W-:Y:S02]  /*ab90*/  LOP3.LUT R54, R55, 0x380, RZ, 0xc0, !PT ;  /* 0x0000038037367812 */ /* 0x000fe400078ec0ff */
[C---:B------:R-:W-:Y:S02]  /*aba0*/  IADD3 R47, P6, R202.reuse, 0x8000, RZ ;  /* 0x00008000ca2f7810 */ /* 0x040fe40007fde0ff */
[----:B------:R-:W-:Y:S02]  /*abb0*/  IADD3 R51, P2, R202, 0x8060, RZ ;  /* 0x00008060ca337810 */ /* 0x000fe40007f5e0ff */
[----:B------:R-:W-:Y:S02]  /*abc0*/  SHF.R.U64 R26, R26, 0x3, RZ ;  /* 0x000000031a1a7819 */ /* 0x000fe400000012ff */
[----:B------:R-:W-:-:S02]  /*abd0*/  LOP3.LUT R67, R202, 0x380, RZ, 0xc0, !PT ;  /* 0x00000380ca437812 */ /* 0x000fc400078ec0ff */
[----:B------:R-:W-:Y:S02]  /*abe0*/  SHF.R.U64 R38, R38, 0x3, RZ ;  /* 0x0000000326267819 */ /* 0x000fe400000012ff */
[----:B------:R-:W-:Y:S02]  /*abf0*/  SHF.R.U64 R54, R54, 0x3, RZ ;  /* 0x0000000336367819 */ /* 0x000fe400000012ff */
[----:B------:R-:W-:Y:S02]  /*ac00*/  LOP3.LUT R46, R47, 0x380, RZ, 0xc0, !PT ;  /* 0x000003802f2e7812 */ /* 0x000fe400078ec0ff */
[----:B------:R-:W-:Y:S02]  /*ac10*/  SHF.R.S32.HI R86, RZ, 0x1f, R227 ;  /* 0x0000001fff567819 */ /* 0x000fe400000114e3 */
[----:B------:R-:W-:Y:S02]  /*ac20*/  LOP3.LUT R50, R51, 0x380, RZ, 0xc0, !PT ;  /* 0x0000038033327812 */ /* 0x000fe400078ec0ff */
[----:B------:R-:W-:Y:S01]  /*ac30*/  LOP3.LUT R26, R26, R27, RZ, 0x3c, !PT ;  /* 0x0000001b1a1a7212 */ /* 0x000fe200078e3cff */
[----:B------:R-:W-:Y:S01]  /*ac40*/  IMAD.X R27, RZ, RZ, R203, P1 ;  /* 0x000000ffff1b7224 */ /* 0x000fe200008e06cb */
[----:B------:R-:W-:-:S02]  /*ac50*/  SHF.R.U64 R67, R67, 0x3, RZ ;  /* 0x0000000343437819 */ /* 0x000fc400000012ff */
[----:B------:R-:W-:Y:S02]  /*ac60*/  LOP3.LUT R38, R38, R39, RZ, 0x3c, !PT ;  /* 0x0000002726267212 */ /* 0x000fe400078e3cff */
[----:B------:R-:W-:Y:S02]  /*ac70*/  LOP3.LUT R54, R54, R55, RZ, 0x3c, !PT ;  /* 0x0000003736367212 */ /* 0x000fe400078e3cff */
[C---:B------:R-:W-:Y:S02]  /*ac80*/  IADD3 R43, P5, R202.reuse, 0x4060, RZ ;  /* 0x00004060ca2b7810 */ /* 0x040fe40007fbe0ff */
[----:B------:R-:W-:Y:S02]  /*ac90*/  IADD3 R39, P1, R202, 0x8040, RZ ;  /* 0x00008040ca277810 */ /* 0x000fe40007f3e0ff */
[----:B------:R-:W-:Y:S02]  /*aca0*/  SHF.R.U64 R46, R46, 0x3, RZ ;  /* 0x000000032e2e7819 */ /* 0x000fe400000012ff */
[----:B------:R-:W-:-:S02]  /*acb0*/  LEA.HI R55, R86, R227, RZ, 0x7 ;  /* 0x000000e356377211 */ /* 0x000fc400078f38ff */
[----:B------:R-:W-:Y:S02]  /*acc0*/  SHF.R.U64 R50, R50, 0x3, RZ ;  /* 0x0000000332327819 */ /* 0x000fe400000012ff */
[----:B------:R-:W-:Y:S02]  /*acd0*/  LOP3.LUT R66, R67, R202, RZ, 0x3c, !PT ;  /* 0x000000ca43427212 */ /* 0x000fe400078e3cff */
[----:B------:R-:W-:Y:S02]  /*ace0*/  MOV R67, R203 ;  /* 0x000000cb00437202 */ /* 0x000fe40000000f00 */
[----:B------:R-:W-:Y:S02]  /*acf0*/  LOP3.LUT R42, R43, 0x380, RZ, 0xc0, !PT ;  /* 0x000003802b2a7812 */ /* 0x000fe400078ec0ff */
[----:B------:R-:W-:Y:S02]  /*ad00*/  LOP3.LUT R28, R39, 0x380, RZ, 0xc0, !PT ;  /* 0x00000380271c7812 */ /* 0x000fe400078ec0ff */
[----:B------:R-:W-:Y:S01]  /*ad10*/  LOP3.LUT R46, R46, R47, RZ, 0x3c, !PT ;  /* 0x0000002f2e2e7212 */ /* 0x000fe200078e3cff */
[--C-:B------:R-:W-:Y:S01]  /*ad20*/  IMAD.X R47, RZ, RZ, R203.reuse, P6 ;  /* 0x000000ffff2f7224 */ /* 0x100fe200030e06cb */
[----:B------:R-:W-:Y:S01]  /*ad30*/  LOP3.LUT R94, R55, 0xffffff80, RZ, 0xc0, !PT ;  /* 0xffffff80375e7812 */ /* 0x000fe200078ec0ff */
[----:B------:R-:W-:Y:S01]  /*ad40*/  IMAD.X R55, RZ, RZ, R203, P3 ;  /* 0x000000ffff377224 */ /* 0x000fe200018e06cb */
[----:B------:R-:W-:-:S02]  /*ad50*/  LOP3.LUT R50, R50, R51, RZ, 0x3c, !PT ;  /* 0x0000003332327212 */ /* 0x000fc400078e3cff */
[----:B------:R-:W-:Y:S01]  /*ad60*/  IADD3 R51, P6, R202, 0xc060, RZ ;  /* 0x0000c060ca337810 */ /* 0x000fe20007fde0ff */
[----:B------:R-:W-:Y:S01]  /*ad70*/  IMAD.IADD R94, R227, 0x1, -R94 ;  /* 0x00000001e35e7824 */ /* 0x000fe200078e0a5e */
[----:B------:R-:W-:Y:S02]  /*ad80*/  MOV R67, R66 ;  /* 0x0000004200437202 */ /* 0x000fe40000000f00 */
[----:B------:R-:W-:Y:S01]  /*ad90*/  F2FP.BF16.F32.PACK_AB R4, R25, R4 ;  /* 0x000000041904723e */ /* 0x000fe200000010ff */
[----:B------:R-:W-:Y:S01]  /*ada0*/  IMAD.X R25, RZ, RZ, R203, P0 ;  /* 0x000000ffff197224 */ /* 0x000fe200000e06cb */
[----:B------:R-:W-:Y:S02]  /*adb0*/  F2FP.BF16.F32.PACK_AB R5, R168, R5 ;  /* 0x00000005a805723e */ /* 0x000fe400000010ff */
[----:B------:R-:W-:Y:S02]  /*adc0*/  F2FP.BF16.F32.PACK_AB R6, R29, R6 ;  /* 0x000000061d06723e */ /* 0x000fe400000010ff */
[----:B------:R-:W-:-:S02]  /*add0*/  F2FP.BF16.F32.PACK_AB R7, R166, R7 ;  /* 0x00000007a607723e */ /* 0x000fc400000010ff */
[----:B------:R-:W-:Y:S02]  /*ade0*/  SHF.R.U64 R42, R42, 0x3, RZ ;  /* 0x000000032a2a7819 */ /* 0x000fe400000012ff */
[----:B------:R-:W-:Y:S01]  /*adf0*/  SHF.R.U64 R28, R28, 0x3, RZ ;  /* 0x000000031c1c7819 */ /* 0x000fe200000012ff */
[----:B------:R1:W-:Y:S01]  /*ae00*/  STSM.16.M88.4 [R67], R4 ;  /* 0x0000000443007844 */ /* 0x0003e20000000200 */
[----:B------:R-:W-:Y:S01]  /*ae10*/  MOV R26, R26 ;  /* 0x0000001a001a7202 */ /* 0x000fe20000000f00 */
[----:B------:R-:W-:Y:S01]  /*ae20*/  VIADD R27, R225, UR42 ;  /* 0x0000002ae11b7c36 */ /* 0x000fe20008000000 */
[----:B------:R-:W-:Y:S02]  /*ae30*/  LOP3.LUT R66, R51, 0x380, RZ, 0xc0, !PT ;  /* 0x0000038033427812 */ /* 0x000fe400078ec0ff */
[----:B------:R-:W-:Y:S01]  /*ae40*/  LOP3.LUT R42, R42, R43, RZ, 0x3c, !PT ;  /* 0x0000002b2a2a7212 */ /* 0x000fe200078e3cff */
[----:B------:R-:W-:Y:S01]  /*ae50*/  IMAD.X R43, RZ, RZ, R203, P5 ;  /* 0x000000ffff2b7224 */ /* 0x000fe200028e06cb */
[----:B------:R-:W-:-:S02]  /*ae60*/  LOP3.LUT R28, R28, R39, RZ, 0x3c, !PT ;  /* 0x000000271c1c7212 */ /* 0x000fc400078e3cff */
[-C--:B------:R-:W-:Y:S02]  /*ae70*/  IADD3.X R39, RZ, R203.reuse, RZ, P4, !PT ;  /* 0x000000cbff277210 */ /* 0x080fe400027fe4ff */
[C---:B------:R-:W-:Y:S02]  /*ae80*/  IADD3 R59, P4, R202.reuse, 0xc020, RZ ;  /* 0x0000c020ca3b7810 */ /* 0x040fe40007f9e0ff */
[----:B------:R-:W-:Y:S02]  /*ae90*/  IADD3 R63, P5, R202, 0xc040, RZ ;  /* 0x0000c040ca3f7810 */ /* 0x000fe40007fbe0ff */
[----:B------:R-:W-:Y:S01]  /*aea0*/  SHF.R.U64 R66, R66, 0x3, RZ ;  /* 0x0000000342427819 */ /* 0x000fe200000012ff */
[----:B-1----:R-:W-:Y:S01]  /*aeb0*/  VIADD R4, R27, 0x8 ;  /* 0x000000081b047836 */ /* 0x002fe20000000000 */
[----:B------:R-:W-:Y:S02]  /*aec0*/  LOP3.LUT P0, RZ, R94, 0x3, RZ, 0xc0, !PT ;  /* 0x000000035eff7812 */ /* 0x000fe4000780c0ff */
[----:B------:R-:W-:-:S02]  /*aed0*/  IADD3.X R29, RZ, R203, RZ, P1, !PT ;  /* 0x000000cbff1d7210 */ /* 0x000fc40000ffe4ff */
[----:B------:R-:W-:Y:S02]  /*aee0*/  LOP3.LUT R58, R59, 0x380, RZ, 0xc0, !PT ;  /* 0x000003803b3a7812 */ /* 0x000fe400078ec0ff */
[----:B------:R-:W-:Y:S02]  /*aef0*/  LOP3.LUT R62, R63, 0x380, RZ, 0xc0, !PT ;  /* 0x000003803f3e7812 */ /* 0x000fe400078ec0ff */
[----:B------:R-:W-:Y:S01]  /*af00*/  LOP3.LUT R66, R66, R51, RZ, 0x3c, !PT ;  /* 0x0000003342427212 */ /* 0x000fe200078e3cff */
[----:B------:R-:W-:Y:S01]  /*af10*/  IMAD.X R51, RZ, RZ, R203, P2 ;  /* 0x000000ffff337224 */ /* 0x000fe200010e06cb */
[----:B------:R-:W-:Y:S02]  /*af20*/  IADD3.X R67, RZ, R203, RZ, P6, !PT ;  /* 0x000000cbff437210 */ /* 0x000fe400037fe4ff */
[----:B------:R-:W-:Y:S02]  /*af30*/  ISETP.GE.OR P1, PT, R4, UR6, P0 ;  /* 0x0000000604007c0c */ /* 0x000fe40008726670 */
[----:B------:R-:W-:Y:S01]  /*af40*/  MOV R94, R20 ;  /* 0x00000014005e7202 */ /* 0x000fe20000000f00 */
[----:B------:R-:W-:Y:S01]  /*af50*/  IMAD.U32 R21, RZ, RZ, UR9 ;  /* 0x00000009ff157e24 */ /* 0x000fe2000f8e00ff */
[----:B------:R-:W-:Y:S01]  /*af60*/  F2FP.BF16.F32.PACK_AB R4, R33, R32 ;  /* 0x000000202104723e */ /* 0x000fe200000010ff */
[----:B------:R-:W-:Y:S01]  /*af70*/  IMAD.U32 R20, RZ, RZ, UR8 ;  /* 0x00000008ff147e24 */ /* 0x000fe2000f8e00ff */
[----:B------:R-:W-:-:S02]  /*af80*/  F2FP.BF16.F32.PACK_AB R5, R167, R48 ;  /* 0x00000030a705723e */ /* 0x000fc400000010ff */
[----:B------:R-:W-:Y:S02]  /*af90*/  F2FP.BF16.F32.PACK_AB R6, R37, R36 ;  /* 0x000000242506723e */ /* 0x000fe400000010ff */
[----:B------:R-:W-:Y:S02]  /*afa0*/  F2FP.BF16.F32.PACK_AB R7, R165, R44 ;  /* 0x0000002ca507723e */ /* 0x000fe400000010ff */
[----:B------:R-:W-:Y:S02]  /*afb0*/  MOV R87, R22 ;  /* 0x0000001600577202 */ /* 0x000fe40000000f00 */
[----:B------:R-:W-:Y:S01]  /*afc0*/  F2FP.BF16.F32.PACK_AB R8, R41, R8 ;  /* 0x000000082908723e */ /* 0x000fe200000010ff */
[----:B------:R-:W1:Y:S01]  /*afd0*/  LDC.64 R22, c[0x0][0xc78] ;  /* 0x00031e00ff167b82 */ /* 0x000e620000000a00 */
[----:B------:R-:W-:Y:S01]  /*afe0*/  F2FP.BF16.F32.PACK_AB R9, R164, R9 ;  /* 0x00000009a409723e */ /* 0x000fe200000010ff */
[----:B------:R4:W-:Y:S01]  /*aff0*/  STSM.16.M88.4 [R94], R4 ;  /* 0x000000045e007844 */ /* 0x0009e20000000200 */
[----:B------:R-:W-:-:S02]  /*b000*/  F2FP.BF16.F32.PACK_AB R10, R45, R10 ;  /* 0x0000000a2d0a723e */ /* 0x000fc400000010ff */
[----:B------:R-:W-:Y:S02]  /*b010*/  F2FP.BF16.F32.PACK_AB R11, R162, R11 ;  /* 0x0000000ba20b723e */ /* 0x000fe400000010ff */
[----:B------:R-:W-:Y:S02]  /*b020*/  MOV R25, R24 ;  /* 0x0000001800197202 */ /* 0x000fe40000000f00 */
[----:B------:R-:W-:Y:S01]  /*b030*/  F2FP.BF16.F32.PACK_AB R12, R49, R12 ;  /* 0x0000000c310c723e */ /* 0x000fe200000010ff */
[----:B------:R-:W-:Y:S01]  /*b040*/  STSM.16.M88.4 [R87], R8 ;  /* 0x0000000857007844 */ /* 0x000fe20000000200 */
[----:B------:R-:W-:Y:S02]  /*b050*/  F2FP.BF16.F32.PACK_AB R13, R160, R13 ;  /* 0x0000000da00d723e */ /* 0x000fe400000010ff */
[----:B------:R-:W-:Y:S02]  /*b060*/  F2FP.BF16.F32.PACK_AB R14, R53, R14 ;  /* 0x0000000e350e723e */ /* 0x000fe400000010ff */
[----:B------:R-:W-:-:S02]  /*b070*/  F2FP.BF16.F32.PACK_AB R15, R158, R15 ;  /* 0x0000000f9e0f723e */ /* 0x000fc400000010ff */
[----:B------:R-:W-:Y:S02]  /*b080*/  SHF.R.U64 R58, R58, 0x3, RZ ;  /* 0x000000033a3a7819 */ /* 0x000fe400000012ff */
[----:B------:R-:W-:Y:S01]  /*b090*/  SHF.R.U64 R62, R62, 0x3, RZ ;  /* 0x000000033e3e7819 */ /* 0x000fe200000012ff */
[----:B------:R-:W-:Y:S01]  /*b0a0*/  STSM.16.M88.4 [R26], R12 ;  /* 0x0000000c1a007844 */ /* 0x000fe20000000200 */
[----:B------:R-:W-:Y:S02]  /*b0b0*/  MOV R30, R30 ;  /* 0x0000001e001e7202 */ /* 0x000fe40000000f00 */
[----:B------:R-:W-:Y:S02]  /*b0c0*/  MOV R24, R66 ;  /* 0x0000004200187202 */ /* 0x000fe40000000f00 */
[----:B------:R-:W-:Y:S02]  /*b0d0*/  F2FP.BF16.F32.PACK_AB R16, R57, R16 ;  /* 0x000000103910723e */ /* 0x000fe400000010ff */
[----:B------:R-:W-:-:S02]  /*b0e0*/  F2FP.BF16.F32.PACK_AB R17, R154, R17 ;  /* 0x000000119a11723e */ /* 0x000fc400000010ff */
        /* <DEDUP_REMOVED lines=24> */
[----:B------:R-:W-:Y:S02]  /*b270*/  LOP3.LUT R58, R58, R59, RZ, 0x3c, !PT ;  /* 0x0000003b3a3a7212 */ /* 0x000fe400078e3cff */
[----:B------:R-:W-:Y:S01]  /*b280*/  LOP3.LUT R62, R62, R63, RZ, 0x3c, !PT ;  /* 0x0000003f3e3e7212 */ /* 0x000fe200078e3cff */
[----:B------:R-:W-:Y:S01]  /*b290*/  IMAD.X R63, RZ, RZ, R203, P5 ;  /* 0x000000ffff3f7224 */ /* 0x000fe200028e06cb */
[----:B------:R-:W-:Y:S02]  /*b2a0*/  MOV R46, R46 ;  /* 0x0000002e002e7202 */ /* 0x000fe40000000f00 */
[----:B------:R-:W-:-:S02]  /*b2b0*/  F2FP.BF16.F32.PACK_AB R90, R93, R92 ;  /* 0x0000005c5d5a723e */ /* 0x000fc400000010ff */
[----:B------:R-:W-:Y:S02]  /*b2c0*/  F2FP.BF16.F32.PACK_AB R91, R56, R91 ;  /* 0x0000005b385b723e */ /* 0x000fe400000010ff */
[----:B------:R-:W-:Y:S02]  /*b2d0*/  F2FP.BF16.F32.PACK_AB R97, R71, R98 ;  /* 0x000000624761723e */ /* 0x000fe400000010ff */
[----:B------:R-:W-:Y:S01]  /*b2e0*/  F2FP.BF16.F32.PACK_AB R104, R105, R104 ;  /* 0x000000686968723e */ /* 0x000fe200000010ff */
[----:B------:R-:W-:Y:S01]  /*b2f0*/  STSM.16.M88.4 [R46], R88 ;  /* 0x000000582e007844 */ /* 0x000fe20000000200 */
[----:B------:R-:W-:Y:S02]  /*b300*/  IADD3.X R59, RZ, R203, RZ, P4, !PT ;  /* 0x000000cbff3b7210 */ /* 0x000fe400027fe4ff */
        /* <DEDUP_REMOVED lines=35> */
[----:B------:R-:W-:Y:S02]  /*b540*/  F2FP.BF16.F32.PACK_AB R147, R3, R150 ;  /* 0x000000960393723e */ /* 0x000fe400000010ff */
[----:B------:R-:W-:Y:S02]  /*b550*/  LEA.HI R86, R86, R227, RZ, 0x5 ;  /* 0x000000e356567211 */ /* 0x000fe400078f28ff */
[----:B------:R-:W-:Y:S01]  /*b560*/  MOV R21, UR5 ;  /* 0x0000000500157c02 */ /* 0x000fe20008000f00 */
[----:B------:R-:W-:Y:S01]  /*b570*/  STSM.16.M88.4 [R24], R144 ;  /* 0x0000009018007844 */ /* 0x000fe20000000200 */
[----:B------:R-:W-:Y:S01]  /*b580*/  USHF.R.S32.HI UR5, URZ, 0x1f, UR44 ;  /* 0x0000001f3f057899 */ /* 0x000fe2000801142c */
[----:B------:R-:W-:Y:S01]  /*b590*/  SHF.R.S32.HI R86, RZ, 0x5, R86 ;  /* 0x00000005ff567819 */ /* 0x000fe20000011456 */
[----:B------:R-:W-:Y:S01]  /*b5a0*/  @!PT LDS RZ, [RZ] ;  /* 0x00000000fffff984 */ /* 0x000fe20000000800 */
[----:B------:R-:W-:Y:S01]  /*b5b0*/  @!PT LDS RZ, [RZ] ;  /* 0x00000000fffff984 */ /* 0x000fe20000000800 */
[----:B------:R-:W-:Y:S01]  /*b5c0*/  @!PT LDS RZ, [RZ] ;  /* 0x00000000fffff984 */ /* 0x000fe20000000800 */
[----:B------:R-:W-:Y:S01]  /*b5d0*/  @!PT LDS RZ, [RZ] ;  /* 0x00000000fffff984 */ /* 0x000fe20000000800 */
[----:B------:R5:W-:Y:S06]  /*b5e0*/  MEMBAR.ALL.CTA ;  /* 0x0000000000007992 */ /* 0x000bec0000008000 */
[----:B-----5:R-:W5:Y:S01]  /*b5f0*/  FENCE.VIEW.ASYNC.S ;  /* 0x00000000000073c6 */ /* 0x020f620000000000 */
[----:B-1----:R-:W-:Y:S01]  /*b600*/  IMAD.WIDE.U32 R20, R22, UR44, R20 ;  /* 0x0000002c16147c25 */ /* 0x002fe2000f8e0014 */
[----:B----4-:R-:W-:-:S02]  /*b610*/  SHF.R.S32.HI R5, RZ, 0x1f, R27 ;  /* 0x0000001fff057819 */ /* 0x010fc4000001141b */
[----:B-----5:R-:W1:Y:S01]  /*b620*/  SHFL.IDX PT, R3, R86, RZ, 0x1f ;  /* 0x00001fff56037589 */ /* 0x020e6200000e0000 */
[----:B------:R-:W-:Y:S01]  /*b630*/  IMAD R4, R22, UR5, RZ ;  /* 0x0000000516047c24 */ /* 0x000fe2000f8e02ff */
[----:B------:R-:W-:Y:S06]  /*b640*/  BAR.ARV 0x1, 0x120 ;  /* 0x0044800000007b1d */ /* 0x000fec0000002000 */
[----:B------:R-:W-:Y:S01]  /*b650*/  IMAD R4, R23, UR44, R4 ;  /* 0x0000002c17047c24 */ /* 0x000fe2000f8e0204 */
[C---:B------:R-:W-:Y:S02]  /*b660*/  IADD3 R6, P2, R27.reuse, R20, RZ ;  /* 0x000000141b067210 */ /* 0x040fe40007f5e0ff */
[----:B------:R-:W-:Y:S01]  /*b670*/  ISETP.GE.OR P0, PT, R27, UR6, P0 ;  /* 0x000000061b007c0c */ /* 0x000fe20008706670 */
[----:B------:R-:W-:Y:S01]  /*b680*/  ULDC.64 UR6, c[0x0][0xc40] ;  /* 0x0003100000067ab9 */ /* 0x000fe20000000a00 */
[----:B------:R-:W-:-:S02]  /*b690*/  IADD3.X R5, R5, R21, R4, P2, !PT ;  /* 0x0000001505057210 */ /* 0x000fc400017fe404 */
[----:B------:R-:W-:-:S04]  /*b6a0*/  LEA R4, P2, R6, UR6, 0x2 ;  /* 0x0000000606047c11 */ /* 0x000fc8000f8410ff */
[----:B------:R-:W-:-:S05]  /*b6b0*/  LEA.HI.X R5, R6, UR7, R5, 0x2, P2 ;  /* 0x0000000706057c11 */ /* 0x000fca00090f1405 */
[----:B------:R4:W-:Y:S04]  /*b6c0*/  @!P1 STG.E desc[UR46][R4.64+0x20], R2 ;  /* 0x0000200204009986 */ /* 0x0009e8000c10192e */
[----:B------:R4:W-:Y:S01]  /*b6d0*/  @!P0 STG.E desc[UR46][R4.64], R0 ;  /* 0x0000000004008986 */ /* 0x0009e2000c10192e */
[----:B-1----:R-:W-:-:S13]  /*b6e0*/  ISETP.NE.AND P0, PT, R3, 0x7, PT ;  /* 0x000000070300780c */ /* 0x002fda0003f05270 */
        /* <DEDUP_REMOVED lines=31> */
.L_x_10656:
[----:B------:R-:W-:Y:S05]  /*b8e0*/  BSYNC B0 ;  /* 0x0000000000007941 */ /* 0x000fea0003800000 */
.L_x_10655:
[----:B------:R-:W-:Y:S05]  /*b8f0*/  BRA `(.L_x_10654) ;  /* 0x0000000800847947 */ /* 0x000fea0003800000 */
.L_x_10653:
[----:B------:R-:W1:Y:S01]  /*b900*/  LDC R12, c[0x0][0xeac] ;  /* 0x0003ab00ff0c7b82 */ /* 0x000e620000000800 */
[----:B------:R-:W-:Y:S01]  /*b910*/  ISETP.GT.AND P0, PT, R227, 0x7f, PT ;  /* 0x0000007fe300780c */ /* 0x000fe20003f04270 */
[----:B------:R-:W-:Y:S01]  /*b920*/  USHF.R.S32.HI UR5, URZ, 0x1f, UR43 ;  /* 0x0000001f3f057899 */ /* 0x000fe2000801142b */
[----:B------:R-:W-:Y:S01]  /*b930*/  BSSY B0, `(.L_x_10657) ;  /* 0x000001c000007945 */ /* 0x000fe20003800000 */
[----:B------:R-:W-:Y:S01]  /*b940*/  USHF.R.S32.HI UR6, URZ, 0x1f, UR44 ;  /* 0x0000001f3f067899 */ /* 0x000fe2000801142c */
[----:B------:R-:W-:Y:S02]  /*b950*/  SHF.R.S32.HI R205, RZ, 0x1f, R204 ;  /* 0x0000001fffcd7819 */ /* 0x000fe400000114cc */
[----:B------:R-:W-:Y:S01]  /*b960*/  SHF.R.S32.HI R14, RZ, 0x1f, R227 ;  /* 0x0000001fff0e7819 */ /* 0x000fe200000114e3 */
[----:B------:R-:W4:Y:S08]  /*b970*/  LDC.64 R6, c[0x0][0xbe0] ;  /* 0x0002f800ff067b82 */ /* 0x000f300000000a00 */
[----:B------:R-:W1:Y:S01]  /*b980*/  LDC.64 R8, c[0x0][0xbe8] ;  /* 0x0002fa00ff087b82 */ /* 0x000e620000000a00 */
[----:B------:R-:W-:Y:S05]  /*b990*/  @P0 BRA `(.L_x_10658) ;  /* 0x0000000000540947 */ /* 0x000fea0003800000 */
[----:B------:R-:W5:Y:S01]  /*b9a0*/  S2R R0, SR_TID.X ;  /* 0x0000000000007919 */ /* 0x000f620000002100 */
[----:B------:R-:W-:Y:S01]  /*b9b0*/  ULDC UR7, c[0x0][0xb88] ;  /* 0x0002e20000077ab9 */ /* 0x000fe20000000800 */
[----:B-----5:R-:W-:-:S04]  /*b9c0*/  IADD3 R2, R223, -0x80, R0 ;  /* 0xffffff80df027810 */ /* 0x020fc80007ffe000 */
[----:B------:R-:W-:-:S13]  /*b9d0*/  ISETP.GE.AND P0, PT, R2, UR7, PT ;  /* 0x0000000702007c0c */ /* 0x000fda000bf06270 */
[----:B------:R-:W-:Y:S05]  /*b9e0*/  @P0 BRA `(.L_x_10658) ;  /* 0x0000000000400947 */ /* 0x000fea0003800000 */
[----:B------:R-:W5:Y:S01]  /*b9f0*/  LDC.64 R4, c[0x0][0xc70] ;  /* 0x00031c00ff047b82 */ /* 0x000f620000000a00 */
[----:B------:R-:W-:Y:S01]  /*ba00*/  SHF.R.S32.HI R3, RZ, 0x1f, R2 ;  /* 0x0000001fff037819 */ /* 0x000fe20000011402 */
[----:B------:R-:W-:-:S06]  /*ba10*/  ULDC.64 UR8, c[0x0][0xc40] ;  /* 0x0003100000087ab9 */ /* 0x000fcc0000000a00 */
[----:B------:R-:W1:Y:S01]  /*ba20*/  LDC.64 R10, c[0x0][0xc78] ;  /* 0x00031e00ff0a7b82 */ /* 0x000e620000000a00 */
[C---:B-----5:R-:W-:Y:S02]  /*ba30*/  IMAD R0, R4.reuse, UR5, RZ ;  /* 0x0000000504007c24 */ /* 0x060fe4000f8e02ff */
[----:B------:R-:W-:-:S04]  /*ba40*/  IMAD.WIDE.U32 R2, R4, UR43, R2 ;  /* 0x0000002b04027c25 */ /* 0x000fc8000f8e0002 */
[----:B------:R-:W-:Y:S02]  /*ba50*/  IMAD R5, R5, UR43, R0 ;  /* 0x0000002b05057c24 */ /* 0x000fe4000f8e0200 */
[C---:B-1----:R-:W-:Y:S02]  /*ba60*/  IMAD R0, R10.reuse, UR6, RZ ;  /* 0x000000060a007c24 */ /* 0x042fe4000f8e02ff */
        /* <DEDUP_REMOVED lines=8> */
.L_x_10658:
[----:B------:R-:W-:Y:S05]  /*baf0*/  BSYNC B0 ;  /* 0x0000000000007941 */ /* 0x000fea0003800000 */
.L_x_10657:
[----:B----4-:R-:W-:Y:S01]  /*bb00*/  IMAD R0, R6, UR5, RZ ;  /* 0x0000000506007c24 */ /* 0x010fe2000f8e02ff */
[----:B------:R-:W-:Y:S01]  /*bb10*/  LEA.HI R14, R14, R227, RZ, 0x3 ;  /* 0x000000e30e0e7211 */ /* 0x000fe200078f18ff */
[----:B------:R-:W-:Y:S01]  /*bb20*/  ULDC UR5, c[0x0][0xb88] ;  /* 0x0002e20000057ab9 */ /* 0x000fe20000000800 */
[----:B-1----:R-:W-:Y:S01]  /*bb30*/  IMAD.WIDE.U32 R4, R6, UR43, R204 ;  /* 0x0000002b06047c25 */ /* 0x002fe2000f8e00cc */
[----:B------:R-:W-:Y:S01]  /*bb40*/  UIADD3 UR42, -UR42, UR5, URZ ;  /* 0x000000052a2a7290 */ /* 0x000fe2000fffe13f */
[----:B------:R-:W-:Y:S01]  /*bb50*/  SHF.R.S32.HI R2, RZ, 0x3, R14 ;  /* 0x00000003ff027819 */ /* 0x000fe2000001140e */
[----:B------:R-:W-:Y:S01]  /*bb60*/  ULOP3.LUT UR40, URZ, UR40, URZ, 0x33, !UPT ;  /* 0x000000283f287292 */ /* 0x000fe2000f8e333f */
[----:B------:R-:W-:Y:S01]  /*bb70*/  IMAD R3, R7, UR43, R0 ;  /* 0x0000002b07037c24 */ /* 0x000fe2000f8e0200 */
[----:B------:R-:W-:Y:S01]  /*bb80*/  BSSY B0, `(.L_x_10659) ;  /* 0x0000026000007945 */ /* 0x000fe20003800000 */
[C---:B------:R-:W-:Y:S01]  /*bb90*/  IADD3 R6, R2.reuse, 0x40, RZ ;  /* 0x0000004002067810 */ /* 0x040fe20007ffe0ff */
[C---:B------:R-:W-:Y:S01]  /*bba0*/  VIADD R0, R2.reuse, 0x20 ;  /* 0x0000002002007836 */ /* 0x040fe20000000000 */
[----:B------:R-:W-:Y:S01]  /*bbb0*/  ISETP.GE.AND P2, PT, R2, UR42, PT ;  /* 0x0000002a02007c0c */ /* 0x000fe2000bf46270 */
[----:B------:R-:W-:Y:S01]  /*bbc0*/  IMAD.IADD R5, R5, 0x1, R3 ;  /* 0x0000000105057824 */ /* 0x000fe200078e0203 */
[----:B------:R-:W-:Y:S01]  /*bbd0*/  SHF.R.S32.HI R3, RZ, 0x1f, R2 ;  /* 0x0000001fff037819 */ /* 0x000fe20000011402 */
[----:B------:R-:W-:Y:S01]  /*bbe0*/  VIADD R11, R12, UR40 ;  /* 0x000000280c0b7c36 */ /* 0x000fe20008000000 */
[----:B------:R-:W-:Y:S01]  /*bbf0*/  ISETP.GE.AND P0, PT, R0, UR42, PT ;  /* 0x0000002a00007c0c */ /* 0x000fe2000bf06270 */
[----:B------:R-:W-:Y:S01]  /*bc00*/  IMAD R0, R8, UR6, RZ ;  /* 0x0000000608007c24 */ /* 0x000fe2000f8e02ff */
[----:B------:R-:W-:Y:S01]  /*bc10*/  ISETP.GE.AND P1, PT, R6, UR42, PT ;  /* 0x0000002a06007c0c */ /* 0x000fe2000bf26270 */
[----:B------:R-:W-:-:S04]  /*bc20*/  IMAD.WIDE.U32 R6, R8, UR44, R4 ;  /* 0x0000002c08067c25 */ /* 0x000fc8000f8e0004 */
[----:B------:R-:W-:Y:S01]  /*bc30*/  IMAD R9, R9, UR44, R0 ;  /* 0x0000002c09097c24 */ /* 0x000fe2000f8e0200 */
[----:B------:R-:W-:Y:S01]  /*bc40*/  IADD3 R0, R2, 0x60, RZ ;  /* 0x0000006002007810 */ /* 0x000fe20007ffe0ff */
[----:B------:R-:W-:-:S04]  /*bc50*/  IMAD.WIDE R4, R11, 0x80, R2 ;  /* 0x000000800b047825 */ /* 0x000fc800078e0202 */
[----:B------:R-:W-:Y:S01]  /*bc60*/  IMAD.IADD R11, R7, 0x1, R9 ;  /* 0x00000001070b7824 */ /* 0x000fe200078e0209 */
[----:B------:R-:W-:Y:S06]  /*bc70*/  @P2 BRA `(.L_x_10660) ;  /* 0x0000000000582947 */ /* 0x000fec0003800000 */
[C---:B------:R-:W-:Y:S01]  /*bc80*/  VIADD R2, R204.reuse, 0x40 ;  /* 0x00000040cc027836 */ /* 0x040fe20000000000 */
[C---:B------:R-:W-:Y:S01]  /*bc90*/  IADD3 R3, R204.reuse, 0x80, RZ ;  /* 0x00000080cc037810 */ /* 0x040fe20007ffe0ff */
[----:B------:R-:W-:Y:S01]  /*bca0*/  ULDC UR5, c[0x0][0xb8c] ;  /* 0x0002e30000057ab9 */ /* 0x000fe20000000800 */
[----:B------:R-:W-:Y:S01]  /*bcb0*/  ULDC.64 UR6, c[0x0][0xbd8] ;  /* 0x0002f60000067ab9 */ /* 0x000fe20000000a00 */
[----:B------:R-:W-:Y:S01]  /*bcc0*/  VIADD R8, R204, 0xc0 ;  /* 0x000000c0cc087836 */ /* 0x000fe20000000000 */
[----:B------:R-:W-:Y:S01]  /*bcd0*/  ISETP.GE.AND P4, PT, R3, UR5, PT ;  /* 0x0000000503007c0c */ /* 0x000fe2000bf86270 */
[----:B------:R-:W-:Y:S01]  /*bce0*/  IMAD R9, R5, UR6, RZ ;  /* 0x0000000605097c24 */ /* 0x000fe2000f8e02ff */
[----:B------:R-:W-:Y:S01]  /*bcf0*/  ISETP.GE.AND P3, PT, R2, UR5, PT ;  /* 0x0000000502007c0c */ /* 0x000fe2000bf66270 */
[----:B------:R-:W-:Y:S01]  /*bd00*/  IMAD.MOV.U32 R2, RZ, RZ, R6 ;  /* 0x000000ffff027224 */ /* 0x000fe200078e0006 */
[----:B------:R-:W-:Y:S01]  /*bd10*/  MOV R3, R11 ;  /* 0x0000000b00037202 */ /* 0x000fe20000000f00 */
[----:B------:R-:W-:Y:S01]  /*bd20*/  IMAD R9, R4, UR7, R9 ;  /* 0x0000000704097c24 */ /* 0x000fe2000f8e0209 */
[----:B------:R-:W-:-:S02]  /*bd30*/  ISETP.GE.AND P2, PT, R204, UR5, PT ;  /* 0x00000005cc007c0c */ /* 0x000fc4000bf46270 */
        /* <DEDUP_REMOVED lines=10> */
.L_x_10660:
[----:B------:R-:W-:Y:S05]  /*bde0*/  BSYNC B0 ;  /* 0x0000000000007941 */ /* 0x000fea0003800000 */
.L_x_10659:
[----:B------:R-:W-:Y:S01]  /*bdf0*/  BSSY B0, `(.L_x_10661) ;  /* 0x000001b000007945 */ /* 0x000fe20003800000 */
[----:B------:R-:W-:-:S03]  /*be00*/  ISETP.GE.AND P2, PT, R0, UR42, PT ;  /* 0x0000002a00007c0c */ /* 0x000fc6000bf46270 */
[----:B------:R-:W-:Y:S10]  /*be10*/  @P0 BRA `(.L_x_10662) ;  /* 0x0000000000600947 */ /* 0x000ff40003800000 */
[----:B-1----:R-:W-:Y:S01]  /*be20*/  IADD3 R9, P0, R4, 0x20, RZ ;  /* 0x0000002004097810 */ /* 0x002fe20007f1e0ff */
[C---:B------:R-:W-:Y:S01]  /*be30*/  VIADD R2, R204.reuse, 0x40 ;  /* 0x00000040cc027836 */ /* 0x040fe20000000000 */
[----:B------:R-:W-:Y:S01]  /*be40*/  IADD3 R3, R204, 0x80, RZ ;  /* 0x00000080cc037810 */ /* 0x000fe20007ffe0ff */
[----:B------:R-:W-:Y:S01]  /*be50*/  ULDC UR5, c[0x0][0xb8c] ;  /* 0x0002e30000057ab9 */ /* 0x000fe20000000800 */
[----:B------:R-:W-:Y:S01]  /*be60*/  ULDC.64 UR6, c[0x0][0xbd8] ;  /* 0x0002f60000067ab9 */ /* 0x000fe20000000a00 */
[----:B------:R-:W-:Y:S01]  /*be70*/  IMAD.X R0, RZ, RZ, R5, P0 ;  /* 0x000000ffff007224 */ /* 0x000fe200000e0605 */
        /* <DEDUP_REMOVED lines=18> */
.L_x_10662:
[----:B------:R-:W-:Y:S05]  /*bfa0*/  BSYNC B0 ;  /* 0x0000000000007941 */ /* 0x000fea0003800000 */
.L_x_10661:
[----:B------:R-:W-:Y:S04]  /*bfb0*/  BSSY B0, `(.L_x_10663) ;  /* 0x000001a000007945 */ /* 0x000fe80003800000 */
[----:B------:R-:W-:Y:S05]  /*bfc0*/  @P1 BRA `(.L_x_10664) ;  /* 0x0000000000601947 */ /* 0x000fea0003800000 */
[----:B-1--4-:R-:W-:Y:S01]  /*bfd0*/  IADD3 R9, P0, R4, 0x40, RZ ;  /* 0x0000004004097810 */ /* 0x012fe20007f1e0ff */
        /* <DEDUP_REMOVED lines=9> */
[----:B------:R-:W-:Y:S01]  /*c070*/  IADD3 R8, R204, 0xc0, RZ ;  /* 0x000000c0cc087810 */ /* 0x000fe20007ffe0ff */
        /* <DEDUP_REMOVED lines=13> */
.L_x_10664:
[----:B------:R-:W-:Y:S05]  /*c150*/  BSYNC B0 ;  /* 0x0000000000007941 */ /* 0x000fea0003800000 */
.L_x_10663:
[----:B------:R-:W-:Y:S04]  /*c160*/  BSSY B0, `(.L_x_10654) ;  /* 0x000001a000007945 */ /* 0x000fe80003800000 */
[----:B------:R-:W-:Y:S05]  /*c170*/  @P2 BRA `(.L_x_10665) ;  /* 0x0000000000602947 */ /* 0x000fea0003800000 */
[----:B------:R-:W-:Y:S01]  /*c180*/  IADD3 R7, P0, R4, 0x60, RZ ;  /* 0x0000006004077810 */ /* 0x000fe20007f1e0ff */
[----:B------:R-:W-:Y:S01]  /*c190*/  ULDC UR5, c[0x0][0xb8c] ;  /* 0x0002e30000057ab9 */ /* 0x000fe20000000800 */
[C---:B------:R-:W-:Y:S01]  /*c1a0*/  IADD3 R0, R204.reuse, 0x40, RZ ;  /* 0x00000040cc007810 */ /* 0x040fe20007ffe0ff */
        /* <DEDUP_REMOVED lines=21> */
.L_x_10665:
[----:B------:R-:W-:Y:S05]  /*c300*/  BSYNC B0 ;  /* 0x0000000000007941 */ /* 0x000fea0003800000 */
.L_x_10654:
[----:B------:R-:W5:Y:S02]  /*c310*/  LDC R0, c[0x0][0xea8] ;  /* 0x0003aa00ff007b82 */ /* 0x000f640000000800 */
[----:B-----5:R-:W-:-:S13]  /*c320*/  ISETP.LE.AND P0, PT, R0, UR4, PT ;  /* 0x0000000400007c0c */ /* 0x020fda000bf03270 */
[----:B------:R-:W-:Y:S05]  /*c330*/  @!P0 BRA `(.L_x_10666) ;  /* 0xffffff4800b88947 */ /* 0x000fea000383ffff */
[----:B------:R-:W-:Y:S05]  /*c340*/  EXIT ;  /* 0x000000000000794d */ /* 0x000fea0003800000 */
.L_x_10617:
[----:B------:R-:W-:-:S08]  /*c350*/  NOP ;  /* 0x0000000000007918 */ /* 0x000fd00000000000 */
[----:B---3--:R-:W1:-:S00]  /*c360*/  USETMAXREG.DEALLOC.CTAPOOL 0x18 ;  /* 0x00000018000079c8 */ /* 0x008e4000080e0500 */
[----:B-1----:R-:W-:-:S06]  /*c370*/  LOP3.LUT R0, R0, 0x3, RZ, 0xc0, !PT ;  /* 0x0000000300007812 */ /* 0x002fcc00078ec0ff */
[----:B------:R-:W1:Y:S02]  /*c380*/  SHFL.IDX PT, R0, R0, RZ, 0x1f ;  /* 0x00001fff00007589 */ /* 0x000e6400000e0000 */
[----:B-1----:R-:W-:-:S13]  /*c390*/  ISETP.NE.AND P0, PT, R0, RZ, PT ;  /* 0x000000ff0000720c */ /* 0x002fda0003f05270 */
[----:B------:R-:W-:Y:S05]  /*c3a0*/  @P0 EXIT ;  /* 0x000000000000094d */ /* 0x000fea0003800000 */
[----:B------:R-:W1:Y:S01]  /*c3b0*/  S2UR UR4, SR_CTAID.X ;  /* 0x00000000000479c3 */ /* 0x000e620000002500 */
[----:B------:R2:W-:Y:S01]  /*c3c0*/  STL [R1+0x4], RZ ;  /* 0x000004ff01007387 */ /* 0x0005e20000100800 */
[----:B------:R-:W-:Y:S01]  /*c3d0*/  IMAD.MOV.U32 R16, RZ, RZ, RZ ;  /* 0x000000ffff107224 */ /* 0x000fe200078e00ff */
[----:B------:R-:W-:-:S05]  /*c3e0*/  MOV R17, 0x1 ;  /* 0x0000000100117802 */ /* 0x000fca0000000f00 */
[----:B------:R-:W1:Y:S02]  /*c3f0*/  LDC R0, c[0x0][0xea8] ;  /* 0x0003aa00ff007b82 */ /* 0x000e640000000800 */
[----:B-1----:R-:W-:-:S13]  /*c400*/  ISETP.LE.AND P0, PT, R0, UR4, PT ;  /* 0x0000000400007c0c */ /* 0x002fda000bf03270 */
[----:B--2---:R-:W-:Y:S05]  /*c410*/  @P0 BRA `(.L_x_10667) ;  /* 0x0000002800cc0947 */ /* 0x004fea0003800000 */
[----:B------:R-:W-:Y:S01]  /*c420*/  IMAD.U32 R0, RZ, RZ, UR4 ;  /* 0x00000004ff007e24 */ /* 0x000fe2000f8e00ff */
[----:B------:R-:W-:Y:S01]  /*c430*/  MOV R16, RZ ;  /* 0x000000ff00107202 */ /* 0x000fe20000000f00 */
[----:B------:R-:W-:Y:S01]  /*c440*/  IMAD.MOV.U32 R17, RZ, RZ, 0x1 ;  /* 0x00000001ff117424 */ /* 0x000fe200078e00ff */
[----:B------:R-:W-:Y:S01]  /*c450*/  ULDC UR44, c[0x0][0xc] ;  /* 0x00000300002c7ab9 */ /* 0x000fe20000000800 */
[----:B------:R-:W-:Y:S01]  /*c460*/  ULDC.64 UR38, c[0x0][0x198] ;  /* 0x0000660000267ab9 */ /* 0x000fe20000000a00 */
[----:B------:R1:W-:Y:S04]  /*c470*/  STL [R1], R0 ;  /* 0x0000000001007387 */ /* 0x0003e80000100800 */
[----:B------:R1:W-:Y:S02]  /*c480*/  STL [R1+0x4], RZ ;  /* 0x000004ff01007387 */ /* 0x0003e40000100800 */
.L_x_10717:
[----:B--23--:R-:W2:Y:S01]  /*c490*/  LDL R6, [R1] ;  /* 0x0000000001067983 */ /* 0x00cea20000100800 */
        /* <DEDUP_REMOVED lines=12> */
[----:B----4-:R-:W-:Y:S05]  /*c560*/  @!P0 BRA `(.L_x_10668) ;  /* 0x0000000000208947 */ /* 0x010fea0003800000 */
        /* <DEDUP_REMOVED lines=8> */
.L_x_10668:
[----:B------:R-:W-:Y:S01]  /*c5f0*/  ULDC UR11, c[0x0][0xec4] ;  /* 0x0003b100000b7ab9 */ /* 0x000fe20000000800 */
[----:B------:R-:W-:Y:S01]  /*c600*/  UMOV UR9, UR10 ;  /* 0x0000000a00097c82 */ /* 0x000fe20008000000 */
[----:B------:R-:W-:-:S11]  /*c610*/  UISETP.NE.AND UP0, UPT, UR11, 0x1, UPT ;  /* 0x000000010b00788c */ /* 0x000fd6000bf05270 */
[----:B------:R-:W-:Y:S02]  /*c620*/  @UP0 ULDC.64 UR12, c[0x0][0xec8] ;  /* 0x0003b200000c0ab9 */ /* 0x000fe40000000a00 */
[----:B------:R-:W-:-:S04]  /*c630*/  UIMAD.WIDE.U32 UR6, UR10, UR12, URZ ;  /* 0x0000000c0a0672a5 */ /* 0x000fc8000f8e003f */
[----:B------:R-:W-:-:S04]  /*c640*/  @UP0 USHF.R.U32.HI UR9, URZ, UR13, UR7 ;  /* 0x0000000d3f090299 */ /* 0x000fc80008011607 */
[----:B------:R-:W-:-:S12]  /*c650*/  UIMAD UR6, UR9, UR11, URZ ;  /* 0x0000000b090672a4 */ /* 0x000fd8000f8e023f */
.L_x_10669:
[----:B------:R-:W1:Y:S01]  /*c660*/  LDC R0, c[0x0][0x404] ;  /* 0x00010100ff007b82 */ /* 0x000e620000000800 */
[----:B------:R-:W-:Y:S01]  /*c670*/  ULOP3.LUT UR7, URZ, UR9, URZ, 0x33, !UPT ;  /* 0x000000093f077292 */ /* 0x000fe2000f8e333f */
[----:B------:R-:W-:Y:S01]  /*c680*/  BSSY B6, `(.L_x_10670) ;  /* 0x000027a000067945 */ /* 0x000fe20003800000 */
[----:B------:R-:W-:Y:S01]  /*c690*/  ULDC.64 UR12, c[0x0][0x3f8] ;  /* 0x0000fe00000c7ab9 */ /* 0x000fe20000000a00 */
[----:B------:R-:W-:Y:S01]  /*c6a0*/  ULDC UR9, c[0x0][0xeac] ;  /* 0x0003ab0000097ab9 */ /* 0x000fe20000000800 */
[----:B------:R-:W-:Y:S01]  /*c6b0*/  ISETP.NE.U32.AND P0, PT, RZ, UR12, PT ;  /* 0x0000000cff007c0c */ /* 0x000fe2000bf05070 */
[----:B------:R-:W-:Y:S02]  /*c6c0*/  UIADD3 UR7, UR7, UR9, URZ ;  /* 0x0000000907077290 */ /* 0x000fe4000fffe03f */
[----:B------:R-:W2:Y:S01]  /*c6d0*/  LDC R2, c[0x0][0x288] ;  /* 0x0000a200ff027b82 */ /* 0x000ea20000000800 */
[----:B------:R-:W-:Y:S01]  /*c6e0*/  ISETP.NE.AND.EX P0, PT, RZ, UR13, PT, P0 ;  /* 0x0000000dff007c0c */ /* 0x000fe2000bf05300 */
[----:B------:R-:W-:Y:S01]  /*c6f0*/  USHF.L.U32 UR41, UR7, 0x7, URZ ;  /* 0x0000000707297899 */ /* 0x000fe2000800063f */
[----:B------:R-:W-:Y:S01]  /*c700*/  ULDC UR9, c[0x0][0xeb8] ;  /* 0x0003ae0000097ab9 */ /* 0x000fe20000000800 */
[----:B------:R-:W-:-:S02]  /*c710*/  UIADD3 UR6, UR10, -UR6, URZ ;  /* 0x800000060a067290 */ /* 0x000fc4000fffe03f */
[----:B------:R-:W-:Y:S02]  /*c720*/  UISETP.NE.AND UP0, UPT, UR9, 0x1, UPT ;  /* 0x000000010900788c */ /* 0x000fe4000bf05270 */
[----:B------:R-:W3:Y:S01]  /*c730*/  LDC R4, c[0x0][0x2e0] ;  /* 0x0000b800ff047b82 */ /* 0x000ee20000000800 */
[----:B------:R-:W-:Y:S01]  /*c740*/  IMAD.U32 R5, RZ, RZ, UR41 ;  /* 0x00000029ff057e24 */ /* 0x000fe2000f8e00ff */
[----:B------:R-:W-:Y:S02]  /*c750*/  ULDC UR7, c[0x0][0xec4] ;  /* 0x0003b10000077ab9 */ /* 0x000fe40000000800 */
[----:B------:R-:W-:Y:S01]  /*c760*/  UIMAD UR8, UR8, UR7, UR6 ;  /* 0x00000007080872a4 */ /* 0x000fe2000f8e0206 */
[----:B-1----:R-:W-:-:S04]  /*c770*/  SEL R3, R0, 0x1, P0 ;  /* 0x0000000100037807 */ /* 0x002fc80000000000 */
[----:B------:R-:W-:Y:S01]  /*c780*/  @UP0 ULDC UR6, c[0x0][0xebc] ;  /* 0x0003af0000060ab9 */ /* 0x000fe20000000800 */
[----:B------:R-:W-:Y:S01]  /*c790*/  @UP0 ULDC UR10, c[0x0][0xec0] ;  /* 0x0003b000000a0ab9 */ /* 0x000fe20000000800 */
[----:B------:R-:W-:Y:S02]  /*c7a0*/  UIMAD.WIDE.U32 UR6, UR8, UR6, URZ ;  /* 0x00000006080672a5 */ /* 0x000fe4000f8e003f */
[----:B------:R-:W-:Y:S01]  /*c7b0*/  UMOV UR43, UR8 ;  /* 0x00000008002b7c82 */ /* 0x000fe20008000000 */
[----:B--2---:R-:W-:Y:S01]  /*c7c0*/  IADD3 R2, R5, 0xdf, -R2 ;  /* 0x000000df05027810 */ /* 0x004fe20007ffe802 */
[----:B------:R-:W-:-:S04]  /*c7d0*/  @UP0 USHF.R.U32.HI UR43, URZ, UR10, UR7 ;  /* 0x0000000a3f2b0299 */ /* 0x000fc80008011607 */
[----:B------:R-:W-:Y:S01]  /*c7e0*/  UIADD3 UR42, -UR43, URZ, URZ ;  /* 0x0000003f2b2a7290 */ /* 0x000fe2000fffe13f */
[----:B---3--:R-:W-:-:S03]  /*c7f0*/  IMAD R0, R3, R4, 0x5f ;  /* 0x0000005f03007424 */ /* 0x008fc600078e0204 */
[----:B------:R-:W-:Y:S01]  /*c800*/  UIMAD UR42, UR9, UR42, UR8 ;  /* 0x0000002a092a72a4 */ /* 0x000fe2000f8e0208 */
[----:B------:R-:W-:Y:S02]  /*c810*/  IMAD R2, R3, R4, R2 ;  /* 0x0000000403027224 */ /* 0x000fe400078e0202 */
[----:B------:R-:W-:-:S04]  /*c820*/  IMAD.HI R0, R0, 0x2aaaaaab, RZ ;  /* 0x2aaaaaab00007827 */ /* 0x000fc800078e02ff */
[----:B------:R-:W-:Y:S01]  /*c830*/  IMAD.HI R2, R2, 0x2aaaaaab, RZ ;  /* 0x2aaaaaab02027827 */ /* 0x000fe200078e02ff */
[----:B------:R-:W-:-:S04]  /*c840*/  SHF.R.U32.HI R3, RZ, 0x1f, R0 ;  /* 0x0000001fff037819 */ /* 0x000fc80000011600 */
[----:B------:R-:W-:Y:S02]  /*c850*/  SHF.R.U32.HI R5, RZ, 0x1f, R2 ;  /* 0x0000001fff057819 */ /* 0x000fe40000011602 */
[----:B------:R-:W-:Y:S02]  /*c860*/  LEA.HI.SX32 R3, R0, R3, 0x1c ;  /* 0x0000000300037211 */ /* 0x000fe400078fe2ff */
[----:B------:R-:W-:-:S04]  /*c870*/  LEA.HI.SX32 R2, R2, R5, 0x1c ;  /* 0x0000000502027211 */ /* 0x000fc800078fe2ff */
[----:B------:R-:W-:-:S04]  /*c880*/  VIMNMX R19, R3, R2, PT ;  /* 0x0000000203137248 */ /* 0x000fc80003fe0100 */
[----:B------:R-:W-:-:S13]  /*c890*/  ISETP.GT.AND P0, PT, R19, RZ, PT ;  /* 0x000000ff1300720c */ /* 0x000fda0003f04270 */
        /* <DEDUP_REMOVED lines=19> */
.L_x_10671:
[----:B------:R-:W1:Y:S01]  /*c9d0*/  S2R R3, SR_CgaCtaId ;  /* 0x0000000000037919 */ /* 0x000e620000008800 */
[----:B------:R-:W-:-:S04]  /*c9e0*/  MOV R18, 0x400 ;  /* 0x0000040000127802 */ /* 0x000fc80000000f00 */
[----:B-1----:R-:W-:-:S04]  /*c9f0*/  LEA R18, R3, R18, 0x18 ;  /* 0x0000001203127211 */ /* 0x002fc800078ec0ff */
[----:B------:R-:W-:-:S04]  /*ca00*/  IADD3 R0, R18, 0x1c400, RZ ;  /* 0x0001c40012007810 */ /* 0x000fc80007ffe0ff */
[----:B------:R-:W-:-:S13]  /*ca10*/  LOP3.LUT P0, RZ, R0, 0x3ff, RZ, 0xc0, !PT ;  /* 0x000003ff00ff7812 */ /* 0x000fda000780c0ff */
        /* <DEDUP_REMOVED lines=17> */
.L_x_10673:
        /* <DEDUP_REMOVED lines=19> */
.L_x_10675:
        /* <DEDUP_REMOVED lines=16> */
.L_x_10674:
[----:B------:R-:W-:Y:S01]  /*cd60*/  ULDC.64 UR4, c[0x0][0xaf0] ;  /* 0x0002bc0000047ab9 */ /* 0x000fe20000000a00 */
[----:B------:R-:W-:Y:S01]  /*cd70*/  IMAD.U32 R5, RZ, RZ, UR43 ;  /* 0x0000002bff057e24 */ /* 0x000fe2000f8e00ff */
[----:B------:R-:W-:Y:S01]  /*cd80*/  ISETP.NE.U32.AND P0, PT, RZ, UR4, PT ;  /* 0x00000004ff007c0c */ /* 0x000fe2000bf05070 */
[----:B------:R-:W1:Y:S01]  /*cd90*/  LDC R0, c[0x0][0x428] ;  /* 0x00010a00ff007b82 */ /* 0x000e620000000800 */
[----:B------:R-:W-:Y:S01]  /*cda0*/  MOV R6, UR43 ;  /* 0x0000002b00067c02 */ /* 0x000fe20008000f00 */
        /* <DEDUP_REMOVED lines=25> */
.L_x_10730:
[----:B------:R-:W-:Y:S01]  /*cf40*/  UMOV UR4, 0xffffffff ;  /* 0xffffffff00047882 */ /* 0x000fe20000000000 */
[----:B------:R-:W-:Y:S02]  /*cf50*/  SHF.R.S32.HI R7, RZ, 0x1f, R6 ;  /* 0x0000001fff077819 */ /* 0x000fe40000011406 */
[----:B------:R-:W-:Y:S05]  /*cf60*/  BRA.DIV UR4, `(.L_x_10677) ;  /* 0x0000002604b47947 */ /* 0x000fea000b800000 */
[----:B------:R-:W-:-:S13]  /*cf70*/  ELECT P6, URZ, PT ;  /* 0x00000000003f782f */ /* 0x000fda00038c0000 */
.L_x_10733:
[----:B------:R-:W-:Y:S05]  /*cf80*/  @!P6 BRA `(.L_x_10678) ;  /* 0x0000000000c8e947 */ /* 0x000fea0003800000 */
[----:B------:R-:W-:Y:S01]  /*cf90*/  MOV R4, R6 ;  /* 0x0000000600047202 */ /* 0x000fe20000000f00 */
        /* <DEDUP_REMOVED lines=15> */
[----:B------:R-:W-:-:S04]  /*d090*/  LEA R10, P2, R4, R2, 0x2 ;  /* 0x00000002040a7211 */ /* 0x000fc800078410ff */
[----:B------:R-:W-:-:S05]  /*d0a0*/  LEA.HI.X R11, R4, R3, R9, 0x2, P2 ;  /* 0x00000003040b7211 */ /* 0x000fca00010f1409 */
[----:B------:R1:W5:Y:S04]  /*d0b0*/  LDG.E R4, desc[UR46][R10.64] ;  /* 0x0000002e0a047981 */ /* 0x000368000c1e1900 */
.L_x_10679:
[----:B-1----:R-:W-:Y:S01]  /*d0c0*/  IMAD R10, R16, 0x8, R18 ;  /* 0x00000008100a7824 */ /* 0x002fe200078e0212 */
[----:B------:R-:W-:-:S04]  /*d0d0*/  SHF.L.U32 R5, R17, 0x1f, RZ ;  /* 0x0000001f11057819 */ /* 0x000fc800000006ff */
[----:B------:R-:W1:Y:S02]  /*d0e0*/  SYNCS.PHASECHK.TRANS64.TRYWAIT P2, [R10+URZ+0x32440], R5 ;  /* 0x032440050a0075a7 */ /* 0x000e64000804017f */
[----:B-1----:R-:W-:Y:S05]  /*d0f0*/  @!P2 BRA `(.L_x_10680) ;  /* 0x000000240070a947 */ /* 0x002fea0003800000 */
.L_x_10734:
        /* <DEDUP_REMOVED lines=11> */
.L_x_10681:
        /* <DEDUP_REMOVED lines=16> */
.L_x_10678:
[----:B------:R-:W2:Y:S01]  /*d2b0*/  LDL.LU R9, [R1+0x4] ;  /* 0x0000040001097983 */ /* 0x000ea20000300800 */
[----:B------:R-:W-:Y:S05]  /*d2c0*/  WARPSYNC.ALL ;  /* 0x0000000000007948 */ /* 0x000fea0003800000 */
[----:B------:R-:W-:Y:S01]  /*d2d0*/  BAR.SYNC.DEFER_BLOCKING 0x8, 0x120 ;  /* 0x0204800000007b1d */ /* 0x000fe20000010000 */
[----:B------:R-:W-:-:S05]  /*d2e0*/  ELECT P2, URZ, PT ;  /* 0x00000000003f782f */ /* 0x000fca0003840000 */
[----:B------:R-:W-:Y:S01]  /*d2f0*/  BSSY B0, `(.L_x_10682) ;  /* 0x0000030000007945 */ /* 0x000fe20003800000 */
[----:B--2---:R-:W-:-:S05]  /*d300*/  IADD3 R9, R9, 0x1, RZ ;  /* 0x0000000109097810 */ /* 0x004fca0007ffe0ff */
[----:B------:R1:W-:Y:S02]  /*d310*/  STL [R1+0x4], R9 ;  /* 0x0000040901007387 */ /* 0x0003e40000100800 */
[----:B------:R-:W-:Y:S05]  /*d320*/  @!P2 BRA `(.L_x_10683) ;  /* 0x0000000000b0a947 */ /* 0x000fea0003800000 */
        /* <DEDUP_REMOVED lines=14> */
[----:B--2---:R-:W-:Y:S01]  /*d410*/  IMAD.MOV.U32 R5, RZ, RZ, 0x10000 ;  /* 0x00010000ff057424 */ /* 0x004fe200078e00ff */
        /* <DEDUP_REMOVED lines=22> */
[----:B--2---:R-:W-:Y:S01]  /*d580*/  UIADD3 UR8, UR17, 0x2e400, URZ ;  /* 0x0002e40011087890 */ /* 0x004fe2000fffe03f */
[----:B------:R-:W-:-:S02]  /*d590*/  UMOV UR10, 0xc0 ;  /* 0x000000c0000a7882 */ /* 0x000fc40000000000 */
[----:B------:R-:W-:Y:S01]  /*d5a0*/  UMOV UR17, UR33 ;  /* 0x0000002100117c82 */ /* 0x000fe20008000000 */
[----:B------:R-:W-:Y:S01]  /*d5b0*/  UMOV UR9, UR33 ;  /* 0x0000002100097c82 */ /* 0x000fe20008000000 */
[----:B------:R3:W-:Y:S04]  /*d5c0*/  UTMALDG.4D [UR16], [UR6], desc[UR14] ;  /* 0x00000e10060075b4 */ /* 0x0007e80008019000 */
[----:B------:R3:W-:Y:S02]  /*d5d0*/  UTMALDG.4D [UR8], [UR6], desc[UR14] ;  /* 0x00000e08060075b4 */ /* 0x0007e40008019000 */
[----:B---3--:R-:W-:Y:S01]  /*d5e0*/  NOP ;  /* 0x0000000000007918 */ /* 0x008fe20000000000 */
.L_x_10683:
[----:B------:R-:W-:Y:S05]  /*d5f0*/  BSYNC B0 ;  /* 0x0000000000007941 */ /* 0x000fea0003800000 */
.L_x_10682:
[----:B------:R-:W-:-:S04]  /*d600*/  LEA.HI R5, R9, R9, RZ, 0x1 ;  /* 0x0000000909057211 */ /* 0x000fc800078f08ff */
[----:B------:R-:W-:-:S04]  /*d610*/  LOP3.LUT R5, R5, 0xfffffffe, RZ, 0xc0, !PT ;  /* 0xfffffffe05057812 */ /* 0x000fc800078ec0ff */
[----:B------:R-:W-:-:S04]  /*d620*/  IADD3 R5, R9, -R5, RZ ;  /* 0x8000000509057210 */ /* 0x000fc80007ffe0ff */
[----:B------:R-:W-:-:S04]  /*d630*/  SHF.L.U32 R5, R5, 0x1f, RZ ;  /* 0x0000001f05057819 */ /* 0x000fc800000006ff */
[----:B------:R-:W2:Y:S02]  /*d640*/  SYNCS.PHASECHK.TRANS64.TRYWAIT P2, [R18+URZ+0x32420], R5 ;  /* 0x03242005120075a7 */ /* 0x000ea4000804017f */
[----:B--2---:R-:W-:Y:S05]  /*d650*/  @!P2 BRA `(.L_x_10684) ;  /* 0x00000020002ca947 */ /* 0x004fea0003800000 */
.L_x_10735:
[----:B------:R-:W-:Y:S01]  /*d660*/  ULDC.64 UR4, c[0x0][0x408] ;  /* 0x0001020000047ab9 */ /* 0x000fe20000000a00 */
[----:B------:R-:W-:Y:S04]  /*d670*/  BSSY B0, `(.L_x_10685) ;  /* 0x0000030000007945 */ /* 0x000fe80003800000 */
[----:B------:R-:W-:Y:S05]  /*d680*/  @!P6 BRA `(.L_x_10686) ;  /* 0x0000000000b8e947 */ /* 0x000fea0003800000 */
[----:B------:R-:W-:Y:S01]  /*d690*/  IMAD R10, R16, 0x8, R18 ;  /* 0x00000008100a7824 */ /* 0x000fe200078e0212 */
[----:B--2---:R-:W-:Y:S01]  /*d6a0*/  SHF.L.U32 R5, R17, 0x1f, RZ ;  /* 0x0000001f11057819 */ /* 0x004fe200000006ff */
[----:B-1----:R-:W1:Y:S03]  /*d6b0*/  S2R R9, SR_TID.X ;  /* 0x0000000000097919 */ /* 0x002e660000002100 */
[----:B------:R-:W2:Y:S01]  /*d6c0*/  SYNCS.PHASECHK.TRANS64.TRYWAIT P2, [R10+URZ+0x32460], R5 ;  /* 0x032460050a0075a7 */ /* 0x000ea2000804017f */
[----:B-1----:R-:W-:-:S04]  /*d6d0*/  LOP3.LUT R9, R9, 0x7f, RZ, 0xc0, !PT ;  /* 0x0000007f09097812 */ /* 0x002fc800078ec0ff */
[----:B------:R-:W-:Y:S01]  /*d6e0*/  ISETP.NE.AND P3, PT, R9, RZ, PT ;  /* 0x000000ff0900720c */ /* 0x000fe20003f65270 */
[----:B--2---:R-:W-:-:S12]  /*d6f0*/  @!P2 BRA `(.L_x_10687) ;  /* 0x000000200018a947 */ /* 0x004fd80003800000 */
.L_x_10736:
        /* <DEDUP_REMOVED lines=8> */
.L_x_10688:
        /* <DEDUP_REMOVED lines=31> */
.L_x_10686:
[----:B------:R-:W-:Y:S05]  /*d970*/  BSYNC B0 ;  /* 0x0000000000007941 */ /* 0x000fea0003800000 */
.L_x_10685:
[----:B------:R-:W-:-:S13]  /*d980*/  ISETP.GE.AND P2, PT, R19, 0x2, PT ;  /* 0x000000021300780c */ /* 0x000fda0003f46270 */
[----:B------:R-:W-:Y:S05]  /*d990*/  @!P2 BRA `(.L_x_10689) ;  /* 0x0000001000c4a947 */ /* 0x000fea0003800000 */
[C---:B--2---:R-:W-:Y:S02]  /*d9a0*/  LOP3.LUT R5, R19.reuse, 0x1, RZ, 0xc0, !PT ;  /* 0x0000000113057812 */ /* 0x044fe400078ec0ff */
[----:B-1----:R-:W-:Y:S02]  /*d9b0*/  IADD3 R9, R19, -0x2, RZ ;  /* 0xfffffffe13097810 */ /* 0x002fe40007ffe0ff */
[----:B------:R-:W-:-:S03]  /*d9c0*/  ISETP.NE.U32.AND P2, PT, R5, 0x1, PT ;  /* 0x000000010500780c */ /* 0x000fc60003f45070 */
[----:B------:R-:W-:-:S10]  /*d9d0*/  IMAD.MOV.U32 R8, RZ, RZ, R9 ;  /* 0x000000ffff087224 */ /* 0x000fd400078e0009 */
        /* <DEDUP_REMOVED lines=22> */
[----:B------:R-:W-:-:S03]  /*db40*/  IMAD.WIDE.U32 R4, R6, UR6, R4 ;  /* 0x0000000606047c25 */ /* 0x000fc6000f8e0004 */
[----:B------:R-:W-:Y:S02]  /*db50*/  LEA R2, P2, R4, R2, 0x2 ;  /* 0x0000000204027211 */ /* 0x000fe400078410ff */
[----:B------:R-:W-:-:S04]  /*db60*/  IADD3 R10, R10, R5, RZ ;  /* 0x000000050a0a7210 */ /* 0x000fc80007ffe0ff */
[----:B------:R-:W-:-:S05]  /*db70*/  LEA.HI.X R3, R4, R3, R10, 0x2, P2 ;  /* 0x0000000304037211 */ /* 0x000fca00010f140a */
[----:B------:R1:W5:Y:S02]  /*db80*/  LDG.E R4, desc[UR46][R2.64] ;  /* 0x0000002e02047981 */ /* 0x000364000c1e1900 */
.L_x_10693:
[----:B-1----:R-:W1:Y:S01]  /*db90*/  S2R R2, SR_TID.X ;  /* 0x0000000000027919 */ /* 0x002e620000002100 */
[----:B------:R-:W-:Y:S02]  /*dba0*/  SHF.L.U32 R3, R17, 0x1f, RZ ;  /* 0x0000001f11037819 */ /* 0x000fe400000006ff */
[----:B-1----:R-:W-:Y:S01]  /*dbb0*/  LOP3.LUT R5, R2, 0x7f, RZ, 0xc0, !PT ;  /* 0x0000007f02057812 */ /* 0x002fe200078ec0ff */
[----:B------:R-:W-:-:S03]  /*dbc0*/  IMAD R2, R16, 0x8, R18 ;  /* 0x0000000810027824 */ /* 0x000fc600078e0212 */
[----:B------:R-:W-:Y:S01]  /*dbd0*/  ISETP.NE.AND P2, PT, R5, RZ, PT ;  /* 0x000000ff0500720c */ /* 0x000fe20003f45270 */
[----:B------:R-:W1:Y:S02]  /*dbe0*/  SYNCS.PHASECHK.TRANS64.TRYWAIT P3, [R2+URZ+0x32440], R3 ;  /* 0x03244003020075a7 */ /* 0x000e64000806017f */
[----:B-1----:R-:W-:Y:S10]  /*dbf0*/  @!P3 BRA `(.L_x_10694) ;  /* 0x0000001800ecb947 */ /* 0x002ff40003800000 */
.L_x_10737:
        /* <DEDUP_REMOVED lines=8> */
.L_x_10695:
        /* <DEDUP_REMOVED lines=17> */
.L_x_10738:
        /* <DEDUP_REMOVED lines=8> */
.L_x_10697:
        /* <DEDUP_REMOVED lines=30> */
.L_x_10692:
[----:B------:R-:W-:Y:S05]  /*dff0*/  BSYNC B0 ;  /* 0x0000000000007941 */ /* 0x000fea0003800000 */
.L_x_10691:
[----:B------:R-:W-:-:S07]  /*e000*/  VIADD R8, R19, 0xfffffffd ;  /* 0xfffffffd13087836 */ /* 0x000fce0000000000 */
.L_x_10690:
[----:B------:R-:W-:Y:S01]  /*e010*/  ISETP.NE.AND P2, PT, R9, RZ, PT ;  /* 0x000000ff0900720c */ /* 0x000fe20003f45270 */
[----:B------:R-:W-:-:S12]  /*e020*/  BSSY B0, `(.L_x_10689) ;  /* 0x00000c8000007945 */ /* 0x000fd80003800000 */
[----:B------:R-:W-:Y:S05]  /*e030*/  @!P2 BRA `(.L_x_10698) ;  /* 0x0000000c0018a947 */ /* 0x000fea0003800000 */
.L_x_10713:
        /* <DEDUP_REMOVED lines=8> */
[----:B------:R-:W-:Y:S01]  /*e0c0*/  MOV R10, R8 ;  /* 0x00000008000a7202 */ /* 0x000fe20000000f00 */
        /* <DEDUP_REMOVED lines=18> */
.L_x_10701:
[----:B------:R-:W1:Y:S01]  /*e1f0*/  S2R R2, SR_TID.X ;  /* 0x0000000000027919 */ /* 0x000e620000002100 */
[----:B------:R-:W-:Y:S01]  /*e200*/  IMAD R3, R9, 0x8, R18 ;  /* 0x0000000809037824 */ /* 0x000fe200078e0212 */
[----:B-1----:R-:W-:Y:S02]  /*e210*/  LOP3.LUT R5, R2, 0x7f, RZ, 0xc0, !PT ;  /* 0x0000007f02057812 */ /* 0x002fe400078ec0ff */
[----:B------:R-:W-:Y:S02]  /*e220*/  SHF.L.U32 R2, R17, 0x1f, RZ ;  /* 0x0000001f11027819 */ /* 0x000fe400000006ff */
[----:B------:R-:W-:Y:S02]  /*e230*/  ISETP.NE.AND P2, PT, R5, RZ, PT ;  /* 0x000000ff0500720c */ /* 0x000fe40003f45270 */
[----:B------:R-:W1:Y:S02]  /*e240*/  SYNCS.PHASECHK.TRANS64.TRYWAIT P3, [R3+URZ+0x32440], R2 ;  /* 0x03244002030075a7 */ /* 0x000e64000806017f */
[----:B-1----:R-:W-:Y:S09]  /*e250*/  @!P3 BRA `(.L_x_10702) ;  /* 0x00000014007cb947 */ /* 0x002ff20003800000 */
.L_x_10739:
        /* <DEDUP_REMOVED lines=8> */
.L_x_10703:
        /* <DEDUP_REMOVED lines=17> */
.L_x_10740:
        /* <DEDUP_REMOVED lines=8> */
.L_x_10705:
        /* <DEDUP_REMOVED lines=30> */
.L_x_10700:
[----:B------:R-:W-:Y:S05]  /*e650*/  BSYNC B1 ;  /* 0x0000000000017941 */ /* 0x000fea0003800000 */
.L_x_10699:
[----:B------:R-:W-:Y:S01]  /*e660*/  VIADD R9, R9, 0x1 ;  /* 0x0000000109097836 */ /* 0x000fe20000000000 */
[----:B------:R-:W-:Y:S04]  /*e670*/  BSSY B1, `(.L_x_10706) ;  /* 0x000005f000017945 */ /* 0x000fe80003800000 */
        /* <DEDUP_REMOVED lines=24> */
.L_x_10708:
[----:B------:R-:W1:Y:S01]  /*e800*/  S2R R2, SR_TID.X ;  /* 0x0000000000027919 */ /* 0x000e620000002100 */
[----:B------:R-:W-:Y:S02]  /*e810*/  SHF.L.U32 R3, R17, 0x1f, RZ ;  /* 0x0000001f11037819 */ /* 0x000fe400000006ff */
[----:B-1----:R-:W-:Y:S02]  /*e820*/  LOP3.LUT R5, R2, 0x7f, RZ, 0xc0, !PT ;  /* 0x0000007f02057812 */ /* 0x002fe400078ec0ff */
[----:B------:R-:W-:Y:S02]  /*e830*/  LEA R2, R16, R18, 0x3 ;  /* 0x0000001210027211 */ /* 0x000fe400078e18ff */
[----:B------:R-:W-:Y:S02]  /*e840*/  ISETP.NE.AND P2, PT, R5, RZ, PT ;  /* 0x000000ff0500720c */ /* 0x000fe40003f45270 */
[----:B------:R-:W1:Y:S02]  /*e850*/  SYNCS.PHASECHK.TRANS64.TRYWAIT P3, [R2+URZ+0x32440], R3 ;  /* 0x03244003020075a7 */ /* 0x000e64000806017f */
[----:B-1----:R-:W-:Y:S09]  /*e860*/  @!P3 BRA `(.L_x_10709) ;  /* 0x000000100020b947 */ /* 0x002ff20003800000 */
.L_x_10741:
        /* <DEDUP_REMOVED lines=8> */
.L_x_10710:
        /* <DEDUP_REMOVED lines=17> */
.L_x_10742:
        /* <DEDUP_REMOVED lines=8> */
.L_x_10712:
        /* <DEDUP_REMOVED lines=30> */
.L_x_10707:
[----:B------:R-:W-:Y:S05]  /*ec60*/  BSYNC B1 ;  /* 0x0000000000017941 */ /* 0x000fea0003800000 */
.L_x_10706:
[C---:B------:R-:W-:Y:S02]  /*ec70*/  ISETP.GT.AND P2, PT, R8.reuse, 0x1, PT ;  /* 0x000000010800780c */ /* 0x040fe40003f44270 */
[----:B------:R-:W-:-:S11]  /*ec80*/  IADD3 R8, R8, -0x2, RZ ;  /* 0xfffffffe08087810 */ /* 0x000fd60007ffe0ff */
[----:B------:R-:W-:Y:S05]  /*ec90*/  @P2 BRA `(.L_x_10713) ;  /* 0xfffffff000e82947 */ /* 0x000fea000383ffff */
.L_x_10698:
[----:B------:R-:W-:Y:S05]  /*eca0*/  BSYNC B0 ;  /* 0x0000000000007941 */ /* 0x000fea0003800000 */
.L_x_10689:
[----:B------:R3:W5:Y:S01]  /*ecb0*/  LDL R6, [R1] ;  /* 0x0000000001067983 */ /* 0x0007620000100800 */
[----:B------:R-:W-:Y:S01]  /*ecc0*/  VIADD R16, R16, 0x1 ;  /* 0x0000000110107836 */ /* 0x000fe20000000000 */
[----:B------:R-:W-:Y:S04]  /*ecd0*/  BSSY B0, `(.L_x_10714) ;  /* 0x0000012000007945 */ /* 0x000fe80003800000 */
[----:B------:R-:W-:-:S04]  /*ece0*/  ISETP.NE.AND P0, PT, R16, 0x2, PT ;  /* 0x000000021000780c */ /* 0x000fc80003f05270 */
[----:B------:R-:W-:-:S04]  /*ecf0*/  SEL R0, RZ, 0x1, P0 ;  /* 0x00000001ff007807 */ /* 0x000fc80000000000 */
[----:B------:R-:W-:Y:S01]  /*ed00*/  LOP3.LUT R17, R17, R0, RZ, 0x3c, !PT ;  /* 0x0000000011117212 */ /* 0x000fe200078e3cff */
[----:B---3--:R-:W-:Y:S06]  /*ed10*/  @P1 BRA `(.L_x_10715) ;  /* 0x0000000000341947 */ /* 0x008fec0003800000 */
[----:B--2---:R-:W2:Y:S01]  /*ed20*/  S2R R5, SR_LANEID ;  /* 0x0000000000057919 */ /* 0x004ea20000000000 */
[----:B------:R-:W-:Y:S01]  /*ed30*/  VOTEU.ANY UR6, UPT, PT ;  /* 0x0000000000067886 */ /* 0x000fe200038e0100 */
[----:B------:R-:W3:Y:S01]  /*ed40*/  LDC.64 R2, c[0x0][0xef0] ;  /* 0x0003bc00ff027b82 */ /* 0x000ee20000000a00 */
[----:B------:R-:W2:Y:S02]  /*ed50*/  FLO.U32 R0, UR6 ;  /* 0x0000000600007d00 */ /* 0x000ea400080e0000 */
[----:B--2---:R-:W-:-:S06]  /*ed60*/  ISETP.EQ.U32.AND P1, PT, R0, R5, PT ;  /* 0x000000050000720c */ /* 0x004fcc0003f22070 */
[----:B------:R-:W3:Y:S07]  /*ed70*/  POPC R5, UR6 ;  /* 0x0000000600057d09 */ /* 0x000eee0008000000 */
[----:B---3--:R-:W2:Y:S01]  /*ed80*/  @P1 ATOMG.E.ADD.STRONG.GPU PT, R3, desc[UR46][R2.64], R5 ;  /* 0x00000005020319a8 */ /* 0x008ea200081ee1ee */
[----:B------:R-:W3:Y:S02]  /*ed90*/  S2R R4, SR_LTMASK ;  /* 0x0000000000047919 */ /* 0x000ee40000003900 */
[----:B---3--:R-:W-:-:S04]  /*eda0*/  LOP3.LUT R4, R4, UR6, RZ, 0xc0, !PT ;  /* 0x0000000604047c12 */ /* 0x008fc8000f8ec0ff */
[----:B------:R-:W3:Y:S01]  /*edb0*/  POPC R7, R4 ;  /* 0x0000000400077309 */ /* 0x000ee20000000000 */
[----:B--2---:R-:W3:Y:S02]  /*edc0*/  SHFL.IDX PT, R0, R3, R0, 0x1f ;  /* 0x00001f0003007589 */ /* 0x004ee400000e0000 */
[----:B---3-5:R-:W-:-:S05]  /*edd0*/  IADD3 R6, R0, UR44, R7 ;  /* 0x0000002c00067c10 */ /* 0x028fca000fffe007 */
[----:B------:R3:W-:Y:S02]  /*ede0*/  STL [R1], R6 ;  /* 0x0000000601007387 */ /* 0x0007e40000100800 */
.L_x_10715:
[----:B------:R-:W-:Y:S05]  /*edf0*/  BSYNC B0 ;  /* 0x0000000000007941 */ /* 0x000fea0003800000 */
.L_x_10714:
[----:B------:R-:W-:Y:S01]  /*ee00*/  SEL R16, R16, RZ, P0 ;  /* 0x000000ff10107207 */ /* 0x000fe20000000000 */
[----:B-----5:R-:W-:-:S07]  /*ee10*/  IMAD.MOV.U32 R13, RZ, RZ, R6 ;  /* 0x000000ffff0d7224 */ /* 0x020fce00078e0006 */
.L_x_10672:
[----:B------:R-:W-:Y:S05]  /*ee20*/  BSYNC B6 ;  /* 0x0000000000067941 */ /* 0x000fea0003800000 */
.L_x_10670:
[----:B------:R-:W-:-:S03]  /*ee30*/  UMOV UR6, 0xffffffff ;  /* 0xffffffff00067882 */ /* 0x000fc60000000000 */
[----:B------:R-:W-:Y:S05]  /*ee40*/  BRA.DIV UR6, `(.L_x_10716) ;  /* 0x0000000a06d07947 */ /* 0x000fea000b800000 */
[----:B------:R4:W1:Y:S02]  /*ee50*/  SHFL.IDX PT, R14, R13, RZ, 0x1f ;  /* 0x00001fff0d0e7589 */ /* 0x00086400000e0000 */
.L_x_10745:
[----:B------:R-:W5:Y:S01]  /*ee60*/  S2R R0, SR_TID.X ;  /* 0x0000000000007919 */ /* 0x000f620000002100 */
[----:B------:R-:W-:Y:S05]  /*ee70*/  WARPSYNC.ALL ;  /* 0x0000000000007948 */ /* 0x000fea0003800000 */
[----:B------:R-:W-:Y:S01]  /*ee80*/  BAR.SYNC.DEFER_BLOCKING 0x4, 0x120 ;  /* 0x0104800000007b1d */ /* 0x000fe20000010000 */
[----:B-1----:R-:W-:-:S05]  /*ee90*/  MOV R2, R14 ;  /* 0x0000000e00027202 */ /* 0x002fca0000000f00 */
[----:B------:R-:W-:Y:S01]  /*eea0*/  ULDC UR6, c[0x0][0xea8] ;  /* 0x0003aa0000067ab9 */ /* 0x000fe20000000800 */
[----:B------:R1:W-:Y:S01]  /*eeb0*/  STL [R1], R2 ;  /* 0x0000000201007387 */ /* 0x0003e20000100800 */
        /* <DEDUP_REMOVED lines=8> */
[----:B-1----:R-:W-:Y:S05]  /*ef40*/  @!P0 BRA `(.L_x_10717) ;  /* 0xffffffd400508947 */ /* 0x002fea000383ffff */
.L_x_10667:
[----:B------:R-:W5:Y:S01]  /*ef50*/  LDL.LU R0, [R1+0x4] ;  /* 0x0000040001007983 */ /* 0x000f620000300800 */
[----:B--2---:R-:W1:Y:S01]  /*ef60*/  S2R R5, SR_CgaCtaId ;  /* 0x0000000000057919 */ /* 0x004e620000008800 */
[----:B-----5:R-:W-:-:S05]  /*ef70*/  VIADD R0, R0, 0x1 ;  /* 0x0000000100007836 */ /* 0x020fca0000000000 */
        /* <DEDUP_REMOVED lines=8> */
.L_x_10746:
        /* <DEDUP_REMOVED lines=9> */
[----:B------:R-:W2:Y:S02]  /*f090*/  LDL.LU R2, [R1+0x8] ;  /* 0x0000080001027983 */ /* 0x000ea40000300800 */
[----:B--2---:R-:W-:-:S04]  /*f0a0*/  LOP3.LUT R0, R2, 0x2, RZ, 0xfc, !PT ;  /* 0x0000000202007812 */ /* 0x004fc800078efcff */
[----:B------:R-:W-:-:S13]  /*f0b0*/  ISETP.NE.AND P2, PT, R0, 0x3, PT ;  /* 0x000000030000780c */ /* 0x000fda0003f45270 */
[----:B------:R-:W-:Y:S05]  /*f0c0*/  @!P2 BRA `(.L_x_10721) ;  /* 0x000000000004a947 */ /* 0x000fea0003800000 */
[----:B------:R-:W-:Y:S01]  /*f0d0*/  BPT.TRAP 0x1 ;  /* 0x000000040000795c */ /* 0x000fe20000300000 */
.L_x_10721:
[----:B------:R-:W-:Y:S01]  /*f0e0*/  IADD3 R3, R7, 0x32440, RZ ;  /* 0x0003244007037810 */ /* 0x000fe20007ffe0ff */
[----:B------:R-:W-:Y:S01]  /*f0f0*/  VIADD R0, R16, 0x1 ;  /* 0x0000000110007836 */ /* 0x000fe20000000000 */
[----:B------:R-:W-:-:S03]  /*f100*/  SHF.L.U32 R4, R17, 0x1f, RZ ;  /* 0x0000001f11047819 */ /* 0x000fc600000006ff */
[----:B------:R-:W-:Y:S01]  /*f110*/  IMAD R5, R16, 0x8, R3 ;  /* 0x0000000810057824 */ /* 0x000fe200078e0203 */
[----:B------:R-:W-:-:S03]  /*f120*/  ISETP.NE.AND P1, PT, R0, 0x2, PT ;  /* 0x000000020000780c */ /* 0x000fc60003f25270 */
[----:B------:R-:W1:Y:S01]  /*f130*/  SYNCS.PHASECHK.TRANS64.TRYWAIT P0, [R5+URZ], R4 ;  /* 0x00000004050075a7 */ /* 0x000e62000800017f */
[----:B------:R-:W-:-:S04]  /*f140*/  SEL R2, RZ, 0x1, P1 ;  /* 0x00000001ff027807 */ /* 0x000fc80000800000 */
[----:B------:R-:W-:Y:S02]  /*f150*/  LOP3.LUT R17, R17, R2, RZ, 0x3c, !PT ;  /* 0x0000000211117212 */ /* 0x000fe400078e3cff */
[----:B------:R-:W-:Y:S02]  /*f160*/  SEL R2, R0, RZ, P1 ;  /* 0x000000ff00027207 */ /* 0x000fe40000800000 */
[----:B------:R-:W-:Y:S02]  /*f170*/  SHF.L.U32 R0, R17, 0x1f, RZ ;  /* 0x0000001f11007819 */ /* 0x000fe400000006ff */
[----:B------:R-:W-:Y:S01]  /*f180*/  LEA R3, R2, R3, 0x3 ;  /* 0x0000000302037211 */ /* 0x000fe200078e18ff */
[----:B-1----:R-:W-:Y:S06]  /*f190*/  @!P0 BRA `(.L_x_10722) ;  /* 0x0000000800348947 */ /* 0x002fec0003800000 */
.L_x_10747:
[----:B------:R-:W2:Y:S02]  /*f1a0*/  SYNCS.PHASECHK.TRANS64.TRYWAIT P0, [R3+URZ], R0 ;  /* 0x00000000030075a7 */ /* 0x000ea4000800017f */
[----:B--2---:R-:W-:Y:S05]  /*f1b0*/  @!P0 BRA `(.L_x_10723) ;  /* 0x0000000800408947 */ /* 0x004fea0003800000 */
.L_x_10748:
[----:B------:R-:W-:Y:S05]  /*f1c0*/  @!P2 BRA `(.L_x_10724) ;  /* 0x000000000004a947 */ /* 0x000fea0003800000 */
[----:B------:R-:W-:Y:S01]  /*f1d0*/  BPT.TRAP 0x1 ;  /* 0x000000040000795c */ /* 0x000fe20000300000 */
.L_x_10724:
[----:B--2---:R-:W-:-:S04]  /*f1e0*/  VIADD R3, R7, 0x32460 ;  /* 0x0003246007037836 */ /* 0x004fc80000000000 */
[----:B-1----:R-:W-:-:S04]  /*f1f0*/  IMAD R5, R16, 0x8, R3 ;  /* 0x0000000810057824 */ /* 0x002fc800078e0203 */
[----:B------:R-:W1:Y:S02]  /*f200*/  SYNCS.PHASECHK.TRANS64.TRYWAIT P0, [R5+URZ], R4 ;  /* 0x00000004050075a7 */ /* 0x000e64000800017f */
[----:B-1----:R-:W-:Y:S05]  /*f210*/  @!P0 BRA `(.L_x_10725) ;  /* 0x00000008003c8947 */ /* 0x002fea0003800000 */
.L_x_10749:
[----:B------:R-:W-:-:S07]  /*f220*/  LEA R3, R2, R3, 0x3 ;  /* 0x0000000302037211 */ /* 0x000fce00078e18ff */
.L_x_10726:
[----:B--2---:R2:W1:Y:S02]  /*f230*/  SYNCS.PHASECHK.TRANS64.TRYWAIT P0, [R3+URZ], R0 ;  /* 0x00000000030075a7 */ /* 0x004464000800017f */
[----:B-1----:R-:W-:Y:S05]  /*f240*/  @!P0 NANOSLEEP.SYNCS 0x989680 ;  /* 0x009896800000895d */ /* 0x002fea0003900000 */
[----:B------:R-:W1:Y:S02]  /*f250*/  @!P0 SYNCS.PHASECHK.TRANS64 P0, [R3+URZ], R0 ;  /* 0x00000000030085a7 */ /* 0x000e64000800007f */
[----:B-1----:R-:W-:Y:S05]  /*f260*/  @!P0 BRA `(.L_x_10726) ;  /* 0xfffffffc00f08947 */ /* 0x002fea000383ffff */
.L_x_10720:
[----:B------:R-:W-:Y:S05]  /*f270*/  BSYNC B0 ;  /* 0x0000000000007941 */ /* 0x000fea0003800000 */
.L_x_10719:
[----:B------:R-:W-:Y:S05]  /*f280*/  EXIT ;  /* 0x000000000000794d */ /* 0x000fea0003800000 */
.L_x_10623:
[----:B-1----:R-:W-:-:S04]  /*f290*/  IMAD.U32 R3, RZ, RZ, UR39 ;  /* 0x00000027ff037e24 */ /* 0x002fc8000f8e00ff */
[----:B------:R1:W2:Y:S03]  /*f2a0*/  SYNCS.PHASECHK.TRANS64.TRYWAIT P0, [R3+URZ+0x32400], R0 ;  /* 0x03240000030075a7 */ /* 0x0002a6000800017f */
[----:B--2---:R-:W-:Y:S05]  /*f2b0*/  @!P0 NANOSLEEP.SYNCS 0x989680 ;  /* 0x009896800000895d */ /* 0x004fea0003900000 */
[----:B------:R-:W2:Y:S02]  /*f2c0*/  @!P0 SYNCS.PHASECHK.TRANS64 P0, [R3+URZ+0x32400], R0 ;  /* 0x03240000030085a7 */ /* 0x000ea4000800007f */
[----:B--2---:R-:W-:Y:S05]  /*f2d0*/  @!P0 BRA `(.L_x_10623) ;  /* 0xfffffffc00ec8947 */ /* 0x004fea000383ffff */
[----:B------:R-:W-:Y:S05]  /*f2e0*/  BRA `(.L_x_10727) ;  /* 0xffffff2400a07947 */ /* 0x000fea000383ffff */
.L_x_10627:
[----:B-1----:R-:W-:-:S04]  /*f2f0*/  IMAD.U32 R3, RZ, RZ, UR7 ;  /* 0x00000007ff037e24 */ /* 0x002fc8000f8e00ff */
[----:B------:R1:W4:Y:S03]  /*f300*/  SYNCS.PHASECHK.TRANS64.TRYWAIT P1, [R3+URZ+0x32430], R2 ;  /* 0x03243002030075a7 */ /* 0x000326000802017f */
[----:B----4-:R-:W-:Y:S05]  /*f310*/  @!P1 NANOSLEEP.SYNCS 0x989680 ;  /* 0x009896800000995d */ /* 0x010fea0003900000 */
[----:B------:R-:W4:Y:S02]  /*f320*/  @!P1 SYNCS.PHASECHK.TRANS64 P1, [R3+URZ+0x32430], R2 ;  /* 0x03243002030095a7 */ /* 0x000f24000802007f */
[----:B----4-:R-:W-:Y:S05]  /*f330*/  @!P1 BRA `(.L_x_10627) ;  /* 0xfffffffc00ec9947 */ /* 0x010fea000383ffff */
[----:B------:R-:W-:Y:S05]  /*f340*/  BRA `(.L_x_10626) ;  /* 0xffffff2400c07947 */ /* 0x000fea000383ffff */
.L_x_10628:
[----:B-1----:R-:W-:-:S04]  /*f350*/  MOV R3, UR39 ;  /* 0x0000002700037c02 */ /* 0x002fc80008000f00 */
[----:B------:R1:W4:Y:S03]  /*f360*/  SYNCS.PHASECHK.TRANS64.TRYWAIT P1, [R3+URZ+0x32410], R0 ;  /* 0x03241000030075a7 */ /* 0x000326000802017f */
[----:B----4-:R-:W-:Y:S05]  /*f370*/  @!P1 NANOSLEEP.SYNCS 0x989680 ;  /* 0x009896800000995d */ /* 0x010fea0003900000 */
[----:B------:R-:W4:Y:S02]  /*f380*/  @!P1 SYNCS.PHASECHK.TRANS64 P1, [R3+URZ+0x32410], R0 ;  /* 0x03241000030095a7 */ /* 0x000f24000802007f */
[----:B----4-:R-:W-:Y:S05]  /*f390*/  @!P1 BRA `(.L_x_10628) ;  /* 0xfffffffc00ec9947 */ /* 0x010fea000383ffff */
[----:B------:R-:W-:Y:S05]  /*f3a0*/  BRA `(.L_x_10728) ;  /* 0xffffff2800647947 */ /* 0x000fea000383ffff */
.L_x_10632:
[----:B------:R-:W-:-:S04]  /*f3b0*/  IMAD.U32 R3, RZ, RZ, UR7 ;  /* 0x00000007ff037e24 */ /* 0x000fc8000f8e00ff */
[----:B------:R1:W1:Y:S03]  /*f3c0*/  SYNCS.PHASECHK.TRANS64.TRYWAIT P1, [R3+URZ+0x32450], R2 ;  /* 0x03245002030075a7 */ /* 0x000266000802017f */
[----:B-1----:R-:W-:Y:S05]  /*f3d0*/  @!P1 NANOSLEEP.SYNCS 0x989680 ;  /* 0x009896800000995d */ /* 0x002fea0003900000 */
[----:B------:R-:W1:Y:S02]  /*f3e0*/  @!P1 SYNCS.PHASECHK.TRANS64 P1, [R3+URZ+0x32450], R2 ;  /* 0x03245002030095a7 */ /* 0x000e64000802007f */
[----:B-1----:R-:W-:Y:S05]  /*f3f0*/  @!P1 BRA `(.L_x_10632) ;  /* 0xfffffffc00ec9947 */ /* 0x002fea000383ffff */
[----:B------:R-:W-:Y:S05]  /*f400*/  BRA `(.L_x_10631) ;  /* 0xffffff28006c7947 */ /* 0x000fea000383ffff */
.L_x_10637:
[----:B---3--:R-:W-:-:S04]  /*f410*/  IMAD.U32 R152, RZ, RZ, UR4 ;  /* 0x00000004ff987e24 */ /* 0x008fc8000f8e00ff */
[----:B------:R3:W4:Y:S03]  /*f420*/  SYNCS.PHASECHK.TRANS64.TRYWAIT P2, [R152+URZ+0x32430], R209 ;  /* 0x032430d1980075a7 */ /* 0x000726000804017f */
[----:B----4-:R-:W-:Y:S05]  /*f430*/  @!P2 NANOSLEEP.SYNCS 0x989680 ;  /* 0x009896800000a95d */ /* 0x010fea0003900000 */
[----:B------:R-:W4:Y:S02]  /*f440*/  @!P2 SYNCS.PHASECHK.TRANS64 P2, [R152+URZ+0x32430], R209 ;  /* 0x032430d19800a5a7 */ /* 0x000f24000804007f */
[----:B----4-:R-:W-:Y:S05]  /*f450*/  @!P2 BRA `(.L_x_10637) ;  /* 0xfffffffc00eca947 */ /* 0x010fea000383ffff */
[----:B------:R-:W-:Y:S05]  /*f460*/  BRA `(.L_x_10636) ;  /* 0xffffff5000707947 */ /* 0x000fea000383ffff */
.L_x_10641:
[----:B---3--:R-:W-:-:S04]  /*f470*/  MOV R210, UR4 ;  /* 0x0000000400d27c02 */ /* 0x008fc80008000f00 */
[----:B------:R3:W4:Y:S03]  /*f480*/  SYNCS.PHASECHK.TRANS64.TRYWAIT P2, [R210+URZ+0x32450], R209 ;  /* 0x032450d1d20075a7 */ /* 0x000726000804017f */
[----:B----4-:R-:W-:Y:S05]  /*f490*/  @!P2 NANOSLEEP.SYNCS 0x989680 ;  /* 0x009896800000a95d */ /* 0x010fea0003900000 */
[----:B------:R-:W4:Y:S02]  /*f4a0*/  @!P2 SYNCS.PHASECHK.TRANS64 P2, [R210+URZ+0x32450], R209 ;  /* 0x032450d1d200a5a7 */ /* 0x000f24000804007f */
[----:B----4-:R-:W-:Y:S05]  /*f4b0*/  @!P2 BRA `(.L_x_10641) ;  /* 0xfffffffc00eca947 */ /* 0x010fea000383ffff */
[----:B------:R-:W-:Y:S05]  /*f4c0*/  BRA `(.L_x_10640) ;  /* 0xffffff5000ec7947 */ /* 0x000fea000383ffff */
.L_x_10647:
[----:B----4-:R-:W-:-:S04]  /*f4d0*/  IMAD.U32 R153, RZ, RZ, UR4 ;  /* 0x00000004ff997e24 */ /* 0x010fc8000f8e00ff */
[----:B------:R4:W1:Y:S03]  /*f4e0*/  SYNCS.PHASECHK.TRANS64.TRYWAIT P2, [R153+URZ+0x32430], R208 ;  /* 0x032430d0990075a7 */ /* 0x000866000804017f */
[----:B-1----:R-:W-:Y:S05]  /*f4f0*/  @!P2 NANOSLEEP.SYNCS 0x989680 ;  /* 0x009896800000a95d */ /* 0x002fea0003900000 */
[----:B------:R-:W1:Y:S02]  /*f500*/  @!P2 SYNCS.PHASECHK.TRANS64 P2, [R153+URZ+0x32430], R208 ;  /* 0x032430d09900a5a7 */ /* 0x000e64000804007f */
[----:B-1----:R-:W-:Y:S05]  /*f510*/  @!P2 BRA `(.L_x_10647) ;  /* 0xfffffffc00eca947 */ /* 0x002fea000383ffff */
[----:B------:R-:W-:Y:S05]  /*f520*/  BRA `(.L_x_10646) ;  /* 0xffffff8000607947 */ /* 0x000fea000383ffff */
.L_x_10651:
[----:B--2---:R-:W-:-:S04]  /*f530*/  IMAD.U32 R209, RZ, RZ, UR4 ;  /* 0x00000004ffd17e24 */ /* 0x004fc8000f8e00ff */
[----:B------:R2:W4:Y:S03]  /*f540*/  SYNCS.PHASECHK.TRANS64.TRYWAIT P2, [R209+URZ+0x32450], R208 ;  /* 0x032450d0d10075a7 */ /* 0x000526000804017f */
[----:B----4-:R-:W-:Y:S05]  /*f550*/  @!P2 NANOSLEEP.SYNCS 0x989680 ;  /* 0x009896800000a95d */ /* 0x010fea0003900000 */
[----:B------:R-:W4:Y:S02]  /*f560*/  @!P2 SYNCS.PHASECHK.TRANS64 P2, [R209+URZ+0x32450], R208 ;  /* 0x032450d0d100a5a7 */ /* 0x000f24000804007f */
[----:B----4-:R-:W-:Y:S05]  /*f570*/  @!P2 BRA `(.L_x_10651) ;  /* 0xfffffffc00eca947 */ /* 0x010fea000383ffff */
[----:B------:R-:W-:Y:S05]  /*f580*/  BRA `(.L_x_10650) ;  /* 0xffffff8000dc7947 */ /* 0x000fea000383ffff */
.L_x_10676:
[----:B------:R-:W1:Y:S01]  /*f590*/  S2R R7, SR_TID.X ;  /* 0x0000000000077919 */ /* 0x000e620000002100 */
[----:B------:R-:W-:Y:S01]  /*f5a0*/  IMAD.MOV.U32 R12, RZ, RZ, RZ ;  /* 0x000000ffff0c7224 */ /* 0x000fe200078e00ff */
[----:B------:R-:W-:Y:S01]  /*f5b0*/  MOV R15, 0xffffffff ;  /* 0xffffffff000f7802 */ /* 0x000fe20000000f00 */
[----:B------:R-:W-:Y:S01]  /*f5c0*/  IMAD.MOV.U32 R11, RZ, RZ, 0x1f ;  /* 0x0000001fff0b7424 */ /* 0x000fe200078e00ff */
[----:B-1----:R-:W-:-:S04]  /*f5d0*/  SHF.R.U32.HI R7, RZ, 0x5, R7 ;  /* 0x00000005ff077819 */ /* 0x002fc80000011607 */
[----:B------:R-:W-:-:S04]  /*f5e0*/  LOP3.LUT R7, R7, 0x3, RZ, 0xc0, !PT ;  /* 0x0000000307077812 */ /* 0x000fc800078ec0ff */
[----:B------:R-:W-:-:S07]  /*f5f0*/  MOV R13, R7 ;  /* 0x00000007000d7202 */ /* 0x000fce0000000f00 */
[----:B------:R-:W-:Y:S05]  /*f600*/  WARPSYNC.COLLECTIVE R15, `(.L_x_10729) ;  /* 0x000000000f087348 */ /* 0x000fea0003c00000 */
[----:B------:R1:W2:Y:S02]  /*f610*/  SHFL.IDX P6, R14, R13, R12, R11 ;  /* 0x0000000c0d0e7389 */ /* 0x0002a400000c000b */
[----:B-12---:R-:W-:Y:S01]  /*f620*/  ENDCOLLECTIVE ;  /* 0x000000000000791b */ /* 0x006fe20003800000 */
.L_x_10729:
[----:B------:R-:W-:Y:S05]  /*f630*/  BRA `(.L_x_10730) ;  /* 0xffffffd800407947 */ /* 0x000fea000383ffff */
.L_x_10677:
[----:B------:R-:W-:Y:S01]  /*f640*/  BSSY B0, `(.L_x_10731) ;  /* 0x0000006000007945 */ /* 0x000fe20003800000 */
[----:B------:R-:W-:-:S07]  /*f650*/  IMAD.MOV.U32 R15, RZ, RZ, -0x1 ;  /* 0xffffffffff0f7424 */ /* 0x000fce00078e00ff */
[----:B------:R-:W-:Y:S05]  /*f660*/  WARPSYNC.COLLECTIVE R15, `(.L_x_10732) ;  /* 0x000000000f0c7348 */ /* 0x000fea0003c00000 */
[----:B------:R-:W-:Y:S02]  /*f670*/  ELECT P6, UR62, PT ;  /* 0x00000000003e782f */ /* 0x000fe400038c0000 */
[----:B------:R-:W-:Y:S01]  /*f680*/  MOV R14, UR62 ;  /* 0x0000003e000e7c02 */ /* 0x000fe20008000f00 */
[----:B------:R-:W-:Y:S10]  /*f690*/  ENDCOLLECTIVE ;  /* 0x000000000000791b */ /* 0x000ff40003800000 */
.L_x_10732:
[----:B------:R-:W-:Y:S05]  /*f6a0*/  BSYNC B0 ;  /* 0x0000000000007941 */ /* 0x000fea0003800000 */
.L_x_10731:
[----:B------:R-:W-:Y:S05]  /*f6b0*/  BRA `(.L_x_10733) ;  /* 0xffffffd800307947 */ /* 0x000fea000383ffff */
.L_x_10680:
[----:B-1----:R1:W2:Y:S02]  /*f6c0*/  SYNCS.PHASECHK.TRANS64.TRYWAIT P2, [R10+URZ+0x32440], R5 ;  /* 0x032440050a0075a7 */ /* 0x0022a4000804017f */
[----:B--2---:R-:W-:Y:S05]  /*f6d0*/  @!P2 NANOSLEEP.SYNCS 0x989680 ;  /* 0x009896800000a95d */ /* 0x004fea0003900000 */
[----:B------:R-:W2:Y:S02]  /*f6e0*/  @!P2 SYNCS.PHASECHK.TRANS64 P2, [R10+URZ+0x32440], R5 ;  /* 0x032440050a00a5a7 */ /* 0x000ea4000804007f */
[----:B--2---:R-:W-:Y:S05]  /*f6f0*/  @!P2 BRA `(.L_x_10680) ;  /* 0xfffffffc00f0a947 */ /* 0x004fea000383ffff */
[----:B------:R-:W-:Y:S05]  /*f700*/  BRA `(.L_x_10734) ;  /* 0xffffffd8007c7947 */ /* 0x000fea000383ffff */
.L_x_10684:
[----:B--2---:R2:W3:Y:S02]  /*f710*/  SYNCS.PHASECHK.TRANS64.TRYWAIT P2, [R18+URZ+0x32420], R5 ;  /* 0x03242005120075a7 */ /* 0x0044e4000804017f */
[----:B---3--:R-:W-:Y:S05]  /*f720*/  @!P2 NANOSLEEP.SYNCS 0x989680 ;  /* 0x009896800000a95d */ /* 0x008fea0003900000 */
[----:B------:R-:W3:Y:S02]  /*f730*/  @!P2 SYNCS.PHASECHK.TRANS64 P2, [R18+URZ+0x32420], R5 ;  /* 0x032420051200a5a7 */ /* 0x000ee4000804007f */
[----:B---3--:R-:W-:Y:S05]  /*f740*/  @!P2 BRA `(.L_x_10684) ;  /* 0xfffffffc00f0a947 */ /* 0x008fea000383ffff */
[----:B------:R-:W-:Y:S05]  /*f750*/  BRA `(.L_x_10735) ;  /* 0xffffffdc00c07947 */ /* 0x000fea000383ffff */
.L_x_10687:
[----:B-1----:R1:W2:Y:S02]  /*f760*/  SYNCS.PHASECHK.TRANS64.TRYWAIT P2, [R10+URZ+0x32460], R5 ;  /* 0x032460050a0075a7 */ /* 0x0022a4000804017f */
[----:B--2---:R-:W-:Y:S05]  /*f770*/  @!P2 NANOSLEEP.SYNCS 0x989680 ;  /* 0x009896800000a95d */ /* 0x004fea0003900000 */
[----:B------:R-:W2:Y:S02]  /*f780*/  @!P2 SYNCS.PHASECHK.TRANS64 P2, [R10+URZ+0x32460], R5 ;  /* 0x032460050a00a5a7 */ /* 0x000ea4000804007f */
[----:B--2---:R-:W-:Y:S05]  /*f790*/  @!P2 BRA `(.L_x_10687) ;  /* 0xfffffffc00f0a947 */ /* 0x004fea000383ffff */
[----:B------:R-:W-:Y:S05]  /*f7a0*/  BRA `(.L_x_10736) ;  /* 0xffffffdc00d47947 */ /* 0x000fea000383ffff */
.L_x_10694:
[----:B-1----:R1:W2:Y:S02]  /*f7b0*/  SYNCS.PHASECHK.TRANS64.TRYWAIT P3, [R2+URZ+0x32440], R3 ;  /* 0x03244003020075a7 */ /* 0x0022a4000806017f */
[----:B--2---:R-:W-:Y:S05]  /*f7c0*/  @!P3 NANOSLEEP.SYNCS 0x989680 ;  /* 0x009896800000b95d */ /* 0x004fea0003900000 */
[----:B------:R-:W2:Y:S02]  /*f7d0*/  @!P3 SYNCS.PHASECHK.TRANS64 P3, [R2+URZ+0x32440], R3 ;  /* 0x032440030200b5a7 */ /* 0x000ea4000806007f */
[----:B--2---:R-:W-:Y:S05]  /*f7e0*/  @!P3 BRA `(.L_x_10694) ;  /* 0xfffffffc00f0b947 */ /* 0x004fea000383ffff */
[----:B------:R-:W-:Y:S05]  /*f7f0*/  BRA `(.L_x_10737) ;  /* 0xffffffe400007947 */ /* 0x000fea000383ffff */
.L_x_10696:
[----:B--2---:R2:W3:Y:S02]  /*f800*/  SYNCS.PHASECHK.TRANS64.TRYWAIT P3, [R2+URZ+0x32460], R3 ;  /* 0x03246003020075a7 */ /* 0x0044e4000806017f */
[----:B---3--:R-:W-:Y:S05]  /*f810*/  @!P3 NANOSLEEP.SYNCS 0x989680 ;  /* 0x009896800000b95d */ /* 0x008fea0003900000 */
[----:B------:R-:W3:Y:S02]  /*f820*/  @!P3 SYNCS.PHASECHK.TRANS64 P3, [R2+URZ+0x32460], R3 ;  /* 0x032460030200b5a7 */ /* 0x000ee4000806007f */
[----:B---3--:R-:W-:Y:S05]  /*f830*/  @!P3 BRA `(.L_x_10696) ;  /* 0xfffffffc00f0b947 */ /* 0x008fea000383ffff */
[----:B------:R-:W-:Y:S05]  /*f840*/  BRA `(.L_x_10738) ;  /* 0xffffffe400507947 */ /* 0x000fea000383ffff */
.L_x_10702:
[----:B-1----:R1:W2:Y:S02]  /*f850*/  SYNCS.PHASECHK.TRANS64.TRYWAIT P3, [R3+URZ+0x32440], R2 ;  /* 0x03244002030075a7 */ /* 0x0022a4000806017f */
[----:B--2---:R-:W-:Y:S05]  /*f860*/  @!P3 NANOSLEEP.SYNCS 0x989680 ;  /* 0x009896800000b95d */ /* 0x004fea0003900000 */
[----:B------:R-:W2:Y:S02]  /*f870*/  @!P3 SYNCS.PHASECHK.TRANS64 P3, [R3+URZ+0x32440], R2 ;  /* 0x032440020300b5a7 */ /* 0x000ea4000806007f */
[----:B--2---:R-:W-:Y:S05]  /*f880*/  @!P3 BRA `(.L_x_10702) ;  /* 0xfffffffc00f0b947 */ /* 0x004fea000383ffff */
[----:B------:R-:W-:Y:S05]  /*f890*/  BRA `(.L_x_10739) ;  /* 0xffffffe800707947 */ /* 0x000fea000383ffff */
.L_x_10704:
[----:B--2---:R2:W3:Y:S02]  /*f8a0*/  SYNCS.PHASECHK.TRANS64.TRYWAIT P3, [R3+URZ+0x32460], R2 ;  /* 0x03246002030075a7 */ /* 0x0044e4000806017f */
[----:B---3--:R-:W-:Y:S05]  /*f8b0*/  @!P3 NANOSLEEP.SYNCS 0x989680 ;  /* 0x009896800000b95d */ /* 0x008fea0003900000 */
[----:B------:R-:W3:Y:S02]  /*f8c0*/  @!P3 SYNCS.PHASECHK.TRANS64 P3, [R3+URZ+0x32460], R2 ;  /* 0x032460020300b5a7 */ /* 0x000ee4000806007f */
[----:B---3--:R-:W-:Y:S05]  /*f8d0*/  @!P3 BRA `(.L_x_10704) ;  /* 0xfffffffc00f0b947 */ /* 0x008fea000383ffff */
[----:B------:R-:W-:Y:S05]  /*f8e0*/  BRA `(.L_x_10740) ;  /* 0xffffffe800c07947 */ /* 0x000fea000383ffff */
.L_x_10709:
[----:B-1----:R1:W2:Y:S02]  /*f8f0*/  SYNCS.PHASECHK.TRANS64.TRYWAIT P3, [R2+URZ+0x32440], R3 ;  /* 0x03244003020075a7 */ /* 0x0022a4000806017f */
[----:B--2---:R-:W-:Y:S05]  /*f900*/  @!P3 NANOSLEEP.SYNCS 0x989680 ;  /* 0x009896800000b95d */ /* 0x004fea0003900000 */
[----:B------:R-:W2:Y:S02]  /*f910*/  @!P3 SYNCS.PHASECHK.TRANS64 P3, [R2+URZ+0x32440], R3 ;  /* 0x032440030200b5a7 */ /* 0x000ea4000806007f */
[----:B--2---:R-:W-:Y:S05]  /*f920*/  @!P3 BRA `(.L_x_10709) ;  /* 0xfffffffc00f0b947 */ /* 0x004fea000383ffff */
[----:B------:R-:W-:Y:S05]  /*f930*/  BRA `(.L_x_10741) ;  /* 0xffffffec00cc7947 */ /* 0x000fea000383ffff */
.L_x_10711:
[----:B--2---:R2:W3:Y:S02]  /*f940*/  SYNCS.PHASECHK.TRANS64.TRYWAIT P3, [R2+URZ+0x32460], R3 ;  /* 0x03246003020075a7 */ /* 0x0044e4000806017f */
[----:B---3--:R-:W-:Y:S05]  /*f950*/  @!P3 NANOSLEEP.SYNCS 0x989680 ;  /* 0x009896800000b95d */ /* 0x008fea0003900000 */
[----:B------:R-:W3:Y:S02]  /*f960*/  @!P3 SYNCS.PHASECHK.TRANS64 P3, [R2+URZ+0x32460], R3 ;  /* 0x032460030200b5a7 */ /* 0x000ee4000806007f */
[----:B---3--:R-:W-:Y:S05]  /*f970*/  @!P3 BRA `(.L_x_10711) ;  /* 0xfffffffc00f0b947 */ /* 0x008fea000383ffff */
[----:B------:R-:W-:Y:S05]  /*f980*/  BRA `(.L_x_10742) ;  /* 0xfffffff0001c7947 */ /* 0x000fea000383ffff */
.L_x_10716:
[----:B------:R-:W-:Y:S01]  /*f990*/  BSSY B0, `(.L_x_10743) ;  /* 0x0000007000007945 */ /* 0x000fe20003800000 */
[----:B------:R-:W-:Y:S01]  /*f9a0*/  IMAD.MOV.U32 R12, RZ, RZ, RZ ;  /* 0x000000ffff0c7224 */ /* 0x000fe200078e00ff */
[----:B------:R-:W-:Y:S01]  /*f9b0*/  MOV R11, 0x1f ;  /* 0x0000001f000b7802 */ /* 0x000fe20000000f00 */
[----:B------:R-:W-:-:S07]  /*f9c0*/  IMAD.MOV.U32 R15, RZ, RZ, -0x1 ;  /* 0xffffffffff0f7424 */ /* 0x000fce00078e00ff */
[----:B-123--:R-:W-:Y:S05]  /*f9d0*/  WARPSYNC.COLLECTIVE R15, `(.L_x_10744) ;  /* 0x000000000f087348 */ /* 0x00efea0003c00000 */
[----:B------:R4:W1:Y:S02]  /*f9e0*/  SHFL.IDX P6, R14, R13, R12, R11 ;  /* 0x0000000c0d0e7389 */ /* 0x00086400000c000b */
[----:B-1234-:R-:W-:Y:S01]  /*f9f0*/  ENDCOLLECTIVE ;  /* 0x000000000000791b */ /* 0x01efe20003800000 */
.L_x_10744:
[----:B------:R-:W-:Y:S05]  /*fa00*/  BSYNC B0 ;  /* 0x0000000000007941 */ /* 0x000fea0003800000 */
.L_x_10743:
[----:B------:R-:W-:Y:S05]  /*fa10*/  BRA `(.L_x_10745) ;  /* 0xfffffff400107947 */ /* 0x000fea000383ffff */
.L_x_10718:
[----:B-1----:R1:W2:Y:S02]  /*fa20*/  SYNCS.PHASECHK.TRANS64.TRYWAIT P0, [R7+URZ+0x32420], R0 ;  /* 0x03242000070075a7 */ /* 0x0022a4000800017f */
[----:B--2---:R-:W-:Y:S05]  /*fa30*/  @!P0 NANOSLEEP.SYNCS 0x989680 ;  /* 0x009896800000895d */ /* 0x004fea0003900000 */
[----:B------:R-:W2:Y:S02]  /*fa40*/  @!P0 SYNCS.PHASECHK.TRANS64 P0, [R7+URZ+0x32420], R0 ;  /* 0x03242000070085a7 */ /* 0x000ea4000800007f */
[----:B--2---:R-:W-:Y:S05]  /*fa50*/  @!P0 BRA `(.L_x_10718) ;  /* 0xfffffffc00f08947 */ /* 0x004fea000383ffff */
[----:B------:R-:W-:Y:S05]  /*fa60*/  BRA `(.L_x_10746) ;  /* 0xfffffff400647947 */ /* 0x000fea000383ffff */
.L_x_10722:
[----:B-1----:R1:W2:Y:S02]  /*fa70*/  SYNCS.PHASECHK.TRANS64.TRYWAIT P0, [R5+URZ], R4 ;  /* 0x00000004050075a7 */ /* 0x0022a4000800017f */
[----:B--2---:R-:W-:Y:S05]  /*fa80*/  @!P0 NANOSLEEP.SYNCS 0x989680 ;  /* 0x009896800000895d */ /* 0x004fea0003900000 */
[----:B------:R-:W2:Y:S02]  /*fa90*/  @!P0 SYNCS.PHASECHK.TRANS64 P0, [R5+URZ], R4 ;  /* 0x00000004050085a7 */ /* 0x000ea4000800007f */
[----:B--2---:R-:W-:Y:S05]  /*faa0*/  @!P0 BRA `(.L_x_10722) ;  /* 0xfffffffc00f08947 */ /* 0x004fea000383ffff */
[----:B------:R-:W-:Y:S05]  /*fab0*/  BRA `(.L_x_10747) ;  /* 0xfffffff400b87947 */ /* 0x000fea000383ffff */
.L_x_10723:
[----:B--2---:R2:W1:Y:S02]  /*fac0*/  SYNCS.PHASECHK.TRANS64.TRYWAIT P0, [R3+URZ], R0 ;  /* 0x00000000030075a7 */ /* 0x004464000800017f */
[----:B-1----:R-:W-:Y:S05]  /*fad0*/  @!P0 NANOSLEEP.SYNCS 0x989680 ;  /* 0x009896800000895d */ /* 0x002fea0003900000 */
[----:B------:R-:W1:Y:S02]  /*fae0*/  @!P0 SYNCS.PHASECHK.TRANS64 P0, [R3+URZ], R0 ;  /* 0x00000000030085a7 */ /* 0x000e64000800007f */
[----:B-1----:R-:W-:Y:S05]  /*faf0*/  @!P0 BRA `(.L_x_10723) ;  /* 0xfffffffc00f08947 */ /* 0x002fea000383ffff */
[----:B------:R-:W-:Y:S05]  /*fb00*/  BRA `(.L_x_10748) ;  /* 0xfffffff400ac7947 */ /* 0x000fea000383ffff */
.L_x_10725:
[----:B-1----:R1:W2:Y:S02]  /*fb10*/  SYNCS.PHASECHK.TRANS64.TRYWAIT P0, [R5+URZ], R4 ;  /* 0x00000004050075a7 */ /* 0x0022a4000800017f */
[----:B--2---:R-:W-:Y:S05]  /*fb20*/  @!P0 NANOSLEEP.SYNCS 0x989680 ;  /* 0x009896800000895d */ /* 0x004fea0003900000 */
[----:B------:R-:W2:Y:S02]  /*fb30*/  @!P0 SYNCS.PHASECHK.TRANS64 P0, [R5+URZ], R4 ;  /* 0x00000004050085a7 */ /* 0x000ea4000800007f */
[----:B--2---:R-:W-:Y:S05]  /*fb40*/  @!P0 BRA `(.L_x_10725) ;  /* 0xfffffffc00f08947 */ /* 0x004fea000383ffff */
[----:B------:R-:W-:Y:S05]  /*fb50*/  BRA `(.L_x_10749) ;  /* 0xfffffff400b07947 */ /* 0x000fea000383ffff */
.L_x_10750:
        /* <DEDUP_REMOVED lines=10> */
.L_x_11975:


//--------------------- .text._ZN7cutlass13device_kernelIN5flash11enable_sm90INS1_16FlashAttnFwdSm90INS1_25CollectiveMainloopFwdSm90ILi2EN4cute5tupleIJNS5_1CILi1EEES8_S8_EEENS6_IJNS7_ILi128EEENS7_ILi96EEENS7_ILi64EEEEEELi256ENS_10bfloat16_tEfNS_4arch4Sm90ELb1ELb0ELb1ELb1ELb0ELb0ELb0ELb1ELb0ELb0ELb0ELb0EEENS1_21CollectiveEpilogueFwdINS6_IJSA_NS7_ILi256EEESB_EEES9_SE_SG_Li256ELb1ELb0ELb0ELb0EEENS1_36VarlenDynamicPersistentTileSchedulerILi128ELi96ELi256ELi32ELb0ELb0ELb1ELb1ELb1ELb1EEEEEEEEEvNT_6ParamsE --------------------------
	.section	.text._ZN7cutlass13device_kernelIN5flash11enable_sm90INS1_16FlashAttnFwdSm90INS1_25CollectiveMainloopFwdSm90ILi2EN4cute5tupleIJNS5_1CILi1EEES8_S8_EEENS6_IJNS7_ILi128EEENS7_ILi96EEENS7_ILi64EEEEEELi256ENS_10bfloat16_tEfNS_4arch4Sm90ELb1ELb0ELb1ELb1ELb0ELb0ELb0ELb1ELb0ELb0ELb0ELb0EEENS1_21CollectiveEpilogueFwdINS6_IJSA_NS7_ILi256EEESB_EEES9_SE_SG_Li256ELb1ELb0ELb0ELb0EEENS1_36VarlenDynamicPersistentTileSchedulerILi128ELi96ELi256ELi32ELb0ELb0ELb1ELb1ELb1ELb1EEEEEEEEEvNT_6ParamsE,"ax",@progbits
	.align	128
.text._ZN7cutlass13device_kernelIN5flash11enable_sm90INS1_16FlashAttnFwdSm90INS1_25CollectiveMainloopFwdSm90ILi2EN4cute5tupleIJNS5_1CILi1EEES8_S8_EEENS6_IJNS7_ILi128EEENS7_ILi96EEENS7_ILi64EEEEEELi256ENS_10bfloat16_tEfNS_4arch4Sm90ELb1ELb0ELb1ELb1ELb0ELb0ELb0ELb1ELb0ELb0ELb0ELb0EEENS1_21CollectiveEpilogueFwdINS6_IJSA_NS7_ILi256EEESB_EEES9_SE_SG_Li256ELb1ELb0ELb0ELb0EEENS1_36VarlenDynamicPersistentTileSchedulerILi128ELi96ELi256ELi32ELb0ELb0ELb1ELb1ELb1ELb1EEEEEEEEEvNT_6ParamsE:
        .type           _ZN7cutlass13device_kernelIN5flash11enable_sm90INS1_16FlashAttnFwdSm90INS1_25CollectiveMainloopFwdSm90ILi2EN4cute5tupleIJNS5_1CILi1EEES8_S8_EEENS6_IJNS7_ILi128EEENS7_ILi96EEENS7_ILi64EEEEEELi256ENS_10bfloat16_tEfNS_4arch4Sm90ELb1ELb0ELb1ELb1ELb0ELb0ELb0ELb1ELb0ELb0ELb0ELb0EEENS1_21CollectiveEpilogueFwdINS6_IJSA_NS7_ILi256EEESB_EEES9_SE_SG_Li256ELb1ELb0ELb0ELb0EEENS1_36VarlenDynamicPersistentTileSchedulerILi128ELi96ELi256ELi32ELb0ELb0ELb1ELb1ELb1ELb1EEEEEEEEEvNT_6ParamsE,@function
        .size           _ZN7cutlass13device_kernelIN5flash11enable_sm90INS1_16FlashAttnFwdSm90INS1_25CollectiveMainloopFwdSm90ILi2EN4cute5tupleIJNS5_1CILi1EEES8_S8_EEENS6_IJNS7_ILi128EEENS7_ILi96EEENS7_ILi64EEEEEELi256ENS_10bfloat16_tEfNS_4arch4Sm90ELb1ELb0ELb1ELb1ELb0ELb0ELb0ELb1ELb0ELb0ELb0ELb0EEENS1_21CollectiveEpilogueFwdINS6_IJSA_NS7_ILi256EEESB_EEES9_SE_SG_Li256ELb1ELb0ELb0ELb0EEENS1_36VarlenDynamicPersistentTileSchedulerILi128ELi96ELi256ELi32ELb0ELb0ELb1ELb1ELb1ELb1EEEEEEEEEvNT_6ParamsE,(.L_x_11976 - _ZN7cutlass13device_kernelIN5flash11enable_sm90INS1_16FlashAttnFwdSm90INS1_25CollectiveMainloopFwdSm90ILi2EN4cute5tupleIJNS5_1CILi1EEES8_S8_EEENS6_IJNS7_ILi128EEENS7_ILi96EEENS7_ILi64EEEEEELi256ENS_10bfloat16_tEfNS_4arch4Sm90ELb1ELb0ELb1ELb1ELb0ELb0ELb0ELb1ELb0ELb0ELb0ELb0EEENS1_21CollectiveEpilogueFwdINS6_IJSA_NS7_ILi256EEESB_EEES9_SE_SG_Li256ELb1ELb0ELb0ELb0EEENS1_36VarlenDynamicPersistentTileSchedulerILi128ELi96ELi256ELi32ELb0ELb0ELb1ELb1ELb1ELb1EEEEEEEEEvNT_6ParamsE)
        .other          _ZN7cutlass13device_kernelIN5flash11enable_sm90INS1_16FlashAttnFwdSm90INS1_25CollectiveMainloopFwdSm90ILi2EN4cute5tupleIJNS5_1CILi1EEES8_S8_EEENS6_IJNS7_ILi128EEENS7_ILi96EEENS7_ILi64EEEEEELi256ENS_10bfloat16_tEfNS_4arch4Sm90ELb1ELb0ELb1ELb1ELb0ELb0ELb0ELb1ELb0ELb0ELb0ELb0EEENS1_21CollectiveEpilogueFwdINS6_IJSA_NS7_ILi256EEESB_EEES9_SE_SG_Li256ELb1ELb0ELb0ELb0EEENS1_36VarlenDynamicPersistentTileSchedulerILi128ELi96ELi256ELi32ELb0ELb0ELb1ELb1ELb1ELb1EEEEEEEEEvNT_6ParamsE,@"STO_CUDA_ENTRY STV_DEFAULT"
_ZN7cutlass13device_kernelIN5flash11enable_sm90INS1_16FlashAttnFwdSm90INS1_25CollectiveMainloopFwdSm90ILi2EN4cute5tupleIJNS5_1CILi1EEES8_S8_EEENS6_IJNS7_ILi128EEENS7_ILi96EEENS7_ILi64EEEEEELi256ENS_10bfloat16_tEfNS_4arch4Sm90ELb1ELb0ELb1ELb1ELb0ELb0ELb0ELb1ELb0ELb0ELb0ELb0EEENS1_21CollectiveEpilogueFwdINS6_IJSA_NS7_ILi256EEESB_EEES9_SE_SG_Li256ELb1ELb0ELb0ELb0EEENS1_36VarlenDynamicPersistentTileSchedulerILi128ELi96ELi256ELi32ELb0ELb0ELb1ELb1ELb1ELb1EEEEEEEEEvNT_6ParamsE:
        /* <DEDUP_REMOVED lines=21> */
.L_x_10752:
[----:B------:R-:W-:Y:S05]  /*0150*/  BSYNC B0 ;  /* 0x0000000000007941 */ /* 0x000fea0003800000 */
.L_x_10751:
        /* <DEDUP_REMOVED lines=41> */
.L_x_10753:
        /* <DEDUP_REMOVED lines=22> */
.L_x_10754:
        /* <DEDUP_REMOVED lines=18> */
.L_x_10755:
        /* <DEDUP_REMOVED lines=22> */
.L_x_10756:
        /* <DEDUP_REMOVED lines=22> */
.L_x_10757:
[----:B------:R-:W-:Y:S01]  /*0930*/  PLOP3.LUT P0, PT, PT, PT, UP0, 0x80, 0x0 ;  /* 0x000000000000781c */ /* 0x000fe20003f0f008 */
[----:B------:R-:W-:Y:S01]  /*0940*/  UMOV UR36, 0x1 ;  /* 0x0000000100247882 */ /* 0x000fe20000000000 */
[----:B------:R-:W-:Y:S01]  /*0950*/  NOP ;  /* 0x0000000000007918 */ /* 0x000fe20000000000 */
[----:B------:R-:W-:Y:S01]  /*0960*/  USEL UR36, UR36, 0x2, !UP0 ;  /* 0x0000000224247887 */ /* 0x000fe2000c000000 */
[----:B------:R-:W-:Y:S01]  /*0970*/  ULDC.64 UR38, c[0x0][0x208] ;  /* 0x0000820000267ab9 */ /* 0x000fe20000000a00 */
[----:B012-4-:R-:W-:Y:S08]  /*0980*/  BAR.SYNC.DEFER_BLOCKING 0x0 ;  /* 0x0000000000007b1d */ /* 0x017ff00000010000 */
[----:B------:R-:W-:Y:S05]  /*0990*/  @!P0 BRA `(.L_x_10758) ;  /* 0x000000b400648947 */ /* 0x000fea0003800000 */
.L_x_10759:
        /* <DEDUP_REMOVED lines=42> */
[----:B------:R-:W-:Y:S02]  /*0c40*/  LOP3.LUT R18, R6, 0x7ffffffc, RZ, 0xc0, !PT ;  /* 0x7ffffffc06127812 */ /* 0x000fe400078ec0ff */
[----:B------:R-:W-:Y:S02]  /*0c50*/  LOP3.LUT R8, R0, 0xfffffff8, RZ, 0xc0, !PT ;  /* 0xfffffff800087812 */ /* 0x000fe400078ec0ff */
[-C--:B------:R-:W-:Y:S01]  /*0c60*/  LEA.HI R0, R3, R202.reuse, RZ, 0x4 ;  /* 0x000000ca03007211 */ /* 0x080fe200078f20ff */
[----:B------:R-:W-:Y:S01]  /*0c70*/  IMAD.IADD R18, R23, 0x1, -R18 ;  /* 0x0000000117127824 */ /* 0x000fe200078e0a12 */
[----:B------:R-:W-:Y:S01]  /*0c80*/  LEA.HI R3, R3, R202, RZ, 0x3 ;  /* 0x000000ca03037211 */ /* 0x000fe200078f18ff */
[----:B------:R-:W-:Y:S01]  /*0c90*/  IMAD.IADD R11, R7, 0x1, -R8 ;  /* 0x00000001070b7824 */ /* 0x000fe200078e0a08 */
[----:B------:R-:W-:-:S02]  /*0ca0*/  SHF.R.S32.HI R9, RZ, 0x4, R0 ;  /* 0x00000004ff097819 */ /* 0x000fc40000011400 */
[----:B------:R-:W-:Y:S01]  /*0cb0*/  LOP3.LUT R7, R0, 0x3fffff0, RZ, 0xc0, !PT ;  /* 0x03fffff000077812 */ /* 0x000fe200078ec0ff */
[----:B------:R-:W-:Y:S01]  /*0cc0*/  IMAD R4, R4, 0x10, R11 ;  /* 0x0000001004047824 */ /* 0x000fe200078e020b */
[----:B------:R-:W-:Y:S02]  /*0cd0*/  LEA.HI R0, R0, R9, RZ, 0x1 ;  /* 0x0000000900007211 */ /* 0x000fe400078f08ff */
[----:B------:R-:W-:Y:S01]  /*0ce0*/  LOP3.LUT R5, R3, 0x1ffffff8, RZ, 0xc0, !PT ;  /* 0x1ffffff803057812 */ /* 0x000fe200078ec0ff */
[----:B------:R-:W-:Y:S01]  /*0cf0*/  IMAD.IADD R7, R202, 0x1, -R7 ;  /* 0x00000001ca077824 */ /* 0x000fe200078e0a07 */
[----:B------:R-:W-:Y:S01]  /*0d00*/  LOP3.LUT R0, R0, 0x1ffffffe, RZ, 0xc0, !PT ;  /* 0x1ffffffe00007812 */ /* 0x000fe200078ec0ff */
[----:B------:R-:W-:Y:S01]  /*0d10*/  IMAD R19, R19, 0x40, R4 ;  /* 0x0000004013137824 */ /* 0x000fe200078e0204 */
[----:B------:R-:W-:Y:S02]  /*0d20*/  SHF.R.S32.HI R16, RZ, 0x3, R3 ;  /* 0x00000003ff107819 */ /* 0x000fe40000011403 */
[----:B------:R-:W-:Y:S01]  /*0d30*/  LEA R7, R7, R2, 0x6 ;  /* 0x0000000207077211 */ /* 0x000fe200078e30ff */
[----:B------:R-:W-:-:S02]  /*0d40*/  IMAD.IADD R2, R202, 0x1, -R5 ;  /* 0x00000001ca027824 */ /* 0x000fc400078e0a05 */
[----:B------:R-:W-:-:S03]  /*0d50*/  IMAD.IADD R0, R9, 0x1, -R0 ;  /* 0x0000000109007824 */ /* 0x000fc600078e0a00 */
[----:B------:R-:W-:Y:S01]  /*0d60*/  SHF.L.U32 R2, R2, 0x3, RZ ;  /* 0x0000000302027819 */ /* 0x000fe200000006ff */
[----:B------:R-:W-:-:S07]  /*0d70*/  IMAD R201, R0, 0x8, R7 ;  /* 0x0000000800c97824 */ /* 0x000fce00078e0207 */
.L_x_10813:
[----:B0--3-5:R-:W0:Y:S01]  /*0d80*/  LDC.64 R4, c[0x0][0xc60] ;  /* 0x00031800ff047b82 */ /* 0x029e220000000a00 */
        /* <DEDUP_REMOVED lines=18> */
[----:B------:R-:W-:Y:S01]  /*0eb0*/  IMAD.U32 R5, RZ, RZ, UR7 ;  /* 0x00000007ff057e24 */ /* 0x000fe2000f8e00ff */
[----:B------:R-:W-:Y:S01]  /*0ec0*/  ULDC.64 UR6, c[0x0][0x3f8] ;  /* 0x0000fe0000067ab9 */ /* 0x000fe20000000a00 */
[----:B------:R-:W-:-:S03]  /*0ed0*/  IMAD.U32 R6, RZ, RZ, UR8 ;  /* 0x00000008ff067e24 */ /* 0x000fc6000f8e00ff */
[----:B------:R-:W-:Y:S01]  /*0ee0*/  IMAD.U32 R7, RZ, RZ, UR9 ;  /* 0x00000009ff077e24 */ /* 0x000fe2000f8e00ff */
        /* <DEDUP_REMOVED lines=29> */
.L_x_10760:
        /* <DEDUP_REMOVED lines=9> */
.L_x_10761:
        /* <DEDUP_REMOVED lines=13> */
.L_x_10762:
[----:B------:R-:W-:Y:S01]  /*1220*/  UIADD3 UR41, -UR41, UR6, URZ ;  /* 0x0000000629297290 */ /* 0x000fe2000fffe13f */
[----:B------:R-:W-:Y:S01]  /*1230*/  PLOP3.LUT P0, PT, PT, PT, PT, 0x80, 0x0 ;  /* 0x000000000000781c */ /* 0x000fe20003f0f070 */
[----:B------:R-:W-:Y:S01]  /*1240*/  ULEA UR5, UR49, 0xdf, 0x7 ;  /* 0x000000df31057891 */ /* 0x000fe2000f8e383f */
[----:B------:R-:W-:Y:S01]  /*1250*/  CS2R R40, SRZ ;  /* 0x0000000000287805 */ /* 0x000fe2000001ff00 */
[----:B------:R-:W-:Y:S01]  /*1260*/  UIADD3 UR4, UR41, 0x5f, URZ ;  /* 0x0000005f29047890 */ /* 0x000fe2000fffe03f */
[----:B------:R-:W-:Y:S01]  /*1270*/  CS2R R20, SRZ ;  /* 0x0000000000147805 */ /* 0x000fe2000001ff00 */
[----:B------:R-:W-:Y:S01]  /*1280*/  UIADD3 UR6, UR41, UR5, -UR44 ;  /* 0x0000000529067290 */ /* 0x000fe2000fffe82c */
        /* <DEDUP_REMOVED lines=27> */
[----:B------:R-:W-:-:S02]  /*1440*/  CS2R R114, SRZ ;  /* 0x0000000000727805 */ /* 0x000fc4000001ff00 */
[----:B------:R-:W-:Y:S02]  /*1450*/  CS2R R112, SRZ ;  /* 0x0000000000707805 */ /* 0x000fe4000001ff00 */
[----:B------:R-:W-:Y:S02]  /*1460*/  PLOP3.LUT P1, PT, PT, PT, UP0, 0x80, 0x0 ;  /* 0x000000000000781c */ /* 0x000fe40003f2f008 */
        /* <DEDUP_REMOVED lines=78> */
.L_x_10764:
[----:B------:R-:W0:Y:S01]  /*1950*/  S2R R0, SR_CgaCtaId ;  /* 0x0000000000007919 */ /* 0x000e220000008800 */
[----:B------:R-:W-:Y:S01]  /*1960*/  ULEA.HI UR4, UR47, UR47, URZ, 0x1 ;  /* 0x0000002f2f047291 */ /* 0x000fe2000f8f083f */
[----:B------:R-:W-:Y:S02]  /*1970*/  MOV R7, 0x400 ;  /* 0x0000040000077802 */ /* 0x000fe40000000f00 */
[----:B------:R-:W-:Y:S01]  /*1980*/  IADD3 R8, R22, 0x8, RZ ;  /* 0x0000000816087810 */ /* 0x000fe20007ffe0ff */
[----:B------:R-:W-:-:S04]  /*1990*/  ULOP3.LUT UR4, UR4, 0xfffffffe, URZ, 0xc0, !UPT ;  /* 0xfffffffe04047892 */ /* 0x000fc8000f8ec03f */
[----:B------:R-:W-:-:S06]  /*19a0*/  UIADD3 UR4, UR47, -UR4, URZ ;  /* 0x800000042f047290 */ /* 0x000fcc000fffe03f */
[----:B------:R-:W-:Y:S01]  /*19b0*/  IMAD.U32 R3, RZ, RZ, UR4 ;  /* 0x00000004ff037e24 */ /* 0x000fe2000f8e00ff */
[----:B0-----:R-:W-:-:S04]  /*19c0*/  LEA R7, R0, R7, 0x18 ;  /* 0x0000000700077211 */ /* 0x001fc800078ec0ff */
[----:B------:R-:W-:-:S04]  /*19d0*/  SHF.L.U32 R0, R3, 0x1f, RZ ;  /* 0x0000001f03007819 */ /* 0x000fc800000006ff */
[----:B------:R-:W0:Y:S02]  /*19e0*/  SYNCS.PHASECHK.TRANS64.TRYWAIT P0, [R7+URZ+0x22800], R0 ;  /* 0x02280000070075a7 */ /* 0x000e24000800017f */
[----:B0-----:R-:W-:Y:S05]  /*19f0*/  @!P0 BRA `(.L_x_10765) ;  /* 0x000000f000408947 */ /* 0x001fea0003800000 */
.L_x_10899:
[----:B0-----:R-:W-:Y:S01]  /*1a00*/  IMAD.U32 R0, RZ, RZ, UR48 ;  /* 0x00000030ff007e24 */ /* 0x001fe2000f8e00ff */
[----:B------:R-:W-:Y:S05]  /*1a10*/  WARPSYNC.ALL ;  /* 0x0000000000007948 */ /* 0x000fea0003800000 */
[----:B------:R0:W-:Y:S01]  /*1a20*/  BAR.SYNC.DEFER_BLOCKING R8, 0x100 ;  /* 0x000400080000751d */ /* 0x0001e20000010000 */
[----:B------:R-:W-:-:S13]  /*1a30*/  ISETP.NE.AND P0, PT, R0, 0x3, PT ;  /* 0x000000030000780c */ /* 0x000fda0003f05270 */
[----:B0-----:R-:W-:Y:S05]  /*1a40*/  @!P0 BRA `(.L_x_10766) ;  /* 0x0000000000048947 */ /* 0x001fea0003800000 */
[----:B------:R-:W-:Y:S01]  /*1a50*/  BPT.TRAP 0x1 ;  /* 0x000000040000795c */ /* 0x000fe20000300000 */
.L_x_10766:
[----:B------:R-:W-:Y:S02]  /*1a60*/  IMAD.U32 R11, RZ, RZ, UR40 ;  /* 0x00000028ff0b7e24 */ /* 0x000fe4000f8e00ff */
[----:B------:R-:W-:-:S03]  /*1a70*/  IMAD.U32 R6, RZ, RZ, UR37 ;  /* 0x00000025ff067e24 */ /* 0x000fc6000f8e00ff */
[----:B------:R-:W-:Y:S01]  /*1a80*/  SHF.L.U32 R11, R11, 0x1f, RZ ;  /* 0x0000001f0b0b7819 */ /* 0x000fe200000006ff */
[----:B------:R-:W-:-:S04]  /*1a90*/  IMAD R6, R6, 0x8, R7 ;  /* 0x0000000806067824 */ /* 0x000fc800078e0207 */
[----:B------:R0:W1:Y:S01]  /*1aa0*/  SYNCS.PHASECHK.TRANS64.TRYWAIT P1, [R6+URZ+0x22830], R11 ;  /* 0x0228300b060075a7 */ /* 0x000062000802017f */
[----:B------:R-:W-:Y:S05]  /*1ab0*/  @!P0 BRA `(.L_x_10767) ;  /* 0x0000000000048947 */ /* 0x000fea0003800000 */
[----:B------:R-:W-:Y:S01]  /*1ac0*/  BPT.TRAP 0x1 ;  /* 0x000000040000795c */ /* 0x000fe20000300000 */
.L_x_10767:
[----:B-1----:R-:W-:Y:S05]  /*1ad0*/  @P1 BRA `(.L_x_10768) ;  /* 0x0000000000081947 */ /* 0x002fea0003800000 */
[----:B------:R-:W1:Y:S02]  /*1ae0*/  SYNCS.PHASECHK.TRANS64.TRYWAIT P1, [R6+URZ+0x22830], R11 ;  /* 0x0228300b060075a7 */ /* 0x000e64000802017f */
[----:B-1----:R-:W-:Y:S05]  /*1af0*/  @!P1 BRA `(.L_x_10769) ;  /* 0x000000f000149947 */ /* 0x002fea0003800000 */
.L_x_10768:
[----:B------:R-:W-:Y:S01]  /*1b00*/  R2UR UR4, R7 ;  /* 0x00000000070472ca */ /* 0x000fe200000e0000 */
[----:B------:R-:W-:Y:S01]  /*1b10*/  ULOP3.LUT UR16, UR51, 0x10000, URZ, 0xfc, !UPT ;  /* 0x0001000033107892 */ /* 0x000fe2000f8efc3f */
[----:B------:R-:W-:Y:S01]  /*1b20*/  WARPGROUP.ARRIVE ;  /* 0x00000000000079c5 */ /* 0x000fe20000000000 */
[----:B------:R-:W-:Y:S01]  /*1b30*/  UMOV UR17, 0x40000040 ;  /* 0x4000004000117882 */ /* 0x000fe20000000000 */
[----:B------:R-:W-:Y:S01]  /*1b40*/  UMOV UR19, 0x40000040 ;  /* 0x4000004000137882 */ /* 0x000fe20000000000 */
[----:B------:R-:W-:Y:S01]  /*1b50*/  UMOV UR5, 0x40000040 ;  /* 0x4000004000057882 */ /* 0x000fe20000000000 */
[----:B------:R-:W-:Y:S01]  /*1b60*/  UMOV UR7, 0x40000040 ;  /* 0x4000004000077882 */ /* 0x000fe20000000000 */
[----:B------:R-:W-:Y:S01]  /*1b70*/  UIADD3 UR8, UR16, 0x4, URZ ;  /* 0x0000000410087890 */ /* 0x000fe2000fffe03f */
[----:B------:R-:W-:Y:S01]  /*1b80*/  IMAD.U32 R4, RZ, RZ, UR49 ;  /* 0x00000031ff047e24 */ /* 0x000fe2000f8e00ff */
[----:B------:R-:W-:Y:S01]  /*1b90*/  UMOV UR9, 0x40000040 ;  /* 0x4000004000097882 */ /* 0x000fe20000000000 */
[----:B------:R-:W-:Y:S01]  /*1ba0*/  UMOV UR11, 0x40000040 ;  /* 0x40000040000b7882 */ /* 0x000fe20000000000 */
[----:B------:R-:W-:Y:S01]  /*1bb0*/  UIADD3 UR12, UR16, 0x6, URZ ;  /* 0x00000006100c7890 */ /* 0x000fe2000fffe03f */
[----:B------:R-:W-:Y:S01]  /*1bc0*/  IMAD R4, R4, 0x80, R19 ;  /* 0x0000008004047824 */ /* 0x000fe200078e0213 */
[----:B------:R-:W-:Y:S01]  /*1bd0*/  UIADD3 UR4, UR4, 0x1c400, URZ ;  /* 0x0001c40004047890 */ /* 0x000fe2000fffe03f */
[----:B------:R-:W2:Y:S01]  /*1be0*/  S2R R12, SR_TID.X ;  /* 0x00000000000c7919 */ /* 0x000ea20000002100 */
[----:B------:R-:W-:Y:S01]  /*1bf0*/  UMOV UR13, 0x40000040 ;  /* 0x40000040000d7882 */ /* 0x000fe20000000000 */
[----:B------:R-:W-:Y:S01]  /*1c00*/  UMOV UR15, 0x40000040 ;  /* 0x40000040000f7882 */ /* 0x000fe20000000000 */
[----:B------:R-:W-:-:S04]  /*1c10*/  USHF.R.U32.HI UR4, URZ, 0x4, UR4 ;  /* 0x000000043f047899 */ /* 0x000fc80008011604 */
[----:B------:R-:W-:-:S04]  /*1c20*/  ULOP3.LUT UR4, UR4, 0x3fff, URZ, 0xc0, !UPT ;  /* 0x00003fff04047892 */ /* 0x000fc8000f8ec03f */
[----:B------:R-:W-:Y:S02]  /*1c30*/  ULOP3.LUT UR20, UR4, 0x10000, URZ, 0xfc, !UPT ;  /* 0x0001000004147892 */ /* 0x000fe4000f8efc3f */
[----:B------:R-:W-:Y:S02]  /*1c40*/  UIADD3 UR4, UR16, 0x2, URZ ;  /* 0x0000000210047890 */ /* 0x000fe4000fffe03f */
[----:B------:R-:W-:-:S04]  /*1c50*/  UIMAD UR18, UR37, 0x300, UR20 ;  /* 0x00000300251278a4 */ /* 0x000fc8000f8e0214 */
[----:B------:R-:W-:Y:S02]  /*1c60*/  UIADD3 UR6, UR18, 0x2, URZ ;  /* 0x0000000212067890 */ /* 0x000fe4000fffe03f */
[----:B------:R-:W-:Y:S02]  /*1c70*/  UIADD3 UR10, UR18, 0x4, URZ ;  /* 0x00000004120a7890 */ /* 0x000fe4000fffe03f */
[----:B------:R-:W-:Y:S02]  /*1c80*/  UIADD3 UR14, UR18, 0x6, URZ ;  /* 0x00000006120e7890 */ /* 0x000fe4000fffe03f */
[----:B------:R-:W-:Y:S03]  /*1c90*/  HGMMA.64x96x16.F32.BF16 R24, gdesc[UR16], RZ, !UPT, gsb0 ;  /* 0x01600000101879f0 */ /* 0x000fe6000c0018ff */
[----:B------:R-:W-:Y:S02]  /*1ca0*/  WARPGROUP.DEPBAR.LE gsb0, 0x0 ;  /* 0x00008000000079c5 */ /* 0x000fe40000010000 */
[----:B------:R-:W-:-:S06]  /*1cb0*/  WARPGROUP.ARRIVE ;  /* 0x00000000000079c5 */ /* 0x000fcc0000000000 */
[----:B------:R-:W-:Y:S01]  /*1cc0*/  HGMMA.64x96x16.F32.BF16 R24, gdesc[UR4], R24, gsb0 ;  /* 0x01600000041879f0 */ /* 0x000fe20008001818 */
[----:B------:R-:W-:-:S04]  /*1cd0*/  UIMAD UR6, UR50, -0x60, UR41 ;  /* 0xffffffa0320678a4 */ /* 0x000fc8000f8e0229 */
[----:B------:R-:W-:Y:S02]  /*1ce0*/  UIADD3 UR7, -UR44, 0x61, UR6 ;  /* 0x000000612c077890 */ /* 0x000fe4000fffe106 */
[----:B------:R-:W-:-:S04]  /*1cf0*/  UIADD3 UR6, UR6, 0x60, URZ ;  /* 0x0000006006067890 */ /* 0x000fc8000fffe03f */
[----:B------:R-:W-:Y:S02]  /*1d00*/  IMAD.U32 R3, RZ, RZ, UR7 ;  /* 0x00000007ff037e24 */ /* 0x000fe4000f8e00ff */
[----:B------:R-:W-:Y:S02]  /*1d10*/  MOV R5, UR6 ;  /* 0x0000000600057c02 */ /* 0x000fe40008000f00 */
[----:B------:R-:W-:-:S03]  /*1d20*/  IMAD R3, R18, -0x2, R3 ;  /* 0xfffffffe12037824 */ /* 0x000fc600078e0203 */
[----:B------:R-:W-:Y:S02]  /*1d30*/  IMAD R0, R18, -0x2, R5 ;  /* 0xfffffffe12007824 */ /* 0x000fe400078e0205 */
        /* <DEDUP_REMOVED lines=95> */
[----:B----4-:R-:W-:-:S02]  /*2330*/  FSEL R39, R39, -INF , P1 ;  /* 0xff80000027277808 */ /* 0x010fc40000800000 */
[----:B------:R-:W-:Y:S02]  /*2340*/  ISETP.GT.AND P1, PT, R5, 0x21, PT ;  /* 0x000000210500780c */ /* 0x000fe40003f24270 */
[----:B------:R-:W-:-:S03]  /*2350*/  FMNMX.FTZ R9, R39, R10, !PT ;  /* 0x0000000a27097209 */ /* 0x000fc60007810000 */
[----:B------:R-:W4:Y:S01]  /*2360*/  MUFU.TANH R46, R46 ;  /* 0x0000002e002e7308 */ /* 0x000f220000002400 */
[----:B-----5:R-:W-:Y:S02]  /*2370*/  FSEL R42, R42, -INF , P2 ;  /* 0xff8000002a2a7808 */ /* 0x020fe40001000000 */
[----:B------:R-:W-:Y:S02]  /*2380*/  ISETP.GT.AND P2, PT, R5, 0x28, PT ;  /* 0x000000280500780c */ /* 0x000fe40003f44270 */
[----:B------:R-:W-:-:S03]  /*2390*/  FMNMX.FTZ R10, R42, R9, !PT ;  /* 0x000000092a0a7209 */ /* 0x000fc60007810000 */
[----:B------:R-:W5:Y:S01]  /*23a0*/  MUFU.TANH R47, R47 ;  /* 0x0000002f002f7308 */ /* 0x000f620000002400 */
        /* <DEDUP_REMOVED lines=60> */
[----:B---3--:R-:W-:Y:S01]  /*2770*/  FSEL R24, R24, -INF , P2 ;  /* 0xff80000018187808 */ /* 0x008fe20001000000 */
[----:B------:R-:W3:Y:S06]  /*2780*/  SHFL.BFLY PT, R5, R10, 0x2, 0x1f ;  /* 0x0c401f000a057f89 */ /* 0x000eec00000e0000 */
[----:B------:R-:W0:Y:S01]  /*2790*/  MUFU.TANH R29, R29 ;  /* 0x0000001d001d7308 */ /* 0x000e220000002400 */
[----:B----4-:R-:W-:-:S04]  /*27a0*/  FSEL R25, R25, -INF , P3 ;  /* 0xff80000019197808 */ /* 0x010fc80001800000 */
[----:B------:R-:W-:-:S03]  /*27b0*/  FMNMX.FTZ R3, R24, R25, !PT ;  /* 0x0000001918037209 */ /* 0x000fc60007810000 */
[----:B------:R-:W4:Y:S01]  /*27c0*/  MUFU.TANH R32, R32 ;  /* 0x0000002000207308 */ /* 0x000f220000002400 */
[----:B-----5:R-:W-:-:S07]  /*27d0*/  FSEL R28, R28, -INF , P4 ;  /* 0xff8000001c1c7808 */ /* 0x020fce0002000000 */
[----:B------:R-:W-:Y:S01]  /*27e0*/  MUFU.TANH R33, R33 ;  /* 0x0000002100217308 */ /* 0x000fe20000002400 */
[----:B0-----:R-:W-:Y:S02]  /*27f0*/  FSEL R29, R29, -INF , P5 ;  /* 0xff8000001d1d7808 */ /* 0x001fe40002800000 */
[----:B---3--:R-:W-:-:S05]  /*2800*/  FMNMX.FTZ R5, R10, R5, !PT ;  /* 0x000000050a057209 */ /* 0x008fca0007810000 */
[----:B------:R-:W0:Y:S01]  /*2810*/  SHFL.BFLY PT, R10, R5, 0x1, 0x1f ;  /* 0x0c201f00050a7f89 */ /* 0x000e2200000e0000 */
[----:B------:R-:W3:Y:S01]  /*2820*/  MUFU.TANH R36, R36 ;  /* 0x0000002400247308 */ /* 0x000ee20000002400 */
[----:B----4-:R-:W-:Y:S02]  /*2830*/  FSEL R32, R32, -INF , P1 ;  /* 0xff80000020207808 */ /* 0x010fe40000800000 */
[----:B------:R-:W-:-:S05]  /*2840*/  ISETP.GT.AND P1, PT, R0, 0x18, PT ;  /* 0x000000180000780c */ /* 0x000fca0003f24270 */
[----:B------:R-:W4:Y:S08]  /*2850*/  MUFU.TANH R37, R37 ;  /* 0x0000002500257308 */ /* 0x000f300000002400 */
[----:B------:R-:W5:Y:S01]  /*2860*/  MUFU.TANH R40, R40 ;  /* 0x0000002800287308 */ /* 0x000f620000002400 */
[----:B---3--:R-:W-:Y:S02]  /*2870*/  FSEL R36, R36, -INF , P1 ;  /* 0xff80000024247808 */ /* 0x008fe40000800000 */
[----:B------:R-:W-:-:S02]  /*2880*/  ISETP.GT.AND P1, PT, R0, 0x20, PT ;  /* 0x000000200000780c */ /* 0x000fc40003f24270 */
[----:B0-----:R-:W-:-:S03]  /*2890*/  FMNMX.FTZ R5, R5, R10, !PT ;  /* 0x0000000a05057209 */ /* 0x001fc60007810000 */
[----:B------:R-:W0:Y:S01]  /*28a0*/  MUFU.TANH R41, R41 ;  /* 0x0000002900297308 */ /* 0x000e220000002400 */
[C---:B------:R-:W-:Y:S01]  /*28b0*/  FSETP.NEU.FTZ.AND P2, PT, R5.reuse, -INF , PT ;  /* 0xff8000000500780b */ /* 0x040fe20003f5d000 */
[----:B------:R-:W-:-:S06]  /*28c0*/  FMUL.FTZ R4, R5, UR10 ;  /* 0x0000000a05047c20 */ /* 0x000fcc0008410000 */
[----:B------:R-:W3:Y:S01]  /*28d0*/  MUFU.TANH R44, R44 ;  /* 0x0000002c002c7308 */ /* 0x000ee20000002400 */
[----:B------:R-:W-:Y:S02]  /*28e0*/  FSEL R9, R4, RZ, P2 ;  /* 0x000000ff04097208 */ /* 0x000fe40001000000 */
[----:B------:R-:W-:Y:S02]  /*28f0*/  FMNMX.FTZ R4, R28, R3, !PT ;  /* 0x000000031c047209 */ /* 0x000fe40007810000 */
[----:B------:R-:W-:Y:S01]  /*2900*/  ISETP.GT.AND P2, PT, R0, 0x11, PT ;  /* 0x000000110000780c */ /* 0x000fe20003f44270 */
[--C-:B------:R-:W-:Y:S01]  /*2910*/  FFMA.FTZ R26, R26, UR10, -R9.reuse ;  /* 0x0000000a1a1a7c23 */ /* 0x100fe20008010809 */
[----:B------:R-:W-:Y:S01]  /*2920*/  FMNMX.FTZ R3, R29, R4, !PT ;  /* 0x000000041d037209 */ /* 0x000fe20007810000 */
[----:B------:R-:W1:Y:S01]  /*2930*/  MUFU.TANH R45, R45 ;  /* 0x0000002d002d7308 */ /* 0x000e620000002400 */
[----:B------:R-:W-:Y:S01]  /*2940*/  FSEL R33, R33, -INF , P2 ;  /* 0xff80000021217808 */ /* 0x000fe20001000000 */
[--C-:B------:R-:W-:Y:S01]  /*2950*/  FFMA.FTZ R27, R27, UR10, -R9.reuse ;  /* 0x0000000a1b1b7c23 */ /* 0x100fe20008010809 */
[----:B------:R-:W-:Y:S01]  /*2960*/  FMNMX.FTZ R4, R32, R3, !PT ;  /* 0x0000000320047209 */ /* 0x000fe20007810000 */
[--C-:B------:R-:W-:Y:S01]  /*2970*/  FFMA.FTZ R30, R30, UR10, -R9.reuse ;  /* 0x0000000a1e1e7c23 */ /* 0x100fe20008010809 */
[----:B------:R-:W-:Y:S01]  /*2980*/  ISETP.GT.AND P2, PT, R0, 0x19, PT ;  /* 0x000000190000780c */ /* 0x000fe20003f44270 */
[--C-:B------:R-:W-:Y:S01]  /*2990*/  FFMA.FTZ R31, R31, UR10, -R9.reuse ;  /* 0x0000000a1f1f7c23 */ /* 0x100fe20008010809 */
[----:B------:R-:W-:Y:S01]  /*29a0*/  FMNMX.FTZ R3, R33, R4, !PT ;  /* 0x0000000421037209 */ /* 0x000fe20007810000 */
[----:B------:R-:W2:Y:S01]  /*29b0*/  MUFU.TANH R48, R48 ;  /* 0x0000003000307308 */ /* 0x000ea20000002400 */
[----:B----4-:R-:W-:Y:S01]  /*29c0*/  FSEL R37, R37, -INF , P2 ;  /* 0xff80000025257808 */ /* 0x010fe20001000000 */
[--C-:B------:R-:W-:Y:S01]  /*29d0*/  FFMA.FTZ R34, R34, UR10, -R9.reuse ;  /* 0x0000000a22227c23 */ /* 0x100fe20008010809 */
[----:B------:R-:W-:Y:S01]  /*29e0*/  FMNMX.FTZ R4, R36, R3, !PT ;  /* 0x0000000324047209 */ /* 0x000fe20007810000 */
[--C-:B------:R-:W-:Y:S01]  /*29f0*/  FFMA.FTZ R35, R35, UR10, -R9.reuse ;  /* 0x0000000a23237c23 */ /* 0x100fe20008010809 */
[----:B------:R-:W-:Y:S01]  /*2a00*/  ISETP.GT.AND P2, PT, R0, 0x21, PT ;  /* 0x000000210000780c */ /* 0x000fe20003f44270 */
[--C-:B------:R-:W-:Y:S01]  /*2a10*/  FFMA.FTZ R38, R38, UR10, -R9.reuse ;  /* 0x0000000a26267c23 */ /* 0x100fe20008010809 */
[----:B-----5:R-:W-:Y:S01]  /*2a20*/  FSEL R40, R40, -INF , P1 ;  /* 0xff80000028287808 */ /* 0x020fe20000800000 */
[----:B------:R-:W4:Y:S01]  /*2a30*/  MUFU.TANH R49, R49 ;  /* 0x0000003100317308 */ /* 0x000f220000002400 */
[----:B------:R-:W-:Y:S01]  /*2a40*/  FMNMX.FTZ R3, R37, R4, !PT ;  /* 0x0000000425037209 */ /* 0x000fe20007810000 */
[--C-:B------:R-:W-:Y:S01]  /*2a50*/  FFMA.FTZ R39, R39, UR10, -R9.reuse ;  /* 0x0000000a27277c23 */ /* 0x100fe20008010809 */
[----:B------:R-:W-:Y:S01]  /*2a60*/  ISETP.GT.AND P1, PT, R0, 0x28, PT ;  /* 0x000000280000780c */ /* 0x000fe20003f24270 */
[--C-:B------:R-:W-:Y:S01]  /*2a70*/  FFMA.FTZ R42, R42, UR10, -R9.reuse ;  /* 0x0000000a2a2a7c23 */ /* 0x100fe20008010809 */
[----:B0-----:R-:W-:Y:S01]  /*2a80*/  FSEL R41, R41, -INF , P2 ;  /* 0xff80000029297808 */ /* 0x001fe20001000000 */
[--C-:B------:R-:W-:Y:S01]  /*2a90*/  FFMA.FTZ R43, R43, UR10, -R9.reuse ;  /* 0x0000000a2b2b7c23 */ /* 0x100fe20008010809 */
[----:B------:R-:W-:Y:S01]  /*2aa0*/  FMNMX.FTZ R4, R40, R3, !PT ;  /* 0x0000000328047209 */ /* 0x000fe20007810000 */
[----:B------:R-:W0:Y:S01]  /*2ab0*/  MUFU.TANH R52, R52 ;  /* 0x0000003400347308 */ /* 0x000e220000002400 */
[----:B------:R-:W-:Y:S01]  /*2ac0*/  ISETP.GT.AND P2, PT, R0, 0x29, PT ;  /* 0x000000290000780c */ /* 0x000fe20003f44270 */
[--C-:B------:R-:W-:Y:S01]  /*2ad0*/  FFMA.FTZ R46, R46, UR10, -R9.reuse ;  /* 0x0000000a2e2e7c23 */ /* 0x100fe20008010809 */
[----:B---3--:R-:W-:Y:S01]  /*2ae0*/  FSEL R44, R44, -INF , P1 ;  /* 0xff8000002c2c7808 */ /* 0x008fe20000800000 */
[--C-:B------:R-:W-:Y:S01]  /*2af0*/  FFMA.FTZ R47, R47, UR10, -R9.reuse ;  /* 0x0000000a2f2f7c23 */ /* 0x100fe20008010809 */
[----:B------:R-:W-:Y:S01]  /*2b00*/  FMNMX.FTZ R3, R41, R4, !PT ;  /* 0x0000000429037209 */ /* 0x000fe20007810000 */
[--C-:B------:R-:W-:Y:S01]  /*2b10*/  FFMA.FTZ R50, R50, UR10, -R9.reuse ;  /* 0x0000000a32327c23 */ /* 0x100fe20008010809 */
[----:B------:R-:W-:Y:S01]  /*2b20*/  ISETP.GT.AND P1, PT, R0, 0x30, PT ;  /* 0x000000300000780c */ /* 0x000fe20003f24270 */
[----:B------:R-:W3:Y:S01]  /*2b30*/  MUFU.TANH R53, R53 ;  /* 0x0000003500357308 */ /* 0x000ee20000002400 */
        /* <DEDUP_REMOVED lines=12> */
[----:B----4-:R-:W-:Y:S01]  /*2c00*/  FSEL R49, R49, -INF , P2 ;  /* 0xff80000031317808 */ /* 0x010fe20001000000 */
[--C-:B------:R-:W-:Y:S01]  /*2c10*/  FFMA.FTZ R62, R62, UR10, -R9.reuse ;  /* 0x0000000a3e3e7c23 */ /* 0x100fe20008010809 */
[----:B------:R-:W-:Y:S01]  /*2c20*/  FMNMX.FTZ R4, R48, R3, !PT ;  /* 0x0000000330047209 */ /* 0x000fe20007810000 */
[----:B------:R-:W2:Y:S01]  /*2c30*/  MUFU.TANH R57, R57 ;  /* 0x0000003900397308 */ /* 0x000ea20000002400 */
[----:B------:R-:W-:Y:S01]  /*2c40*/  ISETP.GT.AND P2, PT, R0, 0x39, PT ;  /* 0x000000390000780c */ /* 0x000fe20003f44270 */
[--C-:B------:R-:W-:Y:S01]  /*2c50*/  FFMA.FTZ R63, R63, UR10, -R9.reuse ;  /* 0x0000000a3f3f7c23 */ /* 0x100fe20008010809 */
[----:B0-----:R-:W-:Y:S01]  /*2c60*/  FSEL R52, R52, -INF , P1 ;  /* 0xff80000034347808 */ /* 0x001fe20000800000 */
[--C-:B------:R-:W-:Y:S01]  /*2c70*/  FFMA.FTZ R66, R66, UR10, -R9.reuse ;  /* 0x0000000a42427c23 */ /* 0x100fe20008010809 */
[----:B------:R-:W-:Y:S01]  /*2c80*/  FMNMX.FTZ R3, R49, R4, !PT ;  /* 0x0000000431037209 */ /* 0x000fe20007810000 */
[--C-:B------:R-:W-:Y:S01]  /*2c90*/  FFMA.FTZ R67, R67, UR10, -R9.reuse ;  /* 0x0000000a43437c23 */ /* 0x100fe20008010809 */
[----:B------:R-:W-:Y:S01]  /*2ca0*/  ISETP.GT.AND P1, PT, R0, 0x40, PT ;  /* 0x000000400000780c */ /* 0x000fe20003f24270 */
[----:B------:R-:W0:Y:S01]  /*2cb0*/  MUFU.TANH R60, R60 ;  /* 0x0000003c003c7308 */ /* 0x000e220000002400 */
[----:B---3--:R-:W-:Y:S01]  /*2cc0*/  FSEL R53, R53, -INF , P2 ;  /* 0xff80000035357808 */ /* 0x008fe20001000000 */
[--C-:B------:R-:W-:Y:S01]  /*2cd0*/  FFMA.FTZ R70, R70, UR10, -R9.reuse ;  /* 0x0000000a46467c23 */ /* 0x100fe20008010809 */
[----:B------:R-:W-:Y:S01]  /*2ce0*/  FMNMX.FTZ R4, R52, R3, !PT ;  /* 0x0000000334047209 */ /* 0x000fe20007810000 */
[----:B------:R-:W-:Y:S01]  /*2cf0*/  FFMA.FTZ R9, R71, UR10, -R9 ;  /* 0x0000000a47097c23 */ /* 0x000fe20008010809 */
        /* <DEDUP_REMOVED lines=31> */
[----:B------:R-:W-:Y:S02]  /*2ef0*/  MUFU.EX2 R30, R30 ;  /* 0x0000001e001e7308 */ /* 0x000fe40000000800 */
[----:B------:R-:W1:Y:S06]  /*2f00*/  SHFL.BFLY PT, R3, R0, 0x2, 0x1f ;  /* 0x0c401f0000037f89 */ /* 0x000e6c00000e0000 */
[----:B------:R-:W2:Y:S01]  /*2f10*/  MUFU.EX2 R31, R31 ;  /* 0x0000001f001f7308 */ /* 0x000ea20000000800 */
[----:B0-----:R-:W-:-:S07]  /*2f20*/  F2FP.BF16.F32.PACK_AB R173, R27, R26 ;  /* 0x0000001a1bad723e */ /* 0x001fce00000010ff */
[----:B------:R-:W-:Y:S08]  /*2f30*/  MUFU.EX2 R34, R34 ;  /* 0x0000002200227308 */ /* 0x000ff00000000800 */
[----:B------:R-:W0:Y:S01]  /*2f40*/  MUFU.EX2 R35, R35 ;  /* 0x0000002300237308 */ /* 0x000e220000000800 */
[----:B--2---:R-:W-:Y:S02]  /*2f50*/  F2FP.BF16.F32.PACK_AB R175, R31, R30 ;  /* 0x0000001e1faf723e */ /* 0x004fe400000010ff */
[----:B-1----:R-:W-:-:S05]  /*2f60*/  FMNMX.FTZ R3, R0, R3, !PT ;  /* 0x0000000300037209 */ /* 0x002fca0007810000 */
[----:B------:R-:W1:Y:S01]  /*2f70*/  SHFL.BFLY PT, R4, R3, 0x1, 0x1f ;  /* 0x0c201f0003047f89 */ /* 0x000e6200000e0000 */
[----:B------:R2:W-:Y:S08]  /*2f80*/  MUFU.EX2 R155, R9 ;  /* 0x00000009009b7308 */ /* 0x0005f00000000800 */
[----:B------:R-:W-:Y:S01]  /*2f90*/  MUFU.EX2 R38, R38 ;  /* 0x0000002600267308 */ /* 0x000fe20000000800 */
[----:B--2---:R-:W-:Y:S01]  /*2fa0*/  FADD.FTZ R9, R26, R27 ;  /* 0x0000001b1a097221 */ /* 0x004fe20000010000 */
[----:B0-----:R-:W-:-:S06]  /*2fb0*/  F2FP.BF16.F32.PACK_AB R169, R35, R34 ;  /* 0x0000002223a9723e */ /* 0x001fcc00000010ff */
[----:B------:R-:W0:Y:S01]  /*2fc0*/  MUFU.EX2 R39, R39 ;  /* 0x0000002700277308 */ /* 0x000e220000000800 */
        /* <DEDUP_REMOVED lines=8> */
[----:B0-----:R-:W-:Y:S01]  /*3050*/  F2FP.BF16.F32.PACK_AB R171, R39, R38 ;  /* 0x0000002627ab723e */ /* 0x001fe200000010ff */
        /* <DEDUP_REMOVED lines=14> */
[----:B------:R-:W0:Y:S01]  /*3140*/  MUFU.EX2 R25, R25 ;  /* 0x0000001900197308 */ /* 0x000e220000000800 */
        /* <DEDUP_REMOVED lines=16> */
[----:B0-----:R-:W-:Y:S01]  /*3250*/  FADD.FTZ R9, R24, R25 ;  /* 0x0000001918097221 */ /* 0x001fe20000010000 */
[----:B------:R-:W-:Y:S01]  /*3260*/  FADD.FTZ R15, R43, R12 ;  /* 0x0000000c2b0f7221 */ /* 0x000fe20000010000 */
[--C-:B------:R-:W-:Y:S01]  /*3270*/  FFMA.FTZ R65, R65, UR10, -R3.reuse ;  /* 0x0000000a41417c23 */ /* 0x100fe20008010803 */
[--C-:B------:R-:W-:Y:S01]  /*3280*/  FFMA.FTZ R68, R68, UR10, -R3.reuse ;  /* 0x0000000a44447c23 */ /* 0x100fe20008010803 */
[----:B------:R-:W-:Y:S01]  /*3290*/  FFMA.FTZ R3, R69, UR10, -R3 ;  /* 0x0000000a45037c23 */ /* 0x000fe20008010803 */
[----:B------:R-:W-:-:S02]  /*32a0*/  F2FP.BF16.F32.PACK_AB R165, R43, R42 ;  /* 0x0000002a2ba5723e */ /* 0x000fc400000010ff */
[----:B------:R-:W0:Y:S01]  /*32b0*/  MUFU.EX2 R32, R32 ;  /* 0x0000002000207308 */ /* 0x000e220000000800 */
[----:B--2---:R-:W-:Y:S01]  /*32c0*/  FADD.FTZ R0, R28, R9 ;  /* 0x000000091c007221 */ /* 0x004fe20000010000 */
[----:B------:R-:W-:Y:S02]  /*32d0*/  IADD3 R9, -R22, 0xb, RZ ;  /* 0x0000000b16097810 */ /* 0x000fe40007ffe1ff */
[----:B------:R-:W-:-:S04]  /*32e0*/  F2FP.BF16.F32.PACK_AB R172, R25, R24 ;  /* 0x0000001819ac723e */ /* 0x000fc800000010ff */
[----:B------:R-:W2:Y:S01]  /*32f0*/  MUFU.EX2 R33, R33 ;  /* 0x0000002100217308 */ /* 0x000ea20000000800 */
[C---:B-1----:R-:W-:Y:S01]  /*3300*/  FADD.FTZ R13, R29.reuse, R0 ;  /* 0x000000001d0d7221 */ /* 0x042fe20000010000 */
[----:B------:R-:W-:Y:S01]  /*3310*/  @!P1 VIADD R0, R6, 0x22840 ;  /* 0x0002284006009836 */ /* 0x000fe20000000000 */
[----:B------:R-:W-:-:S04]  /*3320*/  F2FP.BF16.F32.PACK_AB R174, R29, R28 ;  /* 0x0000001c1dae723e */ /* 0x000fc800000010ff */
[----:B------:R-:W-:Y:S01]  /*3330*/  @!P1 PRMT R0, RZ, 0x654, R0 ;  /* 0x00000654ff009816 */ /* 0x000fe20000000000 */
[----:B------:R-:W1:Y:S01]  /*3340*/  MUFU.EX2 R36, R36 ;  /* 0x0000002400247308 */ /* 0x000e620000000800 */
[----:B0-----:R-:W-:Y:S01]  /*3350*/  FADD.FTZ R10, R32, R13 ;  /* 0x0000000d200a7221 */ /* 0x001fe20000010000 */
[----:B------:R0:W-:Y:S06]  /*3360*/  BAR.ARV R9, 0x100 ;  /* 0x000400090000751d */ /* 0x0001ec0000002000 */
[----:B------:R-:W3:Y:S01]  /*3370*/  MUFU.EX2 R46, R46 ;  /* 0x0000002e002e7308 */ /* 0x000ee20000000800 */
[C---:B--2---:R-:W-:Y:S01]  /*3380*/  FADD.FTZ R13, R33.reuse, R10 ;  /* 0x0000000a210d7221 */ /* 0x044fe20000010000 */
[----:B------:R2:W-:Y:S01]  /*3390*/  @!P1 SYNCS.ARRIVE.TRANS64.RED.A1T0 RZ, [R0+URZ], RZ ;  /* 0x000000ff00ff99a7 */ /* 0x0005e2000810043f */
[----:B------:R-:W-:-:S05]  /*33a0*/  F2FP.BF16.F32.PACK_AB R168, R33, R32 ;  /* 0x0000002021a8723e */ /* 0x000fca00000010ff */
[----:B------:R-:W4:Y:S01]  /*33b0*/  MUFU.EX2 R37, R37 ;  /* 0x0000002500257308 */ /* 0x000f220000000800 */
[----:B-1----:R-:W-:-:S07]  /*33c0*/  FADD.FTZ R10, R36, R13 ;  /* 0x0000000d240a7221 */ /* 0x002fce0000010000 */
[----:B------:R-:W1:Y:S01]  /*33d0*/  MUFU.EX2 R47, R47 ;  /* 0x0000002f002f7308 */ /* 0x000e620000000800 */
[----:B---3--:R-:W-:-:S07]  /*33e0*/  FADD.FTZ R12, R46, R15 ;  /* 0x0000000f2e0c7221 */ /* 0x008fce0000010000 */
[----:B------:R-:W2:Y:S01]  /*33f0*/  MUFU.EX2 R40, R40 ;  /* 0x0000002800287308 */ /* 0x000ea20000000800 */
[C---:B----4-:R-:W-:Y:S01]  /*3400*/  FADD.FTZ R13, R37.reuse, R10 ;  /* 0x0000000a250d7221 */ /* 0x050fe20000010000 */
[----:B------:R-:W-:-:S06]  /*3410*/  F2FP.BF16.F32.PACK_AB R170, R37, R36 ;  /* 0x0000002425aa723e */ /* 0x000fcc00000010ff */
        /* <DEDUP_REMOVED lines=58> */
[----:B---3--:R-:W-:Y:S01]  /*37c0*/  FADD.FTZ R15, R61, R0 ;  /* 0x000000003d0f7221 */ /* 0x008fe20000010000 */
[C---:B------:R-:W-:Y:S01]  /*37d0*/  FADD.FTZ R0, R155.reuse, R10 ;  /* 0x0000000a9b007221 */ /* 0x040fe20000010000 */
[----:B------:R-:W-:Y:S02]  /*37e0*/  F2FP.BF16.F32.PACK_AB R155, R155, R70 ;  /* 0x000000469b9b723e */ /* 0x000fe400000010ff */
[----:B------:R-:W-:-:S03]  /*37f0*/  F2FP.BF16.F32.PACK_AB R158, R61, R60 ;  /* 0x0000003c3d9e723e */ /* 0x000fc600000010ff */
[----:B------:R-:W3:Y:S01]  /*3800*/  MUFU.EX2 R68, R68 ;  /* 0x0000004400447308 */ /* 0x000ee20000000800 */
[----:B-1----:R-:W-:-:S07]  /*3810*/  FADD.FTZ R10, R64, R15 ;  /* 0x0000000f400a7221 */ /* 0x002fce0000010000 */
[----:B------:R-:W1:Y:S01]  /*3820*/  MUFU.EX2 R13, R3 ;  /* 0x00000003000d7308 */ /* 0x000e620000000800 */
[C---:B--2---:R-:W-:Y:S01]  /*3830*/  FADD.FTZ R15, R65.reuse, R10 ;  /* 0x0000000a410f7221 */ /* 0x044fe20000010000 */
[----:B------:R-:W-:-:S03]  /*3840*/  F2FP.BF16.F32.PACK_AB R152, R65, R64 ;  /* 0x000000404198723e */ /* 0x000fc600000010ff */
[----:B---3--:R-:W-:-:S04]  /*3850*/  FADD.FTZ R10, R68, R15 ;  /* 0x0000000f440a7221 */ /* 0x008fc80000010000 */
[C---:B-1----:R-:W-:Y:S01]  /*3860*/  FADD.FTZ R3, R13.reuse, R10 ;  /* 0x0000000a0d037221 */ /* 0x042fe20000010000 */
[----:B------:R-:W-:Y:S01]  /*3870*/  F2FP.BF16.F32.PACK_AB R154, R13, R68 ;  /* 0x000000440d9a723e */ /* 0x000fe200000010ff */
[----:B0-----:R-:W-:Y:S06]  /*3880*/  @!P0 BRA `(.L_x_10770) ;  /* 0x0000000000048947 */ /* 0x001fec0003800000 */
[----:B------:R-:W-:Y:S01]  /*3890*/  BPT.TRAP 0x1 ;  /* 0x000000040000795c */ /* 0x000fe20000300000 */
.L_x_10770:
[----:B------:R0:W1:Y:S01]  /*38a0*/  SYNCS.PHASECHK.TRANS64.TRYWAIT P2, [R6+URZ+0x22850], R11 ;  /* 0x0228500b060075a7 */ /* 0x000062000804017f */
[----:B------:R-:W-:Y:S05]  /*38b0*/  @!P0 BRA `(.L_x_10771) ;  /* 0x0000000000048947 */ /* 0x000fea0003800000 */
[----:B------:R-:W-:Y:S01]  /*38c0*/  BPT.TRAP 0x1 ;  /* 0x000000040000795c */ /* 0x000fe20000300000 */
.L_x_10771:
[----:B-1----:R-:W-:Y:S05]  /*38d0*/  @P2 BRA `(.L_x_10772) ;  /* 0x0000000000082947 */ /* 0x002fea0003800000 */
[----:B------:R-:W1:Y:S02]  /*38e0*/  SYNCS.PHASECHK.TRANS64.TRYWAIT P2, [R6+URZ+0x22850], R11 ;  /* 0x0228500b060075a7 */ /* 0x000e64000804017f */
[----:B-1----:R-:W-:Y:S05]  /*38f0*/  @!P2 BRA `(.L_x_10773) ;  /* 0x000000d000a8a947 */ /* 0x002fea0003800000 */
.L_x_10772:
[----:B------:R-:W-:Y:S01]  /*3900*/  R2UR UR6, R7 ;  /* 0x00000000070672ca */ /* 0x000fe200000e0000 */
[----:B------:R2:W-:Y:S01]  /*3910*/  BAR.SYNC.DEFER_BLOCKING R8, 0x100 ;  /* 0x000400080000751d */ /* 0x0005e20000010000 */
[----:B------:R-:W-:Y:S01]  /*3920*/  UIADD3 UR23, UR50, -0x2, URZ ;  /* 0xfffffffe32177890 */ /* 0x000fe2000fffe03f */
[----:B01----:R-:W-:-:S04]  /*3930*/  @!P1 VIADD R6, R6, 0x22860 ;  /* 0x0002286006069836 */ /* 0x003fc80000000000 */
[----:B------:R-:W-:Y:S01]  /*3940*/  UMOV UR7, 0x40000040 ;  /* 0x4000004000077882 */ /* 0x000fe20000000000 */
[----:B------:R-:W-:-:S05]  /*3950*/  @!P1 PRMT R6, RZ, 0x654, R6 ;  /* 0x00000654ff069816 */ /* 0x000fca0000000006 */
        /* <DEDUP_REMOVED lines=49> */
[----:B--2---:R-:W-:Y:S05]  /*3c70*/  @!P2 BRA `(.L_x_10774) ;  /* 0x00000028007ca947 */ /* 0x004fea0003800000 */
[----:B------:R-:W-:Y:S01]  /*3c80*/  IMAD.MOV.U32 R8, RZ, RZ, R5 ;  /* 0x000000ffff087224 */ /* 0x000fe200078e0005 */
[----:B------:R-:W-:Y:S01]  /*3c90*/  ULDC UR25, c[0x0][0x9d8] ;  /* 0x0002760000197ab9 */ /* 0x000fe20000000800 */
[----:B------:R-:W-:Y:S01]  /*3ca0*/  IMAD.MOV.U32 R7, RZ, RZ, R4 ;  /* 0x000000ffff077224 */ /* 0x000fe200078e0004 */
[----:B------:R-:W-:-:S06]  /*3cb0*/  ULDC UR24, c[0x0][0x988] ;  /* 0x0002620000187ab9 */ /* 0x000fcc0000000800 */
.L_x_10783:
[----:B------:R-:W-:-:S04]  /*3cc0*/  UIADD3 UR37, UR37, 0x1, URZ ;  /* 0x0000000125257890 */ /* 0x000fc8000fffe03f */
[----:B------:R-:W-:-:S04]  /*3cd0*/  UISETP.NE.AND UP0, UPT, UR37, 0x2, UPT ;  /* 0x000000022500788c */ /* 0x000fc8000bf05270 */
[----:B------:R-:W-:Y:S02]  /*3ce0*/  USEL UR6, URZ, 0x1, UP0 ;  /* 0x000000013f067887 */ /* 0x000fe40008000000 */
[----:B------:R-:W-:Y:S02]  /*3cf0*/  USEL UR37, UR37, URZ, UP0 ;  /* 0x0000003f25257287 */ /* 0x000fe40008000000 */
[----:B------:R-:W-:Y:S01]  /*3d00*/  ULOP3.LUT UR40, UR40, UR6, URZ, 0x3c, !UPT ;  /* 0x0000000628287292 */ /* 0x000fe2000f8e3c3f */
[----:B0-----:R-:W-:Y:S11]  /*3d10*/  @!P0 BRA `(.L_x_10775) ;  /* 0x0000000000048947 */ /* 0x001ff60003800000 */
[----:B------:R-:W-:Y:S01]  /*3d20*/  BPT.TRAP 0x1 ;  /* 0x000000040000795c */ /* 0x000fe20000300000 */
.L_x_10775:
        /* <DEDUP_REMOVED lines=9> */
.L_x_10776:
[----:B-1----:R-:W-:Y:S05]  /*3dc0*/  @P2 BRA `(.L_x_10777) ;  /* 0x0000000000082947 */ /* 0x002fea0003800000 */
[----:B------:R-:W1:Y:S02]  /*3dd0*/  SYNCS.PHASECHK.TRANS64.TRYWAIT P2, [UR26+0x22830], R6 ;  /* 0x02283006ff0075a7 */ /* 0x000e64000804015a */
[----:B-1----:R-:W-:Y:S05]  /*3de0*/  @!P2 BRA `(.L_x_10778) ;  /* 0x000000cc0080a947 */ /* 0x002fea0003800000 */
.L_x_10777:
[----:B------:R-:W-:Y:S01]  /*3df0*/  UIMAD UR18, UR37, 0x300, UR20 ;  /* 0x00000300251278a4 */ /* 0x000fe2000f8e0214 */
[----:B------:R-:W-:Y:S01]  /*3e00*/  WARPGROUP.ARRIVE ;  /* 0x00000000000079c5 */ /* 0x000fe20000000000 */
[----:B------:R-:W-:Y:S01]  /*3e10*/  UMOV UR19, 0x40000040 ;  /* 0x4000004000137882 */ /* 0x000fe20000000000 */
[----:B------:R-:W-:Y:S01]  /*3e20*/  UMOV UR7, 0x40000040 ;  /* 0x4000004000077882 */ /* 0x000fe20000000000 */
[----:B------:R-:W-:Y:S01]  /*3e30*/  UIADD3 UR6, UR18, 0x2, URZ ;  /* 0x0000000212067890 */ /* 0x000fe2000fffe03f */
[----:B------:R-:W-:Y:S01]  /*3e40*/  MOV R13, 0xfffffffe ;  /* 0xfffffffe000d7802 */ /* 0x000fe20000000f00 */
        /* <DEDUP_REMOVED lines=8> */
[----:B------:R-:W-:-:S04]  /*3ed0*/  USHF.L.U32 UR6, UR49, 0x7, URZ ;  /* 0x0000000731067899 */ /* 0x000fc8000800063f */
[----:B------:R-:W-:-:S04]  /*3ee0*/  UIMAD UR6, UR23, -0x60, UR6 ;  /* 0xffffffa0170678a4 */ /* 0x000fc8000f8e0206 */
[----:B------:R-:W-:-:S04]  /*3ef0*/  UIADD3 UR6, UR6, 0x1, UR41 ;  /* 0x0000000106067890 */ /* 0x000fc8000fffe029 */
[----:B------:R-:W-:Y:S01]  /*3f00*/  UIADD3 UR6, UR6, -UR44, URZ ;  /* 0x8000002c06067290 */ /* 0x000fe2000fffe03f */
        /* <DEDUP_REMOVED lines=15> */
[----:B------:R-:W-:-:S02]  /*4000*/  IMAD R170, R18, R13, UR6 ;  /* 0x0000000612aa7e24 */ /* 0x000fc4000f8e020d */
[----:B------:R-:W-:Y:S01]  /*4010*/  FMUL.FTZ R10, R157, UR25 ;  /* 0x000000199d0a7c20 */ /* 0x000fe20008410000 */
[----:B------:R-:W-:Y:S01]  /*4020*/  FMUL.FTZ R205, R160, UR25 ;  /* 0x00000019a0cd7c20 */ /* 0x000fe20008410000 */
[----:B------:R-:W-:Y:S01]  /*4030*/  FMUL.FTZ R11, R161, UR25 ;  /* 0x00000019a10b7c20 */ /* 0x000fe20008410000 */
[----:B------:R-:W-:Y:S02]  /*4040*/  IMAD.IADD R170, R19, 0x1, R170 ;  /* 0x0000000113aa7824 */ /* 0x000fe400078e02aa */
[----:B------:R-:W-:Y:S01]  /*4050*/  FMUL.FTZ R161, R163, UR25 ;  /* 0x00000019a3a17c20 */ /* 0x000fe20008410000 */
[----:B------:R-:W-:Y:S01]  /*4060*/  FMUL.FTZ R163, R167, UR25 ;  /* 0x00000019a7a37c20 */ /* 0x000fe20008410000 */
[----:B------:R-:W2:Y:S01]  /*4070*/  MUFU.TANH R5, R5 ;  /* 0x0000000500057308 */ /* 0x000ea20000002400 */
[----:B------:R-:W-:Y:S01]  /*4080*/  FMUL.FTZ R15, R154, UR25 ;  /* 0x000000199a0f7c20 */ /* 0x000fe20008410000 */
[C---:B------:R-:W-:Y:S01]  /*4090*/  ISETP.GT.AND P2, PT, R170.reuse, RZ, PT ;  /* 0x000000ffaa00720c */ /* 0x040fe20003f44270 */
[----:B------:R-:W-:Y:S01]  /*40a0*/  FMUL.FTZ R167, R171, UR25 ;  /* 0x00000019aba77c20 */ /* 0x000fe20008410000 */
[----:B------:R-:W-:Y:S01]  /*40b0*/  ISETP.GT.AND P3, PT, R170, 0x1, PT ;  /* 0x00000001aa00780c */ /* 0x000fe20003f64270 */
        /* <DEDUP_REMOVED lines=32> */
[----:B------:R-:W-:Y:S08]  /*42c0*/  MUFU.TANH R12, R12 ;  /* 0x0000000c000c7308 */ /* 0x000ff00000002400 */
[----:B------:R3:W-:Y:S08]  /*42d0*/  MUFU.TANH R152, R173 ;  /* 0x000000ad00987308 */ /* 0x0007f00000002400 */
[----:B------:R-:W4:Y:S01]  /*42e0*/  MUFU.TANH R165, R165 ;  /* 0x000000a500a57308 */ /* 0x000f220000002400 */
[----:B---3--:R-:W-:-:S02]  /*42f0*/  FSEL R173, R9, -INF , P2 ;  /* 0xff80000009ad7808 */ /* 0x008fc40001000000 */
[C---:B------:R-:W-:Y:S02]  /*4300*/  ISETP.GT.AND P2, PT, R170.reuse, 0x10, PT ;  /* 0x00000010aa00780c */ /* 0x040fe40003f44270 */
[----:B------:R-:W-:Y:S02]  /*4310*/  FMNMX.FTZ R154, R173, R154, !PT ;  /* 0x0000009aad9a7209 */ /* 0x000fe40007810000 */
[----:B-1----:R-:W-:Y:S01]  /*4320*/  FSEL R205, R205, -INF , P2 ;  /* 0xff800000cdcd7808 */ /* 0x002fe20001000000 */
[----:B------:R1:W-:Y:S01]  /*4330*/  MUFU.TANH R13, R177 ;  /* 0x000000b1000d7308 */ /* 0x0003e20000002400 */
[----:B------:R-:W-:-:S07]  /*4340*/  ISETP.GT.AND P2, PT, R170, 0x18, PT ;  /* 0x00000018aa00780c */ /* 0x000fce0003f44270 */
[----:B------:R3:W5:Y:S01]  /*4350*/  MUFU.TANH R160, R168 ;  /* 0x000000a800a07308 */ /* 0x0007620000002400 */
[----:B-1----:R-:W-:Y:S02]  /*4360*/  FSEL R177, R10, -INF , P3 ;  /* 0xff8000000ab17808 */ /* 0x002fe40001800000 */
[----:B------:R-:W-:Y:S02]  /*4370*/  ISETP.GT.AND P3, PT, R170, 0x11, PT ;  /* 0x00000011aa00780c */ /* 0x000fe40003f64270 */
[----:B------:R-:W-:Y:S02]  /*4380*/  FMNMX.FTZ R154, R177, R154, !PT ;  /* 0x0000009ab19a7209 */ /* 0x000fe40007810000 */
[----:B--2---:R-:W-:Y:S01]  /*4390*/  FSEL R181, R11, -INF , P3 ;  /* 0xff8000000bb57808 */ /* 0x004fe20001800000 */
[----:B------:R1:W2:Y:S01]  /*43a0*/  MUFU.TANH R153, R169 ;  /* 0x000000a900997308 */ /* 0x0002a20000002400 */
[----:B------:R-:W-:Y:S01]  /*43b0*/  FMNMX.FTZ R154, R205, R154, !PT ;  /* 0x0000009acd9a7209 */ /* 0x000fe20007810000 */
[----:B---3--:R-:W-:Y:S01]  /*43c0*/  FMUL.FTZ R168, R174, UR25 ;  /* 0x00000019aea87c20 */ /* 0x008fe20008410000 */
[----:B------:R-:W-:-:S02]  /*43d0*/  ISETP.GT.AND P3, PT, R170, 0x19, PT ;  /* 0x00000019aa00780c */ /* 0x000fc40003f64270 */
[----:B------:R-:W-:Y:S02]  /*43e0*/  FMNMX.FTZ R154, R181, R154, !PT ;  /* 0x0000009ab59a7209 */ /* 0x000fe40007810000 */
[----:B----4-:R-:W-:Y:S01]  /*43f0*/  FSEL R165, R165, -INF , P3 ;  /* 0xff800000a5a57808 */ /* 0x010fe20001800000 */
[----:B------:R-:W3:Y:S01]  /*4400*/  MUFU.TANH R155, R172 ;  /* 0x000000ac009b7308 */ /* 0x000ee20000002400 */
[----:B-1----:R-:W-:Y:S02]  /*4410*/  FSEL R169, R12, -INF , P2 ;  /* 0xff8000000ca97808 */ /* 0x002fe40001000000 */
[C---:B------:R-:W-:Y:S02]  /*4420*/  ISETP.GT.AND P2, PT, R170.reuse, 0x20, PT ;  /* 0x00000020aa00780c */ /* 0x040fe40003f44270 */
[----:B------:R-:W-:Y:S02]  /*4430*/  FMNMX.FTZ R154, R169, R154, !PT ;  /* 0x0000009aa99a7209 */ /* 0x000fe40007810000 */
[----:B------:R-:W-:Y:S01]  /*4440*/  ISETP.GT.AND P3, PT, R170, 0x21, PT ;  /* 0x00000021aa00780c */ /* 0x000fe20003f64270 */
[----:B------:R1:W4:Y:S01]  /*4450*/  MUFU.TANH R20, R176 ;  /* 0x000000b000147308 */ /* 0x0003220000002400 */
[----:B-----5:R-:W-:-:S02]  /*4460*/  FSEL R160, R160, -INF , P2 ;  /* 0xff800000a0a07808 */ /* 0x020fc40001000000 */
[----:B------:R-:W-:Y:S02]  /*4470*/  FMNMX.FTZ R5, R165, R154, !PT ;  /* 0x0000009aa5057209 */ /* 0x000fe40007810000 */
[----:B------:R-:W-:Y:S02]  /*4480*/  ISETP.GT.AND P2, PT, R170, 0x28, PT ;  /* 0x00000028aa00780c */ /* 0x000fe40003f44270 */
[----:B--2---:R-:W-:Y:S01]  /*4490*/  FSEL R153, R153, -INF , P3 ;  /* 0xff80000099997808 */ /* 0x004fe20001800000 */
[----:B------:R-:W2:Y:S01]  /*44a0*/  MUFU.TANH R180, R180 ;  /* 0x000000b400b47308 */ /* 0x000ea20000002400 */
[----:B------:R-:W-:Y:S01]  /*44b0*/  FMNMX.FTZ R10, R160, R5, !PT ;  /* 0x00000005a00a7209 */ /* 0x000fe20007810000 */
[----:B-1----:R-:W-:Y:S01]  /*44c0*/  FMUL.FTZ R176, R178, UR25 ;  /* 0x00000019b2b07c20 */ /* 0x002fe20008410000 */
[C---:B------:R-:W-:Y:S01]  /*44d0*/  ISETP.GT.AND P3, PT, R170.reuse, 0x29, PT ;  /* 0x00000029aa00780c */ /* 0x040fe20003f64270 */
[----:B------:R-:W-:Y:S01]  /*44e0*/  FMUL.FTZ R178, R179, UR25 ;  /* 0x00000019b3b27c20 */ /* 0x000fe20008410000 */
[----:B---3--:R-:W-:Y:S01]  /*44f0*/  FSEL R155, R155, -INF , P2 ;  /* 0xff8000009b9b7808 */ /* 0x008fe20001000000 */
[----:B------:R-:W-:Y:S01]  /*4500*/  FMUL.FTZ R179, R183, UR25 ;  /* 0x00000019b7b37c20 */ /* 0x000fe20008410000 */
[----:B------:R-:W-:Y:S01]  /*4510*/  FMNMX.FTZ R10, R153, R10, !PT ;  /* 0x0000000a990a7209 */ /* 0x000fe20007810000 */
[----:B------:R-:W1:Y:S01]  /*4520*/  MUFU.TANH R4, R4 ;  /* 0x0000000400047308 */ /* 0x000e620000002400 */
[----:B------:R-:W-:Y:S01]  /*4530*/  ISETP.GT.AND P2, PT, R170, 0x30, PT ;  /* 0x00000030aa00780c */ /* 0x000fe20003f44270 */
[----:B------:R-:W-:Y:S01]  /*4540*/  FMUL.FTZ R183, R187, UR25 ;  /* 0x00000019bbb77c20 */ /* 0x000fe20008410000 */
[----:B------:R-:W-:Y:S01]  /*4550*/  FSEL R152, R152, -INF , P3 ;  /* 0xff80000098987808 */ /* 0x000fe20001800000 */
[----:B------:R-:W-:Y:S01]  /*4560*/  FMUL.FTZ R187, R195, UR25 ;  /* 0x00000019c3bb7c20 */ /* 0x000fe20008410000 */
[----:B------:R-:W-:-:S02]  /*4570*/  FMNMX.FTZ R5, R155, R10, !PT ;  /* 0x0000000a9b057209 */ /* 0x000fc40007810000 */
[----:B------:R-:W-:Y:S01]  /*4580*/  ISETP.GT.AND P3, PT, R170, 0x31, PT ;  /* 0x00000031aa00780c */ /* 0x000fe20003f64270 */
[----:B------:R-:W3:Y:S01]  /*4590*/  MUFU.TANH R184, R184 ;  /* 0x000000b800b87308 */ /* 0x000ee20000002400 */
[----:B----4-:R-:W-:Y:S02]  /*45a0*/  FSEL R20, R20, -INF , P2 ;  /* 0xff80000014147808 */ /* 0x010fe40001000000 */
[----:B------:R-:W-:Y:S02]  /*45b0*/  FMNMX.FTZ R5, R152, R5, !PT ;  /* 0x0000000598057209 */ /* 0x000fe40007810000 */
[----:B------:R-:W-:Y:S02]  /*45c0*/  ISETP.GT.AND P2, PT, R170, 0x38, PT ;  /* 0x00000038aa00780c */ /* 0x000fe40003f44270 */
[----:B------:R-:W-:Y:S01]  /*45d0*/  FSEL R12, R13, -INF , P3 ;  /* 0xff8000000d0c7808 */ /* 0x000fe20001800000 */
[----:B------:R-:W4:Y:S01]  /*45e0*/  MUFU.TANH R9, R185 ;  /* 0x000000b900097308 */ /* 0x000f220000002400 */
[----:B------:R-:W-:-:S02]  /*45f0*/  FMNMX.FTZ R5, R20, R5, !PT ;  /* 0x0000000514057209 */ /* 0x000fc40007810000 */
[----:B------:R-:W-:Y:S02]  /*4600*/  ISETP.GT.AND P3, PT, R170, 0x39, PT ;  /* 0x00000039aa00780c */ /* 0x000fe40003f64270 */
[----:B--2---:R-:W-:Y:S01]  /*4610*/  FSEL R10, R180, -INF , P2 ;  /* 0xff800000b40a7808 */ /* 0x004fe20001000000 */
[----:B------:R-:W-:Y:S01]  /*4620*/  FMUL.FTZ R180, R182, UR25 ;  /* 0x00000019b6b47c20 */ /* 0x000fe20008410000 */
[----:B------:R-:W-:Y:S01]  /*4630*/  FMNMX.FTZ R11, R12, R5, !PT ;  /* 0x000000050c0b7209 */ /* 0x000fe20007810000 */
[----:B------:R-:W2:Y:S01]  /*4640*/  MUFU.TANH R188, R188 ;  /* 0x000000bc00bc7308 */ /* 0x000ea20000002400 */
[----:B-1----:R-:W-:Y:S01]  /*4650*/  FSEL R5, R4, -INF , P3 ;  /* 0xff80000004057808 */ /* 0x002fe20001800000 */
[----:B------:R-:W-:Y:S01]  /*4660*/  FMUL.FTZ R182, R186, UR25 ;  /* 0x00000019bab67c20 */ /* 0x000fe20008410000 */
[----:B------:R-:W-:Y:S01]  /*4670*/  ISETP.GT.AND P2, PT, R170, 0x40, PT ;  /* 0x00000040aa00780c */ /* 0x000fe20003f44270 */
[----:B------:R-:W-:Y:S01]  /*4680*/  FMUL.FTZ R186, R194, UR25 ;  /* 0x00000019c2ba7c20 */ /* 0x000fe20008410000 */
[----:B------:R-:W-:-:S02]  /*4690*/  FMNMX.FTZ R4, R10, R11, !PT ;  /* 0x0000000b0a047209 */ /* 0x000fc40007810000 */
[----:B------:R-:W-:Y:S01]  /*46a0*/  ISETP.GT.AND P3, PT, R170, 0x41, PT ;  /* 0x00000041aa00780c */ /* 0x000fe20003f64270 */
[----:B------:R1:W5:Y:S01]  /*46b0*/  MUFU.TANH R21, R189 ;  /* 0x000000bd00157308 */ /* 0x0003620000002400 */
[----:B---3--:R-:W-:Y:S01]  /*46c0*/  FSEL R11, R184, -INF , P2 ;  /* 0xff800000b80b7808 */ /* 0x008fe20001000000 */
[----:B------:R-:W-:Y:S01]  /*46d0*/  FMUL.FTZ R184, R191, UR25 ;  /* 0x00000019bfb87c20 */ /* 0x000fe20008410000 */
[----:B------:R-:W-:Y:S02]  /*46e0*/  FMNMX.FTZ R4, R5, R4, !PT ;  /* 0x0000000405047209 */ /* 0x000fe40007810000 */
[C---:B------:R-:W-:Y:S02]  /*46f0*/  ISETP.GT.AND P2, PT, R170.reuse, 0x48, PT ;  /* 0x00000048aa00780c */ /* 0x040fe40003f44270 */
[----:B----4-:R-:W-:Y:S01]  /*4700*/  FSEL R9, R9, -INF , P3 ;  /* 0xff80000009097808 */ /* 0x010fe20001800000 */
[----:B------:R-:W3:Y:S01]  /*4710*/  MUFU.TANH R154, R192 ;  /* 0x000000c0009a7308 */ /* 0x000ee20000002400 */
[----:B------:R-:W-:Y:S01]  /*4720*/  FMNMX.FTZ R4, R11, R4, !PT ;  /* 0x000000040b047209 */ /* 0x000fe20007810000 */
[C---:B-1----:R-:W-:Y:S01]  /*4730*/  VIADD R189, R170.reuse, 0x8 ;  /* 0x00000008aabd7836 */ /* 0x042fe20000000000 */
[----:B------:R-:W-:-:S02]  /*4740*/  ISETP.GT.AND P3, PT, R170, 0x49, PT ;  /* 0x00000049aa00780c */ /* 0x000fc40003f64270 */
[----:B--2---:R-:W-:Y:S01]  /*4750*/  FSEL R13, R188, -INF , P2 ;  /* 0xff800000bc0d7808 */ /* 0x004fe20001000000 */
[----:B------:R-:W-:Y:S01]  /*4760*/  FMUL.FTZ R188, R198, UR25 ;  /* 0x00000019c6bc7c20 */ /* 0x000fe20008410000 */
[----:B------:R-:W-:Y:S01]  /*4770*/  FMNMX.FTZ R4, R9, R4, !PT ;  /* 0x0000000409047209 */ /* 0x000fe20007810000 */
[----:B------:R-:W1:Y:S01]  /*4780*/  MUFU.TANH R159, R193 ;  /* 0x000000c1009f7308 */ /* 0x000e620000002400 */
[C---:B------:R-:W-:Y:S02]  /*4790*/  ISETP.GT.AND P2, PT, R170.reuse, 0x50, PT ;  /* 0x00000050aa00780c */ /* 0x040fe40003f44270 */
[----:B-----5:R-:W-:Y:S02]  /*47a0*/  FSEL R21, R21, -INF , P3 ;  /* 0xff80000015157808 */ /* 0x020fe40001800000 */
[----:B------:R-:W-:Y:S02]  /*47b0*/  FMNMX.FTZ R4, R13, R4, !PT ;  /* 0x000000040d047209 */ /* 0x000fe40007810000 */
[----:B------:R-:W-:Y:S01]  /*47c0*/  ISETP.GT.AND P3, PT, R170, 0x51, PT ;  /* 0x00000051aa00780c */ /* 0x000fe20003f64270 */
[----:B------:R-:W2:Y:S01]  /*47d0*/  MUFU.TANH R156, R196 ;  /* 0x000000c4009c7308 */ /* 0x000ea20000002400 */
[----:B---3--:R-:W-:-:S02]  /*47e0*/  FSEL R154, R154, -INF , P2 ;  /* 0xff8000009a9a7808 */ /* 0x008fc40001000000 */
[----:B------:R-:W-:Y:S02]  /*47f0*/  FMNMX.FTZ R185, R21, R4, !PT ;  /* 0x0000000415b97209 */ /* 0x000fe40007810000 */
[----:B------:R-:W-:Y:S02]  /*4800*/  ISETP.GT.AND P2, PT, R170, 0x58, PT ;  /* 0x00000058aa00780c */ /* 0x000fe40003f44270 */
[----:B------:R-:W-:Y:S01]  /*4810*/  FMNMX.FTZ R4, R154, R185, !PT ;  /* 0x000000b99a047209 */ /* 0x000fe20007810000 */
[----:B------:R-:W3:Y:S01]  /*4820*/  MUFU.TANH R157, R197 ;  /* 0x000000c5009d7308 */ /* 0x000ee20000002400 */
[----:B-1----:R-:W-:Y:S02]  /*4830*/  FSEL R159, R159, -INF , P3 ;  /* 0xff8000009f9f7808 */ /* 0x002fe40001800000 */
[----:B------:R-:W-:Y:S02]  /*4840*/  ISETP.GT.AND P3, PT, R170, 0x59, PT ;  /* 0x00000059aa00780c */ /* 0x000fe40003f64270 */
[----:B------:R-:W-:-:S02]  /*4850*/  FMNMX.FTZ R185, R159, R4, !PT ;  /* 0x000000049fb97209 */ /* 0x000fc40007810000 */
[C---:B------:R-:W-:Y:S01]  /*4860*/  ISETP.GT.AND P4, PT, R189.reuse, 0x8, PT ;  /* 0x00000008bd00780c */ /* 0x040fe20003f84270 */
[----:B------:R-:W1:Y:S01]  /*4870*/  MUFU.TANH R15, R15 ;  /* 0x0000000f000f7308 */ /* 0x000e620000002400 */
[----:B--2---:R-:W-:Y:S02]  /*4880*/  FSEL R156, R156, -INF , P2 ;  /* 0xff8000009c9c7808 */ /* 0x004fe40001000000 */
[C---:B------:R-:W-:Y:S02]  /*4890*/  ISETP.GT.AND P2, PT, R189.reuse, RZ, PT ;  /* 0x000000ffbd00720c */ /* 0x040fe40003f44270 */
[----:B------:R-:W-:Y:S02]  /*48a0*/  FMNMX.FTZ R4, R156, R185, !PT ;  /* 0x000000b99c047209 */ /* 0x000fe40007810000 */
[----:B------:R-:W-:Y:S01]  /*48b0*/  ISETP.GT.AND P5, PT, R189, 0x9, PT ;  /* 0x00000009bd00780c */ /* 0x000fe20003fa4270 */
[----:B------:R-:W2:Y:S01]  /*48c0*/  MUFU.TANH R14, R14 ;  /* 0x0000000e000e7308 */ /* 0x000ea20000002400 */
[----:B---3--:R-:W-:-:S02]  /*48d0*/  FSEL R157, R157, -INF , P3 ;  /* 0xff8000009d9d7808 */ /* 0x008fc40001800000 */
[----:B------:R-:W-:Y:S02]  /*48e0*/  ISETP.GT.AND P3, PT, R189, 0x1, PT ;  /* 0x00000001bd00780c */ /* 0x000fe40003f64270 */
[----:B------:R-:W-:-:S03]  /*48f0*/  FMNMX.FTZ R4, R157, R4, !PT ;  /* 0x000000049d047209 */ /* 0x000fc60007810000 */
[----:B------:R-:W3:Y:S01]  /*4900*/  MUFU.TANH R203, R203 ;  /* 0x000000cb00cb7308 */ /* 0x000ee20000002400 */
[----:B-1----:R-:W-:Y:S01]  /*4910*/  FSEL R15, R15, -INF , P2 ;  /* 0xff8000000f0f7808 */ /* 0x002fe20001000000 */
[----:B------:R-:W1:Y:S03]  /*4920*/  SHFL.BFLY PT, R185, R4, 0x2, 0x1f ;  /* 0x0c401f0004b97f89 */ /* 0x000e6600000e0000 */
[----:B------:R-:W-:-:S03]  /*4930*/  FMNMX.FTZ R191, R15, R8, !PT ;  /* 0x000000080fbf7209 */ /* 0x000fc60007810000 */
[----:B------:R-:W4:Y:S01]  /*4940*/  MUFU.TANH R158, R158 ;  /* 0x0000009e009e7308 */ /* 0x000f220000002400 */
[----:B--2---:R-:W-:Y:S02]  /*4950*/  FSEL R14, R14, -INF , P3 ;  /* 0xff8000000e0e7808 */ /* 0x004fe40001800000 */
[----:B------:R-:W-:-:S05]  /*4960*/  ISETP.GT.AND P3, PT, R189, 0x10, PT ;  /* 0x00000010bd00780c */ /* 0x000fca0003f64270 */
[----:B------:R-:W2:Y:S01]  /*4970*/  MUFU.TANH R162, R162 ;  /* 0x000000a200a27308 */ /* 0x000ea20000002400 */
[----:B---3--:R-:W-:Y:S02]  /*4980*/  FSEL R203, R203, -INF , P4 ;  /* 0xff800000cbcb7808 */ /* 0x008fe40002000000 */
[----:B------:R-:W-:-:S05]  /*4990*/  ISETP.GT.AND P4, PT, R189, 0x11, PT ;  /* 0x00000011bd00780c */ /* 0x000fca0003f84270 */
[----:B------:R-:W3:Y:S01]  /*49a0*/  MUFU.TANH R161, R161 ;  /* 0x000000a100a17308 */ /* 0x000ee20000002400 */
[----:B----4-:R-:W-:Y:S02]  /*49b0*/  FSEL R158, R158, -INF , P5 ;  /* 0xff8000009e9e7808 */ /* 0x010fe40002800000 */
[----:B-1----:R-:W-:Y:S01]  /*49c0*/  FMNMX.FTZ R172, R4, R185, !PT ;  /* 0x000000b904ac7209 */ /* 0x002fe20007810000 */
[----:B------:R-:W-:Y:S01]  /*49d0*/  FMUL.FTZ R185, R190, UR25 ;  /* 0x00000019beb97c20 */ /* 0x000fe20008410000 */
[----:B------:R-:W-:-:S03]  /*49e0*/  FMUL.FTZ R190, R199, UR25 ;  /* 0x00000019c7be7c20 */ /* 0x000fc60008410000 */
[----:B------:R-:W1:Y:S01]  /*49f0*/  SHFL.BFLY PT, R193, R172, 0x1, 0x1f ;  /* 0x0c201f00acc17f89 */ /* 0x000e6200000e0000 */
[----:B------:R-:W4:Y:S01]  /*4a00*/  MUFU.TANH R164, R164 ;  /* 0x000000a400a47308 */ /* 0x000f220000002400 */
[----:B--2---:R-:W-:Y:S02]  /*4a10*/  FSEL R162, R162, -INF , P3 ;  /* 0xff800000a2a27808 */ /* 0x004fe40001800000 */
[----:B------:R-:W-:-:S05]  /*4a20*/  ISETP.GT.AND P3, PT, R189, 0x18, PT ;  /* 0x00000018bd00780c */ /* 0x000fca0003f64270 */
[----:B------:R-:W-:Y:S01]  /*4a30*/  MUFU.TANH R163, R163 ;  /* 0x000000a300a37308 */ /* 0x000fe20000002400 */
[----:B---3--:R-:W-:Y:S02]  /*4a40*/  FSEL R161, R161, -INF , P4 ;  /* 0xff800000a1a17808 */ /* 0x008fe40002000000 */
[----:B------:R-:W-:-:S05]  /*4a50*/  ISETP.GT.AND P4, PT, R189, 0x19, PT ;  /* 0x00000019bd00780c */ /* 0x000fca0003f84270 */
[----:B------:R-:W2:Y:S01]  /*4a60*/  MUFU.TANH R166, R166 ;  /* 0x000000a600a67308 */ /* 0x000ea20000002400 */
[----:B----4-:R-:W-:Y:S02]  /*4a70*/  FSEL R164, R164, -INF , P3 ;  /* 0xff800000a4a47808 */ /* 0x010fe40001800000 */
[----:B------:R-:W-:Y:S02]  /*4a80*/  ISETP.GT.AND P3, PT, R189, 0x20, PT ;  /* 0x00000020bd00780c */ /* 0x000fe40003f64270 */
[----:B-1----:R-:W-:-:S03]  /*4a90*/  FMNMX.FTZ R4, R172, R193, !PT ;  /* 0x000000c1ac047209 */ /* 0x002fc60007810000 */
[----:B------:R-:W1:Y:S01]  /*4aa0*/  MUFU.TANH R167, R167 ;  /* 0x000000a700a77308 */ /* 0x000e620000002400 */
[----:B------:R-:W-:Y:S02]  /*4ab0*/  FMNMX.FTZ R172, R14, R191, !PT ;  /* 0x000000bf0eac7209 */ /* 0x000fe40007810000 */
[C---:B------:R-:W-:Y:S01]  /*4ac0*/  FSETP.NEU.FTZ.AND P2, PT, R4.reuse, -INF , PT ;  /* 0xff8000000400780b */ /* 0x040fe20003f5d000 */
[----:B------:R-:W-:Y:S01]  /*4ad0*/  FMUL.FTZ R170, R4, UR10 ;  /* 0x0000000a04aa7c20 */ /* 0x000fe20008410000 */
[----:B------:R-:W-:-:S03]  /*4ae0*/  FMNMX.FTZ R191, R203, R172, !PT ;  /* 0x000000accbbf7209 */ /* 0x000fc60007810000 */
[----:B------:R-:W3:Y:S01]  /*4af0*/  MUFU.TANH R168, R168 ;  /* 0x000000a800a87308 */ /* 0x000ee20000002400 */
[----:B------:R-:W-:Y:S02]  /*4b00*/  FMNMX.FTZ R191, R158, R191, !PT ;  /* 0x000000bf9ebf7209 */ /* 0x000fe40007810000 */
[----:B------:R-:W-:Y:S02]  /*4b10*/  FSEL R170, R170, RZ, P2 ;  /* 0x000000ffaaaa7208 */ /* 0x000fe40001000000 */
[----:B------:R-:W-:Y:S02]  /*4b20*/  FMNMX.FTZ R174, R162, R191, !PT ;  /* 0x000000bfa2ae7209 */ /* 0x000fe40007810000 */
[----:B--2---:R-:W-:Y:S01]  /*4b30*/  FSEL R166, R166, -INF , P3 ;  /* 0xff800000a6a67808 */ /* 0x004fe20001800000 */
[----:B------:R-:W2:Y:S01]  /*4b40*/  MUFU.TANH R175, R175 ;  /* 0x000000af00af7308 */ /* 0x000ea20000002400 */
[----:B------:R-:W-:Y:S01]  /*4b50*/  FMNMX.FTZ R191, R161, R174, !PT ;  /* 0x000000aea1bf7209 */ /* 0x000fe20007810000 */
[--C-:B------:R-:W-:Y:S01]  /*4b60*/  FFMA.FTZ R192, R171, UR10, -R170.reuse ;  /* 0x0000000aabc07c23 */ /* 0x100fe200080108aa */
[----:B------:R-:W-:Y:S01]  /*4b70*/  FSEL R171, R163, -INF , P4 ;  /* 0xff800000a3ab7808 */ /* 0x000fe20002000000 */
[--C-:B------:R-:W-:Y:S01]  /*4b80*/  FFMA.FTZ R193, R173, UR10, -R170.reuse ;  /* 0x0000000aadc17c23 */ /* 0x100fe200080108aa */
[----:B------:R-:W-:Y:S01]  /*4b90*/  FMNMX.FTZ R174, R164, R191, !PT ;  /* 0x000000bfa4ae7209 */ /* 0x000fe20007810000 */
[--C-:B------:R-:W-:Y:S01]  /*4ba0*/  FFMA.FTZ R194, R177, UR10, -R170.reuse ;  /* 0x0000000ab1c27c23 */ /* 0x100fe200080108aa */
[----:B------:R-:W-:Y:S01]  /*4bb0*/  ISETP.GT.AND P4, PT, R189, 0x21, PT ;  /* 0x00000021bd00780c */ /* 0x000fe20003f84270 */
[----:B------:R-:W-:Y:S01]  /*4bc0*/  MUFU.TANH R176, R176 ;  /* 0x000000b000b07308 */ /* 0x000fe20000002400 */
[----:B------:R-:W-:Y:S01]  /*4bd0*/  FMNMX.FTZ R191, R171, R174, !PT ;  /* 0x000000aeabbf7209 */ /* 0x000fe20007810000 */
[--C-:B------:R-:W-:Y:S01]  /*4be0*/  FFMA.FTZ R172, R207, UR10, -R170.reuse ;  /* 0x0000000acfac7c23 */ /* 0x100fe200080108aa */
[----:B------:R-:W-:Y:S01]  /*4bf0*/  ISETP.GT.AND P3, PT, R189, 0x28, PT ;  /* 0x00000028bd00780c */ /* 0x000fe20003f64270 */
[--C-:B------:R-:W-:Y:S01]  /*4c00*/  FFMA.FTZ R196, R157, UR10, -R170.reuse ;  /* 0x0000000a9dc47c23 */ /* 0x100fe200080108aa */
[----:B-1----:R-:W-:Y:S01]  /*4c10*/  FSEL R173, R167, -INF , P4 ;  /* 0xff800000a7ad7808 */ /* 0x002fe20002000000 */
[--C-:B------:R-:W-:Y:S01]  /*4c20*/  FFMA.FTZ R169, R169, UR10, -R170.reuse ;  /* 0x0000000aa9a97c23 */ /* 0x100fe200080108aa */
[----:B------:R-:W-:Y:S01]  /*4c30*/  FMNMX.FTZ R174, R166, R191, !PT ;  /* 0x000000bfa6ae7209 */ /* 0x000fe20007810000 */
[----:B------:R-:W1:Y:S01]  /*4c40*/  MUFU.TANH R178, R178 ;  /* 0x000000b200b27308 */ /* 0x000e620000002400 */
        /* <DEDUP_REMOVED lines=8> */
[----:B--2---:R-:W-:Y:S01]  /*4cd0*/  FSEL R175, R175, -INF , P4 ;  /* 0xff800000afaf7808 */ /* 0x004fe20002000000 */
[--C-:B------:R-:W-:Y:S01]  /*4ce0*/  FFMA.FTZ R20, R20, UR10, -R170.reuse ;  /* 0x0000000a14147c23 */ /* 0x100fe200080108aa */
[----:B------:R-:W-:Y:S01]  /*4cf0*/  ISETP.GT.AND P4, PT, R189, 0x31, PT ;  /* 0x00000031bd00780c */ /* 0x000fe20003f84270 */
[--C-:B------:R-:W-:Y:S01]  /*4d00*/  FFMA.FTZ R10, R10, UR10, -R170.reuse ;  /* 0x0000000a0a0a7c23 */ /* 0x100fe200080108aa */
[--C-:B------:R-:W-:Y:S01]  /*4d10*/  FFMA.FTZ R11, R11, UR10, -R170.reuse ;  /* 0x0000000a0b0b7c23 */ /* 0x100fe200080108aa */
[----:B------:R-:W-:-:S02]  /*4d20*/  FFMA.FTZ R13, R13, UR10, -R170 ;  /* 0x0000000a0d0d7c23 */ /* 0x000fc400080108aa */
[----:B------:R-:W-:Y:S01]  /*4d30*/  MUFU.TANH R179, R179 ;  /* 0x000000b300b37308 */ /* 0x000fe20000002400 */
[----:B-1----:R-:W-:Y:S02]  /*4d40*/  FSEL R178, R178, -INF , P4 ;  /* 0xff800000b2b27808 */ /* 0x002fe40002000000 */
[----:B------:R-:W-:-:S05]  /*4d50*/  ISETP.GT.AND P4, PT, R189, 0x39, PT ;  /* 0x00000039bd00780c */ /* 0x000fca0003f84270 */
[----:B------:R1:W-:Y:S08]  /*4d60*/  MUFU.EX2 R163, R192 ;  /* 0x000000c000a37308 */ /* 0x0003f00000000800 */
[----:B------:R-:W2:Y:S01]  /*4d70*/  MUFU.TANH R182, R182 ;  /* 0x000000b600b67308 */ /* 0x000ea20000002400 */
[----:B-1----:R-:W-:Y:S02]  /*4d80*/  FMNMX.FTZ R192, R168, R177, !PT ;  /* 0x000000b1a8c07209 */ /* 0x002fe40007810000 */
[----:B------:R-:W-:Y:S01]  /*4d90*/  FSEL R177, R176, -INF , P3 ;  /* 0xff800000b0b17808 */ /* 0x000fe20001800000 */
[----:B------:R-:W-:Y:S01]  /*4da0*/  FFMA.FTZ R176, R205, UR10, -R170 ;  /* 0x0000000acdb07c23 */ /* 0x000fe200080108aa */
[----:B------:R-:W-:-:S02]  /*4db0*/  FMNMX.FTZ R192, R175, R192, !PT ;  /* 0x000000c0afc07209 */ /* 0x000fc40007810000 */
[----:B------:R-:W-:Y:S01]  /*4dc0*/  ISETP.GT.AND P3, PT, R189, 0x38, PT ;  /* 0x00000038bd00780c */ /* 0x000fe20003f64270 */
[----:B------:R-:W1:Y:S01]  /*4dd0*/  MUFU.TANH R183, R183 ;  /* 0x000000b700b77308 */ /* 0x000e620000002400 */
[----:B------:R-:W-:Y:S02]  /*4de0*/  FMNMX.FTZ R191, R177, R192, !PT ;  /* 0x000000c0b1bf7209 */ /* 0x000fe40007810000 */
[----:B---3--:R-:W-:Y:S02]  /*4df0*/  FSEL R180, R180, -INF , P3 ;  /* 0xff800000b4b47808 */ /* 0x008fe40001800000 */
[----:B------:R-:W-:Y:S02]  /*4e00*/  FMNMX.FTZ R191, R178, R191, !PT ;  /* 0x000000bfb2bf7209 */ /* 0x000fe40007810000 */
[----:B------:R-:W-:Y:S01]  /*4e10*/  ISETP.GT.AND P3, PT, R189, 0x40, PT ;  /* 0x00000040bd00780c */ /* 0x000fe20003f64270 */
[----:B------:R-:W3:Y:S01]  /*4e20*/  MUFU.TANH R185, R185 ;  /* 0x000000b900b97308 */ /* 0x000ee20000002400 */
[----:B------:R-:W-:-:S02]  /*4e30*/  FMNMX.FTZ R192, R180, R191, !PT ;  /* 0x000000bfb4c07209 */ /* 0x000fc40007810000 */
[----:B--2---:R-:W-:Y:S02]  /*4e40*/  FSEL R182, R182, -INF , P3 ;  /* 0xff800000b6b67808 */ /* 0x004fe40001800000 */
[----:B------:R-:W-:-:S03]  /*4e50*/  ISETP.GT.AND P3, PT, R189, 0x48, PT ;  /* 0x00000048bd00780c */ /* 0x000fc60003f64270 */
[----:B------:R2:W-:Y:S08]  /*4e60*/  MUFU.EX2 R167, R193 ;  /* 0x000000c100a77308 */ /* 0x0005f00000000800 */
[----:B------:R-:W-:Y:S01]  /*4e70*/  MUFU.TANH R184, R184 ;  /* 0x000000b800b87308 */ /* 0x000fe20000002400 */
[----:B--2---:R-:W-:Y:S01]  /*4e80*/  FFMA.FTZ R193, R181, UR10, -R170 ;  /* 0x0000000ab5c17c23 */ /* 0x004fe200080108aa */
[----:B------:R-:W-:-:S02]  /*4e90*/  FSEL R181, R179, -INF , P4 ;  /* 0xff800000b3b57808 */ /* 0x000fc40002000000 */
[----:B------:R-:W-:Y:S02]  /*4ea0*/  ISETP.GT.AND P4, PT, R189, 0x41, PT ;  /* 0x00000041bd00780c */ /* 0x000fe40003f84270 */
[----:B------:R-:W-:Y:S02]  /*4eb0*/  FMNMX.FTZ R191, R181, R192, !PT ;  /* 0x000000c0b5bf7209 */ /* 0x000fe40007810000 */
[----:B------:R-:W2:Y:S01]  /*4ec0*/  MUFU.TANH R186, R186 ;  /* 0x000000ba00ba7308 */ /* 0x000ea20000002400 */
[----:B-1----:R-:W-:Y:S02]  /*4ed0*/  FSEL R183, R183, -INF , P4 ;  /* 0xff800000b7b77808 */ /* 0x002fe40002000000 */
[----:B------:R-:W-:Y:S02]  /*4ee0*/  FMNMX.FTZ R192, R182, R191, !PT ;  /* 0x000000bfb6c07209 */ /* 0x000fe40007810000 */
[----:B------:R-:W-:Y:S02]  /*4ef0*/  ISETP.GT.AND P4, PT, R189, 0x49, PT ;  /* 0x00000049bd00780c */ /* 0x000fe40003f84270 */
[----:B---3--:R-:W-:Y:S01]  /*4f00*/  FSEL R185, R185, -INF , P3 ;  /* 0xff800000b9b97808 */ /* 0x008fe20001800000 */
[----:B------:R-:W1:Y:S01]  /*4f10*/  MUFU.TANH R187, R187 ;  /* 0x000000bb00bb7308 */ /* 0x000e620000002400 */
[----:B------:R-:W-:-:S02]  /*4f20*/  FMNMX.FTZ R192, R183, R192, !PT ;  /* 0x000000c0b7c07209 */ /* 0x000fc40007810000 */
[----:B------:R-:W-:Y:S02]  /*4f30*/  ISETP.GT.AND P3, PT, R189, 0x50, PT ;  /* 0x00000050bd00780c */ /* 0x000fe40003f64270 */
[----:B------:R-:W-:-:S03]  /*4f40*/  FMNMX.FTZ R192, R185, R192, !PT ;  /* 0x000000c0b9c07209 */ /* 0x000fc60007810000 */
[----:B------:R-:W3:Y:S01]  /*4f50*/  MUFU.TANH R188, R188 ;  /* 0x000000bc00bc7308 */ /* 0x000ee20000002400 */
[----:B--2---:R-:W-:Y:S02]  /*4f60*/  FSEL R186, R186, -INF , P3 ;  /* 0xff800000baba7808 */ /* 0x004fe40001800000 */
[----:B------:R-:W-:-:S05]  /*4f70*/  ISETP.GT.AND P3, PT, R189, 0x58, PT ;  /* 0x00000058bd00780c */ /* 0x000fca0003f64270 */
[----:B------:R2:W-:Y:S08]  /*4f80*/  MUFU.EX2 R179, R193 ;  /* 0x000000c100b37308 */ /* 0x0005f00000000800 */
[----:B------:R-:W4:Y:S01]  /*4f90*/  MUFU.TANH R190, R190 ;  /* 0x000000be00be7308 */ /* 0x000f220000002400 */
[----:B--2---:R-:W-:Y:S01]  /*4fa0*/  FFMA.FTZ R193, R165, UR10, -R170 ;  /* 0x0000000aa5c17c23 */ /* 0x004fe200080108aa */
[----:B------:R-:W-:-:S02]  /*4fb0*/  FSEL R165, R184, -INF , P4 ;  /* 0xff800000b8a57808 */ /* 0x000fc40002000000 */
[----:B------:R-:W-:Y:S02]  /*4fc0*/  ISETP.GT.AND P4, PT, R189, 0x51, PT ;  /* 0x00000051bd00780c */ /* 0x000fe40003f84270 */
[----:B------:R-:W-:Y:S02]  /*4fd0*/  FMNMX.FTZ R191, R165, R192, !PT ;  /* 0x000000c0a5bf7209 */ /* 0x000fe40007810000 */
[----:B-1----:R-:W-:Y:S01]  /*4fe0*/  FSEL R187, R187, -INF , P4 ;  /* 0xff800000bbbb7808 */ /* 0x002fe20002000000 */
[----:B------:R1:W-:Y:S01]  /*4ff0*/  MUFU.EX2 R184, R193 ;  /* 0x000000c100b87308 */ /* 0x0003e20000000800 */
[----:B------:R-:W-:Y:S02]  /*5000*/  FMNMX.FTZ R192, R186, R191, !PT ;  /* 0x000000bfbac07209 */ /* 0x000fe40007810000 */
[----:B------:R-:W-:Y:S02]  /*5010*/  ISETP.GT.AND P4, PT, R189, 0x59, PT ;  /* 0x00000059bd00780c */ /* 0x000fe40003f84270 */
[----:B---3--:R-:W-:Y:S01]  /*5020*/  FSEL R191, R188, -INF , P3 ;  /* 0xff800000bcbf7808 */ /* 0x008fe20001800000 */
[--C-:B------:R-:W-:Y:S01]  /*5030*/  FFMA.FTZ R188, R152, UR10, -R170.reuse ;  /* 0x0000000a98bc7c23 */ /* 0x100fe200080108aa */
[----:B------:R-:W-:Y:S01]  /*5040*/  FMNMX.FTZ R192, R187, R192, !PT ;  /* 0x000000c0bbc07209 */ /* 0x000fe20007810000 */
[----:B------:R-:W-:Y:S01]  /*5050*/  MUFU.EX2 R172, R172 ;  /* 0x000000ac00ac7308 */ /* 0x000fe20000000800 */
[----:B----4-:R-:W-:Y:S01]  /*5060*/  FSEL R190, R190, -INF , P4 ;  /* 0xff800000bebe7808 */ /* 0x010fe20002000000 */
[----:B-1----:R-:W-:Y:S01]  /*5070*/  FFMA.FTZ R193, R5, UR10, -R170 ;  /* 0x0000000a05c17c23 */ /* 0x002fe200080108aa */
[----:B------:R-:W-:-:S04]  /*5080*/  FMNMX.FTZ R189, R191, R192, !PT ;  /* 0x000000c0bfbd7209 */ /* 0x000fc80007810000 */
[----:B------:R-:W-:Y:S01]  /*5090*/  FMNMX.FTZ R192, R190, R189, !PT ;  /* 0x000000bdbec07209 */ /* 0x000fe20007810000 */
[--C-:B------:R-:W-:Y:S01]  /*50a0*/  FFMA.FTZ R189, R12, UR10, -R170.reuse ;  /* 0x0000000a0cbd7c23 */ /* 0x100fe200080108aa */
[--C-:B------:R-:W-:Y:S01]  /*50b0*/  FFMA.FTZ R12, R9, UR10, -R170.reuse ;  /* 0x0000000a090c7c23 */ /* 0x100fe200080108aa */
[----:B------:R1:W-:Y:S02]  /*50c0*/  MUFU.EX2 R174, R194 ;  /* 0x000000c200ae7308 */ /* 0x0003e40000000800 */
[----:B------:R-:W2:Y:S06]  /*50d0*/  SHFL.BFLY PT, R195, R192, 0x2, 0x1f ;  /* 0x0c401f00c0c37f89 */ /* 0x000eac00000e0000 */
[----:B------:R-:W-:Y:S01]  /*50e0*/  MUFU.EX2 R176, R176 ;  /* 0x000000b000b07308 */ /* 0x000fe20000000800 */
[--C-:B-1----:R-:W-:Y:S01]  /*50f0*/  FFMA.FTZ R194, R159, UR10, -R170.reuse ;  /* 0x0000000a9fc27c23 */ /* 0x102fe200080108aa */
[----:B------:R-:W-:-:S06]  /*5100*/  FFMA.FTZ R159, R156, UR10, -R170 ;  /* 0x0000000a9c9f7c23 */ /* 0x000fcc00080108aa */
[----:B------:R-:W-:Y:S08]  /*5110*/  MUFU.EX2 R169, R169 ;  /* 0x000000a900a97308 */ /* 0x000ff00000000800 */
[----:B------:R-:W-:Y:S01]  /*5120*/  MUFU.EX2 R160, R160 ;  /* 0x000000a000a07308 */ /* 0x000fe20000000800 */
[----:B--2---:R-:W-:Y:S01]  /*5130*/  FMNMX.FTZ R195, R192, R195, !PT ;  /* 0x000000c3c0c37209 */ /* 0x004fe20007810000 */
[--C-:B------:R-:W-:Y:S01]  /*5140*/  FFMA.FTZ R192, R21, UR10, -R170.reuse ;  /* 0x0000000a15c07c23 */ /* 0x100fe200080108aa */
[----:B------:R-:W-:Y:S01]  /*5150*/  FFMA.FTZ R21, R154, UR10, -R170 ;  /* 0x0000000a9a157c23 */ /* 0x000fe200080108aa */
[----:B------:R-:W-:-:S02]  /*5160*/  FSEL R154, R4, RZ, P2 ;  /* 0x000000ff049a7208 */ /* 0x000fc40001000000 */
[----:B------:R-:W1:Y:S02]  /*5170*/  SHFL.BFLY PT, R152, R195, 0x1, 0x1f ;  /* 0x0c201f00c3987f89 */ /* 0x000e6400000e0000 */
[----:B------:R-:W-:Y:S01]  /*5180*/  MUFU.EX2 R153, R153 ;  /* 0x0000009900997308 */ /* 0x000fe20000000800 */
[----:B------:R-:W-:-:S04]  /*5190*/  FADD.FTZ R154, -R154, R7 ;  /* 0x000000079a9a7221 */ /* 0x000fc80000010100 */
[----:B------:R-:W-:-:S03]  /*51a0*/  FMUL.FTZ R7, R154, UR10 ;  /* 0x0000000a9a077c20 */ /* 0x000fc60008410000 */
[----:B------:R-:W-:Y:S08]  /*51b0*/  MUFU.EX2 R155, R155 ;  /* 0x0000009b009b7308 */ /* 0x000ff00000000800 */
[----:B------:R-:W2:Y:S01]  /*51c0*/  MUFU.EX2 R7, R7 ;  /* 0x0000000700077308 */ /* 0x000ea20000000800 */
[----:B-1----:R-:W-:-:S07]  /*51d0*/  FMNMX.FTZ R5, R195, R152, !PT ;  /* 0x00000098c3057209 */ /* 0x002fce0007810000 */
[----:B------:R-:W-:Y:S01]  /*51e0*/  MUFU.EX2 R188, R188 ;  /* 0x000000bc00bc7308 */ /* 0x000fe20000000800 */
[C---:B------:R-:W-:Y:S01]  /*51f0*/  FSETP.NEU.FTZ.AND P3, PT, R5.reuse, -INF , PT ;  /* 0xff8000000500780b */ /* 0x040fe20003f7d000 */
[----:B------:R-:W-:-:S03]  /*5200*/  FMUL.FTZ R152, R5, UR10 ;  /* 0x0000000a05987c20 */ /* 0x000fc60008410000 */
[----:B------:R-:W-:-:S03]  /*5210*/  FSEL R9, R5, RZ, P3 ;  /* 0x000000ff05097208 */ /* 0x000fc60001800000 */
[----:B------:R-:W-:Y:S01]  /*5220*/  MUFU.EX2 R20, R20 ;  /* 0x0000001400147308 */ /* 0x000fe20000000800 */
[----:B------:R-:W-:Y:S01]  /*5230*/  FSEL R152, R152, RZ, P3 ;  /* 0x000000ff98987208 */ /* 0x000fe20001800000 */
[----:B--2---:R-:W-:Y:S01]  /*5240*/  FFMA.FTZ R154, R7, R3, R172 ;  /* 0x00000003079a7223 */ /* 0x004fe200000100ac */
[-C--:B------:R-:W-:Y:S01]  /*5250*/  FMUL.FTZ R24, R24, R7.reuse ;  /* 0x0000000718187220 */ /* 0x080fe20000410000 */
[----:B------:R-:W-:Y:S01]  /*5260*/  FADD.FTZ R9, -R9, R8 ;  /* 0x0000000809097221 */ /* 0x000fe20000010100 */
[----:B------:R-:W-:Y:S01]  /*5270*/  FMUL.FTZ R25, R25, R7 ;  /* 0x0000000719197220 */ /* 0x000fe20000410000 */
[--C-:B------:R-:W-:Y:S01]  /*5280*/  FFMA.FTZ R15, R15, UR10, -R152.reuse ;  /* 0x0000000a0f0f7c23 */ /* 0x100fe20008010898 */
[--C-:B------:R-:W-:Y:S01]  /*5290*/  FFMA.FTZ R14, R14, UR10, -R152.reuse ;  /* 0x0000000a0e0e7c23 */ /* 0x100fe20008010898 */
[----:B------:R-:W-:Y:S01]  /*52a0*/  FMUL.FTZ R8, R9, UR10 ;  /* 0x0000000a09087c20 */ /* 0x000fe20008410000 */
[--C-:B------:R-:W-:Y:S01]  /*52b0*/  FFMA.FTZ R157, R203, UR10, -R152.reuse ;  /* 0x0000000acb9d7c23 */ /* 0x100fe20008010898 */
[----:B------:R-:W-:Y:S01]  /*52c0*/  FFMA.FTZ R198, R158, UR10, -R152 ;  /* 0x0000000a9ec67c23 */ /* 0x000fe20008010898 */
[----:B------:R-:W-:Y:S01]  /*52d0*/  FADD.FTZ R154, R163, R154 ;  /* 0x0000009aa39a7221 */ /* 0x000fe20000010000 */
[----:B------:R-:W-:Y:S01]  /*52e0*/  MUFU.EX2 R15, R15 ;  /* 0x0000000f000f7308 */ /* 0x000fe20000000800 */
[--C-:B------:R-:W-:Y:S01]  /*52f0*/  FFMA.FTZ R195, R162, UR10, -R152.reuse ;  /* 0x0000000aa2c37c23 */ /* 0x100fe20008010898 */
[----:B------:R-:W-:Y:S01]  /*5300*/  FFMA.FTZ R204, R161, UR10, -R152 ;  /* 0x0000000aa1cc7c23 */ /* 0x000fe20008010898 */
[----:B------:R-:W-:Y:S01]  /*5310*/  FADD.FTZ R3, R167, R154 ;  /* 0x0000009aa7037221 */ /* 0x000fe20000010000 */
[--C-:B------:R-:W-:Y:S01]  /*5320*/  FFMA.FTZ R161, R164, UR10, -R152.reuse ;  /* 0x0000000aa4a17c23 */ /* 0x100fe20008010898 */
[--C-:B------:R-:W-:Y:S01]  /*5330*/  FFMA.FTZ R206, R171, UR10, -R152.reuse ;  /* 0x0000000aabce7c23 */ /* 0x100fe20008010898 */
[--C-:B------:R-:W-:Y:S01]  /*5340*/  FFMA.FTZ R171, R166, UR10, -R152.reuse ;  /* 0x0000000aa6ab7c23 */ /* 0x100fe20008010898 */
[----:B------:R-:W-:Y:S01]  /*5350*/  FADD.FTZ R9, R174, R3 ;  /* 0x00000003ae097221 */ /* 0x000fe20000010000 */
[----:B------:R-:W1:Y:S01]  /*5360*/  MUFU.EX2 R8, R8 ;  /* 0x0000000800087308 */ /* 0x000e620000000800 */
[--C-:B------:R-:W-:Y:S01]  /*5370*/  FFMA.FTZ R208, R173, UR10, -R152.reuse ;  /* 0x0000000aadd07c23 */ /* 0x100fe20008010898 */
[--C-:B------:R-:W-:Y:S01]  /*5380*/  FFMA.FTZ R210, R175, UR10, -R152.reuse ;  /* 0x0000000aafd27c23 */ /* 0x100fe20008010898 */
[----:B------:R-:W-:Y:S01]  /*5390*/  FADD.FTZ R156, R176, R9 ;  /* 0x00000009b09c7221 */ /* 0x000fe20000010000 */
[--C-:B------:R-:W-:Y:S01]  /*53a0*/  FFMA.FTZ R173, R168, UR10, -R152.reuse ;  /* 0x0000000aa8ad7c23 */ /* 0x100fe20008010898 */
[----:B------:R-:W-:Y:S01]  /*53b0*/  FFMA.FTZ R175, R177, UR10, -R152 ;  /* 0x0000000ab1af7c23 */ /* 0x000fe20008010898 */
[----:B------:R-:W-:-:S02]  /*53c0*/  IMAD.U32 R177, RZ, RZ, UR26 ;  /* 0x0000001affb17e24 */ /* 0x000fc4000f8e00ff */
[----:B------:R-:W-:Y:S01]  /*53d0*/  FADD.FTZ R156, R179, R156 ;  /* 0x0000009cb39c7221 */ /* 0x000fe20000010000 */
[----:B------:R-:W2:Y:S01]  /*53e0*/  MUFU.EX2 R14, R14 ;  /* 0x0000000e000e7308 */ /* 0x000ea20000000800 */
[----:B------:R-:W-:Y:S01]  /*53f0*/  IADD3 R9, -R22, 0xb, RZ ;  /* 0x0000000b16097810 */ /* 0x000fe20007ffe1ff */
[----:B------:R-:W-:Y:S01]  /*5400*/  FFMA.FTZ R178, R178, UR10, -R152 ;  /* 0x0000000ab2b27c23 */ /* 0x000fe20008010898 */
[----:B------:R-:W-:Y:S01]  /*5410*/  FADD.FTZ R197, R169, R156 ;  /* 0x0000009ca9c57221 */ /* 0x000fe20000010000 */
[--C-:B------:R-:W-:Y:S01]  /*5420*/  FFMA.FTZ R181, R181, UR10, -R152.reuse ;  /* 0x0000000ab5b57c23 */ /* 0x100fe20008010898 */
[--C-:B------:R-:W-:Y:S01]  /*5430*/  FFMA.FTZ R183, R183, UR10, -R152.reuse ;  /* 0x0000000ab7b77c23 */ /* 0x100fe20008010898 */
[--C-:B------:R-:W-:Y:S01]  /*5440*/  FFMA.FTZ R186, R186, UR10, -R152.reuse ;  /* 0x0000000ababa7c23 */ /* 0x100fe20008010898 */
[----:B------:R-:W-:Y:S01]  /*5450*/  FADD.FTZ R199, R184, R197 ;  /* 0x000000c5b8c77221 */ /* 0x000fe20000010000 */
[----:B------:R-:W3:Y:S01]  /*5460*/  MUFU.EX2 R157, R157 ;  /* 0x0000009d009d7308 */ /* 0x000ee20000000800 */
[----:B-1----:R-:W-:Y:S01]  /*5470*/  FFMA.FTZ R3, R8, R0, R15 ;  /* 0x0000000008037223 */ /* 0x002fe2000001000f */
[--C-:B------:R-:W-:Y:S01]  /*5480*/  FFMA.FTZ R0, R180, UR10, -R152.reuse ;  /* 0x0000000ab4007c23 */ /* 0x100fe20008010898 */
[----:B------:R-:W-:Y:S01]  /*5490*/  FADD.FTZ R156, R160, R199 ;  /* 0x000000c7a09c7221 */ /* 0x000fe20000010000 */
[--C-:B------:R-:W-:Y:S01]  /*54a0*/  FFMA.FTZ R180, R182, UR10, -R152.reuse ;  /* 0x0000000ab6b47c23 */ /* 0x100fe20008010898 */
[--C-:B------:R-:W-:Y:S01]  /*54b0*/  FFMA.FTZ R182, R185, UR10, -R152.reuse ;  /* 0x0000000ab9b67c23 */ /* 0x100fe20008010898 */
[----:B------:R-:W-:Y:S01]  /*54c0*/  FFMA.FTZ R185, R165, UR10, -R152 ;  /* 0x0000000aa5b97c23 */ /* 0x000fe20008010898 */
[----:B------:R-:W-:Y:S01]  /*54d0*/  FADD.FTZ R156, R153, R156 ;  /* 0x0000009c999c7221 */ /* 0x000fe20000010000 */
[----:B------:R-:W1:Y:S01]  /*54e0*/  MUFU.EX2 R198, R198 ;  /* 0x000000c600c67308 */ /* 0x000e620000000800 */
[----:B--2---:R-:W-:Y:S01]  /*54f0*/  FADD.FTZ R154, R14, R3 ;  /* 0x000000030e9a7221 */ /* 0x004fe20000010000 */
[----:B------:R-:W-:Y:S01]  /*5500*/  FFMA.FTZ R187, R187, UR10, -R152 ;  /* 0x0000000abbbb7c23 */ /* 0x000fe20008010898 */
[----:B------:R-:W-:Y:S01]  /*5510*/  FADD.FTZ R199, R155, R156 ;  /* 0x0000009c9bc77221 */ /* 0x000fe20000010000 */
[--C-:B------:R-:W-:Y:S01]  /*5520*/  FFMA.FTZ R191, R191, UR10, -R152.reuse ;  /* 0x0000000abfbf7c23 */ /* 0x100fe20008010898 */
[----:B------:R-:W-:Y:S01]  /*5530*/  FFMA.FTZ R190, R190, UR10, -R152 ;  /* 0x0000000abebe7c23 */ /* 0x000fe20008010898 */
[----:B------:R-:W-:Y:S01]  /*5540*/  F2FP.BF16.F32.PACK_AB R152, R163, R172 ;  /* 0x000000aca398723e */ /* 0x000fe200000010ff */
[----:B------:R-:W-:Y:S01]  /*5550*/  FADD.FTZ R199, R188, R199 ;  /* 0x000000c7bcc77221 */ /* 0x000fe20000010000 */
[----:B------:R-:W2:Y:S01]  /*5560*/  MUFU.EX2 R195, R195 ;  /* 0x000000c300c37308 */ /* 0x000ea20000000800 */
[----:B---3--:R-:W-:Y:S01]  /*5570*/  FADD.FTZ R3, R157, R154 ;  /* 0x0000009a9d037221 */ /* 0x008fe20000010000 */
[----:B------:R-:W-:Y:S01]  /*5580*/  F2FP.BF16.F32.PACK_AB R160, R153, R160 ;  /* 0x000000a099a0723e */ /* 0x000fe200000010ff */
[----:B------:R-:W-:Y:S01]  /*5590*/  FADD.FTZ R156, R20, R199 ;  /* 0x000000c7149c7221 */ /* 0x000fe20000010000 */
[----:B------:R-:W-:Y:S01]  /*55a0*/  F2FP.BF16.F32.PACK_AB R158, R184, R169 ;  /* 0x000000a9b89e723e */ /* 0x000fe200000010ff */
[-C--:B------:R-:W-:Y:S01]  /*55b0*/  FMUL.FTZ R28, R28, R7.reuse ;  /* 0x000000071c1c7220 */ /* 0x080fe20000410000 */
[-C--:B------:R-:W-:Y:S01]  /*55c0*/  FMUL.FTZ R29, R29, R7.reuse ;  /* 0x000000071d1d7220 */ /* 0x080fe20000410000 */
[----:B------:R-:W-:Y:S01]  /*55d0*/  FMUL.FTZ R32, R32, R7 ;  /* 0x0000000720207220 */ /* 0x000fe20000410000 */
[----:B------:R-:W3:Y:S01]  /*55e0*/  MUFU.EX2 R204, R204 ;  /* 0x000000cc00cc7308 */ /* 0x000ee20000000800 */
[----:B-1----:R-:W-:Y:S01]  /*55f0*/  FADD.FTZ R154, R198, R3 ;  /* 0x00000003c69a7221 */ /* 0x002fe20000010000 */
[----:B------:R-:W-:-:S02]  /*5600*/  @!P1 VIADD R3, R177, 0x22840 ;  /* 0x00022840b1039836 */ /* 0x000fc40000000000 */
[-C--:B------:R-:W-:Y:S01]  /*5610*/  FMUL.FTZ R33, R33, R7.reuse ;  /* 0x0000000721217220 */ /* 0x080fe20000410000 */
[-C--:B------:R-:W-:Y:S01]  /*5620*/  FMUL.FTZ R36, R36, R7.reuse ;  /* 0x0000000724247220 */ /* 0x080fe20000410000 */
[-C--:B------:R-:W-:Y:S01]  /*5630*/  FMUL.FTZ R37, R37, R7.reuse ;  /* 0x0000000725257220 */ /* 0x080fe20000410000 */
[-C--:B------:R-:W-:Y:S01]  /*5640*/  FMUL.FTZ R40, R40, R7.reuse ;  /* 0x0000000728287220 */ /* 0x080fe20000410000 */
[----:B------:R-:W-:Y:S01]  /*5650*/  @!P1 PRMT R3, RZ, 0x654, R3 ;  /* 0x00000654ff039816 */ /* 0x000fe20000000003 */
[----:B------:R-:W1:Y:S01]  /*5660*/  MUFU.EX2 R161, R161 ;  /* 0x000000a100a17308 */ /* 0x000e620000000800 */
[----:B--2---:R-:W-:Y:S01]  /*5670*/  FADD.FTZ R197, R195, R154 ;  /* 0x0000009ac3c57221 */ /* 0x004fe20000010000 */
[----:B------:R2:W-:Y:S06]  /*5680*/  BAR.ARV R9, 0x100 ;  /* 0x000400090000751d */ /* 0x0005ec0000002000 */
[----:B------:R-:W4:Y:S01]  /*5690*/  MUFU.EX2 R206, R206 ;  /* 0x000000ce00ce7308 */ /* 0x000f220000000800 */
[----:B---3--:R-:W-:Y:S01]  /*56a0*/  FADD.FTZ R154, R204, R197 ;  /* 0x000000c5cc9a7221 */ /* 0x008fe20000010000 */
[----:B------:R3:W-:Y:S01]  /*56b0*/  @!P1 SYNCS.ARRIVE.TRANS64.RED.A1T0 RZ, [R3+URZ], RZ ;  /* 0x000000ff03ff99a7 */ /* 0x0007e2000810043f */
        /* <DEDUP_REMOVED lines=70> */
[----:B---3--:R-:W-:Y:S01]  /*5b20*/  FADD.FTZ R3, R175, R154 ;  /* 0x0000009aaf037221 */ /* 0x008fe20000010000 */
[----:B------:R-:W-:Y:S01]  /*5b30*/  F2FP.BF16.F32.PACK_AB R154, R174, R167 ;  /* 0x000000a7ae9a723e */ /* 0x000fe200000010ff */
        /* <DEDUP_REMOVED lines=14> */
[C---:B----4-:R-:W-:Y:S01]  /*5c20*/  FADD.FTZ R3, R178.reuse, R3 ;  /* 0x00000003b2037221 */ /* 0x050fe20000010000 */
[----:B------:R-:W-:Y:S01]  /*5c30*/  F2FP.BF16.F32.PACK_AB R165, R178, R175 ;  /* 0x000000afb2a5723e */ /* 0x000fe200000010ff */
        /* <DEDUP_REMOVED lines=30> */
[----:B---3--:R-:W-:Y:S01]  /*5e20*/  FADD.FTZ R3, R181, R162 ;  /* 0x000000a2b5037221 */ /* 0x008fe20000010000 */
[----:B------:R-:W-:Y:S01]  /*5e30*/  F2FP.BF16.F32.PACK_AB R162, R188, R155 ;  /* 0x0000009bbca2723e */ /* 0x000fe200000010ff */
[-C--:B------:R-:W-:Y:S01]  /*5e40*/  FMUL.FTZ R86, R86, R8.reuse ;  /* 0x0000000856567220 */ /* 0x080fe20000410000 */
[----:B------:R-:W-:Y:S01]  /*5e50*/  F2FP.BF16.F32.PACK_AB R155, R198, R157 ;  /* 0x0000009dc69b723e */ /* 0x000fe200000010ff */
[----:B------:R-:W-:Y:S01]  /*5e60*/  FMUL.FTZ R87, R87, R8 ;  /* 0x0000000857577220 */ /* 0x000fe20000410000 */
[----:B------:R-:W-:Y:S01]  /*5e70*/  F2FP.BF16.F32.PACK_AB R167, R181, R0 ;  /* 0x00000000b5a7723e */ /* 0x000fe200000010ff */
[----:B------:R-:W-:Y:S01]  /*5e80*/  FMUL.FTZ R90, R90, R8 ;  /* 0x000000085a5a7220 */ /* 0x000fe20000410000 */
[----:B------:R-:W3:Y:S01]  /*5e90*/  MUFU.EX2 R192, R192 ;  /* 0x000000c000c07308 */ /* 0x000ee20000000800 */
[----:B-1----:R-:W-:Y:S01]  /*5ea0*/  FADD.FTZ R163, R13, R164 ;  /* 0x000000a40da37221 */ /* 0x002fe20000010000 */
[----:B------:R-:W-:Y:S01]  /*5eb0*/  F2FP.BF16.F32.PACK_AB R164, R189, R20 ;  /* 0x00000014bda4723e */ /* 0x000fe200000010ff */
        /* <DEDUP_REMOVED lines=30> */
[----:B----4-:R-:W-:Y:S01]  /*60a0*/  FADD.FTZ R153, R21, R166 ;  /* 0x000000a615997221 */ /* 0x010fe20000010000 */
        /* <DEDUP_REMOVED lines=16> */
[----:B------:R-:W-:-:S06]  /*61b0*/  FMUL.FTZ R151, R151, R8 ;  /* 0x0000000897977220 */ /* 0x000fcc0000410000 */
[----:B------:R-:W1:Y:S01]  /*61c0*/  MUFU.EX2 R187, R187 ;  /* 0x000000bb00bb7308 */ /* 0x000e620000000800 */
[----:B----4-:R-:W-:-:S07]  /*61d0*/  FADD.FTZ R10, R186, R11 ;  /* 0x0000000bba0a7221 */ /* 0x010fce0000010000 */
[----:B------:R-:W4:Y:S01]  /*61e0*/  MUFU.EX2 R159, R159 ;  /* 0x0000009f009f7308 */ /* 0x000f220000000800 */
[C---:B---3--:R-:W-:Y:S01]  /*61f0*/  FADD.FTZ R20, R194.reuse, R153 ;  /* 0x00000099c2147221 */ /* 0x048fe20000010000 */
[----:B------:R-:W-:Y:S02]  /*6200*/  F2FP.BF16.F32.PACK_AB R172, R194, R21 ;  /* 0x00000015c2ac723e */ /* 0x000fe400000010ff */
[----:B------:R-:W-:-:S04]  /*6210*/  F2FP.BF16.F32.PACK_AB R153, R14, R15 ;  /* 0x0000000f0e99723e */ /* 0x000fc800000010ff */
[----:B------:R-:W3:Y:S01]  /*6220*/  MUFU.EX2 R191, R191 ;  /* 0x000000bf00bf7308 */ /* 0x000ee20000000800 */
[C---:B-1----:R-:W-:Y:S01]  /*6230*/  FADD.FTZ R10, R187.reuse, R10 ;  /* 0x0000000abb0a7221 */ /* 0x042fe20000010000 */
[----:B------:R-:W-:-:S06]  /*6240*/  F2FP.BF16.F32.PACK_AB R173, R187, R186 ;  /* 0x000000babbad723e */ /* 0x000fcc00000010ff */
[----:B------:R-:W1:Y:S01]  /*6250*/  MUFU.EX2 R196, R196 ;  /* 0x000000c400c47308 */ /* 0x000e620000000800 */
[----:B----4-:R-:W-:-:S07]  /*6260*/  FADD.FTZ R3, R159, R20 ;  /* 0x000000149f037221 */ /* 0x010fce0000010000 */
[----:B------:R-:W4:Y:S01]  /*6270*/  MUFU.EX2 R190, R190 ;  /* 0x000000be00be7308 */ /* 0x000f220000000800 */
[----:B---3--:R-:W-:Y:S01]  /*6280*/  FADD.FTZ R11, R191, R10 ;  /* 0x0000000abf0b7221 */ /* 0x008fe20000010000 */
[C---:B-1----:R-:W-:Y:S01]  /*6290*/  F2FP.BF16.F32.PACK_AB R174, R196.reuse, R159 ;  /* 0x0000009fc4ae723e */ /* 0x042fe200000010ff */
[----:B------:R-:W-:Y:S01]  /*62a0*/  FADD.FTZ R3, R196, R3 ;  /* 0x00000003c4037221 */ /* 0x000fe20000010000 */
[----:B------:R-:W-:Y:S02]  /*62b0*/  F2FP.BF16.F32.PACK_AB R159, R206, R161 ;  /* 0x000000a1ce9f723e */ /* 0x000fe400000010ff */
[----:B------:R-:W-:Y:S02]  /*62c0*/  F2FP.BF16.F32.PACK_AB R161, R208, R171 ;  /* 0x000000abd0a1723e */ /* 0x000fe400000010ff */
[----:B------:R-:W-:Y:S01]  /*62d0*/  F2FP.BF16.F32.PACK_AB R171, R185, R182 ;  /* 0x000000b6b9ab723e */ /* 0x000fe200000010ff */
[C---:B----4-:R-:W-:Y:S01]  /*62e0*/  FADD.FTZ R0, R190.reuse, R11 ;  /* 0x0000000bbe007221 */ /* 0x050fe20000010000 */
[----:B------:R-:W-:Y:S01]  /*62f0*/  F2FP.BF16.F32.PACK_AB R175, R190, R191 ;  /* 0x000000bfbeaf723e */ /* 0x000fe200000010ff */
[----:B--2---:R-:W-:Y:S06]  /*6300*/  @!P0 BRA `(.L_x_10779) ;  /* 0x0000000000048947 */ /* 0x004fec0003800000 */
[----:B------:R-:W-:Y:S01]  /*6310*/  BPT.TRAP 0x1 ;  /* 0x000000040000795c */ /* 0x000fe20000300000 */
.L_x_10779:
[----:B------:R1:W2:Y:S01]  /*6320*/  SYNCS.PHASECHK.TRANS64.TRYWAIT P2, [UR26+0x22850], R6 ;  /* 0x02285006ff0075a7 */ /* 0x0002a2000804015a */
[----:B------:R-:W-:Y:S05]  /*6330*/  @!P0 BRA `(.L_x_10780) ;  /* 0x0000000000048947 */ /* 0x000fea0003800000 */
[----:B------:R-:W-:Y:S01]  /*6340*/  BPT.TRAP 0x1 ;  /* 0x000000040000795c */ /* 0x000fe20000300000 */
.L_x_10780:
[----:B--2---:R-:W-:Y:S05]  /*6350*/  @P2 BRA `(.L_x_10781) ;  /* 0x0000000000082947 */ /* 0x004fea0003800000 */
[----:B------:R-:W2:Y:S02]  /*6360*/  SYNCS.PHASECHK.TRANS64.TRYWAIT P2, [UR26+0x22850], R6 ;  /* 0x02285006ff0075a7 */ /* 0x000ea4000804015a */
[----:B--2---:R-:W-:Y:S05]  /*6370*/  @!P2 BRA `(.L_x_10782) ;  /* 0x000000a80034a947 */ /* 0x004fea0003800000 */
.L_x_10781:
[----:B012---:R-:W-:Y:S01]  /*6380*/  VIADD R6, R22, 0x8 ;  /* 0x0000000816067836 */ /* 0x007fe20000000000 */
        /* <DEDUP_REMOVED lines=46> */
.L_x_10774:
[----:B------:R-:W-:-:S13]  /*6670*/  ISETP.LE.AND P2, PT, RZ, UR23, PT ;  /* 0x00000017ff007c0c */ /* 0x000fda000bf43270 */
[----:B------:R-:W-:Y:S05]  /*6680*/  @!P2 BRA `(.L_x_10784) ;  /* 0x0000002000c0a947 */ /* 0x000fea0003800000 */
[----:B------:R-:W-:Y:S01]  /*6690*/  IMAD.MOV.U32 R8, RZ, RZ, R5 ;  /* 0x000000ffff087224 */ /* 0x000fe200078e0005 */
[----:B------:R-:W-:Y:S01]  /*66a0*/  ULDC UR24, c[0x0][0x9d8] ;  /* 0x0002760000187ab9 */ /* 0x000fe20000000800 */
[----:B------:R-:W-:Y:S01]  /*66b0*/  IMAD.MOV.U32 R21, RZ, RZ, R4 ;  /* 0x000000ffff157224 */ /* 0x000fe200078e0004 */
[----:B------:R-:W-:-:S06]  /*66c0*/  ULDC UR22, c[0x0][0x988] ;  /* 0x0002620000167ab9 */ /* 0x000fcc0000000800 */
.L_x_10793:
[----:B------:R-:W-:-:S04]  /*66d0*/  UIADD3 UR37, UR37, 0x1, URZ ;  /* 0x0000000125257890 */ /* 0x000fc8000fffe03f */
[----:B------:R-:W-:-:S04]  /*66e0*/  UISETP.NE.AND UP0, UPT, UR37, 0x2, UPT ;  /* 0x000000022500788c */ /* 0x000fc8000bf05270 */
[----:B------:R-:W-:Y:S02]  /*66f0*/  USEL UR6, URZ, 0x1, UP0 ;  /* 0x000000013f067887 */ /* 0x000fe40008000000 */
[----:B------:R-:W-:Y:S02]  /*6700*/  USEL UR37, UR37, URZ, UP0 ;  /* 0x0000003f25257287 */ /* 0x000fe40008000000 */
[----:B------:R-:W-:Y:S01]  /*6710*/  ULOP3.LUT UR40, UR40, UR6, URZ, 0x3c, !UPT ;  /* 0x0000000628287292 */ /* 0x000fe2000f8e3c3f */
[----:B-1----:R-:W-:Y:S11]  /*6720*/  @!P0 BRA `(.L_x_10785) ;  /* 0x0000000000048947 */ /* 0x002ff60003800000 */
[----:B------:R-:W-:Y:S01]  /*6730*/  BPT.TRAP 0x1 ;  /* 0x000000040000795c */ /* 0x000fe20000300000 */
.L_x_10785:
[----:B------:R-:W1:Y:S01]  /*6740*/  S2UR UR7, SR_CgaCtaId ;  /* 0x00000000000779c3 */ /* 0x000e620000008800 */
[----:B------:R-:W-:Y:S01]  /*6750*/  UMOV UR6, 0x400 ;  /* 0x0000040000067882 */ /* 0x000fe20000000000 */
[----:B0-----:R-:W-:-:S05]  /*6760*/  IMAD.U32 R6, RZ, RZ, UR40 ;  /* 0x00000028ff067e24 */ /* 0x001fca000f8e00ff */
[----:B------:R-:W-:Y:S01]  /*6770*/  SHF.L.U32 R6, R6, 0x1f, RZ ;  /* 0x0000001f06067819 */ /* 0x000fe200000006ff */
[----:B-1----:R-:W-:-:S04]  /*6780*/  ULEA UR6, UR7, UR6, 0x18 ;  /* 0x0000000607067291 */ /* 0x002fc8000f8ec03f */
[----:B------:R-:W-:-:S09]  /*6790*/  ULEA UR25, UR37, UR6, 0x3 ;  /* 0x0000000625197291 */ /* 0x000fd2000f8e183f */
[----:B------:R0:W1:Y:S01]  /*67a0*/  SYNCS.PHASECHK.TRANS64.TRYWAIT P2, [UR25+0x22830], R6 ;  /* 0x02283006ff0075a7 */ /* 0x0000620008040159 */
[----:B------:R-:W-:Y:S05]  /*67b0*/  @!P0 BRA `(.L_x_10786) ;  /* 0x0000000000048947 */ /* 0x000fea0003800000 */
[----:B------:R-:W-:Y:S01]  /*67c0*/  BPT.TRAP 0x1 ;  /* 0x000000040000795c */ /* 0x000fe20000300000 */
.L_x_10786:
[----:B-1----:R-:W-:Y:S05]  /*67d0*/  @P2 BRA `(.L_x_10787) ;  /* 0x0000000000082947 */ /* 0x002fea0003800000 */
[----:B------:R-:W1:Y:S02]  /*67e0*/  SYNCS.PHASECHK.TRANS64.TRYWAIT P2, [UR25+0x22830], R6 ;  /* 0x02283006ff0075a7 */ /* 0x000e640008040159 */
[----:B-1----:R-:W-:Y:S05]  /*67f0*/  @!P2 BRA `(.L_x_10788) ;  /* 0x000000a40028a947 */ /* 0x002fea0003800000 */
.L_x_10787:
        /* <DEDUP_REMOVED lines=77> */
[----:B------:R-:W-:-:S06]  /*6cd0*/  IMAD.U32 R197, RZ, RZ, UR25 ;  /* 0x00000019ffc57e24 */ /* 0x000fcc000f8e00ff */
        /* <DEDUP_REMOVED lines=39> */
[----:B---3--:R-:W-:Y:S01]  /*6f50*/  FMNMX.FTZ R4, R184, R163, !PT ;  /* 0x000000a3b8047209 */ /* 0x008fe20007810000 */
[----:B------:R-:W-:-:S04]  /*6f60*/  FMUL.FTZ R163, R183, UR24 ;  /* 0x00000018b7a37c20 */ /* 0x000fc80008410000 */
        /* <DEDUP_REMOVED lines=14> */
[C---:B------:R-:W-:Y:S01]  /*7050*/  FADD.FTZ R21, -R4.reuse, R21 ;  /* 0x0000001504157221 */ /* 0x040fe20000010100 */
[----:B------:R-:W-:Y:S01]  /*7060*/  FMUL.FTZ R186, R4, UR10 ;  /* 0x0000000a04ba7c20 */ /* 0x000fe20008410000 */
[----:B------:R-:W0:Y:S02]  /*7070*/  MUFU.TANH R153, R153 ;  /* 0x0000009900997308 */ /* 0x000e240000002400 */
[----:B------:R-:W-:Y:S01]  /*7080*/  FMUL.FTZ R172, R21, UR10 ;  /* 0x0000000a15ac7c20 */ /* 0x000fe20008410000 */
        /* <DEDUP_REMOVED lines=9> */
[----:B-----5:R-:W-:Y:S01]  /*7120*/  FMNMX.FTZ R174, R12, R5, !PT ;  /* 0x000000050cae7209 */ /* 0x020fe20007810000 */
[--C-:B------:R-:W-:Y:S01]  /*7130*/  FFMA.FTZ R188, R192, UR10, -R186.reuse ;  /* 0x0000000ac0bc7c23 */ /* 0x100fe200080108ba */
[--C-:B------:R-:W-:Y:S01]  /*7140*/  FFMA.FTZ R192, R184, UR10, -R186.reuse ;  /* 0x0000000ab8c07c23 */ /* 0x100fe200080108ba */
[--C-:B------:R-:W-:Y:S01]  /*7150*/  FFMA.FTZ R157, R157, UR10, -R186.reuse ;  /* 0x0000000a9d9d7c23 */ /* 0x100fe200080108ba */
[----:B---3--:R-:W-:Y:S01]  /*7160*/  FMNMX.FTZ R5, R13, R174, !PT ;  /* 0x000000ae0d057209 */ /* 0x008fe20007810000 */
        /* <DEDUP_REMOVED lines=14> */
[--C-:B------:R-:W-:Y:S01]  /*7250*/  FFMA.FTZ R194, R215, UR10, -R186.reuse ;  /* 0x0000000ad7c27c23 */ /* 0x100fe200080108ba */
[----:B0-----:R-:W-:Y:S01]  /*7260*/  FMNMX.FTZ R5, R153, R154, !PT ;  /* 0x0000009a99057209 */ /* 0x001fe20007810000 */
[----:B------:R-:W0:Y:S01]  /*7270*/  MUFU.TANH R161, R161 ;  /* 0x000000a100a17308 */ /* 0x000e220000002400 */
[----:B------:R-:W-:-:S02]  /*7280*/  FFMA.FTZ R189, R189, UR10, -R186 ;  /* 0x0000000abdbd7c23 */ /* 0x000fc400080108ba */
        /* <DEDUP_REMOVED lines=35> */
[----:B------:R2:W5:Y:S01]  /*74c0*/  MUFU.EX2 R174, R175 ;  /* 0x000000af00ae7308 */ /* 0x0005620000000800 */
[--C-:B---3--:R-:W-:Y:S01]  /*74d0*/  FFMA.FTZ R173, R204, UR10, -R186.reuse ;  /* 0x0000000accad7c23 */ /* 0x108fe200080108ba */
[----:B0-----:R-:W-:Y:S01]  /*74e0*/  FFMA.FTZ R3, R172, R3, R21 ;  /* 0x00000003ac037223 */ /* 0x001fe20000010015 */
[-C--:B------:R-:W-:Y:S01]  /*74f0*/  FMUL.FTZ R37, R37, R172.reuse ;  /* 0x000000ac25257220 */ /* 0x080fe20000410000 */
[-C--:B------:R-:W-:Y:S01]  /*7500*/  FMUL.FTZ R40, R40, R172.reuse ;  /* 0x000000ac28287220 */ /* 0x080fe20000410000 */
[-C--:B------:R-:W-:Y:S01]  /*7510*/  FMUL.FTZ R41, R41, R172.reuse ;  /* 0x000000ac29297220 */ /* 0x080fe20000410000 */
[-C--:B------:R-:W-:Y:S01]  /*7520*/  FMUL.FTZ R44, R44, R172.reuse ;  /* 0x000000ac2c2c7220 */ /* 0x080fe20000410000 */
[-C--:B------:R-:W-:Y:S01]  /*7530*/  FMUL.FTZ R45, R45, R172.reuse ;  /* 0x000000ac2d2d7220 */ /* 0x080fe20000410000 */
[----:B------:R0:W-:Y:S01]  /*7540*/  MUFU.EX2 R154, R177 ;  /* 0x000000b1009a7308 */ /* 0x0001e20000000800 */
[--C-:B--2---:R-:W-:Y:S01]  /*7550*/  FFMA.FTZ R175, R205, UR10, -R186.reuse ;  /* 0x0000000acdaf7c23 */ /* 0x104fe200080108ba */
[----:B----4-:R-:W-:Y:S01]  /*7560*/  FADD.FTZ R3, R152, R3 ;  /* 0x0000000398037221 */ /* 0x010fe20000010000 */
[-C--:B------:R-:W-:Y:S01]  /*7570*/  FMUL.FTZ R48, R48, R172.reuse ;  /* 0x000000ac30307220 */ /* 0x080fe20000410000 */
[-C--:B------:R-:W-:Y:S01]  /*7580*/  FMUL.FTZ R49, R49, R172.reuse ;  /* 0x000000ac31317220 */ /* 0x080fe20000410000 */
[----:B------:R-:W-:Y:S01]  /*7590*/  FMUL.FTZ R52, R52, R172 ;  /* 0x000000ac34347220 */ /* 0x000fe20000410000 */
[----:B-1----:R-:W-:Y:S01]  /*75a0*/  FMNMX.FTZ R191, R5, R190, !PT ;  /* 0x000000be05bf7209 */ /* 0x002fe20007810000 */
[--C-:B------:R-:W-:Y:S01]  /*75b0*/  FFMA.FTZ R190, R214, UR10, -R186.reuse ;  /* 0x0000000ad6be7c23 */ /* 0x100fe200080108ba */
[----:B------:R-:W-:Y:S01]  /*75c0*/  MUFU.EX2 R155, R155 ;  /* 0x0000009b009b7308 */ /* 0x000fe20000000800 */
[----:B0-----:R-:W-:Y:S01]  /*75d0*/  FFMA.FTZ R177, R207, UR10, -R186 ;  /* 0x0000000acfb17c23 */ /* 0x001fe200080108ba */
        /* <DEDUP_REMOVED lines=37> */
[----:B------:R-:W-:Y:S01]  /*7830*/  IADD3 R9, -R22, 0xb, RZ ;  /* 0x0000000b16097810 */ /* 0x000fe20007ffe1ff */
[--C-:B------:R-:W-:Y:S01]  /*7840*/  FFMA.FTZ R10, R10, UR10, -R186.reuse ;  /* 0x0000000a0a0a7c23 */ /* 0x100fe200080108ba */
[--C-:B------:R-:W-:Y:S01]  /*7850*/  FFMA.FTZ R11, R11, UR10, -R186.reuse ;  /* 0x0000000a0b0b7c23 */ /* 0x100fe200080108ba */
[----:B------:R-:W-:Y:S01]  /*7860*/  MUFU.EX2 R191, R191 ;  /* 0x000000bf00bf7308 */ /* 0x000fe20000000800 */
[----:B0-----:R-:W-:Y:S01]  /*7870*/  FFMA.FTZ R192, R156, UR10, -R186 ;  /* 0x0000000a9cc07c23 */ /* 0x001fe200080108ba */
[----:B------:R-:W-:-:S02]  /*7880*/  @!P1 VIADD R156, R197, 0x22840 ;  /* 0x00022840c59c9836 */ /* 0x000fc40000000000 */
[--C-:B------:R-:W-:Y:S01]  /*7890*/  FFMA.FTZ R12, R12, UR10, -R186.reuse ;  /* 0x0000000a0c0c7c23 */ /* 0x100fe200080108ba */
[--C-:B------:R-:W-:Y:S01]  /*78a0*/  FFMA.FTZ R13, R13, UR10, -R186.reuse ;  /* 0x0000000a0d0d7c23 */ /* 0x100fe200080108ba */
[--C-:B------:R-:W-:Y:S01]  /*78b0*/  FFMA.FTZ R168, R168, UR10, -R186.reuse ;  /* 0x0000000aa8a87c23 */ /* 0x100fe200080108ba */
[----:B------:R-:W-:Y:S01]  /*78c0*/  FFMA.FTZ R196, R161, UR10, -R186 ;  /* 0x0000000aa1c47c23 */ /* 0x000fe200080108ba */
[----:B------:R-:W-:Y:S01]  /*78d0*/  @!P1 PRMT R156, RZ, 0x654, R156 ;  /* 0x00000654ff9c9816 */ /* 0x000fe2000000009c */
[----:B------:R-:W0:Y:S01]  /*78e0*/  MUFU.EX2 R184, R184 ;  /* 0x000000b800b87308 */ /* 0x000e220000000800 */
        /* <DEDUP_REMOVED lines=10> */
[----:B------:R-:W-:Y:S01]  /*7990*/  MUFU.EX2 R10, R10 ;  /* 0x0000000a000a7308 */ /* 0x000fe20000000800 */
[----:B0-----:R-:W-:Y:S01]  /*79a0*/  FFMA.FTZ R0, R191, R0, R184 ;  /* 0x00000000bf007223 */ /* 0x001fe200000100b8 */
[----:B------:R-:W-:Y:S01]  /*79b0*/  FFMA.FTZ R195, R162, UR10, -R186 ;  /* 0x0000000aa2c37c23 */ /* 0x000fe200080108ba */
[----:B------:R-:W-:Y:S01]  /*79c0*/  FADD.FTZ R3, R155, R156 ;  /* 0x0000009c9b037221 */ /* 0x000fe20000010000 */
[--C-:B------:R-:W-:Y:S01]  /*79d0*/  FFMA.FTZ R198, R163, UR10, -R186.reuse ;  /* 0x0000000aa3c67c23 */ /* 0x100fe200080108ba */
[--C-:B------:R-:W-:Y:S01]  /*79e0*/  FFMA.FTZ R199, R164, UR10, -R186.reuse ;  /* 0x0000000aa4c77c23 */ /* 0x100fe200080108ba */
[--C-:B------:R-:W-:Y:S01]  /*79f0*/  FFMA.FTZ R204, R165, UR10, -R186.reuse ;  /* 0x0000000aa5cc7c23 */ /* 0x100fe200080108ba */
[----:B------:R-:W-:Y:S01]  /*7a00*/  FADD.FTZ R156, R154, R3 ;  /* 0x000000039a9c7221 */ /* 0x000fe20000010000 */
[----:B------:R-:W-:Y:S01]  /*7a10*/  MUFU.EX2 R11, R11 ;  /* 0x0000000b000b7308 */ /* 0x000fe20000000800 */
[--C-:B------:R-:W-:Y:S01]  /*7a20*/  FFMA.FTZ R203, R166, UR10, -R186.reuse ;  /* 0x0000000aa6cb7c23 */ /* 0x100fe200080108ba */
[--C-:B------:R-:W-:Y:S01]  /*7a30*/  FFMA.FTZ R169, R169, UR10, -R186.reuse ;  /* 0x0000000aa9a97c23 */ /* 0x100fe200080108ba */
[--C-:B------:R-:W-:Y:S01]  /*7a40*/  FFMA.FTZ R161, R170, UR10, -R186.reuse ;  /* 0x0000000aaaa17c23 */ /* 0x100fe200080108ba */
[----:B------:R-:W-:Y:S01]  /*7a50*/  FFMA.FTZ R171, R171, UR10, -R186 ;  /* 0x0000000aabab7c23 */ /* 0x000fe200080108ba */
        /* <DEDUP_REMOVED lines=28> */
[----:B--2---:R-:W-:Y:S01]  /*7c20*/  FFMA.FTZ R206, R167, UR10, -R186 ;  /* 0x0000000aa7ce7c23 */ /* 0x004fe200080108ba */
[-C--:B------:R-:W-:Y:S01]  /*7c30*/  FMUL.FTZ R145, R145, R172.reuse ;  /* 0x000000ac91917220 */ /* 0x080fe20000410000 */
[-C--:B------:R-:W-:Y:S01]  /*7c40*/  FMUL.FTZ R148, R148, R172.reuse ;  /* 0x000000ac94947220 */ /* 0x080fe20000410000 */
[----:B------:R-:W-:Y:S01]  /*7c50*/  FMUL.FTZ R149, R149, R172 ;  /* 0x000000ac95957220 */ /* 0x000fe20000410000 */
[----:B------:R-:W-:Y:S01]  /*7c60*/  F2FP.BF16.F32.PACK_AB R172, R152, R21 ;  /* 0x0000001598ac723e */ /* 0x000fe200000010ff */
[-C--:B------:R-:W-:Y:S01]  /*7c70*/  FMUL.FTZ R26, R26, R191.reuse ;  /* 0x000000bf1a1a7220 */ /* 0x080fe20000410000 */
[----:B------:R-:W-:Y:S01]  /*7c80*/  F2FP.BF16.F32.PACK_AB R174, R155, R174 ;  /* 0x000000ae9bae723e */ /* 0x000fe200000010ff */
[----:B------:R0:W-:Y:S01]  /*7c90*/  MUFU.EX2 R186, R168 ;  /* 0x000000a800ba7308 */ /* 0x0001e20000000800 */
[----:B---3--:R-:W-:Y:S01]  /*7ca0*/  FADD.FTZ R156, R176, R3 ;  /* 0x00000003b09c7221 */ /* 0x008fe20000010000 */
[----:B------:R-:W-:Y:S01]  /*7cb0*/  F2FP.BF16.F32.PACK_AB R170, R173, R158 ;  /* 0x0000009eadaa723e */ /* 0x000fe200000010ff */
[-C--:B------:R-:W-:Y:S01]  /*7cc0*/  FMUL.FTZ R27, R27, R191.reuse ;  /* 0x000000bf1b1b7220 */ /* 0x080fe20000410000 */
[----:B------:R-:W-:Y:S01]  /*7cd0*/  F2FP.BF16.F32.PACK_AB R173, R7, R184 ;  /* 0x000000b807ad723e */ /* 0x000fe200000010ff */
[----:B------:R-:W-:Y:S01]  /*7ce0*/  FMUL.FTZ R30, R30, R191 ;  /* 0x000000bf1e1e7220 */ /* 0x000fe20000410000 */
[----:B------:R-:W-:Y:S01]  /*7cf0*/  F2FP.BF16.F32.PACK_AB R164, R176, R175 ;  /* 0x000000afb0a4723e */ /* 0x000fe200000010ff */
[-C--:B------:R-:W-:Y:S01]  /*7d00*/  FMUL.FTZ R31, R31, R191.reuse ;  /* 0x000000bf1f1f7220 */ /* 0x080fe20000410000 */
[----:B------:R-:W2:Y:S01]  /*7d10*/  MUFU.EX2 R177, R177 ;  /* 0x000000b100b17308 */ /* 0x000ea20000000800 */
[----:B0-----:R-:W-:Y:S01]  /*7d20*/  F2FP.BF16.F32.PACK_AB R168, R157, R154 ;  /* 0x0000009a9da8723e */ /* 0x001fe200000010ff */
[----:B------:R-:W-:Y:S01]  /*7d30*/  FADD.FTZ R157, R7, R0 ;  /* 0x00000000079d7221 */ /* 0x000fe20000010000 */
[-C--:B------:R-:W-:Y:S01]  /*7d40*/  FMUL.FTZ R34, R34, R191.reuse ;  /* 0x000000bf22227220 */ /* 0x080fe20000410000 */
[-C--:B------:R-:W-:Y:S01]  /*7d50*/  FMUL.FTZ R35, R35, R191.reuse ;  /* 0x000000bf23237220 */ /* 0x080fe20000410000 */
[-C--:B------:R-:W-:Y:S01]  /*7d60*/  FMUL.FTZ R38, R38, R191.reuse ;  /* 0x000000bf26267220 */ /* 0x080fe20000410000 */
[----:B------:R-:W-:Y:S01]  /*7d70*/  FADD.FTZ R0, R10, R157 ;  /* 0x0000009d0a007221 */ /* 0x000fe20000010000 */
[-C--:B------:R-:W-:Y:S01]  /*7d80*/  FMUL.FTZ R39, R39, R191.reuse ;  /* 0x000000bf27277220 */ /* 0x080fe20000410000 */
[----:B------:R-:W0:Y:S01]  /*7d90*/  MUFU.EX2 R14, R14 ;  /* 0x0000000e000e7308 */ /* 0x000e220000000800 */
[-C--:B------:R-:W-:Y:S01]  /*7da0*/  FMUL.FTZ R42, R42, R191.reuse ;  /* 0x000000bf2a2a7220 */ /* 0x080fe20000410000 */
[----:B------:R-:W-:Y:S01]  /*7db0*/  FADD.FTZ R157, R11, R0 ;  /* 0x000000000b9d7221 */ /* 0x000fe20000010000 */
[-C--:B------:R-:W-:Y:S01]  /*7dc0*/  FMUL.FTZ R43, R43, R191.reuse ;  /* 0x000000bf2b2b7220 */ /* 0x080fe20000410000 */
[-C--:B------:R-:W-:Y:S01]  /*7dd0*/  FMUL.FTZ R46, R46, R191.reuse ;  /* 0x000000bf2e2e7220 */ /* 0x080fe20000410000 */
[-C--:B------:R-:W-:Y:S01]  /*7de0*/  FMUL.FTZ R47, R47, R191.reuse ;  /* 0x000000bf2f2f7220 */ /* 0x080fe20000410000 */
[----:B------:R-:W-:Y:S01]  /*7df0*/  FADD.FTZ R0, R12, R157 ;  /* 0x0000009d0c007221 */ /* 0x000fe20000010000 */
[-C--:B------:R-:W-:Y:S01]  /*7e00*/  FMUL.FTZ R50, R50, R191.reuse ;  /* 0x000000bf32327220 */ /* 0x080fe20000410000 */
        /* <DEDUP_REMOVED lines=74> */
[----:B------:R-:W-:Y:S01]  /*82b0*/  FMUL.FTZ R151, R151, R191 ;  /* 0x000000bf97977220 */ /* 0x000fe20000410000 */
[----:B------:R-:W-:-:S05]  /*82c0*/  F2FP.BF16.F32.PACK_AB R175, R11, R10 ;  /* 0x0000000a0baf723e */ /* 0x000fca00000010ff */
        /* <DEDUP_REMOVED lines=11> */
[----:B---3--:R-:W-:-:S07]  /*8380*/  FADD.FTZ R156, R190, R3 ;  /* 0x00000003be9c7221 */ /* 0x008fce0000010000 */
[----:B------:R-:W3:Y:S01]  /*8390*/  MUFU.EX2 R195, R195 ;  /* 0x000000c300c37308 */ /* 0x000ee20000000800 */
[----:B--2---:R-:W-:-:S07]  /*83a0*/  FADD.FTZ R0, R196, R157 ;  /* 0x0000009dc4007221 */ /* 0x004fce0000010000 */
[----:B------:R-:W2:Y:S01]  /*83b0*/  MUFU.EX2 R194, R194 ;  /* 0x000000c200c27308 */ /* 0x000ea20000000800 */
[----:B0-----:R-:W-:Y:S01]  /*83c0*/  FADD.FTZ R3, R185, R156 ;  /* 0x0000009cb9037221 */ /* 0x001fe20000010000 */
[----:B------:R-:W-:-:S06]  /*83d0*/  F2FP.BF16.F32.PACK_AB R156, R190, R183 ;  /* 0x000000b7be9c723e */ /* 0x000fcc00000010ff */
[----:B------:R-:W0:Y:S01]  /*83e0*/  MUFU.EX2 R198, R198 ;  /* 0x000000c600c67308 */ /* 0x000e220000000800 */
[----:B---3--:R-:W-:-:S07]  /*83f0*/  FADD.FTZ R157, R195, R0 ;  /* 0x00000000c39d7221 */ /* 0x008fce0000010000 */
[----:B------:R-:W3:Y:S01]  /*8400*/  MUFU.EX2 R187, R187 ;  /* 0x000000bb00bb7308 */ /* 0x000ee20000000800 */
[C---:B--2---:R-:W-:Y:S01]  /*8410*/  FADD.FTZ R152, R194.reuse, R3 ;  /* 0x00000003c2987221 */ /* 0x044fe20000010000 */
[----:B------:R-:W-:-:S06]  /*8420*/  F2FP.BF16.F32.PACK_AB R158, R194, R185 ;  /* 0x000000b9c29e723e */ /* 0x000fcc00000010ff */
        /* <DEDUP_REMOVED lines=8> */
[----:B0-----:R-:W-:-:S07]  /*84b0*/  FADD.FTZ R152, R188, R3 ;  /* 0x00000003bc987221 */ /* 0x001fce0000010000 */
[----:B------:R-:W0:Y:S01]  /*84c0*/  MUFU.EX2 R203, R203 ;  /* 0x000000cb00cb7308 */ /* 0x000e220000000800 */
[----:B---3--:R-:W-:-:S07]  /*84d0*/  FADD.FTZ R0, R204, R157 ;  /* 0x0000009dcc007221 */ /* 0x008fce0000010000 */
[----:B------:R-:W3:Y:S01]  /*84e0*/  MUFU.EX2 R206, R206 ;  /* 0x000000ce00ce7308 */ /* 0x000ee20000000800 */
[----:B--2---:R-:W-:Y:S01]  /*84f0*/  FADD.FTZ R3, R189, R152 ;  /* 0x00000098bd037221 */ /* 0x004fe20000010000 */
[----:B------:R-:W-:Y:S02]  /*8500*/  F2FP.BF16.F32.PACK_AB R154, R8, R189 ;  /* 0x000000bd089a723e */ /* 0x000fe400000010ff */
[----:B------:R-:W-:Y:S01]  /*8510*/  F2FP.BF16.F32.PACK_AB R152, R188, R187 ;  /* 0x000000bbbc98723e */ /* 0x000fe200000010ff */
[----:B------:R-:W-:-:S03]  /*8520*/  FADD.FTZ R3, R8, R3 ;  /* 0x0000000308037221 */ /* 0x000fc60000010000 */
[----:B------:R2:W4:Y:S01]  /*8530*/  MUFU.EX2 R21, R169 ;  /* 0x000000a900157308 */ /* 0x0005220000000800 */
[----:B0-----:R-:W-:-:S07]  /*8540*/  FADD.FTZ R157, R203, R0 ;  /* 0x00000000cb9d7221 */ /* 0x001fce0000010000 */
[----:B------:R0:W5:Y:S01]  /*8550*/  MUFU.EX2 R155, R161 ;  /* 0x000000a1009b7308 */ /* 0x0001620000000800 */
[C---:B---3--:R-:W-:Y:S01]  /*8560*/  FADD.FTZ R157, R206.reuse, R157 ;  /* 0x0000009dce9d7221 */ /* 0x048fe20000010000 */
[----:B--2---:R-:W-:Y:S02]  /*8570*/  F2FP.BF16.F32.PACK_AB R169, R13, R12 ;  /* 0x0000000c0da9723e */ /* 0x004fe400000010ff */
[----:B------:R-:W-:Y:S01]  /*8580*/  F2FP.BF16.F32.PACK_AB R159, R206, R203 ;  /* 0x000000cbce9f723e */ /* 0x000fe200000010ff */
[----:B------:R-:W-:Y:S01]  /*8590*/  FADD.FTZ R0, R186, R157 ;  /* 0x0000009dba007221 */ /* 0x000fe20000010000 */
[----:B------:R-:W-:Y:S02]  /*85a0*/  F2FP.BF16.F32.PACK_AB R157, R204, R199 ;  /* 0x000000c7cc9d723e */ /* 0x000fe400000010ff */
[----:B------:R2:W3:Y:S01]  /*85b0*/  MUFU.EX2 R8, R171 ;  /* 0x000000ab00087308 */ /* 0x0004e20000000800 */
[----:B----4-:R-:W-:Y:S01]  /*85c0*/  FADD.FTZ R0, R21, R0 ;  /* 0x0000000015007221 */ /* 0x010fe20000010000 */
[----:B0-----:R-:W-:-:S02]  /*85d0*/  F2FP.BF16.F32.PACK_AB R161, R196, R193 ;  /* 0x000000c1c4a1723e */ /* 0x001fc400000010ff */
[----:B------:R-:W-:Y:S01]  /*85e0*/  F2FP.BF16.F32.PACK_AB R153, R21, R186 ;  /* 0x000000ba1599723e */ /* 0x000fe200000010ff */
[----:B-----5:R-:W-:Y:S01]  /*85f0*/  FADD.FTZ R7, R155, R0 ;  /* 0x000000009b077221 */ /* 0x020fe20000010000 */
[----:B--2---:R-:W-:-:S03]  /*8600*/  F2FP.BF16.F32.PACK_AB R171, R15, R14 ;  /* 0x0000000e0fab723e */ /* 0x004fc600000010ff */
[C---:B---3--:R-:W-:Y:S01]  /*8610*/  FADD.FTZ R0, R8.reuse, R7 ;  /* 0x0000000708007221 */ /* 0x048fe20000010000 */
[----:B------:R-:W-:Y:S01]  /*8620*/  F2FP.BF16.F32.PACK_AB R155, R8, R155 ;  /* 0x0000009b089b723e */ /* 0x000fe200000010ff */
[----:B-1----:R-:W-:Y:S06]  /*8630*/  @!P0 BRA `(.L_x_10789) ;  /* 0x0000000000048947 */ /* 0x002fec0003800000 */
[----:B------:R-:W-:Y:S01]  /*8640*/  BPT.TRAP 0x1 ;  /* 0x000000040000795c */ /* 0x000fe20000300000 */
.L_x_10789:
[----:B------:R0:W1:Y:S01]  /*8650*/  SYNCS.PHASECHK.TRANS64.TRYWAIT P2, [UR25+0x22850], R6 ;  /* 0x02285006ff0075a7 */ /* 0x0000620008040159 */
[----:B------:R-:W-:Y:S05]  /*8660*/  @!P0 BRA `(.L_x_10790) ;  /* 0x0000000000048947 */ /* 0x000fea0003800000 */
[----:B------:R-:W-:Y:S01]  /*8670*/  BPT.TRAP 0x1 ;  /* 0x000000040000795c */ /* 0x000fe20000300000 */
.L_x_10790:
[----:B-1----:R-:W-:Y:S05]  /*8680*/  @P2 BRA `(.L_x_10791) ;  /* 0x0000000000082947 */ /* 0x002fea0003800000 */
[----:B------:R-:W1:Y:S02]  /*8690*/  SYNCS.PHASECHK.TRANS64.TRYWAIT P2, [UR25+0x22850], R6 ;  /* 0x02285006ff0075a7 */ /* 0x000e640008040159 */
[----:B-1----:R-:W-:Y:S05]  /*86a0*/  @!P2 BRA `(.L_x_10792) ;  /* 0x000000840094a947 */ /* 0x002fea0003800000 */
.L_x_10791:
[----:B01----:R-:W-:Y:S01]  /*86b0*/  IADD3 R6, R22, 0x8, RZ ;  /* 0x0000000816067810 */ /* 0x003fe20007ffe0ff */
[----:B------:R-:W-:-:S04]  /*86c0*/  UIMAD UR11, UR37, 0xc00, UR21 ;  /* 0x00000c00250b78a4 */ /* 0x000fc8000f8e0215 */
[----:B------:R1:W-:Y:S01]  /*86d0*/  BAR.SYNC.DEFER_BLOCKING R6, 0x100 ;  /* 0x000400060000751d */ /* 0x0003e20000010000 */
[----:B------:R-:W-:Y:S01]  /*86e0*/  ISETP.LT.AND P2, PT, RZ, UR23, PT ;  /* 0x00000017ff007c0c */ /* 0x000fe2000bf41270 */
[----:B------:R-:W-:Y:S01]  /*86f0*/  @!P1 VIADD R197, R197, 0x22860 ;  /* 0x00022860c5c59836 */ /* 0x000fe20000000000 */
[----:B------:R-:W-:Y:S01]  /*8700*/  UIADD3 UR23, UR23, -0x1, URZ ;  /* 0xffffffff17177890 */ /* 0x000fe2000fffe03f */
[----:B------:R-:W-:Y:S02]  /*8710*/  IMAD.MOV.U32 R8, RZ, RZ, R5 ;  /* 0x000000ffff087224 */ /* 0x000fe400078e0005 */
[----:B------:R-:W-:Y:S01]  /*8720*/  UMOV UR6, UR11 ;  /* 0x0000000b00067c82 */ /* 0x000fe20008000000 */
[----:B------:R-:W-:Y:S01]  /*8730*/  UMOV UR7, 0x40000040 ;  /* 0x4000004000077882 */ /* 0x000fe20000000000 */
[----:B------:R-:W-:Y:S01]  /*8740*/  @!P1 PRMT R197, RZ, 0x654, R197 ;  /* 0x00000654ffc59816 */ /* 0x000fe200000000c5 */
[----:B------:R-:W-:Y:S01]  /*8750*/  IMAD.MOV.U32 R21, RZ, RZ, R4 ;  /* 0x000000ffff157224 */ /* 0x000fe200078e0004 */
        /* <DEDUP_REMOVED lines=35> */
.L_x_10784:
[----:B01----:R-:W0:Y:S01]  /*8990*/  SHFL.BFLY PT, R6, R3, 0x2, 0x1f ;  /* 0x0c401f0003067f89 */ /* 0x003e2200000e0000 */
[----:B------:R-:W-:Y:S01]  /*89a0*/  IMAD.MOV.U32 R13, RZ, RZ, RZ ;  /* 0x000000ffff0d7224 */ /* 0x000fe200078e00ff */
[----:B------:R-:W-:Y:S01]  /*89b0*/  UIADD3 UR37, UR37, 0x1, URZ ;  /* 0x0000000125257890 */ /* 0x000fe2000fffe03f */
[----:B------:R-:W-:Y:S01]  /*89c0*/  IMAD.U32 R181, RZ, RZ, UR10 ;  /* 0x0000000affb57e24 */ /* 0x000fe2000f8e00ff */
[----:B------:R-:W1:Y:S01]  /*89d0*/  SHFL.BFLY PT, R11, R0, 0x2, 0x1f ;  /* 0x0c401f00000b7f89 */ /* 0x000e6200000e0000 */
[----:B------:R-:W-:Y:S01]  /*89e0*/  MOV R21, 0xff800000 ;  /* 0xff80000000157802 */ /* 0x000fe20000000f00 */
[----:B------:R-:W-:Y:S01]  /*89f0*/  UISETP.NE.AND UP0, UPT, UR37, 0x2, UPT ;  /* 0x000000022500788c */ /* 0x000fe2000bf05270 */
        /* <DEDUP_REMOVED lines=12> */
[----:B------:R-:W-:-:S02]  /*8ac0*/  IMAD.MOV.U32 R7, RZ, RZ, RZ ;  /* 0x000000ffff077224 */ /* 0x000fc400078e00ff */
[----:B-1----:R-:W-:Y:S02]  /*8ad0*/  FADD.FTZ R176, R11, R8 ;  /* 0x000000080bb07221 */ /* 0x002fe40000010000 */
[----:B------:R-:W-:-:S03]  /*8ae0*/  FSETP.NE.FTZ.AND P1, PT, R15, RZ, PT ;  /* 0x000000ff0f00720b */ /* 0x000fc60003f35000 */
[----:B------:R-:W-:-:S10]  /*8af0*/  FSETP.NE.FTZ.AND P2, PT, R176, RZ, PT ;  /* 0x000000ffb000720b */ /* 0x000fd40003f55000 */
[----:B------:R-:W0:Y:S03]  /*8b00*/  @P1 MUFU.RCP R13, R15 ;  /* 0x0000000f000d1308 */ /* 0x000e260000001000 */
[----:B------:R-:W-:-:S05]  /*8b10*/  @P2 FMUL.FTZ R181, R181, 0.69314718246459960938 ;  /* 0x3f317218b5b52820 */ /* 0x000fca0000410000 */
[----:B------:R-:W1:Y:S08]  /*8b20*/  @P2 MUFU.RCP R7, R176 ;  /* 0x000000b000072308 */ /* 0x000e700000001000 */
[----:B------:R-:W3:Y:S01]  /*8b30*/  @P2 MUFU.LG2 R176, R176 ;  /* 0x000000b000b02308 */ /* 0x000ee20000000c00 */
[-C--:B0-----:R-:W-:Y:S01]  /*8b40*/  FMUL.FTZ R3, R108, R13.reuse ;  /* 0x0000000d6c037220 */ /* 0x081fe20000410000 */
[----:B------:R-:W-:Y:S01]  /*8b50*/  FMUL.FTZ R20, R109, R13 ;  /* 0x0000000d6d147220 */ /* 0x000fe20000410000 */
[----:B------:R-:W-:-:S02]  /*8b60*/  IMAD.U32 R109, RZ, RZ, UR10 ;  /* 0x0000000aff6d7e24 */ /* 0x000fc4000f8e00ff */
[-C--:B------:R-:W-:Y:S01]  /*8b70*/  FMUL.FTZ R0, R24, R13.reuse ;  /* 0x0000000d18007220 */ /* 0x080fe20000410000 */
[-C--:B------:R-:W-:Y:S01]  /*8b80*/  FMUL.FTZ R6, R28, R13.reuse ;  /* 0x0000000d1c067220 */ /* 0x080fe20000410000 */
[----:B------:R-:W-:Y:S01]  /*8b90*/  FMUL.FTZ R8, R40, R13 ;  /* 0x0000000d28087220 */ /* 0x000fe20000410000 */
[----:B------:R-:W-:Y:S01]  /*8ba0*/  @P1 FMUL.FTZ R109, R109, 0.69314718246459960938 ;  /* 0x3f3172186d6d1820 */ /* 0x000fe20000410000 */
[----:B------:R-:W0:Y:S01]  /*8bb0*/  @P1 MUFU.LG2 R108, R15 ;  /* 0x0000000f006c1308 */ /* 0x000e220000000c00 */
[----:B-1----:R-:W-:Y:S01]  /*8bc0*/  FMUL.FTZ R161, R91, R7 ;  /* 0x000000075ba17220 */ /* 0x002fe20000410000 */
        /* <DEDUP_REMOVED lines=127> */
.L_x_10763:
        /* <DEDUP_REMOVED lines=16> */
[----:B------:R-:W-:Y:S01]  /*94c0*/  ULDC.64 UR6, c[0x0][0xbd8] ;  /* 0x0002f60000067ab9 */ /* 0x000fe20000000a00 */
[----:B------:R-:W-:Y:S01]  /*94d0*/  F2FP.BF16.F32.PACK_AB R10, R45, R10 ;  /* 0x0000000a2d0a723e */ /* 0x000fe200000010ff */
[----:B------:R-:W-:Y:S01]  /*94e0*/  UISETP.NE.AND.EX UP0, UPT, UR9, URZ, UPT, UP0 ;  /* 0x0000003f0900728c */ /* 0x000fe2000bf05300 */
        /* <DEDUP_REMOVED lines=11> */
[----:B------:R-:W-:Y:S01]  /*95a0*/  @UP0 UIADD3 UR6, UP3, UR10, UR8, URZ ;  /* 0x000000080a060290 */ /* 0x000fe2000ff7e03f */
[----:B------:R-:W-:Y:S01]  /*95b0*/  F2FP.BF16.F32.PACK_AB R28, R65, R28 ;  /* 0x0000001c411c723e */ /* 0x000fe200000010ff */
[----:B------:R-:W-:Y:S01]  /*95c0*/  UIADD3.X UR8, UR11, UR7, URZ, UP2, !UPT ;  /* 0x000000070b087290 */ /* 0x000fe200097fe43f */
[----:B------:R-:W-:Y:S01]  /*95d0*/  F2FP.BF16.F32.PACK_AB R72, R73, R72 ;  /* 0x000000484948723e */ /* 0x000fe200000010ff */
[----:B------:R-:W-:Y:S01]  /*95e0*/  @UP0 UIADD3.X UR7, UR11, UR9, URZ, UP3, !UPT ;  /* 0x000000090b070290 */ /* 0x000fe20009ffe43f */
[----:B------:R-:W-:-:S02]  /*95f0*/  F2FP.BF16.F32.PACK_AB R73, R169, R64 ;  /* 0x00000040a949723e */ /* 0x000fc400000010ff */
[----:B------:R-:W-:Y:S02]  /*9600*/  F2FP.BF16.F32.PACK_AB R80, R81, R80 ;  /* 0x000000505150723e */ /* 0x000fe400000010ff */
[----:B------:R-:W-:Y:S02]  /*9610*/  F2FP.BF16.F32.PACK_AB R88, R89, R88 ;  /* 0x000000585958723e */ /* 0x000fe400000010ff */
[----:B------:R-:W-:Y:S02]  /*9620*/  F2FP.BF16.F32.PACK_AB R81, R165, R52 ;  /* 0x00000034a551723e */ /* 0x000fe400000010ff */
[----:B------:R-:W-:Y:S02]  /*9630*/  MOV R34, R102 ;  /* 0x0000006600227202 */ /* 0x000fe40000000f00 */
[----:B0-----:R-:W-:Y:S02]  /*9640*/  MOV R35, R5 ;  /* 0x0000000500237202 */ /* 0x001fe40000000f00 */
[----:B------:R-:W-:-:S02]  /*9650*/  F2FP.BF16.F32.PACK_AB R89, R161, R90 ;  /* 0x0000005aa159723e */ /* 0x000fc400000010ff */
[----:B------:R-:W-:Y:S01]  /*9660*/  F2FP.BF16.F32.PACK_AB R96, R97, R96 ;  /* 0x000000606160723e */ /* 0x000fe200000010ff */
[----:B------:R-:W-:Y:S01]  /*9670*/  IMAD.WIDE R4, R201, 0x2, R34 ;  /* 0x00000002c9047825 */ /* 0x000fe200078e0222 */
[----:B------:R-:W-:Y:S02]  /*9680*/  F2FP.BF16.F32.PACK_AB R90, R93, R92 ;  /* 0x0000005c5d5a723e */ /* 0x000fe400000010ff */
[----:B------:R-:W-:Y:S02]  /*9690*/  F2FP.BF16.F32.PACK_AB R91, R160, R91 ;  /* 0x0000005ba05b723e */ /* 0x000fe400000010ff */
[C---:B------:R-:W-:Y:S02]  /*96a0*/  IADD3 R26, P1, R4.reuse, 0x20, RZ ;  /* 0x00000020041a7810 */ /* 0x040fe40007f3e0ff */
[C---:B------:R-:W-:Y:S02]  /*96b0*/  LOP3.LUT R7, R4.reuse, 0x380, RZ, 0xc0, !PT ;  /* 0x0000038004077812 */ /* 0x040fe400078ec0ff */
        /* <DEDUP_REMOVED lines=23> */
[----:B------:R-:W-:Y:S01]  /*9830*/  IMAD.X R75, RZ, RZ, R5, P3 ;  /* 0x000000ffff4b7224 */ /* 0x000fe200018e0605 */
[----:B------:R-:W-:-:S02]  /*9840*/  IADD3 R86, P2, R4, 0xc040, RZ ;  /* 0x0000c04004567810 */ /* 0x000fc40007f5e0ff */
[----:B------:R-:W-:Y:S01]  /*9850*/  IADD3 R110, P1, R4, 0xc060, RZ ;  /* 0x0000c060046e7810 */ /* 0x000fe20007f3e0ff */
[--C-:B------:R-:W-:Y:S01]  /*9860*/  IMAD.X R83, RZ, RZ, R5.reuse, P5 ;  /* 0x000000ffff537224 */ /* 0x100fe200028e0605 */
[----:B------:R-:W-:Y:S01]  /*9870*/  LOP3.LUT R4, R7, R4, RZ, 0x3c, !PT ;  /* 0x0000000407047212 */ /* 0x000fe200078e3cff */
[--C-:B------:R-:W-:Y:S01]  /*9880*/  IMAD.X R87, RZ, RZ, R5.reuse, P2 ;  /* 0x000000ffff577224 */ /* 0x100fe200010e0605 */
[----:B------:R-:W-:Y:S01]  /*9890*/  LOP3.LUT R7, R26, 0x380, RZ, 0xc0, !PT ;  /* 0x000003801a077812 */ /* 0x000fe200078ec0ff */
[----:B------:R-:W-:Y:S01]  /*98a0*/  IMAD.X R31, RZ, RZ, R5, P1 ;  /* 0x000000ffff1f7224 */ /* 0x000fe200008e0605 */
[----:B------:R-:W-:Y:S02]  /*98b0*/  LOP3.LUT R38, R103, 0x380, RZ, 0xc0, !PT ;  /* 0x0000038067267812 */ /* 0x000fe400078ec0ff */
[----:B------:R-:W-:Y:S02]  /*98c0*/  SHF.R.U64 R7, R7, 0x3, RZ ;  /* 0x0000000307077819 */ /* 0x000fe400000012ff */
[----:B------:R-:W-:-:S02]  /*98d0*/  LOP3.LUT R42, R109, 0x380, RZ, 0xc0, !PT ;  /* 0x000003806d2a7812 */ /* 0x000fc400078ec0ff */
[----:B------:R-:W-:Y:S02]  /*98e0*/  LOP3.LUT R26, R7, R26, RZ, 0x3c, !PT ;  /* 0x0000001a071a7212 */ /* 0x000fe400078e3cff */
[----:B------:R-:W-:Y:S02]  /*98f0*/  LOP3.LUT R7, R50, 0x380, RZ, 0xc0, !PT ;  /* 0x0000038032077812 */ /* 0x000fe400078ec0ff */
[----:B------:R-:W-:Y:S02]  /*9900*/  LOP3.LUT R46, R181, 0x380, RZ, 0xc0, !PT ;  /* 0x00000380b52e7812 */ /* 0x000fe400078ec0ff */
[----:B------:R-:W-:Y:S02]  /*9910*/  SHF.R.U64 R7, R7, 0x3, RZ ;  /* 0x0000000307077819 */ /* 0x000fe400000012ff */
[----:B------:R-:W-:Y:S02]  /*9920*/  MOV R108, R4 ;  /* 0x00000004006c7202 */ /* 0x000fe40000000f00 */
[----:B------:R-:W-:-:S02]  /*9930*/  LOP3.LUT R50, R7, R50, RZ, 0x3c, !PT ;  /* 0x0000003207327212 */ /* 0x000fc400078e3cff */
[----:B------:R-:W-:Y:S02]  /*9940*/  LOP3.LUT R7, R66, 0x380, RZ, 0xc0, !PT ;  /* 0x0000038042077812 */ /* 0x000fe400078ec0ff */
[----:B------:R-:W-:Y:S02]  /*9950*/  LOP3.LUT R74, R191, 0x380, RZ, 0xc0, !PT ;  /* 0x00000380bf4a7812 */ /* 0x000fe400078ec0ff */
[----:B------:R-:W-:Y:S02]  /*9960*/  SHF.R.U64 R7, R7, 0x3, RZ ;  /* 0x0000000307077819 */ /* 0x000fe400000012ff */
[----:B------:R-:W-:Y:S02]  /*9970*/  F2FP.BF16.F32.PACK_AB R4, R25, R0 ;  /* 0x000000001904723e */ /* 0x000fe400000010ff */
[----:B------:R-:W-:Y:S02]  /*9980*/  LOP3.LUT R66, R7, R66, RZ, 0x3c, !PT ;  /* 0x0000004207427212 */ /* 0x000fe400078e3cff */
[----:B------:R-:W-:-:S02]  /*9990*/  LOP3.LUT R7, R110, 0x380, RZ, 0xc0, !PT ;  /* 0x000003806e077812 */ /* 0x000fc400078ec0ff */
[----:B------:R-:W-:Y:S02]  /*99a0*/  IADD3.X R79, RZ, R5, RZ, P6, !PT ;  /* 0x00000005ff4f7210 */ /* 0x000fe400037fe4ff */
[----:B------:R-:W-:Y:S02]  /*99b0*/  SHF.R.U64 R38, R38, 0x3, RZ ;  /* 0x0000000326267819 */ /* 0x000fe400000012ff */
[----:B------:R-:W-:Y:S02]  /*99c0*/  LOP3.LUT R54, R183, 0x380, RZ, 0xc0, !PT ;  /* 0x00000380b7367812 */ /* 0x000fe400078ec0ff */
[----:B------:R-:W-:Y:S02]  /*99d0*/  LOP3.LUT R0, R195, 0x380, RZ, 0xc0, !PT ;  /* 0x00000380c3007812 */ /* 0x000fe400078ec0ff */
[----:B------:R-:W-:Y:S02]  /*99e0*/  SHF.R.U64 R29, R7, 0x3, RZ ;  /* 0x00000003071d7819 */ /* 0x000fe400000012ff */
[----:B------:R-:W-:-:S02]  /*99f0*/  SHF.R.U64 R42, R42, 0x3, RZ ;  /* 0x000000032a2a7819 */ /* 0x000fc400000012ff */
[----:B------:R-:W-:Y:S02]  /*9a00*/  LOP3.LUT R58, R185, 0x380, RZ, 0xc0, !PT ;  /* 0x00000380b93a7812 */ /* 0x000fe400078ec0ff */
[----:B------:R-:W-:Y:S02]  /*9a10*/  F2FP.BF16.F32.PACK_AB R5, R179, R158 ;  /* 0x0000009eb305723e */ /* 0x000fe400000010ff */
[----:B------:R-:W-:Y:S02]  /*9a20*/  LOP3.LUT R25, R86, 0x380, RZ, 0xc0, !PT ;  /* 0x0000038056197812 */ /* 0x000fe400078ec0ff */
[----:B------:R-:W-:Y:S01]  /*9a30*/  F2FP.BF16.F32.PACK_AB R7, R177, R30 ;  /* 0x0000001eb107723e */ /* 0x000fe200000010ff */
[----:B------:R-:W-:Y:S01]  /*9a40*/  BAR.SYNC.DEFER_BLOCKING 0x1, 0x100 ;  /* 0x0044000000007b1d */ /* 0x000fe20000010000 */
[----:B------:R-:W-:Y:S02]  /*9a50*/  SHF.R.U64 R46, R46, 0x3, RZ ;  /* 0x000000032e2e7819 */ /* 0x000fe400000012ff */
[----:B------:R-:W-:-:S02]  /*9a60*/  LOP3.LUT R62, R187, 0x380, RZ, 0xc0, !PT ;  /* 0x00000380bb3e7812 */ /* 0x000fc400078ec0ff */
[----:B------:R-:W-:Y:S02]  /*9a70*/  SHF.R.U64 R74, R74, 0x3, RZ ;  /* 0x000000034a4a7819 */ /* 0x000fe400000012ff */
[----:B------:R-:W-:Y:S02]  /*9a80*/  LOP3.LUT R38, R38, R103, RZ, 0x3c, !PT ;  /* 0x0000006726267212 */ /* 0x000fe400078e3cff */
[----:B------:R-:W-:Y:S02]  /*9a90*/  SHF.R.U64 R54, R54, 0x3, RZ ;  /* 0x0000000336367819 */ /* 0x000fe400000012ff */
[----:B------:R-:W-:Y:S02]  /*9aa0*/  LOP3.LUT R70, R189, 0x380, RZ, 0xc0, !PT ;  /* 0x00000380bd467812 */ /* 0x000fe400078ec0ff */
[----:B------:R-:W-:Y:S02]  /*9ab0*/  SHF.R.U64 R0, R0, 0x3, RZ ;  /* 0x0000000300007819 */ /* 0x000fe400000012ff */
[----:B------:R-:W-:-:S02]  /*9ac0*/  LOP3.LUT R42, R42, R109, RZ, 0x3c, !PT ;  /* 0x0000006d2a2a7212 */ /* 0x000fc400078e3cff */
[----:B------:R-:W-:Y:S02]  /*9ad0*/  SHF.R.U64 R58, R58, 0x3, RZ ;  /* 0x000000033a3a7819 */ /* 0x000fe400000012ff */
[----:B------:R-:W-:Y:S02]  /*9ae0*/  SHF.R.U64 R25, R25, 0x3, RZ ;  /* 0x0000000319197819 */ /* 0x000fe400000012ff */
[----:B------:R-:W-:Y:S02]  /*9af0*/  LOP3.LUT R46, R46, R181, RZ, 0x3c, !PT ;  /* 0x000000b52e2e7212 */ /* 0x000fe400078e3cff */
[----:B------:R-:W-:Y:S01]  /*9b00*/  SHF.R.U64 R62, R62, 0x3, RZ ;  /* 0x000000033e3e7819 */ /* 0x000fe200000012ff */
[----:B------:R0:W-:Y:S01]  /*9b10*/  STSM.16.M88.4 [R108], R4 ;  /* 0x000000046c007844 */ /* 0x0001e20000000200 */
[----:B------:R-:W-:Y:S02]  /*9b20*/  LOP3.LUT R78, R193, 0x380, RZ, 0xc0, !PT ;  /* 0x00000380c14e7812 */ /* 0x000fe400078ec0ff */
[----:B------:R-:W-:-:S02]  /*9b30*/  LOP3.LUT R30, R29, R110, RZ, 0x3c, !PT ;  /* 0x0000006e1d1e7212 */ /* 0x000fc400078e3cff */
[----:B------:R-:W-:Y:S02]  /*9b40*/  LOP3.LUT R74, R74, R191, RZ, 0x3c, !PT ;  /* 0x000000bf4a4a7212 */ /* 0x000fe400078e3cff */
[----:B------:R-:W-:Y:S02]  /*9b50*/  MOV R103, R26 ;  /* 0x0000001a00677202 */ /* 0x000fe40000000f00 */
        /* <DEDUP_REMOVED lines=8> */
[----:B------:R-:W-:Y:S02]  /*9be0*/  LOP3.LUT R58, R58, R185, RZ, 0x3c, !PT ;  /* 0x000000b93a3a7212 */ /* 0x000fe400078e3cff */
        /* <DEDUP_REMOVED lines=8> */
[----:B------:R-:W-:Y:S02]  /*9c70*/  F2FP.BF16.F32.PACK_AB R25, R164, R155 ;  /* 0x0000009ba419723e */ /* 0x000fe400000010ff */
[----:B------:R-:W-:Y:S02]  /*9c80*/  F2FP.BF16.F32.PACK_AB R26, R61, R60 ;  /* 0x0000003c3d1a723e */ /* 0x000fe400000010ff */
[----:B------:R-:W-:-:S02]  /*9c90*/  F2FP.BF16.F32.PACK_AB R27, R173, R154 ;  /* 0x0000009aad1b723e */ /* 0x000fc400000010ff */
[----:B------:R-:W-:Y:S01]  /*9ca0*/  MOV R32, R30 ;  /* 0x0000001e00207202 */ /* 0x000fe20000000f00 */
[----:B0-----:R-:W-:Y:S01]  /*9cb0*/  IMAD.U32 R4, RZ, RZ, UR4 ;  /* 0x00000004ff047e24 */ /* 0x001fe2000f8e00ff */
[----:B------:R-:W-:Y:S01]  /*9cc0*/  MOV R50, R50 ;  /* 0x0000003200327202 */ /* 0x000fe20000000f00 */
[----:B------:R-:W-:Y:S01]  /*9cd0*/  STSM.16.M88.4 [R46], R24 ;  /* 0x000000182e007844 */ /* 0x000fe20000000200 */
[----:B------:R-:W-:Y:S01]  /*9ce0*/  MOV R0, R74 ;  /* 0x0000004a00007202 */ /* 0x000fe20000000f00 */
[----:B------:R-:W-:Y:S01]  /*9cf0*/  IMAD.U32 R5, RZ, RZ, UR8 ;  /* 0x00000008ff057e24 */ /* 0x000fe2000f8e00ff */
[----:B------:R-:W-:Y:S02]  /*9d00*/  F2FP.BF16.F32.PACK_AB R29, R162, R153 ;  /* 0x00000099a21d723e */ /* 0x000fe400000010ff */
[----:B------:R-:W-:Y:S02]  /*9d10*/  F2FP.BF16.F32.PACK_AB R30, R69, R68 ;  /* 0x00000044451e723e */ /* 0x000fe400000010ff */
[----:B------:R-:W-:-:S02]  /*9d20*/  F2FP.BF16.F32.PACK_AB R31, R171, R152 ;  /* 0x00000098ab1f723e */ /* 0x000fc400000010ff */
[----:B------:R-:W-:Y:S02]  /*9d30*/  LOP3.LUT R70, R70, R189, RZ, 0x3c, !PT ;  /* 0x000000bd46467212 */ /* 0x000fe400078e3cff */
[----:B------:R-:W-:Y:S01]  /*9d40*/  MOV R54, R54 ;  /* 0x0000003600367202 */ /* 0x000fe20000000f00 */
[----:B------:R-:W-:Y:S01]  /*9d50*/  STSM.16.M88.4 [R50], R28 ;  /* 0x0000001c32007844 */ /* 0x000fe20000000200 */
[----:B------:R-:W-:Y:S02]  /*9d60*/  MOV R38, R82 ;  /* 0x0000005200267202 */ /* 0x000fe40000000f00 */
[----:B------:R-:W-:Y:S02]  /*9d70*/  F2FP.BF16.F32.PACK_AB R74, R77, R76 ;  /* 0x0000004c4d4a723e */ /* 0x000fe400000010ff */
[----:B------:R-:W-:Y:S02]  /*9d80*/  F2FP.BF16.F32.PACK_AB R75, R167, R56 ;  /* 0x00000038a74b723e */ /* 0x000fe400000010ff */
[----:B------:R-:W-:-:S02]  /*9d90*/  MOV R58, R58 ;  /* 0x0000003a003a7202 */ /* 0x000fc40000000f00 */
[----:B------:R-:W-:Y:S01]  /*9da0*/  F2FP.BF16.F32.PACK_AB R82, R85, R84 ;  /* 0x000000545552723e */ /* 0x000fe200000010ff */
[----:B------:R-:W-:Y:S01]  /*9db0*/  STSM.16.M88.4 [R54], R72 ;  /* 0x0000004836007844 */ /* 0x000fe20000000200 */
[----:B------:R-:W-:Y:S02]  /*9dc0*/  F2FP.BF16.F32.PACK_AB R83, R163, R48 ;  /* 0x00000030a353723e */ /* 0x000fe400000010ff */
[----:B------:R-:W-:Y:S02]  /*9dd0*/  LOP3.LUT R78, R78, R193, RZ, 0x3c, !PT ;  /* 0x000000c14e4e7212 */ /* 0x000fe400078e3cff */
[----:B------:R-:W-:Y:S01]  /*9de0*/  MOV R62, R62 ;  /* 0x0000003e003e7202 */ /* 0x000fe20000000f00 */
[----:B------:R-:W-:Y:S01]  /*9df0*/  STSM.16.M88.4 [R58], R80 ;  /* 0x000000503a007844 */ /* 0x000fe20000000200 */
[----:B------:R-:W-:Y:S02]  /*9e00*/  F2FP.BF16.F32.PACK_AB R97, R159, R98 ;  /* 0x000000629f61723e */ /* 0x000fe400000010ff */
[----:B------:R-:W-:Y:S01]  /*9e10*/  MOV R66, R66 ;  /* 0x0000004200427202 */ /* 0x000fe20000000f00 */
[----:B------:R-:W-:Y:S01]  /*9e20*/  STSM.16.M88.4 [R62], R88 ;  /* 0x000000583e007844 */ /* 0x000fe20000000200 */
        /* <DEDUP_REMOVED lines=34> */
[----:B------:R-:W-:Y:S02]  /*a050*/  F2FP.BF16.F32.PACK_AB R147, R151, R150 ;  /* 0x000000969793723e */ /* 0x000fe400000010ff */
[----:B------:R-:W-:Y:S02]  /*a060*/  PLOP3.LUT P1, PT, PT, PT, UP1, 0x80, 0x0 ;  /* 0x000000000000781c */ /* 0x000fe40003f2f018 */
[----:B------:R-:W-:Y:S01]  /*a070*/  PLOP3.LUT P2, PT, PT, PT, UP0, 0x80, 0x0 ;  /* 0x000000000000781c */ /* 0x000fe20003f4f008 */
[----:B------:R1:W-:Y:S01]  /*a080*/  STSM.16.M88.4 [R32], R144 ;  /* 0x0000009020007844 */ /* 0x0003e20000000200 */
[----:B------:R-:W-:Y:S01]  /*a090*/  BAR.SYNC.DEFER_BLOCKING 0x1, 0x100 ;  /* 0x0044000000007b1d */ /* 0x000fe20000010000 */
[----:B------:R-:W-:Y:S01]  /*a0a0*/  IMAD.U32 R6, RZ, RZ, UR6 ;  /* 0x00000006ff067e24 */ /* 0x000fe2000f8e00ff */
[----:B------:R-:W-:-:S07]  /*a0b0*/  MOV R7, UR7 ;  /* 0x0000000700077c02 */ /* 0x000fce0008000f00 */
[----:B0-----:R-:W2:Y:S04]  /*a0c0*/  @P1 LDG.E R0, desc[UR38][R4.64] ;  /* 0x0000002604001981 */ /* 0x001ea8000c1e1900 */
        /* <DEDUP_REMOVED lines=8> */
[----:B-1----:R-:W-:-:S14]  /*a150*/  @P2 BRA `(.L_x_10796) ;  /* 0x0000000000182947 */ /* 0x002fdc0003800000 */
[----:B------:R-:W-:Y:S05]  /*a160*/  @!P1 BRA `(.L_x_10796) ;  /* 0x0000000000149947 */ /* 0x000fea0003800000 */
[----:B------:R-:W2:Y:S04]  /*a170*/  LDG.E R3, desc[UR38][R4.64] ;  /* 0x0000002604037981 */ /* 0x000ea8000c1e1900 */
[----:B------:R-:W3:Y:S01]  /*a180*/  LDG.E R0, desc[UR38][R4.64+0x4] ;  /* 0x0000042604007981 */ /* 0x000ee2000c1e1900 */
[----:B--2---:R-:W-:Y:S02]  /*a190*/  R2UR UR6, R3 ;  /* 0x00000000030672ca */ /* 0x004fe400000e0000 */
[----:B---3--:R-:W-:-:S13]  /*a1a0*/  R2UR UR10, R0 ;  /* 0x00000000000a72ca */ /* 0x008fda00000e0000 */
[----:B------:R-:W-:-:S12]  /*a1b0*/  UIADD3 UR10, -UR6, UR10, URZ ;  /* 0x0000000a060a7290 */ /* 0x000fd8000fffe13f */
.L_x_10796:
[----:B------:R-:W-:Y:S01]  /*a1c0*/  USHF.R.S32.HI UR14, URZ, 0x1f, UR43 ;  /* 0x0000001f3f0e7899 */ /* 0x000fe2000801142b */
[----:B------:R-:W-:Y:S01]  /*a1d0*/  IADD3 R5, P2, R34, 0x3000, RZ ;  /* 0x0000300022057810 */ /* 0x000fe20007f5e0ff */
[----:B------:R-:W-:Y:S01]  /*a1e0*/  ULDC.64 UR12, c[0x0][0xb70] ;  /* 0x0002dc00000c7ab9 */ /* 0x000fe20000000a00 */
[----:B------:R-:W-:Y:S01]  /*a1f0*/  USHF.R.S32.HI UR9, URZ, 0x1f, UR4 ;  /* 0x0000001f3f097899 */ /* 0x000fe20008011404 */
[----:B------:R-:W-:Y:S01]  /*a200*/  IMAD.U32 R6, RZ, RZ, UR42 ;  /* 0x0000002aff067e24 */ /* 0x000fe2000f8e00ff */
[----:B------:R-:W-:Y:S01]  /*a210*/  UIMAD UR11, UR14, UR12, URZ ;  /* 0x0000000c0e0b72a4 */ /* 0x000fe2000f8e023f */
[----:B------:R-:W-:Y:S01]  /*a220*/  LOP3.LUT R4, R5, 0x380, RZ, 0xc0, !PT ;  /* 0x0000038005047812 */ /* 0x000fe200078ec0ff */
[----:B------:R-:W-:Y:S01]  /*a230*/  UMOV UR8, UR4 ;  /* 0x0000000400087c82 */ /* 0x000fe20008000000 */
[----:B------:R-:W-:Y:S01]  /*a240*/  USEL UR45, UR45, URZ, !UP1 ;  /* 0x0000003f2d2d7287 */ /* 0x000fe2000c800000 */
[----:B------:R-:W-:Y:S01]  /*a250*/  IMAD R6, R6, 0x80, R19 ;  /* 0x0000008006067824 */ /* 0x000fe200078e0213 */
[----:B------:R-:W-:Y:S01]  /*a260*/  UIMAD.WIDE.U32 UR6, UR43, UR12, UR8 ;  /* 0x0000000c2b0672a5 */ /* 0x000fe2000f8e0008 */
[----:B------:R-:W-:Y:S01]  /*a270*/  SHF.R.U64 R4, R4, 0x3, RZ ;  /* 0x0000000304047819 */ /* 0x000fe200000012ff */
[----:B------:R-:W-:Y:S01]  /*a280*/  UIMAD UR11, UR43, UR13, UR11 ;  /* 0x0000000d2b0b72a4 */ /* 0x000fe2000f8e020b */
[----:B------:R-:W-:Y:S01]  /*a290*/  LOP3.LUT R32, R33, 0x380, RZ, 0xc0, !PT ;  /* 0x0000038021207812 */ /* 0x000fe200078ec0ff */
[----:B------:R-:W-:Y:S01]  /*a2a0*/  USEL UR46, UR46, URZ, !UP1 ;  /* 0x0000003f2e2e7287 */ /* 0x000fe2000c800000 */
[----:B------:R-:W-:Y:S01]  /*a2b0*/  LOP3.LUT R4, R4, R5, RZ, 0x3c, !PT ;  /* 0x0000000504047212 */ /* 0x000fe200078e3cff */
[----:B------:R-:W-:Y:S01]  /*a2c0*/  ULDC.64 UR12, c[0x0][0xb78] ;  /* 0x0002de00000c7ab9 */ /* 0x000fe20000000a00 */
[----:B------:R-:W-:Y:S01]  /*a2d0*/  UIADD3 UR7, UR7, UR11, URZ ;  /* 0x0000000b07077290 */ /* 0x000fe2000fffe03f */
[----:B------:R-:W-:Y:S01]  /*a2e0*/  IADD3 R9, P1, R34, 0x2000, RZ ;  /* 0x0000200022097810 */ /* 0x000fe20007f3e0ff */
[----:B------:R-:W-:Y:S01]  /*a2f0*/  UIMAD UR8, UR45, UR12, URZ ;  /* 0x0000000c2d0872a4 */ /* 0x000fe2000f8e023f */
[----:B------:R-:W-:Y:S01]  /*a300*/  SHF.R.S32.HI R0, RZ, 0x1f, R6 ;  /* 0x0000001fff007819 */ /* 0x000fe20000011406 */
[----:B------:R-:W-:Y:S01]  /*a310*/  UIMAD.WIDE.U32 UR6, UR46, UR12, UR6 ;  /* 0x0000000c2e0672a5 */ /* 0x000fe2000f8e0006 */
[----:B------:R-:W-:Y:S01]  /*a320*/  SHF.R.U64 R32, R32, 0x3, RZ ;  /* 0x0000000320207819 */ /* 0x000fe200000012ff */
[----:B------:R-:W-:Y:S01]  /*a330*/  UIMAD UR8, UR46, UR13, UR8 ;  /* 0x0000000d2e0872a4 */ /* 0x000fe2000f8e0208 */
[----:B------:R-:W-:-:S02]  /*a340*/  LOP3.LUT R8, R9, 0x380, RZ, 0xc0, !PT ;  /* 0x0000038009087812 */ /* 0x000fc400078ec0ff */
[----:B------:R-:W-:Y:S01]  /*a350*/  LOP3.LUT R32, R32, R33, RZ, 0x3c, !PT ;  /* 0x0000002120207212 */ /* 0x000fe200078e3cff */
[----:B------:R-:W-:Y:S01]  /*a360*/  IMAD.X R33, RZ, RZ, R35, P0 ;  /* 0x000000ffff217224 */ /* 0x000fe200000e0623 */
[----:B------:R-:W-:Y:S01]  /*a370*/  IADD3 R3, P3, R6, UR6, RZ ;  /* 0x0000000606037c10 */ /* 0x000fe2000ff7e0ff */
[----:B------:R-:W-:Y:S01]  /*a380*/  IMAD.U32 R5, RZ, RZ, UR8 ;  /* 0x00000008ff057e24 */ /* 0x000fe2000f8e00ff */
[----:B------:R-:W-:Y:S01]  /*a390*/  SHF.R.U64 R8, R8, 0x3, RZ ;  /* 0x0000000308087819 */ /* 0x000fe200000012ff */
[----:B------:R-:W-:Y:S01]  /*a3a0*/  ULDC.64 UR12, c[0x0][0xaa0] ;  /* 0x0002a800000c7ab9 */ /* 0x000fe20000000a00 */
[----:B------:R-:W-:Y:S02]  /*a3b0*/  IADD3 R69, P0, R34, 0x8000, RZ ;  /* 0x0000800022457810 */ /* 0x000fe40007f1e0ff */
[----:B------:R-:W-:Y:S01]  /*a3c0*/  IADD3.X R0, R0, UR7, R5, P3, !PT ;  /* 0x0000000700007c10 */ /* 0x000fe20009ffe405 */
[----:B------:R-:W-:Y:S01]  /*a3d0*/  ULDC.64 UR6, c[0x0][0xb40] ;  /* 0x0002d00000067ab9 */ /* 0x000fe20000000a00 */
[----:B------:R-:W-:Y:S01]  /*a3e0*/  LOP3.LUT R8, R8, R9, RZ, 0x3c, !PT ;  /* 0x0000000908087212 */ /* 0x000fe200078e3cff */
[----:B------:R-:W-:Y:S01]  /*a3f0*/  IMAD.X R9, RZ, RZ, R35, P1 ;  /* 0x000000ffff097224 */ /* 0x000fe200008e0623 */
[----:B------:R-:W-:-:S02]  /*a400*/  LEA R26, P3, R3, UR6, 0x2 ;  /* 0x00000006031a7c11 */ /* 0x000fc4000f8610ff */
[C---:B------:R-:W-:Y:S02]  /*a410*/  IADD3 R61, P6, R34.reuse, 0x4000, RZ ;  /* 0x00004000223d7810 */ /* 0x040fe40007fde0ff */
[----:B------:R-:W-:Y:S02]  /*a420*/  LEA.HI.X R27, R3, UR7, R0, 0x2, P3 ;  /* 0x00000007031b7c11 */ /* 0x000fe400098f1400 */
[C---:B------:R-:W-:Y:S02]  /*a430*/  IADD3 R45, P5, R34.reuse, 0x5000, RZ ;  /* 0x00005000222d7810 */ /* 0x040fe40007fbe0ff */
[C---:B------:R-:W-:Y:S02]  /*a440*/  IADD3 R29, P4, R34.reuse, 0x6000, RZ ;  /* 0x00006000221d7810 */ /* 0x040fe40007f9e0ff */
[----:B------:R-:W-:Y:S02]  /*a450*/  IADD3 R13, P3, R34, 0x7000, RZ ;  /* 0x00007000220d7810 */ /* 0x000fe40007f7e0ff */
[----:B------:R-:W-:-:S02]  /*a460*/  IADD3.X R5, RZ, R35, RZ, P2, !PT ;  /* 0x00000023ff057210 */ /* 0x000fc400017fe4ff */
[C---:B------:R-:W-:Y:S02]  /*a470*/  IADD3 R43, P2, R34.reuse, 0xa000, RZ ;  /* 0x0000a000222b7810 */ /* 0x040fe40007f5e0ff */
[----:B------:R-:W-:Y:S02]  /*a480*/  IADD3 R57, P1, R34, 0x9000, RZ ;  /* 0x0000900022397810 */ /* 0x000fe40007f3e0ff */
[----:B------:R-:W-:Y:S02]  /*a490*/  LOP3.LUT R68, R69, 0x380, RZ, 0xc0, !PT ;  /* 0x0000038045447812 */ /* 0x000fe400078ec0ff */
        /* <DEDUP_REMOVED lines=24> */
[----:B------:R-:W-:Y:S01]  /*a620*/  LOP3.LUT R42, R42, R43, RZ, 0x3c, !PT ;  /* 0x0000002b2a2a7212 */ /* 0x000fe200078e3cff */
[--C-:B------:R-:W-:Y:S01]  /*a630*/  IMAD.X R43, RZ, RZ, R35.reuse, P2 ;  /* 0x000000ffff2b7224 */ /* 0x100fe200010e0623 */
[----:B------:R-:W-:Y:S01]  /*a640*/  LOP3.LUT R56, R56, R57, RZ, 0x3c, !PT ;  /* 0x0000003938387212 */ /* 0x000fe200078e3cff */
[----:B------:R-:W-:Y:S01]  /*a650*/  IMAD.X R57, RZ, RZ, R35, P1 ;  /* 0x000000ffff397224 */ /* 0x000fe200008e0623 */
[C---:B------:R-:W-:Y:S02]  /*a660*/  IADD3 R25, P6, R34.reuse, 0xb000, RZ ;  /* 0x0000b00022197810 */ /* 0x040fe40007fde0ff */
[C---:B------:R-:W-:Y:S02]  /*a670*/  IADD3 R73, P5, R34.reuse, 0xc000, RZ ;  /* 0x0000c00022497810 */ /* 0x040fe40007fbe0ff */
[C---:B------:R-:W-:Y:S02]  /*a680*/  IADD3 R65, P4, R34.reuse, 0xd000, RZ ;  /* 0x0000d00022417810 */ /* 0x040fe40007f9e0ff */
[----:B------:R-:W-:-:S02]  /*a690*/  IADD3 R49, P3, R34, 0xe000, RZ ;  /* 0x0000e00022317810 */ /* 0x000fc40007f7e0ff */
[----:B------:R-:W-:Y:S02]  /*a6a0*/  IADD3 R0, R6, 0x8, RZ ;  /* 0x0000000806007810 */ /* 0x000fe40007ffe0ff */
[----:B------:R-:W-:Y:S02]  /*a6b0*/  IADD3 R3, P2, R34, 0xf000, RZ ;  /* 0x0000f00022037810 */ /* 0x000fe40007f5e0ff */
[----:B------:R-:W-:Y:S02]  /*a6c0*/  ISETP.GE.OR P1, PT, R6, UR10, P0 ;  /* 0x0000000a06007c0c */ /* 0x000fe40008726670 */
[----:B------:R-:W-:Y:S01]  /*a6d0*/  LOP3.LUT R24, R25, 0x380, RZ, 0xc0, !PT ;  /* 0x0000038019187812 */ /* 0x000fe200078ec0ff */
[----:B------:R-:W-:Y:S01]  /*a6e0*/  IMAD.X R37, RZ, RZ, R35, P2 ;  /* 0x000000ffff257224 */ /* 0x000fe200010e0623 */
[----:B------:R-:W-:Y:S02]  /*a6f0*/  LOP3.LUT R72, R73, 0x380, RZ, 0xc0, !PT ;  /* 0x0000038049487812 */ /* 0x000fe400078ec0ff */
[----:B------:R-:W-:-:S02]  /*a700*/  LOP3.LUT R64, R65, 0x380, RZ, 0xc0, !PT ;  /* 0x0000038041407812 */ /* 0x000fc400078ec0ff */
[----:B------:R-:W-:Y:S02]  /*a710*/  LOP3.LUT R48, R49, 0x380, RZ, 0xc0, !PT ;  /* 0x0000038031307812 */ /* 0x000fe400078ec0ff */
[----:B------:R-:W-:Y:S02]  /*a720*/  LOP3.LUT R53, R34, 0x380, RZ, 0xc0, !PT ;  /* 0x0000038022357812 */ /* 0x000fe400078ec0ff */
[----:B------:R-:W-:Y:S01]  /*a730*/  ISETP.GE.OR P0, PT, R0, UR10, P0 ;  /* 0x0000000a00007c0c */ /* 0x000fe20008706670 */
[----:B------:R-:W-:Y:S01]  /*a740*/  UIMAD UR6, UR9, UR12, URZ ;  /* 0x0000000c090672a4 */ /* 0x000fe2000f8e023f */
[----:B------:R-:W-:Y:S01]  /*a750*/  LOP3.LUT R0, R3, 0x380, RZ, 0xc0, !PT ;  /* 0x0000038003007812 */ /* 0x000fe200078ec0ff */
[----:B------:R0:W-:Y:S01]  /*a760*/  @!P1 STG.E desc[UR38][R26.64], R21 ;  /* 0x000000151a009986 */ /* 0x0001e2000c101926 */
[----:B------:R-:W-:Y:S01]  /*a770*/  SHF.R.U64 R24, R24, 0x3, RZ ;  /* 0x0000000318187819 */ /* 0x000fe200000012ff */
[----:B------:R-:W-:Y:S01]  /*a780*/  ULDC.64 UR8, c[0x0][0xae0] ;  /* 0x0002b80000087ab9 */ /* 0x000fe20000000a00 */
[----:B------:R-:W-:-:S02]  /*a790*/  SHF.R.U64 R72, R72, 0x3, RZ ;  /* 0x0000000348487819 */ /* 0x000fc400000012ff */
[----:B------:R-:W-:Y:S02]  /*a7a0*/  SHF.R.U64 R64, R64, 0x3, RZ ;  /* 0x0000000340407819 */ /* 0x000fe400000012ff */
[----:B------:R-:W-:Y:S02]  /*a7b0*/  SHF.R.U64 R48, R48, 0x3, RZ ;  /* 0x0000000330307819 */ /* 0x000fe400000012ff */
        /* <DEDUP_REMOVED lines=12> */
[----:B0-----:R-:W-:Y:S01]  /*a880*/  IMAD.U32 R21, RZ, RZ, UR12 ;  /* 0x0000000cff157e24 */ /* 0x001fe2000f8e00ff */
[----:B------:R-:W-:Y:S01]  /*a890*/  MOV R53, R35 ;  /* 0x0000002300357202 */ /* 0x000fe20000000f00 */
[----:B------:R-:W-:Y:S01]  /*a8a0*/  UIMAD UR6, UR4, UR13, UR6 ;  /* 0x0000000d040672a4 */ /* 0x000fe2000f8e0206 */
[----:B------:R-:W-:Y:S01]  /*a8b0*/  LOP3.LUT R36, R0, R3, RZ, 0x3c, !PT ;  /* 0x0000000300247212 */ /* 0x000fe200078e3cff */
[----:B------:R-:W5:Y:S01]  /*a8c0*/  LD.E.128 R32, desc[UR38][R32.64] ;  /* 0x0000002620207980 */ /* 0x000f62000c101d00 */
[----:B------:R-:W-:-:S03]  /*a8d0*/  SHF.R.S32.HI R3, RZ, 0x1f, R2 ;  /* 0x0000001fff037819 */ /* 0x000fc60000011402 */
        /* <DEDUP_REMOVED lines=23> */
[----:B------:R-:W-:-:S02]  /*aa50*/  VIADD R21, R21, UR6 ;  /* 0x0000000615157c36 */ /* 0x000fc40008000000 */
[----:B------:R-:W-:Y:S01]  /*aa60*/  IMAD.U32 R3, RZ, RZ, UR8 ;  /* 0x00000008ff037e24 */ /* 0x000fe2000f8e00ff */
[----:B------:R-:W-:Y:S02]  /*aa70*/  UIMAD UR10, UR42, -0x80, UR10 ;  /* 0xffffff802a0a78a4 */ /* 0x000fe4000f8e020a */
[----:B------:R-:W-:Y:S02]  /*aa80*/  UIMAD UR4, UR43, UR9, UR4 ;  /* 0x000000092b0472a4 */ /* 0x000fe4000f8e0204 */
[----:B------:R-:W-:Y:S01]  /*aa90*/  IMAD.WIDE.U32 R20, R3, UR43, R20 ;  /* 0x0000002b03147c25 */ /* 0x000fe2000f8e0014 */
[----:B------:R-:W-:Y:S01]  /*aaa0*/  ULDC.64 UR6, c[0x0][0xae8] ;  /* 0x0002ba0000067ab9 */ /* 0x000fe20000000a00 */
[----:B------:R-:W-:-:S03]  /*aab0*/  ISETP.GE.AND P3, PT, R16, UR10, PT ;  /* 0x0000000a10007c0c */ /* 0x000fc6000bf66270 */
[----:B------:R-:W-:Y:S01]  /*aac0*/  IADD3 R21, R21, UR4, RZ ;  /* 0x0000000415157c10 */ /* 0x000fe2000fffe0ff */
[----:B------:R-:W-:Y:S01]  /*aad0*/  UIMAD UR4, UR45, UR6, URZ ;  /* 0x000000062d0472a4 */ /* 0x000fe2000f8e023f */
[----:B------:R-:W-:Y:S02]  /*aae0*/  VIADD R102, R102, 0x22820 ;  /* 0x0002282066667836 */ /* 0x000fe40000000000 */
[C---:B------:R-:W-:Y:S02]  /*aaf0*/  VIADD R17, R16.reuse, 0x60 ;  /* 0x0000006010117836 */ /* 0x040fe40000000000 */
[----:B------:R-:W-:Y:S01]  /*ab00*/  IMAD.U32 R79, RZ, RZ, UR6 ;  /* 0x00000006ff4f7e24 */ /* 0x000fe2000f8e00ff */
[----:B------:R-:W-:Y:S01]  /*ab10*/  UIMAD UR4, UR46, UR7, UR4 ;  /* 0x000000072e0472a4 */ /* 0x000fe2000f8e0204 */
[----:B------:R-:W-:Y:S02]  /*ab20*/  PRMT R102, RZ, 0x654, R102 ;  /* 0x00000654ff667816 */ /* 0x000fe40000000066 */
[----:B------:R-:W-:Y:S01]  /*ab30*/  IMAD.WIDE.U32 R78, R79, UR46, R20 ;  /* 0x0000002e4f4e7c25 */ /* 0x000fe2000f8e0014 */
[----:B------:R-:W-:Y:S01]  /*ab40*/  ISETP.GE.AND P2, PT, R17, UR10, PT ;  /* 0x0000000a11007c0c */ /* 0x000fe2000bf46270 */
[----:B0-----:R0:W-:Y:S01]  /*ab50*/  SYNCS.ARRIVE.TRANS64.RED.A1T0 RZ, [R102+URZ], RZ ;  /* 0x000000ff66ff79a7 */ /* 0x0011e2000810043f */
[----:B------:R-:W-:Y:S01]  /*ab60*/  SHF.R.S32.HI R17, RZ, 0x1f, R16 ;  /* 0x0000001fff117819 */ /* 0x000fe20000011410 */
[----:B------:R-:W-:-:S02]  /*ab70*/  VIADD R0, R16, 0x20 ;  /* 0x0000002010007836 */ /* 0x000fc40000000000 */
[----:B------:R-:W-:Y:S01]  /*ab80*/  VIADD R3, R16, 0x40 ;  /* 0x0000004010037836 */ /* 0x000fe20000000000 */
[----:B------:R-:W-:Y:S01]  /*ab90*/  BSSY B1, `(.L_x_10797) ;  /* 0x000001d000017945 */ /* 0x000fe20003800000 */
[----:B------:R-:W-:Y:S02]  /*aba0*/  IMAD.U32 R77, RZ, RZ, UR42 ;  /* 0x0000002aff4d7e24 */ /* 0x000fe4000f8e00ff */
        /* <DEDUP_REMOVED lines=9> */
[----:B------:R-:W-:Y:S01]  /*ac40*/  IMAD.MOV.U32 R20, RZ, RZ, R78 ;  /* 0x000000ffff147224 */ /* 0x000fe200078e004e */
[C---:B------:R-:W-:Y:S01]  /*ac50*/  ISETP.GE.AND P4, PT, R2.reuse, UR4, PT ;  /* 0x0000000402007c0c */ /* 0x040fe2000bf86270 */
        /* <DEDUP_REMOVED lines=16> */
.L_x_10798:
[----:B------:R-:W-:Y:S05]  /*ad60*/  BSYNC B1 ;  /* 0x0000000000017941 */ /* 0x000fea0003800000 */
.L_x_10797:
        /* <DEDUP_REMOVED lines=12> */
[----:B0----5:R-:W-:Y:S01]  /*ae30*/  IADD3 R52, R2, 0xc0, RZ ;  /* 0x000000c002347810 */ /* 0x021fe20007ffe0ff */
        /* <DEDUP_REMOVED lines=13> */
.L_x_10800:
[----:B------:R-:W-:Y:S05]  /*af10*/  BSYNC B1 ;  /* 0x0000000000017941 */ /* 0x000fea0003800000 */
.L_x_10799:
        /* <DEDUP_REMOVED lines=12> */
[----:B-1---5:R-:W-:Y:S01]  /*afe0*/  IADD3 R32, R2, 0xc0, RZ ;  /* 0x000000c002207810 */ /* 0x022fe20007ffe0ff */
        /* <DEDUP_REMOVED lines=13> */
.L_x_10802:
[----:B------:R-:W-:Y:S05]  /*b0c0*/  BSYNC B1 ;  /* 0x0000000000017941 */ /* 0x000fea0003800000 */
.L_x_10801:
[----:B------:R-:W-:Y:S05]  /*b0d0*/  @P2 BRA `(.L_x_10803) ;  /* 0x0000000c00802947 */ /* 0x000fea0003800000 */
[----:B------:R-:W-:Y:S01]  /*b0e0*/  IADD3 R3, P0, R76, 0x60, RZ ;  /* 0x000000604c037810 */ /* 0x000fe20007f1e0ff */
[----:B------:R-:W-:Y:S01]  /*b0f0*/  ULDC UR4, c[0x0][0xa8c] ;  /* 0x0002a30000047ab9 */ /* 0x000fe20000000800 */
[C---:B------:R-:W-:Y:S01]  /*b100*/  IADD3 R0, R2.reuse, 0x40, RZ ;  /* 0x0000004002007810 */ /* 0x040fe20007ffe0ff */
        /* <DEDUP_REMOVED lines=23> */
.L_x_10795:
[----:B------:R-:W-:Y:S01]  /*b280*/  ULDC.64 UR6, c[0x0][0xbe0] ;  /* 0x0002f80000067ab9 */ /* 0x000fe20000000a00 */
[----:B------:R-:W-:Y:S02]  /*b290*/  USHF.L.U32 UR4, UR46, 0x2, URZ ;  /* 0x000000022e047899 */ /* 0x000fe4000800063f */
[----:B------:R-:W-:Y:S01]  /*b2a0*/  UISETP.NE.U32.AND UP0, UPT, UR6, URZ, UPT ;  /* 0x0000003f0600728c */ /* 0x000fe2000bf05070 */
[----:B------:R-:W-:Y:S01]  /*b2b0*/  ULDC.64 UR8, c[0x0][0xbd8] ;  /* 0x0002f60000087ab9 */ /* 0x000fe20000000a00 */
[----:B------:R-:W-:Y:S02]  /*b2c0*/  USHF.L.U64.HI UR10, UR46, 0x2, UR45 ;  /* 0x000000022e0a7899 */ /* 0x000fe4000801022d */
[----:B------:R-:W-:Y:S02]  /*b2d0*/  UISETP.NE.AND.EX UP1, UPT, UR7, URZ, UPT, UP0 ;  /* 0x0000003f0700728c */ /* 0x000fe4000bf25300 */
[----:B------:R-:W-:-:S04]  /*b2e0*/  UISETP.NE.U32.AND UP0, UPT, UR8, URZ, UPT ;  /* 0x0000003f0800728c */ /* 0x000fc8000bf05070 */
[----:B------:R-:W-:Y:S01]  /*b2f0*/  PLOP3.LUT P2, PT, PT, PT, UP1, 0x80, 0x0 ;  /* 0x000000000000781c */ /* 0x000fe20003f4f018 */
[----:B------:R-:W-:-:S04]  /*b300*/  UISETP.NE.AND.EX UP0, UPT, UR9, URZ, UPT, UP0 ;  /* 0x0000003f0900728c */ /* 0x000fc8000bf05300 */
[----:B------:R-:W-:Y:S02]  /*b310*/  @UP1 UIADD3 UR6, UP2, UR4, UR6, URZ ;  /* 0x0000000604061290 */ /* 0x000fe4000ff5e03f */
[----:B------:R-:W-:Y:S02]  /*b320*/  PLOP3.LUT P1, PT, PT, PT, UP0, 0x80, 0x0 ;  /* 0x000000000000781c */ /* 0x000fe40003f2f008 */
[----:B------:R-:W-:Y:S02]  /*b330*/  @UP1 UIADD3.X UR7, UR10, UR7, URZ, UP2, !UPT ;  /* 0x000000070a071290 */ /* 0x000fe400097fe43f */
[----:B------:R-:W-:Y:S01]  /*b340*/  UIADD3 UR4, UP1, UR4, UR8, URZ ;  /* 0x0000000804047290 */ /* 0x000fe2000ff3e03f */
[----:B------:R-:W-:-:S03]  /*b350*/  IMAD.U32 R6, RZ, RZ, UR6 ;  /* 0x00000006ff067e24 */ /* 0x000fc6000f8e00ff */
[----:B------:R-:W-:Y:S01]  /*b360*/  IMAD.U32 R7, RZ, RZ, UR7 ;  /* 0x00000007ff077e24 */ /* 0x000fe2000f8e00ff */
[----:B------:R-:W-:Y:S01]  /*b370*/  UIADD3.X UR6, UR10, UR9, URZ, UP1, !UPT ;  /* 0x000000090a067290 */ /* 0x000fe20008ffe43f */
[----:B------:R-:W-:-:S03]  /*b380*/  IMAD.MOV.U32 R9, RZ, RZ, RZ ;  /* 0x000000ffff097224 */ /* 0x000fc600078e00ff */
[----:B------:R-:W2:Y:S01]  /*b390*/  @P2 LDG.E R6, desc[UR38][R6.64] ;  /* 0x0000002606062981 */ /* 0x000ea2000c1e1900 */
[----:B------:R-:W-:Y:S01]  /*b3a0*/  IMAD.U32 R4, RZ, RZ, UR4 ;  /* 0x00000004ff047e24 */ /* 0x000fe2000f8e00ff */
[----:B------:R-:W-:-:S05]  /*b3b0*/  MOV R5, UR6 ;  /* 0x0000000600057c02 */ /* 0x000fca0008000f00 */
[----:B------:R0:W5:Y:S01]  /*b3c0*/  @P1 LDG.E R9, desc[UR38][R4.64] ;  /* 0x0000002604091981 */ /* 0x000162000c1e1900 */
[----:B------:R-:W-:Y:S01]  /*b3d0*/  ULDC UR4, c[0x0][0xa88] ;  /* 0x0002a20000047ab9 */ /* 0x000fe20000000800 */
        /* <DEDUP_REMOVED lines=9> */
.L_x_10804:
        /* <DEDUP_REMOVED lines=32> */
.L_x_10806:
[----:B------:R-:W-:Y:S05]  /*b670*/  BSYNC B1 ;  /* 0x0000000000017941 */ /* 0x000fea0003800000 */
.L_x_10805:
[----:B------:R-:W-:Y:S01]  /*b680*/  ULDC.64 UR6, c[0x0][0xaa0] ;  /* 0x0002a80000067ab9 */ /* 0x000fe20000000a00 */
[----:B0-----:R-:W-:Y:S01]  /*b690*/  IMAD.MOV.U32 R3, RZ, RZ, R11 ;  /* 0x000000ffff037224 */ /* 0x001fe200078e000b */
[----:B------:R-:W-:Y:S01]  /*b6a0*/  ULDC.64 UR10, c[0x0][0xae0] ;  /* 0x0002b800000a7ab9 */ /* 0x000fe20000000a00 */
[----:B------:R-:W-:Y:S01]  /*b6b0*/  IMAD R0, R8, UR6, RZ ;  /* 0x0000000608007c24 */ /* 0x000fe2000f8e02ff */
[----:B------:R-:W-:Y:S01]  /*b6c0*/  BSSY B1, `(.L_x_10807) ;  /* 0x0000031000017945 */ /* 0x000fe20003800000 */
[----:B------:R-:W-:Y:S01]  /*b6d0*/  IMAD.WIDE.U32 R4, R9, UR6, R2 ;  /* 0x0000000609047c25 */ /* 0x000fe2000f8e0002 */
[----:B------:R-:W-:-:S03]  /*b6e0*/  UIMAD UR6, UR8, UR10, URZ ;  /* 0x0000000a080672a4 */ /* 0x000fc6000f8e023f */
[----:B------:R-:W-:Y:S01]  /*b6f0*/  IMAD R9, R9, UR7, R0 ;  /* 0x0000000709097c24 */ /* 0x000fe2000f8e0200 */
[----:B------:R-:W-:Y:S01]  /*b700*/  UIMAD UR7, UR42, -0x80, UR4 ;  /* 0xffffff802a0778a4 */ /* 0x000fe2000f8e0204 */
[----:B------:R-:W-:Y:S01]  /*b710*/  IMAD.U32 R3, RZ, RZ, UR10 ;  /* 0x0000000aff037e24 */ /* 0x000fe2000f8e00ff */
[----:B------:R-:W-:Y:S01]  /*b720*/  UIMAD UR6, UR43, UR11, UR6 ;  /* 0x0000000b2b0672a4 */ /* 0x000fe2000f8e0206 */
[----:B------:R-:W-:Y:S01]  /*b730*/  IMAD.IADD R5, R5, 0x1, R9 ;  /* 0x0000000105057824 */ /* 0x000fe200078e0209 */
[----:B------:R-:W-:Y:S01]  /*b740*/  ULDC.64 UR8, c[0x0][0xae8] ;  /* 0x0002ba0000087ab9 */ /* 0x000fe20000000a00 */
[C---:B------:R-:W-:Y:S01]  /*b750*/  VIADD R0, R16.reuse, 0x20 ;  /* 0x0000002010007836 */ /* 0x040fe20000000000 */
[C---:B------:R-:W-:Y:S01]  /*b760*/  ISETP.GE.AND P2, PT, R16.reuse, UR7, PT ;  /* 0x0000000710007c0c */ /* 0x040fe2000bf46270 */
[----:B------:R-:W-:Y:S01]  /*b770*/  IMAD.WIDE.U32 R4, R3, UR43, R4 ;  /* 0x0000002b03047c25 */ /* 0x000fe2000f8e0004 */
[----:B------:R-:W-:Y:S01]  /*b780*/  UIMAD UR4, UR45, UR8, URZ ;  /* 0x000000082d0472a4 */ /* 0x000fe2000f8e023f */
[----:B------:R-:W-:-:S02]  /*b790*/  IADD3 R3, R16, 0x40, RZ ;  /* 0x0000004010037810 */ /* 0x000fc40007ffe0ff */
[----:B------:R-:W-:Y:S01]  /*b7a0*/  VIADD R5, R5, UR6 ;  /* 0x0000000605057c36 */ /* 0x000fe20008000000 */
[----:B------:R-:W-:Y:S01]  /*b7b0*/  UIMAD UR4, UR46, UR9, UR4 ;  /* 0x000000092e0472a4 */ /* 0x000fe2000f8e0204 */
[----:B------:R-:W-:Y:S01]  /*b7c0*/  IMAD.U32 R7, RZ, RZ, UR8 ;  /* 0x00000008ff077e24 */ /* 0x000fe2000f8e00ff */
[----:B------:R-:W-:Y:S01]  /*b7d0*/  ISETP.GE.AND P0, PT, R3, UR7, PT ;  /* 0x0000000703007c0c */ /* 0x000fe2000bf06270 */
[----:B------:R-:W-:Y:S01]  /*b7e0*/  IMAD.U32 R3, RZ, RZ, UR42 ;  /* 0x0000002aff037e24 */ /* 0x000fe2000f8e00ff */
[----:B------:R-:W-:Y:S01]  /*b7f0*/  SHF.R.S32.HI R9, RZ, 0x1f, R16 ;  /* 0x0000001fff097819 */ /* 0x000fe20000011410 */
[----:B------:R-:W-:Y:S01]  /*b800*/  IMAD.WIDE.U32 R6, R7, UR46, R4 ;  /* 0x0000002e07067c25 */ /* 0x000fe2000f8e0004 */
[----:B------:R-:W-:-:S03]  /*b810*/  ISETP.GE.AND P1, PT, R0, UR7, PT ;  /* 0x0000000700007c0c */ /* 0x000fc6000bf26270 */
[----:B------:R-:W-:Y:S02]  /*b820*/  IMAD.MOV.U32 R8, RZ, RZ, R16 ;  /* 0x000000ffff087224 */ /* 0x000fe400078e0010 */
[----:B------:R-:W-:Y:S02]  /*b830*/  VIADD R11, R7, UR4 ;  /* 0x00000004070b7c36 */ /* 0x000fe40008000000 */
[----:B------:R-:W-:-:S04]  /*b840*/  IMAD.WIDE R8, R3, 0x80, R8 ;  /* 0x0000008003087825 */ /* 0x000fc800078e0208 */
[----:B------:R-:W-:Y:S01]  /*b850*/  VIADD R10, R16, 0x60 ;  /* 0x00000060100a7836 */ /* 0x000fe20000000000 */
[----:B------:R-:W-:Y:S06]  /*b860*/  @P2 BRA `(.L_x_10808) ;  /* 0x0000000000582947 */ /* 0x000fec0003800000 */
[C---:B------:R-:W-:Y:S01]  /*b870*/  VIADD R3, R2.reuse, 0x80 ;  /* 0x0000008002037836 */ /* 0x040fe20000000000 */
[----:B------:R-:W-:Y:S01]  /*b880*/  IADD3 R0, R2, 0x40, RZ ;  /* 0x0000004002007810 */ /* 0x000fe20007ffe0ff */
[----:B------:R-:W-:Y:S01]  /*b890*/  ULDC UR4, c[0x0][0xa8c] ;  /* 0x0002a30000047ab9 */ /* 0x000fe20000000800 */
[----:B------:R-:W-:Y:S01]  /*b8a0*/  ULDC.64 UR8, c[0x0][0xad8] ;  /* 0x0002b60000087ab9 */ /* 0x000fe20000000a00 */
[----:B------:R-:W-:Y:S01]  /*b8b0*/  IMAD.MOV.U32 R4, RZ, RZ, R6 ;  /* 0x000000ffff047224 */ /* 0x000fe200078e0006 */
[----:B------:R-:W-:Y:S01]  /*b8c0*/  ISETP.GE.AND P4, PT, R0, UR4, PT ;  /* 0x0000000400007c0c */ /* 0x000fe2000bf86270 */
[C---:B------:R-:W-:Y:S01]  /*b8d0*/  VIADD R0, R2.reuse, 0xc0 ;  /* 0x000000c002007836 */ /* 0x040fe20000000000 */
[----:B------:R-:W-:Y:S01]  /*b8e0*/  ISETP.GE.AND P5, PT, R3, UR4, PT ;  /* 0x0000000403007c0c */ /* 0x000fe2000bfa6270 */
[----:B------:R-:W-:Y:S01]  /*b8f0*/  IMAD R3, R9, UR8, RZ ;  /* 0x0000000809037c24 */ /* 0x000fe2000f8e02ff */
        /* <DEDUP_REMOVED lines=13> */
.L_x_10808:
[----:B------:R-:W-:Y:S05]  /*b9d0*/  BSYNC B1 ;  /* 0x0000000000017941 */ /* 0x000fea0003800000 */
.L_x_10807:
        /* <DEDUP_REMOVED lines=27> */
.L_x_10810:
[----:B------:R-:W-:Y:S05]  /*bb90*/  BSYNC B1 ;  /* 0x0000000000017941 */ /* 0x000fea0003800000 */
.L_x_10809:
        /* <DEDUP_REMOVED lines=19> */
[----:B01----:R-:W-:Y:S01]  /*bcd0*/  LEA R12, P0, R4, UR8, 0x1 ;  /* 0x00000008040c7c11 */ /* 0x003fe2000f8008ff */
[----:B------:R-:W-:-:S05]  /*bce0*/  IMAD.IADD R3, R5, 0x1, R3 ;  /* 0x0000000105037824 */ /* 0x000fca00078e0203 */
[----:B------:R-:W-:-:S05]  /*bcf0*/  LEA.HI.X R13, R4, UR9, R3, 0x1, P0 ;  /* 0x00000009040d7c11 */ /* 0x000fca00080f0c03 */
[----:B------:R2:W-:Y:S04]  /*bd00*/  @!P1 STG.E.128 desc[UR38][R12.64], RZ ;  /* 0x000000ff0c009986 */ /* 0x0005e8000c101d26 */
[----:B------:R2:W-:Y:S04]  /*bd10*/  @!P3 STG.E.128 desc[UR38][R12.64+0x80], RZ ;  /* 0x000080ff0c00b986 */ /* 0x0005e8000c101d26 */
[----:B------:R2:W-:Y:S04]  /*bd20*/  @!P4 STG.E.128 desc[UR38][R12.64+0x100], RZ ;  /* 0x000100ff0c00c986 */ /* 0x0005e8000c101d26 */
[----:B------:R2:W-:Y:S02]  /*bd30*/  @!P5 STG.E.128 desc[UR38][R12.64+0x180], RZ ;  /* 0x000180ff0c00d986 */ /* 0x0005e4000c101d26 */
.L_x_10812:
[----:B------:R-:W-:Y:S05]  /*bd40*/  BSYNC B1 ;  /* 0x0000000000017941 */ /* 0x000fea0003800000 */
.L_x_10811:
[----:B------:R-:W-:Y:S05]  /*bd50*/  @P2 BRA `(.L_x_10803) ;  /* 0x0000000000602947 */ /* 0x000fea0003800000 */
[----:B------:R-:W-:Y:S01]  /*bd60*/  IADD3 R3, P0, R8, 0x60, RZ ;  /* 0x0000006008037810 */ /* 0x000fe20007f1e0ff */
[----:B------:R-:W-:Y:S01]  /*bd70*/  VIADD R0, R2, 0x40 ;  /* 0x0000004002007836 */ /* 0x000fe20000000000 */
[----:B------:R-:W-:Y:S01]  /*bd80*/  ULDC UR4, c[0x0][0xa8c] ;  /* 0x0002a30000047ab9 */ /* 0x000fe20000000800 */
[----:B------:R-:W-:Y:S01]  /*bd90*/  MOV R5, R11 ;  /* 0x0000000b00057202 */ /* 0x000fe20000000f00 */
[----:B------:R-:W-:Y:S01]  /*bda0*/  ULDC.64 UR6, c[0x0][0xad8] ;  /* 0x0002b60000067ab9 */ /* 0x000fe20000000a00 */
[----:B------:R-:W-:Y:S01]  /*bdb0*/  IMAD.X R8, RZ, RZ, R9, P0 ;  /* 0x000000ffff087224 */ /* 0x000fe200000e0609 */
        /* <DEDUP_REMOVED lines=18> */
.L_x_10803:
[----:B------:R-:W-:Y:S05]  /*bee0*/  BSYNC B0 ;  /* 0x0000000000007941 */ /* 0x000fea0003800000 */
.L_x_10794:
[----:B------:R-:W-:Y:S02]  /*bef0*/  ULDC UR4, c[0x0][0xc14] ;  /* 0x0003050000047ab9 */ /* 0x000fe40000000800 */
[----:B------:R-:W-:-:S13]  /*bf00*/  ISETP.GE.AND P0, PT, R111, UR4, PT ;  /* 0x000000046f007c0c */ /* 0x000fda000bf06270 */
[----:B------:R-:W-:Y:S05]  /*bf10*/  @!P0 BRA `(.L_x_10813) ;  /* 0xffffff4c00988947 */ /* 0x000fea000383ffff */
[----:B------:R-:W-:Y:S05]  /*bf20*/  EXIT ;  /* 0x000000000000794d */ /* 0x000fea0003800000 */
.L_x_10758:
        /* <DEDUP_REMOVED lines=61> */
.L_x_10818:
        /* <DEDUP_REMOVED lines=15> */
.L_x_10817:
[----:B------:R-:W-:Y:S05]  /*c3f0*/  BSYNC B0 ;  /* 0x0000000000007941 */ /* 0x000fea0003800000 */
.L_x_10816:
[----:B0----5:R-:W0:Y:S01]  /*c400*/  SHFL.UP PT, R2, R8, 0x1, RZ ;  /* 0x0420000008027989 */ /* 0x021e2200000e00ff */
        /* <DEDUP_REMOVED lines=24> */
.L_x_10814:
[----:B------:R-:W-:-:S04]  /*c590*/  IMAD.IADD R7, R5, 0x1, -R2 ;  /* 0x0000000105077824 */ /* 0x000fc800078e0a02 */
[----:B------:R-:W-:-:S05]  /*c5a0*/  IMAD R2, R4, UR4, R7 ;  /* 0x0000000404027c24 */ /* 0x000fca000f8e0207 */
[----:B------:R-:W-:Y:S02]  /*c5b0*/  ISETP.GT.AND P0, PT, R2, UR6, PT ;  /* 0x0000000602007c0c */ /* 0x000fe4000bf04270 */
[----:B------:R-:W0:Y:S11]  /*c5c0*/  LDC.64 R2, c[0x0][0xc68] ;  /* 0x00031a00ff027b82 */ /* 0x000e360000000a00 */
[----:B------:R-:W-:-:S04]  /*c5d0*/  VOTE.ANY R9, PT, !P0 ;  /* 0x0000000000097806 */ /* 0x000fc800040e0100 */
[----:B------:R-:W1:Y:S02]  /*c5e0*/  POPC R5, R9 ;  /* 0x0000000900057309 */ /* 0x000e640000000000 */
[----:B-1----:R-:W-:-:S05]  /*c5f0*/  IADD3 R19, R5, R6, RZ ;  /* 0x0000000605137210 */ /* 0x002fca0007ffe0ff */
        /* <DEDUP_REMOVED lines=13> */
.L_x_10819:
        /* <DEDUP_REMOVED lines=51> */
[----:B------:R-:W-:-:S05]  /*ca00*/  IADD3 R10, -R10, RZ, RZ ;  /* 0x000000ff0a0a7210 */ /* 0x000fca0007ffe1ff */
[----:B------:R-:W-:Y:S01]  /*ca10*/  IMAD R18, R2, R10, R5 ;  /* 0x0000000a02127224 */ /* 0x000fe200078e0205 */
[----:B------:R-:W-:-:S05]  /*ca20*/  LOP3.LUT R2, RZ, R2, RZ, 0x33, !PT ;  /* 0x00000002ff027212 */ /* 0x000fca00078e33ff */
[----:B------:R-:W-:Y:S01]  /*ca30*/  IMAD.IADD R17, R17, 0x1, R2 ;  /* 0x0000000111117824 */ /* 0x000fe200078e0202 */
[----:B------:R-:W-:Y:S06]  /*ca40*/  BRA `(.L_x_10820) ;  /* 0x00000000000c7947 */ /* 0x000fec0003800000 */
.L_x_10815:
[----:B------:R-:W-:Y:S02]  /*ca50*/  IMAD.MOV.U32 R17, RZ, RZ, RZ ;  /* 0x000000ffff117224 */ /* 0x000fe400078e00ff */
[----:B------:R-:W-:Y:S02]  /*ca60*/  IMAD.U32 R16, RZ, RZ, UR6 ;  /* 0x00000006ff107e24 */ /* 0x000fe4000f8e00ff */
[----:B------:R-:W-:-:S07]  /*ca70*/  IMAD.MOV.U32 R18, RZ, RZ, RZ ;  /* 0x000000ffff127224 */ /* 0x000fce00078e00ff */
.L_x_10820:
        /* <DEDUP_REMOVED lines=20> */
.L_x_10886:
        /* <DEDUP_REMOVED lines=35> */
[----:B-1----:R-:W-:Y:S01]  /*cdf0*/  IMAD.U32 R6, RZ, RZ, UR4 ;  /* 0x00000004ff067e24 */ /* 0x002fe2000f8e00ff */
        /* <DEDUP_REMOVED lines=15> */
.L_x_10822:
[----:B------:R-:W-:Y:S01]  /*cef0*/  IMAD.MOV.U32 R3, RZ, RZ, RZ ;  /* 0x000000ffff037224 */ /* 0x000fe200078e00ff */
[----:B------:R-:W-:-:S05]  /*cf00*/  ULDC.64 UR4, c[0x0][0xa20] ;  /* 0x0002880000047ab9 */ /* 0x000fca0000000a00 */
[----:B------:R-:W2:Y:S01]  /*cf10*/  @P0 LDG.E R3, desc[UR38][R4.64] ;  /* 0x0000002604030981 */ /* 0x000ea2000c1e1900 */
[----:B------:R-:W-:-:S04]  /*cf20*/  ISETP.NE.U32.AND P1, PT, RZ, UR4, PT ;  /* 0x00000004ff007c0c */ /* 0x000fc8000bf25070 */
[----:B------:R-:W-:Y:S02]  /*cf30*/  ISETP.NE.AND.EX P1, PT, RZ, UR5, PT, P1 ;  /* 0x00000005ff007c0c */ /* 0x000fe4000bf25310 */
[----:B--2--5:R-:W-:-:S05]  /*cf40*/  IADD3 R2, R3, R0, RZ ;  /* 0x0000000003027210 */ /* 0x024fca0007ffe0ff */
[----:B------:R1:W-:Y:S06]  /*cf50*/  STL [R1+0x8], R2 ;  /* 0x0000080201007387 */ /* 0x0003ec0000100800 */
[----:B------:R-:W-:Y:S05]  /*cf60*/  @!P1 BRA `(.L_x_10823) ;  /* 0x0000000000109947 */ /* 0x000fea0003800000 */
[----:B-1----:R-:W-:-:S04]  /*cf70*/  IADD3 R2, P0, R11, UR4, RZ ;  /* 0x000000040b027c10 */ /* 0x002fc8000ff1e0ff */
[----:B------:R-:W-:-:S05]  /*cf80*/  IADD3.X R3, R10, UR5, RZ, P0, !PT ;  /* 0x000000050a037c10 */ /* 0x000fca00087fe4ff */
[----:B------:R1:W5:Y:S01]  /*cf90*/  LDG.E R7, desc[UR38][R2.64] ;  /* 0x0000002602077981 */ /* 0x000362000c1e1900 */
[----:B------:R-:W-:Y:S05]  /*cfa0*/  BRA `(.L_x_10824) ;  /* 0x0000000000107947 */ /* 0x000fea0003800000 */
.L_x_10823:
[----:B------:R-:W-:Y:S05]  /*cfb0*/  @!P0 BRA `(.L_x_10824) ;  /* 0x00000000000c8947 */ /* 0x000fea0003800000 */
[----:B-1----:R-:W2:Y:S04]  /*cfc0*/  LDG.E R2, desc[UR38][R4.64] ;  /* 0x0000002604027981 */ /* 0x002ea8000c1e1900 */
[----:B------:R-:W2:Y:S02]  /*cfd0*/  LDG.E R7, desc[UR38][R4.64+0x4] ;  /* 0x0000042604077981 */ /* 0x000ea4000c1e1900 */
[----:B--2---:R-:W-:-:S07]  /*cfe0*/  IMAD.IADD R7, R7, 0x1, -R2 ;  /* 0x0000000107077824 */ /* 0x004fce00078e0a02 */
.L_x_10824:
[----:B-----5:R-:W-:Y:S01]  /*cff0*/  IMAD.IADD R7, R7, 0x1, -R0 ;  /* 0x0000000107077824 */ /* 0x020fe200078e0a00 */
[----:B------:R-:W-:Y:S01]  /*d000*/  LEA R0, R17, 0xdf, 0x7 ;  /* 0x000000df11007811 */ /* 0x000fe200078e38ff */
[----:B------:R-:W-:Y:S03]  /*d010*/  BSSY B6, `(.L_x_10825) ;  /* 0x00002b0000067945 */ /* 0x000fe60003800000 */
[C---:B------:R-:W-:Y:S01]  /*d020*/  IADD3 R0, R7.reuse, R0, -R6 ;  /* 0x0000000007007210 */ /* 0x040fe20007ffe806 */
[----:B------:R-:W-:-:S04]  /*d030*/  VIADD R7, R7, 0x5f ;  /* 0x0000005f07077836 */ /* 0x000fc80000000000 */
[----:B------:R-:W-:-:S04]  /*d040*/  IMAD.HI R7, R7, 0x2aaaaaab, RZ ;  /* 0x2aaaaaab07077827 */ /* 0x000fc800078e02ff */
[----:B-1----:R-:W-:Y:S01]  /*d050*/  IMAD.HI R2, R0, 0x2aaaaaab, RZ ;  /* 0x2aaaaaab00027827 */ /* 0x002fe200078e02ff */
[----:B------:R-:W-:-:S04]  /*d060*/  SHF.R.U32.HI R0, RZ, 0x1f, R7 ;  /* 0x0000001fff007819 */ /* 0x000fc80000011607 */
[----:B------:R-:W-:Y:S02]  /*d070*/  SHF.R.U32.HI R3, RZ, 0x1f, R2 ;  /* 0x0000001fff037819 */ /* 0x000fe40000011602 */
[----:B------:R-:W-:Y:S02]  /*d080*/  LEA.HI.SX32 R0, R7, R0, 0x1c ;  /* 0x0000000007007211 */ /* 0x000fe400078fe2ff */
[----:B------:R-:W-:-:S04]  /*d090*/  LEA.HI.SX32 R3, R2, R3, 0x1c ;  /* 0x0000000302037211 */ /* 0x000fc800078fe2ff */
        /* <DEDUP_REMOVED lines=21> */
.L_x_10826:
        /* <DEDUP_REMOVED lines=23> */
.L_x_10828:
        /* <DEDUP_REMOVED lines=20> */
.L_x_10830:
        /* <DEDUP_REMOVED lines=16> */
.L_x_10829:
        /* <DEDUP_REMOVED lines=31> */
.L_x_10831:
        /* <DEDUP_REMOVED lines=19> */
.L_x_10902:
[----:B------:R-:W-:Y:S01]  /*d8c0*/  UMOV UR4, 0xffffffff ;  /* 0xffffffff00047882 */ /* 0x000fe20000000000 */
[----:B------:R-:W-:Y:S02]  /*d8d0*/  SHF.R.S32.HI R5, RZ, 0x1f, R0 ;  /* 0x0000001fff057819 */ /* 0x000fe40000011400 */
[----:B------:R-:W-:Y:S05]  /*d8e0*/  BRA.DIV UR4, `(.L_x_10833) ;  /* 0x00000036044c7947 */ /* 0x000fea000b800000 */
[----:B------:R-:W-:-:S13]  /*d8f0*/  ELECT P6, URZ, PT ;  /* 0x00000000003f782f */ /* 0x000fda00038c0000 */
.L_x_10905:
        /* <DEDUP_REMOVED lines=21> */
.L_x_10835:
        /* <DEDUP_REMOVED lines=9> */
.L_x_10906:
        /* <DEDUP_REMOVED lines=11> */
.L_x_10837:
        /* <DEDUP_REMOVED lines=22> */
.L_x_10834:
        /* <DEDUP_REMOVED lines=30> */
.L_x_10907:
[----:B------:R-:W-:Y:S05]  /*ded0*/  BSYNC B0 ;  /* 0x0000000000007941 */ /* 0x000fea0003800000 */
.L_x_10838:
        /* <DEDUP_REMOVED lines=11> */
.L_x_10908:
        /* <DEDUP_REMOVED lines=11> */
.L_x_10843:
        /* <DEDUP_REMOVED lines=37> */
.L_x_10841:
[----:B------:R-:W-:Y:S05]  /*e290*/  BSYNC B0 ;  /* 0x0000000000007941 */ /* 0x000fea0003800000 */
.L_x_10840:
        /* <DEDUP_REMOVED lines=43> */
.L_x_10850:
[----:B-1----:R-:W1:Y:S01]  /*e550*/  S2R R3, SR_CgaCtaId ;  /* 0x0000000000037919 */ /* 0x002e620000008800 */
[----:B------:R-:W-:-:S04]  /*e560*/  MOV R2, 0x400 ;  /* 0x0000040000027802 */ /* 0x000fc80000000f00 */
[----:B-1----:R-:W-:Y:S02]  /*e570*/  LEA R2, R3, R2, 0x18 ;  /* 0x0000000203027211 */ /* 0x002fe400078ec0ff */
[----:B------:R-:W-:-:S03]  /*e580*/  SHF.L.U32 R3, R12, 0x1f, RZ ;  /* 0x0000001f0c037819 */ /* 0x000fc600000006ff */
[----:B------:R-:W-:-:S04]  /*e590*/  IMAD R2, R13, 0x8, R2 ;  /* 0x000000080d027824 */ /* 0x000fc800078e0202 */
[----:B------:R-:W1:Y:S02]  /*e5a0*/  SYNCS.PHASECHK.TRANS64.TRYWAIT P0, [R2+URZ+0x22840], R3 ;  /* 0x02284003020075a7 */ /* 0x000e64000800017f */
[----:B-1----:R-:W-:Y:S05]  /*e5b0*/  @!P0 BRA `(.L_x_10851) ;  /* 0x0000002800808947 */ /* 0x002fea0003800000 */
.L_x_10909:
[----:B------:R-:W2:Y:S02]  /*e5c0*/  S2R R6, SR_TID.X ;  /* 0x0000000000067919 */ /* 0x000ea40000002100 */
[----:B--2---:R-:W-:-:S04]  /*e5d0*/  LOP3.LUT R6, R6, 0x7f, RZ, 0xc0, !PT ;  /* 0x0000007f06067812 */ /* 0x004fc800078ec0ff */
[----:B------:R-:W-:-:S13]  /*e5e0*/  ISETP.NE.AND P1, PT, R6, RZ, PT ;  /* 0x000000ff0600720c */ /* 0x000fda0003f25270 */
        /* <DEDUP_REMOVED lines=8> */
.L_x_10852:
        /* <DEDUP_REMOVED lines=22> */
.L_x_10910:
        /* <DEDUP_REMOVED lines=8> */
.L_x_10854:
        /* <DEDUP_REMOVED lines=34> */
.L_x_10849:
[----:B------:R-:W-:Y:S05]  /*ea70*/  BSYNC B2 ;  /* 0x0000000000027941 */ /* 0x000fea0003800000 */
.L_x_10848:
[----:B------:R-:W2:Y:S02]  /*ea80*/  LDL.LU R2, [R1+0x14] ;  /* 0x0000140001027983 */ /* 0x000ea40000300800 */
[----:B--2---:R-:W-:-:S07]  /*ea90*/  VIADD R8, R2, 0xfffffffd ;  /* 0xfffffffd02087836 */ /* 0x004fce0000000000 */
.L_x_10847:
[----:B------:R-:W-:Y:S05]  /*eaa0*/  BSYNC B1 ;  /* 0x0000000000017941 */ /* 0x000fea0003800000 */
.L_x_10846:
[----:B------:R-:W-:-:S13]  /*eab0*/  ISETP.NE.AND P0, PT, R10, RZ, PT ;  /* 0x000000ff0a00720c */ /* 0x000fda0003f05270 */
[----:B------:R-:W-:Y:S05]  /*eac0*/  @!P0 BRA `(.L_x_10845) ;  /* 0x0000000c00a08947 */ /* 0x000fea0003800000 */
.L_x_10869:
        /* <DEDUP_REMOVED lines=11> */
[----:B0-----:R-:W-:Y:S01]  /*eb80*/  IMAD.MOV.U32 R12, RZ, RZ, R8 ;  /* 0x000000ffff0c7224 */ /* 0x001fe200078e0008 */
[----:B------:R-:W-:-:S04]  /*eb90*/  ISETP.NE.U32.AND P0, PT, RZ, UR4, PT ;  /* 0x00000004ff007c0c */ /* 0x000fc8000bf05070 */
[----:B------:R-:W-:-:S13]  /*eba0*/  ISETP.NE.AND.EX P0, PT, RZ, UR5, PT, P0 ;  /* 0x00000005ff007c0c */ /* 0x000fda000bf05300 */
        /* <DEDUP_REMOVED lines=19> */
.L_x_10857:
[----:B------:R-:W1:Y:S01]  /*ece0*/  S2R R3, SR_CgaCtaId ;  /* 0x0000000000037919 */ /* 0x000e620000008800 */
[----:B------:R-:W-:-:S04]  /*ecf0*/  MOV R2, 0x400 ;  /* 0x0000040000027802 */ /* 0x000fc80000000f00 */
[----:B-1----:R-:W-:Y:S02]  /*ed00*/  LEA R2, R3, R2, 0x18 ;  /* 0x0000000203027211 */ /* 0x002fe400078ec0ff */
[----:B------:R-:W-:-:S03]  /*ed10*/  SHF.L.U32 R3, R11, 0x1f, RZ ;  /* 0x0000001f0b037819 */ /* 0x000fc600000006ff */
[----:B------:R-:W-:-:S04]  /*ed20*/  IMAD R2, R10, 0x8, R2 ;  /* 0x000000080a027824 */ /* 0x000fc800078e0202 */
[----:B------:R-:W1:Y:S02]  /*ed30*/  SYNCS.PHASECHK.TRANS64.TRYWAIT P0, [R2+URZ+0x22840], R3 ;  /* 0x02284003020075a7 */ /* 0x000e64000800017f */
[----:B-1----:R-:W-:Y:S05]  /*ed40*/  @!P0 BRA `(.L_x_10858) ;  /* 0x0000002000c48947 */ /* 0x002fea0003800000 */
.L_x_10911:
        /* <DEDUP_REMOVED lines=11> */
.L_x_10859:
        /* <DEDUP_REMOVED lines=21> */
.L_x_10912:
        /* <DEDUP_REMOVED lines=8> */
.L_x_10861:
        /* <DEDUP_REMOVED lines=33> */
.L_x_10856:
[----:B------:R-:W-:Y:S05]  /*f1e0*/  BSYNC B1 ;  /* 0x0000000000017941 */ /* 0x000fea0003800000 */
.L_x_10855:
        /* <DEDUP_REMOVED lines=18> */
[----:B-1----:R-:W-:Y:S01]  /*f310*/  @P0 IMAD.HI.U32 R6, R10, R2, RZ ;  /* 0x000000020a060227 */ /* 0x002fe200078e00ff */
        /* <DEDUP_REMOVED lines=12> */
.L_x_10864:
[----:B------:R-:W2:Y:S01]  /*f3e0*/  S2R R3, SR_CgaCtaId ;  /* 0x0000000000037919 */ /* 0x000ea20000008800 */
[----:B------:R-:W-:-:S04]  /*f3f0*/  MOV R2, 0x400 ;  /* 0x0000040000027802 */ /* 0x000fc80000000f00 */
[----:B--2---:R-:W-:Y:S02]  /*f400*/  LEA R2, R3, R2, 0x18 ;  /* 0x0000000203027211 */ /* 0x004fe400078ec0ff */
[----:B------:R-:W-:-:S03]  /*f410*/  SHF.L.U32 R3, R11, 0x1f, RZ ;  /* 0x0000001f0b037819 */ /* 0x000fc600000006ff */
[----:B------:R-:W-:-:S04]  /*f420*/  IMAD R2, R12, 0x8, R2 ;  /* 0x000000080c027824 */ /* 0x000fc800078e0202 */
[----:B------:R-:W2:Y:S02]  /*f430*/  SYNCS.PHASECHK.TRANS64.TRYWAIT P0, [R2+URZ+0x22840], R3 ;  /* 0x02284003020075a7 */ /* 0x000ea4000800017f */
[----:B--2---:R-:W-:Y:S05]  /*f440*/  @!P0 BRA `(.L_x_10865) ;  /* 0x0000001c002c8947 */ /* 0x004fea0003800000 */
.L_x_10913:
        /* <DEDUP_REMOVED lines=11> */
.L_x_10866:
        /* <DEDUP_REMOVED lines=22> */
.L_x_10914:
        /* <DEDUP_REMOVED lines=8> */
.L_x_10868:
        /* <DEDUP_REMOVED lines=34> */
.L_x_10863:
[----:B------:R-:W-:Y:S05]  /*f900*/  BSYNC B1 ;  /* 0x0000000000017941 */ /* 0x000fea0003800000 */
.L_x_10862:
[C---:B------:R-:W-:Y:S01]  /*f910*/  ISETP.GT.AND P0, PT, R8.reuse, 0x1, PT ;  /* 0x000000010800780c */ /* 0x040fe20003f04270 */
[----:B------:R-:W-:-:S05]  /*f920*/  VIADD R2, R8, 0xfffffffe ;  /* 0xfffffffe08027836 */ /* 0x000fca0000000000 */
[----:B------:R-:W-:-:S07]  /*f930*/  MOV R8, R2 ;  /* 0x0000000200087202 */ /* 0x000fce0000000f00 */
[----:B------:R-:W-:Y:S05]  /*f940*/  @P0 BRA `(.L_x_10869) ;  /* 0xfffffff000600947 */ /* 0x000fea000383ffff */
.L_x_10845:
[----:B------:R-:W-:Y:S05]  /*f950*/  BSYNC B0 ;  /* 0x0000000000007941 */ /* 0x000fea0003800000 */
.L_x_10844:
        /* <DEDUP_REMOVED lines=23> */
.L_x_10871:
[----:B------:R-:W-:Y:S05]  /*fad0*/  BSYNC B0 ;  /* 0x0000000000007941 */ /* 0x000fea0003800000 */
.L_x_10870:
[----:B-1----:R-:W2:Y:S02]  /*fae0*/  LDL.LU R2, [R1+0x4] ;  /* 0x0000040001027983 */ /* 0x002ea40000300800 */
[----:B--2---:R-:W-:-:S05]  /*faf0*/  LOP3.LUT R2, R2, R0, RZ, 0x3c, !PT ;  /* 0x0000000002027212 */ /* 0x004fca00078e3cff */
[----:B------:R1:W-:Y:S02]  /*fb00*/  STL [R1+0x4], R2 ;  /* 0x0000040201007387 */ /* 0x0003e40000100800 */
.L_x_10827:
[----:B------:R-:W-:Y:S05]  /*fb10*/  BSYNC B6 ;  /* 0x0000000000067941 */ /* 0x000fea0003800000 */
.L_x_10825:
[----:B------:R-:W-:-:S03]  /*fb20*/  UMOV UR4, 0xffffffff ;  /* 0xffffffff00047882 */ /* 0x000fc60000000000 */
[----:B------:R-:W-:Y:S05]  /*fb30*/  BRA.DIV UR4, `(.L_x_10872) ;  /* 0x0000001604987947 */ /* 0x000fea000b800000 */
[----:B------:R2:W3:Y:S04]  /*fb40*/  SHFL.IDX PT, R4, R16, RZ, 0x1f ;  /* 0x00001fff10047589 */ /* 0x0004e800000e0000 */
[----:B------:R2:W4:Y:S02]  /*fb50*/  SHFL.IDX PT, R7, R16, 0x1, 0x1f ;  /* 0x00201f0010077f89 */ /* 0x00052400000e0000 */
.L_x_10918:
        /* <DEDUP_REMOVED lines=13> */
.L_x_10874:
[----:B------:R-:W-:Y:S05]  /*fc30*/  BSYNC B0 ;  /* 0x0000000000007941 */ /* 0x000fea0003800000 */
.L_x_10873:
        /* <DEDUP_REMOVED lines=23> */
.L_x_10926:
[----:B------:R-:W-:Y:S02]  /*fdb0*/  ULDC UR4, c[0x0][0xc10] ;  /* 0x0003040000047ab9 */ /* 0x000fe40000000800 */
[----:B------:R-:W-:-:S04]  /*fdc0*/  IMAD.U32 R5, RZ, RZ, UR4 ;  /* 0x00000004ff057e24 */ /* 0x000fc8000f8e00ff */
[----:B-1----:R-:W-:-:S04]  /*fdd0*/  IMAD R14, R14, R5, RZ ;  /* 0x000000050e0e7224 */ /* 0x002fc800078e02ff */
[----:B----4-:R-:W-:-:S05]  /*fde0*/  IMAD.IADD R7, R7, 0x1, R14 ;  /* 0x0000000107077824 */ /* 0x010fca00078e020e */
[----:B---3--:R-:W-:-:S13]  /*fdf0*/  ISETP.GT.AND P0, PT, R7, R4, PT ;  /* 0x000000040700720c */ /* 0x008fda0003f04270 */
[----:B------:R-:W-:Y:S05]  /*fe00*/  @P0 BRA `(.L_x_10876) ;  /* 0x0000000000b40947 */ /* 0x000fea0003800000 */
[----:B------:R-:W1:Y:S02]  /*fe10*/  LDC R0, c[0x0][0xc14] ;  /* 0x00030500ff007b82 */ /* 0x000e640000000800 */
.L_x_10881:
[----:B------:R-:W-:-:S05]  /*fe20*/  VIADD R19, R19, 0x1f ;  /* 0x0000001f13137836 */ /* 0x000fca0000000000 */
[----:B-1----:R-:W-:-:S13]  /*fe30*/  ISETP.GE.AND P0, PT, R19, R0, PT ;  /* 0x000000001300720c */ /* 0x002fda0003f06270 */
[----:B------:R-:W-:Y:S05]  /*fe40*/  @P0 BRA `(.L_x_10877) ;  /* 0x0000000400ec0947 */ /* 0x000fea0003800000 */
[----:B0-----:R-:W0:Y:S01]  /*fe50*/  S2R R2, SR_TID.X ;  /* 0x0000000000027919 */ /* 0x001e220000002100 */
[----:B------:R-:W-:Y:S01]  /*fe60*/  BSSY B0, `(.L_x_10878) ;  /* 0x000000a000007945 */ /* 0x000fe20003800000 */
[----:B------:R-:W-:Y:S02]  /*fe70*/  MOV R17, RZ ;  /* 0x000000ff00117202 */ /* 0x000fe40000000f00 */
        /* <DEDUP_REMOVED lines=8> */
.L_x_10879:
[----:B------:R-:W-:Y:S05]  /*ff00*/  BSYNC B0 ;  /* 0x0000000000007941 */ /* 0x000fea0003800000 */
.L_x_10878:
        /* <DEDUP_REMOVED lines=23> */
.L_x_10934:
[----:B------:R-:W-:Y:S02]  /*10080*/  ULDC UR4, c[0x0][0xc10] ;  /* 0x0003040000047ab9 */ /* 0x000fe40000000800 */
[----:B------:R-:W-:-:S04]  /*10090*/  IMAD.U32 R5, RZ, RZ, UR4 ;  /* 0x00000004ff057e24 */ /* 0x000fc8000f8e00ff */
[----:B-1----:R-:W-:-:S05]  /*100a0*/  IMAD R14, R14, R5, RZ ;  /* 0x000000050e0e7224 */ /* 0x002fca00078e02ff */
[----:B------:R-:W-:-:S04]  /*100b0*/  IADD3 R7, R14, R7, RZ ;  /* 0x000000070e077210 */ /* 0x000fc80007ffe0ff */
[----:B------:R-:W-:-:S13]  /*100c0*/  ISETP.GT.AND P0, PT, R7, R4, PT ;  /* 0x000000040700720c */ /* 0x000fda0003f04270 */
[----:B------:R-:W-:Y:S05]  /*100d0*/  @!P0 BRA `(.L_x_10881) ;  /* 0xfffffffc00508947 */ /* 0x000fea000383ffff */
.L_x_10876:
        /* <DEDUP_REMOVED lines=8> */
.L_x_10938:
[----:B------:R-:W-:Y:S01]  /*10160*/  ISETP.NE.AND P0, PT, R3, RZ, PT ;  /* 0x000000ff0300720c */ /* 0x000fe20003f05270 */
[----:B------:R-:W-:-:S12]  /*10170*/  IMAD.MOV.U32 R7, RZ, RZ, RZ ;  /* 0x000000ffff077224 */ /* 0x000fd800078e00ff */
[----:B------:R-:W-:Y:S05]  /*10180*/  @!P0 BRA `(.L_x_10883) ;  /* 0x0000000000108947 */ /* 0x000fea0003800000 */
[----:B------:R-:W-:Y:S01]  /*10190*/  UMOV UR4, 0xffffffff ;  /* 0xffffffff00047882 */ /* 0x000fe20000000000 */
[----:B------:R-:W-:Y:S02]  /*101a0*/  VIADD R12, R6, 0xffffffff ;  /* 0xffffffff060c7836 */ /* 0x000fe40000000000 */
[----:B------:R-:W-:Y:S05]  /*101b0*/  BRA.DIV UR4, `(.L_x_10884) ;  /* 0x0000001a042c7947 */ /* 0x000fea000b800000 */
[----:B------:R3:W4:Y:S02]  /*101c0*/  SHFL.IDX PT, R7, R2, R12, 0x1f ;  /* 0x00001f0c02077589 */ /* 0x00072400000e0000 */
.L_x_10883:
        /* <DEDUP_REMOVED lines=67> */
.L_x_10877:
[----:B------:R-:W-:Y:S01]  /*10600*/  UMOV UR4, URZ ;  /* 0x0000003f00047c82 */ /* 0x000fe20008000000 */
[----:B------:R-:W-:Y:S01]  /*10610*/  UMOV UR5, URZ ;  /* 0x0000003f00057c82 */ /* 0x000fe20008000000 */
[----:B------:R-:W-:Y:S01]  /*10620*/  ULDC UR6, c[0x0][0xc14] ;  /* 0x0003050000067ab9 */ /* 0x000fe20000000800 */
[----:B--2---:R-:W-:Y:S01]  /*10630*/  MOV R16, R4 ;  /* 0x0000000400107202 */ /* 0x004fe20000000f00 */
[----:B------:R-:W-:Y:S02]  /*10640*/  IMAD.U32 R17, RZ, RZ, UR4 ;  /* 0x00000004ff117e24 */ /* 0x000fe4000f8e00ff */
[----:B------:R-:W-:Y:S02]  /*10650*/  IMAD.U32 R18, RZ, RZ, UR5 ;  /* 0x00000005ff127e24 */ /* 0x000fe4000f8e00ff */
[----:B------:R-:W-:-:S07]  /*10660*/  IMAD.U32 R19, RZ, RZ, UR6 ;  /* 0x00000006ff137e24 */ /* 0x000fce000f8e00ff */
.L_x_10885:
        /* <DEDUP_REMOVED lines=12> */
.L_x_10821:
        /* <DEDUP_REMOVED lines=12> */
.L_x_10941:
[----:B------:R-:W-:Y:S05]  /*107f0*/  BSYNC B0 ;  /* 0x0000000000007941 */ /* 0x000fea0003800000 */
.L_x_10887:
[----:B------:R-:W-:-:S03]  /*10800*/  UMOV UR4, 0xffffffff ;  /* 0xffffffff00047882 */ /* 0x000fc60000000000 */
[----:B------:R-:W-:Y:S05]  /*10810*/  BRA.DIV UR4, `(.L_x_10889) ;  /* 0x0000001204d07947 */ /* 0x000fea000b800000 */
[----:B------:R-:W2:Y:S02]  /*10820*/  S2R R2, SR_TID.X ;  /* 0x0000000000027919 */ /* 0x000ea40000002100 */
[----:B--2---:R-:W-:-:S04]  /*10830*/  SHF.R.U32.HI R2, RZ, 0x5, R2 ;  /* 0x00000005ff027819 */ /* 0x004fc80000011602 */
[----:B------:R-:W-:-:S05]  /*10840*/  LOP3.LUT R2, R2, 0x3, RZ, 0xc0, !PT ;  /* 0x0000000302027812 */ /* 0x000fca00078ec0ff */
[----:B------:R2:W3:Y:S02]  /*10850*/  SHFL.IDX PT, R14, R2, RZ, 0x1f ;  /* 0x00001fff020e7589 */ /* 0x0004e400000e0000 */
.L_x_10944:
[----:B---3--:R-:W-:Y:S01]  /*10860*/  ISETP.NE.AND P0, PT, R14, RZ, PT ;  /* 0x000000ff0e00720c */ /* 0x008fe20003f05270 */
[----:B------:R-:W-:-:S12]  /*10870*/  BSSY B0, `(.L_x_10890) ;  /* 0x0000027000007945 */ /* 0x000fd80003800000 */
[----:B------:R-:W-:Y:S05]  /*10880*/  @P0 BRA `(.L_x_10891) ;  /* 0x0000000000940947 */ /* 0x000fea0003800000 */
[----:B------:R-:W-:-:S03]  /*10890*/  UMOV UR4, 0xffffffff ;  /* 0xffffffff00047882 */ /* 0x000fc60000000000 */
[----:B------:R-:W-:Y:S05]  /*108a0*/  BRA.DIV UR4, `(.L_x_10892) ;  /* 0x0000001204e07947 */ /* 0x000fea000b800000 */
[----:B------:R-:W-:-:S13]  /*108b0*/  ELECT P6, URZ, PT ;  /* 0x00000000003f782f */ /* 0x000fda00038c0000 */
.L_x_10947:
[----:B------:R-:W-:Y:S05]  /*108c0*/  @!P6 BRA `(.L_x_10891) ;  /* 0x000000000084e947 */ /* 0x000fea0003800000 */
[----:B------:R-:W-:-:S06]  /*108d0*/  ULOP3.LUT UR4, UR36, 0x2, URZ, 0xfc, !UPT ;  /* 0x0000000224047892 */ /* 0x000fcc000f8efc3f */
[----:B--2---:R-:W-:-:S04]  /*108e0*/  MOV R2, UR4 ;  /* 0x0000000400027c02 */ /* 0x004fc80008000f00 */
[----:B------:R-:W-:-:S13]  /*108f0*/  ISETP.NE.AND P2, PT, R2, 0x3, PT ;  /* 0x000000030200780c */ /* 0x000fda0003f45270 */
[----:B------:R-:W-:Y:S05]  /*10900*/  @!P2 BRA `(.L_x_10893) ;  /* 0x000000000004a947 */ /* 0x000fea0003800000 */
[----:B------:R-:W-:Y:S01]  /*10910*/  BPT.TRAP 0x1 ;  /* 0x000000040000795c */ /* 0x000fe20000300000 */
.L_x_10893:
        /* <DEDUP_REMOVED lines=14> */
.L_x_10948:
[----:B------:R-:W2:Y:S02]  /*10a00*/  SYNCS.PHASECHK.TRANS64.TRYWAIT P0, [R7+URZ], R2 ;  /* 0x00000002070075a7 */ /* 0x000ea4000800017f */
[----:B--2---:R-:W-:Y:S05]  /*10a10*/  @!P0 BRA `(.L_x_10895) ;  /* 0x0000001000b88947 */ /* 0x004fea0003800000 */
.L_x_10949:
[----:B------:R-:W-:Y:S05]  /*10a20*/  @!P2 BRA `(.L_x_10896) ;  /* 0x000000000004a947 */ /* 0x000fea0003800000 */
[----:B------:R-:W-:Y:S01]  /*10a30*/  BPT.TRAP 0x1 ;  /* 0x000000040000795c */ /* 0x000fe20000300000 */
.L_x_10896:
[----:B------:R-:W3:Y:S01]  /*10a40*/  LDL.LU R4, [R1] ;  /* 0x0000000001047983 */ /* 0x000ee20000300800 */
[----:B------:R-:W-:-:S05]  /*10a50*/  VIADD R0, R0, 0x22860 ;  /* 0x0002286000007836 */ /* 0x000fca0000000000 */
[----:B---3--:R-:W-:-:S04]  /*10a60*/  LEA R4, R4, R0, 0x3 ;  /* 0x0000000004047211 */ /* 0x008fc800078e18ff */
[----:B------:R-:W3:Y:S02]  /*10a70*/  SYNCS.PHASECHK.TRANS64.TRYWAIT P0, [R4+URZ], R5 ;  /* 0x00000005040075a7 */ /* 0x000ee4000800017f */
[----:B---3--:R-:W-:Y:S05]  /*10a80*/  @!P0 BRA `(.L_x_10897) ;  /* 0x0000001000b08947 */ /* 0x008fea0003800000 */
.L_x_10950:
[----:B------:R-:W-:-:S07]  /*10a90*/  IMAD R3, R3, 0x8, R0 ;  /* 0x0000000803037824 */ /* 0x000fce00078e0200 */
.L_x_10898:
[----:B----4-:R4:W0:Y:S02]  /*10aa0*/  SYNCS.PHASECHK.TRANS64.TRYWAIT P0, [R3+URZ], R2 ;  /* 0x00000002030075a7 */ /* 0x010824000800017f */
[----:B0-----:R-:W-:Y:S05]  /*10ab0*/  @!P0 NANOSLEEP.SYNCS 0x989680 ;  /* 0x009896800000895d */ /* 0x001fea0003900000 */
[----:B------:R-:W0:Y:S02]  /*10ac0*/  @!P0 SYNCS.PHASECHK.TRANS64 P0, [R3+URZ], R2 ;  /* 0x00000002030085a7 */ /* 0x000e24000800007f */
[----:B0-----:R-:W-:Y:S05]  /*10ad0*/  @!P0 BRA `(.L_x_10898) ;  /* 0xfffffffc00f08947 */ /* 0x001fea000383ffff */
.L_x_10891:
[----:B------:R-:W-:Y:S05]  /*10ae0*/  BSYNC B0 ;  /* 0x0000000000007941 */ /* 0x000fea0003800000 */
.L_x_10890:
[----:B------:R-:W-:Y:S05]  /*10af0*/  EXIT ;  /* 0x000000000000794d */ /* 0x000fea0003800000 */
.L_x_10765:
[----:B0-----:R0:W1:Y:S02]  /*10b00*/  SYNCS.PHASECHK.TRANS64.TRYWAIT P0, [R7+URZ+0x22800], R0 ;  /* 0x02280000070075a7 */ /* 0x001064000800017f */
[----:B-1----:R-:W-:Y:S05]  /*10b10*/  @!P0 NANOSLEEP.SYNCS 0x989680 ;  /* 0x009896800000895d */ /* 0x002fea0003900000 */
[----:B------:R-:W1:Y:S02]  /*10b20*/  @!P0 SYNCS.PHASECHK.TRANS64 P0, [R7+URZ+0x22800], R0 ;  /* 0x02280000070085a7 */ /* 0x000e64000800007f */
[----:B-1----:R-:W-:Y:S05]  /*10b30*/  @!P0 BRA `(.L_x_10765) ;  /* 0xfffffffc00f08947 */ /* 0x002fea000383ffff */
[----:B------:R-:W-:Y:S05]  /*10b40*/  BRA `(.L_x_10899) ;  /* 0xffffff0c00ac7947 */ /* 0x000fea000383ffff */
.L_x_10769:
[----:B-1----:R1:W2:Y:S02]  /*10b50*/  SYNCS.PHASECHK.TRANS64.TRYWAIT P1, [R6+URZ+0x22830], R11 ;  /* 0x0228300b060075a7 */ /* 0x0022a4000802017f */
[----:B--2---:R-:W-:Y:S05]  /*10b60*/  @!P1 NANOSLEEP.SYNCS 0x989680 ;  /* 0x009896800000995d */ /* 0x004fea0003900000 */
[----:B------:R-:W2:Y:S02]  /*10b70*/  @!P1 SYNCS.PHASECHK.TRANS64 P1, [R6+URZ+0x22830], R11 ;  /* 0x0228300b060095a7 */ /* 0x000ea4000802007f */
[----:B--2---:R-:W-:Y:S05]  /*10b80*/  @!P1 BRA `(.L_x_10769) ;  /* 0xfffffffc00f09947 */ /* 0x004fea000383ffff */
[----:B------:R-:W-:Y:S05]  /*10b90*/  BRA `(.L_x_10768) ;  /* 0xffffff0c00d87947 */ /* 0x000fea000383ffff */
.L_x_10773:
[----:B-1----:R1:W2:Y:S02]  /*10ba0*/  SYNCS.PHASECHK.TRANS64.TRYWAIT P2, [R6+URZ+0x22850], R11 ;  /* 0x0228500b060075a7 */ /* 0x0022a4000804017f */
[----:B--2---:R-:W-:Y:S05]  /*10bb0*/  @!P2 NANOSLEEP.SYNCS 0x989680 ;  /* 0x009896800000a95d */ /* 0x004fea0003900000 */
[----:B------:R-:W2:Y:S02]  /*10bc0*/  @!P2 SYNCS.PHASECHK.TRANS64 P2, [R6+URZ+0x22850], R11 ;  /* 0x0228500b0600a5a7 */ /* 0x000ea4000804007f */
[----:B--2---:R-:W-:Y:S05]  /*10bd0*/  @!P2 BRA `(.L_x_10773) ;  /* 0xfffffffc00f0a947 */ /* 0x004fea000383ffff */
[----:B------:R-:W-:Y:S05]  /*10be0*/  BRA `(.L_x_10772) ;  /* 0xffffff2c00447947 */ /* 0x000fea000383ffff */
.L_x_10778:
[----:B-1----:R-:W-:-:S04]  /*10bf0*/  IMAD.U32 R5, RZ, RZ, UR26 ;  /* 0x0000001aff057e24 */ /* 0x002fc8000f8e00ff */
[----:B------:R1:W2:Y:S03]  /*10c00*/  SYNCS.PHASECHK.TRANS64.TRYWAIT P2, [R5+URZ+0x22830], R6 ;  /* 0x02283006050075a7 */ /* 0x0002a6000804017f */
[----:B--2---:R-:W-:Y:S05]  /*10c10*/  @!P2 NANOSLEEP.SYNCS 0x989680 ;  /* 0x009896800000a95d */ /* 0x004fea0003900000 */
[----:B------:R-:W2:Y:S02]  /*10c20*/  @!P2 SYNCS.PHASECHK.TRANS64 P2, [R5+URZ+0x22830], R6 ;  /* 0x022830060500a5a7 */ /* 0x000ea4000804007f */
[----:B--2---:R-:W-:Y:S05]  /*10c30*/  @!P2 BRA `(.L_x_10778) ;  /* 0xfffffffc00eca947 */ /* 0x004fea000383ffff */
[----:B------:R-:W-:Y:S05]  /*10c40*/  BRA `(.L_x_10777) ;  /* 0xffffff3000687947 */ /* 0x000fea000383ffff */
.L_x_10782:
[----:B--2---:R2:W3:Y:S02]  /*10c50*/  SYNCS.PHASECHK.TRANS64.TRYWAIT P2, [R177+URZ+0x22850], R6 ;  /* 0x02285006b10075a7 */ /* 0x0044e4000804017f */
[----:B---3--:R-:W-:Y:S05]  /*10c60*/  @!P2 NANOSLEEP.SYNCS 0x989680 ;  /* 0x009896800000a95d */ /* 0x008fea0003900000 */
[----:B------:R-:W3:Y:S02]  /*10c70*/  @!P2 SYNCS.PHASECHK.TRANS64 P2, [R177+URZ+0x22850], R6 ;  /* 0x02285006b100a5a7 */ /* 0x000ee4000804007f */
[----:B---3--:R-:W-:Y:S05]  /*10c80*/  @!P2 BRA `(.L_x_10782) ;  /* 0xfffffffc00f0a947 */ /* 0x008fea000383ffff */
[----:B------:R-:W-:Y:S05]  /*10c90*/  BRA `(.L_x_10781) ;  /* 0xffffff5400b87947 */ /* 0x000fea000383ffff */
.L_x_10788:
[----:B-1----:R-:W-:-:S04]  /*10ca0*/  IMAD.U32 R5, RZ, RZ, UR25 ;  /* 0x00000019ff057e24 */ /* 0x002fc8000f8e00ff */
[----:B------:R1:W2:Y:S03]  /*10cb0*/  SYNCS.PHASECHK.TRANS64.TRYWAIT P2, [R5+URZ+0x22830], R6 ;  /* 0x02283006050075a7 */ /* 0x0002a6000804017f */
[----:B--2---:R-:W-:Y:S05]  /*10cc0*/  @!P2 NANOSLEEP.SYNCS 0x989680 ;  /* 0x009896800000a95d */ /* 0x004fea0003900000 */
[----:B------:R-:W2:Y:S02]  /*10cd0*/  @!P2 SYNCS.PHASECHK.TRANS64 P2, [R5+URZ+0x22830], R6 ;  /* 0x022830060500a5a7 */ /* 0x000ea4000804007f */
[----:B--2---:R-:W-:Y:S05]  /*10ce0*/  @!P2 BRA `(.L_x_10788) ;  /* 0xfffffffc00eca947 */ /* 0x004fea000383ffff */
[----:B------:R-:W-:Y:S05]  /*10cf0*/  BRA `(.L_x_10787) ;  /* 0xffffff5800c07947 */ /* 0x000fea000383ffff */
.L_x_10792:
[----:B-1----:R1:W2:Y:S02]  /*10d00*/  SYNCS.PHASECHK.TRANS64.TRYWAIT P2, [R197+URZ+0x22850], R6 ;  /* 0x02285006c50075a7 */ /* 0x0022a4000804017f */
[----:B--2---:R-:W-:Y:S05]  /*10d10*/  @!P2 NANOSLEEP.SYNCS 0x989680 ;  /* 0x009896800000a95d */ /* 0x004fea0003900000 */
[----:B------:R-:W2:Y:S02]  /*10d20*/  @!P2 SYNCS.PHASECHK.TRANS64 P2, [R197+URZ+0x22850], R6 ;  /* 0x02285006c500a5a7 */ /* 0x000ea4000804007f */
[----:B--2---:R-:W-:Y:S05]  /*10d30*/  @!P2 BRA `(.L_x_10792) ;  /* 0xfffffffc00f0a947 */ /* 0x004fea000383ffff */
[----:B------:R-:W-:Y:S05]  /*10d40*/  BRA `(.L_x_10791) ;  /* 0xffffff7800587947 */ /* 0x000fea000383ffff */
.L_x_10832:
        /* <DEDUP_REMOVED lines=11> */
.L_x_10901:
[----:B------:R-:W-:Y:S05]  /*10e00*/  BSYNC B0 ;  /* 0x0000000000007941 */ /* 0x000fea0003800000 */
.L_x_10900:
[----:B------:R-:W-:Y:S05]  /*10e10*/  BRA `(.L_x_10902) ;  /* 0xffffffc800a87947 */ /* 0x000fea000383ffff */
.L_x_10833:
[----:B------:R-:W-:Y:S01]  /*10e20*/  BSSY B0, `(.L_x_10903) ;  /* 0x0000006000007945 */ /* 0x000fe20003800000 */
[----:B------:R-:W-:-:S07]  /*10e30*/  IMAD.MOV.U32 R15, RZ, RZ, -0x1 ;  /* 0xffffffffff0f7424 */ /* 0x000fce00078e00ff */
[----:B------:R-:W-:Y:S05]  /*10e40*/  WARPSYNC.COLLECTIVE R15, `(.L_x_10904) ;  /* 0x000000000f0c7348 */ /* 0x000fea0003c00000 */
[----:B------:R-:W-:Y:S02]  /*10e50*/  ELECT P6, UR62, PT ;  /* 0x00000000003e782f */ /* 0x000fe400038c0000 */
[----:B------:R-:W-:Y:S01]  /*10e60*/  MOV R14, UR62 ;  /* 0x0000003e000e7c02 */ /* 0x000fe20008000f00 */
[----:B------:R-:W-:Y:S10]  /*10e70*/  ENDCOLLECTIVE ;  /* 0x000000000000791b */ /* 0x000ff40003800000 */
.L_x_10904:
[----:B------:R-:W-:Y:S05]  /*10e80*/  BSYNC B0 ;  /* 0x0000000000007941 */ /* 0x000fea0003800000 */
.L_x_10903:
[----:B------:R-:W-:Y:S05]  /*10e90*/  BRA `(.L_x_10905) ;  /* 0xffffffc800987947 */ /* 0x000fea000383ffff */
.L_x_10836:
[----:B0-----:R0:W1:Y:S02]  /*10ea0*/  SYNCS.PHASECHK.TRANS64.TRYWAIT P0, [R8+URZ+0x22840], R10 ;  /* 0x0228400a080075a7 */ /* 0x001064000800017f */
[----:B-1----:R-:W-:Y:S05]  /*10eb0*/  @!P0 NANOSLEEP.SYNCS 0x989680 ;  /* 0x009896800000895d */ /* 0x002fea0003900000 */
[----:B------:R-:W1:Y:S02]  /*10ec0*/  @!P0 SYNCS.PHASECHK.TRANS64 P0, [R8+URZ+0x22840], R10 ;  /* 0x0228400a080085a7 */ /* 0x000e64000800007f */
[----:B-1----:R-:W-:Y:S05]  /*10ed0*/  @!P0 BRA `(.L_x_10836) ;  /* 0xfffffffc00f08947 */ /* 0x002fea000383ffff */
[----:B------:R-:W-:Y:S05]  /*10ee0*/  BRA `(.L_x_10906) ;  /* 0xffffffc800fc7947 */ /* 0x000fea000383ffff */
.L_x_10839:
        /* <DEDUP_REMOVED lines=8> */
.L_x_10842:
[----:B0-----:R0:W1:Y:S02]  /*10f70*/  SYNCS.PHASECHK.TRANS64.TRYWAIT P0, [R11+URZ+0x22860], R6 ;  /* 0x022860060b0075a7 */ /* 0x001064000800017f */
[----:B-1----:R-:W-:Y:S05]  /*10f80*/  @!P0 NANOSLEEP.SYNCS 0x989680 ;  /* 0x009896800000895d */ /* 0x002fea0003900000 */
[----:B------:R-:W1:Y:S02]  /*10f90*/  @!P0 SYNCS.PHASECHK.TRANS64 P0, [R11+URZ+0x22860], R6 ;  /* 0x022860060b0085a7 */ /* 0x000e64000800007f */
[----:B-1----:R-:W-:Y:S05]  /*10fa0*/  @!P0 BRA `(.L_x_10842) ;  /* 0xfffffffc00f08947 */ /* 0x002fea000383ffff */
[----:B------:R-:W-:Y:S05]  /*10fb0*/  BRA `(.L_x_10908) ;  /* 0xffffffcc00f47947 */ /* 0x000fea000383ffff */
.L_x_10851:
[----:B-1----:R1:W2:Y:S02]  /*10fc0*/  SYNCS.PHASECHK.TRANS64.TRYWAIT P0, [R2+URZ+0x22840], R3 ;  /* 0x02284003020075a7 */ /* 0x0022a4000800017f */
[----:B--2---:R-:W-:Y:S05]  /*10fd0*/  @!P0 NANOSLEEP.SYNCS 0x989680 ;  /* 0x009896800000895d */ /* 0x004fea0003900000 */
[----:B------:R-:W2:Y:S02]  /*10fe0*/  @!P0 SYNCS.PHASECHK.TRANS64 P0, [R2+URZ+0x22840], R3 ;  /* 0x02284003020085a7 */ /* 0x000ea4000800007f */
[----:B--2---:R-:W-:Y:S05]  /*10ff0*/  @!P0 BRA `(.L_x_10851) ;  /* 0xfffffffc00f08947 */ /* 0x004fea000383ffff */
[----:B------:R-:W-:Y:S05]  /*11000*/  BRA `(.L_x_10909) ;  /* 0xffffffd4006c7947 */ /* 0x000fea000383ffff */
.L_x_10853:
[----:B0-----:R0:W2:Y:S02]  /*11010*/  SYNCS.PHASECHK.TRANS64.TRYWAIT P0, [R2+URZ+0x22860], R3 ;  /* 0x02286003020075a7 */ /* 0x0010a4000800017f */
[----:B--2---:R-:W-:Y:S05]  /*11020*/  @!P0 NANOSLEEP.SYNCS 0x989680 ;  /* 0x009896800000895d */ /* 0x004fea0003900000 */
[----:B------:R-:W2:Y:S02]  /*11030*/  @!P0 SYNCS.PHASECHK.TRANS64 P0, [R2+URZ+0x22860], R3 ;  /* 0x02286003020085a7 */ /* 0x000ea4000800007f */
[----:B--2---:R-:W-:Y:S05]  /*11040*/  @!P0 BRA `(.L_x_10853) ;  /* 0xfffffffc00f08947 */ /* 0x004fea000383ffff */
[----:B------:R-:W-:Y:S05]  /*11050*/  BRA `(.L_x_10910) ;  /* 0xffffffd400dc7947 */ /* 0x000fea000383ffff */
.L_x_10858:
[----:B-1----:R1:W2:Y:S02]  /*11060*/  SYNCS.PHASECHK.TRANS64.TRYWAIT P0, [R2+URZ+0x22840], R3 ;  /* 0x02284003020075a7 */ /* 0x0022a4000800017f */
[----:B--2---:R-:W-:Y:S05]  /*11070*/  @!P0 NANOSLEEP.SYNCS 0x989680 ;  /* 0x009896800000895d */ /* 0x004fea0003900000 */
[----:B------:R-:W2:Y:S02]  /*11080*/  @!P0 SYNCS.PHASECHK.TRANS64 P0, [R2+URZ+0x22840], R3 ;  /* 0x02284003020085a7 */ /* 0x000ea4000800007f */
[----:B--2---:R-:W-:Y:S05]  /*11090*/  @!P0 BRA `(.L_x_10858) ;  /* 0xfffffffc00f08947 */ /* 0x004fea000383ffff */
[----:B------:R-:W-:Y:S05]  /*110a0*/  BRA `(.L_x_10911) ;  /* 0xffffffdc00287947 */ /* 0x000fea000383ffff */
.L_x_10860:
[----:B0-----:R0:W2:Y:S02]  /*110b0*/  SYNCS.PHASECHK.TRANS64.TRYWAIT P1, [R2+URZ+0x22860], R3 ;  /* 0x02286003020075a7 */ /* 0x0010a4000802017f */
[----:B--2---:R-:W-:Y:S05]  /*110c0*/  @!P1 NANOSLEEP.SYNCS 0x989680 ;  /* 0x009896800000995d */ /* 0x004fea0003900000 */
[----:B------:R-:W2:Y:S02]  /*110d0*/  @!P1 SYNCS.PHASECHK.TRANS64 P1, [R2+URZ+0x22860], R3 ;  /* 0x02286003020095a7 */ /* 0x000ea4000802007f */
[----:B--2---:R-:W-:Y:S05]  /*110e0*/  @!P1 BRA `(.L_x_10860) ;  /* 0xfffffffc00f09947 */ /* 0x004fea000383ffff */
[----:B------:R-:W-:Y:S05]  /*110f0*/  BRA `(.L_x_10912) ;  /* 0xffffffdc00947947 */ /* 0x000fea000383ffff */
.L_x_10865:
[----:B--2---:R2:W3:Y:S02]  /*11100*/  SYNCS.PHASECHK.TRANS64.TRYWAIT P0, [R2+URZ+0x22840], R3 ;  /* 0x02284003020075a7 */ /* 0x0044e4000800017f */
[----:B---3--:R-:W-:Y:S05]  /*11110*/  @!P0 NANOSLEEP.SYNCS 0x989680 ;  /* 0x009896800000895d */ /* 0x008fea0003900000 */
[----:B------:R-:W3:Y:S02]  /*11120*/  @!P0 SYNCS.PHASECHK.TRANS64 P0, [R2+URZ+0x22840], R3 ;  /* 0x02284003020085a7 */ /* 0x000ee4000800007f */
[----:B---3--:R-:W-:Y:S05]  /*11130*/  @!P0 BRA `(.L_x_10865) ;  /* 0xfffffffc00f08947 */ /* 0x008fea000383ffff */
[----:B------:R-:W-:Y:S05]  /*11140*/  BRA `(.L_x_10913) ;  /* 0xffffffe000c07947 */ /* 0x000fea000383ffff */
.L_x_10867:
[----:B0-----:R0:W1:Y:S02]  /*11150*/  SYNCS.PHASECHK.TRANS64.TRYWAIT P1, [R2+URZ+0x22860], R3 ;  /* 0x02286003020075a7 */ /* 0x001064000802017f */
[----:B-1----:R-:W-:Y:S05]  /*11160*/  @!P1 NANOSLEEP.SYNCS 0x989680 ;  /* 0x009896800000995d */ /* 0x002fea0003900000 */
[----:B------:R-:W1:Y:S02]  /*11170*/  @!P1 SYNCS.PHASECHK.TRANS64 P1, [R2+URZ+0x22860], R3 ;  /* 0x02286003020095a7 */ /* 0x000e64000802007f */
[----:B-1----:R-:W-:Y:S05]  /*11180*/  @!P1 BRA `(.L_x_10867) ;  /* 0xfffffffc00f09947 */ /* 0x002fea000383ffff */
[----:B------:R-:W-:Y:S05]  /*11190*/  BRA `(.L_x_10914) ;  /* 0xffffffe400307947 */ /* 0x000fea000383ffff */
.L_x_10872:
        /* <DEDUP_REMOVED lines=8> */
.L_x_10916:
[----:B------:R-:W-:Y:S05]  /*11220*/  BSYNC B0 ;  /* 0x0000000000007941 */ /* 0x000fea0003800000 */
.L_x_10915:
        /* <DEDUP_REMOVED lines=8> */
.L_x_10917:
[----:B------:R-:W-:Y:S01]  /*112b0*/  MOV R7, R14 ;  /* 0x0000000e00077202 */ /* 0x000fe20000000f00 */
[----:B------:R-:W-:Y:S06]  /*112c0*/  BRA `(.L_x_10918) ;  /* 0xffffffe800247947 */ /* 0x000fec000383ffff */
.L_x_10875:
        /* <DEDUP_REMOVED lines=8> */
.L_x_10920:
[----:B------:R-:W-:Y:S05]  /*11350*/  BSYNC B0 ;  /* 0x0000000000007941 */ /* 0x000fea0003800000 */
.L_x_10919:
        /* <DEDUP_REMOVED lines=10> */
.L_x_10921:
        /* <DEDUP_REMOVED lines=8> */
.L_x_10922:
        /* <DEDUP_REMOVED lines=8> */
.L_x_10923:
        /* <DEDUP_REMOVED lines=8> */
.L_x_10924:
        /* <DEDUP_REMOVED lines=8> */
.L_x_10925:
[----:B------:R-:W-:Y:S05]  /*11600*/  BRA `(.L_x_10926) ;  /* 0xffffffe400e87947 */ /* 0x000fea000383ffff */
.L_x_10880:
        /* <DEDUP_REMOVED lines=8> */
.L_x_10928:
[----:B------:R-:W-:Y:S05]  /*11690*/  BSYNC B0 ;  /* 0x0000000000007941 */ /* 0x000fea0003800000 */
.L_x_10927:
        /* <DEDUP_REMOVED lines=10> */
.L_x_10929:
        /* <DEDUP_REMOVED lines=8> */
.L_x_10930:
        /* <DEDUP_REMOVED lines=8> */
.L_x_10931:
        /* <DEDUP_REMOVED lines=8> */
.L_x_10932:
        /* <DEDUP_REMOVED lines=8> */
.L_x_10933:
[----:B------:R-:W-:Y:S05]  /*11940*/  BRA `(.L_x_10934) ;  /* 0xffffffe400cc7947 */ /* 0x000fea000383ffff */
.L_x_10882:
[----:B------:R-:W-:Y:S01]  /*11950*/  BSSY B0, `(.L_x_10935) ;  /* 0x0000006000007945 */ /* 0x000fe20003800000 */
[----:B------:R-:W-:Y:S01]  /*11960*/  PLOP3.LUT P6, PT, P6, PT, PT, 0x8, 0x0 ;  /* 0x000000000000781c */ /* 0x000fe200037ce170 */
[----:B------:R-:W-:-:S12]  /*11970*/  IMAD.MOV.U32 R15, RZ, RZ, -0x1 ;  /* 0xffffffffff0f7424 */ /* 0x000fd800078e00ff */
[----:B0-----:R-:W-:Y:S05]  /*11980*/  WARPSYNC.COLLECTIVE R15, `(.L_x_10936) ;  /* 0x000000000f087348 */ /* 0x001fea0003c00000 */
[----:B------:R-:W-:Y:S01]  /*11990*/  VOTE.ANY R14, PT, P6 ;  /* 0x00000000000e7806 */ /* 0x000fe200030e0100 */
[----:B0-----:R-:W-:Y:S06]  /*119a0*/  ENDCOLLECTIVE ;  /* 0x000000000000791b */ /* 0x001fec0003800000 */
.L_x_10936:
[----:B------:R-:W-:Y:S05]  /*119b0*/  BSYNC B0 ;  /* 0x0000000000007941 */ /* 0x000fea0003800000 */
.L_x_10935:
        /* <DEDUP_REMOVED lines=9> */
.L_x_10937:
[----:B------:R-:W-:Y:S01]  /*11a50*/  IMAD.MOV.U32 R17, RZ, RZ, R14 ;  /* 0x000000ffff117224 */ /* 0x000fe200078e000e */
[----:B------:R-:W-:Y:S06]  /*11a60*/  BRA `(.L_x_10938) ;  /* 0xffffffe400bc7947 */ /* 0x000fec000383ffff */
.L_x_10884:
[----:B------:R-:W-:Y:S01]  /*11a70*/  BSSY B0, `(.L_x_10939) ;  /* 0x0000007000007945 */ /* 0x000fe20003800000 */
[----:B------:R-:W-:Y:S02]  /*11a80*/  IMAD.MOV.U32 R13, RZ, RZ, R2 ;  /* 0x000000ffff0d7224 */ /* 0x000fe400078e0002 */
[----:B------:R-:W-:Y:S02]  /*11a90*/  IMAD.MOV.U32 R11, RZ, RZ, 0x1f ;  /* 0x0000001fff0b7424 */ /* 0x000fe400078e00ff */
[----:B------:R-:W-:-:S07]  /*11aa0*/  IMAD.MOV.U32 R15, RZ, RZ, -0x1 ;  /* 0xffffffffff0f7424 */ /* 0x000fce00078e00ff */
[----:B012---:R-:W-:Y:S05]  /*11ab0*/  WARPSYNC.COLLECTIVE R15, `(.L_x_10940) ;  /* 0x000000000f087348 */ /* 0x007fea0003c00000 */
[----:B------:R3:W4:Y:S02]  /*11ac0*/  SHFL.IDX P6, R14, R13, R12, R11 ;  /* 0x0000000c0d0e7389 */ /* 0x00072400000c000b */
[----:B01234-:R-:W-:Y:S01]  /*11ad0*/  ENDCOLLECTIVE ;  /* 0x000000000000791b */ /* 0x01ffe20003800000 */
.L_x_10940:
[----:B------:R-:W-:Y:S05]  /*11ae0*/  BSYNC B0 ;  /* 0x0000000000007941 */ /* 0x000fea0003800000 */
.L_x_10939:
[----:B------:R-:W-:Y:S01]  /*11af0*/  IMAD.MOV.U32 R7, RZ, RZ, R14 ;  /* 0x000000ffff077224 */ /* 0x000fe200078e000e */
[----:B------:R-:W-:Y:S06]  /*11b00*/  BRA `(.L_x_10883) ;  /* 0xffffffe400b07947 */ /* 0x000fec000383ffff */
.L_x_10888:
[----:B-1----:R1:W2:Y:S02]  /*11b10*/  SYNCS.PHASECHK.TRANS64.TRYWAIT P0, [R0+URZ+0x22820], R3 ;  /* 0x02282003000075a7 */ /* 0x0022a4000800017f */
[----:B--2---:R-:W-:Y:S05]  /*11b20*/  @!P0 NANOSLEEP.SYNCS 0x989680 ;  /* 0x009896800000895d */ /* 0x004fea0003900000 */
[----:B------:R-:W2:Y:S02]  /*11b30*/  @!P0 SYNCS.PHASECHK.TRANS64 P0, [R0+URZ+0x22820], R3 ;  /* 0x02282003000085a7 */ /* 0x000ea4000800007f */
[----:B--2---:R-:W-:Y:S05]  /*11b40*/  @!P0 BRA `(.L_x_10888) ;  /* 0xfffffffc00f08947 */ /* 0x004fea000383ffff */
[----:B------:R-:W-:Y:S05]  /*11b50*/  BRA `(.L_x_10941) ;  /* 0xffffffec00247947 */ /* 0x000fea000383ffff */
.L_x_10889:
        /* <DEDUP_REMOVED lines=11> */
.L_x_10943:
[----:B------:R-:W-:Y:S05]  /*11c10*/  BSYNC B0 ;  /* 0x0000000000007941 */ /* 0x000fea0003800000 */
.L_x_10942:
[----:B------:R-:W-:Y:S05]  /*11c20*/  BRA `(.L_x_10944) ;  /* 0xffffffec000c7947 */ /* 0x000fea000383ffff */
.L_x_10892:
[----:B------:R-:W-:Y:S01]  /*11c30*/  BSSY B1, `(.L_x_10945) ;  /* 0x0000006000017945 */ /* 0x000fe20003800000 */
[----:B------:R-:W-:-:S07]  /*11c40*/  IMAD.MOV.U32 R15, RZ, RZ, -0x1 ;  /* 0xffffffffff0f7424 */ /* 0x000fce00078e00ff */
[----:B012---:R-:W-:Y:S05]  /*11c50*/  WARPSYNC.COLLECTIVE R15, `(.L_x_10946) ;  /* 0x000000000f0c7348 */ /* 0x007fea0003c00000 */
[----:B------:R-:W-:Y:S02]  /*11c60*/  ELECT P6, UR62, PT ;  /* 0x00000000003e782f */ /* 0x000fe400038c0000 */
[----:B------:R-:W-:Y:S01]  /*11c70*/  MOV R14, UR62 ;  /* 0x0000003e000e7c02 */ /* 0x000fe20008000f00 */
[----:B012---:R-:W-:Y:S10]  /*11c80*/  ENDCOLLECTIVE ;  /* 0x000000000000791b */ /* 0x007ff40003800000 */
.L_x_10946:
[----:B------:R-:W-:Y:S05]  /*11c90*/  BSYNC B1 ;  /* 0x0000000000017941 */ /* 0x000fea0003800000 */
.L_x_10945:
[----:B------:R-:W-:Y:S05]  /*11ca0*/  BRA `(.L_x_10947) ;  /* 0xffffffec00047947 */ /* 0x000fea000383ffff */
.L_x_10894:
[----:B-1----:R1:W2:Y:S02]  /*11cb0*/  SYNCS.PHASECHK.TRANS64.TRYWAIT P0, [R6+URZ], R5 ;  /* 0x00000005060075a7 */ /* 0x0022a4000800017f */
[----:B--2---:R-:W-:Y:S05]  /*11cc0*/  @!P0 NANOSLEEP.SYNCS 0x989680 ;  /* 0x009896800000895d */ /* 0x004fea0003900000 */
[----:B------:R-:W2:Y:S02]  /*11cd0*/  @!P0 SYNCS.PHASECHK.TRANS64 P0, [R6+URZ], R5 ;  /* 0x00000005060085a7 */ /* 0x000ea4000800007f */
[----:B--2---:R-:W-:Y:S05]  /*11ce0*/  @!P0 BRA `(.L_x_10894) ;  /* 0xfffffffc00f08947 */ /* 0x004fea000383ffff */
[----:B------:R-:W-:Y:S05]  /*11cf0*/  BRA `(.L_x_10948) ;  /* 0xffffffec00407947 */ /* 0x000fea000383ffff */
.L_x_10895:
[----:B--2---:R2:W3:Y:S02]  /*11d00*/  SYNCS.PHASECHK.TRANS64.TRYWAIT P0, [R7+URZ], R2 ;  /* 0x00000002070075a7 */ /* 0x0044e4000800017f */
[----:B---3--:R-:W-:Y:S05]  /*11d10*/  @!P0 NANOSLEEP.SYNCS 0x989680 ;  /* 0x009896800000895d */ /* 0x008fea0003900000 */
[----:B------:R-:W3:Y:S02]  /*11d20*/  @!P0 SYNCS.PHASECHK.TRANS64 P0, [R7+URZ], R2 ;  /* 0x00000002070085a7 */ /* 0x000ee4000800007f */
[----:B---3--:R-:W-:Y:S05]  /*11d30*/  @!P0 BRA `(.L_x_10895) ;  /* 0xfffffffc00f08947 */ /* 0x008fea000383ffff */
[----:B------:R-:W-:Y:S05]  /*11d40*/  BRA `(.L_x_10949) ;  /* 0xffffffec00347947 */ /* 0x000fea000383ffff */
.L_x_10897:
[----:B---3--:R3:W4:Y:S02]  /*11d50*/  SYNCS.PHASECHK.TRANS64.TRYWAIT P0, [R4+URZ], R5 ;  /* 0x00000005040075a7 */ /* 0x008724000800017f */
[----:B----4-:R-:W-:Y:S05]  /*11d60*/  @!P0 NANOSLEEP.SYNCS 0x989680 ;  /* 0x009896800000895d */ /* 0x010fea0003900000 */
[----:B------:R-:W4:Y:S02]  /*11d70*/  @!P0 SYNCS.PHASECHK.TRANS64 P0, [R4+URZ], R5 ;  /* 0x00000005040085a7 */ /* 0x000f24000800007f */
[----:B----4-:R-:W-:Y:S05]  /*11d80*/  @!P0 BRA `(.L_x_10897) ;  /* 0xfffffffc00f08947 */ /* 0x010fea000383ffff */
[----:B------:R-:W-:Y:S05]  /*11d90*/  BRA `(.L_x_10950) ;  /* 0xffffffec003c7947 */ /* 0x000fea000383ffff */
.L_x_10951:
        /* <DEDUP_REMOVED lines=14> */
.L_x_11976:


//--------------------- .text._ZN7cutlass13device_kernelIN5flash11enable_sm90INS1_16FlashAttnFwdSm90INS1_25CollectiveMainloopFwdSm90ILi2EN4cute5tupleIJNS5_1CILi1EEES8_S8_EEENS6_IJNS7_ILi128EEENS7_ILi96EEENS7_ILi64EEEEEELi256ENS_10bfloat16_tEfNS_4arch4Sm90ELb1ELb0ELb1ELb1ELb0ELb1ELb0ELb1ELb0ELb0ELb0ELb0EEENS1_21CollectiveEpilogueFwdINS6_IJSA_NS7_ILi256EEESB_EEES9_SE_SG_Li256ELb1ELb0ELb0ELb0EEENS1_36VarlenDynamicPersistentTileSchedulerILi128ELi96ELi256ELi32ELb0ELb0ELb1ELb1ELb1ELb1EEEEEEEEEvNT_6ParamsE --------------------------
	.section	.text._ZN7cutlass13device_kernelIN5flash11enable_sm90INS1_16FlashAttnFwdSm90INS1_25CollectiveMainloopFwdSm90ILi2EN4cute5tupleIJNS5_1CILi1EEES8_S8_EEENS6_IJNS7_ILi128EEENS7_ILi96EEENS7_ILi64EEEEEELi256ENS_10bfloat16_tEfNS_4arch4Sm90ELb1ELb0ELb1ELb1ELb0ELb1ELb0ELb1ELb0ELb0ELb0ELb0EEENS1_21CollectiveEpilogueFwdINS6_IJSA_NS7_ILi256EEESB_EEES9_SE_SG_Li256ELb1ELb0ELb0ELb0EEENS1_36VarlenDynamicPersistentTileSchedulerILi128ELi96ELi256ELi32ELb0ELb0ELb1ELb1ELb1ELb1EEEEEEEEEvNT_6ParamsE,"ax",@progbits
	.align	128
.text._ZN7cutlass13device_kernelIN5flash11enable_sm90INS1_16FlashAttnFwdSm90INS1_25CollectiveMainloopFwdSm90ILi2EN4cute5tupleIJNS5_1CILi1EEES8_S8_EEENS6_IJNS7_ILi128EEENS7_ILi96EEENS7_ILi64EEEEEELi256ENS_10bfloat16_tEfNS_4arch4Sm90ELb1ELb0ELb1ELb1ELb0ELb1ELb0ELb1ELb0ELb0ELb0ELb0EEENS1_21CollectiveEpilogueFwdINS6_IJSA_NS7_ILi256EEESB_EEES9_SE_SG_Li256ELb1ELb0ELb0ELb0EEENS1_36VarlenDynamicPersistentTileSchedulerILi128ELi96ELi256ELi32ELb0ELb0ELb1ELb1ELb1ELb1EEEEEEEEEvNT_6ParamsE:
        .type           _ZN7cutlass13device_kernelIN5flash11enable_sm90INS1_16FlashAttnFwdSm90INS1_25CollectiveMainloopFwdSm90ILi2EN4cute5tupleIJNS5_1CILi1EEES8_S8_EEENS6_IJNS7_ILi128EEENS7_ILi96EEENS7_ILi64EEEEEELi256ENS_10bfloat16_tEfNS_4arch4Sm90ELb1ELb0ELb1ELb1ELb0ELb1ELb0ELb1ELb0ELb0ELb0ELb0EEENS1_21CollectiveEpilogueFwdINS6_IJSA_NS7_ILi256EEESB_EEES9_SE_SG_Li256ELb1ELb0ELb0ELb0EEENS1_36VarlenDynamicPersistentTileSchedulerILi128ELi96ELi256ELi32ELb0ELb0ELb1ELb1ELb1ELb1EEEEEEEEEvNT_6ParamsE,@function
        .size           _ZN7cutlass13device_kernelIN5flash11enable_sm90INS1_16FlashAttnFwdSm90INS1_25CollectiveMainloopFwdSm90ILi2EN4cute5tupleIJNS5_1CILi1EEES8_S8_EEENS6_IJNS7_ILi128EEENS7_ILi96EEENS7_ILi64EEEEEELi256ENS_10bfloat16_tEfNS_4arch4Sm90ELb1ELb0ELb1ELb1ELb0ELb1ELb0ELb1ELb0ELb0ELb0ELb0EEENS1_21CollectiveEpilogueFwdINS6_IJSA_NS7_ILi256EEESB_EEES9_SE_SG_Li256ELb1ELb0ELb0ELb0EEENS1_36VarlenDynamicPersistentTileSchedulerILi128ELi96ELi256ELi32ELb0ELb0ELb1ELb1ELb1ELb1EEEEEEEEEvNT_6ParamsE,(.L_x_11977 - _ZN7cutlass13device_kernelIN5flash11enable_sm90INS1_16FlashAttnFwdSm90INS1_25CollectiveMainloopFwdSm90ILi2EN4cute5tupleIJNS5_1CILi1EEES8_S8_EEENS6_IJNS7_ILi128EEENS7_ILi96EEENS7_ILi64EEEEEELi256ENS_10bfloat16_tEfNS_4arch4Sm90ELb1ELb0ELb1ELb1ELb0ELb1ELb0ELb1ELb0ELb0ELb0ELb0EEENS1_21CollectiveEpilogueFwdINS6_IJSA_NS7_ILi256EEESB_EEES9_SE_SG_Li256ELb1ELb0ELb0ELb0EEENS1_36VarlenDynamicPersistentTileSchedulerILi128ELi96ELi256ELi32ELb0ELb0ELb1ELb1ELb1ELb1EEEEEEEEEvNT_6ParamsE)
        .other          _ZN7cutlass13device_kernelIN5flash11enable_sm90INS1_16FlashAttnFwdSm90INS1_25CollectiveMainloopFwdSm90ILi2EN4cute5tupleIJNS5_1CILi1EEES8_S8_EEENS6_IJNS7_ILi128EEENS7_ILi96EEENS7_ILi64EEEEEELi256ENS_10bfloat16_tEfNS_4arch4Sm90ELb1ELb0ELb1ELb1ELb0ELb1ELb0ELb1ELb0ELb0ELb0ELb0EEENS1_21CollectiveEpilogueFwdINS6_IJSA_NS7_ILi256EEESB_EEES9_SE_SG_Li256ELb1ELb0ELb0ELb0EEENS1_36VarlenDynamicPersistentTileSchedulerILi128ELi96ELi256ELi32ELb0ELb0ELb1ELb1ELb1ELb1EEEEEEEEEvNT_6ParamsE,@"STO_CUDA_ENTRY STV_DEFAULT"
_ZN7cutlass13device_kernelIN5flash11enable_sm90INS1_16FlashAttnFwdSm90INS1_25CollectiveMainloopFwdSm90ILi2EN4cute5tupleIJNS5_1CILi1EEES8_S8_EEENS6_IJNS7_ILi128EEENS7_ILi96EEENS7_ILi64EEEEEELi256ENS_10bfloat16_tEfNS_4arch4Sm90ELb1ELb0ELb1ELb1ELb0ELb1ELb0ELb1ELb0ELb0ELb0ELb0EEENS1_21CollectiveEpilogueFwdINS6_IJSA_NS7_ILi256EEESB_EEES9_SE_SG_Li256ELb1ELb0ELb0ELb0EEENS1_36VarlenDynamicPersistentTileSchedulerILi128ELi96ELi256ELi32ELb0ELb0ELb1ELb1ELb1ELb1EEEEEEEEEvNT_6ParamsE:
        /* <DEDUP_REMOVED lines=27> */
.L_x_10953:
[----:B------:R-:W-:Y:S05]  /*01b0*/  BSYNC B0 ;  /* 0x0000000000007941 */ /* 0x000fea0003800000 */
.L_x_10952:
        /* <DEDUP_REMOVED lines=41> */
.L_x_10954:
        /* <DEDUP_REMOVED lines=22> */
.L_x_10955:
        /* <DEDUP_REMOVED lines=18> */
.L_x_10956:
        /* <DEDUP_REMOVED lines=22> */
.L_x_10957:
        /* <DEDUP_REMOVED lines=22> */
.L_x_10958:
        /* <DEDUP_REMOVED lines=8> */
.L_x_10961:
        /* <DEDUP_REMOVED lines=31> */
[----:B------:R-:W-:-:S03]  /*0c00*/  IMAD.IADD R237, R9, 0x1, -R237 ;  /* 0x0000000109ed7824 */ /* 0x000fc600078e0aed */
        /* <DEDUP_REMOVED lines=10> */
[----:B------:R-:W-:Y:S02]  /*0cb0*/  LEA.HI R3, R0, R9, RZ, 0x4 ;  /* 0x0000000900037211 */ /* 0x000fe400078f20ff */
        /* <DEDUP_REMOVED lines=8> */
[----:B------:R-:W-:Y:S02]  /*0d40*/  IMAD R212, R2, 0x40, R7 ;  /* 0x0000004002d47824 */ /* 0x000fe400078e0207 */
[----:B------:R-:W-:-:S02]  /*0d50*/  IMAD R4, R209, 0x10, R4 ;  /* 0x00000010d1047824 */ /* 0x000fc400078e0204 */
[----:B------:R-:W-:Y:S02]  /*0d60*/  IMAD.IADD R3, R6, 0x1, -R3 ;  /* 0x0000000106037824 */ /* 0x000fe400078e0a03 */
[----:B------:R-:W-:Y:S02]  /*0d70*/  IMAD.MOV.U32 R2, RZ, RZ, RZ ;  /* 0x000000ffff027224 */ /* 0x000fe400078e00ff */
[----:B------:R-:W-:Y:S01]  /*0d80*/  IMAD R8, R4, 0x8, R3 ;  /* 0x0000000804087824 */ /* 0x000fe200078e0203 */
[CC--:B------:R-:W-:Y:S02]  /*0d90*/  LEA.HI R3, R0.reuse, R9.reuse, RZ, 0x2 ;  /* 0x0000000900037211 */ /* 0x0c0fe400078f10ff */
[----:B------:R-:W-:Y:S02]  /*0da0*/  LEA.HI R0, R0, R9, RZ, 0x3 ;  /* 0x0000000900007211 */ /* 0x000fe400078f18ff */
[----:B------:R-:W-:Y:S02]  /*0db0*/  SHF.R.S32.HI R19, RZ, 0x2, R3 ;  /* 0x00000002ff137819 */ /* 0x000fe40000011403 */
        /* <DEDUP_REMOVED lines=9> */
[----:B------:R-:W-:Y:S02]  /*0e50*/  IADD3 R0, R9, -R0, RZ ;  /* 0x8000000009007210 */ /* 0x000fe40007ffe0ff */
[----:B------:R-:W-:-:S02]  /*0e60*/  LEA.HI R6, R6, R219, RZ, 0x3 ;  /* 0x000000db06067211 */ /* 0x000fc400078f18ff */
[----:B------:R-:W-:Y:S01]  /*0e70*/  LOP3.LUT R208, R208, 0x1c0, RZ, 0xc0, !PT ;  /* 0x000001c0d0d07812 */ /* 0x000fe200078ec0ff */
[----:B------:R-:W-:Y:S01]  /*0e80*/  IMAD.SHL.U32 R205, R0, 0x8, RZ ;  /* 0x0000000800cd7824 */ /* 0x000fe200078e00ff */
[----:B------:R-:W-:Y:S01]  /*0e90*/  LEA.HI R4, R4, R19, RZ, 0x3 ;  /* 0x0000001304047211 */ /* 0x000fe200078f18ff */
[----:B------:R-:W-:Y:S01]  /*0ea0*/  IMAD.SHL.U32 R6, R6, 0x40, RZ ;  /* 0x0000004006067824 */ /* 0x000fe200078e00ff */
[----:B------:R-:W-:Y:S02]  /*0eb0*/  SHF.R.U32.HI R7, RZ, 0x3, R208 ;  /* 0x00000003ff077819 */ /* 0x000fe400000116d0 */
[----:B------:R-:W-:Y:S02]  /*0ec0*/  LOP3.LUT R3, R208, 0x38, R16, 0xf8, !PT ;  /* 0x00000038d0037812 */ /* 0x000fe400078ef810 */
[----:B------:R-:W-:Y:S02]  /*0ed0*/  LOP3.LUT R210, R6, 0xfffffe00, RZ, 0xc0, !PT ;  /* 0xfffffe0006d27812 */ /* 0x000fe400078ec0ff */
[----:B------:R-:W-:-:S02]  /*0ee0*/  LOP3.LUT R0, R5, 0x7ffffffc, RZ, 0xc0, !PT ;  /* 0x7ffffffc05007812 */ /* 0x000fc400078ec0ff */
[----:B------:R-:W-:Y:S02]  /*0ef0*/  LOP3.LUT R4, R4, 0xfffffff8, RZ, 0xc0, !PT ;  /* 0xfffffff804047812 */ /* 0x000fe400078ec0ff */
[----:B------:R-:W-:Y:S01]  /*0f00*/  LOP3.LUT R3, R210, R3, R7, 0xf6, !PT ;  /* 0x00000003d2037212 */ /* 0x000fe200078ef607 */
[----:B------:R-:W-:Y:S01]  /*0f10*/  IMAD.IADD R211, R237, 0x1, -R0 ;  /* 0x00000001edd37824 */ /* 0x000fe200078e0a00 */
[----:B------:R-:W-:Y:S01]  /*0f20*/  SHF.R.S32.HI R227, RZ, 0x1f, R19 ;  /* 0x0000001fffe37819 */ /* 0x000fe20000011413 */
[----:B------:R-:W-:Y:S01]  /*0f30*/  IMAD.IADD R234, R19, 0x1, -R4 ;  /* 0x0000000113ea7824 */ /* 0x000fe200078e0a04 */
[----:B------:R-:W-:Y:S01]  /*0f40*/  SHF.R.S32.HI R233, RZ, 0x1f, R219 ;  /* 0x0000001fffe97819 */ /* 0x000fe200000114db */
[----:B------:R-:W-:Y:S01]  /*0f50*/  IMAD R0, R3, 0x2, R18 ;  /* 0x0000000203007824 */ /* 0x000fe200078e0212 */
[----:B------:R-:W-:Y:S01]  /*0f60*/  SHF.R.S32.HI R17, RZ, 0x1f, R16 ;  /* 0x0000001fff117819 */ /* 0x000fe20000011410 */
[----:B------:R-:W-:-:S03]  /*0f70*/  IMAD.SHL.U32 R4, R8, 0x8, RZ ;  /* 0x0000000808047824 */ /* 0x000fc600078e00ff */
[----:B------:R0:W-:Y:S04]  /*0f80*/  STL [R1+0x4], R0 ;  /* 0x0000040001007387 */ /* 0x0001e80000100800 */
[----:B------:R0:W-:Y:S02]  /*0f90*/  STL [R1+0xc], R4 ;  /* 0x00000c0401007387 */ /* 0x0001e40000100800 */
.L_x_11116:
[----:B01---5:R-:W0:Y:S02]  /*0fa0*/  LDC.64 R4, c[0x0][0xc60] ;  /* 0x00031800ff047b82 */ /* 0x023e240000000a00 */
        /* <DEDUP_REMOVED lines=12> */
[----:B--2---:R-:W-:Y:S01]  /*1070*/  SHF.R.S32.HI R235, RZ, 0x1f, R218 ;  /* 0x0000001fffeb7819 */ /* 0x004fe200000114da */
[----:B------:R-:W-:-:S08]  /*1080*/  IMAD.SHL.U32 R216, R218, 0x4, RZ ;  /* 0x00000004dad87824 */ /* 0x000fd000078e00ff */
[C---:B------:R-:W-:Y:S02]  /*1090*/  @P1 LEA R6, P2, R218.reuse, UR4, 0x2 ;  /* 0x00000004da061c11 */ /* 0x040fe4000f8410ff */
[C-C-:B------:R-:W-:Y:S02]  /*10a0*/  SHF.L.U64.HI R217, R218.reuse, 0x2, R235.reuse ;  /* 0x00000002dad97819 */ /* 0x140fe400000102eb */
[----:B------:R-:W-:Y:S02]  /*10b0*/  @P1 LEA.HI.X R7, R218, UR5, R235, 0x2, P2 ;  /* 0x00000005da071c11 */ /* 0x000fe400090f14eb */
[----:B------:R-:W-:Y:S01]  /*10c0*/  ISETP.NE.U32.AND P2, PT, RZ, UR8, PT ;  /* 0x00000008ff007c0c */ /* 0x000fe2000bf45070 */
[----:B------:R-:W-:Y:S01]  /*10d0*/  ULDC UR4, c[0x0][0x288] ;  /* 0x0000a20000047ab9 */ /* 0x000fe20000000800 */
[----:B------:R-:W-:Y:S01]  /*10e0*/  IADD3 R8, P3, R216, UR6, RZ ;  /* 0x00000006d8087c10 */ /* 0x000fe2000ff7e0ff */
[----:B------:R0:W5:Y:S01]  /*10f0*/  @P1 LDG.E R3, desc[UR40][R6.64] ;  /* 0x0000002806031981 */ /* 0x000162000c1e1900 */
[----:B------:R-:W-:Y:S01]  /*1100*/  ISETP.NE.AND.EX P2, PT, RZ, UR9, PT, P2 ;  /* 0x00000009ff007c0c */ /* 0x000fe2000bf45320 */
[----:B------:R-:W-:Y:S01]  /*1110*/  IMAD.U32 R200, RZ, RZ, UR4 ;  /* 0x00000004ffc87e24 */ /* 0x000fe2000f8e00ff */
[----:B------:R-:W-:Y:S01]  /*1120*/  IADD3.X R9, R217, UR7, RZ, P3, !PT ;  /* 0x00000007d9097c10 */ /* 0x000fe20009ffe4ff */
[----:B------:R-:W-:-:S04]  /*1130*/  ULDC.64 UR4, c[0x0][0x3f8] ;  /* 0x0000fe0000047ab9 */ /* 0x000fc80000000a00 */
[----:B------:R0:W5:Y:S06]  /*1140*/  @P0 LDG.E R27, desc[UR40][R8.64] ;  /* 0x00000028081b0981 */ /* 0x00016c000c1e1900 */
        /* <DEDUP_REMOVED lines=23> */
.L_x_10963:
        /* <DEDUP_REMOVED lines=10> */
.L_x_10964:
[----:B------:R-:W-:Y:S05]  /*1360*/  @!P0 BRA `(.L_x_10965) ;  /* 0x00000000000c8947 */ /* 0x000fea0003800000 */
[----:B------:R-:W2:Y:S04]  /*1370*/  LDG.E R5, desc[UR40][R8.64] ;  /* 0x0000002808057981 */ /* 0x000ea8000c1e1900 */
[----:B------:R-:W2:Y:S02]  /*1380*/  LDG.E R24, desc[UR40][R8.64+0x4] ;  /* 0x0000042808187981 */ /* 0x000ea4000c1e1900 */
[----:B--2---:R-:W-:-:S07]  /*1390*/  IMAD.IADD R24, R24, 0x1, -R5 ;  /* 0x0000000118187824 */ /* 0x004fce00078e0a05 */
.L_x_10965:
        /* <DEDUP_REMOVED lines=20> */
[C---:B------:R-:W-:Y:S01]  /*14e0*/  VIADD R0, R203.reuse, 0x5f ;  /* 0x0000005fcb007836 */ /* 0x040fe20000000000 */
[----:B------:R-:W-:-:S03]  /*14f0*/  IADD3 R3, R203, R3, -R200 ;  /* 0x00000003cb037210 */ /* 0x000fc60007ffe8c8 */
[----:B------:R-:W-:-:S04]  /*1500*/  IMAD.HI R0, R0, 0x2aaaaaab, RZ ;  /* 0x2aaaaaab00007827 */ /* 0x000fc800078e02ff */
[----:B------:R-:W-:Y:S01]  /*1510*/  IMAD.HI R4, R3, 0x2aaaaaab, RZ ;  /* 0x2aaaaaab03047827 */ /* 0x000fe200078e02ff */
[----:B------:R-:W-:-:S04]  /*1520*/  SHF.R.U32.HI R3, RZ, 0x1f, R0 ;  /* 0x0000001fff037819 */ /* 0x000fc80000011600 */
[----:B------:R-:W-:Y:S02]  /*1530*/  SHF.R.U32.HI R5, RZ, 0x1f, R4 ;  /* 0x0000001fff057819 */ /* 0x000fe40000011604 */
[----:B------:R-:W-:Y:S02]  /*1540*/  LEA.HI.SX32 R3, R0, R3, 0x1c ;  /* 0x0000000300037211 */ /* 0x000fe400078fe2ff */
[----:B------:R-:W-:-:S04]  /*1550*/  LEA.HI.SX32 R176, R4, R5, 0x1c ;  /* 0x0000000504b07211 */ /* 0x000fc800078fe2ff */
[----:B------:R-:W-:-:S05]  /*1560*/  VIMNMX R176, R3, R176, PT ;  /* 0x000000b003b07248 */ /* 0x000fca0003fe0100 */
        /* <DEDUP_REMOVED lines=33> */
.L_x_10968:
[----:B------:R-:W-:Y:S05]  /*1780*/  BSYNC B6 ;  /* 0x0000000000067941 */ /* 0x000fea0003800000 */
.L_x_10967:
        /* <DEDUP_REMOVED lines=20> */
.L_x_10970:
[----:B------:R-:W-:Y:S05]  /*18d0*/  BSYNC B6 ;  /* 0x0000000000067941 */ /* 0x000fea0003800000 */
.L_x_10969:
        /* <DEDUP_REMOVED lines=19> */
[----:B------:R-:W-:Y:S01]  /*1a10*/  VIADD R92, R16, 0x80 ;  /* 0x00000080105c7836 */ /* 0x000fe20000000000 */
[----:B-1----:R-:W-:Y:S01]  /*1a20*/  SHF.L.U64.HI R86, R42, 0x6, R43 ;  /* 0x000000062a567819 */ /* 0x002fe2000001022b */
[----:B------:R-:W-:Y:S01]  /*1a30*/  VIADD R90, R16, 0xa0 ;  /* 0x000000a0105a7836 */ /* 0x000fe20000000000 */
[----:B------:R-:W-:Y:S01]  /*1a40*/  SHF.L.U32 R84, R42, 0x6, RZ ;  /* 0x000000062a547819 */ /* 0x000fe200000006ff */
[-C--:B------:R-:W-:Y:S01]  /*1a50*/  IMAD R6, R26, R42.reuse, RZ ;  /* 0x0000002a1a067224 */ /* 0x080fe200078e02ff */
[----:B---3--:R-:W-:Y:S01]  /*1a60*/  SHF.L.U64.HI R83, R54, 0x6, R55 ;  /* 0x0000000636537819 */ /* 0x008fe20000010237 */
[----:B--2---:R-:W-:Y:S01]  /*1a70*/  IMAD.WIDE.U32 R4, R56, R42, RZ ;  /* 0x0000002a38047225 */ /* 0x004fe200078e00ff */
[----:B------:R-:W-:-:S03]  /*1a80*/  SHF.R.U32.HI R32, RZ, 0x7, R20 ;  /* 0x00000007ff207819 */ /* 0x000fc60000011614 */
[----:B------:R-:W0:Y:S01]  /*1a90*/  @P0 LDC R3, c[0x0][0x42c] ;  /* 0x00010b00ff030b82 */ /* 0x000e220000000800 */
[----:B------:R-:W-:Y:S01]  /*1aa0*/  ISETP.NE.AND P6, PT, R32, 0x1, PT ;  /* 0x000000012000780c */ /* 0x000fe20003fc5270 */
[----:B------:R-:W-:Y:S02]  /*1ab0*/  IMAD.SHL.U32 R28, R236, 0x4, RZ ;  /* 0x00000004ec1c7824 */ /* 0x000fe400078e00ff */
[----:B------:R-:W-:Y:S02]  /*1ac0*/  IMAD.SHL.U32 R85, R234, 0x40, RZ ;  /* 0x00000040ea557824 */ /* 0x000fe400078e00ff */
[----:B------:R-:W-:Y:S01]  /*1ad0*/  IMAD.MOV.U32 R78, RZ, RZ, 0x20 ;  /* 0x00000020ff4e7424 */ /* 0x000fe200078e00ff */
[----:B------:R-:W-:Y:S01]  /*1ae0*/  SHF.R.S32.HI R29, RZ, 0x1f, R28 ;  /* 0x0000001fff1d7819 */ /* 0x000fe2000001141c */
[----:B------:R-:W1:Y:S01]  /*1af0*/  @P0 LDC R7, c[0x0][0x430] ;  /* 0x00010c00ff070b82 */ /* 0x000e620000000800 */
[----:B------:R-:W-:Y:S01]  /*1b00*/  LOP3.LUT R85, R85, 0x1c0, RZ, 0xc0, !PT ;  /* 0x000001c055557812 */ /* 0x000fe200078ec0ff */
[----:B------:R-:W-:Y:S01]  /*1b10*/  VIADD R79, R32, 0x8 ;  /* 0x00000008204f7836 */ /* 0x000fe20000000000 */
[----:B------:R-:W-:Y:S01]  /*1b20*/  SHF.R.U32.HI R32, RZ, 0x3, R208 ;  /* 0x00000003ff207819 */ /* 0x000fe200000116d0 */
[----:B------:R-:W-:Y:S01]  /*1b30*/  IMAD R75, R43, 0x60, RZ ;  /* 0x000000602b4b7824 */ /* 0x000fe200078e02ff */
[----:B------:R-:W-:Y:S01]  /*1b40*/  SHF.R.U32.HI R80, RZ, 0x3, R85 ;  /* 0x00000003ff507819 */ /* 0x000fe20000011655 */
[----:B------:R-:W-:-:S02]  /*1b50*/  IMAD.SHL.U32 R81, R54, 0x40, RZ ;  /* 0x0000004036517824 */ /* 0x000fc400078e00ff */
[----:B----4-:R-:W-:Y:S02]  /*1b60*/  IMAD.SHL.U32 R76, R27, 0x2, RZ ;  /* 0x000000021b4c7824 */ /* 0x010fe400078e00ff */
        /* <DEDUP_REMOVED lines=13> */
[----:B------:R-:W-:Y:S02]  /*1c40*/  IADD3 R5, R5, R3, RZ ;  /* 0x0000000305057210 */ /* 0x000fe40007ffe0ff */
[----:B------:R-:W-:Y:S02]  /*1c50*/  SHF.R.S32.HI R0, RZ, 0x1f, R25 ;  /* 0x0000001fff007819 */ /* 0x000fe40000011419 */
[----:B------:R-:W-:Y:S02]  /*1c60*/  SEL R41, R25, RZ, !P0 ;  /* 0x000000ff19297207 */ /* 0x000fe40004000000 */
[----:B------:R-:W-:Y:S01]  /*1c70*/  SEL R8, R0, RZ, !P0 ;  /* 0x000000ff00087207 */ /* 0x000fe20004000000 */
[----:B------:R-:W0:Y:S02]  /*1c80*/  LDC.64 R24, c[0x0][0x3e8] ;  /* 0x0000fa00ff187b82 */ /* 0x000e240000000a00 */
[----:B------:R-:W-:-:S04]  /*1c90*/  IMAD.WIDE.U32 R20, R41, UR4, R4 ;  /* 0x0000000429147c25 */ /* 0x000fc8000f8e0004 */
[----:B------:R-:W-:Y:S02]  /*1ca0*/  IMAD R0, R8, UR4, RZ ;  /* 0x0000000408007c24 */ /* 0x000fe4000f8e02ff */
[----:B------:R-:W-:-:S04]  /*1cb0*/  IMAD.WIDE.U32 R4, R19, R42, R16 ;  /* 0x0000002a13047225 */ /* 0x000fc800078e0010 */
[----:B------:R-:W-:Y:S01]  /*1cc0*/  IMAD R93, R41, UR5, R0 ;  /* 0x00000005295d7c24 */ /* 0x000fe2000f8e0200 */
[----:B------:R-:W-:Y:S05]  /*1cd0*/  @!P6 WARPSYNC.ALL ;  /* 0x000000000000e948 */ /* 0x000fea0003800000 */
[----:B------:R-:W-:Y:S01]  /*1ce0*/  ULDC UR4, c[0x0][0x310] ;  /* 0x0000c40000047ab9 */ /* 0x000fe20000000800 */
[----:B------:R-:W-:Y:S01]  /*1cf0*/  IMAD.IADD R93, R21, 0x1, R93 ;  /* 0x00000001155d7824 */ /* 0x000fe200078e025d */
[----:B------:R-:W-:Y:S01]  /*1d00*/  ISETP.GE.AND P1, PT, R96, UR4, PT ;  /* 0x0000000460007c0c */ /* 0x000fe2000bf26270 */
[----:B------:R-:W-:Y:S01]  /*1d10*/  ULDC.64 UR6, c[0x0][0x320] ;  /* 0x0000c80000067ab9 */ /* 0x000fe20000000a00 */
[----:B------:R-:W-:Y:S01]  /*1d20*/  @!P6 BAR.SYNC.DEFER_BLOCKING 0x9, 0x100 ;  /* 0x024400000000eb1d */ /* 0x000fe20000010000 */
[----:B------:R-:W-:Y:S01]  /*1d30*/  IADD3 R91, P0, R20, R4, RZ ;  /* 0x00000004145b7210 */ /* 0x000fe20007f1e0ff */
[----:B------:R-:W-:Y:S01]  /*1d40*/  VIADD R4, R16, 0xc0 ;  /* 0x000000c010047836 */ /* 0x000fe20000000000 */
[----:B------:R-:W-:Y:S01]  /*1d50*/  SEL R3, RZ, 0xffffffff, P1 ;  /* 0xffffffffff037807 */ /* 0x000fe20000800000 */
[----:B0-----:R-:W-:Y:S01]  /*1d60*/  IMAD.WIDE.U32 R10, R19, R24, R16 ;  /* 0x00000018130a7225 */ /* 0x001fe200078e0010 */
[----:B------:R-:W-:-:S02]  /*1d70*/  IADD3.X R89, R93, R5, R6, P0, !PT ;  /* 0x000000055d597210 */ /* 0x000fc400007fe406 */
[C---:B------:R-:W-:Y:S01]  /*1d80*/  ISETP.GE.AND P0, PT, R16.reuse, UR4, PT ;  /* 0x0000000410007c0c */ /* 0x040fe2000bf06270 */
[----:B------:R-:W-:Y:S01]  /*1d90*/  VIADD R6, R16, 0xe0 ;  /* 0x000000e010067836 */ /* 0x000fe20000000000 */
[----:B------:R-:W-:Y:S01]  /*1da0*/  ISETP.GE.AND P1, PT, R94, UR4, PT ;  /* 0x000000045e007c0c */ /* 0x000fe2000bf26270 */
[----:B------:R-:W-:Y:S01]  /*1db0*/  IMAD.SHL.U32 R5, R3, 0x2, RZ ;  /* 0x0000000203057824 */ /* 0x000fe200078e00ff */
[----:B------:R-:W-:Y:S01]  /*1dc0*/  SEL R0, RZ, 0x1, P0 ;  /* 0x00000001ff007807 */ /* 0x000fe20000000000 */
[----:B------:R-:W-:Y:S01]  /*1dd0*/  IMAD R3, R7, UR6, RZ ;  /* 0x0000000607037c24 */ /* 0x000fe2000f8e02ff */
[----:B------:R-:W-:Y:S01]  /*1de0*/  ISETP.GE.AND P0, PT, R95, UR4, PT ;  /* 0x000000045f007c0c */ /* 0x000fe2000bf06270 */
[----:B------:R-:W-:Y:S01]  /*1df0*/  IMAD.WIDE.U32 R42, R42, 0x60, RZ ;  /* 0x000000602a2a7825 */ /* 0x000fe200078e00ff */
[----:B------:R-:W-:Y:S02]  /*1e00*/  ISETP.GE.AND P3, PT, R6, UR4, PT ;  /* 0x0000000406007c0c */ /* 0x000fe4000bf66270 */
[----:B------:R-:W-:Y:S01]  /*1e10*/  LOP3.LUT R0, R5, 0x2, R0, 0xe2, !PT ;  /* 0x0000000205007812 */ /* 0x000fe200078ee200 */
[----:B------:R-:W-:Y:S01]  /*1e20*/  IMAD R7, R202, UR7, R3 ;  /* 0x00000007ca077c24 */ /* 0x000fe2000f8e0203 */
[----:B------:R-:W-:Y:S01]  /*1e30*/  SEL R3, RZ, 0x4, P0 ;  /* 0x00000004ff037807 */ /* 0x000fe20000000000 */
[----:B------:R-:W-:Y:S01]  /*1e40*/  IMAD.WIDE.U32 R48, R24, 0x60, RZ ;  /* 0x0000006018307825 */ /* 0x000fe200078e00ff */
[----:B------:R-:W-:-:S02]  /*1e50*/  SEL R6, RZ, 0x8, P1 ;  /* 0x00000008ff067807 */ /* 0x000fc40000800000 */
[----:B------:R-:W-:Y:S01]  /*1e60*/  ISETP.GE.AND P0, PT, R92, UR4, PT ;  /* 0x000000045c007c0c */ /* 0x000fe2000bf06270 */
[----:B------:R-:W-:Y:S01]  /*1e70*/  IMAD.SHL.U32 R87, R24, 0x40, RZ ;  /* 0x0000004018577824 */ /* 0x000fe200078e00ff */
[----:B------:R-:W-:Y:S01]  /*1e80*/  ISETP.GE.AND P1, PT, R90, UR4, PT ;  /* 0x000000045a007c0c */ /* 0x000fe2000bf26270 */
[----:B------:R-:W-:Y:S01]  /*1e90*/  IMAD.IADD R75, R43, 0x1, R75 ;  /* 0x000000012b4b7824 */ /* 0x000fe200078e024b */
        /* <DEDUP_REMOVED lines=18> */
[----:B------:R-:W-:Y:S01]  /*1fc0*/  IADD3 R56, P2, R19, R56, RZ ;  /* 0x0000003813387210 */ /* 0x000fe20007f5e0ff */
[-C--:B------:R-:W-:Y:S01]  /*1fd0*/  IMAD R4, R227, R54.reuse, RZ ;  /* 0x00000036e3047224 */ /* 0x080fe200078e02ff */
[----:B------:R-:W-:Y:S01]  /*1fe0*/  SHF.L.U64.HI R82, R24, 0x6, R25 ;  /* 0x0000000618527819 */ /* 0x000fe20000010219 */
[----:B------:R-:W-:Y:S01]  /*1ff0*/  IMAD.IADD R3, R16, 0x1, R3 ;  /* 0x0000000110037824 */ /* 0x000fe200078e0203 */
[----:B------:R-:W-:Y:S01]  /*2000*/  SEL R78, R78, 0xffffffe0, !P1 ;  /* 0xffffffe04e4e7807 */ /* 0x000fe20004800000 */
[C---:B------:R-:W-:Y:S01]  /*2010*/  IMAD R13, R19.reuse, R55, R4 ;  /* 0x00000037130d7224 */ /* 0x040fe200078e0204 */
[----:B------:R-:W-:Y:S01]  /*2020*/  ISETP.GE.AND P1, PT, R16, UR4, PT ;  /* 0x0000000410007c0c */ /* 0x000fe2000bf26270 */
[----:B------:R-:W-:Y:S01]  /*2030*/  IMAD.WIDE.U32 R4, R19, R54, R28 ;  /* 0x0000003613047225 */ /* 0x000fe200078e001c */
[----:B------:R-:W-:-:S03]  /*2040*/  SHF.R.S32.HI R12, RZ, 0x1f, R3 ;  /* 0x0000001fff0c7819 */ /* 0x000fc60000011403 */
[-C--:B------:R-:W-:Y:S01]  /*2050*/  IMAD R6, R227, R24.reuse, RZ ;  /* 0x00000018e3067224 */ /* 0x080fe200078e02ff */
[----:B------:R-:W-:Y:S01]  /*2060*/  LEA.HI R12, R12, R3, RZ, 0x3 ;  /* 0x000000030c0c7211 */ /* 0x000fe200078f18ff */
[----:B------:R-:W-:Y:S01]  /*2070*/  IMAD.IADD R9, R13, 0x1, R9 ;  /* 0x000000010d097824 */ /* 0x000fe200078e0209 */
[----:B------:R-:W-:Y:S01]  /*2080*/  LOP3.LUT R3, R85, 0x18, R16, 0xf8, !PT ;  /* 0x0000001855037812 */ /* 0x000fe200078ef810 */
[----:B------:R-:W-:Y:S01]  /*2090*/  IMAD.IADD R5, R5, 0x1, R13 ;  /* 0x0000000105057824 */ /* 0x000fe200078e020d */
[----:B-----5:R-:W-:Y:S01]  /*20a0*/  SHF.R.S32.HI R13, RZ, 0x1f, R31 ;  /* 0x0000001fff0d7819 */ /* 0x020fe2000001141f */
[C---:B------:R-:W-:Y:S01]  /*20b0*/  IMAD R15, R19.reuse, R25, R6 ;  /* 0x00000019130f7224 */ /* 0x040fe200078e0206 */
[----:B------:R-:W-:Y:S01]  /*20c0*/  SHF.R.S32.HI R68, RZ, 0x3, R12 ;  /* 0x00000003ff447819 */ /* 0x000fe2000001140c */
[----:B------:R-:W-:Y:S01]  /*20d0*/  IMAD.WIDE.U32 R6, R19, R24, R28 ;  /* 0x0000001813067225 */ /* 0x000fe200078e001c */
[----:B------:R-:W-:-:S03]  /*20e0*/  LOP3.LUT R69, R12, 0xfffffff8, RZ, 0xc0, !PT ;  /* 0xfffffff80c457812 */ /* 0x000fc600078ec0ff */
[----:B------:R-:W-:Y:S01]  /*20f0*/  IMAD R14, R13, R24, RZ ;  /* 0x000000180d0e7224 */ /* 0x000fe200078e02ff */
[----:B------:R-:W-:Y:S01]  /*2100*/  SHF.R.S32.HI R62, RZ, 0x1f, R69 ;  /* 0x0000001fff3e7819 */ /* 0x000fe20000011445 */
[----:B------:R-:W-:Y:S01]  /*2110*/  IMAD.WIDE.U32 R52, R31, R54, R4 ;  /* 0x000000361f347225 */ /* 0x000fe200078e0004 */
[----:B------:R-:W-:Y:S02]  /*2120*/  LOP3.LUT R4, R3, R80, RZ, 0x3c, !PT ;  /* 0x0000005003047212 */ /* 0x000fe400078e3cff */
[--C-:B------:R-:W-:Y:S01]  /*2130*/  LOP3.LUT R3, R85, 0x38, R12.reuse, 0xf8, !PT ;  /* 0x0000003855037812 */ /* 0x100fe200078ef80c */
[----:B------:R-:W-:Y:S01]  /*2140*/  IMAD.IADD R11, R15, 0x1, R11 ;  /* 0x000000010f0b7824 */ /* 0x000fe200078e020b */
[----:B------:R-:W-:Y:S01]  /*2150*/  LOP3.LUT R12, R208, 0x38, R12, 0xf8, !PT ;  /* 0x00000038d00c7812 */ /* 0x000fe200078ef80c */
[----:B------:R-:W-:Y:S02]  /*2160*/  IMAD.IADD R7, R7, 0x1, R15 ;  /* 0x0000000107077824 */ /* 0x000fe400078e020f */
[----:B------:R-:W-:Y:S01]  /*2170*/  IMAD R15, R31, R25, R14 ;  /* 0x000000191f0f7224 */ /* 0x000fe200078e020e */
[----:B------:R-:W-:Y:S01]  /*2180*/  LOP3.LUT R65, R12, R32, RZ, 0x3c, !PT ;  /* 0x000000200c417212 */ /* 0x000fe200078e3cff */
[----:B------:R-:W-:-:S02]  /*2190*/  IMAD R14, R13, R54, RZ ;  /* 0x000000360d0e7224 */ /* 0x000fc400078e02ff */
[----:B------:R-:W-:Y:S01]  /*21a0*/  IMAD R77, R209, 0x200, R4 ;  /* 0x00000200d14d7824 */ /* 0x000fe200078e0204 */
[----:B------:R-:W-:Y:S01]  /*21b0*/  LOP3.LUT R4, R3, R80, RZ, 0x3c, !PT ;  /* 0x0000005003047212 */ /* 0x000fe200078e3cff */
[----:B------:R-:W-:Y:S01]  /*21c0*/  IMAD.WIDE.U32 R44, R31, R24, R10 ;  /* 0x000000181f2c7225 */ /* 0x000fe200078e000a */
[----:B------:R-:W-:Y:S02]  /*21d0*/  SEL R3, RZ, 0xffffff80, P3 ;  /* 0xffffff80ff037807 */ /* 0x000fe40001800000 */
[----:B------:R-:W-:Y:S01]  /*21e0*/  LEA R67, R209, R4, 0x9 ;  /* 0x00000004d1437211 */ /* 0x000fe200078e48ff */
[C---:B------:R-:W-:Y:S01]  /*21f0*/  IMAD.WIDE.U32 R46, R31.reuse, R24, R6 ;  /* 0x000000181f2e7225 */ /* 0x040fe200078e0006 */
[C---:B------:R-:W-:Y:S02]  /*2200*/  LOP3.LUT R3, R0.reuse, 0x80, R3, 0xc8, !PT ;  /* 0x0000008000037812 */ /* 0x040fe400078ec803 */
[----:B------:R-:W-:Y:S01]  /*2210*/  LOP3.LUT R0, R0, 0x40, RZ, 0xc0, !PT ;  /* 0x0000004000007812 */ /* 0x000fe200078ec0ff */
[----:B------:R-:W-:-:S02]  /*2220*/  IMAD R7, R31, R55, R14 ;  /* 0x000000371f077224 */ /* 0x000fc400078e020e */
[----:B------:R-:W-:Y:S02]  /*2230*/  IMAD R11, R55, 0x60, RZ ;  /* 0x00000060370b7824 */ /* 0x000fe400078e02ff */
        /* <DEDUP_REMOVED lines=13> */
[----:B------:R-:W-:-:S07]  /*2310*/  IMAD.IADD R63, R41, 0x1, R63 ;  /* 0x00000001293f7824 */ /* 0x000fce00078e023f */
.L_x_11018:
        /* <DEDUP_REMOVED lines=68> */
.L_x_10975:
[----:B------:R-:W-:Y:S05]  /*2760*/  BSYNC B1 ;  /* 0x0000000000017941 */ /* 0x000fea0003800000 */
.L_x_10974:
        /* <DEDUP_REMOVED lines=29> */
.L_x_10977:
[----:B------:R-:W-:Y:S05]  /*2940*/  BSYNC B1 ;  /* 0x0000000000017941 */ /* 0x000fea0003800000 */
.L_x_10976:
[----:B0-----:R-:W-:Y:S01]  /*2950*/  IMAD.MOV.U32 R4, RZ, RZ, R38 ;  /* 0x000000ffff047224 */ /* 0x001fe200078e0026 */
[----:B------:R-:W-:Y:S01]  /*2960*/  MOV R5, R39 ;  /* 0x0000002700057202 */ /* 0x000fe20000000f00 */
        /* <DEDUP_REMOVED lines=17> */
[----:B------:R-:W-:Y:S02]  /*2a80*/  PRMT R99, R99, 0x5410, R99 ;  /* 0x0000541063637816 */ /* 0x000fe40000000063 */
        /* <DEDUP_REMOVED lines=14> */
.L_x_10978:
[----:B------:R-:W-:Y:S01]  /*2b70*/  IMAD R88, R2, 0x8, R18 ;  /* 0x0000000802587824 */ /* 0x000fe200078e0212 */
[----:B------:R-:W-:Y:S01]  /*2b80*/  SHF.L.U32 R101, R204, 0x1f, RZ ;  /* 0x0000001fcc657819 */ /* 0x000fe200000006ff */
[----:B------:R-:W-:Y:S03]  /*2b90*/  BSSY B1, `(.L_x_10979) ;  /* 0x0000003000017945 */ /* 0x000fe60003800000 */
[----:B------:R-:W0:Y:S02]  /*2ba0*/  SYNCS.PHASECHK.TRANS64.TRYWAIT P6, [R88+URZ+0x22890], R101 ;  /* 0x02289065580075a7 */ /* 0x000e2400080c017f */
[----:B0-----:R-:W-:Y:S05]  /*2bb0*/  @!P6 BRA `(.L_x_10980) ;  /* 0x000001680034e947 */ /* 0x001fea0003800000 */
.L_x_11219:
[----:B------:R-:W-:Y:S05]  /*2bc0*/  BSYNC B1 ;  /* 0x0000000000017941 */ /* 0x000fea0003800000 */
.L_x_10979:
        /* <DEDUP_REMOVED lines=54> */
.L_x_10986:
[----:B------:R-:W-:Y:S05]  /*2f30*/  BSYNC B3 ;  /* 0x0000000000037941 */ /* 0x000fea0003800000 */
.L_x_10985:
[----:B--2---:R1:W-:Y:S02]  /*2f40*/  STG.E.128 desc[UR40][R14.64], R4 ;  /* 0x000000040e007986 */ /* 0x0043e4000c101d28 */
.L_x_10984:
[----:B------:R-:W-:Y:S05]  /*2f50*/  BSYNC B2 ;  /* 0x0000000000027941 */ /* 0x000fea0003800000 */
.L_x_10983:
        /* <DEDUP_REMOVED lines=52> */
.L_x_10988:
[----:B------:R-:W-:Y:S05]  /*32a0*/  BSYNC B2 ;  /* 0x0000000000027941 */ /* 0x000fea0003800000 */
.L_x_10987:
[----:B--2---:R2:W-:Y:S02]  /*32b0*/  STG.E.128 desc[UR40][R14.64+0x40], R4 ;  /* 0x000040040e007986 */ /* 0x0045e4000c101d28 */
.L_x_10982:
[----:B------:R-:W-:Y:S05]  /*32c0*/  BSYNC B1 ;  /* 0x0000000000017941 */ /* 0x000fea0003800000 */
.L_x_10981:
        /* <DEDUP_REMOVED lines=53> */
.L_x_10993:
[----:B------:R-:W-:Y:S05]  /*3620*/  BSYNC B2 ;  /* 0x0000000000027941 */ /* 0x000fea0003800000 */
.L_x_10992:
[----:B--2---:R3:W-:Y:S02]  /*3630*/  STG.E.128 desc[UR40][R12.64], R4 ;  /* 0x000000040c007986 */ /* 0x0047e4000c101d28 */
.L_x_10991:
[----:B------:R-:W-:Y:S05]  /*3640*/  BSYNC B1 ;  /* 0x0000000000017941 */ /* 0x000fea0003800000 */
.L_x_10990:
        /* <DEDUP_REMOVED lines=17> */
[----:B------:R-:W-:Y:S02]  /*3760*/  LOP3.LUT R11, R7, 0xffff0000, RZ, 0xc0, !PT ;  /* 0xffff0000070b7812 */ /* 0x000fe400078ec0ff */
[----:B------:R-:W-:Y:S01]  /*3770*/  PRMT R98, R98, 0x5410, R25 ;  /* 0x0000541062627816 */ /* 0x000fe20000000019 */
[----:B------:R-:W-:Y:S01]  /*3780*/  IMAD.U32 R25, R105, 0x10000, RZ ;  /* 0x0001000069197824 */ /* 0x000fe200078e00ff */
[----:B------:R-:W-:Y:S01]  /*3790*/  LOP3.LUT R7, R5, 0xffff0000, RZ, 0xc0, !PT ;  /* 0xffff000005077812 */ /* 0x000fe200078ec0ff */
[----:B------:R-:W-:Y:S01]  /*37a0*/  IMAD.U32 R5, R4, 0x10000, RZ ;  /* 0x0001000004057824 */ /* 0x000fe200078e00ff */
[C---:B------:R-:W-:Y:S01]  /*37b0*/  LOP3.LUT R24, R104.reuse, 0xffff0000, RZ, 0xc0, !PT ;  /* 0xffff000068187812 */ /* 0x040fe200078ec0ff */
[----:B------:R-:W-:Y:S01]  /*37c0*/  FMUL.FTZ R33, R9, R25 ;  /* 0x0000001909217220 */ /* 0x000fe20000410000 */
[----:B------:R-:W-:Y:S01]  /*37d0*/  SHF.L.U32 R15, R99, 0x10, RZ ;  /* 0x00000010630f7819 */ /* 0x000fe200000006ff */
[----:B------:R-:W-:Y:S01]  /*37e0*/  IMAD.U32 R104, R104, 0x10000, RZ ;  /* 0x0001000068687824 */ /* 0x000fe200078e00ff */
[----:B------:R-:W-:Y:S01]  /*37f0*/  LOP3.LUT R14, R98, 0xffff0000, RZ, 0xc0, !PT ;  /* 0xffff0000620e7812 */ /* 0x000fe200078ec0ff */
[----:B------:R-:W-:Y:S01]  /*3800*/  FMUL.FTZ R27, R7, R24 ;  /* 0x00000018071b7220 */ /* 0x000fe20000410000 */
[----:B------:R-:W-:Y:S01]  /*3810*/  LOP3.LUT R105, R105, 0xffff0000, RZ, 0xc0, !PT ;  /* 0xffff000069697812 */ /* 0x000fe200078ec0ff */
[-C--:B------:R-:W-:Y:S01]  /*3820*/  FMUL.FTZ R9, R9, R15.reuse ;  /* 0x0000000f09097220 */ /* 0x080fe20000410000 */
        /* <DEDUP_REMOVED lines=22> */
.L_x_10995:
[----:B------:R-:W-:Y:S05]  /*3990*/  BSYNC B1 ;  /* 0x0000000000017941 */ /* 0x000fea0003800000 */
.L_x_10994:
[----:B--2---:R1:W-:Y:S01]  /*39a0*/  STG.E.128 desc[UR40][R12.64+0x40], R4 ;  /* 0x000040040c007986 */ /* 0x0043e2000c101d28 */
[----:B------:R-:W-:Y:S05]  /*39b0*/  BRA `(.L_x_10989) ;  /* 0x0000001400c47947 */ /* 0x000fea0003800000 */
.L_x_10973:
[----:B------:R-:W-:Y:S02]  /*39c0*/  ISETP.GE.AND P3, PT, R219, R100, PT ;  /* 0x00000064db00720c */ /* 0x000fe40003f66270 */
        /* <DEDUP_REMOVED lines=18> */
[----:B------:R-:W-:Y:S02]  /*3af0*/  CS2R R12, SRZ ;  /* 0x00000000000c7805 */ /* 0x000fe4000001ff00 */
[----:B------:R-:W-:-:S05]  /*3b00*/  @!P4 IADD3 R4, P5, R44, R4, RZ ;  /* 0x000000042c04c210 */ /* 0x000fca0007fbe0ff */
[----:B------:R-:W-:Y:S01]  /*3b10*/  @!P4 IMAD.X R10, R107, 0x1, R71, P5 ;  /* 0x000000016b0ac824 */ /* 0x000fe200028e0647 */
[C---:B---3--:R-:W-:Y:S01]  /*3b20*/  @!P4 LEA R32, P5, R4.reuse, R32, 0x1 ;  /* 0x000000200420c211 */ /* 0x048fe200078a08ff */
[----:B------:R2:W3:Y:S03]  /*3b30*/  @!P4 LDG.E.128 R12, desc[UR40][R6.64] ;  /* 0x00000028060cc981 */ /* 0x0004e6000c1e1d00 */
[----:B------:R-:W-:-:S05]  /*3b40*/  @!P4 LEA.HI.X R33, R4, R33, R10, 0x1, P5 ;  /* 0x000000210421c211 */ /* 0x000fca00028f0c0a */
[----:B------:R3:W4:Y:S01]  /*3b50*/  @!P4 LDG.E.128 R24, desc[UR40][R32.64] ;  /* 0x000000282018c981 */ /* 0x000722000c1e1d00 */
        /* <DEDUP_REMOVED lines=13> */
[----:B---3--:R-:W-:Y:S02]  /*3c30*/  IMAD.MOV.U32 R32, RZ, RZ, R14 ;  /* 0x000000ffff207224 */ /* 0x008fe400078e000e */
[----:B------:R-:W-:-:S03]  /*3c40*/  IMAD.MOV.U32 R33, RZ, RZ, R15 ;  /* 0x000000ffff217224 */ /* 0x000fc600078e000f */
[----:B------:R-:W-:Y:S02]  /*3c50*/  PRMT R124, R32, 0x7610, R124 ;  /* 0x00007610207c7816 */ /* 0x000fe4000000007c */
[----:B------:R-:W-:Y:S01]  /*3c60*/  PRMT R108, R108, 0x5410, R33 ;  /* 0x000054106c6c7816 */ /* 0x000fe20000000021 */
[----:B----4-:R-:W-:Y:S02]  /*3c70*/  IMAD.MOV.U32 R32, RZ, RZ, R26 ;  /* 0x000000ffff207224 */ /* 0x010fe400078e001a */
[----:B------:R-:W-:Y:S02]  /*3c80*/  IMAD.MOV.U32 R33, RZ, RZ, R27 ;  /* 0x000000ffff217224 */ /* 0x000fe400078e001b */
[----:B0-----:R-:W-:Y:S02]  /*3c90*/  IMAD.MOV.U32 R35, RZ, RZ, R25 ;  /* 0x000000ffff237224 */ /* 0x001fe400078e0019 */
[----:B------:R-:W-:Y:S02]  /*3ca0*/  IMAD.MOV.U32 R34, RZ, RZ, R24 ;  /* 0x000000ffff227224 */ /* 0x000fe400078e0018 */
[----:B------:R-:W-:Y:S01]  /*3cb0*/  IMAD.MOV.U32 R38, RZ, RZ, R12 ;  /* 0x000000ffff267224 */ /* 0x000fe200078e000c */
[----:B------:R-:W-:-:S02]  /*3cc0*/  PRMT R132, R32, 0x7610, R132 ;  /* 0x0000761020847816 */ /* 0x000fc40000000084 */
[----:B------:R-:W-:Y:S01]  /*3cd0*/  PRMT R133, R33, 0x7610, R133 ;  /* 0x0000761021857816 */ /* 0x000fe20000000085 */
[----:B--2---:R-:W-:Y:S01]  /*3ce0*/  IMAD.MOV.U32 R32, RZ, RZ, R10 ;  /* 0x000000ffff207224 */ /* 0x004fe200078e000a */
[----:B------:R-:W-:Y:S01]  /*3cf0*/  PRMT R112, R112, 0x5410, R35 ;  /* 0x0000541070707816 */ /* 0x000fe20000000023 */
[----:B------:R-:W-:Y:S01]  /*3d00*/  IMAD.MOV.U32 R33, RZ, RZ, R11 ;  /* 0x000000ffff217224 */ /* 0x000fe200078e000b */
[----:B------:R-:W-:Y:S01]  /*3d10*/  PRMT R134, R34, 0x7610, R134 ;  /* 0x0000761022867816 */ /* 0x000fe20000000086 */
[----:B------:R-:W-:Y:S01]  /*3d20*/  IMAD.MOV.U32 R35, RZ, RZ, R9 ;  /* 0x000000ffff237224 */ /* 0x000fe200078e0009 */
[----:B------:R-:W-:Y:S02]  /*3d30*/  PRMT R110, R110, 0x5410, R38 ;  /* 0x000054106e6e7816 */ /* 0x000fe40000000026 */
[----:B------:R-:W-:Y:S01]  /*3d40*/  MOV R34, R8 ;  /* 0x0000000800227202 */ /* 0x000fe20000000f00 */
        /* <DEDUP_REMOVED lines=16> */
.L_x_10996:
        /* <DEDUP_REMOVED lines=9> */
.L_x_11220:
[----:B------:R-:W-:Y:S05]  /*3ee0*/  BSYNC B1 ;  /* 0x0000000000017941 */ /* 0x000fea0003800000 */
.L_x_10997:
        /* <DEDUP_REMOVED lines=47> */
[----:B------:R-:W-:-:S02]  /*41e0*/  LOP3.LUT R128, R128, 0xffff0000, RZ, 0xc0, !PT ;  /* 0xffff000080807812 */ /* 0x000fc400078ec0ff */
        /* <DEDUP_REMOVED lines=14> */
[----:B------:R-:W-:Y:S01]  /*42d0*/  FFMA.FTZ R133, R14, R123, -R133 ;  /* 0x0000007b0e857223 */ /* 0x000fe20000010885 */
[----:B------:R-:W-:Y:S01]  /*42e0*/  SHF.L.U32 R26, R36, 0x10, RZ ;  /* 0x00000010241a7819 */ /* 0x000fe200000006ff */
[----:B------:R-:W-:Y:S01]  /*42f0*/  FFMA.FTZ R123, R14, R128, R33 ;  /* 0x000000800e7b7223 */ /* 0x000fe20000010021 */
[----:B------:R-:W-:Y:S01]  /*4300*/  LOP3.LUT R39, R39, 0xffff0000, RZ, 0xc0, !PT ;  /* 0xffff000027277812 */ /* 0x000fe200078ec0ff */
[-C--:B------:R-:W-:Y:S01]  /*4310*/  FMUL.FTZ R130, R37, R13.reuse ;  /* 0x0000000d25827220 */ /* 0x080fe20000410000 */
[----:B------:R-:W-:Y:S01]  /*4320*/  LOP3.LUT R124, R131, 0xffff0000, RZ, 0xc0, !PT ;  /* 0xffff0000837c7812 */ /* 0x000fe200078ec0ff */
        /* <DEDUP_REMOVED lines=48> */
.L_x_11002:
[----:B------:R-:W-:Y:S05]  /*4630*/  BSYNC B2 ;  /* 0x0000000000027941 */ /* 0x000fea0003800000 */
.L_x_11001:
        /* <DEDUP_REMOVED lines=12> */
.L_x_11000:
[----:B------:R-:W-:Y:S05]  /*4700*/  BSYNC B1 ;  /* 0x0000000000017941 */ /* 0x000fea0003800000 */
.L_x_10999:
        /* <DEDUP_REMOVED lines=15> */
[----:B------:R-:W-:-:S04]  /*4800*/  LEA.HI.SX32 R35, R111, R68, 0x1c ;  /* 0x000000446f237211 */ /* 0x000fc800078fe2ff */
[----:B------:R-:W-:-:S04]  /*4810*/  SHF.L.U32 R35, R35, 0x3, RZ ;  /* 0x0000000323237819 */ /* 0x000fc800000006ff */
        /* <DEDUP_REMOVED lines=24> */
[----:B------:R-:W-:Y:S01]  /*49a0*/  SHF.R.U64 R37, R6, 0x10, R7 ;  /* 0x0000001006257819 */ /* 0x000fe20000001207 */
        /* <DEDUP_REMOVED lines=8> */
[----:B------:R-:W-:Y:S01]  /*4a30*/  IMAD.U32 R11, R115, 0x10000, RZ ;  /* 0x00010000730b7824 */ /* 0x000fe200078e00ff */
[----:B------:R-:W-:Y:S01]  /*4a40*/  LOP3.LUT R113, R113, 0xffff0000, RZ, 0xc0, !PT ;  /* 0xffff000071717812 */ /* 0x000fe200078ec0ff */
[----:B------:R-:W-:Y:S01]  /*4a50*/  IMAD.U32 R5, R110, 0x10000, RZ ;  /* 0x000100006e057824 */ /* 0x000fe200078e00ff */
[----:B------:R-:W-:Y:S01]  /*4a60*/  SHF.R.U64 R111, R8, 0x10, R9 ;  /* 0x00000010086f7819 */ /* 0x000fe20000001209 */
        /* <DEDUP_REMOVED lines=10> */
[----:B------:R-:W-:Y:S01]  /*4b10*/  FFMA.FTZ R117, R6, R117, R13 ;  /* 0x0000007506757223 */ /* 0x000fe2000001000d */
[----:B------:R-:W-:Y:S01]  /*4b20*/  PRMT R112, R112, 0x5410, R111 ;  /* 0x0000541070707816 */ /* 0x000fe2000000006f */
[----:B------:R-:W-:Y:S01]  /*4b30*/  IMAD.U32 R10, R24, 0x10000, RZ ;  /* 0x00010000180a7824 */ /* 0x000fe200078e00ff */
[----:B------:R-:W-:Y:S01]  /*4b40*/  LOP3.LUT R9, R15, 0xffff0000, RZ, 0xc0, !PT ;  /* 0xffff00000f097812 */ /* 0x000fe200078ec0ff */
[----:B------:R-:W-:Y:S01]  /*4b50*/  FFMA.FTZ R37, R6, R113, -R37 ;  /* 0x0000007106257223 */ /* 0x000fe20000010825 */
[C---:B------:R-:W-:Y:S01]  /*4b60*/  FFMA.FTZ R39, R8.reuse, R5, -R39 ;  /* 0x0000000508277223 */ /* 0x040fe20000010827 */
[----:B------:R-:W-:Y:S01]  /*4b70*/  FFMA.FTZ R38, R8, R11, R38 ;  /* 0x0000000b08267223 */ /* 0x000fe20000010026 */
[----:B------:R-:W-:Y:S01]  /*4b80*/  SHF.L.U32 R13, R116, 0x10, RZ ;  /* 0x00000010740d7819 */ /* 0x000fe200000006ff */
[C---:B------:R-:W-:Y:S01]  /*4b90*/  FMUL.FTZ R6, R27.reuse, R36 ;  /* 0x000000241b067220 */ /* 0x040fe20000410000 */
[----:B------:R-:W-:Y:S01]  /*4ba0*/  LOP3.LUT R24, R24, 0xffff0000, RZ, 0xc0, !PT ;  /* 0xffff000018187812 */ /* 0x000fe200078ec0ff */
[----:B------:R-:W-:Y:S01]  /*4bb0*/  FMUL.FTZ R8, R27, R110 ;  /* 0x0000006e1b087220 */ /* 0x000fe20000410000 */
[----:B------:R-:W-:Y:S01]  /*4bc0*/  LOP3.LUT R25, R116, 0xffff0000, RZ, 0xc0, !PT ;  /* 0xffff000074197812 */ /* 0x000fe200078ec0ff */
[----:B------:R-:W-:-:S02]  /*4bd0*/  IMAD.U32 R5, R112, 0x10000, RZ ;  /* 0x0001000070057824 */ /* 0x000fc400078e00ff */
        /* <DEDUP_REMOVED lines=9> */
[----:B------:R-:W-:Y:S02]  /*4c70*/  IMAD.U32 R15, R26, 0x10000, RZ ;  /* 0x000100001a0f7824 */ /* 0x000fe400078e00ff */
        /* <DEDUP_REMOVED lines=32> */
.L_x_11004:
[----:B------:R-:W-:Y:S05]  /*4e80*/  BSYNC B1 ;  /* 0x0000000000017941 */ /* 0x000fea0003800000 */
.L_x_11003:
        /* <DEDUP_REMOVED lines=10> */
.L_x_10972:
[----:B------:R-:W-:-:S06]  /*4f30*/  UISETP.NE.AND UP0, UPT, UR44, 0x3, UPT ;  /* 0x000000032c00788c */ /* 0x000fcc000bf05270 */
[----:B------:R-:W-:-:S13]  /*4f40*/  PLOP3.LUT P3, PT, PT, PT, UP0, 0x80, 0x0 ;  /* 0x000000000000781c */ /* 0x000fda0003f6f008 */
[----:B------:R-:W-:Y:S05]  /*4f50*/  @!P3 BRA `(.L_x_11005) ;  /* 0x000000000004b947 */ /* 0x000fea0003800000 */
[----:B------:R-:W-:Y:S01]  /*4f60*/  BPT.TRAP 0x1 ;  /* 0x000000040000795c */ /* 0x000fe20000300000 */
.L_x_11005:
[----:B------:R-:W-:Y:S01]  /*4f70*/  IMAD R88, R2, 0x8, R18 ;  /* 0x0000000802587824 */ /* 0x000fe200078e0212 */
[----:B------:R-:W-:Y:S01]  /*4f80*/  SHF.L.U32 R101, R204, 0x1f, RZ ;  /* 0x0000001fcc657819 */ /* 0x000fe200000006ff */
[----:B------:R-:W-:Y:S01]  /*4f90*/  IMAD R100, R59, -0x60, R60 ;  /* 0xffffffa03b647824 */ /* 0x000fe200078e023c */
[----:B------:R-:W-:Y:S02]  /*4fa0*/  BSSY B1, `(.L_x_11006) ;  /* 0x0000004000017945 */ /* 0x000fe40003800000 */
[----:B------:R-:W0:Y:S02]  /*4fb0*/  SYNCS.PHASECHK.TRANS64.TRYWAIT P4, [R88+URZ+0x22890], R101 ;  /* 0x02289065580075a7 */ /* 0x000e24000808017f */
[----:B------:R-:W-:Y:S01]  /*4fc0*/  VIMNMX R100, R100, 0x60, PT ;  /* 0x0000006064647848 */ /* 0x000fe20003fe0100 */
[----:B0-----:R-:W-:Y:S06]  /*4fd0*/  @!P4 BRA `(.L_x_11007) ;  /* 0x000001440054c947 */ /* 0x001fec0003800000 */
.L_x_11221:
[----:B------:R-:W-:Y:S05]  /*4fe0*/  BSYNC B1 ;  /* 0x0000000000017941 */ /* 0x000fea0003800000 */
.L_x_11006:
        /* <DEDUP_REMOVED lines=8> */
.L_x_11009:
[----:B------:R-:W-:Y:S05]  /*5070*/  BSYNC B1 ;  /* 0x0000000000017941 */ /* 0x000fea0003800000 */
.L_x_11008:
[----:B------:R-:W-:Y:S05]  /*5080*/  @P4 BRA `(.L_x_10989) ;  /* 0x0000000000104947 */ /* 0x000fea0003800000 */
[----:B-1----:R-:W1:Y:S04]  /*5090*/  @!P1 LDS.128 R4, [R106+0x2000] ;  /* 0x002000006a049984 */ /* 0x002e680000000c00 */
[----:B------:R-:W2:Y:S04]  /*50a0*/  @!P2 LDS.128 R8, [R102+0x2000] ;  /* 0x002000006608a984 */ /* 0x000ea80000000c00 */
[----:B-1----:R3:W-:Y:S04]  /*50b0*/  @!P1 STG.E.128 desc[UR40][R12.64], R4 ;  /* 0x000000040c009986 */ /* 0x0027e8000c101d28 */
[----:B--2---:R3:W-:Y:S02]  /*50c0*/  @!P2 STG.E.128 desc[UR40][R12.64+0x40], R8 ;  /* 0x000040080c00a986 */ /* 0x0047e4000c101d28 */
.L_x_10989:
[----:B------:R-:W-:Y:S05]  /*50d0*/  BSYNC B0 ;  /* 0x0000000000007941 */ /* 0x000fea0003800000 */
.L_x_10971:
        /* <DEDUP_REMOVED lines=17> */
.L_x_11011:
[----:B------:R-:W-:Y:S05]  /*51f0*/  BSYNC B0 ;  /* 0x0000000000007941 */ /* 0x000fea0003800000 */
.L_x_11010:
[----:B------:R-:W2:Y:S01]  /*5200*/  SYNCS.PHASECHK.TRANS64.TRYWAIT P3, [R88+URZ+0x228b0], R101 ;  /* 0x0228b065580075a7 */ /* 0x000ea2000806017f */
[----:B------:R-:W-:Y:S01]  /*5210*/  ULDC UR45, c[0x0][0x310] ;  /* 0x0000c400002d7ab9 */ /* 0x000fe20000000800 */
[----:B------:R-:W-:Y:S01]  /*5220*/  ULDC.64 UR42, c[0x0][0x318] ;  /* 0x0000c600002a7ab9 */ /* 0x000fe20000000a00 */
[----:B------:R-:W-:Y:S01]  /*5230*/  ULDC.64 UR38, c[0x0][0x308] ;  /* 0x0000c20000267ab9 */ /* 0x000fe20000000a00 */
[----:B------:R-:W-:Y:S01]  /*5240*/  BSSY B0, `(.L_x_11012) ;  /* 0x0000003000007945 */ /* 0x000fe20003800000 */
[----:B-1----:R-:W-:-:S03]  /*5250*/  IMAD R4, R2, 0x6000, R77 ;  /* 0x0000600002047824 */ /* 0x002fc600078e024d */
[----:B--2---:R-:W-:Y:S05]  /*5260*/  @!P3 BRA `(.L_x_11013) ;  /* 0x0000014000c4b947 */ /* 0x004fea0003800000 */
.L_x_11222:
[----:B------:R-:W-:Y:S05]  /*5270*/  BSYNC B0 ;  /* 0x0000000000007941 */ /* 0x000fea0003800000 */
.L_x_11012:
        /* <DEDUP_REMOVED lines=39> */
.L_x_11015:
[----:B------:R-:W-:Y:S05]  /*54f0*/  BSYNC B0 ;  /* 0x0000000000007941 */ /* 0x000fea0003800000 */
.L_x_11014:
[----:B------:R-:W-:Y:S01]  /*5500*/  ISETP.GE.AND P3, PT, R219, R100, PT ;  /* 0x00000064db00720c */ /* 0x000fe20003f66270 */
[----:B------:R-:W-:-:S12]  /*5510*/  BSSY B0, `(.L_x_11016) ;  /* 0x0000024000007945 */ /* 0x000fd80003800000 */
[----:B------:R-:W-:Y:S05]  /*5520*/  @P3 BRA `(.L_x_11017) ;  /* 0x0000000000883947 */ /* 0x000fea0003800000 */
[----:B------:R-:W-:Y:S01]  /*5530*/  IADD3 R7, P3, R32, 0x40, RZ ;  /* 0x0000004020077810 */ /* 0x000fe20007f7e0ff */
[----:B------:R-:W-:Y:S01]  /*5540*/  IMAD.MOV.U32 R4, RZ, RZ, R40 ;  /* 0x000000ffff047224 */ /* 0x000fe200078e0028 */
[----:B------:R-:W-:-:S03]  /*5550*/  MOV R5, R63 ;  /* 0x0000003f00057202 */ /* 0x000fc60000000f00 */
        /* <DEDUP_REMOVED lines=31> */
.L_x_11017:
[----:B------:R-:W-:Y:S05]  /*5750*/  BSYNC B0 ;  /* 0x0000000000007941 */ /* 0x000fea0003800000 */
.L_x_11016:
        /* <DEDUP_REMOVED lines=22> */
.L_x_10966:
[----:B------:R-:W-:Y:S01]  /*58c0*/  ISETP.GE.AND P2, PT, R176, 0x1, PT ;  /* 0x00000001b000780c */ /* 0x000fe20003f46270 */
[----:B------:R-:W-:Y:S01]  /*58d0*/  IMAD.MOV.U32 R3, RZ, RZ, RZ ;  /* 0x000000ffff037224 */ /* 0x000fe200078e00ff */
[----:B------:R-:W-:Y:S02]  /*58e0*/  PLOP3.LUT P1, PT, PT, PT, PT, 0x80, 0x0 ;  /* 0x000000000000781c */ /* 0x000fe40003f2f070 */
[----:B------:R-:W-:Y:S01]  /*58f0*/  CS2R R4, SRZ ;  /* 0x0000000000047805 */ /* 0x000fe2000001ff00 */
        /* <DEDUP_REMOVED lines=59> */
[----:B--2---:R-:W-:-:S02]  /*5cb0*/  CS2R R34, SRZ ;  /* 0x0000000000227805 */ /* 0x004fc4000001ff00 */
        /* <DEDUP_REMOVED lines=8> */
.L_x_11019:
        /* <DEDUP_REMOVED lines=10> */
.L_x_11225:
        /* <DEDUP_REMOVED lines=26> */
.L_x_11023:
[----:B------:R-:W-:Y:S05]  /*5f80*/  BSYNC B6 ;  /* 0x0000000000067941 */ /* 0x000fea0003800000 */
.L_x_11022:
        /* <DEDUP_REMOVED lines=12> */
.L_x_11027:
[----:B-1----:R1:W2:Y:S02]  /*6050*/  SYNCS.PHASECHK.TRANS64.TRYWAIT P0, [R18+URZ+0x22800], R3 ;  /* 0x02280003120075a7 */ /* 0x0022a4000800017f */
[----:B--2---:R-:W-:Y:S05]  /*6060*/  @!P0 NANOSLEEP.SYNCS 0x989680 ;  /* 0x009896800000895d */ /* 0x004fea0003900000 */
[----:B------:R-:W2:Y:S02]  /*6070*/  @!P0 SYNCS.PHASECHK.TRANS64 P0, [R18+URZ+0x22800], R3 ;  /* 0x02280003120085a7 */ /* 0x000ea4000800007f */
[----:B--2---:R-:W-:Y:S05]  /*6080*/  @!P0 BRA `(.L_x_11027) ;  /* 0xfffffffc00f08947 */ /* 0x004fea000383ffff */
.L_x_11026:
[----:B------:R-:W-:Y:S05]  /*6090*/  BSYNC B0 ;  /* 0x0000000000007941 */ /* 0x000fea0003800000 */
.L_x_11025:
[----:B------:R-:W-:Y:S05]  /*60a0*/  BRA `(.L_x_11028) ;  /* 0x0000002c00fc7947 */ /* 0x000fea0003800000 */
.L_x_11024:
[----:B------:R-:W0:Y:S01]  /*60b0*/  LDC.64 R14, c[0x0][0x3e8] ;  /* 0x0000fa00ff0e7b82 */ /* 0x000e220000000a00 */
[----:B-----5:R-:W-:Y:S01]  /*60c0*/  SHF.R.S32.HI R3, RZ, 0x1f, R31 ;  /* 0x0000001fff037819 */ /* 0x020fe2000001141f */
[----:B------:R-:W-:Y:S01]  /*60d0*/  IMAD.SHL.U32 R24, R236, 0x4, RZ ;  /* 0x00000004ec187824 */ /* 0x000fe200078e00ff */
[----:B------:R-:W-:Y:S01]  /*60e0*/  LOP3.LUT P0, RZ, R26, 0x3ff, RZ, 0xc0, !PT ;  /* 0x000003ff1aff7812 */ /* 0x000fe2000780c0ff */
[----:B------:R-:W-:Y:S01]  /*60f0*/  IMAD.MOV.U32 R4, RZ, RZ, R16 ;  /* 0x000000ffff047224 */ /* 0x000fe200078e0010 */
[----:B------:R-:W-:Y:S01]  /*6100*/  BSSY B6, `(.L_x_11029) ;  /* 0x0000031000067945 */ /* 0x000fe20003800000 */
[----:B------:R-:W-:Y:S01]  /*6110*/  IMAD.MOV.U32 R5, RZ, RZ, R17 ;  /* 0x000000ffff057224 */ /* 0x000fe200078e0011 */
[----:B------:R-:W-:Y:S01]  /*6120*/  SHF.R.S32.HI R25, RZ, 0x1f, R24 ;  /* 0x0000001fff197819 */ /* 0x000fe20000011418 */
[----:B------:R-:W1:Y:S01]  /*6130*/  LDC.64 R12, c[0x0][0x3d8] ;  /* 0x0000f600ff0c7b82 */ /* 0x000e620000000a00 */
[-C--:B0-----:R-:W-:Y:S01]  /*6140*/  IMAD R6, R3, R14.reuse, RZ ;  /* 0x0000000e03067224 */ /* 0x081fe200078e02ff */
[----:B------:R-:W-:Y:S01]  /*6150*/  SHF.L.U64.HI R59, R14, 0x6, R15 ;  /* 0x000000060e3b7819 */ /* 0x000fe2000001020f */
[----:B------:R-:W-:-:S04]  /*6160*/  IMAD.WIDE.U32 R10, R19, R14, R4 ;  /* 0x0000000e130a7225 */ /* 0x000fc800078e0004 */
[----:B------:R-:W-:Y:S02]  /*6170*/  IMAD R28, R227, R14, RZ ;  /* 0x0000000ee31c7224 */ /* 0x000fe400078e02ff */
[-C--:B-1----:R-:W-:Y:S01]  /*6180*/  IMAD R0, R3, R12.reuse, RZ ;  /* 0x0000000c03007224 */ /* 0x082fe200078e02ff */
[----:B------:R-:W-:Y:S01]  /*6190*/  SHF.L.U64.HI R57, R12, 0x6, R13 ;  /* 0x000000060c397819 */ /* 0x000fe2000001020d */
[----:B------:R-:W-:-:S04]  /*61a0*/  IMAD.WIDE.U32 R8, R19, R12, R4 ;  /* 0x0000000c13087225 */ /* 0x000fc800078e0004 */
[C---:B------:R-:W-:Y:S02]  /*61b0*/  IMAD R49, R31.reuse, R15, R6 ;  /* 0x0000000f1f317224 */ /* 0x040fe400078e0206 */
[----:B------:R-:W-:-:S04]  /*61c0*/  IMAD.WIDE.U32 R42, R31, R14, RZ ;  /* 0x0000000e1f2a7225 */ /* 0x000fc800078e00ff */
[-C--:B------:R-:W-:Y:S02]  /*61d0*/  IMAD R20, R227, R12.reuse, RZ ;  /* 0x0000000ce3147224 */ /* 0x080fe400078e02ff */
[----:B------:R-:W-:-:S04]  /*61e0*/  IMAD.WIDE.U32 R44, R31, R12, RZ ;  /* 0x0000000c1f2c7225 */ /* 0x000fc800078e00ff */
[----:B------:R-:W-:Y:S01]  /*61f0*/  IMAD R47, R31, R13, R0 ;  /* 0x0000000d1f2f7224 */ /* 0x000fe200078e0200 */
[----:B------:R-:W-:Y:S01]  /*6200*/  IADD3 R26, P3, R8, R44, RZ ;  /* 0x0000002c081a7210 */ /* 0x000fe20007f7e0ff */
[----:B------:R-:W-:-:S04]  /*6210*/  IMAD.WIDE.U32 R4, R19, R12, R24 ;  /* 0x0000000c13047225 */ /* 0x000fc800078e0018 */
[----:B------:R-:W-:Y:S01]  /*6220*/  IMAD.WIDE.U32 R6, R19, R14, R24 ;  /* 0x0000000e13067225 */ /* 0x000fe200078e0018 */
[----:B------:R-:W-:-:S03]  /*6230*/  IADD3 R46, P1, R4, R44, RZ ;  /* 0x0000002c042e7210 */ /* 0x000fc60007f3e0ff */
[----:B------:R-:W-:Y:S01]  /*6240*/  IMAD R51, R19, R15, R28 ;  /* 0x0000000f13337224 */ /* 0x000fe200078e021c */
[-C--:B------:R-:W-:Y:S01]  /*6250*/  IADD3 R28, P4, R10, R42.reuse, RZ ;  /* 0x0000002a0a1c7210 */ /* 0x080fe20007f9e0ff */
        /* <DEDUP_REMOVED lines=8> */
[----:B------:R-:W-:-:S02]  /*62e0*/  IADD3.X R27, R47, R20, R9, P3, !PT ;  /* 0x000000142f1b7210 */ /* 0x000fc40001ffe409 */
        /* <DEDUP_REMOVED lines=18> */
.L_x_11030:
[----:B------:R-:W-:Y:S05]  /*6410*/  BSYNC B6 ;  /* 0x0000000000067941 */ /* 0x000fea0003800000 */
.L_x_11029:
        /* <DEDUP_REMOVED lines=68> */
.L_x_11034:
[----:B------:R-:W-:Y:S05]  /*6860*/  BSYNC B1 ;  /* 0x0000000000017941 */ /* 0x000fea0003800000 */
.L_x_11033:
[----:B------:R-:W-:Y:S04]  /*6870*/  BSSY B1, `(.L_x_11035) ;  /* 0x0000018000017945 */ /* 0x000fe80003800000 */
[----:B------:R-:W-:Y:S05]  /*6880*/  @P1 BRA `(.L_x_11036) ;  /* 0x0000000000581947 */ /* 0x000fea0003800000 */
[----:B------:R-:W-:Y:S01]  /*6890*/  IADD3 R0, P4, P5, R50, R60, R55 ;  /* 0x0000003c32007210 */ /* 0x000fe20007d9e037 */
[----:B------:R-:W-:Y:S01]  /*68a0*/  ULDC UR4, c[0x0][0x3d4] ;  /* 0x0000f50000047ab9 */ /* 0x000fe20000000800 */
[----:B0-----:R-:W-:Y:S01]  /*68b0*/  IADD3 R14, R24, 0x10, RZ ;  /* 0x00000010180e7810 */ /* 0x001fe20007ffe0ff */
[----:B------:R-:W-:Y:S01]  /*68c0*/  ULDC.64 UR6, c[0x0][0x3c8] ;  /* 0x0000f20000067ab9 */ /* 0x000fe20000000a00 */
[----:B------:R-:W-:Y:S02]  /*68d0*/  IADD3 R8, P2, P3, R46, R58, R53 ;  /* 0x0000003a2e087210 */ /* 0x000fe40007b5e035 */
[----:B------:R-:W-:Y:S02]  /*68e0*/  CS2R R26, SRZ ;  /* 0x00000000001a7805 */ /* 0x000fe4000001ff00 */
[----:B------:R-:W-:Y:S02]  /*68f0*/  IADD3.X R9, R51, R59, R54, P4, P5 ;  /* 0x0000003b33097210 */ /* 0x000fe400027ea436 */
[----:B------:R-:W-:-:S02]  /*6900*/  CS2R R28, SRZ ;  /* 0x00000000001c7805 */ /* 0x000fc4000001ff00 */
[----:B------:R-:W-:Y:S02]  /*6910*/  ISETP.GE.AND P5, PT, R14, UR4, PT ;  /* 0x000000040e007c0c */ /* 0x000fe4000bfa6270 */
[----:B------:R-:W-:Y:S02]  /*6920*/  CS2R R20, SRZ ;  /* 0x0000000000147805 */ /* 0x000fe4000001ff00 */
[----:B------:R-:W-:Y:S01]  /*6930*/  ISETP.GE.AND P4, PT, R24, UR4, PT ;  /* 0x0000000418007c0c */ /* 0x000fe2000bf86270 */
[----:B------:R-:W-:Y:S01]  /*6940*/  ULDC.64 UR4, c[0x0][0x3e0] ;  /* 0x0000f80000047ab9 */ /* 0x000fe20000000a00 */
[----:B------:R-:W-:Y:S02]  /*6950*/  IADD3.X R15, R48, R57, R52, P2, P3 ;  /* 0x00000039300f7210 */ /* 0x000fe400017e6434 */
[----:B------:R-:W-:Y:S02]  /*6960*/  LEA R14, P2, R8, UR6, 0x1 ;  /* 0x00000006080e7c11 */ /* 0x000fe4000f8408ff */
[----:B------:R-:W-:-:S02]  /*6970*/  LEA R38, P3, R0, UR4, 0x1 ;  /* 0x0000000400267c11 */ /* 0x000fc4000f8608ff */
[----:B------:R-:W-:Y:S02]  /*6980*/  LEA.HI.X R15, R8, UR7, R15, 0x1, P2 ;  /* 0x00000007080f7c11 */ /* 0x000fe400090f0c0f */
[----:B------:R-:W-:Y:S02]  /*6990*/  LEA.HI.X R39, R0, UR5, R9, 0x1, P3 ;  /* 0x0000000500277c11 */ /* 0x000fe400098f0c09 */
[----:B------:R-:W-:Y:S01]  /*69a0*/  CS2R R8, SRZ ;  /* 0x0000000000087805 */ /* 0x000fe2000001ff00 */
[----:B------:R1:W5:Y:S05]  /*69b0*/  @!P4 LDG.E.64 R26, desc[UR40][R14.64] ;  /* 0x000000280e1ac981 */ /* 0x00036a000c1e1b00 */
[----:B------:R1:W5:Y:S04]  /*69c0*/  @!P5 LDG.E.64 R8, desc[UR40][R14.64+0x20] ;  /* 0x000020280e08d981 */ /* 0x000368000c1e1b00 */
[----:B------:R1:W5:Y:S04]  /*69d0*/  @!P4 LDG.E.64 R28, desc[UR40][R38.64] ;  /* 0x00000028261cc981 */ /* 0x000368000c1e1b00 */
[----:B------:R1:W5:Y:S02]  /*69e0*/  @!P5 LDG.E.64 R20, desc[UR40][R38.64+0x20] ;  /* 0x000020282614d981 */ /* 0x000364000c1e1b00 */
.L_x_11036:
[----:B------:R-:W-:Y:S05]  /*69f0*/  BSYNC B1 ;  /* 0x0000000000017941 */ /* 0x000fea0003800000 */
.L_x_11035:
        /* <DEDUP_REMOVED lines=25> */
.L_x_11228:
[----:B------:R-:W-:-:S03]  /*6b90*/  UMOV UR4, 0xffffffff ;  /* 0xffffffff00047882 */ /* 0x000fc60000000000 */
[----:B------:R-:W-:Y:S05]  /*6ba0*/  BRA.DIV UR4, `(.L_x_11038) ;  /* 0x0000012a04ec7947 */ /* 0x000fea000b800000 */
.L_x_11231:
[----:B------:R-:W-:-:S03]  /*6bb0*/  UMOV UR4, 0xffffffff ;  /* 0xffffffff00047882 */ /* 0x000fc60000000000 */
[----:B------:R-:W-:Y:S05]  /*6bc0*/  BRA.DIV UR4, `(.L_x_11039) ;  /* 0x0000012e040c7947 */ /* 0x000fea000b800000 */
.L_x_11234:
[----:B------:R-:W-:-:S03]  /*6bd0*/  UMOV UR4, 0xffffffff ;  /* 0xffffffff00047882 */ /* 0x000fc60000000000 */
[----:B------:R-:W-:Y:S05]  /*6be0*/  BRA.DIV UR4, `(.L_x_11040) ;  /* 0x0000012e042c7947 */ /* 0x000fea000b800000 */
.L_x_11237:
[----:B------:R-:W-:-:S03]  /*6bf0*/  UMOV UR4, 0xffffffff ;  /* 0xffffffff00047882 */ /* 0x000fc60000000000 */
[----:B------:R-:W-:Y:S05]  /*6c00*/  BRA.DIV UR4, `(.L_x_11041) ;  /* 0x0000012e044c7947 */ /* 0x000fea000b800000 */
.L_x_11240:
[----:B------:R-:W-:-:S03]  /*6c10*/  UMOV UR4, 0xffffffff ;  /* 0xffffffff00047882 */ /* 0x000fc60000000000 */
[----:B------:R-:W-:Y:S05]  /*6c20*/  BRA.DIV UR4, `(.L_x_11042) ;  /* 0x0000012e046c7947 */ /* 0x000fea000b800000 */
.L_x_11243:
[----:B------:R-:W-:-:S03]  /*6c30*/  UMOV UR4, 0xffffffff ;  /* 0xffffffff00047882 */ /* 0x000fc60000000000 */
[----:B------:R-:W-:Y:S05]  /*6c40*/  BRA.DIV UR4, `(.L_x_11043) ;  /* 0x0000012e048c7947 */ /* 0x000fea000b800000 */
.L_x_11246:
[----:B------:R-:W-:-:S03]  /*6c50*/  UMOV UR4, 0xffffffff ;  /* 0xffffffff00047882 */ /* 0x000fc60000000000 */
[----:B------:R-:W-:Y:S05]  /*6c60*/  BRA.DIV UR4, `(.L_x_11044) ;  /* 0x0000012e04ac7947 */ /* 0x000fea000b800000 */
.L_x_11249:
        /* <DEDUP_REMOVED lines=37> */
.L_x_11250:
[----:B------:R-:W-:Y:S05]  /*6ec0*/  BSYNC B1 ;  /* 0x0000000000017941 */ /* 0x000fea0003800000 */
.L_x_11045:
        /* <DEDUP_REMOVED lines=56> */
.L_x_11050:
[----:B------:R-:W-:Y:S05]  /*7250*/  BSYNC B2 ;  /* 0x0000000000027941 */ /* 0x000fea0003800000 */
.L_x_11049:
        /* <DEDUP_REMOVED lines=47> */
.L_x_11048:
[----:B------:R-:W-:Y:S05]  /*7550*/  BSYNC B1 ;  /* 0x0000000000017941 */ /* 0x000fea0003800000 */
.L_x_11047:
        /* <DEDUP_REMOVED lines=36> */
[----:B------:R-:W-:Y:S01]  /*77a0*/  SHF.L.U32 R11, R14, 0x10, RZ ;  /* 0x000000100e0b7819 */ /* 0x000fe200000006ff */
        /* <DEDUP_REMOVED lines=16> */
.L_x_11053:
[----:B------:R-:W-:Y:S05]  /*78b0*/  BSYNC B1 ;  /* 0x0000000000017941 */ /* 0x000fea0003800000 */
.L_x_11052:
        /* <DEDUP_REMOVED lines=48> */
.L_x_11032:
        /* <DEDUP_REMOVED lines=56> */
[----:B------:R-:W-:Y:S02]  /*7f40*/  LEA R4, P0, R8, UR4, 0x1 ;  /* 0x0000000408047c11 */ /* 0x000fe4000f8008ff */
[----:B------:R-:W-:Y:S01]  /*7f50*/  LEA R0, P1, R10, UR6, 0x1 ;  /* 0x000000060a007c11 */ /* 0x000fe2000f8208ff */
[----:B------:R-:W-:Y:S01]  /*7f60*/  IMAD.IADD R3, R11, 0x1, R3 ;  /* 0x000000010b037824 */ /* 0x000fe200078e0203 */
[----:B------:R-:W-:Y:S01]  /*7f70*/  IADD3 R5, R9, R7, RZ ;  /* 0x0000000709057210 */ /* 0x000fe20007ffe0ff */
[----:B------:R-:W-:-:S03]  /*7f80*/  UMOV UR4, 0xffffffff ;  /* 0xffffffff00047882 */ /* 0x000fc60000000000 */
[----:B------:R-:W-:Y:S02]  /*7f90*/  LEA.HI.X R5, R8, UR5, R5, 0x1, P0 ;  /* 0x0000000508057c11 */ /* 0x000fe400080f0c05 */
[----:B------:R-:W-:Y:S02]  /*7fa0*/  LEA.HI.X R3, R10, UR7, R3, 0x1, P1 ;  /* 0x000000070a037c11 */ /* 0x000fe400088f0c03 */
[----:B------:R-:W-:Y:S01]  /*7fb0*/  LEA.HI R6, R220, R220, RZ, 0x1 ;  /* 0x000000dcdc067211 */ /* 0x000fe200078f08ff */
[----:B------:R-:W-:Y:S06]  /*7fc0*/  BRA.DIV UR4, `(.L_x_11054) ;  /* 0x0000011e04107947 */ /* 0x000fec000b800000 */
.L_x_11253:
[----:B------:R-:W-:-:S03]  /*7fd0*/  UMOV UR4, 0xffffffff ;  /* 0xffffffff00047882 */ /* 0x000fc60000000000 */
[----:B------:R-:W-:Y:S05]  /*7fe0*/  BRA.DIV UR4, `(.L_x_11055) ;  /* 0x0000011e04307947 */ /* 0x000fea000b800000 */
.L_x_11256:
[----:B------:R-:W-:-:S03]  /*7ff0*/  UMOV UR4, 0xffffffff ;  /* 0xffffffff00047882 */ /* 0x000fc60000000000 */
[----:B------:R-:W-:Y:S05]  /*8000*/  BRA.DIV UR4, `(.L_x_11056) ;  /* 0x0000011e04507947 */ /* 0x000fea000b800000 */
.L_x_11259:
[----:B------:R-:W-:-:S03]  /*8010*/  UMOV UR4, 0xffffffff ;  /* 0xffffffff00047882 */ /* 0x000fc60000000000 */
[----:B------:R-:W-:Y:S05]  /*8020*/  BRA.DIV UR4, `(.L_x_11057) ;  /* 0x0000011e04707947 */ /* 0x000fea000b800000 */
.L_x_11262:
[----:B------:R-:W-:-:S03]  /*8030*/  UMOV UR4, 0xffffffff ;  /* 0xffffffff00047882 */ /* 0x000fc60000000000 */
[----:B------:R-:W-:Y:S05]  /*8040*/  BRA.DIV UR4, `(.L_x_11058) ;  /* 0x0000011e04907947 */ /* 0x000fea000b800000 */
.L_x_11265:
[----:B------:R-:W-:Y:S01]  /*8050*/  UMOV UR4, 0xffffffff ;  /* 0xffffffff00047882 */ /* 0x000fe20000000000 */
[----:B------:R-:W-:Y:S02]  /*8060*/  LOP3.LUT R5, R6, 0xfffffffe, RZ, 0xc0, !PT ;  /* 0xfffffffe06057812 */ /* 0x000fe400078ec0ff */
[----:B------:R-:W-:Y:S05]  /*8070*/  BRA.DIV UR4, `(.L_x_11059) ;  /* 0x0000011e04ac7947 */ /* 0x000fea000b800000 */
.L_x_11268:
[----:B------:R-:W-:Y:S01]  /*8080*/  UMOV UR4, 0xffffffff ;  /* 0xffffffff00047882 */ /* 0x000fe20000000000 */
[----:B------:R-:W-:Y:S02]  /*8090*/  IMAD.IADD R5, R220, 0x1, -R5 ;  /* 0x00000001dc057824 */ /* 0x000fe400078e0a05 */
[----:B------:R-:W-:Y:S05]  /*80a0*/  BRA.DIV UR4, `(.L_x_11060) ;  /* 0x0000011e04c87947 */ /* 0x000fea000b800000 */
.L_x_11271:
[----:B------:R-:W-:Y:S01]  /*80b0*/  UMOV UR4, 0xffffffff ;  /* 0xffffffff00047882 */ /* 0x000fe20000000000 */
[----:B------:R-:W-:Y:S02]  /*80c0*/  SHF.L.U32 R3, R5, 0x1f, RZ ;  /* 0x0000001f05037819 */ /* 0x000fe400000006ff */
[----:B------:R-:W-:Y:S05]  /*80d0*/  BRA.DIV UR4, `(.L_x_11061) ;  /* 0x0000011e04e47947 */ /* 0x000fea000b800000 */
.L_x_11274:
        /* <DEDUP_REMOVED lines=32> */
[----:B------:R-:W-:Y:S01]  /*82e0*/  MOV R56, R30 ;  /* 0x0000001e00387202 */ /* 0x000fe20000000f00 */
[----:B0-----:R-:W-:Y:S06]  /*82f0*/  @!P1 BRA `(.L_x_11063) ;  /* 0x0000011c00849947 */ /* 0x001fec0003800000 */
.L_x_11275:
[----:B------:R-:W-:Y:S05]  /*8300*/  BSYNC B1 ;  /* 0x0000000000017941 */ /* 0x000fea0003800000 */
.L_x_11062:
        /* <DEDUP_REMOVED lines=12> */
[----:B------:R-:W-:Y:S02]  /*83d0*/  LOP3.LUT R4, R4, R5, RZ, 0x3c, !PT ;  /* 0x0000000504047212 */ /* 0x000fe400078e3cff */
[----:B------:R-:W-:Y:S01]  /*83e0*/  SHF.R.U32.HI R43, RZ, 0x10, R39 ;  /* 0x00000010ff2b7819 */ /* 0x000fe20000011627 */
[----:B------:R-:W-:Y:S01]  /*83f0*/  IMAD R3, R209, 0x200, R0 ;  /* 0x00000200d1037824 */ /* 0x000fe200078e0200 */
[--C-:B------:R-:W-:Y:S02]  /*8400*/  SHF.R.U64 R0, R36, 0x10, R37.reuse ;  /* 0x0000001024007819 */ /* 0x100fe40000001225 */
[----:B------:R-:W-:Y:S01]  /*8410*/  PRMT R33, R15, 0x5432, R12 ;  /* 0x000054320f217816 */ /* 0x000fe2000000000c */
[----:B------:R-:W-:Y:S01]  /*8420*/  IMAD R49, R3, 0x2, R18 ;  /* 0x0000000203317824 */ /* 0x000fe200078e0212 */
[----:B------:R-:W-:Y:S01]  /*8430*/  PRMT R38, R13, 0x5432, R0 ;  /* 0x000054320d267816 */ /* 0x000fe20000000000 */
[----:B------:R-:W-:Y:S01]  /*8440*/  IMAD R3, R209, 0x200, R4 ;  /* 0x00000200d1037824 */ /* 0x000fe200078e0204 */
[----:B------:R-:W-:-:S02]  /*8450*/  SHF.R.U32.HI R41, RZ, 0x10, R37 ;  /* 0x00000010ff297819 */ /* 0x000fc40000011625 */
[----:B------:R-:W0:Y:S01]  /*8460*/  LDS.128 R8, [R49+0x18400] ;  /* 0x0184000031087984 */ /* 0x000e220000000c00 */
[----:B------:R-:W-:Y:S01]  /*8470*/  IMAD R50, R3, 0x2, R18 ;  /* 0x0000000203327824 */ /* 0x000fe200078e0212 */
[--C-:B------:R-:W-:Y:S01]  /*8480*/  SHF.R.U64 R3, R34, 0x10, R35.reuse ;  /* 0x0000001022037819 */ /* 0x100fe20000001223 */
[----:B------:R-:W-:Y:S01]  /*8490*/  IMAD.U32 R39, R38, 0x10000, RZ ;  /* 0x0001000026277824 */ /* 0x000fe200078e00ff */
[----:B------:R-:W-:Y:S02]  /*84a0*/  SHF.R.U32.HI R35, RZ, 0x10, R35 ;  /* 0x00000010ff237819 */ /* 0x000fe40000011623 */
[----:B------:R-:W1:Y:S01]  /*84b0*/  LDS.128 R4, [R50+0x18400] ;  /* 0x0184000032047984 */ /* 0x000e620000000c00 */
[----:B------:R-:W-:Y:S02]  /*84c0*/  PRMT R42, R14, 0x5432, R42 ;  /* 0x000054320e2a7816 */ /* 0x000fe4000000002a */
[----:B------:R-:W-:Y:S01]  /*84d0*/  PRMT R37, R20, 0x5410, R35 ;  /* 0x0000541014257816 */ /* 0x000fe20000000023 */
[----:B------:R-:W-:Y:S01]  /*84e0*/  IMAD.U32 R35, R33, 0x10000, RZ ;  /* 0x0001000021237824 */ /* 0x000fe200078e00ff */
[----:B------:R-:W-:-:S02]  /*84f0*/  PRMT R43, R14, 0x5410, R43 ;  /* 0x000054100e2b7816 */ /* 0x000fc4000000002b */
[----:B------:R-:W-:Y:S02]  /*8500*/  LOP3.LUT R38, R38, 0xffff0000, RZ, 0xc0, !PT ;  /* 0xffff000026267812 */ /* 0x000fe400078ec0ff */
        /* <DEDUP_REMOVED lines=39> */
[----:B------:R-:W-:Y:S01]  /*8780*/  FMUL.FTZ R5, R20, R15 ;  /* 0x0000000f14057220 */ /* 0x000fe20000410000 */
[----:B------:R-:W-:Y:S01]  /*8790*/  FFMA.FTZ R9, R9, R4, R38 ;  /* 0x0000000409097223 */ /* 0x000fe20000010026 */
[----:B------:R-:W-:Y:S02]  /*87a0*/  IMAD.U32 R13, R11, 0x10000, RZ ;  /* 0x000100000b0d7824 */ /* 0x000fe400078e00ff */
[----:B------:R-:W-:Y:S01]  /*87b0*/  FMUL.FTZ R4, R32, R8 ;  /* 0x0000000820047220 */ /* 0x000fe20000410000 */
[----:B------:R-:W-:-:S02]  /*87c0*/  IMAD.U32 R0, R37, 0x10000, RZ ;  /* 0x0001000025007824 */ /* 0x000fc400078e00ff */
[C---:B------:R-:W-:Y:S01]  /*87d0*/  FFMA.FTZ R20, R12.reuse, R3, -R5 ;  /* 0x000000030c147223 */ /* 0x040fe20000010805 */
[----:B------:R-:W-:Y:S01]  /*87e0*/  FFMA.FTZ R48, R12, R15, R48 ;  /* 0x0000000f0c307223 */ /* 0x000fe20000010030 */
[----:B------:R-:W-:Y:S01]  /*87f0*/  LOP3.LUT R6, R6, 0xffff0000, RZ, 0xc0, !PT ;  /* 0xffff000006067812 */ /* 0x000fe200078ec0ff */
[-C--:B------:R-:W-:Y:S01]  /*8800*/  FFMA.FTZ R12, R13, R0.reuse, -R4 ;  /* 0x000000000d0c7223 */ /* 0x080fe20000010804 */
[----:B------:R-:W-:Y:S01]  /*8810*/  LOP3.LUT R7, R7, 0xffff0000, RZ, 0xc0, !PT ;  /* 0xffff000007077812 */ /* 0x000fe200078ec0ff */
[----:B------:R-:W-:Y:S01]  /*8820*/  FMUL.FTZ R32, R32, R0 ;  /* 0x0000000020207220 */ /* 0x000fe20000410000 */
[----:B------:R-:W-:Y:S02]  /*8830*/  LOP3.LUT R5, R42, 0xffff0000, RZ, 0xc0, !PT ;  /* 0xffff00002a057812 */ /* 0x000fe400078ec0ff */
[----:B------:R-:W-:Y:S01]  /*8840*/  LOP3.LUT R4, R43, 0xffff0000, RZ, 0xc0, !PT ;  /* 0xffff00002b047812 */ /* 0x000fe200078ec0ff */
[----:B------:R-:W-:Y:S01]  /*8850*/  FFMA.FTZ R32, R13, R8, R32 ;  /* 0x000000080d207223 */ /* 0x000fe20000010020 */
        /* <DEDUP_REMOVED lines=21> */
.L_x_11065:
[----:B------:R-:W-:Y:S05]  /*89b0*/  BSYNC B1 ;  /* 0x0000000000017941 */ /* 0x000fea0003800000 */
.L_x_11064:
[----:B------:R-:W-:Y:S01]  /*89c0*/  PRMT R14, R57, 0x5410, R56 ;  /* 0x00005410390e7816 */ /* 0x000fe20000000038 */
[----:B------:R-:W-:Y:S06]  /*89d0*/  @P0 BRA `(.L_x_11051) ;  /* 0x00000004008c0947 */ /* 0x000fec0003800000 */
[----:B------:R-:W2:Y:S01]  /*89e0*/  LDL R36, [R1+0x4] ;  /* 0x0000040001247983 */ /* 0x000ea20000100800 */
[----:B------:R-:W-:Y:S01]  /*89f0*/  IMAD.IADD R21, R16, 0x1, R21 ;  /* 0x0000000110157824 */ /* 0x000fe200078e0215 */
[----:B0-----:R-:W-:-:S04]  /*8a00*/  SHF.R.U32.HI R3, RZ, 0x3, R208 ;  /* 0x00000003ff037819 */ /* 0x001fc800000116d0 */
[----:B------:R-:W-:-:S04]  /*8a10*/  LOP3.LUT R0, R208, 0x38, R21, 0xf8, !PT ;  /* 0x00000038d0007812 */ /* 0x000fc800078ef815 */
[----:B------:R-:W-:-:S05]  /*8a20*/  LOP3.LUT R3, R0, R3, RZ, 0x3c, !PT ;  /* 0x0000000300037212 */ /* 0x000fca00078e3cff */
[----:B------:R-:W-:-:S04]  /*8a30*/  IMAD.IADD R3, R210, 0x1, R3 ;  /* 0x00000001d2037824 */ /* 0x000fc800078e0203 */
[----:B------:R-:W-:-:S05]  /*8a40*/  IMAD R3, R3, 0x2, R18 ;  /* 0x0000000203037824 */ /* 0x000fca00078e0212 */
[----:B-1----:R-:W0:Y:S01]  /*8a50*/  LDS.128 R4, [R3+0x18400] ;  /* 0x0184000003047984 */ /* 0x002e220000000c00 */
[----:B------:R-:W-:Y:S02]  /*8a60*/  SHF.R.U64 R0, R28, 0x10, R29 ;  /* 0x000000101c007819 */ /* 0x000fe4000000121d */
[----:B------:R-:W-:Y:S02]  /*8a70*/  SHF.R.U64 R13, R24, 0x10, R25 ;  /* 0x00000010180d7819 */ /* 0x000fe40000001219 */
[----:B------:R-:W-:Y:S02]  /*8a80*/  SHF.R.U64 R12, R26, 0x10, R27 ;  /* 0x000000101a0c7819 */ /* 0x000fe4000000121b */
[----:B------:R-:W-:Y:S02]  /*8a90*/  SHF.R.U64 R34, R30, 0x10, R31 ;  /* 0x000000101e227819 */ /* 0x000fe4000000121f */
[----:B------:R-:W-:Y:S02]  /*8aa0*/  SHF.R.U32.HI R24, RZ, 0x10, R25 ;  /* 0x00000010ff187819 */ /* 0x000fe40000011619 */
[----:B------:R-:W-:-:S02]  /*8ab0*/  SHF.R.U32.HI R26, RZ, 0x10, R27 ;  /* 0x00000010ff1a7819 */ /* 0x000fc4000001161b */
[C---:B------:R-:W-:Y:S02]  /*8ac0*/  PRMT R30, R51.reuse, 0x5432, R0 ;  /* 0x00005432331e7816 */ /* 0x040fe40000000000 */
[----:B------:R-:W-:Y:S02]  /*8ad0*/  SHF.R.U32.HI R32, RZ, 0x10, R29 ;  /* 0x00000010ff207819 */ /* 0x000fe4000001161d */
[----:B------:R-:W-:Y:S02]  /*8ae0*/  PRMT R25, R51, 0x5410, R13 ;  /* 0x0000541033197816 */ /* 0x000fe4000000000d */
[----:B------:R-:W-:Y:S01]  /*8af0*/  SHF.R.U32.HI R35, RZ, 0x10, R31 ;  /* 0x00000010ff237819 */ /* 0x000fe2000001161f */
[----:B------:R-:W-:Y:S01]  /*8b00*/  IMAD.U32 R31, R30, 0x10000, RZ ;  /* 0x000100001e1f7824 */ /* 0x000fe200078e00ff */
[----:B------:R-:W-:Y:S02]  /*8b10*/  PRMT R29, R55, 0x5432, R26 ;  /* 0x00005432371d7816 */ /* 0x000fe4000000001a */
[----:B------:R-:W-:-:S02]  /*8b20*/  PRMT R32, R52, 0x5432, R32 ;  /* 0x0000543234207816 */ /* 0x000fc40000000020 */
[----:B------:R-:W-:Y:S02]  /*8b30*/  SHF.L.U32 R26, R25, 0x10, RZ ;  /* 0x00000010191a7819 */ /* 0x000fe400000006ff */
[----:B------:R-:W-:Y:S01]  /*8b40*/  PRMT R27, R53, 0x5432, R24 ;  /* 0x00005432351b7816 */ /* 0x000fe20000000018 */
[----:B------:R-:W-:Y:S01]  /*8b50*/  IMAD.U32 R33, R32, 0x10000, RZ ;  /* 0x0001000020217824 */ /* 0x000fe200078e00ff */
[----:B------:R-:W-:Y:S02]  /*8b60*/  PRMT R35, R14, 0x5410, R35 ;  /* 0x000054100e237816 */ /* 0x000fe40000000023 */
[----:B------:R-:W-:Y:S01]  /*8b70*/  PRMT R28, R54, 0x5432, R12 ;  /* 0x00005432361c7816 */ /* 0x000fe2000000000c */
[----:B0-----:R-:W-:Y:S02]  /*8b80*/  IMAD.U32 R15, R4, 0x10000, RZ ;  /* 0x00010000040f7824 */ /* 0x001fe400078e00ff */
[----:B------:R-:W-:Y:S02]  /*8b90*/  IMAD.U32 R20, R5, 0x10000, RZ ;  /* 0x0001000005147824 */ /* 0x000fe400078e00ff */
[C---:B------:R-:W-:Y:S01]  /*8ba0*/  FMUL.FTZ R37, R15.reuse, R31 ;  /* 0x0000001f0f257220 */ /* 0x040fe20000410000 */
[----:B------:R-:W-:Y:S01]  /*8bb0*/  FMUL.FTZ R39, R15, R26 ;  /* 0x0000001a0f277220 */ /* 0x000fe20000410000 */
[----:B------:R-:W-:-:S02]  /*8bc0*/  IMAD.U32 R15, R27, 0x10000, RZ ;  /* 0x000100001b0f7824 */ /* 0x000fc400078e00ff */
[----:B------:R-:W-:Y:S01]  /*8bd0*/  FMUL.FTZ R41, R20, R33 ;  /* 0x0000002114297220 */ /* 0x000fe20000410000 */
[----:B------:R-:W-:Y:S01]  /*8be0*/  IMAD.U32 R24, R7, 0x10000, RZ ;  /* 0x0001000007187824 */ /* 0x000fe200078e00ff */
[----:B------:R-:W-:Y:S01]  /*8bf0*/  PRMT R34, R14, 0x5432, R34 ;  /* 0x000054320e227816 */ /* 0x000fe20000000022 */
[----:B------:R-:W-:Y:S01]  /*8c00*/  FMUL.FTZ R43, R20, R15 ;  /* 0x0000000f142b7220 */ /* 0x000fe20000410000 */
[----:B------:R-:W-:Y:S02]  /*8c10*/  LOP3.LUT R4, R4, 0xffff0000, RZ, 0xc0, !PT ;  /* 0xffff000004047812 */ /* 0x000fe400078ec0ff */
[----:B------:R-:W-:Y:S02]  /*8c20*/  LOP3.LUT R5, R5, 0xffff0000, RZ, 0xc0, !PT ;  /* 0xffff000005057812 */ /* 0x000fe400078ec0ff */
[----:B------:R-:W-:Y:S02]  /*8c30*/  LOP3.LUT R25, R25, 0xffff0000, RZ, 0xc0, !PT ;  /* 0xffff000019197812 */ /* 0x000fe400078ec0ff */
[----:B------:R-:W-:Y:S01]  /*8c40*/  LOP3.LUT R32, R32, 0xffff0000, RZ, 0xc0, !PT ;  /* 0xffff000020207812 */ /* 0x000fe200078ec0ff */
[C---:B------:R-:W-:Y:S01]  /*8c50*/  IMAD.U32 R21, R6.reuse, 0x10000, RZ ;  /* 0x0001000006157824 */ /* 0x040fe200078e00ff */
[----:B------:R-:W-:-:S02]  /*8c60*/  LOP3.LUT R6, R6, 0xffff0000, RZ, 0xc0, !PT ;  /* 0xffff000006067812 */ /* 0x000fc400078ec0ff */
[----:B------:R-:W-:Y:S01]  /*8c70*/  LOP3.LUT R7, R7, 0xffff0000, RZ, 0xc0, !PT ;  /* 0xffff000007077812 */ /* 0x000fe200078ec0ff */
[----:B--2---:R-:W0:Y:S02]  /*8c80*/  LDS.128 R8, [R36+0x18400] ;  /* 0x0184000024087984 */ /* 0x004e240000000c00 */
[----:B0-----:R-:W-:Y:S02]  /*8c90*/  IMAD.U32 R0, R8, 0x10000, RZ ;  /* 0x0001000008007824 */ /* 0x001fe400078e00ff */
[----:B------:R-:W-:Y:S02]  /*8ca0*/  IMAD.U32 R12, R9, 0x10000, RZ ;  /* 0x00010000090c7824 */ /* 0x000fe400078e00ff */
[C---:B------:R-:W-:Y:S01]  /*8cb0*/  FFMA.FTZ R26, R0.reuse, R26, -R37 ;  /* 0x0000001a001a7223 */ /* 0x040fe20000010825 */
[----:B------:R-:W-:Y:S02]  /*8cc0*/  IMAD.U32 R37, R35, 0x10000, RZ ;  /* 0x0001000023257824 */ /* 0x000fe400078e00ff */
[----:B------:R-:W-:Y:S01]  /*8cd0*/  FFMA.FTZ R39, R0, R31, R39 ;  /* 0x0000001f00277223 */ /* 0x000fe20000010027 */
[----:B------:R-:W-:-:S02]  /*8ce0*/  IMAD.U32 R31, R29, 0x10000, RZ ;  /* 0x000100001d1f7824 */ /* 0x000fc400078e00ff */
[----:B------:R-:W-:Y:S01]  /*8cf0*/  FFMA.FTZ R41, R12, R15, -R41 ;  /* 0x0000000f0c297223 */ /* 0x000fe20000010829 */
[----:B------:R-:W-:Y:S01]  /*8d00*/  FMUL.FTZ R45, R24, R37 ;  /* 0x00000025182d7220 */ /* 0x000fe20000410000 */
[----:B------:R-:W-:Y:S01]  /*8d10*/  IMAD.U32 R14, R11, 0x10000, RZ ;  /* 0x000100000b0e7824 */ /* 0x000fe200078e00ff */
[----:B------:R-:W-:Y:S01]  /*8d20*/  LOP3.LUT R15, R30, 0xffff0000, RZ, 0xc0, !PT ;  /* 0xffff00001e0f7812 */ /* 0x000fe200078ec0ff */
[----:B------:R-:W-:Y:S01]  /*8d30*/  FMUL.FTZ R24, R24, R31 ;  /* 0x0000001f18187220 */ /* 0x000fe20000410000 */
[----:B------:R-:W-:Y:S01]  /*8d40*/  FFMA.FTZ R43, R12, R33, R43 ;  /* 0x000000210c2b7223 */ /* 0x000fe2000001002b */
[----:B------:R-:W-:Y:S01]  /*8d50*/  LOP3.LUT R0, R27, 0xffff0000, RZ, 0xc0, !PT ;  /* 0xffff00001b007812 */ /* 0x000fe200078ec0ff */
[----:B------:R-:W-:Y:S02]  /*8d60*/  IMAD.U32 R12, R34, 0x10000, RZ ;  /* 0x00010000220c7824 */ /* 0x000fe400078e00ff */
[C---:B------:R-:W-:Y:S01]  /*8d70*/  FFMA.FTZ R45, R14.reuse, R31, -R45 ;  /* 0x0000001f0e2d7223 */ /* 0x040fe2000001082d */
[----:B------:R-:W-:Y:S01]  /*8d80*/  FFMA.FTZ R37, R14, R37, R24 ;  /* 0x000000250e257223 */ /* 0x000fe20000010018 */
[----:B------:R-:W-:Y:S01]  /*8d90*/  LOP3.LUT R9, R9, 0xffff0000, RZ, 0xc0, !PT ;  /* 0xffff000009097812 */ /* 0x000fe200078ec0ff */
[C---:B------:R-:W-:Y:S01]  /*8da0*/  FMUL.FTZ R31, R4.reuse, R15 ;  /* 0x0000000f041f7220 */ /* 0x040fe20000410000 */
[----:B------:R-:W-:Y:S01]  /*8db0*/  FMUL.FTZ R27, R4, R25 ;  /* 0x00000019041b7220 */ /* 0x000fe20000410000 */
[----:B------:R-:W-:Y:S01]  /*8dc0*/  FMUL.FTZ R14, R5, R32 ;  /* 0x00000020050e7220 */ /* 0x000fe20000410000 */
[----:B------:R-:W-:-:S02]  /*8dd0*/  IMAD.U32 R13, R10, 0x10000, RZ ;  /* 0x000100000a0d7824 */ /* 0x000fc400078e00ff */
[----:B------:R-:W-:Y:S01]  /*8de0*/  FMUL.FTZ R5, R5, R0 ;  /* 0x0000000005057220 */ /* 0x000fe20000410000 */
[----:B------:R-:W-:Y:S02]  /*8df0*/  IMAD.U32 R4, R28, 0x10000, RZ ;  /* 0x000100001c047824 */ /* 0x000fe400078e00ff */
[----:B------:R-:W-:Y:S01]  /*8e00*/  FMUL.FTZ R20, R21, R12 ;  /* 0x0000000c15147220 */ /* 0x000fe20000410000 */
[C---:B------:R-:W-:Y:S01]  /*8e10*/  FFMA.FTZ R14, R9.reuse, R0, -R14 ;  /* 0x00000000090e7223 */ /* 0x040fe2000001080e */
[----:B------:R-:W-:Y:S01]  /*8e20*/  FFMA.FTZ R32, R9, R32, R5 ;  /* 0x0000002009207223 */ /* 0x000fe20000010005 */
[-C--:B------:R-:W-:Y:S01]  /*8e30*/  FMUL.FTZ R24, R21, R4.reuse ;  /* 0x0000000415187220 */ /* 0x080fe20000410000 */
[----:B------:R-:W-:Y:S01]  /*8e40*/  FFMA.FTZ R20, R13, R4, -R20 ;  /* 0x000000040d147223 */ /* 0x000fe20000010814 */
[----:B------:R-:W-:Y:S02]  /*8e50*/  LOP3.LUT R9, R34, 0xffff0000, RZ, 0xc0, !PT ;  /* 0xffff000022097812 */ /* 0x000fe400078ec0ff */
[----:B------:R-:W-:-:S02]  /*8e60*/  LOP3.LUT R4, R35, 0xffff0000, RZ, 0xc0, !PT ;  /* 0xffff000023047812 */ /* 0x000fc400078ec0ff */
[----:B------:R-:W-:Y:S02]  /*8e70*/  LOP3.LUT R5, R28, 0xffff0000, RZ, 0xc0, !PT ;  /* 0xffff00001c057812 */ /* 0x000fe400078ec0ff */
        /* <DEDUP_REMOVED lines=8> */
[-C--:B------:R-:W-:Y:S01]  /*8f00*/  FMUL.FTZ R7, R7, R0.reuse ;  /* 0x0000000007077220 */ /* 0x080fe20000410000 */
[----:B------:R-:W-:Y:S01]  /*8f10*/  FFMA.FTZ R31, R8, R25, -R31 ;  /* 0x00000019081f7223 */ /* 0x000fe2000001081f */
[----:B------:R-:W-:Y:S01]  /*8f20*/  FFMA.FTZ R13, R10, R5, -R13 ;  /* 0x000000050a0d7223 */ /* 0x000fe2000001080d */
[C---:B------:R-:W-:Y:S01]  /*8f30*/  FFMA.FTZ R12, R11.reuse, R0, -R12 ;  /* 0x000000000b0c7223 */ /* 0x040fe2000001080c */
        /* <DEDUP_REMOVED lines=13> */
.L_x_11051:
[----:B------:R-:W-:Y:S05]  /*9010*/  BSYNC B0 ;  /* 0x0000000000007941 */ /* 0x000fea0003800000 */
.L_x_11031:
        /* <DEDUP_REMOVED lines=8> */
.L_x_11028:
[----:B--23--:R-:W0:Y:S01]  /*90a0*/  S2R R0, SR_TID.X ;  /* 0x0000000000007919 */ /* 0x00ce220000002100 */
[----:B------:R-:W-:Y:S05]  /*90b0*/  WARPSYNC.ALL ;  /* 0x0000000000007948 */ /* 0x000fea0003800000 */
[----:B01--4-:R-:W-:Y:S01]  /*90c0*/  SHF.R.U32.HI R3, RZ, 0x7, R0 ;  /* 0x00000007ff037819 */ /* 0x013fe20000011600 */
[----:B------:R-:W-:-:S04]  /*90d0*/  IMAD.U32 R0, RZ, RZ, UR44 ;  /* 0x0000002cff007e24 */ /* 0x000fc8000f8e00ff */
[----:B------:R-:W-:-:S05]  /*90e0*/  VIADD R20, R3, 0x8 ;  /* 0x0000000803147836 */ /* 0x000fca0000000000 */
[----:B------:R0:W-:Y:S01]  /*90f0*/  BAR.SYNC.DEFER_BLOCKING R20, 0x100 ;  /* 0x000400140000751d */ /* 0x0001e20000010000 */
[----:B------:R-:W-:-:S13]  /*9100*/  ISETP.NE.AND P0, PT, R0, 0x3, PT ;  /* 0x000000030000780c */ /* 0x000fda0003f05270 */
[----:B0-----:R-:W-:Y:S05]  /*9110*/  @!P0 BRA `(.L_x_11066) ;  /* 0x0000000000048947 */ /* 0x001fea0003800000 */
[----:B------:R-:W-:Y:S01]  /*9120*/  BPT.TRAP 0x1 ;  /* 0x000000040000795c */ /* 0x000fe20000300000 */
.L_x_11066:
[----:B------:R-:W-:Y:S01]  /*9130*/  IMAD R13, R22, 0x8, R18 ;  /* 0x00000008160d7824 */ /* 0x000fe200078e0212 */
[----:B------:R-:W-:-:S04]  /*9140*/  SHF.L.U32 R14, R23, 0x1f, RZ ;  /* 0x0000001f170e7819 */ /* 0x000fc800000006ff */
[----:B------:R0:W1:Y:S01]  /*9150*/  SYNCS.PHASECHK.TRANS64.TRYWAIT P1, [R13+URZ+0x22830], R14 ;  /* 0x0228300e0d0075a7 */ /* 0x000062000802017f */
[----:B------:R-:W-:Y:S05]  /*9160*/  @!P0 BRA `(.L_x_11067) ;  /* 0x0000000000048947 */ /* 0x000fea0003800000 */
[----:B------:R-:W-:Y:S01]  /*9170*/  BPT.TRAP 0x1 ;  /* 0x000000040000795c */ /* 0x000fe20000300000 */
.L_x_11067:
[----:B------:R-:W-:Y:S01]  /*9180*/  VIADD R0, R18, 0x1c400 ;  /* 0x0001c40012007836 */ /* 0x000fe20000000000 */
[----:B------:R-:W-:Y:S01]  /*9190*/  LOP3.LUT R4, R40, 0x10000, RZ, 0xfc, !PT ;  /* 0x0001000028047812 */ /* 0x000fe200078efcff */
[----:B------:R-:W-:-:S03]  /*91a0*/  IMAD.MOV.U32 R5, RZ, RZ, 0x40000040 ;  /* 0x40000040ff057424 */ /* 0x000fc600078e00ff */
[----:B------:R-:W-:-:S04]  /*91b0*/  SHF.R.U32.HI R0, RZ, 0x4, R0 ;  /* 0x00000004ff007819 */ /* 0x000fc80000011600 */
[----:B------:R-:W-:-:S04]  /*91c0*/  LOP3.LUT R0, R0, 0x3fff, RZ, 0xc0, !PT ;  /* 0x00003fff00007812 */ /* 0x000fc800078ec0ff */
[----:B------:R-:W-:Y:S01]  /*91d0*/  LOP3.LUT R12, R0, 0x10000, RZ, 0xfc, !PT ;  /* 0x00010000000c7812 */ /* 0x000fe200078efcff */
[----:B-1----:R-:W-:Y:S06]  /*91e0*/  @P1 BRA `(.L_x_11068) ;  /* 0x0000000000081947 */ /* 0x002fec0003800000 */
[----:B------:R-:W1:Y:S02]  /*91f0*/  SYNCS.PHASECHK.TRANS64.TRYWAIT P1, [R13+URZ+0x22830], R14 ;  /* 0x0228300e0d0075a7 */ /* 0x000e64000802017f */
[----:B-1----:R-:W-:Y:S05]  /*9200*/  @!P1 BRA `(.L_x_11069) ;  /* 0x0000010c00d49947 */ /* 0x002fea0003800000 */
.L_x_11068:
        /* <DEDUP_REMOVED lines=13> */
[----:B------:R-:W2:Y:S01]  /*92e0*/  S2R R77, SR_TID.X ;  /* 0x00000000004d7919 */ /* 0x000ea20000002100 */
[----:B------:R-:W-:-:S02]  /*92f0*/  IMAD.MOV.U32 R9, RZ, RZ, 0x40000040 ;  /* 0x40000040ff097424 */ /* 0x000fc400078e00ff */
[----:B------:R-:W-:-:S06]  /*9300*/  IMAD.MOV.U32 R73, RZ, RZ, 0x40000040 ;  /* 0x40000040ff497424 */ /* 0x000fcc00078e00ff */
        /* <DEDUP_REMOVED lines=8> */
[----:B--2---:R-:W-:Y:S01]  /*9390*/  LOP3.LUT R77, R77, 0x7f, RZ, 0xc0, !PT ;  /* 0x0000007f4d4d7812 */ /* 0x004fe200078ec0ff */
        /* <DEDUP_REMOVED lines=19> */
[----:B------:R-:W-:Y:S02]  /*94d0*/  ULDC UR4, c[0x0][0x9d8] ;  /* 0x0002760000047ab9 */ /* 0x000fe40000000800 */
[----:B------:R-:W-:Y:S02]  /*94e0*/  WARPGROUP.DEPBAR.LE gsb0, 0x0 ;  /* 0x00008000000079c5 */ /* 0x000fe40000010000 */
[----:B------:R-:W-:Y:S01]  /*94f0*/  FMUL.FTZ R73, R28, UR4 ;  /* 0x000000041c497c20 */ /* 0x000fe20008410000 */
[----:B------:R-:W-:Y:S01]  /*9500*/  FMUL.FTZ R28, R33, UR4 ;  /* 0x00000004211c7c20 */ /* 0x000fe20008410000 */
[----:B------:R-:W-:Y:S02]  /*9510*/  IMAD R33, R176, -0x60, R203 ;  /* 0xffffffa0b0217824 */ /* 0x000fe400078e02cb */
[----:B------:R-:W-:Y:S01]  /*9520*/  FMUL.FTZ R21, R24, UR4 ;  /* 0x0000000418157c20 */ /* 0x000fe20008410000 */
[----:B------:R-:W-:Y:S01]  /*9530*/  FMUL.FTZ R24, R36, UR4 ;  /* 0x0000000424187c20 */ /* 0x000fe20008410000 */
[----:B------:R-:W-:Y:S01]  /*9540*/  FMUL.FTZ R26, R26, UR4 ;  /* 0x000000041a1a7c20 */ /* 0x000fe20008410000 */
[----:B------:R-:W-:Y:S01]  /*9550*/  FMUL.FTZ R27, R27, UR4 ;  /* 0x000000041b1b7c20 */ /* 0x000fe20008410000 */
[----:B------:R-:W-:Y:S01]  /*9560*/  IADD3 R36, -R200, 0x61, R33 ;  /* 0x00000061c8247810 */ /* 0x000fe20007ffe121 */
[----:B------:R-:W-:Y:S01]  /*9570*/  FMUL.FTZ R30, R30, UR4 ;  /* 0x000000041e1e7c20 */ /* 0x000fe20008410000 */
[----:B------:R-:W-:Y:S01]  /*9580*/  FMUL.FTZ R15, R37, UR4 ;  /* 0x00000004250f7c20 */ /* 0x000fe20008410000 */
[----:B------:R-:W-:Y:S01]  /*9590*/  FMUL.FTZ R3, R40, UR4 ;  /* 0x0000000428037c20 */ /* 0x000fe20008410000 */
[----:B------:R-:W2:Y:S01]  /*95a0*/  MUFU.TANH R26, R26 ;  /* 0x0000001a001a7308 */ /* 0x000ea20000002400 */
[----:B------:R-:W-:-:S02]  /*95b0*/  VIADD R40, R33, 0x60 ;  /* 0x0000006021287836 */ /* 0x000fc40000000000 */
[----:B------:R-:W-:Y:S01]  /*95c0*/  FMUL.FTZ R31, R31, UR4 ;  /* 0x000000041f1f7c20 */ /* 0x000fe20008410000 */
[----:B------:R-:W-:Y:S02]  /*95d0*/  IMAD R74, R211, -0x2, R36 ;  /* 0xfffffffed34a7824 */ /* 0x000fe400078e0224 */
[----:B------:R-:W-:Y:S01]  /*95e0*/  FMUL.FTZ R34, R34, UR4 ;  /* 0x0000000422227c20 */ /* 0x000fe20008410000 */
[----:B------:R-:W-:Y:S02]  /*95f0*/  IMAD R37, R201, 0x80, R212 ;  /* 0x00000080c9257824 */ /* 0x000fe400078e02d4 */
[----:B------:R-:W-:Y:S01]  /*9600*/  FMUL.FTZ R0, R41, UR4 ;  /* 0x0000000429007c20 */ /* 0x000fe20008410000 */
[----:B------:R-:W-:Y:S01]  /*9610*/  IMAD R33, R211, -0x2, R40 ;  /* 0xfffffffed3217824 */ /* 0x000fe200078e0228 */
[----:B------:R-:W3:Y:S01]  /*9620*/  MUFU.TANH R27, R27 ;  /* 0x0000001b001b7308 */ /* 0x000ee20000002400 */
[----:B------:R-:W-:Y:S01]  /*9630*/  FMUL.FTZ R35, R35, UR4 ;  /* 0x0000000423237c20 */ /* 0x000fe20008410000 */
[----:B------:R-:W-:Y:S01]  /*9640*/  IADD3 R40, R74, 0x8, R37 ;  /* 0x000000084a287810 */ /* 0x000fe20007ffe025 */
[----:B------:R-:W-:Y:S01]  /*9650*/  FMUL.FTZ R38, R38, UR4 ;  /* 0x0000000426267c20 */ /* 0x000fe20008410000 */
[----:B------:R-:W-:Y:S01]  /*9660*/  FMUL.FTZ R39, R39, UR4 ;  /* 0x0000000427277c20 */ /* 0x000fe20008410000 */
[----:B------:R-:W-:Y:S01]  /*9670*/  FMUL.FTZ R42, R42, UR4 ;  /* 0x000000042a2a7c20 */ /* 0x000fe20008410000 */
[----:B------:R-:W-:Y:S01]  /*9680*/  VIMNMX R41, R33, R40, PT ;  /* 0x0000002821297248 */ /* 0x000fe20003fe0100 */
[----:B------:R-:W-:Y:S01]  /*9690*/  FMUL.FTZ R72, R29, UR4 ;  /* 0x000000041d487c20 */ /* 0x000fe20008410000 */
[----:B------:R-:W4:Y:S01]  /*96a0*/  MUFU.TANH R30, R30 ;  /* 0x0000001e001e7308 */ /* 0x000f220000002400 */
[----:B------:R-:W-:Y:S01]  /*96b0*/  FMUL.FTZ R43, R43, UR4 ;  /* 0x000000042b2b7c20 */ /* 0x000fe20008410000 */
[C---:B------:R-:W-:Y:S01]  /*96c0*/  ISETP.GT.AND P1, PT, R41.reuse, RZ, PT ;  /* 0x000000ff2900720c */ /* 0x040fe20003f24270 */
[----:B------:R-:W-:Y:S01]  /*96d0*/  FMUL.FTZ R29, R32, UR4 ;  /* 0x00000004201d7c20 */ /* 0x000fe20008410000 */
[C---:B------:R-:W-:Y:S01]  /*96e0*/  ISETP.GT.AND P2, PT, R41.reuse, 0x1, PT ;  /* 0x000000012900780c */ /* 0x040fe20003f44270 */
[----:B------:R-:W-:Y:S01]  /*96f0*/  FMUL.FTZ R46, R46, UR4 ;  /* 0x000000042e2e7c20 */ /* 0x000fe20008410000 */
[----:B------:R-:W-:Y:S01]  /*9700*/  ISETP.GT.AND P3, PT, R41, 0x8, PT ;  /* 0x000000082900780c */ /* 0x000fe20003f64270 */
[----:B------:R-:W-:Y:S01]  /*9710*/  FMUL.FTZ R47, R47, UR4 ;  /* 0x000000042f2f7c20 */ /* 0x000fe20008410000 */
[----:B------:R-:W0:Y:S01]  /*9720*/  MUFU.TANH R31, R31 ;  /* 0x0000001f001f7308 */ /* 0x000e220000002400 */
[----:B--2---:R-:W-:Y:S01]  /*9730*/  FSEL R76, R26, -INF , P1 ;  /* 0xff8000001a4c7808 */ /* 0x004fe20000800000 */
[----:B------:R-:W-:Y:S01]  /*9740*/  FMUL.FTZ R50, R50, UR4 ;  /* 0x0000000432327c20 */ /* 0x000fe20008410000 */
[----:B---3--:R-:W-:Y:S01]  /*9750*/  FSEL R75, R27, -INF , P2 ;  /* 0xff8000001b4b7808 */ /* 0x008fe20001000000 */
[----:B------:R-:W-:Y:S01]  /*9760*/  FMUL.FTZ R51, R51, UR4 ;  /* 0x0000000433337c20 */ /* 0x000fe20008410000 */
[----:B------:R-:W-:Y:S01]  /*9770*/  ISETP.GT.AND P1, PT, R41, 0x9, PT ;  /* 0x000000092900780c */ /* 0x000fe20003f24270 */
[----:B------:R-:W-:Y:S01]  /*9780*/  FMUL.FTZ R54, R54, UR4 ;  /* 0x0000000436367c20 */ /* 0x000fe20008410000 */
[----:B------:R-:W-:Y:S01]  /*9790*/  FMNMX.FTZ R27, R76, R75, !PT ;  /* 0x0000004b4c1b7209 */ /* 0x000fe20007810000 */
        /* <DEDUP_REMOVED lines=8> */
[----:B------:R-:W3:Y:S01]  /*9820*/  MUFU.TANH R35, R35 ;  /* 0x0000002300237308 */ /* 0x000ee20000002400 */
        /* <DEDUP_REMOVED lines=16> */
[----:B---3--:R-:W-:Y:S01]  /*9930*/  FSEL R92, R35, -INF , P1 ;  /* 0xff800000235c7808 */ /* 0x008fe20000800000 */
[----:B------:R-:W-:Y:S01]  /*9940*/  FMUL.FTZ R48, R48, UR4 ;  /* 0x0000000430307c20 */ /* 0x000fe20008410000 */
[----:B------:R-:W-:Y:S01]  /*9950*/  ISETP.GT.AND P1, PT, R41, 0x19, PT ;  /* 0x000000192900780c */ /* 0x000fe20003f24270 */
[----:B------:R-:W-:Y:S01]  /*9960*/  FMUL.FTZ R49, R49, UR4 ;  /* 0x0000000431317c20 */ /* 0x000fe20008410000 */
[----:B------:R-:W-:Y:S01]  /*9970*/  FMNMX.FTZ R27, R92, R27, !PT ;  /* 0x0000001b5c1b7209 */ /* 0x000fe20007810000 */
[----:B------:R-:W-:Y:S01]  /*9980*/  FMUL.FTZ R52, R52, UR4 ;  /* 0x0000000434347c20 */ /* 0x000fe20008410000 */
[----:B------:R-:W-:Y:S01]  /*9990*/  ISETP.GT.AND P4, PT, R33, RZ, PT ;  /* 0x000000ff2100720c */ /* 0x000fe20003f84270 */
[----:B------:R-:W3:Y:S01]  /*99a0*/  MUFU.TANH R32, R42 ;  /* 0x0000002a00207308 */ /* 0x000ee20000002400 */
[----:B0-----:R-:W-:Y:S01]  /*99b0*/  FSEL R94, R38, -INF , P2 ;  /* 0xff800000265e7808 */ /* 0x001fe20001000000 */
[----:B------:R-:W-:Y:S01]  /*99c0*/  FMUL.FTZ R53, R53, UR4 ;  /* 0x0000000435357c20 */ /* 0x000fe20008410000 */
[----:B------:R-:W-:Y:S01]  /*99d0*/  ISETP.GT.AND P2, PT, R41, 0x20, PT ;  /* 0x000000202900780c */ /* 0x000fe20003f44270 */
[----:B------:R-:W-:Y:S01]  /*99e0*/  FMUL.FTZ R56, R56, UR4 ;  /* 0x0000000438387c20 */ /* 0x000fe20008410000 */
[----:B------:R-:W-:Y:S01]  /*99f0*/  FMNMX.FTZ R27, R94, R27, !PT ;  /* 0x0000001b5e1b7209 */ /* 0x000fe20007810000 */
[----:B------:R-:W-:Y:S01]  /*9a00*/  FMUL.FTZ R57, R57, UR4 ;  /* 0x0000000439397c20 */ /* 0x000fe20008410000 */
[----:B------:R-:W-:Y:S01]  /*9a10*/  ISETP.GT.AND P5, PT, R33, 0x1, PT ;  /* 0x000000012100780c */ /* 0x000fe20003fa4270 */
[----:B------:R-:W0:Y:S01]  /*9a20*/  MUFU.TANH R43, R43 ;  /* 0x0000002b002b7308 */ /* 0x000e220000002400 */
        /* <DEDUP_REMOVED lines=12> */
[----:B------:R-:W-:-:S02]  /*9af0*/  FMNMX.FTZ R27, R32, R27, !PT ;  /* 0x0000001b201b7209 */ /* 0x000fc40007810000 */
[----:B------:R-:W-:Y:S01]  /*9b00*/  ISETP.GT.AND P3, PT, R33, 0x8, PT ;  /* 0x000000082100780c */ /* 0x000fe20003f64270 */
        /* <DEDUP_REMOVED lines=40> */
[----:B------:R-:W-:Y:S01]  /*9d90*/  FMUL.FTZ R27, R44, UR4 ;  /* 0x000000042c1b7c20 */ /* 0x000fe20008410000 */
[----:B------:R-:W-:Y:S01]  /*9da0*/  ULDC UR4, c[0x0][0x988] ;  /* 0x0002620000047ab9 */ /* 0x000fe20000000800 */
[----:B------:R-:W0:Y:S01]  /*9db0*/  MUFU.TANH R62, R67 ;  /* 0x00000043003e7308 */ /* 0x000e220000002400 */
[----:B--2---:R-:W-:Y:S01]  /*9dc0*/  FSEL R58, R63, -INF , P1 ;  /* 0xff8000003f3a7808 */ /* 0x004fe20000800000 */
[----:B------:R-:W-:Y:S01]  /*9dd0*/  IMAD.U32 R177, RZ, RZ, UR4 ;  /* 0x00000004ffb17e24 */ /* 0x000fe2000f8e00ff */
        /* <DEDUP_REMOVED lines=10> */
[----:B------:R-:W-:Y:S01]  /*9e80*/  MUFU.TANH R21, R21 ;  /* 0x0000001500157308 */ /* 0x000fe20000002400 */
[----:B--2---:R-:W-:Y:S02]  /*9e90*/  FSEL R98, R70, -INF , P2 ;  /* 0xff80000046627808 */ /* 0x004fe40001000000 */
[----:B------:R-:W-:Y:S02]  /*9ea0*/  ISETP.GT.AND P2, PT, R33, 0x9, PT ;  /* 0x000000092100780c */ /* 0x000fe40003f44270 */
[----:B------:R-:W-:-:S03]  /*9eb0*/  FMNMX.FTZ R31, R98, R31, !PT ;  /* 0x0000001f621f7209 */ /* 0x000fc60007810000 */
[----:B------:R-:W0:Y:S01]  /*9ec0*/  MUFU.TANH R25, R25 ;  /* 0x0000001900197308 */ /* 0x000e220000002400 */
[----:B---3--:R-:W-:Y:S02]  /*9ed0*/  FSEL R100, R71, -INF , P1 ;  /* 0xff80000047647808 */ /* 0x008fe40000800000 */
[----:B------:R-:W-:Y:S02]  /*9ee0*/  ISETP.GT.AND P1, PT, R33, 0x10, PT ;  /* 0x000000102100780c */ /* 0x000fe40003f24270 */
[----:B------:R-:W-:-:S03]  /*9ef0*/  FMNMX.FTZ R31, R100, R31, !PT ;  /* 0x0000001f641f7209 */ /* 0x000fc60007810000 */
[----:B------:R-:W2:Y:S02]  /*9f00*/  MUFU.TANH R73, R73 ;  /* 0x0000004900497308 */ /* 0x000ea40000002400 */
[----:B------:R-:W3:Y:S06]  /*9f10*/  SHFL.BFLY PT, R66, R31, 0x2, 0x1f ;  /* 0x0c401f001f427f89 */ /* 0x000eec00000e0000 */
[----:B------:R-:W4:Y:S01]  /*9f20*/  MUFU.TANH R72, R72 ;  /* 0x0000004800487308 */ /* 0x000f220000002400 */
[----:B0-----:R-:W-:-:S07]  /*9f30*/  FSEL R25, R25, -INF , P5 ;  /* 0xff80000019197808 */ /* 0x001fce0002800000 */
[----:B------:R-:W0:Y:S01]  /*9f40*/  MUFU.TANH R29, R29 ;  /* 0x0000001d001d7308 */ /* 0x000e220000002400 */
[----:B--2---:R-:W-:-:S07]  /*9f50*/  FSEL R70, R73, -INF , P3 ;  /* 0xff80000049467808 */ /* 0x004fce0001800000 */
[----:B------:R-:W-:Y:S01]  /*9f60*/  MUFU.TANH R28, R28 ;  /* 0x0000001c001c7308 */ /* 0x000fe20000002400 */
[----:B----4-:R-:W-:Y:S02]  /*9f70*/  FSEL R72, R72, -INF , P2 ;  /* 0xff80000048487808 */ /* 0x010fe40001000000 */
[----:B---3--:R-:W-:Y:S02]  /*9f80*/  FMNMX.FTZ R66, R31, R66, !PT ;  /* 0x000000421f427209 */ /* 0x008fe40007810000 */
[----:B------:R-:W-:-:S03]  /*9f90*/  ISETP.GT.AND P2, PT, R33, 0x11, PT ;  /* 0x000000112100780c */ /* 0x000fc60003f44270 */
[----:B------:R-:W2:Y:S01]  /*9fa0*/  SHFL.BFLY PT, R31, R66, 0x1, 0x1f ;  /* 0x0c201f00421f7f89 */ /* 0x000ea200000e0000 */
[----:B------:R-:W3:Y:S01]  /*9fb0*/  MUFU.TANH R24, R24 ;  /* 0x0000001800187308 */ /* 0x000ee20000002400 */
[----:B0-----:R-:W-:Y:S02]  /*9fc0*/  FSEL R74, R29, -INF , P1 ;  /* 0xff8000001d4a7808 */ /* 0x001fe40000800000 */
[----:B------:R-:W-:-:S05]  /*9fd0*/  ISETP.GT.AND P1, PT, R33, 0x18, PT ;  /* 0x000000182100780c */ /* 0x000fca0003f24270 */
[----:B------:R-:W-:Y:S08]  /*9fe0*/  MUFU.TANH R15, R15 ;  /* 0x0000000f000f7308 */ /* 0x000ff00000002400 */
[----:B------:R-:W0:Y:S01]  /*9ff0*/  MUFU.TANH R3, R3 ;  /* 0x0000000300037308 */ /* 0x000e220000002400 */
[----:B---3--:R-:W-:Y:S02]  /*a000*/  FSEL R78, R24, -INF , P1 ;  /* 0xff800000184e7808 */ /* 0x008fe40000800000 */
[----:B------:R-:W-:-:S02]  /*a010*/  ISETP.GT.AND P1, PT, R33, 0x20, PT ;  /* 0x000000202100780c */ /* 0x000fc40003f24270 */
[----:B--2---:R-:W-:-:S03]  /*a020*/  FMNMX.FTZ R178, R66, R31, !PT ;  /* 0x0000001f42b27209 */ /* 0x004fc60007810000 */
[----:B------:R-:W2:Y:S01]  /*a030*/  MUFU.TANH R0, R0 ;  /* 0x0000000000007308 */ /* 0x000ea20000002400 */
[----:B------:R-:W-:Y:S02]  /*a040*/  FSEL R66, R21, -INF , P4 ;  /* 0xff80000015427808 */ /* 0x000fe40002000000 */
[C---:B------:R-:W-:Y:S01]  /*a050*/  FSETP.NEU.FTZ.AND P4, PT, R178.reuse, -INF , PT ;  /* 0xff800000b200780b */ /* 0x040fe20003f9d000 */
[----:B------:R-:W-:Y:S01]  /*a060*/  FMUL.FTZ R31, R178, R177 ;  /* 0x000000b1b21f7220 */ /* 0x000fe20000410000 */
[----:B------:R-:W-:-:S03]  /*a070*/  FMNMX.FTZ R21, R66, R25, !PT ;  /* 0x0000001942157209 */ /* 0x000fc60007810000 */
[----:B------:R-:W3:Y:S01]  /*a080*/  MUFU.TANH R27, R27 ;  /* 0x0000001b001b7308 */ /* 0x000ee20000002400 */
[----:B------:R-:W-:Y:S02]  /*a090*/  FMNMX.FTZ R21, R70, R21, !PT ;  /* 0x0000001546157209 */ /* 0x000fe40007810000 */
[----:B------:R-:W-:Y:S02]  /*a0a0*/  FSEL R31, R31, RZ, P4 ;  /* 0x000000ff1f1f7208 */ /* 0x000fe40002000000 */
[----:B------:R-:W-:Y:S02]  /*a0b0*/  FMNMX.FTZ R21, R72, R21, !PT ;  /* 0x0000001548157209 */ /* 0x000fe40007810000 */
[----:B0-----:R-:W-:Y:S01]  /*a0c0*/  FSEL R82, R3, -INF , P1 ;  /* 0xff80000003527808 */ /* 0x001fe20000800000 */
[--C-:B------:R-:W-:Y:S01]  /*a0d0*/  FFMA.FTZ R153, R76, R177, -R31.reuse ;  /* 0x000000b14c997223 */ /* 0x100fe2000001081f */
[----:B------:R-:W-:Y:S01]  /*a0e0*/  FSEL R76, R28, -INF , P2 ;  /* 0xff8000001c4c7808 */ /* 0x000fe20001000000 */
[----:B------:R-:W0:Y:S01]  /*a0f0*/  MUFU.TANH R45, R45 ;  /* 0x0000002d002d7308 */ /* 0x000e220000002400 */
[----:B------:R-:W-:Y:S01]  /*a100*/  FMNMX.FTZ R21, R74, R21, !PT ;  /* 0x000000154a157209 */ /* 0x000fe20007810000 */
[-CC-:B------:R-:W-:Y:S01]  /*a110*/  FFMA.FTZ R155, R84, R177.reuse, -R31.reuse ;  /* 0x000000b1549b7223 */ /* 0x180fe2000001081f */
[----:B------:R-:W-:Y:S01]  /*a120*/  ISETP.GT.AND P2, PT, R33, 0x19, PT ;  /* 0x000000192100780c */ /* 0x000fe20003f44270 */
[--C-:B------:R-:W-:Y:S01]  /*a130*/  FFMA.FTZ R157, R90, R177, -R31.reuse ;  /* 0x000000b15a9d7223 */ /* 0x100fe2000001081f */
[----:B------:R-:W-:Y:S01]  /*a140*/  FMNMX.FTZ R21, R76, R21, !PT ;  /* 0x000000154c157209 */ /* 0x000fe20007810000 */
[--C-:B------:R-:W-:Y:S01]  /*a150*/  FFMA.FTZ R28, R92, R177, -R31.reuse ;  /* 0x000000b15c1c7223 */ /* 0x100fe2000001081f */
[----:B------:R-:W-:Y:S01]  /*a160*/  FSEL R80, R15, -INF , P2 ;  /* 0xff8000000f507808 */ /* 0x000fe20001000000 */
[----:B------:R-:W4:Y:S01]  /*a170*/  MUFU.TANH R48, R48 ;  /* 0x0000003000307308 */ /* 0x000f220000002400 */
[----:B------:R-:W-:Y:S01]  /*a180*/  FMNMX.FTZ R21, R78, R21, !PT ;  /* 0x000000154e157209 */ /* 0x000fe20007810000 */
[-CC-:B------:R-:W-:Y:S01]  /*a190*/  FFMA.FTZ R159, R94, R177.reuse, -R31.reuse ;  /* 0x000000b15e9f7223 */ /* 0x180fe2000001081f */
[C---:B------:R-:W-:Y:S01]  /*a1a0*/  ISETP.GT.AND P2, PT, R33.reuse, 0x21, PT ;  /* 0x000000212100780c */ /* 0x040fe20003f44270 */
        /* <DEDUP_REMOVED lines=9> */
[----:B------:R-:W-:Y:S01]  /*a240*/  ISETP.GT.AND P2, PT, R33, 0x29, PT ;  /* 0x000000292100780c */ /* 0x000fe20003f44270 */
[--C-:B------:R-:W-:Y:S01]  /*a250*/  FFMA.FTZ R38, R38, R177, -R31.reuse ;  /* 0x000000b126267223 */ /* 0x100fe2000001081f */
[----:B---3--:R-:W-:Y:S01]  /*a260*/  FSEL R86, R27, -INF , P1 ;  /* 0xff8000001b567808 */ /* 0x008fe20000800000 */
[----:B------:R-:W2:Y:S01]  /*a270*/  MUFU.TANH R52, R52 ;  /* 0x0000003400347308 */ /* 0x000ea20000002400 */
[----:B------:R-:W-:Y:S01]  /*a280*/  FMNMX.FTZ R21, R84, R21, !PT ;  /* 0x0000001554157209 */ /* 0x000fe20007810000 */
[-CC-:B------:R-:W-:Y:S01]  /*a290*/  FFMA.FTZ R27, R30, R177.reuse, -R31.reuse ;  /* 0x000000b11e1b7223 */ /* 0x180fe2000001081f */
[----:B------:R-:W-:Y:S01]  /*a2a0*/  ISETP.GT.AND P1, PT, R33, 0x30, PT ;  /* 0x000000302100780c */ /* 0x000fe20003f24270 */
[-CC-:B------:R-:W-:Y:S01]  /*a2b0*/  FFMA.FTZ R34, R34, R177.reuse, -R31.reuse ;  /* 0x000000b122227223 */ /* 0x180fe2000001081f */
[----:B0-----:R-:W-:Y:S01]  /*a2c0*/  FSEL R88, R45, -INF , P2 ;  /* 0xff8000002d587808 */ /* 0x001fe20001000000 */
[--C-:B------:R-:W-:Y:S01]  /*a2d0*/  FFMA.FTZ R36, R36, R177, -R31.reuse ;  /* 0x000000b124247223 */ /* 0x100fe2000001081f */
[----:B------:R-:W-:Y:S01]  /*a2e0*/  FMNMX.FTZ R21, R86, R21, !PT ;  /* 0x0000001556157209 */ /* 0x000fe20007810000 */
[----:B------:R-:W0:Y:S01]  /*a2f0*/  MUFU.TANH R53, R53 ;  /* 0x0000003500357308 */ /* 0x000e220000002400 */
[C---:B------:R-:W-:Y:S01]  /*a300*/  ISETP.GT.AND P2, PT, R33.reuse, 0x31, PT ;  /* 0x000000312100780c */ /* 0x040fe20003f44270 */
[-CC-:B------:R-:W-:Y:S01]  /*a310*/  FFMA.FTZ R40, R40, R177.reuse, -R31.reuse ;  /* 0x000000b128287223 */ /* 0x180fe2000001081f */
[----:B----4-:R-:W-:Y:S01]  /*a320*/  FSEL R48, R48, -INF , P1 ;  /* 0xff80000030307808 */ /* 0x010fe20000800000 */
[--C-:B------:R-:W-:Y:S01]  /*a330*/  FFMA.FTZ R42, R42, R177, -R31.reuse ;  /* 0x000000b12a2a7223 */ /* 0x100fe2000001081f */
[----:B------:R-:W-:Y:S01]  /*a340*/  FMNMX.FTZ R21, R88, R21, !PT ;  /* 0x0000001558157209 */ /* 0x000fe20007810000 */
[-CC-:B------:R-:W-:Y:S01]  /*a350*/  FFMA.FTZ R46, R46, R177.reuse, -R31.reuse ;  /* 0x000000b12e2e7223 */ /* 0x180fe2000001081f */
[----:B------:R-:W-:Y:S01]  /*a360*/  ISETP.GT.AND P1, PT, R33, 0x38, PT ;  /* 0x000000382100780c */ /* 0x000fe20003f24270 */
[----:B------:R-:W3:Y:S01]  /*a370*/  MUFU.TANH R56, R56 ;  /* 0x0000003800387308 */ /* 0x000ee20000002400 */
        /* <DEDUP_REMOVED lines=12> */
[----:B0-----:R-:W-:Y:S01]  /*a440*/  FSEL R92, R53, -INF , P2 ;  /* 0xff800000355c7808 */ /* 0x001fe20001000000 */
[----:B------:R-:W-:Y:S01]  /*a450*/  FFMA.FTZ R98, R98, R177, -R31 ;  /* 0x000000b162627223 */ /* 0x000fe2000001081f */
[----:B------:R-:W-:Y:S01]  /*a460*/  FMNMX.FTZ R21, R52, R21, !PT ;  /* 0x0000001534157209 */ /* 0x000fe20007810000 */
[----:B------:R-:W0:Y:S01]  /*a470*/  MUFU.TANH R60, R60 ;  /* 0x0000003c003c7308 */ /* 0x000e220000002400 */
[----:B------:R-:W-:-:S02]  /*a480*/  ISETP.GT.AND P2, PT, R33, 0x41, PT ;  /* 0x000000412100780c */ /* 0x000fc40003f44270 */
[----:B---3--:R-:W-:Y:S02]  /*a490*/  FSEL R56, R56, -INF , P1 ;  /* 0xff80000038387808 */ /* 0x008fe40000800000 */
        /* <DEDUP_REMOVED lines=23> */
[----:B------:R0:W-:Y:S01]  /*a610*/  MUFU.EX2 R102, R3 ;  /* 0x0000000300667308 */ /* 0x0001e20000000800 */
[----:B--2---:R-:W-:-:S04]  /*a620*/  FSEL R68, R68, -INF , P1 ;  /* 0xff80000044447808 */ /* 0x004fc80000800000 */
[----:B------:R-:W-:-:S03]  /*a630*/  FMNMX.FTZ R21, R68, R21, !PT ;  /* 0x0000001544157209 */ /* 0x000fc60007810000 */
[----:B------:R-:W-:Y:S01]  /*a640*/  MUFU.EX2 R153, R153 ;  /* 0x0000009900997308 */ /* 0x000fe20000000800 */
[-CC-:B0-----:R-:W-:Y:S01]  /*a650*/  FFMA.FTZ R3, R26, R177.reuse, -R31.reuse ;  /* 0x000000b11a037223 */ /* 0x181fe2000001081f */
[----:B-1----:R-:W-:Y:S01]  /*a660*/  FSEL R26, R69, -INF , P2 ;  /* 0xff800000451a7808 */ /* 0x002fe20001000000 */
[----:B------:R-:W-:-:S03]  /*a670*/  FFMA.FTZ R31, R100, R177, -R31 ;  /* 0x000000b1641f7223 */ /* 0x000fc6000001081f */
[----:B------:R-:W-:Y:S02]  /*a680*/  FMNMX.FTZ R21, R26, R21, !PT ;  /* 0x000000151a157209 */ /* 0x000fe40007810000 */
[----:B------:R-:W-:Y:S03]  /*a690*/  MUFU.EX2 R104, R3 ;  /* 0x0000000300687308 */ /* 0x000fe60000000800 */
[----:B------:R-:W0:Y:S05]  /*a6a0*/  SHFL.BFLY PT, R30, R21, 0x2, 0x1f ;  /* 0x0c401f00151e7f89 */ /* 0x000e2a00000e0000 */
[----:B------:R-:W1:Y:S08]  /*a6b0*/  MUFU.EX2 R24, R24 ;  /* 0x0000001800187308 */ /* 0x000e700000000800 */
[----:B------:R2:W-:Y:S08]  /*a6c0*/  MUFU.EX2 R161, R15 ;  /* 0x0000000f00a17308 */ /* 0x0005f00000000800 */
[----:B------:R-:W3:Y:S01]  /*a6d0*/  MUFU.EX2 R155, R155 ;  /* 0x0000009b009b7308 */ /* 0x000ee20000000800 */
[----:B0-----:R-:W-:-:S05]  /*a6e0*/  FMNMX.FTZ R30, R21, R30, !PT ;  /* 0x0000001e151e7209 */ /* 0x001fca0007810000 */
[----:B------:R-:W0:Y:S02]  /*a6f0*/  SHFL.BFLY PT, R21, R30, 0x1, 0x1f ;  /* 0x0c201f001e157f89 */ /* 0x000e2400000e0000 */
[----:B------:R-:W4:Y:S08]  /*a700*/  MUFU.EX2 R0, R0 ;  /* 0x0000000000007308 */ /* 0x000f300000000800 */
[----:B------:R-:W4:Y:S08]  /*a710*/  MUFU.EX2 R157, R157 ;  /* 0x0000009d009d7308 */ /* 0x000f300000000800 */
[----:B------:R-:W-:Y:S01]  /*a720*/  MUFU.EX2 R28, R28 ;  /* 0x0000001c001c7308 */ /* 0x000fe20000000800 */
[----:B0-----:R-:W-:Y:S01]  /*a730*/  FMNMX.FTZ R21, R30, R21, !PT ;  /* 0x000000151e157209 */ /* 0x001fe20007810000 */
[----:B-1----:R-:W-:-:S06]  /*a740*/  FADD.FTZ R30, R153, R24 ;  /* 0x00000018991e7221 */ /* 0x002fcc0000010000 */
[----:B------:R-:W-:Y:S01]  /*a750*/  MUFU.EX2 R159, R159 ;  /* 0x0000009f009f7308 */ /* 0x000fe20000000800 */
[----:B------:R-:W-:Y:S01]  /*a760*/  F2FP.BF16.F32.PACK_AB R153, R24, R153 ;  /* 0x000000991899723e */ /* 0x000fe200000010ff */
[C---:B------:R-:W-:Y:S01]  /*a770*/  FMUL.FTZ R3, R21.reuse, R177 ;  /* 0x000000b115037220 */ /* 0x040fe20000410000 */
[----:B------:R-:W-:-:S04]  /*a780*/  FSETP.NEU.FTZ.AND P1, PT, R21, -INF , PT ;  /* 0xff8000001500780b */ /* 0x000fc80003f3d000 */
[----:B--2---:R-:W-:Y:S01]  /*a790*/  FSEL R15, R3, RZ, P1 ;  /* 0x000000ff030f7208 */ /* 0x004fe20000800000 */
[----:B------:R-:W-:Y:S01]  /*a7a0*/  MUFU.EX2 R163, R27 ;  /* 0x0000001b00a37308 */ /* 0x000fe20000000800 */
[----:B------:R-:W-:Y:S01]  /*a7b0*/  ISETP.NE.AND P1, PT, R77, RZ, PT ;  /* 0x000000ff4d00720c */ /* 0x000fe20003f25270 */
[----:B---3--:R-:W-:Y:S01]  /*a7c0*/  FADD.FTZ R3, R155, R30 ;  /* 0x0000001e9b037221 */ /* 0x008fe20000010000 */
[----:B------:R-:W0:Y:S01]  /*a7d0*/  S2R R77, SR_TID.X ;  /* 0x00000000004d7919 */ /* 0x000e220000002100 */
[-CC-:B------:R-:W-:Y:S01]  /*a7e0*/  FFMA.FTZ R66, R66, R177.reuse, -R15.reuse ;  /* 0x000000b142427223 */ /* 0x180fe2000001080f */
[-CC-:B------:R-:W-:Y:S01]  /*a7f0*/  FFMA.FTZ R25, R25, R177.reuse, -R15.reuse ;  /* 0x000000b119197223 */ /* 0x180fe2000001080f */
[-CC-:B------:R-:W-:Y:S01]  /*a800*/  FFMA.FTZ R70, R70, R177.reuse, -R15.reuse ;  /* 0x000000b146467223 */ /* 0x180fe2000001080f */
[-CC-:B------:R-:W-:Y:S01]  /*a810*/  FFMA.FTZ R72, R72, R177.reuse, -R15.reuse ;  /* 0x000000b148487223 */ /* 0x180fe2000001080f */
[-CC-:B------:R-:W-:Y:S01]  /*a820*/  FFMA.FTZ R74, R74, R177.reuse, -R15.reuse ;  /* 0x000000b14a4a7223 */ /* 0x180fe2000001080f */
[-C--:B------:R-:W-:Y:S01]  /*a830*/  FFMA.FTZ R76, R76, R177.reuse, -R15 ;  /* 0x000000b14c4c7223 */ /* 0x080fe2000001080f */
[----:B------:R-:W-:Y:S01]  /*a840*/  MUFU.EX2 R66, R66 ;  /* 0x0000004200427308 */ /* 0x000fe20000000800 */
[----:B----4-:R-:W-:Y:S01]  /*a850*/  FADD.FTZ R30, R0, R3 ;  /* 0x00000003001e7221 */ /* 0x010fe20000010000 */
[-CC-:B------:R-:W-:Y:S01]  /*a860*/  FFMA.FTZ R78, R78, R177.reuse, -R15.reuse ;  /* 0x000000b14e4e7223 */ /* 0x180fe2000001080f */
[-CC-:B------:R-:W-:Y:S01]  /*a870*/  FFMA.FTZ R80, R80, R177.reuse, -R15.reuse ;  /* 0x000000b150507223 */ /* 0x180fe2000001080f */
[-CC-:B------:R-:W-:Y:S01]  /*a880*/  FFMA.FTZ R82, R82, R177.reuse, -R15.reuse ;  /* 0x000000b152527223 */ /* 0x180fe2000001080f */
[----:B------:R-:W-:Y:S01]  /*a890*/  FADD.FTZ R39, R157, R30 ;  /* 0x0000001e9d277221 */ /* 0x000fe20000010000 */
        /* <DEDUP_REMOVED lines=17> */
[----:B------:R-:W-:Y:S01]  /*a9b0*/  F2FP.BF16.F32.PACK_AB R155, R0, R155 ;  /* 0x0000009b009b723e */ /* 0x000fe200000010ff */
[----:B------:R-:W3:Y:S01]  /*a9c0*/  MUFU.EX2 R27, R72 ;  /* 0x00000048001b7308 */ /* 0x000ee20000000800 */
[----:B-1----:R-:W-:Y:S01]  /*a9d0*/  FADD.FTZ R3, R66, R25 ;  /* 0x0000001942037221 */ /* 0x002fe20000010000 */
[----:B0-----:R-:W-:-:S02]  /*a9e0*/  SHF.R.U32.HI R77, RZ, 0x7, R77 ;  /* 0x00000007ff4d7819 */ /* 0x001fc4000001164d */
[----:B------:R-:W-:Y:S02]  /*a9f0*/  F2FP.BF16.F32.PACK_AB R152, R25, R66 ;  /* 0x000000421998723e */ /* 0x000fe400000010ff */
[----:B------:R-:W-:Y:S02]  /*aa00*/  IADD3 R179, -R77, 0xb, RZ ;  /* 0x0000000b4db37810 */ /* 0x000fe40007ffe1ff */
[----:B------:R-:W0:Y:S01]  /*aa10*/  MUFU.EX2 R74, R74 ;  /* 0x0000004a004a7308 */ /* 0x000e220000000800 */
[----:B--2---:R-:W-:Y:S01]  /*aa20*/  FADD.FTZ R30, R70, R3 ;  /* 0x00000003461e7221 */ /* 0x004fe20000010000 */
[----:B------:R-:W-:-:S06]  /*aa30*/  F2FP.BF16.F32.PACK_AB R157, R28, R157 ;  /* 0x0000009d1c9d723e */ /* 0x000fcc00000010ff */
[----:B------:R-:W1:Y:S01]  /*aa40*/  MUFU.EX2 R29, R76 ;  /* 0x0000004c001d7308 */ /* 0x000e620000000800 */
[C---:B---3--:R-:W-:Y:S01]  /*aa50*/  FADD.FTZ R41, R27.reuse, R30 ;  /* 0x0000001e1b297221 */ /* 0x048fe20000010000 */
[----:B------:R-:W-:-:S06]  /*aa60*/  F2FP.BF16.F32.PACK_AB R154, R27, R70 ;  /* 0x000000461b9a723e */ /* 0x000fcc00000010ff */
[----:B------:R2:W-:Y:S01]  /*aa70*/  MUFU.EX2 R165, R38 ;  /* 0x0000002600a57308 */ /* 0x0005e20000000800 */
[----:B0-----:R-:W-:-:S07]  /*aa80*/  FADD.FTZ R30, R74, R41 ;  /* 0x000000294a1e7221 */ /* 0x001fce0000010000 */
[----:B------:R-:W0:Y:S01]  /*aa90*/  MUFU.EX2 R78, R78 ;  /* 0x0000004e004e7308 */ /* 0x000e220000000800 */
[----:B--2---:R-:W-:Y:S01]  /*aaa0*/  FADD.FTZ R38, R28, R39 ;  /* 0x000000271c267221 */ /* 0x004fe20000010000 */
[C---:B-1----:R-:W-:Y:S01]  /*aab0*/  FADD.FTZ R41, R29.reuse, R30 ;  /* 0x0000001e1d297221 */ /* 0x042fe20000010000 */
[----:B------:R-:W-:Y:S02]  /*aac0*/  F2FP.BF16.F32.PACK_AB R156, R29, R74 ;  /* 0x0000004a1d9c723e */ /* 0x000fe400000010ff */
[----:B------:R-:W-:Y:S01]  /*aad0*/  FADD.FTZ R3, R159, R38 ;  /* 0x000000269f037221 */ /* 0x000fe20000010000 */
[C---:B------:R-:W-:Y:S02]  /*aae0*/  F2FP.BF16.F32.PACK_AB R159, R102.reuse, R159 ;  /* 0x0000009f669f723e */ /* 0x040fe400000010ff */
[----:B------:R-:W-:Y:S01]  /*aaf0*/  MUFU.EX2 R175, R31 ;  /* 0x0000001f00af7308 */ /* 0x000fe20000000800 */
[----:B------:R-:W-:Y:S01]  /*ab00*/  FADD.FTZ R38, R102, R3 ;  /* 0x0000000366267221 */ /* 0x000fe20000010000 */
[----:B------:R-:W-:-:S03]  /*ab10*/  @!P1 VIADD R3, R13, 0x22840 ;  /* 0x000228400d039836 */ /* 0x000fc60000000000 */
[----:B------:R-:W-:Y:S01]  /*ab20*/  FADD.FTZ R43, R161, R38 ;  /* 0x00000026a12b7221 */ /* 0x000fe20000010000 */
[C---:B------:R-:W-:Y:S02]  /*ab30*/  F2FP.BF16.F32.PACK_AB R161, R104.reuse, R161 ;  /* 0x000000a168a1723e */ /* 0x040fe400000010ff */
[----:B------:R-:W1:Y:S01]  /*ab40*/  MUFU.EX2 R31, R80 ;  /* 0x00000050001f7308 */ /* 0x000e620000000800 */
[----:B------:R-:W-:Y:S01]  /*ab50*/  FADD.FTZ R38, R104, R43 ;  /* 0x0000002b68267221 */ /* 0x000fe20000010000 */
[----:B0-----:R-:W-:Y:S01]  /*ab60*/  FADD.FTZ R30, R78, R41 ;  /* 0x000000294e1e7221 */ /* 0x001fe20000010000 */
[----:B------:R-:W-:Y:S01]  /*ab70*/  @!P1 PRMT R3, RZ, 0x654, R3 ;  /* 0x00000654ff039816 */ /* 0x000fe20000000003 */
[----:B------:R0:W-:Y:S06]  /*ab80*/  BAR.ARV R179, 0x100 ;  /* 0x000400b30000751d */ /* 0x0001ec0000002000 */
[----:B------:R-:W2:Y:S01]  /*ab90*/  MUFU.EX2 R34, R34 ;  /* 0x0000002200227308 */ /* 0x000ea20000000800 */
[----:B------:R-:W-:Y:S01]  /*aba0*/  FADD.FTZ R45, R163, R38 ;  /* 0x00000026a32d7221 */ /* 0x000fe20000010000 */
[----:B------:R3:W-:Y:S01]  /*abb0*/  @!P1 SYNCS.ARRIVE.TRANS64.RED.A1T0 RZ, [R3+URZ], RZ ;  /* 0x000000ff03ff99a7 */ /* 0x0007e2000810043f */
[----:B-1----:R-:W-:-:S05]  /*abc0*/  FADD.FTZ R43, R31, R30 ;  /* 0x0000001e1f2b7221 */ /* 0x002fca0000010000 */
[----:B------:R-:W1:Y:S01]  /*abd0*/  MUFU.EX2 R82, R82 ;  /* 0x0000005200527308 */ /* 0x000e620000000800 */
[----:B------:R-:W-:-:S07]  /*abe0*/  F2FP.BF16.F32.PACK_AB R158, R31, R78 ;  /* 0x0000004e1f9e723e */ /* 0x000fce00000010ff */
[----:B------:R-:W4:Y:S01]  /*abf0*/  MUFU.EX2 R36, R36 ;  /* 0x0000002400247308 */ /* 0x000f220000000800 */
[C---:B--2---:R-:W-:Y:S01]  /*ac00*/  FADD.FTZ R45, R34.reuse, R45 ;  /* 0x0000002d222d7221 */ /* 0x044fe20000010000 */
[----:B------:R-:W-:-:S06]  /*ac10*/  F2FP.BF16.F32.PACK_AB R163, R34, R163 ;  /* 0x000000a322a3723e */ /* 0x000fcc00000010ff */
[----:B------:R-:W3:Y:S01]  /*ac20*/  MUFU.EX2 R33, R84 ;  /* 0x0000005400217308 */ /* 0x000ee20000000800 */
[----:B-1----:R-:W-:-:S07]  /*ac30*/  FADD.FTZ R30, R82, R43 ;  /* 0x0000002b521e7221 */ /* 0x002fce0000010000 */
[----:B------:R-:W1:Y:S01]  /*ac40*/  MUFU.EX2 R86, R86 ;  /* 0x0000005600567308 */ /* 0x000e620000000800 */
[----:B----4-:R-:W-:-:S04]  /*ac50*/  FADD.FTZ R38, R36, R45 ;  /* 0x0000002d24267221 */ /* 0x010fc80000010000 */
[C---:B------:R-:W-:Y:S01]  /*ac60*/  FADD.FTZ R43, R165.reuse, R38 ;  /* 0x00000026a52b7221 */ /* 0x040fe20000010000 */
[----:B------:R-:W-:Y:S02]  /*ac70*/  F2FP.BF16.F32.PACK_AB R165, R165, R36 ;  /* 0x00000024a5a5723e */ /* 0x000fe400000010ff */
        /* <DEDUP_REMOVED lines=48> */
[----:B-1----:R-:W-:Y:S01]  /*af80*/  FADD.FTZ R45, R3, R0 ;  /* 0x00000000032d7221 */ /* 0x002fe20000010000 */
[----:B------:R-:W-:Y:S01]  /*af90*/  FADD.FTZ R0, R175, R24 ;  /* 0x00000018af007221 */ /* 0x000fe20000010000 */
[----:B------:R-:W-:Y:S02]  /*afa0*/  F2FP.BF16.F32.PACK_AB R170, R3, R60 ;  /* 0x0000003c03aa723e */ /* 0x000fe400000010ff */
[----:B------:R-:W-:-:S03]  /*afb0*/  F2FP.BF16.F32.PACK_AB R175, R175, R98 ;  /* 0x00000062afaf723e */ /* 0x000fc600000010ff */
[----:B------:R-:W1:Y:S01]  /*afc0*/  MUFU.EX2 R68, R68 ;  /* 0x0000004400447308 */ /* 0x000e620000000800 */
[----:B--2---:R-:W-:-:S07]  /*afd0*/  FADD.FTZ R24, R64, R45 ;  /* 0x0000002d40187221 */ /* 0x004fce0000010000 */
[----:B------:R-:W2:Y:S01]  /*afe0*/  MUFU.EX2 R43, R26 ;  /* 0x0000001a002b7308 */ /* 0x000ea20000000800 */
[C---:B---3--:R-:W-:Y:S01]  /*aff0*/  FADD.FTZ R25, R15.reuse, R24 ;  /* 0x000000180f197221 */ /* 0x048fe20000010000 */
[----:B------:R-:W-:-:S03]  /*b000*/  F2FP.BF16.F32.PACK_AB R172, R15, R64 ;  /* 0x000000400fac723e */ /* 0x000fc600000010ff */
[----:B-1----:R-:W-:-:S04]  /*b010*/  FADD.FTZ R24, R68, R25 ;  /* 0x0000001944187221 */ /* 0x002fc80000010000 */
[C---:B--2---:R-:W-:Y:S01]  /*b020*/  FADD.FTZ R3, R43.reuse, R24 ;  /* 0x000000182b037221 */ /* 0x044fe20000010000 */
[----:B------:R-:W-:Y:S01]  /*b030*/  F2FP.BF16.F32.PACK_AB R174, R43, R68 ;  /* 0x000000442bae723e */ /* 0x000fe200000010ff */
[----:B0-----:R-:W-:Y:S06]  /*b040*/  @!P0 BRA `(.L_x_11070) ;  /* 0x0000000000048947 */ /* 0x001fec0003800000 */
[----:B------:R-:W-:Y:S01]  /*b050*/  BPT.TRAP 0x1 ;  /* 0x000000040000795c */ /* 0x000fe20000300000 */
.L_x_11070:
[----:B------:R0:W1:Y:S01]  /*b060*/  SYNCS.PHASECHK.TRANS64.TRYWAIT P2, [R13+URZ+0x22850], R14 ;  /* 0x0228500e0d0075a7 */ /* 0x000062000804017f */
[----:B------:R-:W-:Y:S05]  /*b070*/  @!P0 BRA `(.L_x_11071) ;  /* 0x0000000000048947 */ /* 0x000fea0003800000 */
[----:B------:R-:W-:Y:S01]  /*b080*/  BPT.TRAP 0x1 ;  /* 0x000000040000795c */ /* 0x000fe20000300000 */
.L_x_11071:
[----:B------:R-:W-:Y:S04]  /*b090*/  BSSY B0, `(.L_x_11072) ;  /* 0x0000004000007945 */ /* 0x000fe80003800000 */
[----:B-1----:R-:W-:Y:S05]  /*b0a0*/  @P2 BRA `(.L_x_11073) ;  /* 0x0000000000082947 */ /* 0x002fea0003800000 */
[----:B------:R-:W1:Y:S02]  /*b0b0*/  SYNCS.PHASECHK.TRANS64.TRYWAIT P2, [R13+URZ+0x22850], R14 ;  /* 0x0228500e0d0075a7 */ /* 0x000e64000804017f */
[----:B-1----:R-:W-:Y:S05]  /*b0c0*/  @!P2 BRA `(.L_x_11074) ;  /* 0x000000f00038a947 */ /* 0x002fea0003800000 */
.L_x_11073:
[----:B------:R-:W-:Y:S05]  /*b0d0*/  BSYNC B0 ;  /* 0x0000000000007941 */ /* 0x000fea0003800000 */
.L_x_11072:
[----:B------:R-:W-:Y:S05]  /*b0e0*/  WARPSYNC.ALL ;  /* 0x0000000000007948 */ /* 0x000fea0003800000 */
[----:B------:R-:W-:Y:S01]  /*b0f0*/  R2UR UR4, R18 ;  /* 0x00000000120472ca */ /* 0x000fe200000e0000 */
[----:B------:R2:W-:Y:S01]  /*b100*/  BAR.SYNC.DEFER_BLOCKING R20, 0x100 ;  /* 0x000400140000751d */ /* 0x0005e20000010000 */
[----:B------:R-:W-:Y:S02]  /*b110*/  IMAD.MOV.U32 R15, RZ, RZ, 0xc00 ;  /* 0x00000c00ff0f7424 */ /* 0x000fe400078e00ff */
[----:B01----:R-:W-:-:S03]  /*b120*/  @!P1 VIADD R13, R13, 0x22860 ;  /* 0x000228600d0d9836 */ /* 0x003fc60000000000 */
[----:B------:R-:W-:Y:S01]  /*b130*/  ULDC UR48, c[0x0][0x9d8] ;  /* 0x0002760000307ab9 */ /* 0x000fe20000000800 */
[----:B------:R-:W-:Y:S01]  /*b140*/  ULDC UR49, c[0x0][0x9d8] ;  /* 0x0002760000317ab9 */ /* 0x000fe20000000800 */
[----:B--2---:R-:W-:Y:S01]  /*b150*/  VIADD R20, R176, 0xfffffffe ;  /* 0xfffffffeb0147836 */ /* 0x004fe20000000000 */
[----:B------:R-:W-:Y:S01]  /*b160*/  @!P1 PRMT R13, RZ, 0x654, R13 ;  /* 0x00000654ff0d9816 */ /* 0x000fe2000000000d */
[----:B------:R-:W-:Y:S01]  /*b170*/  ULDC UR46, c[0x0][0x988] ;  /* 0x00026200002e7ab9 */ /* 0x000fe20000000800 */
[----:B------:R-:W-:Y:S01]  /*b180*/  ULDC UR47, c[0x0][0x988] ;  /* 0x00026200002f7ab9 */ /* 0x000fe20000000800 */
        /* <DEDUP_REMOVED lines=13> */
[----:B------:R-:W-:Y:S01]  /*b260*/  MOV R153, 0x40000040 ;  /* 0x4000004000997802 */ /* 0x000fe20000000f00 */
        /* <DEDUP_REMOVED lines=31> */
[----:B------:R-:W-:-:S03]  /*b460*/  R2UR UR7, R15 ;  /* 0x000000000f0772ca */ /* 0x000fc600000e0000 */
[----:B------:R-:W-:-:S04]  /*b470*/  IMAD R14, R201, 0x80, R14 ;  /* 0x00000080c90e7824 */ /* 0x000fc800078e020e */
[----:B------:R-:W-:-:S05]  /*b480*/  IMAD.HI R14, R14, 0x2aaaaaab, RZ ;  /* 0x2aaaaaab0e0e7827 */ /* 0x000fca00078e02ff */
[----:B------:R-:W-:-:S04]  /*b490*/  SHF.R.U32.HI R15, RZ, 0x1f, R14 ;  /* 0x0000001fff0f7819 */ /* 0x000fc8000001160e */
[----:B------:R-:W-:-:S04]  /*b4a0*/  LEA.HI.SX32 R15, R14, R15, 0x1c ;  /* 0x0000000f0e0f7211 */ /* 0x000fc800078fe2ff */
[----:B------:R-:W-:-:S04]  /*b4b0*/  VIMNMX R15, RZ, R15, !PT ;  /* 0x0000000fff0f7248 */ /* 0x000fc80007fe0100 */
[----:B------:R-:W-:Y:S01]  /*b4c0*/  ISETP.GE.AND P2, PT, R20, R15, PT ;  /* 0x0000000f1400720c */ /* 0x000fe20003f46270 */
[----:B------:R-:W-:Y:S02]  /*b4d0*/  WARPGROUP.DEPBAR.LE gsb0, 0x0 ;  /* 0x00008000000079c5 */ /* 0x000fe40000010000 */
[----:B------:R-:W-:-:S06]  /*b4e0*/  WARPGROUP.ARRIVE ;  /* 0x00000000000079c5 */ /* 0x000fcc0000000000 */
[----:B------:R-:W-:Y:S03]  /*b4f0*/  HGMMA.64x256x16.F32.BF16 R24, R172, gdesc[UR4].tnspB, R24, gsb0 ;  /* 0x43e00004ac187df0 */ /* 0x000fe60008001818 */
[----:B------:R-:W-:Y:S02]  /*b500*/  WARPGROUP.DEPBAR.LE gsb0, 0x0 ;  /* 0x00008000000079c5 */ /* 0x000fe40000010000 */
[----:B------:R0:W-:Y:S01]  /*b510*/  @!P1 SYNCS.ARRIVE.TRANS64.RED.A1T0 RZ, [R13+URZ], RZ ;  /* 0x000000ff0dff99a7 */ /* 0x0001e2000810043f */
[----:B------:R-:W-:Y:S05]  /*b520*/  @!P2 BRA `(.L_x_11075) ;  /* 0x0000002800e8a947 */ /* 0x000fea0003800000 */
[----:B------:R-:W-:Y:S02]  /*b530*/  IMAD.MOV.U32 R202, RZ, RZ, R178 ;  /* 0x000000ffffca7224 */ /* 0x000fe400078e00b2 */
[----:B------:R-:W-:-:S07]  /*b540*/  IMAD.MOV.U32 R221, RZ, RZ, R21 ;  /* 0x000000ffffdd7224 */ /* 0x000fce00078e0015 */
.L_x_11085:
[----:B------:R-:W-:Y:S01]  /*b550*/  VIADD R22, R22, 0x1 ;  /* 0x0000000116167836 */ /* 0x000fe20000000000 */
[----:B------:R-:W-:Y:S05]  /*b560*/  YIELD ;  /* 0x0000000000007946 */ /* 0x000fea0003800000 */
[----:B------:R-:W-:-:S04]  /*b570*/  ISETP.NE.AND P2, PT, R22, 0x2, PT ;  /* 0x000000021600780c */ /* 0x000fc80003f45270 */
[----:B-1----:R-:W-:Y:S02]  /*b580*/  SEL R14, RZ, 0x1, P2 ;  /* 0x00000001ff0e7807 */ /* 0x002fe40001000000 */
[----:B------:R-:W-:Y:S02]  /*b590*/  SEL R22, R22, RZ, P2 ;  /* 0x000000ff16167207 */ /* 0x000fe40001000000 */
[----:B------:R-:W-:Y:S01]  /*b5a0*/  LOP3.LUT R23, R23, R14, RZ, 0x3c, !PT ;  /* 0x0000000e17177212 */ /* 0x000fe200078e3cff */
[----:B------:R-:W-:Y:S06]  /*b5b0*/  @!P0 BRA `(.L_x_11076) ;  /* 0x0000000000048947 */ /* 0x000fec0003800000 */
[----:B------:R-:W-:Y:S01]  /*b5c0*/  BPT.TRAP 0x1 ;  /* 0x000000040000795c */ /* 0x000fe20000300000 */
.L_x_11076:
[----:B0-----:R-:W-:Y:S01]  /*b5d0*/  IMAD R13, R22, 0x8, R18 ;  /* 0x00000008160d7824 */ /* 0x001fe200078e0212 */
[----:B------:R-:W-:-:S04]  /*b5e0*/  SHF.L.U32 R14, R23, 0x1f, RZ ;  /* 0x0000001f170e7819 */ /* 0x000fc800000006ff */
[----:B------:R0:W1:Y:S01]  /*b5f0*/  SYNCS.PHASECHK.TRANS64.TRYWAIT P2, [R13+URZ+0x22830], R14 ;  /* 0x0228300e0d0075a7 */ /* 0x000062000804017f */
[----:B------:R-:W-:Y:S05]  /*b600*/  @!P0 BRA `(.L_x_11077) ;  /* 0x0000000000048947 */ /* 0x000fea0003800000 */
[----:B------:R-:W-:Y:S01]  /*b610*/  BPT.TRAP 0x1 ;  /* 0x000000040000795c */ /* 0x000fe20000300000 */
.L_x_11077:
[----:B------:R-:W-:Y:S01]  /*b620*/  IMAD R214, R22, 0x300, R12 ;  /* 0x0000030016d67824 */ /* 0x000fe200078e020c */
[----:B------:R-:W-:Y:S01]  /*b630*/  MOV R215, 0x40000040 ;  /* 0x4000004000d77802 */ /* 0x000fe20000000f00 */
[----:B-1----:R-:W-:Y:S06]  /*b640*/  @P2 BRA `(.L_x_11078) ;  /* 0x0000000000082947 */ /* 0x002fec0003800000 */
[----:B------:R-:W1:Y:S02]  /*b650*/  SYNCS.PHASECHK.TRANS64.TRYWAIT P2, [R13+URZ+0x22830], R14 ;  /* 0x0228300e0d0075a7 */ /* 0x000e64000804017f */
[----:B-1----:R-:W-:Y:S05]  /*b660*/  @!P2 BRA `(.L_x_11079) ;  /* 0x000000e800e4a947 */ /* 0x002fea0003800000 */
.L_x_11078:
        /* <DEDUP_REMOVED lines=13> */
[----:B------:R-:W-:-:S02]  /*b740*/  R2UR UR14, R154 ;  /* 0x000000009a0e72ca */ /* 0x000fc400000e0000 */
[----:B------:R-:W-:Y:S02]  /*b750*/  R2UR UR15, R155 ;  /* 0x000000009b0f72ca */ /* 0x000fe400000e0000 */
[----:B------:R-:W-:Y:S01]  /*b760*/  WARPGROUP.ARRIVE ;  /* 0x00000000000079c5 */ /* 0x000fe20000000000 */
[----:B------:R-:W-:Y:S02]  /*b770*/  R2UR UR8, R10 ;  /* 0x000000000a0872ca */ /* 0x000fe400000e0000 */
[----:B------:R-:W-:Y:S02]  /*b780*/  R2UR UR9, R11 ;  /* 0x000000000b0972ca */ /* 0x000fe400000e0000 */
[----:B------:R-:W-:Y:S01]  /*b790*/  R2UR UR12, R8 ;  /* 0x00000000080c72ca */ /* 0x000fe200000e0000 */
[----:B------:R-:W-:Y:S01]  /*b7a0*/  HGMMA.64x96x16.F32.BF16 R152, gdesc[UR4], RZ, !UPT, gsb0 ;  /* 0x01600000049879f0 */ /* 0x000fe2000c0018ff */
[----:B------:R-:W-:Y:S02]  /*b7b0*/  R2UR UR13, R9 ;  /* 0x00000000090d72ca */ /* 0x000fe400000e0000 */
[----:B------:R-:W-:-:S02]  /*b7c0*/  R2UR UR6, R214 ;  /* 0x00000000d60672ca */ /* 0x000fc400000e0000 */
[----:B------:R-:W-:Y:S02]  /*b7d0*/  R2UR UR7, R215 ;  /* 0x00000000d70772ca */ /* 0x000fe400000e0000 */
[----:B------:R-:W-:Y:S02]  /*b7e0*/  R2UR UR4, R6 ;  /* 0x00000000060472ca */ /* 0x000fe400000e0000 */
[----:B------:R-:W-:Y:S01]  /*b7f0*/  R2UR UR5, R7 ;  /* 0x00000000070572ca */ /* 0x000fe200000e0000 */
        /* <DEDUP_REMOVED lines=12> */
[----:B------:R-:W-:Y:S02]  /*b8c0*/  IMAD.SHL.U32 R153, R201, 0x80, RZ ;  /* 0x00000080c9997824 */ /* 0x000fe400078e00ff */
[----:B------:R-:W-:Y:S01]  /*b8d0*/  FMUL.FTZ R156, R156, UR49 ;  /* 0x000000319c9c7c20 */ /* 0x000fe20008410000 */
[----:B------:R-:W-:Y:S01]  /*b8e0*/  FMUL.FTZ R157, R157, UR49 ;  /* 0x000000319d9d7c20 */ /* 0x000fe20008410000 */
[----:B------:R-:W-:Y:S01]  /*b8f0*/  FMUL.FTZ R222, R176, UR49 ;  /* 0x00000031b0de7c20 */ /* 0x000fe20008410000 */
[----:B------:R-:W-:Y:S01]  /*b900*/  IMAD R214, R20, -0x60, R153 ;  /* 0xffffffa014d67824 */ /* 0x000fe200078e0299 */
[----:B------:R-:W2:Y:S01]  /*b910*/  MUFU.TANH R223, R223 ;  /* 0x000000df00df7308 */ /* 0x000ea20000002400 */
[----:B------:R-:W-:Y:S01]  /*b920*/  FMUL.FTZ R176, R177, UR49 ;  /* 0x00000031b1b07c20 */ /* 0x000fe20008410000 */
[----:B------:R-:W-:Y:S01]  /*b930*/  FMUL.FTZ R160, R160, UR49 ;  /* 0x00000031a0a07c20 */ /* 0x000fe20008410000 */
[----:B------:R-:W-:Y:S01]  /*b940*/  FMUL.FTZ R161, R161, UR49 ;  /* 0x00000031a1a17c20 */ /* 0x000fe20008410000 */
[----:B------:R-:W-:Y:S01]  /*b950*/  IADD3 R153, R214, 0x1, R203 ;  /* 0x00000001d6997810 */ /* 0x000fe20007ffe0cb */
[----:B------:R-:W-:Y:S01]  /*b960*/  FMUL.FTZ R21, R164, UR49 ;  /* 0x00000031a4157c20 */ /* 0x000fe20008410000 */
[----:B------:R-:W-:Y:S01]  /*b970*/  FMUL.FTZ R164, R165, UR49 ;  /* 0x00000031a5a47c20 */ /* 0x000fe20008410000 */
[----:B------:R-:W-:Y:S01]  /*b980*/  FMUL.FTZ R168, R168, UR49 ;  /* 0x00000031a8a87c20 */ /* 0x000fe20008410000 */
[----:B------:R-:W3:Y:S01]  /*b990*/  MUFU.TANH R152, R152 ;  /* 0x0000009800987308 */ /* 0x000ee20000002400 */
[----:B------:R-:W-:-:S02]  /*b9a0*/  IMAD.IADD R224, R153, 0x1, -R200 ;  /* 0x0000000199e07824 */ /* 0x000fc400078e0ac8 */
[----:B------:R-:W-:Y:S01]  /*b9b0*/  FMUL.FTZ R215, R169, UR49 ;  /* 0x00000031a9d77c20 */ /* 0x000fe20008410000 */
[----:B------:R-:W-:Y:S01]  /*b9c0*/  FMUL.FTZ R180, R180, UR49 ;  /* 0x00000031b4b47c20 */ /* 0x000fe20008410000 */
[----:B------:R-:W-:Y:S01]  /*b9d0*/  FMUL.FTZ R172, R172, UR49 ;  /* 0x00000031acac7c20 */ /* 0x000fe20008410000 */
[----:B------:R-:W-:Y:S02]  /*b9e0*/  IMAD R153, R211, -0x2, R224 ;  /* 0xfffffffed3997824 */ /* 0x000fe400078e02e0 */
[----:B------:R-:W-:Y:S01]  /*b9f0*/  FMUL.FTZ R214, R173, UR49 ;  /* 0x00000031add67c20 */ /* 0x000fe20008410000 */
[----:B------:R-:W-:Y:S01]  /*ba00*/  FMUL.FTZ R181, R181, UR49 ;  /* 0x00000031b5b57c20 */ /* 0x000fe20008410000 */
[----:B------:R-:W4:Y:S01]  /*ba10*/  MUFU.TANH R156, R156 ;  /* 0x0000009c009c7308 */ /* 0x000f220000002400 */
[----:B------:R-:W-:Y:S02]  /*ba20*/  IMAD.IADD R177, R212, 0x1, R153 ;  /* 0x00000001d4b17824 */ /* 0x000fe400078e0299 */
[----:B------:R-:W-:Y:S01]  /*ba30*/  FMUL.FTZ R224, R184, UR49 ;  /* 0x00000031b8e07c20 */ /* 0x000fe20008410000 */
[----:B------:R-:W-:Y:S01]  /*ba40*/  FMUL.FTZ R185, R185, UR49 ;  /* 0x00000031b9b97c20 */ /* 0x000fe20008410000 */
[----:B------:R-:W-:Y:S01]  /*ba50*/  FMUL.FTZ R189, R189, UR49 ;  /* 0x00000031bdbd7c20 */ /* 0x000fe20008410000 */
[----:B------:R-:W-:Y:S01]  /*ba60*/  FMUL.FTZ R193, R193, UR49 ;  /* 0x00000031c1c17c20 */ /* 0x000fe20008410000 */
[C---:B------:R-:W-:Y:S01]  /*ba70*/  ISETP.GT.AND P2, PT, R177.reuse, RZ, PT ;  /* 0x000000ffb100720c */ /* 0x040fe20003f44270 */
[----:B------:R-:W-:Y:S01]  /*ba80*/  FMUL.FTZ R196, R196, UR49 ;  /* 0x00000031c4c47c20 */ /* 0x000fe20008410000 */
[----:B------:R-:W5:Y:S01]  /*ba90*/  MUFU.TANH R157, R157 ;  /* 0x0000009d009d7308 */ /* 0x000f620000002400 */
[----:B------:R-:W-:Y:S01]  /*baa0*/  ISETP.GT.AND P3, PT, R177, 0x1, PT ;  /* 0x00000001b100780c */ /* 0x000fe20003f64270 */
[----:B------:R-:W-:Y:S01]  /*bab0*/  FMUL.FTZ R225, R163, UR49 ;  /* 0x00000031a3e17c20 */ /* 0x000fe20008410000 */
[----:B--2---:R-:W-:Y:S01]  /*bac0*/  FSEL R153, R223, -INF , P2 ;  /* 0xff800000df997808 */ /* 0x004fe20001000000 */
[----:B------:R-:W-:Y:S01]  /*bad0*/  FMUL.FTZ R230, R170, UR49 ;  /* 0x00000031aae67c20 */ /* 0x000fe20008410000 */
[----:B------:R-:W-:Y:S01]  /*bae0*/  ISETP.GT.AND P4, PT, R177, 0x8, PT ;  /* 0x00000008b100780c */ /* 0x000fe20003f84270 */
[----:B------:R-:W-:Y:S01]  /*baf0*/  FMUL.FTZ R229, R167, UR49 ;  /* 0x00000031a7e57c20 */ /* 0x000fe20008410000 */
[----:B---3--:R-:W-:Y:S01]  /*bb00*/  FSEL R152, R152, -INF , P3 ;  /* 0xff80000098987808 */ /* 0x008fe20001800000 */
[----:B------:R-:W2:Y:S01]  /*bb10*/  MUFU.TANH R160, R160 ;  /* 0x000000a000a07308 */ /* 0x000ea20000002400 */
[----:B------:R-:W-:Y:S01]  /*bb20*/  FMNMX.FTZ R165, R153, R221, !PT ;  /* 0x000000dd99a57209 */ /* 0x000fe20007810000 */
[----:B------:R-:W-:Y:S01]  /*bb30*/  FMUL.FTZ R231, R171, UR49 ;  /* 0x00000031abe77c20 */ /* 0x000fe20008410000 */
[----:B------:R-:W-:Y:S01]  /*bb40*/  ISETP.GT.AND P2, PT, R177, 0x9, PT ;  /* 0x00000009b100780c */ /* 0x000fe20003f44270 */
[----:B------:R-:W-:Y:S01]  /*bb50*/  FMUL.FTZ R175, R175, UR49 ;  /* 0x00000031afaf7c20 */ /* 0x000fe20008410000 */
[----:B----4-:R-:W-:Y:S01]  /*bb60*/  FSEL R156, R156, -INF , P4 ;  /* 0xff8000009c9c7808 */ /* 0x010fe20002000000 */
[----:B------:R-:W-:Y:S01]  /*bb70*/  FMUL.FTZ R232, R174, UR49 ;  /* 0x00000031aee87c20 */ /* 0x000fe20008410000 */
[----:B------:R-:W-:Y:S01]  /*bb80*/  FMNMX.FTZ R165, R152, R165, !PT ;  /* 0x000000a598a57209 */ /* 0x000fe20007810000 */
[----:B------:R-:W3:Y:S01]  /*bb90*/  MUFU.TANH R161, R161 ;  /* 0x000000a100a17308 */ /* 0x000ee20000002400 */
[----:B------:R-:W-:Y:S01]  /*bba0*/  ISETP.GT.AND P3, PT, R177, 0x10, PT ;  /* 0x00000010b100780c */ /* 0x000fe20003f64270 */
[----:B------:R-:W-:Y:S01]  /*bbb0*/  FMUL.FTZ R178, R178, UR49 ;  /* 0x00000031b2b27c20 */ /* 0x000fe20008410000 */
[----:B-----5:R-:W-:Y:S01]  /*bbc0*/  FSEL R157, R157, -INF , P2 ;  /* 0xff8000009d9d7808 */ /* 0x020fe20001000000 */
[----:B------:R-:W-:Y:S01]  /*bbd0*/  FMUL.FTZ R182, R182, UR49 ;  /* 0x00000031b6b67c20 */ /* 0x000fe20008410000 */
[----:B------:R-:W-:Y:S01]  /*bbe0*/  FMNMX.FTZ R226, R156, R165, !PT ;  /* 0x000000a59ce27209 */ /* 0x000fe20007810000 */
[----:B------:R-:W-:Y:S01]  /*bbf0*/  FMUL.FTZ R170, R183, UR49 ;  /* 0x00000031b7aa7c20 */ /* 0x000fe20008410000 */
[----:B------:R-:W-:Y:S01]  /*bc00*/  ISETP.GT.AND P2, PT, R177, 0x11, PT ;  /* 0x00000011b100780c */ /* 0x000fe20003f44270 */
[----:B------:R-:W-:Y:S01]  /*bc10*/  MUFU.TANH R21, R21 ;  /* 0x0000001500157308 */ /* 0x000fe20000002400 */
[----:B--2---:R-:W-:Y:S01]  /*bc20*/  FSEL R160, R160, -INF , P3 ;  /* 0xff800000a0a07808 */ /* 0x004fe20001800000 */
[----:B------:R-:W-:Y:S01]  /*bc30*/  FMUL.FTZ R179, R179, UR49 ;  /* 0x00000031b3b37c20 */ /* 0x000fe20008410000 */
[----:B------:R-:W-:Y:S01]  /*bc40*/  FMNMX.FTZ R165, R157, R226, !PT ;  /* 0x000000e29da57209 */ /* 0x000fe20007810000 */
[----:B------:R-:W-:Y:S01]  /*bc50*/  FMUL.FTZ R226, R166, UR49 ;  /* 0x00000031a6e27c20 */ /* 0x000fe20008410000 */
[----:B------:R-:W-:Y:S01]  /*bc60*/  ISETP.GT.AND P3, PT, R177, 0x18, PT ;  /* 0x00000018b100780c */ /* 0x000fe20003f64270 */
[----:B------:R-:W-:Y:S01]  /*bc70*/  FMUL.FTZ R183, R186, UR49 ;  /* 0x00000031bab77c20 */ /* 0x000fe20008410000 */
[----:B------:R-:W-:Y:S01]  /*bc80*/  FMUL.FTZ R186, R187, UR49 ;  /* 0x00000031bbba7c20 */ /* 0x000fe20008410000 */
[----:B------:R-:W2:Y:S01]  /*bc90*/  MUFU.TANH R164, R164 ;  /* 0x000000a400a47308 */ /* 0x000ea20000002400 */
[----:B---3--:R-:W-:Y:S01]  /*bca0*/  FSEL R161, R161, -INF , P2 ;  /* 0xff800000a1a17808 */ /* 0x008fe20001000000 */
[----:B------:R-:W-:Y:S01]  /*bcb0*/  FMUL.FTZ R198, R198, UR49 ;  /* 0x00000031c6c67c20 */ /* 0x000fe20008410000 */
[----:B------:R-:W-:Y:S01]  /*bcc0*/  ISETP.GT.AND P2, PT, R177, 0x19, PT ;  /* 0x00000019b100780c */ /* 0x000fe20003f44270 */
[----:B------:R-:W-:-:S04]  /*bcd0*/  FMUL.FTZ R199, R199, UR49 ;  /* 0x00000031c7c77c20 */ /* 0x000fc80008410000 */
[----:B------:R-:W3:Y:S08]  /*bce0*/  MUFU.TANH R168, R168 ;  /* 0x000000a800a87308 */ /* 0x000ef00000002400 */
[----:B------:R-:W4:Y:S01]  /*bcf0*/  MUFU.TANH R215, R215 ;  /* 0x000000d700d77308 */ /* 0x000f220000002400 */
[----:B--2---:R-:W-:Y:S02]  /*bd00*/  FSEL R164, R164, -INF , P2 ;  /* 0xff800000a4a47808 */ /* 0x004fe40001000000 */
[----:B------:R-:W-:-:S05]  /*bd10*/  ISETP.GT.AND P2, PT, R177, 0x21, PT ;  /* 0x00000021b100780c */ /* 0x000fca0003f44270 */
[----:B------:R2:W-:Y:S08]  /*bd20*/  MUFU.TANH R223, R180 ;  /* 0x000000b400df7308 */ /* 0x0005f00000002400 */
[----:B------:R-:W5:Y:S01]  /*bd30*/  MUFU.TANH R172, R172 ;  /* 0x000000ac00ac7308 */ /* 0x000f620000002400 */
[----:B--2---:R-:W-:Y:S02]  /*bd40*/  FMNMX.FTZ R180, R160, R165, !PT ;  /* 0x000000a5a0b47209 */ /* 0x004fe40007810000 */
[----:B------:R-:W-:Y:S01]  /*bd50*/  FSEL R165, R21, -INF , P3 ;  /* 0xff80000015a57808 */ /* 0x000fe20001800000 */
[----:B------:R-:W-:Y:S01]  /*bd60*/  FMUL.FTZ R21, R188, UR49 ;  /* 0x00000031bc157c20 */ /* 0x000fe20008410000 */
[----:B------:R-:W-:-:S02]  /*bd70*/  FMNMX.FTZ R180, R161, R180, !PT ;  /* 0x000000b4a1b47209 */ /* 0x000fc40007810000 */
[----:B------:R-:W-:Y:S01]  /*bd80*/  ISETP.GT.AND P3, PT, R177, 0x20, PT ;  /* 0x00000020b100780c */ /* 0x000fe20003f64270 */
[----:B------:R-:W2:Y:S01]  /*bd90*/  MUFU.TANH R214, R214 ;  /* 0x000000d600d67308 */ /* 0x000ea20000002400 */
[----:B------:R-:W-:Y:S02]  /*bda0*/  FMNMX.FTZ R173, R165, R180, !PT ;  /* 0x000000b4a5ad7209 */ /* 0x000fe40007810000 */
[----:B---3--:R-:W-:Y:S02]  /*bdb0*/  FSEL R169, R168, -INF , P3 ;  /* 0xff800000a8a97808 */ /* 0x008fe40001800000 */
[----:B------:R-:W-:Y:S02]  /*bdc0*/  FMNMX.FTZ R180, R164, R173, !PT ;  /* 0x000000ada4b47209 */ /* 0x000fe40007810000 */
[----:B----4-:R-:W-:Y:S01]  /*bdd0*/  FSEL R168, R215, -INF , P2 ;  /* 0xff800000d7a87808 */ /* 0x010fe20001000000 */
[----:B------:R-:W3:Y:S01]  /*bde0*/  MUFU.TANH R222, R222 ;  /* 0x000000de00de7308 */ /* 0x000ee20000002400 */
[----:B------:R-:W-:-:S02]  /*bdf0*/  ISETP.GT.AND P3, PT, R177, 0x28, PT ;  /* 0x00000028b100780c */ /* 0x000fc40003f64270 */
[----:B------:R-:W-:Y:S02]  /*be00*/  FMNMX.FTZ R215, R169, R180, !PT ;  /* 0x000000b4a9d77209 */ /* 0x000fe40007810000 */
[C---:B------:R-:W-:Y:S02]  /*be10*/  ISETP.GT.AND P2, PT, R177.reuse, 0x29, PT ;  /* 0x00000029b100780c */ /* 0x040fe40003f44270 */
[----:B-----5:R-:W-:Y:S01]  /*be20*/  FSEL R173, R172, -INF , P3 ;  /* 0xff800000acad7808 */ /* 0x020fe20001800000 */
[----:B------:R-:W4:Y:S01]  /*be30*/  MUFU.TANH R176, R176 ;  /* 0x000000b000b07308 */ /* 0x000f220000002400 */
[----:B------:R-:W-:Y:S02]  /*be40*/  FMNMX.FTZ R180, R168, R215, !PT ;  /* 0x000000d7a8b47209 */ /* 0x000fe40007810000 */
[----:B------:R-:W-:Y:S02]  /*be50*/  ISETP.GT.AND P3, PT, R177, 0x30, PT ;  /* 0x00000030b100780c */ /* 0x000fe40003f64270 */
[----:B--2---:R-:W-:Y:S01]  /*be60*/  FSEL R172, R214, -INF , P2 ;  /* 0xff800000d6ac7808 */ /* 0x004fe20001000000 */
[----:B------:R-:W-:Y:S01]  /*be70*/  FMUL.FTZ R214, R192, UR49 ;  /* 0x00000031c0d67c20 */ /* 0x000fe20008410000 */
[----:B------:R-:W-:Y:S01]  /*be80*/  FMNMX.FTZ R215, R173, R180, !PT ;  /* 0x000000b4add77209 */ /* 0x000fe20007810000 */
[----:B------:R-:W2:Y:S01]  /*be90*/  MUFU.TANH R181, R181 ;  /* 0x000000b500b57308 */ /* 0x000ea20000002400 */
[----:B------:R-:W-:-:S02]  /*bea0*/  ISETP.GT.AND P2, PT, R177, 0x31, PT ;  /* 0x00000031b100780c */ /* 0x000fc40003f44270 */
[----:B---3--:R-:W-:Y:S02]  /*beb0*/  FSEL R180, R222, -INF , P3 ;  /* 0xff800000deb47808 */ /* 0x008fe40001800000 */
[----:B------:R-:W-:Y:S02]  /*bec0*/  FMNMX.FTZ R215, R172, R215, !PT ;  /* 0x000000d7acd77209 */ /* 0x000fe40007810000 */
[C---:B------:R-:W-:Y:S01]  /*bed0*/  ISETP.GT.AND P3, PT, R177.reuse, 0x38, PT ;  /* 0x00000038b100780c */ /* 0x040fe20003f64270 */
[----:B------:R-:W3:Y:S01]  /*bee0*/  MUFU.TANH R224, R224 ;  /* 0x000000e000e07308 */ /* 0x000ee20000002400 */
[----:B----4-:R-:W-:Y:S02]  /*bef0*/  FSEL R176, R176, -INF , P2 ;  /* 0xff800000b0b07808 */ /* 0x010fe40001000000 */
[----:B------:R-:W-:Y:S02]  /*bf00*/  FMNMX.FTZ R215, R180, R215, !PT ;  /* 0x000000d7b4d77209 */ /* 0x000fe40007810000 */
[----:B------:R-:W-:-:S02]  /*bf10*/  ISETP.GT.AND P2, PT, R177, 0x39, PT ;  /* 0x00000039b100780c */ /* 0x000fc40003f44270 */
[----:B------:R-:W-:Y:S01]  /*bf20*/  FSEL R184, R223, -INF , P3 ;  /* 0xff800000dfb87808 */ /* 0x000fe20001800000 */
[----:B------:R-:W4:Y:S01]  /*bf30*/  MUFU.TANH R185, R185 ;  /* 0x000000b900b97308 */ /* 0x000f220000002400 */
[----:B------:R-:W-:Y:S02]  /*bf40*/  FMNMX.FTZ R215, R176, R215, !PT ;  /* 0x000000d7b0d77209 */ /* 0x000fe40007810000 */
[----:B------:R-:W-:Y:S02]  /*bf50*/  ISETP.GT.AND P3, PT, R177, 0x40, PT ;  /* 0x00000040b100780c */ /* 0x000fe40003f64270 */
[----:B--2---:R-:W-:Y:S02]  /*bf60*/  FSEL R181, R181, -INF , P2 ;  /* 0xff800000b5b57808 */ /* 0x004fe40001000000 */
[----:B------:R-:W-:Y:S01]  /*bf70*/  FMNMX.FTZ R192, R184, R215, !PT ;  /* 0x000000d7b8c07209 */ /* 0x000fe20007810000 */
[----:B------:R-:W2:Y:S01]  /*bf80*/  MUFU.TANH R21, R21 ;  /* 0x0000001500157308 */ /* 0x000ea20000002400 */
[----:B------:R-:W-:-:S02]  /*bf90*/  ISETP.GT.AND P2, PT, R177, 0x41, PT ;  /* 0x00000041b100780c */ /* 0x000fc40003f44270 */
[----:B---3--:R-:W-:Y:S01]  /*bfa0*/  FSEL R188, R224, -INF , P3 ;  /* 0xff800000e0bc7808 */ /* 0x008fe20001800000 */
[----:B------:R-:W-:Y:S01]  /*bfb0*/  FMUL.FTZ R224, R162, UR49 ;  /* 0x00000031a2e07c20 */ /* 0x000fe20008410000 */
[----:B------:R-:W-:Y:S02]  /*bfc0*/  FMNMX.FTZ R215, R181, R192, !PT ;  /* 0x000000c0b5d77209 */ /* 0x000fe40007810000 */
[----:B------:R-:W-:Y:S01]  /*bfd0*/  ISETP.GT.AND P3, PT, R177, 0x48, PT ;  /* 0x00000048b100780c */ /* 0x000fe20003f64270 */
[----:B------:R-:W3:Y:S01]  /*bfe0*/  MUFU.TANH R189, R189 ;  /* 0x000000bd00bd7308 */ /* 0x000ee20000002400 */
[----:B----4-:R-:W-:Y:S02]  /*bff0*/  FSEL R185, R185, -INF , P2 ;  /* 0xff800000b9b97808 */ /* 0x010fe40001000000 */
[----:B------:R-:W-:Y:S01]  /*c000*/  FMNMX.FTZ R222, R188, R215, !PT ;  /* 0x000000d7bcde7209 */ /* 0x000fe20007810000 */
[----:B------:R-:W-:Y:S01]  /*c010*/  FMUL.FTZ R215, R197, UR49 ;  /* 0x00000031c5d77c20 */ /* 0x000fe20008410000 */
[----:B------:R-:W-:-:S02]  /*c020*/  ISETP.GT.AND P2, PT, R177, 0x49, PT ;  /* 0x00000049b100780c */ /* 0x000fc40003f44270 */
[----:B------:R-:W-:Y:S01]  /*c030*/  FMNMX.FTZ R197, R185, R222, !PT ;  /* 0x000000deb9c57209 */ /* 0x000fe20007810000 */
[----:B------:R-:W4:Y:S01]  /*c040*/  MUFU.TANH R214, R214 ;  /* 0x000000d600d67308 */ /* 0x000f220000002400 */
[----:B--2---:R-:W-:Y:S02]  /*c050*/  FSEL R192, R21, -INF , P3 ;  /* 0xff80000015c07808 */ /* 0x004fe40001800000 */
[----:B------:R-:W-:Y:S02]  /*c060*/  ISETP.GT.AND P3, PT, R177, 0x50, PT ;  /* 0x00000050b100780c */ /* 0x000fe40003f64270 */
[----:B------:R-:W-:Y:S01]  /*c070*/  FMNMX.FTZ R222, R192, R197, !PT ;  /* 0x000000c5c0de7209 */ /* 0x000fe20007810000 */
[----:B------:R-:W-:Y:S02]  /*c080*/  FMUL.FTZ R197, R154, UR49 ;  /* 0x000000319ac57c20 */ /* 0x000fe40008410000 */
[----:B------:R-:W2:Y:S01]  /*c090*/  MUFU.TANH R193, R193 ;  /* 0x000000c100c17308 */ /* 0x000ea20000002400 */
[----:B---3--:R-:W-:-:S02]  /*c0a0*/  FSEL R189, R189, -INF , P2 ;  /* 0xff800000bdbd7808 */ /* 0x008fc40001000000 */
[----:B------:R-:W-:Y:S02]  /*c0b0*/  ISETP.GT.AND P2, PT, R177, 0x51, PT ;  /* 0x00000051b100780c */ /* 0x000fe40003f44270 */
[----:B------:R-:W-:-:S03]  /*c0c0*/  FMNMX.FTZ R223, R189, R222, !PT ;  /* 0x000000debddf7209 */ /* 0x000fc60007810000 */
[----:B------:R-:W3:Y:S01]  /*c0d0*/  MUFU.TANH R196, R196 ;  /* 0x000000c400c47308 */ /* 0x000ee20000002400 */
[----:B----4-:R-:W-:Y:S01]  /*c0e0*/  FSEL R154, R214, -INF , P3 ;  /* 0xff800000d69a7808 */ /* 0x010fe20001800000 */
[----:B------:R-:W-:Y:S01]  /*c0f0*/  FMUL.FTZ R214, R155, UR49 ;  /* 0x000000319bd67c20 */ /* 0x000fe20008410000 */
[----:B------:R-:W-:Y:S02]  /*c100*/  ISETP.GT.AND P3, PT, R177, 0x58, PT ;  /* 0x00000058b100780c */ /* 0x000fe40003f64270 */
[----:B------:R-:W-:Y:S01]  /*c110*/  FMNMX.FTZ R222, R154, R223, !PT ;  /* 0x000000df9ade7209 */ /* 0x000fe20007810000 */
[----:B------:R-:W-:Y:S02]  /*c120*/  FMUL.FTZ R223, R159, UR49 ;  /* 0x000000319fdf7c20 */ /* 0x000fe40008410000 */
[----:B------:R4:W5:Y:S01]  /*c130*/  MUFU.TANH R21, R215 ;  /* 0x000000d700157308 */ /* 0x0009620000002400 */
[----:B--2---:R-:W-:Y:S02]  /*c140*/  FSEL R193, R193, -INF , P2 ;  /* 0xff800000c1c17808 */ /* 0x004fe40001000000 */
[----:B------:R-:W-:-:S05]  /*c150*/  ISETP.GT.AND P2, PT, R177, 0x59, PT ;  /* 0x00000059b100780c */ /* 0x000fca0003f44270 */
[----:B------:R-:W2:Y:S01]  /*c160*/  MUFU.TANH R197, R197 ;  /* 0x000000c500c57308 */ /* 0x000ea20000002400 */
[----:B---3--:R-:W-:Y:S02]  /*c170*/  FSEL R196, R196, -INF , P3 ;  /* 0xff800000c4c47808 */ /* 0x008fe40001800000 */
[----:B----4-:R-:W-:-:S04]  /*c180*/  FMNMX.FTZ R215, R193, R222, !PT ;  /* 0x000000dec1d77209 */ /* 0x010fc80007810000 */
[----:B------:R-:W-:Y:S01]  /*c190*/  FMNMX.FTZ R222, R196, R215, !PT ;  /* 0x000000d7c4de7209 */ /* 0x000fe20007810000 */
[----:B------:R-:W-:Y:S01]  /*c1a0*/  FMUL.FTZ R215, R158, UR49 ;  /* 0x000000319ed77c20 */ /* 0x000fe20008410000 */
[----:B-----5:R-:W-:Y:S01]  /*c1b0*/  FSEL R155, R21, -INF , P2 ;  /* 0xff800000159b7808 */ /* 0x020fe20001000000 */
[----:B------:R-:W-:Y:S03]  /*c1c0*/  MUFU.TANH R214, R214 ;  /* 0x000000d600d67308 */ /* 0x000fe60000002400 */
[----:B------:R-:W-:Y:S01]  /*c1d0*/  FMNMX.FTZ R21, R155, R222, !PT ;  /* 0x000000de9b157209 */ /* 0x000fe20007810000 */
[----:B------:R-:W-:-:S04]  /*c1e0*/  VIADD R222, R177, 0x8 ;  /* 0x00000008b1de7836 */ /* 0x000fc80000000000 */
[----:B------:R-:W3:Y:S01]  /*c1f0*/  SHFL.BFLY PT, R158, R21, 0x2, 0x1f ;  /* 0x0c401f00159e7f89 */ /* 0x000ee200000e0000 */
[----:B------:R-:W4:Y:S01]  /*c200*/  MUFU.TANH R215, R215 ;  /* 0x000000d700d77308 */ /* 0x000f220000002400 */
[C---:B------:R-:W-:Y:S02]  /*c210*/  ISETP.GT.AND P4, PT, R222.reuse, RZ, PT ;  /* 0x000000ffde00720c */ /* 0x040fe40003f84270 */
[C---:B------:R-:W-:Y:S02]  /*c220*/  ISETP.GT.AND P3, PT, R222.reuse, 0x8, PT ;  /* 0x00000008de00780c */ /* 0x040fe40003f64270 */
[----:B--2---:R-:W-:Y:S02]  /*c230*/  FSEL R159, R197, -INF , P4 ;  /* 0xff800000c59f7808 */ /* 0x004fe40002000000 */
[C---:B------:R-:W-:Y:S01]  /*c240*/  ISETP.GT.AND P5, PT, R222.reuse, 0x1, PT ;  /* 0x00000001de00780c */ /* 0x040fe20003fa4270 */
[----:B------:R-:W2:Y:S01]  /*c250*/  MUFU.TANH R223, R223 ;  /* 0x000000df00df7308 */ /* 0x000ea20000002400 */
[----:B------:R-:W-:-:S02]  /*c260*/  ISETP.GT.AND P4, PT, R222, 0x9, PT ;  /* 0x00000009de00780c */ /* 0x000fc40003f84270 */
[----:B------:R-:W-:-:S05]  /*c270*/  ISETP.GT.AND P6, PT, R222, 0x59, PT ;  /* 0x00000059de00780c */ /* 0x000fca0003fc4270 */
[----:B------:R-:W-:Y:S01]  /*c280*/  MUFU.TANH R225, R225 ;  /* 0x000000e100e17308 */ /* 0x000fe20000002400 */
[----:B----4-:R-:W-:Y:S02]  /*c290*/  FSEL R166, R215, -INF , P3 ;  /* 0xff800000d7a67808 */ /* 0x010fe40001800000 */
[----:B------:R-:W-:Y:S02]  /*c2a0*/  ISETP.GT.AND P3, PT, R222, 0x11, PT ;  /* 0x00000011de00780c */ /* 0x000fe40003f64270 */
[----:B---3--:R-:W-:-:S03]  /*c2b0*/  FMNMX.FTZ R21, R21, R158, !PT ;  /* 0x0000009e15157209 */ /* 0x008fc60007810000 */
[----:B------:R-:W-:Y:S01]  /*c2c0*/  MUFU.TANH R224, R224 ;  /* 0x000000e000e07308 */ /* 0x000fe20000002400 */
[----:B--2---:R-:W-:Y:S01]  /*c2d0*/  FSEL R162, R223, -INF , P4 ;  /* 0xff800000dfa27808 */ /* 0x004fe20002000000 */
[----:B------:R-:W-:Y:S01]  /*c2e0*/  FMUL.FTZ R223, R190, UR49 ;  /* 0x00000031bedf7c20 */ /* 0x000fe20008410000 */
[----:B------:R-:W-:Y:S01]  /*c2f0*/  ISETP.GT.AND P4, PT, R222, 0x18, PT ;  /* 0x00000018de00780c */ /* 0x000fe20003f84270 */
[----:B------:R-:W2:Y:S04]  /*c300*/  SHFL.BFLY PT, R158, R21, 0x1, 0x1f ;  /* 0x0c201f00159e7f89 */ /* 0x000ea800000e0000 */
[----:B------:R-:W3:Y:S08]  /*c310*/  MUFU.TANH R226, R226 ;  /* 0x000000e200e27308 */ /* 0x000ef00000002400 */
[----:B------:R-:W-:Y:S08]  /*c320*/  MUFU.TANH R230, R230 ;  /* 0x000000e600e67308 */ /* 0x000ff00000002400 */
[----:B------:R-:W4:Y:S01]  /*c330*/  MUFU.TANH R229, R229 ;  /* 0x000000e500e57308 */ /* 0x000f220000002400 */
[----:B---3--:R-:W-:-:S02]  /*c340*/  FSEL R174, R226, -INF , P4 ;  /* 0xff800000e2ae7808 */ /* 0x008fc40002000000 */
[----:B------:R-:W-:Y:S02]  /*c350*/  ISETP.GT.AND P4, PT, R222, 0x21, PT ;  /* 0x00000021de00780c */ /* 0x000fe40003f84270 */
[----:B--2---:R-:W-:Y:S02]  /*c360*/  FMNMX.FTZ R21, R21, R158, !PT ;  /* 0x0000009e15157209 */ /* 0x004fe40007810000 */
[----:B------:R-:W-:Y:S01]  /*c370*/  FSEL R158, R214, -INF , P5 ;  /* 0xff800000d69e7808 */ /* 0x000fe20002800000 */
[----:B------:R-:W2:Y:S01]  /*c380*/  MUFU.TANH R231, R231 ;  /* 0x000000e700e77308 */ /* 0x000ea20000002400 */
[----:B------:R-:W-:Y:S02]  /*c390*/  ISETP.GT.AND P5, PT, R222, 0x10, PT ;  /* 0x00000010de00780c */ /* 0x000fe40003fa4270 */
[----:B------:R-:W-:Y:S02]  /*c3a0*/  FSETP.NEU.FTZ.AND P2, PT, R21, -INF , PT ;  /* 0xff8000001500780b */ /* 0x000fe40003f5d000 */
[----:B------:R-:W-:-:S02]  /*c3b0*/  FSEL R163, R224, -INF , P5 ;  /* 0xff800000e0a37808 */ /* 0x000fc40002800000 */
[C---:B------:R-:W-:Y:S01]  /*c3c0*/  ISETP.GT.AND P5, PT, R222.reuse, 0x19, PT ;  /* 0x00000019de00780c */ /* 0x040fe20003fa4270 */
[----:B------:R-:W-:Y:S01]  /*c3d0*/  MUFU.TANH R175, R175 ;  /* 0x000000af00af7308 */ /* 0x000fe20000002400 */
[----:B------:R-:W-:Y:S02]  /*c3e0*/  FSEL R167, R21, RZ, P2 ;  /* 0x000000ff15a77208 */ /* 0x000fe40001000000 */
[----:B----4-:R-:W-:Y:S02]  /*c3f0*/  FSEL R171, R229, -INF , P5 ;  /* 0xff800000e5ab7808 */ /* 0x010fe40002800000 */
[----:B------:R-:W-:Y:S01]  /*c400*/  ISETP.GT.AND P5, PT, R222, 0x28, PT ;  /* 0x00000028de00780c */ /* 0x000fe20003fa4270 */
[----:B------:R-:W-:Y:S01]  /*c410*/  FADD.FTZ R167, -R167, R221 ;  /* 0x000000dda7a77221 */ /* 0x000fe20000010100 */
[----:B------:R-:W3:Y:S01]  /*c420*/  S2R R229, SR_TID.X ;  /* 0x0000000000e57919 */ /* 0x000ee20000002100 */
[----:B------:R-:W4:Y:S01]  /*c430*/  MUFU.TANH R232, R232 ;  /* 0x000000e800e87308 */ /* 0x000f220000002400 */
[----:B--2---:R-:W-:-:S02]  /*c440*/  FSEL R214, R231, -INF , P4 ;  /* 0xff800000e7d67808 */ /* 0x004fc40002000000 */
[----:B------:R-:W-:-:S05]  /*c450*/  ISETP.GT.AND P4, PT, R222, 0x30, PT ;  /* 0x00000030de00780c */ /* 0x000fca0003f84270 */
[----:B------:R-:W2:Y:S08]  /*c460*/  MUFU.TANH R178, R178 ;  /* 0x000000b200b27308 */ /* 0x000eb00000002400 */
[----:B------:R-:W-:Y:S01]  /*c470*/  MUFU.TANH R177, R182 ;  /* 0x000000b600b17308 */ /* 0x000fe20000002400 */
[----:B----4-:R-:W-:Y:S02]  /*c480*/  FSEL R221, R232, -INF , P5 ;  /* 0xff800000e8dd7808 */ /* 0x010fe40002800000 */
[----:B------:R-:W-:-:S05]  /*c490*/  ISETP.GT.AND P5, PT, R222, 0x31, PT ;  /* 0x00000031de00780c */ /* 0x000fca0003fa4270 */
[----:B------:R4:W5:Y:S01]  /*c4a0*/  MUFU.TANH R182, R170 ;  /* 0x000000aa00b67308 */ /* 0x0009620000002400 */
[----:B--2---:R-:W-:Y:S02]  /*c4b0*/  FSEL R190, R178, -INF , P4 ;  /* 0xff800000b2be7808 */ /* 0x004fe40002000000 */
[----:B------:R-:W-:Y:S02]  /*c4c0*/  ISETP.GT.AND P4, PT, R222, 0x39, PT ;  /* 0x00000039de00780c */ /* 0x000fe40003f84270 */
[----:B---3--:R-:W-:-:S03]  /*c4d0*/  SHF.R.U32.HI R229, RZ, 0x7, R229 ;  /* 0x00000007ffe57819 */ /* 0x008fc600000116e5 */
[----:B------:R-:W2:Y:S01]  /*c4e0*/  MUFU.TANH R179, R179 ;  /* 0x000000b300b37308 */ /* 0x000ea20000002400 */
[----:B----4-:R-:W-:Y:S02]  /*c4f0*/  FSEL R170, R225, -INF , P3 ;  /* 0xff800000e1aa7808 */ /* 0x010fe40001800000 */
[----:B------:R-:W-:-:S04]  /*c500*/  ISETP.GT.AND P3, PT, R222, 0x20, PT ;  /* 0x00000020de00780c */ /* 0x000fc80003f64270 */
[----:B------:R-:W-:Y:S01]  /*c510*/  FSEL R215, R230, -INF , P3 ;  /* 0xff800000e6d77808 */ /* 0x000fe20001800000 */
[----:B------:R-:W3:Y:S01]  /*c520*/  MUFU.TANH R186, R186 ;  /* 0x000000ba00ba7308 */ /* 0x000ee20000002400 */
[----:B------:R-:W-:Y:S02]  /*c530*/  ISETP.GT.AND P3, PT, R222, 0x29, PT ;  /* 0x00000029de00780c */ /* 0x000fe40003f64270 */
[----:B-----5:R-:W-:Y:S02]  /*c540*/  FSEL R182, R182, -INF , P4 ;  /* 0xff800000b6b67808 */ /* 0x020fe40002000000 */
[----:B------:R-:W-:Y:S02]  /*c550*/  FSEL R175, R175, -INF , P3 ;  /* 0xff800000afaf7808 */ /* 0x000fe40001800000 */
[----:B------:R-:W-:Y:S01]  /*c560*/  ISETP.GT.AND P3, PT, R222, 0x38, PT ;  /* 0x00000038de00780c */ /* 0x000fe20003f64270 */
[----:B------:R-:W4:Y:S01]  /*c570*/  MUFU.TANH R183, R183 ;  /* 0x000000b700b77308 */ /* 0x000f220000002400 */
[----:B--2---:R-:W-:-:S02]  /*c580*/  FSEL R197, R179, -INF , P5 ;  /* 0xff800000b3c57808 */ /* 0x004fc40002800000 */
[----:B------:R-:W-:Y:S01]  /*c590*/  FSEL R187, R177, -INF , P3 ;  /* 0xff800000b1bb7808 */ /* 0x000fe20001800000 */
[----:B------:R-:W-:Y:S01]  /*c5a0*/  IMAD.U32 R177, RZ, RZ, UR47 ;  /* 0x0000002fffb17e24 */ /* 0x000fe2000f8e00ff */
[C---:B------:R-:W-:Y:S02]  /*c5b0*/  ISETP.GT.AND P3, PT, R222.reuse, 0x41, PT ;  /* 0x00000041de00780c */ /* 0x040fe40003f64270 */
[C---:B------:R-:W-:Y:S01]  /*c5c0*/  ISETP.GT.AND P5, PT, R222.reuse, 0x40, PT ;  /* 0x00000040de00780c */ /* 0x040fe20003fa4270 */
[----:B------:R-:W2:Y:S01]  /*c5d0*/  MUFU.TANH R223, R223 ;  /* 0x000000df00df7308 */ /* 0x000ea20000002400 */
[----:B------:R-:W-:Y:S01]  /*c5e0*/  FMUL.FTZ R178, R21, R177 ;  /* 0x000000b115b27220 */ /* 0x000fe20000410000 */
[----:B------:R-:W-:Y:S02]  /*c5f0*/  ISETP.GT.AND P4, PT, R222, 0x48, PT ;  /* 0x00000048de00780c */ /* 0x000fe40003f84270 */
[----:B---3--:R-:W-:Y:S02]  /*c600*/  FSEL R179, R186, -INF , P3 ;  /* 0xff800000bab37808 */ /* 0x008fe40001800000 */
[----:B------:R-:W-:-:S02]  /*c610*/  FSEL R178, R178, RZ, P2 ;  /* 0x000000ffb2b27208 */ /* 0x000fc40001000000 */
[C---:B------:R-:W-:Y:S02]  /*c620*/  ISETP.GT.AND P3, PT, R222.reuse, 0x50, PT ;  /* 0x00000050de00780c */ /* 0x040fe40003f64270 */
[----:B----4-:R-:W-:Y:S01]  /*c630*/  FSEL R183, R183, -INF , P5 ;  /* 0xff800000b7b77808 */ /* 0x010fe20002800000 */
[-CC-:B------:R-:W-:Y:S01]  /*c640*/  FFMA.FTZ R153, R153, R177.reuse, -R178.reuse ;  /* 0x000000b199997223 */ /* 0x180fe200000108b2 */
[----:B------:R-:W-:Y:S01]  /*c650*/  ISETP.GT.AND P5, PT, R222, 0x58, PT ;  /* 0x00000058de00780c */ /* 0x000fe20003fa4270 */
[-CC-:B------:R-:W-:Y:S01]  /*c660*/  FFMA.FTZ R152, R152, R177.reuse, -R178.reuse ;  /* 0x000000b198987223 */ /* 0x180fe200000108b2 */
[----:B------:R-:W-:Y:S01]  /*c670*/  ISETP.GT.AND P2, PT, R222, 0x49, PT ;  /* 0x00000049de00780c */ /* 0x000fe20003f44270 */
[-CC-:B------:R-:W-:Y:S01]  /*c680*/  FFMA.FTZ R156, R156, R177.reuse, -R178.reuse ;  /* 0x000000b19c9c7223 */ /* 0x180fe200000108b2 */
[-CC-:B------:R-:W-:Y:S01]  /*c690*/  FFMA.FTZ R157, R157, R177.reuse, -R178.reuse ;  /* 0x000000b19d9d7223 */ /* 0x180fe200000108b2 */
[----:B--2---:R-:W-:Y:S01]  /*c6a0*/  FSEL R186, R223, -INF , P4 ;  /* 0xff800000dfba7808 */ /* 0x004fe20002000000 */
[----:B------:R-:W-:Y:S01]  /*c6b0*/  MUFU.EX2 R153, R153 ;  /* 0x0000009900997308 */ /* 0x000fe20000000800 */
[----:B------:R-:W-:Y:S01]  /*c6c0*/  ISETP.GT.AND P4, PT, R222, 0x51, PT ;  /* 0x00000051de00780c */ /* 0x000fe20003f84270 */
[----:B------:R-:W-:Y:S01]  /*c6d0*/  FMUL.FTZ R222, R191, UR49 ;  /* 0x00000031bfde7c20 */ /* 0x000fe20008410000 */
[-CC-:B------:R-:W-:Y:S01]  /*c6e0*/  FFMA.FTZ R160, R160, R177.reuse, -R178.reuse ;  /* 0x000000b1a0a07223 */ /* 0x180fe200000108b2 */
[-CC-:B------:R-:W-:Y:S01]  /*c6f0*/  FFMA.FTZ R161, R161, R177.reuse, -R178.reuse ;  /* 0x000000b1a1a17223 */ /* 0x180fe200000108b2 */
[-CC-:B------:R-:W-:Y:S01]  /*c700*/  FFMA.FTZ R165, R165, R177.reuse, -R178.reuse ;  /* 0x000000b1a5a57223 */ /* 0x180fe200000108b2 */
[-CC-:B------:R-:W-:Y:S01]  /*c710*/  FFMA.FTZ R164, R164, R177.reuse, -R178.reuse ;  /* 0x000000b1a4a47223 */ /* 0x180fe200000108b2 */
[-CC-:B------:R-:W-:Y:S01]  /*c720*/  FFMA.FTZ R169, R169, R177.reuse, -R178.reuse ;  /* 0x000000b1a9a97223 */ /* 0x180fe200000108b2 */
[----:B------:R2:W3:Y:S01]  /*c730*/  MUFU.TANH R191, R222 ;  /* 0x000000de00bf7308 */ /* 0x0004e20000002400 */
        /* <DEDUP_REMOVED lines=8> */
[-CC-:B--2---:R-:W-:Y:S01]  /*c7c0*/  FFMA.FTZ R222, R176, R177.reuse, -R178.reuse ;  /* 0x000000b1b0de7223 */ /* 0x184fe200000108b2 */
[-C--:B------:R-:W-:Y:S01]  /*c7d0*/  FMUL.FTZ R176, R167, R177.reuse ;  /* 0x000000b1a7b07220 */ /* 0x080fe20000410000 */
        /* <DEDUP_REMOVED lines=10> */
[----:B------:R-:W-:Y:S01]  /*c880*/  FFMA.FTZ R155, R155, R177, -R178 ;  /* 0x000000b19b9b7223 */ /* 0x000fe200000108b2 */
[----:B---3--:R-:W-:-:S02]  /*c890*/  FSEL R191, R191, -INF , P2 ;  /* 0xff800000bfbf7808 */ /* 0x008fc40001000000 */
[----:B------:R-:W-:Y:S01]  /*c8a0*/  FMNMX.FTZ R178, R162, R167, !PT ;  /* 0x000000a7a2b27209 */ /* 0x000fe20007810000 */
[----:B------:R-:W-:Y:S01]  /*c8b0*/  MUFU.EX2 R157, R157 ;  /* 0x0000009d009d7308 */ /* 0x000fe20000000800 */
[----:B--2---:R-:W-:-:S07]  /*c8c0*/  FFMA.FTZ R3, R176, R3, R153 ;  /* 0x00000003b0037223 */ /* 0x004fce0000010099 */
[----:B------:R-:W-:Y:S01]  /*c8d0*/  MUFU.EX2 R161, R161 ;  /* 0x000000a100a17308 */ /* 0x000fe20000000800 */
[-C--:B------:R-:W-:Y:S01]  /*c8e0*/  FMUL.FTZ R24, R24, R176.reuse ;  /* 0x000000b018187220 */ /* 0x080fe20000410000 */
[-C--:B------:R-:W-:Y:S01]  /*c8f0*/  FMUL.FTZ R25, R25, R176.reuse ;  /* 0x000000b019197220 */ /* 0x080fe20000410000 */
[C---:B------:R-:W-:Y:S01]  /*c900*/  FADD.FTZ R3, R152.reuse, R3 ;  /* 0x0000000398037221 */ /* 0x040fe20000010000 */
[----:B------:R-:W-:Y:S01]  /*c910*/  F2FP.BF16.F32.PACK_AB R152, R152, R153 ;  /* 0x000000999898723e */ /* 0x000fe200000010ff */
[----:B------:R-:W-:Y:S01]  /*c920*/  FMUL.FTZ R28, R28, R176 ;  /* 0x000000b01c1c7220 */ /* 0x000fe20000410000 */
[----:B------:R-:W-:Y:S01]  /*c930*/  FMNMX.FTZ R153, R163, R178, !PT ;  /* 0x000000b2a3997209 */ /* 0x000fe20007810000 */
[-C--:B------:R-:W-:Y:S01]  /*c940*/  FMUL.FTZ R29, R29, R176.reuse ;  /* 0x000000b01d1d7220 */ /* 0x080fe20000410000 */
[----:B------:R-:W-:Y:S01]  /*c950*/  MUFU.EX2 R165, R165 ;  /* 0x000000a500a57308 */ /* 0x000fe20000000800 */
[-C--:B------:R-:W-:Y:S01]  /*c960*/  FMUL.FTZ R32, R32, R176.reuse ;  /* 0x000000b020207220 */ /* 0x080fe20000410000 */
[----:B------:R-:W-:Y:S01]  /*c970*/  FMNMX.FTZ R153, R170, R153, !PT ;  /* 0x00000099aa997209 */ /* 0x000fe20007810000 */
[-C--:B------:R-:W-:Y:S01]  /*c980*/  FMUL.FTZ R33, R33, R176.reuse ;  /* 0x000000b021217220 */ /* 0x080fe20000410000 */
[-C--:B------:R-:W-:Y:S01]  /*c990*/  FMUL.FTZ R36, R36, R176.reuse ;  /* 0x000000b024247220 */ /* 0x080fe20000410000 */
[-C--:B------:R-:W-:Y:S01]  /*c9a0*/  FMUL.FTZ R37, R37, R176.reuse ;  /* 0x000000b025257220 */ /* 0x080fe20000410000 */
[----:B------:R-:W-:Y:S01]  /*c9b0*/  FMNMX.FTZ R178, R174, R153, !PT ;  /* 0x00000099aeb27209 */ /* 0x000fe20007810000 */
[-C--:B------:R-:W-:Y:S01]  /*c9c0*/  FMUL.FTZ R40, R40, R176.reuse ;  /* 0x000000b028287220 */ /* 0x080fe20000410000 */
[----:B------:R-:W-:Y:S01]  /*c9d0*/  MUFU.EX2 R164, R164 ;  /* 0x000000a400a47308 */ /* 0x000fe20000000800 */
[----:B------:R-:W-:Y:S01]  /*c9e0*/  FMUL.FTZ R41, R41, R176 ;  /* 0x000000b029297220 */ /* 0x000fe20000410000 */
[----:B------:R-:W-:Y:S01]  /*c9f0*/  FMNMX.FTZ R178, R171, R178, !PT ;  /* 0x000000b2abb27209 */ /* 0x000fe20007810000 */
[-C--:B------:R-:W-:Y:S01]  /*ca00*/  FMUL.FTZ R44, R44, R176.reuse ;  /* 0x000000b02c2c7220 */ /* 0x080fe20000410000 */
[-C--:B------:R-:W-:Y:S01]  /*ca10*/  FMUL.FTZ R45, R45, R176.reuse ;  /* 0x000000b02d2d7220 */ /* 0x080fe20000410000 */
[----:B------:R-:W-:Y:S01]  /*ca20*/  FMUL.FTZ R48, R48, R176 ;  /* 0x000000b030307220 */ /* 0x000fe20000410000 */
[----:B------:R-:W-:Y:S01]  /*ca30*/  FMNMX.FTZ R153, R215, R178, !PT ;  /* 0x000000b2d7997209 */ /* 0x000fe20007810000 */
[-C--:B------:R-:W-:Y:S01]  /*ca40*/  FMUL.FTZ R49, R49, R176.reuse ;  /* 0x000000b031317220 */ /* 0x080fe20000410000 */
[----:B------:R-:W-:Y:S01]  /*ca50*/  MUFU.EX2 R168, R168 ;  /* 0x000000a800a87308 */ /* 0x000fe20000000800 */
[-C--:B------:R-:W-:Y:S01]  /*ca60*/  FMUL.FTZ R52, R52, R176.reuse ;  /* 0x000000b034347220 */ /* 0x080fe20000410000 */
[----:B------:R-:W-:Y:S01]  /*ca70*/  FMNMX.FTZ R178, R214, R153, !PT ;  /* 0x00000099d6b27209 */ /* 0x000fe20007810000 */
[----:B------:R-:W-:Y:S01]  /*ca80*/  FMUL.FTZ R153, R194, UR49 ;  /* 0x00000031c2997c20 */ /* 0x000fe20008410000 */
[----:B------:R-:W-:Y:S01]  /*ca90*/  FMUL.FTZ R194, R195, UR49 ;  /* 0x00000031c3c27c20 */ /* 0x000fe20008410000 */
[----:B------:R-:W-:Y:S01]  /*caa0*/  FMUL.FTZ R53, R53, R176 ;  /* 0x000000b035357220 */ /* 0x000fe20000410000 */
[----:B------:R-:W-:Y:S01]  /*cab0*/  FMNMX.FTZ R178, R221, R178, !PT ;  /* 0x000000b2ddb27209 */ /* 0x000fe20007810000 */
[-C--:B------:R-:W-:Y:S01]  /*cac0*/  FMUL.FTZ R56, R56, R176.reuse ;  /* 0x000000b038387220 */ /* 0x080fe20000410000 */
[----:B------:R-:W2:Y:S01]  /*cad0*/  MUFU.TANH R195, R199 ;  /* 0x000000c700c37308 */ /* 0x000ea20000002400 */
[----:B------:R-:W-:Y:S01]  /*cae0*/  FMUL.FTZ R57, R57, R176 ;  /* 0x000000b039397220 */ /* 0x000fe20000410000 */
[----:B------:R-:W-:Y:S01]  /*caf0*/  FMNMX.FTZ R167, R175, R178, !PT ;  /* 0x000000b2afa77209 */ /* 0x000fe20007810000 */
[-C--:B------:R-:W-:Y:S01]  /*cb00*/  FMUL.FTZ R60, R60, R176.reuse ;  /* 0x000000b03c3c7220 */ /* 0x080fe20000410000 */
[-C--:B------:R-:W-:Y:S01]  /*cb10*/  FMUL.FTZ R61, R61, R176.reuse ;  /* 0x000000b03d3d7220 */ /* 0x080fe20000410000 */
[-C--:B------:R-:W-:Y:S01]  /*cb20*/  FMUL.FTZ R64, R64, R176.reuse ;  /* 0x000000b040407220 */ /* 0x080fe20000410000 */
[----:B------:R-:W-:Y:S01]  /*cb30*/  FMNMX.FTZ R178, R190, R167, !PT ;  /* 0x000000a7beb27209 */ /* 0x000fe20007810000 */
[-C--:B------:R-:W-:Y:S01]  /*cb40*/  FMUL.FTZ R65, R65, R176.reuse ;  /* 0x000000b041417220 */ /* 0x080fe20000410000 */
[----:B------:R-:W3:Y:S01]  /*cb50*/  MUFU.TANH R153, R153 ;  /* 0x0000009900997308 */ /* 0x000ee20000002400 */
[----:B------:R-:W-:Y:S01]  /*cb60*/  FMUL.FTZ R68, R68, R176 ;  /* 0x000000b044447220 */ /* 0x000fe20000410000 */
[----:B------:R-:W-:Y:S01]  /*cb70*/  FMNMX.FTZ R178, R197, R178, !PT ;  /* 0x000000b2c5b27209 */ /* 0x000fe20007810000 */
[-C--:B------:R-:W-:Y:S01]  /*cb80*/  FMUL.FTZ R69, R69, R176.reuse ;  /* 0x000000b045457220 */ /* 0x080fe20000410000 */
[-C--:B------:R-:W-:Y:S01]  /*cb90*/  FMUL.FTZ R72, R72, R176.reuse ;  /* 0x000000b048487220 */ /* 0x080fe20000410000 */
[----:B------:R-:W-:Y:S01]  /*cba0*/  FMUL.FTZ R73, R73, R176 ;  /* 0x000000b049497220 */ /* 0x000fe20000410000 */
[----:B------:R-:W-:Y:S01]  /*cbb0*/  FMNMX.FTZ R167, R187, R178, !PT ;  /* 0x000000b2bba77209 */ /* 0x000fe20007810000 */
[-C--:B------:R-:W-:Y:S01]  /*cbc0*/  FMUL.FTZ R76, R76, R176.reuse ;  /* 0x000000b04c4c7220 */ /* 0x080fe20000410000 */
[----:B------:R-:W4:Y:S01]  /*cbd0*/  MUFU.TANH R194, R194 ;  /* 0x000000c200c27308 */ /* 0x000f220000002400 */
[----:B--2---:R-:W-:Y:S01]  /*cbe0*/  FSEL R195, R195, -INF , P6 ;  /* 0xff800000c3c37808 */ /* 0x004fe20003000000 */
[-C--:B------:R-:W-:Y:S01]  /*cbf0*/  FMUL.FTZ R77, R77, R176.reuse ;  /* 0x000000b04d4d7220 */ /* 0x080fe20000410000 */
[----:B------:R-:W-:Y:S01]  /*cc00*/  FMNMX.FTZ R178, R182, R167, !PT ;  /* 0x000000a7b6b27209 */ /* 0x000fe20007810000 */
[-C--:B------:R-:W-:Y:S01]  /*cc10*/  FMUL.FTZ R80, R80, R176.reuse ;  /* 0x000000b050507220 */ /* 0x080fe20000410000 */
[-C--:B------:R-:W-:Y:S01]  /*cc20*/  FMUL.FTZ R81, R81, R176.reuse ;  /* 0x000000b051517220 */ /* 0x080fe20000410000 */
[----:B------:R-:W-:Y:S01]  /*cc30*/  FMUL.FTZ R84, R84, R176 ;  /* 0x000000b054547220 */ /* 0x000fe20000410000 */
[----:B------:R-:W-:Y:S01]  /*cc40*/  FMNMX.FTZ R178, R183, R178, !PT ;  /* 0x000000b2b7b27209 */ /* 0x000fe20007810000 */
[----:B------:R-:W2:Y:S01]  /*cc50*/  MUFU.TANH R167, R198 ;  /* 0x000000c600a77308 */ /* 0x000ea20000002400 */
[----:B---3--:R-:W-:Y:S01]  /*cc60*/  FSEL R153, R153, -INF , P3 ;  /* 0xff80000099997808 */ /* 0x008fe20001800000 */
[----:B------:R-:W-:Y:S01]  /*cc70*/  FMUL.FTZ R85, R85, R176 ;  /* 0x000000b055557220 */ /* 0x000fe20000410000 */
[----:B------:R-:W-:Y:S01]  /*cc80*/  FMNMX.FTZ R223, R179, R178, !PT ;  /* 0x000000b2b3df7209 */ /* 0x000fe20007810000 */
[-C--:B------:R-:W-:Y:S01]  /*cc90*/  FMUL.FTZ R88, R88, R176.reuse ;  /* 0x000000b058587220 */ /* 0x080fe20000410000 */
[-C--:B------:R-:W-:Y:S01]  /*cca0*/  FMUL.FTZ R89, R89, R176.reuse ;  /* 0x000000b059597220 */ /* 0x080fe20000410000 */
[-C--:B------:R-:W-:Y:S01]  /*ccb0*/  FMUL.FTZ R92, R92, R176.reuse ;  /* 0x000000b05c5c7220 */ /* 0x080fe20000410000 */
[----:B------:R-:W-:Y:S01]  /*ccc0*/  FMNMX.FTZ R178, R186, R223, !PT ;  /* 0x000000dfbab27209 */ /* 0x000fe20007810000 */
[----:B------:R-:W3:Y:S01]  /*ccd0*/  MUFU.EX2 R198, R156 ;  /* 0x0000009c00c67308 */ /* 0x000ee20000000800 */
[----:B----4-:R-:W-:Y:S01]  /*cce0*/  FSEL R194, R194, -INF , P4 ;  /* 0xff800000c2c27808 */ /* 0x010fe20002000000 */
[----:B------:R-:W-:Y:S01]  /*ccf0*/  FMUL.FTZ R93, R93, R176 ;  /* 0x000000b05d5d7220 */ /* 0x000fe20000410000 */
[----:B------:R-:W-:Y:S01]  /*cd00*/  FMNMX.FTZ R178, R191, R178, !PT ;  /* 0x000000b2bfb27209 */ /* 0x000fe20007810000 */
[-C--:B------:R-:W-:Y:S01]  /*cd10*/  FMUL.FTZ R96, R96, R176.reuse ;  /* 0x000000b060607220 */ /* 0x080fe20000410000 */
[-C--:B------:R-:W-:Y:S01]  /*cd20*/  FMUL.FTZ R97, R97, R176.reuse ;  /* 0x000000b061617220 */ /* 0x080fe20000410000 */
[----:B------:R-:W-:Y:S01]  /*cd30*/  FMUL.FTZ R100, R100, R176 ;  /* 0x000000b064647220 */ /* 0x000fe20000410000 */
[----:B------:R-:W-:Y:S01]  /*cd40*/  FMNMX.FTZ R223, R153, R178, !PT ;  /* 0x000000b299df7209 */ /* 0x000fe20007810000 */
[----:B------:R-:W4:Y:S01]  /*cd50*/  MUFU.EX2 R156, R160 ;  /* 0x000000a0009c7308 */ /* 0x000f220000000800 */
[----:B--2---:R-:W-:Y:S01]  /*cd60*/  FSEL R167, R167, -INF , P5 ;  /* 0xff800000a7a77808 */ /* 0x004fe20002800000 */
[-C--:B------:R-:W-:Y:S01]  /*cd70*/  FMUL.FTZ R101, R101, R176.reuse ;  /* 0x000000b065657220 */ /* 0x080fe20000410000 */
[----:B------:R-:W-:Y:S01]  /*cd80*/  FMNMX.FTZ R178, R194, R223, !PT ;  /* 0x000000dfc2b27209 */ /* 0x000fe20007810000 */
[-C--:B------:R-:W-:Y:S01]  /*cd90*/  FMUL.FTZ R104, R104, R176.reuse ;  /* 0x000000b068687220 */ /* 0x080fe20000410000 */
[-C--:B------:R-:W-:Y:S01]  /*cda0*/  FMUL.FTZ R105, R105, R176.reuse ;  /* 0x000000b069697220 */ /* 0x080fe20000410000 */
[----:B------:R-:W-:Y:S01]  /*cdb0*/  FMUL.FTZ R108, R108, R176 ;  /* 0x000000b06c6c7220 */ /* 0x000fe20000410000 */
[----:B------:R-:W-:Y:S01]  /*cdc0*/  FMNMX.FTZ R178, R167, R178, !PT ;  /* 0x000000b2a7b27209 */ /* 0x000fe20007810000 */
[----:B------:R-:W-:Y:S01]  /*cdd0*/  MUFU.EX2 R160, R169 ;  /* 0x000000a900a07308 */ /* 0x000fe20000000800 */
[----:B---3--:R-:W-:Y:S01]  /*cde0*/  FADD.FTZ R230, R198, R3 ;  /* 0x00000003c6e67221 */ /* 0x008fe20000010000 */
[----:B------:R-:W-:Y:S01]  /*cdf0*/  FMUL.FTZ R109, R109, R176 ;  /* 0x000000b06d6d7220 */ /* 0x000fe20000410000 */
[----:B------:R-:W-:Y:S01]  /*ce00*/  FMNMX.FTZ R223, R195, R178, !PT ;  /* 0x000000b2c3df7209 */ /* 0x000fe20007810000 */
[-C--:B------:R-:W-:Y:S01]  /*ce10*/  FMUL.FTZ R112, R112, R176.reuse ;  /* 0x000000b070707220 */ /* 0x080fe20000410000 */
[----:B------:R-:W-:Y:S01]  /*ce20*/  FADD.FTZ R3, R157, R230 ;  /* 0x000000e69d037221 */ /* 0x000fe20000010000 */
[-C--:B------:R-:W-:Y:S01]  /*ce30*/  FMUL.FTZ R113, R113, R176.reuse ;  /* 0x000000b071717220 */ /* 0x080fe20000410000 */
[-C--:B------:R-:W-:Y:S01]  /*ce40*/  FMUL.FTZ R116, R116, R176.reuse ;  /* 0x000000b074747220 */ /* 0x080fe20000410000 */
[----:B------:R-:W2:Y:S01]  /*ce50*/  SHFL.BFLY PT, R178, R223, 0x2, 0x1f ;  /* 0x0c401f00dfb27f89 */ /* 0x000ea200000e0000 */
        /* <DEDUP_REMOVED lines=20> */
[----:B--2---:R-:W-:-:S04]  /*cfa0*/  FMNMX.FTZ R178, R223, R178, !PT ;  /* 0x000000b2dfb27209 */ /* 0x004fc80007810000 */
[----:B------:R-:W-:Y:S01]  /*cfb0*/  MUFU.EX2 R180, R180 ;  /* 0x000000b400b47308 */ /* 0x000fe20000000800 */
[----:B------:R-:W2:Y:S07]  /*cfc0*/  SHFL.BFLY PT, R199, R178, 0x1, 0x1f ;  /* 0x0c201f00b2c77f89 */ /* 0x000eae00000e0000 */
        /* <DEDUP_REMOVED lines=9> */
[-CC-:B------:R-:W-:Y:S01]  /*d060*/  FFMA.FTZ R158, R158, R177.reuse, -R224.reuse ;  /* 0x000000b19e9e7223 */ /* 0x180fe200000108e0 */
[-CC-:B---3--:R-:W-:Y:S01]  /*d070*/  FFMA.FTZ R154, R174, R177.reuse, -R224.reuse ;  /* 0x000000b1ae9a7223 */ /* 0x188fe200000108e0 */
        /* <DEDUP_REMOVED lines=13> */
[----:B------:R3:W-:Y:S01]  /*d150*/  MUFU.EX2 R174, R196 ;  /* 0x000000c400ae7308 */ /* 0x0007e20000000800 */
[----:B--2---:R-:W-:-:S02]  /*d160*/  @!P1 VIADD R158, R13, 0x22840 ;  /* 0x000228400d9e9836 */ /* 0x004fc40000000000 */
[-CC-:B------:R-:W-:Y:S01]  /*d170*/  FFMA.FTZ R182, R182, R177.reuse, -R224.reuse ;  /* 0x000000b1b6b67223 */ /* 0x180fe200000108e0 */
[-CC-:B------:R-:W-:Y:S01]  /*d180*/  FFMA.FTZ R183, R183, R177.reuse, -R224.reuse ;  /* 0x000000b1b7b77223 */ /* 0x180fe200000108e0 */
[-CC-:B------:R-:W-:Y:S01]  /*d190*/  FFMA.FTZ R186, R186, R177.reuse, -R224.reuse ;  /* 0x000000b1baba7223 */ /* 0x180fe200000108e0 */
[-C--:B------:R-:W-:Y:S01]  /*d1a0*/  FFMA.FTZ R191, R191, R177.reuse, -R224 ;  /* 0x000000b1bfbf7223 */ /* 0x080fe200000108e0 */
[----:B------:R-:W-:Y:S01]  /*d1b0*/  @!P1 PRMT R158, RZ, 0x654, R158 ;  /* 0x00000654ff9e9816 */ /* 0x000fe2000000009e */
[-CC-:B------:R-:W-:Y:S01]  /*d1c0*/  FFMA.FTZ R153, R153, R177.reuse, -R224.reuse ;  /* 0x000000b199997223 */ /* 0x180fe200000108e0 */
[----:B------:R2:W-:Y:S01]  /*d1d0*/  MUFU.EX2 R226, R154 ;  /* 0x0000009a00e27308 */ /* 0x0005e20000000800 */
[-CC-:B---3--:R-:W-:Y:S01]  /*d1e0*/  FFMA.FTZ R196, R175, R177.reuse, -R224.reuse ;  /* 0x000000b1afc47223 */ /* 0x188fe200000108e0 */
[-CC-:B------:R-:W-:Y:S01]  /*d1f0*/  FFMA.FTZ R175, R179, R177.reuse, -R224.reuse ;  /* 0x000000b1b3af7223 */ /* 0x180fe200000108e0 */
[----:B------:R-:W-:Y:S01]  /*d200*/  IADD3 R179, -R229, 0xb, RZ ;  /* 0x0000000be5b37810 */ /* 0x000fe20007ffe1ff */
[-CC-:B------:R-:W-:Y:S01]  /*d210*/  FFMA.FTZ R194, R194, R177.reuse, -R224.reuse ;  /* 0x000000b1c2c27223 */ /* 0x180fe200000108e0 */
[-CC-:B------:R-:W-:Y:S01]  /*d220*/  FFMA.FTZ R167, R167, R177.reuse, -R224.reuse ;  /* 0x000000b1a7a77223 */ /* 0x180fe200000108e0 */
[----:B------:R-:W-:-:S02]  /*d230*/  FFMA.FTZ R195, R195, R177, -R224 ;  /* 0x000000b1c3c37223 */ /* 0x000fc400000108e0 */
[----:B------:R3:W-:Y:S06]  /*d240*/  BAR.ARV R179, 0x100 ;  /* 0x000400b30000751d */ /* 0x0007ec0000002000 */
[----:B--2---:R-:W-:Y:S01]  /*d250*/  F2FP.BF16.F32.PACK_AB R154, R157, R198 ;  /* 0x000000c69d9a723e */ /* 0x004fe200000010ff */
[----:B------:R4:W-:Y:S01]  /*d260*/  @!P1 SYNCS.ARRIVE.TRANS64.RED.A1T0 RZ, [R158+URZ], RZ ;  /* 0x000000ff9eff99a7 */ /* 0x0009e2000810043f */
[----:B------:R-:W-:Y:S01]  /*d270*/  FSEL R157, R178, RZ, P2 ;  /* 0x000000ffb29d7208 */ /* 0x000fe20001000000 */
[----:B------:R-:W-:Y:S04]  /*d280*/  MUFU.EX2 R198, R196 ;  /* 0x000000c400c67308 */ /* 0x000fe80000000800 */
[----:B------:R-:W-:Y:S01]  /*d290*/  FADD.FTZ R157, -R157, R202 ;  /* 0x000000ca9d9d7221 */ /* 0x000fe20000010100 */
[----:B----4-:R-:W-:Y:S01]  /*d2a0*/  FADD.FTZ R158, R156, R3 ;  /* 0x000000039c9e7221 */ /* 0x010fe20000010000 */
[----:B------:R-:W-:-:S02]  /*d2b0*/  F2FP.BF16.F32.PACK_AB R156, R161, R156 ;  /* 0x0000009ca19c723e */ /* 0x000fc400000010ff */
[----:B------:R-:W-:Y:S01]  /*d2c0*/  FMUL.FTZ R157, R157, R177 ;  /* 0x000000b19d9d7220 */ /* 0x000fe20000410000 */
[----:B------:R-:W-:Y:S01]  /*d2d0*/  MUFU.EX2 R159, R159 ;  /* 0x0000009f009f7308 */ /* 0x000fe20000000800 */
[----:B------:R-:W-:-:S04]  /*d2e0*/  FADD.FTZ R158, R161, R158 ;  /* 0x0000009ea19e7221 */ /* 0x000fc80000010000 */
[----:B------:R-:W-:Y:S01]  /*d2f0*/  FADD.FTZ R3, R165, R158 ;  /* 0x0000009ea5037221 */ /* 0x000fe20000010000 */
[C---:B------:R-:W-:Y:S02]  /*d300*/  F2FP.BF16.F32.PACK_AB R158, R164.reuse, R165 ;  /* 0x000000a5a49e723e */ /* 0x040fe400000010ff */
[----:B------:R-:W2:Y:S01]  /*d310*/  MUFU.EX2 R196, R157 ;  /* 0x0000009d00c47308 */ /* 0x000ea20000000800 */
[----:B------:R-:W-:Y:S01]  /*d320*/  FADD.FTZ R3, R164, R3 ;  /* 0x00000003a4037221 */ /* 0x000fe20000010000 */
[----:B-----5:R-:W-:-:S03]  /*d330*/  F2FP.BF16.F32.PACK_AB R164, R222, R180 ;  /* 0x000000b4dea4723e */ /* 0x020fc600000010ff */
[----:B------:R-:W-:Y:S01]  /*d340*/  FADD.FTZ R3, R160, R3 ;  /* 0x00000003a0037221 */ /* 0x000fe20000010000 */
[C---:B------:R-:W-:Y:S02]  /*d350*/  F2FP.BF16.F32.PACK_AB R160, R168.reuse, R160 ;  /* 0x000000a0a8a0723e */ /* 0x040fe400000010ff */
[----:B------:R4:W-:Y:S08]  /*d360*/  MUFU.EX2 R224, R162 ;  /* 0x000000a200e07308 */ /* 0x0009f00000000800 */
[----:B------:R-:W5:Y:S01]  /*d370*/  MUFU.EX2 R223, R166 ;  /* 0x000000a600df7308 */ /* 0x000f620000000800 */
[----:B----4-:R-:W-:Y:S01]  /*d380*/  FADD.FTZ R162, R168, R3 ;  /* 0x00000003a8a27221 */ /* 0x010fe20000010000 */
[----:B--2---:R-:W-:Y:S01]  /*d390*/  FFMA.FTZ R0, R196, R0, R159 ;  /* 0x00000000c4007223 */ /* 0x004fe2000001009f */
[-C--:B------:R-:W-:Y:S01]  /*d3a0*/  FMUL.FTZ R26, R26, R196.reuse ;  /* 0x000000c41a1a7220 */ /* 0x080fe20000410000 */
[-C--:B------:R-:W-:Y:S01]  /*d3b0*/  FMUL.FTZ R27, R27, R196.reuse ;  /* 0x000000c41b1b7220 */ /* 0x080fe20000410000 */
[----:B------:R-:W-:Y:S01]  /*d3c0*/  FADD.FTZ R3, R173, R162 ;  /* 0x000000a2ad037221 */ /* 0x000fe20000010000 */
[----:B------:R-:W-:Y:S01]  /*d3d0*/  FADD.FTZ R0, R199, R0 ;  /* 0x00000000c7007221 */ /* 0x000fe20000010000 */
[C---:B------:R-:W-:Y:S01]  /*d3e0*/  F2FP.BF16.F32.PACK_AB R162, R172.reuse, R173 ;  /* 0x000000adaca2723e */ /* 0x040fe200000010ff */
        /* <DEDUP_REMOVED lines=9> */
[----:B------:R-:W-:Y:S01]  /*d480*/  FADD.FTZ R157, R222, R3 ;  /* 0x00000003de9d7221 */ /* 0x000fe20000010000 */
[----:B-----5:R-:W-:Y:S01]  /*d490*/  FADD.FTZ R3, R223, R0 ;  /* 0x00000000df037221 */ /* 0x020fe20000010000 */
[-C--:B------:R-:W-:Y:S01]  /*d4a0*/  FMUL.FTZ R39, R39, R196.reuse ;  /* 0x000000c427277220 */ /* 0x080fe20000410000 */
[-C--:B------:R-:W-:Y:S01]  /*d4b0*/  FMUL.FTZ R42, R42, R196.reuse ;  /* 0x000000c42a2a7220 */ /* 0x080fe20000410000 */
[----:B------:R-:W-:Y:S01]  /*d4c0*/  FADD.FTZ R166, R184, R157 ;  /* 0x0000009db8a67221 */ /* 0x000fe20000010000 */
[----:B------:R-:W-:Y:S01]  /*d4d0*/  FADD.FTZ R0, R224, R3 ;  /* 0x00000003e0007221 */ /* 0x000fe20000010000 */
[----:B------:R-:W-:Y:S01]  /*d4e0*/  FMUL.FTZ R43, R43, R196 ;  /* 0x000000c42b2b7220 */ /* 0x000fe20000410000 */
[----:B------:R-:W5:Y:S01]  /*d4f0*/  MUFU.EX2 R171, R171 ;  /* 0x000000ab00ab7308 */ /* 0x000f620000000800 */
[----:B------:R-:W-:Y:S01]  /*d500*/  FADD.FTZ R3, R181, R166 ;  /* 0x000000a6b5037221 */ /* 0x000fe20000010000 */
[----:B--2---:R-:W-:Y:S01]  /*d510*/  FADD.FTZ R0, R163, R0 ;  /* 0x00000000a3007221 */ /* 0x004fe20000010000 */
[----:B------:R-:W-:Y:S01]  /*d520*/  F2FP.BF16.F32.PACK_AB R166, R181, R184 ;  /* 0x000000b8b5a6723e */ /* 0x000fe200000010ff */
[-C--:B------:R-:W-:Y:S01]  /*d530*/  FMUL.FTZ R46, R46, R196.reuse ;  /* 0x000000c42e2e7220 */ /* 0x080fe20000410000 */
[----:B------:R-:W-:Y:S01]  /*d540*/  FADD.FTZ R168, R188, R3 ;  /* 0x00000003bca87221 */ /* 0x000fe20000010000 */
[-C--:B------:R-:W-:Y:S01]  /*d550*/  FMUL.FTZ R47, R47, R196.reuse ;  /* 0x000000c42f2f7220 */ /* 0x080fe20000410000 */
[----:B------:R-:W-:Y:S01]  /*d560*/  FMUL.FTZ R50, R50, R196 ;  /* 0x000000c432327220 */ /* 0x000fe20000410000 */
[----:B------:R-:W2:Y:S01]  /*d570*/  MUFU.EX2 R215, R215 ;  /* 0x000000d700d77308 */ /* 0x000ea20000000800 */
[----:B----4-:R-:W-:Y:S01]  /*d580*/  FADD.FTZ R3, R225, R0 ;  /* 0x00000000e1037221 */ /* 0x010fe20000010000 */
[C---:B------:R-:W-:Y:S01]  /*d590*/  FADD.FTZ R157, R185.reuse, R168 ;  /* 0x000000a8b99d7221 */ /* 0x040fe20000010000 */
[----:B------:R-:W-:Y:S01]  /*d5a0*/  F2FP.BF16.F32.PACK_AB R168, R185, R188 ;  /* 0x000000bcb9a8723e */ /* 0x000fe200000010ff */
[-C--:B------:R-:W-:Y:S01]  /*d5b0*/  FMUL.FTZ R51, R51, R196.reuse ;  /* 0x000000c433337220 */ /* 0x080fe20000410000 */
[----:B------:R-:W-:Y:S01]  /*d5c0*/  FADD.FTZ R0, R226, R3 ;  /* 0x00000003e2007221 */ /* 0x000fe20000010000 */
[-C--:B------:R-:W-:Y:S01]  /*d5d0*/  FMUL.FTZ R54, R54, R196.reuse ;  /* 0x000000c436367220 */ /* 0x080fe20000410000 */
[-C--:B------:R-:W-:Y:S01]  /*d5e0*/  FMUL.FTZ R55, R55, R196.reuse ;  /* 0x000000c437377220 */ /* 0x080fe20000410000 */
[----:B------:R-:W4:Y:S01]  /*d5f0*/  MUFU.EX2 R192, R192 ;  /* 0x000000c000c07308 */ /* 0x000f220000000800 */
[----:B-----5:R-:W-:Y:S01]  /*d600*/  FADD.FTZ R0, R171, R0 ;  /* 0x00000000ab007221 */ /* 0x020fe20000010000 */
[-C--:B------:R-:W-:Y:S01]  /*d610*/  FMUL.FTZ R58, R58, R196.reuse ;  /* 0x000000c43a3a7220 */ /* 0x080fe20000410000 */
[-C--:B------:R-:W-:Y:S01]  /*d620*/  FMUL.FTZ R59, R59, R196.reuse ;  /* 0x000000c43b3b7220 */ /* 0x080fe20000410000 */
[-C--:B------:R-:W-:Y:S01]  /*d630*/  FMUL.FTZ R62, R62, R196.reuse ;  /* 0x000000c43e3e7220 */ /* 0x080fe20000410000 */
[-C--:B------:R-:W-:Y:S01]  /*d640*/  FMUL.FTZ R63, R63, R196.reuse ;  /* 0x000000c43f3f7220 */ /* 0x080fe20000410000 */
[-C--:B------:R-:W-:Y:S01]  /*d650*/  FMUL.FTZ R66, R66, R196.reuse ;  /* 0x000000c442427220 */ /* 0x080fe20000410000 */
[-C--:B------:R-:W-:Y:S01]  /*d660*/  FMUL.FTZ R67, R67, R196.reuse ;  /* 0x000000c443437220 */ /* 0x080fe20000410000 */
[----:B------:R-:W5:Y:S01]  /*d670*/  MUFU.EX2 R214, R214 ;  /* 0x000000d600d67308 */ /* 0x000f620000000800 */
        /* <DEDUP_REMOVED lines=16> */
[C---:B-----5:R-:W-:Y:S01]  /*d780*/  FADD.FTZ R0, R214.reuse, R3 ;  /* 0x00000003d6007221 */ /* 0x060fe20000010000 */
[----:B------:R-:W-:Y:S01]  /*d790*/  F2FP.BF16.F32.PACK_AB R161, R214, R215 ;  /* 0x000000d7d6a1723e */ /* 0x000fe200000010ff */
[-C--:B------:R-:W-:Y:S01]  /*d7a0*/  FMUL.FTZ R94, R94, R196.reuse ;  /* 0x000000c45e5e7220 */ /* 0x080fe20000410000 */
[-C--:B------:R-:W-:Y:S01]  /*d7b0*/  FMUL.FTZ R95, R95, R196.reuse ;  /* 0x000000c45f5f7220 */ /* 0x080fe20000410000 */
[-C--:B------:R-:W-:Y:S01]  /*d7c0*/  FMUL.FTZ R98, R98, R196.reuse ;  /* 0x000000c462627220 */ /* 0x080fe20000410000 */
[-C--:B------:R-:W-:Y:S01]  /*d7d0*/  FMUL.FTZ R99, R99, R196.reuse ;  /* 0x000000c463637220 */ /* 0x080fe20000410000 */
[----:B------:R-:W-:Y:S01]  /*d7e0*/  FMUL.FTZ R102, R102, R196 ;  /* 0x000000c466667220 */ /* 0x000fe20000410000 */
[----:B------:R-:W5:Y:S01]  /*d7f0*/  MUFU.EX2 R193, R193 ;  /* 0x000000c100c17308 */ /* 0x000f620000000800 */
[C---:B--2---:R-:W-:Y:S01]  /*d800*/  FADD.FTZ R172, R189.reuse, R170 ;  /* 0x000000aabdac7221 */ /* 0x044fe20000010000 */
[----:B------:R-:W-:Y:S01]  /*d810*/  F2FP.BF16.F32.PACK_AB R170, R189, R192 ;  /* 0x000000c0bdaa723e */ /* 0x000fe200000010ff */
[-C--:B------:R-:W-:Y:S01]  /*d820*/  FMUL.FTZ R103, R103, R196.reuse ;  /* 0x000000c467677220 */ /* 0x080fe20000410000 */
[-C--:B------:R-:W-:Y:S01]  /*d830*/  FMUL.FTZ R106, R106, R196.reuse ;  /* 0x000000c46a6a7220 */ /* 0x080fe20000410000 */
[----:B------:R-:W-:Y:S01]  /*d840*/  FADD.FTZ R172, R169, R172 ;  /* 0x000000aca9ac7221 */ /* 0x000fe20000010000 */
[-C--:B------:R-:W-:Y:S01]  /*d850*/  FMUL.FTZ R107, R107, R196.reuse ;  /* 0x000000c46b6b7220 */ /* 0x080fe20000410000 */
[-C--:B------:R-:W-:Y:S01]  /*d860*/  FMUL.FTZ R110, R110, R196.reuse ;  /* 0x000000c46e6e7220 */ /* 0x080fe20000410000 */
[----:B------:R-:W2:Y:S01]  /*d870*/  MUFU.EX2 R165, R190 ;  /* 0x000000be00a57308 */ /* 0x000ea20000000800 */
[----:B----4-:R-:W-:Y:S01]  /*d880*/  FADD.FTZ R3, R221, R0 ;  /* 0x00000000dd037221 */ /* 0x010fe20000010000 */
[-C--:B------:R-:W-:Y:S01]  /*d890*/  FMUL.FTZ R111, R111, R196.reuse ;  /* 0x000000c46f6f7220 */ /* 0x080fe20000410000 */
[-C--:B------:R-:W-:Y:S01]  /*d8a0*/  FMUL.FTZ R114, R114, R196.reuse ;  /* 0x000000c472727220 */ /* 0x080fe20000410000 */
[-C--:B------:R-:W-:Y:S01]  /*d8b0*/  FMUL.FTZ R115, R115, R196.reuse ;  /* 0x000000c473737220 */ /* 0x080fe20000410000 */
[----:B------:R-:W-:Y:S01]  /*d8c0*/  FADD.FTZ R0, R198, R3 ;  /* 0x00000003c6007221 */ /* 0x000fe20000010000 */
[-C--:B------:R-:W-:Y:S01]  /*d8d0*/  FMUL.FTZ R118, R118, R196.reuse ;  /* 0x000000c476767220 */ /* 0x080fe20000410000 */
[-C--:B------:R-:W-:Y:S01]  /*d8e0*/  FMUL.FTZ R119, R119, R196.reuse ;  /* 0x000000c477777220 */ /* 0x080fe20000410000 */
[----:B------:R-:W4:Y:S01]  /*d8f0*/  MUFU.EX2 R197, R197 ;  /* 0x000000c500c57308 */ /* 0x000f220000000800 */
[C---:B-----5:R-:W-:Y:S01]  /*d900*/  FADD.FTZ R157, R193.reuse, R172 ;  /* 0x000000acc19d7221 */ /* 0x060fe20000010000 */
[----:B------:R-:W-:Y:S01]  /*d910*/  F2FP.BF16.F32.PACK_AB R172, R193, R169 ;  /* 0x000000a9c1ac723e */ /* 0x000fe200000010ff */
[-C--:B------:R-:W-:Y:S01]  /*d920*/  FMUL.FTZ R122, R122, R196.reuse ;  /* 0x000000c47a7a7220 */ /* 0x080fe20000410000 */
[-C--:B------:R-:W-:Y:S01]  /*d930*/  FMUL.FTZ R123, R123, R196.reuse ;  /* 0x000000c47b7b7220 */ /* 0x080fe20000410000 */
[----:B------:R-:W-:Y:S01]  /*d940*/  FADD.FTZ R180, R174, R157 ;  /* 0x0000009daeb47221 */ /* 0x000fe20000010000 */
[----:B------:R-:W-:Y:S01]  /*d950*/  F2FP.BF16.F32.PACK_AB R157, R225, R163 ;  /* 0x000000a3e19d723e */ /* 0x000fe200000010ff */
        /* <DEDUP_REMOVED lines=18> */
[C---:B-----5:R-:W-:Y:S01]  /*da80*/  FADD.FTZ R3, R155.reuse, R180 ;  /* 0x000000b49b037221 */ /* 0x060fe20000010000 */
[----:B------:R-:W-:Y:S01]  /*da90*/  F2FP.BF16.F32.PACK_AB R174, R155, R174 ;  /* 0x000000ae9bae723e */ /* 0x000fe200000010ff */
[-C--:B------:R-:W-:Y:S01]  /*daa0*/  FMUL.FTZ R150, R150, R196.reuse ;  /* 0x000000c496967220 */ /* 0x080fe20000410000 */
[----:B------:R-:W-:-:S04]  /*dab0*/  FMUL.FTZ R151, R151, R196 ;  /* 0x000000c497977220 */ /* 0x000fc80000410000 */
[----:B------:R-:W5:Y:S01]  /*dac0*/  MUFU.EX2 R183, R183 ;  /* 0x000000b700b77308 */ /* 0x000f620000000800 */
[----:B--2---:R-:W-:-:S07]  /*dad0*/  FADD.FTZ R155, R187, R0 ;  /* 0x00000000bb9b7221 */ /* 0x004fce0000010000 */
[----:B------:R-:W2:Y:S01]  /*dae0*/  MUFU.EX2 R175, R175 ;  /* 0x000000af00af7308 */ /* 0x000ea20000000800 */
[----:B----4-:R-:W-:Y:S01]  /*daf0*/  FADD.FTZ R0, R182, R155 ;  /* 0x0000009bb6007221 */ /* 0x010fe20000010000 */
[----:B------:R-:W-:-:S06]  /*db00*/  F2FP.BF16.F32.PACK_AB R155, R224, R223 ;  /* 0x000000dfe09b723e */ /* 0x000fcc00000010ff */
[----:B------:R-:W4:Y:S01]  /*db10*/  MUFU.EX2 R186, R186 ;  /* 0x000000ba00ba7308 */ /* 0x000f220000000800 */
[----:B-----5:R-:W-:-:S07]  /*db20*/  FADD.FTZ R0, R183, R0 ;  /* 0x00000000b7007221 */ /* 0x020fce0000010000 */
[----:B------:R-:W5:Y:S08]  /*db30*/  MUFU.EX2 R191, R191 ;  /* 0x000000bf00bf7308 */ /* 0x000f700000000800 */
[----:B------:R0:W1:Y:S08]  /*db40*/  MUFU.EX2 R173, R153 ;  /* 0x0000009900ad7308 */ /* 0x0000700000000800 */
[----:B------:R-:W3:Y:S01]  /*db50*/  MUFU.EX2 R194, R194 ;  /* 0x000000c200c27308 */ /* 0x000ee20000000800 */
[----:B0-----:R-:W-:Y:S01]  /*db60*/  F2FP.BF16.F32.PACK_AB R153, R199, R159 ;  /* 0x0000009fc799723e */ /* 0x001fe200000010ff */
[----:B--2---:R-:W-:-:S04]  /*db70*/  FADD.FTZ R159, R175, R0 ;  /* 0x00000000af9f7221 */ /* 0x004fc80000010000 */
[----:B----4-:R-:W-:Y:S01]  /*db80*/  FADD.FTZ R0, R186, R159 ;  /* 0x0000009fba007221 */ /* 0x010fe20000010000 */
[----:B------:R-:W-:Y:S01]  /*db90*/  F2FP.BF16.F32.PACK_AB R159, R171, R226 ;  /* 0x000000e2ab9f723e */ /* 0x000fe200000010ff */
[----:B------:R0:W2:Y:S01]  /*dba0*/  MUFU.EX2 R180, R167 ;  /* 0x000000a700b47308 */ /* 0x0000a20000000800 */
[C---:B-----5:R-:W-:Y:S01]  /*dbb0*/  F2FP.BF16.F32.PACK_AB R171, R191.reuse, R186 ;  /* 0x000000babfab723e */ /* 0x060fe200000010ff */
[----:B------:R-:W-:-:S04]  /*dbc0*/  FADD.FTZ R0, R191, R0 ;  /* 0x00000000bf007221 */ /* 0x000fc80000010000 */
[----:B-1----:R-:W-:Y:S02]  /*dbd0*/  FADD.FTZ R163, R173, R0 ;  /* 0x00000000ada37221 */ /* 0x002fe40000010000 */
[----:B------:R-:W1:Y:S01]  /*dbe0*/  MUFU.EX2 R195, R195 ;  /* 0x000000c300c37308 */ /* 0x000e620000000800 */
[----:B0-----:R-:W-:Y:S01]  /*dbf0*/  F2FP.BF16.F32.PACK_AB R167, R182, R187 ;  /* 0x000000bbb6a7723e */ /* 0x001fe200000010ff */
[----:B---3--:R-:W-:Y:S01]  /*dc00*/  FADD.FTZ R169, R194, R163 ;  /* 0x000000a3c2a97221 */ /* 0x008fe20000010000 */
[----:B------:R-:W-:Y:S02]  /*dc10*/  F2FP.BF16.F32.PACK_AB R163, R198, R221 ;  /* 0x000000ddc6a3723e */ /* 0x000fe400000010ff */
[----:B------:R-:W-:Y:S01]  /*dc20*/  F2FP.BF16.F32.PACK_AB R173, R194, R173 ;  /* 0x000000adc2ad723e */ /* 0x000fe200000010ff */
[----:B--2---:R-:W-:Y:S01]  /*dc30*/  FADD.FTZ R0, R180, R169 ;  /* 0x000000a9b4007221 */ /* 0x004fe20000010000 */
[----:B------:R-:W-:-:S03]  /*dc40*/  F2FP.BF16.F32.PACK_AB R169, R175, R183 ;  /* 0x000000b7afa9723e */ /* 0x000fc600000010ff */
[C---:B-1----:R-:W-:Y:S01]  /*dc50*/  FADD.FTZ R0, R195.reuse, R0 ;  /* 0x00000000c3007221 */ /* 0x042fe20000010000 */
[----:B------:R-:W-:Y:S01]  /*dc60*/  F2FP.BF16.F32.PACK_AB R175, R195, R180 ;  /* 0x000000b4c3af723e */ /* 0x000fe200000010ff */
[----:B------:R-:W-:Y:S06]  /*dc70*/  @!P0 BRA `(.L_x_11080) ;  /* 0x0000000000048947 */ /* 0x000fec0003800000 */
[----:B------:R-:W-:Y:S01]  /*dc80*/  BPT.TRAP 0x1 ;  /* 0x000000040000795c */ /* 0x000fe20000300000 */
.L_x_11080:
[----:B------:R0:W1:Y:S01]  /*dc90*/  SYNCS.PHASECHK.TRANS64.TRYWAIT P2, [R13+URZ+0x22850], R14 ;  /* 0x0228500e0d0075a7 */ /* 0x000062000804017f */
[----:B------:R-:W-:Y:S05]  /*dca0*/  @!P0 BRA `(.L_x_11081) ;  /* 0x0000000000048947 */ /* 0x000fea0003800000 */
[----:B------:R-:W-:Y:S01]  /*dcb0*/  BPT.TRAP 0x1 ;  /* 0x000000040000795c */ /* 0x000fe20000300000 */
.L_x_11081:
[----:B------:R-:W-:Y:S04]  /*dcc0*/  BSSY B0, `(.L_x_11082) ;  /* 0x0000004000007945 */ /* 0x000fe80003800000 */
[----:B-1----:R-:W-:Y:S05]  /*dcd0*/  @P2 BRA `(.L_x_11083) ;  /* 0x0000000000082947 */ /* 0x002fea0003800000 */
[----:B------:R-:W1:Y:S02]  /*dce0*/  SYNCS.PHASECHK.TRANS64.TRYWAIT P2, [R13+URZ+0x22850], R14 ;  /* 0x0228500e0d0075a7 */ /* 0x000e64000804017f */
[----:B-1----:R-:W-:Y:S05]  /*dcf0*/  @!P2 BRA `(.L_x_11084) ;  /* 0x000000c40054a947 */ /* 0x002fea0003800000 */
.L_x_11083:
[----:B------:R-:W-:Y:S05]  /*dd00*/  BSYNC B0 ;  /* 0x0000000000007941 */ /* 0x000fea0003800000 */
.L_x_11082:
[----:B------:R-:W2:Y:S01]  /*dd10*/  S2R R176, SR_TID.X ;  /* 0x0000000000b07919 */ /* 0x000ea20000002100 */
[----:B------:R-:W-:Y:S05]  /*dd20*/  WARPSYNC.ALL ;  /* 0x0000000000007948 */ /* 0x000fea0003800000 */
[----:B------:R-:W-:Y:S01]  /*dd30*/  IMAD.MOV.U32 R181, RZ, RZ, 0xc00 ;  /* 0x00000c00ffb57424 */ /* 0x000fe200078e00ff */
[----:B------:R-:W-:Y:S01]  /*dd40*/  ISETP.GT.AND P2, PT, R20, R15, PT ;  /* 0x0000000f1400720c */ /* 0x000fe20003f44270 */
[----:B01----:R-:W-:Y:S02]  /*dd50*/  @!P1 VIADD R13, R13, 0x22860 ;  /* 0x000228600d0d9836 */ /* 0x003fe40000000000 */
[----:B------:R-:W-:-:S02]  /*dd60*/  IMAD R180, R22, R181, UR37 ;  /* 0x0000002516b47e24 */ /* 0x000fc4000f8e02b5 */
[----:B------:R-:W-:Y:S01]  /*dd70*/  IMAD.MOV.U32 R181, RZ, RZ, 0x40000040 ;  /* 0x40000040ffb57424 */ /* 0x000fe200078e00ff */
[----:B------:R-:W-:Y:S01]  /*dd80*/  @!P1 PRMT R13, RZ, 0x654, R13 ;  /* 0x00000654ff0d9816 */ /* 0x000fe2000000000d */
[----:B------:R-:W-:Y:S01]  /*dd90*/  VIADD R20, R20, 0xffffffff ;  /* 0xffffffff14147836 */ /* 0x000fe20000000000 */
[----:B------:R-:W-:Y:S01]  /*dda0*/  R2UR UR6, R180 ;  /* 0x00000000b40672ca */ /* 0x000fe200000e0000 */
[----:B------:R-:W-:Y:S01]  /*ddb0*/  IMAD.MOV.U32 R202, RZ, RZ, R178 ;  /* 0x000000ffffca7224 */ /* 0x000fe200078e00b2 */
[----:B------:R-:W-:Y:S01]  /*ddc0*/  R2UR UR7, R181 ;  /* 0x00000000b50772ca */ /* 0x000fe200000e0000 */
[----:B------:R-:W-:Y:S02]  /*ddd0*/  IMAD.MOV.U32 R181, RZ, RZ, 0x40000040 ;  /* 0x40000040ffb57424 */ /* 0x000fe400078e00ff */
        /* <DEDUP_REMOVED lines=47> */
.L_x_11075:
[----:B------:R-:W-:-:S13]  /*e0d0*/  ISETP.GE.AND P2, PT, R20, RZ, PT ;  /* 0x000000ff1400720c */ /* 0x000fda0003f46270 */
[----:B------:R-:W-:Y:S05]  /*e0e0*/  @!P2 BRA `(.L_x_11086) ;  /* 0x000000240034a947 */ /* 0x000fea0003800000 */
[----:B------:R-:W-:Y:S02]  /*e0f0*/  IMAD.MOV.U32 R214, RZ, RZ, R178 ;  /* 0x000000ffffd67224 */ /* 0x000fe400078e00b2 */
[----:B------:R-:W-:-:S07]  /*e100*/  IMAD.MOV.U32 R15, RZ, RZ, R21 ;  /* 0x000000ffff0f7224 */ /* 0x000fce00078e0015 */
.L_x_11096:
[----:B------:R-:W-:Y:S01]  /*e110*/  VIADD R22, R22, 0x1 ;  /* 0x0000000116167836 */ /* 0x000fe20000000000 */
[----:B------:R-:W-:Y:S05]  /*e120*/  YIELD ;  /* 0x0000000000007946 */ /* 0x000fea0003800000 */
[----:B------:R-:W-:-:S04]  /*e130*/  ISETP.NE.AND P2, PT, R22, 0x2, PT ;  /* 0x000000021600780c */ /* 0x000fc80003f45270 */
[----:B-1----:R-:W-:Y:S02]  /*e140*/  SEL R14, RZ, 0x1, P2 ;  /* 0x00000001ff0e7807 */ /* 0x002fe40001000000 */
[----:B------:R-:W-:Y:S02]  /*e150*/  SEL R22, R22, RZ, P2 ;  /* 0x000000ff16167207 */ /* 0x000fe40001000000 */
[----:B------:R-:W-:Y:S01]  /*e160*/  LOP3.LUT R23, R23, R14, RZ, 0x3c, !PT ;  /* 0x0000000e17177212 */ /* 0x000fe200078e3cff */
[----:B--2---:R-:W-:Y:S06]  /*e170*/  @!P0 BRA `(.L_x_11087) ;  /* 0x0000000000048947 */ /* 0x004fec0003800000 */
[----:B------:R-:W-:Y:S01]  /*e180*/  BPT.TRAP 0x1 ;  /* 0x000000040000795c */ /* 0x000fe20000300000 */
.L_x_11087:
[----:B0-----:R-:W-:Y:S01]  /*e190*/  IMAD R13, R22, 0x8, R18 ;  /* 0x00000008160d7824 */ /* 0x001fe200078e0212 */
[----:B------:R-:W-:-:S04]  /*e1a0*/  SHF.L.U32 R14, R23, 0x1f, RZ ;  /* 0x0000001f170e7819 */ /* 0x000fc800000006ff */
[----:B------:R0:W1:Y:S01]  /*e1b0*/  SYNCS.PHASECHK.TRANS64.TRYWAIT P2, [R13+URZ+0x22830], R14 ;  /* 0x0228300e0d0075a7 */ /* 0x000062000804017f */
[----:B------:R-:W-:Y:S05]  /*e1c0*/  @!P0 BRA `(.L_x_11088) ;  /* 0x0000000000048947 */ /* 0x000fea0003800000 */
[----:B------:R-:W-:Y:S01]  /*e1d0*/  BPT.TRAP 0x1 ;  /* 0x000000040000795c */ /* 0x000fe20000300000 */
.L_x_11088:
[----:B------:R-:W-:Y:S01]  /*e1e0*/  IMAD R200, R22, 0x300, R12 ;  /* 0x0000030016c87824 */ /* 0x000fe200078e020c */
[----:B------:R-:W-:Y:S01]  /*e1f0*/  MOV R201, 0x40000040 ;  /* 0x4000004000c97802 */ /* 0x000fe20000000f00 */
[----:B-1----:R-:W-:Y:S06]  /*e200*/  @P2 BRA `(.L_x_11089) ;  /* 0x0000000000082947 */ /* 0x002fec0003800000 */
[----:B------:R-:W1:Y:S02]  /*e210*/  SYNCS.PHASECHK.TRANS64.TRYWAIT P2, [R13+URZ+0x22830], R14 ;  /* 0x0228300e0d0075a7 */ /* 0x000e64000804017f */
[----:B-1----:R-:W-:Y:S05]  /*e220*/  @!P2 BRA `(.L_x_11090) ;  /* 0x000000c0001ca947 */ /* 0x002fea0003800000 */
.L_x_11089:
        /* <DEDUP_REMOVED lines=81> */
[----:B------:R-:W-:-:S02]  /*e740*/  IMAD.U32 R177, RZ, RZ, UR46 ;  /* 0x0000002effb17e24 */ /* 0x000fc4000f8e00ff */
        /* <DEDUP_REMOVED lines=14> */
[----:B------:R-:W-:-:S03]  /*e830*/  FMUL.FTZ R199, R199, UR48 ;  /* 0x00000030c7c77c20 */ /* 0x000fc60008410000 */
        /* <DEDUP_REMOVED lines=49> */
[----:B--2---:R-:W-:-:S05]  /*eb50*/  FMNMX.FTZ R21, R178, R21, !PT ;  /* 0x00000015b2157209 */ /* 0x004fca0007810000 */
[C---:B------:R-:W-:Y:S02]  /*eb60*/  FADD.FTZ R178, -R21.reuse, R15 ;  /* 0x0000000f15b27221 */ /* 0x040fe40000010100 */
[----:B------:R-:W2:Y:S01]  /*eb70*/  MUFU.TANH R170, R170 ;  /* 0x000000aa00aa7308 */ /* 0x000ea20000002400 */
[-C--:B------:R-:W-:Y:S01]  /*eb80*/  FMUL.FTZ R222, R21, R177.reuse ;  /* 0x000000b115de7220 */ /* 0x080fe20000410000 */
[-C--:B------:R-:W-:Y:S01]  /*eb90*/  FMUL.FTZ R15, R178, R177.reuse ;  /* 0x000000b1b20f7220 */ /* 0x080fe20000410000 */
[----:B------:R-:W-:Y:S02]  /*eba0*/  FMNMX.FTZ R178, R154, R214, !PT ;  /* 0x000000d69ab27209 */ /* 0x000fe40007810000 */
[-CC-:B------:R-:W-:Y:S01]  /*ebb0*/  FFMA.FTZ R203, R196, R177.reuse, -R222.reuse ;  /* 0x000000b1c4cb7223 */ /* 0x180fe200000108de */
[-CC-:B------:R-:W-:Y:S01]  /*ebc0*/  FFMA.FTZ R152, R152, R177.reuse, -R222.reuse ;  /* 0x000000b198987223 */ /* 0x180fe200000108de */
[-CC-:B------:R-:W-:Y:S01]  /*ebd0*/  FFMA.FTZ R153, R153, R177.reuse, -R222.reuse ;  /* 0x000000b199997223 */ /* 0x180fe200000108de */
[----:B---3--:R-:W-:Y:S01]  /*ebe0*/  FMNMX.FTZ R179, R155, R178, !PT ;  /* 0x000000b29bb37209 */ /* 0x008fe20007810000 */
[----:B------:R-:W3:Y:S01]  /*ebf0*/  MUFU.TANH R171, R171 ;  /* 0x000000ab00ab7308 */ /* 0x000ee20000002400 */
[-CC-:B------:R-:W-:Y:S01]  /*ec00*/  FFMA.FTZ R156, R156, R177.reuse, -R222.reuse ;  /* 0x000000b19c9c7223 */ /* 0x180fe200000108de */
[--C-:B------:R-:W-:Y:S01]  /*ec10*/  FFMA.FTZ R157, R157, R177, -R222.reuse ;  /* 0x000000b19d9d7223 */ /* 0x100fe200000108de */
[----:B-----5:R-:W-:Y:S01]  /*ec20*/  FMNMX.FTZ R178, R158, R179, !PT ;  /* 0x000000b39eb27209 */ /* 0x020fe20007810000 */
[-CC-:B------:R-:W-:Y:S01]  /*ec30*/  FFMA.FTZ R160, R160, R177.reuse, -R222.reuse ;  /* 0x000000b1a0a07223 */ /* 0x180fe200000108de */
[-CC-:B------:R-:W-:Y:S01]  /*ec40*/  FFMA.FTZ R200, R200, R177.reuse, -R222.reuse ;  /* 0x000000b1c8c87223 */ /* 0x180fe200000108de */
[-CC-:B------:R-:W-:Y:S01]  /*ec50*/  FFMA.FTZ R163, R163, R177.reuse, -R222.reuse ;  /* 0x000000b1a3a37223 */ /* 0x180fe200000108de */
[----:B0-----:R-:W-:Y:S01]  /*ec60*/  FMNMX.FTZ R178, R159, R178, !PT ;  /* 0x000000b29fb27209 */ /* 0x001fe20007810000 */
[----:B------:R-:W0:Y:S01]  /*ec70*/  MUFU.TANH R175, R175 ;  /* 0x000000af00af7308 */ /* 0x000e220000002400 */
[-CC-:B------:R-:W-:Y:S01]  /*ec80*/  FFMA.FTZ R165, R165, R177.reuse, -R222.reuse ;  /* 0x000000b1a5a57223 */ /* 0x180fe200000108de */
[-CC-:B------:R-:W-:Y:S01]  /*ec90*/  FFMA.FTZ R167, R167, R177.reuse, -R222.reuse ;  /* 0x000000b1a7a77223 */ /* 0x180fe200000108de */
        /* <DEDUP_REMOVED lines=15> */
[-CC-:B------:R-:W-:Y:S01]  /*ed90*/  FFMA.FTZ R188, R188, R177.reuse, -R222.reuse ;  /* 0x000000b1bcbc7223 */ /* 0x180fe200000108de */
[----:B------:R-:W-:Y:S01]  /*eda0*/  FMNMX.FTZ R179, R169, R178, !PT ;  /* 0x000000b2a9b37209 */ /* 0x000fe20007810000 */
[-CC-:B------:R-:W-:Y:S01]  /*edb0*/  FFMA.FTZ R189, R189, R177.reuse, -R222.reuse ;  /* 0x000000b1bdbd7223 */ /* 0x180fe200000108de */
[-CC-:B------:R-:W-:Y:S01]  /*edc0*/  FFMA.FTZ R192, R192, R177.reuse, -R222.reuse ;  /* 0x000000b1c0c07223 */ /* 0x180fe200000108de */
[--C-:B------:R-:W-:Y:S01]  /*edd0*/  FFMA.FTZ R201, R201, R177, -R222.reuse ;  /* 0x000000b1c9c97223 */ /* 0x100fe200000108de */
[----:B--2---:R-:W-:Y:S01]  /*ede0*/  FMNMX.FTZ R178, R170, R179, !PT ;  /* 0x000000b3aab27209 */ /* 0x004fe20007810000 */
[----:B------:R-:W2:Y:S01]  /*edf0*/  MUFU.TANH R182, R182 ;  /* 0x000000b600b67308 */ /* 0x000ea20000002400 */
[----:B------:R-:W-:-:S02]  /*ee00*/  FFMA.FTZ R193, R193, R177, -R222 ;  /* 0x000000b1c1c17223 */ /* 0x000fc400000108de */
        /* <DEDUP_REMOVED lines=79> */
[----:B------:R-:W-:Y:S01]  /*f300*/  IADD3 R179, -R225, 0xb, RZ ;  /* 0x0000000be1b37810 */ /* 0x000fe20007ffe1ff */
[-C--:B------:R-:W-:Y:S01]  /*f310*/  FMUL.FTZ R109, R109, R15.reuse ;  /* 0x0000000f6d6d7220 */ /* 0x080fe20000410000 */
[----:B------:R-:W-:Y:S01]  /*f320*/  FMUL.FTZ R112, R112, R15 ;  /* 0x0000000f70707220 */ /* 0x000fe20000410000 */
[C---:B------:R-:W-:Y:S01]  /*f330*/  FADD.FTZ R196, -R178.reuse, R214 ;  /* 0x000000d6b2c47221 */ /* 0x040fe20000010100 */
[----:B------:R-:W-:Y:S01]  /*f340*/  FMUL.FTZ R226, R178, R177 ;  /* 0x000000b1b2e27220 */ /* 0x000fe20000410000 */
[----:B------:R-:W-:Y:S01]  /*f350*/  MUFU.EX2 R167, R167 ;  /* 0x000000a700a77308 */ /* 0x000fe20000000800 */
[----:B------:R-:W-:Y:S01]  /*f360*/  FMUL.FTZ R113, R113, R15 ;  /* 0x0000000f71717220 */ /* 0x000fe20000410000 */
[-C--:B------:R-:W-:Y:S01]  /*f370*/  FMUL.FTZ R196, R196, R177.reuse ;  /* 0x000000b1c4c47220 */ /* 0x080fe20000410000 */
[-CC-:B------:R-:W-:Y:S01]  /*f380*/  FFMA.FTZ R214, R154, R177.reuse, -R226.reuse ;  /* 0x000000b19ad67223 */ /* 0x180fe200000108e2 */
[-CC-:B------:R-:W-:Y:S01]  /*f390*/  FFMA.FTZ R155, R155, R177.reuse, -R226.reuse ;  /* 0x000000b19b9b7223 */ /* 0x180fe200000108e2 */
[-CC-:B------:R-:W-:Y:S01]  /*f3a0*/  FFMA.FTZ R215, R158, R177.reuse, -R226.reuse ;  /* 0x000000b19ed77223 */ /* 0x180fe200000108e2 */
[-CC-:B------:R-:W-:Y:S01]  /*f3b0*/  FFMA.FTZ R159, R159, R177.reuse, -R226.reuse ;  /* 0x000000b19f9f7223 */ /* 0x180fe200000108e2 */
[----:B------:R-:W-:Y:S01]  /*f3c0*/  @!P1 VIADD R154, R13, 0x22840 ;  /* 0x000228400d9a9836 */ /* 0x000fe20000000000 */
[----:B------:R-:W-:Y:S01]  /*f3d0*/  MUFU.EX2 R196, R196 ;  /* 0x000000c400c47308 */ /* 0x000fe20000000800 */
[-CC-:B------:R-:W-:Y:S01]  /*f3e0*/  FFMA.FTZ R161, R161, R177.reuse, -R226.reuse ;  /* 0x000000b1a1a17223 */ /* 0x180fe200000108e2 */
[-CC-:B------:R-:W-:Y:S01]  /*f3f0*/  FFMA.FTZ R221, R162, R177.reuse, -R226.reuse ;  /* 0x000000b1a2dd7223 */ /* 0x180fe200000108e2 */
[-C--:B------:R-:W-:Y:S01]  /*f400*/  FFMA.FTZ R222, R164, R177.reuse, -R226 ;  /* 0x000000b1a4de7223 */ /* 0x080fe200000108e2 */
[----:B------:R-:W-:Y:S01]  /*f410*/  @!P1 PRMT R154, RZ, 0x654, R154 ;  /* 0x00000654ff9a9816 */ /* 0x000fe2000000009a */
[----:B------:R0:W-:Y:S06]  /*f420*/  BAR.ARV R179, 0x100 ;  /* 0x000400b30000751d */ /* 0x0001ec0000002000 */
[----:B------:R-:W2:Y:S01]  /*f430*/  MUFU.EX2 R214, R214 ;  /* 0x000000d600d67308 */ /* 0x000ea20000000800 */
[----:B------:R1:W-:Y:S01]  /*f440*/  @!P1 SYNCS.ARRIVE.TRANS64.RED.A1T0 RZ, [R154+URZ], RZ ;  /* 0x000000ff9aff99a7 */ /* 0x0003e2000810043f */
[-CC-:B------:R-:W-:Y:S01]  /*f450*/  FFMA.FTZ R223, R166, R177.reuse, -R226.reuse ;  /* 0x000000b1a6df7223 */ /* 0x180fe200000108e2 */
[-CC-:B------:R-:W-:Y:S01]  /*f460*/  FFMA.FTZ R169, R169, R177.reuse, -R226.reuse ;  /* 0x000000b1a9a97223 */ /* 0x180fe200000108e2 */
[-CC-:B------:R-:W-:Y:S01]  /*f470*/  FFMA.FTZ R224, R170, R177.reuse, -R226.reuse ;  /* 0x000000b1aae07223 */ /* 0x180fe200000108e2 */
[-CC-:B------:R-:W-:Y:S01]  /*f480*/  FFMA.FTZ R171, R171, R177.reuse, -R226.reuse ;  /* 0x000000b1abab7223 */ /* 0x180fe200000108e2 */
[-CC-:B------:R-:W-:Y:S01]  /*f490*/  FFMA.FTZ R175, R175, R177.reuse, -R226.reuse ;  /* 0x000000b1afaf7223 */ /* 0x180fe200000108e2 */
[----:B------:R-:W-:Y:S01]  /*f4a0*/  FFMA.FTZ R197, R197, R177, -R226 ;  /* 0x000000b1c5c57223 */ /* 0x000fe200000108e2 */
[----:B------:R-:W4:Y:S01]  /*f4b0*/  MUFU.EX2 R155, R155 ;  /* 0x0000009b009b7308 */ /* 0x000f220000000800 */
[----:B-1----:R-:W-:Y:S01]  /*f4c0*/  FFMA.FTZ R154, R15, R3, R152 ;  /* 0x000000030f9a7223 */ /* 0x002fe20000010098 */
[----:B---3--:R-:W-:Y:S01]  /*f4d0*/  F2FP.BF16.F32.PACK_AB R152, R153, R152 ;  /* 0x000000989998723e */ /* 0x008fe200000010ff */
[-C--:B------:R-:W-:Y:S01]  /*f4e0*/  FMUL.FTZ R116, R116, R15.reuse ;  /* 0x0000000f74747220 */ /* 0x080fe20000410000 */
[-C--:B------:R-:W-:Y:S01]  /*f4f0*/  FMUL.FTZ R117, R117, R15.reuse ;  /* 0x0000000f75757220 */ /* 0x080fe20000410000 */
[----:B------:R-:W-:Y:S01]  /*f500*/  FADD.FTZ R3, R153, R154 ;  /* 0x0000009a99037221 */ /* 0x000fe20000010000 */
[-C--:B------:R-:W-:Y:S01]  /*f510*/  FMUL.FTZ R120, R120, R15.reuse ;  /* 0x0000000f78787220 */ /* 0x080fe20000410000 */
[-C--:B------:R-:W-:Y:S01]  /*f520*/  FMUL.FTZ R121, R121, R15.reuse ;  /* 0x0000000f79797220 */ /* 0x080fe20000410000 */
[----:B------:R-:W1:Y:S01]  /*f530*/  MUFU.EX2 R215, R215 ;  /* 0x000000d700d77308 */ /* 0x000e620000000800 */
[----:B--2---:R-:W-:Y:S01]  /*f540*/  FFMA.FTZ R0, R196, R0, R214 ;  /* 0x00000000c4007223 */ /* 0x004fe200000100d6 */
[----:B------:R-:W-:Y:S01]  /*f550*/  FADD.FTZ R154, R156, R3 ;  /* 0x000000039c9a7221 */ /* 0x000fe20000010000 */
[-C--:B------:R-:W-:Y:S01]  /*f560*/  FMUL.FTZ R124, R124, R15.reuse ;  /* 0x0000000f7c7c7220 */ /* 0x080fe20000410000 */
[-C--:B------:R-:W-:Y:S01]  /*f570*/  FMUL.FTZ R125, R125, R15.reuse ;  /* 0x0000000f7d7d7220 */ /* 0x080fe20000410000 */
[-C--:B------:R-:W-:Y:S01]  /*f580*/  FMUL.FTZ R128, R128, R15.reuse ;  /* 0x0000000f80807220 */ /* 0x080fe20000410000 */
[C---:B------:R-:W-:Y:S01]  /*f590*/  FADD.FTZ R3, R157.reuse, R154 ;  /* 0x0000009a9d037221 */ /* 0x040fe20000010000 */
[----:B------:R-:W-:Y:S01]  /*f5a0*/  F2FP.BF16.F32.PACK_AB R154, R157, R156 ;  /* 0x0000009c9d9a723e */ /* 0x000fe200000010ff */
[----:B------:R-:W2:Y:S01]  /*f5b0*/  MUFU.EX2 R159, R159 ;  /* 0x0000009f009f7308 */ /* 0x000ea20000000800 */
[----:B----4-:R-:W-:Y:S01]  /*f5c0*/  FADD.FTZ R0, R155, R0 ;  /* 0x000000009b007221 */ /* 0x010fe20000010000 */
[----:B------:R-:W-:Y:S01]  /*f5d0*/  FADD.FTZ R3, R160, R3 ;  /* 0x00000003a0037221 */ /* 0x000fe20000010000 */
[-C--:B------:R-:W-:Y:S01]  /*f5e0*/  FMUL.FTZ R129, R129, R15.reuse ;  /* 0x0000000f81817220 */ /* 0x080fe20000410000 */
[-C--:B------:R-:W-:Y:S01]  /*f5f0*/  FMUL.FTZ R132, R132, R15.reuse ;  /* 0x0000000f84847220 */ /* 0x080fe20000410000 */
[-C--:B------:R-:W-:Y:S01]  /*f600*/  FMUL.FTZ R133, R133, R15.reuse ;  /* 0x0000000f85857220 */ /* 0x080fe20000410000 */
[----:B------:R-:W-:Y:S01]  /*f610*/  FADD.FTZ R156, R200, R3 ;  /* 0x00000003c89c7221 */ /* 0x000fe20000010000 */
[-C--:B------:R-:W-:Y:S01]  /*f620*/  FMUL.FTZ R136, R136, R15.reuse ;  /* 0x0000000f88887220 */ /* 0x080fe20000410000 */
[----:B------:R-:W3:Y:S01]  /*f630*/  MUFU.EX2 R161, R161 ;  /* 0x000000a100a17308 */ /* 0x000ee20000000800 */
[----:B-1----:R-:W-:Y:S01]  /*f640*/  FADD.FTZ R0, R215, R0 ;  /* 0x00000000d7007221 */ /* 0x002fe20000010000 */
        /* <DEDUP_REMOVED lines=11> */
[-C--:B------:R-:W-:Y:S01]  /*f700*/  FFMA.FTZ R202, R202, R177.reuse, -R226 ;  /* 0x000000b1caca7223 */ /* 0x080fe200000108e2 */
[----:B------:R-:W-:Y:S01]  /*f710*/  FADD.FTZ R3, R167, R164 ;  /* 0x000000a4a7037221 */ /* 0x000fe20000010000 */
[-C--:B------:R-:W-:Y:S01]  /*f720*/  FFMA.FTZ R162, R182, R177.reuse, -R226 ;  /* 0x000000b1b6a27223 */ /* 0x080fe200000108e2 */
[----:B------:R-:W2:Y:S01]  /*f730*/  MUFU.EX2 R222, R222 ;  /* 0x000000de00de7308 */ /* 0x000ea20000000800 */
[----:B---3--:R-:W-:Y:S01]  /*f740*/  FADD.FTZ R0, R161, R0 ;  /* 0x00000000a1007221 */ /* 0x008fe20000010000 */
[-CC-:B------:R-:W-:Y:S01]  /*f750*/  FFMA.FTZ R158, R183, R177.reuse, -R226.reuse ;  /* 0x000000b1b79e7223 */ /* 0x180fe200000108e2 */
[-CC-:B------:R-:W-:Y:S01]  /*f760*/  FFMA.FTZ R186, R186, R177.reuse, -R226.reuse ;  /* 0x000000b1baba7223 */ /* 0x180fe200000108e2 */
[-CC-:B------:R-:W-:Y:S01]  /*f770*/  FFMA.FTZ R187, R187, R177.reuse, -R226.reuse ;  /* 0x000000b1bbbb7223 */ /* 0x180fe200000108e2 */
[-CC-:B------:R-:W-:Y:S01]  /*f780*/  FFMA.FTZ R190, R190, R177.reuse, -R226.reuse ;  /* 0x000000b1bebe7223 */ /* 0x180fe200000108e2 */
[-CC-:B------:R-:W-:Y:S01]  /*f790*/  FFMA.FTZ R191, R191, R177.reuse, -R226.reuse ;  /* 0x000000b1bfbf7223 */ /* 0x180fe200000108e2 */
[-C--:B------:R-:W-:Y:S01]  /*f7a0*/  FFMA.FTZ R194, R194, R177.reuse, -R226 ;  /* 0x000000b1c2c27223 */ /* 0x080fe200000108e2 */
[----:B------:R-:W3:Y:S01]  /*f7b0*/  MUFU.EX2 R223, R223 ;  /* 0x000000df00df7308 */ /* 0x000ee20000000800 */
[----:B-1----:R-:W-:Y:S01]  /*f7c0*/  FADD.FTZ R153, R221, R0 ;  /* 0x00000000dd997221 */ /* 0x002fe20000010000 */
[----:B------:R-:W-:Y:S01]  /*f7d0*/  F2FP.BF16.F32.PACK_AB R156, R200, R160 ;  /* 0x000000a0c89c723e */ /* 0x000fe200000010ff */
[-CC-:B------:R-:W-:Y:S01]  /*f7e0*/  FFMA.FTZ R195, R195, R177.reuse, -R226.reuse ;  /* 0x000000b1c3c37223 */ /* 0x180fe200000108e2 */
[-CC-:B------:R-:W-:Y:S01]  /*f7f0*/  FFMA.FTZ R198, R198, R177.reuse, -R226.reuse ;  /* 0x000000b1c6c67223 */ /* 0x180fe200000108e2 */
[----:B------:R-:W-:Y:S01]  /*f800*/  FFMA.FTZ R199, R199, R177, -R226 ;  /* 0x000000b1c7c77223 */ /* 0x000fe200000108e2 */
[----:B------:R-:W-:Y:S01]  /*f810*/  F2FP.BF16.F32.PACK_AB R157, R221, R161 ;  /* 0x000000a1dd9d723e */ /* 0x000fe200000010ff */
        /* <DEDUP_REMOVED lines=87> */
[----:B------:R-:W-:-:S02]  /*fd90*/  FMUL.FTZ R151, R151, R196 ;  /* 0x000000c497977220 */ /* 0x000fc40000410000 */
[----:B------:R-:W3:Y:S01]  /*fda0*/  MUFU.EX2 R180, R180 ;  /* 0x000000b400b47308 */ /* 0x000ee20000000800 */
[C---:B-1----:R-:W-:Y:S01]  /*fdb0*/  FADD.FTZ R3, R176.reuse, R3 ;  /* 0x00000003b0037221 */ /* 0x042fe20000010000 */
[----:B------:R-:W-:-:S06]  /*fdc0*/  F2FP.BF16.F32.PACK_AB R164, R176, R174 ;  /* 0x000000aeb0a4723e */ /* 0x000fcc00000010ff */
[----:B------:R1:W4:Y:S01]  /*fdd0*/  MUFU.EX2 R183, R162 ;  /* 0x000000a200b77308 */ /* 0x0003220000000800 */
[----:B--2---:R-:W-:-:S07]  /*fde0*/  FADD.FTZ R0, R182, R153 ;  /* 0x00000099b6007221 */ /* 0x004fce0000010000 */
[----:B------:R-:W2:Y:S01]  /*fdf0*/  MUFU.EX2 R181, R181 ;  /* 0x000000b500b57308 */ /* 0x000ea20000000800 */
[----:B---3--:R-:W-:Y:S01]  /*fe00*/  FADD.FTZ R166, R180, R3 ;  /* 0x00000003b4a67221 */ /* 0x008fe20000010000 */
[----:B-1----:R-:W-:-:S06]  /*fe10*/  F2FP.BF16.F32.PACK_AB R162, R173, R172 ;  /* 0x000000acada2723e */ /* 0x002fcc00000010ff */
[----:B------:R1:W3:Y:S01]  /*fe20*/  MUFU.EX2 R197, R158 ;  /* 0x0000009e00c57308 */ /* 0x0002e20000000800 */
[----:B----4-:R-:W-:-:S07]  /*fe30*/  FADD.FTZ R0, R183, R0 ;  /* 0x00000000b7007221 */ /* 0x010fce0000010000 */
[----:B------:R-:W4:Y:S01]  /*fe40*/  MUFU.EX2 R184, R184 ;  /* 0x000000b800b87308 */ /* 0x000f220000000800 */
[----:B--2---:R-:W-:Y:S01]  /*fe50*/  FADD.FTZ R3, R181, R166 ;  /* 0x000000a6b5037221 */ /* 0x004fe20000010000 */
[----:B-1----:R-:W-:Y:S02]  /*fe60*/  F2FP.BF16.F32.PACK_AB R158, R165, R163 ;  /* 0x000000a3a59e723e */ /* 0x002fe400000010ff */
[----:B------:R-:W-:Y:S02]  /*fe70*/  F2FP.BF16.F32.PACK_AB R166, R181, R180 ;  /* 0x000000b4b5a6723e */ /* 0x000fe400000010ff */
[----:B------:R-:W-:Y:S02]  /*fe80*/  F2FP.BF16.F32.PACK_AB R165, R182, R15 ;  /* 0x0000000fb6a5723e */ /* 0x000fe400000010ff */
[----:B------:R-:W1:Y:S01]  /*fe90*/  MUFU.EX2 R186, R186 ;  /* 0x000000ba00ba7308 */ /* 0x000e620000000800 */
[C---:B---3--:R-:W-:Y:S01]  /*fea0*/  FADD.FTZ R153, R197.reuse, R0 ;  /* 0x00000000c5997221 */ /* 0x048fe20000010000 */
[----:B------:R-:W-:-:S06]  /*feb0*/  F2FP.BF16.F32.PACK_AB R167, R197, R183 ;  /* 0x000000b7c5a7723e */ /* 0x000fcc00000010ff */
[----:B------:R-:W2:Y:S01]  /*fec0*/  MUFU.EX2 R185, R185 ;  /* 0x000000b900b97308 */ /* 0x000ea20000000800 */
[----:B----4-:R-:W-:-:S07]  /*fed0*/  FADD.FTZ R168, R184, R3 ;  /* 0x00000003b8a87221 */ /* 0x010fce0000010000 */
        /* <DEDUP_REMOVED lines=10> */
[----:B--2---:R-:W-:Y:S01]  /*ff80*/  FADD.FTZ R0, R190, R153 ;  /* 0x00000099be007221 */ /* 0x004fe20000010000 */
[----:B------:R-:W-:Y:S02]  /*ff90*/  F2FP.BF16.F32.PACK_AB R153, R155, R214 ;  /* 0x000000d69b99723e */ /* 0x000fe400000010ff */
[----:B------:R-:W-:Y:S02]  /*ffa0*/  F2FP.BF16.F32.PACK_AB R155, R159, R215 ;  /* 0x000000d79f9b723e */ /* 0x000fe400000010ff */
        /* <DEDUP_REMOVED lines=9> */
[----:B---3--:R-:W-:-:S07]  /*10040*/  FADD.FTZ R163, R173, R0 ;  /* 0x00000000ada37221 */ /* 0x008fce0000010000 */
[----:B------:R-:W3:Y:S01]  /*10050*/  MUFU.EX2 R193, R193 ;  /* 0x000000c100c17308 */ /* 0x000ee20000000800 */
[----:B-1----:R-:W-:-:S07]  /*10060*/  FADD.FTZ R172, R201, R172 ;  /* 0x000000acc9ac7221 */ /* 0x002fce0000010000 */
[----:B------:R-:W1:Y:S01]  /*10070*/  MUFU.EX2 R198, R198 ;  /* 0x000000c600c67308 */ /* 0x000e620000000800 */
[C---:B--2---:R-:W-:Y:S01]  /*10080*/  FADD.FTZ R169, R176.reuse, R163 ;  /* 0x000000a3b0a97221 */ /* 0x044fe20000010000 */
[----:B------:R-:W-:Y:S02]  /*10090*/  F2FP.BF16.F32.PACK_AB R163, R175, R171 ;  /* 0x000000abafa3723e */ /* 0x000fe400000010ff */
[----:B------:R-:W-:Y:S02]  /*100a0*/  F2FP.BF16.F32.PACK_AB R171, R191, R190 ;  /* 0x000000bebfab723e */ /* 0x000fe400000010ff */
[----:B------:R-:W-:Y:S02]  /*100b0*/  F2FP.BF16.F32.PACK_AB R173, R176, R173 ;  /* 0x000000adb0ad723e */ /* 0x000fe400000010ff */
[----:B------:R-:W2:Y:S01]  /*100c0*/  MUFU.EX2 R203, R203 ;  /* 0x000000cb00cb7308 */ /* 0x000ea20000000800 */
[----:B---3--:R-:W-:Y:S01]  /*100d0*/  FADD.FTZ R174, R193, R172 ;  /* 0x000000acc1ae7221 */ /* 0x008fe20000010000 */
[----:B------:R-:W-:-:S06]  /*100e0*/  F2FP.BF16.F32.PACK_AB R172, R201, R192 ;  /* 0x000000c0c9ac723e */ /* 0x000fcc00000010ff */
[----:B------:R-:W3:Y:S01]  /*100f0*/  MUFU.EX2 R199, R199 ;  /* 0x000000c700c77308 */ /* 0x000ee20000000800 */
[----:B-1----:R-:W-:Y:S01]  /*10100*/  FADD.FTZ R0, R198, R169 ;  /* 0x000000a9c6007221 */ /* 0x002fe20000010000 */
[----:B------:R-:W-:Y:S01]  /*10110*/  F2FP.BF16.F32.PACK_AB R169, R187, R186 ;  /* 0x000000babba9723e */ /* 0x000fe200000010ff */
[C---:B--2---:R-:W-:Y:S01]  /*10120*/  FADD.FTZ R3, R203.reuse, R174 ;  /* 0x000000aecb037221 */ /* 0x044fe20000010000 */
[----:B------:R-:W-:Y:S01]  /*10130*/  F2FP.BF16.F32.PACK_AB R174, R203, R193 ;  /* 0x000000c1cbae723e */ /* 0x000fe200000010ff */
[C---:B---3--:R-:W-:Y:S01]  /*10140*/  FADD.FTZ R0, R199.reuse, R0 ;  /* 0x00000000c7007221 */ /* 0x048fe20000010000 */
[----:B------:R-:W-:Y:S01]  /*10150*/  F2FP.BF16.F32.PACK_AB R175, R199, R198 ;  /* 0x000000c6c7af723e */ /* 0x000fe200000010ff */
[----:B0-----:R-:W-:Y:S06]  /*10160*/  @!P0 BRA `(.L_x_11091) ;  /* 0x0000000000048947 */ /* 0x001fec0003800000 */
[----:B------:R-:W-:Y:S01]  /*10170*/  BPT.TRAP 0x1 ;  /* 0x000000040000795c */ /* 0x000fe20000300000 */
.L_x_11091:
[----:B------:R0:W1:Y:S01]  /*10180*/  SYNCS.PHASECHK.TRANS64.TRYWAIT P2, [R13+URZ+0x22850], R14 ;  /* 0x0228500e0d0075a7 */ /* 0x000062000804017f */
[----:B------:R-:W-:Y:S05]  /*10190*/  @!P0 BRA `(.L_x_11092) ;  /* 0x0000000000048947 */ /* 0x000fea0003800000 */
[----:B------:R-:W-:Y:S01]  /*101a0*/  BPT.TRAP 0x1 ;  /* 0x000000040000795c */ /* 0x000fe20000300000 */
.L_x_11092:
[----:B------:R-:W-:Y:S04]  /*101b0*/  BSSY B0, `(.L_x_11093) ;  /* 0x0000004000007945 */ /* 0x000fe80003800000 */
[----:B-1----:R-:W-:Y:S05]  /*101c0*/  @P2 BRA `(.L_x_11094) ;  /* 0x0000000000082947 */ /* 0x002fea0003800000 */
[----:B------:R-:W1:Y:S02]  /*101d0*/  SYNCS.PHASECHK.TRANS64.TRYWAIT P2, [R13+URZ+0x22850], R14 ;  /* 0x0228500e0d0075a7 */ /* 0x000e64000804017f */
[----:B-1----:R-:W-:Y:S05]  /*101e0*/  @!P2 BRA `(.L_x_11095) ;  /* 0x000000a00040a947 */ /* 0x002fea0003800000 */
.L_x_11094:
[----:B------:R-:W-:Y:S05]  /*101f0*/  BSYNC B0 ;  /* 0x0000000000007941 */ /* 0x000fea0003800000 */
.L_x_11093:
[----:B------:R-:W2:Y:S01]  /*10200*/  S2R R176, SR_TID.X ;  /* 0x0000000000b07919 */ /* 0x000ea20000002100 */
[----:B------:R-:W-:Y:S01]  /*10210*/  IMAD.MOV.U32 R15, RZ, RZ, 0xc00 ;  /* 0x00000c00ff0f7424 */ /* 0x000fe200078e00ff */
[----:B------:R-:W-:Y:S05]  /*10220*/  WARPSYNC.ALL ;  /* 0x0000000000007948 */ /* 0x000fea0003800000 */
[----:B01----:R-:W-:Y:S01]  /*10230*/  IMAD R14, R22, R15, UR37 ;  /* 0x00000025160e7e24 */ /* 0x003fe2000f8e020f */
[----:B------:R-:W-:Y:S01]  /*10240*/  ISETP.GT.AND P2, PT, R20, RZ, PT ;  /* 0x000000ff1400720c */ /* 0x000fe20003f44270 */
[----:B------:R-:W-:Y:S02]  /*10250*/  IMAD.MOV.U32 R15, RZ, RZ, 0x40000040 ;  /* 0x40000040ff0f7424 */ /* 0x000fe400078e00ff */
[----:B------:R-:W-:Y:S01]  /*10260*/  @!P1 VIADD R13, R13, 0x22860 ;  /* 0x000228600d0d9836 */ /* 0x000fe20000000000 */
[----:B------:R-:W-:Y:S01]  /*10270*/  R2UR UR6, R14 ;  /* 0x000000000e0672ca */ /* 0x000fe200000e0000 */
[----:B------:R-:W-:Y:S01]  /*10280*/  VIADD R20, R20, 0xffffffff ;  /* 0xffffffff14147836 */ /* 0x000fe20000000000 */
[----:B------:R-:W-:Y:S01]  /*10290*/  R2UR UR7, R15 ;  /* 0x000000000f0772ca */ /* 0x000fe200000e0000 */
[----:B------:R-:W-:Y:S01]  /*102a0*/  IMAD.MOV.U32 R214, RZ, RZ, R178 ;  /* 0x000000ffffd67224 */ /* 0x000fe200078e00b2 */
[----:B------:R-:W-:-:S02]  /*102b0*/  @!P1 PRMT R13, RZ, 0x654, R13 ;  /* 0x00000654ff0d9816 */ /* 0x000fc4000000000d */
        /* <DEDUP_REMOVED lines=17> */
[----:B------:R-:W-:Y:S02]  /*103d0*/  R2UR UR7, R153 ;  /* 0x00000000990772ca */ /* 0x000fe400000e0000 */
[----:B------:R-:W-:Y:S01]  /*103e0*/  MOV R153, 0x40000040 ;  /* 0x4000004000997802 */ /* 0x000fe20000000f00 */
[----:B------:R-:W-:Y:S02]  /*103f0*/  WARPGROUP.DEPBAR.LE gsb0, 0x0 ;  /* 0x00008000000079c5 */ /* 0x000fe40000010000 */
[----:B------:R-:W-:-:S15]  /*10400*/  WARPGROUP.ARRIVE ;  /* 0x00000000000079c5 */ /* 0x000fde0000000000 */
[----:B------:R-:W-:-:S05]  /*10410*/  NOP ;  /* 0x0000000000007918 */ /* 0x000fca0000000000 */
        /* <DEDUP_REMOVED lines=26> */
.L_x_11086:
[----:B------:R-:W-:Y:S05]  /*105c0*/  WARPSYNC.ALL ;  /* 0x0000000000007948 */ /* 0x000fea0003800000 */
[----:B------:R-:W3:Y:S01]  /*105d0*/  SHFL.BFLY PT, R4, R3, 0x2, 0x1f ;  /* 0x0c401f0003047f89 */ /* 0x000ee200000e0000 */
[----:B------:R-:W-:Y:S01]  /*105e0*/  VIADD R22, R22, 0x1 ;  /* 0x0000000116167836 */ /* 0x000fe20000000000 */
[----:B------:R4:W-:Y:S08]  /*105f0*/  BAR.ARV R179, 0x100 ;  /* 0x000400b30000751d */ /* 0x0009f00000002000 */
[----:B------:R-:W-:Y:S06]  /*10600*/  BAR.ARV 0x8, 0x120 ;  /* 0x0204800000007b1d */ /* 0x000fec0000002000 */
[----:B------:R-:W-:Y:S01]  /*10610*/  ISETP.NE.AND P0, PT, R22, 0x2, PT ;  /* 0x000000021600780c */ /* 0x000fe20003f05270 */
[----:B------:R-:W-:Y:S01]  /*10620*/  VIADD R220, R220, 0x1 ;  /* 0x00000001dcdc7836 */ /* 0x000fe20000000000 */
[----:B------:R-:W5:Y:S01]  /*10630*/  SHFL.BFLY PT, R5, R0, 0x2, 0x1f ;  /* 0x0c401f0000057f89 */ /* 0x000f6200000e0000 */
[----:B------:R-:W-:-:S02]  /*10640*/  PLOP3.LUT P1, PT, PT, PT, PT, 0x8, 0x0 ;  /* 0x000000000000781c */ /* 0x000fc40003f2e170 */
[----:B------:R-:W-:Y:S01]  /*10650*/  SEL R10, RZ, 0x1, P0 ;  /* 0x00000001ff0a7807 */ /* 0x000fe20000000000 */
[----:B---3--:R-:W-:Y:S01]  /*10660*/  FADD.FTZ R7, R4, R3 ;  /* 0x0000000304077221 */ /* 0x008fe20000010000 */
[----:B------:R-:W-:Y:S01]  /*10670*/  IMAD.MOV.U32 R3, RZ, RZ, -0x800000 ;  /* 0xff800000ff037424 */ /* 0x000fe200078e00ff */
[----:B------:R-:W-:Y:S02]  /*10680*/  SEL R22, R22, RZ, P0 ;  /* 0x000000ff16167207 */ /* 0x000fe40000000000 */
[----:B------:R-:W-:Y:S01]  /*10690*/  LOP3.LUT R23, R23, R10, RZ, 0x3c, !PT ;  /* 0x0000000a17177212 */ /* 0x000fe200078e3cff */
[----:B------:R-:W3:Y:S01]  /*106a0*/  SHFL.BFLY PT, R4, R7, 0x1, 0x1f ;  /* 0x0c201f0007047f89 */ /* 0x000ee200000e0000 */
[----:B-----5:R-:W-:Y:S01]  /*106b0*/  FADD.FTZ R8, R5, R0 ;  /* 0x0000000005087221 */ /* 0x020fe20000010000 */
[----:B------:R-:W-:-:S04]  /*106c0*/  IMAD.MOV.U32 R0, RZ, RZ, RZ ;  /* 0x000000ffff007224 */ /* 0x000fc800078e00ff */
[----:B------:R-:W5:Y:S01]  /*106d0*/  SHFL.BFLY PT, R9, R8, 0x1, 0x1f ;  /* 0x0c201f0008097f89 */ /* 0x000f6200000e0000 */
[----:B---3--:R-:W-:Y:S01]  /*106e0*/  FADD.FTZ R5, R7, R4 ;  /* 0x0000000407057221 */ /* 0x008fe20000010000 */
[----:B------:R-:W-:-:S04]  /*106f0*/  IMAD.MOV.U32 R4, RZ, RZ, RZ ;  /* 0x000000ffff047224 */ /* 0x000fc800078e00ff */
[----:B------:R-:W-:-:S13]  /*10700*/  FSETP.NE.FTZ.AND P2, PT, R5, RZ, PT ;  /* 0x000000ff0500720b */ /* 0x000fda0003f55000 */
[----:B------:R-:W3:Y:S01]  /*10710*/  @P2 MUFU.LG2 R11, R5 ;  /* 0x00000005000b2308 */ /* 0x000ee20000000c00 */
[----:B------:R-:W-:Y:S01]  /*10720*/  @P2 FMUL.FTZ R10, R177, 0.69314718246459960938 ;  /* 0x3f317218b10a2820 */ /* 0x000fe20000410000 */
[----:B-----5:R-:W-:-:S05]  /*10730*/  FADD.FTZ R6, R8, R9 ;  /* 0x0000000908067221 */ /* 0x020fca0000010000 */
[----:B------:R-:W-:Y:S01]  /*10740*/  FSETP.NE.FTZ.AND P3, PT, R6, RZ, PT ;  /* 0x000000ff0600720b */ /* 0x000fe20003f75000 */
[----:B------:R-:W5:Y:S01]  /*10750*/  @P2 MUFU.RCP R4, R5 ;  /* 0x0000000500042308 */ /* 0x000f620000001000 */
[----:B---3--:R-:W-:-:S11]  /*10760*/  @P2 FMUL.FTZ R11, R11, 0.69314718246459960938 ;  /* 0x3f3172180b0b2820 */ /* 0x008fd60000410000 */
[----:B------:R-:W3:Y:S01]  /*10770*/  @P3 MUFU.LG2 R12, R6 ;  /* 0x00000006000c3308 */ /* 0x000ee20000000c00 */
[----:B------:R-:W-:Y:S01]  /*10780*/  @P3 FMUL.FTZ R177, R177, 0.69314718246459960938 ;  /* 0x3f317218b1b13820 */ /* 0x000fe20000410000 */
[-C--:B-----5:R-:W-:Y:S01]  /*10790*/  FMUL.FTZ R158, R72, R4.reuse ;  /* 0x00000004489e7220 */ /* 0x0a0fe20000410000 */
[-C--:B------:R-:W-:Y:S01]  /*107a0*/  FMUL.FTZ R160, R80, R4.reuse ;  /* 0x0000000450a07220 */ /* 0x080fe20000410000 */
[----:B------:R-:W-:-:S04]  /*107b0*/  FMUL.FTZ R24, R24, R4 ;  /* 0x0000000418187220 */ /* 0x000fc80000410000 */
[----:B------:R-:W5:Y:S01]  /*107c0*/  @P3 MUFU.RCP R0, R6 ;  /* 0x0000000600003308 */ /* 0x000f620000001000 */
        /* <DEDUP_REMOVED lines=128> */
[----:B----4-:R-:W-:-:S07]  /*10fd0*/  @P3 FFMA.FTZ R3, R177, R178, R12 ;  /* 0x000000b2b1033223 */ /* 0x010fce000001000c */
.L_x_11020:
[----:B------:R-:W-:Y:S05]  /*10fe0*/  WARPSYNC.ALL ;  /* 0x0000000000007948 */ /* 0x000fea0003800000 */
[----:B------:R-:W3:Y:S08]  /*10ff0*/  S2UR UR5, SR_CgaCtaId ;  /* 0x00000000000579c3 */ /* 0x000ef00000008800 */
[----:B------:R-:W-:Y:S06]  /*11000*/  BAR.SYNC.DEFER_BLOCKING 0x5, 0x120 ;  /* 0x0144800000007b1d */ /* 0x000fec0000010000 */
[----:B------:R-:W-:Y:S01]  /*11010*/  UMOV UR4, 0x400 ;  /* 0x0000040000047882 */ /* 0x000fe20000000000 */
[----:B------:R-:W-:Y:S01]  /*11020*/  BSSY B0, `(.L_x_11097) ;  /* 0x0000293000007945 */ /* 0x000fe20003800000 */
[----:B---3--:R-:W-:-:S06]  /*11030*/  ULEA UR4, UR5, UR4, 0x18 ;  /* 0x0000000405047291 */ /* 0x008fcc000f8ec03f */
[----:B------:R-:W-:-:S05]  /*11040*/  IMAD.U32 R18, RZ, RZ, UR4 ;  /* 0x00000004ff127e24 */ /* 0x000fca000f8e00ff */
[----:B------:R3:W4:Y:S01]  /*11050*/  LDS.128 R200, [R18+0x228d0] ;  /* 0x0228d00012c87984 */ /* 0x0007220000000c00 */
[----:B------:R-:W-:Y:S06]  /*11060*/  BAR.ARV 0x4, 0x120 ;  /* 0x0104800000007b1d */ /* 0x000fec0000002000 */
[----:B------:R-:W-:Y:S05]  /*11070*/  @P1 BRA `(.L_x_11098) ;  /* 0x0000001c00501947 */ /* 0x000fea0003800000 */
[----:B------:R-:W3:Y:S01]  /*11080*/  LDL R10, [R1+0xc] ;  /* 0x00000c00010a7983 */ /* 0x000ee20000100800 */
[----:B------:R-:W-:Y:S05]  /*11090*/  WARPSYNC.ALL ;  /* 0x0000000000007948 */ /* 0x000fea0003800000 */
[----:B------:R-:W0:Y:S01]  /*110a0*/  S2R R11, SR_SWINHI ;  /* 0x00000000000b7919 */ /* 0x000e220000002f00 */
        /* <DEDUP_REMOVED lines=18> */
[----:B012---:R-:W-:Y:S02]  /*111d0*/  MOV R13, R11 ;  /* 0x0000000b000d7202 */ /* 0x007fe40000000f00 */
        /* <DEDUP_REMOVED lines=23> */
[----:B------:R-:W-:Y:S01]  /*11350*/  BAR.SYNC.DEFER_BLOCKING 0x1, 0x100 ;  /* 0x0044000000007b1d */ /* 0x000fe20000010000 */
[----:B---3--:R-:W-:-:S03]  /*11360*/  IMAD.WIDE R126, R10, 0x2, R12 ;  /* 0x000000020a7e7825 */ /* 0x008fc600078e020c */
[C---:B------:R-:W-:Y:S02]  /*11370*/  IADD3 R173, P1, R126.reuse, 0x20, RZ ;  /* 0x000000207ead7810 */ /* 0x040fe40007f3e0ff */
[----:B------:R-:W-:Y:S02]  /*11380*/  IADD3 R175, P2, R126, 0x40, RZ ;  /* 0x000000407eaf7810 */ /* 0x000fe40007f5e0ff */
[----:B------:R-:W-:Y:S01]  /*11390*/  LOP3.LUT R20, R173, 0x380, RZ, 0xc0, !PT ;  /* 0x00000380ad147812 */ /* 0x000fe200078ec0ff */
[----:B------:R-:W-:Y:S01]  /*113a0*/  IMAD.X R21, RZ, RZ, R127, P1 ;  /* 0x000000ffff157224 */ /* 0x000fe200008e067f */
[----:B-----5:R-:W-:Y:S02]  /*113b0*/  IADD3.X R31, RZ, R127, RZ, P2, !PT ;  /* 0x0000007fff1f7210 */ /* 0x020fe400017fe4ff */
[----:B------:R-:W-:Y:S02]  /*113c0*/  SHF.R.U64 R20, R20, 0x3, RZ ;  /* 0x0000000314147819 */ /* 0x000fe400000012ff */
[----:B------:R-:W-:-:S02]  /*113d0*/  IADD3 R102, P2, R126, 0x8000, RZ ;  /* 0x000080007e667810 */ /* 0x000fc40007f5e0ff */
[----:B------:R-:W-:Y:S02]  /*113e0*/  IADD3 R183, P0, R126, 0x4040, RZ ;  /* 0x000040407eb77810 */ /* 0x000fe40007f1e0ff */
[----:B------:R-:W-:Y:S01]  /*113f0*/  LOP3.LUT R20, R20, R173, RZ, 0x3c, !PT ;  /* 0x000000ad14147212 */ /* 0x000fe200078e3cff */
[--C-:B------:R-:W-:Y:S01]  /*11400*/  IMAD.X R103, RZ, RZ, R127.reuse, P2 ;  /* 0x000000ffff677224 */ /* 0x100fe200010e067f */
[----:B------:R-:W-:Y:S01]  /*11410*/  IADD3 R177, P3, R126, 0x60, RZ ;  /* 0x000000607eb17810 */ /* 0x000fe20007f7e0ff */
[--C-:B------:R-:W-:Y:S01]  /*11420*/  IMAD.X R95, RZ, RZ, R127.reuse, P0 ;  /* 0x000000ffff5f7224 */ /* 0x100fe200000e067f */
[----:B------:R-:W-:Y:S02]  /*11430*/  LOP3.LUT R173, R102, 0x380, RZ, 0xc0, !PT ;  /* 0x0000038066ad7812 */ /* 0x000fe400078ec0ff */
[----:B------:R-:W-:Y:S01]  /*11440*/  LOP3.LUT R30, R175, 0x380, RZ, 0xc0, !PT ;  /* 0x00000380af1e7812 */ /* 0x000fe200078ec0ff */
[----:B------:R-:W-:Y:S01]  /*11450*/  IMAD.X R39, RZ, RZ, R127, P3 ;  /* 0x000000ffff277224 */ /* 0x000fe200018e067f */
[----:B------:R-:W-:-:S02]  /*11460*/  IADD3 R179, P4, R126, 0x4000, RZ ;  /* 0x000040007eb37810 */ /* 0x000fc40007f9e0ff */
[----:B------:R-:W-:Y:S02]  /*11470*/  LOP3.LUT R38, R177, 0x380, RZ, 0xc0, !PT ;  /* 0x00000380b1267812 */ /* 0x000fe400078ec0ff */
[----:B------:R-:W-:Y:S01]  /*11480*/  SHF.R.U64 R173, R173, 0x3, RZ ;  /* 0x00000003adad7819 */ /* 0x000fe200000012ff */
[--C-:B------:R-:W-:Y:S01]  /*11490*/  IMAD.X R87, RZ, RZ, R127.reuse, P4 ;  /* 0x000000ffff577224 */ /* 0x100fe200020e067f */
[C---:B------:R-:W-:Y:S02]  /*114a0*/  LOP3.LUT R15, R126.reuse, 0x380, RZ, 0xc0, !PT ;  /* 0x000003807e0f7812 */ /* 0x040fe400078ec0ff */
        /* <DEDUP_REMOVED lines=12> */
[----:B------:R-:W-:-:S02]  /*11570*/  LOP3.LUT R102, R173, R102, RZ, 0x3c, !PT ;  /* 0x00000066ad667212 */ /* 0x000fc400078e3cff */
[----:B------:R-:W-:Y:S02]  /*11580*/  IADD3 R110, P4, R126, 0x8040, RZ ;  /* 0x000080407e6e7810 */ /* 0x000fe40007f9e0ff */
[----:B------:R-:W-:Y:S02]  /*11590*/  SHF.R.U64 R15, R15, 0x3, RZ ;  /* 0x000000030f0f7819 */ /* 0x000fe400000012ff */
[----:B------:R-:W-:Y:S01]  /*115a0*/  LOP3.LUT R86, R179, 0x380, RZ, 0xc0, !PT ;  /* 0x00000380b3567812 */ /* 0x000fe200078ec0ff */
[----:B------:R-:W-:Y:S01]  /*115b0*/  IMAD.X R111, RZ, RZ, R127, P4 ;  /* 0x000000ffff6f7224 */ /* 0x000fe200020e067f */
[----:B------:R-:W-:Y:S02]  /*115c0*/  LOP3.LUT R173, R10, 0x380, RZ, 0xc0, !PT ;  /* 0x000003800aad7812 */ /* 0x000fe400078ec0ff */
[----:B------:R-:W-:Y:S02]  /*115d0*/  LOP3.LUT R30, R30, R175, RZ, 0x3c, !PT ;  /* 0x000000af1e1e7212 */ /* 0x000fe400078e3cff */
[----:B------:R-:W-:-:S02]  /*115e0*/  LOP3.LUT R90, R181, 0x380, RZ, 0xc0, !PT ;  /* 0x00000380b55a7812 */ /* 0x000fc400078ec0ff */
[----:B------:R-:W-:Y:S02]  /*115f0*/  LOP3.LUT R174, R151, 0x380, RZ, 0xc0, !PT ;  /* 0x0000038097ae7812 */ /* 0x000fe400078ec0ff */
[----:B------:R-:W-:Y:S02]  /*11600*/  LOP3.LUT R94, R183, 0x380, RZ, 0xc0, !PT ;  /* 0x00000380b75e7812 */ /* 0x000fe400078ec0ff */
[----:B------:R-:W-:Y:S02]  /*11610*/  LOP3.LUT R175, R106, 0x380, RZ, 0xc0, !PT ;  /* 0x000003806aaf7812 */ /* 0x000fe400078ec0ff */
[C---:B------:R-:W-:Y:S02]  /*11620*/  IADD3 R114, P5, R126.reuse, 0x8060, RZ ;  /* 0x000080607e727810 */ /* 0x040fe40007fbe0ff */
[C---:B------:R-:W-:Y:S02]  /*11630*/  IADD3 R122, P1, R126.reuse, 0xc020, RZ ;  /* 0x0000c0207e7a7810 */ /* 0x040fe40007f3e0ff */
[----:B------:R-:W-:Y:S01]  /*11640*/  IADD3 R14, P3, R126, 0xc060, RZ ;  /* 0x0000c0607e0e7810 */ /* 0x000fe20007f7e0ff */
[--C-:B------:R-:W-:Y:S01]  /*11650*/  IMAD.X R115, RZ, RZ, R127.reuse, P5 ;  /* 0x000000ffff737224 */ /* 0x100fe200028e067f */
[----:B------:R-:W-:Y:S01]  /*11660*/  LOP3.LUT R38, R38, R177, RZ, 0x3c, !PT ;  /* 0x000000b126267212 */ /* 0x000fe200078e3cff */
[----:B------:R-:W-:Y:S01]  /*11670*/  IMAD.X R123, RZ, RZ, R127, P1 ;  /* 0x000000ffff7b7224 */ /* 0x000fe200008e067f */
[----:B------:R-:W-:-:S02]  /*11680*/  LOP3.LUT R98, R185, 0x380, RZ, 0xc0, !PT ;  /* 0x00000380b9627812 */ /* 0x000fc400078ec0ff */
[----:B------:R-:W-:Y:S01]  /*11690*/  LOP3.LUT R126, R15, R126, RZ, 0x3c, !PT ;  /* 0x0000007e0f7e7212 */ /* 0x000fe200078e3cff */
[----:B------:R-:W-:Y:S01]  /*116a0*/  IMAD.X R15, RZ, RZ, R127, P3 ;  /* 0x000000ffff0f7224 */ /* 0x000fe200018e067f */
[----:B------:R-:W-:Y:S02]  /*116b0*/  SHF.R.U64 R86, R86, 0x3, RZ ;  /* 0x0000000356567819 */ /* 0x000fe400000012ff */
        /* <DEDUP_REMOVED lines=8> */
[----:B------:R-:W-:Y:S02]  /*11740*/  SHF.R.U64 R177, R177, 0x3, RZ ;  /* 0x00000003b1b17819 */ /* 0x000fe400000012ff */
[----:B------:R-:W-:-:S02]  /*11750*/  LOP3.LUT R118, R173, R10, RZ, 0x3c, !PT ;  /* 0x0000000aad767212 */ /* 0x000fc400078e3cff */
[----:B------:R-:W-:Y:S02]  /*11760*/  MOV R126, R126 ;  /* 0x0000007e007e7202 */ /* 0x000fe40000000f00 */
[----:B------:R-:W-:Y:S02]  /*11770*/  LOP3.LUT R90, R90, R181, RZ, 0x3c, !PT ;  /* 0x000000b55a5a7212 */ /* 0x000fe400078e3cff */
[----:B------:R-:W-:Y:S01]  /*11780*/  LOP3.LUT R179, R114, 0x380, RZ, 0xc0, !PT ;  /* 0x0000038072b37812 */ /* 0x000fe200078ec0ff */
[----:B------:R0:W-:Y:S01]  /*11790*/  STSM.16.M88.4 [R126], R24 ;  /* 0x000000187e007844 */ /* 0x0001e20000000200 */
[----:B------:R-:W-:Y:S02]  /*117a0*/  LOP3.LUT R10, R174, R151, RZ, 0x3c, !PT ;  /* 0x00000097ae0a7212 */ /* 0x000fe400078e3cff */
[----:B------:R-:W-:Y:S02]  /*117b0*/  MOV R21, R20 ;  /* 0x0000001400157202 */ /* 0x000fe40000000f00 */
[----:B------:R-:W-:-:S02]  /*117c0*/  LOP3.LUT R94, R94, R183, RZ, 0x3c, !PT ;  /* 0x000000b75e5e7212 */ /* 0x000fc400078e3cff */
[----:B------:R-:W-:Y:S01]  /*117d0*/  LOP3.LUT R106, R175, R106, RZ, 0x3c, !PT ;  /* 0x0000006aaf6a7212 */ /* 0x000fe200078e3cff */
[----:B------:R-:W-:Y:S01]  /*117e0*/  STSM.16.M88.4 [R21], R32 ;  /* 0x0000002015007844 */ /* 0x000fe20000000200 */
[----:B------:R-:W-:Y:S02]  /*117f0*/  MOV R30, R30 ;  /* 0x0000001e001e7202 */ /* 0x000fe40000000f00 */
[----:B------:R-:W-:Y:S02]  /*11800*/  LOP3.LUT R98, R98, R185, RZ, 0x3c, !PT ;  /* 0x000000b962627212 */ /* 0x000fe400078e3cff */
[----:B------:R-:W-:Y:S01]  /*11810*/  LOP3.LUT R175, R122, 0x380, RZ, 0xc0, !PT ;  /* 0x000003807aaf7812 */ /* 0x000fe200078ec0ff */
[----:B------:R1:W-:Y:S01]  /*11820*/  STSM.16.M88.4 [R30], R40 ;  /* 0x000000281e007844 */ /* 0x0003e20000000200 */
[----:B------:R-:W-:Y:S02]  /*11830*/  MOV R38, R38 ;  /* 0x0000002600267202 */ /* 0x000fe40000000f00 */
[----:B------:R-:W-:-:S02]  /*11840*/  LOP3.LUT R110, R177, R110, RZ, 0x3c, !PT ;  /* 0x0000006eb16e7212 */ /* 0x000fc400078e3cff */
[----:B------:R-:W-:Y:S01]  /*11850*/  MOV R86, R86 ;  /* 0x0000005600567202 */ /* 0x000fe20000000f00 */
[----:B------:R-:W-:Y:S01]  /*11860*/  STSM.16.M88.4 [R38], R48 ;  /* 0x0000003026007844 */ /* 0x000fe20000000200 */
[----:B------:R-:W-:Y:S02]  /*11870*/  SHF.R.U64 R179, R179, 0x3, RZ ;  /* 0x00000003b3b37819 */ /* 0x000fe400000012ff */
[----:B------:R-:W-:Y:S01]  /*11880*/  LOP3.LUT R177, R14, 0x380, RZ, 0xc0, !PT ;  /* 0x000003800eb17812 */ /* 0x000fe200078ec0ff */
[----:B------:R-:W-:Y:S01]  /*11890*/  STSM.16.M88.4 [R86], R56 ;  /* 0x0000003856007844 */ /* 0x000fe20000000200 */
[----:B------:R-:W-:Y:S02]  /*118a0*/  MOV R90, R90 ;  /* 0x0000005a005a7202 */ /* 0x000fe40000000f00 */
[----:B------:R-:W-:Y:S02]  /*118b0*/  MOV R20, R10 ;  /* 0x0000000a00147202 */ /* 0x000fe40000000f00 */
[----:B------:R-:W-:Y:S01]  /*118c0*/  MOV R94, R94 ;  /* 0x0000005e005e7202 */ /* 0x000fe20000000f00 */
[----:B------:R-:W-:Y:S01]  /*118d0*/  STSM.16.M88.4 [R90], R64 ;  /* 0x000000405a007844 */ /* 0x000fe20000000200 */
[----:B------:R-:W-:-:S02]  /*118e0*/  F2FP.BF16.F32.PACK_AB R10, R77, R159 ;  /* 0x0000009f4d0a723e */ /* 0x000fc400000010ff */
[----:B------:R-:W-:Y:S02]  /*118f0*/  F2FP.BF16.F32.PACK_AB R11, R79, R78 ;  /* 0x0000004e4f0b723e */ /* 0x000fe400000010ff */
[----:B------:R-:W-:Y:S02]  /*11900*/  SHF.R.U64 R175, R175, 0x3, RZ ;  /* 0x00000003afaf7819 */ /* 0x000fe400000012ff */
[----:B------:R-:W-:Y:S01]  /*11910*/  MOV R98, R98 ;  /* 0x0000006200627202 */ /* 0x000fe20000000f00 */
[----:B------:R2:W-:Y:S01]  /*11920*/  STSM.16.M88.4 [R94], R8 ;  /* 0x000000085e007844 */ /* 0x0005e20000000200 */
[----:B0-----:R-:W-:Y:S01]  /*11930*/  F2FP.BF16.F32.PACK_AB R24, R81, R160 ;  /* 0x000000a05118723e */ /* 0x001fe200000010ff */
[----:B------:R-:W-:Y:S01]  /*11940*/  IMAD.MOV.U32 R81, RZ, RZ, RZ ;  /* 0x000000ffff517224 */ /* 0x000fe200078e00ff */
[----:B------:R-:W-:Y:S02]  /*11950*/  F2FP.BF16.F32.PACK_AB R25, R83, R82 ;  /* 0x000000525319723e */ /* 0x000fe400000010ff */
[----:B------:R-:W-:-:S02]  /*11960*/  F2FP.BF16.F32.PACK_AB R26, R85, R161 ;  /* 0x000000a1551a723e */ /* 0x000fc400000010ff */
[----:B------:R-:W-:Y:S02]  /*11970*/  F2FP.BF16.F32.PACK_AB R27, R54, R46 ;  /* 0x0000002e361b723e */ /* 0x000fe400000010ff */
[----:B------:R-:W-:Y:S02]  /*11980*/  LOP3.LUT R114, R179, R114, RZ, 0x3c, !PT ;  /* 0x00000072b3727212 */ /* 0x000fe400078e3cff */
[----:B------:R-:W-:Y:S01]  /*11990*/  SHF.R.U64 R177, R177, 0x3, RZ ;  /* 0x00000003b1b17819 */ /* 0x000fe200000012ff */
[----:B------:R0:W-:Y:S01]  /*119a0*/  STSM.16.M88.4 [R98], R24 ;  /* 0x0000001862007844 */ /* 0x0001e20000000200 */
[----:B------:R-:W-:Y:S02]  /*119b0*/  MOV R102, R102 ;  /* 0x0000006600667202 */ /* 0x000fe40000000f00 */
[----:B-1----:R-:W-:Y:S02]  /*119c0*/  F2FP.BF16.F32.PACK_AB R30, R93, R163 ;  /* 0x000000a35d1e723e */ /* 0x002fe400000010ff */
[----:B------:R-:W-:-:S02]  /*119d0*/  F2FP.BF16.F32.PACK_AB R31, R88, R84 ;  /* 0x00000054581f723e */ /* 0x000fc400000010ff */
[----:B------:R-:W-:Y:S02]  /*119e0*/  LOP3.LUT R122, R175, R122, RZ, 0x3c, !PT ;  /* 0x0000007aaf7a7212 */ /* 0x000fe400078e3cff */
[----:B------:R-:W-:Y:S01]  /*119f0*/  MOV R106, R106 ;  /* 0x0000006a006a7202 */ /* 0x000fe20000000f00 */
[----:B------:R1:W-:Y:S01]  /*11a00*/  STSM.16.M88.4 [R102], R28 ;  /* 0x0000001c66007844 */ /* 0x0003e20000000200 */
[----:B------:R-:W-:Y:S02]  /*11a10*/  F2FP.BF16.F32.PACK_AB R32, R97, R164 ;  /* 0x000000a46120723e */ /* 0x000fe400000010ff */
[----:B------:R-:W-:Y:S02]  /*11a20*/  F2FP.BF16.F32.PACK_AB R33, R96, R92 ;  /* 0x0000005c6021723e */ /* 0x000fe400000010ff */
[----:B------:R-:W-:Y:S02]  /*11a30*/  F2FP.BF16.F32.PACK_AB R34, R101, R165 ;  /* 0x000000a56522723e */ /* 0x000fe400000010ff */
[----:B------:R-:W-:-:S02]  /*11a40*/  F2FP.BF16.F32.PACK_AB R35, R104, R100 ;  /* 0x000000646823723e */ /* 0x000fc400000010ff */
[----:B------:R-:W-:Y:S02]  /*11a50*/  MOV R110, R110 ;  /* 0x0000006e006e7202 */ /* 0x000fe40000000f00 */
[----:B--2---:R-:W-:Y:S01]  /*11a60*/  F2FP.BF16.F32.PACK_AB R8, R105, R166 ;  /* 0x000000a66908723e */ /* 0x004fe200000010ff */
[----:B------:R1:W-:Y:S01]  /*11a70*/  STSM.16.M88.4 [R106], R32 ;  /* 0x000000206a007844 */ /* 0x0003e20000000200 */
[----:B------:R-:W-:Y:S02]  /*11a80*/  F2FP.BF16.F32.PACK_AB R9, R112, R108 ;  /* 0x0000006c7009723e */ /* 0x000fe400000010ff */
[----:B------:R-:W-:Y:S02]  /*11a90*/  F2FP.BF16.F32.PACK_AB R10, R109, R167 ;  /* 0x000000a76d0a723e */ /* 0x000fe400000010ff */
[----:B------:R-:W-:Y:S02]  /*11aa0*/  F2FP.BF16.F32.PACK_AB R11, R120, R116 ;  /* 0x00000074780b723e */ /* 0x000fe400000010ff */
[----:B------:R-:W-:-:S02]  /*11ab0*/  LOP3.LUT R14, R177, R14, RZ, 0x3c, !PT ;  /* 0x0000000eb10e7212 */ /* 0x000fc400078e3cff */
[----:B------:R-:W-:Y:S01]  /*11ac0*/  MOV R114, R114 ;  /* 0x0000007200727202 */ /* 0x000fe20000000f00 */
[----:B------:R1:W-:Y:S01]  /*11ad0*/  STSM.16.M88.4 [R110], R8 ;  /* 0x000000086e007844 */ /* 0x0003e20000000200 */
[----:B0-----:R-:W-:Y:S02]  /*11ae0*/  F2FP.BF16.F32.PACK_AB R24, R113, R168 ;  /* 0x000000a87118723e */ /* 0x001fe400000010ff */
[----:B------:R-:W-:Y:S02]  /*11af0*/  F2FP.BF16.F32.PACK_AB R25, R128, R124 ;  /* 0x0000007c8019723e */ /* 0x000fe400000010ff */
[----:B------:R-:W-:Y:S02]  /*11b00*/  F2FP.BF16.F32.PACK_AB R26, R117, R169 ;  /* 0x000000a9751a723e */ /* 0x000fe400000010ff */
[----:B------:R-:W-:Y:S02]  /*11b10*/  F2FP.BF16.F32.PACK_AB R27, R153, R152 ;  /* 0x00000098991b723e */ /* 0x000fe400000010ff */
[----:B------:R-:W-:-:S02]  /*11b20*/  MOV R118, R118 ;  /* 0x0000007600767202 */ /* 0x000fc40000000f00 */
[----:B------:R-:W-:Y:S01]  /*11b30*/  F2FP.BF16.F32.PACK_AB R38, R125, R171 ;  /* 0x000000ab7d26723e */ /* 0x000fe200000010ff */
[----:B------:R1:W-:Y:S01]  /*11b40*/  STSM.16.M88.4 [R114], R24 ;  /* 0x0000001872007844 */ /* 0x0003e20000000200 */
[----:B------:R-:W-:Y:S02]  /*11b50*/  F2FP.BF16.F32.PACK_AB R39, R157, R156 ;  /* 0x0000009c9d27723e */ /* 0x000fe400000010ff */
[----:B------:R-:W-:Y:S02]  /*11b60*/  ISETP.NE.U32.AND P0, PT, RZ, UR4, PT ;  /* 0x00000004ff007c0c */ /* 0x000fe4000bf05070 */
[----:B------:R-:W-:Y:S01]  /*11b70*/  IADD3 R6, P1, R216, UR4, RZ ;  /* 0x00000004d8067c10 */ /* 0x000fe2000ff3e0ff */
[----:B------:R1:W-:Y:S01]  /*11b80*/  STSM.16.M88.4 [R118], R36 ;  /* 0x0000002476007844 */ /* 0x0003e20000000200 */
[----:B------:R-:W-:Y:S02]  /*11b90*/  MOV R122, R122 ;  /* 0x0000007a007a7202 */ /* 0x000fe40000000f00 */
[----:B------:R-:W-:-:S02]  /*11ba0*/  F2FP.BF16.F32.PACK_AB R173, R131, R130 ;  /* 0x0000008283ad723e */ /* 0x000fc400000010ff */
[----:B------:R-:W-:Y:S02]  /*11bb0*/  F2FP.BF16.F32.PACK_AB R174, R133, R132 ;  /* 0x0000008485ae723e */ /* 0x000fe400000010ff */
[----:B------:R-:W-:Y:S02]  /*11bc0*/  F2FP.BF16.F32.PACK_AB R175, R135, R134 ;  /* 0x0000008687af723e */ /* 0x000fe400000010ff */
[----:B------:R-:W-:Y:S02]  /*11bd0*/  MOV R14, R14 ;  /* 0x0000000e000e7202 */ /* 0x000fe40000000f00 */
[----:B------:R-:W-:Y:S01]  /*11be0*/  ISETP.NE.AND.EX P0, PT, RZ, UR5, PT, P0 ;  /* 0x00000005ff007c0c */ /* 0x000fe2000bf05300 */
[----:B------:R1:W-:Y:S01]  /*11bf0*/  STSM.16.M88.4 [R122], R172 ;  /* 0x000000ac7a007844 */ /* 0x0003e20000000200 */
[----:B------:R-:W-:Y:S01]  /*11c00*/  IADD3.X R7, R217, UR5, RZ, P1, !PT ;  /* 0x00000005d9077c10 */ /* 0x000fe20008ffe4ff */
[----:B------:R-:W-:Y:S02]  /*11c10*/  ULDC.64 UR4, c[0x0][0xbe0] ;  /* 0x0002f80000047ab9 */ /* 0x000fe40000000a00 */
        /* <DEDUP_REMOVED lines=13> */
[----:B------:R-:W-:Y:S01]  /*11cf0*/  IADD3 R15, P4, R12, 0x1000, RZ ;  /* 0x000010000c0f7810 */ /* 0x000fe20007f9e0ff */
[----:B------:R-:W-:-:S12]  /*11d00*/  @P1 BRA `(.L_x_11099) ;  /* 0x0000000000101947 */ /* 0x000fd80003800000 */
[----:B------:R-:W-:Y:S05]  /*11d10*/  @!P0 BRA `(.L_x_11099) ;  /* 0x00000000000c8947 */ /* 0x000fea0003800000 */
[----:B------:R-:W2:Y:S04]  /*11d20*/  LDG.E R0, desc[UR40][R6.64] ;  /* 0x0000002806007981 */ /* 0x000ea8000c1e1900 */
[----:B-----5:R-:W2:Y:S02]  /*11d30*/  LDG.E R79, desc[UR40][R6.64+0x4] ;  /* 0x00000428064f7981 */ /* 0x020ea4000c1e1900 */
[----:B--2---:R-:W-:-:S07]  /*11d40*/  IADD3 R79, -R0, R79, RZ ;  /* 0x0000004f004f7210 */ /* 0x004fce0007ffe1ff */
.L_x_11099:
[----:B------:R-:W-:Y:S01]  /*11d50*/  SHF.R.S32.HI R78, RZ, 0x1f, R213 ;  /* 0x0000001fff4e7819 */ /* 0x000fe200000114d5 */
[----:B------:R-:W-:Y:S01]  /*11d60*/  ULDC.64 UR4, c[0x0][0xb70] ;  /* 0x0002dc0000047ab9 */ /* 0x000fe20000000a00 */
[--C-:B-----5:R-:W-:Y:S01]  /*11d70*/  SHF.R.S32.HI R21, RZ, 0x1f, R81.reuse ;  /* 0x0000001fff157819 */ /* 0x120fe20000011451 */
[----:B-1----:R-:W-:Y:S01]  /*11d80*/  IMAD.MOV.U32 R20, RZ, RZ, R81 ;  /* 0x000000ffff147224 */ /* 0x002fe200078e0051 */
[----:B------:R-:W-:Y:S01]  /*11d90*/  SEL R235, R235, RZ, !P0 ;  /* 0x000000ffebeb7207 */ /* 0x000fe20004000000 */
[----:B------:R-:W-:Y:S01]  /*11da0*/  IMAD R0, R78, UR4, RZ ;  /* 0x000000044e007c24 */ /* 0x000fe2000f8e02ff */
[----:B------:R-:W-:Y:S01]  /*11db0*/  SEL R83, R218, RZ, !P0 ;  /* 0x000000ffda537207 */ /* 0x000fe20004000000 */
[C---:B------:R-:W-:Y:S01]  /*11dc0*/  IMAD.WIDE.U32 R6, R213.reuse, UR4, R20 ;  /* 0x00000004d5067c25 */ /* 0x040fe2000f8e0014 */
[C---:B------:R-:W-:Y:S02]  /*11dd0*/  IADD3 R29, P0, R12.reuse, 0x3000, RZ ;  /* 0x000030000c1d7810 */ /* 0x040fe40007f1e0ff */
[----:B------:R-:W-:Y:S01]  /*11de0*/  IADD3 R25, P5, R12, 0x2000, RZ ;  /* 0x000020000c197810 */ /* 0x000fe20007fbe0ff */
[----:B------:R-:W-:Y:S01]  /*11df0*/  IMAD R5, R213, UR5, R0 ;  /* 0x00000005d5057c24 */ /* 0x000fe2000f8e0200 */
[----:B------:R-:W-:Y:S01]  /*11e00*/  ULDC.64 UR4, c[0x0][0xb78] ;  /* 0x0002de0000047ab9 */ /* 0x000fe20000000a00 */
[----:B------:R-:W-:Y:S01]  /*11e10*/  IMAD R9, R228, 0x80, R212 ;  /* 0x00000080e4097824 */ /* 0x000fe200078e02d4 */
[C---:B------:R-:W-:Y:S01]  /*11e20*/  IADD3 R37, P2, R12.reuse, 0x5000, RZ ;  /* 0x000050000c257810 */ /* 0x040fe20007f5e0ff */
        /* <DEDUP_REMOVED lines=11> */
[----:B------:R-:W-:Y:S02]  /*11ee0*/  LOP3.LUT R36, R37, 0x380, RZ, 0xc0, !PT ;  /* 0x0000038025247812 */ /* 0x000fe400078ec0ff */
[----:B------:R-:W-:Y:S02]  /*11ef0*/  LOP3.LUT R32, R33, 0x380, RZ, 0xc0, !PT ;  /* 0x0000038021207812 */ /* 0x000fe400078ec0ff */
[----:B------:R-:W-:-:S02]  /*11f00*/  SHF.R.U64 R28, R28, 0x3, RZ ;  /* 0x000000031c1c7819 */ /* 0x000fc400000012ff */
[----:B------:R-:W-:Y:S02]  /*11f10*/  SHF.R.U64 R14, R14, 0x3, RZ ;  /* 0x000000030e0e7819 */ /* 0x000fe400000012ff */
[----:B------:R-:W-:Y:S02]  /*11f20*/  SHF.R.U64 R24, R24, 0x3, RZ ;  /* 0x0000000318187819 */ /* 0x000fe400000012ff */
[----:B------:R-:W-:Y:S02]  /*11f30*/  IADD3.X R5, R5, R7, R8, P3, !PT ;  /* 0x0000000705057210 */ /* 0x000fe40001ffe408 */
[----:B------:R-:W-:Y:S02]  /*11f40*/  SHF.R.U64 R36, R36, 0x3, RZ ;  /* 0x0000000324247819 */ /* 0x000fe400000012ff */
[----:B------:R-:W-:Y:S02]  /*11f50*/  LEA R54, P3, R0, UR4, 0x2 ;  /* 0x0000000400367c11 */ /* 0x000fe4000f8610ff */
        /* <DEDUP_REMOVED lines=15> */
[----:B------:R-:W-:Y:S02]  /*12050*/  IADD3 R49, P5, R12, 0x8000, RZ ;  /* 0x000080000c317810 */ /* 0x000fe40007fbe0ff */
[----:B------:R-:W-:Y:S01]  /*12060*/  LOP3.LUT R32, R32, R33, RZ, 0x3c, !PT ;  /* 0x0000002120207212 */ /* 0x000fe200078e3cff */
[----:B------:R-:W-:Y:S01]  /*12070*/  IMAD.X R33, RZ, RZ, R13, P1 ;  /* 0x000000ffff217224 */ /* 0x000fe200008e060d */
[C---:B------:R-:W-:Y:S02]  /*12080*/  IADD3 R57, P2, R12.reuse, 0xb000, RZ ;  /* 0x0000b0000c397810 */ /* 0x040fe40007f5e0ff */
[----:B------:R-:W-:Y:S02]  /*12090*/  LOP3.LUT R6, R7, 0x380, RZ, 0xc0, !PT ;  /* 0x0000038007067812 */ /* 0x000fe400078ec0ff */
[----:B------:R-:W-:-:S02]  /*120a0*/  IADD3 R53, P1, R12, 0xa000, RZ ;  /* 0x0000a0000c357810 */ /* 0x000fc40007f3e0ff */
[----:B------:R-:W-:Y:S02]  /*120b0*/  LOP3.LUT R40, R41, 0x380, RZ, 0xc0, !PT ;  /* 0x0000038029287812 */ /* 0x000fe400078ec0ff */
[----:B------:R-:W-:Y:S02]  /*120c0*/  LOP3.LUT R44, R45, 0x380, RZ, 0xc0, !PT ;  /* 0x000003802d2c7812 */ /* 0x000fe400078ec0ff */
[----:B------:R-:W-:Y:S02]  /*120d0*/  LOP3.LUT R48, R49, 0x380, RZ, 0xc0, !PT ;  /* 0x0000038031307812 */ /* 0x000fe400078ec0ff */
[----:B------:R-:W-:Y:S02]  /*120e0*/  LOP3.LUT R56, R57, 0x380, RZ, 0xc0, !PT ;  /* 0x0000038039387812 */ /* 0x000fe400078ec0ff */
[----:B------:R-:W-:Y:S02]  /*120f0*/  SHF.R.U64 R6, R6, 0x3, RZ ;  /* 0x0000000306067819 */ /* 0x000fe400000012ff */
[----:B------:R-:W-:-:S02]  /*12100*/  LOP3.LUT R52, R53, 0x380, RZ, 0xc0, !PT ;  /* 0x0000038035347812 */ /* 0x000fc400078ec0ff */
[----:B------:R-:W-:Y:S02]  /*12110*/  SHF.R.U64 R40, R40, 0x3, RZ ;  /* 0x0000000328287819 */ /* 0x000fe400000012ff */
[----:B------:R-:W-:Y:S02]  /*12120*/  SHF.R.U64 R44, R44, 0x3, RZ ;  /* 0x000000032c2c7819 */ /* 0x000fe400000012ff */
[----:B------:R-:W-:Y:S02]  /*12130*/  SHF.R.U64 R48, R48, 0x3, RZ ;  /* 0x0000000330307819 */ /* 0x000fe400000012ff */
[----:B------:R-:W-:Y:S02]  /*12140*/  SHF.R.U64 R56, R56, 0x3, RZ ;  /* 0x0000000338387819 */ /* 0x000fe400000012ff */
[----:B------:R-:W-:Y:S01]  /*12150*/  LOP3.LUT R6, R6, R7, RZ, 0x3c, !PT ;  /* 0x0000000706067212 */ /* 0x000fe200078e3cff */
[----:B------:R-:W-:Y:S01]  /*12160*/  IMAD.X R7, RZ, RZ, R13, P0 ;  /* 0x000000ffff077224 */ /* 0x000fe200000e060d */
        /* <DEDUP_REMOVED lines=9> */
[----:B------:R-:W-:Y:S02]  /*12200*/  LOP3.LUT P0, RZ, R237, 0x3, RZ, 0xc0, !PT ;  /* 0x00000003edff7812 */ /* 0x000fe4000780c0ff */
[----:B------:R-:W-:-:S02]  /*12210*/  IADD3 R61, P3, R12, 0xc000, RZ ;  /* 0x0000c0000c3d7810 */ /* 0x000fc40007f7e0ff */
[C---:B------:R-:W-:Y:S02]  /*12220*/  IADD3 R65, P4, R12.reuse, 0xd000, RZ ;  /* 0x0000d0000c417810 */ /* 0x040fe40007f9e0ff */
[----:B------:R-:W-:Y:S02]  /*12230*/  IADD3 R69, P5, R12, 0xe000, RZ ;  /* 0x0000e0000c457810 */ /* 0x000fe40007fbe0ff */
[----:B------:R-:W-:Y:S01]  /*12240*/  LOP3.LUT R52, R52, R53, RZ, 0x3c, !PT ;  /* 0x0000003534347212 */ /* 0x000fe200078e3cff */
[--C-:B------:R-:W-:Y:S01]  /*12250*/  IMAD.X R53, RZ, RZ, R13.reuse, P1 ;  /* 0x000000ffff357224 */ /* 0x100fe200008e060d */
[----:B------:R-:W-:Y:S02]  /*12260*/  IADD3 R5, P2, R12, 0xf000, RZ ;  /* 0x0000f0000c057810 */ /* 0x000fe40007f5e0ff */
[----:B------:R-:W-:Y:S02]  /*12270*/  ISETP.GE.OR P1, PT, R9, R79, P0 ;  /* 0x0000004f0900720c */ /* 0x000fe40000726670 */
[----:B------:R-:W-:Y:S01]  /*12280*/  LOP3.LUT R60, R61, 0x380, RZ, 0xc0, !PT ;  /* 0x000003803d3c7812 */ /* 0x000fe200078ec0ff */
[----:B------:R-:W-:Y:S01]  /*12290*/  IMAD.X R73, RZ, RZ, R13, P2 ;  /* 0x000000ffff497224 */ /* 0x000fe200010e060d */
[----:B------:R-:W-:-:S02]  /*122a0*/  LOP3.LUT R64, R65, 0x380, RZ, 0xc0, !PT ;  /* 0x0000038041407812 */ /* 0x000fc400078ec0ff */
[----:B------:R-:W-:Y:S02]  /*122b0*/  LOP3.LUT R68, R69, 0x380, RZ, 0xc0, !PT ;  /* 0x0000038045447812 */ /* 0x000fe400078ec0ff */
[----:B------:R-:W-:Y:S02]  /*122c0*/  LOP3.LUT R9, R12, 0x380, RZ, 0xc0, !PT ;  /* 0x000003800c097812 */ /* 0x000fe400078ec0ff */
[----:B------:R-:W-:Y:S02]  /*122d0*/  ISETP.GE.OR P0, PT, R0, R79, P0 ;  /* 0x0000004f0000720c */ /* 0x000fe40000706670 */
[----:B------:R-:W-:Y:S01]  /*122e0*/  LOP3.LUT R0, R5, 0x380, RZ, 0xc0, !PT ;  /* 0x0000038005007812 */ /* 0x000fe200078ec0ff */
[----:B------:R0:W-:Y:S01]  /*122f0*/  @!P1 STG.E desc[UR40][R54.64], R4 ;  /* 0x0000000436009986 */ /* 0x0001e2000c101928 */
[----:B------:R-:W-:Y:S02]  /*12300*/  SHF.R.U64 R60, R60, 0x3, RZ ;  /* 0x000000033c3c7819 */ /* 0x000fe400000012ff */
[----:B------:R-:W-:-:S02]  /*12310*/  SHF.R.U64 R64, R64, 0x3, RZ ;  /* 0x0000000340407819 */ /* 0x000fc400000012ff */
[----:B------:R-:W-:Y:S02]  /*12320*/  SHF.R.U64 R68, R68, 0x3, RZ ;  /* 0x0000000344447819 */ /* 0x000fe400000012ff */
[----:B------:R-:W-:Y:S02]  /*12330*/  SHF.R.U64 R9, R9, 0x3, RZ ;  /* 0x0000000309097819 */ /* 0x000fe400000012ff */
[----:B------:R-:W-:Y:S01]  /*12340*/  SHF.R.U64 R0, R0, 0x3, RZ ;  /* 0x0000000300007819 */ /* 0x000fe200000012ff */
[----:B------:R1:W-:Y:S01]  /*12350*/  @!P0 STG.E desc[UR40][R54.64+0x20], R3 ;  /* 0x0000200336008986 */ /* 0x0003e2000c101928 */
[----:B------:R-:W-:Y:S01]  /*12360*/  LOP3.LUT R60, R60, R61, RZ, 0x3c, !PT ;  /* 0x0000003d3c3c7212 */ /* 0x000fe200078e3cff */
[--C-:B------:R-:W-:Y:S01]  /*12370*/  IMAD.X R61, RZ, RZ, R13.reuse, P3 ;  /* 0x000000ffff3d7224 */ /* 0x100fe200018e060d */
[----:B------:R-:W-:Y:S01]  /*12380*/  LOP3.LUT R64, R64, R65, RZ, 0x3c, !PT ;  /* 0x0000004140407212 */ /* 0x000fe200078e3cff */
[----:B------:R-:W5:Y:S01]  /*12390*/  LD.E.128 R24, desc[UR40][R24.64] ;  /* 0x0000002818187980 */ /* 0x000f62000c101d00 */
[----:B------:R-:W-:Y:S01]  /*123a0*/  LOP3.LUT R68, R68, R69, RZ, 0x3c, !PT ;  /* 0x0000004544447212 */ /* 0x000fe200078e3cff */
[--C-:B------:R-:W-:Y:S01]  /*123b0*/  IMAD.X R69, RZ, RZ, R13.reuse, P5 ;  /* 0x000000ffff457224 */ /* 0x100fe200028e060d */
[----:B------:R-:W-:Y:S01]  /*123c0*/  LOP3.LUT R8, R9, R12, RZ, 0x3c, !PT ;  /* 0x0000000c09087212 */ /* 0x000fe200078e3cff */
[----:B------:R-:W-:Y:S01]  /*123d0*/  IMAD.MOV.U32 R9, RZ, RZ, R13 ;  /* 0x000000ffff097224 */ /* 0x000fe200078e000d */
[----:B------:R-:W-:Y:S01]  /*123e0*/  IADD3.X R65, RZ, R13, RZ, P4, !PT ;  /* 0x0000000dff417210 */ /* 0x000fe200027fe4ff */
        /* <DEDUP_REMOVED lines=11> */
[----:B0-----:R-:W5:Y:S04]  /*124a0*/  LD.E.128 R4, desc[UR40][R6.64] ;  /* 0x0000002806047980 */ /* 0x001f68000c101d00 */
[----:B-1----:R-:W5:Y:S04]  /*124b0*/  LD.E.128 R52, desc[UR40][R52.64] ;  /* 0x0000002834347980 */ /* 0x002f68000c101d00 */
        /* <DEDUP_REMOVED lines=34> */
[----:B0-----:R0:W-:Y:S01]  /*126e0*/  SYNCS.ARRIVE.TRANS64.RED.A1T0 RZ, [R0+URZ], RZ ;  /* 0x000000ff00ff79a7 */ /* 0x0011e2000810043f */
[----:B------:R-:W-:Y:S01]  /*126f0*/  BSSY B1, `(.L_x_11100) ;  /* 0x000001b000017945 */ /* 0x000fe20003800000 */
        /* <DEDUP_REMOVED lines=16> */
[----:B------:R-:W-:Y:S02]  /*12800*/  ISETP.GE.AND P4, PT, R0, UR4, PT ;  /* 0x0000000400007c0c */ /* 0x000fe4000bf86270 */
[----:B------:R-:W-:Y:S01]  /*12810*/  LEA.HI.X R81, R20, UR7, R3, 0x1, P3 ;  /* 0x0000000714517c11 */ /* 0x000fe200098f0c03 */
[C---:B------:R-:W-:Y:S01]  /*12820*/  VIADD R3, R205.reuse, 0x80 ;  /* 0x00000080cd037836 */ /* 0x040fe20000000000 */
[----:B------:R-:W-:-:S03]  /*12830*/  IADD3 R0, R205, 0xc0, RZ ;  /* 0x000000c0cd007810 */ /* 0x000fc60007ffe0ff */
[----:B-----5:R0:W-:Y:S01]  /*12840*/  @!P5 STG.E.128 desc[UR40][R80.64], R8 ;  /* 0x000000085000d986 */ /* 0x0201e2000c101d28 */
[----:B------:R-:W-:Y:S02]  /*12850*/  ISETP.GE.AND P3, PT, R3, UR4, PT ;  /* 0x0000000403007c0c */ /* 0x000fe4000bf66270 */
[----:B------:R-:W-:-:S03]  /*12860*/  ISETP.GE.AND P5, PT, R0, UR4, PT ;  /* 0x0000000400007c0c */ /* 0x000fc6000bfa6270 */
[----:B------:R0:W-:Y:S08]  /*12870*/  @!P4 STG.E.128 desc[UR40][R80.64+0x80], R32 ;  /* 0x000080205000c986 */ /* 0x0001f0000c101d28 */
[----:B------:R0:W-:Y:S04]  /*12880*/  @!P3 STG.E.128 desc[UR40][R80.64+0x100], R48 ;  /* 0x000100305000b986 */ /* 0x0001e8000c101d28 */
[----:B------:R0:W-:Y:S02]  /*12890*/  @!P5 STG.E.128 desc[UR40][R80.64+0x180], R60 ;  /* 0x0001803c5000d986 */ /* 0x0001e4000c101d28 */
.L_x_11101:
[----:B------:R-:W-:Y:S05]  /*128a0*/  BSYNC B1 ;  /* 0x0000000000017941 */ /* 0x000fea0003800000 */
.L_x_11100:
        /* <DEDUP_REMOVED lines=26> */
.L_x_11103:
[----:B------:R-:W-:Y:S05]  /*12a50*/  BSYNC B1 ;  /* 0x0000000000017941 */ /* 0x000fea0003800000 */
.L_x_11102:
        /* <DEDUP_REMOVED lines=26> */
.L_x_11105:
[----:B------:R-:W-:Y:S05]  /*12c00*/  BSYNC B1 ;  /* 0x0000000000017941 */ /* 0x000fea0003800000 */
.L_x_11104:
[----:B------:R-:W-:Y:S05]  /*12c10*/  @P1 BRA `(.L_x_11106) ;  /* 0x0000000c004c1947 */ /* 0x000fea0003800000 */
[----:B------:R-:W-:Y:S01]  /*12c20*/  IADD3 R3, P0, R76, 0x60, RZ ;  /* 0x000000604c037810 */ /* 0x000fe20007f1e0ff */
[C---:B------:R-:W-:Y:S01]  /*12c30*/  VIADD R0, R205.reuse, 0x40 ;  /* 0x00000040cd007836 */ /* 0x040fe20000000000 */
[----:B------:R-:W-:Y:S01]  /*12c40*/  ULDC UR4, c[0x0][0xa8c] ;  /* 0x0002a30000047ab9 */ /* 0x000fe20000000800 */
[----:B-1---5:R-:W-:Y:S01]  /*12c50*/  MOV R5, R83 ;  /* 0x0000005300057202 */ /* 0x022fe20000000f00 */
[----:B------:R-:W-:Y:S01]  /*12c60*/  ULDC.64 UR6, c[0x0][0xad8] ;  /* 0x0002b60000067ab9 */ /* 0x000fe20000000a00 */
[----:B------:R-:W-:Y:S01]  /*12c70*/  IMAD.X R76, RZ, RZ, R77, P0 ;  /* 0x000000ffff4c7224 */ /* 0x000fe200000e064d */
[----:B------:R-:W-:Y:S01]  /*12c80*/  ISETP.GE.AND P2, PT, R0, UR4, PT ;  /* 0x0000000400007c0c */ /* 0x000fe2000bf46270 */
[----:B------:R-:W-:Y:S01]  /*12c90*/  IMAD.MOV.U32 R4, RZ, RZ, R78 ;  /* 0x000000ffff047224 */ /* 0x000fe200078e004e */
[C---:B------:R-:W-:Y:S01]  /*12ca0*/  ISETP.GE.AND P1, PT, R205.reuse, UR4, PT ;  /* 0x00000004cd007c0c */ /* 0x040fe2000bf26270 */
[----:B------:R-:W-:Y:S02]  /*12cb0*/  IMAD R76, R76, UR6, RZ ;  /* 0x000000064c4c7c24 */ /* 0x000fe4000f8e02ff */
[----:B------:R-:W-:-:S02]  /*12cc0*/  VIADD R0, R205, 0x80 ;  /* 0x00000080cd007836 */ /* 0x000fc40000000000 */
[----:B------:R-:W-:-:S03]  /*12cd0*/  IMAD.WIDE.U32 R4, R3, UR6, R4 ;  /* 0x0000000603047c25 */ /* 0x000fc6000f8e0004 */
[----:B------:R-:W-:Y:S01]  /*12ce0*/  ISETP.GE.AND P3, PT, R0, UR4, PT ;  /* 0x0000000400007c0c */ /* 0x000fe2000bf66270 */
[----:B------:R-:W-:Y:S01]  /*12cf0*/  IMAD R3, R3, UR7, R76 ;  /* 0x0000000703037c24 */ /* 0x000fe2000f8e024c */
[----:B------:R-:W-:Y:S01]  /*12d00*/  ULDC.64 UR6, c[0x0][0xa80] ;  /* 0x0002a00000067ab9 */ /* 0x000fe20000000a00 */
[----:B------:R-:W-:Y:S01]  /*12d10*/  VIADD R0, R205, 0xc0 ;  /* 0x000000c0cd007836 */ /* 0x000fe20000000000 */
[----:B--2---:R-:W-:Y:S01]  /*12d20*/  LEA R6, P0, R4, UR6, 0x1 ;  /* 0x0000000604067c11 */ /* 0x004fe2000f8008ff */
        /* <DEDUP_REMOVED lines=9> */
.L_x_11098:
        /* <DEDUP_REMOVED lines=10> */
[----:B------:R-:W1:Y:S08]  /*12e60*/  S2R R0, SR_TID.X ;  /* 0x0000000000007919 */ /* 0x000e700000002100 */
[----:B------:R-:W-:Y:S01]  /*12e70*/  @P1 IADD3 R216, P2, R216, UR4, RZ ;  /* 0x00000004d8d81c10 */ /* 0x000fe2000ff5e0ff */
[----:B------:R-:W-:-:S02]  /*12e80*/  ULDC UR4, c[0x0][0xa88] ;  /* 0x0002a20000047ab9 */ /* 0x000fc40000000800 */
[----:B------:R-:W-:Y:S01]  /*12e90*/  IMAD.U32 R3, RZ, RZ, UR4 ;  /* 0x00000004ff037e24 */ /* 0x000fe2000f8e00ff */
[----:B------:R-:W-:-:S05]  /*12ea0*/  @P1 IADD3.X R217, R217, UR5, RZ, P2, !PT ;  /* 0x00000005d9d91c10 */ /* 0x000fca00097fe4ff */
[----:B------:R0:W5:Y:S01]  /*12eb0*/  @P1 LDG.E R3, desc[UR40][R216.64] ;  /* 0x00000028d8031981 */ /* 0x000162000c1e1900 */
[----:B-1----:R-:W-:-:S05]  /*12ec0*/  VIADD R0, R0, 0xffffff80 ;  /* 0xffffff8000007836 */ /* 0x002fca0000000000 */
[----:B------:R-:W-:Y:S01]  /*12ed0*/  ISETP.GT.AND P2, PT, R0, 0x7f, PT ;  /* 0x0000007f0000780c */ /* 0x000fe20003f44270 */
[----:B0-----:R-:W-:-:S12]  /*12ee0*/  @P1 BRA `(.L_x_11107) ;  /* 0x0000000000101947 */ /* 0x001fd80003800000 */
[----:B------:R-:W-:Y:S05]  /*12ef0*/  @!P0 BRA `(.L_x_11107) ;  /* 0x00000000000c8947 */ /* 0x000fea0003800000 */
[----:B------:R-:W2:Y:S04]  /*12f00*/  LDG.E R0, desc[UR40][R4.64] ;  /* 0x0000002804007981 */ /* 0x000ea8000c1e1900 */
[----:B-----5:R-:W2:Y:S02]  /*12f10*/  LDG.E R3, desc[UR40][R4.64+0x4] ;  /* 0x0000042804037981 */ /* 0x020ea4000c1e1900 */
[----:B--2---:R-:W-:-:S07]  /*12f20*/  IMAD.IADD R3, R3, 0x1, -R0 ;  /* 0x0000000103037824 */ /* 0x004fce00078e0a00 */
.L_x_11107:
[----:B------:R-:W-:Y:S01]  /*12f30*/  BSSY B1, `(.L_x_11108) ;  /* 0x000001d000017945 */ /* 0x000fe20003800000 */
[----:B------:R-:W-:Y:S02]  /*12f40*/  SHF.R.S32.HI R10, RZ, 0x1f, R213 ;  /* 0x0000001fff0a7819 */ /* 0x000fe400000114d5 */
[----:B------:R-:W-:Y:S02]  /*12f50*/  SHF.R.S32.HI R12, RZ, 0x1f, R205 ;  /* 0x0000001fff0c7819 */ /* 0x000fe400000114cd */
[----:B------:R-:W-:Y:S02]  /*12f60*/  SEL R11, R218, RZ, !P0 ;  /* 0x000000ffda0b7207 */ /* 0x000fe40004000000 */
[----:B------:R-:W-:Y:S02]  /*12f70*/  SEL R235, R235, RZ, !P0 ;  /* 0x000000ffebeb7207 */ /* 0x000fe40004000000 */
[----:B-----5:R-:W-:Y:S01]  /*12f80*/  SHF.R.S32.HI R8, RZ, 0x1f, R9 ;  /* 0x0000001fff087819 */ /* 0x020fe20000011409 */
[----:B------:R-:W-:Y:S06]  /*12f90*/  @P2 BRA `(.L_x_11109) ;  /* 0x0000000000582947 */ /* 0x000fec0003800000 */
[----:B------:R-:W0:Y:S02]  /*12fa0*/  S2R R0, SR_TID.X ;  /* 0x0000000000007919 */ /* 0x000e240000002100 */
[----:B0-----:R-:W-:-:S04]  /*12fb0*/  IMAD R0, R228, 0x80, R0 ;  /* 0x00000080e4007824 */ /* 0x001fc800078e0200 */
[----:B------:R-:W-:-:S05]  /*12fc0*/  VIADD R0, R0, 0xffffff80 ;  /* 0xffffff8000007836 */ /* 0x000fca0000000000 */
        /* <DEDUP_REMOVED lines=19> */
.L_x_11109:
[----:B------:R-:W-:Y:S05]  /*13100*/  BSYNC B1 ;  /* 0x0000000000017941 */ /* 0x000fea0003800000 */
.L_x_11108:
[----:B------:R-:W-:Y:S01]  /*13110*/  ULDC.64 UR4, c[0x0][0xaa0] ;  /* 0x0002a80000047ab9 */ /* 0x000fe20000000a00 */
[----:B------:R-:W-:Y:S01]  /*13120*/  IMAD.MOV.U32 R4, RZ, RZ, R205 ;  /* 0x000000ffff047224 */ /* 0x000fe200078e00cd */
[----:B------:R-:W-:Y:S01]  /*13130*/  BSSY B1, `(.L_x_11110) ;  /* 0x000002f000017945 */ /* 0x000fe20003800000 */
[----:B0-----:R-:W-:Y:S02]  /*13140*/  IMAD.MOV.U32 R5, RZ, RZ, R12 ;  /* 0x000000ffff057224 */ /* 0x001fe400078e000c */
[----:B------:R-:W-:Y:S02]  /*13150*/  IMAD R0, R8, UR4, RZ ;  /* 0x0000000408007c24 */ /* 0x000fe4000f8e02ff */
[----:B------:R-:W-:-:S04]  /*13160*/  IMAD.WIDE.U32 R4, R9, UR4, R4 ;  /* 0x0000000409047c25 */ /* 0x000fc8000f8e0004 */
[----:B------:R-:W-:Y:S01]  /*13170*/  IMAD R9, R9, UR5, R0 ;  /* 0x0000000509097c24 */ /* 0x000fe2000f8e0200 */
[----:B------:R-:W-:Y:S01]  /*13180*/  ULDC.64 UR4, c[0x0][0xae0] ;  /* 0x0002b80000047ab9 */ /* 0x000fe20000000a00 */
[----:B--2---:R-:W-:Y:S02]  /*13190*/  IMAD R13, R228, -0x80, R3 ;  /* 0xffffff80e40d7824 */ /* 0x004fe400078e0203 */
[----:B------:R-:W-:Y:S01]  /*131a0*/  IMAD R0, R10, UR4, RZ ;  /* 0x000000040a007c24 */ /* 0x000fe2000f8e02ff */
[----:B------:R-:W-:Y:S01]  /*131b0*/  IADD3 R5, R5, R9, RZ ;  /* 0x0000000905057210 */ /* 0x000fe20007ffe0ff */
[----:B------:R-:W-:Y:S01]  /*131c0*/  IMAD.MOV.U32 R8, RZ, RZ, R206 ;  /* 0x000000ffff087224 */ /* 0x000fe200078e00ce */
[C---:B------:R-:W-:Y:S01]  /*131d0*/  ISETP.GE.AND P1, PT, R206.reuse, R13, PT ;  /* 0x0000000dce00720c */ /* 0x040fe20003f26270 */
[----:B------:R-:W-:Y:S01]  /*131e0*/  IMAD R7, R213, UR5, R0 ;  /* 0x00000005d5077c24 */ /* 0x000fe2000f8e0200 */
[----:B------:R-:W-:Y:S01]  /*131f0*/  SHF.R.S32.HI R9, RZ, 0x1f, R206 ;  /* 0x0000001fff097819 */ /* 0x000fe200000114ce */
[----:B------:R-:W-:-:S02]  /*13200*/  VIADD R0, R206, 0x20 ;  /* 0x00000020ce007836 */ /* 0x000fc40000000000 */
[----:B------:R-:W-:Y:S01]  /*13210*/  IMAD.WIDE.U32 R4, R213, UR4, R4 ;  /* 0x00000004d5047c25 */ /* 0x000fe2000f8e0004 */
[----:B------:R-:W-:Y:S02]  /*13220*/  ULDC.64 UR4, c[0x0][0xae8] ;  /* 0x0002ba0000047ab9 */ /* 0x000fe40000000a00 */
[----:B------:R-:W-:Y:S01]  /*13230*/  ISETP.GE.AND P0, PT, R0, R13, PT ;  /* 0x0000000d0000720c */ /* 0x000fe20003f06270 */
[----:B------:R-:W-:Y:S02]  /*13240*/  IMAD.IADD R5, R5, 0x1, R7 ;  /* 0x0000000105057824 */ /* 0x000fe400078e0207 */
[----:B------:R-:W-:Y:S02]  /*13250*/  IMAD R0, R235, UR4, RZ ;  /* 0x00000004eb007c24 */ /* 0x000fe4000f8e02ff */
[----:B------:R-:W-:-:S04]  /*13260*/  IMAD.WIDE.U32 R6, R11, UR4, R4 ;  /* 0x000000040b067c25 */ /* 0x000fc8000f8e0004 */
[----:B------:R-:W-:Y:S02]  /*13270*/  IMAD R3, R11, UR5, R0 ;  /* 0x000000050b037c24 */ /* 0x000fe4000f8e0200 */
        /* <DEDUP_REMOVED lines=26> */
.L_x_11111:
[----:B------:R-:W-:Y:S05]  /*13420*/  BSYNC B1 ;  /* 0x0000000000017941 */ /* 0x000fea0003800000 */
.L_x_11110:
        /* <DEDUP_REMOVED lines=14> */
[C---:B------:R-:W-:Y:S01]  /*13510*/  IADD3 R12, R205.reuse, 0xc0, RZ ;  /* 0x000000c0cd0c7810 */ /* 0x040fe20007ffe0ff */
[----:B------:R-:W-:Y:S01]  /*13520*/  IMAD R0, R0, UR6, RZ ;  /* 0x0000000600007c24 */ /* 0x000fe2000f8e02ff */
[----:B------:R-:W-:Y:S01]  /*13530*/  ISETP.GE.AND P2, PT, R205, UR4, PT ;  /* 0x00000004cd007c0c */ /* 0x000fe2000bf46270 */
        /* <DEDUP_REMOVED lines=11> */
.L_x_11113:
[----:B------:R-:W-:Y:S05]  /*135f0*/  BSYNC B1 ;  /* 0x0000000000017941 */ /* 0x000fea0003800000 */
.L_x_11112:
        /* <DEDUP_REMOVED lines=27> */
.L_x_11115:
[----:B------:R-:W-:Y:S05]  /*137b0*/  BSYNC B1 ;  /* 0x0000000000017941 */ /* 0x000fea0003800000 */
.L_x_11114:
        /* <DEDUP_REMOVED lines=25> */
.L_x_11106:
[----:B------:R-:W-:Y:S05]  /*13950*/  BSYNC B0 ;  /* 0x0000000000007941 */ /* 0x000fea0003800000 */
.L_x_11097:
[----:B------:R-:W-:Y:S02]  /*13960*/  ULDC UR4, c[0x0][0xc14] ;  /* 0x0003050000047ab9 */ /* 0x000fe40000000800 */
[----:B----4-:R-:W-:-:S13]  /*13970*/  ISETP.GE.AND P0, PT, R203, UR4, PT ;  /* 0x00000004cb007c0c */ /* 0x010fda000bf06270 */
[----:B------:R-:W-:Y:S05]  /*13980*/  @!P0 BRA `(.L_x_11116) ;  /* 0xfffffed400848947 */ /* 0x000fea000383ffff */
[----:B------:R-:W-:Y:S05]  /*13990*/  BRA `(.L_x_10962) ;  /* 0x0000005800b47947 */ /* 0x000fea0003800000 */
.L_x_10960:
        /* <DEDUP_REMOVED lines=61> */
.L_x_11121:
        /* <DEDUP_REMOVED lines=15> */
.L_x_11120:
[----:B------:R-:W-:Y:S05]  /*13e60*/  BSYNC B0 ;  /* 0x0000000000007941 */ /* 0x000fea0003800000 */
.L_x_11119:
        /* <DEDUP_REMOVED lines=25> */
.L_x_11117:
        /* <DEDUP_REMOVED lines=20> */
.L_x_11122:
        /* <DEDUP_REMOVED lines=56> */
.L_x_11118:
[----:B------:R-:W-:Y:S01]  /*144c0*/  IMAD.MOV.U32 R17, RZ, RZ, RZ ;  /* 0x000000ffff117224 */ /* 0x000fe200078e00ff */
[----:B------:R-:W-:Y:S01]  /*144d0*/  MOV R16, UR6 ;  /* 0x0000000600107c02 */ /* 0x000fe20008000f00 */
[----:B------:R-:W-:-:S07]  /*144e0*/  IMAD.MOV.U32 R18, RZ, RZ, RZ ;  /* 0x000000ffff127224 */ /* 0x000fce00078e00ff */
.L_x_11123:
        /* <DEDUP_REMOVED lines=22> */
.L_x_11208:
        /* <DEDUP_REMOVED lines=57> */
.L_x_11125:
        /* <DEDUP_REMOVED lines=14> */
.L_x_11126:
[----:B------:R-:W-:Y:S05]  /*14ac0*/  @!P3 BRA `(.L_x_11127) ;  /* 0x00000000000cb947 */ /* 0x000fea0003800000 */
[----:B------:R-:W2:Y:S04]  /*14ad0*/  LDG.E R9, desc[UR40][R6.64] ;  /* 0x0000002806097981 */ /* 0x000ea8000c1e1900 */
[----:B------:R-:W2:Y:S02]  /*14ae0*/  LDG.E R6, desc[UR40][R6.64+0x4] ;  /* 0x0000042806067981 */ /* 0x000ea4000c1e1900 */
[----:B--2---:R-:W-:-:S07]  /*14af0*/  IMAD.IADD R9, R6, 0x1, -R9 ;  /* 0x0000000106097824 */ /* 0x004fce00078e0a09 */
.L_x_11127:
[----:B0-----:R-:W2:Y:S01]  /*14b00*/  @P1 LDG.E R2, desc[UR40][R4.64] ;  /* 0x0000002804021981 */ /* 0x001ea2000c1e1900 */
[----:B-----5:R-:W-:-:S03]  /*14b10*/  IMAD.IADD R9, R9, 0x1, -R8 ;  /* 0x0000000109097824 */ /* 0x020fc600078e0a08 */
[----:B------:R-:W2:Y:S01]  /*14b20*/  @P1 LDG.E R4, desc[UR40][R4.64+0x4] ;  /* 0x0000042804041981 */ /* 0x000ea2000c1e1900 */
[----:B------:R-:W-:Y:S01]  /*14b30*/  LEA R3, R17, 0xdf, 0x7 ;  /* 0x000000df11037811 */ /* 0x000fe200078e38ff */
[----:B------:R-:W-:Y:S01]  /*14b40*/  BSSY B0, `(.L_x_11128) ;  /* 0x00000ee000007945 */ /* 0x000fe20003800000 */
[----:B------:R-:W-:Y:S01]  /*14b50*/  PLOP3.LUT P2, PT, PT, PT, PT, 0x80, 0x0 ;  /* 0x000000000000781c */ /* 0x000fe20003f4f070 */
[----:B--2---:R-:W-:-:S04]  /*14b60*/  @P1 IMAD.IADD R0, R4, 0x1, -R2 ;  /* 0x0000000104001824 */ /* 0x004fc800078e0a02 */
[----:B------:R-:W-:-:S05]  /*14b70*/  IMAD.IADD R2, R9, 0x1, R0 ;  /* 0x0000000109027824 */ /* 0x000fca00078e0200 */
[C---:B------:R-:W-:Y:S02]  /*14b80*/  IADD3 R3, R2.reuse, R3, -R10 ;  /* 0x0000000302037210 */ /* 0x040fe40007ffe80a */
[----:B------:R-:W-:-:S05]  /*14b90*/  IADD3 R2, R2, 0x5f, RZ ;  /* 0x0000005f02027810 */ /* 0x000fca0007ffe0ff */
[----:B------:R-:W-:-:S04]  /*14ba0*/  IMAD.HI R2, R2, 0x2aaaaaab, RZ ;  /* 0x2aaaaaab02027827 */ /* 0x000fc800078e02ff */
[----:B------:R-:W-:Y:S01]  /*14bb0*/  IMAD.HI R3, R3, 0x2aaaaaab, RZ ;  /* 0x2aaaaaab03037827 */ /* 0x000fe200078e02ff */
[----:B------:R-:W-:-:S04]  /*14bc0*/  SHF.R.U32.HI R4, RZ, 0x1f, R2 ;  /* 0x0000001fff047819 */ /* 0x000fc80000011602 */
[----:B------:R-:W-:Y:S02]  /*14bd0*/  LEA.HI.SX32 R4, R2, R4, 0x1c ;  /* 0x0000000402047211 */ /* 0x000fe400078fe2ff */
[----:B------:R-:W-:-:S04]  /*14be0*/  SHF.R.U32.HI R2, RZ, 0x1f, R3 ;  /* 0x0000001fff027819 */ /* 0x000fc80000011603 */
[----:B------:R-:W-:-:S04]  /*14bf0*/  LEA.HI.SX32 R2, R3, R2, 0x1c ;  /* 0x0000000203027211 */ /* 0x000fc800078fe2ff */
[----:B------:R-:W-:-:S05]  /*14c00*/  VIMNMX R6, R4, R2, PT ;  /* 0x0000000204067248 */ /* 0x000fca0003fe0100 */
[--C-:B------:R-:W-:Y:S02]  /*14c10*/  IMAD R2, R6, 0x60, -R9.reuse ;  /* 0x0000006006027824 */ /* 0x100fe400078e0a09 */
[----:B------:R-:W-:-:S03]  /*14c20*/  IMAD.MOV R9, RZ, RZ, -R9 ;  /* 0x000000ffff097224 */ /* 0x000fc600078e0a09 */
[----:B------:R-:W-:Y:S02]  /*14c30*/  VIMNMX R2, R2, R0, PT ;  /* 0x0000000002027248 */ /* 0x000fe40003fe0100 */
[----:B------:R-:W-:-:S04]  /*14c40*/  VIMNMX R9, RZ, R9, !PT ;  /* 0x00000009ff097248 */ /* 0x000fc80007fe0100 */
[----:B------:R-:W-:Y:S01]  /*14c50*/  ISETP.GT.AND P0, PT, R2, R9, PT ;  /* 0x000000090200720c */ /* 0x000fe20003f04270 */
[----:B------:R0:W-:-:S12]  /*14c60*/  STL [R1+0x1c], R6 ;  /* 0x00001c0601007387 */ /* 0x0001d80000100800 */
[----:B------:R-:W-:Y:S02]  /*14c70*/  @P0 VIADD R4, R2, 0x5f ;  /* 0x0000005f02040836 */ /* 0x000fe40000000000 */
[----:B------:R-:W-:-:S04]  /*14c80*/  IMAD.WIDE.U32 R2, R9, -0x55555555, RZ ;  /* 0xaaaaaaab09027825 */ /* 0x000fc800078e00ff */
[----:B------:R-:W-:Y:S01]  /*14c90*/  @P0 IMAD.HI R4, R4, 0x2aaaaaab, RZ ;  /* 0x2aaaaaab04040827 */ /* 0x000fe200078e02ff */
[----:B------:R-:W-:-:S04]  /*14ca0*/  SHF.R.U32.HI R0, RZ, 0x6, R3 ;  /* 0x00000006ff007819 */ /* 0x000fc80000011603 */
[----:B------:R-:W-:Y:S01]  /*14cb0*/  @P0 SHF.R.U32.HI R3, RZ, 0x1f, R4 ;  /* 0x0000001fff030819 */ /* 0x000fe20000011604 */
[----:B------:R-:W-:-:S03]  /*14cc0*/  IMAD.MOV.U32 R2, RZ, RZ, R0 ;  /* 0x000000ffff027224 */ /* 0x000fc600078e0000 */
[----:B------:R-:W-:-:S04]  /*14cd0*/  @P0 LEA.HI.SX32 R2, R4, R3, 0x1c ;  /* 0x0000000304020211 */ /* 0x000fc800078fe2ff */
        /* <DEDUP_REMOVED lines=12> */
.L_x_11278:
[----:B------:R-:W-:-:S03]  /*14da0*/  UMOV UR4, 0xffffffff ;  /* 0xffffffff00047882 */ /* 0x000fc60000000000 */
[----:B------:R-:W-:Y:S05]  /*14db0*/  BRA.DIV UR4, `(.L_x_11131) ;  /* 0x0000005604947947 */ /* 0x000fea000b800000 */
[----:B------:R-:W-:-:S13]  /*14dc0*/  ELECT P6, URZ, PT ;  /* 0x00000000003f782f */ /* 0x000fda00038c0000 */
.L_x_11281:
        /* <DEDUP_REMOVED lines=12> */
.L_x_11282:
[----:B------:R-:W-:Y:S05]  /*14e90*/  BSYNC B1 ;  /* 0x0000000000017941 */ /* 0x000fea0003800000 */
.L_x_11132:
        /* <DEDUP_REMOVED lines=8> */
.L_x_11283:
        /* <DEDUP_REMOVED lines=11> */
.L_x_11137:
        /* <DEDUP_REMOVED lines=19> */
.L_x_11284:
        /* <DEDUP_REMOVED lines=8> */
.L_x_11139:
        /* <DEDUP_REMOVED lines=31> */
.L_x_11135:
[----:B------:R-:W-:Y:S05]  /*15370*/  BSYNC B1 ;  /* 0x0000000000017941 */ /* 0x000fea0003800000 */
.L_x_11134:
        /* <DEDUP_REMOVED lines=16> */
.L_x_11146:
        /* <DEDUP_REMOVED lines=9> */
.L_x_11285:
        /* <DEDUP_REMOVED lines=11> */
.L_x_11143:
        /* <DEDUP_REMOVED lines=17> */
.L_x_11286:
        /* <DEDUP_REMOVED lines=8> */
.L_x_11145:
        /* <DEDUP_REMOVED lines=31> */
.L_x_11141:
[----:B------:R-:W-:Y:S05]  /*15940*/  BSYNC B1 ;  /* 0x0000000000017941 */ /* 0x000fea0003800000 */
.L_x_11140:
        /* <DEDUP_REMOVED lines=13> */
.L_x_11129:
[----:B------:R-:W-:Y:S05]  /*15a20*/  BSYNC B0 ;  /* 0x0000000000007941 */ /* 0x000fea0003800000 */
.L_x_11128:
        /* <DEDUP_REMOVED lines=23> */
.L_x_11148:
        /* <DEDUP_REMOVED lines=15> */
[----:B0-----:R-:W-:-:S02]  /*15c90*/  IMAD.U32 R7, RZ, RZ, UR9 ;  /* 0x00000009ff077e24 */ /* 0x001fc4000f8e00ff */
[----:B------:R-:W-:Y:S02]  /*15ca0*/  IMAD.U32 R10, RZ, RZ, UR4 ;  /* 0x00000004ff0a7e24 */ /* 0x000fe4000f8e00ff */
[----:B------:R-:W-:Y:S02]  /*15cb0*/  IMAD.U32 R11, RZ, RZ, UR5 ;  /* 0x00000005ff0b7e24 */ /* 0x000fe4000f8e00ff */
[----:B------:R-:W-:Y:S02]  /*15cc0*/  IMAD.MOV.U32 R8, RZ, RZ, 0x70 ;  /* 0x00000070ff087424 */ /* 0x000fe400078e00ff */
[----:B------:R-:W-:Y:S02]  /*15cd0*/  IMAD.MOV.U32 R12, RZ, RZ, 0x1 ;  /* 0x00000001ff0c7424 */ /* 0x000fe400078e00ff */
[----:B------:R-:W-:-:S07]  /*15ce0*/  IMAD.MOV.U32 R13, RZ, RZ, RZ ;  /* 0x000000ffff0d7224 */ /* 0x000fce00078e00ff */
[----:B------:R-:W-:-:S07]  /*15cf0*/  LEPC R20, `(.L_x_11150) ;  /* 0x000000001014794e */ /* 0x000fce0000000000 */
[----:B-1----:R-:W-:Y:S05]  /*15d00*/  CALL.ABS.NOINC R2 ;  /* 0x0000000002007343 */ /* 0x002fea0003c00000 */
.L_x_11150:
        /* <DEDUP_REMOVED lines=10> */
[----:B------:R-:W-:Y:S02]  /*15db0*/  IMAD.U32 R5, RZ, RZ, UR7 ;  /* 0x00000007ff057e24 */ /* 0x000fe4000f8e00ff */
[----:B------:R-:W-:Y:S02]  /*15dc0*/  IMAD.U32 R6, RZ, RZ, UR8 ;  /* 0x00000008ff067e24 */ /* 0x000fe4000f8e00ff */
[----:B0-----:R-:W-:-:S02]  /*15dd0*/  IMAD.U32 R7, RZ, RZ, UR9 ;  /* 0x00000009ff077e24 */ /* 0x001fc4000f8e00ff */
[----:B------:R-:W-:Y:S02]  /*15de0*/  IMAD.U32 R10, RZ, RZ, UR4 ;  /* 0x00000004ff0a7e24 */ /* 0x000fe4000f8e00ff */
[----:B------:R-:W-:Y:S02]  /*15df0*/  IMAD.U32 R11, RZ, RZ, UR5 ;  /* 0x00000005ff0b7e24 */ /* 0x000fe4000f8e00ff */
[----:B------:R-:W-:Y:S02]  /*15e00*/  IMAD.MOV.U32 R8, RZ, RZ, 0x70 ;  /* 0x00000070ff087424 */ /* 0x000fe400078e00ff */
[----:B------:R-:W-:Y:S02]  /*15e10*/  IMAD.MOV.U32 R12, RZ, RZ, 0x1 ;  /* 0x00000001ff0c7424 */ /* 0x000fe400078e00ff */
[----:B-1----:R-:W-:-:S07]  /*15e20*/  IMAD.MOV.U32 R13, RZ, RZ, RZ ;  /* 0x000000ffff0d7224 */ /* 0x002fce00078e00ff */
[----:B------:R-:W-:-:S07]  /*15e30*/  LEPC R20, `(.L_x_11152) ;  /* 0x000000001014794e */ /* 0x000fce0000000000 */
[----:B--2---:R-:W-:Y:S05]  /*15e40*/  CALL.ABS.NOINC R2 ;  /* 0x0000000002007343 */ /* 0x004fea0003c00000 */
.L_x_11152:
        /* <DEDUP_REMOVED lines=16> */
.L_x_11151:
        /* <DEDUP_REMOVED lines=31> */
.L_x_11153:
        /* <DEDUP_REMOVED lines=19> */
.L_x_11289:
[----:B------:R-:W-:Y:S01]  /*16270*/  UMOV UR4, 0xffffffff ;  /* 0xffffffff00047882 */ /* 0x000fe20000000000 */
[----:B------:R-:W-:Y:S02]  /*16280*/  SHF.R.S32.HI R8, RZ, 0x1f, R0 ;  /* 0x0000001fff087819 */ /* 0x000fe40000011400 */
[----:B------:R-:W-:Y:S05]  /*16290*/  BRA.DIV UR4, `(.L_x_11155) ;  /* 0x0000004604147947 */ /* 0x000fea000b800000 */
[----:B------:R-:W-:-:S13]  /*162a0*/  ELECT P6, URZ, PT ;  /* 0x00000000003f782f */ /* 0x000fda00038c0000 */
.L_x_11292:
        /* <DEDUP_REMOVED lines=22> */
.L_x_11157:
        /* <DEDUP_REMOVED lines=9> */
.L_x_11293:
        /* <DEDUP_REMOVED lines=11> */
.L_x_11159:
        /* <DEDUP_REMOVED lines=22> */
.L_x_11156:
        /* <DEDUP_REMOVED lines=30> */
.L_x_11294:
[----:B------:R-:W-:Y:S05]  /*16890*/  BSYNC B0 ;  /* 0x0000000000007941 */ /* 0x000fea0003800000 */
.L_x_11160:
        /* <DEDUP_REMOVED lines=11> */
.L_x_11295:
        /* <DEDUP_REMOVED lines=11> */
.L_x_11165:
        /* <DEDUP_REMOVED lines=37> */
.L_x_11163:
[----:B------:R-:W-:Y:S05]  /*16c50*/  BSYNC B0 ;  /* 0x0000000000007941 */ /* 0x000fea0003800000 */
.L_x_11162:
        /* <DEDUP_REMOVED lines=42> */
.L_x_11172:
[----:B------:R-:W2:Y:S01]  /*16f00*/  S2R R5, SR_CgaCtaId ;  /* 0x0000000000057919 */ /* 0x000ea20000008800 */
[----:B------:R-:W-:-:S04]  /*16f10*/  MOV R3, 0x400 ;  /* 0x0000040000037802 */ /* 0x000fc80000000f00 */
[----:B--2---:R-:W-:Y:S02]  /*16f20*/  LEA R3, R5, R3, 0x18 ;  /* 0x0000000305037211 */ /* 0x004fe400078ec0ff */
[----:B------:R-:W-:-:S03]  /*16f30*/  SHF.L.U32 R5, R9, 0x1f, RZ ;  /* 0x0000001f09057819 */ /* 0x000fc600000006ff */
[----:B------:R-:W-:-:S04]  /*16f40*/  IMAD R3, R12, 0x8, R3 ;  /* 0x000000080c037824 */ /* 0x000fc800078e0203 */
[----:B------:R-:W2:Y:S02]  /*16f50*/  SYNCS.PHASECHK.TRANS64.TRYWAIT P0, [R3+URZ+0x22840], R5 ;  /* 0x02284005030075a7 */ /* 0x000ea4000800017f */
[----:B--2---:R-:W-:Y:S05]  /*16f60*/  @!P0 BRA `(.L_x_11173) ;  /* 0x0000003800488947 */ /* 0x004fea0003800000 */
.L_x_11296:
        /* <DEDUP_REMOVED lines=11> */
.L_x_11174:
        /* <DEDUP_REMOVED lines=22> */
.L_x_11297:
        /* <DEDUP_REMOVED lines=8> */
.L_x_11176:
        /* <DEDUP_REMOVED lines=34> */
.L_x_11171:
[----:B------:R-:W-:Y:S05]  /*17420*/  BSYNC B2 ;  /* 0x0000000000027941 */ /* 0x000fea0003800000 */
.L_x_11170:
[----:B------:R-:W2:Y:S02]  /*17430*/  LDL.LU R2, [R1+0x1c] ;  /* 0x00001c0001027983 */ /* 0x000ea40000300800 */
[----:B--2---:R-:W-:-:S07]  /*17440*/  VIADD R5, R2, 0xfffffffd ;  /* 0xfffffffd02057836 */ /* 0x004fce0000000000 */
.L_x_11169:
[----:B------:R-:W-:Y:S05]  /*17450*/  BSYNC B1 ;  /* 0x0000000000017941 */ /* 0x000fea0003800000 */
.L_x_11168:
[----:B------:R-:W-:-:S13]  /*17460*/  ISETP.NE.AND P0, PT, R7, RZ, PT ;  /* 0x000000ff0700720c */ /* 0x000fda0003f05270 */
[----:B------:R-:W-:Y:S05]  /*17470*/  @!P0 BRA `(.L_x_11167) ;  /* 0x0000000c009c8947 */ /* 0x000fea0003800000 */
.L_x_11191:
        /* <DEDUP_REMOVED lines=16> */
[----:B------:R-:W-:Y:S02]  /*17580*/  ULDC.64 UR6, c[0x0][0x408] ;  /* 0x0001020000067ab9 */ /* 0x000fe40000000a00 */
[----:B------:R-:W-:Y:S01]  /*17590*/  IMAD R7, R8, UR6, RZ ;  /* 0x0000000608077c24 */ /* 0x000fe2000f8e02ff */
        /* <DEDUP_REMOVED lines=8> */
[C---:B------:R-:W-:Y:S02]  /*17620*/  IMAD R6, R0.reuse, UR7, R7 ;  /* 0x0000000700067c24 */ /* 0x040fe4000f8e0207 */
[----:B------:R-:W-:-:S05]  /*17630*/  IMAD.WIDE.U32 R2, R0, UR6, R2 ;  /* 0x0000000600027c25 */ /* 0x000fca000f8e0002 */
[----:B------:R-:W-:Y:S02]  /*17640*/  IADD3 R3, R6, R3, RZ ;  /* 0x0000000306037210 */ /* 0x000fe40007ffe0ff */
[----:B------:R-:W-:-:S04]  /*17650*/  LEA R6, P0, R2, UR4, 0x2 ;  /* 0x0000000402067c11 */ /* 0x000fc8000f8010ff */
[----:B------:R-:W-:-:S05]  /*17660*/  LEA.HI.X R7, R2, UR5, R3, 0x2, P0 ;  /* 0x0000000502077c11 */ /* 0x000fca00080f1403 */
[----:B------:R0:W5:Y:S04]  /*17670*/  LDG.E R6, desc[UR40][R6.64] ;  /* 0x0000002806067981 */ /* 0x000168000c1e1900 */
.L_x_11179:
[----:B------:R-:W2:Y:S01]  /*17680*/  S2R R3, SR_CgaCtaId ;  /* 0x0000000000037919 */ /* 0x000ea20000008800 */
[----:B------:R-:W-:-:S04]  /*17690*/  MOV R2, 0x400 ;  /* 0x0000040000027802 */ /* 0x000fc80000000f00 */
[----:B--2---:R-:W-:Y:S02]  /*176a0*/  LEA R2, R3, R2, 0x18 ;  /* 0x0000000203027211 */ /* 0x004fe400078ec0ff */
[----:B------:R-:W-:-:S03]  /*176b0*/  SHF.L.U32 R3, R10, 0x1f, RZ ;  /* 0x0000001f0a037819 */ /* 0x000fc600000006ff */
[----:B------:R-:W-:-:S04]  /*176c0*/  IMAD R2, R9, 0x8, R2 ;  /* 0x0000000809027824 */ /* 0x000fc800078e0202 */
[----:B------:R-:W2:Y:S02]  /*176d0*/  SYNCS.PHASECHK.TRANS64.TRYWAIT P0, [R2+URZ+0x22840], R3 ;  /* 0x02284003020075a7 */ /* 0x000ea4000800017f */
[----:B--2---:R-:W-:Y:S05]  /*176e0*/  @!P0 BRA `(.L_x_11180) ;  /* 0x0000003000908947 */ /* 0x004fea0003800000 */
.L_x_11298:
        /* <DEDUP_REMOVED lines=11> */
.L_x_11181:
        /* <DEDUP_REMOVED lines=21> */
.L_x_11299:
        /* <DEDUP_REMOVED lines=8> */
.L_x_11183:
        /* <DEDUP_REMOVED lines=33> */
.L_x_11178:
[----:B------:R-:W-:Y:S05]  /*17b80*/  BSYNC B1 ;  /* 0x0000000000017941 */ /* 0x000fea0003800000 */
.L_x_11177:
        /* <DEDUP_REMOVED lines=16> */
[----:B------:R-:W-:Y:S01]  /*17c90*/  IMAD R7, R8, UR6, RZ ;  /* 0x0000000608077c24 */ /* 0x000fe2000f8e02ff */
        /* <DEDUP_REMOVED lines=12> */
[----:B------:R-:W-:-:S05]  /*17d60*/  LEA.HI.X R7, R2, UR5, R3, 0x2, P0 ;  /* 0x0000000502077c11 */ /* 0x000fca00080f1403 */
[----:B------:R2:W5:Y:S04]  /*17d70*/  LDG.E R6, desc[UR40][R6.64] ;  /* 0x0000002806067981 */ /* 0x000568000c1e1900 */
.L_x_11186:
[----:B------:R-:W3:Y:S01]  /*17d80*/  S2R R3, SR_CgaCtaId ;  /* 0x0000000000037919 */ /* 0x000ee20000008800 */
[----:B------:R-:W-:-:S04]  /*17d90*/  MOV R2, 0x400 ;  /* 0x0000040000027802 */ /* 0x000fc80000000f00 */
[----:B---3--:R-:W-:Y:S02]  /*17da0*/  LEA R2, R3, R2, 0x18 ;  /* 0x0000000203027211 */ /* 0x008fe400078ec0ff */
[----:B------:R-:W-:-:S03]  /*17db0*/  SHF.L.U32 R3, R11, 0x1f, RZ ;  /* 0x0000001f0b037819 */ /* 0x000fc600000006ff */
[----:B------:R-:W-:-:S04]  /*17dc0*/  IMAD R2, R12, 0x8, R2 ;  /* 0x000000080c027824 */ /* 0x000fc800078e0202 */
[----:B------:R-:W3:Y:S02]  /*17dd0*/  SYNCS.PHASECHK.TRANS64.TRYWAIT P0, [R2+URZ+0x22840], R3 ;  /* 0x02284003020075a7 */ /* 0x000ee4000800017f */
[----:B---3--:R-:W-:Y:S05]  /*17de0*/  @!P0 BRA `(.L_x_11187) ;  /* 0x0000002800f88947 */ /* 0x008fea0003800000 */
.L_x_11300:
        /* <DEDUP_REMOVED lines=11> */
.L_x_11188:
        /* <DEDUP_REMOVED lines=22> */
.L_x_11301:
        /* <DEDUP_REMOVED lines=8> */
.L_x_11190:
        /* <DEDUP_REMOVED lines=34> */
.L_x_11185:
[----:B------:R-:W-:Y:S05]  /*182a0*/  BSYNC B1 ;  /* 0x0000000000017941 */ /* 0x000fea0003800000 */
.L_x_11184:
[C---:B------:R-:W-:Y:S01]  /*182b0*/  ISETP.GT.AND P0, PT, R5.reuse, 0x1, PT ;  /* 0x000000010500780c */ /* 0x040fe20003f04270 */
[----:B------:R-:W-:-:S04]  /*182c0*/  VIADD R2, R5, 0xfffffffe ;  /* 0xfffffffe05027836 */ /* 0x000fc80000000000 */
[----:B------:R-:W-:-:S08]  /*182d0*/  IMAD.MOV.U32 R5, RZ, RZ, R2 ;  /* 0x000000ffff057224 */ /* 0x000fd000078e0002 */
[----:B------:R-:W-:Y:S05]  /*182e0*/  @P0 BRA `(.L_x_11191) ;  /* 0xfffffff000640947 */ /* 0x000fea000383ffff */
.L_x_11167:
[----:B------:R-:W-:Y:S05]  /*182f0*/  BSYNC B0 ;  /* 0x0000000000007941 */ /* 0x000fea0003800000 */
.L_x_11166:
[----:B------:R-:W2:Y:S01]  /*18300*/  LDL.LU R3, [R1] ;  /* 0x0000000001037983 */ /* 0x000ea20000300800 */
[----:B------:R-:W-:Y:S01]  /*18310*/  BSSY B0, `(.L_x_11192) ;  /* 0x0000016000007945 */ /* 0x000fe20003800000 */
[----:B0-----:R-:W0:Y:S02]  /*18320*/  S2R R2, SR_TID.X ;  /* 0x0000000000027919 */ /* 0x001e240000002100 */
[----:B0-----:R-:W-:-:S04]  /*18330*/  LOP3.LUT R2, R2, 0x1f, RZ, 0xc0, !PT ;  /* 0x0000001f02027812 */ /* 0x001fc800078ec0ff */
        /* <DEDUP_REMOVED lines=19> */
.L_x_11193:
[----:B------:R-:W-:Y:S05]  /*18470*/  BSYNC B0 ;  /* 0x0000000000007941 */ /* 0x000fea0003800000 */
.L_x_11192:
[----:B0-----:R-:W2:Y:S02]  /*18480*/  LDL.LU R2, [R1+0x8] ;  /* 0x0000080001027983 */ /* 0x001ea40000300800 */
[----:B--2---:R-:W-:-:S05]  /*18490*/  LOP3.LUT R2, R2, R0, RZ, 0x3c, !PT ;  /* 0x0000000002027212 */ /* 0x004fca00078e3cff */
[----:B------:R0:W-:Y:S02]  /*184a0*/  STL [R1+0x8], R2 ;  /* 0x0000080201007387 */ /* 0x0001e40000100800 */
.L_x_11149:
[----:B------:R-:W-:Y:S05]  /*184b0*/  BSYNC B6 ;  /* 0x0000000000067941 */ /* 0x000fea0003800000 */
.L_x_11147:
[----:B------:R-:W-:-:S03]  /*184c0*/  UMOV UR4, 0xffffffff ;  /* 0xffffffff00047882 */ /* 0x000fc60000000000 */
[----:B------:R-:W-:Y:S05]  /*184d0*/  BRA.DIV UR4, `(.L_x_11194) ;  /* 0x0000002604647947 */ /* 0x000fea000b800000 */
[----:B------:R2:W3:Y:S04]  /*184e0*/  SHFL.IDX PT, R4, R16, RZ, 0x1f ;  /* 0x00001fff10047589 */ /* 0x0004e800000e0000 */
[----:B------:R-:W4:Y:S02]  /*184f0*/  SHFL.IDX PT, R16, R16, 0x1, 0x1f ;  /* 0x00201f0010107f89 */ /* 0x000f2400000e0000 */
.L_x_11305:
        /* <DEDUP_REMOVED lines=10> */
[----:B------:R-:W0:Y:S02]  /*185a0*/  LDC.64 R2, c[0x0][0xc58] ;  /* 0x00031600ff027b82 */ /* 0x000e240000000a00 */
[----:B0-----:R-:W-:-:S05]  /*185b0*/  IMAD.WIDE R2, R5, 0x4, R2 ;  /* 0x0000000405027825 */ /* 0x001fca00078e0202 */
[----:B------:R0:W5:Y:S02]  /*185c0*/  LDG.E R17, desc[UR40][R2.64] ;  /* 0x0000002802117981 */ /* 0x000164000c1e1900 */
.L_x_11196:
[----:B------:R-:W-:Y:S05]  /*185d0*/  BSYNC B0 ;  /* 0x0000000000007941 */ /* 0x000fea0003800000 */
.L_x_11195:
        /* <DEDUP_REMOVED lines=22> */
[----:B------:R0:W0:Y:S02]  /*18740*/  SHFL.IDX PT, R14, R2, 0x1f, 0x1f ;  /* 0x03e01f00020e7f89 */ /* 0x00002400000e0000 */
.L_x_11313:
[----:B------:R-:W-:Y:S02]  /*18750*/  ULDC UR4, c[0x0][0xc10] ;  /* 0x0003040000047ab9 */ /* 0x000fe40000000800 */
[----:B------:R-:W-:-:S04]  /*18760*/  IMAD.U32 R5, RZ, RZ, UR4 ;  /* 0x00000004ff057e24 */ /* 0x000fc8000f8e00ff */
[----:B0-----:R-:W-:-:S04]  /*18770*/  IMAD R3, R14, R5, RZ ;  /* 0x000000050e037224 */ /* 0x001fc800078e02ff */
[----:B--2-4-:R-:W-:-:S05]  /*18780*/  IMAD.IADD R16, R16, 0x1, R3 ;  /* 0x0000000110107824 */ /* 0x014fca00078e0203 */
[----:B---3--:R-:W-:-:S13]  /*18790*/  ISETP.GT.AND P0, PT, R16, R4, PT ;  /* 0x000000041000720c */ /* 0x008fda0003f04270 */
[----:B------:R-:W-:Y:S05]  /*187a0*/  @P0 BRA `(.L_x_11198) ;  /* 0x0000000000b40947 */ /* 0x000fea0003800000 */
[----:B------:R-:W0:Y:S02]  /*187b0*/  LDC R0, c[0x0][0xc14] ;  /* 0x00030500ff007b82 */ /* 0x000e240000000800 */
.L_x_11203:
[----:B------:R-:W-:-:S05]  /*187c0*/  VIADD R19, R19, 0x1f ;  /* 0x0000001f13137836 */ /* 0x000fca0000000000 */
[----:B0-----:R-:W-:-:S13]  /*187d0*/  ISETP.GE.AND P0, PT, R19, R0, PT ;  /* 0x000000001300720c */ /* 0x001fda0003f06270 */
[----:B------:R-:W-:Y:S05]  /*187e0*/  @P0 BRA `(.L_x_11199) ;  /* 0x0000000400ec0947 */ /* 0x000fea0003800000 */
[----:B------:R-:W0:Y:S01]  /*187f0*/  S2R R2, SR_TID.X ;  /* 0x0000000000027919 */ /* 0x000e220000002100 */
        /* <DEDUP_REMOVED lines=10> */
.L_x_11201:
[----:B------:R-:W-:Y:S05]  /*188a0*/  BSYNC B0 ;  /* 0x0000000000007941 */ /* 0x000fea0003800000 */
.L_x_11200:
        /* <DEDUP_REMOVED lines=23> */
.L_x_11321:
[----:B------:R-:W-:Y:S02]  /*18a20*/  ULDC UR4, c[0x0][0xc10] ;  /* 0x0003040000047ab9 */ /* 0x000fe40000000800 */
[----:B------:R-:W-:-:S04]  /*18a30*/  IMAD.U32 R5, RZ, RZ, UR4 ;  /* 0x00000004ff057e24 */ /* 0x000fc8000f8e00ff */
[----:B--2---:R-:W-:-:S04]  /*18a40*/  IMAD R3, R14, R5, RZ ;  /* 0x000000050e037224 */ /* 0x004fc800078e02ff */
[----:B------:R-:W-:-:S05]  /*18a50*/  IMAD.IADD R16, R3, 0x1, R16 ;  /* 0x0000000103107824 */ /* 0x000fca00078e0210 */
[----:B------:R-:W-:-:S13]  /*18a60*/  ISETP.GT.AND P0, PT, R16, R4, PT ;  /* 0x000000041000720c */ /* 0x000fda0003f04270 */
[----:B------:R-:W-:Y:S05]  /*18a70*/  @!P0 BRA `(.L_x_11203) ;  /* 0xfffffffc00508947 */ /* 0x000fea000383ffff */
.L_x_11198:
        /* <DEDUP_REMOVED lines=8> */
.L_x_11325:
[----:B------:R-:W-:Y:S01]  /*18b00*/  ISETP.NE.AND P0, PT, R3, RZ, PT ;  /* 0x000000ff0300720c */ /* 0x000fe20003f05270 */
[----:B------:R-:W-:-:S12]  /*18b10*/  IMAD.MOV.U32 R7, RZ, RZ, RZ ;  /* 0x000000ffff077224 */ /* 0x000fd800078e00ff */
[----:B------:R-:W-:Y:S05]  /*18b20*/  @!P0 BRA `(.L_x_11205) ;  /* 0x0000000000108947 */ /* 0x000fea0003800000 */
[----:B------:R-:W-:Y:S01]  /*18b30*/  UMOV UR4, 0xffffffff ;  /* 0xffffffff00047882 */ /* 0x000fe20000000000 */
[----:B------:R-:W-:Y:S02]  /*18b40*/  VIADD R12, R6, 0xffffffff ;  /* 0xffffffff060c7836 */ /* 0x000fe40000000000 */
[----:B------:R-:W-:Y:S05]  /*18b50*/  BRA.DIV UR4, `(.L_x_11206) ;  /* 0x0000002604f87947 */ /* 0x000fea000b800000 */
[----:B------:R4:W0:Y:S02]  /*18b60*/  SHFL.IDX PT, R7, R2, R12, 0x1f ;  /* 0x00001f0c02077589 */ /* 0x00082400000e0000 */
.L_x_11205:
        /* <DEDUP_REMOVED lines=67> */
.L_x_11199:
[----:B------:R-:W-:Y:S01]  /*18fa0*/  UMOV UR4, URZ ;  /* 0x0000003f00047c82 */ /* 0x000fe20008000000 */
[----:B------:R-:W-:Y:S01]  /*18fb0*/  UMOV UR5, URZ ;  /* 0x0000003f00057c82 */ /* 0x000fe20008000000 */
[----:B------:R-:W-:Y:S01]  /*18fc0*/  ULDC UR6, c[0x0][0xc14] ;  /* 0x0003050000067ab9 */ /* 0x000fe20000000800 */
[----:B------:R-:W-:Y:S01]  /*18fd0*/  IMAD.MOV.U32 R16, RZ, RZ, R4 ;  /* 0x000000ffff107224 */ /* 0x000fe200078e0004 */
[----:B------:R-:W-:Y:S01]  /*18fe0*/  MOV R18, UR5 ;  /* 0x0000000500127c02 */ /* 0x000fe20008000f00 */
[----:B------:R-:W-:Y:S02]  /*18ff0*/  IMAD.U32 R17, RZ, RZ, UR4 ;  /* 0x00000004ff117e24 */ /* 0x000fe4000f8e00ff */
[----:B------:R-:W-:-:S07]  /*19000*/  IMAD.U32 R19, RZ, RZ, UR6 ;  /* 0x00000006ff137e24 */ /* 0x000fce000f8e00ff */
.L_x_11207:
        /* <DEDUP_REMOVED lines=12> */
.L_x_11124:
        /* <DEDUP_REMOVED lines=12> */
.L_x_11328:
[----:B------:R-:W-:Y:S05]  /*19190*/  BSYNC B0 ;  /* 0x0000000000007941 */ /* 0x000fea0003800000 */
.L_x_11209:
[----:B------:R-:W-:-:S03]  /*191a0*/  UMOV UR4, 0xffffffff ;  /* 0xffffffff00047882 */ /* 0x000fc60000000000 */
[----:B------:R-:W-:Y:S05]  /*191b0*/  BRA.DIV UR4, `(.L_x_11211) ;  /* 0x00000022049c7947 */ /* 0x000fea000b800000 */
[----:B------:R-:W2:Y:S02]  /*191c0*/  S2R R2, SR_TID.X ;  /* 0x0000000000027919 */ /* 0x000ea40000002100 */
[----:B--2---:R-:W-:-:S04]  /*191d0*/  SHF.R.U32.HI R2, RZ, 0x5, R2 ;  /* 0x00000005ff027819 */ /* 0x004fc80000011602 */
[----:B------:R-:W-:-:S05]  /*191e0*/  LOP3.LUT R2, R2, 0x3, RZ, 0xc0, !PT ;  /* 0x0000000302027812 */ /* 0x000fca00078ec0ff */
[----:B------:R2:W3:Y:S02]  /*191f0*/  SHFL.IDX PT, R14, R2, RZ, 0x1f ;  /* 0x00001fff020e7589 */ /* 0x0004e400000e0000 */
.L_x_11331:
[----:B---3--:R-:W-:-:S13]  /*19200*/  ISETP.NE.AND P0, PT, R14, RZ, PT ;  /* 0x000000ff0e00720c */ /* 0x008fda0003f05270 */
[----:B------:R-:W-:Y:S05]  /*19210*/  @P0 BRA `(.L_x_10962) ;  /* 0x0000000000940947 */ /* 0x000fea0003800000 */
[----:B------:R-:W-:-:S03]  /*19220*/  UMOV UR4, 0xffffffff ;  /* 0xffffffff00047882 */ /* 0x000fc60000000000 */
[----:B------:R-:W-:Y:S05]  /*19230*/  BRA.DIV UR4, `(.L_x_11212) ;  /* 0x0000002204b07947 */ /* 0x000fea000b800000 */
[----:B------:R-:W-:-:S13]  /*19240*/  ELECT P6, URZ, PT ;  /* 0x00000000003f782f */ /* 0x000fda00038c0000 */
.L_x_11334:
[----:B------:R-:W-:Y:S05]  /*19250*/  @!P6 BRA `(.L_x_10962) ;  /* 0x000000000084e947 */ /* 0x000fea0003800000 */
[----:B------:R-:W-:-:S06]  /*19260*/  ULOP3.LUT UR4, UR36, 0x2, URZ, 0xfc, !UPT ;  /* 0x0000000224047892 */ /* 0x000fcc000f8efc3f */
[----:B--2---:R-:W-:-:S05]  /*19270*/  IMAD.U32 R2, RZ, RZ, UR4 ;  /* 0x00000004ff027e24 */ /* 0x004fca000f8e00ff */
[----:B------:R-:W-:-:S13]  /*19280*/  ISETP.NE.AND P2, PT, R2, 0x3, PT ;  /* 0x000000030200780c */ /* 0x000fda0003f45270 */
[----:B------:R-:W-:Y:S05]  /*19290*/  @!P2 BRA `(.L_x_11213) ;  /* 0x000000000004a947 */ /* 0x000fea0003800000 */
[----:B------:R-:W-:Y:S01]  /*192a0*/  BPT.TRAP 0x1 ;  /* 0x000000040000795c */ /* 0x000fe20000300000 */
.L_x_11213:
        /* <DEDUP_REMOVED lines=14> */
.L_x_11335:
[----:B------:R-:W2:Y:S02]  /*19390*/  SYNCS.PHASECHK.TRANS64.TRYWAIT P0, [R7+URZ], R2 ;  /* 0x00000002070075a7 */ /* 0x000ea4000800017f */
[----:B--2---:R-:W-:Y:S05]  /*193a0*/  @!P0 BRA `(.L_x_11215) ;  /* 0x0000002000888947 */ /* 0x004fea0003800000 */
.L_x_11336:
[----:B------:R-:W-:Y:S05]  /*193b0*/  @!P2 BRA `(.L_x_11216) ;  /* 0x000000000004a947 */ /* 0x000fea0003800000 */
[----:B------:R-:W-:Y:S01]  /*193c0*/  BPT.TRAP 0x1 ;  /* 0x000000040000795c */ /* 0x000fe20000300000 */
.L_x_11216:
[----:B------:R-:W3:Y:S01]  /*193d0*/  LDL.LU R4, [R1] ;  /* 0x0000000001047983 */ /* 0x000ee20000300800 */
[----:B------:R-:W-:-:S04]  /*193e0*/  VIADD R0, R0, 0x22860 ;  /* 0x0002286000007836 */ /* 0x000fc80000000000 */
[----:B---3--:R-:W-:-:S04]  /*193f0*/  IMAD R4, R4, 0x8, R0 ;  /* 0x0000000804047824 */ /* 0x008fc800078e0200 */
[----:B------:R-:W3:Y:S02]  /*19400*/  SYNCS.PHASECHK.TRANS64.TRYWAIT P0, [R4+URZ], R5 ;  /* 0x00000005040075a7 */ /* 0x000ee4000800017f */
[----:B---3--:R-:W-:Y:S05]  /*19410*/  @!P0 BRA `(.L_x_11217) ;  /* 0x0000002000808947 */ /* 0x008fea0003800000 */
.L_x_11337:
[----:B------:R-:W-:-:S07]  /*19420*/  IMAD R3, R3, 0x8, R0 ;  /* 0x0000000803037824 */ /* 0x000fce00078e0200 */
.L_x_11218:
[----:B----4-:R4:W0:Y:S02]  /*19430*/  SYNCS.PHASECHK.TRANS64.TRYWAIT P0, [R3+URZ], R2 ;  /* 0x00000002030075a7 */ /* 0x010824000800017f */
[----:B0-----:R-:W-:Y:S05]  /*19440*/  @!P0 NANOSLEEP.SYNCS 0x989680 ;  /* 0x009896800000895d */ /* 0x001fea0003900000 */
[----:B------:R-:W0:Y:S02]  /*19450*/  @!P0 SYNCS.PHASECHK.TRANS64 P0, [R3+URZ], R2 ;  /* 0x00000002030085a7 */ /* 0x000e24000800007f */
[----:B0-----:R-:W-:Y:S05]  /*19460*/  @!P0 BRA `(.L_x_11218) ;  /* 0xfffffffc00f08947 */ /* 0x001fea000383ffff */
.L_x_10962:
[----:B------:R-:W-:Y:S05]  /*19470*/  BSYNC B7 ;  /* 0x0000000000077941 */ /* 0x000fea0003800000 */
.L_x_10959:
[----:B------:R-:W-:Y:S05]  /*19480*/  EXIT ;  /* 0x000000000000794d */ /* 0x000fea0003800000 */
.L_x_10980:
[----:B0-----:R0:W1:Y:S02]  /*19490*/  SYNCS.PHASECHK.TRANS64.TRYWAIT P6, [R88+URZ+0x22890], R101 ;  /* 0x02289065580075a7 */ /* 0x00106400080c017f */
[----:B-1----:R-:W-:Y:S05]  /*194a0*/  @!P6 NANOSLEEP.SYNCS 0x989680 ;  /* 0x009896800000e95d */ /* 0x002fea0003900000 */
[----:B------:R-:W1:Y:S02]  /*194b0*/  @!P6 SYNCS.PHASECHK.TRANS64 P6, [R88+URZ+0x22890], R101 ;  /* 0x022890655800e5a7 */ /* 0x000e6400080c007f */
[----:B-1----:R-:W-:Y:S05]  /*194c0*/  @!P6 BRA `(.L_x_10980) ;  /* 0xfffffffc00f0e947 */ /* 0x002fea000383ffff */
[----:B------:R-:W-:Y:S05]  /*194d0*/  BRA `(.L_x_11219) ;  /* 0xfffffe9400b87947 */ /* 0x000fea000383ffff */
.L_x_10998:
[----:B0-----:R0:W1:Y:S02]  /*194e0*/  SYNCS.PHASECHK.TRANS64.TRYWAIT P5, [R88+URZ+0x22890], R101 ;  /* 0x02289065580075a7 */ /* 0x00106400080a017f */
[----:B-1----:R-:W-:Y:S05]  /*194f0*/  @!P5 NANOSLEEP.SYNCS 0x989680 ;  /* 0x009896800000d95d */ /* 0x002fea0003900000 */
[----:B------:R-:W1:Y:S02]  /*19500*/  @!P5 SYNCS.PHASECHK.TRANS64 P5, [R88+URZ+0x22890], R101 ;  /* 0x022890655800d5a7 */ /* 0x000e6400080a007f */
[----:B-1----:R-:W-:Y:S05]  /*19510*/  @!P5 BRA `(.L_x_10998) ;  /* 0xfffffffc00f0d947 */ /* 0x002fea000383ffff */
[----:B------:R-:W-:Y:S05]  /*19520*/  BRA `(.L_x_11220) ;  /* 0xfffffea8006c7947 */ /* 0x000fea000383ffff */
.L_x_11007:
[----:B0-----:R0:W1:Y:S02]  /*19530*/  SYNCS.PHASECHK.TRANS64.TRYWAIT P4, [R88+URZ+0x22890], R101 ;  /* 0x02289065580075a7 */ /* 0x001064000808017f */
[----:B-1----:R-:W-:Y:S05]  /*19540*/  @!P4 NANOSLEEP.SYNCS 0x989680 ;  /* 0x009896800000c95d */ /* 0x002fea0003900000 */
[----:B------:R-:W1:Y:S02]  /*19550*/  @!P4 SYNCS.PHASECHK.TRANS64 P4, [R88+URZ+0x22890], R101 ;  /* 0x022890655800c5a7 */ /* 0x000e64000808007f */
[----:B-1----:R-:W-:Y:S05]  /*19560*/  @!P4 BRA `(.L_x_11007) ;  /* 0xfffffffc00f0c947 */ /* 0x002fea000383ffff */
[----:B------:R-:W-:Y:S05]  /*19570*/  BRA `(.L_x_11221) ;  /* 0xfffffeb800987947 */ /* 0x000fea000383ffff */
.L_x_11013:
[----:B-1----:R1:W2:Y:S02]  /*19580*/  SYNCS.PHASECHK.TRANS64.TRYWAIT P3, [R88+URZ+0x228b0], R101 ;  /* 0x0228b065580075a7 */ /* 0x0022a4000806017f */
[----:B--2---:R-:W-:Y:S05]  /*19590*/  @!P3 NANOSLEEP.SYNCS 0x989680 ;  /* 0x009896800000b95d */ /* 0x004fea0003900000 */
[----:B------:R-:W2:Y:S02]  /*195a0*/  @!P3 SYNCS.PHASECHK.TRANS64 P3, [R88+URZ+0x228b0], R101 ;  /* 0x0228b0655800b5a7 */ /* 0x000ea4000806007f */
[----:B--2---:R-:W-:Y:S05]  /*195b0*/  @!P3 BRA `(.L_x_11013) ;  /* 0xfffffffc00f0b947 */ /* 0x004fea000383ffff */
[----:B------:R-:W-:Y:S05]  /*195c0*/  BRA `(.L_x_11222) ;  /* 0xfffffebc00287947 */ /* 0x000fea000383ffff */
.L_x_11021:
[----:B------:R-:W0:Y:S01]  /*195d0*/  S2R R10, SR_TID.X ;  /* 0x00000000000a7919 */ /* 0x000e220000002100 */
[----:B------:R-:W-:Y:S01]  /*195e0*/  BSSY B0, `(.L_x_11223) ;  /* 0x000000c000007945 */ /* 0x000fe20003800000 */
[----:B------:R-:W-:Y:S01]  /*195f0*/  IMAD.MOV.U32 R12, RZ, RZ, RZ ;  /* 0x000000ffff0c7224 */ /* 0x000fe200078e00ff */
[----:B------:R-:W-:Y:S01]  /*19600*/  MOV R15, 0xffffffff ;  /* 0xffffffff000f7802 */ /* 0x000fe20000000f00 */
[----:B0-----:R-:W-:-:S05]  /*19610*/  VIADD R11, R10, 0xffffff80 ;  /* 0xffffff800a0b7836 */ /* 0x001fca0000000000 */
[----:B------:R-:W-:-:S04]  /*19620*/  SHF.R.S32.HI R10, RZ, 0x1f, R11 ;  /* 0x0000001fff0a7819 */ /* 0x000fc8000001140b */
[----:B------:R-:W-:Y:S01]  /*19630*/  LEA.HI R10, R10, R11, RZ, 0x7 ;  /* 0x0000000b0a0a7211 */ /* 0x000fe200078f38ff */
[----:B------:R-:W-:-:S03]  /*19640*/  IMAD.MOV.U32 R11, RZ, RZ, 0x1f ;  /* 0x0000001fff0b7424 */ /* 0x000fc600078e00ff */
[----:B------:R-:W-:-:S05]  /*19650*/  SHF.R.S32.HI R10, RZ, 0x7, R10 ;  /* 0x00000007ff0a7819 */ /* 0x000fca000001140a */
[----:B------:R-:W-:-:S07]  /*19660*/  IMAD.MOV.U32 R13, RZ, RZ, R10 ;  /* 0x000000ffff0d7224 */ /* 0x000fce00078e000a */
[----:B-----5:R-:W-:Y:S05]  /*19670*/  WARPSYNC.COLLECTIVE R15, `(.L_x_11224) ;  /* 0x000000000f087348 */ /* 0x020fea0003c00000 */
[----:B------:R0:W1:Y:S02]  /*19680*/  SHFL.IDX P6, R14, R13, R12, R11 ;  /* 0x0000000c0d0e7389 */ /* 0x00006400000c000b */
[----:B01---5:R-:W-:Y:S01]  /*19690*/  ENDCOLLECTIVE ;  /* 0x000000000000791b */ /* 0x023fe20003800000 */
.L_x_11224:
[----:B------:R-:W-:Y:S05]  /*196a0*/  BSYNC B0 ;  /* 0x0000000000007941 */ /* 0x000fea0003800000 */
.L_x_11223:
[----:B------:R-:W-:Y:S05]  /*196b0*/  BRA `(.L_x_11225) ;  /* 0xfffffec400c87947 */ /* 0x000fea000383ffff */
.L_x_11037:
        /* <DEDUP_REMOVED lines=8> */
.L_x_11227:
[----:B------:R-:W-:Y:S05]  /*19740*/  BSYNC B1 ;  /* 0x0000000000017941 */ /* 0x000fea0003800000 */
.L_x_11226:
[----:B------:R-:W-:Y:S05]  /*19750*/  BRA `(.L_x_11228) ;  /* 0xfffffed4000c7947 */ /* 0x000fea000383ffff */
.L_x_11038:
        /* <DEDUP_REMOVED lines=8> */
.L_x_11230:
[----:B------:R-:W-:Y:S05]  /*197e0*/  BSYNC B1 ;  /* 0x0000000000017941 */ /* 0x000fea0003800000 */
.L_x_11229:
[----:B------:R-:W-:Y:S05]  /*197f0*/  BRA `(.L_x_11231) ;  /* 0xfffffed000ec7947 */ /* 0x000fea000383ffff */
.L_x_11039:
        /* <DEDUP_REMOVED lines=8> */
.L_x_11233:
[----:B------:R-:W-:Y:S05]  /*19880*/  BSYNC B1 ;  /* 0x0000000000017941 */ /* 0x000fea0003800000 */
.L_x_11232:
[----:B------:R-:W-:Y:S05]  /*19890*/  BRA `(.L_x_11234) ;  /* 0xfffffed000cc7947 */ /* 0x000fea000383ffff */
.L_x_11040:
        /* <DEDUP_REMOVED lines=8> */
.L_x_11236:
[----:B------:R-:W-:Y:S05]  /*19920*/  BSYNC B1 ;  /* 0x0000000000017941 */ /* 0x000fea0003800000 */
.L_x_11235:
[----:B------:R-:W-:Y:S05]  /*19930*/  BRA `(.L_x_11237) ;  /* 0xfffffed000ac7947 */ /* 0x000fea000383ffff */
.L_x_11041:
        /* <DEDUP_REMOVED lines=8> */
.L_x_11239:
[----:B------:R-:W-:Y:S05]  /*199c0*/  BSYNC B1 ;  /* 0x0000000000017941 */ /* 0x000fea0003800000 */
.L_x_11238:
[----:B------:R-:W-:Y:S05]  /*199d0*/  BRA `(.L_x_11240) ;  /* 0xfffffed0008c7947 */ /* 0x000fea000383ffff */
.L_x_11042:
        /* <DEDUP_REMOVED lines=8> */
.L_x_11242:
[----:B------:R-:W-:Y:S05]  /*19a60*/  BSYNC B1 ;  /* 0x0000000000017941 */ /* 0x000fea0003800000 */
.L_x_11241:
[----:B------:R-:W-:Y:S05]  /*19a70*/  BRA `(.L_x_11243) ;  /* 0xfffffed0006c7947 */ /* 0x000fea000383ffff */
.L_x_11043:
        /* <DEDUP_REMOVED lines=8> */
.L_x_11245:
[----:B------:R-:W-:Y:S05]  /*19b00*/  BSYNC B1 ;  /* 0x0000000000017941 */ /* 0x000fea0003800000 */
.L_x_11244:
[----:B------:R-:W-:Y:S05]  /*19b10*/  BRA `(.L_x_11246) ;  /* 0xfffffed0004c7947 */ /* 0x000fea000383ffff */
.L_x_11044:
        /* <DEDUP_REMOVED lines=8> */
.L_x_11248:
[----:B------:R-:W-:Y:S05]  /*19ba0*/  BSYNC B1 ;  /* 0x0000000000017941 */ /* 0x000fea0003800000 */
.L_x_11247:
[----:B------:R-:W-:Y:S05]  /*19bb0*/  BRA `(.L_x_11249) ;  /* 0xfffffed0002c7947 */ /* 0x000fea000383ffff */
.L_x_11046:
[----:B0-----:R0:W1:Y:S02]  /*19bc0*/  SYNCS.PHASECHK.TRANS64.TRYWAIT P2, [R18+URZ+0x22800], R7 ;  /* 0x02280007120075a7 */ /* 0x001064000804017f */
[----:B-1----:R-:W-:Y:S05]  /*19bd0*/  @!P2 NANOSLEEP.SYNCS 0x989680 ;  /* 0x009896800000a95d */ /* 0x002fea0003900000 */
[----:B------:R-:W1:Y:S02]  /*19be0*/  @!P2 SYNCS.PHASECHK.TRANS64 P2, [R18+URZ+0x22800], R7 ;  /* 0x022800071200a5a7 */ /* 0x000e64000804007f */
[----:B-1----:R-:W-:Y:S05]  /*19bf0*/  @!P2 BRA `(.L_x_11046) ;  /* 0xfffffffc00f0a947 */ /* 0x002fea000383ffff */
[----:B------:R-:W-:Y:S05]  /*19c00*/  BRA `(.L_x_11250) ;  /* 0xfffffed000ac7947 */ /* 0x000fea000383ffff */
.L_x_11054:
        /* <DEDUP_REMOVED lines=8> */
.L_x_11252:
[----:B------:R-:W-:Y:S05]  /*19c90*/  BSYNC B1 ;  /* 0x0000000000017941 */ /* 0x000fea0003800000 */
.L_x_11251:
[----:B------:R-:W-:Y:S05]  /*19ca0*/  BRA `(.L_x_11253) ;  /* 0xfffffee000c87947 */ /* 0x000fea000383ffff */
.L_x_11055:
        /* <DEDUP_REMOVED lines=8> */
.L_x_11255:
[----:B------:R-:W-:Y:S05]  /*19d30*/  BSYNC B1 ;  /* 0x0000000000017941 */ /* 0x000fea0003800000 */
.L_x_11254:
[----:B------:R-:W-:Y:S05]  /*19d40*/  BRA `(.L_x_11256) ;  /* 0xfffffee000a87947 */ /* 0x000fea000383ffff */
.L_x_11056:
        /* <DEDUP_REMOVED lines=8> */
.L_x_11258:
[----:B------:R-:W-:Y:S05]  /*19dd0*/  BSYNC B1 ;  /* 0x0000000000017941 */ /* 0x000fea0003800000 */
.L_x_11257:
[----:B------:R-:W-:Y:S05]  /*19de0*/  BRA `(.L_x_11259) ;  /* 0xfffffee000887947 */ /* 0x000fea000383ffff */
.L_x_11057:
        /* <DEDUP_REMOVED lines=8> */
.L_x_11261:
[----:B------:R-:W-:Y:S05]  /*19e70*/  BSYNC B1 ;  /* 0x0000000000017941 */ /* 0x000fea0003800000 */
.L_x_11260:
[----:B------:R-:W-:Y:S05]  /*19e80*/  BRA `(.L_x_11262) ;  /* 0xfffffee000687947 */ /* 0x000fea000383ffff */
.L_x_11058:
        /* <DEDUP_REMOVED lines=8> */
.L_x_11264:
[----:B------:R-:W-:Y:S05]  /*19f10*/  BSYNC B1 ;  /* 0x0000000000017941 */ /* 0x000fea0003800000 */
.L_x_11263:
[----:B------:R-:W-:Y:S05]  /*19f20*/  BRA `(.L_x_11265) ;  /* 0xfffffee000487947 */ /* 0x000fea000383ffff */
.L_x_11059:
        /* <DEDUP_REMOVED lines=8> */
.L_x_11267:
[----:B------:R-:W-:Y:S05]  /*19fb0*/  BSYNC B1 ;  /* 0x0000000000017941 */ /* 0x000fea0003800000 */
.L_x_11266:
[----:B------:R-:W-:Y:S05]  /*19fc0*/  BRA `(.L_x_11268) ;  /* 0xfffffee0002c7947 */ /* 0x000fea000383ffff */
.L_x_11060:
        /* <DEDUP_REMOVED lines=8> */
.L_x_11270:
[----:B------:R-:W-:Y:S05]  /*1a050*/  BSYNC B1 ;  /* 0x0000000000017941 */ /* 0x000fea0003800000 */
.L_x_11269:
[----:B------:R-:W-:Y:S05]  /*1a060*/  BRA `(.L_x_11271) ;  /* 0xfffffee000107947 */ /* 0x000fea000383ffff */
.L_x_11061:
        /* <DEDUP_REMOVED lines=8> */
.L_x_11273:
[----:B------:R-:W-:Y:S05]  /*1a0f0*/  BSYNC B1 ;  /* 0x0000000000017941 */ /* 0x000fea0003800000 */
.L_x_11272:
[----:B------:R-:W-:Y:S05]  /*1a100*/  BRA `(.L_x_11274) ;  /* 0xfffffedc00f47947 */ /* 0x000fea000383ffff */
.L_x_11063:
[----:B0-----:R0:W1:Y:S02]  /*1a110*/  SYNCS.PHASECHK.TRANS64.TRYWAIT P1, [R18+URZ+0x22800], R3 ;  /* 0x02280003120075a7 */ /* 0x001064000802017f */
[----:B-1----:R-:W-:Y:S05]  /*1a120*/  @!P1 NANOSLEEP.SYNCS 0x989680 ;  /* 0x009896800000995d */ /* 0x002fea0003900000 */
[----:B------:R-:W1:Y:S02]  /*1a130*/  @!P1 SYNCS.PHASECHK.TRANS64 P1, [R18+URZ+0x22800], R3 ;  /* 0x02280003120095a7 */ /* 0x000e64000802007f */
[----:B-1----:R-:W-:Y:S05]  /*1a140*/  @!P1 BRA `(.L_x_11063) ;  /* 0xfffffffc00f09947 */ /* 0x002fea000383ffff */
[----:B------:R-:W-:Y:S05]  /*1a150*/  BRA `(.L_x_11275) ;  /* 0xfffffee000687947 */ /* 0x000fea000383ffff */
.L_x_11069:
[----:B-1----:R1:W2:Y:S02]  /*1a160*/  SYNCS.PHASECHK.TRANS64.TRYWAIT P1, [R13+URZ+0x22830], R14 ;  /* 0x0228300e0d0075a7 */ /* 0x0022a4000802017f */
[----:B--2---:R-:W-:Y:S05]  /*1a170*/  @!P1 NANOSLEEP.SYNCS 0x989680 ;  /* 0x009896800000995d */ /* 0x004fea0003900000 */
[----:B------:R-:W2:Y:S02]  /*1a180*/  @!P1 SYNCS.PHASECHK.TRANS64 P1, [R13+URZ+0x22830], R14 ;  /* 0x0228300e0d0095a7 */ /* 0x000ea4000802007f */
[----:B--2---:R-:W-:Y:S05]  /*1a190*/  @!P1 BRA `(.L_x_11069) ;  /* 0xfffffffc00f09947 */ /* 0x004fea000383ffff */
[----:B------:R-:W-:Y:S05]  /*1a1a0*/  BRA `(.L_x_11068) ;  /* 0xfffffef000187947 */ /* 0x000fea000383ffff */
.L_x_11074:
[----:B-1----:R1:W2:Y:S02]  /*1a1b0*/  SYNCS.PHASECHK.TRANS64.TRYWAIT P2, [R13+URZ+0x22850], R14 ;  /* 0x0228500e0d0075a7 */ /* 0x0022a4000804017f */
[----:B--2---:R-:W-:Y:S05]  /*1a1c0*/  @!P2 NANOSLEEP.SYNCS 0x989680 ;  /* 0x009896800000a95d */ /* 0x004fea0003900000 */
[----:B------:R-:W2:Y:S02]  /*1a1d0*/  @!P2 SYNCS.PHASECHK.TRANS64 P2, [R13+URZ+0x22850], R14 ;  /* 0x0228500e0d00a5a7 */ /* 0x000ea4000804007f */
[----:B--2---:R-:W-:Y:S05]  /*1a1e0*/  @!P2 BRA `(.L_x_11074) ;  /* 0xfffffffc00f0a947 */ /* 0x004fea000383ffff */
[----:B------:R-:W-:Y:S05]  /*1a1f0*/  BRA `(.L_x_11073) ;  /* 0xffffff0c00b47947 */ /* 0x000fea000383ffff */
.L_x_11079:
[----:B-1----:R1:W2:Y:S02]  /*1a200*/  SYNCS.PHASECHK.TRANS64.TRYWAIT P2, [R13+URZ+0x22830], R14 ;  /* 0x0228300e0d0075a7 */ /* 0x0022a4000804017f */
[----:B--2---:R-:W-:Y:S05]  /*1a210*/  @!P2 NANOSLEEP.SYNCS 0x989680 ;  /* 0x009896800000a95d */ /* 0x004fea0003900000 */
[----:B------:R-:W2:Y:S02]  /*1a220*/  @!P2 SYNCS.PHASECHK.TRANS64 P2, [R13+URZ+0x22830], R14 ;  /* 0x0228300e0d00a5a7 */ /* 0x000ea4000804007f */
[----:B--2---:R-:W-:Y:S05]  /*1a230*/  @!P2 BRA `(.L_x_11079) ;  /* 0xfffffffc00f0a947 */ /* 0x004fea000383ffff */
[----:B------:R-:W-:Y:S05]  /*1a240*/  BRA `(.L_x_11078) ;  /* 0xffffff1400087947 */ /* 0x000fea000383ffff */
.L_x_11084:
[----:B-1----:R1:W2:Y:S02]  /*1a250*/  SYNCS.PHASECHK.TRANS64.TRYWAIT P2, [R13+URZ+0x22850], R14 ;  /* 0x0228500e0d0075a7 */ /* 0x0022a4000804017f */
[----:B--2---:R-:W-:Y:S05]  /*1a260*/  @!P2 NANOSLEEP.SYNCS 0x989680 ;  /* 0x009896800000a95d */ /* 0x004fea0003900000 */
[----:B------:R-:W2:Y:S02]  /*1a270*/  @!P2 SYNCS.PHASECHK.TRANS64 P2, [R13+URZ+0x22850], R14 ;  /* 0x0228500e0d00a5a7 */ /* 0x000ea4000804007f */
[----:B--2---:R-:W-:Y:S05]  /*1a280*/  @!P2 BRA `(.L_x_11084) ;  /* 0xfffffffc00f0a947 */ /* 0x004fea000383ffff */
[----:B------:R-:W-:Y:S05]  /*1a290*/  BRA `(.L_x_11083) ;  /* 0xffffff3800987947 */ /* 0x000fea000383ffff */
.L_x_11090:
[----:B-1----:R1:W2:Y:S02]  /*1a2a0*/  SYNCS.PHASECHK.TRANS64.TRYWAIT P2, [R13+URZ+0x22830], R14 ;  /* 0x0228300e0d0075a7 */ /* 0x0022a4000804017f */
[----:B--2---:R-:W-:Y:S05]  /*1a2b0*/  @!P2 NANOSLEEP.SYNCS 0x989680 ;  /* 0x009896800000a95d */ /* 0x004fea0003900000 */
[----:B------:R-:W2:Y:S02]  /*1a2c0*/  @!P2 SYNCS.PHASECHK.TRANS64 P2, [R13+URZ+0x22830], R14 ;  /* 0x0228300e0d00a5a7 */ /* 0x000ea4000804007f */
[----:B--2---:R-:W-:Y:S05]  /*1a2d0*/  @!P2 BRA `(.L_x_11090) ;  /* 0xfffffffc00f0a947 */ /* 0x004fea000383ffff */
[----:B------:R-:W-:Y:S05]  /*1a2e0*/  BRA `(.L_x_11089) ;  /* 0xffffff3c00d07947 */ /* 0x000fea000383ffff */
.L_x_11095:
[----:B-1----:R1:W2:Y:S02]  /*1a2f0*/  SYNCS.PHASECHK.TRANS64.TRYWAIT P2, [R13+URZ+0x22850], R14 ;  /* 0x0228500e0d0075a7 */ /* 0x0022a4000804017f */
[----:B--2---:R-:W-:Y:S05]  /*1a300*/  @!P2 NANOSLEEP.SYNCS 0x989680 ;  /* 0x009896800000a95d */ /* 0x004fea0003900000 */
[----:B------:R-:W2:Y:S02]  /*1a310*/  @!P2 SYNCS.PHASECHK.TRANS64 P2, [R13+URZ+0x22850], R14 ;  /* 0x0228500e0d00a5a7 */ /* 0x000ea4000804007f */
[----:B--2---:R-:W-:Y:S05]  /*1a320*/  @!P2 BRA `(.L_x_11095) ;  /* 0xfffffffc00f0a947 */ /* 0x004fea000383ffff */
[----:B------:R-:W-:Y:S05]  /*1a330*/  BRA `(.L_x_11094) ;  /* 0xffffff5c00ac7947 */ /* 0x000fea000383ffff */
.L_x_11130:
        /* <DEDUP_REMOVED lines=11> */
.L_x_11277:
[----:B------:R-:W-:Y:S05]  /*1a3f0*/  BSYNC B1 ;  /* 0x0000000000017941 */ /* 0x000fea0003800000 */
.L_x_11276:
[----:B------:R-:W-:Y:S05]  /*1a400*/  BRA `(.L_x_11278) ;  /* 0xffffffa800647947 */ /* 0x000fea000383ffff */
.L_x_11131:
[----:B------:R-:W-:Y:S01]  /*1a410*/  BSSY B1, `(.L_x_11279) ;  /* 0x0000006000017945 */ /* 0x000fe20003800000 */
[----:B------:R-:W-:-:S07]  /*1a420*/  IMAD.MOV.U32 R15, RZ, RZ, -0x1 ;  /* 0xffffffffff0f7424 */ /* 0x000fce00078e00ff */
[----:B------:R-:W-:Y:S05]  /*1a430*/  WARPSYNC.COLLECTIVE R15, `(.L_x_11280) ;  /* 0x000000000f0c7348 */ /* 0x000fea0003c00000 */
[----:B------:R-:W-:Y:S02]  /*1a440*/  ELECT P6, UR62, PT ;  /* 0x00000000003e782f */ /* 0x000fe400038c0000 */
[----:B------:R-:W-:Y:S01]  /*1a450*/  MOV R14, UR62 ;  /* 0x0000003e000e7c02 */ /* 0x000fe20008000f00 */
[----:B------:R-:W-:Y:S10]  /*1a460*/  ENDCOLLECTIVE ;  /* 0x000000000000791b */ /* 0x000ff40003800000 */
.L_x_11280:
[----:B------:R-:W-:Y:S05]  /*1a470*/  BSYNC B1 ;  /* 0x0000000000017941 */ /* 0x000fea0003800000 */
.L_x_11279:
[----:B------:R-:W-:Y:S05]  /*1a480*/  BRA `(.L_x_11281) ;  /* 0xffffffa800507947 */ /* 0x000fea000383ffff */
.L_x_11133:
[----:B0-----:R0:W1:Y:S02]  /*1a490*/  SYNCS.PHASECHK.TRANS64.TRYWAIT P0, [R9+URZ+0x22820], R5 ;  /* 0x02282005090075a7 */ /* 0x001064000800017f */
[----:B-1----:R-:W-:Y:S05]  /*1a4a0*/  @!P0 NANOSLEEP.SYNCS 0x989680 ;  /* 0x009896800000895d */ /* 0x002fea0003900000 */
[----:B------:R-:W1:Y:S02]  /*1a4b0*/  @!P0 SYNCS.PHASECHK.TRANS64 P0, [R9+URZ+0x22820], R5 ;  /* 0x02282005090085a7 */ /* 0x000e64000800007f */
[----:B-1----:R-:W-:Y:S05]  /*1a4c0*/  @!P0 BRA `(.L_x_11133) ;  /* 0xfffffffc00f08947 */ /* 0x002fea000383ffff */
[----:B------:R-:W-:Y:S05]  /*1a4d0*/  BRA `(.L_x_11282) ;  /* 0xffffffa8006c7947 */ /* 0x000fea000383ffff */
.L_x_11136:
[----:B0-----:R0:W1:Y:S02]  /*1a4e0*/  SYNCS.PHASECHK.TRANS64.TRYWAIT P0, [R5+URZ+0x228a0], R7 ;  /* 0x0228a007050075a7 */ /* 0x001064000800017f */
[----:B-1----:R-:W-:Y:S05]  /*1a4f0*/  @!P0 NANOSLEEP.SYNCS 0x989680 ;  /* 0x009896800000895d */ /* 0x002fea0003900000 */
[----:B------:R-:W1:Y:S02]  /*1a500*/  @!P0 SYNCS.PHASECHK.TRANS64 P0, [R5+URZ+0x228a0], R7 ;  /* 0x0228a007050085a7 */ /* 0x000e64000800007f */
[----:B-1----:R-:W-:Y:S05]  /*1a510*/  @!P0 BRA `(.L_x_11136) ;  /* 0xfffffffc00f08947 */ /* 0x002fea000383ffff */
[----:B------:R-:W-:Y:S05]  /*1a520*/  BRA `(.L_x_11283) ;  /* 0xffffffa8007c7947 */ /* 0x000fea000383ffff */
.L_x_11138:
[----:B-1----:R1:W2:Y:S02]  /*1a530*/  SYNCS.PHASECHK.TRANS64.TRYWAIT P0, [R5+URZ+0x228c0], R7 ;  /* 0x0228c007050075a7 */ /* 0x0022a4000800017f */
[----:B--2---:R-:W-:Y:S05]  /*1a540*/  @!P0 NANOSLEEP.SYNCS 0x989680 ;  /* 0x009896800000895d */ /* 0x004fea0003900000 */
[----:B------:R-:W2:Y:S02]  /*1a550*/  @!P0 SYNCS.PHASECHK.TRANS64 P0, [R5+URZ+0x228c0], R7 ;  /* 0x0228c007050085a7 */ /* 0x000ea4000800007f */
[----:B--2---:R-:W-:Y:S05]  /*1a560*/  @!P0 BRA `(.L_x_11138) ;  /* 0xfffffffc00f08947 */ /* 0x004fea000383ffff */
[----:B------:R-:W-:Y:S05]  /*1a570*/  BRA `(.L_x_11284) ;  /* 0xffffffa800e07947 */ /* 0x000fea000383ffff */
.L_x_11142:
[----:B0-----:R0:W1:Y:S02]  /*1a580*/  SYNCS.PHASECHK.TRANS64.TRYWAIT P0, [R6+URZ+0x228a0], R7 ;  /* 0x0228a007060075a7 */ /* 0x001064000800017f */
[----:B-1----:R-:W-:Y:S05]  /*1a590*/  @!P0 NANOSLEEP.SYNCS 0x989680 ;  /* 0x009896800000895d */ /* 0x002fea0003900000 */
[----:B------:R-:W1:Y:S02]  /*1a5a0*/  @!P0 SYNCS.PHASECHK.TRANS64 P0, [R6+URZ+0x228a0], R7 ;  /* 0x0228a007060085a7 */ /* 0x000e64000800007f */
[----:B-1----:R-:W-:Y:S05]  /*1a5b0*/  @!P0 BRA `(.L_x_11142) ;  /* 0xfffffffc00f08947 */ /* 0x002fea000383ffff */
[----:B------:R-:W-:Y:S05]  /*1a5c0*/  BRA `(.L_x_11285) ;  /* 0xffffffac00d07947 */ /* 0x000fea000383ffff */
.L_x_11144:
[----:B-1----:R1:W2:Y:S02]  /*1a5d0*/  SYNCS.PHASECHK.TRANS64.TRYWAIT P1, [R6+URZ+0x228c0], R7 ;  /* 0x0228c007060075a7 */ /* 0x0022a4000802017f */
[----:B--2---:R-:W-:Y:S05]  /*1a5e0*/  @!P1 NANOSLEEP.SYNCS 0x989680 ;  /* 0x009896800000995d */ /* 0x004fea0003900000 */
[----:B------:R-:W2:Y:S02]  /*1a5f0*/  @!P1 SYNCS.PHASECHK.TRANS64 P1, [R6+URZ+0x228c0], R7 ;  /* 0x0228c007060095a7 */ /* 0x000ea4000802007f */
[----:B--2---:R-:W-:Y:S05]  /*1a600*/  @!P1 BRA `(.L_x_11144) ;  /* 0xfffffffc00f09947 */ /* 0x004fea000383ffff */
[----:B------:R-:W-:Y:S05]  /*1a610*/  BRA `(.L_x_11286) ;  /* 0xffffffb0002c7947 */ /* 0x000fea000383ffff */
.L_x_11154:
        /* <DEDUP_REMOVED lines=11> */
.L_x_11288:
[----:B------:R-:W-:Y:S05]  /*1a6d0*/  BSYNC B0 ;  /* 0x0000000000007941 */ /* 0x000fea0003800000 */
.L_x_11287:
[----:B------:R-:W-:Y:S05]  /*1a6e0*/  BRA `(.L_x_11289) ;  /* 0xffffffb800e07947 */ /* 0x000fea000383ffff */
.L_x_11155:
[----:B------:R-:W-:Y:S01]  /*1a6f0*/  BSSY B0, `(.L_x_11290) ;  /* 0x0000006000007945 */ /* 0x000fe20003800000 */
[----:B------:R-:W-:-:S07]  /*1a700*/  IMAD.MOV.U32 R15, RZ, RZ, -0x1 ;  /* 0xffffffffff0f7424 */ /* 0x000fce00078e00ff */
[----:B------:R-:W-:Y:S05]  /*1a710*/  WARPSYNC.COLLECTIVE R15, `(.L_x_11291) ;  /* 0x000000000f0c7348 */ /* 0x000fea0003c00000 */
[----:B------:R-:W-:Y:S02]  /*1a720*/  ELECT P6, UR62, PT ;  /* 0x00000000003e782f */ /* 0x000fe400038c0000 */
[----:B------:R-:W-:Y:S01]  /*1a730*/  MOV R14, UR62 ;  /* 0x0000003e000e7c02 */ /* 0x000fe20008000f00 */
[----:B------:R-:W-:Y:S10]  /*1a740*/  ENDCOLLECTIVE ;  /* 0x000000000000791b */ /* 0x000ff40003800000 */
.L_x_11291:
[----:B------:R-:W-:Y:S05]  /*1a750*/  BSYNC B0 ;  /* 0x0000000000007941 */ /* 0x000fea0003800000 */
.L_x_11290:
[----:B------:R-:W-:Y:S05]  /*1a760*/  BRA `(.L_x_11292) ;  /* 0xffffffb800d07947 */ /* 0x000fea000383ffff */
.L_x_11158:
[----:B0-----:R0:W1:Y:S02]  /*1a770*/  SYNCS.PHASECHK.TRANS64.TRYWAIT P0, [R5+URZ+0x22840], R7 ;  /* 0x02284007050075a7 */ /* 0x001064000800017f */
[----:B-1----:R-:W-:Y:S05]  /*1a780*/  @!P0 NANOSLEEP.SYNCS 0x989680 ;  /* 0x009896800000895d */ /* 0x002fea0003900000 */
[----:B------:R-:W1:Y:S02]  /*1a790*/  @!P0 SYNCS.PHASECHK.TRANS64 P0, [R5+URZ+0x22840], R7 ;  /* 0x02284007050085a7 */ /* 0x000e64000800007f */
[----:B-1----:R-:W-:Y:S05]  /*1a7a0*/  @!P0 BRA `(.L_x_11158) ;  /* 0xfffffffc00f08947 */ /* 0x002fea000383ffff */
[----:B------:R-:W-:Y:S05]  /*1a7b0*/  BRA `(.L_x_11293) ;  /* 0xffffffbc00387947 */ /* 0x000fea000383ffff */
.L_x_11161:
        /* <DEDUP_REMOVED lines=8> */
.L_x_11164:
[----:B0-----:R0:W1:Y:S02]  /*1a840*/  SYNCS.PHASECHK.TRANS64.TRYWAIT P0, [R2+URZ+0x22860], R5 ;  /* 0x02286005020075a7 */ /* 0x001064000800017f */
[----:B-1----:R-:W-:Y:S05]  /*1a850*/  @!P0 NANOSLEEP.SYNCS 0x989680 ;  /* 0x009896800000895d */ /* 0x002fea0003900000 */
[----:B------:R-:W1:Y:S02]  /*1a860*/  @!P0 SYNCS.PHASECHK.TRANS64 P0, [R2+URZ+0x22860], R5 ;  /* 0x02286005020085a7 */ /* 0x000e64000800007f */
[----:B-1----:R-:W-:Y:S05]  /*1a870*/  @!P0 BRA `(.L_x_11164) ;  /* 0xfffffffc00f08947 */ /* 0x002fea000383ffff */
[----:B------:R-:W-:Y:S05]  /*1a880*/  BRA `(.L_x_11295) ;  /* 0xffffffc000307947 */ /* 0x000fea000383ffff */
.L_x_11173:
[----:B--2---:R2:W3:Y:S02]  /*1a890*/  SYNCS.PHASECHK.TRANS64.TRYWAIT P0, [R3+URZ+0x22840], R5 ;  /* 0x02284005030075a7 */ /* 0x0044e4000800017f */
[----:B---3--:R-:W-:Y:S05]  /*1a8a0*/  @!P0 NANOSLEEP.SYNCS 0x989680 ;  /* 0x009896800000895d */ /* 0x008fea0003900000 */
[----:B------:R-:W3:Y:S02]  /*1a8b0*/  @!P0 SYNCS.PHASECHK.TRANS64 P0, [R3+URZ+0x22840], R5 ;  /* 0x02284005030085a7 */ /* 0x000ee4000800007f */
[----:B---3--:R-:W-:Y:S05]  /*1a8c0*/  @!P0 BRA `(.L_x_11173) ;  /* 0xfffffffc00f08947 */ /* 0x008fea000383ffff */
[----:B------:R-:W-:Y:S05]  /*1a8d0*/  BRA `(.L_x_11296) ;  /* 0xffffffc400a47947 */ /* 0x000fea000383ffff */
.L_x_11175:
[----:B0-----:R0:W3:Y:S02]  /*1a8e0*/  SYNCS.PHASECHK.TRANS64.TRYWAIT P0, [R3+URZ+0x22860], R5 ;  /* 0x02286005030075a7 */ /* 0x0010e4000800017f */
[----:B---3--:R-:W-:Y:S05]  /*1a8f0*/  @!P0 NANOSLEEP.SYNCS 0x989680 ;  /* 0x009896800000895d */ /* 0x008fea0003900000 */
[----:B------:R-:W3:Y:S02]  /*1a900*/  @!P0 SYNCS.PHASECHK.TRANS64 P0, [R3+URZ+0x22860], R5 ;  /* 0x02286005030085a7 */ /* 0x000ee4000800007f */
[----:B---3--:R-:W-:Y:S05]  /*1a910*/  @!P0 BRA `(.L_x_11175) ;  /* 0xfffffffc00f08947 */ /* 0x008fea000383ffff */
[----:B------:R-:W-:Y:S05]  /*1a920*/  BRA `(.L_x_11297) ;  /* 0xffffffc800147947 */ /* 0x000fea000383ffff */
.L_x_11180:
[----:B--2---:R2:W3:Y:S02]  /*1a930*/  SYNCS.PHASECHK.TRANS64.TRYWAIT P0, [R2+URZ+0x22840], R3 ;  /* 0x02284003020075a7 */ /* 0x0044e4000800017f */
[----:B---3--:R-:W-:Y:S05]  /*1a940*/  @!P0 NANOSLEEP.SYNCS 0x989680 ;  /* 0x009896800000895d */ /* 0x008fea0003900000 */
[----:B------:R-:W3:Y:S02]  /*1a950*/  @!P0 SYNCS.PHASECHK.TRANS64 P0, [R2+URZ+0x22840], R3 ;  /* 0x02284003020085a7 */ /* 0x000ee4000800007f */
[----:B---3--:R-:W-:Y:S05]  /*1a960*/  @!P0 BRA `(.L_x_11180) ;  /* 0xfffffffc00f08947 */ /* 0x008fea000383ffff */
[----:B------:R-:W-:Y:S05]  /*1a970*/  BRA `(.L_x_11298) ;  /* 0xffffffcc005c7947 */ /* 0x000fea000383ffff */
.L_x_11182:
[----:B0-----:R0:W3:Y:S02]  /*1a980*/  SYNCS.PHASECHK.TRANS64.TRYWAIT P1, [R2+URZ+0x22860], R3 ;  /* 0x02286003020075a7 */ /* 0x0010e4000802017f */
[----:B---3--:R-:W-:Y:S05]  /*1a990*/  @!P1 NANOSLEEP.SYNCS 0x989680 ;  /* 0x009896800000995d */ /* 0x008fea0003900000 */
[----:B------:R-:W3:Y:S02]  /*1a9a0*/  @!P1 SYNCS.PHASECHK.TRANS64 P1, [R2+URZ+0x22860], R3 ;  /* 0x02286003020095a7 */ /* 0x000ee4000802007f */
[----:B---3--:R-:W-:Y:S05]  /*1a9b0*/  @!P1 BRA `(.L_x_11182) ;  /* 0xfffffffc00f09947 */ /* 0x008fea000383ffff */
[----:B------:R-:W-:Y:S05]  /*1a9c0*/  BRA `(.L_x_11299) ;  /* 0xffffffcc00c87947 */ /* 0x000fea000383ffff */
.L_x_11187:
[----:B---3--:R3:W4:Y:S02]  /*1a9d0*/  SYNCS.PHASECHK.TRANS64.TRYWAIT P0, [R2+URZ+0x22840], R3 ;  /* 0x02284003020075a7 */ /* 0x008724000800017f */
[----:B----4-:R-:W-:Y:S05]  /*1a9e0*/  @!P0 NANOSLEEP.SYNCS 0x989680 ;  /* 0x009896800000895d */ /* 0x010fea0003900000 */
[----:B------:R-:W4:Y:S02]  /*1a9f0*/  @!P0 SYNCS.PHASECHK.TRANS64 P0, [R2+URZ+0x22840], R3 ;  /* 0x02284003020085a7 */ /* 0x000f24000800007f */
[----:B----4-:R-:W-:Y:S05]  /*1aa00*/  @!P0 BRA `(.L_x_11187) ;  /* 0xfffffffc00f08947 */ /* 0x010fea000383ffff */
[----:B------:R-:W-:Y:S05]  /*1aa10*/  BRA `(.L_x_11300) ;  /* 0xffffffd000f47947 */ /* 0x000fea000383ffff */
.L_x_11189:
[----:B0-----:R0:W2:Y:S02]  /*1aa20*/  SYNCS.PHASECHK.TRANS64.TRYWAIT P1, [R2+URZ+0x22860], R3 ;  /* 0x02286003020075a7 */ /* 0x0010a4000802017f */
[----:B--2---:R-:W-:Y:S05]  /*1aa30*/  @!P1 NANOSLEEP.SYNCS 0x989680 ;  /* 0x009896800000995d */ /* 0x004fea0003900000 */
[----:B------:R-:W2:Y:S02]  /*1aa40*/  @!P1 SYNCS.PHASECHK.TRANS64 P1, [R2+URZ+0x22860], R3 ;  /* 0x02286003020095a7 */ /* 0x000ea4000802007f */
[----:B--2---:R-:W-:Y:S05]  /*1aa50*/  @!P1 BRA `(.L_x_11189) ;  /* 0xfffffffc00f09947 */ /* 0x004fea000383ffff */
[----:B------:R-:W-:Y:S05]  /*1aa60*/  BRA `(.L_x_11301) ;  /* 0xffffffd400647947 */ /* 0x000fea000383ffff */
.L_x_11194:
[----:B------:R-:W-:Y:S01]  /*1aa70*/  BSSY B0, `(.L_x_11302) ;  /* 0x0000008000007945 */ /* 0x000fe20003800000 */
[----:B------:R-:W-:Y:S02]  /*1aa80*/  IMAD.MOV.U32 R13, RZ, RZ, R16 ;  /* 0x000000ffff0d7224 */ /* 0x000fe400078e0010 */
[----:B------:R-:W-:Y:S02]  /*1aa90*/  IMAD.MOV.U32 R12, RZ, RZ, RZ ;  /* 0x000000ffff0c7224 */ /* 0x000fe400078e00ff */
[----:B------:R-:W-:Y:S02]  /*1aaa0*/  IMAD.MOV.U32 R11, RZ, RZ, 0x1f ;  /* 0x0000001fff0b7424 */ /* 0x000fe400078e00ff */
[----:B------:R-:W-:-:S07]  /*1aab0*/  IMAD.MOV.U32 R15, RZ, RZ, -0x1 ;  /* 0xffffffffff0f7424 */ /* 0x000fce00078e00ff */
[----:B01----:R-:W-:Y:S05]  /*1aac0*/  WARPSYNC.COLLECTIVE R15, `(.L_x_11303) ;  /* 0x000000000f087348 */ /* 0x003fea0003c00000 */
[----:B------:R2:W3:Y:S02]  /*1aad0*/  SHFL.IDX P6, R14, R13, R12, R11 ;  /* 0x0000000c0d0e7389 */ /* 0x0004e400000c000b */
[----:B0123--:R-:W-:Y:S01]  /*1aae0*/  ENDCOLLECTIVE ;  /* 0x000000000000791b */ /* 0x00ffe20003800000 */
.L_x_11303:
[----:B------:R-:W-:Y:S05]  /*1aaf0*/  BSYNC B0 ;  /* 0x0000000000007941 */ /* 0x000fea0003800000 */
.L_x_11302:
        /* <DEDUP_REMOVED lines=8> */
.L_x_11304:
[----:B------:R-:W-:Y:S01]  /*1ab80*/  IMAD.MOV.U32 R16, RZ, RZ, R14 ;  /* 0x000000ffff107224 */ /* 0x000fe200078e000e */
[----:B------:R-:W-:Y:S06]  /*1ab90*/  BRA `(.L_x_11305) ;  /* 0xffffffd800587947 */ /* 0x000fec000383ffff */
.L_x_11197:
        /* <DEDUP_REMOVED lines=8> */
.L_x_11307:
[----:B------:R-:W-:Y:S05]  /*1ac20*/  BSYNC B0 ;  /* 0x0000000000007941 */ /* 0x000fea0003800000 */
.L_x_11306:
        /* <DEDUP_REMOVED lines=10> */
.L_x_11308:
        /* <DEDUP_REMOVED lines=8> */
.L_x_11309:
        /* <DEDUP_REMOVED lines=8> */
.L_x_11310:
        /* <DEDUP_REMOVED lines=8> */
.L_x_11311:
        /* <DEDUP_REMOVED lines=8> */
.L_x_11312:
[----:B------:R-:W-:Y:S05]  /*1aed0*/  BRA `(.L_x_11313) ;  /* 0xffffffd8001c7947 */ /* 0x000fea000383ffff */
.L_x_11202:
        /* <DEDUP_REMOVED lines=8> */
.L_x_11315:
[----:B------:R-:W-:Y:S05]  /*1af60*/  BSYNC B0 ;  /* 0x0000000000007941 */ /* 0x000fea0003800000 */
.L_x_11314:
        /* <DEDUP_REMOVED lines=10> */
.L_x_11316:
        /* <DEDUP_REMOVED lines=8> */
.L_x_11317:
        /* <DEDUP_REMOVED lines=8> */
.L_x_11318:
        /* <DEDUP_REMOVED lines=8> */
.L_x_11319:
        /* <DEDUP_REMOVED lines=8> */
.L_x_11320:
[----:B------:R-:W-:Y:S05]  /*1b210*/  BRA `(.L_x_11321) ;  /* 0xffffffd800007947 */ /* 0x000fea000383ffff */
.L_x_11204:
[----:B------:R-:W-:Y:S01]  /*1b220*/  BSSY B0, `(.L_x_11322) ;  /* 0x0000006000007945 */ /* 0x000fe20003800000 */
[----:B------:R-:W-:Y:S01]  /*1b230*/  PLOP3.LUT P6, PT, P6, PT, PT, 0x8, 0x0 ;  /* 0x000000000000781c */ /* 0x000fe200037ce170 */
[----:B------:R-:W-:-:S12]  /*1b240*/  IMAD.MOV.U32 R15, RZ, RZ, -0x1 ;  /* 0xffffffffff0f7424 */ /* 0x000fd800078e00ff */
[----:B01----:R-:W-:Y:S05]  /*1b250*/  WARPSYNC.COLLECTIVE R15, `(.L_x_11323) ;  /* 0x000000000f087348 */ /* 0x003fea0003c00000 */
[----:B------:R-:W-:Y:S01]  /*1b260*/  VOTE.ANY R14, PT, P6 ;  /* 0x00000000000e7806 */ /* 0x000fe200030e0100 */
[----:B01----:R-:W-:Y:S06]  /*1b270*/  ENDCOLLECTIVE ;  /* 0x000000000000791b */ /* 0x003fec0003800000 */
.L_x_11323:
[----:B------:R-:W-:Y:S05]  /*1b280*/  BSYNC B0 ;  /* 0x0000000000007941 */ /* 0x000fea0003800000 */
.L_x_11322:
[----:B------:R-:W-:Y:S01]  /*1b290*/  MOV R3, R14 ;  /* 0x0000000e00037202 */ /* 0x000fe20000000f00 */
[----:B------:R-:W-:Y:S02]  /*1b2a0*/  IMAD.MOV.U32 R13, RZ, RZ, R17 ;  /* 0x000000ffff0d7224 */ /* 0x000fe400078e0011 */
[----:B------:R-:W-:Y:S01]  /*1b2b0*/  IMAD.MOV.U32 R11, RZ, RZ, 0x1f ;  /* 0x0000001fff0b7424 */ /* 0x000fe200078e00ff */
[----:B------:R-:W0:Y:S01]  /*1b2c0*/  POPC R6, R3 ;  /* 0x0000000300067309 */ /* 0x000e220000000000 */
[----:B------:R-:W-:Y:S02]  /*1b2d0*/  IMAD.MOV.U32 R15, RZ, RZ, -0x1 ;  /* 0xffffffffff0f7424 */ /* 0x000fe400078e00ff */
[----:B0-----:R-:W-:-:S07]  /*1b2e0*/  IMAD.MOV.U32 R12, RZ, RZ, R6 ;  /* 0x000000ffff0c7224 */ /* 0x001fce00078e0006 */
[----:B------:R-:W-:Y:S05]  /*1b2f0*/  WARPSYNC.COLLECTIVE R15, `(.L_x_11324) ;  /* 0x000000000f087348 */ /* 0x000fea0003c00000 */
[----:B------:R0:W1:Y:S02]  /*1b300*/  SHFL.IDX P6, R14, R13, R12, R11 ;  /* 0x0000000c0d0e7389 */ /* 0x00006400000c000b */
[----:B01----:R-:W-:Y:S01]  /*1b310*/  ENDCOLLECTIVE ;  /* 0x000000000000791b */ /* 0x003fe20003800000 */
.L_x_11324:
[----:B------:R-:W-:Y:S01]  /*1b320*/  IMAD.MOV.U32 R17, RZ, RZ, R14 ;  /* 0x000000ffff117224 */ /* 0x000fe200078e000e */
[----:B------:R-:W-:Y:S06]  /*1b330*/  BRA `(.L_x_11325) ;  /* 0xffffffd400f07947 */ /* 0x000fec000383ffff */
.L_x_11206:
[----:B------:R-:W-:Y:S01]  /*1b340*/  BSSY B0, `(.L_x_11326) ;  /* 0x0000007000007945 */ /* 0x000fe20003800000 */
[----:B------:R-:W-:Y:S02]  /*1b350*/  IMAD.MOV.U32 R13, RZ, RZ, R2 ;  /* 0x000000ffff0d7224 */ /* 0x000fe400078e0002 */
[----:B------:R-:W-:Y:S02]  /*1b360*/  IMAD.MOV.U32 R11, RZ, RZ, 0x1f ;  /* 0x0000001fff0b7424 */ /* 0x000fe400078e00ff */
[----:B------:R-:W-:-:S07]  /*1b370*/  IMAD.MOV.U32 R15, RZ, RZ, -0x1 ;  /* 0xffffffffff0f7424 */ /* 0x000fce00078e00ff */
[----:B0123--:R-:W-:Y:S05]  /*1b380*/  WARPSYNC.COLLECTIVE R15, `(.L_x_11327) ;  /* 0x000000000f087348 */ /* 0x00ffea0003c00000 */
[----:B------:R4:W0:Y:S02]  /*1b390*/  SHFL.IDX P6, R14, R13, R12, R11 ;  /* 0x0000000c0d0e7389 */ /* 0x00082400000c000b */
[----:B01234-:R-:W-:Y:S01]  /*1b3a0*/  ENDCOLLECTIVE ;  /* 0x000000000000791b */ /* 0x01ffe20003800000 */
.L_x_11327:
[----:B------:R-:W-:Y:S05]  /*1b3b0*/  BSYNC B0 ;  /* 0x0000000000007941 */ /* 0x000fea0003800000 */
.L_x_11326:
[----:B------:R-:W-:Y:S01]  /*1b3c0*/  IMAD.MOV.U32 R7, RZ, RZ, R14 ;  /* 0x000000ffff077224 */ /* 0x000fe200078e000e */
[----:B------:R-:W-:Y:S06]  /*1b3d0*/  BRA `(.L_x_11205) ;  /* 0xffffffd400e47947 */ /* 0x000fec000383ffff */
.L_x_11210:
[----:B-1----:R1:W2:Y:S02]  /*1b3e0*/  SYNCS.PHASECHK.TRANS64.TRYWAIT P0, [R0+URZ+0x22820], R3 ;  /* 0x02282003000075a7 */ /* 0x0022a4000800017f */
[----:B--2---:R-:W-:Y:S05]  /*1b3f0*/  @!P0 NANOSLEEP.SYNCS 0x989680 ;  /* 0x009896800000895d */ /* 0x004fea0003900000 */
[----:B------:R-:W2:Y:S02]  /*1b400*/  @!P0 SYNCS.PHASECHK.TRANS64 P0, [R0+URZ+0x22820], R3 ;  /* 0x02282003000085a7 */ /* 0x000ea4000800007f */
[----:B--2---:R-:W-:Y:S05]  /*1b410*/  @!P0 BRA `(.L_x_11210) ;  /* 0xfffffffc00f08947 */ /* 0x004fea000383ffff */
[----:B------:R-:W-:Y:S05]  /*1b420*/  BRA `(.L_x_11328) ;  /* 0xffffffdc00587947 */ /* 0x000fea000383ffff */
.L_x_11211:
        /* <DEDUP_REMOVED lines=11> */
.L_x_11330:
[----:B------:R-:W-:Y:S05]  /*1b4e0*/  BSYNC B0 ;  /* 0x0000000000007941 */ /* 0x000fea0003800000 */
.L_x_11329:
[----:B------:R-:W-:Y:S05]  /*1b4f0*/  BRA `(.L_x_11331) ;  /* 0xffffffdc00407947 */ /* 0x000fea000383ffff */
.L_x_11212:
[----:B------:R-:W-:Y:S01]  /*1b500*/  BSSY B0, `(.L_x_11332) ;  /* 0x0000006000007945 */ /* 0x000fe20003800000 */
[----:B------:R-:W-:-:S07]  /*1b510*/  IMAD.MOV.U32 R15, RZ, RZ, -0x1 ;  /* 0xffffffffff0f7424 */ /* 0x000fce00078e00ff */
[----:B012---:R-:W-:Y:S05]  /*1b520*/  WARPSYNC.COLLECTIVE R15, `(.L_x_11333) ;  /* 0x000000000f0c7348 */ /* 0x007fea0003c00000 */
[----:B------:R-:W-:Y:S02]  /*1b530*/  ELECT P6, UR62, PT ;  /* 0x00000000003e782f */ /* 0x000fe400038c0000 */
[----:B------:R-:W-:Y:S01]  /*1b540*/  MOV R14, UR62 ;  /* 0x0000003e000e7c02 */ /* 0x000fe20008000f00 */
[----:B012---:R-:W-:Y:S10]  /*1b550*/  ENDCOLLECTIVE ;  /* 0x000000000000791b */ /* 0x007ff40003800000 */
.L_x_11333:
[----:B------:R-:W-:Y:S05]  /*1b560*/  BSYNC B0 ;  /* 0x0000000000007941 */ /* 0x000fea0003800000 */
.L_x_11332:
[----:B------:R-:W-:Y:S05]  /*1b570*/  BRA `(.L_x_11334) ;  /* 0xffffffdc00347947 */ /* 0x000fea000383ffff */
.L_x_11214:
[----:B-1----:R1:W2:Y:S02]  /*1b580*/  SYNCS.PHASECHK.TRANS64.TRYWAIT P0, [R6+URZ], R5 ;  /* 0x00000005060075a7 */ /* 0x0022a4000800017f */
[----:B--2---:R-:W-:Y:S05]  /*1b590*/  @!P0 NANOSLEEP.SYNCS 0x989680 ;  /* 0x009896800000895d */ /* 0x004fea0003900000 */
[----:B------:R-:W2:Y:S02]  /*1b5a0*/  @!P0 SYNCS.PHASECHK.TRANS64 P0, [R6+URZ], R5 ;  /* 0x00000005060085a7 */ /* 0x000ea4000800007f */
[----:B--2---:R-:W-:Y:S05]  /*1b5b0*/  @!P0 BRA `(.L_x_11214) ;  /* 0xfffffffc00f08947 */ /* 0x004fea000383ffff */
[----:B------:R-:W-:Y:S05]  /*1b5c0*/  BRA `(.L_x_11335) ;  /* 0xffffffdc00707947 */ /* 0x000fea000383ffff */
.L_x_11215:
[----:B--2---:R2:W3:Y:S02]  /*1b5d0*/  SYNCS.PHASECHK.TRANS64.TRYWAIT P0, [R7+URZ], R2 ;  /* 0x00000002070075a7 */ /* 0x0044e4000800017f */
[----:B---3--:R-:W-:Y:S05]  /*1b5e0*/  @!P0 NANOSLEEP.SYNCS 0x989680 ;  /* 0x009896800000895d */ /* 0x008fea0003900000 */
[----:B------:R-:W3:Y:S02]  /*1b5f0*/  @!P0 SYNCS.PHASECHK.TRANS64 P0, [R7+URZ], R2 ;  /* 0x00000002070085a7 */ /* 0x000ee4000800007f */
[----:B---3--:R-:W-:Y:S05]  /*1b600*/  @!P0 BRA `(.L_x_11215) ;  /* 0xfffffffc00f08947 */ /* 0x008fea000383ffff */
[----:B------:R-:W-:Y:S05]  /*1b610*/  BRA `(.L_x_11336) ;  /* 0xffffffdc00647947 */ /* 0x000fea000383ffff */
.L_x_11217:
[----:B---3--:R3:W4:Y:S02]  /*1b620*/  SYNCS.PHASECHK.TRANS64.TRYWAIT P0, [R4+URZ], R5 ;  /* 0x00000005040075a7 */ /* 0x008724000800017f */
[----:B----4-:R-:W-:Y:S05]  /*1b630*/  @!P0 NANOSLEEP.SYNCS 0x989680 ;  /* 0x009896800000895d */ /* 0x010fea0003900000 */
[----:B------:R-:W4:Y:S02]  /*1b640*/  @!P0 SYNCS.PHASECHK.TRANS64 P0, [R4+URZ], R5 ;  /* 0x00000005040085a7 */ /* 0x000f24000800007f */
[----:B----4-:R-:W-:Y:S05]  /*1b650*/  @!P0 BRA `(.L_x_11217) ;  /* 0xfffffffc00f08947 */ /* 0x010fea000383ffff */
[----:B------:R-:W-:Y:S05]  /*1b660*/  BRA `(.L_x_11337) ;  /* 0xffffffdc006c7947 */ /* 0x000fea000383ffff */
.L_x_11338:
        /* <DEDUP_REMOVED lines=9> */
.L_x_11977:


//--------------------- .text._ZN7cutlass13device_kernelIN5flash11enable_sm90INS1_16FlashAttnFwdSm90INS1_25CollectiveMainloopFwdSm90ILi2EN4cute5tupleIJNS5_1CILi1EEES8_S8_EEENS6_IJNS7_ILi128EEENS7_ILi96EEENS7_ILi64EEEEEELi256ENS_10bfloat16_tEfNS_4arch4Sm90ELb1ELb0ELb1ELb1ELb0ELb0ELb1ELb1ELb0ELb0ELb0ELb0EEENS1_21CollectiveEpilogueFwdINS6_IJSA_NS7_ILi256EEESB_EEES9_SE_SG_Li256ELb1ELb0ELb0ELb0EEENS1_36VarlenDynamicPersistentTileSchedulerILi128ELi96ELi256ELi32ELb0ELb0ELb1ELb1ELb1ELb1EEEEEEEEEvNT_6ParamsE --------------------------
	.section	.text._ZN7cutlass13device_kernelIN5flash11enable_sm90INS1_16FlashAttnFwdSm90INS1_25CollectiveMainloopFwdSm90ILi2EN4cute5tupleIJNS5_1CILi1EEES8_S8_EEENS6_IJNS7_ILi128EEENS7_ILi96EEENS7_ILi64EEEEEELi256ENS_10bfloat16_tEfNS_4arch4Sm90ELb1ELb0ELb1ELb1ELb0ELb0ELb1ELb1ELb0ELb0ELb0ELb0EEENS1_21CollectiveEpilogueFwdINS6_IJSA_NS7_ILi256EEESB_EEES9_SE_SG_Li256ELb1ELb0ELb0ELb0EEENS1_36VarlenDynamicPersistentTileSchedulerILi128ELi96ELi256ELi32ELb0ELb0ELb1ELb1ELb1ELb1EEEEEEEEEvNT_6ParamsE,"ax",@progbits
	.align	128
.text._ZN7cutlass13device_kernelIN5flash11enable_sm90INS1_16FlashAttnFwdSm90INS1_25CollectiveMainloopFwdSm90ILi2EN4cute5tupleIJNS5_1CILi1EEES8_S8_EEENS6_IJNS7_ILi128EEENS7_ILi96EEENS7_ILi64EEEEEELi256ENS_10bfloat16_tEfNS_4arch4Sm90ELb1ELb0ELb1ELb1ELb0ELb0ELb1ELb1ELb0ELb0ELb0ELb0EEENS1_21CollectiveEpilogueFwdINS6_IJSA_NS7_ILi256EEESB_EEES9_SE_SG_Li256ELb1ELb0ELb0ELb0EEENS1_36VarlenDynamicPersistentTileSchedulerILi128ELi96ELi256ELi32ELb0ELb0ELb1ELb1ELb1ELb1EEEEEEEEEvNT_6ParamsE:
        .type           _ZN7cutlass13device_kernelIN5flash11enable_sm90INS1_16FlashAttnFwdSm90INS1_25CollectiveMainloopFwdSm90ILi2EN4cute5tupleIJNS5_1CILi1EEES8_S8_EEENS6_IJNS7_ILi128EEENS7_ILi96EEENS7_ILi64EEEEEELi256ENS_10bfloat16_tEfNS_4arch4Sm90ELb1ELb0ELb1ELb1ELb0ELb0ELb1ELb1ELb0ELb0ELb0ELb0EEENS1_21CollectiveEpilogueFwdINS6_IJSA_NS7_ILi256EEESB_EEES9_SE_SG_Li256ELb1ELb0ELb0ELb0EEENS1_36VarlenDynamicPersistentTileSchedulerILi128ELi96ELi256ELi32ELb0ELb0ELb1ELb1ELb1ELb1EEEEEEEEEvNT_6ParamsE,@function
        .size           _ZN7cutlass13device_kernelIN5flash11enable_sm90INS1_16FlashAttnFwdSm90INS1_25CollectiveMainloopFwdSm90ILi2EN4cute5tupleIJNS5_1CILi1EEES8_S8_EEENS6_IJNS7_ILi128EEENS7_ILi96EEENS7_ILi64EEEEEELi256ENS_10bfloat16_tEfNS_4arch4Sm90ELb1ELb0ELb1ELb1ELb0ELb0ELb1ELb1ELb0ELb0ELb0ELb0EEENS1_21CollectiveEpilogueFwdINS6_IJSA_NS7_ILi256EEESB_EEES9_SE_SG_Li256ELb1ELb0ELb0ELb0EEENS1_36VarlenDynamicPersistentTileSchedulerILi128ELi96ELi256ELi32ELb0ELb0ELb1ELb1ELb1ELb1EEEEEEEEEvNT_6ParamsE,(.L_x_11978 - _ZN7cutlass13device_kernelIN5flash11enable_sm90INS1_16FlashAttnFwdSm90INS1_25CollectiveMainloopFwdSm90ILi2EN4cute5tupleIJNS5_1CILi1EEES8_S8_EEENS6_IJNS7_ILi128EEENS7_ILi96EEENS7_ILi64EEEEEELi256ENS_10bfloat16_tEfNS_4arch4Sm90ELb1ELb0ELb1ELb1ELb0ELb0ELb1ELb1ELb0ELb0ELb0ELb0EEENS1_21CollectiveEpilogueFwdINS6_IJSA_NS7_ILi256EEESB_EEES9_SE_SG_Li256ELb1ELb0ELb0ELb0EEENS1_36VarlenDynamicPersistentTileSchedulerILi128ELi96ELi256ELi32ELb0ELb0ELb1ELb1ELb1ELb1EEEEEEEEEvNT_6ParamsE)
        .other          _ZN7cutlass13device_kernelIN5flash11enable_sm90INS1_16FlashAttnFwdSm90INS1_25CollectiveMainloopFwdSm90ILi2EN4cute5tupleIJNS5_1CILi1EEES8_S8_EEENS6_IJNS7_ILi128EEENS7_ILi96EEENS7_ILi64EEEEEELi256ENS_10bfloat16_tEfNS_4arch4Sm90ELb1ELb0ELb1ELb1ELb0ELb0ELb1ELb1ELb0ELb0ELb0ELb0EEENS1_21CollectiveEpilogueFwdINS6_IJSA_NS7_ILi256EEESB_EEES9_SE_SG_Li256ELb1ELb0ELb0ELb0EEENS1_36VarlenDynamicPersistentTileSchedulerILi128ELi96ELi256ELi32ELb0ELb0ELb1ELb1ELb1ELb1EEEEEEEEEvNT_6ParamsE,@"STO_CUDA_ENTRY STV_DEFAULT"
_ZN7cutlass13device_kernelIN5flash11enable_sm90INS1_16FlashAttnFwdSm90INS1_25CollectiveMainloopFwdSm90ILi2EN4cute5tupleIJNS5_1CILi1EEES8_S8_EEENS6_IJNS7_ILi128EEENS7_ILi96EEENS7_ILi64EEEEEELi256ENS_10bfloat16_tEfNS_4arch4Sm90ELb1ELb0ELb1ELb1ELb0ELb0ELb1ELb1ELb0ELb0ELb0ELb0EEENS1_21CollectiveEpilogueFwdINS6_IJSA_NS7_ILi256EEESB_EEES9_SE_SG_Li256ELb1ELb0ELb0ELb0EEENS1_36VarlenDynamicPersistentTileSchedulerILi128ELi96ELi256ELi32ELb0ELb0ELb1ELb1ELb1ELb1EEEEEEEEEvNT_6ParamsE:
        /* <DEDUP_REMOVED lines=24> */
.L_x_11340:
[----:B------:R-:W-:Y:S05]  /*0180*/  BSYNC B0 ;  /* 0x0000000000007941 */ /* 0x000fea0003800000 */
.L_x_11339:
        /* <DEDUP_REMOVED lines=43> */
.L_x_11341:
        /* <DEDUP_REMOVED lines=22> */
.L_x_11342:
        /* <DEDUP_REMOVED lines=18> */
.L_x_11343:
        /* <DEDUP_REMOVED lines=22> */
.L_x_11344:
        /* <DEDUP_REMOVED lines=22> */
.L_x_11345:
        /* <DEDUP_REMOVED lines=8> */
.L_x_11347:
        /* <DEDUP_REMOVED lines=20> */
[----:B------:R-:W-:Y:S01]  /*0b40*/  IMAD.MOV.U32 R219, RZ, RZ, RZ ;  /* 0x000000ffffdb7224 */ /* 0x000fe200078e00ff */
[----:B------:R-:W-:Y:S01]  /*0b50*/  R2UR UR5, R14 ;  /* 0x000000000e0572ca */ /* 0x000fe200000e0000 */
[----:B------:R-:W0:Y:S01]  /*0b60*/  S2R R0, SR_TID.X ;  /* 0x0000000000007919 */ /* 0x000e220000002100 */
[----:B------:R-:W-:Y:S01]  /*0b70*/  UMOV UR37, URZ ;  /* 0x0000003f00257c82 */ /* 0x000fe20008000000 */
[----:B------:R-:W-:Y:S01]  /*0b80*/  UMOV UR36, URZ ;  /* 0x0000003f00247c82 */ /* 0x000fe20008000000 */
[----:B0-----:R-:W-:-:S05]  /*0b90*/  VIADD R233, R0, 0xffffff80 ;  /* 0xffffff8000e97836 */ /* 0x001fca0000000000 */
[----:B------:R-:W-:-:S04]  /*0ba0*/  SHF.R.S32.HI R0, RZ, 0x1f, R233 ;  /* 0x0000001fff007819 */ /* 0x000fc800000114e9 */
[-C--:B------:R-:W-:Y:S02]  /*0bb0*/  LEA.HI R3, R0, R233.reuse, RZ, 0x4 ;  /* 0x000000e900037211 */ /* 0x080fe400078f20ff */
[----:B--2---:R-:W-:Y:S02]  /*0bc0*/  R2UR UR4, R2 ;  /* 0x00000000020472ca */ /* 0x004fe400000e0000 */
[----:B------:R-:W-:-:S04]  /*0bd0*/  LEA.HI R2, R0, R233, RZ, 0x7 ;  /* 0x000000e900027211 */ /* 0x000fc800078f38ff */
[----:B------:R-:W-:Y:S02]  /*0be0*/  LOP3.LUT R220, R2, 0xffffff80, RZ, 0xc0, !PT ;  /* 0xffffff8002dc7812 */ /* 0x000fe400078ec0ff */
[----:B------:R-:W-:-:S03]  /*0bf0*/  SHF.R.S32.HI R221, RZ, 0x7, R2 ;  /* 0x00000007ffdd7819 */ /* 0x000fc60000011402 */
[----:B------:R-:W-:Y:S01]  /*0c00*/  IMAD.IADD R220, R233, 0x1, -R220 ;  /* 0x00000001e9dc7824 */ /* 0x000fe200078e0adc */
[----:B------:R-:W-:Y:S01]  /*0c10*/  LEA.HI R2, R2, R221, RZ, 0x1 ;  /* 0x000000dd02027211 */ /* 0x000fe200078f08ff */
[----:B------:R-:W-:-:S03]  /*0c20*/  ULOP3.LUT UR4, UR4, 0x1, URZ, 0xfc, !UPT ;  /* 0x0000000104047892 */ /* 0x000fc6000f8efc3f */
[----:B------:R-:W-:Y:S02]  /*0c30*/  SHF.R.S32.HI R7, RZ, 0x1f, R220 ;  /* 0x0000001fff077819 */ /* 0x000fe400000114dc */
[----:B------:R-:W-:Y:S01]  /*0c40*/  LOP3.LUT R2, R2, 0x3fffffe, RZ, 0xc0, !PT ;  /* 0x03fffffe02027812 */ /* 0x000fe200078ec0ff */
[----:B------:R-:W-:Y:S01]  /*0c50*/  IMAD.U32 R232, RZ, RZ, UR4 ;  /* 0x00000004ffe87e24 */ /* 0x000fe2000f8e00ff */
[CC--:B------:R-:W-:Y:S02]  /*0c60*/  LEA.HI R8, R7.reuse, R220.reuse, RZ, 0x2 ;  /* 0x000000dc07087211 */ /* 0x0c0fe400078f10ff */
[----:B------:R-:W-:Y:S01]  /*0c70*/  LEA.HI R7, R7, R220, RZ, 0x5 ;  /* 0x000000dc07077211 */ /* 0x000fe200078f28ff */
[----:B------:R-:W-:Y:S01]  /*0c80*/  IMAD.IADD R206, R221, 0x1, -R2 ;  /* 0x00000001ddce7824 */ /* 0x000fe200078e0a02 */
        /* <DEDUP_REMOVED lines=10> */
[----:B------:R-:W-:Y:S01]  /*0d30*/  SHF.R.S32.HI R6, RZ, 0x4, R3 ;  /* 0x00000004ff067819 */ /* 0x000fe20000011403 */
[----:B------:R-:W-:Y:S01]  /*0d40*/  IMAD.SHL.U32 R5, R4, 0x20, RZ ;  /* 0x0000002004057824 */ /* 0x000fe200078e00ff */
[----:B------:R-:W-:Y:S01]  /*0d50*/  LOP3.LUT R4, R3, 0x3fffff0, RZ, 0xc0, !PT ;  /* 0x03fffff003047812 */ /* 0x000fe200078ec0ff */
[----:B------:R-:W-:Y:S01]  /*0d60*/  IMAD R7, R7, 0x10, R10 ;  /* 0x0000001007077824 */ /* 0x000fe200078e020a */
[----:B------:R-:W-:-:S02]  /*0d70*/  LEA.HI R3, R3, R6, RZ, 0x1 ;  /* 0x0000000603037211 */ /* 0x000fc400078f08ff */
[----:B------:R-:W-:Y:S01]  /*0d80*/  LOP3.LUT R5, R5, 0xfffffc00, RZ, 0xc0, !PT ;  /* 0xfffffc0005057812 */ /* 0x000fe200078ec0ff */
[----:B------:R-:W-:Y:S01]  /*0d90*/  IMAD.IADD R4, R233, 0x1, -R4 ;  /* 0x00000001e9047824 */ /* 0x000fe200078e0a04 */
[----:B------:R-:W-:Y:S02]  /*0da0*/  LOP3.LUT R3, R3, 0x1ffffffe, RZ, 0xc0, !PT ;  /* 0x1ffffffe03037812 */ /* 0x000fe400078ec0ff */
[----:B------:R-:W-:Y:S01]  /*0db0*/  LOP3.LUT R2, R0, 0x1ffffff8, RZ, 0xc0, !PT ;  /* 0x1ffffff800027812 */ /* 0x000fe200078ec0ff */
[----:B------:R-:W-:Y:S01]  /*0dc0*/  IMAD R4, R4, 0x40, R5 ;  /* 0x0000004004047824 */ /* 0x000fe200078e0205 */
[----:B------:R-:W-:Y:S01]  /*0dd0*/  LEA R206, R206, R7, 0x6 ;  /* 0x00000007cece7211 */ /* 0x000fe200078e30ff */
[----:B------:R-:W-:Y:S01]  /*0de0*/  IMAD.IADD R3, R6, 0x1, -R3 ;  /* 0x0000000106037824 */ /* 0x000fe200078e0a03 */
[----:B------:R-:W-:Y:S01]  /*0df0*/  SHF.R.S32.HI R202, RZ, 0x3, R0 ;  /* 0x00000003ffca7819 */ /* 0x000fe20000011400 */
[----:B------:R-:W-:Y:S02]  /*0e00*/  IMAD.IADD R2, R233, 0x1, -R2 ;  /* 0x00000001e9027824 */ /* 0x000fe400078e0a02 */
[----:B------:R-:W-:-:S02]  /*0e10*/  IMAD R231, R3, 0x8, R4 ;  /* 0x0000000803e77824 */ /* 0x000fc400078e0204 */
[----:B------:R-:W-:Y:S02]  /*0e20*/  IMAD.MOV.U32 R7, RZ, RZ, R15 ;  /* 0x000000ffff077224 */ /* 0x000fe400078e000f */
[----:B------:R-:W-:-:S07]  /*0e30*/  IMAD.SHL.U32 R200, R2, 0x8, RZ ;  /* 0x0000000802c87824 */ /* 0x000fce00078e00ff */
.L_x_11402:
[----:B0-----:R-:W0:Y:S01]  /*0e40*/  LDC.64 R2, c[0x0][0xd60] ;  /* 0x00035800ff027b82 */ /* 0x001e220000000a00 */
[----:B------:R-:W-:Y:S01]  /*0e50*/  ULDC.64 UR10, c[0x0][0x208] ;  /* 0x00008200000a7ab9 */ /* 0x000fe20000000a00 */
[----:B------:R-:W-:Y:S01]  /*0e60*/  ULDC.64 UR6, c[0x0][0xb20] ;  /* 0x0002c80000067ab9 */ /* 0x000fe20000000a00 */
[----:B------:R-:W-:Y:S01]  /*0e70*/  ULDC.64 UR8, c[0x0][0xb10] ;  /* 0x0002c40000087ab9 */ /* 0x000fe20000000a00 */
[----:B0-----:R-:W-:-:S05]  /*0e80*/  IMAD.WIDE R2, R7, 0x4, R2 ;  /* 0x0000000407027825 */ /* 0x001fca00078e0202 */
[----:B--2---:R-:W2:Y:S01]  /*0e90*/  LDG.E R207, desc[UR10][R2.64] ;  /* 0x0000000a02cf7981 */ /* 0x004ea2000c1e1900 */
[----:B------:R-:W-:Y:S02]  /*0ea0*/  ISETP.NE.U32.AND P0, PT, RZ, UR6, PT ;  /* 0x00000006ff007c0c */ /* 0x000fe4000bf05070 */
[----:B------:R-:W-:Y:S02]  /*0eb0*/  ISETP.NE.U32.AND P1, PT, RZ, UR8, PT ;  /* 0x00000008ff007c0c */ /* 0x000fe4000bf25070 */
[----:B------:R-:W-:Y:S02]  /*0ec0*/  ISETP.NE.AND.EX P0, PT, RZ, UR7, PT, P0 ;  /* 0x00000007ff007c0c */ /* 0x000fe4000bf05300 */
[----:B------:R-:W-:Y:S02]  /*0ed0*/  ISETP.NE.AND.EX P1, PT, RZ, UR9, PT, P1 ;  /* 0x00000009ff007c0c */ /* 0x000fe4000bf25310 */
[----:B--2---:R-:W-:-:S09]  /*0ee0*/  SHF.R.S32.HI R208, RZ, 0x1f, R207 ;  /* 0x0000001fffd07819 */ /* 0x004fd200000114cf */
[----:B---34-:R-:W-:-:S04]  /*0ef0*/  @P0 LEA R4, P2, R207, UR6, 0x2 ;  /* 0x00000006cf040c11 */ /* 0x018fc8000f8410ff */
[C---:B------:R-:W-:Y:S01]  /*0f00*/  @P0 LEA.HI.X R5, R207.reuse, UR7, R208, 0x2, P2 ;  /* 0x00000007cf050c11 */ /* 0x040fe200090f14d0 */
[----:B------:R-:W-:Y:S01]  /*0f10*/  ULDC.64 UR6, c[0x0][0x3f8] ;  /* 0x0000fe0000067ab9 */ /* 0x000fe20000000a00 */
[----:B------:R-:W-:-:S03]  /*0f20*/  @P1 LEA R6, P2, R207, UR8, 0x2 ;  /* 0x00000008cf061c11 */ /* 0x000fc6000f8410ff */
[----:B------:R-:W2:Y:S01]  /*0f30*/  @P0 LDG.E R4, desc[UR10][R4.64] ;  /* 0x0000000a04040981 */ /* 0x000ea2000c1e1900 */
[----:B------:R-:W-:-:S05]  /*0f40*/  @P1 LEA.HI.X R7, R207, UR9, R208, 0x2, P2 ;  /* 0x00000009cf071c11 */ /* 0x000fca00090f14d0 */
[----:B------:R-:W3:Y:S01]  /*0f50*/  @P1 LDG.E R6, desc[UR10][R6.64] ;  /* 0x0000000a06061981 */ /* 0x000ee2000c1e1900 */
[----:B------:R-:W-:Y:S01]  /*0f60*/  ULDC UR8, c[0x0][0x288] ;  /* 0x0000a20000087ab9 */ /* 0x000fe20000000800 */
[----:B------:R-:W-:Y:S01]  /*0f70*/  UISETP.NE.U32.AND UP0, UPT, UR6, URZ, UPT ;  /* 0x0000003f0600728c */ /* 0x000fe2000bf05070 */
[----:B------:R-:W-:Y:S01]  /*0f80*/  IMAD.U32 R209, RZ, RZ, UR5 ;  /* 0x00000005ffd17e24 */ /* 0x000fe2000f8e00ff */
[----:B------:R-:W-:Y:S01]  /*0f90*/  ULDC.64 UR10, c[0x0][0xb18] ;  /* 0x0002c600000a7ab9 */ /* 0x000fe20000000a00 */
[----:B------:R-:W-:Y:S01]  /*0fa0*/  ULDC UR6, c[0x0][0x404] ;  /* 0x0001010000067ab9 */ /* 0x000fe20000000800 */
[----:B------:R-:W-:Y:S01]  /*0fb0*/  UISETP.NE.AND.EX UP0, UPT, UR7, URZ, UPT, UP0 ;  /* 0x0000003f0700728c */ /* 0x000fe2000bf05300 */
[----:B------:R-:W-:Y:S01]  /*0fc0*/  ISETP.NE.U32.AND P2, PT, RZ, UR10, PT ;  /* 0x0000000aff007c0c */ /* 0x000fe2000bf45070 */
[----:B------:R-:W-:Y:S01]  /*0fd0*/  UMOV UR4, URZ ;  /* 0x0000003f00047c82 */ /* 0x000fe20008000000 */
[----:B------:R-:W-:Y:S01]  /*0fe0*/  ULDC UR7, c[0x0][0x2e0] ;  /* 0x0000b80000077ab9 */ /* 0x000fe20000000800 */
[----:B------:R-:W-:Y:S01]  /*0ff0*/  USEL UR6, UR6, 0x1, UP0 ;  /* 0x0000000106067887 */ /* 0x000fe20008000000 */
[----:B------:R-:W-:-:S03]  /*1000*/  ISETP.NE.AND.EX P2, PT, RZ, UR11, PT, P2 ;  /* 0x0000000bff007c0c */ /* 0x000fc6000bf45320 */
[----:B------:R-:W-:Y:S01]  /*1010*/  UIMAD UR6, UR6, UR7, URZ ;  /* 0x00000007060672a4 */ /* 0x000fe2000f8e023f */
[----:B--2---:R-:W-:Y:S02]  /*1020*/  @P0 R2UR UR4, R4 ;  /* 0x00000000040402ca */ /* 0x004fe400000e0000 */
[----:B---3--:R-:W-:-:S13]  /*1030*/  @P1 R2UR UR8, R6 ;  /* 0x00000000060812ca */ /* 0x008fda00000e0000 */
[----:B------:R-:W-:Y:S01]  /*1040*/  IMAD.U32 R201, RZ, RZ, UR8 ;  /* 0x00000008ffc97e24 */ /* 0x000fe2000f8e00ff */
[----:B-1---5:R-:W-:Y:S06]  /*1050*/  @P1 BRA `(.L_x_11348) ;  /* 0x0000000000341947 */ /* 0x022fec0003800000 */
[----:B------:R-:W-:Y:S02]  /*1060*/  ULDC.64 UR8, c[0x0][0xaf8] ;  /* 0x0002be0000087ab9 */ /* 0x000fe40000000a00 */
[----:B------:R-:W-:-:S04]  /*1070*/  ISETP.NE.U32.AND P0, PT, RZ, UR8, PT ;  /* 0x00000008ff007c0c */ /* 0x000fc8000bf05070 */
[----:B------:R-:W-:-:S13]  /*1080*/  ISETP.NE.AND.EX P0, PT, RZ, UR9, PT, P0 ;  /* 0x00000009ff007c0c */ /* 0x000fda000bf05300 */
[----:B------:R-:W-:Y:S05]  /*1090*/  @!P0 BRA `(.L_x_11348) ;  /* 0x0000000000248947 */ /* 0x000fea0003800000 */
[----:B------:R-:W0:Y:S01]  /*10a0*/  LDC.64 R2, c[0x0][0xaf8] ;  /* 0x0002be00ff027b82 */ /* 0x000e220000000a00 */
[----:B------:R-:W-:Y:S01]  /*10b0*/  ULDC.64 UR8, c[0x0][0x208] ;  /* 0x0000820000087ab9 */ /* 0x000fe20000000a00 */
[----:B0-----:R-:W-:-:S05]  /*10c0*/  IMAD.WIDE R2, R207, 0x4, R2 ;  /* 0x00000004cf027825 */ /* 0x001fca00078e0202 */
[----:B------:R-:W2:Y:S04]  /*10d0*/  LDG.E R4, desc[UR8][R2.64] ;  /* 0x0000000802047981 */ /* 0x000ea8000c1e1900 */
[----:B------:R-:W3:Y:S01]  /*10e0*/  LDG.E R0, desc[UR8][R2.64+0x4] ;  /* 0x0000040802007981 */ /* 0x000ee2000c1e1900 */
[----:B--2---:R-:W-:Y:S02]  /*10f0*/  R2UR UR5, R4 ;  /* 0x00000000040572ca */ /* 0x004fe400000e0000 */
[----:B---3--:R-:W-:-:S13]  /*1100*/  R2UR UR7, R0 ;  /* 0x00000000000772ca */ /* 0x008fda00000e0000 */
[----:B------:R-:W-:-:S06]  /*1110*/  UIADD3 UR5, -UR5, UR7, URZ ;  /* 0x0000000705057290 */ /* 0x000fcc000fffe13f */
[----:B------:R-:W-:-:S07]  /*1120*/  IMAD.U32 R201, RZ, RZ, UR5 ;  /* 0x00000005ffc97e24 */ /* 0x000fce000f8e00ff */
.L_x_11348:
[----:B------:R-:W-:Y:S01]  /*1130*/  IMAD.U32 R218, RZ, RZ, UR61 ;  /* 0x0000003dffda7e24 */ /* 0x000fe2000f8e00ff */
[----:B------:R-:W-:Y:S06]  /*1140*/  @!P2 BRA `(.L_x_11349) ;  /* 0x000000000018a947 */ /* 0x000fec0003800000 */
[----:B------:R-:W-:Y:S01]  /*1150*/  LEA R2, P0, R207, UR10, 0x2 ;  /* 0x0000000acf027c11 */ /* 0x000fe2000f8010ff */
[----:B------:R-:W-:-:S03]  /*1160*/  ULDC.64 UR6, c[0x0][0x208] ;  /* 0x0000820000067ab9 */ /* 0x000fc60000000a00 */
[----:B------:R-:W-:-:S05]  /*1170*/  LEA.HI.X R3, R207, UR11, R208, 0x2, P0 ;  /* 0x0000000bcf037c11 */ /* 0x000fca00080f14d0 */
[----:B------:R-:W2:Y:S02]  /*1180*/  LDG.E R2, desc[UR6][R2.64] ;  /* 0x0000000602027981 */ /* 0x000ea4000c1e1900 */
[----:B--2---:R-:W-:Y:S01]  /*1190*/  R2UR UR6, R2 ;  /* 0x00000000020672ca */ /* 0x004fe200000e0000 */
[----:B------:R-:W-:-:S14]  /*11a0*/  BRA `(.L_x_11350) ;  /* 0x0000000000307947 */ /* 0x000fdc0003800000 */
.L_x_11349:
        /* <DEDUP_REMOVED lines=11> */
[----:B------:R-:W-:-:S12]  /*1260*/  UIADD3 UR6, -UR6, UR5, URZ ;  /* 0x0000000506067290 */ /* 0x000fd8000fffe13f */
.L_x_11350:
[----:B------:R-:W-:Y:S01]  /*1270*/  R2UR UR7, R201 ;  /* 0x00000000c90772ca */ /* 0x000fe200000e0000 */
[----:B------:R-:W-:Y:S01]  /*1280*/  UIADD3 UR6, -UR4, UR6, URZ ;  /* 0x0000000604067290 */ /* 0x000fe2000fffe13f */
[----:B------:R-:W-:Y:S01]  /*1290*/  PLOP3.LUT P0, PT, PT, PT, PT, 0x80, 0x0 ;  /* 0x000000000000781c */ /* 0x000fe20003f0f070 */
[----:B------:R-:W-:Y:S01]  /*12a0*/  ULEA UR5, UR61, 0xdf, 0x7 ;  /* 0x000000df3d057891 */ /* 0x000fe2000f8e383f */
[----:B------:R-:W-:Y:S01]  /*12b0*/  CS2R R2, SRZ ;  /* 0x0000000000027805 */ /* 0x000fe2000001ff00 */
[----:B------:R-:W-:Y:S01]  /*12c0*/  UIADD3 UR4, UR6, 0x5f, URZ ;  /* 0x0000005f06047890 */ /* 0x000fe2000fffe03f */
[----:B------:R-:W-:Y:S01]  /*12d0*/  MOV R0, RZ ;  /* 0x000000ff00007202 */ /* 0x000fe20000000f00 */
[----:B------:R-:W-:Y:S01]  /*12e0*/  IMAD.U32 R204, RZ, RZ, UR6 ;  /* 0x00000006ffcc7e24 */ /* 0x000fe2000f8e00ff */
[----:B------:R-:W-:Y:S01]  /*12f0*/  CS2R R148, SRZ ;  /* 0x0000000000947805 */ /* 0x000fe2000001ff00 */
[----:B------:R-:W-:Y:S01]  /*1300*/  IMAD.MOV.U32 R150, RZ, RZ, RZ ;  /* 0x000000ffff967224 */ /* 0x000fe200078e00ff */
[----:B------:R-:W-:-:S02]  /*1310*/  CS2R R146, SRZ ;  /* 0x0000000000927805 */ /* 0x000fc4000001ff00 */
[----:B------:R-:W-:Y:S02]  /*1320*/  CS2R R144, SRZ ;  /* 0x0000000000907805 */ /* 0x000fe4000001ff00 */
        /* <DEDUP_REMOVED lines=70> */
[----:B------:R-:W-:Y:S01]  /*1790*/  IMAD.MOV.U32 R12, RZ, RZ, RZ ;  /* 0x000000ffff0c7224 */ /* 0x000fe200078e00ff */
[----:B------:R-:W-:Y:S01]  /*17a0*/  CS2R R24, SRZ ;  /* 0x0000000000187805 */ /* 0x000fe2000001ff00 */
        /* <DEDUP_REMOVED lines=40> */
.L_x_11352:
[----:B------:R-:W0:Y:S01]  /*1a30*/  S2R R3, SR_CgaCtaId ;  /* 0x0000000000037919 */ /* 0x000e220000008800 */
[----:B------:R-:W-:Y:S02]  /*1a40*/  LEA.HI R0, R219, R219, RZ, 0x1 ;  /* 0x000000dbdb007211 */ /* 0x000fe400078f08ff */
[----:B------:R-:W-:Y:S01]  /*1a50*/  MOV R2, 0x400 ;  /* 0x0000040000027802 */ /* 0x000fe20000000f00 */
[----:B------:R-:W1:Y:S01]  /*1a60*/  S2R R16, SR_TID.X ;  /* 0x0000000000107919 */ /* 0x000e620000002100 */
[----:B------:R-:W-:-:S05]  /*1a70*/  LOP3.LUT R0, R0, 0xfffffffe, RZ, 0xc0, !PT ;  /* 0xfffffffe00007812 */ /* 0x000fca00078ec0ff */
[----:B------:R-:W-:Y:S01]  /*1a80*/  IMAD.IADD R0, R219, 0x1, -R0 ;  /* 0x00000001db007824 */ /* 0x000fe200078e0a00 */
[----:B0-----:R-:W-:-:S04]  /*1a90*/  LEA R5, R3, R2, 0x18 ;  /* 0x0000000203057211 */ /* 0x001fc800078ec0ff */
[----:B------:R-:W-:Y:S02]  /*1aa0*/  SHF.L.U32 R2, R0, 0x1f, RZ ;  /* 0x0000001f00027819 */ /* 0x000fe400000006ff */
[----:B-1----:R-:W-:Y:S02]  /*1ab0*/  SHF.R.U32.HI R16, RZ, 0x7, R16 ;  /* 0x00000007ff107819 */ /* 0x002fe40000011610 */
[----:B------:R-:W0:Y:S03]  /*1ac0*/  SYNCS.PHASECHK.TRANS64.TRYWAIT P0, [R5+URZ+0x32400], R2 ;  /* 0x03240002050075a7 */ /* 0x000e26000800017f */
[----:B------:R-:W-:Y:S01]  /*1ad0*/  VIADD R168, R16, 0x8 ;  /* 0x0000000810a87836 */ /* 0x000fe20000000000 */
[----:B0-----:R-:W-:Y:S06]  /*1ae0*/  @!P0 BRA `(.L_x_11353) ;  /* 0x0000010800808947 */ /* 0x001fec0003800000 */
.L_x_11488:
[----:B------:R-:W-:Y:S05]  /*1af0*/  WARPSYNC.ALL ;  /* 0x0000000000007948 */ /* 0x000fea0003800000 */
[----:B------:R-:W-:Y:S01]  /*1b00*/  R2UR UR4, R232 ;  /* 0x00000000e80472ca */ /* 0x000fe200000e0000 */
[----:B------:R1:W-:-:S12]  /*1b10*/  BAR.SYNC.DEFER_BLOCKING R168, 0x100 ;  /* 0x000400a80000751d */ /* 0x0003d80000010000 */
[----:B------:R-:W-:-:S05]  /*1b20*/  IMAD.U32 R0, RZ, RZ, UR4 ;  /* 0x00000004ff007e24 */ /* 0x000fca000f8e00ff */
[----:B------:R-:W-:-:S13]  /*1b30*/  ISETP.NE.AND P0, PT, R0, 0x3, PT ;  /* 0x000000030000780c */ /* 0x000fda0003f05270 */
[----:B-1----:R-:W-:Y:S05]  /*1b40*/  @!P0 BRA `(.L_x_11354) ;  /* 0x0000000000048947 */ /* 0x002fea0003800000 */
[----:B------:R-:W-:Y:S01]  /*1b50*/  BPT.TRAP 0x1 ;  /* 0x000000040000795c */ /* 0x000fe20000300000 */
.L_x_11354:
[----:B------:R-:W-:Y:S02]  /*1b60*/  IMAD.U32 R3, RZ, RZ, UR37 ;  /* 0x00000025ff037e24 */ /* 0x000fe4000f8e00ff */
[----:B------:R-:W-:-:S03]  /*1b70*/  IMAD.U32 R0, RZ, RZ, UR36 ;  /* 0x00000024ff007e24 */ /* 0x000fc6000f8e00ff */
[----:B------:R-:W-:Y:S01]  /*1b80*/  SHF.L.U32 R3, R3, 0x1f, RZ ;  /* 0x0000001f03037819 */ /* 0x000fe200000006ff */
[----:B------:R-:W-:-:S04]  /*1b90*/  IMAD R0, R0, 0x8, R5 ;  /* 0x0000000800007824 */ /* 0x000fc800078e0205 */
[----:B------:R1:W2:Y:S01]  /*1ba0*/  SYNCS.PHASECHK.TRANS64.TRYWAIT P1, [R0+URZ+0x32430], R3 ;  /* 0x03243003000075a7 */ /* 0x0002a2000802017f */
[----:B------:R-:W-:Y:S05]  /*1bb0*/  @!P0 BRA `(.L_x_11355) ;  /* 0x0000000000048947 */ /* 0x000fea0003800000 */
[----:B------:R-:W-:Y:S01]  /*1bc0*/  BPT.TRAP 0x1 ;  /* 0x000000040000795c */ /* 0x000fe20000300000 */
.L_x_11355:
[----:B--2---:R-:W-:Y:S05]  /*1bd0*/  @P1 BRA `(.L_x_11356) ;  /* 0x0000000000081947 */ /* 0x004fea0003800000 */
[----:B------:R-:W2:Y:S02]  /*1be0*/  SYNCS.PHASECHK.TRANS64.TRYWAIT P1, [R0+URZ+0x32430], R3 ;  /* 0x03243003000075a7 */ /* 0x000ea4000802017f */
[----:B--2---:R-:W-:Y:S05]  /*1bf0*/  @!P1 BRA `(.L_x_11357) ;  /* 0x0000010800509947 */ /* 0x004fea0003800000 */
.L_x_11356:
[----:B------:R-:W-:Y:S01]  /*1c00*/  R2UR UR4, R5 ;  /* 0x00000000050472ca */ /* 0x000fe200000e0000 */
[----:B------:R-:W-:Y:S01]  /*1c10*/  WARPGROUP.ARRIVE ;  /* 0x00000000000079c5 */ /* 0x000fe20000000000 */
[----:B------:R-:W-:Y:S01]  /*1c20*/  UMOV UR8, UR38 ;  /* 0x0000002600087c82 */ /* 0x000fe20008000000 */
[----:B------:R-:W-:Y:S01]  /*1c30*/  UMOV UR9, 0x40000040 ;  /* 0x4000004000097882 */ /* 0x000fe20000000000 */
[----:B------:R-:W-:Y:S01]  /*1c40*/  UMOV UR11, 0x40000040 ;  /* 0x40000040000b7882 */ /* 0x000fe20000000000 */
[----:B------:R-:W-:-:S08]  /*1c50*/  UIADD3 UR5, UR38, 0x2, URZ ;  /* 0x0000000226057890 */ /* 0x000fd0000fffe03f */
[----:B------:R-:W-:-:S04]  /*1c60*/  UIADD3 UR4, UR4, 0x1c400, URZ ;  /* 0x0001c40004047890 */ /* 0x000fc8000fffe03f */
[----:B------:R-:W-:-:S04]  /*1c70*/  USHF.R.U32.HI UR4, URZ, 0x4, UR4 ;  /* 0x000000043f047899 */ /* 0x000fc80008011604 */
        /* <DEDUP_REMOVED lines=40> */
.L_x_11489:
[----:B------:R-:W-:Y:S05]  /*1f00*/  @!P0 BRA `(.L_x_11359) ;  /* 0x0000000000048947 */ /* 0x000fea0003800000 */
[----:B------:R-:W-:Y:S01]  /*1f10*/  BPT.TRAP 0x1 ;  /* 0x000000040000795c */ /* 0x000fe20000300000 */
.L_x_11359:
[----:B------:R4:W0:Y:S01]  /*1f20*/  SYNCS.PHASECHK.TRANS64.TRYWAIT P1, [R0+URZ+0x32450], R3 ;  /* 0x03245003000075a7 */ /* 0x000822000802017f */
[----:B------:R-:W-:Y:S05]  /*1f30*/  @!P0 BRA `(.L_x_11360) ;  /* 0x0000000000048947 */ /* 0x000fea0003800000 */
[----:B------:R-:W-:Y:S01]  /*1f40*/  BPT.TRAP 0x1 ;  /* 0x000000040000795c */ /* 0x000fe20000300000 */
.L_x_11360:
[----:B0-----:R-:W-:Y:S05]  /*1f50*/  @P1 BRA `(.L_x_11361) ;  /* 0x0000000000081947 */ /* 0x001fea0003800000 */
[----:B------:R-:W0:Y:S02]  /*1f60*/  SYNCS.PHASECHK.TRANS64.TRYWAIT P1, [R0+URZ+0x32450], R3 ;  /* 0x03245003000075a7 */ /* 0x000e24000802017f */
[----:B0-----:R-:W-:Y:S05]  /*1f70*/  @!P1 BRA `(.L_x_11362) ;  /* 0x0000010400989947 */ /* 0x001fea0003800000 */
.L_x_11361:
[----:B------:R-:W-:Y:S01]  /*1f80*/  R2UR UR4, R5 ;  /* 0x00000000050472ca */ /* 0x000fe200000e0000 */
[----:B------:R-:W-:Y:S01]  /*1f90*/  WARPGROUP.ARRIVE ;  /* 0x00000000000079c5 */ /* 0x000fe20000000000 */
[----:B------:R-:W-:Y:S01]  /*1fa0*/  UMOV UR9, 0x40000040 ;  /* 0x4000004000097882 */ /* 0x000fe20000000000 */
[----:B------:R-:W-:Y:S01]  /*1fb0*/  UMOV UR11, 0x40000040 ;  /* 0x40000040000b7882 */ /* 0x000fe20000000000 */
[----:B------:R-:W-:Y:S01]  /*1fc0*/  IMAD.U32 R11, RZ, RZ, UR9 ;  /* 0x00000009ff0b7e24 */ /* 0x000fe2000f8e00ff */
        /* <DEDUP_REMOVED lines=8> */
[----:B------:R-:W-:Y:S01]  /*2050*/  UIADD3 UR4, UR4, 0x400, URZ ;  /* 0x0000040004047890 */ /* 0x000fe2000fffe03f */
[----:B------:R-:W-:Y:S01]  /*2060*/  R2UR UR53, R204 ;  /* 0x00000000cc3572ca */ /* 0x000fe200000e0000 */
[----:B------:R-:W-:Y:S01]  /*2070*/  UMOV UR29, 0x40000040 ;  /* 0x40000040001d7882 */ /* 0x000fe20000000000 */
[----:B------:R-:W-:Y:S01]  /*2080*/  UMOV UR31, 0x40000040 ;  /* 0x40000040001f7882 */ /* 0x000fe20000000000 */
[----:B------:R-:W-:Y:S01]  /*2090*/  USHF.R.U32.HI UR4, URZ, 0x4, UR4 ;  /* 0x000000043f047899 */ /* 0x000fe20008011604 */
[----:B------:R-:W-:Y:S01]  /*20a0*/  R2UR UR54, R201 ;  /* 0x00000000c93672ca */ /* 0x000fe200000e0000 */
[----:B------:R-:W-:Y:S01]  /*20b0*/  UMOV UR33, 0x40000040 ;  /* 0x4000004000217882 */ /* 0x000fe20000000000 */
[----:B------:R-:W-:Y:S01]  /*20c0*/  UMOV UR35, 0x40000040 ;  /* 0x4000004000237882 */ /* 0x000fe20000000000 */
[----:B------:R-:W-:Y:S01]  /*20d0*/  ULOP3.LUT UR38, UR4, 0x3fff, URZ, 0xc0, !UPT ;  /* 0x00003fff04267892 */ /* 0x000fe2000f8ec03f */
[----:B------:R-:W-:Y:S01]  /*20e0*/  IMAD.U32 R13, RZ, RZ, UR61 ;  /* 0x0000003dff0d7e24 */ /* 0x000fe2000f8e00ff */
[----:B------:R-:W-:Y:S01]  /*20f0*/  ULOP3.LUT UR4, UR40, 0x10000, URZ, 0xfc, !UPT ;  /* 0x0001000028047892 */ /* 0x000fe2000f8efc3f */
[----:B------:R-:W0:Y:S01]  /*2100*/  S2R R74, SR_TID.X ;  /* 0x00000000004a7919 */ /* 0x000e220000002100 */
[----:B------:R-:W-:Y:S01]  /*2110*/  ULOP3.LUT UR39, UR38, 0x10000, URZ, 0xfc, !UPT ;  /* 0x0001000026277892 */ /* 0x000fe2000f8efc3f */
[----:B------:R-:W-:Y:S01]  /*2120*/  IMAD R20, R13, 0x80, R206 ;  /* 0x000000800d147824 */ /* 0x000fe200078e02ce */
[----:B------:R-:W-:-:S02]  /*2130*/  UIADD3 UR6, UR4, 0x2, URZ ;  /* 0x0000000204067890 */ /* 0x000fc4000fffe03f */
[----:B------:R-:W-:Y:S01]  /*2140*/  UIMAD UR5, UR36, 0xc00, UR39 ;  /* 0x00000c00240578a4 */ /* 0x000fe2000f8e0227 */
[----:B------:R-:W-:Y:S01]  /*2150*/  UMOV UR8, UR4 ;  /* 0x0000000400087c82 */ /* 0x000fe20008000000 */
[----:B------:R-:W-:Y:S01]  /*2160*/  UIADD3 UR12, UR4, 0x404, URZ ;  /* 0x00000404040c7890 */ /* 0x000fe2000fffe03f */
[----:B------:R-:W-:Y:S01]  /*2170*/  IMAD.U32 R10, RZ, RZ, UR8 ;  /* 0x00000008ff0a7e24 */ /* 0x000fe2000f8e00ff */
[----:B------:R-:W-:-:S03]  /*2180*/  UIADD3 UR7, UR5, 0x2, URZ ;  /* 0x0000000205077890 */ /* 0x000fc6000fffe03f */
[----:B------:R-:W-:Y:S01]  /*2190*/  UMOV UR10, UR5 ;  /* 0x00000005000a7c82 */ /* 0x000fe20008000000 */
[----:B------:R-:W-:Y:S01]  /*21a0*/  UIADD3 UR14, UR5, 0x304, URZ ;  /* 0x00000304050e7890 */ /* 0x000fe2000fffe03f */
        /* <DEDUP_REMOVED lines=12> */
[----:B------:R-:W-:Y:S02]  /*2270*/  UIADD3 UR22, UR5, 0x600, URZ ;  /* 0x0000060005167890 */ /* 0x000fe4000fffe03f */
[----:B------:R-:W-:Y:S02]  /*2280*/  UIADD3 UR24, UR4, 0x802, URZ ;  /* 0x0000080204187890 */ /* 0x000fe4000fffe03f */
[----:B------:R-:W-:Y:S02]  /*2290*/  UIADD3 UR26, UR5, 0x602, URZ ;  /* 0x00000602051a7890 */ /* 0x000fe4000fffe03f */
[----:B------:R-:W-:-:S02]  /*22a0*/  UIADD3 UR28, UR4, 0x804, URZ ;  /* 0x00000804041c7890 */ /* 0x000fc4000fffe03f */
[----:B------:R-:W-:Y:S02]  /*22b0*/  UIADD3 UR30, UR5, 0x604, URZ ;  /* 0x00000604051e7890 */ /* 0x000fe4000fffe03f */
[----:B------:R-:W-:Y:S02]  /*22c0*/  UIADD3 UR32, UR4, 0x806, URZ ;  /* 0x0000080604207890 */ /* 0x000fe4000fffe03f */
[----:B------:R-:W-:Y:S02]  /*22d0*/  UIADD3 UR34, UR5, 0x606, URZ ;  /* 0x0000060605227890 */ /* 0x000fe4000fffe03f */
        /* <DEDUP_REMOVED lines=16> */
[----:B------:R-:W-:Y:S01]  /*23e0*/  ULOP3.LUT UR38, UR38, 0x3000000, URZ, 0xfc, !UPT ;  /* 0x0300000026267892 */ /* 0x000fe2000f8efc3f */
        /* <DEDUP_REMOVED lines=21> */
[----:B---3--:R-:W-:Y:S01]  /*2540*/  IMAD.U32 R5, RZ, RZ, UR9 ;  /* 0x00000009ff057e24 */ /* 0x008fe2000f8e00ff */
        /* <DEDUP_REMOVED lines=8> */
[----:B-12-4-:R-:W-:Y:S01]  /*25d0*/  MOV R3, UR9 ;  /* 0x0000000900037c02 */ /* 0x016fe20008000f00 */
        /* <DEDUP_REMOVED lines=8> */
[----:B------:R-:W-:Y:S01]  /*2660*/  UIMAD UR4, UR52, -0x60, UR53 ;  /* 0xffffffa0340478a4 */ /* 0x000fe2000f8e0235 */
[----:B------:R-:W-:-:S03]  /*2670*/  ULDC UR5, c[0x0][0xad0] ;  /* 0x0002b40000057ab9 */ /* 0x000fc60000000800 */
[----:B------:R-:W-:Y:S02]  /*2680*/  UIADD3 UR6, -UR54, 0x61, UR4 ;  /* 0x0000006136067890 */ /* 0x000fe4000fffe104 */
[----:B------:R-:W-:-:S04]  /*2690*/  UIADD3 UR4, UR4, 0x60, URZ ;  /* 0x0000006004047890 */ /* 0x000fc8000fffe03f */
[----:B------:R-:W-:Y:S02]  /*26a0*/  IMAD.U32 R72, RZ, RZ, UR6 ;  /* 0x00000006ff487e24 */ /* 0x000fe4000f8e00ff */
[----:B------:R-:W-:Y:S01]  /*26b0*/  IMAD.U32 R12, RZ, RZ, UR4 ;  /* 0x00000004ff0c7e24 */ /* 0x000fe2000f8e00ff */
[----:B------:R-:W-:Y:S01]  /*26c0*/  ULDC UR4, c[0x0][0xa80] ;  /* 0x0002a00000047ab9 */ /* 0x000fe20000000800 */
[C---:B------:R-:W-:Y:S02]  /*26d0*/  IMAD R13, R205.reuse, -0x2, R72 ;  /* 0xfffffffecd0d7824 */ /* 0x040fe400078e0248 */
[----:B------:R-:W-:-:S03]  /*26e0*/  IMAD R12, R205, -0x2, R12 ;  /* 0xfffffffecd0c7824 */ /* 0x000fc600078e020c */
[----:B------:R-:W-:Y:S02]  /*26f0*/  IADD3 R21, R13, 0x8, R20 ;  /* 0x000000080d157810 */ /* 0x000fe40007ffe014 */
[----:B------:R-:W-:Y:S02]  /*2700*/  VIADDMNMX R13, R20, R13, R12, PT ;  /* 0x0000000d140d7246 */ /* 0x000fe4000380010c */
[----:B------:R-:W-:Y:S02]  /*2710*/  VIMNMX R12, R12, R21, PT ;  /* 0x000000150c0c7248 */ /* 0x000fe40003fe0100 */
[C---:B------:R-:W-:Y:S02]  /*2720*/  ISETP.GT.AND P5, PT, R13.reuse, RZ, PT ;  /* 0x000000ff0d00720c */ /* 0x040fe40003fa4270 */
[C---:B------:R-:W-:Y:S02]  /*2730*/  ISETP.GT.AND P6, PT, R13.reuse, 0x1, PT ;  /* 0x000000010d00780c */ /* 0x040fe40003fc4270 */
[----:B------:R-:W-:-:S02]  /*2740*/  ISETP.GT.AND P1, PT, R13, 0x8, PT ;  /* 0x000000080d00780c */ /* 0x000fc40003f24270 */
[C---:B------:R-:W-:Y:S02]  /*2750*/  ISETP.GT.AND P2, PT, R13.reuse, 0x9, PT ;  /* 0x000000090d00780c */ /* 0x040fe40003f44270 */
[C---:B------:R-:W-:Y:S02]  /*2760*/  ISETP.GT.AND P3, PT, R13.reuse, 0x10, PT ;  /* 0x000000100d00780c */ /* 0x040fe40003f64270 */
[----:B------:R-:W-:Y:S01]  /*2770*/  ISETP.GT.AND P4, PT, R13, 0x11, PT ;  /* 0x000000110d00780c */ /* 0x000fe20003f84270 */
        /* <DEDUP_REMOVED lines=60> */
[----:B-1----:R-:W-:Y:S01]  /*2b40*/  FSEL R21, R24, -INF , P5 ;  /* 0xff80000018157808 */ /* 0x002fe20002800000 */
[----:B------:R-:W-:Y:S01]  /*2b50*/  FMUL.FTZ R65, R65, UR5 ;  /* 0x0000000541417c20 */ /* 0x000fe20008410000 */
[----:B------:R-:W-:Y:S01]  /*2b60*/  FMUL.FTZ R30, R30, UR5 ;  /* 0x000000051e1e7c20 */ /* 0x000fe20008410000 */
[----:B------:R-:W-:Y:S01]  /*2b70*/  ISETP.GT.AND P5, PT, R13, 0x18, PT ;  /* 0x000000180d00780c */ /* 0x000fe20003fa4270 */
        /* <DEDUP_REMOVED lines=43> */
[----:B------:R-:W-:-:S05]  /*2e30*/  ISETP.GT.AND P1, PT, R13, 0x38, PT ;  /* 0x000000380d00780c */ /* 0x000fca0003f24270 */
[----:B------:R-:W1:Y:S01]  /*2e40*/  MUFU.TANH R32, R32 ;  /* 0x0000002000207308 */ /* 0x000e620000002400 */
[----:B--2---:R-:W-:Y:S02]  /*2e50*/  FSEL R165, R48, -INF , P5 ;  /* 0xff80000030a57808 */ /* 0x004fe40002800000 */
[----:B------:R-:W-:-:S05]  /*2e60*/  ISETP.GT.AND P5, PT, R13, 0x48, PT ;  /* 0x000000480d00780c */ /* 0x000fca0003fa4270 */
        /* <DEDUP_REMOVED lines=21> */
[----:B------:R-:W-:Y:S02]  /*2fc0*/  ISETP.GT.AND P5, PT, R12, RZ, PT ;  /* 0x000000ff0c00720c */ /* 0x000fe40003fa4270 */
        /* <DEDUP_REMOVED lines=37> */
[----:B------:R-:W-:Y:S01]  /*3220*/  FMNMX.FTZ R20, R157, R20, !PT ;  /* 0x000000149d147209 */ /* 0x000fe20007810000 */
[----:B------:R-:W2:Y:S01]  /*3230*/  MUFU.TANH R68, R68 ;  /* 0x0000004400447308 */ /* 0x000ea20000002400 */
[----:B---3--:R-:W-:Y:S02]  /*3240*/  FSEL R187, R65, -INF , P2 ;  /* 0xff80000041bb7808 */ /* 0x008fe40001000000 */
[----:B------:R-:W-:-:S02]  /*3250*/  ISETP.GT.AND P2, PT, R12, 0x9, PT ;  /* 0x000000090c00780c */ /* 0x000fc40003f44270 */
[----:B------:R-:W-:-:S03]  /*3260*/  FMNMX.FTZ R20, R225, R20, !PT ;  /* 0x00000014e1147209 */ /* 0x000fc60007810000 */
[----:B------:R-:W3:Y:S01]  /*3270*/  MUFU.TANH R31, R31 ;  /* 0x0000001f001f7308 */ /* 0x000ee20000002400 */
[----:B-1----:R-:W-:Y:S02]  /*3280*/  FSEL R30, R30, -INF , P1 ;  /* 0xff8000001e1e7808 */ /* 0x002fe40000800000 */
[----:B------:R-:W-:Y:S02]  /*3290*/  ISETP.GT.AND P1, PT, R12, 0x19, PT ;  /* 0x000000190c00780c */ /* 0x000fe40003f24270 */
[----:B------:R-:W-:Y:S02]  /*32a0*/  FMNMX.FTZ R13, R30, R13, !PT ;  /* 0x0000000d1e0d7209 */ /* 0x000fe40007810000 */
[----:B------:R-:W-:Y:S01]  /*32b0*/  FMNMX.FTZ R20, R227, R20, !PT ;  /* 0x00000014e3147209 */ /* 0x000fe20007810000 */
[----:B------:R-:W1:Y:S01]  /*32c0*/  MUFU.TANH R34, R34 ;  /* 0x0000002200227308 */ /* 0x000e620000002400 */
[----:B--2---:R-:W-:Y:S02]  /*32d0*/  FSEL R189, R68, -INF , P3 ;  /* 0xff80000044bd7808 */ /* 0x004fe40001800000 */
[----:B------:R-:W-:-:S02]  /*32e0*/  ISETP.GT.AND P3, PT, R12, 0x10, PT ;  /* 0x000000100c00780c */ /* 0x000fc40003f64270 */
[----:B------:R-:W-:-:S03]  /*32f0*/  FMNMX.FTZ R20, R181, R20, !PT ;  /* 0x00000014b5147209 */ /* 0x000fc60007810000 */
[----:B------:R-:W2:Y:S01]  /*3300*/  MUFU.TANH R35, R35 ;  /* 0x0000002300237308 */ /* 0x000ea20000002400 */
[----:B---3--:R-:W-:Y:S02]  /*3310*/  FSEL R28, R31, -INF , P2 ;  /* 0xff8000001f1c7808 */ /* 0x008fe40001000000 */
[----:B------:R-:W-:Y:S02]  /*3320*/  ISETP.GT.AND P2, PT, R12, 0x20, PT ;  /* 0x000000200c00780c */ /* 0x000fe40003f44270 */
[----:B------:R-:W-:Y:S02]  /*3330*/  FMNMX.FTZ R13, R28, R13, !PT ;  /* 0x0000000d1c0d7209 */ /* 0x000fe40007810000 */
[----:B------:R-:W-:Y:S01]  /*3340*/  FMNMX.FTZ R20, R187, R20, !PT ;  /* 0x00000014bb147209 */ /* 0x000fe20007810000 */
[----:B------:R-:W3:Y:S01]  /*3350*/  MUFU.TANH R38, R38 ;  /* 0x0000002600267308 */ /* 0x000ee20000002400 */
[----:B-1----:R-:W-:Y:S02]  /*3360*/  FSEL R170, R34, -INF , P3 ;  /* 0xff80000022aa7808 */ /* 0x002fe40001800000 */
[----:B------:R-:W-:-:S02]  /*3370*/  ISETP.GT.AND P3, PT, R12, 0x21, PT ;  /* 0x000000210c00780c */ /* 0x000fc40003f64270 */
[----:B------:R-:W-:Y:S02]  /*3380*/  FMNMX.FTZ R13, R170, R13, !PT ;  /* 0x0000000daa0d7209 */ /* 0x000fe40007810000 */
[----:B------:R-:W-:Y:S01]  /*3390*/  FMNMX.FTZ R20, R189, R20, !PT ;  /* 0x00000014bd147209 */ /* 0x000fe20007810000 */
        /* <DEDUP_REMOVED lines=59> */
[----:B--2---:R-:W-:Y:S01]  /*3750*/  FSEL R178, R63, -INF , P3 ;  /* 0xff8000003fb27808 */ /* 0x004fe20001800000 */
[----:B------:R-:W2:Y:S03]  /*3760*/  SHFL.BFLY PT, R32, R27, 0x2, 0x1f ;  /* 0x0c401f001b207f89 */ /* 0x000ea600000e0000 */
[----:B------:R-:W-:-:S03]  /*3770*/  FMNMX.FTZ R20, R178, R13, !PT ;  /* 0x0000000db2147209 */ /* 0x000fc60007810000 */
[----:B------:R-:W4:Y:S01]  /*3780*/  MUFU.TANH R70, R70 ;  /* 0x0000004600467308 */ /* 0x000f220000002400 */
[----:B---3--:R-:W-:-:S04]  /*3790*/  FSEL R193, R66, -INF , P5 ;  /* 0xff80000042c17808 */ /* 0x008fc80002800000 */
[----:B------:R-:W-:-:S03]  /*37a0*/  FMNMX.FTZ R20, R193, R20, !PT ;  /* 0x00000014c1147209 */ /* 0x000fc60007810000 */
[----:B------:R-:W3:Y:S01]  /*37b0*/  MUFU.TANH R71, R71 ;  /* 0x0000004700477308 */ /* 0x000ee20000002400 */
[----:B-1----:R-:W-:Y:S02]  /*37c0*/  FSEL R195, R67, -INF , P1 ;  /* 0xff80000043c37808 */ /* 0x002fe40000800000 */
[----:B------:R-:W-:Y:S02]  /*37d0*/  ISETP.GT.AND P1, PT, R12, 0x59, PT ;  /* 0x000000590c00780c */ /* 0x000fe40003f24270 */
[----:B------:R-:W-:Y:S02]  /*37e0*/  FMNMX.FTZ R20, R195, R20, !PT ;  /* 0x00000014c3147209 */ /* 0x000fe40007810000 */
[----:B----4-:R-:W-:Y:S02]  /*37f0*/  FSEL R197, R70, -INF , P2 ;  /* 0xff80000046c57808 */ /* 0x010fe40001000000 */
[----:B--2---:R-:W-:Y:S02]  /*3800*/  FMNMX.FTZ R32, R27, R32, !PT ;  /* 0x000000201b207209 */ /* 0x004fe40007810000 */
[----:B------:R-:W-:-:S03]  /*3810*/  FMNMX.FTZ R20, R197, R20, !PT ;  /* 0x00000014c5147209 */ /* 0x000fc60007810000 */
[----:B------:R-:W1:Y:S01]  /*3820*/  SHFL.BFLY PT, R13, R32, 0x1, 0x1f ;  /* 0x0c201f00200d7f89 */ /* 0x000e6200000e0000 */
[----:B---3--:R-:W-:-:S04]  /*3830*/  FSEL R199, R71, -INF , P1 ;  /* 0xff80000047c77808 */ /* 0x008fc80000800000 */
[----:B------:R-:W-:Y:S01]  /*3840*/  FMNMX.FTZ R12, R199, R20, !PT ;  /* 0x00000014c70c7209 */ /* 0x000fe20007810000 */
[----:B------:R-:W-:Y:S01]  /*3850*/  IMAD.U32 R20, RZ, RZ, UR4 ;  /* 0x00000004ff147e24 */ /* 0x000fe2000f8e00ff */
[----:B------:R-:W-:-:S03]  /*3860*/  UIMAD UR4, UR36, 0xc00, UR38 ;  /* 0x00000c00240478a4 */ /* 0x000fc6000f8e0226 */
[----:B------:R-:W2:Y:S04]  /*3870*/  SHFL.BFLY PT, R31, R12, 0x2, 0x1f ;  /* 0x0c401f000c1f7f89 */ /* 0x000ea800000e0000 */
[----:B------:R-:W-:Y:S01]  /*3880*/  UMOV UR6, UR4 ;  /* 0x0000000400067c82 */ /* 0x000fe20008000000 */
        /* <DEDUP_REMOVED lines=17> */
[----:B------:R-:W-:-:S03]  /*39a0*/  FFMA.FTZ R159, R159, R20, -R164 ;  /* 0x000000149f9f7223 */ /* 0x000fc600000108a4 */
[----:B------:R-:W2:Y:S01]  /*39b0*/  MUFU.EX2 R12, R12 ;  /* 0x0000000c000c7308 */ /* 0x000ea20000000800 */
[----:B-1----:R-:W-:-:S07]  /*39c0*/  FMNMX.FTZ R21, R31, R34, !PT ;  /* 0x000000221f157209 */ /* 0x002fce0007810000 */
[----:B------:R-:W-:Y:S01]  /*39d0*/  MUFU.EX2 R160, R160 ;  /* 0x000000a000a07308 */ /* 0x000fe20000000800 */
[C---:B------:R-:W-:Y:S01]  /*39e0*/  FSETP.NEU.FTZ.AND P1, PT, R21.reuse, -INF , PT ;  /* 0xff8000001500780b */ /* 0x040fe20003f3d000 */
[----:B------:R-:W-:-:S06]  /*39f0*/  FMUL.FTZ R211, R21, R20 ;  /* 0x0000001415d37220 */ /* 0x000fcc0000410000 */
[----:B------:R-:W1:Y:S01]  /*3a00*/  MUFU.EX2 R169, R169 ;  /* 0x000000a900a97308 */ /* 0x000e620000000800 */
[----:B------:R-:W-:Y:S02]  /*3a10*/  FSEL R211, R211, RZ, P1 ;  /* 0x000000ffd3d37208 */ /* 0x000fe40000800000 */
[----:B0-----:R-:W-:Y:S02]  /*3a20*/  LOP3.LUT P1, RZ, R74, 0x7f, RZ, 0xc0, !PT ;  /* 0x0000007f4aff7812 */ /* 0x001fe4000782c0ff */
        /* <DEDUP_REMOVED lines=10> */
[----:B------:R-:W-:Y:S01]  /*3ad0*/  FFMA.FTZ R192, R177, R20, -R164 ;  /* 0x00000014b1c07223 */ /* 0x000fe200000108a4 */
[----:B------:R-:W-:Y:S01]  /*3ae0*/  @!P1 VIADD R24, R0, 0x32440 ;  /* 0x0003244000189836 */ /* 0x000fe20000000000 */
[----:B-1----:R-:W-:Y:S01]  /*3af0*/  F2FP.BF16.F32.PACK_AB R154, R169, R160 ;  /* 0x000000a0a99a723e */ /* 0x002fe200000010ff */
[-CC-:B------:R-:W-:Y:S01]  /*3b00*/  FFMA.FTZ R177, R210, R20.reuse, -R211.reuse ;  /* 0x00000014d2b17223 */ /* 0x180fe200000108d3 */
[-CC-:B------:R-:W-:Y:S01]  /*3b10*/  FFMA.FTZ R194, R194, R20.reuse, -R211.reuse ;  /* 0x00000014c2c27223 */ /* 0x180fe200000108d3 */
[----:B------:R-:W0:Y:S01]  /*3b20*/  MUFU.EX2 R158, R158 ;  /* 0x0000009e009e7308 */ /* 0x000e220000000800 */
        /* <DEDUP_REMOVED lines=10> */
[--C-:B------:R-:W-:Y:S01]  /*3bd0*/  FFMA.FTZ R225, R174, R20, -R211.reuse ;  /* 0x00000014aee17223 */ /* 0x100fe200000108d3 */
[----:B------:R-:W4:Y:S01]  /*3be0*/  MUFU.EX2 R171, R171 ;  /* 0x000000ab00ab7308 */ /* 0x000f220000000800 */
[----:B0-----:R-:W-:Y:S01]  /*3bf0*/  F2FP.BF16.F32.PACK_AB R153, R175, R158 ;  /* 0x0000009eaf99723e */ /* 0x001fe200000010ff */
[-CC-:B---3--:R-:W-:Y:S01]  /*3c00*/  FFMA.FTZ R168, R217, R20.reuse, -R164.reuse ;  /* 0x00000014d9a87223 */ /* 0x188fe200000108a4 */
        /* <DEDUP_REMOVED lines=13> */
[----:B------:R-:W0:Y:S01]  /*3ce0*/  MUFU.EX2 R213, R213 ;  /* 0x000000d500d57308 */ /* 0x000e220000000800 */
[----:B----4-:R-:W-:Y:S01]  /*3cf0*/  F2FP.BF16.F32.PACK_AB R155, R171, R162 ;  /* 0x000000a2ab9b723e */ /* 0x010fe200000010ff */
[-CC-:B------:R-:W-:Y:S01]  /*3d00*/  FFMA.FTZ R227, R178, R20.reuse, -R211.reuse ;  /* 0x00000014b2e37223 */ /* 0x180fe200000108d3 */
[-CC-:B------:R-:W-:Y:S01]  /*3d10*/  FFMA.FTZ R176, R181, R20.reuse, -R164.reuse ;  /* 0x00000014b5b07223 */ /* 0x180fe200000108a4 */
[-CC-:B------:R-:W-:Y:S01]  /*3d20*/  FFMA.FTZ R181, R187, R20.reuse, -R164.reuse ;  /* 0x00000014bbb57223 */ /* 0x180fe200000108a4 */
[----:B--2---:R-:W-:Y:S01]  /*3d30*/  WARPGROUP.ARRIVE ;  /* 0x00000000000079c5 */ /* 0x004fe20000000000 */
[-CC-:B------:R-:W-:Y:S01]  /*3d40*/  FFMA.FTZ R178, R189, R20.reuse, -R164.reuse ;  /* 0x00000014bdb27223 */ /* 0x180fe200000108a4 */
[-C--:B------:R-:W-:Y:S01]  /*3d50*/  FFMA.FTZ R187, R191, R20.reuse, -R164 ;  /* 0x00000014bfbb7223 */ /* 0x080fe200000108a4 */
[----:B------:R-:W-:Y:S01]  /*3d60*/  MUFU.EX2 R168, R168 ;  /* 0x000000a800a87308 */ /* 0x000fe20000000800 */
[-CC-:B------:R-:W-:Y:S01]  /*3d70*/  FFMA.FTZ R164, R193, R20.reuse, -R211.reuse ;  /* 0x00000014c1a47223 */ /* 0x180fe200000108d3 */
[-CC-:B------:R-:W-:Y:S01]  /*3d80*/  FFMA.FTZ R189, R195, R20.reuse, -R211.reuse ;  /* 0x00000014c3bd7223 */ /* 0x180fe200000108d3 */
[----:B------:R-:W-:Y:S01]  /*3d90*/  HGMMA.64x256x16.F32.BF16 R24, R152, gdesc[UR4].tnspB, RZ, !UPT, gsb0 ;  /* 0x43e0000498187df0 */ /* 0x000fe2000c0018ff */
[----:B------:R-:W-:Y:S01]  /*3da0*/  UIADD3 UR6, UR4, 0x80, URZ ;  /* 0x0000008004067890 */ /* 0x000fe2000fffe03f */
[-CC-:B------:R-:W-:Y:S01]  /*3db0*/  FFMA.FTZ R191, R197, R20.reuse, -R211.reuse ;  /* 0x00000014c5bf7223 */ /* 0x180fe200000108d3 */
[----:B------:R-:W-:Y:S01]  /*3dc0*/  UMOV UR7, 0x40000040 ;  /* 0x4000004000077882 */ /* 0x000fe20000000000 */
[----:B------:R-:W-:Y:S01]  /*3dd0*/  FFMA.FTZ R212, R199, R20, -R211 ;  /* 0x00000014c7d47223 */ /* 0x000fe200000108d3 */
[----:B------:R-:W-:Y:S01]  /*3de0*/  MUFU.EX2 R215, R215 ;  /* 0x000000d700d77308 */ /* 0x000fe20000000800 */
[----:B------:R-:W-:Y:S01]  /*3df0*/  FADD.FTZ R167, R167, R12 ;  /* 0x0000000ca7a77221 */ /* 0x000fe20000010000 */
[----:B------:R-:W-:Y:S01]  /*3e00*/  FADD.FTZ R175, R158, R175 ;  /* 0x000000af9eaf7221 */ /* 0x000fe20000010000 */
[----:B------:R-:W-:-:S02]  /*3e10*/  @!P1 VIADD R0, R0, 0x32460 ;  /* 0x0003246000009836 */ /* 0x000fc40000000000 */
[----:B------:R-:W-:Y:S01]  /*3e20*/  FADD.FTZ R160, R160, R167 ;  /* 0x000000a7a0a07221 */ /* 0x000fe20000010000 */
[----:B------:R-:W-:Y:S02]  /*3e30*/  FADD.FTZ R162, R162, R175 ;  /* 0x000000afa2a27221 */ /* 0x000fe40000010000 */
[----:B------:R-:W-:Y:S01]  /*3e40*/  MUFU.EX2 R170, R170 ;  /* 0x000000aa00aa7308 */ /* 0x000fe20000000800 */
[----:B------:R-:W-:Y:S01]  /*3e50*/  FADD.FTZ R169, R169, R160 ;  /* 0x000000a0a9a97221 */ /* 0x000fe20000010000 */
[----:B------:R-:W-:Y:S01]  /*3e60*/  FADD.FTZ R171, R171, R162 ;  /* 0x000000a2abab7221 */ /* 0x000fe20000010000 */
[----:B------:R-:W-:-:S05]  /*3e70*/  @!P1 PRMT R0, RZ, 0x654, R0 ;  /* 0x00000654ff009816 */ /* 0x000fca0000000000 */
        /* <DEDUP_REMOVED lines=103> */
[----:B------:R-:W-:-:S04]  /*44f0*/  UIADD3 UR4, UR53, -UR54, URZ ;  /* 0x8000003635047290 */ /* 0x000fc8000fffe03f */
[----:B------:R-:W-:-:S04]  /*4500*/  ULEA UR4, UR61, UR4, 0x7 ;  /* 0x000000043d047291 */ /* 0x000fc8000f8e383f */
[----:B------:R-:W-:-:S04]  /*4510*/  UIMAD.WIDE UR4, UR4, 0x2aaaaaab, URZ ;  /* 0x2aaaaaab040478a5 */ /* 0x000fc8000f8e023f */
[----:B------:R-:W-:-:S04]  /*4520*/  USHF.R.U32.HI UR4, URZ, 0x1f, UR5 ;  /* 0x0000001f3f047899 */ /* 0x000fc80008011605 */
[----:B------:R-:W-:-:S06]  /*4530*/  ULEA.HI.SX32 UR4, UR5, UR4, 0x1c ;  /* 0x0000000405047291 */ /* 0x000fcc000f8fe23f */
[----:B------:R-:W-:Y:S01]  /*4540*/  VIMNMX R210, RZ, UR4, !PT ;  /* 0x00000004ffd27c48 */ /* 0x000fe2000ffe0100 */
        /* <DEDUP_REMOVED lines=8> */
[----:B------:R-:W-:-:S03]  /*45d0*/  FADD.FTZ R164, R189, R164 ;  /* 0x000000a4bda47221 */ /* 0x000fc60000010000 */
[----:B------:R-:W-:Y:S01]  /*45e0*/  WARPGROUP.ARRIVE ;  /* 0x00000000000079c5 */ /* 0x000fe20000000000 */
[----:B------:R-:W-:-:S04]  /*45f0*/  FADD.FTZ R191, R191, R164 ;  /* 0x000000a4bfbf7221 */ /* 0x000fc80000010000 */
[----:B------:R-:W-:Y:S01]  /*4600*/  FADD.FTZ R12, R212, R191 ;  /* 0x000000bfd40c7221 */ /* 0x000fe20000010000 */
[----:B------:R-:W-:Y:S01]  /*4610*/  HGMMA.64x256x16.F32.BF16 R24, R152, gdesc[UR4].tnspB, R24, gsb0 ;  /* 0x43e0000498187df0 */ /* 0x000fe20008001818 */
[----:B------:R-:W-:-:S06]  /*4620*/  UIADD3 UR7, UR52, -0x2, URZ ;  /* 0xfffffffe34077890 */ /* 0x000fcc000fffe03f */
[----:B------:R-:W-:Y:S01]  /*4630*/  ISETP.LE.AND P2, PT, R210, UR7, PT ;  /* 0x00000007d2007c0c */ /* 0x000fe2000bf43270 */
[----:B------:R-:W-:Y:S02]  /*4640*/  WARPGROUP.DEPBAR.LE gsb0, 0x0 ;  /* 0x00008000000079c5 */ /* 0x000fe40000010000 */
[----:B------:R0:W-:Y:S02]  /*4650*/  @!P1 SYNCS.ARRIVE.TRANS64.RED.A1T0 RZ, [R0+URZ], RZ ;  /* 0x000000ff00ff99a7 */ /* 0x0001e4000810043f */
[----:B0-----:R-:W-:-:S04]  /*4660*/  FADD.FTZ R0, R178, R181 ;  /* 0x000000b5b2007221 */ /* 0x001fc80000010000 */
[----:B------:R-:W-:-:S04]  /*4670*/  FADD.FTZ R0, R187, R0 ;  /* 0x00000000bb007221 */ /* 0x000fc80000010000 */
[----:B------:R-:W-:Y:S05]  /*4680*/  @!P2 BRA `(.L_x_11363) ;  /* 0x000000300008a947 */ /* 0x000fea0003800000 */
[----:B------:R-:W-:Y:S02]  /*4690*/  IMAD.MOV.U32 R211, RZ, RZ, R21 ;  /* 0x000000ffffd37224 */ /* 0x000fe400078e0015 */
[----:B------:R-:W-:-:S07]  /*46a0*/  IMAD.MOV.U32 R212, RZ, RZ, R13 ;  /* 0x000000ffffd47224 */ /* 0x000fce00078e000d */
.L_x_11372:
[----:B------:R-:W-:-:S04]  /*46b0*/  UIADD3 UR36, UR36, 0x1, URZ ;  /* 0x0000000124247890 */ /* 0x000fc8000fffe03f */
[----:B------:R-:W-:-:S04]  /*46c0*/  UISETP.NE.AND UP0, UPT, UR36, 0x2, UPT ;  /* 0x000000022400788c */ /* 0x000fc8000bf05270 */
[----:B------:R-:W-:Y:S02]  /*46d0*/  USEL UR4, URZ, 0x1, UP0 ;  /* 0x000000013f047887 */ /* 0x000fe40008000000 */
[----:B------:R-:W-:Y:S02]  /*46e0*/  USEL UR36, UR36, URZ, UP0 ;  /* 0x0000003f24247287 */ /* 0x000fe40008000000 */
[----:B------:R-:W-:Y:S01]  /*46f0*/  ULOP3.LUT UR37, UR37, UR4, URZ, 0x3c, !UPT ;  /* 0x0000000425257292 */ /* 0x000fe2000f8e3c3f */
[----:B0-----:R-:W-:Y:S11]  /*4700*/  @!P0 BRA `(.L_x_11364) ;  /* 0x0000000000048947 */ /* 0x001ff60003800000 */
[----:B------:R-:W-:Y:S01]  /*4710*/  BPT.TRAP 0x1 ;  /* 0x000000040000795c */ /* 0x000fe20000300000 */
.L_x_11364:
        /* <DEDUP_REMOVED lines=9> */
.L_x_11365:
[----:B-1----:R-:W-:Y:S05]  /*47b0*/  @P2 BRA `(.L_x_11366) ;  /* 0x0000000000082947 */ /* 0x002fea0003800000 */
[----:B------:R-:W1:Y:S02]  /*47c0*/  SYNCS.PHASECHK.TRANS64.TRYWAIT P2, [UR4+0x32430], R13 ;  /* 0x0324300dff0075a7 */ /* 0x000e640008040144 */
[----:B-1----:R-:W-:Y:S05]  /*47d0*/  @!P2 BRA `(.L_x_11367) ;  /* 0x000000dc0094a947 */ /* 0x002fea0003800000 */
.L_x_11366:
[----:B------:R-:W-:Y:S01]  /*47e0*/  R2UR UR52, R22 ;  /* 0x00000000163472ca */ /* 0x000fe200000e0000 */
[----:B------:R-:W-:Y:S01]  /*47f0*/  UIMAD UR5, UR36, 0x300, UR60 ;  /* 0x00000300240578a4 */ /* 0x000fe2000f8e023c */
[----:B------:R-:W-:Y:S01]  /*4800*/  R2UR UR53, R23 ;  /* 0x00000000173572ca */ /* 0x000fe200000e0000 */
[----:B------:R-:W-:Y:S01]  /*4810*/  WARPGROUP.ARRIVE ;  /* 0x00000000000079c5 */ /* 0x000fe20000000000 */
        /* <DEDUP_REMOVED lines=27> */
.L_x_11368:
[----:B------:R2:W3:Y:S01]  /*49d0*/  SYNCS.PHASECHK.TRANS64.TRYWAIT P2, [UR4+0x32450], R13 ;  /* 0x0324500dff0075a7 */ /* 0x0004e20008040144 */
[----:B------:R-:W-:Y:S05]  /*49e0*/  @!P0 BRA `(.L_x_11369) ;  /* 0x0000000000048947 */ /* 0x000fea0003800000 */
[----:B------:R-:W-:Y:S01]  /*49f0*/  BPT.TRAP 0x1 ;  /* 0x000000040000795c */ /* 0x000fe20000300000 */
.L_x_11369:
[----:B---3--:R-:W-:Y:S05]  /*4a00*/  @P2 BRA `(.L_x_11370) ;  /* 0x0000000000082947 */ /* 0x008fea0003800000 */
[----:B------:R-:W3:Y:S02]  /*4a10*/  SYNCS.PHASECHK.TRANS64.TRYWAIT P2, [UR4+0x32450], R13 ;  /* 0x0324500dff0075a7 */ /* 0x000ee40008040144 */
[----:B---3--:R-:W-:Y:S05]  /*4a20*/  @!P2 BRA `(.L_x_11371) ;  /* 0x000000dc0018a947 */ /* 0x008fea0003800000 */
.L_x_11370:
[----:B------:R-:W-:Y:S01]  /*4a30*/  R2UR UR52, R10 ;  /* 0x000000000a3472ca */ /* 0x000fe200000e0000 */
[----:B------:R-:W-:Y:S01]  /*4a40*/  UIMAD UR5, UR36, 0xc00, UR39 ;  /* 0x00000c00240578a4 */ /* 0x000fe2000f8e0227 */
[----:B------:R-:W-:Y:S01]  /*4a50*/  R2UR UR53, R11 ;  /* 0x000000000b3572ca */ /* 0x000fe200000e0000 */
[----:B------:R-:W-:Y:S01]  /*4a60*/  WARPGROUP.ARRIVE ;  /* 0x00000000000079c5 */ /* 0x000fe20000000000 */
[----:B------:R-:W-:Y:S01]  /*4a70*/  UMOV UR55, 0x40000040 ;  /* 0x4000004000377882 */ /* 0x000fe20000000000 */
[----:B------:R-:W-:Y:S01]  /*4a80*/  UIADD3 UR10, UR5, 0x302, URZ ;  /* 0x00000302050a7890 */ /* 0x000fe2000fffe03f */
[----:B------:R-:W-:Y:S01]  /*4a90*/  R2UR UR59, R204 ;  /* 0x00000000cc3b72ca */ /* 0x000fe200000e0000 */
[----:B------:R-:W-:Y:S01]  /*4aa0*/  UMOV UR11, 0x40000040 ;  /* 0x40000040000b7882 */ /* 0x000fe20000000000 */
[----:B------:R-:W-:Y:S01]  /*4ab0*/  UMOV UR54, UR5 ;  /* 0x0000000500367c82 */ /* 0x000fe20008000000 */
[----:B------:R-:W-:Y:S01]  /*4ac0*/  UIADD3 UR14, UR5, 0x304, URZ ;  /* 0x00000304050e7890 */ /* 0x000fe2000fffe03f */
[----:B------:R-:W-:Y:S01]  /*4ad0*/  R2UR UR58, R201 ;  /* 0x00000000c93a72ca */ /* 0x000fe200000e0000 */
[----:B------:R-:W-:Y:S01]  /*4ae0*/  UMOV UR15, 0x40000040 ;  /* 0x40000040000f7882 */ /* 0x000fe20000000000 */
[----:B------:R-:W-:Y:S01]  /*4af0*/  UIADD3 UR18, UR5, 0x306, URZ ;  /* 0x0000030605127890 */ /* 0x000fe2000fffe03f */
[----:B------:R-:W3:Y:S01]  /*4b00*/  S2R R234, SR_TID.X ;  /* 0x0000000000ea7919 */ /* 0x000ee20000002100 */
        /* <DEDUP_REMOVED lines=20> */
[----:B------:R-:W-:Y:S01]  /*4c50*/  ULDC UR6, c[0x0][0xad0] ;  /* 0x0002b40000067ab9 */ /* 0x000fe20000000800 */
[----:B---3--:R-:W-:Y:S01]  /*4c60*/  SHF.R.U32.HI R234, RZ, 0x7, R234 ;  /* 0x00000007ffea7819 */ /* 0x008fe200000116ea */
        /* <DEDUP_REMOVED lines=25> */
[----:B------:R-:W-:Y:S01]  /*4e00*/  UMOV UR55, 0x40000040 ;  /* 0x4000004000377882 */ /* 0x000fe20000000000 */
[----:B------:R-:W-:Y:S01]  /*4e10*/  UMOV UR52, UR56 ;  /* 0x0000003800347c82 */ /* 0x000fe20008000000 */
[----:B------:R-:W-:Y:S01]  /*4e20*/  UMOV UR53, UR57 ;  /* 0x0000003900357c82 */ /* 0x000fe20008000000 */
[----:B------:R-:W-:-:S04]  /*4e30*/  USHF.L.U32 UR5, UR61, 0x7, URZ ;  /* 0x000000073d057899 */ /* 0x000fc8000800063f */
[----:B------:R-:W-:-:S04]  /*4e40*/  UIMAD UR5, UR7, -0x60, UR5 ;  /* 0xffffffa0070578a4 */ /* 0x000fc8000f8e0205 */
[----:B------:R-:W-:-:S04]  /*4e50*/  UIADD3 UR5, UR5, 0x1, UR59 ;  /* 0x0000000105057890 */ /* 0x000fc8000fffe03b */
[----:B------:R-:W-:Y:S01]  /*4e60*/  UIADD3 UR5, UR5, -UR58, URZ ;  /* 0x8000003a05057290 */ /* 0x000fe2000fffe03f */
        /* <DEDUP_REMOVED lines=37> */
[----:B012---:R-:W-:Y:S01]  /*50c0*/  FMUL.FTZ R13, R154, UR6 ;  /* 0x000000069a0d7c20 */ /* 0x007fe20008410000 */
[----:B------:R-:W-:Y:S01]  /*50d0*/  FMUL.FTZ R153, R153, UR6 ;  /* 0x0000000699997c20 */ /* 0x000fe20008410000 */
[----:B------:R-:W-:Y:S01]  /*50e0*/  FMUL.FTZ R20, R155, UR6 ;  /* 0x000000069b147c20 */ /* 0x000fe20008410000 */
[----:B------:R-:W-:Y:S01]  /*50f0*/  FMUL.FTZ R154, R156, UR6 ;  /* 0x000000069c9a7c20 */ /* 0x000fe20008410000 */
[----:B------:R-:W-:Y:S01]  /*5100*/  FMUL.FTZ R152, R157, UR6 ;  /* 0x000000069d987c20 */ /* 0x000fe20008410000 */
[----:B------:R-:W-:Y:S01]  /*5110*/  FMUL.FTZ R155, R158, UR6 ;  /* 0x000000069e9b7c20 */ /* 0x000fe20008410000 */
[----:B------:R-:W-:Y:S01]  /*5120*/  FMUL.FTZ R213, R162, UR6 ;  /* 0x00000006a2d57c20 */ /* 0x000fe20008410000 */
[----:B------:R-:W-:Y:S01]  /*5130*/  FMUL.FTZ R158, R169, UR6 ;  /* 0x00000006a99e7c20 */ /* 0x000fe20008410000 */
[----:B------:R-:W-:Y:S01]  /*5140*/  IMAD.MOV.U32 R162, RZ, RZ, -0x2 ;  /* 0xfffffffeffa27424 */ /* 0x000fe200078e00ff */
[----:B------:R-:W0:Y:S01]  /*5150*/  MUFU.TANH R222, R222 ;  /* 0x000000de00de7308 */ /* 0x000e220000002400 */
[----:B------:R-:W-:Y:S01]  /*5160*/  FMUL.FTZ R217, R161, UR6 ;  /* 0x00000006a1d97c20 */ /* 0x000fe20008410000 */
[----:B------:R-:W-:Y:S01]  /*5170*/  FMUL.FTZ R214, R163, UR6 ;  /* 0x00000006a3d67c20 */ /* 0x000fe20008410000 */
[----:B------:R-:W-:Y:S01]  /*5180*/  FMUL.FTZ R216, R164, UR6 ;  /* 0x00000006a4d87c20 */ /* 0x000fe20008410000 */
[----:B------:R-:W-:Y:S01]  /*5190*/  FMUL.FTZ R215, R165, UR6 ;  /* 0x00000006a5d77c20 */ /* 0x000fe20008410000 */
[----:B------:R-:W-:Y:S01]  /*51a0*/  FMUL.FTZ R157, R168, UR6 ;  /* 0x00000006a89d7c20 */ /* 0x000fe20008410000 */
[----:B------:R-:W-:-:S02]  /*51b0*/  IMAD R163, R205, R162, UR5 ;  /* 0x00000005cda37e24 */ /* 0x000fc4000f8e02a2 */
        /* <DEDUP_REMOVED lines=8> */
[----:B------:R-:W-:Y:S01]  /*5240*/  IADD3 R166, R206, R163, RZ ;  /* 0x000000a3cea67210 */ /* 0x000fe20007ffe0ff */
        /* <DEDUP_REMOVED lines=10> */
[C---:B------:R-:W-:Y:S01]  /*52f0*/  ISETP.GT.AND P3, PT, R166.reuse, 0x10, PT ;  /* 0x00000010a600780c */ /* 0x040fe20003f64270 */
[----:B------:R-:W-:Y:S01]  /*5300*/  FMUL.FTZ R227, R171, UR6 ;  /* 0x00000006abe37c20 */ /* 0x000fe20008410000 */
[----:B------:R-:W-:Y:S01]  /*5310*/  ISETP.GT.AND P6, PT, R166, RZ, PT ;  /* 0x000000ffa600720c */ /* 0x000fe20003fc4270 */
[----:B------:R-:W-:Y:S01]  /*5320*/  FMUL.FTZ R169, R192, UR6 ;  /* 0x00000006c0a97c20 */ /* 0x000fe20008410000 */
[C---:B------:R-:W-:Y:S01]  /*5330*/  ISETP.GT.AND P5, PT, R166.reuse, 0x1, PT ;  /* 0x00000001a600780c */ /* 0x040fe20003fa4270 */
[----:B------:R-:W-:Y:S01]  /*5340*/  FMUL.FTZ R180, R193, UR6 ;  /* 0x00000006c1b47c20 */ /* 0x000fe20008410000 */
[----:B------:R-:W4:Y:S01]  /*5350*/  MUFU.TANH R152, R152 ;  /* 0x0000009800987308 */ /* 0x000f220000002400 */
        /* <DEDUP_REMOVED lines=10> */
[----:B--2---:R-:W-:Y:S01]  /*5400*/  FSEL R153, R153, -INF , P5 ;  /* 0xff80000099997808 */ /* 0x004fe20002800000 */
[----:B------:R-:W-:Y:S01]  /*5410*/  FMUL.FTZ R226, R178, UR6 ;  /* 0x00000006b2e27c20 */ /* 0x000fe20008410000 */
[----:B---3--:R-:W-:Y:S01]  /*5420*/  FSEL R154, R154, -INF , P2 ;  /* 0xff8000009a9a7808 */ /* 0x008fe20001000000 */
[----:B------:R-:W-:Y:S01]  /*5430*/  FMUL.FTZ R224, R182, UR6 ;  /* 0x00000006b6e07c20 */ /* 0x000fe20008410000 */
[----:B------:R-:W-:Y:S01]  /*5440*/  ISETP.GT.AND P6, PT, R166, 0x11, PT ;  /* 0x00000011a600780c */ /* 0x000fe20003fc4270 */
[----:B------:R-:W1:Y:S01]  /*5450*/  MUFU.TANH R217, R217 ;  /* 0x000000d900d97308 */ /* 0x000e620000002400 */
[----:B----4-:R-:W-:Y:S01]  /*5460*/  FSEL R152, R152, -INF , P4 ;  /* 0xff80000098987808 */ /* 0x010fe20002000000 */
[----:B------:R-:W-:Y:S01]  /*5470*/  FMUL.FTZ R225, R183, UR6 ;  /* 0x00000006b7e17c20 */ /* 0x000fe20008410000 */
[----:B------:R-:W-:Y:S01]  /*5480*/  ISETP.GT.AND P5, PT, R166, 0x18, PT ;  /* 0x00000018a600780c */ /* 0x000fe20003fa4270 */
[----:B------:R-:W-:Y:S01]  /*5490*/  FMUL.FTZ R186, R186, UR6 ;  /* 0x00000006baba7c20 */ /* 0x000fe20008410000 */
[C---:B------:R-:W-:Y:S01]  /*54a0*/  ISETP.GT.AND P2, PT, R166.reuse, 0x19, PT ;  /* 0x00000019a600780c */ /* 0x040fe20003f44270 */
[----:B------:R-:W-:Y:S01]  /*54b0*/  FMUL.FTZ R187, R187, UR6 ;  /* 0x00000006bbbb7c20 */ /* 0x000fe20008410000 */
[----:B------:R-:W-:Y:S01]  /*54c0*/  ISETP.GT.AND P4, PT, R166, 0x20, PT ;  /* 0x00000020a600780c */ /* 0x000fe20003f84270 */
[----:B------:R-:W2:Y:S01]  /*54d0*/  MUFU.TANH R216, R216 ;  /* 0x000000d800d87308 */ /* 0x000ea20000002400 */
[----:B0-----:R-:W-:Y:S01]  /*54e0*/  FSEL R171, R158, -INF , P3 ;  /* 0xff8000009eab7808 */ /* 0x001fe20001800000 */
[----:B------:R-:W-:Y:S01]  /*54f0*/  FMUL.FTZ R190, R190, UR6 ;  /* 0x00000006bebe7c20 */ /* 0x000fe20008410000 */
[----:B------:R-:W-:Y:S01]  /*5500*/  ISETP.GT.AND P3, PT, R166, 0x38, PT ;  /* 0x00000038a600780c */ /* 0x000fe20003f64270 */
[----:B------:R-:W-:Y:S01]  /*5510*/  FMUL.FTZ R191, R191, UR6 ;  /* 0x00000006bfbf7c20 */ /* 0x000fe20008410000 */
[----:B------:R-:W-:Y:S01]  /*5520*/  FMUL.FTZ R195, R195, UR6 ;  /* 0x00000006c3c37c20 */ /* 0x000fe20008410000 */
[----:B------:R-:W-:-:S02]  /*5530*/  VIADD R189, R234, 0x8 ;  /* 0x00000008eabd7836 */ /* 0x000fc40000000000 */
[----:B------:R-:W0:Y:S01]  /*5540*/  MUFU.TANH R215, R215 ;  /* 0x000000d700d77308 */ /* 0x000e220000002400 */
[----:B-1----:R-:W-:Y:S02]  /*5550*/  FSEL R217, R217, -INF , P6 ;  /* 0xff800000d9d97808 */ /* 0x002fe40003000000 */
[----:B------:R-:W-:-:S05]  /*5560*/  ISETP.GT.AND P6, PT, R166, 0x28, PT ;  /* 0x00000028a600780c */ /* 0x000fca0003fc4270 */
[----:B------:R-:W1:Y:S01]  /*5570*/  MUFU.TANH R157, R157 ;  /* 0x0000009d009d7308 */ /* 0x000e620000002400 */
[----:B--2---:R-:W-:Y:S02]  /*5580*/  FSEL R216, R216, -INF , P5 ;  /* 0xff800000d8d87808 */ /* 0x004fe40002800000 */
[----:B------:R-:W-:-:S05]  /*5590*/  ISETP.GT.AND P5, PT, R166, 0x29, PT ;  /* 0x00000029a600780c */ /* 0x000fca0003fa4270 */
[----:B------:R-:W2:Y:S01]  /*55a0*/  MUFU.TANH R162, R162 ;  /* 0x000000a200a27308 */ /* 0x000ea20000002400 */
[----:B0-----:R-:W-:Y:S02]  /*55b0*/  FSEL R215, R215, -INF , P2 ;  /* 0xff800000d7d77808 */ /* 0x001fe40001000000 */
[----:B------:R-:W-:-:S05]  /*55c0*/  ISETP.GT.AND P2, PT, R166, 0x30, PT ;  /* 0x00000030a600780c */ /* 0x000fca0003f44270 */
        /* <DEDUP_REMOVED lines=27> */
[----:B0-----:R-:W-:Y:S01]  /*5780*/  FSEL R158, R167, -INF , P5 ;  /* 0xff800000a79e7808 */ /* 0x001fe20002800000 */
[----:B------:R-:W-:Y:S01]  /*5790*/  FMUL.FTZ R167, R199, UR6 ;  /* 0x00000006c7a77c20 */ /* 0x000fe20008410000 */
[----:B------:R-:W-:Y:S02]  /*57a0*/  ISETP.GT.AND P5, PT, R166, 0x51, PT ;  /* 0x00000051a600780c */ /* 0x000fe40003fa4270 */
[----:B------:R-:W-:-:S03]  /*57b0*/  FMNMX.FTZ R177, R152, R177, !PT ;  /* 0x000000b198b17209 */ /* 0x000fc60007810000 */
[----:B------:R-:W0:Y:S01]  /*57c0*/  MUFU.TANH R169, R169 ;  /* 0x000000a900a97308 */ /* 0x000e220000002400 */
[----:B-1----:R-:W-:Y:S01]  /*57d0*/  FSEL R157, R170, -INF , P2 ;  /* 0xff800000aa9d7808 */ /* 0x002fe20001000000 */
[----:B------:R-:W-:Y:S01]  /*57e0*/  FMUL.FTZ R170, R198, UR6 ;  /* 0x00000006c6aa7c20 */ /* 0x000fe20008410000 */
[----:B------:R-:W-:Y:S02]  /*57f0*/  ISETP.GT.AND P2, PT, R166, 0x58, PT ;  /* 0x00000058a600780c */ /* 0x000fe40003f44270 */
[----:B------:R-:W-:-:S03]  /*5800*/  FMNMX.FTZ R178, R222, R177, !PT ;  /* 0x000000b1deb27209 */ /* 0x000fc60007810000 */
[----:B------:R-:W1:Y:S01]  /*5810*/  MUFU.TANH R13, R13 ;  /* 0x0000000d000d7308 */ /* 0x000e620000002400 */
[----:B--2---:R-:W-:Y:S01]  /*5820*/  FSEL R159, R174, -INF , P4 ;  /* 0xff800000ae9f7808 */ /* 0x004fe20002000000 */
[----:B------:R-:W-:Y:S01]  /*5830*/  FMUL.FTZ R174, R194, UR6 ;  /* 0x00000006c2ae7c20 */ /* 0x000fe20008410000 */
[C---:B------:R-:W-:Y:S01]  /*5840*/  ISETP.GT.AND P4, PT, R166.reuse, 0x59, PT ;  /* 0x00000059a600780c */ /* 0x040fe20003f84270 */
[----:B------:R-:W-:-:S04]  /*5850*/  VIADD R166, R166, 0x8 ;  /* 0x00000008a6a67836 */ /* 0x000fc80000000000 */
[----:B------:R-:W2:Y:S01]  /*5860*/  MUFU.TANH R20, R20 ;  /* 0x0000001400147308 */ /* 0x000ea20000002400 */
[C---:B------:R-:W-:Y:S02]  /*5870*/  ISETP.GT.AND P3, PT, R166.reuse, RZ, PT ;  /* 0x000000ffa600720c */ /* 0x040fe40003f64270 */
[----:B0-----:R-:W-:Y:S02]  /*5880*/  FSEL R179, R169, -INF , P6 ;  /* 0xff800000a9b37808 */ /* 0x001fe40003000000 */
[----:B------:R-:W-:-:S03]  /*5890*/  ISETP.GT.AND P6, PT, R166, 0x1, PT ;  /* 0x00000001a600780c */ /* 0x000fc60003fc4270 */
[----:B------:R-:W0:Y:S01]  /*58a0*/  MUFU.TANH R180, R180 ;  /* 0x000000b400b47308 */ /* 0x000e220000002400 */
[----:B-1----:R-:W-:Y:S02]  /*58b0*/  FSEL R168, R13, -INF , P3 ;  /* 0xff8000000da87808 */ /* 0x002fe40001800000 */
[----:B------:R-:W-:Y:S02]  /*58c0*/  FMNMX.FTZ R13, R217, R178, !PT ;  /* 0x000000b2d90d7209 */ /* 0x000fe40007810000 */
[----:B------:R-:W-:Y:S02]  /*58d0*/  ISETP.GT.AND P3, PT, R166, 0x10, PT ;  /* 0x00000010a600780c */ /* 0x000fe40003f64270 */
[----:B------:R-:W-:Y:S01]  /*58e0*/  FMNMX.FTZ R178, R216, R13, !PT ;  /* 0x0000000dd8b27209 */ /* 0x000fe20007810000 */
[----:B------:R-:W1:Y:S01]  /*58f0*/  MUFU.TANH R181, R181 ;  /* 0x000000b500b57308 */ /* 0x000e620000002400 */
[----:B--2---:R-:W-:Y:S02]  /*5900*/  FSEL R169, R20, -INF , P6 ;  /* 0xff80000014a97808 */ /* 0x004fe40003000000 */
[----:B------:R-:W-:-:S02]  /*5910*/  FMNMX.FTZ R20, R168, R211, !PT ;  /* 0x000000d3a8147209 */ /* 0x000fc40007810000 */
[----:B------:R-:W-:Y:S02]  /*5920*/  FMNMX.FTZ R178, R215, R178, !PT ;  /* 0x000000b2d7b27209 */ /* 0x000fe40007810000 */
[----:B------:R-:W-:Y:S01]  /*5930*/  FMNMX.FTZ R20, R169, R20, !PT ;  /* 0x00000014a9147209 */ /* 0x000fe20007810000 */
[----:B------:R-:W2:Y:S01]  /*5940*/  MUFU.TANH R155, R155 ;  /* 0x0000009b009b7308 */ /* 0x000ea20000002400 */
[----:B0-----:R-:W-:Y:S02]  /*5950*/  FSEL R180, R180, -INF , P5 ;  /* 0xff800000b4b47808 */ /* 0x001fe40002800000 */
[C---:B------:R-:W-:Y:S02]  /*5960*/  ISETP.GT.AND P5, PT, R166.reuse, 0x8, PT ;  /* 0x00000008a600780c */ /* 0x040fe40003fa4270 */
[----:B------:R-:W-:Y:S02]  /*5970*/  ISETP.GT.AND P6, PT, R166, 0x11, PT ;  /* 0x00000011a600780c */ /* 0x000fe40003fc4270 */
[----:B------:R-:W-:Y:S01]  /*5980*/  FMNMX.FTZ R178, R173, R178, !PT ;  /* 0x000000b2adb27209 */ /* 0x000fe20007810000 */
[----:B------:R-:W0:Y:S01]  /*5990*/  MUFU.TANH R156, R156 ;  /* 0x0000009c009c7308 */ /* 0x000e220000002400 */
[----:B-1----:R-:W-:-:S02]  /*59a0*/  FSEL R181, R181, -INF , P2 ;  /* 0xff800000b5b57808 */ /* 0x002fc40001000000 */
[----:B------:R-:W-:-:S05]  /*59b0*/  ISETP.GT.AND P2, PT, R166, 0x9, PT ;  /* 0x00000009a600780c */ /* 0x000fca0003f44270 */
        /* <DEDUP_REMOVED lines=18> */
[----:B------:R-:W-:Y:S02]  /*5ae0*/  FMNMX.FTZ R165, R171, R178, !PT ;  /* 0x000000b2aba57209 */ /* 0x000fe40007810000 */
[----:B------:R-:W-:Y:S02]  /*5af0*/  FMNMX.FTZ R13, R194, R13, !PT ;  /* 0x0000000dc20d7209 */ /* 0x000fe40007810000 */
[----:B------:R-:W-:Y:S01]  /*5b00*/  FMNMX.FTZ R165, R172, R165, !PT ;  /* 0x000000a5aca57209 */ /* 0x000fe20007810000 */
[----:B------:R-:W0:Y:S01]  /*5b10*/  MUFU.TANH R227, R227 ;  /* 0x000000e300e37308 */ /* 0x000e220000002400 */
[----:B-1----:R-:W-:Y:S02]  /*5b20*/  FSEL R196, R164, -INF , P2 ;  /* 0xff800000a4c47808 */ /* 0x002fe40001000000 */
[----:B------:R-:W-:-:S02]  /*5b30*/  FMNMX.FTZ R20, R176, R165, !PT ;  /* 0x000000a5b0147209 */ /* 0x000fc40007810000 */
[----:B------:R-:W-:Y:S02]  /*5b40*/  FMNMX.FTZ R13, R196, R13, !PT ;  /* 0x0000000dc40d7209 */ /* 0x000fe40007810000 */
[----:B------:R-:W-:Y:S01]  /*5b50*/  FMNMX.FTZ R165, R161, R20, !PT ;  /* 0x00000014a1a57209 */ /* 0x000fe20007810000 */
[----:B------:R-:W1:Y:S01]  /*5b60*/  MUFU.TANH R228, R228 ;  /* 0x000000e400e47308 */ /* 0x000e620000002400 */
[----:B--2---:R-:W-:Y:S02]  /*5b70*/  FSEL R230, R230, -INF , P3 ;  /* 0xff800000e6e67808 */ /* 0x004fe40001800000 */
[----:B------:R-:W-:Y:S02]  /*5b80*/  ISETP.GT.AND P5, PT, R166, 0x28, PT ;  /* 0x00000028a600780c */ /* 0x000fe40003fa4270 */
[----:B------:R-:W-:Y:S02]  /*5b90*/  FMNMX.FTZ R20, R230, R13, !PT ;  /* 0x0000000de6147209 */ /* 0x000fe40007810000 */
[----:B------:R-:W-:Y:S01]  /*5ba0*/  ISETP.GT.AND P2, PT, R166, 0x29, PT ;  /* 0x00000029a600780c */ /* 0x000fe20003f44270 */
[----:B------:R-:W2:Y:S01]  /*5bb0*/  MUFU.TANH R229, R229 ;  /* 0x000000e500e57308 */ /* 0x000ea20000002400 */
[----:B0-----:R-:W-:-:S02]  /*5bc0*/  FSEL R227, R227, -INF , P6 ;  /* 0xff800000e3e37808 */ /* 0x001fc40003000000 */
[----:B------:R-:W-:Y:S02]  /*5bd0*/  FMNMX.FTZ R165, R160, R165, !PT ;  /* 0x000000a5a0a57209 */ /* 0x000fe40007810000 */
[----:B------:R-:W-:Y:S02]  /*5be0*/  FMNMX.FTZ R13, R227, R20, !PT ;  /* 0x00000014e30d7209 */ /* 0x000fe40007810000 */
[----:B------:R-:W-:Y:S01]  /*5bf0*/  ISETP.GT.AND P3, PT, R166, 0x30, PT ;  /* 0x00000030a600780c */ /* 0x000fe20003f64270 */
[----:B------:R-:W0:Y:S01]  /*5c00*/  MUFU.TANH R226, R226 ;  /* 0x000000e200e27308 */ /* 0x000e220000002400 */
[----:B-1----:R-:W-:Y:S02]  /*5c10*/  FSEL R228, R228, -INF , P5 ;  /* 0xff800000e4e47808 */ /* 0x002fe40002800000 */
[----:B------:R-:W-:Y:S02]  /*5c20*/  FMNMX.FTZ R164, R162, R165, !PT ;  /* 0x000000a5a2a47209 */ /* 0x000fe40007810000 */
[----:B------:R-:W-:-:S02]  /*5c30*/  FMNMX.FTZ R20, R228, R13, !PT ;  /* 0x0000000de4147209 */ /* 0x000fc40007810000 */
[C---:B------:R-:W-:Y:S01]  /*5c40*/  ISETP.GT.AND P6, PT, R166.reuse, 0x31, PT ;  /* 0x00000031a600780c */ /* 0x040fe20003fc4270 */
[----:B------:R-:W1:Y:S01]  /*5c50*/  MUFU.TANH R223, R223 ;  /* 0x000000df00df7308 */ /* 0x000e620000002400 */
[----:B--2---:R-:W-:Y:S02]  /*5c60*/  FSEL R229, R229, -INF , P2 ;  /* 0xff800000e5e57808 */ /* 0x004fe40001000000 */
[----:B------:R-:W-:Y:S02]  /*5c70*/  FMNMX.FTZ R165, R163, R164, !PT ;  /* 0x000000a4a3a57209 */ /* 0x000fe40007810000 */
        /* <DEDUP_REMOVED lines=11> */
[----:B------:R-:W-:Y:S01]  /*5d30*/  ISETP.GT.AND P3, PT, R166, 0x40, PT ;  /* 0x00000040a600780c */ /* 0x000fe20003f64270 */
        /* <DEDUP_REMOVED lines=23> */
[----:B------:R-:W-:-:S03]  /*5eb0*/  FMNMX.FTZ R13, R213, R20, !PT ;  /* 0x00000014d50d7209 */ /* 0x000fc60007810000 */
[----:B------:R-:W0:Y:S01]  /*5ec0*/  MUFU.TANH R174, R174 ;  /* 0x000000ae00ae7308 */ /* 0x000e220000002400 */
[----:B-1----:R-:W-:Y:S02]  /*5ed0*/  FSEL R214, R191, -INF , P2 ;  /* 0xff800000bfd67808 */ /* 0x002fe40001000000 */
[----:B------:R-:W-:Y:S02]  /*5ee0*/  ISETP.GT.AND P2, PT, R166, 0x51, PT ;  /* 0x00000051a600780c */ /* 0x000fe40003f44270 */
[----:B------:R-:W-:-:S03]  /*5ef0*/  FMNMX.FTZ R20, R214, R13, !PT ;  /* 0x0000000dd6147209 */ /* 0x000fc60007810000 */
[----:B------:R-:W1:Y:S01]  /*5f00*/  MUFU.TANH R184, R195 ;  /* 0x000000c300b87308 */ /* 0x000e620000002400 */
[----:B--2---:R-:W-:Y:S01]  /*5f10*/  FSEL R182, R175, -INF , P4 ;  /* 0xff800000afb67808 */ /* 0x004fe20002000000 */
[----:B------:R-:W-:Y:S01]  /*5f20*/  IMAD.U32 R175, RZ, RZ, UR4 ;  /* 0x00000004ffaf7e24 */ /* 0x000fe2000f8e00ff */
[----:B------:R-:W-:Y:S02]  /*5f30*/  UIMAD UR4, UR36, 0xc00, UR38 ;  /* 0x00000c00240478a4 */ /* 0x000fe4000f8e0226 */
[----:B------:R-:W-:-:S03]  /*5f40*/  FMNMX.FTZ R165, R182, R165, !PT ;  /* 0x000000a5b6a57209 */ /* 0x000fc60007810000 */
[----:B------:R-:W2:Y:S01]  /*5f50*/  MUFU.TANH R170, R170 ;  /* 0x000000aa00aa7308 */ /* 0x000ea20000002400 */
[----:B0-----:R-:W-:Y:S01]  /*5f60*/  FSEL R183, R174, -INF , P3 ;  /* 0xff800000aeb77808 */ /* 0x001fe20001800000 */
[----:B------:R-:W-:Y:S01]  /*5f70*/  UMOV UR10, UR4 ;  /* 0x00000004000a7c82 */ /* 0x000fe20008000000 */
[----:B------:R-:W-:Y:S01]  /*5f80*/  ISETP.GT.AND P3, PT, R166, 0x58, PT ;  /* 0x00000058a600780c */ /* 0x000fe20003f64270 */
[----:B------:R-:W0:Y:S01]  /*5f90*/  SHFL.BFLY PT, R174, R165, 0x2, 0x1f ;  /* 0x0c401f00a5ae7f89 */ /* 0x000e2200000e0000 */
[----:B------:R-:W-:-:S03]  /*5fa0*/  FMNMX.FTZ R13, R183, R20, !PT ;  /* 0x00000014b70d7209 */ /* 0x000fc60007810000 */
[----:B------:R-:W3:Y:S01]  /*5fb0*/  MUFU.TANH R167, R167 ;  /* 0x000000a700a77308 */ /* 0x000ee20000002400 */
[----:B-1----:R-:W-:Y:S02]  /*5fc0*/  FSEL R184, R184, -INF , P2 ;  /* 0xff800000b8b87808 */ /* 0x002fe40001000000 */
[----:B------:R-:W-:Y:S02]  /*5fd0*/  ISETP.GT.AND P2, PT, R166, 0x59, PT ;  /* 0x00000059a600780c */ /* 0x000fe40003f44270 */
[----:B------:R-:W-:Y:S02]  /*5fe0*/  FMNMX.FTZ R20, R184, R13, !PT ;  /* 0x0000000db8147209 */ /* 0x000fe40007810000 */
[----:B--2---:R-:W-:-:S04]  /*5ff0*/  FSEL R185, R170, -INF , P3 ;  /* 0xff800000aab97808 */ /* 0x004fc80001800000 */
[----:B------:R-:W-:Y:S02]  /*6000*/  FMNMX.FTZ R13, R185, R20, !PT ;  /* 0x00000014b90d7209 */ /* 0x000fe40007810000 */
[----:B------:R-:W1:Y:S01]  /*6010*/  LDC R20, c[0x0][0xa80] ;  /* 0x0002a000ff147b82 */ /* 0x000e620000000800 */
[----:B---3--:R-:W-:Y:S02]  /*6020*/  FSEL R186, R167, -INF , P2 ;  /* 0xff800000a7ba7808 */ /* 0x008fe40001000000 */
[----:B0-----:R-:W-:Y:S02]  /*6030*/  FMNMX.FTZ R174, R165, R174, !PT ;  /* 0x000000aea5ae7209 */ /* 0x001fe40007810000 */
[----:B------:R-:W-:-:S03]  /*6040*/  FMNMX.FTZ R164, R186, R13, !PT ;  /* 0x0000000dbaa47209 */ /* 0x000fc60007810000 */
[----:B------:R-:W0:Y:S04]  /*6050*/  SHFL.BFLY PT, R13, R174, 0x1, 0x1f ;  /* 0x0c201f00ae0d7f89 */ /* 0x000e2800000e0000 */
[----:B------:R-:W2:Y:S01]  /*6060*/  SHFL.BFLY PT, R167, R164, 0x2, 0x1f ;  /* 0x0c401f00a4a77f89 */ /* 0x000ea200000e0000 */
[----:B0-----:R-:W-:Y:S02]  /*6070*/  FMNMX.FTZ R13, R174, R13, !PT ;  /* 0x0000000dae0d7209 */ /* 0x001fe40007810000 */
[----:B--2---:R-:W-:-:S03]  /*6080*/  FMNMX.FTZ R167, R164, R167, !PT ;  /* 0x000000a7a4a77209 */ /* 0x004fc60007810000 */
[C---:B-1----:R-:W-:Y:S01]  /*6090*/  FMUL.FTZ R187, R13.reuse, R20 ;  /* 0x000000140dbb7220 */ /* 0x042fe20000410000 */
[----:B------:R-:W-:Y:S01]  /*60a0*/  FSETP.NEU.FTZ.AND P2, PT, R13, -INF , PT ;  /* 0xff8000000d00780b */ /* 0x000fe20003f5d000 */
[----:B------:R-:W0:Y:S03]  /*60b0*/  SHFL.BFLY PT, R166, R167, 0x1, 0x1f ;  /* 0x0c201f00a7a67f89 */ /* 0x000e2600000e0000 */
[----:B------:R-:W-:-:S05]  /*60c0*/  FSEL R187, R187, RZ, P2 ;  /* 0x000000ffbbbb7208 */ /* 0x000fca0001000000 */
[-CC-:B------:R-:W-:Y:S01]  /*60d0*/  FFMA.FTZ R170, R21, R20.reuse, -R187.reuse ;  /* 0x0000001415aa7223 */ /* 0x180fe200000108bb */
[-CC-:B------:R-:W-:Y:S01]  /*60e0*/  FFMA.FTZ R165, R153, R20.reuse, -R187.reuse ;  /* 0x0000001499a57223 */ /* 0x180fe200000108bb */
[----:B------:R-:W-:Y:S01]  /*60f0*/  FSEL R153, R13, RZ, P2 ;  /* 0x000000ff0d997208 */ /* 0x000fe20001000000 */
[-CC-:B------:R-:W-:Y:S01]  /*6100*/  FFMA.FTZ R190, R217, R20.reuse, -R187.reuse ;  /* 0x00000014d9be7223 */ /* 0x180fe200000108bb */
[----:B------:R1:W-:Y:S01]  /*6110*/  MUFU.EX2 R164, R170 ;  /* 0x000000aa00a47308 */ /* 0x0003e20000000800 */
[-CC-:B------:R-:W-:Y:S01]  /*6120*/  FFMA.FTZ R191, R216, R20.reuse, -R187.reuse ;  /* 0x00000014d8bf7223 */ /* 0x180fe200000108bb */
        /* <DEDUP_REMOVED lines=14> */
[-CC-:B------:R-:W-:Y:S01]  /*6210*/  FFMA.FTZ R166, R154, R20.reuse, -R187.reuse ;  /* 0x000000149aa67223 */ /* 0x180fe200000108bb */
[----:B------:R-:W0:Y:S01]  /*6220*/  MUFU.EX2 R177, R177 ;  /* 0x000000b100b17308 */ /* 0x000e220000000800 */
[C---:B------:R-:W-:Y:S01]  /*6230*/  FSETP.NEU.FTZ.AND P3, PT, R21.reuse, -INF , PT ;  /* 0xff8000001500780b */ /* 0x040fe20003f7d000 */
[-C--:B------:R-:W-:Y:S01]  /*6240*/  FMUL.FTZ R188, R21, R20.reuse ;  /* 0x0000001415bc7220 */ /* 0x080fe20000410000 */
[-CC-:B------:R-:W-:Y:S01]  /*6250*/  FFMA.FTZ R158, R158, R20.reuse, -R187.reuse ;  /* 0x000000149e9e7223 */ /* 0x180fe200000108bb */
[-CC-:B------:R-:W-:Y:S01]  /*6260*/  FFMA.FTZ R157, R157, R20.reuse, -R187.reuse ;  /* 0x000000149d9d7223 */ /* 0x180fe200000108bb */
[----:B------:R-:W-:Y:S01]  /*6270*/  FSEL R152, R21, RZ, P3 ;  /* 0x000000ff15987208 */ /* 0x000fe20001800000 */
[-CC-:B------:R-:W-:Y:S01]  /*6280*/  FFMA.FTZ R159, R159, R20.reuse, -R187.reuse ;  /* 0x000000149f9f7223 */ /* 0x180fe200000108bb */
[----:B------:R-:W-:Y:S01]  /*6290*/  FSEL R188, R188, RZ, P3 ;  /* 0x000000ffbcbc7208 */ /* 0x000fe20001800000 */
[----:B------:R-:W-:Y:S01]  /*62a0*/  MUFU.EX2 R166, R166 ;  /* 0x000000a600a67308 */ /* 0x000fe20000000800 */
[-CC-:B------:R-:W-:Y:S01]  /*62b0*/  FFMA.FTZ R179, R179, R20.reuse, -R187.reuse ;  /* 0x00000014b3b37223 */ /* 0x180fe200000108bb */
[-CC-:B------:R-:W-:Y:S01]  /*62c0*/  FFMA.FTZ R180, R180, R20.reuse, -R187.reuse ;  /* 0x00000014b4b47223 */ /* 0x180fe200000108bb */
[-C--:B------:R-:W-:Y:S01]  /*62d0*/  FFMA.FTZ R181, R181, R20.reuse, -R187 ;  /* 0x00000014b5b57223 */ /* 0x080fe200000108bb */
[----:B-1----:R-:W-:Y:S01]  /*62e0*/  FFMA.FTZ R170, R155, R20, -R188 ;  /* 0x000000149baa7223 */ /* 0x002fe200000108bc */
[----:B------:R-:W-:Y:S01]  /*62f0*/  FADD.FTZ R155, -R152, R211 ;  /* 0x000000d3989b7221 */ /* 0x000fe20000010100 */
[----:B------:R-:W-:-:S02]  /*6300*/  @!P1 VIADD R152, R175, 0x32440 ;  /* 0x00032440af989836 */ /* 0x000fc40000000000 */
[-CC-:B------:R-:W-:Y:S01]  /*6310*/  FFMA.FTZ R174, R156, R20.reuse, -R188.reuse ;  /* 0x000000149cae7223 */ /* 0x180fe200000108bc */
[----:B------:R-:W-:Y:S01]  /*6320*/  IADD3 R156, -R234, 0xb, RZ ;  /* 0x0000000bea9c7810 */ /* 0x000fe20007ffe1ff */
[-C--:B------:R-:W-:Y:S01]  /*6330*/  FMUL.FTZ R178, R155, R20.reuse ;  /* 0x000000149bb27220 */ /* 0x080fe20000410000 */
[-C--:B------:R-:W-:Y:S01]  /*6340*/  FFMA.FTZ R168, R168, R20.reuse, -R188 ;  /* 0x00000014a8a87223 */ /* 0x080fe200000108bc */
[----:B------:R-:W-:Y:S01]  /*6350*/  @!P1 PRMT R152, RZ, 0x654, R152 ;  /* 0x00000654ff989816 */ /* 0x000fe20000000098 */
[--C-:B------:R-:W-:Y:S01]  /*6360*/  FFMA.FTZ R169, R169, R20, -R188.reuse ;  /* 0x00000014a9a97223 */ /* 0x100fe200000108bc */
[----:B------:R1:W-:Y:S06]  /*6370*/  BAR.ARV R156, 0x100 ;  /* 0x0004009c0000751d */ /* 0x0003ec0000002000 */
[----:B------:R2:W-:Y:S01]  /*6380*/  @!P1 SYNCS.ARRIVE.TRANS64.RED.A1T0 RZ, [R152+URZ], RZ ;  /* 0x000000ff98ff99a7 */ /* 0x0005e2000810043f */
[----:B------:R-:W3:Y:S01]  /*6390*/  MUFU.EX2 R178, R178 ;  /* 0x000000b200b27308 */ /* 0x000ee20000000800 */
[----:B------:R4:W-:Y:S01]  /*63a0*/  BAR.SYNC.DEFER_BLOCKING R189, 0x100 ;  /* 0x000400bd0000751d */ /* 0x0009e20000010000 */
[-C--:B0-----:R-:W-:Y:S01]  /*63b0*/  FMUL.FTZ R24, R24, R177.reuse ;  /* 0x000000b118187220 */ /* 0x081fe20000410000 */
        /* <DEDUP_REMOVED lines=133> */
[--C-:B----4-:R-:W-:Y:S01]  /*6c10*/  FFMA.FTZ R189, R222, R20, -R187.reuse ;  /* 0x00000014debd7223 */ /* 0x110fe200000108bb */
[----:B0-----:R-:W-:Y:S01]  /*6c20*/  F2FP.BF16.F32.PACK_AB R154, R167, R166 ;  /* 0x000000a6a79a723e */ /* 0x001fe200000010ff */
[--C-:B------:R-:W-:Y:S01]  /*6c30*/  FFMA.FTZ R192, R192, R20, -R188.reuse ;  /* 0x00000014c0c07223 */ /* 0x100fe200000108bc */
[----:B-----5:R-:W-:Y:S01]  /*6c40*/  F2FP.BF16.F32.PACK_AB R153, R169, R168 ;  /* 0x000000a8a999723e */ /* 0x020fe200000010ff */
[--C-:B------:R-:W-:Y:S01]  /*6c50*/  FFMA.FTZ R193, R193, R20, -R188.reuse ;  /* 0x00000014c1c17223 */ /* 0x100fe200000108bc */
[----:B-1----:R-:W-:Y:S01]  /*6c60*/  F2FP.BF16.F32.PACK_AB R155, R174, R170 ;  /* 0x000000aaae9b723e */ /* 0x002fe200000010ff */
[-CC-:B------:R-:W-:Y:S01]  /*6c70*/  FFMA.FTZ R194, R194, R20.reuse, -R188.reuse ;  /* 0x00000014c2c27223 */ /* 0x180fe200000108bc */
[-CC-:B------:R-:W-:Y:S01]  /*6c80*/  FFMA.FTZ R196, R196, R20.reuse, -R188.reuse ;  /* 0x00000014c4c47223 */ /* 0x180fe200000108bc */
[----:B------:R-:W-:Y:S01]  /*6c90*/  MUFU.EX2 R189, R189 ;  /* 0x000000bd00bd7308 */ /* 0x000fe20000000800 */
[----:B------:R-:W-:Y:S01]  /*6ca0*/  WARPGROUP.ARRIVE ;  /* 0x00000000000079c5 */ /* 0x000fe20000000000 */
[-CC-:B------:R-:W-:Y:S01]  /*6cb0*/  FFMA.FTZ R211, R230, R20.reuse, -R188.reuse ;  /* 0x00000014e6d37223 */ /* 0x180fe200000108bc */
[-CC-:B------:R-:W-:Y:S01]  /*6cc0*/  FFMA.FTZ R212, R227, R20.reuse, -R188.reuse ;  /* 0x00000014e3d47223 */ /* 0x180fe200000108bc */
[-CC-:B------:R-:W-:Y:S01]  /*6cd0*/  FFMA.FTZ R215, R228, R20.reuse, -R188.reuse ;  /* 0x00000014e4d77223 */ /* 0x180fe200000108bc */
[-CC-:B------:R-:W-:Y:S01]  /*6ce0*/  FFMA.FTZ R216, R229, R20.reuse, -R188.reuse ;  /* 0x00000014e5d87223 */ /* 0x180fe200000108bc */
[-CC-:B------:R-:W-:Y:S01]  /*6cf0*/  FFMA.FTZ R222, R223, R20.reuse, -R188.reuse ;  /* 0x00000014dfde7223 */ /* 0x180fe200000108bc */
[----:B------:R-:W-:Y:S01]  /*6d00*/  HGMMA.64x256x16.F32.BF16 R24, R152, gdesc[UR8].tnspB, R24, gsb0 ;  /* 0x43e0000898187df0 */ /* 0x000fe20008001818 */
[----:B------:R-:W0:Y:S01]  /*6d10*/  MUFU.EX2 R190, R190 ;  /* 0x000000be00be7308 */ /* 0x000e220000000800 */
[----:B------:R-:W-:Y:S01]  /*6d20*/  UIADD3 UR10, UR4, 0x80, URZ ;  /* 0x00000080040a7890 */ /* 0x000fe2000fffe03f */
[-CC-:B------:R-:W-:Y:S01]  /*6d30*/  FFMA.FTZ R223, R224, R20.reuse, -R188.reuse ;  /* 0x00000014e0df7223 */ /* 0x180fe200000108bc */
[----:B------:R-:W-:Y:S01]  /*6d40*/  UMOV UR11, 0x40000040 ;  /* 0x40000040000b7882 */ /* 0x000fe20000000000 */
        /* <DEDUP_REMOVED lines=8> */
[-C--:B------:R-:W-:Y:S01]  /*6dd0*/  FFMA.FTZ R182, R182, R20.reuse, -R187 ;  /* 0x00000014b6b67223 */ /* 0x080fe200000108bb */
[-CC-:B------:R-:W-:Y:S01]  /*6de0*/  FFMA.FTZ R183, R183, R20.reuse, -R188.reuse ;  /* 0x00000014b7b77223 */ /* 0x180fe200000108bc */
[-CC-:B------:R-:W-:Y:S01]  /*6df0*/  FFMA.FTZ R184, R184, R20.reuse, -R188.reuse ;  /* 0x00000014b8b87223 */ /* 0x180fe200000108bc */
[-CC-:B------:R-:W-:Y:S01]  /*6e00*/  FFMA.FTZ R185, R185, R20.reuse, -R188.reuse ;  /* 0x00000014b9b97223 */ /* 0x180fe200000108bc */
[----:B------:R-:W-:Y:S01]  /*6e10*/  MUFU.EX2 R195, R195 ;  /* 0x000000c300c37308 */ /* 0x000fe20000000800 */
[----:B------:R-:W-:Y:S01]  /*6e20*/  FFMA.FTZ R186, R186, R20, -R188 ;  /* 0x00000014baba7223 */ /* 0x000fe200000108bc */
[----:B------:R-:W-:Y:S01]  /*6e30*/  FFMA.FTZ R0, R177, R0, R164 ;  /* 0x00000000b1007223 */ /* 0x000fe200000100a4 */
[----:B------:R-:W-:Y:S01]  /*6e40*/  FFMA.FTZ R12, R178, R12, R168 ;  /* 0x0000000cb20c7223 */ /* 0x000fe200000100a8 */
[----:B------:R-:W-:Y:S01]  /*6e50*/  ISETP.LT.AND P2, PT, R210, UR7, PT ;  /* 0x00000007d2007c0c */ /* 0x000fe2000bf41270 */
[----:B------:R-:W-:-:S02]  /*6e60*/  @!P1 VIADD R175, R175, 0x32460 ;  /* 0x00032460afaf9836 */ /* 0x000fc40000000000 */
[----:B------:R-:W-:Y:S01]  /*6e70*/  FADD.FTZ R165, R165, R0 ;  /* 0x00000000a5a57221 */ /* 0x000fe20000010000 */
[----:B------:R-:W-:Y:S01]  /*6e80*/  FADD.FTZ R169, R169, R12 ;  /* 0x0000000ca9a97221 */ /* 0x000fe20000010000 */
[----:B------:R-:W-:Y:S01]  /*6e90*/  MUFU.EX2 R192, R192 ;  /* 0x000000c000c07308 */ /* 0x000fe20000000800 */
[----:B------:R-:W-:Y:S01]  /*6ea0*/  UIADD3 UR7, UR7, -0x1, URZ ;  /* 0xffffffff07077890 */ /* 0x000fe2000fffe03f */
[----:B------:R-:W-:Y:S01]  /*6eb0*/  FADD.FTZ R166, R166, R165 ;  /* 0x000000a5a6a67221 */ /* 0x000fe20000010000 */
[----:B------:R-:W-:Y:S01]  /*6ec0*/  FADD.FTZ R169, R170, R169 ;  /* 0x000000a9aaa97221 */ /* 0x000fe20000010000 */
[----:B------:R-:W-:Y:S02]  /*6ed0*/  @!P1 PRMT R175, RZ, 0x654, R175 ;  /* 0x00000654ffaf9816 */ /* 0x000fe400000000af */
[----:B------:R-:W-:Y:S01]  /*6ee0*/  FADD.FTZ R166, R167, R166 ;  /* 0x000000a6a7a67221 */ /* 0x000fe20000010000 */
[----:B------:R-:W-:Y:S01]  /*6ef0*/  FADD.FTZ R169, R174, R169 ;  /* 0x000000a9aea97221 */ /* 0x000fe20000010000 */
[----:B------:R-:W1:Y:S08]  /*6f00*/  MUFU.EX2 R193, R193 ;  /* 0x000000c100c17308 */ /* 0x000e700000000800 */
[----:B------:R-:W-:Y:S08]  /*6f10*/  MUFU.EX2 R194, R194 ;  /* 0x000000c200c27308 */ /* 0x000ff00000000800 */
[----:B------:R-:W2:Y:S08]  /*6f20*/  MUFU.EX2 R196, R196 ;  /* 0x000000c400c47308 */ /* 0x000eb00000000800 */
[----:B------:R-:W3:Y:S08]  /*6f30*/  MUFU.EX2 R173, R173 ;  /* 0x000000ad00ad7308 */ /* 0x000ef00000000800 */
        /* <DEDUP_REMOVED lines=27> */
[----:B0-----:R-:W-:-:S05]  /*70f0*/  F2FP.BF16.F32.PACK_AB R152, R190, R189 ;  /* 0x000000bdbe98723e */ /* 0x001fca00000010ff */
[----:B------:R-:W-:Y:S01]  /*7100*/  MUFU.EX2 R182, R182 ;  /* 0x000000b600b67308 */ /* 0x000fe20000000800 */
[----:B-1----:R-:W-:Y:S01]  /*7110*/  F2FP.BF16.F32.PACK_AB R153, R193, R192 ;  /* 0x000000c0c199723e */ /* 0x002fe200000010ff */
[----:B------:R-:W-:Y:S01]  /*7120*/  FADD.FTZ R189, R189, R166 ;  /* 0x000000a6bdbd7221 */ /* 0x000fe20000010000 */
[----:B------:R-:W-:Y:S01]  /*7130*/  F2FP.BF16.F32.PACK_AB R154, R195, R191 ;  /* 0x000000bfc39a723e */ /* 0x000fe200000010ff */
[----:B------:R-:W-:Y:S01]  /*7140*/  FADD.FTZ R192, R192, R169 ;  /* 0x000000a9c0c07221 */ /* 0x000fe20000010000 */
[----:B--2---:R-:W-:Y:S01]  /*7150*/  F2FP.BF16.F32.PACK_AB R155, R196, R194 ;  /* 0x000000c2c49b723e */ /* 0x004fe200000010ff */
        /* <DEDUP_REMOVED lines=8> */
[----:B------:R-:W0:Y:S01]  /*71e0*/  MUFU.EX2 R184, R184 ;  /* 0x000000b800b87308 */ /* 0x000e220000000800 */
[----:B------:R-:W-:Y:S01]  /*71f0*/  UMOV UR11, 0x40000040 ;  /* 0x40000040000b7882 */ /* 0x000fe20000000000 */
[----:B------:R-:W-:Y:S01]  /*7200*/  FADD.FTZ R190, R195, R190 ;  /* 0x000000bec3be7221 */ /* 0x000fe20000010000 */
[----:B------:R-:W-:-:S03]  /*7210*/  FADD.FTZ R196, R196, R193 ;  /* 0x000000c1c4c47221 */ /* 0x000fc60000010000 */
[----:B---3--:R-:W-:Y:S02]  /*7220*/  FADD.FTZ R190, R173, R190 ;  /* 0x000000beadbe7221 */ /* 0x008fe40000010000 */
[----:B------:R-:W-:Y:S08]  /*7230*/  MUFU.EX2 R185, R185 ;  /* 0x000000b900b97308 */ /* 0x000ff00000000800 */
[----:B------:R-:W1:Y:S01]  /*7240*/  MUFU.EX2 R186, R186 ;  /* 0x000000ba00ba7308 */ /* 0x000e620000000800 */
[----:B------:R-:W-:-:S02]  /*7250*/  WARPGROUP.DEPBAR.LE gsb0, 0x0 ;  /* 0x00008000000079c5 */ /* 0x000fc40000010000 */
[C---:B----4-:R-:W-:Y:S01]  /*7260*/  F2FP.BF16.F32.PACK_AB R152, R171.reuse, R173 ;  /* 0x000000adab98723e */ /* 0x050fe200000010ff */
[----:B------:R-:W-:Y:S01]  /*7270*/  FADD.FTZ R171, R171, R190 ;  /* 0x000000beabab7221 */ /* 0x000fe20000010000 */
[----:B-----5:R-:W-:Y:S01]  /*7280*/  F2FP.BF16.F32.PACK_AB R153, R212, R211 ;  /* 0x000000d3d499723e */ /* 0x020fe200000010ff */
[----:B------:R-:W-:Y:S01]  /*7290*/  FADD.FTZ R211, R211, R196 ;  /* 0x000000c4d3d37221 */ /* 0x000fe20000010000 */
[----:B------:R-:W-:Y:S01]  /*72a0*/  F2FP.BF16.F32.PACK_AB R154, R176, R172 ;  /* 0x000000acb09a723e */ /* 0x000fe200000010ff */
[----:B------:R-:W-:Y:S01]  /*72b0*/  FADD.FTZ R171, R172, R171 ;  /* 0x000000abacab7221 */ /* 0x000fe20000010000 */
[----:B------:R-:W-:Y:S01]  /*72c0*/  F2FP.BF16.F32.PACK_AB R155, R216, R215 ;  /* 0x000000d7d89b723e */ /* 0x000fe200000010ff */
[----:B------:R-:W-:Y:S01]  /*72d0*/  FADD.FTZ R212, R212, R211 ;  /* 0x000000d3d4d47221 */ /* 0x000fe20000010000 */
[----:B------:R-:W-:Y:S02]  /*72e0*/  IMAD.MOV.U32 R211, RZ, RZ, R21 ;  /* 0x000000ffffd37224 */ /* 0x000fe400078e0015 */
[----:B------:R-:W-:Y:S01]  /*72f0*/  FADD.FTZ R176, R176, R171 ;  /* 0x000000abb0b07221 */ /* 0x000fe20000010000 */
[----:B------:R-:W-:Y:S01]  /*7300*/  WARPGROUP.ARRIVE ;  /* 0x00000000000079c5 */ /* 0x000fe20000000000 */
[----:B------:R-:W-:Y:S01]  /*7310*/  FADD.FTZ R215, R215, R212 ;  /* 0x000000d4d7d77221 */ /* 0x000fe20000010000 */
[----:B------:R-:W-:-:S03]  /*7320*/  IMAD.MOV.U32 R212, RZ, RZ, R13 ;  /* 0x000000ffffd47224 */ /* 0x000fc600078e000d */
[----:B------:R-:W-:Y:S01]  /*7330*/  FADD.FTZ R216, R216, R215 ;  /* 0x000000d7d8d87221 */ /* 0x000fe20000010000 */
        /* <DEDUP_REMOVED lines=55> */
.L_x_11363:
[----:B------:R-:W-:-:S13]  /*76b0*/  ISETP.LE.AND P2, PT, RZ, UR7, PT ;  /* 0x00000007ff007c0c */ /* 0x000fda000bf43270 */
[----:B------:R-:W-:Y:S05]  /*76c0*/  @!P2 BRA `(.L_x_11373) ;  /* 0x00000028004ca947 */ /* 0x000fea0003800000 */
[----:B------:R-:W-:Y:S01]  /*76d0*/  IMAD.MOV.U32 R204, RZ, RZ, R21 ;  /* 0x000000ffffcc7224 */ /* 0x000fe200078e0015 */
[----:B------:R-:W-:Y:S01]  /*76e0*/  ULDC UR4, c[0x0][0xad0] ;  /* 0x0002b40000047ab9 */ /* 0x000fe20000000800 */
[----:B------:R-:W-:-:S07]  /*76f0*/  IMAD.MOV.U32 R201, RZ, RZ, R13 ;  /* 0x000000ffffc97224 */ /* 0x000fce00078e000d */
.L_x_11382:
[----:B------:R-:W-:-:S04]  /*7700*/  UIADD3 UR36, UR36, 0x1, URZ ;  /* 0x0000000124247890 */ /* 0x000fc8000fffe03f */
[----:B------:R-:W-:-:S04]  /*7710*/  UISETP.NE.AND UP0, UPT, UR36, 0x2, UPT ;  /* 0x000000022400788c */ /* 0x000fc8000bf05270 */
[----:B------:R-:W-:Y:S02]  /*7720*/  USEL UR5, URZ, 0x1, UP0 ;  /* 0x000000013f057887 */ /* 0x000fe40008000000 */
[----:B------:R-:W-:Y:S02]  /*7730*/  USEL UR36, UR36, URZ, UP0 ;  /* 0x0000003f24247287 */ /* 0x000fe40008000000 */
[----:B------:R-:W-:Y:S01]  /*7740*/  ULOP3.LUT UR37, UR37, UR5, URZ, 0x3c, !UPT ;  /* 0x0000000525257292 */ /* 0x000fe2000f8e3c3f */
[----:B------:R-:W-:Y:S11]  /*7750*/  @!P0 BRA `(.L_x_11374) ;  /* 0x0000000000048947 */ /* 0x000ff60003800000 */
[----:B------:R-:W-:Y:S01]  /*7760*/  BPT.TRAP 0x1 ;  /* 0x000000040000795c */ /* 0x000fe20000300000 */
.L_x_11374:
[----:B------:R-:W1:Y:S01]  /*7770*/  S2UR UR6, SR_CgaCtaId ;  /* 0x00000000000679c3 */ /* 0x000e620000008800 */
[----:B------:R-:W-:Y:S01]  /*7780*/  UMOV UR5, 0x400 ;  /* 0x0000040000057882 */ /* 0x000fe20000000000 */
[----:B------:R-:W-:-:S05]  /*7790*/  IMAD.U32 R13, RZ, RZ, UR37 ;  /* 0x00000025ff0d7e24 */ /* 0x000fca000f8e00ff */
[----:B------:R-:W-:Y:S01]  /*77a0*/  SHF.L.U32 R13, R13, 0x1f, RZ ;  /* 0x0000001f0d0d7819 */ /* 0x000fe200000006ff */
[----:B-1----:R-:W-:-:S04]  /*77b0*/  ULEA UR5, UR6, UR5, 0x18 ;  /* 0x0000000506057291 */ /* 0x002fc8000f8ec03f */
[----:B------:R-:W-:-:S09]  /*77c0*/  ULEA UR5, UR36, UR5, 0x3 ;  /* 0x0000000524057291 */ /* 0x000fd2000f8e183f */
[----:B------:R1:W2:Y:S01]  /*77d0*/  SYNCS.PHASECHK.TRANS64.TRYWAIT P2, [UR5+0x32430], R13 ;  /* 0x0324300dff0075a7 */ /* 0x0002a20008040145 */
[----:B------:R-:W-:Y:S05]  /*77e0*/  @!P0 BRA `(.L_x_11375) ;  /* 0x0000000000048947 */ /* 0x000fea0003800000 */
[----:B------:R-:W-:Y:S01]  /*77f0*/  BPT.TRAP 0x1 ;  /* 0x000000040000795c */ /* 0x000fe20000300000 */
.L_x_11375:
[----:B--2---:R-:W-:Y:S05]  /*7800*/  @P2 BRA `(.L_x_11376) ;  /* 0x0000000000082947 */ /* 0x004fea0003800000 */
[----:B------:R-:W2:Y:S02]  /*7810*/  SYNCS.PHASECHK.TRANS64.TRYWAIT P2, [UR5+0x32430], R13 ;  /* 0x0324300dff0075a7 */ /* 0x000ea40008040145 */
[----:B--2---:R-:W-:Y:S05]  /*7820*/  @!P2 BRA `(.L_x_11377) ;  /* 0x000000ac00b0a947 */ /* 0x004fea0003800000 */
.L_x_11376:
[----:B------:R-:W-:Y:S01]  /*7830*/  R2UR UR52, R22 ;  /* 0x00000000163472ca */ /* 0x000fe200000e0000 */
[----:B------:R-:W-:Y:S01]  /*7840*/  UIMAD UR6, UR36, 0x300, UR60 ;  /* 0x00000300240678a4 */ /* 0x000fe2000f8e023c */
[----:B------:R-:W-:Y:S01]  /*7850*/  R2UR UR53, R23 ;  /* 0x00000000173572ca */ /* 0x000fe200000e0000 */
[----:B0-----:R-:W-:Y:S01]  /*7860*/  WARPGROUP.ARRIVE ;  /* 0x00000000000079c5 */ /* 0x001fe20000000000 */
        /* <DEDUP_REMOVED lines=27> */
.L_x_11378:
[----:B------:R0:W3:Y:S01]  /*7a20*/  SYNCS.PHASECHK.TRANS64.TRYWAIT P2, [UR5+0x32450], R13 ;  /* 0x0324500dff0075a7 */ /* 0x0000e20008040145 */
[----:B------:R-:W-:Y:S05]  /*7a30*/  @!P0 BRA `(.L_x_11379) ;  /* 0x0000000000048947 */ /* 0x000fea0003800000 */
[----:B------:R-:W-:Y:S01]  /*7a40*/  BPT.TRAP 0x1 ;  /* 0x000000040000795c */ /* 0x000fe20000300000 */
.L_x_11379:
[----:B---3--:R-:W-:Y:S05]  /*7a50*/  @P2 BRA `(.L_x_11380) ;  /* 0x0000000000082947 */ /* 0x008fea0003800000 */
[----:B------:R-:W3:Y:S02]  /*7a60*/  SYNCS.PHASECHK.TRANS64.TRYWAIT P2, [UR5+0x32450], R13 ;  /* 0x0324500dff0075a7 */ /* 0x000ee40008040145 */
[----:B---3--:R-:W-:Y:S05]  /*7a70*/  @!P2 BRA `(.L_x_11381) ;  /* 0x000000ac0034a947 */ /* 0x008fea0003800000 */
.L_x_11380:
        /* <DEDUP_REMOVED lines=10> */
[----:B------:R-:W-:Y:S01]  /*7b20*/  IMAD.U32 R215, RZ, RZ, UR5 ;  /* 0x00000005ffd77e24 */ /* 0x000fe2000f8e00ff */
[----:B------:R-:W-:Y:S01]  /*7b30*/  UMOV UR15, 0x40000040 ;  /* 0x40000040000f7882 */ /* 0x000fe20000000000 */
[----:B------:R-:W-:Y:S01]  /*7b40*/  UIADD3 UR18, UR6, 0x306, URZ ;  /* 0x0000030606127890 */ /* 0x000fe2000fffe03f */
[----:B------:R-:W-:Y:S01]  /*7b50*/  ISETP.LT.AND P2, PT, RZ, UR7, PT ;  /* 0x00000007ff007c0c */ /* 0x000fe2000bf41270 */
        /* <DEDUP_REMOVED lines=21> */
[----:B------:R-:W-:Y:S01]  /*7cb0*/  UIADD3 UR7, UR7, -0x1, URZ ;  /* 0xffffffff07077890 */ /* 0x000fe2000fffe03f */
        /* <DEDUP_REMOVED lines=28> */
[----:B------:R-:W-:Y:S01]  /*7e80*/  UIMAD UR6, UR36, 0xc00, UR38 ;  /* 0x00000c00240678a4 */ /* 0x000fe2000f8e0226 */
[----:B------:R-:W-:Y:S02]  /*7e90*/  WARPGROUP.DEPBAR.LE gsb0, 0x0 ;  /* 0x00008000000079c5 */ /* 0x000fe40000010000 */
        /* <DEDUP_REMOVED lines=58> */
[----:B012---:R-:W-:Y:S01]  /*8240*/  FMNMX.FTZ R13, R21, R201, !PT ;  /* 0x000000c9150d7209 */ /* 0x007fe20007810000 */
[----:B------:R-:W-:Y:S01]  /*8250*/  FMUL.FTZ R166, R170, UR4 ;  /* 0x00000004aaa67c20 */ /* 0x000fe20008410000 */
[----:B------:R-:W-:Y:S01]  /*8260*/  FMUL.FTZ R170, R176, UR4 ;  /* 0x00000004b0aa7c20 */ /* 0x000fe20008410000 */
[----:B------:R-:W-:Y:S01]  /*8270*/  FMUL.FTZ R167, R167, UR4 ;  /* 0x00000004a7a77c20 */ /* 0x000fe20008410000 */
[----:B------:R-:W-:Y:S01]  /*8280*/  FMUL.FTZ R172, R177, UR4 ;  /* 0x00000004b1ac7c20 */ /* 0x000fe20008410000 */
[----:B------:R-:W-:Y:S01]  /*8290*/  FMUL.FTZ R177, R180, UR4 ;  /* 0x00000004b4b17c20 */ /* 0x000fe20008410000 */
[----:B------:R-:W-:Y:S01]  /*82a0*/  FMUL.FTZ R180, R185, UR4 ;  /* 0x00000004b9b47c20 */ /* 0x000fe20008410000 */
        /* <DEDUP_REMOVED lines=105> */
[----:B0-----:R-:W-:Y:S02]  /*8940*/  FMNMX.FTZ R13, R191, R20, !PT ;  /* 0x00000014bf0d7209 */ /* 0x001fe40007810000 */
[----:B------:R-:W0:Y:S05]  /*8950*/  LDC R20, c[0x0][0xa80] ;  /* 0x0002a000ff147b82 */ /* 0x000e2a0000000800 */
[----:B------:R-:W3:Y:S01]  /*8960*/  MUFU.TANH R196, R196 ;  /* 0x000000c400c47308 */ /* 0x000ee20000002400 */
[----:B-1----:R-:W-:-:S05]  /*8970*/  FMNMX.FTZ R194, R193, R194, !PT ;  /* 0x000000c2c1c27209 */ /* 0x002fca0007810000 */
[----:B------:R-:W1:Y:S02]  /*8980*/  SHFL.BFLY PT, R197, R194, 0x2, 0x1f ;  /* 0x0c401f00c2c57f89 */ /* 0x000e6400000e0000 */
[----:B------:R-:W4:Y:S01]  /*8990*/  MUFU.TANH R198, R198 ;  /* 0x000000c600c67308 */ /* 0x000f220000002400 */
[----:B--2---:R-:W-:-:S07]  /*89a0*/  FMNMX.FTZ R13, R190, R13, !PT ;  /* 0x0000000dbe0d7209 */ /* 0x004fce0007810000 */
[----:B------:R-:W2:Y:S01]  /*89b0*/  MUFU.TANH R212, R212 ;  /* 0x000000d400d47308 */ /* 0x000ea20000002400 */
[----:B---3--:R-:W-:-:S04]  /*89c0*/  FMNMX.FTZ R13, R196, R13, !PT ;  /* 0x0000000dc40d7209 */ /* 0x008fc80007810000 */
[----:B----4-:R-:W-:Y:S02]  /*89d0*/  FMNMX.FTZ R13, R198, R13, !PT ;  /* 0x0000000dc60d7209 */ /* 0x010fe40007810000 */
[----:B-1----:R-:W-:Y:S02]  /*89e0*/  FMNMX.FTZ R197, R194, R197, !PT ;  /* 0x000000c5c2c57209 */ /* 0x002fe40007810000 */
[----:B--2---:R-:W-:-:S03]  /*89f0*/  FMNMX.FTZ R195, R212, R13, !PT ;  /* 0x0000000dd4c37209 */ /* 0x004fc60007810000 */
[----:B------:R-:W1:Y:S04]  /*8a00*/  SHFL.BFLY PT, R214, R197, 0x1, 0x1f ;  /* 0x0c201f00c5d67f89 */ /* 0x000e6800000e0000 */
[----:B------:R-:W2:Y:S01]  /*8a10*/  SHFL.BFLY PT, R216, R195, 0x2, 0x1f ;  /* 0x0c401f00c3d87f89 */ /* 0x000ea200000e0000 */
[----:B-1----:R-:W-:Y:S02]  /*8a20*/  FMNMX.FTZ R13, R197, R214, !PT ;  /* 0x000000d6c50d7209 */ /* 0x002fe40007810000 */
[----:B--2---:R-:W-:-:S03]  /*8a30*/  FMNMX.FTZ R216, R195, R216, !PT ;  /* 0x000000d8c3d87209 */ /* 0x004fc60007810000 */
[----:B------:R-:W-:Y:S02]  /*8a40*/  FADD.FTZ R201, -R13, R201 ;  /* 0x000000c90dc97221 */ /* 0x000fe40000010100 */
[----:B------:R-:W1:Y:S02]  /*8a50*/  SHFL.BFLY PT, R199, R216, 0x1, 0x1f ;  /* 0x0c201f00d8c77f89 */ /* 0x000e6400000e0000 */
[-C--:B0-----:R-:W-:Y:S01]  /*8a60*/  FMUL.FTZ R194, R201, R20.reuse ;  /* 0x00000014c9c27220 */ /* 0x081fe20000410000 */
[----:B------:R-:W-:-:S04]  /*8a70*/  FMUL.FTZ R201, R13, R20 ;  /* 0x000000140dc97220 */ /* 0x000fc80000410000 */
[-CC-:B------:R-:W-:Y:S01]  /*8a80*/  FFMA.FTZ R214, R21, R20.reuse, -R201.reuse ;  /* 0x0000001415d67223 */ /* 0x180fe200000108c9 */
[-CC-:B------:R-:W-:Y:S01]  /*8a90*/  FFMA.FTZ R197, R152, R20.reuse, -R201.reuse ;  /* 0x0000001498c57223 */ /* 0x180fe200000108c9 */
[-CC-:B------:R-:W-:Y:S01]  /*8aa0*/  FFMA.FTZ R152, R155, R20.reuse, -R201.reuse ;  /* 0x000000149b987223 */ /* 0x180fe200000108c9 */
[-CC-:B------:R-:W-:Y:S01]  /*8ab0*/  FFMA.FTZ R213, R156, R20.reuse, -R201.reuse ;  /* 0x000000149cd57223 */ /* 0x180fe200000108c9 */
[----:B------:R0:W-:Y:S01]  /*8ac0*/  MUFU.EX2 R195, R214 ;  /* 0x000000d600c37308 */ /* 0x0001e20000000800 */
[----:B------:R-:W-:Y:S01]  /*8ad0*/  IADD3 R156, -R222, 0xb, RZ ;  /* 0x0000000bde9c7810 */ /* 0x000fe20007ffe1ff */
        /* <DEDUP_REMOVED lines=12> */
[----:B-1----:R-:W-:Y:S01]  /*8ba0*/  FMNMX.FTZ R21, R216, R199, !PT ;  /* 0x000000c7d8157209 */ /* 0x002fe20007810000 */
[-CC-:B------:R-:W-:Y:S01]  /*8bb0*/  FFMA.FTZ R170, R170, R20.reuse, -R201.reuse ;  /* 0x00000014aaaa7223 */ /* 0x180fe200000108c9 */
[----:B------:R1:W-:Y:S01]  /*8bc0*/  MUFU.EX2 R199, R152 ;  /* 0x0000009800c77308 */ /* 0x0003e20000000800 */
[-CC-:B------:R-:W-:Y:S01]  /*8bd0*/  FFMA.FTZ R178, R178, R20.reuse, -R201.reuse ;  /* 0x00000014b2b27223 */ /* 0x180fe200000108c9 */
[-CC-:B------:R-:W-:Y:S01]  /*8be0*/  FFMA.FTZ R186, R186, R20.reuse, -R201.reuse ;  /* 0x00000014baba7223 */ /* 0x180fe200000108c9 */
[CC--:B------:R-:W-:Y:S01]  /*8bf0*/  FMUL.FTZ R217, R21.reuse, R20.reuse ;  /* 0x0000001415d97220 */ /* 0x0c0fe20000410000 */
[----:B------:R-:W-:Y:S01]  /*8c00*/  FADD.FTZ R155, -R21, R204 ;  /* 0x000000cc159b7221 */ /* 0x000fe20000010100 */
[----:B------:R-:W-:-:S02]  /*8c10*/  FFMA.FTZ R193, R193, R20, -R201 ;  /* 0x00000014c1c17223 */ /* 0x000fc400000108c9 */
[-CC-:B0-----:R-:W-:Y:S01]  /*8c20*/  FFMA.FTZ R214, R153, R20.reuse, -R217.reuse ;  /* 0x0000001499d67223 */ /* 0x181fe200000108d9 */
[----:B------:R-:W-:Y:S01]  /*8c30*/  VIADD R153, R222, 0x8 ;  /* 0x00000008de997836 */ /* 0x000fe20000000000 */
[----:B-1----:R-:W-:Y:S01]  /*8c40*/  @!P1 IADD3 R152, R215, 0x32440, RZ ;  /* 0x00032440d7989810 */ /* 0x002fe20007ffe0ff */
[-C--:B------:R-:W-:Y:S01]  /*8c50*/  FMUL.FTZ R155, R155, R20.reuse ;  /* 0x000000149b9b7220 */ /* 0x080fe20000410000 */
[-CC-:B------:R-:W-:Y:S01]  /*8c60*/  FFMA.FTZ R216, R154, R20.reuse, -R217.reuse ;  /* 0x000000149ad87223 */ /* 0x180fe200000108d9 */
[-CC-:B------:R-:W-:Y:S01]  /*8c70*/  FFMA.FTZ R210, R210, R20.reuse, -R217.reuse ;  /* 0x00000014d2d27223 */ /* 0x180fe200000108d9 */
[----:B------:R-:W-:Y:S01]  /*8c80*/  @!P1 PRMT R152, RZ, 0x654, R152 ;  /* 0x00000654ff989816 */ /* 0x000fe20000000098 */
[--C-:B------:R-:W-:Y:S01]  /*8c90*/  FFMA.FTZ R211, R211, R20, -R217.reuse ;  /* 0x00000014d3d37223 */ /* 0x100fe200000108d9 */
[----:B------:R1:W-:Y:S06]  /*8ca0*/  BAR.ARV R156, 0x100 ;  /* 0x0004009c0000751d */ /* 0x0003ec0000002000 */
[----:B------:R0:W-:Y:S01]  /*8cb0*/  @!P1 SYNCS.ARRIVE.TRANS64.RED.A1T0 RZ, [R152+URZ], RZ ;  /* 0x000000ff98ff99a7 */ /* 0x0001e2000810043f */
[----:B------:R-:W3:Y:S01]  /*8cc0*/  MUFU.EX2 R204, R155 ;  /* 0x0000009b00cc7308 */ /* 0x000ee20000000800 */
[-C--:B--2---:R-:W-:Y:S01]  /*8cd0*/  FMUL.FTZ R24, R24, R194.reuse ;  /* 0x000000c218187220 */ /* 0x084fe20000410000 */
        /* <DEDUP_REMOVED lines=134> */
[----:B0-----:R-:W-:Y:S01]  /*9540*/  F2FP.BF16.F32.PACK_AB R152, R197, R195 ;  /* 0x000000c3c598723e */ /* 0x001fe200000010ff */
[-CC-:B------:R-:W-:Y:S01]  /*9550*/  FFMA.FTZ R159, R159, R20.reuse, -R217.reuse ;  /* 0x000000149f9f7223 */ /* 0x180fe200000108d9 */
[----:B--2---:R-:W-:Y:S01]  /*9560*/  F2FP.BF16.F32.PACK_AB R154, R213, R199 ;  /* 0x000000c7d59a723e */ /* 0x004fe200000010ff */
[--C-:B------:R-:W-:Y:S01]  /*9570*/  FFMA.FTZ R160, R160, R20, -R217.reuse ;  /* 0x00000014a0a07223 */ /* 0x100fe200000108d9 */
[----:B----4-:R-:W-:Y:S01]  /*9580*/  F2FP.BF16.F32.PACK_AB R153, R216, R214 ;  /* 0x000000d6d899723e */ /* 0x010fe200000010ff */
[--C-:B------:R-:W-:Y:S01]  /*9590*/  FFMA.FTZ R165, R165, R20, -R217.reuse ;  /* 0x00000014a5a57223 */ /* 0x100fe200000108d9 */
[----:B-----5:R-:W-:Y:S01]  /*95a0*/  F2FP.BF16.F32.PACK_AB R155, R211, R210 ;  /* 0x000000d2d39b723e */ /* 0x020fe200000010ff */
[-CC-:B------:R-:W-:Y:S01]  /*95b0*/  FFMA.FTZ R167, R167, R20.reuse, -R217.reuse ;  /* 0x00000014a7a77223 */ /* 0x180fe200000108d9 */
[----:B------:R-:W-:Y:S01]  /*95c0*/  MUFU.EX2 R157, R157 ;  /* 0x0000009d009d7308 */ /* 0x000fe20000000800 */
[-CC-:B------:R-:W-:Y:S01]  /*95d0*/  FFMA.FTZ R166, R166, R20.reuse, -R217.reuse ;  /* 0x00000014a6a67223 */ /* 0x180fe200000108d9 */
        /* <DEDUP_REMOVED lines=11> */
[-C--:B------:R-:W-:Y:S01]  /*9690*/  FFMA.FTZ R181, R183, R20.reuse, -R217 ;  /* 0x00000014b7b57223 */ /* 0x080fe200000108d9 */
[-CC-:B------:R-:W-:Y:S01]  /*96a0*/  FFMA.FTZ R183, R180, R20.reuse, -R201.reuse ;  /* 0x00000014b4b77223 */ /* 0x180fe200000108c9 */
[-CC-:B------:R-:W-:Y:S01]  /*96b0*/  FFMA.FTZ R180, R185, R20.reuse, -R201.reuse ;  /* 0x00000014b9b47223 */ /* 0x180fe200000108c9 */
[-C--:B------:R-:W-:Y:S01]  /*96c0*/  FFMA.FTZ R185, R187, R20.reuse, -R201 ;  /* 0x00000014bbb97223 */ /* 0x080fe200000108c9 */
[----:B------:R-:W-:Y:S01]  /*96d0*/  MUFU.EX2 R161, R161 ;  /* 0x000000a100a17308 */ /* 0x000fe20000000800 */
[-CC-:B------:R-:W-:Y:S01]  /*96e0*/  FFMA.FTZ R187, R184, R20.reuse, -R217.reuse ;  /* 0x00000014b8bb7223 */ /* 0x180fe200000108d9 */
[-CC-:B------:R-:W-:Y:S01]  /*96f0*/  FFMA.FTZ R184, R189, R20.reuse, -R217.reuse ;  /* 0x00000014bdb87223 */ /* 0x180fe200000108d9 */
[-CC-:B------:R-:W-:Y:S01]  /*9700*/  FFMA.FTZ R182, R182, R20.reuse, -R217.reuse ;  /* 0x00000014b6b67223 */ /* 0x180fe200000108d9 */
[-C--:B------:R-:W-:Y:S01]  /*9710*/  FFMA.FTZ R189, R191, R20.reuse, -R217 ;  /* 0x00000014bfbd7223 */ /* 0x080fe200000108d9 */
[-CC-:B------:R-:W-:Y:S01]  /*9720*/  FFMA.FTZ R191, R188, R20.reuse, -R201.reuse ;  /* 0x00000014bcbf7223 */ /* 0x180fe200000108c9 */
[-C--:B------:R-:W-:Y:S01]  /*9730*/  FFMA.FTZ R188, R192, R20.reuse, -R201 ;  /* 0x00000014c0bc7223 */ /* 0x080fe200000108c9 */
[-CC-:B------:R-:W-:Y:S01]  /*9740*/  FFMA.FTZ R190, R190, R20.reuse, -R217.reuse ;  /* 0x00000014bebe7223 */ /* 0x180fe200000108d9 */
[----:B------:R-:W2:Y:S01]  /*9750*/  MUFU.EX2 R163, R163 ;  /* 0x000000a300a37308 */ /* 0x000ea20000000800 */
[-CC-:B------:R-:W-:Y:S01]  /*9760*/  FFMA.FTZ R201, R196, R20.reuse, -R217.reuse ;  /* 0x00000014c4c97223 */ /* 0x180fe200000108d9 */
[-CC-:B------:R-:W-:Y:S01]  /*9770*/  FFMA.FTZ R192, R198, R20.reuse, -R217.reuse ;  /* 0x00000014c6c07223 */ /* 0x180fe200000108d9 */
[----:B------:R-:W-:Y:S01]  /*9780*/  FFMA.FTZ R217, R212, R20, -R217 ;  /* 0x00000014d4d97223 */ /* 0x000fe200000108d9 */
[----:B------:R-:W-:Y:S01]  /*9790*/  FFMA.FTZ R0, R194, R0, R195 ;  /* 0x00000000c2007223 */ /* 0x000fe200000100c3 */
[----:B------:R-:W-:-:S03]  /*97a0*/  @!P1 VIADD R215, R215, 0x32460 ;  /* 0x00032460d7d79836 */ /* 0x000fc60000000000 */
[----:B------:R-:W-:Y:S01]  /*97b0*/  MUFU.EX2 R159, R159 ;  /* 0x0000009f009f7308 */ /* 0x000fe20000000800 */
[----:B------:R-:W-:Y:S01]  /*97c0*/  FADD.FTZ R0, R197, R0 ;  /* 0x00000000c5007221 */ /* 0x000fe20000010000 */
[----:B------:R-:W-:-:S03]  /*97d0*/  @!P1 PRMT R215, RZ, 0x654, R215 ;  /* 0x00000654ffd79816 */ /* 0x000fc600000000d7 */
[----:B------:R-:W-:-:S03]  /*97e0*/  FADD.FTZ R0, R199, R0 ;  /* 0x00000000c7007221 */ /* 0x000fc60000010000 */
[----:B------:R-:W3:Y:S01]  /*97f0*/  MUFU.EX2 R160, R160 ;  /* 0x000000a000a07308 */ /* 0x000ee20000000800 */
[----:B------:R-:W-:-:S07]  /*9800*/  FADD.FTZ R0, R213, R0 ;  /* 0x00000000d5007221 */ /* 0x000fce0000010000 */
[----:B------:R-:W-:Y:S08]  /*9810*/  MUFU.EX2 R165, R165 ;  /* 0x000000a500a57308 */ /* 0x000ff00000000800 */
[----:B------:R-:W4:Y:S08]  /*9820*/  MUFU.EX2 R167, R167 ;  /* 0x000000a700a77308 */ /* 0x000f300000000800 */
[----:B------:R-:W5:Y:S08]  /*9830*/  MUFU.EX2 R162, R162 ;  /* 0x000000a200a27308 */ /* 0x000f700000000800 */
[----:B------:R-:W1:Y:S08]  /*9840*/  MUFU.EX2 R164, R164 ;  /* 0x000000a400a47308 */ /* 0x000e700000000800 */
[----:B------:R-:W-:Y:S08]  /*9850*/  MUFU.EX2 R169, R169 ;  /* 0x000000a900a97308 */ /* 0x000ff00000000800 */
        /* <DEDUP_REMOVED lines=23> */
[----:B------:R-:W-:Y:S01]  /*99d0*/  MUFU.EX2 R188, R188 ;  /* 0x000000bc00bc7308 */ /* 0x000fe20000000800 */
[----:B------:R-:W-:-:S02]  /*99e0*/  WARPGROUP.DEPBAR.LE gsb0, 0x0 ;  /* 0x00008000000079c5 */ /* 0x000fc40000010000 */
[----:B0-----:R-:W-:-:S05]  /*99f0*/  F2FP.BF16.F32.PACK_AB R152, R158, R157 ;  /* 0x0000009d9e98723e */ /* 0x001fca00000010ff */
[----:B------:R-:W0:Y:S01]  /*9a00*/  MUFU.EX2 R193, R193 ;  /* 0x000000c100c17308 */ /* 0x000e220000000800 */
[----:B--2---:R-:W-:Y:S01]  /*9a10*/  F2FP.BF16.F32.PACK_AB R154, R163, R161 ;  /* 0x000000a1a39a723e */ /* 0x004fe200000010ff */
[----:B------:R-:W-:Y:S01]  /*9a20*/  FADD.FTZ R157, R157, R0 ;  /* 0x000000009d9d7221 */ /* 0x000fe20000010000 */
[----:B---3--:R-:W-:Y:S02]  /*9a30*/  F2FP.BF16.F32.PACK_AB R153, R160, R159 ;  /* 0x0000009fa099723e */ /* 0x008fe400000010ff */
[----:B----4-:R-:W-:Y:S01]  /*9a40*/  F2FP.BF16.F32.PACK_AB R155, R167, R165 ;  /* 0x000000a5a79b723e */ /* 0x010fe200000010ff */
[----:B------:R-:W-:Y:S02]  /*9a50*/  FADD.FTZ R158, R158, R157 ;  /* 0x0000009d9e9e7221 */ /* 0x000fe40000010000 */
[----:B------:R-:W-:Y:S01]  /*9a60*/  MUFU.EX2 R190, R190 ;  /* 0x000000be00be7308 */ /* 0x000fe20000000800 */
[----:B------:R-:W-:Y:S01]  /*9a70*/  WARPGROUP.ARRIVE ;  /* 0x00000000000079c5 */ /* 0x000fe20000000000 */
[----:B------:R-:W-:-:S04]  /*9a80*/  FADD.FTZ R158, R161, R158 ;  /* 0x0000009ea19e7221 */ /* 0x000fc80000010000 */
[----:B------:R-:W-:Y:S01]  /*9a90*/  FADD.FTZ R163, R163, R158 ;  /* 0x0000009ea3a37221 */ /* 0x000fe20000010000 */
[----:B------:R-:W-:Y:S01]  /*9aa0*/  HGMMA.64x256x16.F32.BF16 R24, R152, gdesc[UR8].tnspB, R24, gsb0 ;  /* 0x43e0000898187df0 */ /* 0x000fe20008001818 */
[----:B------:R-:W-:Y:S01]  /*9ab0*/  UIADD3 UR10, UR6, 0x100, URZ ;  /* 0x00000100060a7890 */ /* 0x000fe2000fffe03f */
[----:B------:R-:W2:Y:S01]  /*9ac0*/  MUFU.EX2 R201, R201 ;  /* 0x000000c900c97308 */ /* 0x000ea20000000800 */
[----:B------:R-:W-:Y:S01]  /*9ad0*/  UMOV UR11, 0x40000040 ;  /* 0x40000040000b7882 */ /* 0x000fe20000000000 */
[----:B-----5:R-:W-:-:S06]  /*9ae0*/  FADD.FTZ R163, R162, R163 ;  /* 0x000000a3a2a37221 */ /* 0x020fcc0000010000 */
[----:B------:R-:W-:Y:S08]  /*9af0*/  MUFU.EX2 R192, R192 ;  /* 0x000000c000c07308 */ /* 0x000ff00000000800 */
[----:B------:R-:W3:Y:S01]  /*9b00*/  MUFU.EX2 R217, R217 ;  /* 0x000000d900d97308 */ /* 0x000ee20000000800 */
[----:B------:R-:W-:Y:S02]  /*9b10*/  WARPGROUP.DEPBAR.LE gsb0, 0x0 ;  /* 0x00008000000079c5 */ /* 0x000fe40000010000 */
[C---:B-1----:R-:W-:Y:S01]  /*9b20*/  F2FP.BF16.F32.PACK_AB R152, R164.reuse, R162 ;  /* 0x000000a2a498723e */ /* 0x042fe200000010ff */
[----:B------:R-:W-:Y:S01]  /*9b30*/  FADD.FTZ R164, R164, R163 ;  /* 0x000000a3a4a47221 */ /* 0x000fe20000010000 */
[----:B------:R-:W-:-:S02]  /*9b40*/  F2FP.BF16.F32.PACK_AB R154, R171, R169 ;  /* 0x000000a9ab9a723e */ /* 0x000fc400000010ff */
[----:B------:R-:W-:Y:S01]  /*9b50*/  F2FP.BF16.F32.PACK_AB R153, R168, R166 ;  /* 0x000000a6a899723e */ /* 0x000fe200000010ff */
[----:B------:R-:W-:Y:S01]  /*9b60*/  FADD.FTZ R164, R169, R164 ;  /* 0x000000a4a9a47221 */ /* 0x000fe20000010000 */
[----:B------:R-:W-:-:S03]  /*9b70*/  F2FP.BF16.F32.PACK_AB R155, R175, R173 ;  /* 0x000000adaf9b723e */ /* 0x000fc600000010ff */
[----:B------:R-:W-:Y:S01]  /*9b80*/  FADD.FTZ R171, R171, R164 ;  /* 0x000000a4abab7221 */ /* 0x000fe20000010000 */
[----:B------:R-:W-:-:S06]  /*9b90*/  WARPGROUP.ARRIVE ;  /* 0x00000000000079c5 */ /* 0x000fcc0000000000 */
        /* <DEDUP_REMOVED lines=9> */
[----:B------:R-:W-:-:S03]  /*9c30*/  F2FP.BF16.F32.PACK_AB R155, R181, R176 ;  /* 0x000000b0b59b723e */ /* 0x000fc600000010ff */
[----:B------:R-:W-:Y:S01]  /*9c40*/  FADD.FTZ R172, R172, R223 ;  /* 0x000000dfacac7221 */ /* 0x000fe20000010000 */
[----:B------:R-:W-:-:S03]  /*9c50*/  WARPGROUP.ARRIVE ;  /* 0x00000000000079c5 */ /* 0x000fc60000000000 */
[----:B------:R-:W-:-:S10]  /*9c60*/  FADD.FTZ R177, R177, R172 ;  /* 0x000000acb1b17221 */ /* 0x000fd40000010000 */
[----:B------:R-:W-:Y:S01]  /*9c70*/  HGMMA.64x256x16.F32.BF16 R24, R152, gdesc[UR8].tnspB, R24, gsb0 ;  /* 0x43e0000898187df0 */ /* 0x000fe20008001818 */
[----:B------:R-:W-:Y:S01]  /*9c80*/  UIADD3 UR10, UR6, 0x200, URZ ;  /* 0x00000200060a7890 */ /* 0x000fe2000fffe03f */
        /* <DEDUP_REMOVED lines=11> */
[----:B------:R-:W-:-:S09]  /*9d40*/  FADD.FTZ R185, R185, R180 ;  /* 0x000000b4b9b97221 */ /* 0x000fd20000010000 */
[----:B------:R-:W-:Y:S01]  /*9d50*/  HGMMA.64x256x16.F32.BF16 R24, R152, gdesc[UR8].tnspB, R24, gsb0 ;  /* 0x43e0000898187df0 */ /* 0x000fe20008001818 */
[----:B------:R-:W-:Y:S01]  /*9d60*/  UMOV UR10, UR6 ;  /* 0x00000006000a7c82 */ /* 0x000fe20008000000 */
[----:B------:R-:W-:Y:S01]  /*9d70*/  UMOV UR11, 0x40000040 ;  /* 0x40000040000b7882 */ /* 0x000fe20000000000 */
[----:B------:R-:W-:Y:S02]  /*9d80*/  WARPGROUP.DEPBAR.LE gsb0, 0x0 ;  /* 0x00008000000079c5 */ /* 0x000fe40000010000 */
[----:B------:R-:W-:Y:S01]  /*9d90*/  F2FP.BF16.F32.PACK_AB R152, R191, R186 ;  /* 0x000000babf98723e */ /* 0x000fe200000010ff */
[----:B------:R-:W-:Y:S01]  /*9da0*/  FADD.FTZ R186, R186, R185 ;  /* 0x000000b9baba7221 */ /* 0x000fe20000010000 */
[----:B0-----:R-:W-:Y:S02]  /*9db0*/  F2FP.BF16.F32.PACK_AB R154, R193, R188 ;  /* 0x000000bcc19a723e */ /* 0x001fe400000010ff */
[----:B--2---:R-:W-:Y:S01]  /*9dc0*/  F2FP.BF16.F32.PACK_AB R153, R201, R190 ;  /* 0x000000bec999723e */ /* 0x004fe200000010ff */
[----:B------:R-:W-:Y:S01]  /*9dd0*/  FADD.FTZ R191, R191, R186 ;  /* 0x000000babfbf7221 */ /* 0x000fe20000010000 */
[----:B---3--:R-:W-:-:S03]  /*9de0*/  F2FP.BF16.F32.PACK_AB R155, R217, R192 ;  /* 0x000000c0d99b723e */ /* 0x008fc600000010ff */
[----:B------:R-:W-:Y:S01]  /*9df0*/  FADD.FTZ R0, R188, R191 ;  /* 0x000000bfbc007221 */ /* 0x000fe20000010000 */
[----:B------:R-:W-:-:S03]  /*9e00*/  WARPGROUP.ARRIVE ;  /* 0x00000000000079c5 */ /* 0x000fc60000000000 */
[----:B------:R-:W-:-:S10]  /*9e10*/  FADD.FTZ R0, R193, R0 ;  /* 0x00000000c1007221 */ /* 0x000fd40000010000 */
[----:B------:R-:W-:Y:S03]  /*9e20*/  HGMMA.64x256x16.F32.BF16 R24, R152, gdesc[UR8].tnspB, R24, gsb0 ;  /* 0x43e0000898187df0 */ /* 0x000fe60008001818 */
[----:B------:R-:W-:Y:S02]  /*9e30*/  WARPGROUP.DEPBAR.LE gsb0, 0x0 ;  /* 0x00008000000079c5 */ /* 0x000fe40000010000 */
[----:B------:R-:W-:Y:S01]  /*9e40*/  FFMA.FTZ R153, R204, R12, R214 ;  /* 0x0000000ccc997223 */ /* 0x000fe200000100d6 */
[----:B------:R1:W-:Y:S01]  /*9e50*/  @!P1 SYNCS.ARRIVE.TRANS64.RED.A1T0 RZ, [R215+URZ], RZ ;  /* 0x000000ffd7ff99a7 */ /* 0x0003e2000810043f */
[----:B------:R-:W-:Y:S02]  /*9e60*/  IMAD.MOV.U32 R204, RZ, RZ, R21 ;  /* 0x000000ffffcc7224 */ /* 0x000fe400078e0015 */
        /* <DEDUP_REMOVED lines=22> */
[----:B------:R-:W-:-:S03]  /*9fd0*/  IMAD.MOV.U32 R201, RZ, RZ, R13 ;  /* 0x000000ffffc97224 */ /* 0x000fc600078e000d */
[----:B------:R-:W-:Y:S01]  /*9fe0*/  FADD.FTZ R12, R217, R12 ;  /* 0x0000000cd90c7221 */ /* 0x000fe20000010000 */
[----:B-1----:R-:W-:Y:S06]  /*9ff0*/  @P2 BRA `(.L_x_11382) ;  /* 0xffffffd400c02947 */ /* 0x002fec000383ffff */
.L_x_11373:
[----:B------:R-:W1:Y:S01]  /*a000*/  SHFL.BFLY PT, R5, R12, 0x2, 0x1f ;  /* 0x0c401f000c057f89 */ /* 0x000e6200000e0000 */
[----:B------:R-:W-:Y:S01]  /*a010*/  UIADD3 UR36, UR36, 0x1, URZ ;  /* 0x0000000124247890 */ /* 0x000fe2000fffe03f */
[----:B------:R2:W-:Y:S06]  /*a020*/  BAR.ARV R156, 0x100 ;  /* 0x0004009c0000751d */ /* 0x0005ec0000002000 */
[----:B------:R-:W-:Y:S02]  /*a030*/  UISETP.NE.AND UP0, UPT, UR36, 0x2, UPT ;  /* 0x000000022400788c */ /* 0x000fe4000bf05270 */
[----:B------:R-:W-:Y:S06]  /*a040*/  BAR.ARV 0x8, 0x120 ;  /* 0x0204800000007b1d */ /* 0x000fec0000002000 */
[----:B------:R-:W-:Y:S01]  /*a050*/  USEL UR4, URZ, 0x1, UP0 ;  /* 0x000000013f047887 */ /* 0x000fe20008000000 */
[----:B------:R-:W-:Y:S01]  /*a060*/  PLOP3.LUT P0, PT, PT, PT, PT, 0x8, 0x0 ;  /* 0x000000000000781c */ /* 0x000fe20003f0e170 */
[----:B------:R-:W3:Y:S01]  /*a070*/  SHFL.BFLY PT, R3, R0, 0x2, 0x1f ;  /* 0x0c401f0000037f89 */ /* 0x000ee200000e0000 */
[----:B------:R-:W-:Y:S01]  /*a080*/  VIADD R219, R219, 0x1 ;  /* 0x00000001dbdb7836 */ /* 0x000fe20000000000 */
[----:B------:R-:W-:Y:S01]  /*a090*/  USEL UR36, UR36, URZ, UP0 ;  /* 0x0000003f24247287 */ /* 0x000fe20008000000 */
[----:B-1----:R-:W-:Y:S01]  /*a0a0*/  FADD.FTZ R5, R5, R12 ;  /* 0x0000000c05057221 */ /* 0x002fe20000010000 */
[----:B------:R-:W-:-:S04]  /*a0b0*/  ULOP3.LUT UR37, UR37, UR4, URZ, 0x3c, !UPT ;  /* 0x0000000425257292 */ /* 0x000fc8000f8e3c3f */
[----:B------:R-:W1:Y:S01]  /*a0c0*/  SHFL.BFLY PT, R4, R5, 0x1, 0x1f ;  /* 0x0c201f0005047f89 */ /* 0x000e6200000e0000 */
[----:B---3--:R-:W-:Y:S01]  /*a0d0*/  FADD.FTZ R3, R3, R0 ;  /* 0x0000000003037221 */ /* 0x008fe20000010000 */
[----:B------:R-:W-:-:S04]  /*a0e0*/  IMAD.MOV.U32 R0, RZ, RZ, RZ ;  /* 0x000000ffff007224 */ /* 0x000fc800078e00ff */
[----:B------:R-:W3:Y:S01]  /*a0f0*/  SHFL.BFLY PT, R2, R3, 0x1, 0x1f ;  /* 0x0c201f0003027f89 */ /* 0x000ee200000e0000 */
[----:B-1----:R-:W-:-:S05]  /*a100*/  FADD.FTZ R6, R5, R4 ;  /* 0x0000000405067221 */ /* 0x002fca0000010000 */
[----:B------:R-:W-:-:S13]  /*a110*/  FSETP.NE.FTZ.AND P2, PT, R6, RZ, PT ;  /* 0x000000ff0600720b */ /* 0x000fda0003f55000 */
[----:B------:R-:W1:Y:S01]  /*a120*/  @P2 MUFU.RCP R0, R6 ;  /* 0x0000000600002308 */ /* 0x000e620000001000 */
[----:B------:R-:W-:Y:S01]  /*a130*/  @P2 FMUL.FTZ R11, R20, 0.69314718246459960938 ;  /* 0x3f317218140b2820 */ /* 0x000fe20000410000 */
[----:B---3--:R-:W-:Y:S01]  /*a140*/  FADD.FTZ R7, R3, R2 ;  /* 0x0000000203077221 */ /* 0x008fe20000010000 */
[----:B------:R-:W-:Y:S02]  /*a150*/  IMAD.MOV.U32 R2, RZ, RZ, RZ ;  /* 0x000000ffff027224 */ /* 0x000fe400078e00ff */
[----:B------:R-:W-:Y:S02]  /*a160*/  IMAD.MOV.U32 R3, RZ, RZ, -0x800000 ;  /* 0xff800000ff037424 */ /* 0x000fe400078e00ff */
[----:B------:R-:W-:Y:S01]  /*a170*/  FSETP.NE.FTZ.AND P1, PT, R7, RZ, PT ;  /* 0x000000ff0700720b */ /* 0x000fe20003f35000 */
[----:B------:R-:W3:Y:S01]  /*a180*/  @P2 MUFU.LG2 R6, R6 ;  /* 0x0000000600062308 */ /* 0x000ee20000000c00 */
[-C--:B-1----:R-:W-:Y:S01]  /*a190*/  FMUL.FTZ R9, R75, R0.reuse ;  /* 0x000000004b097220 */ /* 0x082fe20000410000 */
[-C--:B------:R-:W-:Y:S01]  /*a1a0*/  FMUL.FTZ R8, R83, R0.reuse ;  /* 0x0000000053087220 */ /* 0x080fe20000410000 */
[----:B------:R-:W-:-:S09]  /*a1b0*/  FMUL.FTZ R12, R27, R0 ;  /* 0x000000001b0c7220 */ /* 0x000fd20000410000 */
[----:B------:R-:W1:Y:S01]  /*a1c0*/  @P1 MUFU.LG2 R5, R7 ;  /* 0x0000000700051308 */ /* 0x000e620000000c00 */
[----:B------:R-:W-:Y:S01]  /*a1d0*/  @P1 FMUL.FTZ R4, R20, 0.69314718246459960938 ;  /* 0x3f31721814041820 */ /* 0x000fe20000410000 */
[-C--:B------:R-:W-:Y:S01]  /*a1e0*/  FMUL.FTZ R161, R35, R0.reuse ;  /* 0x0000000023a17220 */ /* 0x080fe20000410000 */
[-C--:B------:R-:W-:Y:S01]  /*a1f0*/  FMUL.FTZ R159, R43, R0.reuse ;  /* 0x000000002b9f7220 */ /* 0x080fe20000410000 */
[-C--:B------:R-:W-:Y:S01]  /*a200*/  FMUL.FTZ R157, R51, R0.reuse ;  /* 0x00000000339d7220 */ /* 0x080fe20000410000 */
[----:B---3--:R-:W-:Y:S01]  /*a210*/  @P2 FMUL.FTZ R6, R6, 0.69314718246459960938 ;  /* 0x3f31721806062820 */ /* 0x008fe20000410000 */
[-C--:B------:R-:W-:Y:S01]  /*a220*/  FMUL.FTZ R155, R59, R0.reuse ;  /* 0x000000003b9b7220 */ /* 0x080fe20000410000 */
[-C--:B------:R-:W-:Y:S01]  /*a230*/  FMUL.FTZ R153, R67, R0.reuse ;  /* 0x0000000043997220 */ /* 0x080fe20000410000 */
[----:B------:R-:W3:Y:S01]  /*a240*/  @P1 MUFU.RCP R2, R7 ;  /* 0x0000000700021308 */ /* 0x000ee20000001000 */
        /* <DEDUP_REMOVED lines=14> */
[-C--:B--2---:R-:W-:Y:S01]  /*a330*/  FMUL.FTZ R156, R55, R0.reuse ;  /* 0x00000000379c7220 */ /* 0x084fe20000410000 */
        /* <DEDUP_REMOVED lines=109> */
.L_x_11351:
[----:B------:R-:W1:Y:S01]  /*aa10*/  S2R R4, SR_CgaCtaId ;  /* 0x0000000000047919 */ /* 0x000e620000008800 */
[----:B------:R-:W-:Y:S01]  /*aa20*/  MOV R151, 0x400 ;  /* 0x0000040000977802 */ /* 0x000fe20000000f00 */
[----:B------:R-:W-:Y:S01]  /*aa30*/  BSSY B0, `(.L_x_11383) ;  /* 0x00002b7000007945 */ /* 0x000fe20003800000 */
[----:B------:R-:W-:Y:S02]  /*aa40*/  BAR.SYNC.DEFER_BLOCKING 0x5, 0x120 ;  /* 0x0144800000007b1d */ /* 0x000fe40000010000 */
[----:B-1----:R-:W-:-:S05]  /*aa50*/  LEA R151, R4, R151, 0x18 ;  /* 0x0000009704977211 */ /* 0x002fca00078ec0ff */
[----:B------:R-:W1:Y:S02]  /*aa60*/  LDS.128 R4, [R151+0x324d0] ;  /* 0x0324d00097047984 */ /* 0x000e640000000c00 */
[----:B-1----:R-:W-:Y:S02]  /*aa70*/  R2UR UR61, R5 ;  /* 0x00000000053d72ca */ /* 0x002fe400000e0000 */
[----:B------:R-:W-:Y:S01]  /*aa80*/  R2UR UR5, R6 ;  /* 0x00000000060572ca */ /* 0x000fe200000e0000 */
[----:B------:R-:W-:Y:S06]  /*aa90*/  BAR.ARV 0x4, 0x120 ;  /* 0x0104800000007b1d */ /* 0x000fec0000002000 */
[----:B------:R-:W-:Y:S08]  /*aaa0*/  @P0 BRA `(.L_x_11384) ;  /* 0x0000001c00980947 */ /* 0x000ff00003800000 */
[----:B------:R-:W1:Y:S01]  /*aab0*/  S2R R6, SR_SWINHI ;  /* 0x0000000000067919 */ /* 0x000e620000002f00 */
[----:B------:R-:W-:Y:S01]  /*aac0*/  F2FP.BF16.F32.PACK_AB R24, R25, R24 ;  /* 0x000000181918723e */ /* 0x000fe200000010ff */
[----:B------:R-:W-:Y:S01]  /*aad0*/  ULDC.64 UR6, c[0x0][0xce0] ;  /* 0x0003380000067ab9 */ /* 0x000fe20000000a00 */
[----:B------:R-:W-:Y:S01]  /*aae0*/  F2FP.BF16.F32.PACK_AB R25, R12, R26 ;  /* 0x0000001a0c19723e */ /* 0x000fe200000010ff */
[----:B------:R-:W-:Y:S01]  /*aaf0*/  ULDC.64 UR8, c[0x0][0x208] ;  /* 0x0000820000087ab9 */ /* 0x000fe20000000a00 */
        /* <DEDUP_REMOVED lines=15> */
[----:B-1----:R-:W-:-:S02]  /*abf0*/  MOV R5, R6 ;  /* 0x0000000600057202 */ /* 0x002fc40000000f00 */
        /* <DEDUP_REMOVED lines=18> */
[C---:B0-----:R-:W-:Y:S02]  /*ad20*/  IADD3 R175, P3, R102.reuse, 0x4000, RZ ;  /* 0x0000400066af7810 */ /* 0x041fe40007f7e0ff */
[C---:B------:R-:W-:Y:S02]  /*ad30*/  IADD3 R177, P6, R102.reuse, 0x4020, RZ ;  /* 0x0000402066b17810 */ /* 0x040fe40007fde0ff */
[----:B------:R-:W-:Y:S01]  /*ad40*/  IADD3 R183, P1, R102, 0x8000, RZ ;  /* 0x0000800066b77810 */ /* 0x000fe20007f3e0ff */
[--C-:B------:R-:W-:Y:S01]  /*ad50*/  IMAD.X R21, RZ, RZ, R103.reuse, P3 ;  /* 0x000000ffff157224 */ /* 0x100fe200018e0667 */
[----:B------:R-:W-:Y:S01]  /*ad60*/  LOP3.LUT R14, R169, 0x380, RZ, 0xc0, !PT ;  /* 0x00000380a90e7812 */ /* 0x000fe200078ec0ff */
[--C-:B------:R-:W-:Y:S01]  /*ad70*/  IMAD.X R23, RZ, RZ, R103.reuse, P6 ;  /* 0x000000ffff177224 */ /* 0x100fe200030e0667 */
[----:B------:R-:W-:Y:S01]  /*ad80*/  LOP3.LUT R12, R6, 0x380, RZ, 0xc0, !PT ;  /* 0x00000380060c7812 */ /* 0x000fe200078ec0ff */
[----:B------:R-:W-:Y:S01]  /*ad90*/  IMAD.X R47, RZ, RZ, R103, P1 ;  /* 0x000000ffff2f7224 */ /* 0x000fe200008e0667 */
[----:B------:R-:W-:-:S02]  /*ada0*/  LOP3.LUT R16, R171, 0x380, RZ, 0xc0, !PT ;  /* 0x00000380ab107812 */ /* 0x000fc400078ec0ff */
[----:B------:R-:W-:Y:S02]  /*adb0*/  LOP3.LUT R98, R167, 0x380, RZ, 0xc0, !PT ;  /* 0x00000380a7627812 */ /* 0x000fe400078ec0ff */
[----:B------:R-:W-:Y:S02]  /*adc0*/  LOP3.LUT R18, R173, 0x380, RZ, 0xc0, !PT ;  /* 0x00000380ad127812 */ /* 0x000fe400078ec0ff */
[----:B------:R-:W-:Y:S02]  /*add0*/  SHF.R.U64 R11, R11, 0x3, RZ ;  /* 0x000000030b0b7819 */ /* 0x000fe400000012ff */
[----:B------:R-:W-:Y:S02]  /*ade0*/  LOP3.LUT R20, R175, 0x380, RZ, 0xc0, !PT ;  /* 0x00000380af147812 */ /* 0x000fe400078ec0ff */
[----:B------:R-:W-:Y:S02]  /*adf0*/  IADD3 R185, P0, R102, 0x8020, RZ ;  /* 0x0000802066b97810 */ /* 0x000fe40007f1e0ff */
[----:B------:R-:W-:-:S02]  /*ae00*/  IADD3.X R19, RZ, R103, RZ, P4, !PT ;  /* 0x00000067ff137210 */ /* 0x000fc400027fe4ff */
[----:B------:R-:W-:Y:S01]  /*ae10*/  SHF.R.U64 R14, R14, 0x3, RZ ;  /* 0x000000030e0e7819 */ /* 0x000fe200000012ff */
[--C-:B------:R-:W-:Y:S01]  /*ae20*/  IMAD.X R55, RZ, RZ, R103.reuse, P0 ;  /* 0x000000ffff377224 */ /* 0x100fe200000e0667 */
[----:B------:R-:W-:Y:S02]  /*ae30*/  LOP3.LUT R22, R177, 0x380, RZ, 0xc0, !PT ;  /* 0x00000380b1167812 */ /* 0x000fe400078ec0ff */
[----:B------:R-:W-:Y:S02]  /*ae40*/  SHF.R.U64 R29, R12, 0x3, RZ ;  /* 0x000000030c1d7819 */ /* 0x000fe400000012ff */
[----:B------:R-:W-:Y:S02]  /*ae50*/  IADD3 R187, P4, R102, 0x8040, RZ ;  /* 0x0000804066bb7810 */ /* 0x000fe40007f9e0ff */
[----:B------:R-:W-:Y:S02]  /*ae60*/  SHF.R.U64 R16, R16, 0x3, RZ ;  /* 0x0000000310107819 */ /* 0x000fe400000012ff */
[----:B------:R-:W-:Y:S01]  /*ae70*/  LOP3.LUT R30, R179, 0x380, RZ, 0xc0, !PT ;  /* 0x00000380b31e7812 */ /* 0x000fe200078ec0ff */
[----:B------:R-:W-:Y:S01]  /*ae80*/  IMAD.X R63, RZ, RZ, R103, P4 ;  /* 0x000000ffff3f7224 */ /* 0x000fe200020e0667 */
[----:B------:R-:W-:-:S02]  /*ae90*/  SHF.R.U64 R12, R98, 0x3, RZ ;  /* 0x00000003620c7819 */ /* 0x000fc400000012ff */
[C---:B------:R-:W-:Y:S02]  /*aea0*/  IADD3 R189, P3, R102.reuse, 0x8060, RZ ;  /* 0x0000806066bd7810 */ /* 0x040fe40007f7e0ff */
[C---:B------:R-:W-:Y:S02]  /*aeb0*/  IADD3 R191, P6, R102.reuse, 0xc000, RZ ;  /* 0x0000c00066bf7810 */ /* 0x040fe40007fde0ff */
[----:B------:R-:W-:Y:S01]  /*aec0*/  IADD3 R166, P1, R102, 0xc060, RZ ;  /* 0x0000c06066a67810 */ /* 0x000fe20007f3e0ff */
[--C-:B------:R-:W-:Y:S01]  /*aed0*/  IMAD.X R71, RZ, RZ, R103.reuse, P3 ;  /* 0x000000ffff477224 */ /* 0x100fe200018e0667 */
[----:B------:R-:W-:Y:S01]  /*aee0*/  SHF.R.U64 R18, R18, 0x3, RZ ;  /* 0x0000000312127819 */ /* 0x000fe200000012ff */
[--C-:B------:R-:W-:Y:S01]  /*aef0*/  IMAD.X R95, RZ, RZ, R103.reuse, P6 ;  /* 0x000000ffff5f7224 */ /* 0x100fe200030e0667 */
[----:B------:R-:W-:Y:S02]  /*af00*/  LOP3.LUT R38, R181, 0x380, RZ, 0xc0, !PT ;  /* 0x00000380b5267812 */ /* 0x000fe400078ec0ff */
[----:B------:R-:W-:Y:S01]  /*af10*/  LOP3.LUT R102, R11, R102, RZ, 0x3c, !PT ;  /* 0x000000660b667212 */ /* 0x000fe200078e3cff */
[----:B------:R-:W-:Y:S01]  /*af20*/  IMAD.X R11, RZ, RZ, R103, P2 ;  /* 0x000000ffff0b7224 */ /* 0x000fe200010e0667 */
        /* <DEDUP_REMOVED lines=9> */
[----:B------:R-:W-:Y:S02]  /*afc0*/  LOP3.LUT R18, R18, R173, RZ, 0x3c, !PT ;  /* 0x000000ad12127212 */ /* 0x000fe400078e3cff */
[----:B------:R-:W-:Y:S02]  /*afd0*/  SHF.R.U64 R38, R38, 0x3, RZ ;  /* 0x0000000326267819 */ /* 0x000fe400000012ff */
[----:B------:R-:W-:Y:S02]  /*afe0*/  LOP3.LUT R70, R189, 0x380, RZ, 0xc0, !PT ;  /* 0x00000380bd467812 */ /* 0x000fe400078ec0ff */
[----:B------:R-:W-:-:S02]  /*aff0*/  LOP3.LUT R20, R20, R175, RZ, 0x3c, !PT ;  /* 0x000000af14147212 */ /* 0x000fc400078e3cff */
[----:B------:R-:W-:Y:S02]  /*b000*/  SHF.R.U64 R46, R46, 0x3, RZ ;  /* 0x000000032e2e7819 */ /* 0x000fe400000012ff */
[----:B------:R-:W-:Y:S02]  /*b010*/  LOP3.LUT R94, R191, 0x380, RZ, 0xc0, !PT ;  /* 0x00000380bf5e7812 */ /* 0x000fe400078ec0ff */
[----:B------:R-:W-:Y:S01]  /*b020*/  MOV R102, R102 ;  /* 0x0000006600667202 */ /* 0x000fe20000000f00 */
[----:B------:R-:W-:Y:S01]  /*b030*/  BAR.SYNC.DEFER_BLOCKING 0x1, 0x100 ;  /* 0x0044000000007b1d */ /* 0x000fe20000010000 */
[----:B------:R-:W-:Y:S02]  /*b040*/  LOP3.LUT R22, R22, R177, RZ, 0x3c, !PT ;  /* 0x000000b116167212 */ /* 0x000fe400078e3cff */
[----:B------:R-:W-:Y:S02]  /*b050*/  SHF.R.U64 R54, R54, 0x3, RZ ;  /* 0x0000000336367819 */ /* 0x000fe400000012ff */
[----:B------:R-:W-:-:S02]  /*b060*/  MOV R15, R14 ;  /* 0x0000000e000f7202 */ /* 0x000fc40000000f00 */
[----:B------:R-:W-:Y:S02]  /*b070*/  IADD3.X R13, RZ, R103, RZ, P1, !PT ;  /* 0x00000067ff0d7210 */ /* 0x000fe40000ffe4ff */
[----:B------:R-:W-:Y:S02]  /*b080*/  LOP3.LUT R30, R30, R179, RZ, 0x3c, !PT ;  /* 0x000000b31e1e7212 */ /* 0x000fe400078e3cff */
[----:B------:R-:W-:Y:S02]  /*b090*/  SHF.R.U64 R62, R62, 0x3, RZ ;  /* 0x000000033e3e7819 */ /* 0x000fe400000012ff */
[----:B------:R-:W-:Y:S02]  /*b0a0*/  LOP3.LUT R98, R29, R6, RZ, 0x3c, !PT ;  /* 0x000000061d627212 */ /* 0x000fe400078e3cff */
[----:B------:R-:W-:Y:S02]  /*b0b0*/  MOV R16, R16 ;  /* 0x0000001000107202 */ /* 0x000fe40000000f00 */
[----:B------:R-:W-:-:S02]  /*b0c0*/  LOP3.LUT R38, R38, R181, RZ, 0x3c, !PT ;  /* 0x000000b526267212 */ /* 0x000fc400078e3cff */
[----:B------:R-:W-:Y:S02]  /*b0d0*/  SHF.R.U64 R70, R70, 0x3, RZ ;  /* 0x0000000346467819 */ /* 0x000fe400000012ff */
[----:B------:R-:W-:Y:S02]  /*b0e0*/  LOP3.LUT R103, R166, 0x380, RZ, 0xc0, !PT ;  /* 0x00000380a6677812 */ /* 0x000fe400078ec0ff */
[----:B------:R-:W-:Y:S01]  /*b0f0*/  MOV R18, R18 ;  /* 0x0000001200127202 */ /* 0x000fe20000000f00 */
[----:B------:R-:W-:Y:S01]  /*b100*/  STSM.16.M88.4 [R102], R24 ;  /* 0x0000001866007844 */ /* 0x000fe20000000200 */
[----:B------:R-:W-:Y:S02]  /*b110*/  MOV R6, R10 ;  /* 0x0000000a00067202 */ /* 0x000fe40000000f00 */
[----:B------:R-:W-:Y:S01]  /*b120*/  LOP3.LUT R46, R46, R183, RZ, 0x3c, !PT ;  /* 0x000000b72e2e7212 */ /* 0x000fe200078e3cff */
[----:B------:R-:W0:Y:S01]  /*b130*/  LDC.64 R10, c[0x0][0xcd8] ;  /* 0x00033600ff0a7b82 */ /* 0x000e220000000a00 */
[----:B------:R-:W-:Y:S01]  /*b140*/  SHF.R.U64 R94, R94, 0x3, RZ ;  /* 0x000000035e5e7819 */ /* 0x000fe200000012ff */
[----:B------:R-:W-:Y:S01]  /*b150*/  STSM.16.M88.4 [R15], R32 ;  /* 0x000000200f007844 */ /* 0x000fe20000000200 */
[----:B------:R-:W-:-:S02]  /*b160*/  MOV R20, R20 ;  /* 0x0000001400147202 */ /* 0x000fc40000000f00 */
[----:B------:R-:W-:Y:S01]  /*b170*/  F2FP.BF16.F32.PACK_AB R59, R154, R59 ;  /* 0x0000003b9a3b723e */ /* 0x000fe200000010ff */
[----:B------:R1:W-:Y:S01]  /*b180*/  STSM.16.M88.4 [R16], R40 ;  /* 0x0000002810007844 */ /* 0x0003e20000000200 */
[----:B------:R-:W-:Y:S02]  /*b190*/  F2FP.BF16.F32.PACK_AB R65, R153, R66 ;  /* 0x000000429941723e */ /* 0x000fe400000010ff */
[----:B------:R-:W-:Y:S01]  /*b1a0*/  F2FP.BF16.F32.PACK_AB R72, R73, R72 ;  /* 0x000000484948723e */ /* 0x000fe200000010ff */
[----:B------:R2:W-:Y:S01]  /*b1b0*/  STSM.16.M88.4 [R18], R48 ;  /* 0x0000003012007844 */ /* 0x0005e20000000200 */
[----:B------:R-:W-:Y:S02]  /*b1c0*/  LOP3.LUT R54, R54, R185, RZ, 0x3c, !PT ;  /* 0x000000b936367212 */ /* 0x000fe400078e3cff */
[----:B------:R-:W-:Y:S01]  /*b1d0*/  MOV R22, R22 ;  /* 0x0000001600167202 */ /* 0x000fe20000000f00 */
[----:B------:R2:W-:Y:S01]  /*b1e0*/  STSM.16.M88.4 [R20], R56 ;  /* 0x0000003814007844 */ /* 0x0005e20000000200 */
[----:B------:R-:W-:-:S02]  /*b1f0*/  F2FP.BF16.F32.PACK_AB R66, R69, R68 ;  /* 0x000000444542723e */ /* 0x000fc400000010ff */
[----:B------:R-:W-:Y:S02]  /*b200*/  F2FP.BF16.F32.PACK_AB R67, R152, R67 ;  /* 0x000000439843723e */ /* 0x000fe400000010ff */
[----:B------:R-:W-:Y:S01]  /*b210*/  F2FP.BF16.F32.PACK_AB R73, R9, R74 ;  /* 0x0000004a0949723e */ /* 0x000fe200000010ff */
[----:B------:R-:W-:Y:S01]  /*b220*/  IMAD.SHL.U32 R9, R207, 0x4, RZ ;  /* 0x00000004cf097824 */ /* 0x000fe200078e00ff */
[----:B------:R-:W-:Y:S01]  /*b230*/  F2FP.BF16.F32.PACK_AB R80, R81, R80 ;  /* 0x000000505150723e */ /* 0x000fe200000010ff */
[----:B------:R2:W-:Y:S01]  /*b240*/  STSM.16.M88.4 [R22], R64 ;  /* 0x0000004016007844 */ /* 0x0005e20000000200 */
[----:B------:R-:W-:Y:S02]  /*b250*/  LOP3.LUT R62, R62, R187, RZ, 0x3c, !PT ;  /* 0x000000bb3e3e7212 */ /* 0x000fe400078e3cff */
[----:B------:R-:W-:Y:S02]  /*b260*/  MOV R30, R30 ;  /* 0x0000001e001e7202 */ /* 0x000fe40000000f00 */
[----:B------:R-:W-:-:S02]  /*b270*/  F2FP.BF16.F32.PACK_AB R74, R77, R76 ;  /* 0x0000004c4d4a723e */ /* 0x000fc400000010ff */
[----:B------:R-:W-:Y:S02]  /*b280*/  F2FP.BF16.F32.PACK_AB R75, R79, R75 ;  /* 0x0000004b4f4b723e */ /* 0x000fe400000010ff */
[----:B------:R-:W-:Y:S02]  /*b290*/  F2FP.BF16.F32.PACK_AB R81, R8, R82 ;  /* 0x000000520851723e */ /* 0x000fe400000010ff */
[----:B------:R-:W-:Y:S01]  /*b2a0*/  LOP3.LUT R70, R70, R189, RZ, 0x3c, !PT ;  /* 0x000000bd46467212 */ /* 0x000fe200078e3cff */
[----:B------:R2:W-:Y:S01]  /*b2b0*/  STSM.16.M88.4 [R30], R72 ;  /* 0x000000481e007844 */ /* 0x0005e20000000200 */
[----:B------:R-:W-:Y:S02]  /*b2c0*/  SHF.R.U64 R103, R103, 0x3, RZ ;  /* 0x0000000367677819 */ /* 0x000fe400000012ff */
[----:B------:R-:W-:Y:S02]  /*b2d0*/  MOV R38, R38 ;  /* 0x0000002600267202 */ /* 0x000fe40000000f00 */
[----:B------:R-:W-:-:S02]  /*b2e0*/  F2FP.BF16.F32.PACK_AB R82, R85, R84 ;  /* 0x000000545552723e */ /* 0x000fc400000010ff */
[----:B------:R-:W-:Y:S02]  /*b2f0*/  F2FP.BF16.F32.PACK_AB R83, R83, R86 ;  /* 0x000000565353723e */ /* 0x000fe400000010ff */
[----:B------:R-:W-:Y:S02]  /*b300*/  LOP3.LUT R94, R94, R191, RZ, 0x3c, !PT ;  /* 0x000000bf5e5e7212 */ /* 0x000fe400078e3cff */
        /* <DEDUP_REMOVED lines=47> */
[----:B------:R-:W-:Y:S02]  /*b600*/  F2FP.BF16.F32.PACK_AB R147, R0, R150 ;  /* 0x000000960093723e */ /* 0x000fe400000010ff */
[----:B------:R-:W-:-:S02]  /*b610*/  ISETP.NE.U32.AND P2, PT, RZ, UR6, PT ;  /* 0x00000006ff007c0c */ /* 0x000fc4000bf45070 */
[----:B0-----:R-:W-:Y:S01]  /*b620*/  ISETP.NE.U32.AND P3, PT, R10, RZ, PT ;  /* 0x000000ff0a00720c */ /* 0x001fe20003f65070 */
[----:B------:R2:W-:Y:S01]  /*b630*/  STSM.16.M88.4 [R12], R144 ;  /* 0x000000900c007844 */ /* 0x0005e20000000200 */
[----:B------:R-:W-:Y:S01]  /*b640*/  BAR.SYNC.DEFER_BLOCKING 0x1, 0x100 ;  /* 0x0044000000007b1d */ /* 0x000fe20000010000 */
[----:B------:R-:W-:Y:S02]  /*b650*/  ISETP.NE.AND.EX P2, PT, RZ, UR7, PT, P2 ;  /* 0x00000007ff007c0c */ /* 0x000fe4000bf45320 */
[----:B-1----:R-:W-:Y:S02]  /*b660*/  SHF.L.U64.HI R16, R207, 0x2, R208 ;  /* 0x00000002cf107819 */ /* 0x002fe400000102d0 */
[----:B------:R-:W-:Y:S02]  /*b670*/  IADD3 R10, P0, R9, R10, RZ ;  /* 0x0000000a090a7210 */ /* 0x000fe40007f1e0ff */
[----:B------:R-:W-:-:S03]  /*b680*/  ISETP.NE.AND.EX P3, PT, R11, RZ, PT, P3 ;  /* 0x000000ff0b00720c */ /* 0x000fc60003f65330 */
[----:B------:R-:W-:-:S04]  /*b690*/  IMAD.X R11, R16, 0x1, R11, P0 ;  /* 0x00000001100b7824 */ /* 0x000fc800000e060b */
[----:B------:R-:W-:-:S04]  /*b6a0*/  @P2 IADD3 R8, P0, R9, UR6, RZ ;  /* 0x0000000609082c10 */ /* 0x000fc8000ff1e0ff */
[----:B------:R-:W-:Y:S02]  /*b6b0*/  @P2 IADD3.X R9, R16, UR7, RZ, P0, !PT ;  /* 0x0000000710092c10 */ /* 0x000fe400087fe4ff */
[----:B------:R-:W3:Y:S04]  /*b6c0*/  @P3 LDG.E R0, desc[UR8][R10.64] ;  /* 0x000000080a003981 */ /* 0x000ee8000c1e1900 */
[----:B------:R-:W4:Y:S01]  /*b6d0*/  @P2 LDG.E R8, desc[UR8][R8.64] ;  /* 0x0000000808082981 */ /* 0x000f22000c1e1900 */
[----:B------:R-:W-:Y:S01]  /*b6e0*/  IMAD R13, R202, 0x40, R200 ;  /* 0x00000040ca0d7824 */ /* 0x000fe200078e02c8 */
[----:B------:R-:W-:Y:S01]  /*b6f0*/  UMOV UR4, URZ ;  /* 0x0000003f00047c82 */ /* 0x000fe20008000000 */
[----:B------:R-:W-:Y:S02]  /*b700*/  ULDC UR10, c[0x0][0xb88] ;  /* 0x0002e200000a7ab9 */ /* 0x000fe40000000800 */
[----:B------:R-:W-:-:S03]  /*b710*/  IMAD.WIDE R4, R13, 0x2, R4 ;  /* 0x000000020d047825 */ /* 0x000fc600078e0204 */
[C---:B------:R-:W-:Y:S02]  /*b720*/  IADD3 R17, P0, R4.reuse, 0x1000, RZ ;  /* 0x0000100004117810 */ /* 0x040fe40007f1e0ff */
[----:B------:R-:W-:Y:S02]  /*b730*/  IADD3 R13, P1, R4, 0x2000, RZ ;  /* 0x00002000040d7810 */ /* 0x000fe40007f3e0ff */
[----:B------:R-:W-:Y:S02]  /*b740*/  LOP3.LUT R16, R17, 0x380, RZ, 0xc0, !PT ;  /* 0x0000038011107812 */ /* 0x000fe400078ec0ff */
[----:B---3--:R-:W-:Y:S02]  /*b750*/  @P3 R2UR UR4, R0 ;  /* 0x00000000000432ca */ /* 0x008fe400000e0000 */
[----:B----4-:R-:W-:Y:S01]  /*b760*/  @P2 R2UR UR10, R8 ;  /* 0x00000000080a22ca */ /* 0x010fe200000e0000 */
[----:B--2---:R-:W-:-:S14]  /*b770*/  @P2 BRA `(.L_x_11385) ;  /* 0x00000000001c2947 */ /* 0x004fdc0003800000 */
[----:B------:R-:W-:Y:S05]  /*b780*/  @!P3 BRA `(.L_x_11385) ;  /* 0x000000000018b947 */ /* 0x000fea0003800000 */
[----:B------:R-:W-:Y:S02]  /*b790*/  ULDC.64 UR6, c[0x0][0x208] ;  /* 0x0000820000067ab9 */ /* 0x000fe40000000a00 */
[----:B------:R-:W2:Y:S04]  /*b7a0*/  LDG.E R6, desc[UR6][R10.64] ;  /* 0x000000060a067981 */ /* 0x000ea8000c1e1900 */
[----:B------:R-:W3:Y:S01]  /*b7b0*/  LDG.E R0, desc[UR6][R10.64+0x4] ;  /* 0x000004060a007981 */ /* 0x000ee2000c1e1900 */
[----:B--2---:R-:W-:Y:S02]  /*b7c0*/  R2UR UR6, R6 ;  /* 0x00000000060672ca */ /* 0x004fe400000e0000 */
[----:B---3--:R-:W-:-:S13]  /*b7d0*/  R2UR UR10, R0 ;  /* 0x00000000000a72ca */ /* 0x008fda00000e0000 */
[----:B------:R-:W-:-:S12]  /*b7e0*/  UIADD3 UR10, -UR6, UR10, URZ ;  /* 0x0000000a060a7290 */ /* 0x000fd8000fffe13f */
.L_x_11385:
[----:B------:R-:W-:Y:S01]  /*b7f0*/  R2UR UR16, R209 ;  /* 0x00000000d11072ca */ /* 0x000fe200000e0000 */
[----:B------:R-:W-:Y:S01]  /*b800*/  ULDC.64 UR12, c[0x0][0xc70] ;  /* 0x00031c00000c7ab9 */ /* 0x000fe20000000a00 */
[----:B------:R-:W-:Y:S01]  /*b810*/  USHF.R.S32.HI UR9, URZ, 0x1f, UR4 ;  /* 0x0000001f3f097899 */ /* 0x000fe20008011404 */
[----:B------:R-:W-:Y:S01]  /*b820*/  R2UR UR15, R218 ;  /* 0x00000000da0f72ca */ /* 0x000fe200000e0000 */
[----:B------:R-:W-:Y:S01]  /*b830*/  UMOV UR8, UR4 ;  /* 0x0000000400087c82 */ /* 0x000fe20008000000 */
[----:B------:R-:W-:Y:S01]  /*b840*/  IADD3 R11, P2, R4, 0x3000, RZ ;  /* 0x00003000040b7810 */ /* 0x000fe20007f5e0ff */
[----:B------:R-:W-:Y:S01]  /*b850*/  ULDC.64 UR18, c[0x0][0x208] ;  /* 0x0000820000127ab9 */ /* 0x000fe20000000a00 */
[----:B------:R-:W-:Y:S02]  /*b860*/  SEL R73, R207, RZ, !P3 ;  /* 0x000000ffcf497207 */ /* 0x000fe40005800000 */
[----:B------:R-:W-:Y:S02]  /*b870*/  SEL R208, R208, RZ, !P3 ;  /* 0x000000ffd0d07207 */ /* 0x000fe40005800000 */
[----:B------:R-:W-:-:S02]  /*b880*/  LOP3.LUT R10, R11, 0x380, RZ, 0xc0, !PT ;  /* 0x000003800b0a7812 */ /* 0x000fc400078ec0ff */
[----:B------:R-:W-:Y:S01]  /*b890*/  USHF.R.S32.HI UR14, URZ, 0x1f, UR16 ;  /* 0x0000001f3f0e7899 */ /* 0x000fe20008011410 */
[----:B------:R-:W-:Y:S01]  /*b8a0*/  LOP3.LUT R12, R13, 0x380, RZ, 0xc0, !PT ;  /* 0x000003800d0c7812 */ /* 0x000fe200078ec0ff */
[----:B------:R-:W-:Y:S01]  /*b8b0*/  UIMAD.WIDE.U32 UR6, UR16, UR12, UR8 ;  /* 0x0000000c100672a5 */ /* 0x000fe2000f8e0008 */
[----:B------:R-:W-:Y:S01]  /*b8c0*/  IMAD.U32 R15, RZ, RZ, UR15 ;  /* 0x0000000fff0f7e24 */ /* 0x000fe2000f8e00ff */
[----:B------:R-:W-:Y:S01]  /*b8d0*/  UIMAD UR11, UR14, UR12, URZ ;  /* 0x0000000c0e0b72a4 */ /* 0x000fe2000f8e023f */
[----:B------:R-:W-:Y:S02]  /*b8e0*/  SHF.R.U64 R10, R10, 0x3, RZ ;  /* 0x000000030a0a7819 */ /* 0x000fe400000012ff */
[----:B------:R-:W-:Y:S01]  /*b8f0*/  IMAD R15, R15, 0x80, R206 ;  /* 0x000000800f0f7824 */ /* 0x000fe200078e02ce */
[----:B------:R-:W-:Y:S01]  /*b900*/  UIMAD UR8, UR16, UR13, UR11 ;  /* 0x0000000d100872a4 */ /* 0x000fe2000f8e020b */
[----:B------:R-:W-:Y:S01]  /*b910*/  IMAD.U32 R9, RZ, RZ, UR7 ;  /* 0x00000007ff097e24 */ /* 0x000fe2000f8e00ff */
[----:B------:R-:W-:Y:S01]  /*b920*/  LOP3.LUT R10, R10, R11, RZ, 0x3c, !PT ;  /* 0x0000000b0a0a7212 */ /* 0x000fe200078e3cff */
[----:B------:R-:W-:Y:S01]  /*b930*/  IMAD.U32 R8, RZ, RZ, UR6 ;  /* 0x00000006ff087e24 */ /* 0x000fe2000f8e00ff */
[----:B------:R-:W-:Y:S01]  /*b940*/  UIADD3 UR8, UR7, UR8, URZ ;  /* 0x0000000807087290 */ /* 0x000fe2000fffe03f */
[----:B------:R-:W-:Y:S01]  /*b950*/  SHF.R.S32.HI R11, RZ, 0x1f, R15 ;  /* 0x0000001fff0b7819 */ /* 0x000fe2000001140f */
[----:B------:R-:W-:Y:S01]  /*b960*/  ULDC.64 UR12, c[0x0][0xba0] ;  /* 0x0002e800000c7ab9 */ /* 0x000fe20000000a00 */
[----:B------:R-:W-:Y:S01]  /*b970*/  ULDC.64 UR6, c[0x0][0xc78] ;  /* 0x00031e0000067ab9 */ /* 0x000fe20000000a00 */
[----:B------:R-:W-:Y:S01]  /*b980*/  SHF.R.U64 R16, R16, 0x3, RZ ;  /* 0x0000000310107819 */ /* 0x000fe200000012ff */
[----:B------:R-:W-:Y:S01]  /*b990*/  IMAD R0, R208, UR6, RZ ;  /* 0x00000006d0007c24 */ /* 0x000fe2000f8e02ff */
[----:B------:R-:W-:Y:S01]  /*b9a0*/  SHF.R.U64 R12, R12, 0x3, RZ ;  /* 0x000000030c0c7819 */ /* 0x000fe200000012ff */
[----:B------:R-:W-:Y:S01]  /*b9b0*/  IMAD.U32 R9, RZ, RZ, UR8 ;  /* 0x00000008ff097e24 */ /* 0x000fe2000f8e00ff */
[----:B------:R-:W-:Y:S01]  /*b9c0*/  LOP3.LUT R16, R16, R17, RZ, 0x3c, !PT ;  /* 0x0000001110107212 */ /* 0x000fe200078e3cff */
[C---:B------:R-:W-:Y:S01]  /*b9d0*/  IMAD R6, R73.reuse, UR7, R0 ;  /* 0x0000000749067c24 */ /* 0x040fe2000f8e0200 */
[C---:B------:R-:W-:Y:S01]  /*b9e0*/  IADD3 R57, P6, R4.reuse, 0x4000, RZ ;  /* 0x0000400004397810 */ /* 0x040fe20007fde0ff */
[----:B------:R-:W-:Y:S01]  /*b9f0*/  IMAD.WIDE.U32 R8, R73, UR6, R8 ;  /* 0x0000000649087c25 */ /* 0x000fe2000f8e0008 */
[----:B------:R-:W-:Y:S01]  /*ba00*/  ULDC.64 UR6, c[0x0][0xc40] ;  /* 0x0003100000067ab9 */ /* 0x000fe20000000a00 */
[----:B------:R-:W-:-:S02]  /*ba10*/  IADD3 R41, P5, R4, 0x5000, RZ ;  /* 0x0000500004297810 */ /* 0x000fc40007fbe0ff */
[----:B------:R-:W-:Y:S01]  /*ba20*/  IMAD.X R17, RZ, RZ, R5, P0 ;  /* 0x000000ffff117224 */ /* 0x000fe200000e0605 */
[----:B------:R-:W-:Y:S02]  /*ba30*/  IADD3 R0, P3, R15, R8, RZ ;  /* 0x000000080f007210 */ /* 0x000fe40007f7e0ff */
[----:B------:R-:W-:Y:S02]  /*ba40*/  IADD3 R65, P0, R4, 0x8000, RZ ;  /* 0x0000800004417810 */ /* 0x000fe40007f1e0ff */
[----:B------:R-:W-:Y:S02]  /*ba50*/  IADD3.X R11, R11, R9, R6, P3, !PT ;  /* 0x000000090b0b7210 */ /* 0x000fe40001ffe406 */
[----:B------:R-:W-:Y:S02]  /*ba60*/  LEA R26, P3, R0, UR6, 0x2 ;  /* 0x00000006001a7c11 */ /* 0x000fe4000f8610ff */
[----:B------:R-:W-:Y:S02]  /*ba70*/  IADD3 R29, P4, R4, 0x6000, RZ ;  /* 0x00006000041d7810 */ /* 0x000fe40007f9e0ff */
[----:B------:R-:W-:Y:S01]  /*ba80*/  LEA.HI.X R27, R0, UR7, R11, 0x2, P3 ;  /* 0x00000007001b7c11 */ /* 0x000fe200098f140b */
[--C-:B------:R-:W-:Y:S01]  /*ba90*/  IMAD.X R11, RZ, RZ, R5.reuse, P2 ;  /* 0x000000ffff0b7224 */ /* 0x100fe200010e0605 */
[----:B------:R-:W-:Y:S01]  /*baa0*/  IADD3 R21, P3, R4, 0x7000, RZ ;  /* 0x0000700004157810 */ /* 0x000fe20007f7e0ff */
[----:B------:R-:W-:Y:S01]  /*bab0*/  VIADD R0, R15, 0x8 ;  /* 0x000000080f007836 */ /* 0x000fe20000000000 */
[----:B------:R-:W-:Y:S01]  /*bac0*/  LOP3.LUT R12, R12, R13, RZ, 0x3c, !PT ;  /* 0x0000000d0c0c7212 */ /* 0x000fe200078e3cff */
[----:B------:R-:W-:Y:S01]  /*bad0*/  IMAD.X R13, RZ, RZ, R5, P1 ;  /* 0x000000ffff0d7224 */ /* 0x000fe200008e0605 */
        /* <DEDUP_REMOVED lines=27> */
[----:B------:R-:W-:-:S02]  /*bc90*/  IADD3.X R57, RZ, R5, RZ, P6, !PT ;  /* 0x00000005ff397210 */ /* 0x000fc400037fe4ff */
[----:B------:R-:W-:Y:S02]  /*bca0*/  LOP3.LUT P0, RZ, R220, 0x3, RZ, 0xc0, !PT ;  /* 0x00000003dcff7812 */ /* 0x000fe4000780c0ff */
[C---:B------:R-:W-:Y:S02]  /*bcb0*/  IADD3 R25, P6, R4.reuse, 0xb000, RZ ;  /* 0x0000b00004197810 */ /* 0x040fe40007fde0ff */
[C---:B------:R-:W-:Y:S02]  /*bcc0*/  IADD3 R69, P5, R4.reuse, 0xc000, RZ ;  /* 0x0000c00004457810 */ /* 0x040fe40007fbe0ff */
[C---:B------:R-:W-:Y:S02]  /*bcd0*/  IADD3 R61, P4, R4.reuse, 0xd000, RZ ;  /* 0x0000d000043d7810 */ /* 0x040fe40007f9e0ff */
[----:B------:R-:W-:Y:S02]  /*bce0*/  IADD3 R49, P3, R4, 0xe000, RZ ;  /* 0x0000e00004317810 */ /* 0x000fe40007f7e0ff */
[----:B------:R-:W-:Y:S01]  /*bcf0*/  LOP3.LUT R52, R52, R53, RZ, 0x3c, !PT ;  /* 0x0000003534347212 */ /* 0x000fe200078e3cff */
[----:B------:R-:W-:Y:S01]  /*bd00*/  IMAD.X R53, RZ, RZ, R5, P1 ;  /* 0x000000ffff357224 */ /* 0x000fe200008e0605 */
[----:B------:R-:W-:-:S02]  /*bd10*/  IADD3 R9, P2, R4, 0xf000, RZ ;  /* 0x0000f00004097810 */ /* 0x000fc40007f5e0ff */
[----:B------:R-:W-:Y:S02]  /*bd20*/  ISETP.GE.OR P1, PT, R15, UR10, P0 ;  /* 0x0000000a0f007c0c */ /* 0x000fe40008726670 */
[----:B------:R-:W-:Y:S02]  /*bd30*/  LOP3.LUT R24, R25, 0x380, RZ, 0xc0, !PT ;  /* 0x0000038019187812 */ /* 0x000fe400078ec0ff */
[----:B------:R-:W-:Y:S02]  /*bd40*/  LOP3.LUT R68, R69, 0x380, RZ, 0xc0, !PT ;  /* 0x0000038045447812 */ /* 0x000fe400078ec0ff */
[----:B------:R-:W-:Y:S02]  /*bd50*/  LOP3.LUT R60, R61, 0x380, RZ, 0xc0, !PT ;  /* 0x000003803d3c7812 */ /* 0x000fe400078ec0ff */
[----:B------:R-:W-:Y:S02]  /*bd60*/  LOP3.LUT R48, R49, 0x380, RZ, 0xc0, !PT ;  /* 0x0000038031307812 */ /* 0x000fe400078ec0ff */
[----:B------:R-:W-:-:S02]  /*bd70*/  ISETP.GE.OR P0, PT, R0, UR10, P0 ;  /* 0x0000000a00007c0c */ /* 0x000fc40008706670 */
        /* <DEDUP_REMOVED lines=19> */
[----:B------:R-:W-:Y:S01]  /*beb0*/  IADD3.X R33, RZ, R5, RZ, P2, !PT ;  /* 0x00000005ff217210 */ /* 0x000fe200017fe4ff */
[----:B------:R-:W5:Y:S01]  /*bec0*/  LD.E.128 R56, desc[UR18][R56.64] ;  /* 0x0000001238387980 */ /* 0x000f62000c101d00 */
[----:B------:R-:W-:-:S02]  /*bed0*/  LOP3.LUT R32, R0, R9, RZ, 0x3c, !PT ;  /* 0x0000000900207212 */ /* 0x000fc400078e3cff */
[----:B------:R-:W-:Y:S01]  /*bee0*/  LOP3.LUT R4, R15, R4, RZ, 0x3c, !PT ;  /* 0x000000040f047212 */ /* 0x000fe200078e3cff */
[----:B------:R-:W5:Y:S01]  /*bef0*/  LD.E.128 R8, desc[UR18][R10.64] ;  /* 0x000000120a087980 */ /* 0x000f62000c101d00 */
[----:B------:R-:W-:-:S03]  /*bf00*/  UIMAD UR6, UR9, UR12, URZ ;  /* 0x0000000c090672a4 */ /* 0x000fc6000f8e023f */
[----:B------:R1:W5:Y:S01]  /*bf10*/  LD.E.128 R44, desc[UR18][R4.64] ;  /* 0x00000012042c7980 */ /* 0x000362000c101d00 */
[----:B------:R-:W-:-:S03]  /*bf20*/  SHF.R.S32.HI R201, RZ, 0x1f, R200 ;  /* 0x0000001fffc97819 */ /* 0x000fc600000114c8 */
        /* <DEDUP_REMOVED lines=12> */
[----:B------:R-:W-:Y:S01]  /*bff0*/  IMAD.U32 R3, RZ, RZ, UR12 ;  /* 0x0000000cff037e24 */ /* 0x000fe2000f8e00ff */
[----:B------:R-:W-:Y:S01]  /*c000*/  UIMAD UR10, UR15, -0x80, UR10 ;  /* 0xffffff800f0a78a4 */ /* 0x000fe2000f8e020a */
        /* <DEDUP_REMOVED lines=8> */
[----:B------:R-:W-:Y:S02]  /*c090*/  ULDC.64 UR8, c[0x0][0xbe0] ;  /* 0x0002f80000087ab9 */ /* 0x000fe40000000a00 */
[----:B------:R-:W-:Y:S02]  /*c0a0*/  UIMAD UR4, UR14, UR8, URZ ;  /* 0x000000080e0472a4 */ /* 0x000fe4000f8e023f */
[----:B-1----:R-:W-:Y:S01]  /*c0b0*/  IMAD.U32 R5, RZ, RZ, UR8 ;  /* 0x00000008ff057e24 */ /* 0x002fe2000f8e00ff */
[C---:B------:R-:W-:Y:S01]  /*c0c0*/  ISETP.GE.AND P3, PT, R202.reuse, UR10, PT ;  /* 0x0000000aca007c0c */ /* 0x040fe2000bf66270 */
[----:B------:R-:W-:Y:S01]  /*c0d0*/  VIADD R3, R3, UR6 ;  /* 0x0000000603037c36 */ /* 0x000fe20008000000 */
[----:B------:R-:W-:Y:S01]  /*c0e0*/  UIMAD UR4, UR16, UR9, UR4 ;  /* 0x00000009100472a4 */ /* 0x000fe2000f8e0204 */
[----:B------:R-:W-:Y:S01]  /*c0f0*/  VIADD R0, R202, 0x20 ;  /* 0x00000020ca007836 */ /* 0x000fe20000000000 */
[----:B------:R-:W-:Y:S01]  /*c100*/  ULDC.64 UR6, c[0x0][0xbe8] ;  /* 0x0002fa0000067ab9 */ /* 0x000fe20000000a00 */
[----:B------:R-:W-:-:S04]  /*c110*/  IMAD.WIDE.U32 R2, R5, UR16, R2 ;  /* 0x0000001005027c25 */ /* 0x000fc8000f8e0002 */
[----:B------:R-:W-:Y:S01]  /*c120*/  VIADD R151, R151, 0x32420 ;  /* 0x0003242097977836 */ /* 0x000fe20000000000 */
[----:B------:R-:W-:Y:S01]  /*c130*/  ISETP.GE.AND P0, PT, R0, UR10, PT ;  /* 0x0000000a00007c0c */ /* 0x000fe2000bf06270 */
[----:B------:R-:W-:Y:S02]  /*c140*/  VIADD R5, R202, 0x60 ;  /* 0x00000060ca057836 */ /* 0x000fe40000000000 */
[----:B------:R-:W-:Y:S01]  /*c150*/  IMAD R0, R208, UR6, RZ ;  /* 0x00000006d0007c24 */ /* 0x000fe2000f8e02ff */
[----:B------:R-:W-:Y:S01]  /*c160*/  PRMT R151, RZ, 0x654, R151 ;  /* 0x00000654ff977816 */ /* 0x000fe20000000097 */
[----:B------:R-:W-:Y:S01]  /*c170*/  VIADD R3, R3, UR4 ;  /* 0x0000000403037c36 */ /* 0x000fe20008000000 */
[----:B------:R-:W-:Y:S01]  /*c180*/  ISETP.GE.AND P2, PT, R5, UR10, PT ;  /* 0x0000000a05007c0c */ /* 0x000fe2000bf46270 */
[----:B------:R-:W-:Y:S01]  /*c190*/  VIADD R4, R202, 0x40 ;  /* 0x00000040ca047836 */ /* 0x000fe20000000000 */
[----:B------:R-:W-:Y:S01]  /*c1a0*/  SHF.R.S32.HI R203, RZ, 0x1f, R202 ;  /* 0x0000001fffcb7819 */ /* 0x000fe200000114ca */
[C---:B------:R-:W-:Y:S01]  /*c1b0*/  IMAD R75, R73.reuse, UR7, R0 ;  /* 0x00000007494b7c24 */ /* 0x040fe2000f8e0200 */
[----:B0-----:R0:W-:Y:S01]  /*c1c0*/  SYNCS.ARRIVE.TRANS64.RED.A1T0 RZ, [R151+URZ], RZ ;  /* 0x000000ff97ff79a7 */ /* 0x0011e2000810043f */
[----:B------:R-:W-:Y:S01]  /*c1d0*/  IMAD.U32 R5, RZ, RZ, UR15 ;  /* 0x0000000fff057e24 */ /* 0x000fe2000f8e00ff */
[----:B------:R-:W-:Y:S01]  /*c1e0*/  BSSY B1, `(.L_x_11386) ;  /* 0x000001d000017945 */ /* 0x000fe20003800000 */
[----:B------:R-:W-:Y:S01]  /*c1f0*/  IMAD.WIDE.U32 R72, R73, UR6, R2 ;  /* 0x0000000649487c25 */ /* 0x000fe2000f8e0002 */
[----:B------:R-:W-:-:S03]  /*c200*/  ISETP.GE.AND P1, PT, R4, UR10, PT ;  /* 0x0000000a04007c0c */ /* 0x000fc6000bf26270 */
[----:B------:R-:W-:-:S04]  /*c210*/  IMAD.WIDE R4, R5, 0x80, R202 ;  /* 0x0000008005047825 */ /* 0x000fc800078e02ca */
[----:B------:R-:W-:Y:S01]  /*c220*/  IMAD.IADD R77, R73, 0x1, R75 ;  /* 0x00000001494d7824 */ /* 0x000fe200078e024b */
[----:B0-----:R-:W-:Y:S06]  /*c230*/  @P3 BRA `(.L_x_11387) ;  /* 0x00000000005c3947 */ /* 0x001fec0003800000 */
[----:B------:R-:W-:Y:S01]  /*c240*/  ULDC.64 UR6, c[0x0][0xbd8] ;  /* 0x0002f60000067ab9 */ /* 0x000fe20000000a00 */
[----:B------:R-:W-:Y:S01]  /*c250*/  MOV R2, R72 ;  /* 0x0000004800027202 */ /* 0x000fe20000000f00 */
[----:B------:R-:W-:Y:S01]  /*c260*/  IMAD R75, R5, UR6, RZ ;  /* 0x00000006054b7c24 */ /* 0x000fe2000f8e02ff */
[----:B------:R-:W-:Y:S01]  /*c270*/  ULDC UR4, c[0x0][0xb8c] ;  /* 0x0002e30000047ab9 */ /* 0x000fe20000000800 */
[----:B------:R-:W-:Y:S01]  /*c280*/  IMAD.MOV.U32 R3, RZ, RZ, R77 ;  /* 0x000000ffff037224 */ /* 0x000fe200078e004d */
[C---:B------:R-:W-:Y:S01]  /*c290*/  ISETP.GE.AND P4, PT, R200.reuse, UR4, PT ;  /* 0x00000004c8007c0c */ /* 0x040fe2000bf86270 */
[----:B------:R-:W-:Y:S01]  /*c2a0*/  VIADD R0, R200, 0x40 ;  /* 0x00000040c8007836 */ /* 0x000fe20000000000 */
[----:B------:R-:W-:Y:S01]  /*c2b0*/  ULDC.64 UR8, c[0x0][0x208] ;  /* 0x0000820000087ab9 */ /* 0x000fe20000000a00 */
        /* <DEDUP_REMOVED lines=15> */
.L_x_11387:
[----:B------:R-:W-:Y:S05]  /*c3b0*/  BSYNC B1 ;  /* 0x0000000000017941 */ /* 0x000fea0003800000 */
.L_x_11386:
        /* <DEDUP_REMOVED lines=13> */
[----:B------:R-:W-:Y:S01]  /*c490*/  IMAD R0, R0, UR6, RZ ;  /* 0x0000000600007c24 */ /* 0x000fe2000f8e02ff */
[----:B------:R-:W-:Y:S01]  /*c4a0*/  ULDC.64 UR8, c[0x0][0x208] ;  /* 0x0000820000087ab9 */ /* 0x000fe20000000a00 */
[----:B------:R-:W-:-:S02]  /*c4b0*/  VIADD R6, R200, 0xc0 ;  /* 0x000000c0c8067836 */ /* 0x000fc40000000000 */
        /* <DEDUP_REMOVED lines=11> */
.L_x_11389:
[----:B------:R-:W-:Y:S05]  /*c570*/  BSYNC B1 ;  /* 0x0000000000017941 */ /* 0x000fea0003800000 */
.L_x_11388:
[----:B------:R-:W-:Y:S04]  /*c580*/  BSSY B1, `(.L_x_11390) ;  /* 0x000001b000017945 */ /* 0x000fe80003800000 */
[----:B------:R-:W-:Y:S05]  /*c590*/  @P1 BRA `(.L_x_11391) ;  /* 0x0000000000641947 */ /* 0x000fea0003800000 */
[----:B-1---5:R-:W-:Y:S01]  /*c5a0*/  IADD3 R17, P0, R4, 0x40, RZ ;  /* 0x0000004004117810 */ /* 0x022fe20007f1e0ff */
        /* <DEDUP_REMOVED lines=24> */
.L_x_11391:
[----:B------:R-:W-:Y:S05]  /*c730*/  BSYNC B1 ;  /* 0x0000000000017941 */ /* 0x000fea0003800000 */
.L_x_11390:
[----:B------:R-:W-:Y:S05]  /*c740*/  @P2 BRA `(.L_x_11392) ;  /* 0x0000000c00942947 */ /* 0x000fea0003800000 */
[----:B--2--5:R-:W-:Y:S01]  /*c750*/  IADD3 R13, P0, R4, 0x60, RZ ;  /* 0x00000060040d7810 */ /* 0x024fe20007f1e0ff */
[----:B------:R-:W-:Y:S01]  /*c760*/  VIADD R0, R200, 0x40 ;  /* 0x00000040c8007836 */ /* 0x000fe20000000000 */
[----:B------:R-:W-:Y:S01]  /*c770*/  ULDC.64 UR6, c[0x0][0xbd8] ;  /* 0x0002f60000067ab9 */ /* 0x000fe20000000a00 */
[----:B------:R-:W-:Y:S01]  /*c780*/  IMAD.MOV.U32 R2, RZ, RZ, R72 ;  /* 0x000000ffff027224 */ /* 0x000fe200078e0048 */
[----:B------:R-:W-:Y:S01]  /*c790*/  ULDC UR4, c[0x0][0xb8c] ;  /* 0x0002e30000047ab9 */ /* 0x000fe20000000800 */
[----:B------:R-:W-:Y:S01]  /*c7a0*/  IMAD.X R4, RZ, RZ, R5, P0 ;  /* 0x000000ffff047224 */ /* 0x000fe200000e0605 */
        /* <DEDUP_REMOVED lines=19> */
[----:B------:R-:W-:Y:S02]  /*c8e0*/  ULDC.64 UR6, c[0x0][0x208] ;  /* 0x0000820000067ab9 */ /* 0x000fe40000000a00 */
[----:B------:R3:W-:Y:S01]  /*c8f0*/  STG.E.128 desc[UR6][R4.64+0x180], R32 ;  /* 0x0001802004007986 */ /* 0x0007e2000c101d06 */
[----:B------:R-:W-:Y:S05]  /*c900*/  BRA `(.L_x_11392) ;  /* 0x0000000c00247947 */ /* 0x000fea0003800000 */
.L_x_11384:
[----:B------:R-:W1:Y:S01]  /*c910*/  LDC.64 R4, c[0x0][0xcd8] ;  /* 0x00033600ff047b82 */ /* 0x000e620000000a00 */
[----:B------:R-:W-:Y:S01]  /*c920*/  ULDC.64 UR6, c[0x0][0xce0] ;  /* 0x0003380000067ab9 */ /* 0x000fe20000000a00 */
[C---:B------:R-:W-:Y:S01]  /*c930*/  IMAD.SHL.U32 R3, R207.reuse, 0x4, RZ ;  /* 0x00000004cf037824 */ /* 0x040fe200078e00ff */
[----:B------:R-:W-:Y:S01]  /*c940*/  ISETP.NE.U32.AND P0, PT, RZ, UR6, PT ;  /* 0x00000006ff007c0c */ /* 0x000fe2000bf05070 */
[----:B------:R-:W-:Y:S01]  /*c950*/  ULDC.64 UR8, c[0x0][0x208] ;  /* 0x0000820000087ab9 */ /* 0x000fe20000000a00 */
[----:B------:R-:W-:Y:S02]  /*c960*/  SHF.L.U64.HI R0, R207, 0x2, R208 ;  /* 0x00000002cf007819 */ /* 0x000fe400000102d0 */
[----:B------:R-:W-:-:S13]  /*c970*/  ISETP.NE.AND.EX P1, PT, RZ, UR7, PT, P0 ;  /* 0x00000007ff007c0c */ /* 0x000fda000bf25300 */
[C---:B------:R-:W-:Y:S02]  /*c980*/  @P1 IADD3 R2, P3, R3.reuse, UR6, RZ ;  /* 0x0000000603021c10 */ /* 0x040fe4000ff7e0ff */
[----:B-1----:R-:W-:Y:S02]  /*c990*/  ISETP.NE.U32.AND P0, PT, R4, RZ, PT ;  /* 0x000000ff0400720c */ /* 0x002fe40003f05070 */
[----:B------:R-:W-:Y:S02]  /*c9a0*/  IADD3 R4, P2, R3, R4, RZ ;  /* 0x0000000403047210 */ /* 0x000fe40007f5e0ff */
[C---:B------:R-:W-:Y:S02]  /*c9b0*/  @P1 IADD3.X R3, R0.reuse, UR7, RZ, P3, !PT ;  /* 0x0000000700031c10 */ /* 0x040fe40009ffe4ff */
[----:B------:R-:W-:Y:S01]  /*c9c0*/  ISETP.NE.AND.EX P0, PT, R5, RZ, PT, P0 ;  /* 0x000000ff0500720c */ /* 0x000fe20003f05300 */
[----:B------:R-:W-:Y:S02]  /*c9d0*/  IMAD.MOV.U32 R9, RZ, RZ, RZ ;  /* 0x000000ffff097224 */ /* 0x000fe400078e00ff */
[----:B------:R-:W2:Y:S01]  /*c9e0*/  @P1 LDG.E R2, desc[UR8][R2.64] ;  /* 0x0000000802021981 */ /* 0x000ea2000c1e1900 */
[----:B------:R-:W-:Y:S01]  /*c9f0*/  IMAD.X R5, R0, 0x1, R5, P2 ;  /* 0x0000000100057824 */ /* 0x000fe200010e0605 */
[----:B------:R-:W-:Y:S01]  /*ca00*/  ULDC UR4, c[0x0][0xb88] ;  /* 0x0002e20000047ab9 */ /* 0x000fe20000000800 */
[----:B------:R-:W-:-:S07]  /*ca10*/  ISETP.GT.AND P2, PT, R233, 0x7f, PT ;  /* 0x0000007fe900780c */ /* 0x000fce0003f44270 */
[----:B------:R1:W5:Y:S01]  /*ca20*/  @P0 LDG.E R9, desc[UR8][R4.64] ;  /* 0x0000000804090981 */ /* 0x000362000c1e1900 */
[----:B--2---:R-:W-:Y:S01]  /*ca30*/  @P1 R2UR UR4, R2 ;  /* 0x00000000020412ca */ /* 0x004fe200000e0000 */
[----:B-1----:R-:W-:-:S14]  /*ca40*/  @P1 BRA `(.L_x_11393) ;  /* 0x00000000001c1947 */ /* 0x002fdc0003800000 */
[----:B------:R-:W-:Y:S05]  /*ca50*/  @!P0 BRA `(.L_x_11393) ;  /* 0x0000000000188947 */ /* 0x000fea0003800000 */
[----:B------:R-:W-:Y:S02]  /*ca60*/  ULDC.64 UR6, c[0x0][0x208] ;  /* 0x0000820000067ab9 */ /* 0x000fe40000000a00 */
[----:B------:R-:W2:Y:S04]  /*ca70*/  LDG.E R2, desc[UR6][R4.64] ;  /* 0x0000000604027981 */ /* 0x000ea8000c1e1900 */
[----:B------:R-:W3:Y:S01]  /*ca80*/  LDG.E R0, desc[UR6][R4.64+0x4] ;  /* 0x0000040604007981 */ /* 0x000ee2000c1e1900 */
[----:B--2---:R-:W-:Y:S02]  /*ca90*/  R2UR UR6, R2 ;  /* 0x00000000020672ca */ /* 0x004fe400000e0000 */
[----:B---3--:R-:W-:-:S13]  /*caa0*/  R2UR UR4, R0 ;  /* 0x00000000000472ca */ /* 0x008fda00000e0000 */
[----:B------:R-:W-:-:S12]  /*cab0*/  UIADD3 UR4, -UR6, UR4, URZ ;  /* 0x0000000406047290 */ /* 0x000fd8000fffe13f */
.L_x_11393:
[----:B------:R-:W-:Y:S01]  /*cac0*/  R2UR UR6, R209 ;  /* 0x00000000d10672ca */ /* 0x000fe200000e0000 */
[----:B------:R-:W-:Y:S01]  /*cad0*/  BSSY B1, `(.L_x_11394) ;  /* 0x0000022000017945 */ /* 0x000fe20003800000 */
[----:B------:R-:W-:Y:S02]  /*cae0*/  SHF.R.S32.HI R201, RZ, 0x1f, R200 ;  /* 0x0000001fffc97819 */ /* 0x000fe400000114c8 */
[----:B------:R-:W-:Y:S02]  /*caf0*/  SEL R207, R207, RZ, !P0 ;  /* 0x000000ffcfcf7207 */ /* 0x000fe40004000000 */
[----:B------:R-:W-:Y:S02]  /*cb00*/  SEL R208, R208, RZ, !P0 ;  /* 0x000000ffd0d07207 */ /* 0x000fe40004000000 */
[----:B-----5:R-:W-:-:S05]  /*cb10*/  SHF.R.S32.HI R6, RZ, 0x1f, R9 ;  /* 0x0000001fff067819 */ /* 0x020fca0000011409 */
[----:B------:R-:W-:Y:S01]  /*cb20*/  USHF.R.S32.HI UR7, URZ, 0x1f, UR6 ;  /* 0x0000001f3f077899 */ /* 0x000fe20008011406 */
[----:B------:R-:W-:Y:S11]  /*cb30*/  @P2 BRA `(.L_x_11395) ;  /* 0x00000000006c2947 */ /* 0x000ff60003800000 */
[----:B------:R-:W1:Y:S01]  /*cb40*/  S2R R2, SR_TID.X ;  /* 0x0000000000027919 */ /* 0x000e620000002100 */
[----:B------:R-:W-:-:S13]  /*cb50*/  R2UR UR6, R218 ;  /* 0x00000000da0672ca */ /* 0x000fda00000e0000 */
[----:B------:R-:W-:-:S04]  /*cb60*/  IMAD.U32 R0, RZ, RZ, UR6 ;  /* 0x00000006ff007e24 */ /* 0x000fc8000f8e00ff */
[----:B-1----:R-:W-:-:S04]  /*cb70*/  IMAD R0, R0, 0x80, R2 ;  /* 0x0000008000007824 */ /* 0x002fc800078e0202 */
[----:B------:R-:W-:-:S05]  /*cb80*/  VIADD R0, R0, 0xffffff80 ;  /* 0xffffff8000007836 */ /* 0x000fca0000000000 */
[----:B------:R-:W-:-:S13]  /*cb90*/  ISETP.GE.AND P0, PT, R0, UR4, PT ;  /* 0x0000000400007c0c */ /* 0x000fda000bf06270 */
[----:B------:R-:W-:Y:S05]  /*cba0*/  @P0 BRA `(.L_x_11395) ;  /* 0x0000000000500947 */ /* 0x000fea0003800000 */
[----:B------:R-:W-:Y:S01]  /*cbb0*/  R2UR UR10, R209 ;  /* 0x00000000d10a72ca */ /* 0x000fe200000e0000 */
[----:B------:R-:W-:Y:S01]  /*cbc0*/  ULDC.64 UR8, c[0x0][0xc70] ;  /* 0x00031c0000087ab9 */ /* 0x000fe20000000a00 */
[C---:B------:R-:W-:Y:S01]  /*cbd0*/  IADD3 R2, P0, R0.reuse, R9, RZ ;  /* 0x0000000900027210 */ /* 0x040fe20007f1e0ff */
[----:B------:R-:W-:Y:S02]  /*cbe0*/  UIMAD UR6, UR7, UR8, URZ ;  /* 0x00000008070672a4 */ /* 0x000fe4000f8e023f */
[----:B------:R-:W-:Y:S01]  /*cbf0*/  IMAD.U32 R5, RZ, RZ, UR8 ;  /* 0x00000008ff057e24 */ /* 0x000fe2000f8e00ff */
[----:B------:R-:W-:-:S07]  /*cc00*/  LEA.HI.X.SX32 R3, R0, R6, 0x1, P0 ;  /* 0x0000000600037211 */ /* 0x000fce00000f0eff */
[----:B------:R-:W-:Y:S02]  /*cc10*/  UIMAD UR6, UR10, UR9, UR6 ;  /* 0x000000090a0672a4 */ /* 0x000fe4000f8e0206 */
[----:B------:R-:W-:Y:S01]  /*cc20*/  IMAD.WIDE.U32 R2, R5, UR10, R2 ;  /* 0x0000000a05027c25 */ /* 0x000fe2000f8e0002 */
[----:B------:R-:W-:Y:S01]  /*cc30*/  ULDC.64 UR8, c[0x0][0xc78] ;  /* 0x00031e0000087ab9 */ /* 0x000fe20000000a00 */
[----:B------:R-:W-:Y:S02]  /*cc40*/  ULDC.64 UR10, c[0x0][0x208] ;  /* 0x00008200000a7ab9 */ /* 0x000fe40000000a00 */
[----:B------:R-:W-:Y:S02]  /*cc50*/  IMAD R0, R208, UR8, RZ ;  /* 0x00000008d0007c24 */ /* 0x000fe4000f8e02ff */
[----:B------:R-:W-:Y:S02]  /*cc60*/  VIADD R3, R3, UR6 ;  /* 0x0000000603037c36 */ /* 0x000fe40008000000 */
[----:B------:R-:W-:-:S02]  /*cc70*/  IMAD R5, R207, UR9, R0 ;  /* 0x00000009cf057c24 */ /* 0x000fc4000f8e0200 */
[----:B------:R-:W-:Y:S01]  /*cc80*/  IMAD.WIDE.U32 R2, R207, UR8, R2 ;  /* 0x00000008cf027c25 */ /* 0x000fe2000f8e0002 */
[----:B------:R-:W-:-:S03]  /*cc90*/  ULDC.64 UR8, c[0x0][0xc40] ;  /* 0x0003100000087ab9 */ /* 0x000fc60000000a00 */
[----:B------:R-:W-:Y:S01]  /*cca0*/  IMAD.IADD R3, R3, 0x1, R5 ;  /* 0x0000000103037824 */ /* 0x000fe200078e0205 */
[----:B------:R-:W-:-:S04]  /*ccb0*/  LEA R4, P0, R2, UR8, 0x2 ;  /* 0x0000000802047c11 */ /* 0x000fc8000f8010ff */
[----:B------:R-:W-:Y:S01]  /*ccc0*/  LEA.HI.X R5, R2, UR9, R3, 0x2, P0 ;  /* 0x0000000902057c11 */ /* 0x000fe200080f1403 */
[----:B------:R-:W-:-:S05]  /*ccd0*/  IMAD.MOV.U32 R3, RZ, RZ, -0x800000 ;  /* 0xff800000ff037424 */ /* 0x000fca00078e00ff */
[----:B------:R1:W-:Y:S03]  /*cce0*/  STG.E desc[UR10][R4.64], R3 ;  /* 0x0000000304007986 */ /* 0x0003e6000c10190a */
.L_x_11395:
[----:B------:R-:W-:Y:S05]  /*ccf0*/  BSYNC B1 ;  /* 0x0000000000017941 */ /* 0x000fea0003800000 */
.L_x_11394:
[----:B------:R-:W-:Y:S01]  /*cd00*/  R2UR UR10, R218 ;  /* 0x00000000da0a72ca */ /* 0x000fe200000e0000 */
[----:B------:R-:W-:Y:S01]  /*cd10*/  ULDC.64 UR8, c[0x0][0xba0] ;  /* 0x0002e80000087ab9 */ /* 0x000fe20000000a00 */
[----:B------:R-:W-:Y:S01]  /*cd20*/  R2UR UR11, R209 ;  /* 0x00000000d10b72ca */ /* 0x000fe200000e0000 */
[----:B------:R-:W-:Y:S01]  /*cd30*/  IMAD R0, R6, UR8, RZ ;  /* 0x0000000806007c24 */ /* 0x000fe2000f8e02ff */
[----:B------:R-:W-:Y:S01]  /*cd40*/  BSSY B1, `(.L_x_11396) ;  /* 0x0000032000017945 */ /* 0x000fe20003800000 */
[----:B-1----:R-:W-:-:S04]  /*cd50*/  IMAD.WIDE.U32 R2, R9, UR8, R200 ;  /* 0x0000000809027c25 */ /* 0x002fc8000f8e00c8 */
[----:B------:R-:W-:Y:S01]  /*cd60*/  IMAD R9, R9, UR9, R0 ;  /* 0x0000000909097c24 */ /* 0x000fe2000f8e0200 */
[----:B------:R-:W-:Y:S01]  /*cd70*/  ULDC.64 UR8, c[0x0][0xbe0] ;  /* 0x0002f80000087ab9 */ /* 0x000fe20000000a00 */
[C---:B------:R-:W-:Y:S01]  /*cd80*/  VIADD R0, R202.reuse, 0x20 ;  /* 0x00000020ca007836 */ /* 0x040fe20000000000 */
[----:B------:R-:W-:Y:S02]  /*cd90*/  UIMAD UR6, UR7, UR8, URZ ;  /* 0x00000008070672a4 */ /* 0x000fe4000f8e023f */
[----:B------:R-:W-:Y:S01]  /*cda0*/  IMAD.U32 R5, RZ, RZ, UR8 ;  /* 0x00000008ff057e24 */ /* 0x000fe2000f8e00ff */
[----:B------:R-:W-:Y:S01]  /*cdb0*/  UIMAD UR4, UR10, -0x80, UR4 ;  /* 0xffffff800a0478a4 */ /* 0x000fe2000f8e0204 */
[----:B------:R-:W-:Y:S01]  /*cdc0*/  IADD3 R3, R3, R9, RZ ;  /* 0x0000000903037210 */ /* 0x000fe20007ffe0ff */
[----:B------:R-:W-:Y:S01]  /*cdd0*/  UIMAD UR6, UR11, UR9, UR6 ;  /* 0x000000090b0672a4 */ /* 0x000fe2000f8e0206 */
[C---:B------:R-:W-:Y:S01]  /*cde0*/  VIADD R4, R202.reuse, 0x40 ;  /* 0x00000040ca047836 */ /* 0x040fe20000000000 */
[----:B------:R-:W-:Y:S01]  /*cdf0*/  SHF.R.S32.HI R9, RZ, 0x1f, R202 ;  /* 0x0000001fff097819 */ /* 0x000fe200000114ca */
[----:B------:R-:W-:Y:S01]  /*ce00*/  IMAD.U32 R13, RZ, RZ, UR10 ;  /* 0x0000000aff0d7e24 */ /* 0x000fe2000f8e00ff */
[----:B------:R-:W-:Y:S01]  /*ce10*/  ISETP.GE.AND P2, PT, R202, UR4, PT ;  /* 0x00000004ca007c0c */ /* 0x000fe2000bf46270 */
[----:B------:R-:W-:Y:S01]  /*ce20*/  IMAD.WIDE.U32 R2, R5, UR11, R2 ;  /* 0x0000000b05027c25 */ /* 0x000fe2000f8e0002 */
[----:B------:R-:W-:-:S02]  /*ce30*/  ISETP.GE.AND P1, PT, R0, UR4, PT ;  /* 0x0000000400007c0c */ /* 0x000fc4000bf26270 */
[----:B------:R-:W-:Y:S01]  /*ce40*/  ISETP.GE.AND P0, PT, R4, UR4, PT ;  /* 0x0000000404007c0c */ /* 0x000fe2000bf06270 */
[----:B------:R-:W-:Y:S01]  /*ce50*/  VIADD R3, R3, UR6 ;  /* 0x0000000603037c36 */ /* 0x000fe20008000000 */
[----:B------:R-:W-:Y:S01]  /*ce60*/  ULDC.64 UR6, c[0x0][0xbe8] ;  /* 0x0002fa0000067ab9 */ /* 0x000fe20000000a00 */
[----:B------:R-:W-:Y:S02]  /*ce70*/  IMAD.MOV.U32 R8, RZ, RZ, R202 ;  /* 0x000000ffff087224 */ /* 0x000fe400078e00ca */
        /* <DEDUP_REMOVED lines=15> */
[----:B------:R-:W-:Y:S01]  /*cf70*/  VIADD R0, R200, 0xc0 ;  /* 0x000000c0c8007836 */ /* 0x000fe20000000000 */
[----:B------:R-:W-:Y:S01]  /*cf80*/  MOV R2, R4 ;  /* 0x0000000400027202 */ /* 0x000fe20000000f00 */
[----:B------:R-:W-:Y:S01]  /*cf90*/  IMAD R11, R8, UR9, R11 ;  /* 0x00000009080b7c24 */ /* 0x000fe2000f8e020b */
[----:B------:R-:W-:Y:S01]  /*cfa0*/  ISETP.GE.AND P3, PT, R200, UR6, PT ;  /* 0x00000006c8007c0c */ /* 0x000fe2000bf66270 */
[----:B------:R-:W-:Y:S01]  /*cfb0*/  ULDC.64 UR10, c[0x0][0x208] ;  /* 0x00008200000a7ab9 */ /* 0x000fe20000000a00 */
        /* <DEDUP_REMOVED lines=10> */
.L_x_11397:
[----:B------:R-:W-:Y:S05]  /*d060*/  BSYNC B1 ;  /* 0x0000000000017941 */ /* 0x000fea0003800000 */
.L_x_11396:
[----:B------:R-:W-:Y:S01]  /*d070*/  BSSY B1, `(.L_x_11398) ;  /* 0x000001c000017945 */ /* 0x000fe20003800000 */
[----:B------:R-:W-:-:S03]  /*d080*/  ISETP.GE.AND P2, PT, R6, UR4, PT ;  /* 0x0000000406007c0c */ /* 0x000fc6000bf46270 */
[----:B------:R-:W-:Y:S10]  /*d090*/  @P1 BRA `(.L_x_11399) ;  /* 0x0000000000641947 */ /* 0x000ff40003800000 */
[----:B-1----:R-:W-:Y:S01]  /*d0a0*/  IADD3 R11, P1, R8, 0x20, RZ ;  /* 0x00000020080b7810 */ /* 0x002fe20007f3e0ff */
        /* <DEDUP_REMOVED lines=24> */
.L_x_11399:
[----:B------:R-:W-:Y:S05]  /*d230*/  BSYNC B1 ;  /* 0x0000000000017941 */ /* 0x000fea0003800000 */
.L_x_11398:
[----:B------:R-:W-:Y:S04]  /*d240*/  BSSY B1, `(.L_x_11400) ;  /* 0x000001b000017945 */ /* 0x000fe80003800000 */
[----:B------:R-:W-:Y:S05]  /*d250*/  @P0 BRA `(.L_x_11401) ;  /* 0x0000000000640947 */ /* 0x000fea0003800000 */
[----:B-12---:R-:W-:Y:S01]  /*d260*/  IADD3 R11, P0, R8, 0x40, RZ ;  /* 0x00000040080b7810 */ /* 0x006fe20007f1e0ff */
        /* <DEDUP_REMOVED lines=24> */
.L_x_11401:
[----:B------:R-:W-:Y:S05]  /*d3f0*/  BSYNC B1 ;  /* 0x0000000000017941 */ /* 0x000fea0003800000 */
.L_x_11400:
        /* <DEDUP_REMOVED lines=10> */
[----:B------:R-:W-:Y:S01]  /*d4a0*/  ULDC.64 UR8, c[0x0][0x208] ;  /* 0x0000820000087ab9 */ /* 0x000fe20000000a00 */
        /* <DEDUP_REMOVED lines=15> */
.L_x_11392:
[----:B------:R-:W-:Y:S05]  /*d5a0*/  BSYNC B0 ;  /* 0x0000000000007941 */ /* 0x000fea0003800000 */
.L_x_11383:
[----:B------:R-:W-:Y:S02]  /*d5b0*/  ULDC UR4, c[0x0][0xd14] ;  /* 0x0003450000047ab9 */ /* 0x000fe40000000800 */
[----:B------:R-:W-:-:S13]  /*d5c0*/  ISETP.GE.AND P0, PT, R7, UR4, PT ;  /* 0x0000000407007c0c */ /* 0x000fda000bf06270 */
[----:B------:R-:W-:Y:S05]  /*d5d0*/  @!P0 BRA `(.L_x_11402) ;  /* 0xffffff3800188947 */ /* 0x000fea000383ffff */
[----:B------:R-:W-:Y:S05]  /*d5e0*/  EXIT ;  /* 0x000000000000794d */ /* 0x000fea0003800000 */
.L_x_11346:
        /* <DEDUP_REMOVED lines=62> */
.L_x_11407:
        /* <DEDUP_REMOVED lines=16> */
.L_x_11406:
[----:B------:R-:W-:Y:S05]  /*dad0*/  BSYNC B0 ;  /* 0x0000000000007941 */ /* 0x000fea0003800000 */
.L_x_11405:
        /* <DEDUP_REMOVED lines=25> */
.L_x_11403:
        /* <DEDUP_REMOVED lines=21> */
.L_x_11408:
        /* <DEDUP_REMOVED lines=56> */
.L_x_11404:
[----:B------:R-:W-:Y:S02]  /*e140*/  IMAD.MOV.U32 R17, RZ, RZ, RZ ;  /* 0x000000ffff117224 */ /* 0x000fe400078e00ff */
[----:B------:R-:W-:Y:S02]  /*e150*/  IMAD.U32 R16, RZ, RZ, UR6 ;  /* 0x00000006ff107e24 */ /* 0x000fe4000f8e00ff */
[----:B------:R-:W-:-:S07]  /*e160*/  IMAD.MOV.U32 R18, RZ, RZ, RZ ;  /* 0x000000ffff127224 */ /* 0x000fce00078e00ff */
.L_x_11409:
        /* <DEDUP_REMOVED lines=12> */
[----:B------:R1:W-:Y:S06]  /*e230*/  STL [R1+0x4], R0 ;  /* 0x0000040001007387 */ /* 0x0003ec0000100800 */
[----:B------:R-:W-:Y:S05]  /*e240*/  @P0 BRA `(.L_x_11410) ;  /* 0x0000003c00b40947 */ /* 0x000fea0003800000 */
[----:B-1----:R-:W-:Y:S01]  /*e250*/  IMAD.MOV.U32 R0, RZ, RZ, 0x1 ;  /* 0x00000001ff007424 */ /* 0x002fe200078e00ff */
[----:B------:R1:W-:Y:S01]  /*e260*/  STL [R1], RZ ;  /* 0x000000ff01007387 */ /* 0x0003e20000100800 */
[----:B------:R-:W-:Y:S01]  /*e270*/  ULDC UR51, c[0x0][0xc] ;  /* 0x0000030000337ab9 */ /* 0x000fe20000000800 */
[----:B------:R-:W-:Y:S01]  /*e280*/  ULDC.64 UR48, c[0x0][0x198] ;  /* 0x0000660000307ab9 */ /* 0x000fe20000000a00 */
[----:B------:R-:W-:Y:S01]  /*e290*/  UMOV UR50, URZ ;  /* 0x0000003f00327c82 */ /* 0x000fe20008000000 */
[----:B------:R1:W-:Y:S04]  /*e2a0*/  STL [R1+0x4], R0 ;  /* 0x0000040001007387 */ /* 0x0003e80000100800 */
.L_x_11476:
        /* <DEDUP_REMOVED lines=47> */
[----:B-1----:R-:W-:Y:S01]  /*e5a0*/  IMAD.U32 R6, RZ, RZ, UR4 ;  /* 0x00000004ff067e24 */ /* 0x002fe2000f8e00ff */
[----:B------:R-:W-:Y:S06]  /*e5b0*/  @P1 BRA `(.L_x_11411) ;  /* 0x0000000000141947 */ /* 0x000fec0003800000 */
[----:B------:R-:W-:Y:S05]  /*e5c0*/  @!P2 BRA `(.L_x_11411) ;  /* 0x000000000010a947 */ /* 0x000fea0003800000 */
[----:B------:R-:W-:Y:S02]  /*e5d0*/  ULDC.64 UR4, c[0x0][0x208] ;  /* 0x0000820000047ab9 */ /* 0x000fe40000000a00 */
[----:B-----5:R-:W2:Y:S04]  /*e5e0*/  LDG.E R8, desc[UR4][R2.64] ;  /* 0x0000000402087981 */ /* 0x020ea8000c1e1900 */
[----:B------:R-:W2:Y:S02]  /*e5f0*/  LDG.E R7, desc[UR4][R2.64+0x4] ;  /* 0x0000040402077981 */ /* 0x000ea4000c1e1900 */
[----:B--2---:R-:W-:-:S07]  /*e600*/  IMAD.IADD R8, R7, 0x1, -R8 ;  /* 0x0000000107087824 */ /* 0x004fce00078e0a08 */
.L_x_11411:
        /* <DEDUP_REMOVED lines=14> */
.L_x_11412:
[----:B------:R-:W-:Y:S05]  /*e6f0*/  @!P0 BRA `(.L_x_11413) ;  /* 0x0000000000108947 */ /* 0x000fea0003800000 */
[----:B------:R-:W-:Y:S02]  /*e700*/  ULDC.64 UR4, c[0x0][0x208] ;  /* 0x0000820000047ab9 */ /* 0x000fe40000000a00 */
[----:B------:R-:W2:Y:S04]  /*e710*/  LDG.E R3, desc[UR4][R4.64] ;  /* 0x0000000404037981 */ /* 0x000ea8000c1e1900 */
[----:B------:R-:W2:Y:S02]  /*e720*/  LDG.E R6, desc[UR4][R4.64+0x4] ;  /* 0x0000040404067981 */ /* 0x000ea4000c1e1900 */
[----:B--2---:R-:W-:-:S07]  /*e730*/  IMAD.IADD R6, R6, 0x1, -R3 ;  /* 0x0000000106067824 */ /* 0x004fce00078e0a03 */
.L_x_11413:
[----:B--2--5:R-:W-:Y:S01]  /*e740*/  IMAD.IADD R3, R6, 0x1, -R0 ;  /* 0x0000000106037824 */ /* 0x024fe200078e0a00 */
[----:B------:R-:W-:Y:S01]  /*e750*/  LEA R0, R17, 0xdf, 0x7 ;  /* 0x000000df11007811 */ /* 0x000fe200078e38ff */
[----:B------:R-:W-:Y:S03]  /*e760*/  BSSY B6, `(.L_x_11414) ;  /* 0x00002d7000067945 */ /* 0x000fe60003800000 */
[C---:B------:R-:W-:Y:S02]  /*e770*/  IADD3 R0, R3.reuse, R0, -R8 ;  /* 0x0000000003007210 */ /* 0x040fe40007ffe808 */
[----:B------:R-:W-:-:S03]  /*e780*/  IADD3 R3, R3, 0x5f, RZ ;  /* 0x0000005f03037810 */ /* 0x000fc60007ffe0ff */
[----:B-1----:R-:W-:-:S04]  /*e790*/  IMAD.HI R2, R0, 0x2aaaaaab, RZ ;  /* 0x2aaaaaab00027827 */ /* 0x002fc800078e02ff */
[----:B------:R-:W-:-:S05]  /*e7a0*/  IMAD.HI R3, R3, 0x2aaaaaab, RZ ;  /* 0x2aaaaaab03037827 */ /* 0x000fca00078e02ff */
[----:B------:R-:W-:-:S04]  /*e7b0*/  SHF.R.U32.HI R0, RZ, 0x1f, R3 ;  /* 0x0000001fff007819 */ /* 0x000fc80000011603 */
[----:B------:R-:W-:Y:S02]  /*e7c0*/  LEA.HI.SX32 R0, R3, R0, 0x1c ;  /* 0x0000000003007211 */ /* 0x000fe400078fe2ff */
[----:B------:R-:W-:-:S04]  /*e7d0*/  SHF.R.U32.HI R3, RZ, 0x1f, R2 ;  /* 0x0000001fff037819 */ /* 0x000fc80000011602 */
        /* <DEDUP_REMOVED lines=23> */
.L_x_11415:
        /* <DEDUP_REMOVED lines=23> */
.L_x_11417:
        /* <DEDUP_REMOVED lines=17> */
[----:B01----:R-:W-:-:S07]  /*ebd0*/  IMAD.MOV.U32 R13, RZ, RZ, RZ ;  /* 0x000000ffff0d7224 */ /* 0x003fce00078e00ff */
[----:B------:R-:W-:-:S07]  /*ebe0*/  LEPC R20, `(.L_x_11419) ;  /* 0x000000001014794e */ /* 0x000fce0000000000 */
[----:B--2---:R-:W-:Y:S05]  /*ebf0*/  CALL.ABS.NOINC R2 ;  /* 0x0000000002007343 */ /* 0x004fea0003c00000 */
.L_x_11419:
        /* <DEDUP_REMOVED lines=16> */
.L_x_11418:
        /* <DEDUP_REMOVED lines=32> */
.L_x_11420:
        /* <DEDUP_REMOVED lines=19> */
.L_x_11492:
[----:B------:R-:W-:Y:S01]  /*f030*/  UMOV UR4, 0xffffffff ;  /* 0xffffffff00047882 */ /* 0x000fe20000000000 */
[----:B------:R-:W-:Y:S02]  /*f040*/  SHF.R.S32.HI R5, RZ, 0x1f, R0 ;  /* 0x0000001fff057819 */ /* 0x000fe40000011400 */
[----:B------:R-:W-:Y:S05]  /*f050*/  BRA.DIV UR4, `(.L_x_11422) ;  /* 0x0000003a04087947 */ /* 0x000fea000b800000 */
[----:B------:R-:W-:-:S13]  /*f060*/  ELECT P6, URZ, PT ;  /* 0x00000000003f782f */ /* 0x000fda00038c0000 */
.L_x_11495:
        /* <DEDUP_REMOVED lines=22> */
.L_x_11424:
        /* <DEDUP_REMOVED lines=9> */
.L_x_11496:
        /* <DEDUP_REMOVED lines=11> */
.L_x_11426:
        /* <DEDUP_REMOVED lines=22> */
.L_x_11423:
        /* <DEDUP_REMOVED lines=55> */
.L_x_11428:
[----:B------:R-:W-:Y:S05]  /*f7e0*/  BSYNC B0 ;  /* 0x0000000000007941 */ /* 0x000fea0003800000 */
.L_x_11427:
        /* <DEDUP_REMOVED lines=8> */
.L_x_11497:
        /* <DEDUP_REMOVED lines=13> */
.L_x_11498:
        /* <DEDUP_REMOVED lines=11> */
.L_x_11433:
        /* <DEDUP_REMOVED lines=37> */
.L_x_11431:
[----:B------:R-:W-:Y:S05]  /*fc40*/  BSYNC B0 ;  /* 0x0000000000007941 */ /* 0x000fea0003800000 */
.L_x_11430:
        /* <DEDUP_REMOVED lines=44> */
.L_x_11440:
[----:B-1----:R-:W1:Y:S01]  /*ff10*/  S2R R3, SR_CgaCtaId ;  /* 0x0000000000037919 */ /* 0x002e620000008800 */
[----:B------:R-:W-:-:S04]  /*ff20*/  MOV R2, 0x400 ;  /* 0x0000040000027802 */ /* 0x000fc80000000f00 */
[----:B-1----:R-:W-:Y:S02]  /*ff30*/  LEA R2, R3, R2, 0x18 ;  /* 0x0000000203027211 */ /* 0x002fe400078ec0ff */
[----:B------:R-:W-:-:S03]  /*ff40*/  SHF.L.U32 R3, R12, 0x1f, RZ ;  /* 0x0000001f0c037819 */ /* 0x000fc600000006ff */
[----:B------:R-:W-:-:S04]  /*ff50*/  IMAD R2, R13, 0x8, R2 ;  /* 0x000000080d027824 */ /* 0x000fc800078e0202 */
[----:B------:R-:W1:Y:S02]  /*ff60*/  SYNCS.PHASECHK.TRANS64.TRYWAIT P0, [R2+URZ+0x32440], R3 ;  /* 0x03244003020075a7 */ /* 0x000e64000800017f */
[----:B-1----:R-:W-:Y:S05]  /*ff70*/  @!P0 BRA `(.L_x_11441) ;  /* 0x0000002800a88947 */ /* 0x002fea0003800000 */
.L_x_11499:
        /* <DEDUP_REMOVED lines=11> */
.L_x_11442:
        /* <DEDUP_REMOVED lines=22> */
.L_x_11500:
        /* <DEDUP_REMOVED lines=8> */
.L_x_11444:
        /* <DEDUP_REMOVED lines=34> */
.L_x_11439:
[----:B------:R-:W-:Y:S05]  /*10430*/  BSYNC B2 ;  /* 0x0000000000027941 */ /* 0x000fea0003800000 */
.L_x_11438:
[----:B------:R-:W2:Y:S02]  /*10440*/  LDL.LU R2, [R1+0x14] ;  /* 0x0000140001027983 */ /* 0x000ea40000300800 */
[----:B--2---:R-:W-:-:S07]  /*10450*/  VIADD R8, R2, 0xfffffffd ;  /* 0xfffffffd02087836 */ /* 0x004fce0000000000 */
.L_x_11437:
[----:B------:R-:W-:Y:S05]  /*10460*/  BSYNC B1 ;  /* 0x0000000000017941 */ /* 0x000fea0003800000 */
.L_x_11436:
[----:B------:R-:W-:-:S13]  /*10470*/  ISETP.NE.AND P0, PT, R10, RZ, PT ;  /* 0x000000ff0a00720c */ /* 0x000fda0003f05270 */
[----:B------:R-:W-:Y:S05]  /*10480*/  @!P0 BRA `(.L_x_11435) ;  /* 0x0000000c009c8947 */ /* 0x000fea0003800000 */
.L_x_11459:
        /* <DEDUP_REMOVED lines=14> */
[----:B------:R-:W1:Y:S01]  /*10570*/  LDC R9, c[0x0][0x41c] ;  /* 0x00010700ff097b82 */ /* 0x000e620000000800 */
[----:B0-----:R-:W-:Y:S01]  /*10580*/  IMAD.MOV.U32 R12, RZ, RZ, R8 ;  /* 0x000000ffff0c7224 */ /* 0x001fe200078e0008 */
[----:B------:R-:W-:Y:S01]  /*10590*/  ULDC.64 UR4, c[0x0][0x208] ;  /* 0x0000820000047ab9 */ /* 0x000fe20000000a00 */
        /* <DEDUP_REMOVED lines=15> */
.L_x_11447:
[----:B-1----:R-:W1:Y:S01]  /*10690*/  S2R R6, SR_CgaCtaId ;  /* 0x0000000000067919 */ /* 0x002e620000008800 */
[----:B------:R-:W-:Y:S02]  /*106a0*/  MOV R2, 0x400 ;  /* 0x0000040000027802 */ /* 0x000fe40000000f00 */
[----:B------:R-:W-:Y:S02]  /*106b0*/  SHF.L.U32 R7, R11, 0x1f, RZ ;  /* 0x0000001f0b077819 */ /* 0x000fe400000006ff */
[----:B-1----:R-:W-:-:S05]  /*106c0*/  LEA R2, R6, R2, 0x18 ;  /* 0x0000000206027211 */ /* 0x002fca00078ec0ff */
[----:B------:R-:W-:-:S04]  /*106d0*/  IMAD R2, R10, 0x8, R2 ;  /* 0x000000080a027824 */ /* 0x000fc800078e0202 */
[----:B------:R-:W1:Y:S02]  /*106e0*/  SYNCS.PHASECHK.TRANS64.TRYWAIT P0, [R2+URZ+0x32440], R7 ;  /* 0x03244007020075a7 */ /* 0x000e64000800017f */
[----:B-1----:R-:W-:Y:S05]  /*106f0*/  @!P0 BRA `(.L_x_11448) ;  /* 0x0000002000f08947 */ /* 0x002fea0003800000 */
.L_x_11501:
[----:B------:R-:W2:Y:S02]  /*10700*/  S2R R6, SR_TID.X ;  /* 0x0000000000067919 */ /* 0x000ea40000002100 */
[----:B--2---:R-:W-:-:S04]  /*10710*/  LOP3.LUT R6, R6, 0x7f, RZ, 0xc0, !PT ;  /* 0x0000007f06067812 */ /* 0x004fc800078ec0ff */
[----:B------:R-:W-:-:S13]  /*10720*/  ISETP.NE.AND P0, PT, R6, RZ, PT ;  /* 0x000000ff0600720c */ /* 0x000fda0003f05270 */
[----:B------:R-:W-:Y:S05]  /*10730*/  @P0 BRA `(.L_x_11449) ;  /* 0x00000000001c0947 */ /* 0x000fea0003800000 */
[----:B------:R-:W2:Y:S01]  /*10740*/  S2R R6, SR_TID.X ;  /* 0x0000000000067919 */ /* 0x000ea20000002100 */
[----:B0-----:R-:W-:-:S04]  /*10750*/  IMAD.MOV.U32 R13, RZ, RZ, 0x3000 ;  /* 0x00003000ff0d7424 */ /* 0x001fc800078e00ff */
[----:B------:R3:W-:Y:S01]  /*10760*/  SYNCS.ARRIVE.TRANS64 RZ, [R2+URZ+0x32430], R13 ;  /* 0x0324300d02ff79a7 */ /* 0x0007e2000800003f */
[----:B--2---:R-:W-:-:S04]  /*10770*/  LOP3.LUT R6, R6, 0x1f, RZ, 0xc0, !PT ;  /* 0x0000001f06067812 */ /* 0x004fc800078ec0ff */
[----:B------:R-:W-:-:S13]  /*10780*/  ISETP.NE.AND P1, PT, R6, RZ, PT ;  /* 0x000000ff0600720c */ /* 0x000fda0003f25270 */
[----:B---3--:R-:W-:Y:S05]  /*10790*/  @!P1 BRA `(.L_x_11449) ;  /* 0x0000000000049947 */ /* 0x008fea0003800000 */
[----:B------:R-:W-:Y:S01]  /*107a0*/  BPT.TRAP 0x1 ;  /* 0x000000040000795c */ /* 0x000fe20000300000 */
.L_x_11449:
        /* <DEDUP_REMOVED lines=21> */
.L_x_11502:
        /* <DEDUP_REMOVED lines=8> */
.L_x_11451:
        /* <DEDUP_REMOVED lines=33> */
.L_x_11446:
[----:B------:R-:W-:Y:S05]  /*10b90*/  BSYNC B1 ;  /* 0x0000000000017941 */ /* 0x000fea0003800000 */
.L_x_11445:
        /* <DEDUP_REMOVED lines=29> */
[----:B------:R1:W5:Y:S01]  /*10d70*/  LDG.E R9, desc[UR4][R6.64] ;  /* 0x0000000406097981 */ /* 0x000362000c1e1900 */
[----:B------:R-:W-:-:S07]  /*10d80*/  IMAD R10, R11, R2, R10 ;  /* 0x000000020b0a7224 */ /* 0x000fce00078e020a */
.L_x_11454:
[----:B------:R-:W2:Y:S01]  /*10d90*/  S2R R3, SR_CgaCtaId ;  /* 0x0000000000037919 */ /* 0x000ea20000008800 */
[----:B------:R-:W-:-:S04]  /*10da0*/  MOV R2, 0x400 ;  /* 0x0000040000027802 */ /* 0x000fc80000000f00 */
[----:B--2---:R-:W-:Y:S02]  /*10db0*/  LEA R2, R3, R2, 0x18 ;  /* 0x0000000203027211 */ /* 0x004fe400078ec0ff */
[----:B------:R-:W-:-:S03]  /*10dc0*/  SHF.L.U32 R3, R12, 0x1f, RZ ;  /* 0x0000001f0c037819 */ /* 0x000fc600000006ff */
[----:B------:R-:W-:-:S04]  /*10dd0*/  IMAD R2, R13, 0x8, R2 ;  /* 0x000000080d027824 */ /* 0x000fc800078e0202 */
[----:B------:R-:W2:Y:S02]  /*10de0*/  SYNCS.PHASECHK.TRANS64.TRYWAIT P0, [R2+URZ+0x32440], R3 ;  /* 0x03244003020075a7 */ /* 0x000ea4000800017f */
[----:B--2---:R-:W-:Y:S05]  /*10df0*/  @!P0 BRA `(.L_x_11455) ;  /* 0x0000001c00588947 */ /* 0x004fea0003800000 */
.L_x_11503:
[----:B-1----:R-:W1:Y:S02]  /*10e00*/  S2R R6, SR_TID.X ;  /* 0x0000000000067919 */ /* 0x002e640000002100 */
[----:B-1----:R-:W-:-:S04]  /*10e10*/  LOP3.LUT R6, R6, 0x7f, RZ, 0xc0, !PT ;  /* 0x0000007f06067812 */ /* 0x002fc800078ec0ff */
[----:B------:R-:W-:-:S13]  /*10e20*/  ISETP.NE.AND P0, PT, R6, RZ, PT ;  /* 0x000000ff0600720c */ /* 0x000fda0003f05270 */
[----:B------:R-:W-:Y:S05]  /*10e30*/  @P0 BRA `(.L_x_11456) ;  /* 0x00000000001c0947 */ /* 0x000fea0003800000 */
[----:B------:R-:W1:Y:S01]  /*10e40*/  S2R R6, SR_TID.X ;  /* 0x0000000000067919 */ /* 0x000e620000002100 */
[----:B------:R-:W-:-:S04]  /*10e50*/  MOV R7, 0x3000 ;  /* 0x0000300000077802 */ /* 0x000fc80000000f00 */
[----:B------:R3:W-:Y:S01]  /*10e60*/  SYNCS.ARRIVE.TRANS64 RZ, [R2+URZ+0x32430], R7 ;  /* 0x0324300702ff79a7 */ /* 0x0007e2000800003f */
[----:B-1----:R-:W-:-:S04]  /*10e70*/  LOP3.LUT R6, R6, 0x1f, RZ, 0xc0, !PT ;  /* 0x0000001f06067812 */ /* 0x002fc800078ec0ff */
[----:B------:R-:W-:-:S13]  /*10e80*/  ISETP.NE.AND P1, PT, R6, RZ, PT ;  /* 0x000000ff0600720c */ /* 0x000fda0003f25270 */
[----:B---3--:R-:W-:Y:S05]  /*10e90*/  @!P1 BRA `(.L_x_11456) ;  /* 0x0000000000049947 */ /* 0x008fea0003800000 */
[----:B------:R-:W-:Y:S01]  /*10ea0*/  BPT.TRAP 0x1 ;  /* 0x000000040000795c */ /* 0x000fe20000300000 */
.L_x_11456:
        /* <DEDUP_REMOVED lines=22> */
.L_x_11504:
        /* <DEDUP_REMOVED lines=8> */
.L_x_11458:
        /* <DEDUP_REMOVED lines=34> */
.L_x_11453:
[----:B------:R-:W-:Y:S05]  /*112b0*/  BSYNC B1 ;  /* 0x0000000000017941 */ /* 0x000fea0003800000 */
.L_x_11452:
[C---:B------:R-:W-:Y:S01]  /*112c0*/  ISETP.GT.AND P0, PT, R8.reuse, 0x1, PT ;  /* 0x000000010800780c */ /* 0x040fe20003f04270 */
[----:B------:R-:W-:-:S04]  /*112d0*/  VIADD R2, R8, 0xfffffffe ;  /* 0xfffffffe08027836 */ /* 0x000fc80000000000 */
[----:B------:R-:W-:-:S08]  /*112e0*/  IMAD.MOV.U32 R8, RZ, RZ, R2 ;  /* 0x000000ffff087224 */ /* 0x000fd000078e0002 */
[----:B------:R-:W-:Y:S05]  /*112f0*/  @P0 BRA `(.L_x_11459) ;  /* 0xfffffff000640947 */ /* 0x000fea000383ffff */
.L_x_11435:
[----:B------:R-:W-:Y:S05]  /*11300*/  BSYNC B0 ;  /* 0x0000000000007941 */ /* 0x000fea0003800000 */
.L_x_11434:
        /* <DEDUP_REMOVED lines=14> */
[----:B------:R-:W2:Y:S01]  /*113f0*/  FLO.U32 R4, UR4 ;  /* 0x0000000400047d00 */ /* 0x000ea200080e0000 */
[----:B------:R-:W-:-:S07]  /*11400*/  ULDC.64 UR6, c[0x0][0x208] ;  /* 0x0000820000067ab9 */ /* 0x000fce0000000a00 */
        /* <DEDUP_REMOVED lines=8> */
.L_x_11461:
[----:B------:R-:W-:Y:S05]  /*11490*/  BSYNC B0 ;  /* 0x0000000000007941 */ /* 0x000fea0003800000 */
.L_x_11460:
[----:B-1----:R-:W2:Y:S02]  /*114a0*/  LDL.LU R2, [R1+0x4] ;  /* 0x0000040001027983 */ /* 0x002ea40000300800 */
[----:B--2---:R-:W-:-:S05]  /*114b0*/  LOP3.LUT R2, R2, R0, RZ, 0x3c, !PT ;  /* 0x0000000002027212 */ /* 0x004fca00078e3cff */
[----:B------:R1:W-:Y:S02]  /*114c0*/  STL [R1+0x4], R2 ;  /* 0x0000040201007387 */ /* 0x0003e40000100800 */
.L_x_11416:
[----:B------:R-:W-:Y:S05]  /*114d0*/  BSYNC B6 ;  /* 0x0000000000067941 */ /* 0x000fea0003800000 */
.L_x_11414:
[----:B------:R-:W-:-:S03]  /*114e0*/  UMOV UR4, 0xffffffff ;  /* 0xffffffff00047882 */ /* 0x000fc60000000000 */
[----:B------:R-:W-:Y:S05]  /*114f0*/  BRA.DIV UR4, `(.L_x_11462) ;  /* 0x0000001604c07947 */ /* 0x000fea000b800000 */
[----:B------:R2:W3:Y:S04]  /*11500*/  SHFL.IDX PT, R4, R16, RZ, 0x1f ;  /* 0x00001fff10047589 */ /* 0x0004e800000e0000 */
[----:B------:R2:W4:Y:S02]  /*11510*/  SHFL.IDX PT, R7, R16, 0x1, 0x1f ;  /* 0x00201f0010077f89 */ /* 0x00052400000e0000 */
.L_x_11508:
        /* <DEDUP_REMOVED lines=10> */
[----:B-1----:R-:W0:Y:S01]  /*115c0*/  LDC.64 R2, c[0x0][0xd58] ;  /* 0x00035600ff027b82 */ /* 0x002e220000000a00 */
[----:B------:R-:W-:Y:S01]  /*115d0*/  ULDC.64 UR4, c[0x0][0x208] ;  /* 0x0000820000047ab9 */ /* 0x000fe20000000a00 */
[----:B0-----:R-:W-:-:S05]  /*115e0*/  IMAD.WIDE R2, R5, 0x4, R2 ;  /* 0x0000000405027825 */ /* 0x001fca00078e0202 */
[----:B------:R0:W5:Y:S02]  /*115f0*/  LDG.E R17, desc[UR4][R2.64] ;  /* 0x0000000402117981 */ /* 0x000164000c1e1900 */
.L_x_11464:
[----:B------:R-:W-:Y:S05]  /*11600*/  BSYNC B0 ;  /* 0x0000000000007941 */ /* 0x000fea0003800000 */
.L_x_11463:
        /* <DEDUP_REMOVED lines=23> */
.L_x_11516:
[----:B------:R-:W-:Y:S02]  /*11780*/  ULDC UR4, c[0x0][0xd10] ;  /* 0x0003440000047ab9 */ /* 0x000fe40000000800 */
[----:B------:R-:W-:-:S04]  /*11790*/  IMAD.U32 R5, RZ, RZ, UR4 ;  /* 0x00000004ff057e24 */ /* 0x000fc8000f8e00ff */
[----:B-1----:R-:W-:-:S04]  /*117a0*/  IMAD R14, R14, R5, RZ ;  /* 0x000000050e0e7224 */ /* 0x002fc800078e02ff */
[----:B----4-:R-:W-:-:S05]  /*117b0*/  IMAD.IADD R7, R7, 0x1, R14 ;  /* 0x0000000107077824 */ /* 0x010fca00078e020e */
[----:B---3--:R-:W-:-:S13]  /*117c0*/  ISETP.GT.AND P0, PT, R7, R4, PT ;  /* 0x000000040700720c */ /* 0x008fda0003f04270 */
[----:B------:R-:W-:Y:S05]  /*117d0*/  @P0 BRA `(.L_x_11466) ;  /* 0x0000000000b80947 */ /* 0x000fea0003800000 */
[----:B------:R-:W1:Y:S02]  /*117e0*/  LDC R0, c[0x0][0xd14] ;  /* 0x00034500ff007b82 */ /* 0x000e640000000800 */
.L_x_11471:
        /* <DEDUP_REMOVED lines=15> */
.L_x_11469:
[----:B------:R-:W-:Y:S05]  /*118e0*/  BSYNC B0 ;  /* 0x0000000000007941 */ /* 0x000fea0003800000 */
.L_x_11468:
        /* <DEDUP_REMOVED lines=23> */
.L_x_11524:
[----:B------:R-:W-:Y:S02]  /*11a60*/  ULDC UR4, c[0x0][0xd10] ;  /* 0x0003440000047ab9 */ /* 0x000fe40000000800 */
[----:B------:R-:W-:-:S04]  /*11a70*/  IMAD.U32 R5, RZ, RZ, UR4 ;  /* 0x00000004ff057e24 */ /* 0x000fc8000f8e00ff */
[----:B-1----:R-:W-:-:S05]  /*11a80*/  IMAD R14, R14, R5, RZ ;  /* 0x000000050e0e7224 */ /* 0x002fca00078e02ff */
[----:B------:R-:W-:-:S04]  /*11a90*/  IADD3 R7, R14, R7, RZ ;  /* 0x000000070e077210 */ /* 0x000fc80007ffe0ff */
[----:B------:R-:W-:-:S13]  /*11aa0*/  ISETP.GT.AND P0, PT, R7, R4, PT ;  /* 0x000000040700720c */ /* 0x000fda0003f04270 */
[----:B------:R-:W-:Y:S05]  /*11ab0*/  @!P0 BRA `(.L_x_11471) ;  /* 0xfffffffc004c8947 */ /* 0x000fea000383ffff */
.L_x_11466:
        /* <DEDUP_REMOVED lines=8> */
.L_x_11528:
[----:B------:R-:W-:Y:S01]  /*11b40*/  ISETP.NE.AND P0, PT, R3, RZ, PT ;  /* 0x000000ff0300720c */ /* 0x000fe20003f05270 */
[----:B------:R-:W-:-:S12]  /*11b50*/  IMAD.MOV.U32 R7, RZ, RZ, RZ ;  /* 0x000000ffff077224 */ /* 0x000fd800078e00ff */
[----:B------:R-:W-:Y:S05]  /*11b60*/  @!P0 BRA `(.L_x_11473) ;  /* 0x0000000000108947 */ /* 0x000fea0003800000 */
[----:B------:R-:W-:Y:S01]  /*11b70*/  UMOV UR4, 0xffffffff ;  /* 0xffffffff00047882 */ /* 0x000fe20000000000 */
[----:B------:R-:W-:Y:S02]  /*11b80*/  VIADD R12, R6, 0xffffffff ;  /* 0xffffffff060c7836 */ /* 0x000fe40000000000 */
[----:B------:R-:W-:Y:S05]  /*11b90*/  BRA.DIV UR4, `(.L_x_11474) ;  /* 0x0000001a044c7947 */ /* 0x000fea000b800000 */
[----:B------:R3:W4:Y:S02]  /*11ba0*/  SHFL.IDX PT, R7, R2, R12, 0x1f ;  /* 0x00001f0c02077589 */ /* 0x00072400000e0000 */
.L_x_11473:
[----:B0--3--:R-:W0:Y:S01]  /*11bb0*/  LDC.64 R2, c[0x0][0xd68] ;  /* 0x00035a00ff027b82 */ /* 0x009e220000000a00 */
[----:B------:R-:W-:Y:S01]  /*11bc0*/  IMAD.IADD R19, R6, 0x1, R19 ;  /* 0x0000000106137824 */ /* 0x000fe200078e0213 */
[----:B------:R-:W-:-:S03]  /*11bd0*/  ULDC.64 UR4, c[0x0][0x208] ;  /* 0x0000820000047ab9 */ /* 0x000fc60000000a00 */
[----:B0-----:R-:W-:-:S05]  /*11be0*/  IMAD.WIDE R2, R19, 0x4, R2 ;  /* 0x0000000413027825 */ /* 0x001fca00078e0202 */
[----:B------:R0:W1:Y:S01]  /*11bf0*/  LDG.E R8, desc[UR4][R2.64] ;  /* 0x0000000402087981 */ /* 0x000062000c1e1900 */
[----:B----4-:R-:W-:Y:S02]  /*11c00*/  IMAD R16, R7, R5, R16 ;  /* 0x0000000507107224 */ /* 0x010fe400078e0210 */
[----:B0-----:R-:W-:Y:S02]  /*11c10*/  IMAD.MOV.U32 R2, RZ, RZ, RZ ;  /* 0x000000ffff027224 */ /* 0x001fe400078e00ff */
[----:B-12---:R-:W-:-:S05]  /*11c20*/  IMAD R6, R17, R8, RZ ;  /* 0x0000000811067224 */ /* 0x006fca00078e02ff */
        /* <DEDUP_REMOVED lines=60> */
.L_x_11467:
[----:B------:R-:W-:Y:S01]  /*11ff0*/  UMOV UR4, URZ ;  /* 0x0000003f00047c82 */ /* 0x000fe20008000000 */
[----:B------:R-:W-:Y:S01]  /*12000*/  UMOV UR5, URZ ;  /* 0x0000003f00057c82 */ /* 0x000fe20008000000 */
[----:B------:R-:W-:Y:S01]  /*12010*/  ULDC UR6, c[0x0][0xd14] ;  /* 0x0003450000067ab9 */ /* 0x000fe20000000800 */
[----:B--2---:R-:W-:Y:S02]  /*12020*/  IMAD.MOV.U32 R16, RZ, RZ, R4 ;  /* 0x000000ffff107224 */ /* 0x004fe400078e0004 */
[----:B------:R-:W-:Y:S02]  /*12030*/  IMAD.U32 R17, RZ, RZ, UR4 ;  /* 0x00000004ff117e24 */ /* 0x000fe4000f8e00ff */
[----:B------:R-:W-:Y:S02]  /*12040*/  IMAD.U32 R18, RZ, RZ, UR5 ;  /* 0x00000005ff127e24 */ /* 0x000fe4000f8e00ff */
[----:B------:R-:W-:-:S07]  /*12050*/  IMAD.U32 R19, RZ, RZ, UR6 ;  /* 0x00000006ff137e24 */ /* 0x000fce000f8e00ff */
.L_x_11475:
        /* <DEDUP_REMOVED lines=12> */
.L_x_11410:
        /* <DEDUP_REMOVED lines=11> */
.L_x_11531:
[----:B------:R-:W-:-:S03]  /*121d0*/  UMOV UR4, 0xffffffff ;  /* 0xffffffff00047882 */ /* 0x000fc60000000000 */
[----:B------:R-:W-:Y:S05]  /*121e0*/  BRA.DIV UR4, `(.L_x_11478) ;  /* 0x0000001204f47947 */ /* 0x000fea000b800000 */
[----:B--2---:R-:W2:Y:S02]  /*121f0*/  S2R R2, SR_TID.X ;  /* 0x0000000000027919 */ /* 0x004ea40000002100 */
[----:B--2---:R-:W-:-:S04]  /*12200*/  SHF.R.U32.HI R2, RZ, 0x5, R2 ;  /* 0x00000005ff027819 */ /* 0x004fc80000011602 */
[----:B------:R-:W-:-:S05]  /*12210*/  LOP3.LUT R2, R2, 0x3, RZ, 0xc0, !PT ;  /* 0x0000000302027812 */ /* 0x000fca00078ec0ff */
[----:B------:R2:W3:Y:S02]  /*12220*/  SHFL.IDX PT, R14, R2, RZ, 0x1f ;  /* 0x00001fff020e7589 */ /* 0x0004e400000e0000 */
.L_x_11534:
[----:B---3--:R-:W-:Y:S01]  /*12230*/  ISETP.NE.AND P0, PT, R14, RZ, PT ;  /* 0x000000ff0e00720c */ /* 0x008fe20003f05270 */
[----:B------:R-:W-:-:S12]  /*12240*/  BSSY B0, `(.L_x_11479) ;  /* 0x0000029000007945 */ /* 0x000fd80003800000 */
[----:B------:R-:W-:Y:S05]  /*12250*/  @P0 BRA `(.L_x_11480) ;  /* 0x00000000009c0947 */ /* 0x000fea0003800000 */
[----:B------:R-:W-:-:S03]  /*12260*/  UMOV UR4, 0xffffffff ;  /* 0xffffffff00047882 */ /* 0x000fc60000000000 */
[----:B------:R-:W-:Y:S05]  /*12270*/  BRA.DIV UR4, `(.L_x_11481) ;  /* 0x0000001604047947 */ /* 0x000fea000b800000 */
[----:B------:R-:W-:-:S13]  /*12280*/  ELECT P6, URZ, PT ;  /* 0x00000000003f782f */ /* 0x000fda00038c0000 */
.L_x_11537:
        /* <DEDUP_REMOVED lines=8> */
.L_x_11482:
        /* <DEDUP_REMOVED lines=14> */
.L_x_11538:
[----:B------:R-:W2:Y:S02]  /*123f0*/  SYNCS.PHASECHK.TRANS64.TRYWAIT P0, [R7+URZ], R2 ;  /* 0x00000002070075a7 */ /* 0x000ea4000800017f */
[----:B--2---:R-:W-:Y:S05]  /*12400*/  @!P0 BRA `(.L_x_11484) ;  /* 0x0000001000d48947 */ /* 0x004fea0003800000 */
.L_x_11539:
[----:B------:R-:W-:Y:S05]  /*12410*/  @!P2 BRA `(.L_x_11485) ;  /* 0x000000000004a947 */ /* 0x000fea0003800000 */
[----:B------:R-:W-:Y:S01]  /*12420*/  BPT.TRAP 0x1 ;  /* 0x000000040000795c */ /* 0x000fe20000300000 */
.L_x_11485:
[----:B------:R-:W3:Y:S01]  /*12430*/  LDL.LU R4, [R1] ;  /* 0x0000000001047983 */ /* 0x000ee20000300800 */
[----:B------:R-:W-:-:S04]  /*12440*/  VIADD R0, R0, 0x32460 ;  /* 0x0003246000007836 */ /* 0x000fc80000000000 */
[----:B---3--:R-:W-:-:S04]  /*12450*/  IMAD R4, R4, 0x8, R0 ;  /* 0x0000000804047824 */ /* 0x008fc800078e0200 */
[----:B------:R-:W3:Y:S02]  /*12460*/  SYNCS.PHASECHK.TRANS64.TRYWAIT P0, [R4+URZ], R5 ;  /* 0x00000005040075a7 */ /* 0x000ee4000800017f */
[----:B---3--:R-:W-:Y:S05]  /*12470*/  @!P0 BRA `(.L_x_11486) ;  /* 0x0000001000cc8947 */ /* 0x008fea0003800000 */
.L_x_11540:
[----:B------:R-:W-:-:S07]  /*12480*/  IMAD R3, R3, 0x8, R0 ;  /* 0x0000000803037824 */ /* 0x000fce00078e0200 */
.L_x_11487:
[----:B----4-:R4:W0:Y:S02]  /*12490*/  SYNCS.PHASECHK.TRANS64.TRYWAIT P0, [R3+URZ], R2 ;  /* 0x00000002030075a7 */ /* 0x010824000800017f */
[----:B0-----:R-:W-:Y:S05]  /*124a0*/  @!P0 NANOSLEEP.SYNCS 0x989680 ;  /* 0x009896800000895d */ /* 0x001fea0003900000 */
[----:B------:R-:W0:Y:S02]  /*124b0*/  @!P0 SYNCS.PHASECHK.TRANS64 P0, [R3+URZ], R2 ;  /* 0x00000002030085a7 */ /* 0x000e24000800007f */
[----:B0-----:R-:W-:Y:S05]  /*124c0*/  @!P0 BRA `(.L_x_11487) ;  /* 0xfffffffc00f08947 */ /* 0x001fea000383ffff */
.L_x_11480:
[----:B------:R-:W-:Y:S05]  /*124d0*/  BSYNC B0 ;  /* 0x0000000000007941 */ /* 0x000fea0003800000 */
.L_x_11479:
[----:B------:R-:W-:Y:S05]  /*124e0*/  EXIT ;  /* 0x000000000000794d */ /* 0x000fea0003800000 */
.L_x_11353:
[----:B0-----:R0:W1:Y:S02]  /*124f0*/  SYNCS.PHASECHK.TRANS64.TRYWAIT P0, [R5+URZ+0x32400], R2 ;  /* 0x03240002050075a7 */ /* 0x001064000800017f */
[----:B-1----:R-:W-:Y:S05]  /*12500*/  @!P0 NANOSLEEP.SYNCS 0x989680 ;  /* 0x009896800000895d */ /* 0x002fea0003900000 */
[----:B------:R-:W1:Y:S02]  /*12510*/  @!P0 SYNCS.PHASECHK.TRANS64 P0, [R5+URZ+0x32400], R2 ;  /* 0x03240002050085a7 */ /* 0x000e64000800007f */
[----:B-1----:R-:W-:Y:S05]  /*12520*/  @!P0 BRA `(.L_x_11353) ;  /* 0xfffffffc00f08947 */ /* 0x002fea000383ffff */
[----:B------:R-:W-:Y:S05]  /*12530*/  BRA `(.L_x_11488) ;  /* 0xfffffef4006c7947 */ /* 0x000fea000383ffff */
.L_x_11357:
[----:B--2---:R2:W3:Y:S02]  /*12540*/  SYNCS.PHASECHK.TRANS64.TRYWAIT P1, [R0+URZ+0x32430], R3 ;  /* 0x03243003000075a7 */ /* 0x0044e4000802017f */
[----:B---3--:R-:W-:Y:S05]  /*12550*/  @!P1 NANOSLEEP.SYNCS 0x989680 ;  /* 0x009896800000995d */ /* 0x008fea0003900000 */
[----:B------:R-:W3:Y:S02]  /*12560*/  @!P1 SYNCS.PHASECHK.TRANS64 P1, [R0+URZ+0x32430], R3 ;  /* 0x03243003000095a7 */ /* 0x000ee4000802007f */
[----:B---3--:R-:W-:Y:S05]  /*12570*/  @!P1 BRA `(.L_x_11357) ;  /* 0xfffffffc00f09947 */ /* 0x008fea000383ffff */
[----:B------:R-:W-:Y:S05]  /*12580*/  BRA `(.L_x_11356) ;  /* 0xfffffef4009c7947 */ /* 0x000fea000383ffff */
.L_x_11358:
[----:B---3--:R3:W4:Y:S02]  /*12590*/  SYNCS.PHASECHK.TRANS64.TRYWAIT P1, [R5+URZ+0x32410], R2 ;  /* 0x03241002050075a7 */ /* 0x008724000802017f */
[----:B----4-:R-:W-:Y:S05]  /*125a0*/  @!P1 NANOSLEEP.SYNCS 0x989680 ;  /* 0x009896800000995d */ /* 0x010fea0003900000 */
[----:B------:R-:W4:Y:S02]  /*125b0*/  @!P1 SYNCS.PHASECHK.TRANS64 P1, [R5+URZ+0x32410], R2 ;  /* 0x03241002050095a7 */ /* 0x000f24000802007f */
[----:B----4-:R-:W-:Y:S05]  /*125c0*/  @!P1 BRA `(.L_x_11358) ;  /* 0xfffffffc00f09947 */ /* 0x010fea000383ffff */
[----:B------:R-:W-:Y:S05]  /*125d0*/  BRA `(.L_x_11489) ;  /* 0xfffffef800487947 */ /* 0x000fea000383ffff */
.L_x_11362:
[----:B------:R0:W0:Y:S02]  /*125e0*/  SYNCS.PHASECHK.TRANS64.TRYWAIT P1, [R0+URZ+0x32450], R3 ;  /* 0x03245003000075a7 */ /* 0x000024000802017f */
[----:B0-----:R-:W-:Y:S05]  /*125f0*/  @!P1 NANOSLEEP.SYNCS 0x989680 ;  /* 0x009896800000995d */ /* 0x001fea0003900000 */
[----:B------:R-:W0:Y:S02]  /*12600*/  @!P1 SYNCS.PHASECHK.TRANS64 P1, [R0+URZ+0x32450], R3 ;  /* 0x03245003000095a7 */ /* 0x000e24000802007f */
[----:B0-----:R-:W-:Y:S05]  /*12610*/  @!P1 BRA `(.L_x_11362) ;  /* 0xfffffffc00f09947 */ /* 0x001fea000383ffff */
[----:B------:R-:W-:Y:S05]  /*12620*/  BRA `(.L_x_11361) ;  /* 0xfffffef800547947 */ /* 0x000fea000383ffff */
.L_x_11367:
[----:B-1----:R-:W-:-:S04]  /*12630*/  IMAD.U32 R20, RZ, RZ, UR4 ;  /* 0x00000004ff147e24 */ /* 0x002fc8000f8e00ff */
[----:B------:R1:W2:Y:S03]  /*12640*/  SYNCS.PHASECHK.TRANS64.TRYWAIT P2, [R20+URZ+0x32430], R13 ;  /* 0x0324300d140075a7 */ /* 0x0002a6000804017f */
[----:B--2---:R-:W-:Y:S05]  /*12650*/  @!P2 NANOSLEEP.SYNCS 0x989680 ;  /* 0x009896800000a95d */ /* 0x004fea0003900000 */
[----:B------:R-:W2:Y:S02]  /*12660*/  @!P2 SYNCS.PHASECHK.TRANS64 P2, [R20+URZ+0x32430], R13 ;  /* 0x0324300d1400a5a7 */ /* 0x000ea4000804007f */
[----:B--2---:R-:W-:Y:S05]  /*12670*/  @!P2 BRA `(.L_x_11367) ;  /* 0xfffffffc00eca947 */ /* 0x004fea000383ffff */
[----:B------:R-:W-:Y:S05]  /*12680*/  BRA `(.L_x_11366) ;  /* 0xffffff2000547947 */ /* 0x000fea000383ffff */
.L_x_11371:
[----:B-1----:R-:W-:-:S04]  /*12690*/  IMAD.U32 R20, RZ, RZ, UR4 ;  /* 0x00000004ff147e24 */ /* 0x002fc8000f8e00ff */
[----:B------:R1:W3:Y:S03]  /*126a0*/  SYNCS.PHASECHK.TRANS64.TRYWAIT P2, [R20+URZ+0x32450], R13 ;  /* 0x0324500d140075a7 */ /* 0x0002e6000804017f */
[----:B---3--:R-:W-:Y:S05]  /*126b0*/  @!P2 NANOSLEEP.SYNCS 0x989680 ;  /* 0x009896800000a95d */ /* 0x008fea0003900000 */
[----:B------:R-:W3:Y:S02]  /*126c0*/  @!P2 SYNCS.PHASECHK.TRANS64 P2, [R20+URZ+0x32450], R13 ;  /* 0x0324500d1400a5a7 */ /* 0x000ee4000804007f */
[----:B---3--:R-:W-:Y:S05]  /*126d0*/  @!P2 BRA `(.L_x_11371) ;  /* 0xfffffffc00eca947 */ /* 0x008fea000383ffff */
[----:B------:R-:W-:Y:S05]  /*126e0*/  BRA `(.L_x_11370) ;  /* 0xffffff2000d07947 */ /* 0x000fea000383ffff */
.L_x_11377:
[----:B--2---:R-:W-:-:S04]  /*126f0*/  IMAD.U32 R20, RZ, RZ, UR5 ;  /* 0x00000005ff147e24 */ /* 0x004fc8000f8e00ff */
[----:B------:R2:W3:Y:S03]  /*12700*/  SYNCS.PHASECHK.TRANS64.TRYWAIT P2, [R20+URZ+0x32430], R13 ;  /* 0x0324300d140075a7 */ /* 0x0004e6000804017f */
[----:B---3--:R-:W-:Y:S05]  /*12710*/  @!P2 NANOSLEEP.SYNCS 0x989680 ;  /* 0x009896800000a95d */ /* 0x008fea0003900000 */
[----:B------:R-:W3:Y:S02]  /*12720*/  @!P2 SYNCS.PHASECHK.TRANS64 P2, [R20+URZ+0x32430], R13 ;  /* 0x0324300d1400a5a7 */ /* 0x000ee4000804007f */
[----:B---3--:R-:W-:Y:S05]  /*12730*/  @!P2 BRA `(.L_x_11377) ;  /* 0xfffffffc00eca947 */ /* 0x008fea000383ffff */
[----:B------:R-:W-:Y:S05]  /*12740*/  BRA `(.L_x_11376) ;  /* 0xffffff5000387947 */ /* 0x000fea000383ffff */
.L_x_11381:
[----:B--2---:R-:W-:-:S04]  /*12750*/  IMAD.U32 R20, RZ, RZ, UR5 ;  /* 0x00000005ff147e24 */ /* 0x004fc8000f8e00ff */
[----:B------:R2:W3:Y:S03]  /*12760*/  SYNCS.PHASECHK.TRANS64.TRYWAIT P2, [R20+URZ+0x32450], R13 ;  /* 0x0324500d140075a7 */ /* 0x0004e6000804017f */
[----:B---3--:R-:W-:Y:S05]  /*12770*/  @!P2 NANOSLEEP.SYNCS 0x989680 ;  /* 0x009896800000a95d */ /* 0x008fea0003900000 */
[----:B------:R-:W3:Y:S02]  /*12780*/  @!P2 SYNCS.PHASECHK.TRANS64 P2, [R20+URZ+0x32450], R13 ;  /* 0x0324500d1400a5a7 */ /* 0x000ee4000804007f */
[----:B---3--:R-:W-:Y:S05]  /*12790*/  @!P2 BRA `(.L_x_11381) ;  /* 0xfffffffc00eca947 */ /* 0x008fea000383ffff */
[----:B------:R-:W-:Y:S05]  /*127a0*/  BRA `(.L_x_11380) ;  /* 0xffffff5000b47947 */ /* 0x000fea000383ffff */
.L_x_11421:
        /* <DEDUP_REMOVED lines=11> */
.L_x_11491:
[----:B------:R-:W-:Y:S05]  /*12860*/  BSYNC B0 ;  /* 0x0000000000007941 */ /* 0x000fea0003800000 */
.L_x_11490:
[----:B------:R-:W-:Y:S05]  /*12870*/  BRA `(.L_x_11492) ;  /* 0xffffffc400ec7947 */ /* 0x000fea000383ffff */
.L_x_11422:
[----:B------:R-:W-:Y:S01]  /*12880*/  BSSY B0, `(.L_x_11493) ;  /* 0x0000006000007945 */ /* 0x000fe20003800000 */
[----:B------:R-:W-:-:S07]  /*12890*/  IMAD.MOV.U32 R15, RZ, RZ, -0x1 ;  /* 0xffffffffff0f7424 */ /* 0x000fce00078e00ff */
[----:B------:R-:W-:Y:S05]  /*128a0*/  WARPSYNC.COLLECTIVE R15, `(.L_x_11494) ;  /* 0x000000000f0c7348 */ /* 0x000fea0003c00000 */
[----:B------:R-:W-:Y:S02]  /*128b0*/  ELECT P6, UR62, PT ;  /* 0x00000000003e782f */ /* 0x000fe400038c0000 */
[----:B------:R-:W-:Y:S01]  /*128c0*/  MOV R14, UR62 ;  /* 0x0000003e000e7c02 */ /* 0x000fe20008000f00 */
[----:B------:R-:W-:Y:S10]  /*128d0*/  ENDCOLLECTIVE ;  /* 0x000000000000791b */ /* 0x000ff40003800000 */
.L_x_11494:
[----:B------:R-:W-:Y:S05]  /*128e0*/  BSYNC B0 ;  /* 0x0000000000007941 */ /* 0x000fea0003800000 */
.L_x_11493:
[----:B------:R-:W-:Y:S05]  /*128f0*/  BRA `(.L_x_11495) ;  /* 0xffffffc400dc7947 */ /* 0x000fea000383ffff */
.L_x_11425:
[----:B0-----:R0:W1:Y:S02]  /*12900*/  SYNCS.PHASECHK.TRANS64.TRYWAIT P0, [R8+URZ+0x32440], R10 ;  /* 0x0324400a080075a7 */ /* 0x001064000800017f */
[----:B-1----:R-:W-:Y:S05]  /*12910*/  @!P0 NANOSLEEP.SYNCS 0x989680 ;  /* 0x009896800000895d */ /* 0x002fea0003900000 */
[----:B------:R-:W1:Y:S02]  /*12920*/  @!P0 SYNCS.PHASECHK.TRANS64 P0, [R8+URZ+0x32440], R10 ;  /* 0x0324400a080085a7 */ /* 0x000e64000800007f */
[----:B-1----:R-:W-:Y:S05]  /*12930*/  @!P0 BRA `(.L_x_11425) ;  /* 0xfffffffc00f08947 */ /* 0x002fea000383ffff */
[----:B------:R-:W-:Y:S05]  /*12940*/  BRA `(.L_x_11496) ;  /* 0xffffffc800447947 */ /* 0x000fea000383ffff */
.L_x_11429:
        /* <DEDUP_REMOVED lines=8> */
.L_x_11432:
[----:B0-----:R0:W1:Y:S02]  /*129d0*/  SYNCS.PHASECHK.TRANS64.TRYWAIT P0, [R11+URZ+0x32460], R6 ;  /* 0x032460060b0075a7 */ /* 0x001064000800017f */
[----:B-1----:R-:W-:Y:S05]  /*129e0*/  @!P0 NANOSLEEP.SYNCS 0x989680 ;  /* 0x009896800000895d */ /* 0x002fea0003900000 */
[----:B------:R-:W1:Y:S02]  /*129f0*/  @!P0 SYNCS.PHASECHK.TRANS64 P0, [R11+URZ+0x32460], R6 ;  /* 0x032460060b0085a7 */ /* 0x000e64000800007f */
[----:B-1----:R-:W-:Y:S05]  /*12a00*/  @!P0 BRA `(.L_x_11432) ;  /* 0xfffffffc00f08947 */ /* 0x002fea000383ffff */
[----:B------:R-:W-:Y:S05]  /*12a10*/  BRA `(.L_x_11498) ;  /* 0xffffffcc00c87947 */ /* 0x000fea000383ffff */
.L_x_11441:
[----:B-1----:R1:W2:Y:S02]  /*12a20*/  SYNCS.PHASECHK.TRANS64.TRYWAIT P0, [R2+URZ+0x32440], R3 ;  /* 0x03244003020075a7 */ /* 0x0022a4000800017f */
[----:B--2---:R-:W-:Y:S05]  /*12a30*/  @!P0 NANOSLEEP.SYNCS 0x989680 ;  /* 0x009896800000895d */ /* 0x004fea0003900000 */
[----:B------:R-:W2:Y:S02]  /*12a40*/  @!P0 SYNCS.PHASECHK.TRANS64 P0, [R2+URZ+0x32440], R3 ;  /* 0x03244003020085a7 */ /* 0x000ea4000800007f */
[----:B--2---:R-:W-:Y:S05]  /*12a50*/  @!P0 BRA `(.L_x_11441) ;  /* 0xfffffffc00f08947 */ /* 0x004fea000383ffff */
[----:B------:R-:W-:Y:S05]  /*12a60*/  BRA `(.L_x_11499) ;  /* 0xffffffd400447947 */ /* 0x000fea000383ffff */
.L_x_11443:
[----:B0-----:R0:W2:Y:S02]  /*12a70*/  SYNCS.PHASECHK.TRANS64.TRYWAIT P0, [R2+URZ+0x32460], R3 ;  /* 0x03246003020075a7 */ /* 0x0010a4000800017f */
[----:B--2---:R-:W-:Y:S05]  /*12a80*/  @!P0 NANOSLEEP.SYNCS 0x989680 ;  /* 0x009896800000895d */ /* 0x004fea0003900000 */
[----:B------:R-:W2:Y:S02]  /*12a90*/  @!P0 SYNCS.PHASECHK.TRANS64 P0, [R2+URZ+0x32460], R3 ;  /* 0x03246003020085a7 */ /* 0x000ea4000800007f */
[----:B--2---:R-:W-:Y:S05]  /*12aa0*/  @!P0 BRA `(.L_x_11443) ;  /* 0xfffffffc00f08947 */ /* 0x004fea000383ffff */
[----:B------:R-:W-:Y:S05]  /*12ab0*/  BRA `(.L_x_11500) ;  /* 0xffffffd400b47947 */ /* 0x000fea000383ffff */
.L_x_11448:
[----:B-1----:R1:W2:Y:S02]  /*12ac0*/  SYNCS.PHASECHK.TRANS64.TRYWAIT P0, [R2+URZ+0x32440], R7 ;  /* 0x03244007020075a7 */ /* 0x0022a4000800017f */
[----:B--2---:R-:W-:Y:S05]  /*12ad0*/  @!P0 NANOSLEEP.SYNCS 0x989680 ;  /* 0x009896800000895d */ /* 0x004fea0003900000 */
[----:B------:R-:W2:Y:S02]  /*12ae0*/  @!P0 SYNCS.PHASECHK.TRANS64 P0, [R2+URZ+0x32440], R7 ;  /* 0x03244007020085a7 */ /* 0x000ea4000800007f */
[----:B--2---:R-:W-:Y:S05]  /*12af0*/  @!P0 BRA `(.L_x_11448) ;  /* 0xfffffffc00f08947 */ /* 0x004fea000383ffff */
[----:B------:R-:W-:Y:S05]  /*12b00*/  BRA `(.L_x_11501) ;  /* 0xffffffd800fc7947 */ /* 0x000fea000383ffff */
.L_x_11450:
[----:B0-----:R0:W2:Y:S02]  /*12b10*/  SYNCS.PHASECHK.TRANS64.TRYWAIT P1, [R2+URZ+0x32460], R7 ;  /* 0x03246007020075a7 */ /* 0x0010a4000802017f */
[----:B--2---:R-:W-:Y:S05]  /*12b20*/  @!P1 NANOSLEEP.SYNCS 0x989680 ;  /* 0x009896800000995d */ /* 0x004fea0003900000 */
[----:B------:R-:W2:Y:S02]  /*12b30*/  @!P1 SYNCS.PHASECHK.TRANS64 P1, [R2+URZ+0x32460], R7 ;  /* 0x03246007020095a7 */ /* 0x000ea4000802007f */
[----:B--2---:R-:W-:Y:S05]  /*12b40*/  @!P1 BRA `(.L_x_11450) ;  /* 0xfffffffc00f09947 */ /* 0x004fea000383ffff */
[----:B------:R-:W-:Y:S05]  /*12b50*/  BRA `(.L_x_11502) ;  /* 0xffffffdc00687947 */ /* 0x000fea000383ffff */
.L_x_11455:
[----:B--2---:R2:W3:Y:S02]  /*12b60*/  SYNCS.PHASECHK.TRANS64.TRYWAIT P0, [R2+URZ+0x32440], R3 ;  /* 0x03244003020075a7 */ /* 0x0044e4000800017f */
[----:B---3--:R-:W-:Y:S05]  /*12b70*/  @!P0 NANOSLEEP.SYNCS 0x989680 ;  /* 0x009896800000895d */ /* 0x008fea0003900000 */
[----:B------:R-:W3:Y:S02]  /*12b80*/  @!P0 SYNCS.PHASECHK.TRANS64 P0, [R2+URZ+0x32440], R3 ;  /* 0x03244003020085a7 */ /* 0x000ee4000800007f */
[----:B---3--:R-:W-:Y:S05]  /*12b90*/  @!P0 BRA `(.L_x_11455) ;  /* 0xfffffffc00f08947 */ /* 0x008fea000383ffff */
[----:B------:R-:W-:Y:S05]  /*12ba0*/  BRA `(.L_x_11503) ;  /* 0xffffffe000947947 */ /* 0x000fea000383ffff */
.L_x_11457:
[----:B0-----:R0:W1:Y:S02]  /*12bb0*/  SYNCS.PHASECHK.TRANS64.TRYWAIT P1, [R2+URZ+0x32460], R3 ;  /* 0x03246003020075a7 */ /* 0x001064000802017f */
[----:B-1----:R-:W-:Y:S05]  /*12bc0*/  @!P1 NANOSLEEP.SYNCS 0x989680 ;  /* 0x009896800000995d */ /* 0x002fea0003900000 */
[----:B------:R-:W1:Y:S02]  /*12bd0*/  @!P1 SYNCS.PHASECHK.TRANS64 P1, [R2+URZ+0x32460], R3 ;  /* 0x03246003020095a7 */ /* 0x000e64000802007f */
[----:B-1----:R-:W-:Y:S05]  /*12be0*/  @!P1 BRA `(.L_x_11457) ;  /* 0xfffffffc00f09947 */ /* 0x002fea000383ffff */
[----:B------:R-:W-:Y:S05]  /*12bf0*/  BRA `(.L_x_11504) ;  /* 0xffffffe400047947 */ /* 0x000fea000383ffff */
.L_x_11462:
        /* <DEDUP_REMOVED lines=8> */
.L_x_11506:
[----:B------:R-:W-:Y:S05]  /*12c80*/  BSYNC B0 ;  /* 0x0000000000007941 */ /* 0x000fea0003800000 */
.L_x_11505:
        /* <DEDUP_REMOVED lines=8> */
.L_x_11507:
[----:B------:R-:W-:Y:S01]  /*12d10*/  IMAD.MOV.U32 R7, RZ, RZ, R14 ;  /* 0x000000ffff077224 */ /* 0x000fe200078e000e */
[----:B------:R-:W-:Y:S06]  /*12d20*/  BRA `(.L_x_11508) ;  /* 0xffffffe400fc7947 */ /* 0x000fec000383ffff */
.L_x_11465:
[----:B------:R-:W-:Y:S01]  /*12d30*/  BSSY B0, `(.L_x_11509) ;  /* 0x0000008000007945 */ /* 0x000fe20003800000 */
[----:B-----5:R-:W-:Y:S01]  /*12d40*/  MOV R13, R17 ;  /* 0x00000011000d7202 */ /* 0x020fe20000000f00 */
[----:B------:R-:W-:Y:S02]  /*12d50*/  IMAD.MOV.U32 R12, RZ, RZ, 0x1 ;  /* 0x00000001ff0c7424 */ /* 0x000fe400078e00ff */
[----:B------:R-:W-:Y:S02]  /*12d60*/  IMAD.MOV.U32 R11, RZ, RZ, RZ ;  /* 0x000000ffff0b7224 */ /* 0x000fe400078e00ff */
[----:B------:R-:W-:-:S07]  /*12d70*/  IMAD.MOV.U32 R15, RZ, RZ, -0x1 ;  /* 0xffffffffff0f7424 */ /* 0x000fce00078e00ff */
[----:B01234-:R-:W-:Y:S05]  /*12d80*/  WARPSYNC.COLLECTIVE R15, `(.L_x_11510) ;  /* 0x000000000f087348 */ /* 0x01ffea0003c00000 */
[----:B------:R0:W0:Y:S02]  /*12d90*/  SHFL.UP P6, R14, R13, R12, R11 ;  /* 0x0400000c0d0e7389 */ /* 0x00002400000c000b */
[----:B01234-:R-:W-:Y:S01]  /*12da0*/  ENDCOLLECTIVE ;  /* 0x000000000000791b */ /* 0x01ffe20003800000 */
.L_x_11510:
[----:B------:R-:W-:Y:S05]  /*12db0*/  BSYNC B0 ;  /* 0x0000000000007941 */ /* 0x000fea0003800000 */
.L_x_11509:
        /* <DEDUP_REMOVED lines=10> */
.L_x_11511:
        /* <DEDUP_REMOVED lines=8> */
.L_x_11512:
        /* <DEDUP_REMOVED lines=8> */
.L_x_11513:
        /* <DEDUP_REMOVED lines=8> */
.L_x_11514:
        /* <DEDUP_REMOVED lines=8> */
.L_x_11515:
[----:B------:R-:W-:Y:S05]  /*13060*/  BRA `(.L_x_11516) ;  /* 0xffffffe400c47947 */ /* 0x000fea000383ffff */
.L_x_11470:
[----:B------:R-:W-:Y:S01]  /*13070*/  BSSY B0, `(.L_x_11517) ;  /* 0x0000008000007945 */ /* 0x000fe20003800000 */
[----:B-----5:R-:W-:Y:S01]  /*13080*/  IMAD.MOV.U32 R13, RZ, RZ, R17 ;  /* 0x000000ffff0d7224 */ /* 0x020fe200078e0011 */
[----:B------:R-:W-:Y:S01]  /*13090*/  MOV R15, 0xffffffff ;  /* 0xffffffff000f7802 */ /* 0x000fe20000000f00 */
[----:B------:R-:W-:Y:S02]  /*130a0*/  IMAD.MOV.U32 R12, RZ, RZ, 0x1 ;  /* 0x00000001ff0c7424 */ /* 0x000fe400078e00ff */
[----:B------:R-:W-:-:S07]  /*130b0*/  IMAD.MOV.U32 R11, RZ, RZ, RZ ;  /* 0x000000ffff0b7224 */ /* 0x000fce00078e00ff */
[----:B0-2---:R-:W-:Y:S05]  /*130c0*/  WARPSYNC.COLLECTIVE R15, `(.L_x_11518) ;  /* 0x000000000f087348 */ /* 0x005fea0003c00000 */
[----:B------:R1:W3:Y:S02]  /*130d0*/  SHFL.UP P6, R14, R13, R12, R11 ;  /* 0x0400000c0d0e7389 */ /* 0x0002e400000c000b */
[----:B0123--:R-:W-:Y:S01]  /*130e0*/  ENDCOLLECTIVE ;  /* 0x000000000000791b */ /* 0x00ffe20003800000 */
.L_x_11518:
[----:B------:R-:W-:Y:S05]  /*130f0*/  BSYNC B0 ;  /* 0x0000000000007941 */ /* 0x000fea0003800000 */
.L_x_11517:
        /* <DEDUP_REMOVED lines=10> */
.L_x_11519:
        /* <DEDUP_REMOVED lines=8> */
.L_x_11520:
        /* <DEDUP_REMOVED lines=8> */
.L_x_11521:
        /* <DEDUP_REMOVED lines=8> */
.L_x_11522:
        /* <DEDUP_REMOVED lines=8> */
.L_x_11523:
[----:B------:R-:W-:Y:S05]  /*133a0*/  BRA `(.L_x_11524) ;  /* 0xffffffe400ac7947 */ /* 0x000fea000383ffff */
.L_x_11472:
[----:B------:R-:W-:Y:S01]  /*133b0*/  BSSY B0, `(.L_x_11525) ;  /* 0x0000006000007945 */ /* 0x000fe20003800000 */
[----:B------:R-:W-:Y:S01]  /*133c0*/  PLOP3.LUT P6, PT, P6, PT, PT, 0x8, 0x0 ;  /* 0x000000000000781c */ /* 0x000fe200037ce170 */
[----:B------:R-:W-:-:S12]  /*133d0*/  IMAD.MOV.U32 R15, RZ, RZ, -0x1 ;  /* 0xffffffffff0f7424 */ /* 0x000fd800078e00ff */
[----:B0-----:R-:W-:Y:S05]  /*133e0*/  WARPSYNC.COLLECTIVE R15, `(.L_x_11526) ;  /* 0x000000000f087348 */ /* 0x001fea0003c00000 */
[----:B------:R-:W-:Y:S01]  /*133f0*/  VOTE.ANY R14, PT, P6 ;  /* 0x00000000000e7806 */ /* 0x000fe200030e0100 */
[----:B0-----:R-:W-:Y:S06]  /*13400*/  ENDCOLLECTIVE ;  /* 0x000000000000791b */ /* 0x001fec0003800000 */
.L_x_11526:
[----:B------:R-:W-:Y:S05]  /*13410*/  BSYNC B0 ;  /* 0x0000000000007941 */ /* 0x000fea0003800000 */
.L_x_11525:
        /* <DEDUP_REMOVED lines=9> */
.L_x_11527:
[----:B------:R-:W-:Y:S01]  /*134b0*/  MOV R17, R14 ;  /* 0x0000000e00117202 */ /* 0x000fe20000000f00 */
[----:B------:R-:W-:Y:S06]  /*134c0*/  BRA `(.L_x_11528) ;  /* 0xffffffe4009c7947 */ /* 0x000fec000383ffff */
.L_x_11474:
[----:B------:R-:W-:Y:S01]  /*134d0*/  BSSY B0, `(.L_x_11529) ;  /* 0x0000007000007945 */ /* 0x000fe20003800000 */
[----:B------:R-:W-:Y:S02]  /*134e0*/  IMAD.MOV.U32 R13, RZ, RZ, R2 ;  /* 0x000000ffff0d7224 */ /* 0x000fe400078e0002 */
[----:B------:R-:W-:Y:S02]  /*134f0*/  IMAD.MOV.U32 R11, RZ, RZ, 0x1f ;  /* 0x0000001fff0b7424 */ /* 0x000fe400078e00ff */
[----:B------:R-:W-:-:S07]  /*13500*/  IMAD.MOV.U32 R15, RZ, RZ, -0x1 ;  /* 0xffffffffff0f7424 */ /* 0x000fce00078e00ff */
[----:B012---:R-:W-:Y:S05]  /*13510*/  WARPSYNC.COLLECTIVE R15, `(.L_x_11530) ;  /* 0x000000000f087348 */ /* 0x007fea0003c00000 */
[----:B------:R3:W4:Y:S02]  /*13520*/  SHFL.IDX P6, R14, R13, R12, R11 ;  /* 0x0000000c0d0e7389 */ /* 0x00072400000c000b */
[----:B01234-:R-:W-:Y:S01]  /*13530*/  ENDCOLLECTIVE ;  /* 0x000000000000791b */ /* 0x01ffe20003800000 */
.L_x_11530:
[----:B------:R-:W-:Y:S05]  /*13540*/  BSYNC B0 ;  /* 0x0000000000007941 */ /* 0x000fea0003800000 */
.L_x_11529:
[----:B------:R-:W-:Y:S01]  /*13550*/  IMAD.MOV.U32 R7, RZ, RZ, R14 ;  /* 0x000000ffff077224 */ /* 0x000fe200078e000e */
[----:B------:R-:W-:Y:S06]  /*13560*/  BRA `(.L_x_11473) ;  /* 0xffffffe400907947 */ /* 0x000fec000383ffff */
.L_x_11477:
[----:B-1----:R1:W3:Y:S02]  /*13570*/  SYNCS.PHASECHK.TRANS64.TRYWAIT P0, [R0+URZ+0x32420], R3 ;  /* 0x03242003000075a7 */ /* 0x0022e4000800017f */
[----:B---3--:R-:W-:Y:S05]  /*13580*/  @!P0 NANOSLEEP.SYNCS 0x989680 ;  /* 0x009896800000895d */ /* 0x008fea0003900000 */
[----:B------:R-:W3:Y:S02]  /*13590*/  @!P0 SYNCS.PHASECHK.TRANS64 P0, [R0+URZ+0x32420], R3 ;  /* 0x03242003000085a7 */ /* 0x000ee4000800007f */
[----:B---3--:R-:W-:Y:S05]  /*135a0*/  @!P0 BRA `(.L_x_11477) ;  /* 0xfffffffc00f08947 */ /* 0x008fea000383ffff */
[----:B------:R-:W-:Y:S05]  /*135b0*/  BRA `(.L_x_11531) ;  /* 0xffffffec00047947 */ /* 0x000fea000383ffff */
.L_x_11478:
[----:B--2---:R-:W2:Y:S01]  /*135c0*/  S2R R2, SR_TID.X ;  /* 0x0000000000027919 */ /* 0x004ea20000002100 */
        /* <DEDUP_REMOVED lines=10> */
.L_x_11533:
[----:B------:R-:W-:Y:S05]  /*13670*/  BSYNC B0 ;  /* 0x0000000000007941 */ /* 0x000fea0003800000 */
.L_x_11532:
[----:B------:R-:W-:Y:S05]  /*13680*/  BRA `(.L_x_11534) ;  /* 0xffffffe800e87947 */ /* 0x000fea000383ffff */
.L_x_11481:
[----:B------:R-:W-:Y:S01]  /*13690*/  BSSY B1, `(.L_x_11535) ;  /* 0x0000006000017945 */ /* 0x000fe20003800000 */
[----:B------:R-:W-:-:S07]  /*136a0*/  IMAD.MOV.U32 R15, RZ, RZ, -0x1 ;  /* 0xffffffffff0f7424 */ /* 0x000fce00078e00ff */
[----:B012---:R-:W-:Y:S05]  /*136b0*/  WARPSYNC.COLLECTIVE R15, `(.L_x_11536) ;  /* 0x000000000f0c7348 */ /* 0x007fea0003c00000 */
[----:B------:R-:W-:Y:S02]  /*136c0*/  ELECT P6, UR62, PT ;  /* 0x00000000003e782f */ /* 0x000fe400038c0000 */
[----:B------:R-:W-:Y:S01]  /*136d0*/  MOV R14, UR62 ;  /* 0x0000003e000e7c02 */ /* 0x000fe20008000f00 */
[----:B012---:R-:W-:Y:S10]  /*136e0*/  ENDCOLLECTIVE ;  /* 0x000000000000791b */ /* 0x007ff40003800000 */
.L_x_11536:
[----:B------:R-:W-:Y:S05]  /*136f0*/  BSYNC B1 ;  /* 0x0000000000017941 */ /* 0x000fea0003800000 */
.L_x_11535:
[----:B------:R-:W-:Y:S05]  /*13700*/  BRA `(.L_x_11537) ;  /* 0xffffffe800e07947 */ /* 0x000fea000383ffff */
.L_x_11483:
[----:B-1----:R1:W2:Y:S02]  /*13710*/  SYNCS.PHASECHK.TRANS64.TRYWAIT P0, [R6+URZ], R5 ;  /* 0x00000005060075a7 */ /* 0x0022a4000800017f */
[----:B--2---:R-:W-:Y:S05]  /*13720*/  @!P0 NANOSLEEP.SYNCS 0x989680 ;  /* 0x009896800000895d */ /* 0x004fea0003900000 */
[----:B------:R-:W2:Y:S02]  /*13730*/  @!P0 SYNCS.PHASECHK.TRANS64 P0, [R6+URZ], R5 ;  /* 0x00000005060085a7 */ /* 0x000ea4000800007f */
[----:B--2---:R-:W-:Y:S05]  /*13740*/  @!P0 BRA `(.L_x_11483) ;  /* 0xfffffffc00f08947 */ /* 0x004fea000383ffff */
[----:B------:R-:W-:Y:S05]  /*13750*/  BRA `(.L_x_11538) ;  /* 0xffffffec00247947 */ /* 0x000fea000383ffff */
.L_x_11484:
[----:B--2---:R2:W3:Y:S02]  /*13760*/  SYNCS.PHASECHK.TRANS64.TRYWAIT P0, [R7+URZ], R2 ;  /* 0x00000002070075a7 */ /* 0x0044e4000800017f */
[----:B---3--:R-:W-:Y:S05]  /*13770*/  @!P0 NANOSLEEP.SYNCS 0x989680 ;  /* 0x009896800000895d */ /* 0x008fea0003900000 */
[----:B------:R-:W3:Y:S02]  /*13780*/  @!P0 SYNCS.PHASECHK.TRANS64 P0, [R7+URZ], R2 ;  /* 0x00000002070085a7 */ /* 0x000ee4000800007f */
[----:B---3--:R-:W-:Y:S05]  /*13790*/  @!P0 BRA `(.L_x_11484) ;  /* 0xfffffffc00f08947 */ /* 0x008fea000383ffff */
[----:B------:R-:W-:Y:S05]  /*137a0*/  BRA `(.L_x_11539) ;  /* 0xffffffec00187947 */ /* 0x000fea000383ffff */
.L_x_11486:
[----:B---3--:R3:W4:Y:S02]  /*137b0*/  SYNCS.PHASECHK.TRANS64.TRYWAIT P0, [R4+URZ], R5 ;  /* 0x00000005040075a7 */ /* 0x008724000800017f */
[----:B----4-:R-:W-:Y:S05]  /*137c0*/  @!P0 NANOSLEEP.SYNCS 0x989680 ;  /* 0x009896800000895d */ /* 0x010fea0003900000 */
[----:B------:R-:W4:Y:S02]  /*137d0*/  @!P0 SYNCS.PHASECHK.TRANS64 P0, [R4+URZ], R5 ;  /* 0x00000005040085a7 */ /* 0x000f24000800007f */
[----:B----4-:R-:W-:Y:S05]  /*137e0*/  @!P0 BRA `(.L_x_11486) ;  /* 0xfffffffc00f08947 */ /* 0x010fea000383ffff */
[----:B------:R-:W-:Y:S05]  /*137f0*/  BRA `(.L_x_11540) ;  /* 0xffffffec00207947 */ /* 0x000fea000383ffff */
.L_x_11541:
        /* <DEDUP_REMOVED lines=16> */
.L_x_11978:


//--------------------- .text._ZN7cutlass13device_kernelIN5flash11enable_sm90INS1_16FlashAttnFwdSm90INS1_25CollectiveMainloopFwdSm90ILi2EN4cute5tupleIJNS5_1CILi1EEES8_S8_EEENS6_IJNS7_ILi128EEENS7_ILi96EEENS7_ILi64EEEEEELi256ENS_10bfloat16_tEfNS_4arch4Sm90ELb1ELb0ELb1ELb1ELb0ELb1ELb1ELb1ELb0ELb0ELb0ELb0EEENS1_21CollectiveEpilogueFwdINS6_IJSA_NS7_ILi256EEESB_EEES9_SE_SG_Li256ELb1ELb0ELb0ELb0EEENS1_36VarlenDynamicPersistentTileSchedulerILi128ELi96ELi256ELi32ELb0ELb0ELb1ELb1ELb1ELb1EEEEEEEEEvNT_6ParamsE --------------------------
	.section	.text._ZN7cutlass13device_kernelIN5flash11enable_sm90INS1_16FlashAttnFwdSm90INS1_25CollectiveMainloopFwdSm90ILi2EN4cute5tupleIJNS5_1CILi1EEES8_S8_EEENS6_IJNS7_ILi128EEENS7_ILi96EEENS7_ILi64EEEEEELi256ENS_10bfloat16_tEfNS_4arch4Sm90ELb1ELb0ELb1ELb1ELb0ELb1ELb1ELb1ELb0ELb0ELb0ELb0EEENS1_21CollectiveEpilogueFwdINS6_IJSA_NS7_ILi256EEESB_EEES9_SE_SG_Li256ELb1ELb0ELb0ELb0EEENS1_36VarlenDynamicPersistentTileSchedulerILi128ELi96ELi256ELi32ELb0ELb0ELb1ELb1ELb1ELb1EEEEEEEEEvNT_6ParamsE,"ax",@progbits
	.align	128
.text._ZN7cutlass13device_kernelIN5flash11enable_sm90INS1_16FlashAttnFwdSm90INS1_25CollectiveMainloopFwdSm90ILi2EN4cute5tupleIJNS5_1CILi1EEES8_S8_EEENS6_IJNS7_ILi128EEENS7_ILi96EEENS7_ILi64EEEEEELi256ENS_10bfloat16_tEfNS_4arch4Sm90ELb1ELb0ELb1ELb1ELb0ELb1ELb1ELb1ELb0ELb0ELb0ELb0EEENS1_21CollectiveEpilogueFwdINS6_IJSA_NS7_ILi256EEESB_EEES9_SE_SG_Li256ELb1ELb0ELb0ELb0EEENS1_36VarlenDynamicPersistentTileSchedulerILi128ELi96ELi256ELi32ELb0ELb0ELb1ELb1ELb1ELb1EEEEEEEEEvNT_6ParamsE:
        .type           _ZN7cutlass13device_kernelIN5flash11enable_sm90INS1_16FlashAttnFwdSm90INS1_25CollectiveMainloopFwdSm90ILi2EN4cute5tupleIJNS5_1CILi1EEES8_S8_EEENS6_IJNS7_ILi128EEENS7_ILi96EEENS7_ILi64EEEEEELi256ENS_10bfloat16_tEfNS_4arch4Sm90ELb1ELb0ELb1ELb1ELb0ELb1ELb1ELb1ELb0ELb0ELb0ELb0EEENS1_21CollectiveEpilogueFwdINS6_IJSA_NS7_ILi256EEESB_EEES9_SE_SG_Li256ELb1ELb0ELb0ELb0EEENS1_36VarlenDynamicPersistentTileSchedulerILi128ELi96ELi256ELi32ELb0ELb0ELb1ELb1ELb1ELb1EEEEEEEEEvNT_6ParamsE,@function
        .size           _ZN7cutlass13device_kernelIN5flash11enable_sm90INS1_16FlashAttnFwdSm90INS1_25CollectiveMainloopFwdSm90ILi2EN4cute5tupleIJNS5_1CILi1EEES8_S8_EEENS6_IJNS7_ILi128EEENS7_ILi96EEENS7_ILi64EEEEEELi256ENS_10bfloat16_tEfNS_4arch4Sm90ELb1ELb0ELb1ELb1ELb0ELb1ELb1ELb1ELb0ELb0ELb0ELb0EEENS1_21CollectiveEpilogueFwdINS6_IJSA_NS7_ILi256EEESB_EEES9_SE_SG_Li256ELb1ELb0ELb0ELb0EEENS1_36VarlenDynamicPersistentTileSchedulerILi128ELi96ELi256ELi32ELb0ELb0ELb1ELb1ELb1ELb1EEEEEEEEEvNT_6ParamsE,(.L_x_11979 - _ZN7cutlass13device_kernelIN5flash11enable_sm90INS1_16FlashAttnFwdSm90INS1_25CollectiveMainloopFwdSm90ILi2EN4cute5tupleIJNS5_1CILi1EEES8_S8_EEENS6_IJNS7_ILi128EEENS7_ILi96EEENS7_ILi64EEEEEELi256ENS_10bfloat16_tEfNS_4arch4Sm90ELb1ELb0ELb1ELb1ELb0ELb1ELb1ELb1ELb0ELb0ELb0ELb0EEENS1_21CollectiveEpilogueFwdINS6_IJSA_NS7_ILi256EEESB_EEES9_SE_SG_Li256ELb1ELb0ELb0ELb0EEENS1_36VarlenDynamicPersistentTileSchedulerILi128ELi96ELi256ELi32ELb0ELb0ELb1ELb1ELb1ELb1EEEEEEEEEvNT_6ParamsE)
        .other          _ZN7cutlass13device_kernelIN5flash11enable_sm90INS1_16FlashAttnFwdSm90INS1_25CollectiveMainloopFwdSm90ILi2EN4cute5tupleIJNS5_1CILi1EEES8_S8_EEENS6_IJNS7_ILi128EEENS7_ILi96EEENS7_ILi64EEEEEELi256ENS_10bfloat16_tEfNS_4arch4Sm90ELb1ELb0ELb1ELb1ELb0ELb1ELb1ELb1ELb0ELb0ELb0ELb0EEENS1_21CollectiveEpilogueFwdINS6_IJSA_NS7_ILi256EEESB_EEES9_SE_SG_Li256ELb1ELb0ELb0ELb0EEENS1_36VarlenDynamicPersistentTileSchedulerILi128ELi96ELi256ELi32ELb0ELb0ELb1ELb1ELb1ELb1EEEEEEEEEvNT_6ParamsE,@"STO_CUDA_ENTRY STV_DEFAULT"
_ZN7cutlass13device_kernelIN5flash11enable_sm90INS1_16FlashAttnFwdSm90INS1_25CollectiveMainloopFwdSm90ILi2EN4cute5tupleIJNS5_1CILi1EEES8_S8_EEENS6_IJNS7_ILi128EEENS7_ILi96EEENS7_ILi64EEEEEELi256ENS_10bfloat16_tEfNS_4arch4Sm90ELb1ELb0ELb1ELb1ELb0ELb1ELb1ELb1ELb0ELb0ELb0ELb0EEENS1_21CollectiveEpilogueFwdINS6_IJSA_NS7_ILi256EEESB_EEES9_SE_SG_Li256ELb1ELb0ELb0ELb0EEENS1_36VarlenDynamicPersistentTileSchedulerILi128ELi96ELi256ELi32ELb0ELb0ELb1ELb1ELb1ELb1EEEEEEEEEvNT_6ParamsE:
        /* <DEDUP_REMOVED lines=29> */
.L_x_11543:
[----:B------:R-:W-:Y:S05]  /*01d0*/  BSYNC B0 ;  /* 0x0000000000007941 */ /* 0x000fea0003800000 */
.L_x_11542:
        /* <DEDUP_REMOVED lines=10> */
[----:B------:R-:W-:Y:S01]  /*0280*/  SHF.R.U32.HI R3, RZ, 0x7, R3 ;  /* 0x00000007ff037819 */ /* 0x000fe20000011603 */
[----:B------:R-:W-:Y:S01]  /*0290*/  VOTEU.ANY UP2, P0 ;  /* 0x00000000003f7886 */ /* 0x000fe20000040100 */
[----:B0-----:R-:W-:-:S03]  /*02a0*/  ISETP.NE.AND P1, PT, R2, RZ, PT ;  /* 0x000000ff0200720c */ /* 0x001fc60003f25270 */
[----:B------:R0:W2:Y:S01]  /*02b0*/  SHFL.IDX PT, R2, R3, RZ, 0x1f ;  /* 0x00001fff03027589 */ /* 0x0000a200000e0000 */
[----:B-1----:R-:W-:Y:S02]  /*02c0*/  @UP0 ULEA UR8, UR8, UR6, 0x18 ;  /* 0x0000000608080291 */ /* 0x002fe4000f8ec03f */
[----:B------:R-:W-:-:S04]  /*02d0*/  @UP0 UIADD3 UR6, -UR7, 0x100000, URZ ;  /* 0x0010000007060890 */ /* 0x000fc8000fffe13f */
[----:B------:R-:W-:Y:S02]  /*02e0*/  @UP0 USHF.L.U32 UR7, UR6, 0xb, URZ ;  /* 0x0000000b06070899 */ /* 0x000fe4000800063f */
[----:B------:R-:W-:Y:S01]  /*02f0*/  @UP0 USHF.L.U32 UR6, UR6, 0x1, URZ ;  /* 0x0000000106060899 */ /* 0x000fe2000800063f */
[----:B------:R-:W-:Y:S01]  /*0300*/  VOTEU.ANY UP0, P0 ;  /* 0x00000000003f7886 */ /* 0x000fe20000000100 */
[----:B------:R-:W1:Y:S04]  /*0310*/  FENCE.VIEW.ASYNC.S ;  /* 0x00000000000073c6 */ /* 0x000e680000000000 */
[----:B-1----:R0:W1:Y:S01]  /*0320*/  @UP0 SYNCS.EXCH.64 URZ, [UR8+0x32400], UR4 ;  /* 0x03240004083f05b2 */ /* 0x0020620008000100 */
[----:B------:R0:W3:Y:S05]  /*0330*/  @UP1 SYNCS.EXCH.64 URZ, [UR8+0x32410], UR4 ;  /* 0x03241004083f15b2 */ /* 0x0000ea0008000100 */
[----:B------:R0:W4:Y:S02]  /*0340*/  @UP2 SYNCS.EXCH.64 URZ, [UR8+0x32420], UR6 ;  /* 0x03242006083f25b2 */ /* 0x0001240008000100 */
        /* <DEDUP_REMOVED lines=19> */
.L_x_11544:
        /* <DEDUP_REMOVED lines=22> */
.L_x_11545:
        /* <DEDUP_REMOVED lines=18> */
.L_x_11546:
        /* <DEDUP_REMOVED lines=22> */
.L_x_11547:
        /* <DEDUP_REMOVED lines=22> */
.L_x_11548:
        /* <DEDUP_REMOVED lines=9> */
.L_x_11551:
        /* <DEDUP_REMOVED lines=19> */
[----:B------:R-:W3:Y:S01]  /*0b80*/  LDL.LU R16, [R1+0x34] ;  /* 0x0000340001107983 */ /* 0x000ee20000300800 */
[----:B--2---:R-:W0:Y:S02]  /*0b90*/  S2R R2, SR_TID.X ;  /* 0x0000000000027919 */ /* 0x004e240000002100 */
[----:B0-----:R-:W-:-:S05]  /*0ba0*/  VIADD R20, R2, 0xffffff80 ;  /* 0xffffff8002147836 */ /* 0x001fca0000000000 */
[----:B------:R-:W-:-:S04]  /*0bb0*/  SHF.R.S32.HI R0, RZ, 0x1f, R20 ;  /* 0x0000001fff007819 */ /* 0x000fc80000011414 */
[----:B------:R-:W-:-:S04]  /*0bc0*/  LEA.HI R2, R0, R20, RZ, 0x7 ;  /* 0x0000001400027211 */ /* 0x000fc800078f38ff */
[----:B------:R-:W-:-:S05]  /*0bd0*/  LOP3.LUT R3, R2, 0xffffff80, RZ, 0xc0, !PT ;  /* 0xffffff8002037812 */ /* 0x000fca00078ec0ff */
[----:B------:R-:W-:-:S05]  /*0be0*/  IMAD.IADD R11, R20, 0x1, -R3 ;  /* 0x00000001140b7824 */ /* 0x000fca00078e0a03 */
[----:B------:R-:W-:-:S04]  /*0bf0*/  SHF.R.S32.HI R6, RZ, 0x1f, R11 ;  /* 0x0000001fff067819 */ /* 0x000fc8000001140b */
[----:B------:R-:W-:-:S04]  /*0c00*/  LEA.HI R7, R6, R11, RZ, 0x2 ;  /* 0x0000000b06077211 */ /* 0x000fc800078f10ff */
[--C-:B------:R-:W-:Y:S02]  /*0c10*/  SHF.R.S32.HI R8, RZ, 0x2, R7.reuse ;  /* 0x00000002ff087819 */ /* 0x100fe40000011407 */
[----:B------:R-:W-:Y:S02]  /*0c20*/  SHF.R.S32.HI R5, RZ, 0x1f, R7 ;  /* 0x0000001fff057819 */ /* 0x000fe40000011407 */
[----:B------:R-:W-:Y:S02]  /*0c30*/  LEA.HI R3, R0, R20, RZ, 0x4 ;  /* 0x0000001400037211 */ /* 0x000fe400078f20ff */
[----:B------:R-:W-:Y:S02]  /*0c40*/  LEA.HI R9, R5, R8, RZ, 0x3 ;  /* 0x0000000805097211 */ /* 0x000fe400078f18ff */
[----:B------:R-:W-:Y:S02]  /*0c50*/  SHF.R.S32.HI R4, RZ, 0x4, R3 ;  /* 0x00000004ff047819 */ /* 0x000fe40000011403 */
[----:B------:R-:W-:-:S02]  /*0c60*/  LOP3.LUT R9, R9, 0xfffffff8, RZ, 0xc0, !PT ;  /* 0xfffffff809097812 */ /* 0x000fc400078ec0ff */
[----:B------:R-:W-:-:S03]  /*0c70*/  LEA.HI R5, R3, R4, RZ, 0x1 ;  /* 0x0000000403057211 */ /* 0x000fc600078f08ff */
[----:B------:R-:W-:Y:S01]  /*0c80*/  IMAD.IADD R9, R8, 0x1, -R9 ;  /* 0x0000000108097824 */ /* 0x000fe200078e0a09 */
[-C--:B------:R-:W-:Y:S02]  /*0c90*/  LEA.HI R8, R0, R20.reuse, RZ, 0x2 ;  /* 0x0000001400087211 */ /* 0x080fe400078f10ff */
[----:B------:R-:W-:Y:S02]  /*0ca0*/  LEA.HI R6, R6, R11, RZ, 0x5 ;  /* 0x0000000b06067211 */ /* 0x000fe400078f28ff */
[----:B------:R-:W-:Y:S02]  /*0cb0*/  LOP3.LUT R5, R5, 0x1ffffffe, RZ, 0xc0, !PT ;  /* 0x1ffffffe05057812 */ /* 0x000fe400078ec0ff */
[----:B------:R-:W-:Y:S02]  /*0cc0*/  SHF.R.S32.HI R18, RZ, 0x2, R8 ;  /* 0x00000002ff127819 */ /* 0x000fe40000011408 */
[----:B------:R-:W-:Y:S01]  /*0cd0*/  SHF.R.S32.HI R6, RZ, 0x5, R6 ;  /* 0x00000005ff067819 */ /* 0x000fe20000011406 */
[----:B------:R-:W-:Y:S01]  /*0ce0*/  IMAD.IADD R5, R4, 0x1, -R5 ;  /* 0x0000000104057824 */ /* 0x000fe200078e0a05 */
[----:B------:R-:W-:Y:S01]  /*0cf0*/  LEA.HI R4, R0, R20, RZ, 0x5 ;  /* 0x0000001400047211 */ /* 0x000fe200078f28ff */
[----:B------:R-:W-:-:S02]  /*0d00*/  VIADD R12, R18, 0x40 ;  /* 0x00000040120c7836 */ /* 0x000fc40000000000 */
[----:B------:R-:W-:Y:S01]  /*0d10*/  IMAD R9, R6, 0x10, R9 ;  /* 0x0000001006097824 */ /* 0x000fe200078e0209 */
[----:B------:R-:W-:Y:S02]  /*0d20*/  LOP3.LUT R6, R8, 0xfffffffc, RZ, 0xc0, !PT ;  /* 0xfffffffc08067812 */ /* 0x000fe400078ec0ff */
[----:B------:R-:W-:Y:S02]  /*0d30*/  SHF.R.S32.HI R22, RZ, 0x5, R4 ;  /* 0x00000005ff167819 */ /* 0x000fe40000011404 */
[----:B------:R-:W-:Y:S02]  /*0d40*/  SHF.R.S32.HI R4, RZ, 0x1f, R12 ;  /* 0x0000001fff047819 */ /* 0x000fe4000001140c */
[----:B------:R-:W-:Y:S02]  /*0d50*/  SHF.R.S32.HI R19, RZ, 0x7, R2 ;  /* 0x00000007ff137819 */ /* 0x000fe40000011402 */
[----:B------:R-:W-:Y:S01]  /*0d60*/  LOP3.LUT R3, R3, 0x3fffff0, RZ, 0xc0, !PT ;  /* 0x03fffff003037812 */ /* 0x000fe200078ec0ff */
[----:B------:R-:W-:Y:S01]  /*0d70*/  IMAD.IADD R21, R20, 0x1, -R6 ;  /* 0x0000000114157824 */ /* 0x000fe200078e0a06 */
[----:B------:R-:W-:Y:S01]  /*0d80*/  LEA.HI R10, R4, R12, RZ, 0x3 ;  /* 0x0000000c040a7211 */ /* 0x000fe200078f18ff */
[----:B------:R-:W-:Y:S01]  /*0d90*/  IMAD.SHL.U32 R6, R12, 0x40, RZ ;  /* 0x000000400c067824 */ /* 0x000fe200078e00ff */
[----:B------:R-:W-:Y:S01]  /*0da0*/  LEA.HI R2, R2, R19, RZ, 0x1 ;  /* 0x0000001302027211 */ /* 0x000fe200078f08ff */
[----:B------:R-:W-:-:S02]  /*0db0*/  IMAD.IADD R3, R20, 0x1, -R3 ;  /* 0x0000000114037824 */ /* 0x000fc400078e0a03 */
[----:B------:R-:W-:Y:S01]  /*0dc0*/  IMAD.SHL.U32 R4, R21, 0x8, RZ ;  /* 0x0000000815047824 */ /* 0x000fe200078e00ff */
[----:B------:R-:W-:Y:S01]  /*0dd0*/  LOP3.LUT R2, R2, 0x3fffffe, RZ, 0xc0, !PT ;  /* 0x03fffffe02027812 */ /* 0x000fe200078ec0ff */
[----:B------:R-:W-:Y:S01]  /*0de0*/  IMAD.SHL.U32 R10, R10, 0x40, RZ ;  /* 0x000000400a0a7824 */ /* 0x000fe200078e00ff */
[----:B------:R-:W-:Y:S01]  /*0df0*/  LOP3.LUT R21, R6, 0x1c0, RZ, 0xc0, !PT ;  /* 0x000001c006157812 */ /* 0x000fe200078ec0ff */
[----:B------:R-:W-:Y:S01]  /*0e00*/  IMAD R6, R22, 0x10, R3 ;  /* 0x0000001016067824 */ /* 0x000fe200078e0203 */
[----:B------:R-:W-:Y:S01]  /*0e10*/  LEA.HI R0, R0, R20, RZ, 0x3 ;  /* 0x0000001400007211 */ /* 0x000fe200078f18ff */
[----:B------:R-:W-:Y:S01]  /*0e20*/  IMAD.IADD R2, R19, 0x1, -R2 ;  /* 0x0000000113027824 */ /* 0x000fe200078e0a02 */
[----:B------:R-:W-:Y:S01]  /*0e30*/  LOP3.LUT R4, R21, 0x38, R4, 0xf8, !PT ;  /* 0x0000003815047812 */ /* 0x000fe200078ef804 */
[----:B------:R-:W-:Y:S01]  /*0e40*/  IMAD R6, R6, 0x8, R5 ;  /* 0x0000000806067824 */ /* 0x000fe200078e0205 */
[----:B------:R-:W-:Y:S02]  /*0e50*/  SHF.R.U32.HI R3, RZ, 0x3, R21 ;  /* 0x00000003ff037819 */ /* 0x000fe40000011615 */
[----:B------:R-:W-:-:S02]  /*0e60*/  LOP3.LUT R10, R10, 0xfffffe00, RZ, 0xc0, !PT ;  /* 0xfffffe000a0a7812 */ /* 0x000fc400078ec0ff */
[----:B------:R-:W-:Y:S01]  /*0e70*/  SHF.R.S32.HI R5, RZ, 0x1f, R8 ;  /* 0x0000001fff057819 */ /* 0x000fe20000011408 */
[----:B------:R-:W-:Y:S01]  /*0e80*/  IMAD R2, R2, 0x40, R9 ;  /* 0x0000004002027824 */ /* 0x000fe200078e0209 */
[----:B------:R-:W-:Y:S02]  /*0e90*/  LOP3.LUT R4, R10, R4, R3, 0xf6, !PT ;  /* 0x000000040a047212 */ /* 0x000fe400078ef603 */
[----:B------:R-:W-:Y:S01]  /*0ea0*/  LOP3.LUT R3, R0, 0x1ffffff8, RZ, 0xc0, !PT ;  /* 0x1ffffff800037812 */ /* 0x000fe200078ec0ff */
[----:B------:R-:W-:Y:S01]  /*0eb0*/  STL [R1+0x3c], R10 ;  /* 0x00003c0a01007387 */ /* 0x000fe20000100800 */
[----:B------:R-:W-:Y:S02]  /*0ec0*/  LEA.HI R5, R5, R18, RZ, 0x3 ;  /* 0x0000001205057211 */ /* 0x000fe400078f18ff */
[----:B------:R-:W-:Y:S01]  /*0ed0*/  SHF.R.S32.HI R8, RZ, 0x3, R0 ;  /* 0x00000003ff087819 */ /* 0x000fe20000011400 */
[----:B------:R-:W-:Y:S01]  /*0ee0*/  STL [R1+0x14], R13 ;  /* 0x0000140d01007387 */ /* 0x000fe20000100800 */
[----:B------:R-:W-:Y:S01]  /*0ef0*/  IMAD.IADD R3, R20, 0x1, -R3 ;  /* 0x0000000114037824 */ /* 0x000fe200078e0a03 */
[----:B------:R-:W-:-:S02]  /*0f00*/  LOP3.LUT R5, R5, 0xfffffff8, RZ, 0xc0, !PT ;  /* 0xfffffff805057812 */ /* 0x000fc400078ec0ff */
[----:B------:R-:W-:Y:S04]  /*0f10*/  STL [R1+0x4c], R2 ;  /* 0x00004c0201007387 */ /* 0x000fe80000100800 */
[----:B------:R-:W-:Y:S04]  /*0f20*/  STL [R1+0x18], R14 ;  /* 0x0000180e01007387 */ /* 0x000fe80000100800 */
[----:B------:R-:W-:Y:S01]  /*0f30*/  STL [R1+0x1c], R15 ;  /* 0x00001c0f01007387 */ /* 0x000fe20000100800 */
[----:B------:R-:W-:-:S03]  /*0f40*/  LOP3.LUT R7, R7, 0x7ffffffc, RZ, 0xc0, !PT ;  /* 0x7ffffffc07077812 */ /* 0x000fc600078ec0ff */
[----:B------:R-:W-:Y:S01]  /*0f50*/  STL [R1+0x60], RZ ;  /* 0x000060ff01007387 */ /* 0x000fe20000100800 */
[----:B------:R-:W-:-:S03]  /*0f60*/  IMAD.IADD R0, R18, 0x1, -R5 ;  /* 0x0000000112007824 */ /* 0x000fc600078e0a05 */
[----:B------:R0:W-:Y:S01]  /*0f70*/  STL [R1+0x40], R8 ;  /* 0x0000400801007387 */ /* 0x0001e20000100800 */
[----:B------:R-:W-:Y:S02]  /*0f80*/  IMAD.IADD R5, R11, 0x1, -R7 ;  /* 0x000000010b057824 */ /* 0x000fe400078e0a07 */
[----:B0-----:R-:W-:Y:S01]  /*0f90*/  IMAD.SHL.U32 R8, R3, 0x8, RZ ;  /* 0x0000000803087824 */ /* 0x001fe200078e00ff */
[----:B------:R-:W-:Y:S01]  /*0fa0*/  SHF.R.S32.HI R3, RZ, 0x1f, R12 ;  /* 0x0000001fff037819 */ /* 0x000fe2000001140c */
[----:B------:R-:W-:-:S03]  /*0fb0*/  IMAD.SHL.U32 R3, R6, 0x8, RZ ;  /* 0x0000000806037824 */ /* 0x000fc600078e00ff */
[----:B------:R-:W-:Y:S04]  /*0fc0*/  STL [R1+0x24], R8 ;  /* 0x0000240801007387 */ /* 0x000fe80000100800 */
[----:B------:R0:W-:Y:S04]  /*0fd0*/  STL [R1+0x68], R0 ;  /* 0x0000680001007387 */ /* 0x0001e80000100800 */
[----:B------:R1:W-:Y:S01]  /*0fe0*/  STL [R1+0x48], R5 ;  /* 0x0000480501007387 */ /* 0x0003e20000100800 */
[----:B0-----:R-:W-:-:S05]  /*0ff0*/  IMAD R0, R4, 0x2, R17 ;  /* 0x0000000204007824 */ /* 0x001fca00078e0211 */
[----:B------:R1:W-:Y:S04]  /*1000*/  STL [R1+0x70], R0 ;  /* 0x0000700001007387 */ /* 0x0003e80000100800 */
[----:B------:R1:W-:Y:S01]  /*1010*/  STL [R1+0x74], R3 ;  /* 0x0000740301007387 */ /* 0x0003e20000100800 */
[----:B------:R-:W-:Y:S02]  /*1020*/  IMAD.MOV.U32 R22, RZ, RZ, RZ ;  /* 0x000000ffff167224 */ /* 0x000fe400078e00ff */
[----:B------:R-:W-:Y:S02]  /*1030*/  IMAD.MOV.U32 R19, RZ, RZ, RZ ;  /* 0x000000ffff137224 */ /* 0x000fe400078e00ff */
[----:B------:R-:W-:Y:S01]  /*1040*/  IMAD.MOV.U32 R2, RZ, RZ, RZ ;  /* 0x000000ffff027224 */ /* 0x000fe200078e00ff */
[----:B---3--:R-:W-:Y:S01]  /*1050*/  LOP3.LUT R232, R16, 0x1, RZ, 0xfc, !PT ;  /* 0x0000000110e87812 */ /* 0x008fe200078efcff */
[----:B-1----:R-:W-:-:S07]  /*1060*/  IMAD.MOV.U32 R16, RZ, RZ, RZ ;  /* 0x000000ffff107224 */ /* 0x002fce00078e00ff */
.L_x_11708:
[----:B------:R-:W2:Y:S01]  /*1070*/  LDL.LU R0, [R1+0x1c] ;  /* 0x00001c0001007983 */ /* 0x000ea20000300800 */
[----:B-1---5:R-:W2:Y:S01]  /*1080*/  LDC.64 R4, c[0x0][0xd60] ;  /* 0x00035800ff047b82 */ /* 0x022ea20000000a00 */
[----:B------:R-:W-:Y:S05]  /*1090*/  YIELD ;  /* 0x0000000000007946 */ /* 0x000fea0003800000 */
[----:B------:R-:W-:Y:S01]  /*10a0*/  ULDC.64 UR4, c[0x0][0xb20] ;  /* 0x0002c80000047ab9 */ /* 0x000fe20000000a00 */
[----:B------:R-:W-:Y:S01]  /*10b0*/  ULDC.64 UR8, c[0x0][0xb10] ;  /* 0x0002c40000087ab9 */ /* 0x000fe20000000a00 */
[----:B------:R-:W-:Y:S01]  /*10c0*/  ISETP.NE.U32.AND P1, PT, RZ, UR4, PT ;  /* 0x00000004ff007c0c */ /* 0x000fe2000bf25070 */
[----:B------:R-:W-:Y:S01]  /*10d0*/  ULDC.64 UR6, c[0x0][0xb00] ;  /* 0x0002c00000067ab9 */ /* 0x000fe20000000a00 */
[----:B--2---:R-:W-:-:S05]  /*10e0*/  IMAD.WIDE R4, R0, 0x4, R4 ;  /* 0x0000000400047825 */ /* 0x004fca00078e0204 */
[----:B------:R-:W2:Y:S01]  /*10f0*/  LDG.E R0, desc[UR52][R4.64] ;  /* 0x0000003404007981 */ /* 0x000ea2000c1e1900 */
[----:B------:R-:W-:Y:S01]  /*1100*/  ISETP.NE.AND.EX P1, PT, RZ, UR5, PT, P1 ;  /* 0x00000005ff007c0c */ /* 0x000fe2000bf25310 */
[----:B------:R-:W-:Y:S01]  /*1110*/  IMAD.MOV.U32 R27, RZ, RZ, RZ ;  /* 0x000000ffff1b7224 */ /* 0x000fe200078e00ff */
[----:B------:R-:W-:-:S04]  /*1120*/  ISETP.NE.U32.AND P0, PT, RZ, UR6, PT ;  /* 0x00000006ff007c0c */ /* 0x000fc8000bf05070 */
[----:B------:R-:W-:Y:S02]  /*1130*/  ISETP.NE.AND.EX P0, PT, RZ, UR7, PT, P0 ;  /* 0x00000007ff007c0c */ /* 0x000fe4000bf05300 */
[----:B--2---:R-:W-:Y:S01]  /*1140*/  SHF.R.S32.HI R3, RZ, 0x1f, R0 ;  /* 0x0000001fff037819 */ /* 0x004fe20000011400 */
[----:B------:R-:W-:Y:S04]  /*1150*/  STL [R1+0x5c], R0 ;  /* 0x00005c0001007387 */ /* 0x000fe80000100800 */
[C---:B---34-:R-:W-:Y:S01]  /*1160*/  @P1 LEA R6, P2, R0.reuse, UR4, 0x2 ;  /* 0x0000000400061c11 */ /* 0x058fe2000f8410ff */
[C---:B------:R-:W-:Y:S01]  /*1170*/  IMAD.SHL.U32 R29, R0.reuse, 0x4, RZ ;  /* 0x00000004001d7824 */ /* 0x040fe200078e00ff */
[C-C-:B------:R-:W-:Y:S01]  /*1180*/  SHF.L.U64.HI R28, R0.reuse, 0x2, R3.reuse ;  /* 0x00000002001c7819 */ /* 0x140fe20000010203 */
[----:B0-----:R0:W-:Y:S01]  /*1190*/  STL [R1+0x6c], R3 ;  /* 0x00006c0301007387 */ /* 0x0011e20000100800 */
[----:B------:R-:W-:-:S02]  /*11a0*/  @P1 LEA.HI.X R7, R0, UR5, R3, 0x2, P2 ;  /* 0x0000000500071c11 */ /* 0x000fc400090f1403 */
[----:B------:R-:W-:Y:S01]  /*11b0*/  ISETP.NE.U32.AND P2, PT, RZ, UR8, PT ;  /* 0x00000008ff007c0c */ /* 0x000fe2000bf45070 */
[----:B------:R-:W-:Y:S01]  /*11c0*/  ULDC UR4, c[0x0][0x288] ;  /* 0x0000a20000047ab9 */ /* 0x000fe20000000800 */
[C---:B------:R-:W-:Y:S01]  /*11d0*/  IADD3 R8, P3, R29.reuse, UR6, RZ ;  /* 0x000000061d087c10 */ /* 0x040fe2000ff7e0ff */
[----:B------:R1:W-:Y:S01]  /*11e0*/  STL [R1+0x54], R29 ;  /* 0x0000541d01007387 */ /* 0x0003e20000100800 */
[----:B------:R-:W-:Y:S01]  /*11f0*/  ISETP.NE.AND.EX P2, PT, RZ, UR9, PT, P2 ;  /* 0x00000009ff007c0c */ /* 0x000fe2000bf45320 */
[----:B0-----:R-:W-:Y:S01]  /*1200*/  IMAD.MOV.U32 R3, RZ, RZ, RZ ;  /* 0x000000ffff037224 */ /* 0x001fe200078e00ff */
[C---:B------:R-:W-:Y:S01]  /*1210*/  IADD3.X R9, R28.reuse, UR7, RZ, P3, !PT ;  /* 0x000000071c097c10 */ /* 0x040fe20009ffe4ff */
[----:B------:R-:W-:Y:S01]  /*1220*/  IMAD.U32 R10, RZ, RZ, UR4 ;  /* 0x00000004ff0a7e24 */ /* 0x000fe2000f8e00ff */
[----:B------:R-:W-:Y:S01]  /*1230*/  ULDC.64 UR4, c[0x0][0x3f8] ;  /* 0x0000fe0000047ab9 */ /* 0x000fe20000000a00 */
[----:B------:R1:W-:Y:S04]  /*1240*/  STL [R1+0x58], R28 ;  /* 0x0000581c01007387 */ /* 0x0003e80000100800 */
[----:B------:R1:W5:Y:S04]  /*1250*/  @P1 LDG.E R3, desc[UR52][R6.64] ;  /* 0x0000003406031981 */ /* 0x000368000c1e1900 */
[----:B------:R-:W-:Y:S01]  /*1260*/  @P2 IADD3 R4, P1, R29, UR8, RZ ;  /* 0x000000081d042c10 */ /* 0x000fe2000ff3e0ff */
[----:B------:R1:W5:Y:S03]  /*1270*/  @P0 LDG.E R27, desc[UR52][R8.64] ;  /* 0x00000034081b0981 */ /* 0x000366000c1e1900 */
[----:B------:R-:W-:-:S05]  /*1280*/  @P2 IADD3.X R5, R28, UR9, RZ, P1, !PT ;  /* 0x000000091c052c10 */ /* 0x000fca0008ffe4ff */
[----:B------:R-:W2:Y:S01]  /*1290*/  @P2 LDG.E R10, desc[UR52][R4.64] ;  /* 0x00000034040a2981 */ /* 0x000ea2000c1e1900 */
[----:B------:R-:W-:Y:S01]  /*12a0*/  UISETP.NE.U32.AND UP0, UPT, UR4, URZ, UPT ;  /* 0x0000003f0400728c */ /* 0x000fe2000bf05070 */
[----:B------:R-:W-:Y:S02]  /*12b0*/  IMAD.MOV.U32 R25, RZ, RZ, R0 ;  /* 0x000000ffff197224 */ /* 0x000fe400078e0000 */
        /* <DEDUP_REMOVED lines=8> */
[----:B--2---:R1:W-:Y:S01]  /*1340*/  STL [R1+0x20], R10 ;  /* 0x0000200a01007387 */ /* 0x0043e20000100800 */
[----:B------:R-:W-:Y:S05]  /*1350*/  @P2 BRA `(.L_x_11553) ;  /* 0x0000000000282947 */ /* 0x000fea0003800000 */
[----:B------:R-:W-:Y:S02]  /*1360*/  ULDC.64 UR4, c[0x0][0xaf8] ;  /* 0x0002be0000047ab9 */ /* 0x000fe40000000a00 */
[----:B------:R-:W-:-:S04]  /*1370*/  ISETP.NE.U32.AND P1, PT, RZ, UR4, PT ;  /* 0x00000004ff007c0c */ /* 0x000fc8000bf25070 */
[----:B------:R-:W-:-:S13]  /*1380*/  ISETP.NE.AND.EX P1, PT, RZ, UR5, PT, P1 ;  /* 0x00000005ff007c0c */ /* 0x000fda000bf25310 */
[----:B------:R-:W-:Y:S05]  /*1390*/  @!P1 BRA `(.L_x_11553) ;  /* 0x0000000000189947 */ /* 0x000fea0003800000 */
[----:B------:R-:W0:Y:S02]  /*13a0*/  LDC.64 R4, c[0x0][0xaf8] ;  /* 0x0002be00ff047b82 */ /* 0x000e240000000a00 */
[----:B0-----:R-:W-:-:S05]  /*13b0*/  IMAD.WIDE R4, R25, 0x4, R4 ;  /* 0x0000000419047825 */ /* 0x001fca00078e0204 */
[----:B------:R-:W2:Y:S04]  /*13c0*/  LDG.E R0, desc[UR52][R4.64] ;  /* 0x0000003404007981 */ /* 0x000ea8000c1e1900 */
[----:B-1----:R-:W2:Y:S02]  /*13d0*/  LDG.E R7, desc[UR52][R4.64+0x4] ;  /* 0x0000043404077981 */ /* 0x002ea4000c1e1900 */
[----:B--2---:R-:W-:-:S05]  /*13e0*/  IADD3 R10, -R0, R7, RZ ;  /* 0x00000007000a7210 */ /* 0x004fca0007ffe1ff */
[----:B------:R0:W-:Y:S02]  /*13f0*/  STL [R1+0x20], R10 ;  /* 0x0000200a01007387 */ /* 0x0001e40000100800 */
.L_x_11553:
[----:B------:R-:W2:Y:S01]  /*1400*/  LDL R12, [R1+0x14] ;  /* 0x00001400010c7983 */ /* 0x000ea20000100800 */
[----:B------:R-:W-:-:S03]  /*1410*/  ULDC.64 UR4, c[0x0][0xb18] ;  /* 0x0002c60000047ab9 */ /* 0x000fc60000000a00 */
[----:B------:R-:W3:Y:S01]  /*1420*/  LDL R26, [R1+0x18] ;  /* 0x00001800011a7983 */ /* 0x000ee20000100800 */
[----:B------:R-:W-:-:S04]  /*1430*/  ISETP.NE.U32.AND P1, PT, RZ, UR4, PT ;  /* 0x00000004ff007c0c */ /* 0x000fc8000bf25070 */
[----:B------:R-:W-:Y:S01]  /*1440*/  ISETP.NE.AND.EX P1, PT, RZ, UR5, PT, P1 ;  /* 0x00000005ff007c0c */ /* 0x000fe2000bf25310 */
[----:B--2---:R2:W-:Y:S04]  /*1450*/  STL [R1+0x64], R12 ;  /* 0x0000640c01007387 */ /* 0x0045e80000100800 */
[----:B---3--:R2:W-:Y:S08]  /*1460*/  STL [R1+0x50], R26 ;  /* 0x0000501a01007387 */ /* 0x0085f00000100800 */
[----:B------:R-:W-:Y:S05]  /*1470*/  @!P1 BRA `(.L_x_11554) ;  /* 0x0000000000109947 */ /* 0x000fea0003800000 */
[----:B------:R-:W-:-:S04]  /*1480*/  IADD3 R4, P0, R29, UR4, RZ ;  /* 0x000000041d047c10 */ /* 0x000fc8000ff1e0ff */
[----:B------:R-:W-:-:S05]  /*1490*/  IADD3.X R5, R28, UR5, RZ, P0, !PT ;  /* 0x000000051c057c10 */ /* 0x000fca00087fe4ff */
[----:B------:R3:W5:Y:S01]  /*14a0*/  LDG.E R24, desc[UR52][R4.64] ;  /* 0x0000003404187981 */ /* 0x000762000c1e1900 */
[----:B------:R-:W-:Y:S05]  /*14b0*/  BRA `(.L_x_11555) ;  /* 0x0000000000107947 */ /* 0x000fea0003800000 */
.L_x_11554:
[----:B------:R-:W-:Y:S05]  /*14c0*/  @!P0 BRA `(.L_x_11555) ;  /* 0x00000000000c8947 */ /* 0x000fea0003800000 */
[----:B------:R-:W3:Y:S04]  /*14d0*/  LDG.E R5, desc[UR52][R8.64] ;  /* 0x0000003408057981 */ /* 0x000ee8000c1e1900 */
[----:B------:R-:W3:Y:S02]  /*14e0*/  LDG.E R24, desc[UR52][R8.64+0x4] ;  /* 0x0000043408187981 */ /* 0x000ee4000c1e1900 */
[----:B---3--:R-:W-:-:S07]  /*14f0*/  IMAD.IADD R24, R24, 0x1, -R5 ;  /* 0x0000000118187824 */ /* 0x008fce00078e0a05 */
.L_x_11555:
[----:B------:R-:W-:Y:S02]  /*1500*/  ULDC.64 UR4, c[0x0][0xb08] ;  /* 0x0002c20000047ab9 */ /* 0x000fe40000000a00 */
[----:B------:R-:W-:-:S04]  /*1510*/  ISETP.NE.U32.AND P0, PT, RZ, UR4, PT ;  /* 0x00000004ff007c0c */ /* 0x000fc8000bf05070 */
[----:B------:R-:W-:Y:S01]  /*1520*/  ISETP.NE.AND.EX P0, PT, RZ, UR5, PT, P0 ;  /* 0x00000005ff007c0c */ /* 0x000fe2000bf05300 */
[----:B-----5:R-:W-:Y:S01]  /*1530*/  IMAD.IADD R11, R24, 0x1, -R3 ;  /* 0x00000001180b7824 */ /* 0x020fe200078e0a03 */
[----:B------:R-:W-:-:S11]  /*1540*/  ULDC.64 UR4, c[0x0][0xb28] ;  /* 0x0002ca0000047ab9 */ /* 0x000fd60000000a00 */
[----:B---3--:R-:W3:Y:S02]  /*1550*/  @P0 LDC.64 R4, c[0x0][0xb08] ;  /* 0x0002c200ff040b82 */ /* 0x008ee40000000a00 */
[----:B---3--:R-:W-:-:S05]  /*1560*/  @P0 IMAD.WIDE R4, R25, 0x4, R4 ;  /* 0x0000000419040825 */ /* 0x008fca00078e0204 */
[----:B------:R-:W3:Y:S04]  /*1570*/  @P0 LDG.E R0, desc[UR52][R4.64] ;  /* 0x0000003404000981 */ /* 0x000ee8000c1e1900 */
[----:B-1----:R-:W3:Y:S01]  /*1580*/  @P0 LDG.E R9, desc[UR52][R4.64+0x4] ;  /* 0x0000043404090981 */ /* 0x002ee2000c1e1900 */
[----:B------:R-:W-:Y:S01]  /*1590*/  LEA R3, R12, 0xdf, 0x7 ;  /* 0x000000df0c037811 */ /* 0x000fe200078e38ff */
[----:B------:R-:W-:Y:S01]  /*15a0*/  IMAD.MOV.U32 R31, RZ, RZ, R24 ;  /* 0x000000ffff1f7224 */ /* 0x000fe200078e0018 */
[----:B------:R-:W-:-:S04]  /*15b0*/  ISETP.NE.U32.AND P1, PT, RZ, UR4, PT ;  /* 0x00000004ff007c0c */ /* 0x000fc8000bf25070 */
[----:B------:R-:W-:-:S13]  /*15c0*/  ISETP.NE.AND.EX P1, PT, RZ, UR5, PT, P1 ;  /* 0x00000005ff007c0c */ /* 0x000fda000bf25310 */
[----:B------:R-:W-:-:S04]  /*15d0*/  @P1 IADD3 R6, P2, R29, UR4, RZ ;  /* 0x000000041d061c10 */ /* 0x000fc8000ff5e0ff */
[----:B------:R-:W-:-:S05]  /*15e0*/  @P1 IADD3.X R7, R28, UR5, RZ, P2, !PT ;  /* 0x000000051c071c10 */ /* 0x000fca00097fe4ff */
[----:B------:R1:W5:Y:S01]  /*15f0*/  @P1 LDG.E R31, desc[UR52][R6.64] ;  /* 0x00000034061f1981 */ /* 0x000362000c1e1900 */
[----:B---3--:R-:W-:-:S04]  /*1600*/  @P0 IMAD.IADD R60, R9, 0x1, -R0 ;  /* 0x00000001093c0824 */ /* 0x008fc800078e0a00 */
[----:B------:R-:W-:-:S04]  /*1610*/  IMAD.IADD R8, R11, 0x1, R60 ;  /* 0x000000010b087824 */ /* 0x000fc800078e023c */
[C---:B------:R-:W-:Y:S01]  /*1620*/  VIADD R0, R8.reuse, 0x5f ;  /* 0x0000005f08007836 */ /* 0x040fe20000000000 */
[----:B------:R-:W-:Y:S01]  /*1630*/  IADD3 R3, R8, R3, -R10 ;  /* 0x0000000308037210 */ /* 0x000fe20007ffe80a */
[----:B------:R1:W-:Y:S02]  /*1640*/  STL [R1+0x34], R8 ;  /* 0x0000340801007387 */ /* 0x0003e40000100800 */
[----:B------:R-:W-:-:S04]  /*1650*/  IMAD.HI R0, R0, 0x2aaaaaab, RZ ;  /* 0x2aaaaaab00007827 */ /* 0x000fc800078e02ff */
[----:B------:R-:W-:Y:S01]  /*1660*/  IMAD.HI R4, R3, 0x2aaaaaab, RZ ;  /* 0x2aaaaaab03047827 */ /* 0x000fe200078e02ff */
[----:B------:R-:W-:-:S04]  /*1670*/  SHF.R.U32.HI R3, RZ, 0x1f, R0 ;  /* 0x0000001fff037819 */ /* 0x000fc80000011600 */
[----:B------:R-:W-:Y:S02]  /*1680*/  SHF.R.U32.HI R5, RZ, 0x1f, R4 ;  /* 0x0000001fff057819 */ /* 0x000fe40000011604 */
[----:B------:R-:W-:Y:S02]  /*1690*/  LEA.HI.SX32 R3, R0, R3, 0x1c ;  /* 0x0000000300037211 */ /* 0x000fe400078fe2ff */
[----:B------:R-:W-:Y:S01]  /*16a0*/  LEA.HI.SX32 R210, R4, R5, 0x1c ;  /* 0x0000000504d27211 */ /* 0x000fe200078fe2ff */
[----:B------:R-:W-:-:S03]  /*16b0*/  IMAD.MOV R4, RZ, RZ, -R11 ;  /* 0x000000ffff047224 */ /* 0x000fc600078e0a0b */
[----:B------:R-:W-:Y:S02]  /*16c0*/  VIMNMX R210, R3, R210, PT ;  /* 0x000000d203d27248 */ /* 0x000fe40003fe0100 */
[----:B------:R-:W-:-:S03]  /*16d0*/  VIMNMX R4, RZ, R4, !PT ;  /* 0x00000004ff047248 */ /* 0x000fc60007fe0100 */
        /* <DEDUP_REMOVED lines=12> */
[----:B-1----:R-:W-:Y:S05]  /*17a0*/  @!P1 BRA `(.L_x_11556) ;  /* 0x00000044001c9947 */ /* 0x002fea0003800000 */
        /* <DEDUP_REMOVED lines=8> */
[----:B------:R1:W3:Y:S01]  /*1830*/  LDC.64 R14, c[0x4][R0] ;  /* 0x01000000000e7b82 */ /* 0x0002e20000000a00 */
[----:B------:R-:W-:Y:S01]  /*1840*/  IMAD.U32 R5, RZ, RZ, UR5 ;  /* 0x00000005ff057e24 */ /* 0x000fe2000f8e00ff */
[----:B------:R-:W-:Y:S01]  /*1850*/  ULDC.64 UR4, c[0x4][0x110] ;  /* 0x0100440000047ab9 */ /* 0x000fe20000000a00 */
[----:B0-----:R-:W-:Y:S02]  /*1860*/  IMAD.U32 R10, RZ, RZ, UR6 ;  /* 0x00000006ff0a7e24 */ /* 0x001fe4000f8e00ff */
[----:B------:R-:W-:Y:S02]  /*1870*/  IMAD.U32 R6, RZ, RZ, UR4 ;  /* 0x00000004ff067e24 */ /* 0x000fe4000f8e00ff */
[----:B------:R-:W-:-:S02]  /*1880*/  IMAD.U32 R7, RZ, RZ, UR5 ;  /* 0x00000005ff077e24 */ /* 0x000fc4000f8e00ff */
[----:B------:R-:W-:Y:S02]  /*1890*/  IMAD.U32 R11, RZ, RZ, UR7 ;  /* 0x00000007ff0b7e24 */ /* 0x000fe4000f8e00ff */
[----:B------:R-:W-:Y:S02]  /*18a0*/  IMAD.MOV.U32 R8, RZ, RZ, 0x70 ;  /* 0x00000070ff087424 */ /* 0x000fe400078e00ff */
[----:B--2---:R-:W-:Y:S02]  /*18b0*/  IMAD.MOV.U32 R12, RZ, RZ, 0x1 ;  /* 0x00000001ff0c7424 */ /* 0x004fe400078e00ff */
[----:B-1----:R-:W-:-:S07]  /*18c0*/  IMAD.MOV.U32 R13, RZ, RZ, RZ ;  /* 0x000000ffff0d7224 */ /* 0x002fce00078e00ff */
[----:B------:R-:W-:-:S07]  /*18d0*/  LEPC R20, `(.L_x_11558) ;  /* 0x000000001014794e */ /* 0x000fce0000000000 */
[----:B---3-5:R-:W-:Y:S05]  /*18e0*/  CALL.ABS.NOINC R14 ;  /* 0x000000000e007343 */ /* 0x028fea0003c00000 */
.L_x_11558:
[----:B------:R-:W-:Y:S05]  /*18f0*/  BSYNC B6 ;  /* 0x0000000000067941 */ /* 0x000fea0003800000 */
.L_x_11557:
        /* <DEDUP_REMOVED lines=11> */
[----:B------:R-:W-:Y:S02]  /*19b0*/  IMAD.U32 R6, RZ, RZ, UR6 ;  /* 0x00000006ff067e24 */ /* 0x000fe4000f8e00ff */
[----:B------:R-:W-:Y:S02]  /*19c0*/  IMAD.U32 R7, RZ, RZ, UR7 ;  /* 0x00000007ff077e24 */ /* 0x000fe4000f8e00ff */
[----:B0-----:R-:W-:-:S02]  /*19d0*/  IMAD.U32 R10, RZ, RZ, UR4 ;  /* 0x00000004ff0a7e24 */ /* 0x001fc4000f8e00ff */
[----:B------:R-:W-:Y:S02]  /*19e0*/  IMAD.U32 R11, RZ, RZ, UR5 ;  /* 0x00000005ff0b7e24 */ /* 0x000fe4000f8e00ff */
[----:B------:R-:W-:Y:S02]  /*19f0*/  IMAD.MOV.U32 R8, RZ, RZ, 0x70 ;  /* 0x00000070ff087424 */ /* 0x000fe400078e00ff */
[----:B--2---:R-:W-:Y:S02]  /*1a00*/  IMAD.MOV.U32 R12, RZ, RZ, 0x1 ;  /* 0x00000001ff0c7424 */ /* 0x004fe400078e00ff */
[----:B-1----:R-:W-:-:S07]  /*1a10*/  IMAD.MOV.U32 R13, RZ, RZ, RZ ;  /* 0x000000ffff0d7224 */ /* 0x002fce00078e00ff */
[----:B------:R-:W-:-:S07]  /*1a20*/  LEPC R20, `(.L_x_11560) ;  /* 0x000000001014794e */ /* 0x000fce0000000000 */
[----:B---3-5:R-:W-:Y:S05]  /*1a30*/  CALL.ABS.NOINC R14 ;  /* 0x000000000e007343 */ /* 0x028fea0003c00000 */
.L_x_11560:
[----:B------:R-:W-:Y:S05]  /*1a40*/  BSYNC B6 ;  /* 0x0000000000067941 */ /* 0x000fea0003800000 */
.L_x_11559:
[----:B------:R-:W-:Y:S01]  /*1a50*/  ULDC.64 UR4, c[0x0][0xaf0] ;  /* 0x0002bc0000047ab9 */ /* 0x000fe20000000a00 */
[----:B------:R-:W1:Y:S01]  /*1a60*/  LDC R0, c[0x0][0x428] ;  /* 0x00010a00ff007b82 */ /* 0x000e620000000800 */
[----:B------:R-:W-:Y:S01]  /*1a70*/  ISETP.NE.U32.AND P0, PT, RZ, UR4, PT ;  /* 0x00000004ff007c0c */ /* 0x000fe2000bf05070 */
[----:B------:R-:W-:Y:S01]  /*1a80*/  IMAD.MOV.U32 R3, RZ, RZ, R26 ;  /* 0x000000ffff037224 */ /* 0x000fe200078e001a */
[----:B------:R-:W-:Y:S02]  /*1a90*/  ULDC.64 UR6, c[0x0][0xb00] ;  /* 0x0002c00000067ab9 */ /* 0x000fe40000000a00 */
[----:B------:R-:W-:Y:S01]  /*1aa0*/  ISETP.NE.AND.EX P0, PT, RZ, UR5, PT, P0 ;  /* 0x00000005ff007c0c */ /* 0x000fe2000bf05300 */
[----:B------:R-:W3:Y:S02]  /*1ab0*/  S2R R20, SR_TID.X ;  /* 0x0000000000147919 */ /* 0x000ee40000002100 */
[----:B------:R-:W4:Y:S01]  /*1ac0*/  LDC.64 R44, c[0x0][0x2f0] ;  /* 0x0000bc00ff2c7b82 */ /* 0x000f220000000a00 */
[----:B------:R-:W-:Y:S01]  /*1ad0*/  IMAD.IADD R27, R27, 0x1, R24 ;  /* 0x000000011b1b7824 */ /* 0x000fe200078e0218 */
[----:B------:R-:W-:-:S06]  /*1ae0*/  SHF.R.S32.HI R97, RZ, 0x1f, R18 ;  /* 0x0000001fff617819 */ /* 0x000fcc0000011412 */
[----:B------:R-:W0:Y:S02]  /*1af0*/  LDC.64 R50, c[0x0][0x3e8] ;  /* 0x0000fa00ff327b82 */ /* 0x000e240000000a00 */
[----:B------:R-:W-:-:S04]  /*1b00*/  @P0 IADD3 R4, P1, R29, UR4, RZ ;  /* 0x000000041d040c10 */ /* 0x000fc8000ff3e0ff */
[----:B------:R-:W-:Y:S01]  /*1b10*/  @P0 IADD3.X R5, R28, UR5, RZ, P1, !PT ;  /* 0x000000051c050c10 */ /* 0x000fe20008ffe4ff */
[----:B------:R-:W-:Y:S01]  /*1b20*/  ULDC.64 UR4, c[0x0][0x2f8] ;  /* 0x0000be0000047ab9 */ /* 0x000fe20000000a00 */
[----:B------:R-:W0:Y:S03]  /*1b30*/  LDC.64 R56, c[0x0][0x3d8] ;  /* 0x0000f600ff387b82 */ /* 0x000e260000000a00 */
[----:B------:R2:W3:Y:S01]  /*1b40*/  @P0 LDG.E R25, desc[UR52][R4.64] ;  /* 0x0000003404190981 */ /* 0x0004e2000c1e1900 */
[----:B-1----:R-:W-:Y:S02]  /*1b50*/  ISETP.NE.AND P0, PT, R0, 0x1, PT ;  /* 0x000000010000780c */ /* 0x002fe40003f05270 */
[----:B------:R-:W-:-:S05]  /*1b60*/  SHF.R.S32.HI R24, RZ, 0x1f, R27 ;  /* 0x0000001fff187819 */ /* 0x000fca000001141b */
[-C--:B----4-:R-:W-:Y:S02]  /*1b70*/  IMAD R6, R24, R44.reuse, RZ ;  /* 0x0000002c18067224 */ /* 0x090fe400078e02ff */
[----:B--2---:R-:W-:-:S04]  /*1b80*/  IMAD.WIDE.U32 R4, R27, R44, RZ ;  /* 0x0000002c1b047225 */ /* 0x004fc800078e00ff */
[----:B------:R-:W1:Y:S01]  /*1b90*/  @P0 LDC R0, c[0x0][0x42c] ;  /* 0x00010b00ff000b82 */ /* 0x000e620000000800 */
[----:B---3--:R-:W-:-:S05]  /*1ba0*/  VIADD R20, R20, 0xffffff80 ;  /* 0xffffff8014147836 */ /* 0x008fca0000000000 */
[----:B------:R-:W-:Y:S02]  /*1bb0*/  SHF.R.S32.HI R32, RZ, 0x1f, R20 ;  /* 0x0000001fff207819 */ /* 0x000fe40000011414 */
[----:B------:R-:W2:Y:S02]  /*1bc0*/  @P0 LDC R7, c[0x0][0x430] ;  /* 0x00010c00ff070b82 */ /* 0x000ea40000000800 */
[----:B------:R-:W-:-:S04]  /*1bd0*/  LEA.HI R32, R32, R20, RZ, 0x2 ;  /* 0x0000001420207211 */ /* 0x000fc800078f10ff */
[----:B------:R-:W-:-:S04]  /*1be0*/  LOP3.LUT R32, R32, 0xfffffffc, RZ, 0xc0, !PT ;  /* 0xfffffffc20207812 */ /* 0x000fc800078ec0ff */
[----:B------:R-:W-:-:S05]  /*1bf0*/  IADD3 R32, R20, -R32, RZ ;  /* 0x8000002014207210 */ /* 0x000fca0007ffe0ff */
[----:B------:R-:W-:Y:S02]  /*1c00*/  IMAD.SHL.U32 R20, R32, 0x8, RZ ;  /* 0x0000000820147824 */ /* 0x000fe400078e00ff */
[----:B-1----:R-:W-:Y:S02]  /*1c10*/  @P0 IMAD.HI.U32 R0, R26, R0, RZ ;  /* 0x000000001a000227 */ /* 0x002fe400078e00ff */
[----:B------:R-:W1:Y:S01]  /*1c20*/  S2R R26, SR_TID.X ;  /* 0x00000000001a7919 */ /* 0x000e620000002100 */
[----:B------:R-:W-:Y:S01]  /*1c30*/  SHF.R.S32.HI R21, RZ, 0x1f, R20 ;  /* 0x0000001fff157819 */ /* 0x000fe20000011414 */
[C---:B------:R-:W-:Y:S02]  /*1c40*/  VIADD R99, R20.reuse, 0x20 ;  /* 0x0000002014637836 */ /* 0x040fe40000000000 */
[----:B------:R-:W-:Y:S01]  /*1c50*/  VIADD R98, R20, 0x40 ;  /* 0x0000004014627836 */ /* 0x000fe20000000000 */
[----:B--2---:R-:W-:Y:S01]  /*1c60*/  @P0 SHF.R.U32.HI R3, RZ, R7, R0 ;  /* 0x00000007ff030219 */ /* 0x004fe20000011600 */
[-C--:B------:R-:W-:Y:S01]  /*1c70*/  IMAD R7, R27, R45.reuse, R6 ;  /* 0x0000002d1b077224 */ /* 0x080fe200078e0206 */
[----:B------:R-:W-:Y:S01]  /*1c80*/  ISETP.NE.U32.AND P0, PT, RZ, UR6, PT ;  /* 0x00000006ff007c0c */ /* 0x000fe2000bf05070 */
[----:B------:R-:W-:Y:S01]  /*1c90*/  IMAD R6, R97, R44, RZ ;  /* 0x0000002c61067224 */ /* 0x000fe200078e02ff */
[----:B------:R-:W-:Y:S01]  /*1ca0*/  SHF.R.S32.HI R8, RZ, 0x1f, R3 ;  /* 0x0000001fff087819 */ /* 0x000fe20000011403 */
[----:B------:R-:W-:Y:S01]  /*1cb0*/  IMAD.IADD R5, R5, 0x1, R7 ;  /* 0x0000000105057824 */ /* 0x000fe200078e0207 */
[----:B------:R-:W-:Y:S01]  /*1cc0*/  ISETP.NE.AND.EX P0, PT, RZ, UR7, PT, P0 ;  /* 0x00000007ff007c0c */ /* 0x000fe2000bf05300 */
[----:B------:R-:W-:-:S02]  /*1cd0*/  IMAD R6, R18, R45, R6 ;  /* 0x0000002d12067224 */ /* 0x000fc400078e0206 */
[----:B------:R-:W-:Y:S02]  /*1ce0*/  IMAD R0, R8, UR4, RZ ;  /* 0x0000000408007c24 */ /* 0x000fe4000f8e02ff */
[----:B------:R-:W-:-:S04]  /*1cf0*/  IMAD.WIDE.U32 R4, R3, UR4, R4 ;  /* 0x0000000403047c25 */ /* 0x000fc8000f8e0004 */
[----:B------:R-:W-:Y:S01]  /*1d00*/  IMAD R7, R3, UR5, R0 ;  /* 0x0000000503077c24 */ /* 0x000fe2000f8e0200 */
[----:B------:R-:W-:Y:S01]  /*1d10*/  ULDC.64 UR4, c[0x0][0x300] ;  /* 0x0000c00000047ab9 */ /* 0x000fe20000000a00 */
[C---:B------:R-:W-:Y:S02]  /*1d20*/  VIADD R96, R20.reuse, 0x60 ;  /* 0x0000006014607836 */ /* 0x040fe40000000000 */
[----:B------:R-:W-:Y:S02]  /*1d30*/  IMAD.IADD R5, R5, 0x1, R7 ;  /* 0x0000000105057824 */ /* 0x000fe400078e0207 */
[C---:B------:R-:W-:Y:S02]  /*1d40*/  VIADD R7, R20.reuse, 0xc0 ;  /* 0x000000c014077836 */ /* 0x040fe40000000000 */
[C---:B------:R-:W-:Y:S02]  /*1d50*/  VIADD R94, R20.reuse, 0x80 ;  /* 0x00000080145e7836 */ /* 0x040fe40000000000 */
[----:B------:R-:W-:Y:S01]  /*1d60*/  VIADD R92, R20, 0xa0 ;  /* 0x000000a0145c7836 */ /* 0x000fe20000000000 */
[----:B-1----:R-:W-:Y:S01]  /*1d70*/  SHF.R.U32.HI R26, RZ, 0x7, R26 ;  /* 0x00000007ff1a7819 */ /* 0x002fe2000001161a */
[----:B------:R-:W-:-:S02]  /*1d80*/  IMAD.SHL.U32 R40, R32, 0x4, RZ ;  /* 0x0000000420287824 */ /* 0x000fc400078e00ff */
[----:B------:R-:W2:Y:S01]  /*1d90*/  LDL R32, [R1+0x68] ;  /* 0x0000680001207983 */ /* 0x000ea20000100800 */
[----:B------:R-:W-:Y:S02]  /*1da0*/  ISETP.NE.AND P6, PT, R26, 0x1, PT ;  /* 0x000000011a00780c */ /* 0x000fe40003fc5270 */
[----:B------:R-:W-:Y:S02]  /*1db0*/  SHF.R.S32.HI R41, RZ, 0x1f, R40 ;  /* 0x0000001fff297819 */ /* 0x000fe40000011428 */
[----:B------:R-:W-:Y:S02]  /*1dc0*/  SHF.R.S32.HI R0, RZ, 0x1f, R25 ;  /* 0x0000001fff007819 */ /* 0x000fe40000011419 */
[----:B------:R-:W-:Y:S02]  /*1dd0*/  SEL R43, R25, RZ, !P0 ;  /* 0x000000ff192b7207 */ /* 0x000fe40004000000 */
[----:B------:R-:W-:Y:S01]  /*1de0*/  SEL R9, R0, RZ, !P0 ;  /* 0x000000ff00097207 */ /* 0x000fe20004000000 */
[----:B------:R-:W1:Y:S02]  /*1df0*/  LDC R25, c[0x0][0x3d4] ;  /* 0x0000f500ff197b82 */ /* 0x000e640000000800 */
        /* <DEDUP_REMOVED lines=9> */
[----:B------:R-:W-:-:S02]  /*1e90*/  IADD3 R93, P0, R28, R4, RZ ;  /* 0x000000041c5d7210 */ /* 0x000fc40007f1e0ff */
[----:B------:R-:W-:Y:S02]  /*1ea0*/  SEL R4, RZ, 0xffffffff, P1 ;  /* 0xffffffffff047807 */ /* 0x000fe40000800000 */
        /* <DEDUP_REMOVED lines=8> */
[----:B------:R-:W-:Y:S01]  /*1f30*/  ISETP.GE.AND P2, PT, R7, UR4, PT ;  /* 0x0000000407007c0c */ /* 0x000fe2000bf46270 */
[----:B------:R-:W-:Y:S01]  /*1f40*/  IMAD R7, R3, UR7, R4 ;  /* 0x0000000703077c24 */ /* 0x000fe2000f8e0204 */
[----:B------:R-:W-:Y:S01]  /*1f50*/  LOP3.LUT R0, R5, 0x2, R0, 0xe2, !PT ;  /* 0x0000000205007812 */ /* 0x000fe200078ee200 */
[----:B------:R-:W-:Y:S01]  /*1f60*/  IMAD.WIDE.U32 R4, R3, UR6, R20 ;  /* 0x0000000603047c25 */ /* 0x000fe2000f8e0014 */
[----:B------:R-:W-:Y:S02]  /*1f70*/  ISETP.GE.AND P3, PT, R6, UR4, PT ;  /* 0x0000000406007c0c */ /* 0x000fe4000bf66270 */
[----:B------:R-:W-:Y:S01]  /*1f80*/  SEL R3, RZ, 0x4, P0 ;  /* 0x00000004ff037807 */ /* 0x000fe20000000000 */
[----:B------:R-:W-:Y:S01]  /*1f90*/  IMAD.IADD R5, R5, 0x1, R7 ;  /* 0x0000000105057824 */ /* 0x000fe200078e0207 */
[----:B------:R-:W-:Y:S02]  /*1fa0*/  SEL R6, RZ, 0x8, P1 ;  /* 0x00000008ff067807 */ /* 0x000fe40000800000 */
[----:B------:R-:W-:-:S02]  /*1fb0*/  ISETP.GE.AND P0, PT, R94, UR4, PT ;  /* 0x000000045e007c0c */ /* 0x000fc4000bf06270 */
[----:B------:R-:W-:Y:S01]  /*1fc0*/  ISETP.GE.AND P1, PT, R92, UR4, PT ;  /* 0x000000045c007c0c */ /* 0x000fe2000bf26270 */
[----:B------:R-:W-:Y:S01]  /*1fd0*/  ULDC.64 UR4, c[0x0][0x328] ;  /* 0x0000ca0000047ab9 */ /* 0x000fe20000000a00 */
[----:B------:R-:W-:Y:S01]  /*1fe0*/  LOP3.LUT R0, R6, R0, R3, 0xfe, !PT ;  /* 0x0000000006007212 */ /* 0x000fe200078efe03 */
[----:B------:R-:W-:Y:S01]  /*1ff0*/  IMAD R7, R9, UR4, RZ ;  /* 0x0000000409077c24 */ /* 0x000fe2000f8e02ff */
[----:B------:R-:W-:Y:S02]  /*2000*/  SEL R3, RZ, 0x10, P0 ;  /* 0x00000010ff037807 */ /* 0x000fe40000000000 */
[----:B------:R-:W-:Y:S01]  /*2010*/  SEL R6, RZ, 0x20, P1 ;  /* 0x00000020ff067807 */ /* 0x000fe20000800000 */
[----:B------:R-:W-:-:S03]  /*2020*/  IMAD R63, R43, UR5, R7 ;  /* 0x000000052b3f7c24 */ /* 0x000fc6000f8e0207 */
[----:B------:R-:W-:Y:S02]  /*2030*/  LOP3.LUT R3, R6, R0, R3, 0xfe, !PT ;  /* 0x0000000006037212 */ /* 0x000fe400078efe03 */
[----:B------:R-:W-:Y:S01]  /*2040*/  SEL R0, RZ, 0x40, P2 ;  /* 0x00000040ff007807 */ /* 0x000fe20001000000 */
[----:B------:R-:W-:Y:S01]  /*2050*/  IMAD.WIDE.U32 R42, R43, UR4, R4 ;  /* 0x000000042b2a7c25 */ /* 0x000fe2000f8e0004 */
[----:B------:R-:W3:Y:S01]  /*2060*/  S2R R33, SR_TID.X ;  /* 0x0000000000217919 */ /* 0x000ee20000002100 */
[----:B-1----:R-:W-:Y:S01]  /*2070*/  ISETP.GE.AND P0, PT, R20, R25, PT ;  /* 0x000000191400720c */ /* 0x002fe20003f06270 */
[----:B------:R-:W-:Y:S01]  /*2080*/  ULDC UR4, c[0x0][0x2e4] ;  /* 0x0000b90000047ab9 */ /* 0x000fe20000000800 */
[----:B------:R-:W-:Y:S01]  /*2090*/  LOP3.LUT R0, R3, R0, RZ, 0xfc, !PT ;  /* 0x0000000003007212 */ /* 0x000fe200078efcff */
[C---:B0-----:R-:W-:Y:S02]  /*20a0*/  IMAD R4, R97.reuse, R50, RZ ;  /* 0x0000003261047224 */ /* 0x041fe400078e02ff */
[----:B------:R-:W-:-:S02]  /*20b0*/  IMAD R3, R97, R56, RZ ;  /* 0x0000003861037224 */ /* 0x000fc400078e02ff */
[C---:B------:R-:W-:Y:S02]  /*20c0*/  IMAD R15, R18.reuse, R51, R4 ;  /* 0x00000033120f7224 */ /* 0x040fe400078e0204 */
[C---:B------:R-:W-:Y:S02]  /*20d0*/  IMAD R13, R18.reuse, R57, R3 ;  /* 0x00000039120d7224 */ /* 0x040fe400078e0203 */
[----:B------:R-:W-:-:S04]  /*20e0*/  IMAD.WIDE.U32 R4, R18, R56, R40 ;  /* 0x0000003812047225 */ /* 0x000fc800078e0028 */
[----:B------:R-:W-:Y:S02]  /*20f0*/  IMAD.IADD R5, R5, 0x1, R13 ;  /* 0x0000000105057824 */ /* 0x000fe400078e020d */
[----:B-----5:R-:W-:Y:S02]  /*2100*/  IMAD.WIDE.U32 R52, R31, R56, R4 ;  /* 0x000000381f347225 */ /* 0x020fe400078e0004 */
[----:B------:R-:W4:Y:S01]  /*2110*/  LDL R4, [R1+0x3c] ;  /* 0x00003c0001047983 */ /* 0x000f220000100800 */
[----:B------:R-:W-:Y:S01]  /*2120*/  SEL R3, R25, RZ, P0 ;  /* 0x000000ff19037207 */ /* 0x000fe20000000000 */
[----:B--2---:R-:W-:-:S04]  /*2130*/  IMAD.SHL.U32 R87, R32, 0x40, RZ ;  /* 0x0000004020577824 */ /* 0x004fc800078e00ff */
[----:B------:R-:W-:Y:S02]  /*2140*/  IMAD.IADD R3, R20, 0x1, R3 ;  /* 0x0000000114037824 */ /* 0x000fe400078e0203 */
[----:B---3--:R-:W-:-:S03]  /*2150*/  VIADD R33, R33, 0xffffff80 ;  /* 0xffffff8021217836 */ /* 0x008fc60000000000 */
[----:B------:R-:W-:Y:S01]  /*2160*/  SHF.R.S32.HI R12, RZ, 0x1f, R3 ;  /* 0x0000001fff0c7819 */ /* 0x000fe20000011403 */
[----:B------:R-:W-:Y:S01]  /*2170*/  VIADD R79, R26, 0x8 ;  /* 0x000000081a4f7836 */ /* 0x000fe20000000000 */
[----:B------:R-:W-:Y:S01]  /*2180*/  LOP3.LUT R87, R87, 0x1c0, RZ, 0xc0, !PT ;  /* 0x000001c057577812 */ /* 0x000fe200078ec0ff */
[----:B------:R-:W-:Y:S01]  /*2190*/  IMAD.WIDE.U32 R8, R18, R56, R20 ;  /* 0x0000003812087225 */ /* 0x000fe200078e0014 */
[----:B------:R-:W-:Y:S02]  /*21a0*/  SHF.R.S32.HI R26, RZ, 0x1f, R33 ;  /* 0x0000001fff1a7819 */ /* 0x000fe40000011421 */
[----:B------:R-:W-:Y:S01]  /*21b0*/  LOP3.LUT P1, RZ, R32, 0x4, RZ, 0xc0, !PT ;  /* 0x0000000420ff7812 */ /* 0x000fe2000782c0ff */
[----:B------:R-:W-:Y:S01]  /*21c0*/  VIADD R32, R18, 0x40 ;  /* 0x0000004012207836 */ /* 0x000fe20000000000 */
[----:B------:R-:W-:Y:S01]  /*21d0*/  LEA.HI R12, R12, R3, RZ, 0x3 ;  /* 0x000000030c0c7211 */ /* 0x000fe200078f18ff */
[----:B------:R-:W-:Y:S01]  /*21e0*/  IMAD.IADD R9, R13, 0x1, R9 ;  /* 0x000000010d097824 */ /* 0x000fe200078e0209 */
[----:B------:R-:W-:-:S02]  /*21f0*/  SHF.R.U32.HI R82, RZ, 0x3, R87 ;  /* 0x00000003ff527819 */ /* 0x000fc40000011657 */
[----:B------:R-:W-:Y:S02]  /*2200*/  LOP3.LUT R3, R87, 0x18, R20, 0xf8, !PT ;  /* 0x0000001857037812 */ /* 0x000fe400078ef814 */
[----:B------:R-:W-:Y:S01]  /*2210*/  LEA.HI R26, R26, R33, RZ, 0x5 ;  /* 0x000000211a1a7211 */ /* 0x000fe200078f28ff */
[----:B------:R-:W-:Y:S01]  /*2220*/  IMAD.SHL.U32 R32, R32, 0x40, RZ ;  /* 0x0000004020207824 */ /* 0x000fe200078e00ff */
[----:B------:R-:W-:Y:S02]  /*2230*/  SHF.R.S32.HI R13, RZ, 0x1f, R31 ;  /* 0x0000001fff0d7819 */ /* 0x000fe4000001141f */
[----:B------:R-:W-:Y:S02]  /*2240*/  LOP3.LUT R3, R3, R82, RZ, 0x3c, !PT ;  /* 0x0000005203037212 */ /* 0x000fe400078e3cff */
[----:B------:R-:W-:Y:S01]  /*2250*/  SHF.R.S32.HI R26, RZ, 0x5, R26 ;  /* 0x00000005ff1a7819 */ /* 0x000fe2000001141a */
[----:B------:R-:W-:Y:S01]  /*2260*/  IMAD.WIDE.U32 R6, R18, R50, R40 ;  /* 0x0000003212067225 */ /* 0x000fe200078e0028 */
[----:B------:R-:W-:-:S03]  /*2270*/  LOP3.LUT R32, R32, 0x1c0, RZ, 0xc0, !PT ;  /* 0x000001c020207812 */ /* 0x000fc600078ec0ff */
[----:B------:R-:W-:-:S04]  /*2280*/  IMAD.WIDE.U32 R10, R18, R50, R20 ;  /* 0x00000032120a7225 */ /* 0x000fc800078e0014 */
[----:B------:R-:W-:Y:S01]  /*2290*/  IMAD R14, R13, R50, RZ ;  /* 0x000000320d0e7224 */ /* 0x000fe200078e02ff */
[--C-:B------:R-:W-:Y:S01]  /*22a0*/  SHF.R.S32.HI R72, RZ, 0x3, R12.reuse ;  /* 0x00000003ff487819 */ /* 0x100fe2000001140c */
[----:B------:R-:W-:Y:S01]  /*22b0*/  IMAD R77, R26, 0x200, R3 ;  /* 0x000002001a4d7824 */ /* 0x000fe200078e0203 */
[----:B------:R-:W-:Y:S01]  /*22c0*/  LOP3.LUT R3, R87, 0x38, R12, 0xf8, !PT ;  /* 0x0000003857037812 */ /* 0x000fe200078ef80c */
[----:B------:R-:W-:Y:S01]  /*22d0*/  IMAD.IADD R7, R7, 0x1, R15 ;  /* 0x0000000107077824 */ /* 0x000fe200078e020f */
[----:B------:R-:W-:Y:S01]  /*22e0*/  LOP3.LUT R71, R12, 0xfffffff8, RZ, 0xc0, !PT ;  /* 0xfffffff80c477812 */ /* 0x000fe200078ec0ff */
[----:B------:R-:W-:Y:S01]  /*22f0*/  IMAD.IADD R11, R15, 0x1, R11 ;  /* 0x000000010f0b7824 */ /* 0x000fe200078e020b */
[----:B------:R-:W-:Y:S01]  /*2300*/  SHF.R.U32.HI R81, RZ, 0x3, R32 ;  /* 0x00000003ff517819 */ /* 0x000fe20000011620 */
[----:B------:R-:W-:Y:S01]  /*2310*/  IMAD R69, R31, R51, R14 ;  /* 0x000000331f457224 */ /* 0x000fe200078e020e */
[----:B------:R-:W-:Y:S01]  /*2320*/  LOP3.LUT R12, R32, 0x38, R12, 0xf8, !PT ;  /* 0x00000038200c7812 */ /* 0x000fe200078ef80c */
[----:B------:R-:W-:-:S02]  /*2330*/  IMAD R14, R13, R56, RZ ;  /* 0x000000380d0e7224 */ /* 0x000fc400078e02ff */
[----:B------:R-:W-:Y:S01]  /*2340*/  IMAD.MOV.U32 R80, RZ, RZ, 0x20 ;  /* 0x00000020ff507424 */ /* 0x000fe200078e00ff */
[----:B------:R-:W-:Y:S01]  /*2350*/  IADD3 R58, P2, R18, R27, RZ ;  /* 0x0000001b123a7210 */ /* 0x000fe20007f5e0ff */
[----:B------:R-:W-:Y:S01]  /*2360*/  IMAD.WIDE.U32 R46, R31, R50, R6 ;  /* 0x000000321f2e7225 */ /* 0x000fe200078e0006 */
[----:B------:R-:W-:Y:S02]  /*2370*/  LOP3.LUT R67, R3, R82, RZ, 0x3c, !PT ;  /* 0x0000005203437212 */ /* 0x000fe400078e3cff */
[----:B------:R-:W-:Y:S01]  /*2380*/  SHF.L.U64.HI R88, R44, 0x6, R45 ;  /* 0x000000062c587819 */ /* 0x000fe2000001022d */
[----:B------:R-:W-:Y:S01]  /*2390*/  IMAD.WIDE.U32 R48, R31, R50, R10 ;  /* 0x000000321f307225 */ /* 0x000fe200078e000a */
[----:B------:R-:W-:Y:S02]  /*23a0*/  SHF.L.U64.HI R84, R50, 0x6, R51 ;  /* 0x0000000632547819 */ /* 0x000fe40000010233 */
[----:B------:R-:W-:Y:S01]  /*23b0*/  SHF.L.U64.HI R85, R56, 0x6, R57 ;  /* 0x0000000638557819 */ /* 0x000fe20000010239 */
[----:B------:R-:W-:Y:S01]  /*23c0*/  IMAD R15, R45, 0x60, RZ ;  /* 0x000000602d0f7824 */ /* 0x000fe200078e02ff */
[----:B------:R-:W-:Y:S01]  /*23d0*/  LOP3.LUT R12, R12, R81, RZ, 0x3c, !PT ;  /* 0x000000510c0c7212 */ /* 0x000fe200078e3cff */
[----:B------:R-:W-:Y:S01]  /*23e0*/  IMAD.SHL.U32 R86, R44, 0x40, RZ ;  /* 0x000000402c567824 */ /* 0x000fe200078e00ff */
[----:B------:R-:W-:Y:S01]  /*23f0*/  SEL R3, RZ, 0xffffff80, P3 ;  /* 0xffffff80ff037807 */ /* 0x000fe20001800000 */
[----:B------:R-:W-:Y:S01]  /*2400*/  IMAD R75, R51, 0x60, RZ ;  /* 0x00000060334b7824 */ /* 0x000fe200078e02ff */
[----:B------:R-:W-:Y:S01]  /*2410*/  SEL R80, R80, 0xffffffe0, !P1 ;  /* 0xffffffe050507807 */ /* 0x000fe20004800000 */
[----:B------:R-:W-:-:S02]  /*2420*/  IMAD.SHL.U32 R89, R50, 0x40, RZ ;  /* 0x0000004032597824 */ /* 0x000fc400078e00ff */
[----:B------:R-:W-:Y:S02]  /*2430*/  IMAD R7, R31, R57, R14 ;  /* 0x000000391f077224 */ /* 0x000fe400078e020e */
[----:B------:R-:W-:Y:S02]  /*2440*/  IMAD R11, R57, 0x60, RZ ;  /* 0x00000060390b7824 */ /* 0x000fe400078e02ff */
[----:B------:R-:W-:Y:S02]  /*2450*/  IMAD.SHL.U32 R83, R56, 0x40, RZ ;  /* 0x0000004038537824 */ /* 0x000fe400078e00ff */
[----:B------:R-:W-:Y:S01]  /*2460*/  IMAD.WIDE.U32 R54, R31, R56, R8 ;  /* 0x000000381f367225 */ /* 0x000fe200078e0008 */
[----:B------:R-:W-:-:S03]  /*2470*/  LOP3.LUT R3, R0, 0x80, R3, 0xc8, !PT ;  /* 0x0000008000037812 */ /* 0x000fc600078ec803 */
[----:B------:R-:W-:-:S04]  /*2480*/  IMAD.WIDE.U32 R44, R44, 0x60, RZ ;  /* 0x000000602c2c7825 */ /* 0x000fc800078e00ff */
[----:B------:R-:W-:-:S04]  /*2490*/  IMAD.WIDE.U32 R50, R50, 0x60, RZ ;  /* 0x0000006032327825 */ /* 0x000fc800078e00ff */
[----:B------:R-:W-:Y:S01]  /*24a0*/  IMAD.WIDE.U32 R56, R56, 0x60, RZ ;  /* 0x0000006038387825 */ /* 0x000fe200078e00ff */
[----:B------:R-:W-:Y:S02]  /*24b0*/  IADD3 R73, R80, R77, RZ ;  /* 0x0000004d50497210 */ /* 0x000fe40007ffe0ff */
[----:B------:R-:W-:Y:S01]  /*24c0*/  SHF.R.S32.HI R64, RZ, 0x1f, R71 ;  /* 0x0000001fff407819 */ /* 0x000fe20000011447 */
[----:B------:R-:W-:Y:S01]  /*24d0*/  IMAD.X R59, R97, 0x1, R24, P2 ;  /* 0x00000001613b7824 */ /* 0x000fe200010e0618 */
[----:B------:R-:W-:Y:S01]  /*24e0*/  ISETP.GE.AND P1, PT, R20, UR4, PT ;  /* 0x0000000414007c0c */ /* 0x000fe2000bf26270 */
[----:B------:R-:W-:Y:S01]  /*24f0*/  IMAD.IADD R70, R47, 0x1, R69 ;  /* 0x000000012f467824 */ /* 0x000fe200078e0245 */
[----:B------:R-:W-:Y:S01]  /*2500*/  ISETP.GE.AND P2, PT, R99, UR4, PT ;  /* 0x0000000463007c0c */ /* 0x000fe2000bf46270 */
[----:B------:R-:W-:Y:S01]  /*2510*/  IMAD.SHL.U32 R78, R25, 0x2, RZ ;  /* 0x00000002194e7824 */ /* 0x000fe200078e00ff */
[----:B------:R-:W-:Y:S01]  /*2520*/  LOP3.LUT R0, R0, 0x40, RZ, 0xc0, !PT ;  /* 0x0000004000007812 */ /* 0x000fe200078ec0ff */
[----:B------:R-:W-:-:S02]  /*2530*/  IMAD.IADD R76, R45, 0x1, R15 ;  /* 0x000000012d4c7824 */ /* 0x000fc400078e020f */
[----:B------:R-:W-:Y:S02]  /*2540*/  IMAD.IADD R75, R51, 0x1, R75 ;  /* 0x00000001334b7824 */ /* 0x000fe400078e024b */
[----:B------:R-:W-:Y:S02]  /*2550*/  IMAD.IADD R74, R57, 0x1, R11 ;  /* 0x00000001394a7824 */ /* 0x000fe400078e020b */
[----:B------:R-:W-:Y:S02]  /*2560*/  IMAD.IADD R69, R69, 0x1, R49 ;  /* 0x0000000145457824 */ /* 0x000fe400078e0231 */
[----:B------:R-:W-:Y:S02]  /*2570*/  IMAD.IADD R68, R53, 0x1, R7 ;  /* 0x0000000135447824 */ /* 0x000fe400078e0207 */
[----:B------:R-:W-:Y:S02]  /*2580*/  IMAD.IADD R66, R7, 0x1, R55 ;  /* 0x0000000107427824 */ /* 0x000fe400078e0237 */
[----:B------:R-:W-:-:S02]  /*2590*/  IMAD R67, R26, 0x200, R67 ;  /* 0x000002001a437824 */ /* 0x000fc400078e0243 */
[----:B------:R-:W-:Y:S01]  /*25a0*/  IMAD.IADD R63, R43, 0x1, R63 ;  /* 0x000000012b3f7824 */ /* 0x000fe200078e023f */
[----:B------:R-:W-:Y:S01]  /*25b0*/  @!P6 BAR.SYNC.DEFER_BLOCKING 0x9, 0x100 ;  /* 0x024400000000eb1d */ /* 0x000fe20000010000 */
[----:B----4-:R-:W-:-:S07]  /*25c0*/  IMAD.IADD R65, R4, 0x1, R12 ;  /* 0x0000000104417824 */ /* 0x010fce00078e020c */
.L_x_11608:
[----:B------:R-:W0:Y:S01]  /*25d0*/  LDC.64 R102, c[0x0][0x2d8] ;  /* 0x0000b600ff667b82 */ /* 0x000e220000000a00 */
[----:B------:R-:W-:Y:S01]  /*25e0*/  VIADD R61, R61, 0xffffffff ;  /* 0xffffffff3d3d7836 */ /* 0x000fe20000000000 */
[----:B------:R-:W-:Y:S05]  /*25f0*/  YIELD ;  /* 0x0000000000007946 */ /* 0x000fea0003800000 */
[----:B------:R-:W-:Y:S01]  /*2600*/  SHF.R.S32.HI R11, RZ, 0x1f, R61 ;  /* 0x0000001fff0b7819 */ /* 0x000fe2000001143d */
[----:B-1----:R-:W1:Y:S01]  /*2610*/  LDC R105, c[0x0][0x3d4] ;  /* 0x0000f500ff697b82 */ /* 0x002e620000000800 */
[-C--:B------:R-:W-:Y:S01]  /*2620*/  IMAD R5, R76, R61.reuse, RZ ;  /* 0x0000003d4c057224 */ /* 0x080fe200078e02ff */
[----:B------:R-:W-:Y:S01]  /*2630*/  BSSY B0, `(.L_x_11561) ;  /* 0x00002df000007945 */ /* 0x000fe20003800000 */
[----:B------:R-:W-:-:S04]  /*2640*/  IMAD.WIDE.U32 R106, R44, R61, RZ ;  /* 0x0000003d2c6a7225 */ /* 0x000fc800078e00ff */
[----:B------:R-:W-:Y:S01]  /*2650*/  IMAD R5, R11, R44, R5 ;  /* 0x0000002c0b057224 */ /* 0x000fe200078e0205 */
[CC--:B------:R-:W-:Y:S01]  /*2660*/  IADD3 R4, P3, P4, R93.reuse, R106.reuse, R86 ;  /* 0x0000006a5d047210 */ /* 0x0c0fe20007c7e056 */
[C---:B------:R-:W-:Y:S01]  /*2670*/  IMAD R108, R16.reuse, 0x1800, R77 ;  /* 0x00001800106c7824 */ /* 0x040fe200078e024d */
[----:B------:R-:W-:Y:S01]  /*2680*/  IADD3 R6, P5, R93, R106, RZ ;  /* 0x0000006a5d067210 */ /* 0x000fe20007fbe0ff */
[----:B------:R-:W-:Y:S02]  /*2690*/  IMAD.IADD R109, R107, 0x1, R5 ;  /* 0x000000016b6d7824 */ /* 0x000fe400078e0205 */
[----:B------:R-:W-:Y:S02]  /*26a0*/  IMAD R104, R16, 0x1800, R73 ;  /* 0x0000180010687824 */ /* 0x000fe400078e0249 */
[----:B------:R-:W-:Y:S01]  /*26b0*/  IMAD.X R7, R109, 0x1, R91, P5 ;  /* 0x000000016d077824 */ /* 0x000fe200028e065b */
[----:B------:R-:W-:Y:S01]  /*26c0*/  IADD3.X R5, R91, R109, R88, P3, P4 ;  /* 0x0000006d5b057210 */ /* 0x000fe20001fe8458 */
[--C-:B------:R-:W-:Y:S01]  /*26d0*/  IMAD R108, R108, 0x2, R23.reuse ;  /* 0x000000026c6c7824 */ /* 0x100fe200078e0217 */
[-C--:B0-----:R-:W-:Y:S01]  /*26e0*/  LEA R12, P3, R4, R102.reuse, 0x1 ;  /* 0x00000066040c7211 */ /* 0x081fe200078608ff */
[----:B------:R-:W-:Y:S01]  /*26f0*/  IMAD R104, R104, 0x2, R23 ;  /* 0x0000000268687824 */ /* 0x000fe200078e0217 */
[----:B------:R-:W-:-:S02]  /*2700*/  LEA R14, P5, R6, R102, 0x1 ;  /* 0x00000066060e7211 */ /* 0x000fc400078a08ff */
[-C--:B------:R-:W-:Y:S02]  /*2710*/  LEA.HI.X R13, R4, R103.reuse, R5, 0x1, P3 ;  /* 0x00000067040d7211 */ /* 0x080fe400018f0c05 */
[----:B-1----:R-:W-:Y:S02]  /*2720*/  ISETP.GE.AND P3, PT, R105, 0x1, PT ;  /* 0x000000016900780c */ /* 0x002fe40003f66270 */
[----:B------:R-:W-:Y:S02]  /*2730*/  ISETP.GT.AND P4, PT, R61, R30, PT ;  /* 0x0000001e3d00720c */ /* 0x000fe40003f84270 */
[----:B------:R-:W-:Y:S02]  /*2740*/  LEA.HI.X R15, R6, R103, R7, 0x1, P5 ;  /* 0x00000067060f7211 */ /* 0x000fe400028f0c07 */
[----:B------:R-:W-:-:S07]  /*2750*/  P2R R100, PR, RZ, 0x10 ;  /* 0x00000010ff647803 */ /* 0x000fce0000000000 */
        /* <DEDUP_REMOVED lines=43> */
.L_x_11565:
[----:B------:R-:W-:Y:S05]  /*2a10*/  BSYNC B1 ;  /* 0x0000000000017941 */ /* 0x000fea0003800000 */
.L_x_11564:
[----:B0-----:R-:W-:Y:S01]  /*2a20*/  VIADD R8, R18, 0x40 ;  /* 0x0000004012087836 */ /* 0x001fe20000000000 */
[----:B------:R-:W-:Y:S01]  /*2a30*/  BSSY B1, `(.L_x_11566) ;  /* 0x000001d000017945 */ /* 0x000fe20003800000 */
[----:B------:R-:W-:Y:S01]  /*2a40*/  CS2R R26, SRZ ;  /* 0x00000000001a7805 */ /* 0x000fe2000001ff00 */
[----:B-----5:R-:W-:Y:S01]  /*2a50*/  IMAD.MOV.U32 R102, RZ, RZ, R32 ;  /* 0x000000ffff667224 */ /* 0x020fe200078e0020 */
[----:B------:R-:W-:Y:S02]  /*2a60*/  CS2R R24, SRZ ;  /* 0x0000000000187805 */ /* 0x000fe4000001ff00 */
[----:B------:R-:W-:Y:S02]  /*2a70*/  ISETP.GE.AND P5, PT, R8, R101, PT ;  /* 0x000000650800720c */ /* 0x000fe40003fa6270 */
[----:B------:R-:W-:Y:S01]  /*2a80*/  CS2R R8, SRZ ;  /* 0x0000000000087805 */ /* 0x000fe2000001ff00 */
[----:B------:R-:W-:-:S10]  /*2a90*/  IMAD.MOV.U32 R103, RZ, RZ, R33 ;  /* 0x000000ffff677224 */ /* 0x000fd400078e0021 */
        /* <DEDUP_REMOVED lines=22> */
.L_x_11567:
[----:B------:R-:W-:Y:S05]  /*2c00*/  BSYNC B1 ;  /* 0x0000000000017941 */ /* 0x000fea0003800000 */
.L_x_11566:
        /* <DEDUP_REMOVED lines=30> */
[----:B------:R-:W-:Y:S01]  /*2df0*/  PRMT R123, R123, 0x5410, R7 ;  /* 0x000054107b7b7816 */ /* 0x000fe20000000007 */
[----:B------:R-:W-:Y:S06]  /*2e00*/  @!P3 BRA `(.L_x_11568) ;  /* 0x000000000004b947 */ /* 0x000fec0003800000 */
[----:B------:R-:W-:Y:S01]  /*2e10*/  BPT.TRAP 0x1 ;  /* 0x000000040000795c */ /* 0x000fe20000300000 */
.L_x_11568:
[----:B------:R-:W-:Y:S01]  /*2e20*/  IMAD R90, R16, 0x8, R17 ;  /* 0x00000008105a7824 */ /* 0x000fe200078e0211 */
[----:B------:R-:W-:Y:S01]  /*2e30*/  SHF.L.U32 R111, R22, 0x1f, RZ ;  /* 0x0000001f166f7819 */ /* 0x000fe200000006ff */
[----:B------:R-:W-:Y:S03]  /*2e40*/  BSSY B1, `(.L_x_11569) ;  /* 0x0000003000017945 */ /* 0x000fe60003800000 */
[----:B------:R-:W0:Y:S02]  /*2e50*/  SYNCS.PHASECHK.TRANS64.TRYWAIT P6, [R90+URZ+0x32490], R111 ;  /* 0x0324906f5a0075a7 */ /* 0x000e2400080c017f */
[----:B0-----:R-:W-:Y:S05]  /*2e60*/  @!P6 BRA `(.L_x_11570) ;  /* 0x0000018c008ce947 */ /* 0x001fea0003800000 */
.L_x_11810:
[----:B------:R-:W-:Y:S05]  /*2e70*/  BSYNC B1 ;  /* 0x0000000000017941 */ /* 0x000fea0003800000 */
.L_x_11569:
        /* <DEDUP_REMOVED lines=14> */
[C---:B------:R-:W-:Y:S02]  /*2f60*/  PRMT R109, R110.reuse, 0x5410, R109 ;  /* 0x000054106e6d7816 */ /* 0x040fe4000000006d */
        /* <DEDUP_REMOVED lines=24> */
[----:B------:R-:W-:Y:S01]  /*30f0*/  FMUL.FTZ R39, R39, R112 ;  /* 0x0000007027277220 */ /* 0x000fe20000410000 */
        /* <DEDUP_REMOVED lines=14> */
.L_x_11576:
[----:B------:R-:W-:Y:S05]  /*31e0*/  BSYNC B3 ;  /* 0x0000000000037941 */ /* 0x000fea0003800000 */
.L_x_11575:
[----:B--2---:R1:W-:Y:S02]  /*31f0*/  STG.E.128 desc[UR52][R14.64], R4 ;  /* 0x000000040e007986 */ /* 0x0043e4000c101d34 */
.L_x_11574:
[----:B------:R-:W-:Y:S05]  /*3200*/  BSYNC B2 ;  /* 0x0000000000027941 */ /* 0x000fea0003800000 */
.L_x_11573:
        /* <DEDUP_REMOVED lines=25> */
[CC--:B------:R-:W-:Y:S01]  /*33a0*/  FMUL.FTZ R115, R7.reuse, R110.reuse ;  /* 0x0000006e07737220 */ /* 0x0c0fe20000410000 */
[C---:B------:R-:W-:Y:S02]  /*33b0*/  IMAD.U32 R5, R4.reuse, 0x10000, RZ ;  /* 0x0001000004057824 */ /* 0x040fe400078e00ff */
[----:B------:R-:W-:Y:S01]  /*33c0*/  FMUL.FTZ R7, R7, R37 ;  /* 0x0000002507077220 */ /* 0x000fe20000410000 */
[----:B------:R-:W-:Y:S01]  /*33d0*/  LOP3.LUT R4, R4, 0xffff0000, RZ, 0xc0, !PT ;  /* 0xffff000004047812 */ /* 0x000fe200078ec0ff */
[C---:B------:R-:W-:Y:S01]  /*33e0*/  FMUL.FTZ R117, R33.reuse, R113 ;  /* 0x0000007121757220 */ /* 0x040fe20000410000 */
[----:B------:R-:W-:Y:S01]  /*33f0*/  LOP3.LUT R112, R112, 0xffff0000, RZ, 0xc0, !PT ;  /* 0xffff000070707812 */ /* 0x000fe200078ec0ff */
[----:B------:R-:W-:Y:S01]  /*3400*/  FMUL.FTZ R33, R33, R39 ;  /* 0x0000002721217220 */ /* 0x000fe20000410000 */
        /* <DEDUP_REMOVED lines=20> */
.L_x_11578:
[----:B------:R-:W-:Y:S05]  /*3550*/  BSYNC B2 ;  /* 0x0000000000027941 */ /* 0x000fea0003800000 */
.L_x_11577:
[----:B--2---:R2:W-:Y:S02]  /*3560*/  STG.E.128 desc[UR52][R14.64+0x40], R4 ;  /* 0x000040040e007986 */ /* 0x0045e4000c101d34 */
.L_x_11572:
[----:B------:R-:W-:Y:S05]  /*3570*/  BSYNC B1 ;  /* 0x0000000000017941 */ /* 0x000fea0003800000 */
.L_x_11571:
        /* <DEDUP_REMOVED lines=53> */
.L_x_11583:
[----:B------:R-:W-:Y:S05]  /*38d0*/  BSYNC B2 ;  /* 0x0000000000027941 */ /* 0x000fea0003800000 */
.L_x_11582:
[----:B--2---:R3:W-:Y:S02]  /*38e0*/  STG.E.128 desc[UR52][R12.64], R4 ;  /* 0x000000040c007986 */ /* 0x0047e4000c101d34 */
.L_x_11581:
[----:B------:R-:W-:Y:S05]  /*38f0*/  BSYNC B1 ;  /* 0x0000000000017941 */ /* 0x000fea0003800000 */
.L_x_11580:
[----:B------:R-:W-:Y:S05]  /*3900*/  @P2 BRA `(.L_x_11579) ;  /* 0x0000001800c42947 */ /* 0x000fea0003800000 */
[----:B-123--:R1:W2:Y:S01]  /*3910*/  LDS.128 R4, [R104+0x2000] ;  /* 0x0020000068047984 */ /* 0x00e2a20000000c00 */
[----:B------:R-:W-:Y:S01]  /*3920*/  IADD3 R14, R40, 0x10, RZ ;  /* 0x00000010280e7810 */ /* 0x000fe20007ffe0ff */
[----:B------:R-:W-:Y:S03]  /*3930*/  BSSY B1, `(.L_x_11584) ;  /* 0x0000031000017945 */ /* 0x000fe60003800000 */
        /* <DEDUP_REMOVED lines=48> */
.L_x_11585:
[----:B------:R-:W-:Y:S05]  /*3c40*/  BSYNC B1 ;  /* 0x0000000000017941 */ /* 0x000fea0003800000 */
.L_x_11584:
[----:B--2---:R1:W-:Y:S01]  /*3c50*/  STG.E.128 desc[UR52][R12.64+0x40], R4 ;  /* 0x000040040c007986 */ /* 0x0043e2000c101d34 */
[----:B------:R-:W-:Y:S05]  /*3c60*/  BRA `(.L_x_11579) ;  /* 0x0000001400ec7947 */ /* 0x000fea0003800000 */
.L_x_11563:
[----:B------:R-:W-:Y:S01]  /*3c70*/  VIADD R5, R18, 0x40 ;  /* 0x0000004012057836 */ /* 0x000fe20000000000 */
[----:B------:R-:W-:Y:S02]  /*3c80*/  CS2R R14, SRZ ;  /* 0x00000000000e7805 */ /* 0x000fe4000001ff00 */
[----:B------:R-:W-:Y:S02]  /*3c90*/  CS2R R12, SRZ ;  /* 0x00000000000c7805 */ /* 0x000fe4000001ff00 */
[----:B------:R-:W-:Y:S02]  /*3ca0*/  CS2R R26, SRZ ;  /* 0x00000000001a7805 */ /* 0x000fe4000001ff00 */
[----:B------:R-:W-:Y:S02]  /*3cb0*/  CS2R R24, SRZ ;  /* 0x0000000000187805 */ /* 0x000fe4000001ff00 */
        /* <DEDUP_REMOVED lines=68> */
.L_x_11586:
        /* <DEDUP_REMOVED lines=9> */
.L_x_11811:
[----:B------:R-:W-:Y:S05]  /*4190*/  BSYNC B1 ;  /* 0x0000000000017941 */ /* 0x000fea0003800000 */
.L_x_11587:
[----:B------:R-:W-:Y:S01]  /*41a0*/  ISETP.GE.OR P5, PT, R18, R101, P1 ;  /* 0x000000651200720c */ /* 0x000fe20000fa6670 */
[----:B------:R-:W-:-:S12]  /*41b0*/  BSSY B1, `(.L_x_11589) ;  /* 0x0000085000017945 */ /* 0x000fd80003800000 */
[----:B------:R-:W-:Y:S05]  /*41c0*/  @P5 BRA `(.L_x_11590) ;  /* 0x00000008000c5947 */ /* 0x000fea0003800000 */
[----:B------:R-:W1:Y:S01]  /*41d0*/  S2R R34, SR_TID.X ;  /* 0x0000000000227919 */ /* 0x000e620000002100 */
        /* <DEDUP_REMOVED lines=14> */
[----:B------:R-:W-:Y:S02]  /*42c0*/  LOP3.LUT R33, R87, 0x38, R116, 0xf8, !PT ;  /* 0x0000003857217812 */ /* 0x000fe400078ef874 */
[----:B-1----:R-:W-:Y:S02]  /*42d0*/  IADD3 R35, R34, -0x80, RZ ;  /* 0xffffff8022237810 */ /* 0x002fe40007ffe0ff */
[----:B------:R-:W-:Y:S02]  /*42e0*/  LOP3.LUT R33, R33, R82, RZ, 0x3c, !PT ;  /* 0x0000005221217212 */ /* 0x000fe400078e3cff */
[----:B------:R-:W-:-:S04]  /*42f0*/  SHF.R.S32.HI R34, RZ, 0x1f, R35 ;  /* 0x0000001fff227819 */ /* 0x000fc80000011423 */
[----:B------:R-:W-:-:S04]  /*4300*/  LEA.HI R34, R34, R35, RZ, 0x5 ;  /* 0x0000002322227211 */ /* 0x000fc800078f28ff */
[----:B------:R-:W-:-:S05]  /*4310*/  SHF.R.S32.HI R34, RZ, 0x5, R34 ;  /* 0x00000005ff227819 */ /* 0x000fca0000011422 */
        /* <DEDUP_REMOVED lines=97> */
.L_x_11592:
[----:B------:R-:W-:Y:S05]  /*4930*/  BSYNC B2 ;  /* 0x0000000000027941 */ /* 0x000fea0003800000 */
.L_x_11591:
        /* <DEDUP_REMOVED lines=12> */
.L_x_11590:
[----:B------:R-:W-:Y:S05]  /*4a00*/  BSYNC B1 ;  /* 0x0000000000017941 */ /* 0x000fea0003800000 */
.L_x_11589:
[C---:B-1----:R-:W-:Y:S02]  /*4a10*/  VIADD R13, R18.reuse, 0x40 ;  /* 0x00000040120d7836 */ /* 0x042fe40000000000 */
[----:B------:R-:W-:Y:S02]  /*4a20*/  VIADD R12, R18, 0x40 ;  /* 0x00000040120c7836 */ /* 0x000fe40000000000 */
[C---:B--2---:R-:W-:Y:S01]  /*4a30*/  IMAD.WIDE.U32 R106, R13.reuse, R104, R106 ;  /* 0x000000680d6a7225 */ /* 0x044fe200078e006a */
[----:B------:R-:W-:Y:S02]  /*4a40*/  ISETP.GE.OR P5, PT, R13, R101, P1 ;  /* 0x000000650d00720c */ /* 0x000fe40000fa6670 */
[----:B------:R-:W-:-:S05]  /*4a50*/  SHF.R.S32.HI R12, RZ, 0x1f, R12 ;  /* 0x0000001fff0c7819 */ /* 0x000fca000001140c */
[----:B------:R-:W-:-:S04]  /*4a60*/  IMAD R12, R12, R104, RZ ;  /* 0x000000680c0c7224 */ /* 0x000fc800078e02ff */
[----:B------:R-:W-:Y:S02]  /*4a70*/  IMAD R105, R13, R105, R12 ;  /* 0x000000690d697224 */ /* 0x000fe400078e020c */
[----:B------:R-:W-:Y:S05]  /*4a80*/  @P5 BRA `(.L_x_11579) ;  /* 0x0000000800645947 */ /* 0x000fea0003800000 */
[----:B------:R-:W2:Y:S01]  /*4a90*/  LDL R14, [R1+0x3c] ;  /* 0x00003c00010e7983 */ /* 0x000ea20000100800 */
[----:B------:R-:W-:Y:S01]  /*4aa0*/  IMAD.IADD R34, R107, 0x1, R105 ;  /* 0x000000016b227824 */ /* 0x000fe200078e0269 */
[----:B------:R-:W-:Y:S01]  /*4ab0*/  IADD3 R12, P5, P6, R28, R106, R71 ;  /* 0x0000006a1c0c7210 */ /* 0x000fe20007ebe047 */
[----:B------:R-:W-:Y:S01]  /*4ac0*/  VIADD R15, R18, 0x40 ;  /* 0x00000040120f7836 */ /* 0x000fe20000000000 */
[----:B------:R-:W-:Y:S01]  /*4ad0*/  SEL R115, R78, R115, !P0 ;  /* 0x000000734e737207 */ /* 0x000fe20004000000 */
[----:B------:R-:W-:Y:S01]  /*4ae0*/  BSSY B1, `(.L_x_11593) ;  /* 0x000006f000017945 */ /* 0x000fe20003800000 */
[----:B------:R-:W-:Y:S01]  /*4af0*/  IADD3.X R13, R95, R34, R64, P5, P6 ;  /* 0x000000225f0d7210 */ /* 0x000fe20002fec440 */
[----:B------:R-:W-:Y:S01]  /*4b00*/  IMAD.SHL.U32 R15, R15, 0x40, RZ ;  /* 0x000000400f0f7824 */ /* 0x000fe200078e00ff */
[----:B------:R-:W-:-:S04]  /*4b10*/  LEA R32, P5, R12, R102, 0x1 ;  /* 0x000000660c207211 */ /* 0x000fc800078a08ff */
[----:B------:R-:W-:Y:S02]  /*4b20*/  LEA.HI.X R33, R12, R103, R13, 0x1, P5 ;  /* 0x000000670c217211 */ /* 0x000fe400028f0c0d */
[----:B------:R-:W-:Y:S02]  /*4b30*/  SHF.R.S32.HI R12, RZ, 0x1f, R115 ;  /* 0x0000001fff0c7819 */ /* 0x000fe40000011473 */
[----:B------:R-:W-:Y:S02]  /*4b40*/  LOP3.LUT R15, R15, 0x1c0, RZ, 0xc0, !PT ;  /* 0x000001c00f0f7812 */ /* 0x000fe400078ec0ff */
[----:B------:R-:W-:-:S04]  /*4b50*/  LEA.HI R115, R12, R115, RZ, 0x4 ;  /* 0x000000730c737211 */ /* 0x000fc800078f20ff */
[----:B------:R-:W-:-:S05]  /*4b60*/  LEA.HI.SX32 R35, R115, R72, 0x1c ;  /* 0x0000004873237211 */ /* 0x000fca00078fe2ff */
[----:B------:R-:W-:-:S05]  /*4b70*/  IMAD.SHL.U32 R35, R35, 0x8, RZ ;  /* 0x0000000823237824 */ /* 0x000fca00078e00ff */
[----:B------:R-:W-:-:S04]  /*4b80*/  LOP3.LUT R12, R15, 0x38, R35, 0xf8, !PT ;  /* 0x000000380f0c7812 */ /* 0x000fc800078ef823 */
[----:B------:R-:W-:-:S05]  /*4b90*/  LOP3.LUT R12, R12, R81, RZ, 0x3c, !PT ;  /* 0x000000510c0c7212 */ /* 0x000fca00078e3cff */
[----:B--2---:R-:W-:Y:S02]  /*4ba0*/  IMAD.IADD R13, R14, 0x1, R12 ;  /* 0x000000010e0d7824 */ /* 0x004fe400078e020c */
        /* <DEDUP_REMOVED lines=10> */
[----:B------:R-:W-:Y:S01]  /*4c50*/  SHF.R.U64 R36, R8, 0x10, R9 ;  /* 0x0000001008247819 */ /* 0x000fe20000001209 */
[----:B-1----:R-:W-:Y:S01]  /*4c60*/  IMAD.U32 R8, R15, 0x10000, RZ ;  /* 0x000100000f087824 */ /* 0x002fe200078e00ff */
[----:B------:R-:W-:Y:S02]  /*4c70*/  PRMT R120, R120, 0x5410, R109 ;  /* 0x0000541078787816 */ /* 0x000fe4000000006d */
[----:B------:R-:W-:-:S02]  /*4c80*/  PRMT R124, R124, 0x5410, R39 ;  /* 0x000054107c7c7816 */ /* 0x000fc40000000027 */
[----:B------:R-:W-:Y:S01]  /*4c90*/  SHF.R.U64 R108, R4, 0x10, R5 ;  /* 0x00000010046c7819 */ /* 0x000fe20000001205 */
[----:B------:R-:W-:Y:S01]  /*4ca0*/  IMAD.U32 R5, R13, 0x10000, RZ ;  /* 0x000100000d057824 */ /* 0x000fe200078e00ff */
        /* <DEDUP_REMOVED lines=10> */
[----:B------:R-:W-:Y:S01]  /*4d50*/  PRMT R119, R119, 0x5410, R108 ;  /* 0x0000541077777816 */ /* 0x000fe2000000006c */
[----:B------:R-:W-:Y:S01]  /*4d60*/  FMUL.FTZ R108, R11, R36 ;  /* 0x000000240b6c7220 */ /* 0x000fe20000410000 */
[----:B------:R-:W-:Y:S01]  /*4d70*/  PRMT R121, R121, 0x5410, R104 ;  /* 0x0000541079797816 */ /* 0x000fe20000000068 */
[-C--:B------:R-:W-:Y:S01]  /*4d80*/  FMUL.FTZ R104, R11, R38.reuse ;  /* 0x000000260b687220 */ /* 0x080fe20000410000 */
[----:B------:R-:W-:Y:S01]  /*4d90*/  PRMT R118, R118, 0x5410, R105 ;  /* 0x0000541076767816 */ /* 0x000fe20000000069 */
[C---:B------:R-:W-:Y:S01]  /*4da0*/  FFMA.FTZ R108, R5.reuse, R38, R108 ;  /* 0x00000026056c7223 */ /* 0x040fe2000001006c */
        /* <DEDUP_REMOVED lines=8> */
[----:B------:R-:W-:Y:S01]  /*4e30*/  LOP3.LUT R120, R120, 0xffff0000, RZ, 0xc0, !PT ;  /* 0xffff000078787812 */ /* 0x000fe200078ec0ff */
[----:B------:R-:W-:Y:S01]  /*4e40*/  FMUL.FTZ R36, R25, R5 ;  /* 0x0000000519247220 */ /* 0x000fe20000410000 */
[----:B------:R-:W-:Y:S01]  /*4e50*/  LOP3.LUT R27, R27, 0xffff0000, RZ, 0xc0, !PT ;  /* 0xffff00001b1b7812 */ /* 0x000fe200078ec0ff */
[-C--:B------:R-:W-:Y:S01]  /*4e60*/  FMUL.FTZ R39, R25, R11.reuse ;  /* 0x0000000b19277220 */ /* 0x080fe20000410000 */
[C---:B------:R-:W-:Y:S01]  /*4e70*/  FMUL.FTZ R37, R13.reuse, R124 ;  /* 0x0000007c0d257220 */ /* 0x040fe20000410000 */
[----:B------:R-:W-:Y:S01]  /*4e80*/  FMUL.FTZ R13, R13, R120 ;  /* 0x000000780d0d7220 */ /* 0x000fe20000410000 */
[----:B------:R-:W-:Y:S01]  /*4e90*/  LOP3.LUT R122, R122, 0xffff0000, RZ, 0xc0, !PT ;  /* 0xffff00007a7a7812 */ /* 0x000fe200078ec0ff */
        /* <DEDUP_REMOVED lines=8> */
[----:B------:R-:W-:Y:S01]  /*4f20*/  SHF.L.U32 R4, R12, 0x10, RZ ;  /* 0x000000100c047819 */ /* 0x000fe200000006ff */
        /* <DEDUP_REMOVED lines=42> */
.L_x_11594:
[----:B------:R-:W-:Y:S05]  /*51d0*/  BSYNC B1 ;  /* 0x0000000000017941 */ /* 0x000fea0003800000 */
.L_x_11593:
        /* <DEDUP_REMOVED lines=10> */
.L_x_11562:
[----:B------:R-:W-:-:S13]  /*5280*/  ISETP.NE.AND P3, PT, R232, 0x3, PT ;  /* 0x00000003e800780c */ /* 0x000fda0003f65270 */
[----:B------:R-:W-:Y:S05]  /*5290*/  @!P3 BRA `(.L_x_11595) ;  /* 0x000000000004b947 */ /* 0x000fea0003800000 */
[----:B------:R-:W-:Y:S01]  /*52a0*/  BPT.TRAP 0x1 ;  /* 0x000000040000795c */ /* 0x000fe20000300000 */
.L_x_11595:
[----:B------:R-:W-:Y:S01]  /*52b0*/  IMAD R90, R16, 0x8, R17 ;  /* 0x00000008105a7824 */ /* 0x000fe200078e0211 */
[----:B------:R-:W-:Y:S01]  /*52c0*/  SHF.L.U32 R111, R22, 0x1f, RZ ;  /* 0x0000001f166f7819 */ /* 0x000fe200000006ff */
[----:B------:R-:W-:Y:S01]  /*52d0*/  IMAD R101, R61, -0x60, R60 ;  /* 0xffffffa03d657824 */ /* 0x000fe200078e023c */
[----:B------:R-:W-:Y:S02]  /*52e0*/  BSSY B1, `(.L_x_11596) ;  /* 0x0000004000017945 */ /* 0x000fe40003800000 */
[----:B------:R-:W0:Y:S02]  /*52f0*/  SYNCS.PHASECHK.TRANS64.TRYWAIT P4, [R90+URZ+0x32490], R111 ;  /* 0x0324906f5a0075a7 */ /* 0x000e24000808017f */
[----:B------:R-:W-:Y:S01]  /*5300*/  VIMNMX R101, R101, 0x60, PT ;  /* 0x0000006065657848 */ /* 0x000fe20003fe0100 */
[----:B0-----:R-:W-:Y:S06]  /*5310*/  @!P4 BRA `(.L_x_11597) ;  /* 0x000001680088c947 */ /* 0x001fec0003800000 */
.L_x_11812:
[----:B------:R-:W-:Y:S05]  /*5320*/  BSYNC B1 ;  /* 0x0000000000017941 */ /* 0x000fea0003800000 */
.L_x_11596:
[CC--:B------:R-:W-:Y:S01]  /*5330*/  ISETP.GE.AND P5, PT, R18.reuse, R101.reuse, PT ;  /* 0x000000651200720c */ /* 0x0c0fe20003fa6270 */
[----:B------:R-:W-:Y:S01]  /*5340*/  VIADD R4, R18, 0x40 ;  /* 0x0000004012047836 */ /* 0x000fe20000000000 */
[----:B------:R-:W-:Y:S04]  /*5350*/  BSSY B1, `(.L_x_11598) ;  /* 0x0000007000017945 */ /* 0x000fe80003800000 */
[----:B------:R-:W-:-:S07]  /*5360*/  ISETP.GE.AND P4, PT, R4, R101, PT ;  /* 0x000000650400720c */ /* 0x000fce0003f86270 */
[----:B------:R-:W-:Y:S06]  /*5370*/  @P5 BRA `(.L_x_11599) ;  /* 0x0000000000105947 */ /* 0x000fec0003800000 */
[----:B------:R-:W1:Y:S04]  /*5380*/  @!P1 LDS.128 R4, [R108] ;  /* 0x000000006c049984 */ /* 0x000e680000000c00 */
[----:B------:R-:W2:Y:S04]  /*5390*/  @!P2 LDS.128 R8, [R104] ;  /* 0x000000006808a984 */ /* 0x000ea80000000c00 */
[----:B-1----:R1:W-:Y:S04]  /*53a0*/  @!P1 STG.E.128 desc[UR52][R14.64], R4 ;  /* 0x000000040e009986 */ /* 0x0023e8000c101d34 */
[----:B--2---:R1:W-:Y:S02]  /*53b0*/  @!P2 STG.E.128 desc[UR52][R14.64+0x40], R8 ;  /* 0x000040080e00a986 */ /* 0x0043e4000c101d34 */
.L_x_11599:
[----:B------:R-:W-:Y:S05]  /*53c0*/  BSYNC B1 ;  /* 0x0000000000017941 */ /* 0x000fea0003800000 */
.L_x_11598:
[----:B------:R-:W-:Y:S05]  /*53d0*/  @P4 BRA `(.L_x_11579) ;  /* 0x0000000000104947 */ /* 0x000fea0003800000 */
[----:B-1----:R-:W1:Y:S04]  /*53e0*/  @!P1 LDS.128 R4, [R108+0x2000] ;  /* 0x002000006c049984 */ /* 0x002e680000000c00 */
[----:B------:R-:W2:Y:S04]  /*53f0*/  @!P2 LDS.128 R8, [R104+0x2000] ;  /* 0x002000006808a984 */ /* 0x000ea80000000c00 */
[----:B-1----:R3:W-:Y:S04]  /*5400*/  @!P1 STG.E.128 desc[UR52][R12.64], R4 ;  /* 0x000000040c009986 */ /* 0x0027e8000c101d34 */
[----:B--2---:R3:W-:Y:S02]  /*5410*/  @!P2 STG.E.128 desc[UR52][R12.64+0x40], R8 ;  /* 0x000040080c00a986 */ /* 0x0047e4000c101d34 */
.L_x_11579:
[----:B------:R-:W-:Y:S05]  /*5420*/  BSYNC B0 ;  /* 0x0000000000007941 */ /* 0x000fea0003800000 */
.L_x_11561:
        /* <DEDUP_REMOVED lines=17> */
.L_x_11601:
[----:B------:R-:W-:Y:S05]  /*5540*/  BSYNC B0 ;  /* 0x0000000000007941 */ /* 0x000fea0003800000 */
.L_x_11600:
[----:B------:R-:W2:Y:S01]  /*5550*/  SYNCS.PHASECHK.TRANS64.TRYWAIT P3, [R90+URZ+0x324b0], R111 ;  /* 0x0324b06f5a0075a7 */ /* 0x000ea2000806017f */
[----:B------:R-:W-:Y:S01]  /*5560*/  ULDC UR42, c[0x0][0x310] ;  /* 0x0000c400002a7ab9 */ /* 0x000fe20000000800 */
[----:B------:R-:W-:Y:S01]  /*5570*/  ULDC.64 UR38, c[0x0][0x318] ;  /* 0x0000c60000267ab9 */ /* 0x000fe20000000a00 */
[----:B------:R-:W-:Y:S01]  /*5580*/  ULDC.64 UR36, c[0x0][0x308] ;  /* 0x0000c20000247ab9 */ /* 0x000fe20000000a00 */
[----:B------:R-:W-:Y:S01]  /*5590*/  BSSY B0, `(.L_x_11602) ;  /* 0x0000003000007945 */ /* 0x000fe20003800000 */
[----:B------:R-:W-:-:S03]  /*55a0*/  IMAD R5, R16, 0x6000, R77 ;  /* 0x0000600010057824 */ /* 0x000fc600078e024d */
[----:B--2---:R-:W-:Y:S05]  /*55b0*/  @!P3 BRA `(.L_x_11603) ;  /* 0x0000016400f4b947 */ /* 0x004fea0003800000 */
.L_x_11813:
[----:B------:R-:W-:Y:S05]  /*55c0*/  BSYNC B0 ;  /* 0x0000000000007941 */ /* 0x000fea0003800000 */
.L_x_11602:
        /* <DEDUP_REMOVED lines=39> */
.L_x_11605:
[----:B------:R-:W-:Y:S05]  /*5840*/  BSYNC B0 ;  /* 0x0000000000007941 */ /* 0x000fea0003800000 */
.L_x_11604:
[----:B-1----:R-:W-:Y:S01]  /*5850*/  VIADD R4, R18, 0x40 ;  /* 0x0000004012047836 */ /* 0x002fe20000000000 */
[----:B------:R-:W-:Y:S04]  /*5860*/  BSSY B0, `(.L_x_11606) ;  /* 0x0000025000007945 */ /* 0x000fe80003800000 */
[----:B------:R-:W-:-:S13]  /*5870*/  ISETP.GE.AND P3, PT, R4, R101, PT ;  /* 0x000000650400720c */ /* 0x000fda0003f66270 */
        /* <DEDUP_REMOVED lines=35> */
.L_x_11607:
[----:B------:R-:W-:Y:S05]  /*5ab0*/  BSYNC B0 ;  /* 0x0000000000007941 */ /* 0x000fea0003800000 */
.L_x_11606:
        /* <DEDUP_REMOVED lines=9> */
[----:B0-2---:R-:W-:-:S03]  /*5b50*/  @!P4 VIADD R90, R90, 0x324c0 ;  /* 0x000324c05a5ac836 */ /* 0x005fc60000000000 */
        /* <DEDUP_REMOVED lines=12> */
.L_x_11556:
[----:B------:R-:W-:Y:S02]  /*5c20*/  ISETP.GE.AND P2, PT, R210, 0x1, PT ;  /* 0x00000001d200780c */ /* 0x000fe40003f46270 */
[----:B------:R-:W-:Y:S02]  /*5c30*/  CS2R R4, SRZ ;  /* 0x0000000000047805 */ /* 0x000fe4000001ff00 */
[----:B------:R-:W-:Y:S01]  /*5c40*/  PLOP3.LUT P1, PT, PT, PT, PT, 0x80, 0x0 ;  /* 0x000000000000781c */ /* 0x000fe20003f2f070 */
[----:B------:R-:W-:Y:S01]  /*5c50*/  IMAD.MOV.U32 R0, RZ, RZ, RZ ;  /* 0x000000ffff007224 */ /* 0x000fe200078e00ff */
[----:B------:R-:W-:Y:S01]  /*5c60*/  MOV R3, RZ ;  /* 0x000000ff00037202 */ /* 0x000fe20000000f00 */
        /* <DEDUP_REMOVED lines=60> */
[----:B-1----:R-:W-:Y:S02]  /*6030*/  CS2R R32, SRZ ;  /* 0x0000000000207805 */ /* 0x002fe4000001ff00 */
[----:B--2---:R-:W-:Y:S02]  /*6040*/  CS2R R26, SRZ ;  /* 0x00000000001a7805 */ /* 0x004fe4000001ff00 */
[----:B------:R-:W-:Y:S01]  /*6050*/  CS2R R28, SRZ ;  /* 0x00000000001c7805 */ /* 0x000fe2000001ff00 */
[----:B------:R-:W-:Y:S06]  /*6060*/  @P0 BRA `(.L_x_11609) ;  /* 0x00000000000c0947 */ /* 0x000fec0003800000 */
[----:B------:R-:W1:Y:S01]  /*6070*/  FENCE.VIEW.ASYNC.G ;  /* 0x00000000000073c6 */ /* 0x000e620000000100 */
[----:B------:R-:W-:Y:S05]  /*6080*/  WARPSYNC.ALL ;  /* 0x0000000000007948 */ /* 0x000fea0003800000 */
[----:B-1----:R-:W-:Y:S06]  /*6090*/  BAR.ARV 0xc, 0x120 ;  /* 0x0304800000007b1d */ /* 0x002fec0000002000 */
.L_x_11609:
[----:B------:R-:W-:Y:S01]  /*60a0*/  CS2R R24, SRZ ;  /* 0x0000000000187805 */ /* 0x000fe2000001ff00 */
[----:B------:R-:W-:Y:S06]  /*60b0*/  @!P2 BRA `(.L_x_11610) ;  /* 0x000000d000e8a947 */ /* 0x000fec0003800000 */
[----:B------:R-:W-:-:S03]  /*60c0*/  UMOV UR4, 0xffffffff ;  /* 0xffffffff00047882 */ /* 0x000fc60000000000 */
[----:B------:R-:W-:Y:S05]  /*60d0*/  BRA.DIV UR4, `(.L_x_11611) ;  /* 0x0000015e04407947 */ /* 0x000fea000b800000 */
[----:B------:R-:W1:Y:S02]  /*60e0*/  S2R R0, SR_TID.X ;  /* 0x0000000000007919 */ /* 0x000e640000002100 */
[----:B-1----:R-:W-:-:S05]  /*60f0*/  VIADD R3, R0, 0xffffff80 ;  /* 0xffffff8000037836 */ /* 0x002fca0000000000 */
[----:B------:R-:W-:-:S04]  /*6100*/  SHF.R.S32.HI R0, RZ, 0x1f, R3 ;  /* 0x0000001fff007819 */ /* 0x000fc80000011403 */
[----:B------:R-:W-:-:S04]  /*6110*/  LEA.HI R0, R0, R3, RZ, 0x7 ;  /* 0x0000000300007211 */ /* 0x000fc800078f38ff */
[----:B------:R-:W-:-:S05]  /*6120*/  SHF.R.S32.HI R0, RZ, 0x7, R0 ;  /* 0x00000007ff007819 */ /* 0x000fca0000011400 */
[----:B------:R1:W2:Y:S02]  /*6130*/  SHFL.IDX PT, R14, R0, RZ, 0x1f ;  /* 0x00001fff000e7589 */ /* 0x0002a400000e0000 */
.L_x_11816:
[----:B-12---:R-:W-:Y:S01]  /*6140*/  LEA.HI R0, R14, R14, RZ, 0x1 ;  /* 0x0000000e0e007211 */ /* 0x006fe200078f08ff */
[----:B------:R-:W-:Y:S01]  /*6150*/  VIADD R26, R17, 0x18400 ;  /* 0x00018400111a7836 */ /* 0x000fe20000000000 */
[----:B------:R-:W-:Y:S01]  /*6160*/  BSSY B6, `(.L_x_11612) ;  /* 0x000001d000067945 */ /* 0x000fe20003800000 */
[----:B------:R-:W-:Y:S01]  /*6170*/  IMAD.MOV.U32 R219, RZ, RZ, 0x40000040 ;  /* 0x40000040ffdb7424 */ /* 0x000fe200078e00ff */
[----:B------:R-:W-:Y:S02]  /*6180*/  LOP3.LUT R3, R0, 0x7fffe, RZ, 0xc0, !PT ;  /* 0x0007fffe00037812 */ /* 0x000fe400078ec0ff */
[----:B------:R-:W-:-:S03]  /*6190*/  LOP3.LUT P0, RZ, R26, 0x1bf, RZ, 0xc0, !PT ;  /* 0x000001bf1aff7812 */ /* 0x000fc6000780c0ff */
[----:B------:R-:W-:-:S04]  /*61a0*/  IMAD.IADD R3, R14, 0x1, -R3 ;  /* 0x000000010e037824 */ /* 0x000fc800078e0a03 */
[----:B------:R-:W-:-:S05]  /*61b0*/  IMAD R3, R3, 0x2000, R26 ;  /* 0x0000200003037824 */ /* 0x000fca00078e021a */
[----:B------:R-:W-:Y:S01]  /*61c0*/  SHF.R.U32.HI R0, RZ, 0x4, R3 ;  /* 0x00000004ff007819 */ /* 0x000fe20000011603 */
[----:B------:R-:W-:-:S03]  /*61d0*/  VIADD R3, R3, 0xa000 ;  /* 0x0000a00003037836 */ /* 0x000fc60000000000 */
[----:B------:R-:W-:Y:S02]  /*61e0*/  LOP3.LUT R0, R0, 0x3fff, RZ, 0xc0, !PT ;  /* 0x00003fff00007812 */ /* 0x000fe400078ec0ff */
[----:B------:R-:W-:Y:S02]  /*61f0*/  SHF.R.U32.HI R3, RZ, 0x4, R3 ;  /* 0x00000004ff037819 */ /* 0x000fe40000011603 */
[----:B------:R-:W-:Y:S02]  /*6200*/  LOP3.LUT R218, R0, 0x10000, RZ, 0xfc, !PT ;  /* 0x0001000000da7812 */ /* 0x000fe400078efcff */
        /* <DEDUP_REMOVED lines=11> */
[----:B0-----:R-:W-:-:S02]  /*62c0*/  IMAD.U32 R10, RZ, RZ, UR4 ;  /* 0x00000004ff0a7e24 */ /* 0x001fc4000f8e00ff */
[----:B------:R-:W-:Y:S02]  /*62d0*/  IMAD.U32 R11, RZ, RZ, UR5 ;  /* 0x00000005ff0b7e24 */ /* 0x000fe4000f8e00ff */
[----:B------:R-:W-:Y:S02]  /*62e0*/  IMAD.MOV.U32 R8, RZ, RZ, 0x70 ;  /* 0x00000070ff087424 */ /* 0x000fe400078e00ff */
[----:B------:R-:W-:Y:S02]  /*62f0*/  IMAD.MOV.U32 R12, RZ, RZ, 0x1 ;  /* 0x00000001ff0c7424 */ /* 0x000fe400078e00ff */
[----:B-1----:R-:W-:-:S07]  /*6300*/  IMAD.MOV.U32 R13, RZ, RZ, RZ ;  /* 0x000000ffff0d7224 */ /* 0x002fce00078e00ff */
[----:B------:R-:W-:-:S07]  /*6310*/  LEPC R20, `(.L_x_11613) ;  /* 0x000000001014794e */ /* 0x000fce0000000000 */
[----:B--2--5:R-:W-:Y:S05]  /*6320*/  CALL.ABS.NOINC R14 ;  /* 0x000000000e007343 */ /* 0x024fea0003c00000 */
.L_x_11613:
[----:B------:R-:W-:Y:S05]  /*6330*/  BSYNC B6 ;  /* 0x0000000000067941 */ /* 0x000fea0003800000 */
.L_x_11612:
[----:B------:R-:W-:Y:S02]  /*6340*/  ULDC UR4, c[0x0][0x3d4] ;  /* 0x0000f50000047ab9 */ /* 0x000fe40000000800 */
[----:B------:R-:W-:-:S13]  /*6350*/  ISETP.LT.AND P0, PT, RZ, UR4, PT ;  /* 0x00000004ff007c0c */ /* 0x000fda000bf01270 */
        /* <DEDUP_REMOVED lines=11> */
.L_x_11617:
[----:B--2---:R2:W3:Y:S02]  /*6410*/  SYNCS.PHASECHK.TRANS64.TRYWAIT P0, [R17+URZ+0x32400], R0 ;  /* 0x03240000110075a7 */ /* 0x0044e4000800017f */
[----:B---3--:R-:W-:Y:S05]  /*6420*/  @!P0 NANOSLEEP.SYNCS 0x989680 ;  /* 0x009896800000895d */ /* 0x008fea0003900000 */
[----:B------:R-:W3:Y:S02]  /*6430*/  @!P0 SYNCS.PHASECHK.TRANS64 P0, [R17+URZ+0x32400], R0 ;  /* 0x03240000110085a7 */ /* 0x000ee4000800007f */
[----:B---3--:R-:W-:Y:S05]  /*6440*/  @!P0 BRA `(.L_x_11617) ;  /* 0xfffffffc00f08947 */ /* 0x008fea000383ffff */
.L_x_11616:
[----:B------:R-:W-:Y:S05]  /*6450*/  BSYNC B0 ;  /* 0x0000000000007941 */ /* 0x000fea0003800000 */
.L_x_11615:
[----:B------:R-:W-:Y:S05]  /*6460*/  BRA `(.L_x_11618) ;  /* 0x0000003000747947 */ /* 0x000fea0003800000 */
.L_x_11614:
[----:B------:R-:W1:Y:S01]  /*6470*/  S2R R0, SR_TID.X ;  /* 0x0000000000007919 */ /* 0x000e620000002100 */
[----:B------:R-:W2:Y:S01]  /*6480*/  LDC.64 R12, c[0x0][0x3d8] ;  /* 0x0000f600ff0c7b82 */ /* 0x000ea20000000a00 */
[----:B-----5:R-:W-:Y:S01]  /*6490*/  SHF.R.S32.HI R3, RZ, 0x1f, R31 ;  /* 0x0000001fff037819 */ /* 0x020fe2000001141f */
[----:B------:R-:W-:Y:S01]  /*64a0*/  BSSY B6, `(.L_x_11619) ;  /* 0x000003a000067945 */ /* 0x000fe20003800000 */
[----:B------:R-:W-:Y:S02]  /*64b0*/  SHF.R.S32.HI R7, RZ, 0x1f, R18 ;  /* 0x0000001fff077819 */ /* 0x000fe40000011412 */
[----:B------:R-:W-:-:S03]  /*64c0*/  LOP3.LUT P0, RZ, R26, 0x3ff, RZ, 0xc0, !PT ;  /* 0x000003ff1aff7812 */ /* 0x000fc6000780c0ff */
[----:B------:R-:W3:Y:S01]  /*64d0*/  LDC.64 R14, c[0x0][0x3e8] ;  /* 0x0000fa00ff0e7b82 */ /* 0x000ee20000000a00 */
[-C--:B--2---:R-:W-:Y:S01]  /*64e0*/  IMAD R5, R7, R12.reuse, RZ ;  /* 0x0000000c07057224 */ /* 0x084fe200078e02ff */
[----:B------:R-:W-:Y:S01]  /*64f0*/  SHF.L.U64.HI R59, R12, 0x6, R13 ;  /* 0x000000060c3b7819 */ /* 0x000fe2000001020d */
[----:B------:R-:W-:-:S04]  /*6500*/  IMAD.WIDE.U32 R44, R31, R12, RZ ;  /* 0x0000000c1f2c7225 */ /* 0x000fc800078e00ff */
[----:B------:R-:W-:Y:S02]  /*6510*/  IMAD R27, R18, R13, R5 ;  /* 0x0000000d121b7224 */ /* 0x000fe400078e0205 */
[----:B-1----:R-:W-:Y:S01]  /*6520*/  VIADD R0, R0, 0xffffff80 ;  /* 0xffffff8000007836 */ /* 0x002fe20000000000 */
[----:B---3--:R-:W-:Y:S01]  /*6530*/  SHF.L.U64.HI R58, R14, 0x6, R15 ;  /* 0x000000060e3a7819 */ /* 0x008fe2000001020f */
[-C--:B------:R-:W-:Y:S02]  /*6540*/  IMAD R4, R3, R14.reuse, RZ ;  /* 0x0000000e03047224 */ /* 0x080fe400078e02ff */
[----:B------:R-:W-:Y:S01]  /*6550*/  IMAD.WIDE.U32 R42, R31, R14, RZ ;  /* 0x0000000e1f2a7225 */ /* 0x000fe200078e00ff */
[----:B------:R-:W-:-:S03]  /*6560*/  SHF.R.S32.HI R30, RZ, 0x1f, R0 ;  /* 0x0000001fff1e7819 */ /* 0x000fc60000011400 */
[----:B------:R-:W-:Y:S01]  /*6570*/  IMAD R49, R31, R15, R4 ;  /* 0x0000000f1f317224 */ /* 0x000fe200078e0204 */
[----:B------:R-:W-:Y:S01]  /*6580*/  LEA.HI R30, R30, R0, RZ, 0x2 ;  /* 0x000000001e1e7211 */ /* 0x000fe200078f10ff */
[----:B------:R-:W-:Y:S02]  /*6590*/  IMAD.SHL.U32 R56, R12, 0x40, RZ ;  /* 0x000000400c387824 */ /* 0x000fe400078e00ff */
[----:B------:R-:W-:Y:S01]  /*65a0*/  IMAD.IADD R49, R49, 0x1, R43 ;  /* 0x0000000131317824 */ /* 0x000fe200078e022b */
[----:B------:R-:W-:Y:S01]  /*65b0*/  LOP3.LUT R30, R30, 0xfffffffc, RZ, 0xc0, !PT ;  /* 0xfffffffc1e1e7812 */ /* 0x000fe200078ec0ff */
[----:B------:R-:W-:-:S04]  /*65c0*/  IMAD.SHL.U32 R60, R14, 0x40, RZ ;  /* 0x000000400e3c7824 */ /* 0x000fc800078e00ff */
[----:B------:R-:W-:Y:S02]  /*65d0*/  IMAD.IADD R30, R0, 0x1, -R30 ;  /* 0x00000001001e7824 */ /* 0x000fe400078e0a1e */
[----:B------:R-:W-:Y:S02]  /*65e0*/  IMAD R0, R3, R12, RZ ;  /* 0x0000000c03007224 */ /* 0x000fe400078e02ff */
[C---:B------:R-:W-:Y:S02]  /*65f0*/  IMAD.SHL.U32 R24, R30.reuse, 0x4, RZ ;  /* 0x000000041e187824 */ /* 0x040fe400078e00ff */
[----:B------:R-:W-:Y:S02]  /*6600*/  IMAD.SHL.U32 R40, R30, 0x8, RZ ;  /* 0x000000081e287824 */ /* 0x000fe400078e00ff */
[----:B------:R-:W-:Y:S01]  /*6610*/  IMAD R3, R7, R14, RZ ;  /* 0x0000000e07037224 */ /* 0x000fe200078e02ff */
[----:B------:R-:W-:Y:S01]  /*6620*/  SHF.R.S32.HI R25, RZ, 0x1f, R24 ;  /* 0x0000001fff197819 */ /* 0x000fe20000011418 */
[----:B------:R-:W-:Y:S01]  /*6630*/  IMAD R47, R31, R13, R0 ;  /* 0x0000000d1f2f7224 */ /* 0x000fe200078e0200 */
[----:B------:R-:W-:Y:S01]  /*6640*/  SHF.R.S32.HI R41, RZ, 0x1f, R40 ;  /* 0x0000001fff297819 */ /* 0x000fe20000011428 */
[----:B------:R-:W-:-:S02]  /*6650*/  IMAD R3, R18, R15, R3 ;  /* 0x0000000f12037224 */ /* 0x000fc400078e0203 */
[----:B------:R-:W-:-:S04]  /*6660*/  IMAD.WIDE.U32 R4, R18, R12, R24 ;  /* 0x0000000c12047225 */ /* 0x000fc800078e0018 */
[----:B------:R-:W-:Y:S01]  /*6670*/  IMAD.WIDE.U32 R8, R18, R12, R40 ;  /* 0x0000000c12087225 */ /* 0x000fe200078e0028 */
[----:B------:R-:W-:-:S03]  /*6680*/  IADD3 R46, P1, R4, R44, RZ ;  /* 0x0000002c042e7210 */ /* 0x000fc60007f3e0ff */
[----:B------:R-:W-:Y:S01]  /*6690*/  IMAD.WIDE.U32 R6, R18, R14, R24 ;  /* 0x0000000e12067225 */ /* 0x000fe200078e0018 */
[----:B------:R-:W-:-:S03]  /*66a0*/  IADD3 R26, P3, R8, R44, RZ ;  /* 0x0000002c081a7210 */ /* 0x000fc60007f7e0ff */
[----:B0-----:R-:W-:Y:S01]  /*66b0*/  IMAD.WIDE.U32 R10, R18, R14, R40 ;  /* 0x0000000e120a7225 */ /* 0x001fe200078e0028 */
[----:B------:R-:W-:-:S03]  /*66c0*/  IADD3 R50, P2, R6, R42, RZ ;  /* 0x0000002a06327210 */ /* 0x000fc60007f5e0ff */
[----:B------:R-:W-:Y:S01]  /*66d0*/  IMAD.IADD R47, R47, 0x1, R45 ;  /* 0x000000012f2f7824 */ /* 0x000fe200078e022d */
[----:B------:R-:W-:Y:S02]  /*66e0*/  IADD3 R28, P4, R10, R42, RZ ;  /* 0x0000002a0a1c7210 */ /* 0x000fe40007f9e0ff */
[----:B------:R-:W-:Y:S02]  /*66f0*/  IADD3.X R51, R49, R7, R3, P2, !PT ;  /* 0x0000000731337210 */ /* 0x000fe400017fe403 */
[C---:B------:R-:W-:Y:S02]  /*6700*/  IADD3.X R48, R47.reuse, R5, R27, P1, !PT ;  /* 0x000000052f307210 */ /* 0x040fe40000ffe41b */
        /* <DEDUP_REMOVED lines=19> */
.L_x_11620:
[----:B------:R-:W-:Y:S05]  /*6840*/  BSYNC B6 ;  /* 0x0000000000067941 */ /* 0x000fea0003800000 */
.L_x_11619:
[----:B------:R-:W2:Y:S01]  /*6850*/  LDL R20, [R1+0x14] ;  /* 0x0000140001147983 */ /* 0x000ea20000100800 */
[----:B------:R-:W0:Y:S01]  /*6860*/  LDC.64 R6, c[0x0][0x3d8] ;  /* 0x0000f600ff067b82 */ /* 0x000e220000000a00 */
[----:B------:R-:W-:Y:S02]  /*6870*/  ULDC.U8 UR4, c[0x0][0x3f0] ;  /* 0x0000fc0000047ab9 */ /* 0x000fe40000000000 */
[----:B------:R-:W3:Y:S05]  /*6880*/  LDL R21, [R1+0x20] ;  /* 0x0000200001157983 */ /* 0x000eea0000100800 */
[----:B------:R-:W1:Y:S01]  /*6890*/  LDC.64 R4, c[0x0][0x3e8] ;  /* 0x0000fa00ff047b82 */ /* 0x000e620000000a00 */
[----:B------:R-:W-:Y:S01]  /*68a0*/  ISETP.NE.AND P0, PT, RZ, UR4, PT ;  /* 0x00000004ff007c0c */ /* 0x000fe2000bf05270 */
[----:B------:R-:W-:Y:S01]  /*68b0*/  BSSY B0, `(.L_x_11621) ;  /* 0x00002d0000007945 */ /* 0x000fe20003800000 */
[----:B--2---:R-:W-:Y:S01]  /*68c0*/  SHF.R.S32.HI R3, RZ, 0x1f, R20 ;  /* 0x0000001fff037819 */ /* 0x004fe20000011414 */
[----:B0-----:R-:W-:-:S04]  /*68d0*/  IMAD.WIDE.U32 R8, R20, R6, RZ ;  /* 0x0000000614087225 */ /* 0x001fc800078e00ff */
[C---:B------:R-:W-:Y:S02]  /*68e0*/  IMAD R0, R3.reuse, R6, RZ ;  /* 0x0000000603007224 */ /* 0x040fe400078e02ff */
[-C--:B-1----:R-:W-:Y:S02]  /*68f0*/  IMAD R12, R3, R4.reuse, RZ ;  /* 0x00000004030c7224 */ /* 0x082fe400078e02ff */
[C---:B------:R-:W-:Y:S02]  /*6900*/  IMAD R3, R20.reuse, R7, R0 ;  /* 0x0000000714037224 */ /* 0x040fe400078e0200 */
[----:B------:R-:W-:-:S04]  /*6910*/  IMAD.WIDE.U32 R10, R20, R4, RZ ;  /* 0x00000004140a7225 */ /* 0x000fc800078e00ff */
[C---:B------:R-:W-:Y:S02]  /*6920*/  IMAD R13, R20.reuse, R5, R12 ;  /* 0x00000005140d7224 */ /* 0x040fe400078e020c */
[----:B------:R-:W-:Y:S02]  /*6930*/  IMAD.IADD R9, R9, 0x1, R3 ;  /* 0x0000000109097824 */ /* 0x000fe400078e0203 */
[----:B---3--:R-:W-:Y:S02]  /*6940*/  IMAD R0, R20, -0x80, R21 ;  /* 0xffffff8014007824 */ /* 0x008fe400078e0215 */
[----:B------:R-:W-:Y:S01]  /*6950*/  IMAD.IADD R3, R11, 0x1, R13 ;  /* 0x000000010b037824 */ /* 0x000fe200078e020d */
[C---:B------:R-:W-:Y:S01]  /*6960*/  SHF.L.U64.HI R52, R8.reuse, 0x7, R9 ;  /* 0x0000000708347819 */ /* 0x040fe20000010209 */
[----:B------:R-:W-:Y:S01]  /*6970*/  IMAD.SHL.U32 R53, R8, 0x80, RZ ;  /* 0x0000008008357824 */ /* 0x000fe200078e00ff */
[----:B------:R-:W-:Y:S01]  /*6980*/  VIMNMX R57, R0, 0x80, PT ;  /* 0x0000008000397848 */ /* 0x000fe20003fe0100 */
[C---:B------:R-:W-:Y:S01]  /*6990*/  IMAD.SHL.U32 R55, R10.reuse, 0x80, RZ ;  /* 0x000000800a377824 */ /* 0x040fe200078e00ff */
[----:B------:R-:W-:Y:S01]  /*69a0*/  SHF.L.U64.HI R54, R10, 0x7, R3 ;  /* 0x000000070a367819 */ /* 0x000fe20000010203 */
[----:B------:R-:W-:Y:S06]  /*69b0*/  @!P0 BRA `(.L_x_11622) ;  /* 0x0000001400a08947 */ /* 0x000fec0003800000 */
[----:B------:R-:W0:Y:S01]  /*69c0*/  LDC R0, c[0x0][0x428] ;  /* 0x00010a00ff007b82 */ /* 0x000e220000000800 */
[----:B------:R-:W-:Y:S01]  /*69d0*/  ISETP.GE.AND P0, PT, R18, R57, PT ;  /* 0x000000391200720c */ /* 0x000fe20003f06270 */
        /* <DEDUP_REMOVED lines=11> */
[----:B0-----:R-:W-:Y:S01]  /*6a90*/  ISETP.NE.AND P2, PT, R0, 0x1, PT ;  /* 0x000000010000780c */ /* 0x001fe20003f45270 */
[----:B------:R-:W-:Y:S02]  /*6aa0*/  IMAD R0, R20, 0x80, R18 ;  /* 0x0000008014007824 */ /* 0x000fe400078e0212 */
[----:B------:R-:W-:Y:S02]  /*6ab0*/  VIADD R20, R18, 0x40 ;  /* 0x0000004012147836 */ /* 0x000fe40000000000 */
[----:B------:R-:W-:Y:S01]  /*6ac0*/  IMAD R3, R30, 0x40, R0 ;  /* 0x000000401e037824 */ /* 0x000fe200078e0200 */
[----:B------:R-:W-:-:S02]  /*6ad0*/  CS2R R30, SRZ ;  /* 0x00000000001e7805 */ /* 0x000fc4000001ff00 */
[----:B------:R-:W-:Y:S02]  /*6ae0*/  ISETP.GE.AND P1, PT, R20, R57, PT ;  /* 0x000000391400720c */ /* 0x000fe40003f26270 */
[----:B------:R-:W-:-:S03]  /*6af0*/  CS2R R20, SRZ ;  /* 0x0000000000147805 */ /* 0x000fc6000001ff00 */
[----:B------:R-:W0:Y:S08]  /*6b00*/  @P2 LDC R8, c[0x0][0x42c] ;  /* 0x00010b00ff082b82 */ /* 0x000e300000000800 */
[----:B------:R-:W1:Y:S01]  /*6b10*/  @P2 LDC R9, c[0x0][0x430] ;  /* 0x00010c00ff092b82 */ /* 0x000e620000000800 */
[----:B0-----:R-:W-:-:S05]  /*6b20*/  @P2 IMAD.HI.U32 R0, R3, R8, RZ ;  /* 0x0000000803002227 */ /* 0x001fca00078e00ff */
[----:B-1----:R-:W-:-:S04]  /*6b30*/  @P2 SHF.R.U32.HI R3, RZ, R9, R0 ;  /* 0x00000009ff032219 */ /* 0x002fc80000011600 */
        /* <DEDUP_REMOVED lines=17> */
[----:B------:R-:W-:Y:S02]  /*6c50*/  CS2R R32, SRZ ;  /* 0x0000000000207805 */ /* 0x000fe4000001ff00 */
[C---:B------:R-:W-:Y:S01]  /*6c60*/  LEA R14, P3, R0.reuse, UR4, 0x1 ;  /* 0x00000004000e7c11 */ /* 0x040fe2000f8608ff */
[----:B------:R0:W5:Y:S03]  /*6c70*/  @!P5 LDG.E.64 R38, desc[UR52][R8.64] ;  /* 0x000000340826d981 */ /* 0x000166000c1e1b00 */
[----:B------:R-:W-:Y:S01]  /*6c80*/  LEA.HI.X R15, R0, UR5, R15, 0x1, P3 ;  /* 0x00000005000f7c11 */ /* 0x000fe200098f0c0f */
[----:B------:R0:W5:Y:S04]  /*6c90*/  @!P2 LDG.E.64 R34, desc[UR52][R8.64+0x20] ;  /* 0x000020340822a981 */ /* 0x000168000c1e1b00 */
[----:B------:R0:W5:Y:S04]  /*6ca0*/  @!P5 LDG.E.64 R36, desc[UR52][R14.64] ;  /* 0x000000340e24d981 */ /* 0x000168000c1e1b00 */
[----:B------:R0:W5:Y:S02]  /*6cb0*/  @!P2 LDG.E.64 R32, desc[UR52][R14.64+0x20] ;  /* 0x000020340e20a981 */ /* 0x000164000c1e1b00 */
.L_x_11624:
[----:B------:R-:W-:Y:S05]  /*6cc0*/  BSYNC B1 ;  /* 0x0000000000017941 */ /* 0x000fea0003800000 */
.L_x_11623:
        /* <DEDUP_REMOVED lines=14> */
[C---:B------:R-:W-:Y:S02]  /*6db0*/  LEA R8, P2, R9.reuse, UR6, 0x1 ;  /* 0x0000000609087c11 */ /* 0x040fe4000f8408ff */
[----:B------:R-:W-:Y:S02]  /*6dc0*/  CS2R R26, SRZ ;  /* 0x00000000001a7805 */ /* 0x000fe4000001ff00 */
[----:B------:R-:W-:Y:S02]  /*6dd0*/  LEA R14, P3, R0, UR4, 0x1 ;  /* 0x00000004000e7c11 */ /* 0x000fe4000f8608ff */
[----:B------:R-:W-:Y:S02]  /*6de0*/  LEA.HI.X R9, R9, UR7, R20, 0x1, P2 ;  /* 0x0000000709097c11 */ /* 0x000fe400090f0c14 */
[----:B------:R-:W-:-:S02]  /*6df0*/  CS2R R20, SRZ ;  /* 0x0000000000147805 */ /* 0x000fc4000001ff00 */
[----:B------:R-:W-:Y:S01]  /*6e00*/  LEA.HI.X R15, R0, UR5, R15, 0x1, P3 ;  /* 0x00000005000f7c11 */ /* 0x000fe200098f0c0f */
[----:B------:R1:W5:Y:S04]  /*6e10*/  @!P4 LDG.E.64 R28, desc[UR52][R8.64] ;  /* 0x00000034081cc981 */ /* 0x000368000c1e1b00 */
[----:B------:R1:W5:Y:S04]  /*6e20*/  @!P5 LDG.E.64 R20, desc[UR52][R8.64+0x20] ;  /* 0x000020340814d981 */ /* 0x000368000c1e1b00 */
[----:B------:R1:W5:Y:S04]  /*6e30*/  @!P4 LDG.E.64 R30, desc[UR52][R14.64] ;  /* 0x000000340e1ec981 */ /* 0x000368000c1e1b00 */
[----:B------:R1:W5:Y:S02]  /*6e40*/  @!P5 LDG.E.64 R26, desc[UR52][R14.64+0x20] ;  /* 0x000020340e1ad981 */ /* 0x000364000c1e1b00 */
.L_x_11626:
[----:B------:R-:W-:Y:S05]  /*6e50*/  BSYNC B1 ;  /* 0x0000000000017941 */ /* 0x000fea0003800000 */
.L_x_11625:
[----:B------:R-:W2:Y:S04]  /*6e60*/  LDL R46, [R1+0x68] ;  /* 0x00006800012e7983 */ /* 0x000ea80000100800 */
[----:B01----:R-:W3:Y:S01]  /*6e70*/  LDL R14, [R1+0x60] ;  /* 0x00006000010e7983 */ /* 0x003ee20000100800 */
[C---:B------:R-:W-:Y:S01]  /*6e80*/  IMAD.WIDE.U32 R10, R3.reuse, R6, R10 ;  /* 0x00000006030a7225 */ /* 0x040fe200078e000a */
[----:B------:R-:W-:Y:S01]  /*6e90*/  ULDC.64 UR4, c[0x0][0x3c8] ;  /* 0x0000f20000047ab9 */ /* 0x000fe20000000a00 */
[----:B------:R-:W-:Y:S02]  /*6ea0*/  ULDC.64 UR6, c[0x0][0x3e0] ;  /* 0x0000f80000067ab9 */ /* 0x000fe40000000a00 */
[----:B------:R-:W-:-:S04]  /*6eb0*/  IMAD.WIDE.U32 R12, R3, R4, R12 ;  /* 0x00000004030c7225 */ /* 0x000fc800078e000c */
[C---:B------:R-:W-:Y:S02]  /*6ec0*/  IMAD R6, R43.reuse, R6, RZ ;  /* 0x000000062b067224 */ /* 0x040fe400078e02ff */
[----:B------:R-:W-:Y:S02]  /*6ed0*/  IMAD R4, R43, R4, RZ ;  /* 0x000000042b047224 */ /* 0x000fe400078e02ff */
[C---:B------:R-:W-:Y:S02]  /*6ee0*/  IMAD R7, R3.reuse, R7, R6 ;  /* 0x0000000703077224 */ /* 0x040fe400078e0206 */
[----:B------:R-:W-:Y:S01]  /*6ef0*/  IMAD R3, R3, R5, R4 ;  /* 0x0000000503037224 */ /* 0x000fe200078e0204 */
[----:B------:R-:W-:Y:S01]  /*6f00*/  LEA R4, P2, R10, UR4, 0x1 ;  /* 0x000000040a047c11 */ /* 0x000fe2000f8408ff */
[----:B------:R-:W-:Y:S02]  /*6f10*/  IMAD.IADD R5, R11, 0x1, R7 ;  /* 0x000000010b057824 */ /* 0x000fe400078e0207 */
[----:B------:R-:W-:Y:S01]  /*6f20*/  IMAD.IADD R3, R13, 0x1, R3 ;  /* 0x000000010d037824 */ /* 0x000fe200078e0203 */
[----:B------:R-:W-:-:S02]  /*6f30*/  UMOV UR4, 0xffffffff ;  /* 0xffffffff00047882 */ /* 0x000fc40000000000 */
[----:B------:R-:W-:Y:S01]  /*6f40*/  LEA.HI.X R5, R10, UR5, R5, 0x1, P2 ;  /* 0x000000050a057c11 */ /* 0x000fe200090f0c05 */
[----:B--2---:R-:W-:Y:S01]  /*6f50*/  IMAD.SHL.U32 R8, R46, 0x40, RZ ;  /* 0x000000402e087824 */ /* 0x004fe200078e00ff */
[----:B---3--:R-:W-:-:S04]  /*6f60*/  LEA.HI R0, R14, R14, RZ, 0x1 ;  /* 0x0000000e0e007211 */ /* 0x008fc800078f08ff */
[----:B------:R-:W-:Y:S02]  /*6f70*/  LOP3.LUT R9, R8, 0x1c0, RZ, 0xc0, !PT ;  /* 0x000001c008097812 */ /* 0x000fe400078ec0ff */
[----:B------:R-:W-:Y:S02]  /*6f80*/  LOP3.LUT R8, R0, 0xfffffffe, RZ, 0xc0, !PT ;  /* 0xfffffffe00087812 */ /* 0x000fe400078ec0ff */
[----:B------:R-:W-:Y:S02]  /*6f90*/  LEA R0, P3, R12, UR6, 0x1 ;  /* 0x000000060c007c11 */ /* 0x000fe4000f8608ff */
[----:B------:R-:W-:Y:S01]  /*6fa0*/  LOP3.LUT R40, R9, 0x18, R40, 0xf8, !PT ;  /* 0x0000001809287812 */ /* 0x000fe200078ef828 */
[----:B------:R-:W-:Y:S01]  /*6fb0*/  IMAD.IADD R8, R14, 0x1, -R8 ;  /* 0x000000010e087824 */ /* 0x000fe200078e0a08 */
[----:B------:R-:W-:Y:S02]  /*6fc0*/  SHF.R.U32.HI R9, RZ, 0x3, R9 ;  /* 0x00000003ff097819 */ /* 0x000fe40000011609 */
[----:B------:R-:W-:-:S02]  /*6fd0*/  LEA.HI.X R3, R12, UR7, R3, 0x1, P3 ;  /* 0x000000070c037c11 */ /* 0x000fc400098f0c03 */
[----:B------:R-:W-:Y:S02]  /*6fe0*/  LOP3.LUT R9, R40, R9, RZ, 0x3c, !PT ;  /* 0x0000000928097212 */ /* 0x000fe400078e3cff */
[----:B------:R-:W-:Y:S01]  /*6ff0*/  SHF.L.U32 R6, R8, 0x1f, RZ ;  /* 0x0000001f08067819 */ /* 0x000fe200000006ff */
[----:B------:R-:W-:Y:S06]  /*7000*/  BRA.DIV UR4, `(.L_x_11627) ;  /* 0x0000014e04b07947 */ /* 0x000fec000b800000 */
.L_x_11819:
[----:B------:R-:W-:-:S03]  /*7010*/  UMOV UR4, 0xffffffff ;  /* 0xffffffff00047882 */ /* 0x000fc60000000000 */
[----:B------:R-:W-:Y:S05]  /*7020*/  BRA.DIV UR4, `(.L_x_11628) ;  /* 0x0000014e04d07947 */ /* 0x000fea000b800000 */
.L_x_11822:
[----:B------:R-:W-:-:S03]  /*7030*/  UMOV UR4, 0xffffffff ;  /* 0xffffffff00047882 */ /* 0x000fc60000000000 */
[----:B------:R-:W-:Y:S05]  /*7040*/  BRA.DIV UR4, `(.L_x_11629) ;  /* 0x0000014e04f07947 */ /* 0x000fea000b800000 */
.L_x_11825:
[----:B------:R-:W-:-:S03]  /*7050*/  UMOV UR4, 0xffffffff ;  /* 0xffffffff00047882 */ /* 0x000fc60000000000 */
[----:B------:R-:W-:Y:S05]  /*7060*/  BRA.DIV UR4, `(.L_x_11630) ;  /* 0x0000015204107947 */ /* 0x000fea000b800000 */
.L_x_11828:
[----:B------:R-:W-:-:S03]  /*7070*/  UMOV UR4, 0xffffffff ;  /* 0xffffffff00047882 */ /* 0x000fc60000000000 */
[----:B------:R-:W-:Y:S05]  /*7080*/  BRA.DIV UR4, `(.L_x_11631) ;  /* 0x0000015204307947 */ /* 0x000fea000b800000 */
.L_x_11831:
[----:B------:R-:W-:-:S03]  /*7090*/  UMOV UR4, 0xffffffff ;  /* 0xffffffff00047882 */ /* 0x000fc60000000000 */
[----:B------:R-:W-:Y:S05]  /*70a0*/  BRA.DIV UR4, `(.L_x_11632) ;  /* 0x0000015204507947 */ /* 0x000fea000b800000 */
.L_x_11834:
[----:B------:R-:W-:-:S03]  /*70b0*/  UMOV UR4, 0xffffffff ;  /* 0xffffffff00047882 */ /* 0x000fc60000000000 */
[----:B------:R-:W-:Y:S05]  /*70c0*/  BRA.DIV UR4, `(.L_x_11633) ;  /* 0x0000015204707947 */ /* 0x000fea000b800000 */
.L_x_11837:
[----:B------:R-:W-:-:S03]  /*70d0*/  UMOV UR4, 0xffffffff ;  /* 0xffffffff00047882 */ /* 0x000fc60000000000 */
[----:B------:R-:W-:Y:S05]  /*70e0*/  BRA.DIV UR4, `(.L_x_11634) ;  /* 0x0000015204907947 */ /* 0x000fea000b800000 */
.L_x_11840:
[----:B------:R-:W0:Y:S01]  /*70f0*/  S2R R7, SR_TID.X ;  /* 0x0000000000077919 */ /* 0x000e220000002100 */
[----:B------:R-:W1:Y:S01]  /*7100*/  SYNCS.PHASECHK.TRANS64.TRYWAIT P2, [R17+URZ+0x32400], R6 ;  /* 0x03240006110075a7 */ /* 0x000e62000804017f */
[----:B-----5:R-:W-:Y:S01]  /*7110*/  IMAD.MOV.U32 R0, RZ, RZ, R34 ;  /* 0x000000ffff007224 */ /* 0x020fe200078e0022 */
[----:B------:R-:W-:Y:S01]  /*7120*/  LOP3.LUT P3, RZ, R46, 0x4, RZ, 0xc0, !PT ;  /* 0x000000042eff7812 */ /* 0x000fe2000786c0ff */
[----:B------:R-:W-:Y:S01]  /*7130*/  IMAD.MOV.U32 R3, RZ, RZ, R35 ;  /* 0x000000ffff037224 */ /* 0x000fe200078e0023 */
[----:B------:R-:W-:Y:S01]  /*7140*/  BSSY B1, `(.L_x_11635) ;  /* 0x0000021000017945 */ /* 0x000fe20003800000 */
[----:B------:R-:W-:Y:S02]  /*7150*/  IMAD.MOV.U32 R4, RZ, RZ, R38 ;  /* 0x000000ffff047224 */ /* 0x000fe400078e0026 */
[----:B------:R-:W-:Y:S01]  /*7160*/  IMAD.MOV.U32 R5, RZ, RZ, R39 ;  /* 0x000000ffff057224 */ /* 0x000fe200078e0027 */
[----:B------:R-:W-:Y:S01]  /*7170*/  PRMT R41, R0, 0x5410, R3 ;  /* 0x0000541000297816 */ /* 0x000fe20000000003 */
[----:B------:R-:W-:-:S03]  /*7180*/  IMAD.MOV.U32 R3, RZ, RZ, R32 ;  /* 0x000000ffff037224 */ /* 0x000fc600078e0020 */
[----:B------:R-:W-:Y:S01]  /*7190*/  PRMT R10, R4, 0x5410, R5 ;  /* 0x00005410040a7816 */ /* 0x000fe20000000005 */
[----:B------:R-:W-:Y:S02]  /*71a0*/  IMAD.MOV.U32 R4, RZ, RZ, R33 ;  /* 0x000000ffff047224 */ /* 0x000fe400078e0021 */
[----:B------:R-:W-:-:S03]  /*71b0*/  IMAD.MOV.U32 R5, RZ, RZ, R36 ;  /* 0x000000ffff057224 */ /* 0x000fc600078e0024 */
[----:B------:R-:W-:Y:S01]  /*71c0*/  PRMT R42, R4, 0x5410, R3 ;  /* 0x00005410042a7816 */ /* 0x000fe20000000003 */
[----:B0-----:R-:W-:-:S05]  /*71d0*/  VIADD R11, R7, 0xffffff80 ;  /* 0xffffff80070b7836 */ /* 0x001fca0000000000 */
[----:B------:R-:W-:-:S04]  /*71e0*/  SHF.R.S32.HI R7, RZ, 0x1f, R11 ;  /* 0x0000001fff077819 */ /* 0x000fc8000001140b */
[----:B------:R-:W-:Y:S01]  /*71f0*/  LEA.HI R7, R7, R11, RZ, 0x5 ;  /* 0x0000000b07077211 */ /* 0x000fe200078f28ff */
[----:B------:R-:W-:-:S03]  /*7200*/  IMAD.MOV.U32 R11, RZ, RZ, R21 ;  /* 0x000000ffff0b7224 */ /* 0x000fc600078e0015 */
[----:B------:R-:W-:-:S05]  /*7210*/  SHF.R.S32.HI R7, RZ, 0x5, R7 ;  /* 0x00000005ff077819 */ /* 0x000fca0000011407 */
[----:B------:R-:W-:Y:S01]  /*7220*/  IMAD R0, R7, 0x200, R9 ;  /* 0x0000020007007824 */ /* 0x000fe200078e0209 */
[----:B------:R-:W-:Y:S01]  /*7230*/  PRMT R9, R9, 0x5410, R5 ;  /* 0x0000541009097816 */ /* 0x000fe20000000005 */
[----:B------:R-:W-:Y:S02]  /*7240*/  IMAD.MOV.U32 R5, RZ, RZ, R37 ;  /* 0x000000ffff057224 */ /* 0x000fe400078e0025 */
[----:B------:R-:W-:Y:S02]  /*7250*/  IMAD R3, R0, 0x2, R17 ;  /* 0x0000000200037824 */ /* 0x000fe400078e0211 */
[----:B------:R-:W-:Y:S01]  /*7260*/  IMAD.MOV.U32 R7, RZ, RZ, R20 ;  /* 0x000000ffff077224 */ /* 0x000fe200078e0014 */
[----:B------:R-:W-:Y:S01]  /*7270*/  PRMT R9, R5, 0x7610, R9 ;  /* 0x0000761005097816 */ /* 0x000fe20000000009 */
[C---:B------:R-:W-:Y:S01]  /*7280*/  VIADD R4, R3.reuse, 0x18400 ;  /* 0x0001840003047836 */ /* 0x040fe20000000000 */
[----:B------:R-:W-:Y:S01]  /*7290*/  IADD3 R0, R3, 0x18440, RZ ;  /* 0x0001844003007810 */ /* 0x000fe20007ffe0ff */
[----:B------:R-:W-:Y:S01]  /*72a0*/  IMAD.MOV.U32 R5, RZ, RZ, R29 ;  /* 0x000000ffff057224 */ /* 0x000fe200078e001d */
[----:B------:R-:W-:Y:S01]  /*72b0*/  PRMT R43, R11, 0x5410, R7 ;  /* 0x000054100b2b7816 */ /* 0x000fe20000000007 */
[----:B------:R-:W-:-:S02]  /*72c0*/  @P3 VIADD R0, R4, 0xffffffc0 ;  /* 0xffffffc004003836 */ /* 0x000fc40000000000 */
[----:B------:R-:W-:Y:S02]  /*72d0*/  IMAD.MOV.U32 R4, RZ, RZ, R28 ;  /* 0x000000ffff047224 */ /* 0x000fe400078e001c */
[----:B------:R-:W-:Y:S02]  /*72e0*/  IMAD.MOV.U32 R7, RZ, RZ, R26 ;  /* 0x000000ffff077224 */ /* 0x000fe400078e001a */
[----:B------:R-:W-:Y:S01]  /*72f0*/  IMAD.MOV.U32 R11, RZ, RZ, R27 ;  /* 0x000000ffff0b7224 */ /* 0x000fe200078e001b */
[----:B------:R-:W-:Y:S01]  /*7300*/  PRMT R44, R4, 0x5410, R5 ;  /* 0x00005410042c7816 */ /* 0x000fe20000000005 */
[----:B------:R-:W-:Y:S02]  /*7310*/  IMAD.MOV.U32 R4, RZ, RZ, R30 ;  /* 0x000000ffff047224 */ /* 0x000fe400078e001e */
[----:B------:R-:W-:Y:S01]  /*7320*/  IMAD.MOV.U32 R5, RZ, RZ, R31 ;  /* 0x000000ffff057224 */ /* 0x000fe200078e001f */
[----:B------:R-:W-:Y:S01]  /*7330*/  PRMT R45, R7, 0x5410, R11 ;  /* 0x00005410072d7816 */ /* 0x000fe2000000000b */
[----:B-1----:R-:W-:Y:S06]  /*7340*/  @!P2 BRA `(.L_x_11636) ;  /* 0x000001500020a947 */ /* 0x002fec0003800000 */
.L_x_11841:
[----:B------:R-:W-:Y:S05]  /*7350*/  BSYNC B1 ;  /* 0x0000000000017941 */ /* 0x000fea0003800000 */
.L_x_11635:
        /* <DEDUP_REMOVED lines=12> */
[--C-:B------:R-:W-:Y:S02]  /*7420*/  SHF.R.U32.HI R14, RZ, 0x10, R39.reuse ;  /* 0x00000010ff0e7819 */ /* 0x100fe40000011627 */
        /* <DEDUP_REMOVED lines=19> */
[----:B------:R-:W-:Y:S02]  /*7560*/  IMAD.U32 R7, R5, 0x10000, RZ ;  /* 0x0001000005077824 */ /* 0x000fe400078e00ff */
[-C--:B------:R-:W-:Y:S01]  /*7570*/  FFMA.FTZ R38, R11, R14.reuse, -R10 ;  /* 0x0000000e0b267223 */ /* 0x080fe2000001080a */
[----:B------:R-:W-:Y:S01]  /*7580*/  IMAD.U32 R15, R36, 0x10000, RZ ;  /* 0x00010000240f7824 */ /* 0x000fe200078e00ff */
[----:B------:R-:W-:Y:S01]  /*7590*/  LOP3.LUT R4, R4, 0xffff0000, RZ, 0xc0, !PT ;  /* 0xffff000004047812 */ /* 0x000fe200078ec0ff */
[----:B------:R-:W-:Y:S01]  /*75a0*/  FMUL.FTZ R12, R12, R14 ;  /* 0x0000000e0c0c7220 */ /* 0x000fe20000410000 */
[----:B------:R-:W-:Y:S01]  /*75b0*/  LOP3.LUT R5, R5, 0xffff0000, RZ, 0xc0, !PT ;  /* 0xffff000005057812 */ /* 0x000fe200078ec0ff */
[----:B------:R-:W-:Y:S01]  /*75c0*/  IMAD.U32 R9, R13, 0x10000, RZ ;  /* 0x000100000d097824 */ /* 0x000fe200078e00ff */
        /* <DEDUP_REMOVED lines=16> */
.L_x_11640:
[----:B------:R-:W-:Y:S05]  /*76d0*/  BSYNC B2 ;  /* 0x0000000000027941 */ /* 0x000fea0003800000 */
.L_x_11639:
        /* <DEDUP_REMOVED lines=47> */
.L_x_11638:
[----:B------:R-:W-:Y:S05]  /*79d0*/  BSYNC B1 ;  /* 0x0000000000017941 */ /* 0x000fea0003800000 */
.L_x_11637:
        /* <DEDUP_REMOVED lines=17> */
[----:B------:R-:W-:Y:S02]  /*7af0*/  LOP3.LUT R14, R14, 0xffff0000, RZ, 0xc0, !PT ;  /* 0xffff00000e0e7812 */ /* 0x000fe400078ec0ff */
[----:B------:R-:W-:Y:S02]  /*7b00*/  PRMT R24, R46, 0x5432, R24 ;  /* 0x000054322e187816 */ /* 0x000fe40000000018 */
        /* <DEDUP_REMOVED lines=9> */
[----:B------:R-:W-:Y:S01]  /*7ba0*/  FFMA.FTZ R30, R9, R15, -R30 ;  /* 0x0000000f091e7223 */ /* 0x000fe2000001081e */
[----:B------:R-:W-:Y:S02]  /*7bb0*/  IMAD.U32 R7, R5, 0x10000, RZ ;  /* 0x0001000005077824 */ /* 0x000fe400078e00ff */
[-C--:B------:R-:W-:Y:S01]  /*7bc0*/  FMUL.FTZ R12, R12, R14.reuse ;  /* 0x0000000e0c0c7220 */ /* 0x080fe20000410000 */
[----:B------:R-:W-:Y:S01]  /*7bd0*/  SHF.L.U32 R15, R24, 0x10, RZ ;  /* 0x00000010180f7819 */ /* 0x000fe200000006ff */
[----:B------:R-:W-:Y:S01]  /*7be0*/  FFMA.FTZ R14, R11, R14, -R10 ;  /* 0x0000000e0b0e7223 */ /* 0x000fe2000001080a */
[----:B------:R-:W-:Y:S01]  /*7bf0*/  LOP3.LUT R4, R4, 0xffff0000, RZ, 0xc0, !PT ;  /* 0xffff000004047812 */ /* 0x000fe200078ec0ff */
[----:B------:R-:W-:Y:S01]  /*7c00*/  FFMA.FTZ R29, R9, R28, R29 ;  /* 0x0000001c091d7223 */ /* 0x000fe2000001001d */
        /* <DEDUP_REMOVED lines=18> */
.L_x_11643:
[----:B------:R-:W-:Y:S05]  /*7d30*/  BSYNC B1 ;  /* 0x0000000000017941 */ /* 0x000fea0003800000 */
.L_x_11642:
[----:B------:R-:W-:Y:S05]  /*7d40*/  @P1 BRA `(.L_x_11641) ;  /* 0x0000001800181947 */ /* 0x000fea0003800000 */
[----:B01----:R-:W0:Y:S01]  /*7d50*/  LDS.128 R4, [R0+0x2000] ;  /* 0x0020000000047984 */ /* 0x003e220000000c00 */
        /* <DEDUP_REMOVED lines=19> */
[----:B------:R-:W-:Y:S01]  /*7e90*/  FMUL.FTZ R28, R7, R24 ;  /* 0x00000018071c7220 */ /* 0x000fe20000410000 */
[C---:B------:R-:W-:Y:S01]  /*7ea0*/  FFMA.FTZ R26, R9.reuse, R14, -R26 ;  /* 0x0000000e091a7223 */ /* 0x040fe2000001081a */
[----:B------:R-:W-:Y:S01]  /*7eb0*/  FFMA.FTZ R21, R9, R21, R10 ;  /* 0x0000001509157223 */ /* 0x000fe2000001000a */
[----:B------:R-:W-:Y:S01]  /*7ec0*/  FMUL.FTZ R10, R7, R20 ;  /* 0x00000014070a7220 */ /* 0x000fe20000410000 */
[----:B------:R-:W-:Y:S01]  /*7ed0*/  LOP3.LUT R4, R4, 0xffff0000, RZ, 0xc0, !PT ;  /* 0xffff000004047812 */ /* 0x000fe200078ec0ff */
[C---:B------:R-:W-:Y:S01]  /*7ee0*/  IMAD.U32 R6, R5.reuse, 0x10000, RZ ;  /* 0x0001000005067824 */ /* 0x040fe200078e00ff */
[----:B------:R-:W-:Y:S01]  /*7ef0*/  LOP3.LUT R5, R5, 0xffff0000, RZ, 0xc0, !PT ;  /* 0xffff000005057812 */ /* 0x000fe200078ec0ff */
[C---:B------:R-:W-:Y:S01]  /*7f00*/  IMAD.U32 R9, R15.reuse, 0x10000, RZ ;  /* 0x000100000f097824 */ /* 0x040fe200078e00ff */
[----:B------:R-:W-:Y:S01]  /*7f10*/  LOP3.LUT R15, R15, 0xffff0000, RZ, 0xc0, !PT ;  /* 0xffff00000f0f7812 */ /* 0x000fe200078ec0ff */
[C---:B------:R-:W-:Y:S01]  /*7f20*/  IMAD.U32 R7, R12.reuse, 0x10000, RZ ;  /* 0x000100000c077824 */ /* 0x040fe200078e00ff */
[----:B------:R-:W-:Y:S01]  /*7f30*/  LOP3.LUT R12, R12, 0xffff0000, RZ, 0xc0, !PT ;  /* 0xffff00000c0c7812 */ /* 0x000fe200078ec0ff */
[C---:B------:R-:W-:Y:S01]  /*7f40*/  FFMA.FTZ R13, R11.reuse, R24, R10 ;  /* 0x000000180b0d7223 */ /* 0x040fe2000001000a */
[----:B------:R-:W-:Y:S01]  /*7f50*/  FFMA.FTZ R28, R11, R20, -R28 ;  /* 0x000000140b1c7223 */ /* 0x000fe2000001081c */
[C---:B------:R-:W-:Y:S01]  /*7f60*/  FMUL.FTZ R10, R4.reuse, R9 ;  /* 0x00000009040a7220 */ /* 0x040fe20000410000 */
        /* <DEDUP_REMOVED lines=13> */
.L_x_11622:
[----:B------:R-:W2:Y:S01]  /*8040*/  LDL R50, [R1+0x14] ;  /* 0x0000140001327983 */ /* 0x000ea20000100800 */
[----:B------:R-:W0:Y:S03]  /*8050*/  LDC R9, c[0x0][0x3d4] ;  /* 0x0000f500ff097b82 */ /* 0x000e260000000800 */
[----:B------:R-:W3:Y:S01]  /*8060*/  LDL R48, [R1+0x60] ;  /* 0x0000600001307983 */ /* 0x000ee20000100800 */
[C---:B------:R-:W-:Y:S01]  /*8070*/  VIADD R46, R18.reuse, 0x40 ;  /* 0x00000040122e7836 */ /* 0x040fe20000000000 */
[-C--:B------:R-:W-:Y:S01]  /*8080*/  ISETP.GE.AND P1, PT, R18, R57.reuse, PT ;  /* 0x000000391200720c */ /* 0x080fe20003f26270 */
[----:B------:R-:W-:Y:S01]  /*8090*/  ULDC.64 UR4, c[0x0][0x3c8] ;  /* 0x0000f20000047ab9 */ /* 0x000fe20000000a00 */
[----:B------:R-:W-:Y:S01]  /*80a0*/  ULDC.64 UR6, c[0x0][0x3e0] ;  /* 0x0000f80000067ab9 */ /* 0x000fe20000000a00 */
[----:B------:R-:W-:Y:S02]  /*80b0*/  CS2R R32, SRZ ;  /* 0x0000000000207805 */ /* 0x000fe4000001ff00 */
[----:B------:R-:W-:-:S02]  /*80c0*/  ISETP.GE.AND P0, PT, R46, R57, PT ;  /* 0x000000392e00720c */ /* 0x000fc40003f06270 */
        /* <DEDUP_REMOVED lines=9> */
[----:B------:R-:W4:Y:S01]  /*8160*/  S2R R43, SR_TID.X ;  /* 0x00000000002b7919 */ /* 0x000f220000002100 */
[----:B------:R-:W-:Y:S01]  /*8170*/  @!P1 IADD3 R13, P2, R55, R28, RZ ;  /* 0x0000001c370d9210 */ /* 0x000fe20007f5e0ff */
[----:B------:R-:W-:Y:S01]  /*8180*/  @!P1 IMAD.X R12, R52, 0x1, R27, P5 ;  /* 0x00000001340c9824 */ /* 0x000fe200028e061b */
[----:B------:R-:W-:-:S02]  /*8190*/  @!P0 IADD3.X R3, R29, R58, R54, P3, P4 ;  /* 0x0000003a1d038210 */ /* 0x000fc40001fe8436 */
[----:B------:R-:W-:Y:S01]  /*81a0*/  @!P1 LEA R10, P5, R11, UR4, 0x1 ;  /* 0x000000040b0a9c11 */ /* 0x000fe2000f8a08ff */
[----:B------:R-:W-:-:S03]  /*81b0*/  @!P1 IMAD.X R24, R54, 0x1, R29, P2 ;  /* 0x0000000136189824 */ /* 0x000fc600010e061d */
[----:B------:R-:W-:Y:S02]  /*81c0*/  @!P1 LEA.HI.X R11, R11, UR5, R12, 0x1, P5 ;  /* 0x000000050b0b9c11 */ /* 0x000fe4000a8f0c0c */
[C---:B------:R-:W-:Y:S02]  /*81d0*/  @!P1 LEA R12, P2, R13.reuse, UR6, 0x1 ;  /* 0x000000060d0c9c11 */ /* 0x040fe4000f8408ff */
        /* <DEDUP_REMOVED lines=13> */
[----:B----4-:R-:W-:Y:S01]  /*82b0*/  VIADD R51, R43, 0xffffff80 ;  /* 0xffffff802b337836 */ /* 0x010fe20000000000 */
[----:B-1----:R-:W-:-:S04]  /*82c0*/  ISETP.NE.AND P0, PT, R0, 0x1, PT ;  /* 0x000000010000780c */ /* 0x002fc80003f05270 */
[----:B------:R-:W-:-:S04]  /*82d0*/  SHF.R.S32.HI R43, RZ, 0x1f, R51 ;  /* 0x0000001fff2b7819 */ /* 0x000fc80000011433 */
[----:B------:R-:W-:-:S05]  /*82e0*/  LEA.HI R43, R43, R51, RZ, 0x2 ;  /* 0x000000332b2b7211 */ /* 0x000fca00078f10ff */
[----:B------:R-:W1:Y:S01]  /*82f0*/  @P0 LDC R0, c[0x0][0x42c] ;  /* 0x00010b00ff000b82 */ /* 0x000e620000000800 */
[----:B------:R-:W-:-:S07]  /*8300*/  LOP3.LUT R43, R43, 0xfffffffc, RZ, 0xc0, !PT ;  /* 0xfffffffc2b2b7812 */ /* 0x000fce00078ec0ff */
[----:B0-----:R-:W0:Y:S01]  /*8310*/  @P0 LDC R11, c[0x0][0x430] ;  /* 0x00010c00ff0b0b82 */ /* 0x001e220000000800 */
[----:B------:R-:W-:Y:S01]  /*8320*/  IMAD.IADD R43, R51, 0x1, -R43 ;  /* 0x00000001332b7824 */ /* 0x000fe200078e0a2b */
[----:B------:R-:W-:Y:S02]  /*8330*/  CS2R R36, SRZ ;  /* 0x0000000000247805 */ /* 0x000fe4000001ff00 */
[----:B------:R-:W-:Y:S01]  /*8340*/  CS2R R38, SRZ ;  /* 0x0000000000267805 */ /* 0x000fe2000001ff00 */
[----:B------:R-:W-:-:S05]  /*8350*/  IMAD.MOV.U32 R10, RZ, RZ, R44 ;  /* 0x000000ffff0a7224 */ /* 0x000fca00078e002c */
[----:B------:R4:W5:Y:S02]  /*8360*/  @!P1 LDG.E.128 R36, desc[UR52][R12.64] ;  /* 0x000000340c249981 */ /* 0x000964000c1e1d00 */
[----:B----4-:R-:W-:Y:S02]  /*8370*/  IMAD.MOV.U32 R12, RZ, RZ, R42 ;  /* 0x000000ffff0c7224 */ /* 0x010fe400078e002a */
[----:B------:R-:W-:Y:S02]  /*8380*/  IMAD.MOV.U32 R13, RZ, RZ, R49 ;  /* 0x000000ffff0d7224 */ /* 0x000fe400078e0031 */
[----:B--2---:R-:W-:-:S04]  /*8390*/  IMAD R3, R50, 0x80, R18 ;  /* 0x0000008032037824 */ /* 0x004fc800078e0212 */
[----:B------:R-:W-:-:S04]  /*83a0*/  IMAD R3, R43, 0x40, R3 ;  /* 0x000000402b037824 */ /* 0x000fc800078e0203 */
[----:B-1----:R-:W-:-:S05]  /*83b0*/  @P0 IMAD.HI.U32 R0, R3, R0, RZ ;  /* 0x0000000003000227 */ /* 0x002fca00078e00ff */
[----:B0-----:R-:W-:-:S04]  /*83c0*/  @P0 SHF.R.U32.HI R3, RZ, R11, R0 ;  /* 0x0000000bff030219 */ /* 0x001fc80000011600 */
[----:B------:R-:W-:Y:S01]  /*83d0*/  SHF.R.S32.HI R43, RZ, 0x1f, R3 ;  /* 0x0000001fff2b7819 */ /* 0x000fe20000011403 */
[----:B------:R-:W-:-:S04]  /*83e0*/  IMAD.MOV.U32 R11, RZ, RZ, R47 ;  /* 0x000000ffff0b7224 */ /* 0x000fc800078e002f */
        /* <DEDUP_REMOVED lines=13> */
[----:B---3--:R-:W-:Y:S01]  /*84c0*/  LEA.HI R6, R48, R48, RZ, 0x1 ;  /* 0x0000003030067211 */ /* 0x008fe200078f08ff */
[----:B------:R-:W-:Y:S06]  /*84d0*/  BRA.DIV UR4, `(.L_x_11644) ;  /* 0x0000013e04d07947 */ /* 0x000fec000b800000 */
.L_x_11844:
[----:B------:R-:W-:-:S03]  /*84e0*/  UMOV UR4, 0xffffffff ;  /* 0xffffffff00047882 */ /* 0x000fc60000000000 */
[----:B------:R-:W-:Y:S05]  /*84f0*/  BRA.DIV UR4, `(.L_x_11645) ;  /* 0x0000013e04f07947 */ /* 0x000fea000b800000 */
.L_x_11847:
[----:B------:R-:W-:-:S03]  /*8500*/  UMOV UR4, 0xffffffff ;  /* 0xffffffff00047882 */ /* 0x000fc60000000000 */
[----:B------:R-:W-:Y:S05]  /*8510*/  BRA.DIV UR4, `(.L_x_11646) ;  /* 0x0000014204107947 */ /* 0x000fea000b800000 */
.L_x_11850:
[----:B------:R-:W-:-:S03]  /*8520*/  UMOV UR4, 0xffffffff ;  /* 0xffffffff00047882 */ /* 0x000fc60000000000 */
[----:B------:R-:W-:Y:S05]  /*8530*/  BRA.DIV UR4, `(.L_x_11647) ;  /* 0x0000014204307947 */ /* 0x000fea000b800000 */
.L_x_11853:
[----:B------:R-:W-:-:S03]  /*8540*/  UMOV UR4, 0xffffffff ;  /* 0xffffffff00047882 */ /* 0x000fc60000000000 */
[----:B------:R-:W-:Y:S05]  /*8550*/  BRA.DIV UR4, `(.L_x_11648) ;  /* 0x0000014204507947 */ /* 0x000fea000b800000 */
.L_x_11856:
[----:B------:R-:W-:Y:S01]  /*8560*/  UMOV UR4, 0xffffffff ;  /* 0xffffffff00047882 */ /* 0x000fe20000000000 */
[----:B------:R-:W-:Y:S02]  /*8570*/  LOP3.LUT R6, R6, 0xfffffffe, RZ, 0xc0, !PT ;  /* 0xfffffffe06067812 */ /* 0x000fe400078ec0ff */
[----:B------:R-:W-:Y:S05]  /*8580*/  BRA.DIV UR4, `(.L_x_11649) ;  /* 0x00000142046c7947 */ /* 0x000fea000b800000 */
.L_x_11859:
[----:B------:R-:W-:Y:S01]  /*8590*/  UMOV UR4, 0xffffffff ;  /* 0xffffffff00047882 */ /* 0x000fe20000000000 */
[----:B------:R-:W-:Y:S02]  /*85a0*/  IMAD.IADD R8, R48, 0x1, -R6 ;  /* 0x0000000130087824 */ /* 0x000fe400078e0a06 */
[----:B------:R-:W-:Y:S05]  /*85b0*/  BRA.DIV UR4, `(.L_x_11650) ;  /* 0x0000014204887947 */ /* 0x000fea000b800000 */
.L_x_11862:
[----:B------:R-:W-:Y:S01]  /*85c0*/  UMOV UR4, 0xffffffff ;  /* 0xffffffff00047882 */ /* 0x000fe20000000000 */
[----:B------:R-:W-:Y:S02]  /*85d0*/  SHF.L.U32 R4, R8, 0x1f, RZ ;  /* 0x0000001f08047819 */ /* 0x000fe400000006ff */
[----:B------:R-:W-:Y:S05]  /*85e0*/  BRA.DIV UR4, `(.L_x_11651) ;  /* 0x0000014204a47947 */ /* 0x000fea000b800000 */
.L_x_11865:
        /* <DEDUP_REMOVED lines=30> */
[----:B------:R-:W-:-:S02]  /*87d0*/  PRMT R52, R3, 0x5410, R5 ;  /* 0x0000541003347816 */ /* 0x000fc40000000005 */
[----:B------:R-:W-:Y:S01]  /*87e0*/  PRMT R51, R0, 0x7610, R51 ;  /* 0x0000761000337816 */ /* 0x000fe20000000033 */
[----:B0-----:R-:W-:Y:S06]  /*87f0*/  @!P1 BRA `(.L_x_11653) ;  /* 0x0000014000489947 */ /* 0x001fec0003800000 */
.L_x_11866:
[----:B------:R-:W-:Y:S05]  /*8800*/  BSYNC B1 ;  /* 0x0000000000017941 */ /* 0x000fea0003800000 */
.L_x_11652:
[----:B------:R-:W-:Y:S04]  /*8810*/  BSSY B1, `(.L_x_11654) ;  /* 0x0000070000017945 */ /* 0x000fe80003800000 */
[----:B------:R-:W-:Y:S05]  /*8820*/  @P2 BRA `(.L_x_11655) ;  /* 0x0000000400b82947 */ /* 0x000fea0003800000 */
[----:B------:R-:W2:Y:S01]  /*8830*/  LDL R0, [R1+0x68] ;  /* 0x0000680001007983 */ /* 0x000ea20000100800 */
[----:B------:R-:W-:Y:S02]  /*8840*/  SHF.R.U64 R10, R32, 0x10, R33 ;  /* 0x00000010200a7819 */ /* 0x000fe40000001221 */
[----:B------:R-:W-:Y:S01]  /*8850*/  SHF.R.U32.HI R43, RZ, 0x10, R37 ;  /* 0x00000010ff2b7819 */ /* 0x000fe20000011625 */
[----:B------:R-:W1:Y:S01]  /*8860*/  S2R R3, SR_TID.X ;  /* 0x0000000000037919 */ /* 0x000e620000002100 */
[--C-:B------:R-:W-:Y:S02]  /*8870*/  SHF.R.U64 R44, R38, 0x10, R39.reuse ;  /* 0x00000010262c7819 */ /* 0x100fe40000001227 */
[----:B------:R-:W-:Y:S02]  /*8880*/  SHF.R.U32.HI R45, RZ, 0x10, R39 ;  /* 0x00000010ff2d7819 */ /* 0x000fe40000011627 */
[----:B------:R-:W-:Y:S02]  /*8890*/  SHF.R.U32.HI R32, RZ, 0x10, R33 ;  /* 0x00000010ff207819 */ /* 0x000fe40000011621 */
[----:B------:R-:W-:-:S02]  /*88a0*/  PRMT R43, R11, 0x5410, R43 ;  /* 0x000054100b2b7816 */ /* 0x000fc4000000002b */
[C---:B------:R-:W-:Y:S02]  /*88b0*/  PRMT R44, R20.reuse, 0x5432, R44 ;  /* 0x00005432142c7816 */ /* 0x040fe4000000002c */
[----:B------:R-:W-:Y:S01]  /*88c0*/  PRMT R45, R20, 0x5410, R45 ;  /* 0x00005410142d7816 */ /* 0x000fe2000000002d */
[----:B-1----:R-:W-:-:S05]  /*88d0*/  VIADD R3, R3, 0xffffff80 ;  /* 0xffffff8003037836 */ /* 0x002fca0000000000 */
[----:B------:R-:W-:-:S04]  /*88e0*/  SHF.R.S32.HI R6, RZ, 0x1f, R3 ;  /* 0x0000001fff067819 */ /* 0x000fc80000011403 */
[----:B------:R-:W-:Y:S01]  /*88f0*/  LEA.HI R6, R6, R3, RZ, 0x5 ;  /* 0x0000000306067211 */ /* 0x000fe200078f28ff */
[----:B------:R-:W-:-:S03]  /*8900*/  IMAD.IADD R3, R40, 0x1, R9 ;  /* 0x0000000128037824 */ /* 0x000fc600078e0209 */
[----:B------:R-:W-:Y:S01]  /*8910*/  SHF.R.S32.HI R6, RZ, 0x5, R6 ;  /* 0x00000005ff067819 */ /* 0x000fe20000011406 */
[----:B--2---:R-:W-:-:S05]  /*8920*/  IMAD.SHL.U32 R0, R0, 0x40, RZ ;  /* 0x0000004000007824 */ /* 0x004fca00078e00ff */
[----:B0-----:R-:W-:-:S04]  /*8930*/  LOP3.LUT R4, R0, 0x1c0, RZ, 0xc0, !PT ;  /* 0x000001c000047812 */ /* 0x001fc800078ec0ff */
[C---:B------:R-:W-:Y:S02]  /*8940*/  LOP3.LUT R0, R4.reuse, 0x38, R40, 0xf8, !PT ;  /* 0x0000003804007812 */ /* 0x040fe400078ef828 */
[----:B------:R-:W-:Y:S02]  /*8950*/  SHF.R.U32.HI R5, RZ, 0x3, R4 ;  /* 0x00000003ff057819 */ /* 0x000fe40000011604 */
[----:B------:R-:W-:Y:S02]  /*8960*/  LOP3.LUT R3, R4, 0x38, R3, 0xf8, !PT ;  /* 0x0000003804037812 */ /* 0x000fe400078ef803 */
[-C--:B------:R-:W-:Y:S02]  /*8970*/  LOP3.LUT R0, R0, R5.reuse, RZ, 0x3c, !PT ;  /* 0x0000000500007212 */ /* 0x080fe400078e3cff */
[----:B------:R-:W-:-:S03]  /*8980*/  LOP3.LUT R3, R3, R5, RZ, 0x3c, !PT ;  /* 0x0000000503037212 */ /* 0x000fc600078e3cff */
[----:B------:R-:W-:-:S04]  /*8990*/  IMAD R0, R6, 0x200, R0 ;  /* 0x0000020006007824 */ /* 0x000fc800078e0200 */
[----:B------:R-:W-:Y:S02]  /*89a0*/  IMAD R48, R0, 0x2, R17 ;  /* 0x0000000200307824 */ /* 0x000fe400078e0211 */
[----:B------:R-:W-:Y:S01]  /*89b0*/  IMAD R0, R6, 0x200, R3 ;  /* 0x0000020006007824 */ /* 0x000fe200078e0203 */
[----:B------:R-:W-:Y:S02]  /*89c0*/  SHF.R.U64 R3, R34, 0x10, R35 ;  /* 0x0000001022037819 */ /* 0x000fe40000001223 */
[----:B------:R-:W0:Y:S01]  /*89d0*/  LDS.128 R12, [R48+0x18400] ;  /* 0x01840000300c7984 */ /* 0x000e220000000c00 */
[----:B------:R-:W-:Y:S01]  /*89e0*/  IMAD R50, R0, 0x2, R17 ;  /* 0x0000000200327824 */ /* 0x000fe200078e0211 */
[----:B------:R-:W-:Y:S02]  /*89f0*/  SHF.R.U64 R0, R36, 0x10, R37 ;  /* 0x0000001024007819 */ /* 0x000fe40000001225 */
[----:B------:R-:W-:Y:S02]  /*8a00*/  SHF.R.U32.HI R35, RZ, 0x10, R35 ;  /* 0x00000010ff237819 */ /* 0x000fe40000011623 */
[----:B------:R-:W1:Y:S01]  /*8a10*/  LDS.128 R4, [R50+0x18400] ;  /* 0x0184000032047984 */ /* 0x000e620000000c00 */
[----:B------:R-:W-:-:S02]  /*8a20*/  PRMT R34, R21, 0x5432, R10 ;  /* 0x0000543215227816 */ /* 0x000fc4000000000a */
[----:B------:R-:W-:Y:S02]  /*8a30*/  PRMT R37, R21, 0x5410, R3 ;  /* 0x0000541015257816 */ /* 0x000fe40000000003 */
[----:B------:R-:W-:Y:S02]  /*8a40*/  PRMT R39, R11, 0x5432, R0 ;  /* 0x000054320b277816 */ /* 0x000fe40000000000 */
[C---:B------:R-:W-:Y:S02]  /*8a50*/  PRMT R36, R42.reuse, 0x5432, R32 ;  /* 0x000054322a247816 */ /* 0x040fe40000000020 */
[----:B------:R-:W-:Y:S01]  /*8a60*/  PRMT R38, R42, 0x5410, R35 ;  /* 0x000054102a267816 */ /* 0x000fe20000000023 */
        /* <DEDUP_REMOVED lines=23> */
[-C--:B------:R-:W-:Y:S01]  /*8be0*/  FMUL.FTZ R4, R4, R34.reuse ;  /* 0x0000002204047220 */ /* 0x080fe20000410000 */
[----:B------:R-:W-:Y:S01]  /*8bf0*/  LOP3.LUT R43, R43, 0xffff0000, RZ, 0xc0, !PT ;  /* 0xffff00002b2b7812 */ /* 0x000fe200078ec0ff */
[----:B------:R-:W-:Y:S01]  /*8c00*/  FFMA.FTZ R46, R3, R34, -R46 ;  /* 0x00000022032e7223 */ /* 0x000fe2000001082e */
[----:B------:R-:W-:Y:S01]  /*8c10*/  FMUL.FTZ R42, R21, R0 ;  /* 0x00000000152a7220 */ /* 0x000fe20000410000 */
[----:B------:R-:W-:Y:S01]  /*8c20*/  LOP3.LUT R36, R36, 0xffff0000, RZ, 0xc0, !PT ;  /* 0xffff000024247812 */ /* 0x000fe200078ec0ff */
[----:B------:R-:W-:Y:S01]  /*8c30*/  FFMA.FTZ R34, R3, R39, R4 ;  /* 0x0000002703227223 */ /* 0x000fe20000010004 */
[----:B------:R-:W-:Y:S01]  /*8c40*/  FMUL.FTZ R3, R5, R43 ;  /* 0x0000002b05037220 */ /* 0x000fe20000410000 */
[-C--:B------:R-:W-:Y:S01]  /*8c50*/  FMUL.FTZ R35, R21, R15.reuse ;  /* 0x0000000f15237220 */ /* 0x080fe20000410000 */
[----:B------:R-:W-:Y:S01]  /*8c60*/  FFMA.FTZ R42, R10, R15, R42 ;  /* 0x0000000f0a2a7223 */ /* 0x000fe2000001002a */
[----:B------:R-:W-:Y:S01]  /*8c70*/  FMUL.FTZ R15, R5, R36 ;  /* 0x00000024050f7220 */ /* 0x000fe20000410000 */
[----:B------:R-:W-:-:S02]  /*8c80*/  IMAD.U32 R33, R7, 0x10000, RZ ;  /* 0x0001000007217824 */ /* 0x000fc400078e00ff */
[----:B------:R-:W-:Y:S01]  /*8c90*/  FFMA.FTZ R36, R12, R36, -R3 ;  /* 0x000000240c247223 */ /* 0x000fe20000010803 */
[----:B------:R-:W-:Y:S02]  /*8ca0*/  IMAD.U32 R5, R45, 0x10000, RZ ;  /* 0x000100002d057824 */ /* 0x000fe400078e00ff */
[----:B------:R-:W-:Y:S01]  /*8cb0*/  FFMA.FTZ R35, R10, R0, -R35 ;  /* 0x000000000a237223 */ /* 0x000fe20000010823 */
[C---:B------:R-:W-:Y:S01]  /*8cc0*/  IMAD.U32 R32, R6.reuse, 0x10000, RZ ;  /* 0x0001000006207824 */ /* 0x040fe200078e00ff */
[----:B------:R-:W-:Y:S01]  /*8cd0*/  LOP3.LUT R6, R6, 0xffff0000, RZ, 0xc0, !PT ;  /* 0xffff000006067812 */ /* 0x000fe200078ec0ff */
[----:B------:R-:W-:Y:S02]  /*8ce0*/  IMAD.U32 R4, R44, 0x10000, RZ ;  /* 0x000100002c047824 */ /* 0x000fe400078e00ff */
[----:B------:R-:W-:Y:S01]  /*8cf0*/  FMUL.FTZ R39, R33, R5 ;  /* 0x0000000521277220 */ /* 0x000fe20000410000 */
[----:B------:R-:W-:Y:S01]  /*8d00*/  IMAD.U32 R3, R38, 0x10000, RZ ;  /* 0x0001000026037824 */ /* 0x000fe200078e00ff */
[----:B------:R-:W-:Y:S01]  /*8d10*/  LOP3.LUT R7, R7, 0xffff0000, RZ, 0xc0, !PT ;  /* 0xffff000007077812 */ /* 0x000fe200078ec0ff */
[----:B------:R-:W-:-:S02]  /*8d20*/  IMAD.U32 R0, R37, 0x10000, RZ ;  /* 0x0001000025007824 */ /* 0x000fc400078e00ff */
[----:B------:R-:W-:Y:S01]  /*8d30*/  FMUL.FTZ R10, R32, R4 ;  /* 0x00000004200a7220 */ /* 0x000fe20000410000 */
[----:B------:R-:W-:Y:S01]  /*8d40*/  FMUL.FTZ R33, R33, R3 ;  /* 0x0000000321217220 */ /* 0x000fe20000410000 */
[----:B------:R-:W-:Y:S01]  /*8d50*/  LOP3.LUT R44, R44, 0xffff0000, RZ, 0xc0, !PT ;  /* 0xffff00002c2c7812 */ /* 0x000fe200078ec0ff */
[-C--:B------:R-:W-:Y:S01]  /*8d60*/  FMUL.FTZ R21, R32, R0.reuse ;  /* 0x0000000020157220 */ /* 0x080fe20000410000 */
[----:B------:R-:W-:Y:S01]  /*8d70*/  LOP3.LUT R45, R45, 0xffff0000, RZ, 0xc0, !PT ;  /* 0xffff00002d2d7812 */ /* 0x000fe200078ec0ff */
[----:B------:R-:W-:Y:S01]  /*8d80*/  FFMA.FTZ R10, R11, R0, -R10 ;  /* 0x000000000b0a7223 */ /* 0x000fe2000001080a */
[----:B------:R-:W-:Y:S01]  /*8d90*/  LOP3.LUT R37, R37, 0xffff0000, RZ, 0xc0, !PT ;  /* 0xffff000025257812 */ /* 0x000fe200078ec0ff */
[----:B------:R-:W-:Y:S01]  /*8da0*/  FFMA.FTZ R33, R20, R5, R33 ;  /* 0x0000000514217223 */ /* 0x000fe20000010021 */
[----:B------:R-:W-:Y:S01]  /*8db0*/  LOP3.LUT R38, R38, 0xffff0000, RZ, 0xc0, !PT ;  /* 0xffff000026267812 */ /* 0x000fe200078ec0ff */
[----:B------:R-:W-:Y:S01]  /*8dc0*/  FFMA.FTZ R21, R11, R4, R21 ;  /* 0x000000040b157223 */ /* 0x000fe20000010015 */
[----:B------:R-:W-:Y:S01]  /*8dd0*/  FFMA.FTZ R39, R20, R3, -R39 ;  /* 0x0000000314277223 */ /* 0x000fe20000010827 */
[C---:B------:R-:W-:Y:S01]  /*8de0*/  FMUL.FTZ R0, R6.reuse, R44 ;  /* 0x0000002c06007220 */ /* 0x040fe20000410000 */
[C---:B------:R-:W-:Y:S01]  /*8df0*/  FMUL.FTZ R5, R7.reuse, R45 ;  /* 0x0000002d07057220 */ /* 0x040fe20000410000 */
[----:B------:R-:W-:Y:S01]  /*8e00*/  FMUL.FTZ R3, R6, R37 ;  /* 0x0000002506037220 */ /* 0x000fe20000410000 */
[-C--:B------:R-:W-:Y:S01]  /*8e10*/  FMUL.FTZ R4, R7, R38.reuse ;  /* 0x0000002607047220 */ /* 0x080fe20000410000 */
[----:B------:R-:W-:Y:S01]  /*8e20*/  FFMA.FTZ R15, R12, R43, R15 ;  /* 0x0000002b0c0f7223 */ /* 0x000fe2000001000f */
        /* <DEDUP_REMOVED lines=14> */
.L_x_11655:
[----:B------:R-:W-:Y:S05]  /*8f10*/  BSYNC B1 ;  /* 0x0000000000017941 */ /* 0x000fea0003800000 */
.L_x_11654:
[----:B------:R-:W-:Y:S01]  /*8f20*/  PRMT R20, R55, 0x5410, R56 ;  /* 0x0000541037147816 */ /* 0x000fe20000000038 */
[----:B------:R-:W-:Y:S06]  /*8f30*/  @P0 BRA `(.L_x_11641) ;  /* 0x00000004009c0947 */ /* 0x000fec0003800000 */
[----:B01----:R-:W2:Y:S01]  /*8f40*/  LDL R4, [R1+0x3c] ;  /* 0x00003c0001047983 */ /* 0x003ea20000100800 */
[----:B------:R-:W-:-:S03]  /*8f50*/  VIADD R5, R18, 0x40 ;  /* 0x0000004012057836 */ /* 0x000fc60000000000 */
[----:B------:R-:W3:Y:S01]  /*8f60*/  LDL R42, [R1+0x70] ;  /* 0x00007000012a7983 */ /* 0x000ee20000100800 */
[----:B------:R-:W-:Y:S02]  /*8f70*/  IMAD.SHL.U32 R5, R5, 0x40, RZ ;  /* 0x0000004005057824 */ /* 0x000fe400078e00ff */
[----:B------:R-:W-:-:S03]  /*8f80*/  IMAD.IADD R0, R40, 0x1, R9 ;  /* 0x0000000128007824 */ /* 0x000fc600078e0209 */
[----:B------:R-:W-:-:S04]  /*8f90*/  LOP3.LUT R5, R5, 0x1c0, RZ, 0xc0, !PT ;  /* 0x000001c005057812 */ /* 0x000fc800078ec0ff */
[----:B------:R-:W-:Y:S02]  /*8fa0*/  SHF.R.U32.HI R3, RZ, 0x3, R5 ;  /* 0x00000003ff037819 */ /* 0x000fe40000011605 */
[----:B------:R-:W-:-:S04]  /*8fb0*/  LOP3.LUT R0, R5, 0x38, R0, 0xf8, !PT ;  /* 0x0000003805007812 */ /* 0x000fc800078ef800 */
[----:B------:R-:W-:Y:S02]  /*8fc0*/  LOP3.LUT R0, R0, R3, RZ, 0x3c, !PT ;  /* 0x0000000300007212 */ /* 0x000fe400078e3cff */
[----:B------:R-:W-:Y:S02]  /*8fd0*/  SHF.R.U32.HI R9, RZ, 0x10, R27 ;  /* 0x00000010ff097819 */ /* 0x000fe4000001161b */
[----:B------:R-:W-:Y:S02]  /*8fe0*/  SHF.R.U64 R3, R28, 0x10, R29 ;  /* 0x000000101c037819 */ /* 0x000fe4000000121d */
[----:B------:R-:W-:Y:S02]  /*8ff0*/  SHF.R.U64 R11, R24, 0x10, R25 ;  /* 0x00000010180b7819 */ /* 0x000fe40000001219 */
[----:B------:R-:W-:Y:S02]  /*9000*/  SHF.R.U64 R10, R26, 0x10, R27 ;  /* 0x000000101a0a7819 */ /* 0x000fe4000000121b */
[----:B------:R-:W-:-:S02]  /*9010*/  SHF.R.U64 R35, R30, 0x10, R31 ;  /* 0x000000101e237819 */ /* 0x000fc4000000121f */
[----:B------:R-:W-:Y:S02]  /*9020*/  SHF.R.U32.HI R36, RZ, 0x10, R31 ;  /* 0x00000010ff247819 */ /* 0x000fe4000001161f */
[----:B------:R-:W-:Y:S02]  /*9030*/  SHF.R.U32.HI R33, RZ, 0x10, R29 ;  /* 0x00000010ff217819 */ /* 0x000fe4000001161d */
[----:B------:R-:W-:Y:S02]  /*9040*/  PRMT R30, R54, 0x5410, R9 ;  /* 0x00005410361e7816 */ /* 0x000fe40000000009 */
[----:B------:R-:W-:Y:S02]  /*9050*/  PRMT R31, R51, 0x5410, R3 ;  /* 0x00005410331f7816 */ /* 0x000fe40000000003 */
[----:B------:R-:W-:Y:S02]  /*9060*/  PRMT R26, R53, 0x5410, R11 ;  /* 0x00005410351a7816 */ /* 0x000fe4000000000b */
[----:B------:R-:W-:-:S02]  /*9070*/  PRMT R29, R52, 0x5432, R10 ;  /* 0x00005432341d7816 */ /* 0x000fc4000000000a */
[C---:B------:R-:W-:Y:S02]  /*9080*/  PRMT R35, R20.reuse, 0x5410, R35 ;  /* 0x0000541014237816 */ /* 0x040fe40000000023 */
[----:B------:R-:W-:Y:S01]  /*9090*/  PRMT R36, R20, 0x5432, R36 ;  /* 0x0000543214247816 */ /* 0x000fe20000000024 */
[----:B------:R-:W-:Y:S01]  /*90a0*/  IMAD.U32 R32, R31, 0x10000, RZ ;  /* 0x000100001f207824 */ /* 0x000fe200078e00ff */
[----:B------:R-:W-:Y:S02]  /*90b0*/  SHF.R.U32.HI R24, RZ, 0x10, R25 ;  /* 0x00000010ff187819 */ /* 0x000fe40000011619 */
[----:B------:R-:W-:Y:S01]  /*90c0*/  PRMT R33, R52, 0x5410, R33 ;  /* 0x0000541034217816 */ /* 0x000fe20000000021 */
[----:B------:R-:W-:Y:S01]  /*90d0*/  IMAD.U32 R28, R26, 0x10000, RZ ;  /* 0x000100001a1c7824 */ /* 0x000fe200078e00ff */
[----:B------:R-:W-:-:S03]  /*90e0*/  PRMT R27, R51, 0x5432, R24 ;  /* 0x00005432331b7816 */ /* 0x000fc60000000018 */
[----:B------:R-:W-:Y:S01]  /*90f0*/  IMAD.U32 R34, R33, 0x10000, RZ ;  /* 0x0001000021227824 */ /* 0x000fe200078e00ff */
[----:B------:R-:W-:Y:S02]  /*9100*/  LOP3.LUT R31, R31, 0xffff0000, RZ, 0xc0, !PT ;  /* 0xffff00001f1f7812 */ /* 0x000fe400078ec0ff */
[----:B------:R-:W-:Y:S02]  /*9110*/  LOP3.LUT R26, R26, 0xffff0000, RZ, 0xc0, !PT ;  /* 0xffff00001a1a7812 */ /* 0x000fe400078ec0ff */
[----:B------:R-:W-:Y:S01]  /*9120*/  LOP3.LUT R33, R33, 0xffff0000, RZ, 0xc0, !PT ;  /* 0xffff000021217812 */ /* 0x000fe200078ec0ff */
[----:B--2---:R-:W-:-:S04]  /*9130*/  IMAD.IADD R0, R4, 0x1, R0 ;  /* 0x0000000104007824 */ /* 0x004fc800078e0200 */
[----:B------:R-:W-:Y:S01]  /*9140*/  IMAD R0, R0, 0x2, R17 ;  /* 0x0000000200007824 */ /* 0x000fe200078e0211 */
[----:B---3--:R-:W0:Y:S04]  /*9150*/  LDS.128 R12, [R42+0x18400] ;  /* 0x018400002a0c7984 */ /* 0x008e280000000c00 */
[----:B------:R-:W1:Y:S01]  /*9160*/  LDS.128 R4, [R0+0x18400] ;  /* 0x0184000000047984 */ /* 0x000e620000000c00 */
[C---:B0-----:R-:W-:Y:S01]  /*9170*/  SHF.L.U32 R3, R12.reuse, 0x10, RZ ;  /* 0x000000100c037819 */ /* 0x041fe200000006ff */
[C---:B------:R-:W-:Y:S01]  /*9180*/  IMAD.U32 R10, R13.reuse, 0x10000, RZ ;  /* 0x000100000d0a7824 */ /* 0x040fe200078e00ff */
[----:B------:R-:W-:Y:S01]  /*9190*/  LOP3.LUT R9, R12, 0xffff0000, RZ, 0xc0, !PT ;  /* 0xffff00000c097812 */ /* 0x000fe200078ec0ff */
[C---:B------:R-:W-:Y:S01]  /*91a0*/  IMAD.U32 R11, R14.reuse, 0x10000, RZ ;  /* 0x000100000e0b7824 */ /* 0x040fe200078e00ff */
[----:B------:R-:W-:Y:S01]  /*91b0*/  LOP3.LUT R12, R13, 0xffff0000, RZ, 0xc0, !PT ;  /* 0xffff00000d0c7812 */ /* 0x000fe200078ec0ff */
[----:B------:R-:W-:Y:S01]  /*91c0*/  IMAD.U32 R20, R15, 0x10000, RZ ;  /* 0x000100000f147824 */ /* 0x000fe200078e00ff */
[----:B------:R-:W-:-:S02]  /*91d0*/  LOP3.LUT R13, R14, 0xffff0000, RZ, 0xc0, !PT ;  /* 0xffff00000e0d7812 */ /* 0x000fc400078ec0ff */
[----:B------:R-:W-:Y:S01]  /*91e0*/  LOP3.LUT R14, R15, 0xffff0000, RZ, 0xc0, !PT ;  /* 0xffff00000f0e7812 */ /* 0x000fe200078ec0ff */
[----:B-1----:R-:W-:Y:S02]  /*91f0*/  IMAD.U32 R15, R4, 0x10000, RZ ;  /* 0x00010000040f7824 */ /* 0x002fe400078e00ff */
[----:B------:R-:W-:Y:S02]  /*9200*/  IMAD.U32 R21, R5, 0x10000, RZ ;  /* 0x0001000005157824 */ /* 0x000fe400078e00ff */
[C---:B------:R-:W-:Y:S01]  /*9210*/  FMUL.FTZ R38, R15.reuse, R32 ;  /* 0x000000200f267220 */ /* 0x040fe20000410000 */
[----:B------:R-:W-:Y:S01]  /*9220*/  FMUL.FTZ R40, R15, R28 ;  /* 0x0000001c0f287220 */ /* 0x000fe20000410000 */
[----:B------:R-:W-:Y:S02]  /*9230*/  IMAD.U32 R15, R27, 0x10000, RZ ;  /* 0x000100001b0f7824 */ /* 0x000fe400078e00ff */
[----:B------:R-:W-:Y:S01]  /*9240*/  FMUL.FTZ R37, R21, R34 ;  /* 0x0000002215257220 */ /* 0x000fe20000410000 */
[----:B------:R-:W-:Y:S01]  /*9250*/  FFMA.FTZ R38, R3, R28, -R38 ;  /* 0x0000001c03267223 */ /* 0x000fe20000010826 */
[----:B------:R-:W-:-:S02]  /*9260*/  IMAD.U32 R25, R7, 0x10000, RZ ;  /* 0x0001000007197824 */ /* 0x000fc400078e00ff */
[----:B------:R-:W-:Y:S01]  /*9270*/  FFMA.FTZ R40, R3, R32, R40 ;  /* 0x0000002003287223 */ /* 0x000fe20000010028 */
[----:B------:R-:W-:Y:S02]  /*9280*/  IMAD.U32 R28, R36, 0x10000, RZ ;  /* 0x00010000241c7824 */ /* 0x000fe400078e00ff */
[----:B------:R-:W-:Y:S02]  /*9290*/  IMAD.U32 R3, R30, 0x10000, RZ ;  /* 0x000100001e037824 */ /* 0x000fe400078e00ff */
[-C--:B------:R-:W-:Y:S01]  /*92a0*/  FMUL.FTZ R21, R21, R15.reuse ;  /* 0x0000000f15157220 */ /* 0x080fe20000410000 */
[----:B------:R-:W-:Y:S01]  /*92b0*/  FFMA.FTZ R37, R10, R15, -R37 ;  /* 0x0000000f0a257223 */ /* 0x000fe20000010825 */
[----:B------:R-:W-:Y:S01]  /*92c0*/  LOP3.LUT R4, R4, 0xffff0000, RZ, 0xc0, !PT ;  /* 0xffff000004047812 */ /* 0x000fe200078ec0ff */
[C---:B------:R-:W-:Y:S01]  /*92d0*/  FMUL.FTZ R15, R25.reuse, R28 ;  /* 0x0000001c190f7220 */ /* 0x040fe20000410000 */
[----:B------:R-:W-:Y:S01]  /*92e0*/  FMUL.FTZ R25, R25, R3 ;  /* 0x0000000319197220 */ /* 0x000fe20000410000 */
[----:B------:R-:W-:-:S02]  /*92f0*/  FFMA.FTZ R21, R10, R34, R21 ;  /* 0x000000220a157223 */ /* 0x000fc40000010015 */
[C---:B------:R-:W-:Y:S01]  /*9300*/  FFMA.FTZ R32, R20.reuse, R3, -R15 ;  /* 0x0000000314207223 */ /* 0x040fe2000001080f */
[----:B------:R-:W-:Y:S01]  /*9310*/  FFMA.FTZ R28, R20, R28, R25 ;  /* 0x0000001c141c7223 */ /* 0x000fe20000010019 */
[CC--:B------:R-:W-:Y:S01]  /*9320*/  FMUL.FTZ R10, R4.reuse, R31.reuse ;  /* 0x0000001f040a7220 */ /* 0x0c0fe20000410000 */
[-C--:B------:R-:W-:Y:S01]  /*9330*/  FMUL.FTZ R20, R4, R26.reuse ;  /* 0x0000001a04147220 */ /* 0x080fe20000410000 */
[----:B------:R-:W-:Y:S02]  /*9340*/  IMAD.U32 R24, R6, 0x10000, RZ ;  /* 0x0001000006187824 */ /* 0x000fe400078e00ff */
[----:B------:R-:W-:Y:S02]  /*9350*/  IMAD.U32 R4, R35, 0x10000, RZ ;  /* 0x0001000023047824 */ /* 0x000fe400078e00ff */
[----:B------:R-:W-:Y:S01]  /*9360*/  FFMA.FTZ R15, R9, R26, -R10 ;  /* 0x0000001a090f7223 */ /* 0x000fe2000001080a */
[----:B------:R-:W-:Y:S02]  /*9370*/  IMAD.U32 R3, R29, 0x10000, RZ ;  /* 0x000100001d037824 */ /* 0x000fe400078e00ff */
[----:B------:R-:W-:Y:S01]  /*9380*/  FFMA.FTZ R9, R9, R31, R20 ;  /* 0x0000001f09097223 */ /* 0x000fe20000010014 */
[C---:B------:R-:W-:Y:S01]  /*9390*/  FMUL.FTZ R20, R24.reuse, R4 ;  /* 0x0000000418147220 */ /* 0x040fe20000410000 */
[----:B------:R-:W-:Y:S01]  /*93a0*/  LOP3.LUT R5, R5, 0xffff0000, RZ, 0xc0, !PT ;  /* 0xffff000005057812 */ /* 0x000fe200078ec0ff */
[----:B------:R-:W-:Y:S01]  /*93b0*/  FMUL.FTZ R24, R24, R3 ;  /* 0x0000000318187220 */ /* 0x000fe20000410000 */
[----:B------:R-:W-:-:S02]  /*93c0*/  LOP3.LUT R6, R6, 0xffff0000, RZ, 0xc0, !PT ;  /* 0xffff000006067812 */ /* 0x000fc400078ec0ff */
[----:B------:R-:W-:Y:S02]  /*93d0*/  LOP3.LUT R7, R7, 0xffff0000, RZ, 0xc0, !PT ;  /* 0xffff000007077812 */ /* 0x000fe400078ec0ff */
[----:B------:R-:W-:Y:S02]  /*93e0*/  LOP3.LUT R35, R35, 0xffff0000, RZ, 0xc0, !PT ;  /* 0xffff000023237812 */ /* 0x000fe400078ec0ff */
[----:B------:R-:W-:Y:S02]  /*93f0*/  LOP3.LUT R36, R36, 0xffff0000, RZ, 0xc0, !PT ;  /* 0xffff000024247812 */ /* 0x000fe400078ec0ff */
[----:B------:R-:W-:Y:S02]  /*9400*/  LOP3.LUT R27, R27, 0xffff0000, RZ, 0xc0, !PT ;  /* 0xffff00001b1b7812 */ /* 0x000fe400078ec0ff */
[----:B------:R-:W-:Y:S02]  /*9410*/  LOP3.LUT R29, R29, 0xffff0000, RZ, 0xc0, !PT ;  /* 0xffff00001d1d7812 */ /* 0x000fe400078ec0ff */
[----:B------:R-:W-:Y:S01]  /*9420*/  LOP3.LUT R30, R30, 0xffff0000, RZ, 0xc0, !PT ;  /* 0xffff00001e1e7812 */ /* 0x000fe200078ec0ff */
[C---:B------:R-:W-:Y:S01]  /*9430*/  FFMA.FTZ R20, R11.reuse, R3, -R20 ;  /* 0x000000030b147223 */ /* 0x040fe20000010814 */
[----:B------:R-:W-:Y:S01]  /*9440*/  FFMA.FTZ R24, R11, R4, R24 ;  /* 0x000000040b187223 */ /* 0x000fe20000010018 */
[----:B------:R-:W-:Y:S01]  /*9450*/  FMUL.FTZ R25, R5, R33 ;  /* 0x0000002105197220 */ /* 0x000fe20000410000 */
[C---:B------:R-:W-:Y:S01]  /*9460*/  FMUL.FTZ R4, R6.reuse, R35 ;  /* 0x0000002306047220 */ /* 0x040fe20000410000 */
[----:B------:R-:W-:Y:S01]  /*9470*/  FMUL.FTZ R3, R7, R36 ;  /* 0x0000002407037220 */ /* 0x000fe20000410000 */
[----:B------:R-:W-:Y:S01]  /*9480*/  FMUL.FTZ R26, R5, R27 ;  /* 0x0000001b051a7220 */ /* 0x000fe20000410000 */
[----:B------:R-:W-:Y:S01]  /*9490*/  FMUL.FTZ R6, R6, R29 ;  /* 0x0000001d06067220 */ /* 0x000fe20000410000 */
[-C--:B------:R-:W-:Y:S01]  /*94a0*/  FMUL.FTZ R7, R7, R30.reuse ;  /* 0x0000001e07077220 */ /* 0x080fe20000410000 */
        /* <DEDUP_REMOVED lines=16> */
.L_x_11641:
[----:B------:R-:W-:Y:S05]  /*95b0*/  BSYNC B0 ;  /* 0x0000000000007941 */ /* 0x000fea0003800000 */
.L_x_11621:
        /* <DEDUP_REMOVED lines=8> */
.L_x_11618:
[----:B-1234-:R-:W1:Y:S01]  /*9640*/  S2R R0, SR_TID.X ;  /* 0x0000000000007919 */ /* 0x01ee620000002100 */
[----:B------:R-:W-:Y:S01]  /*9650*/  ISETP.NE.AND P0, PT, R232, 0x3, PT ;  /* 0x00000003e800780c */ /* 0x000fe20003f05270 */
[----:B------:R-:W-:Y:S05]  /*9660*/  WARPSYNC.ALL ;  /* 0x0000000000007948 */ /* 0x000fea0003800000 */
[----:B-1----:R-:W-:-:S05]  /*9670*/  SHF.R.U32.HI R0, RZ, 0x7, R0 ;  /* 0x00000007ff007819 */ /* 0x002fca0000011600 */
[----:B------:R-:W-:-:S05]  /*9680*/  VIADD R0, R0, 0x8 ;  /* 0x0000000800007836 */ /* 0x000fca0000000000 */
[----:B------:R1:W-:Y:S06]  /*9690*/  BAR.SYNC.DEFER_BLOCKING R0, 0x100 ;  /* 0x000400000000751d */ /* 0x0003ec0000010000 */
[----:B------:R-:W-:Y:S05]  /*96a0*/  @!P0 BRA `(.L_x_11656) ;  /* 0x0000000000048947 */ /* 0x000fea0003800000 */
[----:B------:R-:W-:Y:S01]  /*96b0*/  BPT.TRAP 0x1 ;  /* 0x000000040000795c */ /* 0x000fe20000300000 */
.L_x_11656:
[----:B------:R-:W-:Y:S01]  /*96c0*/  IMAD R179, R2, 0x8, R17 ;  /* 0x0000000802b37824 */ /* 0x000fe200078e0211 */
[----:B0-----:R-:W-:-:S04]  /*96d0*/  SHF.L.U32 R6, R19, 0x1f, RZ ;  /* 0x0000001f13067819 */ /* 0x001fc800000006ff */
[----:B------:R0:W2:Y:S01]  /*96e0*/  SYNCS.PHASECHK.TRANS64.TRYWAIT P1, [R179+URZ+0x32430], R6 ;  /* 0x03243006b30075a7 */ /* 0x0000a2000802017f */
[----:B------:R-:W-:Y:S05]  /*96f0*/  @!P0 BRA `(.L_x_11657) ;  /* 0x0000000000048947 */ /* 0x000fea0003800000 */
[----:B------:R-:W-:Y:S01]  /*9700*/  BPT.TRAP 0x1 ;  /* 0x000000040000795c */ /* 0x000fe20000300000 */
.L_x_11657:
[----:B------:R-:W-:-:S05]  /*9710*/  VIADD R3, R17, 0x1c400 ;  /* 0x0001c40011037836 */ /* 0x000fca0000000000 */
[----:B------:R-:W-:-:S04]  /*9720*/  SHF.R.U32.HI R3, RZ, 0x4, R3 ;  /* 0x00000004ff037819 */ /* 0x000fc80000011603 */
[----:B------:R-:W-:-:S04]  /*9730*/  LOP3.LUT R3, R3, 0x3fff, RZ, 0xc0, !PT ;  /* 0x00003fff03037812 */ /* 0x000fc800078ec0ff */
[----:B------:R-:W-:-:S05]  /*9740*/  LOP3.LUT R3, R3, 0x10000, RZ, 0xfc, !PT ;  /* 0x0001000003037812 */ /* 0x000fca00078efcff */
[----:B------:R3:W-:Y:S01]  /*9750*/  STL [R1+0x2c], R3 ;  /* 0x00002c0301007387 */ /* 0x0007e20000100800 */
[----:B--2---:R-:W-:Y:S05]  /*9760*/  @P1 BRA `(.L_x_11658) ;  /* 0x0000000000081947 */ /* 0x004fea0003800000 */
[----:B------:R-:W2:Y:S02]  /*9770*/  SYNCS.PHASECHK.TRANS64.TRYWAIT P1, [R179+URZ+0x32430], R6 ;  /* 0x03243006b30075a7 */ /* 0x000ea4000802017f */
[----:B--2---:R-:W-:Y:S05]  /*9780*/  @!P1 BRA `(.L_x_11659) ;  /* 0x0000013000789947 */ /* 0x004fea0003800000 */
.L_x_11658:
[----:B---3--:R-:W3:Y:S01]  /*9790*/  LDL R3, [R1+0x2c] ;  /* 0x00002c0001037983 */ /* 0x008ee20000100800 */
[----:B------:R-:W-:Y:S01]  /*97a0*/  IMAD.MOV.U32 R5, RZ, RZ, 0x40000040 ;  /* 0x40000040ff057424 */ /* 0x000fe200078e00ff */
[----:B------:R-:W-:Y:S05]  /*97b0*/  WARPSYNC.ALL ;  /* 0x0000000000007948 */ /* 0x000fea0003800000 */
[C---:B------:R-:W-:Y:S01]  /*97c0*/  R2UR UR4, R218.reuse ;  /* 0x00000000da0472ca */ /* 0x040fe200000e0000 */
[----:B-----5:R-:W-:Y:S01]  /*97d0*/  WARPGROUP.ARRIVE ;  /* 0x00000000000079c5 */ /* 0x020fe20000000000 */
[----:B------:R-:W-:Y:S01]  /*97e0*/  R2UR UR5, R219 ;  /* 0x00000000db0572ca */ /* 0x000fe200000e0000 */
[----:B------:R-:W-:Y:S01]  /*97f0*/  VIADD R12, R218, 0x2 ;  /* 0x00000002da0c7836 */ /* 0x000fe20000000000 */
[----:B------:R-:W-:Y:S01]  /*9800*/  R2UR UR7, R5 ;  /* 0x00000000050772ca */ /* 0x000fe200000e0000 */
[----:B------:R-:W-:Y:S01]  /*9810*/  IMAD.MOV.U32 R13, RZ, RZ, 0x40000040 ;  /* 0x40000040ff0d7424 */ /* 0x000fe200078e00ff */
[----:B------:R-:W-:Y:S01]  /*9820*/  SHF.L.U32 R8, R8, 0x1f, RZ ;  /* 0x0000001f08087819 */ /* 0x000fe200000006ff */
[----:B------:R-:W-:Y:S01]  /*9830*/  IMAD.MOV.U32 R11, RZ, RZ, 0x40000040 ;  /* 0x40000040ff0b7424 */ /* 0x000fe200078e00ff */
[----:B------:R-:W-:Y:S01]  /*9840*/  BSSY B0, `(.L_x_11660) ;  /* 0x0000026000007945 */ /* 0x000fe20003800000 */
[----:B------:R-:W-:Y:S01]  /*9850*/  VIADD R230, R218, 0x4 ;  /* 0x00000004dae67836 */ /* 0x000fe20000000000 */
[----:B------:R4:W-:Y:S01]  /*9860*/  STL.64 [R1+0x8], R12 ;  /* 0x0000080c01007387 */ /* 0x0009e20000100a00 */
[----:B------:R-:W-:-:S02]  /*9870*/  IMAD.MOV.U32 R231, RZ, RZ, 0x40000040 ;  /* 0x40000040ffe77424 */ /* 0x000fc400078e00ff */
[----:B------:R-:W-:Y:S02]  /*9880*/  VIADD R228, R218, 0x6 ;  /* 0x00000006dae47836 */ /* 0x000fe40000000000 */
[----:B------:R-:W-:Y:S02]  /*9890*/  IMAD.MOV.U32 R229, RZ, RZ, 0x40000040 ;  /* 0x40000040ffe57424 */ /* 0x000fe400078e00ff */
[----:B------:R-:W-:Y:S02]  /*98a0*/  IMAD.MOV.U32 R5, RZ, RZ, 0x40000040 ;  /* 0x40000040ff057424 */ /* 0x000fe400078e00ff */
[----:B---3--:R-:W-:-:S04]  /*98b0*/  IMAD R4, R2, 0x300, R3 ;  /* 0x0000030002047824 */ /* 0x008fc800078e0203 */
[C---:B------:R-:W-:Y:S01]  /*98c0*/  VIADD R10, R4.reuse, 0x2 ;  /* 0x00000002040a7836 */ /* 0x040fe20000000000 */
[----:B------:R-:W-:-:S13]  /*98d0*/  R2UR UR6, R4 ;  /* 0x00000000040672ca */ /* 0x000fda00000e0000 */
        /* <DEDUP_REMOVED lines=26> */
[----:B------:R-:W3:Y:S02]  /*9a80*/  SYNCS.PHASECHK.TRANS64.TRYWAIT P1, [R17+URZ+0x32410], R8 ;  /* 0x03241008110075a7 */ /* 0x000ee4000802017f */
[----:B---34-:R-:W-:Y:S05]  /*9a90*/  @!P1 BRA `(.L_x_11661) ;  /* 0x0000012c00c89947 */ /* 0x018fea0003800000 */
.L_x_11867:
[----:B------:R-:W-:Y:S05]  /*9aa0*/  BSYNC B0 ;  /* 0x0000000000007941 */ /* 0x000fea0003800000 */
.L_x_11660:
[----:B------:R-:W-:Y:S05]  /*9ab0*/  @!P0 BRA `(.L_x_11662) ;  /* 0x0000000000048947 */ /* 0x000fea0003800000 */
[----:B------:R-:W-:Y:S01]  /*9ac0*/  BPT.TRAP 0x1 ;  /* 0x000000040000795c */ /* 0x000fe20000300000 */
.L_x_11662:
[----:B------:R4:W0:Y:S01]  /*9ad0*/  SYNCS.PHASECHK.TRANS64.TRYWAIT P2, [R179+URZ+0x32450], R6 ;  /* 0x03245006b30075a7 */ /* 0x000822000804017f */
[----:B------:R-:W-:Y:S05]  /*9ae0*/  @!P0 BRA `(.L_x_11663) ;  /* 0x0000000000048947 */ /* 0x000fea0003800000 */
[----:B------:R-:W-:Y:S01]  /*9af0*/  BPT.TRAP 0x1 ;  /* 0x000000040000795c */ /* 0x000fe20000300000 */
.L_x_11663:
[----:B------:R-:W5:Y:S01]  /*9b00*/  S2R R3, SR_TID.X ;  /* 0x0000000000037919 */ /* 0x000f620000002100 */
[----:B------:R-:W-:Y:S01]  /*9b10*/  BSSY B0, `(.L_x_11664) ;  /* 0x0000006000007945 */ /* 0x000fe20003800000 */
[----:B-----5:R-:W-:-:S04]  /*9b20*/  LOP3.LUT R3, R3, 0x7f, RZ, 0xc0, !PT ;  /* 0x0000007f03037812 */ /* 0x020fc800078ec0ff */
[----:B------:R-:W-:Y:S01]  /*9b30*/  ISETP.NE.AND P1, PT, R3, RZ, PT ;  /* 0x000000ff0300720c */ /* 0x000fe20003f25270 */
[----:B0-----:R-:W-:-:S12]  /*9b40*/  @P2 BRA `(.L_x_11665) ;  /* 0x0000000000082947 */ /* 0x001fd80003800000 */
[----:B------:R-:W0:Y:S02]  /*9b50*/  SYNCS.PHASECHK.TRANS64.TRYWAIT P2, [R179+URZ+0x32450], R6 ;  /* 0x03245006b30075a7 */ /* 0x000e24000804017f */
[----:B0-----:R-:W-:Y:S05]  /*9b60*/  @!P2 BRA `(.L_x_11666) ;  /* 0x0000012c00a8a947 */ /* 0x001fea0003800000 */
.L_x_11665:
[----:B------:R-:W-:Y:S05]  /*9b70*/  BSYNC B0 ;  /* 0x0000000000007941 */ /* 0x000fea0003800000 */
.L_x_11664:
[----:B------:R-:W-:Y:S05]  /*9b80*/  WARPSYNC.ALL ;  /* 0x0000000000007948 */ /* 0x000fea0003800000 */
[----:B------:R-:W-:Y:S01]  /*9b90*/  VIADD R3, R17, 0x400 ;  /* 0x0000040011037836 */ /* 0x000fe20000000000 */
[----:B------:R-:W-:Y:S01]  /*9ba0*/  LOP3.LUT R4, R23, 0x10000, RZ, 0xfc, !PT ;  /* 0x0001000017047812 */ /* 0x000fe200078efcff */
[----:B------:R-:W-:Y:S01]  /*9bb0*/  IMAD.MOV.U32 R5, RZ, RZ, 0x40000040 ;  /* 0x40000040ff057424 */ /* 0x000fe200078e00ff */
[----:B------:R-:W-:Y:S01]  /*9bc0*/  MOV R73, 0x40000040 ;  /* 0x4000004000497802 */ /* 0x000fe20000000f00 */
[----:B------:R-:W-:Y:S01]  /*9bd0*/  WARPGROUP.ARRIVE ;  /* 0x00000000000079c5 */ /* 0x000fe20000000000 */
[----:B------:R-:W-:Y:S01]  /*9be0*/  SHF.R.U32.HI R3, RZ, 0x4, R3 ;  /* 0x00000004ff037819 */ /* 0x000fe20000011603 */
[----:B------:R-:W-:-:S02]  /*9bf0*/  IMAD.MOV.U32 R227, RZ, RZ, 0x40000040 ;  /* 0x40000040ffe37424 */ /* 0x000fc400078e00ff */
[----:B------:R-:W-:Y:S01]  /*9c00*/  IMAD.MOV.U32 R7, RZ, RZ, 0x40000040 ;  /* 0x40000040ff077424 */ /* 0x000fe200078e00ff */
[----:B------:R-:W-:Y:S01]  /*9c10*/  LOP3.LUT R3, R3, 0x3fff, RZ, 0xc0, !PT ;  /* 0x00003fff03037812 */ /* 0x000fe200078ec0ff */
[----:B------:R-:W-:Y:S02]  /*9c20*/  IMAD.MOV.U32 R217, RZ, RZ, 0x40000040 ;  /* 0x40000040ffd97424 */ /* 0x000fe400078e00ff */
[----:B------:R-:W-:Y:S01]  /*9c30*/  IMAD.MOV.U32 R215, RZ, RZ, 0x40000040 ;  /* 0x40000040ffd77424 */ /* 0x000fe200078e00ff */
[----:B--2-4-:R-:W-:Y:S01]  /*9c40*/  LOP3.LUT R6, R3, 0x10000, RZ, 0xfc, !PT ;  /* 0x0001000003067812 */ /* 0x014fe200078efcff */
[----:B------:R-:W-:Y:S02]  /*9c50*/  IMAD.MOV.U32 R213, RZ, RZ, 0x40000040 ;  /* 0x40000040ffd57424 */ /* 0x000fe400078e00ff */
[----:B------:R-:W-:Y:S02]  /*9c60*/  IMAD.MOV.U32 R209, RZ, RZ, 0x40000040 ;  /* 0x40000040ffd17424 */ /* 0x000fe400078e00ff */
[----:B------:R-:W-:Y:S01]  /*9c70*/  IMAD.MOV.U32 R207, RZ, RZ, 0x40000040 ;  /* 0x40000040ffcf7424 */ /* 0x000fe200078e00ff */
[----:B------:R-:W-:Y:S01]  /*9c80*/  R2UR UR4, R4 ;  /* 0x00000000040472ca */ /* 0x000fe200000e0000 */
[----:B------:R-:W-:Y:S01]  /*9c90*/  IMAD R72, R2, 0xc00, R6 ;  /* 0x00000c0002487824 */ /* 0x000fe200078e0206 */
[----:B------:R-:W-:Y:S01]  /*9ca0*/  R2UR UR5, R5 ;  /* 0x00000000050572ca */ /* 0x000fe200000e0000 */
[----:B------:R0:W-:Y:S01]  /*9cb0*/  STL [R1+0x30], R6 ;  /* 0x0000300601007387 */ /* 0x0001e20000100800 */
[----:B------:R-:W-:Y:S01]  /*9cc0*/  R2UR UR7, R73 ;  /* 0x00000000490772ca */ /* 0x000fe200000e0000 */
[----:B------:R-:W-:Y:S01]  /*9cd0*/  IMAD.MOV.U32 R205, RZ, RZ, 0x40000040 ;  /* 0x40000040ffcd7424 */ /* 0x000fe200078e00ff */
[----:B------:R-:W-:Y:S01]  /*9ce0*/  R2UR UR6, R72 ;  /* 0x00000000480672ca */ /* 0x000fe200000e0000 */
[C---:B------:R-:W-:Y:S01]  /*9cf0*/  VIADD R226, R4.reuse, 0x2 ;  /* 0x0000000204e27836 */ /* 0x040fe20000000000 */
[----:B------:R-:W2:Y:S01]  /*9d00*/  LDL R181, [R1+0x34] ;  /* 0x0000340001b57983 */ /* 0x000ea20000100800 */
[C---:B------:R-:W-:Y:S01]  /*9d10*/  VIADD R216, R4.reuse, 0x4 ;  /* 0x0000000404d87836 */ /* 0x040fe20000000000 */
[----:B------:R-:W-:Y:S01]  /*9d20*/  ULDC UR40, c[0x0][0xad0] ;  /* 0x0002b40000287ab9 */ /* 0x000fe20000000800 */
[----:B------:R-:W-:Y:S01]  /*9d30*/  VIADD R214, R4, 0x6 ;  /* 0x0000000604d67836 */ /* 0x000fe20000000000 */
[----:B------:R-:W4:Y:S01]  /*9d40*/  LDL R182, [R1+0x20] ;  /* 0x0000200001b67983 */ /* 0x000f220000100800 */
[----:B0-----:R-:W-:Y:S01]  /*9d50*/  VIADD R6, R72, 0x2 ;  /* 0x0000000248067836 */ /* 0x001fe20000000000 */
[----:B------:R-:W-:Y:S01]  /*9d60*/  ULDC UR41, c[0x0][0xad0] ;  /* 0x0002b40000297ab9 */ /* 0x000fe20000000800 */
[----:B------:R-:W-:Y:S01]  /*9d70*/  VIADD R212, R4, 0x400 ;  /* 0x0000040004d47836 */ /* 0x000fe20000000000 */
[----:B------:R-:W5:Y:S03]  /*9d80*/  LDL R80, [R1+0x48] ;  /* 0x0000480001507983 */ /* 0x000f660000100800 */
[----:B------:R-:W-:Y:S01]  /*9d90*/  HGMMA.64x96x16.F32.BF16 R24, gdesc[UR4], R24, gsb0 ;  /* 0x01600000041879f0 */ /* 0x000fe20008001818 */
[----:B------:R-:W-:Y:S01]  /*9da0*/  R2UR UR4, R226 ;  /* 0x00000000e20472ca */ /* 0x000fe200000e0000 */
[C---:B------:R-:W-:Y:S01]  /*9db0*/  VIADD R208, R4.reuse, 0x402 ;  /* 0x0000040204d07836 */ /* 0x040fe20000000000 */
[----:B------:R-:W-:Y:S01]  /*9dc0*/  R2UR UR5, R227 ;  /* 0x00000000e30572ca */ /* 0x000fe200000e0000 */
[----:B------:R-:W-:Y:S01]  /*9dd0*/  VIADD R206, R4, 0x404 ;  /* 0x0000040404ce7836 */ /* 0x000fe20000000000 */
[----:B------:R-:W-:Y:S01]  /*9de0*/  R2UR UR6, R6 ;  /* 0x00000000060672ca */ /* 0x000fe200000e0000 */
[----:B------:R-:W-:Y:S01]  /*9df0*/  VIADD R204, R4, 0x406 ;  /* 0x0000040604cc7836 */ /* 0x000fe20000000000 */
[----:B------:R-:W-:Y:S01]  /*9e00*/  R2UR UR7, R7 ;  /* 0x00000000070772ca */ /* 0x000fe200000e0000 */
[----:B------:R-:W-:Y:S01]  /*9e10*/  VIADD R6, R72, 0x4 ;  /* 0x0000000448067836 */ /* 0x000fe20000000000 */
[----:B------:R-:W2:Y:S01]  /*9e20*/  LDL R78, [R1+0x4c] ;  /* 0x00004c00014e7983 */ /* 0x000ea20000100800 */
[----:B------:R-:W-:-:S02]  /*9e30*/  IMAD.MOV.U32 R7, RZ, RZ, 0x40000040 ;  /* 0x40000040ff077424 */ /* 0x000fc400078e00ff */
[----:B------:R-:W-:Y:S01]  /*9e40*/  VIADD R202, R4, 0x800 ;  /* 0x0000080004ca7836 */ /* 0x000fe20000000000 */
[----:B------:R-:W2:Y:S01]  /*9e50*/  LDL R180, [R1+0x14] ;  /* 0x0000140001b47983 */ /* 0x000ea20000100800 */
[----:B------:R-:W-:Y:S02]  /*9e60*/  WARPGROUP.DEPBAR.LE gsb0, 0x0 ;  /* 0x00008000000079c5 */ /* 0x000fe40000010000 */
[----:B------:R-:W-:-:S06]  /*9e70*/  WARPGROUP.ARRIVE ;  /* 0x00000000000079c5 */ /* 0x000fcc0000000000 */
        /* <DEDUP_REMOVED lines=51> */
[----:B------:R-:W-:-:S02]  /*a1b0*/  IMAD.MOV.U32 R203, RZ, RZ, 0x40000040 ;  /* 0x40000040ffcb7424 */ /* 0x000fc400078e00ff */
[----:B------:R-:W-:Y:S01]  /*a1c0*/  IMAD.MOV.U32 R7, RZ, RZ, 0x40000040 ;  /* 0x40000040ff077424 */ /* 0x000fe200078e00ff */
[----:B------:R-:W-:Y:S02]  /*a1d0*/  WARPGROUP.DEPBAR.LE gsb0, 0x0 ;  /* 0x00008000000079c5 */ /* 0x000fe40000010000 */
[----:B------:R-:W-:-:S06]  /*a1e0*/  WARPGROUP.ARRIVE ;  /* 0x00000000000079c5 */ /* 0x000fcc0000000000 */
[----:B------:R-:W-:Y:S01]  /*a1f0*/  HGMMA.64x96x16.F32.BF16 R24, gdesc[UR4], R24, gsb0 ;  /* 0x01600000041879f0 */ /* 0x000fe20008001818 */
[----:B------:R-:W-:Y:S02]  /*a200*/  R2UR UR4, R202 ;  /* 0x00000000ca0472ca */ /* 0x000fe400000e0000 */
[----:B------:R-:W-:Y:S02]  /*a210*/  R2UR UR5, R203 ;  /* 0x00000000cb0572ca */ /* 0x000fe400000e0000 */
[----:B------:R-:W-:Y:S02]  /*a220*/  R2UR UR6, R6 ;  /* 0x00000000060672ca */ /* 0x000fe400000e0000 */
[----:B------:R-:W-:Y:S01]  /*a230*/  R2UR UR7, R7 ;  /* 0x00000000070772ca */ /* 0x000fe200000e0000 */
[----:B------:R-:W-:Y:S01]  /*a240*/  VIADD R200, R4, 0x802 ;  /* 0x0000080204c87836 */ /* 0x000fe20000000000 */
[----:B------:R-:W-:Y:S01]  /*a250*/  IADD3 R6, R72, 0x602, RZ ;  /* 0x0000060248067810 */ /* 0x000fe20007ffe0ff */
        /* <DEDUP_REMOVED lines=10> */
[----:B------:R-:W-:-:S02]  /*a300*/  VIADD R6, R72, 0x604 ;  /* 0x0000060448067836 */ /* 0x000fc40000000000 */
[----:B------:R-:W-:Y:S02]  /*a310*/  IMAD.MOV.U32 R21, RZ, RZ, 0x40000040 ;  /* 0x40000040ff157424 */ /* 0x000fe400078e00ff */
        /* <DEDUP_REMOVED lines=41> */
[----:B---3--:R-:W-:Y:S02]  /*a5b0*/  VIADD R8, R4, 0xc04 ;  /* 0x00000c0404087836 */ /* 0x008fe40000000000 */
        /* <DEDUP_REMOVED lines=24> */
[----:B------:R-:W-:Y:S01]  /*a740*/  ULDC UR4, c[0x0][0xad0] ;  /* 0x0002b40000047ab9 */ /* 0x000fe20000000800 */
[----:B--2---:R-:W-:Y:S01]  /*a750*/  IMAD R81, R180, 0x80, R78 ;  /* 0x00000080b4517824 */ /* 0x004fe200078e024e */
[----:B------:R-:W-:Y:S02]  /*a760*/  WARPGROUP.DEPBAR.LE gsb0, 0x0 ;  /* 0x00008000000079c5 */ /* 0x000fe40000010000 */
[----:B------:R-:W-:Y:S01]  /*a770*/  FMUL.FTZ R29, R29, UR4 ;  /* 0x000000041d1d7c20 */ /* 0x000fe20008410000 */
[----:B------:R-:W-:Y:S01]  /*a780*/  FMUL.FTZ R28, R28, UR4 ;  /* 0x000000041c1c7c20 */ /* 0x000fe20008410000 */
[----:B------:R-:W-:Y:S02]  /*a790*/  FMUL.FTZ R36, R36, UR4 ;  /* 0x0000000424247c20 */ /* 0x000fe40008410000 */
[----:B------:R0:W-:Y:S01]  /*a7a0*/  MUFU.TANH R73, R29 ;  /* 0x0000001d00497308 */ /* 0x0001e20000002400 */
[----:B------:R-:W-:Y:S01]  /*a7b0*/  FMUL.FTZ R23, R24, UR4 ;  /* 0x0000000418177c20 */ /* 0x000fe20008410000 */
[----:B------:R-:W-:Y:S01]  /*a7c0*/  FMUL.FTZ R72, R25, UR4 ;  /* 0x0000000419487c20 */ /* 0x000fe20008410000 */
[----:B0-----:R-:W-:Y:S01]  /*a7d0*/  FMUL.FTZ R29, R35, UR4 ;  /* 0x00000004231d7c20 */ /* 0x001fe20008410000 */
[----:B------:R-:W-:-:S04]  /*a7e0*/  IMAD R35, R210, -0x60, R181 ;  /* 0xffffffa0d2237824 */ /* 0x000fc800078e02b5 */
[----:B------:R0:W-:Y:S02]  /*a7f0*/  MUFU.TANH R74, R28 ;  /* 0x0000001c004a7308 */ /* 0x0001e40000002400 */
[----:B0-----:R-:W-:-:S06]  /*a800*/  FMUL.FTZ R28, R34, UR4 ;  /* 0x00000004221c7c20 */ /* 0x001fcc0008410000 */
[----:B------:R0:W-:Y:S02]  /*a810*/  MUFU.TANH R34, R36 ;  /* 0x0000002400227308 */ /* 0x0001e40000002400 */
[----:B0-----:R-:W-:Y:S01]  /*a820*/  VIADD R36, R35, 0x60 ;  /* 0x0000006023247836 */ /* 0x001fe20000000000 */
[----:B----4-:R-:W-:-:S05]  /*a830*/  IADD3 R35, -R182, 0x61, R35 ;  /* 0x00000061b6237810 */ /* 0x010fca0007ffe123 */
[----:B------:R-:W0:Y:S01]  /*a840*/  MUFU.TANH R23, R23 ;  /* 0x0000001700177308 */ /* 0x000e220000002400 */
[C---:B-----5:R-:W-:Y:S02]  /*a850*/  IMAD R79, R80.reuse, -0x2, R36 ;  /* 0xfffffffe504f7824 */ /* 0x060fe400078e0224 */
[----:B------:R-:W-:-:S05]  /*a860*/  IMAD R92, R80, -0x2, R35 ;  /* 0xfffffffe505c7824 */ /* 0x000fca00078e0223 */
[----:B------:R-:W2:Y:S01]  /*a870*/  MUFU.TANH R72, R72 ;  /* 0x0000004800487308 */ /* 0x000ea20000002400 */
[----:B------:R-:W-:Y:S01]  /*a880*/  FMUL.FTZ R32, R32, UR4 ;  /* 0x0000000420207c20 */ /* 0x000fe20008410000 */
[----:B------:R-:W-:Y:S01]  /*a890*/  VIADDMNMX R83, R81, R92, R79, PT ;  /* 0x0000005c51537246 */ /* 0x000fe2000380014f */
[----:B------:R-:W-:-:S03]  /*a8a0*/  FMUL.FTZ R33, R33, UR4 ;  /* 0x0000000421217c20 */ /* 0x000fc60008410000 */
[C---:B------:R-:W-:Y:S02]  /*a8b0*/  ISETP.GT.AND P2, PT, R83.reuse, RZ, PT ;  /* 0x000000ff5300720c */ /* 0x040fe40003f44270 */
[----:B------:R-:W3:Y:S01]  /*a8c0*/  MUFU.TANH R75, R32 ;  /* 0x00000020004b7308 */ /* 0x000ee20000002400 */
[----:B------:R-:W-:Y:S01]  /*a8d0*/  ISETP.GT.AND P3, PT, R83, 0x1, PT ;  /* 0x000000015300780c */ /* 0x000fe20003f64270 */
[----:B------:R-:W-:Y:S01]  /*a8e0*/  FMUL.FTZ R37, R37, UR4 ;  /* 0x0000000425257c20 */ /* 0x000fe20008410000 */
[----:B------:R-:W-:Y:S02]  /*a8f0*/  ISETP.GT.AND P4, PT, R83, 0x8, PT ;  /* 0x000000085300780c */ /* 0x000fe40003f84270 */
[----:B0-----:R-:W-:-:S03]  /*a900*/  FSEL R35, R23, -INF , P2 ;  /* 0xff80000017237808 */ /* 0x001fc60001000000 */
[----:B------:R-:W0:Y:S01]  /*a910*/  MUFU.TANH R76, R33 ;  /* 0x00000021004c7308 */ /* 0x000e220000002400 */
[----:B--2---:R-:W-:Y:S02]  /*a920*/  FSEL R80, R72, -INF , P3 ;  /* 0xff80000048507808 */ /* 0x004fe40001800000 */
[----:B------:R-:W-:Y:S02]  /*a930*/  ISETP.GT.AND P2, PT, R83, 0x9, PT ;  /* 0x000000095300780c */ /* 0x000fe40003f44270 */
[----:B------:R-:W-:Y:S02]  /*a940*/  FSEL R74, R74, -INF , P4 ;  /* 0xff8000004a4a7808 */ /* 0x000fe40002000000 */
[----:B------:R-:W-:Y:S01]  /*a950*/  FMNMX.FTZ R23, R35, R80, !PT ;  /* 0x0000005023177209 */ /* 0x000fe20007810000 */
[----:B------:R-:W2:Y:S01]  /*a960*/  MUFU.TANH R37, R37 ;  /* 0x0000002500257308 */ /* 0x000ea20000002400 */
[----:B------:R-:W-:Y:S01]  /*a970*/  FMUL.FTZ R40, R40, UR4 ;  /* 0x0000000428287c20 */ /* 0x000fe20008410000 */
[----:B------:R-:W-:Y:S01]  /*a980*/  FMUL.FTZ R25, R27, UR4 ;  /* 0x000000041b197c20 */ /* 0x000fe20008410000 */
[----:B------:R-:W-:Y:S01]  /*a990*/  ISETP.GT.AND P3, PT, R83, 0x10, PT ;  /* 0x000000105300780c */ /* 0x000fe20003f64270 */
[----:B------:R-:W-:Y:S01]  /*a9a0*/  FMUL.FTZ R24, R26, UR4 ;  /* 0x000000041a187c20 */ /* 0x000fe20008410000 */
[----:B------:R-:W-:Y:S01]  /*a9b0*/  FSEL R72, R73, -INF , P2 ;  /* 0xff80000049487808 */ /* 0x000fe20001000000 */
[----:B------:R-:W-:Y:S01]  /*a9c0*/  FMUL.FTZ R27, R31, UR4 ;  /* 0x000000041f1b7c20 */ /* 0x000fe20008410000 */
[----:B------:R-:W-:Y:S01]  /*a9d0*/  FMNMX.FTZ R23, R74, R23, !PT ;  /* 0x000000174a177209 */ /* 0x000fe20007810000 */
[----:B------:R-:W-:Y:S01]  /*a9e0*/  FMUL.FTZ R41, R41, UR4 ;  /* 0x0000000429297c20 */ /* 0x000fe20008410000 */
[----:B------:R-:W-:Y:S01]  /*a9f0*/  FMUL.FTZ R26, R30, UR4 ;  /* 0x000000041e1a7c20 */ /* 0x000fe20008410000 */
[----:B------:R-:W-:Y:S01]  /*aa00*/  FMUL.FTZ R31, R39, UR4 ;  /* 0x00000004271f7c20 */ /* 0x000fe20008410000 */
[----:B------:R-:W-:Y:S01]  /*aa10*/  FMUL.FTZ R30, R38, UR4 ;  /* 0x00000004261e7c20 */ /* 0x000fe20008410000 */
[----:B------:R0:W4:Y:S01]  /*aa20*/  MUFU.TANH R39, R40 ;  /* 0x0000002800277308 */ /* 0x0001220000002400 */
[----:B------:R-:W-:-:S02]  /*aa30*/  ISETP.GT.AND P2, PT, R83, 0x11, PT ;  /* 0x000000115300780c */ /* 0x000fc40003f44270 */
[----:B---3--:R-:W-:Y:S02]  /*aa40*/  FSEL R38, R75, -INF , P3 ;  /* 0xff8000004b267808 */ /* 0x008fe40001800000 */
[----:B------:R-:W-:Y:S01]  /*aa50*/  FMNMX.FTZ R73, R72, R23, !PT ;  /* 0x0000001748497209 */ /* 0x000fe20007810000 */
[----:B------:R-:W-:Y:S01]  /*aa60*/  FMUL.FTZ R44, R44, UR4 ;  /* 0x000000042c2c7c20 */ /* 0x000fe20008410000 */
[----:B------:R-:W-:Y:S01]  /*aa70*/  ISETP.GT.AND P3, PT, R83, 0x18, PT ;  /* 0x000000185300780c */ /* 0x000fe20003f64270 */
[----:B------:R-:W3:Y:S01]  /*aa80*/  MUFU.TANH R41, R41 ;  /* 0x0000002900297308 */ /* 0x000ee20000002400 */
[----:B0-----:R-:W-:Y:S01]  /*aa90*/  FSEL R40, R76, -INF , P2 ;  /* 0xff8000004c287808 */ /* 0x001fe20001000000 */
[----:B------:R-:W-:Y:S01]  /*aaa0*/  FMUL.FTZ R45, R45, UR4 ;  /* 0x000000042d2d7c20 */ /* 0x000fe20008410000 */
[----:B------:R-:W-:Y:S01]  /*aab0*/  FMNMX.FTZ R73, R38, R73, !PT ;  /* 0x0000004926497209 */ /* 0x000fe20007810000 */
[----:B------:R-:W-:Y:S01]  /*aac0*/  FMUL.FTZ R33, R43, UR4 ;  /* 0x000000042b217c20 */ /* 0x000fe20008410000 */
[----:B------:R-:W-:-:S02]  /*aad0*/  ISETP.GT.AND P2, PT, R83, 0x19, PT ;  /* 0x000000195300780c */ /* 0x000fc40003f44270 */
[----:B------:R-:W-:Y:S01]  /*aae0*/  FSEL R34, R34, -INF , P3 ;  /* 0xff80000022227808 */ /* 0x000fe20001800000 */
[----:B------:R2:W0:Y:S01]  /*aaf0*/  MUFU.TANH R43, R44 ;  /* 0x0000002c002b7308 */ /* 0x0004220000002400 */
[----:B------:R-:W-:Y:S01]  /*ab00*/  FMNMX.FTZ R73, R40, R73, !PT ;  /* 0x0000004928497209 */ /* 0x000fe20007810000 */
[----:B------:R-:W-:Y:S01]  /*ab10*/  FMUL.FTZ R48, R48, UR4 ;  /* 0x0000000430307c20 */ /* 0x000fe20008410000 */
[----:B------:R-:W-:Y:S01]  /*ab20*/  ISETP.GT.AND P3, PT, R83, 0x20, PT ;  /* 0x000000205300780c */ /* 0x000fe20003f64270 */
[----:B------:R-:W-:Y:S01]  /*ab30*/  FMUL.FTZ R49, R49, UR4 ;  /* 0x0000000431317c20 */ /* 0x000fe20008410000 */
[----:B------:R-:W-:-:S03]  /*ab40*/  FMNMX.FTZ R73, R34, R73, !PT ;  /* 0x0000004922497209 */ /* 0x000fc60007810000 */
[----:B------:R-:W5:Y:S01]  /*ab50*/  MUFU.TANH R45, R45 ;  /* 0x0000002d002d7308 */ /* 0x000f620000002400 */
[----:B--2---:R-:W-:Y:S01]  /*ab60*/  FSEL R44, R37, -INF , P2 ;  /* 0xff800000252c7808 */ /* 0x004fe20001000000 */
[----:B------:R-:W-:Y:S01]  /*ab70*/  FMUL.FTZ R32, R42, UR4 ;  /* 0x000000042a207c20 */ /* 0x000fe20008410000 */
[----:B------:R-:W-:Y:S02]  /*ab80*/  ISETP.GT.AND P2, PT, R83, 0x21, PT ;  /* 0x000000215300780c */ /* 0x000fe40003f44270 */
[----:B----4-:R-:W-:Y:S02]  /*ab90*/  FSEL R42, R39, -INF , P3 ;  /* 0xff800000272a7808 */ /* 0x010fe40001800000 */
[----:B------:R-:W-:Y:S01]  /*aba0*/  FMNMX.FTZ R73, R44, R73, !PT ;  /* 0x000000492c497209 */ /* 0x000fe20007810000 */
[----:B------:R0:W2:Y:S01]  /*abb0*/  MUFU.TANH R77, R48 ;  /* 0x00000030004d7308 */ /* 0x0000a20000002400 */
[----:B------:R-:W-:Y:S01]  /*abc0*/  FMUL.FTZ R52, R52, UR4 ;  /* 0x0000000434347c20 */ /* 0x000fe20008410000 */
[----:B------:R-:W-:Y:S01]  /*abd0*/  ISETP.GT.AND P3, PT, R83, 0x28, PT ;  /* 0x000000285300780c */ /* 0x000fe20003f64270 */
[----:B------:R-:W-:Y:S01]  /*abe0*/  FMUL.FTZ R53, R53, UR4 ;  /* 0x0000000435357c20 */ /* 0x000fe20008410000 */
[----:B---3--:R-:W-:-:S02]  /*abf0*/  FSEL R36, R41, -INF , P2 ;  /* 0xff80000029247808 */ /* 0x008fc40001000000 */
[----:B------:R-:W-:Y:S02]  /*ac00*/  FMNMX.FTZ R73, R42, R73, !PT ;  /* 0x000000492a497209 */ /* 0x000fe40007810000 */
[----:B------:R-:W-:Y:S01]  /*ac10*/  MUFU.TANH R49, R49 ;  /* 0x0000003100317308 */ /* 0x000fe20000002400 */
[----:B------:R-:W-:Y:S02]  /*ac20*/  ISETP.GT.AND P2, PT, R83, 0x29, PT ;  /* 0x000000295300780c */ /* 0x000fe40003f44270 */
[----:B0-----:R-:W-:Y:S02]  /*ac30*/  FSEL R48, R43, -INF , P3 ;  /* 0xff8000002b307808 */ /* 0x001fe40001800000 */
[----:B------:R-:W-:-:S03]  /*ac40*/  FMNMX.FTZ R73, R36, R73, !PT ;  /* 0x0000004924497209 */ /* 0x000fc60007810000 */
[----:B------:R5:W0:Y:S01]  /*ac50*/  MUFU.TANH R78, R52 ;  /* 0x00000034004e7308 */ /* 0x000a220000002400 */
[----:B------:R-:W-:Y:S01]  /*ac60*/  FMUL.FTZ R56, R56, UR4 ;  /* 0x0000000438387c20 */ /* 0x000fe20008410000 */
[----:B------:R-:W-:Y:S01]  /*ac70*/  ISETP.GT.AND P3, PT, R83, 0x30, PT ;  /* 0x000000305300780c */ /* 0x000fe20003f64270 */
[----:B------:R-:W-:Y:S01]  /*ac80*/  FMUL.FTZ R57, R57, UR4 ;  /* 0x0000000439397c20 */ /* 0x000fe20008410000 */
[----:B------:R-:W-:-:S04]  /*ac90*/  FMNMX.FTZ R73, R48, R73, !PT ;  /* 0x0000004930497209 */ /* 0x000fc80007810000 */
[----:B------:R-:W3:Y:S01]  /*aca0*/  MUFU.TANH R53, R53 ;  /* 0x0000003500357308 */ /* 0x000ee20000002400 */
[----:B-----5:R-:W-:Y:S01]  /*acb0*/  FSEL R52, R45, -INF , P2 ;  /* 0xff8000002d347808 */ /* 0x020fe20001000000 */
[----:B------:R-:W-:Y:S01]  /*acc0*/  FMUL.FTZ R60, R60, UR4 ;  /* 0x000000043c3c7c20 */ /* 0x000fe20008410000 */
[----:B------:R-:W-:Y:S02]  /*acd0*/  ISETP.GT.AND P2, PT, R83, 0x31, PT ;  /* 0x000000315300780c */ /* 0x000fe40003f44270 */
[----:B------:R-:W-:-:S03]  /*ace0*/  FMNMX.FTZ R73, R52, R73, !PT ;  /* 0x0000004934497209 */ /* 0x000fc60007810000 */
[----:B------:R2:W4:Y:S01]  /*acf0*/  MUFU.TANH R23, R56 ;  /* 0x0000003800177308 */ /* 0x0005220000002400 */
[----:B------:R-:W-:Y:S01]  /*ad00*/  FMUL.FTZ R61, R61, UR4 ;  /* 0x000000043d3d7c20 */ /* 0x000fe20008410000 */
[----:B------:R-:W-:Y:S01]  /*ad10*/  FMUL.FTZ R37, R64, UR4 ;  /* 0x0000000440257c20 */ /* 0x000fe20008410000 */
[----:B--2---:R-:W-:-:S05]  /*ad20*/  FSEL R56, R77, -INF , P3 ;  /* 0xff8000004d387808 */ /* 0x004fca0001800000 */
[----:B------:R-:W2:Y:S01]  /*ad30*/  MUFU.TANH R57, R57 ;  /* 0x0000003900397308 */ /* 0x000ea20000002400 */
[----:B------:R-:W-:Y:S02]  /*ad40*/  ISETP.GT.AND P3, PT, R83, 0x38, PT ;  /* 0x000000385300780c */ /* 0x000fe40003f64270 */
[----:B------:R-:W-:-:S05]  /*ad50*/  FMNMX.FTZ R73, R56, R73, !PT ;  /* 0x0000004938497209 */ /* 0x000fca0007810000 */
[----:B------:R5:W1:Y:S01]  /*ad60*/  MUFU.TANH R82, R60 ;  /* 0x0000003c00527308 */ /* 0x000a620000002400 */
[----:B0-----:R-:W-:Y:S02]  /*ad70*/  FSEL R64, R78, -INF , P3 ;  /* 0xff8000004e407808 */ /* 0x001fe40001800000 */
[----:B-----5:R-:W-:Y:S02]  /*ad80*/  FSEL R60, R49, -INF , P2 ;  /* 0xff800000313c7808 */ /* 0x020fe40001000000 */
[C---:B------:R-:W-:Y:S02]  /*ad90*/  ISETP.GT.AND P2, PT, R83.reuse, 0x39, PT ;  /* 0x000000395300780c */ /* 0x040fe40003f44270 */
[----:B------:R-:W-:Y:S01]  /*ada0*/  FMNMX.FTZ R73, R60, R73, !PT ;  /* 0x000000493c497209 */ /* 0x000fe20007810000 */
[----:B------:R-:W0:Y:S01]  /*adb0*/  MUFU.TANH R61, R61 ;  /* 0x0000003d003d7308 */ /* 0x000e220000002400 */
[----:B------:R-:W-:Y:S01]  /*adc0*/  ISETP.GT.AND P3, PT, R83, 0x40, PT ;  /* 0x000000405300780c */ /* 0x000fe20003f64270 */
[----:B------:R-:W-:Y:S01]  /*add0*/  FMUL.FTZ R65, R65, UR4 ;  /* 0x0000000441417c20 */ /* 0x000fe20008410000 */
[----:B---3--:R-:W-:-:S02]  /*ade0*/  FSEL R76, R53, -INF , P2 ;  /* 0xff800000354c7808 */ /* 0x008fc40001000000 */
[----:B------:R-:W-:Y:S01]  /*adf0*/  FMNMX.FTZ R73, R64, R73, !PT ;  /* 0x0000004940497209 */ /* 0x000fe20007810000 */
[----:B------:R-:W-:Y:S01]  /*ae00*/  FMUL.FTZ R39, R68, UR4 ;  /* 0x0000000444277c20 */ /* 0x000fe20008410000 */
[----:B------:R-:W-:Y:S01]  /*ae10*/  ISETP.GT.AND P2, PT, R83, 0x41, PT ;  /* 0x000000415300780c */ /* 0x000fe20003f44270 */
[----:B------:R-:W3:Y:S01]  /*ae20*/  MUFU.TANH R37, R37 ;  /* 0x0000002500257308 */ /* 0x000ee20000002400 */
[----:B----4-:R-:W-:Y:S02]  /*ae30*/  FSEL R68, R23, -INF , P3 ;  /* 0xff80000017447808 */ /* 0x010fe40001800000 */
[----:B------:R-:W-:Y:S01]  /*ae40*/  FMNMX.FTZ R73, R76, R73, !PT ;  /* 0x000000494c497209 */ /* 0x000fe20007810000 */
[----:B------:R-:W-:Y:S01]  /*ae50*/  FMUL.FTZ R69, R69, UR4 ;  /* 0x0000000445457c20 */ /* 0x000fe20008410000 */
[----:B------:R-:W-:Y:S02]  /*ae60*/  ISETP.GT.AND P3, PT, R83, 0x48, PT ;  /* 0x000000485300780c */ /* 0x000fe40003f64270 */
[----:B--2---:R-:W-:Y:S01]  /*ae70*/  FSEL R78, R57, -INF , P2 ;  /* 0xff800000394e7808 */ /* 0x004fe20001000000 */
[----:B------:R-:W2:Y:S01]  /*ae80*/  MUFU.TANH R65, R65 ;  /* 0x0000004100417308 */ /* 0x000ea20000002400 */
[----:B------:R-:W-:-:S02]  /*ae90*/  FMNMX.FTZ R73, R68, R73, !PT ;  /* 0x0000004944497209 */ /* 0x000fc40007810000 */
[C---:B------:R-:W-:Y:S02]  /*aea0*/  ISETP.GT.AND P2, PT, R83.reuse, 0x49, PT ;  /* 0x000000495300780c */ /* 0x040fe40003f44270 */
[----:B-1----:R-:W-:Y:S02]  /*aeb0*/  FSEL R82, R82, -INF , P3 ;  /* 0xff80000052527808 */ /* 0x002fe40001800000 */
[----:B------:R-:W-:Y:S01]  /*aec0*/  FMNMX.FTZ R73, R78, R73, !PT ;  /* 0x000000494e497209 */ /* 0x000fe20007810000 */
[----:B------:R-:W1:Y:S01]  /*aed0*/  MUFU.TANH R39, R39 ;  /* 0x0000002700277308 */ /* 0x000e620000002400 */
[----:B------:R-:W-:Y:S02]  /*aee0*/  ISETP.GT.AND P3, PT, R83, 0x50, PT ;  /* 0x000000505300780c */ /* 0x000fe40003f64270 */
[----:B0-----:R-:W-:Y:S02]  /*aef0*/  FSEL R84, R61, -INF , P2 ;  /* 0xff8000003d547808 */ /* 0x001fe40001000000 */
[----:B------:R-:W-:-:S03]  /*af00*/  FMNMX.FTZ R73, R82, R73, !PT ;  /* 0x0000004952497209 */ /* 0x000fc60007810000 */
[----:B------:R-:W0:Y:S01]  /*af10*/  MUFU.TANH R69, R69 ;  /* 0x0000004500457308 */ /* 0x000e220000002400 */
[----:B------:R-:W-:Y:S01]  /*af20*/  FMUL.FTZ R23, R46, UR4 ;  /* 0x000000042e177c20 */ /* 0x000fe20008410000 */
[----:B------:R-:W-:Y:S02]  /*af30*/  ISETP.GT.AND P2, PT, R83, 0x51, PT ;  /* 0x000000515300780c */ /* 0x000fe40003f44270 */
[----:B---3--:R-:W-:Y:S02]  /*af40*/  FSEL R46, R37, -INF , P3 ;  /* 0xff800000252e7808 */ /* 0x008fe40001800000 */
[----:B------:R-:W-:Y:S02]  /*af50*/  FMNMX.FTZ R73, R84, R73, !PT ;  /* 0x0000004954497209 */ /* 0x000fe40007810000 */
[----:B------:R-:W-:Y:S02]  /*af60*/  ISETP.GT.AND P3, PT, R83, 0x58, PT ;  /* 0x000000585300780c */ /* 0x000fe40003f64270 */
[----:B--2---:R-:W-:-:S02]  /*af70*/  FSEL R86, R65, -INF , P2 ;  /* 0xff80000041567808 */ /* 0x004fc40001000000 */
[----:B------:R-:W-:Y:S02]  /*af80*/  FMNMX.FTZ R73, R46, R73, !PT ;  /* 0x000000492e497209 */ /* 0x000fe40007810000 */
[----:B------:R-:W-:Y:S02]  /*af90*/  ISETP.GT.AND P2, PT, R83, 0x59, PT ;  /* 0x000000595300780c */ /* 0x000fe40003f44270 */
[----:B-1----:R-:W-:Y:S02]  /*afa0*/  FSEL R88, R39, -INF , P3 ;  /* 0xff80000027587808 */ /* 0x002fe40001800000 */
[----:B------:R-:W-:Y:S02]  /*afb0*/  FMNMX.FTZ R73, R86, R73, !PT ;  /* 0x0000004956497209 */ /* 0x000fe40007810000 */
[----:B0-----:R-:W-:Y:S02]  /*afc0*/  FSEL R90, R69, -INF , P2 ;  /* 0xff800000455a7808 */ /* 0x001fe40001000000 */
[----:B------:R-:W-:-:S04]  /*afd0*/  FMNMX.FTZ R73, R88, R73, !PT ;  /* 0x0000004958497209 */ /* 0x000fc80007810000 */
[----:B------:R-:W-:-:S05]  /*afe0*/  FMNMX.FTZ R73, R90, R73, !PT ;  /* 0x000000495a497209 */ /* 0x000fca0007810000 */
[----:B------:R-:W0:Y:S01]  /*aff0*/  SHFL.BFLY PT, R94, R73, 0x2, 0x1f ;  /* 0x0c401f00495e7f89 */ /* 0x000e2200000e0000 */
[----:B------:R1:W-:Y:S01]  /*b000*/  MUFU.TANH R37, R23 ;  /* 0x0000001700257308 */ /* 0x0003e20000002400 */
[----:B------:R-:W-:-:S07]  /*b010*/  IADD3 R92, R92, 0x8, R81 ;  /* 0x000000085c5c7810 */ /* 0x000fce0007ffe051 */
[----:B------:R-:W2:Y:S01]  /*b020*/  MUFU.TANH R24, R24 ;  /* 0x0000001800187308 */ /* 0x000ea20000002400 */
[----:B0-----:R-:W-:-:S05]  /*b030*/  FMNMX.FTZ R94, R73, R94, !PT ;  /* 0x0000005e495e7209 */ /* 0x001fca0007810000 */
[----:B-1----:R-:W0:Y:S02]  /*b040*/  SHFL.BFLY PT, R23, R94, 0x1, 0x1f ;  /* 0x0c201f005e177f89 */ /* 0x002e2400000e0000 */
[----:B------:R-:W1:Y:S01]  /*b050*/  MUFU.TANH R25, R25 ;  /* 0x0000001900197308 */ /* 0x000e620000002400 */
[----:B------:R-:W-:-:S07]  /*b060*/  VIMNMX R92, R79, R92, PT ;  /* 0x0000005c4f5c7248 */ /* 0x000fce0003fe0100 */
[----:B------:R-:W3:Y:S01]  /*b070*/  MUFU.TANH R26, R26 ;  /* 0x0000001a001a7308 */ /* 0x000ee20000002400 */
[C---:B------:R-:W-:Y:S02]  /*b080*/  ISETP.GT.AND P5, PT, R92.reuse, RZ, PT ;  /* 0x000000ff5c00720c */ /* 0x040fe40003fa4270 */
[----:B------:R-:W-:-:S05]  /*b090*/  ISETP.GT.AND P2, PT, R92, 0x1, PT ;  /* 0x000000015c00780c */ /* 0x000fca0003f44270 */
[----:B------:R-:W-:Y:S01]  /*b0a0*/  MUFU.TANH R27, R27 ;  /* 0x0000001b001b7308 */ /* 0x000fe20000002400 */
[----:B------:R-:W-:Y:S01]  /*b0b0*/  FMUL.FTZ R47, R47, UR4 ;  /* 0x000000042f2f7c20 */ /* 0x000fe20008410000 */
[----:B------:R-:W-:Y:S01]  /*b0c0*/  FMUL.FTZ R50, R50, UR4 ;  /* 0x0000000432327c20 */ /* 0x000fe20008410000 */
[----:B------:R-:W-:Y:S01]  /*b0d0*/  FMUL.FTZ R51, R51, UR4 ;  /* 0x0000000433337c20 */ /* 0x000fe20008410000 */
[----:B------:R-:W-:-:S04]  /*b0e0*/  FMUL.FTZ R54, R54, UR4 ;  /* 0x0000000436367c20 */ /* 0x000fc80008410000 */
        /* <DEDUP_REMOVED lines=11> */
[----:B--2---:R-:W-:Y:S01]  /*b1a0*/  FSEL R57, R24, -INF , P5 ;  /* 0xff80000018397808 */ /* 0x004fe20002800000 */
[----:B------:R-:W-:Y:S01]  /*b1b0*/  ULDC UR4, c[0x0][0xa80] ;  /* 0x0002a00000047ab9 */ /* 0x000fe20000000800 */
[----:B------:R-:W-:-:S02]  /*b1c0*/  ISETP.GT.AND P3, PT, R92, 0x8, PT ;  /* 0x000000085c00780c */ /* 0x000fc40003f64270 */
[----:B-1----:R-:W-:Y:S02]  /*b1d0*/  FSEL R24, R25, -INF , P2 ;  /* 0xff80000019187808 */ /* 0x002fe40001000000 */
[----:B0-----:R-:W-:Y:S01]  /*b1e0*/  FMNMX.FTZ R176, R94, R23, !PT ;  /* 0x000000175eb07209 */ /* 0x001fe20007810000 */
[----:B------:R-:W-:Y:S01]  /*b1f0*/  IMAD.U32 R23, RZ, RZ, UR4 ;  /* 0x00000004ff177e24 */ /* 0x000fe2000f8e00ff */
[----:B------:R-:W0:Y:S01]  /*b200*/  MUFU.TANH R30, R30 ;  /* 0x0000001e001e7308 */ /* 0x000e220000002400 */
[----:B------:R-:W-:Y:S02]  /*b210*/  ISETP.GT.AND P4, PT, R92, 0x9, PT ;  /* 0x000000095c00780c */ /* 0x000fe40003f84270 */
[----:B---3--:R-:W-:Y:S02]  /*b220*/  FSEL R26, R26, -INF , P3 ;  /* 0xff8000001a1a7808 */ /* 0x008fe40001800000 */
[----:B------:R-:W-:Y:S01]  /*b230*/  FMNMX.FTZ R25, R57, R24, !PT ;  /* 0x0000001839197209 */ /* 0x000fe20007810000 */
[C---:B------:R-:W-:Y:S01]  /*b240*/  FMUL.FTZ R41, R176.reuse, R23 ;  /* 0x00000017b0297220 */ /* 0x040fe20000410000 */
[----:B------:R-:W-:Y:S01]  /*b250*/  FSETP.NEU.FTZ.AND P2, PT, R176, -INF , PT ;  /* 0xff800000b000780b */ /* 0x000fe20003f5d000 */
[----:B------:R-:W1:Y:S01]  /*b260*/  MUFU.TANH R31, R31 ;  /* 0x0000001f001f7308 */ /* 0x000e620000002400 */
[----:B------:R-:W-:-:S02]  /*b270*/  ISETP.GT.AND P5, PT, R92, 0x10, PT ;  /* 0x000000105c00780c */ /* 0x000fc40003fa4270 */
[----:B------:R-:W-:-:S05]  /*b280*/  FMNMX.FTZ R25, R26, R25, !PT ;  /* 0x000000191a197209 */ /* 0x000fca0007810000 */
[----:B------:R2:W-:Y:S01]  /*b290*/  MUFU.TANH R39, R50 ;  /* 0x0000003200277308 */ /* 0x0005e20000002400 */
[----:B------:R-:W-:Y:S02]  /*b2a0*/  FSEL R53, R41, RZ, P2 ;  /* 0x000000ff29357208 */ /* 0x000fe40001000000 */
[----:B------:R-:W-:Y:S02]  /*b2b0*/  ISETP.GT.AND P2, PT, R92, 0x11, PT ;  /* 0x000000115c00780c */ /* 0x000fe40003f44270 */
[----:B----4-:R-:W-:Y:S02]  /*b2c0*/  FSEL R28, R28, -INF , P5 ;  /* 0xff8000001c1c7808 */ /* 0x010fe40002800000 */
[----:B--2---:R-:W-:Y:S01]  /*b2d0*/  FSEL R50, R27, -INF , P4 ;  /* 0xff8000001b327808 */ /* 0x004fe20002000000 */
[----:B------:R-:W2:Y:S03]  /*b2e0*/  MUFU.TANH R32, R32 ;  /* 0x0000002000207308 */ /* 0x000ea60000002400 */
[----:B------:R-:W-:-:S02]  /*b2f0*/  FMNMX.FTZ R25, R50, R25, !PT ;  /* 0x0000001932197209 */ /* 0x000fc40007810000 */
[----:B------:R-:W-:Y:S02]  /*b300*/  ISETP.GT.AND P3, PT, R92, 0x18, PT ;  /* 0x000000185c00780c */ /* 0x000fe40003f64270 */
[----:B-----5:R-:W-:Y:S01]  /*b310*/  FSEL R94, R29, -INF , P2 ;  /* 0xff8000001d5e7808 */ /* 0x020fe20001000000 */
[----:B------:R-:W3:Y:S01]  /*b320*/  MUFU.TANH R33, R33 ;  /* 0x0000002100217308 */ /* 0x000ee20000002400 */
[----:B------:R-:W-:Y:S02]  /*b330*/  FMNMX.FTZ R25, R28, R25, !PT ;  /* 0x000000191c197209 */ /* 0x000fe40007810000 */
[----:B------:R-:W-:Y:S02]  /*b340*/  ISETP.GT.AND P2, PT, R92, 0x19, PT ;  /* 0x000000195c00780c */ /* 0x000fe40003f44270 */
[----:B0-----:R-:W-:Y:S02]  /*b350*/  FSEL R30, R30, -INF , P3 ;  /* 0xff8000001e1e7808 */ /* 0x001fe40001800000 */
[----:B------:R-:W-:Y:S01]  /*b360*/  FMNMX.FTZ R27, R94, R25, !PT ;  /* 0x000000195e1b7209 */ /* 0x000fe20007810000 */
[----:B------:R-:W0:Y:S01]  /*b370*/  MUFU.TANH R47, R47 ;  /* 0x0000002f002f7308 */ /* 0x000e220000002400 */
[----:B------:R-:W-:Y:S01]  /*b380*/  FFMA.FTZ R29, R80, R23, -R53 ;  /* 0x00000017501d7223 */ /* 0x000fe20000010835 */
[----:B------:R-:W-:-:S02]  /*b390*/  ISETP.GT.AND P3, PT, R92, 0x20, PT ;  /* 0x000000205c00780c */ /* 0x000fc40003f64270 */
[----:B-1----:R-:W-:Y:S02]  /*b3a0*/  FSEL R80, R31, -INF , P2 ;  /* 0xff8000001f507808 */ /* 0x002fe40001000000 */
[----:B------:R-:W-:Y:S02]  /*b3b0*/  FMNMX.FTZ R27, R30, R27, !PT ;  /* 0x0000001b1e1b7209 */ /* 0x000fe40007810000 */
[----:B------:R-:W-:Y:S02]  /*b3c0*/  ISETP.GT.AND P2, PT, R92, 0x21, PT ;  /* 0x000000215c00780c */ /* 0x000fe40003f44270 */
[----:B--2---:R-:W-:Y:S02]  /*b3d0*/  FSEL R32, R32, -INF , P3 ;  /* 0xff80000020207808 */ /* 0x004fe40001800000 */
[----:B------:R-:W-:Y:S01]  /*b3e0*/  FMNMX.FTZ R27, R80, R27, !PT ;  /* 0x0000001b501b7209 */ /* 0x000fe20007810000 */
[----:B------:R-:W1:Y:S01]  /*b3f0*/  MUFU.TANH R51, R51 ;  /* 0x0000003300337308 */ /* 0x000e620000002400 */
[----:B------:R-:W-:Y:S01]  /*b400*/  FFMA.FTZ R154, R74, R23, -R53 ;  /* 0x000000174a9a7223 */ /* 0x000fe20000010835 */
[----:B------:R-:W-:-:S02]  /*b410*/  ISETP.GT.AND P3, PT, R92, 0x28, PT ;  /* 0x000000285c00780c */ /* 0x000fc40003f64270 */
[----:B---3--:R-:W-:Y:S02]  /*b420*/  FSEL R74, R33, -INF , P2 ;  /* 0xff800000214a7808 */ /* 0x008fe40001000000 */
[----:B------:R-:W-:Y:S02]  /*b430*/  FMNMX.FTZ R27, R32, R27, !PT ;  /* 0x0000001b201b7209 */ /* 0x000fe40007810000 */
[----:B------:R-:W2:Y:S01]  /*b440*/  MUFU.TANH R54, R54 ;  /* 0x0000003600367308 */ /* 0x000ea20000002400 */
[----:B------:R-:W-:Y:S02]  /*b450*/  ISETP.GT.AND P2, PT, R92, 0x29, PT ;  /* 0x000000295c00780c */ /* 0x000fe40003f44270 */
[----:B------:R-:W-:Y:S01]  /*b460*/  FSEL R96, R37, -INF , P3 ;  /* 0xff80000025607808 */ /* 0x000fe20001800000 */
[----:B------:R-:W-:-:S04]  /*b470*/  FFMA.FTZ R31, R72, R23, -R53 ;  /* 0x00000017481f7223 */ /* 0x000fc80000010835 */
[----:B------:R3:W-:Y:S01]  /*b480*/  MUFU.EX2 R25, R29 ;  /* 0x0000001d00197308 */ /* 0x0007e20000000800 */
[----:B------:R-:W-:Y:S02]  /*b490*/  ISETP.GT.AND P3, PT, R92, 0x30, PT ;  /* 0x000000305c00780c */ /* 0x000fe40003f64270 */
[----:B0-----:R-:W-:Y:S02]  /*b4a0*/  FSEL R72, R47, -INF , P2 ;  /* 0xff8000002f487808 */ /* 0x001fe40001000000 */
[----:B---3--:R-:W-:-:S03]  /*b4b0*/  FMNMX.FTZ R29, R74, R27, !PT ;  /* 0x0000001b4a1d7209 */ /* 0x008fc60007810000 */
[----:B------:R-:W-:Y:S01]  /*b4c0*/  MUFU.TANH R55, R55 ;  /* 0x0000003700377308 */ /* 0x000fe20000002400 */
[----:B------:R-:W-:Y:S02]  /*b4d0*/  FMNMX.FTZ R29, R96, R29, !PT ;  /* 0x0000001d601d7209 */ /* 0x000fe40007810000 */
[----:B------:R-:W-:Y:S02]  /*b4e0*/  ISETP.GT.AND P2, PT, R92, 0x31, PT ;  /* 0x000000315c00780c */ /* 0x000fe40003f44270 */
[----:B------:R-:W-:-:S03]  /*b4f0*/  FSEL R98, R39, -INF , P3 ;  /* 0xff80000027627808 */ /* 0x000fc60001800000 */
[----:B------:R-:W0:Y:S01]  /*b500*/  MUFU.TANH R58, R58 ;  /* 0x0000003a003a7308 */ /* 0x000e220000002400 */
[----:B------:R-:W-:Y:S01]  /*b510*/  FMNMX.FTZ R29, R72, R29, !PT ;  /* 0x0000001d481d7209 */ /* 0x000fe20007810000 */
[----:B------:R-:W-:Y:S01]  /*b520*/  FFMA.FTZ R156, R38, R23, -R53 ;  /* 0x00000017269c7223 */ /* 0x000fe20000010835 */
[----:B------:R-:W-:Y:S02]  /*b530*/  ISETP.GT.AND P3, PT, R92, 0x38, PT ;  /* 0x000000385c00780c */ /* 0x000fe40003f64270 */
[----:B-1----:R-:W-:Y:S02]  /*b540*/  FSEL R38, R51, -INF , P2 ;  /* 0xff80000033267808 */ /* 0x002fe40001000000 */
[----:B------:R-:W-:Y:S01]  /*b550*/  FMNMX.FTZ R29, R98, R29, !PT ;  /* 0x0000001d621d7209 */ /* 0x000fe20007810000 */
[----:B------:R-:W1:Y:S01]  /*b560*/  MUFU.TANH R59, R59 ;  /* 0x0000003b003b7308 */ /* 0x000e620000002400 */
[----:B------:R-:W-:Y:S02]  /*b570*/  ISETP.GT.AND P2, PT, R92, 0x39, PT ;  /* 0x000000395c00780c */ /* 0x000fe40003f44270 */
[----:B--2---:R-:W-:-:S02]  /*b580*/  FSEL R54, R54, -INF , P3 ;  /* 0xff80000036367808 */ /* 0x004fc40001800000 */
[----:B------:R-:W-:-:S03]  /*b590*/  FMNMX.FTZ R29, R38, R29, !PT ;  /* 0x0000001d261d7209 */ /* 0x000fc60007810000 */
[----:B------:R-:W2:Y:S01]  /*b5a0*/  MUFU.TANH R62, R62 ;  /* 0x0000003e003e7308 */ /* 0x000ea20000002400 */
[----:B------:R-:W-:Y:S02]  /*b5b0*/  ISETP.GT.AND P3, PT, R92, 0x40, PT ;  /* 0x000000405c00780c */ /* 0x000fe40003f64270 */
[----:B------:R-:W-:-:S05]  /*b5c0*/  FMNMX.FTZ R29, R54, R29, !PT ;  /* 0x0000001d361d7209 */ /* 0x000fca0007810000 */
[----:B------:R3:W-:Y:S01]  /*b5d0*/  MUFU.EX2 R27, R31 ;  /* 0x0000001f001b7308 */ /* 0x0007e20000000800 */
[----:B0-----:R-:W-:-:S07]  /*b5e0*/  FSEL R58, R58, -INF , P3 ;  /* 0xff8000003a3a7808 */ /* 0x001fce0001800000 */
[----:B------:R-:W0:Y:S01]  /*b5f0*/  MUFU.TANH R63, R63 ;  /* 0x0000003f003f7308 */ /* 0x000e220000002400 */
[--C-:B---3--:R-:W-:Y:S01]  /*b600*/  FFMA.FTZ R31, R40, R23, -R53.reuse ;  /* 0x00000017281f7223 */ /* 0x108fe20000010835 */
[----:B------:R-:W-:Y:S02]  /*b610*/  FSEL R40, R55, -INF , P2 ;  /* 0xff80000037287808 */ /* 0x000fe40001000000 */
[----:B------:R-:W-:Y:S02]  /*b620*/  ISETP.GT.AND P2, PT, R92, 0x41, PT ;  /* 0x000000415c00780c */ /* 0x000fe40003f44270 */
[----:B------:R-:W-:Y:S02]  /*b630*/  FMNMX.FTZ R29, R40, R29, !PT ;  /* 0x0000001d281d7209 */ /* 0x000fe40007810000 */
[----:B------:R-:W3:Y:S01]  /*b640*/  MUFU.TANH R66, R66 ;  /* 0x0000004200427308 */ /* 0x000ee20000002400 */
[----:B------:R-:W-:Y:S01]  /*b650*/  FFMA.FTZ R158, R34, R23, -R53 ;  /* 0x00000017229e7223 */ /* 0x000fe20000010835 */
[----:B------:R-:W-:-:S02]  /*b660*/  ISETP.GT.AND P3, PT, R92, 0x48, PT ;  /* 0x000000485c00780c */ /* 0x000fc40003f64270 */
[----:B-1----:R-:W-:Y:S02]  /*b670*/  FSEL R34, R59, -INF , P2 ;  /* 0xff8000003b227808 */ /* 0x002fe40001000000 */
[----:B------:R-:W-:Y:S02]  /*b680*/  FMNMX.FTZ R29, R58, R29, !PT ;  /* 0x0000001d3a1d7209 */ /* 0x000fe40007810000 */
[----:B------:R-:W1:Y:S01]  /*b690*/  MUFU.TANH R67, R67 ;  /* 0x0000004300437308 */ /* 0x000e620000002400 */
[----:B------:R-:W-:Y:S02]  /*b6a0*/  ISETP.GT.AND P2, PT, R92, 0x49, PT ;  /* 0x000000495c00780c */ /* 0x000fe40003f44270 */
[----:B--2---:R-:W-:Y:S02]  /*b6b0*/  FSEL R62, R62, -INF , P3 ;  /* 0xff8000003e3e7808 */ /* 0x004fe40001800000 */
[----:B------:R-:W-:-:S03]  /*b6c0*/  FMNMX.FTZ R29, R34, R29, !PT ;  /* 0x0000001d221d7209 */ /* 0x000fc60007810000 */
[----:B------:R-:W2:Y:S01]  /*b6d0*/  MUFU.TANH R70, R70 ;  /* 0x0000004600467308 */ /* 0x000ea20000002400 */
[-CC-:B------:R-:W-:Y:S01]  /*b6e0*/  FFMA.FTZ R152, R35, R23.reuse, -R53.reuse ;  /* 0x0000001723987223 */ /* 0x180fe20000010835 */
[----:B------:R-:W-:Y:S01]  /*b6f0*/  FFMA.FTZ R35, R44, R23, -R53 ;  /* 0x000000172c237223 */ /* 0x000fe20000010835 */
[----:B------:R-:W-:Y:S02]  /*b700*/  ISETP.GT.AND P3, PT, R92, 0x50, PT ;  /* 0x000000505c00780c */ /* 0x000fe40003f64270 */
[----:B0-----:R-:W-:Y:S02]  /*b710*/  FSEL R44, R63, -INF , P2 ;  /* 0xff8000003f2c7808 */ /* 0x001fe40001000000 */
[----:B------:R-:W-:Y:S01]  /*b720*/  FMNMX.FTZ R29, R62, R29, !PT ;  /* 0x0000001d3e1d7209 */ /* 0x000fe20007810000 */
[----:B------:R-:W0:Y:S01]  /*b730*/  MUFU.TANH R71, R71 ;  /* 0x0000004700477308 */ /* 0x000e220000002400 */
[----:B------:R-:W-:Y:S02]  /*b740*/  ISETP.GT.AND P2, PT, R92, 0x51, PT ;  /* 0x000000515c00780c */ /* 0x000fe40003f44270 */
[----:B---3--:R-:W-:-:S02]  /*b750*/  FSEL R66, R66, -INF , P3 ;  /* 0xff80000042427808 */ /* 0x008fc40001800000 */
[----:B------:R-:W-:Y:S01]  /*b760*/  FMNMX.FTZ R29, R44, R29, !PT ;  /* 0x0000001d2c1d7209 */ /* 0x000fe20007810000 */
[----:B------:R-:W-:Y:S01]  /*b770*/  FFMA.FTZ R160, R42, R23, -R53 ;  /* 0x000000172aa07223 */ /* 0x000fe20000010835 */
[----:B------:R-:W-:Y:S02]  /*b780*/  ISETP.GT.AND P3, PT, R92, 0x58, PT ;  /* 0x000000585c00780c */ /* 0x000fe40003f64270 */
[----:B-1----:R-:W-:Y:S02]  /*b790*/  FSEL R42, R67, -INF , P2 ;  /* 0xff800000432a7808 */ /* 0x002fe40001000000 */
[----:B------:R-:W-:Y:S02]  /*b7a0*/  FMNMX.FTZ R29, R66, R29, !PT ;  /* 0x0000001d421d7209 */ /* 0x000fe40007810000 */
[----:B------:R-:W-:Y:S02]  /*b7b0*/  ISETP.GT.AND P2, PT, R92, 0x59, PT ;  /* 0x000000595c00780c */ /* 0x000fe40003f44270 */
[----:B--2---:R-:W-:-:S02]  /*b7c0*/  FSEL R70, R70, -INF , P3 ;  /* 0xff80000046467808 */ /* 0x004fc40001800000 */
[----:B------:R-:W-:Y:S01]  /*b7d0*/  FMNMX.FTZ R29, R42, R29, !PT ;  /* 0x0000001d2a1d7209 */ /* 0x000fe20007810000 */
[----:B------:R-:W-:Y:S01]  /*b7e0*/  FFMA.FTZ R37, R36, R23, -R53 ;  /* 0x0000001724257223 */ /* 0x000fe20000010835 */
[----:B0-----:R-:W-:Y:S02]  /*b7f0*/  FSEL R36, R71, -INF , P2 ;  /* 0xff80000047247808 */ /* 0x001fe40001000000 */
[----:B------:R-:W-:-:S04]  /*b800*/  FMNMX.FTZ R29, R70, R29, !PT ;  /* 0x0000001d461d7209 */ /* 0x000fc80007810000 */
[----:B------:R-:W-:Y:S01]  /*b810*/  FMNMX.FTZ R29, R36, R29, !PT ;  /* 0x0000001d241d7209 */ /* 0x000fe20007810000 */
[----:B------:R-:W-:-:S04]  /*b820*/  FFMA.FTZ R162, R48, R23, -R53 ;  /* 0x0000001730a27223 */ /* 0x000fc80000010835 */
[----:B------:R-:W0:Y:S02]  /*b830*/  SHFL.BFLY PT, R48, R29, 0x2, 0x1f ;  /* 0x0c401f001d307f89 */ /* 0x000e2400000e0000 */
[----:B0-----:R-:W-:-:S05]  /*b840*/  FMNMX.FTZ R48, R29, R48, !PT ;  /* 0x000000301d307209 */ /* 0x001fca0007810000 */
[----:B------:R-:W0:Y:S01]  /*b850*/  SHFL.BFLY PT, R177, R48, 0x1, 0x1f ;  /* 0x0c201f0030b17f89 */ /* 0x000e2200000e0000 */
[----:B------:R-:W1:Y:S01]  /*b860*/  S2R R85, SR_TID.X ;  /* 0x0000000000557919 */ /* 0x000e620000002100 */
[----:B------:R-:W2:Y:S01]  /*b870*/  MUFU.EX2 R152, R152 ;  /* 0x0000009800987308 */ /* 0x000ea20000000800 */
[----:B0-----:R-:W-:-:S04]  /*b880*/  FMNMX.FTZ R177, R48, R177, !PT ;  /* 0x000000b130b17209 */ /* 0x001fc80007810000 */
[C---:B------:R-:W-:Y:S01]  /*b890*/  FSETP.NEU.FTZ.AND P2, PT, R177.reuse, -INF , PT ;  /* 0xff800000b100780b */ /* 0x040fe20003f5d000 */
[----:B------:R-:W-:-:S05]  /*b8a0*/  FMUL.FTZ R29, R177, R23 ;  /* 0x00000017b11d7220 */ /* 0x000fca0000410000 */
[----:B------:R-:W-:-:S05]  /*b8b0*/  FSEL R29, R29, RZ, P2 ;  /* 0x000000ff1d1d7208 */ /* 0x000fca0001000000 */
[-CC-:B------:R-:W-:Y:S01]  /*b8c0*/  FFMA.FTZ R57, R57, R23.reuse, -R29.reuse ;  /* 0x0000001739397223 */ /* 0x180fe2000001081d */
[-CC-:B------:R-:W-:Y:S01]  /*b8d0*/  FFMA.FTZ R24, R24, R23.reuse, -R29.reuse ;  /* 0x0000001718187223 */ /* 0x180fe2000001081d */
[-C--:B------:R-:W-:Y:S01]  /*b8e0*/  FFMA.FTZ R26, R26, R23.reuse, -R29 ;  /* 0x000000171a1a7223 */ /* 0x080fe2000001081d */
[-C--:B------:R-:W-:Y:S02]  /*b8f0*/  FFMA.FTZ R172, R46, R23.reuse, -R53 ;  /* 0x000000172eac7223 */ /* 0x080fe40000010835 */
[----:B------:R0:W-:Y:S01]  /*b900*/  MUFU.EX2 R46, R24 ;  /* 0x00000018002e7308 */ /* 0x0001e20000000800 */
[-CC-:B------:R-:W-:Y:S01]  /*b910*/  FFMA.FTZ R28, R28, R23.reuse, -R29.reuse ;  /* 0x000000171c1c7223 */ /* 0x180fe2000001081d */
[----:B------:R-:W-:Y:S01]  /*b920*/  LOP3.LUT R3, R3, 0x3000000, RZ, 0xfc, !PT ;  /* 0x0300000003037812 */ /* 0x000fe200078efcff */
[----:B------:R-:W-:-:S05]  /*b930*/  FFMA.FTZ R50, R50, R23, -R29 ;  /* 0x0000001732327223 */ /* 0x000fca000001081d */
[----:B------:R-:W3:Y:S01]  /*b940*/  MUFU.EX2 R57, R57 ;  /* 0x0000003900397308 */ /* 0x000ee20000000800 */
[----:B-1----:R-:W-:Y:S01]  /*b950*/  SHF.R.U32.HI R85, RZ, 0x7, R85 ;  /* 0x00000007ff557819 */ /* 0x002fe20000011655 */
[----:B------:R1:W-:Y:S06]  /*b960*/  STL [R1+0x28], R3 ;  /* 0x0000280301007387 */ /* 0x0003ec0000100800 */
[----:B------:R-:W4:Y:S01]  /*b970*/  MUFU.EX2 R154, R154 ;  /* 0x0000009a009a7308 */ /* 0x000f220000000800 */
[-CC-:B------:R-:W-:Y:S01]  /*b980*/  FFMA.FTZ R94, R94, R23.reuse, -R29.reuse ;  /* 0x000000175e5e7223 */ /* 0x180fe2000001081d */
[-CC-:B------:R-:W-:Y:S01]  /*b990*/  FFMA.FTZ R30, R30, R23.reuse, -R29.reuse ;  /* 0x000000171e1e7223 */ /* 0x180fe2000001081d */
[-CC-:B------:R-:W-:Y:S01]  /*b9a0*/  FFMA.FTZ R80, R80, R23.reuse, -R29.reuse ;  /* 0x0000001750507223 */ /* 0x180fe2000001081d */
[----:B------:R-:W-:-:S04]  /*b9b0*/  FFMA.FTZ R32, R32, R23, -R29 ;  /* 0x0000001720207223 */ /* 0x000fc8000001081d */
[----:B------:R-:W5:Y:S01]  /*b9c0*/  MUFU.EX2 R26, R26 ;  /* 0x0000001a001a7308 */ /* 0x000f620000000800 */
[-CC-:B------:R-:W-:Y:S01]  /*b9d0*/  FFMA.FTZ R74, R74, R23.reuse, -R29.reuse ;  /* 0x000000174a4a7223 */ /* 0x180fe2000001081d */
[-CC-:B------:R-:W-:Y:S01]  /*b9e0*/  FFMA.FTZ R96, R96, R23.reuse, -R29.reuse ;  /* 0x0000001760607223 */ /* 0x180fe2000001081d */
[----:B0-----:R-:W-:Y:S02]  /*b9f0*/  @!P1 VIADD R24, R179, 0x32440 ;  /* 0x00032440b3189836 */ /* 0x001fe40000000000 */
        /* <DEDUP_REMOVED lines=11> */
[----:B------:R-:W5:Y:S01]  /*bab0*/  MUFU.EX2 R155, R50 ;  /* 0x00000032009b7308 */ /* 0x000f620000000800 */
[----:B0-----:R-:W-:-:S02]  /*bac0*/  IMAD R28, R2, 0xc00, R3 ;  /* 0x00000c00021c7824 */ /* 0x001fc400078e0203 */
[-CC-:B-1----:R-:W-:Y:S01]  /*bad0*/  FFMA.FTZ R3, R38, R23.reuse, -R29.reuse ;  /* 0x0000001726037223 */ /* 0x182fe2000001081d */
[-CC-:B------:R-:W-:Y:S01]  /*bae0*/  FFMA.FTZ R70, R70, R23.reuse, -R29.reuse ;  /* 0x0000001746467223 */ /* 0x180fe2000001081d */
[----:B------:R-:W-:Y:S01]  /*baf0*/  FFMA.FTZ R36, R36, R23, -R29 ;  /* 0x0000001724247223 */ /* 0x000fe2000001081d */
[----:B------:R-:W-:Y:S01]  /*bb00*/  IMAD.MOV.U32 R29, RZ, RZ, 0x40000040 ;  /* 0x40000040ff1d7424 */ /* 0x000fe200078e00ff */
[----:B------:R-:W-:Y:S01]  /*bb10*/  IADD3 R178, -R85, 0xb, RZ ;  /* 0x0000000b55b27810 */ /* 0x000fe20007ffe1ff */
[----:B------:R-:W0:Y:S01]  /*bb20*/  MUFU.EX2 R156, R156 ;  /* 0x0000009c009c7308 */ /* 0x000e220000000800 */
[----:B------:R-:W-:Y:S02]  /*bb30*/  @!P1 PRMT R24, RZ, 0x654, R24 ;  /* 0x00000654ff189816 */ /* 0x000fe40000000018 */
[----:B------:R-:W-:Y:S01]  /*bb40*/  R2UR UR7, R29 ;  /* 0x000000001d0772ca */ /* 0x000fe200000e0000 */
[----:B--2---:R-:W-:Y:S01]  /*bb50*/  FADD.FTZ R29, R152, R25 ;  /* 0x00000019981d7221 */ /* 0x004fe20000010000 */
[----:B------:R1:W-:Y:S06]  /*bb60*/  BAR.ARV R178, 0x100 ;  /* 0x000400b20000751d */ /* 0x0003ec0000002000 */
[----:B------:R-:W2:Y:S01]  /*bb70*/  MUFU.EX2 R31, R31 ;  /* 0x0000001f001f7308 */ /* 0x000ea20000000800 */
[----:B------:R5:W-:Y:S01]  /*bb80*/  @!P1 SYNCS.ARRIVE.TRANS64.RED.A1T0 RZ, [R24+URZ], RZ ;  /* 0x000000ff18ff99a7 */ /* 0x000be2000810043f */
[----:B---3--:R-:W-:Y:S01]  /*bb90*/  FADD.FTZ R39, R57, R46 ;  /* 0x0000002e39277221 */ /* 0x008fe20000010000 */
[----:B------:R4:W-:Y:S06]  /*bba0*/  BAR.SYNC.DEFER_BLOCKING R0, 0x100 ;  /* 0x000400000000751d */ /* 0x0009ec0000010000 */
[----:B------:R-:W3:Y:S01]  /*bbb0*/  MUFU.EX2 R94, R94 ;  /* 0x0000005e005e7308 */ /* 0x000ee20000000800 */
[----:B----4-:R-:W-:Y:S01]  /*bbc0*/  FADD.FTZ R0, R154, R29 ;  /* 0x0000001d9a007221 */ /* 0x010fe20000010000 */
[----:B-----5:R-:W-:-:S06]  /*bbd0*/  FADD.FTZ R24, R26, R39 ;  /* 0x000000271a187221 */ /* 0x020fcc0000010000 */
[----:B------:R-:W4:Y:S01]  /*bbe0*/  MUFU.EX2 R158, R158 ;  /* 0x0000009e009e7308 */ /* 0x000f220000000800 */
[----:B------:R-:W-:Y:S01]  /*bbf0*/  FADD.FTZ R29, R27, R0 ;  /* 0x000000001b1d7221 */ /* 0x000fe20000010000 */
[----:B------:R-:W-:Y:S02]  /*bc00*/  IMAD.MOV.U32 R39, RZ, RZ, 0x40000040 ;  /* 0x40000040ff277424 */ /* 0x000fe400078e00ff */
[----:B------:R-:W-:-:S04]  /*bc10*/  FADD.FTZ R24, R155, R24 ;  /* 0x000000189b187221 */ /* 0x000fc80000010000 */
[----:B------:R-:W5:Y:S01]  /*bc20*/  MUFU.EX2 R30, R30 ;  /* 0x0000001e001e7308 */ /* 0x000f620000000800 */
[----:B0-----:R-:W-:-:S07]  /*bc30*/  FADD.FTZ R0, R156, R29 ;  /* 0x0000001d9c007221 */ /* 0x001fce0000010000 */
[----:B------:R-:W0:Y:S01]  /*bc40*/  MUFU.EX2 R35, R35 ;  /* 0x0000002300237308 */ /* 0x000e220000000800 */
[----:B------:R-:W-:Y:S01]  /*bc50*/  FADD.FTZ R29, R157, R24 ;  /* 0x000000189d1d7221 */ /* 0x000fe20000010000 */
[----:B------:R-:W-:-:S06]  /*bc60*/  R2UR UR15, R39 ;  /* 0x00000000270f72ca */ /* 0x000fcc00000e0000 */
[----:B------:R-:W1:Y:S01]  /*bc70*/  MUFU.EX2 R159, R80 ;  /* 0x00000050009f7308 */ /* 0x000e620000000800 */
[----:B--2---:R-:W-:-:S07]  /*bc80*/  FADD.FTZ R39, R31, R0 ;  /* 0x000000001f277221 */ /* 0x004fce0000010000 */
[----:B------:R-:W2:Y:S01]  /*bc90*/  MUFU.EX2 R160, R160 ;  /* 0x000000a000a07308 */ /* 0x000ea20000000800 */
[----:B---3--:R-:W-:Y:S01]  /*bca0*/  FADD.FTZ R29, R94, R29 ;  /* 0x0000001d5e1d7221 */ /* 0x008fe20000010000 */
[----:B------:R-:W-:-:S06]  /*bcb0*/  MOV R33, 0x40000040 ;  /* 0x4000004000217802 */ /* 0x000fcc0000000f00 */
[----:B------:R-:W3:Y:S01]  /*bcc0*/  MUFU.EX2 R161, R32 ;  /* 0x0000002000a17308 */ /* 0x000ee20000000800 */
[----:B------:R-:W-:Y:S01]  /*bcd0*/  FFMA.FTZ R41, R52, R23, -R53 ;  /* 0x0000001734297223 */ /* 0x000fe20000010835 */
[----:B----4-:R-:W-:Y:S01]  /*bce0*/  FADD.FTZ R0, R158, R39 ;  /* 0x000000279e007221 */ /* 0x010fe20000010000 */
[----:B-----5:R-:W-:-:S05]  /*bcf0*/  FADD.FTZ R24, R30, R29 ;  /* 0x0000001d1e187221 */ /* 0x020fca0000010000 */
[----:B------:R-:W4:Y:S01]  /*bd00*/  MUFU.EX2 R74, R74 ;  /* 0x0000004a004a7308 */ /* 0x000f220000000800 */
[----:B------:R-:W-:Y:S01]  /*bd10*/  R2UR UR11, R33 ;  /* 0x00000000210b72ca */ /* 0x000fe200000e0000 */
[----:B------:R-:W-:-:S06]  /*bd20*/  FFMA.FTZ R164, R56, R23, -R53 ;  /* 0x0000001738a47223 */ /* 0x000fcc0000010835 */
[----:B------:R-:W5:Y:S01]  /*bd30*/  MUFU.EX2 R37, R37 ;  /* 0x0000002500257308 */ /* 0x000f620000000800 */
[----:B------:R-:W-:Y:S02]  /*bd40*/  IMAD.MOV.U32 R33, RZ, RZ, 0x40000040 ;  /* 0x40000040ff217424 */ /* 0x000fe400078e00ff */
[----:B0-----:R-:W-:Y:S01]  /*bd50*/  FADD.FTZ R29, R35, R0 ;  /* 0x00000000231d7221 */ /* 0x001fe20000010000 */
[----:B-1----:R-:W-:-:S04]  /*bd60*/  FADD.FTZ R24, R159, R24 ;  /* 0x000000189f187221 */ /* 0x002fc80000010000 */
[----:B------:R-:W0:Y:S01]  /*bd70*/  MUFU.EX2 R96, R96 ;  /* 0x0000006000607308 */ /* 0x000e220000000800 */
[----:B------:R-:W-:Y:S01]  /*bd80*/  FFMA.FTZ R43, R60, R23, -R53 ;  /* 0x000000173c2b7223 */ /* 0x000fe20000010835 */
[----:B--2---:R-:W-:-:S06]  /*bd90*/  FADD.FTZ R0, R160, R29 ;  /* 0x0000001da0007221 */ /* 0x004fcc0000010000 */
[----:B------:R-:W1:Y:S01]  /*bda0*/  MUFU.EX2 R162, R162 ;  /* 0x000000a200a27308 */ /* 0x000e620000000800 */
[----:B------:R-:W-:Y:S01]  /*bdb0*/  R2UR UR19, R33 ;  /* 0x00000000211372ca */ /* 0x000fe200000e0000 */
[----:B------:R-:W-:Y:S02]  /*bdc0*/  IMAD.MOV.U32 R29, RZ, RZ, 0x40000040 ;  /* 0x40000040ff1d7424 */ /* 0x000fe400078e00ff */
[----:B---3--:R-:W-:-:S04]  /*bdd0*/  FADD.FTZ R33, R161, R24 ;  /* 0x00000018a1217221 */ /* 0x008fc80000010000 */
[----:B------:R-:W2:Y:S01]  /*bde0*/  MUFU.EX2 R163, R72 ;  /* 0x0000004800a37308 */ /* 0x000ea20000000800 */
[----:B------:R-:W-:-:S07]  /*bdf0*/  FFMA.FTZ R166, R64, R23, -R53 ;  /* 0x0000001740a67223 */ /* 0x000fce0000010835 */
[----:B------:R-:W3:Y:S01]  /*be00*/  MUFU.EX2 R41, R41 ;  /* 0x0000002900297308 */ /* 0x000ee20000000800 */
[----:B------:R-:W-:Y:S01]  /*be10*/  R2UR UR27, R29 ;  /* 0x000000001d1b72ca */ /* 0x000fe200000e0000 */
[----:B----4-:R-:W-:-:S06]  /*be20*/  FADD.FTZ R33, R74, R33 ;  /* 0x000000214a217221 */ /* 0x010fcc0000010000 */
[----:B------:R-:W4:Y:S01]  /*be30*/  MUFU.EX2 R98, R98 ;  /* 0x0000006200627308 */ /* 0x000f220000000800 */
[----:B-----5:R-:W-:Y:S01]  /*be40*/  FADD.FTZ R29, R37, R0 ;  /* 0x00000000251d7221 */ /* 0x020fe20000010000 */
[----:B------:R-:W-:-:S06]  /*be50*/  FFMA.FTZ R45, R76, R23, -R53 ;  /* 0x000000174c2d7223 */ /* 0x000fcc0000010835 */
[----:B------:R-:W5:Y:S01]  /*be60*/  MUFU.EX2 R164, R164 ;  /* 0x000000a400a47308 */ /* 0x000f620000000800 */
[----:B0-----:R-:W-:Y:S01]  /*be70*/  FADD.FTZ R24, R96, R33 ;  /* 0x0000002160187221 */ /* 0x001fe20000010000 */
[----:B-1----:R-:W-:-:S06]  /*be80*/  FADD.FTZ R0, R162, R29 ;  /* 0x0000001da2007221 */ /* 0x002fcc0000010000 */
[----:B------:R-:W0:Y:S01]  /*be90*/  MUFU.EX2 R3, R3 ;  /* 0x0000000300037308 */ /* 0x000e220000000800 */
[----:B------:R-:W-:-:S07]  /*bea0*/  FFMA.FTZ R168, R68, R23, -R53 ;  /* 0x0000001744a87223 */ /* 0x000fce0000010835 */
[----:B------:R-:W1:Y:S01]  /*beb0*/  MUFU.EX2 R43, R43 ;  /* 0x0000002b002b7308 */ /* 0x000e620000000800 */
[----:B------:R-:W-:Y:S01]  /*bec0*/  F2FP.BF16.F32.PACK_AB R154, R27, R154 ;  /* 0x0000009a1b9a723e */ /* 0x000fe200000010ff */
[----:B--2---:R-:W-:Y:S01]  /*bed0*/  FADD.FTZ R27, R163, R24 ;  /* 0x00000018a31b7221 */ /* 0x004fe20000010000 */
[----:B------:R-:W-:-:S05]  /*bee0*/  F2FP.BF16.F32.PACK_AB R152, R25, R152 ;  /* 0x000000981998723e */ /* 0x000fca00000010ff */
        /* <DEDUP_REMOVED lines=37> */
[----:B------:R-:W-:Y:S01]  /*c140*/  F2FP.BF16.F32.PACK_AB R165, R3, R98 ;  /* 0x0000006203a5723e */ /* 0x000fe200000010ff */
[----:B0-----:R-:W-:-:S06]  /*c150*/  FADD.FTZ R25, R171, R24 ;  /* 0x00000018ab197221 */ /* 0x001fcc0000010000 */
[----:B------:R-:W0:Y:S01]  /*c160*/  MUFU.EX2 R70, R70 ;  /* 0x0000004600467308 */ /* 0x000e220000000800 */
[----:B-1----:R-:W-:-:S07]  /*c170*/  FADD.FTZ R3, R49, R0 ;  /* 0x0000000031037221 */ /* 0x002fce0000010000 */
[----:B------:R-:W1:Y:S01]  /*c180*/  MUFU.EX2 R174, R174 ;  /* 0x000000ae00ae7308 */ /* 0x000e620000000800 */
[----:B--2---:R-:W-:Y:S01]  /*c190*/  FADD.FTZ R24, R66, R25 ;  /* 0x0000001942187221 */ /* 0x004fe20000010000 */
[----:B------:R-:W-:-:S06]  /*c1a0*/  VIADD R32, R28, 0x80 ;  /* 0x000000801c207836 */ /* 0x000fcc0000000000 */
[----:B------:R-:W2:Y:S01]  /*c1b0*/  MUFU.EX2 R175, R36 ;  /* 0x0000002400af7308 */ /* 0x000ea20000000800 */
[----:B------:R-:W-:Y:S02]  /*c1c0*/  VIADD R38, R28, 0x100 ;  /* 0x000001001c267836 */ /* 0x000fe40000000000 */
[----:B---3--:R-:W-:-:S05]  /*c1d0*/  FADD.FTZ R0, R172, R3 ;  /* 0x00000003ac007221 */ /* 0x008fca0000010000 */
[----:B------:R-:W3:Y:S01]  /*c1e0*/  MUFU.EX2 R53, R53 ;  /* 0x0000003500357308 */ /* 0x000ee20000000800 */
[----:B----4-:R-:W-:Y:S01]  /*c1f0*/  FADD.FTZ R25, R173, R24 ;  /* 0x00000018ad197221 */ /* 0x010fe20000010000 */
[----:B-----5:R-:W-:Y:S01]  /*c200*/  FADD.FTZ R3, R51, R0 ;  /* 0x0000000033037221 */ /* 0x020fe20000010000 */
[----:B------:R-:W-:Y:S01]  /*c210*/  R2UR UR10, R32 ;  /* 0x00000000200a72ca */ /* 0x000fe200000e0000 */
[----:B------:R-:W-:Y:S01]  /*c220*/  VIADD R32, R28, 0x180 ;  /* 0x000001801c207836 */ /* 0x000fe20000000000 */
[----:B------:R-:W-:Y:S01]  /*c230*/  R2UR UR14, R38 ;  /* 0x00000000260e72ca */ /* 0x000fe200000e0000 */
[C---:B------:R-:W-:Y:S01]  /*c240*/  VIADD R38, R28.reuse, 0x200 ;  /* 0x000002001c267836 */ /* 0x040fe20000000000 */
[C---:B------:R-:W-:Y:S01]  /*c250*/  R2UR UR6, R28.reuse ;  /* 0x000000001c0672ca */ /* 0x040fe200000e0000 */
[----:B------:R-:W-:Y:S02]  /*c260*/  VIADD R28, R28, 0x280 ;  /* 0x000002801c1c7836 */ /* 0x000fe40000000000 */
[----:B0-----:R-:W-:Y:S01]  /*c270*/  FADD.FTZ R24, R70, R25 ;  /* 0x0000001946187221 */ /* 0x001fe20000010000 */
[----:B------:R-:W-:-:S02]  /*c280*/  IMAD.MOV.U32 R39, RZ, RZ, 0x40000040 ;  /* 0x40000040ff277424 */ /* 0x000fc400078e00ff */
[----:B-1----:R-:W-:Y:S01]  /*c290*/  FADD.FTZ R0, R174, R3 ;  /* 0x00000003ae007221 */ /* 0x002fe20000010000 */
[----:B------:R-:W-:Y:S02]  /*c2a0*/  F2FP.BF16.F32.PACK_AB R153, R46, R57 ;  /* 0x000000392e99723e */ /* 0x000fe400000010ff */
[----:B------:R-:W-:Y:S01]  /*c2b0*/  F2FP.BF16.F32.PACK_AB R155, R155, R26 ;  /* 0x0000001a9b9b723e */ /* 0x000fe200000010ff */
[----:B--2---:R-:W-:Y:S01]  /*c2c0*/  FADD.FTZ R3, R175, R24 ;  /* 0x00000018af037221 */ /* 0x004fe20000010000 */
[----:B------:R-:W-:Y:S01]  /*c2d0*/  R2UR UR18, R32 ;  /* 0x00000000201272ca */ /* 0x000fe200000e0000 */
[----:B---3--:R-:W-:Y:S01]  /*c2e0*/  FADD.FTZ R0, R53, R0 ;  /* 0x0000000035007221 */ /* 0x008fe20000010000 */
[----:B------:R-:W-:Y:S02]  /*c2f0*/  R2UR UR22, R38 ;  /* 0x00000000261672ca */ /* 0x000fe400000e0000 */
[----:B------:R-:W-:Y:S02]  /*c300*/  R2UR UR23, R39 ;  /* 0x00000000271772ca */ /* 0x000fe400000e0000 */
[----:B------:R-:W-:-:S02]  /*c310*/  R2UR UR26, R28 ;  /* 0x000000001c1a72ca */ /* 0x000fc400000e0000 */
        /* <DEDUP_REMOVED lines=19> */
[----:B------:R-:W-:-:S06]  /*c450*/  WARPGROUP.ARRIVE ;  /* 0x00000000000079c5 */ /* 0x000fcc0000000000 */
[----:B------:R-:W-:Y:S03]  /*c460*/  HGMMA.64x256x16.F32.BF16 R24, R152, gdesc[UR4].tnspB, RZ, !UPT, gsb0 ;  /* 0x43e0000498187df0 */ /* 0x000fe6000c0018ff */
        /* <DEDUP_REMOVED lines=16> */
[----:B------:R-:W-:-:S04]  /*c570*/  IMAD.IADD R152, R181, 0x1, -R182 ;  /* 0x00000001b5987824 */ /* 0x000fc800078e0ab6 */
[----:B------:R-:W-:-:S04]  /*c580*/  IMAD R152, R180, 0x80, R152 ;  /* 0x00000080b4987824 */ /* 0x000fc800078e0298 */
[----:B------:R-:W-:-:S05]  /*c590*/  IMAD.HI R152, R152, 0x2aaaaaab, RZ ;  /* 0x2aaaaaab98987827 */ /* 0x000fca00078e02ff */
[----:B------:R-:W-:-:S04]  /*c5a0*/  SHF.R.U32.HI R153, RZ, 0x1f, R152 ;  /* 0x0000001fff997819 */ /* 0x000fc80000011698 */
[----:B------:R-:W-:-:S04]  /*c5b0*/  LEA.HI.SX32 R153, R152, R153, 0x1c ;  /* 0x0000009998997211 */ /* 0x000fc800078fe2ff */
[----:B------:R-:W-:Y:S01]  /*c5c0*/  VIMNMX R154, RZ, R153, !PT ;  /* 0x00000099ff9a7248 */ /* 0x000fe20007fe0100 */
[----:B------:R-:W-:-:S04]  /*c5d0*/  VIADD R210, R210, 0xfffffffe ;  /* 0xfffffffed2d27836 */ /* 0x000fc80000000000 */
[----:B------:R0:W-:Y:S01]  /*c5e0*/  STL [R1+0x38], R154 ;  /* 0x0000389a01007387 */ /* 0x0001e20000100800 */
[----:B------:R-:W-:Y:S01]  /*c5f0*/  ISETP.GE.AND P2, PT, R210, R154, PT ;  /* 0x0000009ad200720c */ /* 0x000fe20003f46270 */
[----:B------:R-:W-:-:S05]  /*c600*/  @!P1 VIADD R179, R179, 0x32460 ;  /* 0x00032460b3b39836 */ /* 0x000fca0000000000 */
[----:B------:R-:W-:Y:S01]  /*c610*/  @!P1 PRMT R179, RZ, 0x654, R179 ;  /* 0x00000654ffb39816 */ /* 0x000fe200000000b3 */
        /* <DEDUP_REMOVED lines=8> */
.L_x_11677:
[----:B------:R-:W-:Y:S01]  /*c6a0*/  VIADD R2, R2, 0x1 ;  /* 0x0000000102027836 */ /* 0x000fe20000000000 */
[----:B------:R-:W-:Y:S05]  /*c6b0*/  YIELD ;  /* 0x0000000000007946 */ /* 0x000fea0003800000 */
[----:B------:R-:W-:-:S04]  /*c6c0*/  ISETP.NE.AND P2, PT, R2, 0x2, PT ;  /* 0x000000020200780c */ /* 0x000fc80003f45270 */
[----:B------:R-:W-:Y:S02]  /*c6d0*/  SEL R152, RZ, 0x1, P2 ;  /* 0x00000001ff987807 */ /* 0x000fe40001000000 */
[----:B------:R-:W-:Y:S02]  /*c6e0*/  SEL R2, R2, RZ, P2 ;  /* 0x000000ff02027207 */ /* 0x000fe40001000000 */
[----:B------:R-:W-:Y:S01]  /*c6f0*/  LOP3.LUT R19, R19, R152, RZ, 0x3c, !PT ;  /* 0x0000009813137212 */ /* 0x000fe200078e3cff */
[----:B------:R-:W-:Y:S06]  /*c700*/  @!P0 BRA `(.L_x_11668) ;  /* 0x0000000000048947 */ /* 0x000fec0003800000 */
[----:B------:R-:W-:Y:S01]  /*c710*/  BPT.TRAP 0x1 ;  /* 0x000000040000795c */ /* 0x000fe20000300000 */
.L_x_11668:
[----:B------:R-:W-:Y:S01]  /*c720*/  IMAD R211, R2, 0x8, R17 ;  /* 0x0000000802d37824 */ /* 0x000fe200078e0211 */
[----:B------:R-:W-:-:S04]  /*c730*/  SHF.L.U32 R23, R19, 0x1f, RZ ;  /* 0x0000001f13177819 */ /* 0x000fc800000006ff */
[----:B------:R1:W2:Y:S01]  /*c740*/  SYNCS.PHASECHK.TRANS64.TRYWAIT P2, [R211+URZ+0x32430], R23 ;  /* 0x03243017d30075a7 */ /* 0x0002a2000804017f */
[----:B------:R-:W-:Y:S05]  /*c750*/  @!P0 BRA `(.L_x_11669) ;  /* 0x0000000000048947 */ /* 0x000fea0003800000 */
[----:B------:R-:W-:Y:S01]  /*c760*/  BPT.TRAP 0x1 ;  /* 0x000000040000795c */ /* 0x000fe20000300000 */
.L_x_11669:
[----:B------:R-:W3:Y:S01]  /*c770*/  LDL R152, [R1+0x2c] ;  /* 0x00002c0001987983 */ /* 0x000ee20000100800 */
[----:B------:R-:W-:Y:S02]  /*c780*/  IMAD.MOV.U32 R157, RZ, RZ, 0x40000040 ;  /* 0x40000040ff9d7424 */ /* 0x000fe400078e00ff */
[----:B---3--:R-:W-:Y:S01]  /*c790*/  IMAD R156, R2, 0x300, R152 ;  /* 0x00000300029c7824 */ /* 0x008fe200078e0298 */
[----:B--2---:R-:W-:Y:S06]  /*c7a0*/  @P2 BRA `(.L_x_11670) ;  /* 0x0000000000082947 */ /* 0x004fec0003800000 */
[----:B------:R-:W2:Y:S02]  /*c7b0*/  SYNCS.PHASECHK.TRANS64.TRYWAIT P2, [R211+URZ+0x32430], R23 ;  /* 0x03243017d30075a7 */ /* 0x000ea4000804017f */
[----:B--2---:R-:W-:Y:S05]  /*c7c0*/  @!P2 BRA `(.L_x_11671) ;  /* 0x0000010000a4a947 */ /* 0x004fea0003800000 */
.L_x_11670:
[----:B------:R-:W3:Y:S01]  /*c7d0*/  LDL.64 R222, [R1+0x8] ;  /* 0x0000080001de7983 */ /* 0x000ee20000100a00 */
[----:B------:R-:W-:Y:S05]  /*c7e0*/  WARPSYNC.ALL ;  /* 0x0000000000007948 */ /* 0x000fea0003800000 */
[C---:B------:R-:W-:Y:S01]  /*c7f0*/  R2UR UR6, R156.reuse ;  /* 0x000000009c0672ca */ /* 0x040fe200000e0000 */
[C---:B0-----:R-:W-:Y:S01]  /*c800*/  VIADD R154, R156.reuse, 0x2 ;  /* 0x000000029c9a7836 */ /* 0x041fe20000000000 */
[----:B------:R-:W-:Y:S01]  /*c810*/  R2UR UR7, R157 ;  /* 0x000000009d0772ca */ /* 0x000fe200000e0000 */
[----:B------:R-:W-:Y:S01]  /*c820*/  VIADD R152, R156, 0x4 ;  /* 0x000000049c987836 */ /* 0x000fe20000000000 */
[----:B------:R-:W-:Y:S01]  /*c830*/  R2UR UR4, R218 ;  /* 0x00000000da0472ca */ /* 0x000fe200000e0000 */
[----:B------:R-:W-:Y:S01]  /*c840*/  VIADD R156, R156, 0x6 ;  /* 0x000000069c9c7836 */ /* 0x000fe20000000000 */
[----:B------:R-:W-:Y:S01]  /*c850*/  R2UR UR5, R219 ;  /* 0x00000000db0572ca */ /* 0x000fe200000e0000 */
[----:B------:R-:W-:Y:S01]  /*c860*/  IMAD.MOV.U32 R155, RZ, RZ, 0x40000040 ;  /* 0x40000040ff9b7424 */ /* 0x000fe200078e00ff */
[----:B------:R-:W-:Y:S01]  /*c870*/  R2UR UR10, R154 ;  /* 0x000000009a0a72ca */ /* 0x000fe200000e0000 */
[----:B------:R-:W-:Y:S01]  /*c880*/  IMAD.MOV.U32 R153, RZ, RZ, 0x40000040 ;  /* 0x40000040ff997424 */ /* 0x000fe200078e00ff */
[----:B------:R-:W-:Y:S01]  /*c890*/  R2UR UR14, R152 ;  /* 0x00000000980e72ca */ /* 0x000fe200000e0000 */
[----:B------:R-:W-:Y:S01]  /*c8a0*/  IMAD.MOV.U32 R157, RZ, RZ, 0x40000040 ;  /* 0x40000040ff9d7424 */ /* 0x000fe200078e00ff */
[----:B------:R-:W-:-:S02]  /*c8b0*/  R2UR UR11, R155 ;  /* 0x000000009b0b72ca */ /* 0x000fc400000e0000 */
[----:B------:R-:W-:Y:S02]  /*c8c0*/  R2UR UR15, R153 ;  /* 0x00000000990f72ca */ /* 0x000fe400000e0000 */
[----:B------:R-:W-:Y:S02]  /*c8d0*/  R2UR UR18, R156 ;  /* 0x000000009c1272ca */ /* 0x000fe400000e0000 */
[----:B------:R-:W-:Y:S02]  /*c8e0*/  R2UR UR19, R157 ;  /* 0x000000009d1372ca */ /* 0x000fe400000e0000 */
[----:B------:R-:W-:Y:S01]  /*c8f0*/  WARPGROUP.ARRIVE ;  /* 0x00000000000079c5 */ /* 0x000fe20000000000 */
[----:B------:R-:W-:Y:S02]  /*c900*/  R2UR UR12, R230 ;  /* 0x00000000e60c72ca */ /* 0x000fe400000e0000 */
[----:B------:R-:W-:Y:S02]  /*c910*/  R2UR UR13, R231 ;  /* 0x00000000e70d72ca */ /* 0x000fe400000e0000 */
[----:B------:R-:W-:Y:S01]  /*c920*/  R2UR UR16, R228 ;  /* 0x00000000e41072ca */ /* 0x000fe200000e0000 */
[----:B------:R-:W-:Y:S01]  /*c930*/  HGMMA.64x96x16.F32.BF16 R152, gdesc[UR4], RZ, !UPT, gsb0 ;  /* 0x01600000049879f0 */ /* 0x000fe2000c0018ff */
[----:B------:R-:W-:-:S02]  /*c940*/  R2UR UR17, R229 ;  /* 0x00000000e51172ca */ /* 0x000fc400000e0000 */
[----:B------:R-:W-:Y:S02]  /*c950*/  WARPGROUP.DEPBAR.LE gsb0, 0x0 ;  /* 0x00008000000079c5 */ /* 0x000fe40000010000 */
[----:B------:R-:W-:Y:S01]  /*c960*/  WARPGROUP.ARRIVE ;  /* 0x00000000000079c5 */ /* 0x000fe20000000000 */
[----:B---3--:R-:W-:Y:S02]  /*c970*/  R2UR UR8, R222 ;  /* 0x00000000de0872ca */ /* 0x008fe400000e0000 */
[----:B------:R-:W-:-:S13]  /*c980*/  R2UR UR9, R223 ;  /* 0x00000000df0972ca */ /* 0x000fda00000e0000 */
        /* <DEDUP_REMOVED lines=10> */
.L_x_11672:
[----:B------:R0:W3:Y:S01]  /*ca30*/  SYNCS.PHASECHK.TRANS64.TRYWAIT P2, [R211+URZ+0x32450], R23 ;  /* 0x03245017d30075a7 */ /* 0x0000e2000804017f */
[----:B------:R-:W-:Y:S05]  /*ca40*/  @!P0 BRA `(.L_x_11673) ;  /* 0x0000000000048947 */ /* 0x000fea0003800000 */
[----:B------:R-:W-:Y:S01]  /*ca50*/  BPT.TRAP 0x1 ;  /* 0x000000040000795c */ /* 0x000fe20000300000 */
.L_x_11673:
[----:B------:R-:W-:Y:S04]  /*ca60*/  BSSY B0, `(.L_x_11674) ;  /* 0x0000004000007945 */ /* 0x000fe80003800000 */
[----:B---3--:R-:W-:Y:S05]  /*ca70*/  @P2 BRA `(.L_x_11675) ;  /* 0x0000000000082947 */ /* 0x008fea0003800000 */
[----:B------:R-:W3:Y:S02]  /*ca80*/  SYNCS.PHASECHK.TRANS64.TRYWAIT P2, [R211+URZ+0x32450], R23 ;  /* 0x03245017d30075a7 */ /* 0x000ee4000804017f */
[----:B---3--:R-:W-:Y:S05]  /*ca90*/  @!P2 BRA `(.L_x_11676) ;  /* 0x000001000004a947 */ /* 0x008fea0003800000 */
.L_x_11675:
[----:B------:R-:W-:Y:S05]  /*caa0*/  BSYNC B0 ;  /* 0x0000000000007941 */ /* 0x000fea0003800000 */
.L_x_11674:
[----:B------:R-:W-:Y:S05]  /*cab0*/  WARPSYNC.ALL ;  /* 0x0000000000007948 */ /* 0x000fea0003800000 */
[----:B------:R-:W4:Y:S01]  /*cac0*/  LDL R222, [R1+0x30] ;  /* 0x0000300001de7983 */ /* 0x000f220000100800 */
[----:B------:R-:W-:Y:S01]  /*cad0*/  IMAD.MOV.U32 R223, RZ, RZ, 0x40000040 ;  /* 0x40000040ffdf7424 */ /* 0x000fe200078e00ff */
[----:B------:R-:W-:Y:S01]  /*cae0*/  R2UR UR4, R4 ;  /* 0x00000000040472ca */ /* 0x000fe200000e0000 */
[----:B------:R-:W-:Y:S01]  /*caf0*/  WARPGROUP.ARRIVE ;  /* 0x00000000000079c5 */ /* 0x000fe20000000000 */
[----:B------:R-:W-:Y:S01]  /*cb00*/  R2UR UR5, R5 ;  /* 0x00000000050572ca */ /* 0x000fe200000e0000 */
[----:B------:R-:W-:Y:S01]  /*cb10*/  IMAD.MOV.U32 R225, RZ, RZ, 0x40000040 ;  /* 0x40000040ffe17424 */ /* 0x000fe200078e00ff */
[----:B------:R-:W-:Y:S01]  /*cb20*/  R2UR UR7, R223 ;  /* 0x00000000df0772ca */ /* 0x000fe200000e0000 */
[----:B------:R-:W-:-:S02]  /*cb30*/  IMAD.MOV.U32 R223, RZ, RZ, 0x40000040 ;  /* 0x40000040ffdf7424 */ /* 0x000fc400078e00ff */
[----:B----4-:R-:W-:-:S04]  /*cb40*/  IMAD R222, R2, 0xc00, R222 ;  /* 0x00000c0002de7824 */ /* 0x010fc800078e02de */
[C---:B------:R-:W-:Y:S01]  /*cb50*/  VIADD R224, R222.reuse, 0x2 ;  /* 0x00000002dee07836 */ /* 0x040fe20000000000 */
[----:B------:R-:W-:-:S13]  /*cb60*/  R2UR UR6, R222 ;  /* 0x00000000de0672ca */ /* 0x000fda00000e0000 */
[----:B------:R-:W-:Y:S01]  /*cb70*/  HGMMA.64x96x16.F32.BF16 R152, gdesc[UR4], R152, gsb0 ;  /* 0x01600000049879f0 */ /* 0x000fe20008001898 */
[----:B------:R-:W-:Y:S01]  /*cb80*/  R2UR UR6, R224 ;  /* 0x00000000e00672ca */ /* 0x000fe200000e0000 */
[----:B------:R-:W-:Y:S01]  /*cb90*/  VIADD R224, R222, 0x4 ;  /* 0x00000004dee07836 */ /* 0x000fe20000000000 */
[----:B------:R-:W-:Y:S01]  /*cba0*/  R2UR UR7, R225 ;  /* 0x00000000e10772ca */ /* 0x000fe200000e0000 */
[----:B------:R-:W-:Y:S01]  /*cbb0*/  IMAD.MOV.U32 R225, RZ, RZ, 0x40000040 ;  /* 0x40000040ffe17424 */ /* 0x000fe200078e00ff */
[----:B------:R-:W-:Y:S02]  /*cbc0*/  R2UR UR4, R226 ;  /* 0x00000000e20472ca */ /* 0x000fe400000e0000 */
[----:B------:R-:W-:Y:S01]  /*cbd0*/  R2UR UR5, R227 ;  /* 0x00000000e30572ca */ /* 0x000fe200000e0000 */
[----:B------:R-:W-:Y:S02]  /*cbe0*/  WARPGROUP.DEPBAR.LE gsb0, 0x0 ;  /* 0x00008000000079c5 */ /* 0x000fe40000010000 */
[----:B------:R-:W-:-:S10]  /*cbf0*/  WARPGROUP.ARRIVE ;  /* 0x00000000000079c5 */ /* 0x000fd40000000000 */
        /* <DEDUP_REMOVED lines=28> */
[----:B------:R-:W-:Y:S02]  /*cdc0*/  R2UR UR6, R224 ;  /* 0x00000000e00672ca */ /* 0x000fe400000e0000 */
[----:B------:R-:W-:Y:S01]  /*cdd0*/  R2UR UR7, R225 ;  /* 0x00000000e10772ca */ /* 0x000fe200000e0000 */
[----:B------:R-:W-:Y:S01]  /*cde0*/  IMAD.MOV.U32 R225, RZ, RZ, 0x40000040 ;  /* 0x40000040ffe17424 */ /* 0x000fe200078e00ff */
[----:B------:R-:W-:Y:S02]  /*cdf0*/  R2UR UR4, R208 ;  /* 0x00000000d00472ca */ /* 0x000fe400000e0000 */
[----:B------:R-:W-:Y:S02]  /*ce00*/  R2UR UR5, R209 ;  /* 0x00000000d10572ca */ /* 0x000fe400000e0000 */
[----:B------:R-:W-:Y:S01]  /*ce10*/  IADD3 R224, R222, 0x304, RZ ;  /* 0x00000304dee07810 */ /* 0x000fe20007ffe0ff */
[----:B------:R-:W-:-:S02]  /*ce20*/  WARPGROUP.DEPBAR.LE gsb0, 0x0 ;  /* 0x00008000000079c5 */ /* 0x000fc40000010000 */
[----:B------:R-:W-:-:S08]  /*ce30*/  WARPGROUP.ARRIVE ;  /* 0x00000000000079c5 */ /* 0x000fd00000000000 */
        /* <DEDUP_REMOVED lines=93> */
[----:B0123--:R0:W1:Y:S01]  /*d410*/  MUFU.TANH R23, R159 ;  /* 0x0000009f00177308 */ /* 0x00f0620000002400 */
[----:B------:R-:W-:Y:S01]  /*d420*/  FMUL.FTZ R154, R154, UR41 ;  /* 0x000000299a9a7c20 */ /* 0x000fe20008410000 */
[----:B------:R-:W-:Y:S01]  /*d430*/  FMUL.FTZ R236, R167, UR41 ;  /* 0x00000029a7ec7c20 */ /* 0x000fe20008410000 */
[----:B------:R-:W-:Y:S01]  /*d440*/  FMUL.FTZ R237, R163, UR41 ;  /* 0x00000029a3ed7c20 */ /* 0x000fe20008410000 */
[----:B------:R-:W2:Y:S01]  /*d450*/  LDL R167, [R1+0x34] ;  /* 0x0000340001a77983 */ /* 0x000ea20000100800 */
[----:B------:R-:W-:Y:S01]  /*d460*/  FMUL.FTZ R163, R169, UR41 ;  /* 0x00000029a9a37c20 */ /* 0x000fe20008410000 */
[----:B------:R-:W-:Y:S01]  /*d470*/  FMUL.FTZ R152, R152, UR41 ;  /* 0x0000002998987c20 */ /* 0x000fe20008410000 */
[----:B------:R-:W-:Y:S01]  /*d480*/  FMUL.FTZ R153, R153, UR41 ;  /* 0x0000002999997c20 */ /* 0x000fe20008410000 */
[----:B------:R3:W4:Y:S01]  /*d490*/  MUFU.TANH R234, R155 ;  /* 0x0000009b00ea7308 */ /* 0x0007220000002400 */
[----:B0-----:R-:W-:Y:S01]  /*d4a0*/  FMUL.FTZ R159, R164, UR41 ;  /* 0x00000029a49f7c20 */ /* 0x001fe20008410000 */
[----:B------:R-:W-:-:S06]  /*d4b0*/  FMUL.FTZ R235, R166, UR41 ;  /* 0x00000029a6eb7c20 */ /* 0x000fcc0008410000 */
[----:B------:R0:W-:Y:S01]  /*d4c0*/  MUFU.TANH R225, R162 ;  /* 0x000000a200e17308 */ /* 0x0001e20000002400 */
[----:B---3--:R-:W-:-:S07]  /*d4d0*/  FMUL.FTZ R155, R161, UR41 ;  /* 0x00000029a19b7c20 */ /* 0x008fce0008410000 */
[----:B------:R3:W5:Y:S01]  /*d4e0*/  MUFU.TANH R233, R158 ;  /* 0x0000009e00e97308 */ /* 0x0007620000002400 */
[----:B0-----:R-:W-:Y:S01]  /*d4f0*/  FMUL.FTZ R162, R172, UR41 ;  /* 0x00000029aca27c20 */ /* 0x001fe20008410000 */
[----:B-1----:R-:W-:Y:S02]  /*d500*/  IMAD.MOV.U32 R172, RZ, RZ, R23 ;  /* 0x000000ffffac7224 */ /* 0x002fe400078e0017 */
[----:B------:R-:W2:Y:S04]  /*d510*/  LDL R23, [R1+0x14] ;  /* 0x0000140001177983 */ /* 0x000ea80000100800 */
[----:B------:R0:W1:Y:S01]  /*d520*/  MUFU.TANH R222, R154 ;  /* 0x0000009a00de7308 */ /* 0x0000620000002400 */
[----:B------:R-:W-:Y:S01]  /*d530*/  FMUL.FTZ R161, R173, UR41 ;  /* 0x00000029ada17c20 */ /* 0x000fe20008410000 */
[----:B---3--:R-:W-:-:S06]  /*d540*/  FMUL.FTZ R158, R165, UR41 ;  /* 0x00000029a59e7c20 */ /* 0x008fcc0008410000 */
[----:B------:R-:W3:Y:S01]  /*d550*/  MUFU.TANH R152, R152 ;  /* 0x0000009800987308 */ /* 0x000ee20000002400 */
[----:B0-----:R-:W-:Y:S01]  /*d560*/  FMUL.FTZ R154, R156, UR41 ;  /* 0x000000299c9a7c20 */ /* 0x001fe20008410000 */
[----:B------:R-:W-:Y:S01]  /*d570*/  FMUL.FTZ R156, R157, UR41 ;  /* 0x000000299d9c7c20 */ /* 0x000fe20008410000 */
[----:B------:R-:W-:Y:S01]  /*d580*/  FMUL.FTZ R157, R160, UR41 ;  /* 0x00000029a09d7c20 */ /* 0x000fe20008410000 */
[----:B------:R-:W-:Y:S01]  /*d590*/  FMUL.FTZ R160, R168, UR41 ;  /* 0x00000029a8a07c20 */ /* 0x000fe20008410000 */
[----:B----4-:R-:W-:Y:S02]  /*d5a0*/  IMAD.MOV.U32 R168, RZ, RZ, R234 ;  /* 0x000000ffffa87224 */ /* 0x010fe400078e00ea */
[----:B------:R-:W-:Y:S01]  /*d5b0*/  FMUL.FTZ R234, R170, UR41 ;  /* 0x00000029aaea7c20 */ /* 0x000fe20008410000 */
[----:B-----5:R-:W-:Y:S01]  /*d5c0*/  IMAD.MOV.U32 R169, RZ, RZ, R233 ;  /* 0x000000ffffa97224 */ /* 0x020fe200078e00e9 */
[----:B------:R-:W4:Y:S01]  /*d5d0*/  LDL R170, [R1+0x20] ;  /* 0x0000200001aa7983 */ /* 0x000f220000100800 */
[----:B------:R-:W-:Y:S01]  /*d5e0*/  FMUL.FTZ R233, R171, UR41 ;  /* 0x00000029abe97c20 */ /* 0x000fe20008410000 */
[----:B------:R-:W-:Y:S01]  /*d5f0*/  IMAD.MOV.U32 R173, RZ, RZ, R225 ;  /* 0x000000ffffad7224 */ /* 0x000fe200078e00e1 */
[----:B------:R-:W0:Y:S01]  /*d600*/  MUFU.TANH R153, R153 ;  /* 0x0000009900997308 */ /* 0x000e220000002400 */
[----:B------:R-:W5:Y:S04]  /*d610*/  LDL R171, [R1+0x48] ;  /* 0x0000480001ab7983 */ /* 0x000f680000100800 */
[----:B------:R-:W3:Y:S03]  /*d620*/  LDL R225, [R1+0x4c] ;  /* 0x00004c0001e17983 */ /* 0x000ee60000100800 */
[----:B------:R-:W0:Y:S08]  /*d630*/  MUFU.TANH R154, R154 ;  /* 0x0000009a009a7308 */ /* 0x000e300000002400 */
[----:B------:R-:W0:Y:S01]  /*d640*/  MUFU.TANH R156, R156 ;  /* 0x0000009c009c7308 */ /* 0x000e220000002400 */
[----:B------:R-:W-:Y:S01]  /*d650*/  FMUL.FTZ R166, R176, UR41 ;  /* 0x00000029b0a67c20 */ /* 0x000fe20008410000 */
[----:B------:R-:W-:-:S06]  /*d660*/  FMUL.FTZ R165, R177, UR41 ;  /* 0x00000029b1a57c20 */ /* 0x000fcc0008410000 */
[----:B------:R-:W0:Y:S01]  /*d670*/  MUFU.TANH R157, R157 ;  /* 0x0000009d009d7308 */ /* 0x000e220000002400 */
[----:B------:R-:W-:-:S07]  /*d680*/  FMUL.FTZ R180, R180, UR41 ;  /* 0x00000029b4b47c20 */ /* 0x000fce0008410000 */
[----:B------:R-:W0:Y:S08]  /*d690*/  MUFU.TANH R155, R155 ;  /* 0x0000009b009b7308 */ /* 0x000e300000002400 */
[----:B------:R-:W0:Y:S08]  /*d6a0*/  MUFU.TANH R159, R159 ;  /* 0x0000009f009f7308 */ /* 0x000e300000002400 */
[----:B------:R-:W0:Y:S01]  /*d6b0*/  MUFU.TANH R158, R158 ;  /* 0x0000009e009e7308 */ /* 0x000e220000002400 */
[----:B------:R-:W-:Y:S01]  /*d6c0*/  FMUL.FTZ R224, R174, UR41 ;  /* 0x00000029aee07c20 */ /* 0x000fe20008410000 */
[----:B------:R-:W-:Y:S01]  /*d6d0*/  FMUL.FTZ R223, R175, UR41 ;  /* 0x00000029afdf7c20 */ /* 0x000fe20008410000 */
[----:B------:R-:W-:Y:S01]  /*d6e0*/  FMUL.FTZ R175, R188, UR41 ;  /* 0x00000029bcaf7c20 */ /* 0x000fe20008410000 */
[----:B------:R-:W-:-:S04]  /*d6f0*/  FMUL.FTZ R174, R189, UR41 ;  /* 0x00000029bdae7c20 */ /* 0x000fc80008410000 */
[----:B------:R-:W0:Y:S08]  /*d700*/  MUFU.TANH R160, R160 ;  /* 0x000000a000a07308 */ /* 0x000e300000002400 */
[----:B------:R-:W0:Y:S08]  /*d710*/  MUFU.TANH R163, R163 ;  /* 0x000000a300a37308 */ /* 0x000e300000002400 */
[----:B------:R-:W0:Y:S08]  /*d720*/  MUFU.TANH R162, R162 ;  /* 0x000000a200a27308 */ /* 0x000e300000002400 */
[----:B------:R-:W0:Y:S08]  /*d730*/  MUFU.TANH R161, R161 ;  /* 0x000000a100a17308 */ /* 0x000e300000002400 */
[----:B------:R-:W0:Y:S08]  /*d740*/  MUFU.TANH R166, R166 ;  /* 0x000000a600a67308 */ /* 0x000e300000002400 */
[----:B------:R-:W0:Y:S08]  /*d750*/  MUFU.TANH R165, R165 ;  /* 0x000000a500a57308 */ /* 0x000e300000002400 */
[----:B------:R-:W-:Y:S08]  /*d760*/  MUFU.TANH R175, R175 ;  /* 0x000000af00af7308 */ /* 0x000ff00000002400 */
[----:B------:R-:W-:Y:S01]  /*d770*/  MUFU.TANH R174, R174 ;  /* 0x000000ae00ae7308 */ /* 0x000fe20000002400 */
[----:B-1----:R-:W-:-:S02]  /*d780*/  IMAD.MOV.U32 R176, RZ, RZ, R222 ;  /* 0x000000ffffb07224 */ /* 0x002fc400078e00de */
[----:B------:R-:W-:-:S05]  /*d790*/  FMUL.FTZ R188, R182, UR41 ;  /* 0x00000029b6bc7c20 */ /* 0x000fca0008410000 */
[----:B------:R-:W-:Y:S01]  /*d7a0*/  MUFU.TANH R234, R234 ;  /* 0x000000ea00ea7308 */ /* 0x000fe20000002400 */
[----:B------:R-:W-:Y:S01]  /*d7b0*/  FMUL.FTZ R189, R183, UR41 ;  /* 0x00000029b7bd7c20 */ /* 0x000fe20008410000 */
[----:B------:R-:W-:Y:S01]  /*d7c0*/  FMUL.FTZ R222, R197, UR41 ;  /* 0x00000029c5de7c20 */ /* 0x000fe20008410000 */
[----:B------:R-:W-:Y:S01]  /*d7d0*/  FMUL.FTZ R197, R187, UR41 ;  /* 0x00000029bbc57c20 */ /* 0x000fe20008410000 */
[----:B------:R-:W-:-:S04]  /*d7e0*/  FMUL.FTZ R177, R196, UR41 ;  /* 0x00000029c4b17c20 */ /* 0x000fc80008410000 */
[----:B------:R-:W-:Y:S08]  /*d7f0*/  MUFU.TANH R235, R235 ;  /* 0x000000eb00eb7308 */ /* 0x000ff00000002400 */
[----:B------:R-:W-:Y:S08]  /*d800*/  MUFU.TANH R236, R236 ;  /* 0x000000ec00ec7308 */ /* 0x000ff00000002400 */
[----:B------:R-:W-:Y:S01]  /*d810*/  MUFU.TANH R237, R237 ;  /* 0x000000ed00ed7308 */ /* 0x000fe20000002400 */
[----:B--2---:R-:W-:-:S07]  /*d820*/  IMAD.SHL.U32 R164, R23, 0x80, RZ ;  /* 0x0000008017a47824 */ /* 0x004fce00078e00ff */
[----:B------:R-:W-:Y:S01]  /*d830*/  MUFU.TANH R233, R233 ;  /* 0x000000e900e97308 */ /* 0x000fe20000002400 */
[----:B------:R-:W-:-:S05]  /*d840*/  IMAD R164, R210, -0x60, R164 ;  /* 0xffffffa0d2a47824 */ /* 0x000fca00078e02a4 */
[----:B------:R-:W-:-:S05]  /*d850*/  IADD3 R167, R164, 0x1, R167 ;  /* 0x00000001a4a77810 */ /* 0x000fca0007ffe0a7 */
[----:B----4-:R-:W-:-:S04]  /*d860*/  IMAD.IADD R167, R167, 0x1, -R170 ;  /* 0x00000001a7a77824 */ /* 0x010fc800078e0aaa */
[----:B-----5:R-:W-:Y:S02]  /*d870*/  IMAD R167, R171, -0x2, R167 ;  /* 0xfffffffeaba77824 */ /* 0x020fe400078e02a7 */
[----:B------:R-:W-:Y:S02]  /*d880*/  FMUL.FTZ R170, R181, UR41 ;  /* 0x00000029b5aa7c20 */ /* 0x000fe40008410000 */
[----:B---3--:R-:W-:Y:S02]  /*d890*/  IMAD.IADD R225, R225, 0x1, R167 ;  /* 0x00000001e1e17824 */ /* 0x008fe400078e02a7 */
[----:B------:R-:W-:Y:S01]  /*d8a0*/  FMUL.FTZ R23, R178, UR41 ;  /* 0x00000029b2177c20 */ /* 0x000fe20008410000 */
[----:B------:R-:W-:Y:S02]  /*d8b0*/  IMAD.MOV.U32 R178, RZ, RZ, R169 ;  /* 0x000000ffffb27224 */ /* 0x000fe400078e00a9 */
[----:B------:R-:W-:Y:S01]  /*d8c0*/  FMUL.FTZ R171, R184, UR41 ;  /* 0x00000029b8ab7c20 */ /* 0x000fe20008410000 */
[----:B------:R-:W-:Y:S01]  /*d8d0*/  FMUL.FTZ R169, R185, UR41 ;  /* 0x00000029b9a97c20 */ /* 0x000fe20008410000 */
[----:B------:R-:W-:-:S02]  /*d8e0*/  ISETP.GT.AND P2, PT, R225, RZ, PT ;  /* 0x000000ffe100720c */ /* 0x000fc40003f44270 */
[C---:B------:R-:W-:Y:S02]  /*d8f0*/  ISETP.GT.AND P3, PT, R225.reuse, 0x1, PT ;  /* 0x00000001e100780c */ /* 0x040fe40003f64270 */
[C---:B------:R-:W-:Y:S02]  /*d900*/  ISETP.GT.AND P4, PT, R225.reuse, 0x8, PT ;  /* 0x00000008e100780c */ /* 0x040fe40003f84270 */
[----:B------:R-:W-:Y:S01]  /*d910*/  ISETP.GT.AND P5, PT, R225, 0x9, PT ;  /* 0x00000009e100780c */ /* 0x000fe20003fa4270 */
[----:B------:R-:W1:Y:S01]  /*d920*/  MUFU.TANH R164, R180 ;  /* 0x000000b400a47308 */ /* 0x000e620000002400 */
[----:B------:R-:W-:Y:S02]  /*d930*/  FSEL R152, R152, -INF , P2 ;  /* 0xff80000098987808 */ /* 0x000fe40001000000 */
[----:B0-----:R-:W-:Y:S02]  /*d940*/  FSEL R153, R153, -INF , P3 ;  /* 0xff80000099997808 */ /* 0x001fe40001800000 */
[----:B------:R-:W-:-:S03]  /*d950*/  FSEL R154, R154, -INF , P4 ;  /* 0xff8000009a9a7808 */ /* 0x000fc60002000000 */
[----:B------:R-:W0:Y:S01]  /*d960*/  MUFU.TANH R170, R170 ;  /* 0x000000aa00aa7308 */ /* 0x000e220000002400 */
[----:B------:R-:W-:Y:S02]  /*d970*/  FSEL R156, R156, -INF , P5 ;  /* 0xff8000009c9c7808 */ /* 0x000fe40002800000 */
[C---:B------:R-:W-:Y:S02]  /*d980*/  ISETP.GT.AND P2, PT, R225.reuse, 0x10, PT ;  /* 0x00000010e100780c */ /* 0x040fe40003f44270 */
[C---:B------:R-:W-:Y:S02]  /*d990*/  ISETP.GT.AND P3, PT, R225.reuse, 0x11, PT ;  /* 0x00000011e100780c */ /* 0x040fe40003f64270 */
[C---:B------:R-:W-:Y:S02]  /*d9a0*/  ISETP.GT.AND P4, PT, R225.reuse, 0x18, PT ;  /* 0x00000018e100780c */ /* 0x040fe40003f84270 */
[----:B------:R-:W-:Y:S01]  /*d9b0*/  ISETP.GT.AND P5, PT, R225, 0x19, PT ;  /* 0x00000019e100780c */ /* 0x000fe20003fa4270 */
[----:B------:R-:W2:Y:S01]  /*d9c0*/  MUFU.TANH R171, R171 ;  /* 0x000000ab00ab7308 */ /* 0x000ea20000002400 */
[----:B------:R-:W-:Y:S01]  /*d9d0*/  FMUL.FTZ R184, R192, UR41 ;  /* 0x00000029c0b87c20 */ /* 0x000fe20008410000 */
[----:B------:R-:W-:-:S02]  /*d9e0*/  FSEL R157, R157, -INF , P2 ;  /* 0xff8000009d9d7808 */ /* 0x000fc40001000000 */
[----:B------:R-:W-:Y:S02]  /*d9f0*/  FSEL R155, R155, -INF , P3 ;  /* 0xff8000009b9b7808 */ /* 0x000fe40001800000 */
[----:B------:R-:W-:Y:S02]  /*da00*/  FSEL R159, R159, -INF , P4 ;  /* 0xff8000009f9f7808 */ /* 0x000fe40002000000 */
[----:B------:R-:W3:Y:S01]  /*da10*/  MUFU.TANH R169, R169 ;  /* 0x000000a900a97308 */ /* 0x000ee20000002400 */
[----:B------:R-:W-:Y:S01]  /*da20*/  FSEL R158, R158, -INF , P5 ;  /* 0xff8000009e9e7808 */ /* 0x000fe20002800000 */
[----:B------:R-:W-:Y:S01]  /*da30*/  FMUL.FTZ R167, R193, UR41 ;  /* 0x00000029c1a77c20 */ /* 0x000fe20008410000 */
[C---:B------:R-:W-:Y:S02]  /*da40*/  ISETP.GT.AND P2, PT, R225.reuse, 0x20, PT ;  /* 0x00000020e100780c */ /* 0x040fe40003f44270 */
[C---:B------:R-:W-:Y:S02]  /*da50*/  ISETP.GT.AND P3, PT, R225.reuse, 0x21, PT ;  /* 0x00000021e100780c */ /* 0x040fe40003f64270 */
[----:B------:R-:W-:-:S02]  /*da60*/  ISETP.GT.AND P4, PT, R225, 0x28, PT ;  /* 0x00000028e100780c */ /* 0x000fc40003f84270 */
[----:B------:R-:W-:Y:S01]  /*da70*/  ISETP.GT.AND P5, PT, R225, 0x29, PT ;  /* 0x00000029e100780c */ /* 0x000fe20003fa4270 */
[----:B------:R-:W4:Y:S01]  /*da80*/  MUFU.TANH R184, R184 ;  /* 0x000000b800b87308 */ /* 0x000f220000002400 */
[----:B------:R-:W-:Y:S02]  /*da90*/  FSEL R160, R160, -INF , P2 ;  /* 0xff800000a0a07808 */ /* 0x000fe40001000000 */
[----:B------:R-:W-:Y:S02]  /*daa0*/  FSEL R163, R163, -INF , P3 ;  /* 0xff800000a3a37808 */ /* 0x000fe40001800000 */
[----:B------:R-:W-:Y:S02]  /*dab0*/  FSEL R162, R162, -INF , P4 ;  /* 0xff800000a2a27808 */ /* 0x000fe40002000000 */
[----:B------:R-:W-:Y:S02]  /*dac0*/  FSEL R161, R161, -INF , P5 ;  /* 0xff800000a1a17808 */ /* 0x000fe40002800000 */
[----:B------:R-:W-:-:S02]  /*dad0*/  ISETP.GT.AND P2, PT, R225, 0x30, PT ;  /* 0x00000030e100780c */ /* 0x000fc40003f44270 */
[C---:B------:R-:W-:Y:S02]  /*dae0*/  ISETP.GT.AND P3, PT, R225.reuse, 0x31, PT ;  /* 0x00000031e100780c */ /* 0x040fe40003f64270 */
[C---:B------:R-:W-:Y:S02]  /*daf0*/  ISETP.GT.AND P4, PT, R225.reuse, 0x38, PT ;  /* 0x00000038e100780c */ /* 0x040fe40003f84270 */
[----:B------:R-:W-:Y:S01]  /*db00*/  ISETP.GT.AND P5, PT, R225, 0x39, PT ;  /* 0x00000039e100780c */ /* 0x000fe20003fa4270 */
[----:B------:R-:W5:Y:S01]  /*db10*/  MUFU.TANH R167, R167 ;  /* 0x000000a700a77308 */ /* 0x000f620000002400 */
[----:B------:R-:W-:Y:S02]  /*db20*/  FSEL R166, R166, -INF , P2 ;  /* 0xff800000a6a67808 */ /* 0x000fe40001000000 */
[----:B------:R-:W-:Y:S02]  /*db30*/  FSEL R165, R165, -INF , P3 ;  /* 0xff800000a5a57808 */ /* 0x000fe40001800000 */
[----:B-1----:R-:W-:-:S02]  /*db40*/  FSEL R164, R164, -INF , P4 ;  /* 0xff800000a4a47808 */ /* 0x002fc40002000000 */
[----:B0-----:R-:W-:Y:S02]  /*db50*/  FSEL R170, R170, -INF , P5 ;  /* 0xff800000aaaa7808 */ /* 0x001fe40002800000 */
[C---:B------:R-:W-:Y:S02]  /*db60*/  ISETP.GT.AND P2, PT, R225.reuse, 0x40, PT ;  /* 0x00000040e100780c */ /* 0x040fe40003f44270 */
[C---:B------:R-:W-:Y:S02]  /*db70*/  ISETP.GT.AND P3, PT, R225.reuse, 0x41, PT ;  /* 0x00000041e100780c */ /* 0x040fe40003f64270 */
[C---:B------:R-:W-:Y:S02]  /*db80*/  ISETP.GT.AND P4, PT, R225.reuse, 0x48, PT ;  /* 0x00000048e100780c */ /* 0x040fe40003f84270 */
[----:B------:R-:W-:Y:S02]  /*db90*/  ISETP.GT.AND P5, PT, R225, 0x49, PT ;  /* 0x00000049e100780c */ /* 0x000fe40003fa4270 */
[----:B--2---:R-:W-:-:S02]  /*dba0*/  FSEL R171, R171, -INF , P2 ;  /* 0xff800000abab7808 */ /* 0x004fc40001000000 */
[----:B---3--:R-:W-:Y:S02]  /*dbb0*/  FSEL R169, R169, -INF , P3 ;  /* 0xff800000a9a97808 */ /* 0x008fe40001800000 */
[----:B------:R-:W-:Y:S02]  /*dbc0*/  FSEL R175, R175, -INF , P4 ;  /* 0xff800000afaf7808 */ /* 0x000fe40002000000 */
[----:B------:R-:W-:Y:S02]  /*dbd0*/  FSEL R174, R174, -INF , P5 ;  /* 0xff800000aeae7808 */ /* 0x000fe40002800000 */
[C---:B------:R-:W-:Y:S02]  /*dbe0*/  ISETP.GT.AND P2, PT, R225.reuse, 0x50, PT ;  /* 0x00000050e100780c */ /* 0x040fe40003f44270 */
[C---:B------:R-:W-:Y:S02]  /*dbf0*/  ISETP.GT.AND P3, PT, R225.reuse, 0x51, PT ;  /* 0x00000051e100780c */ /* 0x040fe40003f64270 */
[----:B------:R-:W-:-:S02]  /*dc00*/  ISETP.GT.AND P4, PT, R225, 0x58, PT ;  /* 0x00000058e100780c */ /* 0x000fc40003f84270 */
[C---:B------:R-:W-:Y:S01]  /*dc10*/  ISETP.GT.AND P5, PT, R225.reuse, 0x59, PT ;  /* 0x00000059e100780c */ /* 0x040fe20003fa4270 */
[----:B------:R-:W-:Y:S01]  /*dc20*/  VIADD R225, R225, 0x8 ;  /* 0x00000008e1e17836 */ /* 0x000fe20000000000 */
[----:B----4-:R-:W-:Y:S01]  /*dc30*/  FSEL R184, R184, -INF , P2 ;  /* 0xff800000b8b87808 */ /* 0x010fe20001000000 */
[----:B------:R-:W0:Y:S03]  /*dc40*/  MUFU.TANH R23, R23 ;  /* 0x0000001700177308 */ /* 0x000e260000002400 */
[----:B------:R-:W-:Y:S02]  /*dc50*/  ISETP.GT.AND P2, PT, R225, RZ, PT ;  /* 0x000000ffe100720c */ /* 0x000fe40003f44270 */
[----:B-----5:R-:W-:Y:S02]  /*dc60*/  FSEL R182, R167, -INF , P3 ;  /* 0xff800000a7b67808 */ /* 0x020fe40001800000 */
[----:B------:R-:W-:-:S02]  /*dc70*/  FSEL R167, R176, -INF , P2 ;  /* 0xff800000b0a77808 */ /* 0x000fc40001000000 */
[----:B------:R-:W-:-:S04]  /*dc80*/  ISETP.GT.AND P2, PT, R225, 0x10, PT ;  /* 0x00000010e100780c */ /* 0x000fc80003f44270 */
[----:B------:R-:W-:Y:S02]  /*dc90*/  FSEL R173, R173, -INF , P2 ;  /* 0xff800000adad7808 */ /* 0x000fe40001000000 */
[----:B------:R-:W-:-:S04]  /*dca0*/  ISETP.GT.AND P2, PT, R225, 0x20, PT ;  /* 0x00000020e100780c */ /* 0x000fc80003f44270 */
[----:B------:R-:W-:Y:S02]  /*dcb0*/  FSEL R183, R234, -INF , P2 ;  /* 0xff800000eab77808 */ /* 0x000fe40001000000 */
[----:B------:R-:W-:-:S04]  /*dcc0*/  ISETP.GT.AND P2, PT, R225, 0x30, PT ;  /* 0x00000030e100780c */ /* 0x000fc80003f44270 */
[----:B0-----:R-:W-:Y:S02]  /*dcd0*/  FSEL R187, R23, -INF , P2 ;  /* 0xff80000017bb7808 */ /* 0x001fe40001000000 */
        /* <DEDUP_REMOVED lines=16> */
[----:B------:R-:W0:Y:S03]  /*dde0*/  MUFU.TANH R177, R177 ;  /* 0x000000b100b17308 */ /* 0x000e260000002400 */
[----:B------:R-:W-:-:S04]  /*ddf0*/  FMNMX.FTZ R23, R171, R23, !PT ;  /* 0x00000017ab177209 */ /* 0x000fc80007810000 */
[----:B------:R-:W-:Y:S01]  /*de00*/  FMNMX.FTZ R23, R169, R23, !PT ;  /* 0x00000017a9177209 */ /* 0x000fe20007810000 */
[----:B------:R-:W1:Y:S01]  /*de10*/  MUFU.TANH R222, R222 ;  /* 0x000000de00de7308 */ /* 0x000e620000002400 */
[----:B------:R-:W-:Y:S02]  /*de20*/  FMUL.FTZ R176, R186, UR41 ;  /* 0x00000029bab07c20 */ /* 0x000fe40008410000 */
[----:B------:R-:W-:-:S04]  /*de30*/  FMNMX.FTZ R23, R175, R23, !PT ;  /* 0x00000017af177209 */ /* 0x000fc80007810000 */
[----:B------:R-:W-:Y:S01]  /*de40*/  FMNMX.FTZ R23, R174, R23, !PT ;  /* 0x00000017ae177209 */ /* 0x000fe20007810000 */
[----:B------:R-:W2:Y:S03]  /*de50*/  MUFU.TANH R176, R176 ;  /* 0x000000b000b07308 */ /* 0x000ea60000002400 */
[----:B------:R-:W-:Y:S02]  /*de60*/  FMNMX.FTZ R23, R184, R23, !PT ;  /* 0x00000017b8177209 */ /* 0x000fe40007810000 */
[----:B0-----:R-:W-:Y:S02]  /*de70*/  FSEL R177, R177, -INF , P4 ;  /* 0xff800000b1b17808 */ /* 0x001fe40002000000 */
[----:B------:R-:W-:Y:S02]  /*de80*/  FMNMX.FTZ R23, R182, R23, !PT ;  /* 0x00000017b6177209 */ /* 0x000fe40007810000 */
[----:B-1----:R-:W-:-:S02]  /*de90*/  FSEL R222, R222, -INF , P5 ;  /* 0xff800000dede7808 */ /* 0x002fc40002800000 */
[----:B------:R-:W-:Y:S02]  /*dea0*/  FMNMX.FTZ R23, R177, R23, !PT ;  /* 0x00000017b1177209 */ /* 0x000fe40007810000 */
[----:B------:R-:W-:Y:S02]  /*deb0*/  ISETP.GT.AND P2, PT, R225, 0x40, PT ;  /* 0x00000040e100780c */ /* 0x000fe40003f44270 */
[----:B------:R-:W-:Y:S01]  /*dec0*/  FMNMX.FTZ R23, R222, R23, !PT ;  /* 0x00000017de177209 */ /* 0x000fe20007810000 */
[----:B------:R-:W-:Y:S01]  /*ded0*/  FMUL.FTZ R193, R190, UR41 ;  /* 0x00000029bec17c20 */ /* 0x000fe20008410000 */
[----:B--2---:R-:W-:-:S03]  /*dee0*/  FSEL R190, R176, -INF , P2 ;  /* 0xff800000b0be7808 */ /* 0x004fc60001000000 */
[----:B------:R-:W0:Y:S02]  /*def0*/  SHFL.BFLY PT, R176, R23, 0x2, 0x1f ;  /* 0x0c401f0017b07f89 */ /* 0x000e2400000e0000 */
[----:B0-----:R-:W-:-:S05]  /*df00*/  FMNMX.FTZ R176, R23, R176, !PT ;  /* 0x000000b017b07209 */ /* 0x001fca0007810000 */
[----:B------:R-:W0:Y:S01]  /*df10*/  SHFL.BFLY PT, R23, R176, 0x1, 0x1f ;  /* 0x0c201f00b0177f89 */ /* 0x000e2200000e0000 */
[----:B------:R-:W1:Y:S01]  /*df20*/  MUFU.TANH R224, R224 ;  /* 0x000000e000e07308 */ /* 0x000e620000002400 */
[C---:B------:R-:W-:Y:S02]  /*df30*/  ISETP.GT.AND P4, PT, R225.reuse, 0x8, PT ;  /* 0x00000008e100780c */ /* 0x040fe40003f84270 */
[----:B------:R-:W-:-:S05]  /*df40*/  ISETP.GT.AND P5, PT, R225, 0x9, PT ;  /* 0x00000009e100780c */ /* 0x000fca0003fa4270 */
[----:B------:R-:W2:Y:S01]  /*df50*/  MUFU.TANH R223, R223 ;  /* 0x000000df00df7308 */ /* 0x000ea20000002400 */
[----:B------:R-:W-:Y:S02]  /*df60*/  FSEL R178, R178, -INF , P4 ;  /* 0xff800000b2b27808 */ /* 0x000fe40002000000 */
[----:B0-----:R-:W-:Y:S02]  /*df70*/  FMNMX.FTZ R176, R176, R23, !PT ;  /* 0x00000017b0b07209 */ /* 0x001fe40007810000 */
[----:B------:R-:W0:Y:S01]  /*df80*/  LDC R23, c[0x0][0xa80] ;  /* 0x0002a000ff177b82 */ /* 0x000e220000000800 */
[----:B------:R-:W-:Y:S01]  /*df90*/  ISETP.GT.AND P4, PT, R225, 0x18, PT ;  /* 0x00000018e100780c */ /* 0x000fe20003f84270 */
[----:B------:R-:W-:Y:S01]  /*dfa0*/  FMUL.FTZ R196, R179, UR41 ;  /* 0x00000029b3c47c20 */ /* 0x000fe20008410000 */
[----:B------:R-:W-:Y:S02]  /*dfb0*/  FSEL R172, R172, -INF , P5 ;  /* 0xff800000acac7808 */ /* 0x000fe40002800000 */
[----:B------:R-:W-:-:S02]  /*dfc0*/  ISETP.GT.AND P5, PT, R225, 0x19, PT ;  /* 0x00000019e100780c */ /* 0x000fc40003fa4270 */
[----:B------:R-:W-:Y:S02]  /*dfd0*/  FSEL R179, R235, -INF , P4 ;  /* 0xff800000ebb37808 */ /* 0x000fe40002000000 */
[C---:B------:R-:W-:Y:S02]  /*dfe0*/  ISETP.GT.AND P4, PT, R225.reuse, 0x28, PT ;  /* 0x00000028e100780c */ /* 0x040fe40003f84270 */
[----:B------:R-:W-:Y:S02]  /*dff0*/  FSEL R180, R236, -INF , P5 ;  /* 0xff800000ecb47808 */ /* 0x000fe40002800000 */
[----:B------:R-:W-:Y:S02]  /*e000*/  ISETP.GT.AND P5, PT, R225, 0x29, PT ;  /* 0x00000029e100780c */ /* 0x000fe40003fa4270 */
[----:B-1----:R-:W-:Y:S02]  /*e010*/  FSEL R185, R224, -INF , P4 ;  /* 0xff800000e0b97808 */ /* 0x002fe40002000000 */
[----:B------:R-:W-:-:S02]  /*e020*/  FSETP.NEU.FTZ.AND P6, PT, R176, -INF , PT ;  /* 0xff800000b000780b */ /* 0x000fc40003fdd000 */
[----:B--2---:R-:W-:Y:S02]  /*e030*/  FSEL R186, R223, -INF , P5 ;  /* 0xff800000dfba7808 */ /* 0x004fe40002800000 */
[C---:B------:R-:W-:Y:S01]  /*e040*/  FSEL R223, R176.reuse, RZ, P6 ;  /* 0x000000ffb0df7208 */ /* 0x040fe20003000000 */
[----:B0-----:R-:W-:-:S04]  /*e050*/  FMUL.FTZ R224, R176, R23 ;  /* 0x00000017b0e07220 */ /* 0x001fc80000410000 */
[----:B------:R-:W-:Y:S01]  /*e060*/  FADD.FTZ R223, -R223, R221 ;  /* 0x000000dddfdf7221 */ /* 0x000fe20000010100 */
[----:B------:R-:W-:-:S05]  /*e070*/  FSEL R224, R224, RZ, P6 ;  /* 0x000000ffe0e07208 */ /* 0x000fca0003000000 */
[-CC-:B------:R-:W-:Y:S01]  /*e080*/  FFMA.FTZ R221, R156, R23.reuse, -R224.reuse ;  /* 0x000000179cdd7223 */ /* 0x180fe200000108e0 */
[-CC-:B------:R-:W-:Y:S01]  /*e090*/  FFMA.FTZ R156, R155, R23.reuse, -R224.reuse ;  /* 0x000000179b9c7223 */ /* 0x180fe200000108e0 */
[-CC-:B------:R-:W-:Y:S01]  /*e0a0*/  FFMA.FTZ R152, R152, R23.reuse, -R224.reuse ;  /* 0x0000001798987223 */ /* 0x180fe200000108e0 */
[-C--:B------:R-:W-:Y:S01]  /*e0b0*/  FMUL.FTZ R155, R223, R23.reuse ;  /* 0x00000017df9b7220 */ /* 0x080fe20000410000 */
[-CC-:B------:R-:W-:Y:S01]  /*e0c0*/  FFMA.FTZ R153, R153, R23.reuse, -R224.reuse ;  /* 0x0000001799997223 */ /* 0x180fe200000108e0 */
[----:B------:R-:W-:-:S03]  /*e0d0*/  FFMA.FTZ R154, R154, R23, -R224 ;  /* 0x000000179a9a7223 */ /* 0x000fc600000108e0 */
[----:B------:R-:W-:Y:S08]  /*e0e0*/  MUFU.EX2 R152, R152 ;  /* 0x0000009800987308 */ /* 0x000ff00000000800 */
[----:B------:R-:W0:Y:S08]  /*e0f0*/  MUFU.EX2 R155, R155 ;  /* 0x0000009b009b7308 */ /* 0x000e300000000800 */
[----:B------:R-:W1:Y:S08]  /*e100*/  MUFU.EX2 R153, R153 ;  /* 0x0000009900997308 */ /* 0x000e700000000800 */
[----:B------:R-:W2:Y:S01]  /*e110*/  MUFU.EX2 R154, R154 ;  /* 0x0000009a009a7308 */ /* 0x000ea20000000800 */
[----:B0-----:R-:W-:-:S07]  /*e120*/  FFMA.FTZ R0, R155, R0, R152 ;  /* 0x000000009b007223 */ /* 0x001fce0000010098 */
[----:B------:R-:W0:Y:S01]  /*e130*/  MUFU.EX2 R221, R221 ;  /* 0x000000dd00dd7308 */ /* 0x000e220000000800 */
[----:B-1----:R-:W-:-:S04]  /*e140*/  FADD.FTZ R0, R153, R0 ;  /* 0x0000000099007221 */ /* 0x002fc80000010000 */
[----:B--2---:R-:W-:-:S04]  /*e150*/  FADD.FTZ R0, R154, R0 ;  /* 0x000000009a007221 */ /* 0x004fc80000010000 */
[C---:B0-----:R-:W-:Y:S01]  /*e160*/  FADD.FTZ R0, R221.reuse, R0 ;  /* 0x00000000dd007221 */ /* 0x041fe20000010000 */
[----:B------:R-:W-:Y:S02]  /*e170*/  F2FP.BF16.F32.PACK_AB R154, R221, R154 ;  /* 0x0000009add9a723e */ /* 0x000fe400000010ff */
[----:B------:R-:W2:Y:S01]  /*e180*/  LDL R221, [R1+0x28] ;  /* 0x0000280001dd7983 */ /* 0x000ea20000100800 */
[----:B------:R-:W-:Y:S02]  /*e190*/  ISETP.GT.AND P3, PT, R225, 0x1, PT ;  /* 0x00000001e100780c */ /* 0x000fe40003f64270 */
[----:B------:R-:W-:Y:S02]  /*e1a0*/  F2FP.BF16.F32.PACK_AB R152, R153, R152 ;  /* 0x000000989998723e */ /* 0x000fe400000010ff */
[----:B------:R-:W-:Y:S02]  /*e1b0*/  FSEL R168, R168, -INF , P3 ;  /* 0xff800000a8a87808 */ /* 0x000fe40001800000 */
[----:B------:R-:W-:-:S04]  /*e1c0*/  FMNMX.FTZ R153, R167, R220, !PT ;  /* 0x000000dca7997209 */ /* 0x000fc80007810000 */
[----:B------:R-:W-:-:S04]  /*e1d0*/  FMNMX.FTZ R153, R168, R153, !PT ;  /* 0x00000099a8997209 */ /* 0x000fc80007810000 */
[----:B------:R-:W-:Y:S02]  /*e1e0*/  FMNMX.FTZ R153, R178, R153, !PT ;  /* 0x00000099b2997209 */ /* 0x000fe40007810000 */
[----:B------:R-:W-:Y:S02]  /*e1f0*/  ISETP.GT.AND P3, PT, R225, 0x11, PT ;  /* 0x00000011e100780c */ /* 0x000fe40003f64270 */
[----:B------:R-:W-:Y:S02]  /*e200*/  FMNMX.FTZ R153, R172, R153, !PT ;  /* 0x00000099ac997209 */ /* 0x000fe40007810000 */
[----:B------:R-:W-:Y:S02]  /*e210*/  FSEL R181, R237, -INF , P3 ;  /* 0xff800000edb57808 */ /* 0x000fe40001800000 */
[----:B------:R-:W-:-:S04]  /*e220*/  FMNMX.FTZ R153, R173, R153, !PT ;  /* 0x00000099ad997209 */ /* 0x000fc80007810000 */
[----:B------:R-:W-:Y:S01]  /*e230*/  FMNMX.FTZ R153, R181, R153, !PT ;  /* 0x00000099b5997209 */ /* 0x000fe20007810000 */
[----:B------:R-:W0:Y:S03]  /*e240*/  MUFU.TANH R196, R196 ;  /* 0x000000c400c47308 */ /* 0x000e260000002400 */
[----:B------:R-:W-:Y:S02]  /*e250*/  FMNMX.FTZ R153, R179, R153, !PT ;  /* 0x00000099b3997209 */ /* 0x000fe40007810000 */
[----:B------:R-:W-:Y:S02]  /*e260*/  ISETP.GT.AND P3, PT, R225, 0x21, PT ;  /* 0x00000021e100780c */ /* 0x000fe40003f64270 */
[----:B------:R-:W-:Y:S01]  /*e270*/  FMNMX.FTZ R153, R180, R153, !PT ;  /* 0x00000099b4997209 */ /* 0x000fe20007810000 */
[----:B------:R-:W1:Y:S01]  /*e280*/  MUFU.TANH R188, R188 ;  /* 0x000000bc00bc7308 */ /* 0x000e620000002400 */
[----:B------:R-:W-:-:S02]  /*e290*/  FSEL R192, R233, -INF , P3 ;  /* 0xff800000e9c07808 */ /* 0x000fc40001800000 */
[----:B------:R-:W-:-:S05]  /*e2a0*/  FMNMX.FTZ R153, R183, R153, !PT ;  /* 0x00000099b7997209 */ /* 0x000fca0007810000 */
[----:B------:R-:W3:Y:S01]  /*e2b0*/  MUFU.TANH R189, R189 ;  /* 0x000000bd00bd7308 */ /* 0x000ee20000002400 */
[----:B------:R-:W-:-:S07]  /*e2c0*/  FMNMX.FTZ R153, R192, R153, !PT ;  /* 0x00000099c0997209 */ /* 0x000fce0007810000 */
[----:B------:R-:W4:Y:S08]  /*e2d0*/  MUFU.TANH R197, R197 ;  /* 0x000000c500c57308 */ /* 0x000f300000002400 */
[----:B------:R-:W5:Y:S01]  /*e2e0*/  MUFU.TANH R193, R193 ;  /* 0x000000c100c17308 */ /* 0x000f620000002400 */
[C---:B------:R-:W-:Y:S02]  /*e2f0*/  ISETP.GT.AND P3, PT, R225.reuse, 0x31, PT ;  /* 0x00000031e100780c */ /* 0x040fe40003f64270 */
[----:B------:R-:W-:-:S02]  /*e300*/  ISETP.GT.AND P4, PT, R225, 0x38, PT ;  /* 0x00000038e100780c */ /* 0x000fc40003f84270 */
[----:B------:R-:W-:Y:S02]  /*e310*/  FMNMX.FTZ R153, R185, R153, !PT ;  /* 0x00000099b9997209 */ /* 0x000fe40007810000 */
[----:B0-----:R-:W-:Y:S02]  /*e320*/  FSEL R196, R196, -INF , P3 ;  /* 0xff800000c4c47808 */ /* 0x001fe40001800000 */
[----:B-1----:R-:W-:Y:S02]  /*e330*/  FSEL R188, R188, -INF , P4 ;  /* 0xff800000bcbc7808 */ /* 0x002fe40002000000 */
[----:B------:R-:W-:Y:S02]  /*e340*/  FMNMX.FTZ R153, R186, R153, !PT ;  /* 0x00000099ba997209 */ /* 0x000fe40007810000 */
[C---:B------:R-:W-:Y:S02]  /*e350*/  ISETP.GT.AND P5, PT, R225.reuse, 0x39, PT ;  /* 0x00000039e100780c */ /* 0x040fe40003fa4270 */
[----:B------:R-:W-:-:S02]  /*e360*/  ISETP.GT.AND P3, PT, R225, 0x41, PT ;  /* 0x00000041e100780c */ /* 0x000fc40003f64270 */
[----:B------:R-:W-:Y:S01]  /*e370*/  ISETP.GT.AND P4, PT, R225, 0x48, PT ;  /* 0x00000048e100780c */ /* 0x000fe20003f84270 */
[-CC-:B------:R-:W-:Y:S01]  /*e380*/  FFMA.FTZ R233, R157, R23.reuse, -R224.reuse ;  /* 0x000000179de97223 */ /* 0x180fe200000108e0 */
[--C-:B------:R-:W-:Y:S01]  /*e390*/  FFMA.FTZ R157, R171, R23, -R224.reuse ;  /* 0x00000017ab9d7223 */ /* 0x100fe200000108e0 */
[----:B------:R-:W-:Y:S01]  /*e3a0*/  FMNMX.FTZ R153, R187, R153, !PT ;  /* 0x00000099bb997209 */ /* 0x000fe20007810000 */
[----:B------:R-:W-:Y:S01]  /*e3b0*/  FMUL.FTZ R191, R191, UR41 ;  /* 0x00000029bfbf7c20 */ /* 0x000fe20008410000 */
[----:B---3--:R-:W-:Y:S01]  /*e3c0*/  FSEL R189, R189, -INF , P5 ;  /* 0xff800000bdbd7808 */ /* 0x008fe20002800000 */
[-CC-:B------:R-:W-:Y:S01]  /*e3d0*/  FFMA.FTZ R171, R169, R23.reuse, -R224.reuse ;  /* 0x00000017a9ab7223 */ /* 0x180fe200000108e0 */
[----:B----4-:R-:W-:Y:S02]  /*e3e0*/  FSEL R197, R197, -INF , P3 ;  /* 0xff800000c5c57808 */ /* 0x010fe40001800000 */
[----:B-----5:R-:W-:Y:S01]  /*e3f0*/  FSEL R193, R193, -INF , P4 ;  /* 0xff800000c1c17808 */ /* 0x020fe20002000000 */
[-CC-:B------:R-:W-:Y:S01]  /*e400*/  FFMA.FTZ R159, R159, R23.reuse, -R224.reuse ;  /* 0x000000179f9f7223 */ /* 0x180fe200000108e0 */
[C---:B------:R-:W-:Y:S01]  /*e410*/  ISETP.GT.AND P2, PT, R225.reuse, 0x50, PT ;  /* 0x00000050e100780c */ /* 0x040fe20003f44270 */
[-CC-:B------:R-:W-:Y:S01]  /*e420*/  FFMA.FTZ R158, R158, R23.reuse, -R224.reuse ;  /* 0x000000179e9e7223 */ /* 0x180fe200000108e0 */
[C---:B------:R-:W-:Y:S01]  /*e430*/  ISETP.GT.AND P3, PT, R225.reuse, 0x51, PT ;  /* 0x00000051e100780c */ /* 0x040fe20003f64270 */
[-CC-:B------:R-:W-:Y:S01]  /*e440*/  FFMA.FTZ R236, R160, R23.reuse, -R224.reuse ;  /* 0x00000017a0ec7223 */ /* 0x180fe200000108e0 */
[----:B------:R-:W-:Y:S01]  /*e450*/  ISETP.GT.AND P4, PT, R225, 0x58, PT ;  /* 0x00000058e100780c */ /* 0x000fe20003f84270 */
[-CC-:B------:R-:W-:Y:S01]  /*e460*/  FFMA.FTZ R234, R163, R23.reuse, -R224.reuse ;  /* 0x00000017a3ea7223 */ /* 0x180fe200000108e0 */
[----:B------:R-:W-:Y:S01]  /*e470*/  ISETP.GT.AND P5, PT, R225, 0x59, PT ;  /* 0x00000059e100780c */ /* 0x000fe20003fa4270 */
[-CC-:B------:R-:W-:Y:S01]  /*e480*/  FFMA.FTZ R161, R161, R23.reuse, -R224.reuse ;  /* 0x00000017a1a17223 */ /* 0x180fe200000108e0 */
[----:B------:R-:W-:Y:S01]  /*e490*/  ISETP.GT.AND P6, PT, R225, 0x49, PT ;  /* 0x00000049e100780c */ /* 0x000fe20003fc4270 */
        /* <DEDUP_REMOVED lines=11> */
[----:B------:R-:W-:Y:S01]  /*e550*/  IMAD.MOV.U32 R224, RZ, RZ, R157 ;  /* 0x000000ffffe07224 */ /* 0x000fe200078e009d */
[----:B------:R-:W-:Y:S01]  /*e560*/  FMNMX.FTZ R153, R196, R153, !PT ;  /* 0x00000099c4997209 */ /* 0x000fe20007810000 */
[----:B------:R-:W-:Y:S01]  /*e570*/  FMUL.FTZ R157, R194, UR41 ;  /* 0x00000029c29d7c20 */ /* 0x000fe20008410000 */
[----:B------:R-:W0:Y:S01]  /*e580*/  MUFU.TANH R191, R191 ;  /* 0x000000bf00bf7308 */ /* 0x000e220000002400 */
[----:B------:R-:W-:Y:S01]  /*e590*/  FMUL.FTZ R160, R195, UR41 ;  /* 0x00000029c3a07c20 */ /* 0x000fe20008410000 */
[----:B------:R-:W-:Y:S01]  /*e5a0*/  FMNMX.FTZ R153, R188, R153, !PT ;  /* 0x00000099bc997209 */ /* 0x000fe20007810000 */
[----:B------:R-:W-:-:S03]  /*e5b0*/  FMUL.FTZ R162, R198, UR41 ;  /* 0x00000029c6a27c20 */ /* 0x000fc60008410000 */
[----:B------:R-:W-:Y:S02]  /*e5c0*/  FMNMX.FTZ R153, R189, R153, !PT ;  /* 0x00000099bd997209 */ /* 0x000fe40007810000 */
[----:B------:R-:W1:Y:S02]  /*e5d0*/  MUFU.TANH R157, R157 ;  /* 0x0000009d009d7308 */ /* 0x000e640000002400 */
[----:B------:R-:W-:Y:S01]  /*e5e0*/  FMNMX.FTZ R153, R190, R153, !PT ;  /* 0x00000099be997209 */ /* 0x000fe20007810000 */
[----:B------:R-:W-:-:S05]  /*e5f0*/  FMUL.FTZ R199, R199, UR41 ;  /* 0x00000029c7c77c20 */ /* 0x000fca0008410000 */
[----:B------:R-:W3:Y:S01]  /*e600*/  MUFU.TANH R160, R160 ;  /* 0x000000a000a07308 */ /* 0x000ee20000002400 */
[----:B------:R-:W-:Y:S02]  /*e610*/  FMNMX.FTZ R163, R197, R153, !PT ;  /* 0x00000099c5a37209 */ /* 0x000fe40007810000 */
[----:B0-----:R-:W-:-:S05]  /*e620*/  FSEL R191, R191, -INF , P6 ;  /* 0xff800000bfbf7808 */ /* 0x001fca0003000000 */
[----:B------:R-:W0:Y:S01]  /*e630*/  MUFU.TANH R162, R162 ;  /* 0x000000a200a27308 */ /* 0x000e220000002400 */
[----:B------:R-:W-:Y:S02]  /*e640*/  FMNMX.FTZ R163, R193, R163, !PT ;  /* 0x000000a3c1a37209 */ /* 0x000fe40007810000 */
[----:B-1----:R-:W-:-:S05]  /*e650*/  FSEL R157, R157, -INF , P2 ;  /* 0xff8000009d9d7808 */ /* 0x002fca0001000000 */
[----:B------:R-:W1:Y:S01]  /*e660*/  MUFU.TANH R153, R199 ;  /* 0x000000c700997308 */ /* 0x000e620000002400 */
[----:B------:R-:W-:Y:S02]  /*e670*/  FMNMX.FTZ R163, R191, R163, !PT ;  /* 0x000000a3bfa37209 */ /* 0x000fe40007810000 */
[----:B---3--:R-:W-:Y:S02]  /*e680*/  FSEL R160, R160, -INF , P3 ;  /* 0xff800000a0a07808 */ /* 0x008fe40001800000 */
[----:B------:R-:W-:Y:S02]  /*e690*/  FMNMX.FTZ R163, R157, R163, !PT ;  /* 0x000000a39da37209 */ /* 0x000fe40007810000 */
[----:B0-----:R-:W-:Y:S02]  /*e6a0*/  FSEL R162, R162, -INF , P4 ;  /* 0xff800000a2a27808 */ /* 0x001fe40002000000 */
[----:B------:R-:W-:-:S04]  /*e6b0*/  FMNMX.FTZ R163, R160, R163, !PT ;  /* 0x000000a3a0a37209 */ /* 0x000fc80007810000 */
[----:B------:R-:W-:Y:S02]  /*e6c0*/  FMNMX.FTZ R163, R162, R163, !PT ;  /* 0x000000a3a2a37209 */ /* 0x000fe40007810000 */
[----:B-1----:R-:W-:-:S04]  /*e6d0*/  FSEL R153, R153, -INF , P5 ;  /* 0xff80000099997808 */ /* 0x002fc80002800000 */
[----:B------:R-:W-:-:S05]  /*e6e0*/  FMNMX.FTZ R163, R153, R163, !PT ;  /* 0x000000a399a37209 */ /* 0x000fca0007810000 */
[----:B------:R-:W0:Y:S02]  /*e6f0*/  SHFL.BFLY PT, R164, R163, 0x2, 0x1f ;  /* 0x0c401f00a3a47f89 */ /* 0x000e2400000e0000 */
[----:B0-----:R-:W-:-:S05]  /*e700*/  FMNMX.FTZ R164, R163, R164, !PT ;  /* 0x000000a4a3a47209 */ /* 0x001fca0007810000 */
[----:B------:R-:W0:Y:S01]  /*e710*/  SHFL.BFLY PT, R177, R164, 0x1, 0x1f ;  /* 0x0c201f00a4b17f89 */ /* 0x000e2200000e0000 */
[----:B------:R-:W-:Y:S01]  /*e720*/  IMAD.MOV.U32 R223, RZ, RZ, R166 ;  /* 0x000000ffffdf7224 */ /* 0x000fe200078e00a6 */
[----:B0-----:R-:W-:-:S04]  /*e730*/  FMNMX.FTZ R177, R164, R177, !PT ;  /* 0x000000b1a4b17209 */ /* 0x001fc80007810000 */
[C---:B------:R-:W-:Y:S01]  /*e740*/  FSETP.NEU.FTZ.AND P2, PT, R177.reuse, -INF , PT ;  /* 0xff800000b100780b */ /* 0x040fe20003f5d000 */
[----:B------:R-:W-:-:S05]  /*e750*/  FMUL.FTZ R164, R177, R23 ;  /* 0x00000017b1a47220 */ /* 0x000fca0000410000 */
[----:B------:R-:W-:Y:S02]  /*e760*/  FSEL R164, R164, RZ, P2 ;  /* 0x000000ffa4a47208 */ /* 0x000fe40001000000 */
[----:B------:R-:W-:-:S03]  /*e770*/  FSEL R163, R177, RZ, P2 ;  /* 0x000000ffb1a37208 */ /* 0x000fc60001000000 */
        /* <DEDUP_REMOVED lines=24> */
[----:B------:R-:W-:-:S04]  /*e900*/  FADD.FTZ R163, -R163, R220 ;  /* 0x000000dca3a37221 */ /* 0x000fc80000010100 */
[----:B------:R-:W-:Y:S01]  /*e910*/  FMUL.FTZ R163, R163, R23 ;  /* 0x00000017a3a37220 */ /* 0x000fe20000410000 */
[----:B------:R-:W-:Y:S08]  /*e920*/  MUFU.EX2 R153, R167 ;  /* 0x000000a700997308 */ /* 0x000ff00000000800 */
[----:B------:R-:W0:Y:S01]  /*e930*/  MUFU.EX2 R163, R163 ;  /* 0x000000a300a37308 */ /* 0x000e220000000800 */
[----:B--2---:R-:W-:-:S02]  /*e940*/  IMAD R164, R2, 0xc00, R221 ;  /* 0x00000c0002a47824 */ /* 0x004fc400078e02dd */
[----:B------:R-:W1:Y:S01]  /*e950*/  S2R R221, SR_TID.X ;  /* 0x0000000000dd7919 */ /* 0x000e620000002100 */
[----:B0-----:R-:W-:Y:S01]  /*e960*/  FFMA.FTZ R3, R163, R3, R153 ;  /* 0x00000003a3037223 */ /* 0x001fe20000010099 */
        /* <DEDUP_REMOVED lines=64> */
[----:B-1----:R-:W-:Y:S01]  /*ed70*/  SHF.R.U32.HI R167, RZ, 0x7, R221 ;  /* 0x00000007ffa77819 */ /* 0x002fe200000116dd */
[----:B------:R-:W-:-:S02]  /*ed80*/  @!P1 VIADD R163, R211, 0x32440 ;  /* 0x00032440d3a39836 */ /* 0x000fc40000000000 */
        /* <DEDUP_REMOVED lines=63> */
[----:B------:R-:W-:-:S02]  /*f180*/  FMUL.FTZ R149, R149, R155 ;  /* 0x0000009b95957220 */ /* 0x000fc40000410000 */
[----:B------:R0:W-:Y:S01]  /*f190*/  MUFU.EX2 R155, R178 ;  /* 0x000000b2009b7308 */ /* 0x0001e20000000800 */
[----:B------:R-:W-:Y:S02]  /*f1a0*/  @!P1 PRMT R163, RZ, 0x654, R163 ;  /* 0x00000654ffa39816 */ /* 0x000fe400000000a3 */
[----:B0-----:R-:W-:-:S05]  /*f1b0*/  IADD3 R178, -R167, 0xb, RZ ;  /* 0x0000000ba7b27810 */ /* 0x001fca0007ffe1ff */
[----:B------:R1:W-:Y:S06]  /*f1c0*/  BAR.ARV R178, 0x100 ;  /* 0x000400b20000751d */ /* 0x0003ec0000002000 */
[----:B------:R0:W-:Y:S01]  /*f1d0*/  @!P1 SYNCS.ARRIVE.TRANS64.RED.A1T0 RZ, [R163+URZ], RZ ;  /* 0x000000ffa3ff99a7 */ /* 0x0001e2000810043f */
[----:B------:R-:W2:Y:S01]  /*f1e0*/  MUFU.EX2 R168, R168 ;  /* 0x000000a800a87308 */ /* 0x000ea20000000800 */
[----:B0-----:R-:W-:-:S07]  /*f1f0*/  IADD3 R163, R167, 0x8, RZ ;  /* 0x00000008a7a37810 */ /* 0x001fce0007ffe0ff */
[----:B------:R-:W0:Y:S01]  /*f200*/  MUFU.EX2 R172, R172 ;  /* 0x000000ac00ac7308 */ /* 0x000e220000000800 */
[----:B------:R-:W-:Y:S01]  /*f210*/  IMAD.MOV.U32 R165, RZ, RZ, 0x40000040 ;  /* 0x40000040ffa57424 */ /* 0x000fe200078e00ff */
[----:B------:R-:W-:-:S04]  /*f220*/  R2UR UR6, R164 ;  /* 0x00000000a40672ca */ /* 0x000fc800000e0000 */
[----:B------:R-:W-:Y:S01]  /*f230*/  R2UR UR7, R165 ;  /* 0x00000000a50772ca */ /* 0x000fe200000e0000 */
[C---:B--2---:R-:W-:Y:S01]  /*f240*/  FADD.FTZ R3, R168.reuse, R3 ;  /* 0x00000003a8037221 */ /* 0x044fe20000010000 */
[----:B------:R-:W-:-:S03]  /*f250*/  F2FP.BF16.F32.PACK_AB R153, R168, R153 ;  /* 0x00000099a899723e */ /* 0x000fc600000010ff */
[----:B------:R-:W-:Y:S01]  /*f260*/  FADD.FTZ R3, R155, R3 ;  /* 0x000000039b037221 */ /* 0x000fe20000010000 */
[----:B0-----:R-:W-:Y:S01]  /*f270*/  F2FP.BF16.F32.PACK_AB R155, R172, R155 ;  /* 0x0000009bac9b723e */ /* 0x001fe200000010ff */
[----:B------:R1:W-:Y:S06]  /*f280*/  BAR.SYNC.DEFER_BLOCKING R163, 0x100 ;  /* 0x000400a30000751d */ /* 0x0003ec0000010000 */
[----:B------:R-:W-:-:S06]  /*f290*/  WARPGROUP.ARRIVE ;  /* 0x00000000000079c5 */ /* 0x000fcc0000000000 */
[----:B------:R-:W-:Y:S01]  /*f2a0*/  HGMMA.64x256x16.F32.BF16 R24, R152, gdesc[UR4].tnspB, R24, gsb0 ;  /* 0x43e0000498187df0 */ /* 0x000fe20008001818 */
[----:B------:R-:W0:Y:S08]  /*f2b0*/  MUFU.EX2 R233, R233 ;  /* 0x000000e900e97308 */ /* 0x000e300000000800 */
[----:B------:R-:W2:Y:S08]  /*f2c0*/  MUFU.EX2 R156, R156 ;  /* 0x0000009c009c7308 */ /* 0x000eb00000000800 */
[----:B------:R-:W-:Y:S08]  /*f2d0*/  MUFU.EX2 R158, R158 ;  /* 0x0000009e009e7308 */ /* 0x000ff00000000800 */
[----:B------:R-:W-:Y:S08]  /*f2e0*/  MUFU.EX2 R173, R173 ;  /* 0x000000ad00ad7308 */ /* 0x000ff00000000800 */
[----:B------:R-:W3:Y:S08]  /*f2f0*/  MUFU.EX2 R181, R181 ;  /* 0x000000b500b57308 */ /* 0x000ef00000000800 */
[----:B------:R-:W-:Y:S08]  /*f300*/  MUFU.EX2 R179, R179 ;  /* 0x000000b300b37308 */ /* 0x000ff00000000800 */
[----:B------:R-:W4:Y:S01]  /*f310*/  MUFU.EX2 R180, R180 ;  /* 0x000000b400b47308 */ /* 0x000f220000000800 */
[----:B0-----:R-:W-:-:S04]  /*f320*/  FADD.FTZ R0, R233, R0 ;  /* 0x00000000e9007221 */ /* 0x001fc80000010000 */
[----:B--2---:R-:W-:-:S03]  /*f330*/  FADD.FTZ R0, R156, R0 ;  /* 0x000000009c007221 */ /* 0x004fc60000010000 */
[----:B------:R-:W-:Y:S08]  /*f340*/  MUFU.EX2 R236, R236 ;  /* 0x000000ec00ec7308 */ /* 0x000ff00000000800 */
[----:B------:R-:W-:Y:S08]  /*f350*/  MUFU.EX2 R234, R234 ;  /* 0x000000ea00ea7308 */ /* 0x000ff00000000800 */
[----:B------:R-:W-:Y:S01]  /*f360*/  MUFU.EX2 R161, R161 ;  /* 0x000000a100a17308 */ /* 0x000fe20000000800 */
[----:B------:R-:W-:-:S07]  /*f370*/  WARPGROUP.DEPBAR.LE gsb0, 0x0 ;  /* 0x00008000000079c5 */ /* 0x000fce0000010000 */
[----:B------:R-:W0:Y:S01]  /*f380*/  MUFU.EX2 R154, R159 ;  /* 0x0000009f009a7308 */ /* 0x000e220000000800 */
[----:B------:R-:W-:Y:S02]  /*f390*/  VIADD R152, R164, 0x80 ;  /* 0x00000080a4987836 */ /* 0x000fe40000000000 */
[----:B------:R-:W-:-:S03]  /*f3a0*/  IMAD.MOV.U32 R153, RZ, RZ, 0x40000040 ;  /* 0x40000040ff997424 */ /* 0x000fc600078e00ff */
[----:B------:R-:W-:Y:S02]  /*f3b0*/  R2UR UR6, R152 ;  /* 0x00000000980672ca */ /* 0x000fe400000e0000 */
[----:B------:R-:W-:Y:S02]  /*f3c0*/  R2UR UR7, R153 ;  /* 0x00000000990772ca */ /* 0x000fe400000e0000 */
[----:B------:R-:W-:Y:S02]  /*f3d0*/  F2FP.BF16.F32.PACK_AB R152, R156, R233 ;  /* 0x000000e99c98723e */ /* 0x000fe400000010ff */
[----:B---3--:R-:W-:Y:S01]  /*f3e0*/  F2FP.BF16.F32.PACK_AB R153, R181, R173 ;  /* 0x000000adb599723e */ /* 0x008fe200000010ff */
[----:B------:R-:W-:Y:S01]  /*f3f0*/  MUFU.EX2 R183, R183 ;  /* 0x000000b700b77308 */ /* 0x000fe20000000800 */
[----:B----4-:R-:W-:Y:S01]  /*f400*/  F2FP.BF16.F32.PACK_AB R155, R180, R179 ;  /* 0x000000b3b49b723e */ /* 0x010fe200000010ff */
[----:B------:R-:W2:Y:S01]  /*f410*/  LDL R156, [R1+0x38] ;  /* 0x00003800019c7983 */ /* 0x000ea20000100800 */
[----:B0-----:R-:W-:Y:S01]  /*f420*/  FADD.FTZ R0, R154, R0 ;  /* 0x000000009a007221 */ /* 0x001fe20000010000 */
[----:B------:R-:W-:-:S04]  /*f430*/  F2FP.BF16.F32.PACK_AB R154, R158, R154 ;  /* 0x0000009a9e9a723e */ /* 0x000fc800000010ff */
[----:B------:R-:W-:-:S06]  /*f440*/  WARPGROUP.ARRIVE ;  /* 0x00000000000079c5 */ /* 0x000fcc0000000000 */
[----:B------:R-:W-:Y:S01]  /*f450*/  HGMMA.64x256x16.F32.BF16 R24, R152, gdesc[UR4].tnspB, R24, gsb0 ;  /* 0x43e0000498187df0 */ /* 0x000fe20008001818 */
[----:B------:R-:W0:Y:S01]  /*f460*/  MUFU.EX2 R192, R192 ;  /* 0x000000c000c07308 */ /* 0x000e220000000800 */
[----:B------:R-:W-:-:S07]  /*f470*/  FADD.FTZ R0, R158, R0 ;  /* 0x000000009e007221 */ /* 0x000fce0000010000 */
[----:B------:R-:W-:Y:S08]  /*f480*/  MUFU.EX2 R185, R185 ;  /* 0x000000b900b97308 */ /* 0x000ff00000000800 */
[----:B------:R-:W3:Y:S01]  /*f490*/  MUFU.EX2 R186, R186 ;  /* 0x000000ba00ba7308 */ /* 0x000ee20000000800 */
[----:B------:R-:W-:-:S04]  /*f4a0*/  FADD.FTZ R0, R236, R0 ;  /* 0x00000000ec007221 */ /* 0x000fc80000010000 */
[----:B------:R-:W-:-:S03]  /*f4b0*/  FADD.FTZ R0, R234, R0 ;  /* 0x00000000ea007221 */ /* 0x000fc60000010000 */
[----:B------:R-:W-:Y:S08]  /*f4c0*/  MUFU.EX2 R237, R237 ;  /* 0x000000ed00ed7308 */ /* 0x000ff00000000800 */
[----:B------:R-:W-:Y:S08]  /*f4d0*/  MUFU.EX2 R235, R235 ;  /* 0x000000eb00eb7308 */ /* 0x000ff00000000800 */
[----:B------:R-:W-:Y:S08]  /*f4e0*/  MUFU.EX2 R170, R170 ;  /* 0x000000aa00aa7308 */ /* 0x000ff00000000800 */
[----:B------:R-:W-:Y:S08]  /*f4f0*/  MUFU.EX2 R187, R187 ;  /* 0x000000bb00bb7308 */ /* 0x000ff00000000800 */
[----:B------:R-:W-:Y:S08]  /*f500*/  MUFU.EX2 R196, R196 ;  /* 0x000000c400c47308 */ /* 0x000ff00000000800 */
[----:B------:R-:W-:Y:S08]  /*f510*/  MUFU.EX2 R188, R188 ;  /* 0x000000bc00bc7308 */ /* 0x000ff00000000800 */
[----:B------:R-:W-:Y:S01]  /*f520*/  MUFU.EX2 R189, R189 ;  /* 0x000000bd00bd7308 */ /* 0x000fe20000000800 */
[----:B------:R-:W-:-:S07]  /*f530*/  WARPGROUP.DEPBAR.LE gsb0, 0x0 ;  /* 0x00008000000079c5 */ /* 0x000fce0000010000 */
[----:B------:R-:W4:Y:S01]  /*f540*/  MUFU.EX2 R154, R225 ;  /* 0x000000e1009a7308 */ /* 0x000f220000000800 */
[----:B------:R-:W-:Y:S02]  /*f550*/  VIADD R152, R164, 0x100 ;  /* 0x00000100a4987836 */ /* 0x000fe40000000000 */
[----:B------:R-:W-:-:S03]  /*f560*/  IMAD.MOV.U32 R153, RZ, RZ, 0x40000040 ;  /* 0x40000040ff997424 */ /* 0x000fc600078e00ff */
[----:B------:R-:W-:Y:S02]  /*f570*/  R2UR UR6, R152 ;  /* 0x00000000980672ca */ /* 0x000fe400000e0000 */
[----:B------:R-:W-:Y:S02]  /*f580*/  R2UR UR7, R153 ;  /* 0x00000000990772ca */ /* 0x000fe400000e0000 */
[----:B------:R-:W-:Y:S02]  /*f590*/  F2FP.BF16.F32.PACK_AB R152, R234, R236 ;  /* 0x000000ecea98723e */ /* 0x000fe400000010ff */
[----:B0-----:R-:W-:Y:S02]  /*f5a0*/  F2FP.BF16.F32.PACK_AB R153, R192, R183 ;  /* 0x000000b7c099723e */ /* 0x001fe400000010ff */
[----:B---3--:R-:W-:Y:S01]  /*f5b0*/  F2FP.BF16.F32.PACK_AB R155, R186, R185 ;  /* 0x000000b9ba9b723e */ /* 0x008fe200000010ff */
[----:B----4-:R-:W-:Y:S01]  /*f5c0*/  FADD.FTZ R0, R154, R0 ;  /* 0x000000009a007221 */ /* 0x010fe20000010000 */
[----:B------:R-:W-:-:S04]  /*f5d0*/  F2FP.BF16.F32.PACK_AB R154, R161, R154 ;  /* 0x0000009aa19a723e */ /* 0x000fc800000010ff */
[----:B------:R-:W-:-:S06]  /*f5e0*/  WARPGROUP.ARRIVE ;  /* 0x00000000000079c5 */ /* 0x000fcc0000000000 */
[----:B------:R-:W-:Y:S01]  /*f5f0*/  HGMMA.64x256x16.F32.BF16 R24, R152, gdesc[UR4].tnspB, R24, gsb0 ;  /* 0x43e0000498187df0 */ /* 0x000fe20008001818 */
[----:B------:R-:W-:Y:S01]  /*f600*/  FADD.FTZ R0, R161, R0 ;  /* 0x00000000a1007221 */ /* 0x000fe20000010000 */
        /* <DEDUP_REMOVED lines=14> */
[----:B------:R-:W-:Y:S01]  /*f6f0*/  F2FP.BF16.F32.PACK_AB R155, R189, R188 ;  /* 0x000000bcbd9b723e */ /* 0x000fe200000010ff */
[----:B0-----:R-:W-:Y:S01]  /*f700*/  FADD.FTZ R0, R154, R0 ;  /* 0x000000009a007221 */ /* 0x001fe20000010000 */
[----:B------:R-:W-:Y:S02]  /*f710*/  F2FP.BF16.F32.PACK_AB R152, R237, R154 ;  /* 0x0000009aed98723e */ /* 0x000fe400000010ff */
[----:B------:R-:W-:-:S04]  /*f720*/  F2FP.BF16.F32.PACK_AB R154, R170, R235 ;  /* 0x000000ebaa9a723e */ /* 0x000fc800000010ff */
[----:B------:R-:W-:-:S06]  /*f730*/  WARPGROUP.ARRIVE ;  /* 0x00000000000079c5 */ /* 0x000fcc0000000000 */
[----:B------:R-:W-:Y:S01]  /*f740*/  HGMMA.64x256x16.F32.BF16 R24, R152, gdesc[UR4].tnspB, R24, gsb0 ;  /* 0x43e0000498187df0 */ /* 0x000fe20008001818 */
[----:B------:R-:W-:-:S04]  /*f750*/  FADD.FTZ R0, R237, R0 ;  /* 0x00000000ed007221 */ /* 0x000fc80000010000 */
[----:B------:R-:W-:-:S04]  /*f760*/  FADD.FTZ R0, R235, R0 ;  /* 0x00000000eb007221 */ /* 0x000fc80000010000 */
[----:B------:R-:W-:Y:S01]  /*f770*/  FADD.FTZ R0, R170, R0 ;  /* 0x00000000aa007221 */ /* 0x000fe20000010000 */
[----:B------:R-:W-:Y:S08]  /*f780*/  MUFU.EX2 R182, R182 ;  /* 0x000000b600b67308 */ /* 0x000ff00000000800 */
[----:B------:R-:W-:Y:S08]  /*f790*/  MUFU.EX2 R222, R222 ;  /* 0x000000de00de7308 */ /* 0x000ff00000000800 */
[----:B------:R-:W-:Y:S08]  /*f7a0*/  MUFU.EX2 R157, R157 ;  /* 0x0000009d009d7308 */ /* 0x000ff00000000800 */
[----:B------:R-:W-:Y:S08]  /*f7b0*/  MUFU.EX2 R160, R160 ;  /* 0x000000a000a07308 */ /* 0x000ff00000000800 */
[----:B------:R-:W-:Y:S08]  /*f7c0*/  MUFU.EX2 R162, R162 ;  /* 0x000000a200a27308 */ /* 0x000ff00000000800 */
[----:B------:R-:W-:Y:S01]  /*f7d0*/  MUFU.EX2 R166, R166 ;  /* 0x000000a600a67308 */ /* 0x000fe20000000800 */
[----:B------:R-:W-:Y:S01]  /*f7e0*/  IMAD.MOV.U32 R165, RZ, RZ, 0x40000040 ;  /* 0x40000040ffa57424 */ /* 0x000fe200078e00ff */
[----:B------:R-:W-:-:S06]  /*f7f0*/  WARPGROUP.DEPBAR.LE gsb0, 0x0 ;  /* 0x00008000000079c5 */ /* 0x000fcc0000010000 */
        /* <DEDUP_REMOVED lines=15> */
[----:B------:R-:W-:Y:S01]  /*f8f0*/  VIADD R164, R164, 0x280 ;  /* 0x00000280a4a47836 */ /* 0x000fe20000000000 */
[----:B------:R-:W-:-:S04]  /*f900*/  R2UR UR7, R165 ;  /* 0x00000000a50772ca */ /* 0x000fc800000e0000 */
[----:B------:R-:W-:Y:S01]  /*f910*/  R2UR UR6, R164 ;  /* 0x00000000a40672ca */ /* 0x000fe200000e0000 */
[----:B------:R-:W-:Y:S01]  /*f920*/  FADD.FTZ R3, R172, R3 ;  /* 0x00000003ac037221 */ /* 0x000fe20000010000 */
[----:B------:R-:W-:Y:S02]  /*f930*/  WARPGROUP.DEPBAR.LE gsb0, 0x0 ;  /* 0x00008000000079c5 */ /* 0x000fe40000010000 */
[----:B------:R-:W0:Y:S08]  /*f940*/  MUFU.EX2 R152, R184 ;  /* 0x000000b800987308 */ /* 0x000e300000000800 */
[----:B------:R-:W3:Y:S01]  /*f950*/  MUFU.EX2 R154, R169 ;  /* 0x000000a9009a7308 */ /* 0x000ee20000000800 */
[----:B0-----:R-:W-:-:S04]  /*f960*/  FADD.FTZ R0, R152, R0 ;  /* 0x0000000098007221 */ /* 0x001fc80000010000 */
[C---:B------:R-:W-:Y:S01]  /*f970*/  FADD.FTZ R0, R182.reuse, R0 ;  /* 0x00000000b6007221 */ /* 0x040fe20000010000 */
[----:B------:R-:W-:Y:S02]  /*f980*/  F2FP.BF16.F32.PACK_AB R152, R182, R152 ;  /* 0x00000098b698723e */ /* 0x000fe400000010ff */
[----:B------:R-:W-:Y:S01]  /*f990*/  F2FP.BF16.F32.PACK_AB R153, R160, R157 ;  /* 0x0000009da099723e */ /* 0x000fe200000010ff */
[----:B---3--:R-:W-:Y:S01]  /*f9a0*/  FADD.FTZ R0, R154, R0 ;  /* 0x000000009a007221 */ /* 0x008fe20000010000 */
[----:B------:R-:W-:Y:S02]  /*f9b0*/  F2FP.BF16.F32.PACK_AB R154, R222, R154 ;  /* 0x0000009ade9a723e */ /* 0x000fe400000010ff */
[----:B------:R-:W-:-:S04]  /*f9c0*/  F2FP.BF16.F32.PACK_AB R155, R166, R162 ;  /* 0x000000a2a69b723e */ /* 0x000fc800000010ff */
[----:B------:R-:W-:-:S06]  /*f9d0*/  WARPGROUP.ARRIVE ;  /* 0x00000000000079c5 */ /* 0x000fcc0000000000 */
[----:B------:R-:W-:Y:S01]  /*f9e0*/  HGMMA.64x256x16.F32.BF16 R24, R152, gdesc[UR4].tnspB, R24, gsb0 ;  /* 0x43e0000498187df0 */ /* 0x000fe20008001818 */
[----:B--2---:R-:W-:Y:S01]  /*f9f0*/  ISETP.GT.AND P2, PT, R210, R156, PT ;  /* 0x0000009cd200720c */ /* 0x004fe20003f44270 */
[----:B------:R-:W-:-:S05]  /*fa00*/  @!P1 VIADD R211, R211, 0x32460 ;  /* 0x00032460d3d39836 */ /* 0x000fca0000000000 */
[----:B------:R-:W-:Y:S01]  /*fa10*/  @!P1 PRMT R211, RZ, 0x654, R211 ;  /* 0x00000654ffd39816 */ /* 0x000fe200000000d3 */
[----:B------:R-:W-:Y:S01]  /*fa20*/  FADD.FTZ R0, R222, R0 ;  /* 0x00000000de007221 */ /* 0x000fe20000010000 */
[----:B------:R-:W-:Y:S02]  /*fa30*/  VIADD R210, R210, 0xffffffff ;  /* 0xffffffffd2d27836 */ /* 0x000fe40000000000 */
[----:B------:R-:W-:Y:S02]  /*fa40*/  IMAD.MOV.U32 R220, RZ, RZ, R177 ;  /* 0x000000ffffdc7224 */ /* 0x000fe400078e00b1 */
[----:B------:R-:W-:Y:S01]  /*fa50*/  IMAD.MOV.U32 R221, RZ, RZ, R176 ;  /* 0x000000ffffdd7224 */ /* 0x000fe200078e00b0 */
[----:B------:R-:W-:Y:S02]  /*fa60*/  WARPGROUP.DEPBAR.LE gsb0, 0x0 ;  /* 0x00008000000079c5 */ /* 0x000fe40000010000 */
[----:B------:R-:W-:Y:S01]  /*fa70*/  FADD.FTZ R152, R173, R3 ;  /* 0x00000003ad987221 */ /* 0x000fe20000010000 */
[----:B------:R1:W-:Y:S03]  /*fa80*/  @!P1 SYNCS.ARRIVE.TRANS64.RED.A1T0 RZ, [R211+URZ], RZ ;  /* 0x000000ffd3ff99a7 */ /* 0x0003e6000810043f */
        /* <DEDUP_REMOVED lines=20> */
.L_x_11667:
[----:B------:R-:W-:-:S13]  /*fbd0*/  ISETP.GE.AND P2, PT, R210, RZ, PT ;  /* 0x000000ffd200720c */ /* 0x000fda0003f46270 */
[----:B------:R-:W-:Y:S05]  /*fbe0*/  @!P2 BRA `(.L_x_11678) ;  /* 0x0000002c008ca947 */ /* 0x000fea0003800000 */
[----:B------:R-:W-:Y:S02]  /*fbf0*/  IMAD.MOV.U32 R220, RZ, RZ, R177 ;  /* 0x000000ffffdc7224 */ /* 0x000fe400078e00b1 */
[----:B------:R-:W-:-:S07]  /*fc00*/  IMAD.MOV.U32 R221, RZ, RZ, R176 ;  /* 0x000000ffffdd7224 */ /* 0x000fce00078e00b0 */
.L_x_11688:
[----:B------:R-:W-:Y:S01]  /*fc10*/  VIADD R2, R2, 0x1 ;  /* 0x0000000102027836 */ /* 0x000fe20000000000 */
[----:B------:R-:W-:Y:S05]  /*fc20*/  YIELD ;  /* 0x0000000000007946 */ /* 0x000fea0003800000 */
[----:B------:R-:W-:-:S04]  /*fc30*/  ISETP.NE.AND P2, PT, R2, 0x2, PT ;  /* 0x000000020200780c */ /* 0x000fc80003f45270 */
[----:B------:R-:W-:Y:S02]  /*fc40*/  SEL R152, RZ, 0x1, P2 ;  /* 0x00000001ff987807 */ /* 0x000fe40001000000 */
[----:B------:R-:W-:Y:S02]  /*fc50*/  SEL R2, R2, RZ, P2 ;  /* 0x000000ff02027207 */ /* 0x000fe40001000000 */
[----:B------:R-:W-:Y:S01]  /*fc60*/  LOP3.LUT R19, R19, R152, RZ, 0x3c, !PT ;  /* 0x0000009813137212 */ /* 0x000fe200078e3cff */
[----:B--2---:R-:W-:Y:S06]  /*fc70*/  @!P0 BRA `(.L_x_11679) ;  /* 0x0000000000048947 */ /* 0x004fec0003800000 */
[----:B------:R-:W-:Y:S01]  /*fc80*/  BPT.TRAP 0x1 ;  /* 0x000000040000795c */ /* 0x000fe20000300000 */
.L_x_11679:
[----:B------:R-:W-:Y:S01]  /*fc90*/  IMAD R211, R2, 0x8, R17 ;  /* 0x0000000802d37824 */ /* 0x000fe200078e0211 */
[----:B------:R-:W-:-:S04]  /*fca0*/  SHF.L.U32 R23, R19, 0x1f, RZ ;  /* 0x0000001f13177819 */ /* 0x000fc800000006ff */
[----:B------:R1:W2:Y:S01]  /*fcb0*/  SYNCS.PHASECHK.TRANS64.TRYWAIT P2, [R211+URZ+0x32430], R23 ;  /* 0x03243017d30075a7 */ /* 0x0002a2000804017f */
[----:B------:R-:W-:Y:S05]  /*fcc0*/  @!P0 BRA `(.L_x_11680) ;  /* 0x0000000000048947 */ /* 0x000fea0003800000 */
[----:B------:R-:W-:Y:S01]  /*fcd0*/  BPT.TRAP 0x1 ;  /* 0x000000040000795c */ /* 0x000fe20000300000 */
.L_x_11680:
[----:B------:R-:W3:Y:S01]  /*fce0*/  LDL R152, [R1+0x2c] ;  /* 0x00002c0001987983 */ /* 0x000ee20000100800 */
[----:B------:R-:W-:Y:S02]  /*fcf0*/  IMAD.MOV.U32 R157, RZ, RZ, 0x40000040 ;  /* 0x40000040ff9d7424 */ /* 0x000fe400078e00ff */
[----:B---3--:R-:W-:Y:S01]  /*fd00*/  IMAD R156, R2, 0x300, R152 ;  /* 0x00000300029c7824 */ /* 0x008fe200078e0298 */
[----:B--2---:R-:W-:Y:S06]  /*fd10*/  @P2 BRA `(.L_x_11681) ;  /* 0x0000000000082947 */ /* 0x004fec0003800000 */
[----:B------:R-:W2:Y:S02]  /*fd20*/  SYNCS.PHASECHK.TRANS64.TRYWAIT P2, [R211+URZ+0x32430], R23 ;  /* 0x03243017d30075a7 */ /* 0x000ea4000804017f */
[----:B--2---:R-:W-:Y:S05]  /*fd30*/  @!P2 BRA `(.L_x_11682) ;  /* 0x000000cc0070a947 */ /* 0x004fea0003800000 */
.L_x_11681:
        /* <DEDUP_REMOVED lines=38> */
.L_x_11683:
[----:B------:R0:W3:Y:S01]  /*ffa0*/  SYNCS.PHASECHK.TRANS64.TRYWAIT P2, [R211+URZ+0x32450], R23 ;  /* 0x03245017d30075a7 */ /* 0x0000e2000804017f */
[----:B------:R-:W-:Y:S05]  /*ffb0*/  @!P0 BRA `(.L_x_11684) ;  /* 0x0000000000048947 */ /* 0x000fea0003800000 */
[----:B------:R-:W-:Y:S01]  /*ffc0*/  BPT.TRAP 0x1 ;  /* 0x000000040000795c */ /* 0x000fe20000300000 */
.L_x_11684:
[----:B------:R-:W-:Y:S04]  /*ffd0*/  BSSY B0, `(.L_x_11685) ;  /* 0x0000004000007945 */ /* 0x000fe80003800000 */
[----:B---3--:R-:W-:Y:S05]  /*ffe0*/  @P2 BRA `(.L_x_11686) ;  /* 0x0000000000082947 */ /* 0x008fea0003800000 */
[----:B------:R-:W3:Y:S02]  /*fff0*/  SYNCS.PHASECHK.TRANS64.TRYWAIT P2, [R211+URZ+0x32450], R23 ;  /* 0x03245017d30075a7 */ /* 0x000ee4000804017f */
[----:B---3--:R-:W-:Y:S05]  /*10000*/  @!P2 BRA `(.L_x_11687) ;  /* 0x000000c800d0a947 */ /* 0x008fea0003800000 */
.L_x_11686:
[----:B------:R-:W-:Y:S05]  /*10010*/  BSYNC B0 ;  /* 0x0000000000007941 */ /* 0x000fea0003800000 */
.L_x_11685:
        /* <DEDUP_REMOVED lines=33> */
[----:B------:R-:W-:Y:S02]  /*10230*/  R2UR UR7, R225 ;  /* 0x00000000e10772ca */ /* 0x000fe400000e0000 */
[----:B------:R-:W-:Y:S02]  /*10240*/  R2UR UR4, R214 ;  /* 0x00000000d60472ca */ /* 0x000fe400000e0000 */
[----:B------:R-:W-:Y:S02]  /*10250*/  R2UR UR5, R215 ;  /* 0x00000000d70572ca */ /* 0x000fe400000e0000 */
[----:B------:R-:W-:Y:S01]  /*10260*/  MOV R225, 0x40000040 ;  /* 0x4000004000e17802 */ /* 0x000fe20000000f00 */
        /* <DEDUP_REMOVED lines=132> */
[----:B0123--:R-:W-:Y:S01]  /*10ab0*/  FMNMX.FTZ R23, R234, R221, !PT ;  /* 0x000000ddea177209 */ /* 0x00ffe20007810000 */
[----:B------:R-:W-:Y:S01]  /*10ac0*/  FMUL.FTZ R181, R192, UR40 ;  /* 0x00000028c0b57c20 */ /* 0x000fe20008410000 */
[----:B------:R-:W-:Y:S01]  /*10ad0*/  FMUL.FTZ R173, R193, UR40 ;  /* 0x00000028c1ad7c20 */ /* 0x000fe20008410000 */
[----:B------:R-:W-:Y:S01]  /*10ae0*/  FMUL.FTZ R172, R196, UR40 ;  /* 0x00000028c4ac7c20 */ /* 0x000fe20008410000 */
[----:B------:R-:W-:Y:S01]  /*10af0*/  FMUL.FTZ R177, R197, UR40 ;  /* 0x00000028c5b17c20 */ /* 0x000fe20008410000 */
[----:B------:R-:W-:Y:S01]  /*10b00*/  FMUL.FTZ R163, R163, UR40 ;  /* 0x00000028a3a37c20 */ /* 0x000fe20008410000 */
[----:B------:R-:W-:Y:S01]  /*10b10*/  FMUL.FTZ R154, R154, UR40 ;  /* 0x000000289a9a7c20 */ /* 0x000fe20008410000 */
[----:B------:R-:W0:Y:S01]  /*10b20*/  MUFU.TANH R224, R224 ;  /* 0x000000e000e07308 */ /* 0x000e220000002400 */
[----:B----4-:R-:W-:Y:S01]  /*10b30*/  FMNMX.FTZ R23, R233, R23, !PT ;  /* 0x00000017e9177209 */ /* 0x010fe20007810000 */
        /* <DEDUP_REMOVED lines=11> */
[----:B------:R-:W-:-:S03]  /*10bf0*/  FMUL.FTZ R187, R187, UR40 ;  /* 0x00000028bbbb7c20 */ /* 0x000fc60008410000 */
        /* <DEDUP_REMOVED lines=38> */
[----:B------:R-:W-:Y:S01]  /*10e60*/  MUFU.TANH R180, R163 ;  /* 0x000000a300b47308 */ /* 0x000fe20000002400 */
[----:B-1----:R-:W-:-:S07]  /*10e70*/  FMNMX.FTZ R23, R172, R23, !PT ;  /* 0x00000017ac177209 */ /* 0x002fce0007810000 */
[----:B------:R-:W-:Y:S01]  /*10e80*/  MUFU.TANH R189, R154 ;  /* 0x0000009a00bd7308 */ /* 0x000fe20000002400 */
[----:B--2---:R-:W-:-:S05]  /*10e90*/  FMNMX.FTZ R176, R177, R23, !PT ;  /* 0x00000017b1b07209 */ /* 0x004fca0007810000 */
[----:B------:R-:W0:Y:S02]  /*10ea0*/  SHFL.BFLY PT, R23, R176, 0x2, 0x1f ;  /* 0x0c401f00b0177f89 */ /* 0x000e2400000e0000 */
[----:B------:R-:W1:Y:S08]  /*10eb0*/  MUFU.TANH R154, R162 ;  /* 0x000000a2009a7308 */ /* 0x000e700000002400 */
[----:B------:R2:W3:Y:S08]  /*10ec0*/  MUFU.TANH R197, R155 ;  /* 0x0000009b00c57308 */ /* 0x0004f00000002400 */
[----:B------:R4:W5:Y:S01]  /*10ed0*/  MUFU.TANH R196, R159 ;  /* 0x0000009f00c47308 */ /* 0x0009620000002400 */
[----:B-1----:R-:W-:Y:S01]  /*10ee0*/  IMAD.MOV.U32 R170, RZ, RZ, R154 ;  /* 0x000000ffffaa7224 */ /* 0x002fe200078e009a */
[----:B0-----:R-:W-:-:S06]  /*10ef0*/  FMNMX.FTZ R176, R176, R23, !PT ;  /* 0x00000017b0b07209 */ /* 0x001fcc0007810000 */
[----:B------:R0:W-:Y:S01]  /*10f00*/  MUFU.TANH R193, R158 ;  /* 0x0000009e00c17308 */ /* 0x0001e20000002400 */
[----:B------:R-:W1:Y:S07]  /*10f10*/  SHFL.BFLY PT, R23, R176, 0x1, 0x1f ;  /* 0x0c201f00b0177f89 */ /* 0x000e6e00000e0000 */
[----:B------:R5:W5:Y:S08]  /*10f20*/  MUFU.TANH R192, R166 ;  /* 0x000000a600c07308 */ /* 0x000b700000002400 */
[----:B------:R-:W-:Y:S08]  /*10f30*/  MUFU.TANH R237, R237 ;  /* 0x000000ed00ed7308 */ /* 0x000ff00000002400 */
[----:B------:R-:W-:Y:S01]  /*10f40*/  MUFU.TANH R236, R236 ;  /* 0x000000ec00ec7308 */ /* 0x000fe20000002400 */
[----:B-1----:R-:W-:-:S02]  /*10f50*/  FMNMX.FTZ R176, R176, R23, !PT ;  /* 0x00000017b0b07209 */ /* 0x002fc40007810000 */
[----:B------:R-:W1:Y:S03]  /*10f60*/  LDC R23, c[0x0][0xa80] ;  /* 0x0002a000ff177b82 */ /* 0x000e660000000800 */
[C---:B--2---:R-:W-:Y:S01]  /*10f70*/  FADD.FTZ R155, -R176.reuse, R221 ;  /* 0x000000ddb09b7221 */ /* 0x044fe20000010100 */
[----:B------:R-:W-:Y:S01]  /*10f80*/  IMAD.MOV.U32 R221, RZ, RZ, R180 ;  /* 0x000000ffffdd7224 */ /* 0x000fe200078e00b4 */
[----:B------:R-:W-:Y:S01]  /*10f90*/  MUFU.TANH R187, R187 ;  /* 0x000000bb00bb7308 */ /* 0x000fe20000002400 */
[-C--:B-1----:R-:W-:Y:S01]  /*10fa0*/  FMUL.FTZ R180, R176, R23.reuse ;  /* 0x00000017b0b47220 */ /* 0x082fe20000410000 */
[----:B------:R-:W-:-:S03]  /*10fb0*/  FMUL.FTZ R155, R155, R23 ;  /* 0x000000179b9b7220 */ /* 0x000fc60000410000 */
[-CC-:B------:R-:W-:Y:S01]  /*10fc0*/  FFMA.FTZ R154, R234, R23.reuse, -R180.reuse ;  /* 0x00000017ea9a7223 */ /* 0x180fe200000108b4 */
[-CC-:B----4-:R-:W-:Y:S01]  /*10fd0*/  FFMA.FTZ R159, R152, R23.reuse, -R180.reuse ;  /* 0x00000017989f7223 */ /* 0x190fe200000108b4 */
[-CC-:B0-----:R-:W-:Y:S01]  /*10fe0*/  FFMA.FTZ R158, R222, R23.reuse, -R180.reuse ;  /* 0x00000017de9e7223 */ /* 0x181fe200000108b4 */
[----:B------:R-:W-:Y:S01]  /*10ff0*/  MUFU.EX2 R155, R155 ;  /* 0x0000009b009b7308 */ /* 0x000fe20000000800 */
[----:B---3--:R-:W-:Y:S02]  /*11000*/  IMAD.MOV.U32 R222, RZ, RZ, R197 ;  /* 0x000000ffffde7224 */ /* 0x008fe400078e00c5 */
[----:B------:R-:W-:Y:S01]  /*11010*/  FMUL.FTZ R197, R171, UR40 ;  /* 0x00000028abc57c20 */ /* 0x000fe20008410000 */
[-CC-:B------:R-:W-:Y:S01]  /*11020*/  FFMA.FTZ R163, R153, R23.reuse, -R180.reuse ;  /* 0x0000001799a37223 */ /* 0x180fe200000108b4 */
[----:B------:R-:W-:Y:S01]  /*11030*/  FMNMX.FTZ R171, R189, R220, !PT ;  /* 0x000000dcbdab7209 */ /* 0x000fe20007810000 */
[-CC-:B------:R-:W-:Y:S01]  /*11040*/  FFMA.FTZ R233, R233, R23.reuse, -R180.reuse ;  /* 0x00000017e9e97223 */ /* 0x180fe200000108b4 */
[-CC-:B-----5:R-:W-:Y:S01]  /*11050*/  FFMA.FTZ R166, R169, R23.reuse, -R180.reuse ;  /* 0x00000017a9a67223 */ /* 0x1a0fe200000108b4 */
[----:B------:R-:W-:Y:S01]  /*11060*/  FFMA.FTZ R169, R235, R23, -R180 ;  /* 0x00000017eba97223 */ /* 0x000fe200000108b4 */
[----:B------:R-:W0:Y:S01]  /*11070*/  MUFU.EX2 R152, R154 ;  /* 0x0000009a00987308 */ /* 0x000e220000000800 */
[----:B------:R-:W-:Y:S01]  /*11080*/  IMAD.MOV.U32 R235, RZ, RZ, R221 ;  /* 0x000000ffffeb7224 */ /* 0x000fe200078e00dd */
[----:B------:R-:W-:Y:S01]  /*11090*/  FMNMX.FTZ R171, R222, R171, !PT ;  /* 0x000000abdeab7209 */ /* 0x000fe20007810000 */
[----:B------:R-:W-:-:S02]  /*110a0*/  IMAD.MOV.U32 R221, RZ, RZ, R170 ;  /* 0x000000ffffdd7224 */ /* 0x000fc400078e00aa */
[-C--:B------:R-:W-:Y:S01]  /*110b0*/  FFMA.FTZ R170, R185, R23.reuse, -R180 ;  /* 0x00000017b9aa7223 */ /* 0x080fe200000108b4 */
[----:B------:R-:W-:Y:S02]  /*110c0*/  IMAD.MOV.U32 R185, RZ, RZ, R196 ;  /* 0x000000ffffb97224 */ /* 0x000fe400078e00c4 */
[-CC-:B------:R-:W-:Y:S01]  /*110d0*/  FFMA.FTZ R225, R225, R23.reuse, -R180.reuse ;  /* 0x00000017e1e17223 */ /* 0x180fe200000108b4 */
[----:B------:R-:W-:Y:S01]  /*110e0*/  FMUL.FTZ R196, R174, UR40 ;  /* 0x00000028aec47c20 */ /* 0x000fe20008410000 */
[----:B------:R-:W1:Y:S01]  /*110f0*/  MUFU.EX2 R233, R233 ;  /* 0x000000e900e97308 */ /* 0x000e620000000800 */
[-CC-:B------:R-:W-:Y:S01]  /*11100*/  FFMA.FTZ R224, R224, R23.reuse, -R180.reuse ;  /* 0x00000017e0e07223 */ /* 0x180fe200000108b4 */
[-CC-:B------:R-:W-:Y:S01]  /*11110*/  FFMA.FTZ R167, R164, R23.reuse, -R180.reuse ;  /* 0x00000017a4a77223 */ /* 0x180fe200000108b4 */
[-CC-:B------:R-:W-:Y:S01]  /*11120*/  FFMA.FTZ R164, R168, R23.reuse, -R180.reuse ;  /* 0x00000017a8a47223 */ /* 0x180fe200000108b4 */
[----:B------:R-:W-:Y:S01]  /*11130*/  FFMA.FTZ R168, R188, R23, -R180 ;  /* 0x00000017bca87223 */ /* 0x000fe200000108b4 */
[----:B------:R-:W-:Y:S01]  /*11140*/  FMUL.FTZ R188, R175, UR40 ;  /* 0x00000028afbc7c20 */ /* 0x000fe20008410000 */
[----:B------:R-:W-:-:S02]  /*11150*/  IMAD.MOV.U32 R234, RZ, RZ, R192 ;  /* 0x000000ffffea7224 */ /* 0x000fc400078e00c0 */
[-C--:B------:R-:W-:Y:S01]  /*11160*/  FFMA.FTZ R162, R156, R23.reuse, -R180 ;  /* 0x000000179ca27223 */ /* 0x080fe200000108b4 */
[----:B------:R2:W3:Y:S01]  /*11170*/  MUFU.EX2 R154, R225 ;  /* 0x000000e1009a7308 */ /* 0x0004e20000000800 */
[----:B0-----:R-:W-:Y:S01]  /*11180*/  FFMA.FTZ R153, R155, R0, R152 ;  /* 0x000000009b997223 */ /* 0x001fe20000010098 */
[----:B------:R-:W-:Y:S01]  /*11190*/  FMUL.FTZ R0, R178, UR40 ;  /* 0x00000028b2007c20 */ /* 0x000fe20008410000 */
[----:B------:R-:W-:Y:S02]  /*111a0*/  IMAD.MOV.U32 R178, RZ, RZ, R193 ;  /* 0x000000ffffb27224 */ /* 0x000fe400078e00c1 */
[----:B------:R-:W-:Y:S01]  /*111b0*/  FMUL.FTZ R193, R179, UR40 ;  /* 0x00000028b3c17c20 */ /* 0x000fe20008410000 */
[----:B------:R-:W-:Y:S01]  /*111c0*/  FMUL.FTZ R179, R195, UR40 ;  /* 0x00000028c3b37c20 */ /* 0x000fe20008410000 */
[-CC-:B------:R-:W-:Y:S01]  /*111d0*/  FFMA.FTZ R192, R223, R23.reuse, -R180.reuse ;  /* 0x00000017dfc07223 */ /* 0x180fe200000108b4 */
[--C-:B------:R-:W-:Y:S01]  /*111e0*/  FFMA.FTZ R157, R157, R23, -R180.reuse ;  /* 0x000000179d9d7223 */ /* 0x100fe200000108b4 */
[----:B------:R-:W-:Y:S01]  /*111f0*/  FMNMX.FTZ R174, R178, R171, !PT ;  /* 0x000000abb2ae7209 */ /* 0x000fe20007810000 */
[----:B------:R-:W0:Y:S01]  /*11200*/  MUFU.EX2 R224, R224 ;  /* 0x000000e000e07308 */ /* 0x000e220000000800 */
[C---:B-1----:R-:W-:Y:S01]  /*11210*/  FADD.FTZ R153, R233.reuse, R153 ;  /* 0x00000099e9997221 */ /* 0x042fe20000010000 */
[----:B------:R-:W-:Y:S01]  /*11220*/  F2FP.BF16.F32.PACK_AB R152, R233, R152 ;  /* 0x00000098e998723e */ /* 0x000fe200000010ff */
[----:B------:R-:W-:Y:S01]  /*11230*/  FMUL.FTZ R233, R190, UR40 ;  /* 0x00000028bee97c20 */ /* 0x000fe20008410000 */
[----:B------:R-:W-:Y:S01]  /*11240*/  FMNMX.FTZ R174, R185, R174, !PT ;  /* 0x000000aeb9ae7209 */ /* 0x000fe20007810000 */
[----:B--2---:R-:W-:Y:S01]  /*11250*/  FMUL.FTZ R225, R194, UR40 ;  /* 0x00000028c2e17c20 */ /* 0x004fe20008410000 */
[-CC-:B------:R-:W-:Y:S01]  /*11260*/  FFMA.FTZ R161, R161, R23.reuse, -R180.reuse ;  /* 0x00000017a1a17223 */ /* 0x180fe200000108b4 */
[-CC-:B------:R-:W-:Y:S01]  /*11270*/  FFMA.FTZ R160, R160, R23.reuse, -R180.reuse ;  /* 0x00000017a0a07223 */ /* 0x180fe200000108b4 */
[----:B------:R-:W-:Y:S01]  /*11280*/  FMNMX.FTZ R175, R221, R174, !PT ;  /* 0x000000aeddaf7209 */ /* 0x000fe20007810000 */
[----:B------:R-:W1:Y:S01]  /*11290*/  MUFU.TANH R197, R197 ;  /* 0x000000c500c57308 */ /* 0x000e620000002400 */
[----:B---3--:R-:W-:Y:S01]  /*112a0*/  FADD.FTZ R153, R154, R153 ;  /* 0x000000999a997221 */ /* 0x008fe20000010000 */
[--C-:B------:R-:W-:Y:S01]  /*112b0*/  FFMA.FTZ R165, R165, R23, -R180.reuse ;  /* 0x00000017a5a57223 */ /* 0x100fe200000108b4 */
[----:B------:R-:W-:Y:S01]  /*112c0*/  FMNMX.FTZ R175, R235, R175, !PT ;  /* 0x000000afebaf7209 */ /* 0x000fe20007810000 */
[-CC-:B------:R-:W-:Y:S01]  /*112d0*/  FFMA.FTZ R184, R184, R23.reuse, -R180.reuse ;  /* 0x00000017b8b87223 */ /* 0x180fe200000108b4 */
[-CC-:B------:R-:W-:Y:S01]  /*112e0*/  FFMA.FTZ R181, R181, R23.reuse, -R180.reuse ;  /* 0x00000017b5b57223 */ /* 0x180fe200000108b4 */
[--C-:B------:R-:W-:Y:S01]  /*112f0*/  FFMA.FTZ R173, R173, R23, -R180.reuse ;  /* 0x00000017adad7223 */ /* 0x100fe200000108b4 */
[----:B------:R-:W-:Y:S01]  /*11300*/  FMNMX.FTZ R175, R234, R175, !PT ;  /* 0x000000afeaaf7209 */ /* 0x000fe20007810000 */
[----:B------:R-:W2:Y:S01]  /*11310*/  MUFU.TANH R196, R196 ;  /* 0x000000c400c47308 */ /* 0x000ea20000002400 */
[----:B0-----:R-:W-:Y:S01]  /*11320*/  FADD.FTZ R156, R224, R153 ;  /* 0x00000099e09c7221 */ /* 0x001fe20000010000 */
[----:B------:R-:W-:Y:S01]  /*11330*/  FMUL.FTZ R153, R182, UR40 ;  /* 0x00000028b6997c20 */ /* 0x000fe20008410000 */
[----:B------:R-:W-:Y:S01]  /*11340*/  FMNMX.FTZ R175, R237, R175, !PT ;  /* 0x000000afedaf7209 */ /* 0x000fe20007810000 */
[----:B------:R-:W-:Y:S01]  /*11350*/  FMUL.FTZ R182, R198, UR40 ;  /* 0x00000028c6b67c20 */ /* 0x000fe20008410000 */
[-CC-:B------:R-:W-:Y:S01]  /*11360*/  FFMA.FTZ R172, R172, R23.reuse, -R180.reuse ;  /* 0x00000017acac7223 */ /* 0x180fe200000108b4 */
[----:B------:R-:W-:Y:S01]  /*11370*/  FFMA.FTZ R180, R177, R23, -R180 ;  /* 0x00000017b1b47223 */ /* 0x000fe200000108b4 */
[----:B------:R-:W-:Y:S01]  /*11380*/  FMNMX.FTZ R175, R236, R175, !PT ;  /* 0x000000afecaf7209 */ /* 0x000fe20007810000 */
[----:B------:R-:W0:Y:S01]  /*11390*/  MUFU.TANH R188, R188 ;  /* 0x000000bc00bc7308 */ /* 0x000e220000002400 */
[----:B------:R-:W-:-:S02]  /*113a0*/  F2FP.BF16.F32.PACK_AB R154, R224, R154 ;  /* 0x0000009ae09a723e */ /* 0x000fc400000010ff */
[----:B-1----:R-:W-:-:S05]  /*113b0*/  FMNMX.FTZ R175, R197, R175, !PT ;  /* 0x000000afc5af7209 */ /* 0x002fca0007810000 */
[----:B------:R-:W1:Y:S01]  /*113c0*/  MUFU.TANH R0, R0 ;  /* 0x0000000000007308 */ /* 0x000e620000002400 */
[----:B--2---:R-:W-:-:S07]  /*113d0*/  FMNMX.FTZ R175, R196, R175, !PT ;  /* 0x000000afc4af7209 */ /* 0x004fce0007810000 */
[----:B------:R-:W2:Y:S01]  /*113e0*/  MUFU.TANH R193, R193 ;  /* 0x000000c100c17308 */ /* 0x000ea20000002400 */
[----:B0-----:R-:W-:-:S07]  /*113f0*/  FMNMX.FTZ R175, R188, R175, !PT ;  /* 0x000000afbcaf7209 */ /* 0x001fce0007810000 */
[----:B------:R-:W0:Y:S01]  /*11400*/  MUFU.TANH R153, R153 ;  /* 0x0000009900997308 */ /* 0x000e220000002400 */
[----:B-1----:R-:W-:-:S07]  /*11410*/  FMNMX.FTZ R175, R0, R175, !PT ;  /* 0x000000af00af7209 */ /* 0x002fce0007810000 */
[----:B------:R1:W3:Y:S01]  /*11420*/  MUFU.TANH R171, R183 ;  /* 0x000000b700ab7308 */ /* 0x0002e20000002400 */
[----:B--2---:R-:W-:-:S07]  /*11430*/  FMNMX.FTZ R175, R193, R175, !PT ;  /* 0x000000afc1af7209 */ /* 0x004fce0007810000 */
[----:B------:R2:W4:Y:S01]  /*11440*/  MUFU.TANH R174, R186 ;  /* 0x000000ba00ae7308 */ /* 0x0005220000002400 */
[----:B0-----:R-:W-:Y:S01]  /*11450*/  FMNMX.FTZ R175, R153, R175, !PT ;  /* 0x000000af99af7209 */ /* 0x001fe20007810000 */
[----:B-1----:R-:W-:-:S06]  /*11460*/  FMUL.FTZ R183, R199, UR40 ;  /* 0x00000028c7b77c20 */ /* 0x002fcc0008410000 */
[----:B------:R-:W0:Y:S01]  /*11470*/  MUFU.TANH R233, R233 ;  /* 0x000000e900e97308 */ /* 0x000e220000002400 */
[----:B--2---:R-:W-:Y:S02]  /*11480*/  IMAD.MOV.U32 R186, RZ, RZ, R189 ;  /* 0x000000ffffba7224 */ /* 0x004fe400078e00bd */
[----:B------:R-:W-:Y:S01]  /*11490*/  FMUL.FTZ R189, R191, UR40 ;  /* 0x00000028bfbd7c20 */ /* 0x000fe20008410000 */
[----:B---3--:R-:W-:-:S05]  /*114a0*/  FMNMX.FTZ R175, R171, R175, !PT ;  /* 0x000000afabaf7209 */ /* 0x008fca0007810000 */
[----:B------:R-:W1:Y:S01]  /*114b0*/  MUFU.TANH R189, R189 ;  /* 0x000000bd00bd7308 */ /* 0x000e620000002400 */
[----:B----4-:R-:W-:-:S04]  /*114c0*/  FMNMX.FTZ R175, R174, R175, !PT ;  /* 0x000000afaeaf7209 */ /* 0x010fc80007810000 */
[----:B------:R-:W-:-:S03]  /*114d0*/  FMNMX.FTZ R175, R187, R175, !PT ;  /* 0x000000afbbaf7209 */ /* 0x000fc60007810000 */
[----:B------:R-:W2:Y:S01]  /*114e0*/  MUFU.TANH R225, R225 ;  /* 0x000000e100e17308 */ /* 0x000ea20000002400 */
[----:B0-----:R-:W-:-:S07]  /*114f0*/  FMNMX.FTZ R175, R233, R175, !PT ;  /* 0x000000afe9af7209 */ /* 0x001fce0007810000 */
[----:B------:R-:W0:Y:S01]  /*11500*/  MUFU.TANH R179, R179 ;  /* 0x000000b300b37308 */ /* 0x000e220000002400 */
[----:B-1----:R-:W-:-:S07]  /*11510*/  FMNMX.FTZ R175, R189, R175, !PT ;  /* 0x000000afbdaf7209 */ /* 0x002fce0007810000 */
[----:B------:R-:W1:Y:S01]  /*11520*/  MUFU.TANH R182, R182 ;  /* 0x000000b600b67308 */ /* 0x000e620000002400 */
[----:B--2---:R-:W-:-:S07]  /*11530*/  FMNMX.FTZ R175, R225, R175, !PT ;  /* 0x000000afe1af7209 */ /* 0x004fce0007810000 */
[----:B------:R-:W2:Y:S01]  /*11540*/  MUFU.TANH R183, R183 ;  /* 0x000000b700b77308 */ /* 0x000ea20000002400 */
[----:B0-----:R-:W-:-:S04]  /*11550*/  FMNMX.FTZ R175, R179, R175, !PT ;  /* 0x000000afb3af7209 */ /* 0x001fc80007810000 */
[----:B-1----:R-:W-:-:S04]  /*11560*/  FMNMX.FTZ R175, R182, R175, !PT ;  /* 0x000000afb6af7209 */ /* 0x002fc80007810000 */
[----:B--2---:R-:W-:-:S05]  /*11570*/  FMNMX.FTZ R175, R183, R175, !PT ;  /* 0x000000afb7af7209 */ /* 0x004fca0007810000 */
[----:B------:R-:W0:Y:S02]  /*11580*/  SHFL.BFLY PT, R177, R175, 0x2, 0x1f ;  /* 0x0c401f00afb17f89 */ /* 0x000e2400000e0000 */
[----:B0-----:R-:W-:-:S05]  /*11590*/  FMNMX.FTZ R177, R175, R177, !PT ;  /* 0x000000b1afb17209 */ /* 0x001fca0007810000 */
[----:B------:R-:W0:Y:S02]  /*115a0*/  SHFL.BFLY PT, R175, R177, 0x1, 0x1f ;  /* 0x0c201f00b1af7f89 */ /* 0x000e2400000e0000 */
[----:B0-----:R-:W-:-:S05]  /*115b0*/  FMNMX.FTZ R177, R177, R175, !PT ;  /* 0x000000afb1b17209 */ /* 0x001fca0007810000 */
[C---:B------:R-:W-:Y:S01]  /*115c0*/  FMUL.FTZ R223, R177.reuse, R23 ;  /* 0x00000017b1df7220 */ /* 0x040fe20000410000 */
[----:B------:R-:W-:-:S03]  /*115d0*/  FADD.FTZ R224, -R177, R220 ;  /* 0x000000dcb1e07221 */ /* 0x000fc60000010100 */
[-CC-:B------:R-:W-:Y:S01]  /*115e0*/  FFMA.FTZ R199, R234, R23.reuse, -R223.reuse ;  /* 0x00000017eac77223 */ /* 0x180fe200000108df */
[-CC-:B------:R-:W-:Y:S01]  /*115f0*/  FFMA.FTZ R190, R171, R23.reuse, -R223.reuse ;  /* 0x00000017abbe7223 */ /* 0x180fe200000108df */
[----:B------:R-:W2:Y:S01]  /*11600*/  LDL R234, [R1+0x28] ;  /* 0x0000280001ea7983 */ /* 0x000ea20000100800 */
[-CC-:B------:R-:W-:Y:S01]  /*11610*/  FFMA.FTZ R171, R174, R23.reuse, -R223.reuse ;  /* 0x00000017aeab7223 */ /* 0x180fe200000108df */
[-C--:B------:R-:W-:Y:S01]  /*11620*/  FMUL.FTZ R224, R224, R23.reuse ;  /* 0x00000017e0e07220 */ /* 0x080fe20000410000 */
[-CC-:B------:R-:W-:Y:S01]  /*11630*/  FFMA.FTZ R175, R186, R23.reuse, -R223.reuse ;  /* 0x00000017baaf7223 */ /* 0x180fe200000108df */
[-CC-:B------:R-:W-:Y:S01]  /*11640*/  FFMA.FTZ R222, R222, R23.reuse, -R223.reuse ;  /* 0x00000017dede7223 */ /* 0x180fe200000108df */
[-CC-:B------:R-:W-:Y:S01]  /*11650*/  FFMA.FTZ R194, R153, R23.reuse, -R223.reuse ;  /* 0x0000001799c27223 */ /* 0x180fe200000108df */
[----:B------:R-:W-:Y:S01]  /*11660*/  FFMA.FTZ R178, R178, R23, -R223 ;  /* 0x00000017b2b27223 */ /* 0x000fe200000108df */
        /* <DEDUP_REMOVED lines=68> */
[----:B------:R-:W-:Y:S01]  /*11ab0*/  IMAD.MOV.U32 R175, RZ, RZ, 0x40000040 ;  /* 0x40000040ffaf7424 */ /* 0x000fe200078e00ff */
[----:B------:R0:W3:Y:S01]  /*11ac0*/  MUFU.EX2 R155, R178 ;  /* 0x000000b2009b7308 */ /* 0x0000e20000000800 */
[----:B------:R-:W-:Y:S01]  /*11ad0*/  FFMA.FTZ R185, R185, R23, -R223 ;  /* 0x00000017b9b97223 */ /* 0x000fe200000108df */
[C---:B-1----:R-:W-:Y:S01]  /*11ae0*/  FADD.FTZ R3, R222.reuse, R3 ;  /* 0x00000003de037221 */ /* 0x042fe20000010000 */
[----:B------:R-:W-:Y:S01]  /*11af0*/  F2FP.BF16.F32.PACK_AB R153, R222, R153 ;  /* 0x00000099de99723e */ /* 0x000fe200000010ff */
[-CC-:B------:R-:W-:Y:S01]  /*11b00*/  FFMA.FTZ R221, R221, R23.reuse, -R223.reuse ;  /* 0x00000017dddd7223 */ /* 0x180fe200000108df */
[----:B------:R-:W-:Y:S01]  /*11b10*/  R2UR UR7, R175 ;  /* 0x00000000af0772ca */ /* 0x000fe200000e0000 */
[----:B------:R-:W-:Y:S01]  /*11b20*/  FFMA.FTZ R220, R235, R23, -R223 ;  /* 0x00000017ebdc7223 */ /* 0x000fe200000108df */
[----:B0-----:R-:W-:Y:S01]  /*11b30*/  @!P1 VIADD R178, R211, 0x32440 ;  /* 0x00032440d3b29836 */ /* 0x001fe20000000000 */
[----:B------:R0:W1:Y:S04]  /*11b40*/  MUFU.EX2 R175, R185 ;  /* 0x000000b900af7308 */ /* 0x0000680000000800 */
[----:B0-----:R-:W-:Y:S01]  /*11b50*/  @!P1 PRMT R185, RZ, 0x654, R178 ;  /* 0x00000654ffb99816 */ /* 0x001fe200000000b2 */
        /* <DEDUP_REMOVED lines=64> */
[----:B--2---:R-:W-:-:S02]  /*11f60*/  IMAD R174, R2, 0xc00, R234 ;  /* 0x00000c0002ae7824 */ /* 0x004fc400078e02ea */
[----:B------:R-:W0:Y:S02]  /*11f70*/  S2R R234, SR_TID.X ;  /* 0x0000000000ea7919 */ /* 0x000e240000002100 */
[----:B0-----:R-:W-:-:S04]  /*11f80*/  SHF.R.U32.HI R222, RZ, 0x7, R234 ;  /* 0x00000007ffde7819 */ /* 0x001fc800000116ea */
[----:B------:R-:W-:-:S05]  /*11f90*/  IADD3 R178, -R222, 0xb, RZ ;  /* 0x0000000bdeb27810 */ /* 0x000fca0007ffe1ff */
[----:B------:R2:W-:Y:S06]  /*11fa0*/  BAR.ARV R178, 0x100 ;  /* 0x000400b20000751d */ /* 0x0005ec0000002000 */
[----:B------:R0:W-:Y:S02]  /*11fb0*/  @!P1 SYNCS.ARRIVE.TRANS64.RED.A1T0 RZ, [R185+URZ], RZ ;  /* 0x000000ffb9ff99a7 */ /* 0x0001e4000810043f */
[----:B0-----:R-:W-:-:S05]  /*11fc0*/  IADD3 R185, R222, 0x8, RZ ;  /* 0x00000008deb97810 */ /* 0x001fca0007ffe0ff */
[----:B------:R3:W-:Y:S01]  /*11fd0*/  BAR.SYNC.DEFER_BLOCKING R185, 0x100 ;  /* 0x000400b90000751d */ /* 0x0007e20000010000 */
[----:B------:R-:W-:Y:S01]  /*11fe0*/  R2UR UR6, R174 ;  /* 0x00000000ae0672ca */ /* 0x000fe200000e0000 */
[----:B---3--:R-:W-:Y:S01]  /*11ff0*/  FADD.FTZ R185, R155, R3 ;  /* 0x000000039bb97221 */ /* 0x008fe20000010000 */
[----:B-1----:R-:W-:-:S04]  /*12000*/  F2FP.BF16.F32.PACK_AB R155, R175, R155 ;  /* 0x0000009baf9b723e */ /* 0x002fc800000010ff */
[----:B------:R-:W-:-:S07]  /*12010*/  WARPGROUP.ARRIVE ;  /* 0x00000000000079c5 */ /* 0x000fce0000000000 */
[----:B------:R-:W-:Y:S01]  /*12020*/  HGMMA.64x256x16.F32.BF16 R24, R152, gdesc[UR4].tnspB, R24, gsb0 ;  /* 0x43e0000498187df0 */ /* 0x000fe20008001818 */
[----:B------:R-:W0:Y:S01]  /*12030*/  MUFU.EX2 R192, R192 ;  /* 0x000000c000c07308 */ /* 0x000e220000000800 */
[----:B------:R-:W-:-:S07]  /*12040*/  FFMA.FTZ R186, R237, R23, -R223 ;  /* 0x00000017edba7223 */ /* 0x000fce00000108df */
[----:B------:R-:W1:Y:S08]  /*12050*/  MUFU.EX2 R158, R158 ;  /* 0x0000009e009e7308 */ /* 0x000e700000000800 */
[----:B------:R-:W3:Y:S01]  /*12060*/  MUFU.EX2 R157, R157 ;  /* 0x0000009d009d7308 */ /* 0x000ee20000000800 */
[----:B0-----:R-:W-:-:S07]  /*12070*/  FADD.FTZ R156, R192, R156 ;  /* 0x0000009cc09c7221 */ /* 0x001fce0000010000 */
[----:B------:R-:W0:Y:S08]  /*12080*/  MUFU.EX2 R159, R159 ;  /* 0x0000009f009f7308 */ /* 0x000e300000000800 */
[----:B------:R-:W-:Y:S08]  /*12090*/  MUFU.EX2 R3, R221 ;  /* 0x000000dd00037308 */ /* 0x000ff00000000800 */
[----:B------:R-:W-:Y:S01]  /*120a0*/  MUFU.EX2 R186, R186 ;  /* 0x000000ba00ba7308 */ /* 0x000fe20000000800 */
[----:B------:R-:W-:-:S07]  /*120b0*/  FFMA.FTZ R197, R197, R23, -R223 ;  /* 0x00000017c5c57223 */ /* 0x000fce00000108df */
[----:B------:R-:W-:Y:S01]  /*120c0*/  MUFU.EX2 R163, R163 ;  /* 0x000000a300a37308 */ /* 0x000fe20000000800 */
[-CC-:B------:R-:W-:Y:S01]  /*120d0*/  FFMA.FTZ R196, R196, R23.reuse, -R223.reuse ;  /* 0x00000017c4c47223 */ /* 0x180fe200000108df */
[-CC-:B------:R-:W-:Y:S01]  /*120e0*/  FFMA.FTZ R195, R188, R23.reuse, -R223.reuse ;  /* 0x00000017bcc37223 */ /* 0x180fe200000108df */
[----:B------:R-:W-:-:S05]  /*120f0*/  FFMA.FTZ R198, R236, R23, -R223 ;  /* 0x00000017ecc67223 */ /* 0x000fca00000108df */
[----:B------:R-:W-:Y:S08]  /*12100*/  MUFU.EX2 R161, R161 ;  /* 0x000000a100a17308 */ /* 0x000ff00000000800 */
[----:B------:R-:W-:Y:S08]  /*12110*/  MUFU.EX2 R162, R162 ;  /* 0x000000a200a27308 */ /* 0x000ff00000000800 */
[----:B------:R-:W-:Y:S01]  /*12120*/  MUFU.EX2 R197, R197 ;  /* 0x000000c500c57308 */ /* 0x000fe20000000800 */
[----:B------:R-:W-:-:S07]  /*12130*/  WARPGROUP.DEPBAR.LE gsb0, 0x0 ;  /* 0x00008000000079c5 */ /* 0x000fce0000010000 */
[----:B------:R-:W4:Y:S01]  /*12140*/  MUFU.EX2 R154, R220 ;  /* 0x000000dc009a7308 */ /* 0x000f220000000800 */
[----:B------:R-:W-:-:S07]  /*12150*/  VIADD R152, R174, 0x80 ;  /* 0x00000080ae987836 */ /* 0x000fce0000000000 */
[----:B------:R-:W5:Y:S01]  /*12160*/  MUFU.EX2 R155, R199 ;  /* 0x000000c7009b7308 */ /* 0x000f620000000800 */
[----:B------:R-:W-:Y:S01]  /*12170*/  R2UR UR6, R152 ;  /* 0x00000000980672ca */ /* 0x000fe200000e0000 */
[----:B-1----:R-:W-:Y:S01]  /*12180*/  FADD.FTZ R152, R158, R156 ;  /* 0x0000009c9e987221 */ /* 0x002fe20000010000 */
[----:B------:R-:W-:-:S03]  /*12190*/  IMAD.MOV.U32 R153, RZ, RZ, 0x40000040 ;  /* 0x40000040ff997424 */ /* 0x000fc600078e00ff */
[----:B---3--:R-:W-:Y:S01]  /*121a0*/  FADD.FTZ R152, R157, R152 ;  /* 0x000000989d987221 */ /* 0x008fe20000010000 */
[----:B------:R-:W-:Y:S02]  /*121b0*/  F2FP.BF16.F32.PACK_AB R156, R158, R192 ;  /* 0x000000c09e9c723e */ /* 0x000fe400000010ff */
[----:B------:R-:W-:Y:S01]  /*121c0*/  R2UR UR7, R153 ;  /* 0x00000000990772ca */ /* 0x000fe200000e0000 */
[C---:B0-----:R-:W-:Y:S01]  /*121d0*/  FADD.FTZ R192, R159.reuse, R152 ;  /* 0x000000989fc07221 */ /* 0x041fe20000010000 */
[----:B------:R-:W-:Y:S02]  /*121e0*/  F2FP.BF16.F32.PACK_AB R158, R159, R157 ;  /* 0x0000009d9f9e723e */ /* 0x000fe400000010ff */
[----:B----4-:R-:W-:Y:S02]  /*121f0*/  F2FP.BF16.F32.PACK_AB R157, R154, R3 ;  /* 0x000000039a9d723e */ /* 0x010fe400000010ff */
[----:B-----5:R-:W-:-:S04]  /*12200*/  F2FP.BF16.F32.PACK_AB R159, R186, R155 ;  /* 0x0000009bba9f723e */ /* 0x020fc800000010ff */
[----:B------:R-:W-:-:S06]  /*12210*/  WARPGROUP.ARRIVE ;  /* 0x00000000000079c5 */ /* 0x000fcc0000000000 */
[----:B------:R-:W-:Y:S01]  /*12220*/  HGMMA.64x256x16.F32.BF16 R24, R156, gdesc[UR4].tnspB, R24, gsb0 ;  /* 0x43e000049c187df0 */ /* 0x000fe20008001818 */
[----:B------:R-:W-:Y:S01]  /*12230*/  MUFU.EX2 R196, R196 ;  /* 0x000000c400c47308 */ /* 0x000fe20000000800 */
[----:B------:R-:W-:-:S07]  /*12240*/  FADD.FTZ R192, R163, R192 ;  /* 0x000000c0a3c07221 */ /* 0x000fce0000010000 */
[----:B------:R-:W0:Y:S01]  /*12250*/  MUFU.EX2 R195, R195 ;  /* 0x000000c300c37308 */ /* 0x000e220000000800 */
[----:B------:R-:W-:Y:S02]  /*12260*/  VIADD R152, R174, 0x100 ;  /* 0x00000100ae987836 */ /* 0x000fe40000000000 */
[----:B------:R-:W-:-:S03]  /*12270*/  IMAD.MOV.U32 R153, RZ, RZ, 0x40000040 ;  /* 0x40000040ff997424 */ /* 0x000fc600078e00ff */
[----:B------:R-:W-:Y:S02]  /*12280*/  R2UR UR6, R152 ;  /* 0x00000000980672ca */ /* 0x000fe400000e0000 */
[----:B------:R-:W-:Y:S01]  /*12290*/  R2UR UR7, R153 ;  /* 0x00000000990772ca */ /* 0x000fe200000e0000 */
[----:B------:R-:W-:Y:S01]  /*122a0*/  MUFU.EX2 R167, R167 ;  /* 0x000000a700a77308 */ /* 0x000fe20000000800 */
[-CC-:B------:R-:W-:Y:S01]  /*122b0*/  FFMA.FTZ R191, R0, R23.reuse, -R223.reuse ;  /* 0x0000001700bf7223 */ /* 0x180fe200000108df */
[----:B------:R-:W-:-:S06]  /*122c0*/  FFMA.FTZ R193, R193, R23, -R223 ;  /* 0x00000017c1c17223 */ /* 0x000fcc00000108df */
[----:B------:R-:W-:Y:S08]  /*122d0*/  MUFU.EX2 R165, R165 ;  /* 0x000000a500a57308 */ /* 0x000ff00000000800 */
[----:B------:R-:W-:Y:S08]  /*122e0*/  MUFU.EX2 R166, R166 ;  /* 0x000000a600a67308 */ /* 0x000ff00000000800 */
[----:B------:R-:W-:Y:S08]  /*122f0*/  MUFU.EX2 R191, R191 ;  /* 0x000000bf00bf7308 */ /* 0x000ff00000000800 */
[----:B------:R-:W-:Y:S08]  /*12300*/  MUFU.EX2 R193, R193 ;  /* 0x000000c100c17308 */ /* 0x000ff00000000800 */
[----:B------:R-:W-:Y:S08]  /*12310*/  MUFU.EX2 R194, R194 ;  /* 0x000000c200c27308 */ /* 0x000ff00000000800 */
[----:B------:R-:W-:Y:S01]  /*12320*/  MUFU.EX2 R190, R190 ;  /* 0x000000be00be7308 */ /* 0x000fe20000000800 */
[----:B------:R-:W-:-:S02]  /*12330*/  VIADD R152, R174, 0x180 ;  /* 0x00000180ae987836 */ /* 0x000fc40000000000 */
[----:B------:R-:W-:Y:S01]  /*12340*/  IMAD.MOV.U32 R153, RZ, RZ, 0x40000040 ;  /* 0x40000040ff997424 */ /* 0x000fe200078e00ff */
[----:B------:R-:W-:-:S04]  /*12350*/  WARPGROUP.DEPBAR.LE gsb0, 0x0 ;  /* 0x00008000000079c5 */ /* 0x000fc80000010000 */
[----:B------:R1:W3:Y:S08]  /*12360*/  MUFU.EX2 R157, R160 ;  /* 0x000000a0009d7308 */ /* 0x0002f00000000800 */
[----:B------:R-:W4:Y:S01]  /*12370*/  MUFU.EX2 R156, R198 ;  /* 0x000000c6009c7308 */ /* 0x000f220000000800 */
[C---:B------:R-:W-:Y:S01]  /*12380*/  FADD.FTZ R158, R161.reuse, R192 ;  /* 0x000000c0a19e7221 */ /* 0x040fe20000010000 */
[----:B-1----:R-:W-:-:S02]  /*12390*/  F2FP.BF16.F32.PACK_AB R160, R161, R163 ;  /* 0x000000a3a1a0723e */ /* 0x002fc400000010ff */
[----:B0-----:R-:W-:Y:S01]  /*123a0*/  F2FP.BF16.F32.PACK_AB R163, R195, R196 ;  /* 0x000000c4c3a3723e */ /* 0x001fe200000010ff */
[----:B---3--:R-:W-:-:S04]  /*123b0*/  FADD.FTZ R158, R157, R158 ;  /* 0x0000009e9d9e7221 */ /* 0x008fc80000010000 */
[C---:B------:R-:W-:Y:S01]  /*123c0*/  FADD.FTZ R158, R162.reuse, R158 ;  /* 0x0000009ea29e7221 */ /* 0x040fe20000010000 */
[----:B------:R-:W-:Y:S02]  /*123d0*/  F2FP.BF16.F32.PACK_AB R162, R162, R157 ;  /* 0x0000009da2a2723e */ /* 0x000fe400000010ff */
[----:B----4-:R-:W-:-:S04]  /*123e0*/  F2FP.BF16.F32.PACK_AB R161, R197, R156 ;  /* 0x0000009cc5a1723e */ /* 0x010fc800000010ff */
[----:B------:R-:W-:-:S06]  /*123f0*/  WARPGROUP.ARRIVE ;  /* 0x00000000000079c5 */ /* 0x000fcc0000000000 */
[----:B------:R-:W-:Y:S01]  /*12400*/  HGMMA.64x256x16.F32.BF16 R24, R160, gdesc[UR4].tnspB, R24, gsb0 ;  /* 0x43e00004a0187df0 */ /* 0x000fe20008001818 */
[----:B------:R0:W1:Y:S01]  /*12410*/  MUFU.EX2 R157, R164 ;  /* 0x000000a4009d7308 */ /* 0x0000620000000800 */
[----:B------:R-:W-:-:S04]  /*12420*/  FADD.FTZ R158, R167, R158 ;  /* 0x0000009ea79e7221 */ /* 0x000fc80000010000 */
[----:B------:R-:W-:Y:S01]  /*12430*/  FADD.FTZ R158, R165, R158 ;  /* 0x0000009ea59e7221 */ /* 0x000fe20000010000 */
[----:B------:R-:W-:Y:S02]  /*12440*/  R2UR UR6, R152 ;  /* 0x00000000980672ca */ /* 0x000fe400000e0000 */
[----:B------:R-:W-:Y:S02]  /*12450*/  R2UR UR7, R153 ;  /* 0x00000000990772ca */ /* 0x000fe400000e0000 */
[----:B0-----:R-:W-:Y:S02]  /*12460*/  F2FP.BF16.F32.PACK_AB R164, R165, R167 ;  /* 0x000000a7a5a4723e */ /* 0x001fe400000010ff */
[----:B------:R-:W-:Y:S01]  /*12470*/  F2FP.BF16.F32.PACK_AB R165, R193, R191 ;  /* 0x000000bfc1a5723e */ /* 0x000fe200000010ff */
[----:B-1----:R-:W-:Y:S01]  /*12480*/  FADD.FTZ R158, R157, R158 ;  /* 0x0000009e9d9e7221 */ /* 0x002fe20000010000 */
[----:B------:R-:W-:-:S03]  /*12490*/  F2FP.BF16.F32.PACK_AB R167, R190, R194 ;  /* 0x000000c2bea7723e */ /* 0x000fc600000010ff */
[C---:B------:R-:W-:Y:S01]  /*124a0*/  FADD.FTZ R158, R166.reuse, R158 ;  /* 0x0000009ea69e7221 */ /* 0x040fe20000010000 */
[----:B------:R-:W-:Y:S01]  /*124b0*/  F2FP.BF16.F32.PACK_AB R166, R166, R157 ;  /* 0x0000009da6a6723e */ /* 0x000fe200000010ff */
[----:B------:R-:W0:Y:S01]  /*124c0*/  MUFU.EX2 R184, R184 ;  /* 0x000000b800b87308 */ /* 0x000e220000000800 */
[-CC-:B------:R-:W-:Y:S01]  /*124d0*/  FFMA.FTZ R187, R187, R23.reuse, -R223.reuse ;  /* 0x00000017bbbb7223 */ /* 0x180fe200000108df */
[-CC-:B------:R-:W-:Y:S01]  /*124e0*/  FFMA.FTZ R188, R233, R23.reuse, -R223.reuse ;  /* 0x00000017e9bc7223 */ /* 0x180fe200000108df */
[----:B------:R-:W-:-:S05]  /*124f0*/  FFMA.FTZ R189, R189, R23, -R223 ;  /* 0x00000017bdbd7223 */ /* 0x000fca00000108df */
[----:B------:R-:W1:Y:S01]  /*12500*/  MUFU.EX2 R169, R169 ;  /* 0x000000a900a97308 */ /* 0x000e620000000800 */
[----:B------:R-:W-:-:S07]  /*12510*/  IMAD.MOV.U32 R153, RZ, RZ, 0x40000040 ;  /* 0x40000040ff997424 */ /* 0x000fce00078e00ff */
[----:B------:R1:W-:Y:S01]  /*12520*/  MUFU.EX2 R159, R168 ;  /* 0x000000a8009f7308 */ /* 0x0003e20000000800 */
[----:B0-----:R-:W-:-:S07]  /*12530*/  FADD.FTZ R158, R184, R158 ;  /* 0x0000009eb89e7221 */ /* 0x001fce0000010000 */
[----:B------:R-:W-:Y:S08]  /*12540*/  MUFU.EX2 R170, R170 ;  /* 0x000000aa00aa7308 */ /* 0x000ff00000000800 */
[----:B------:R-:W-:Y:S08]  /*12550*/  MUFU.EX2 R157, R171 ;  /* 0x000000ab009d7308 */ /* 0x000ff00000000800 */
[----:B------:R-:W-:Y:S08]  /*12560*/  MUFU.EX2 R187, R187 ;  /* 0x000000bb00bb7308 */ /* 0x000ff00000000800 */
[----:B------:R-:W-:Y:S08]  /*12570*/  MUFU.EX2 R188, R188 ;  /* 0x000000bc00bc7308 */ /* 0x000ff00000000800 */
[----:B------:R-:W0:Y:S01]  /*12580*/  MUFU.EX2 R189, R189 ;  /* 0x000000bd00bd7308 */ /* 0x000e220000000800 */
[----:B------:R-:W-:Y:S01]  /*12590*/  VIADD R152, R174, 0x200 ;  /* 0x00000200ae987836 */ /* 0x000fe20000000000 */
[----:B-1----:R-:W-:-:S02]  /*125a0*/  F2FP.BF16.F32.PACK_AB R168, R169, R184 ;  /* 0x000000b8a9a8723e */ /* 0x002fc400000010ff */
[----:B0-----:R-:W-:Y:S01]  /*125b0*/  F2FP.BF16.F32.PACK_AB R171, R189, R188 ;  /* 0x000000bcbdab723e */ /* 0x001fe200000010ff */
[----:B------:R-:W-:Y:S02]  /*125c0*/  WARPGROUP.DEPBAR.LE gsb0, 0x0 ;  /* 0x00008000000079c5 */ /* 0x000fe40000010000 */
[----:B------:R-:W-:-:S06]  /*125d0*/  WARPGROUP.ARRIVE ;  /* 0x00000000000079c5 */ /* 0x000fcc0000000000 */
[----:B------:R-:W-:Y:S01]  /*125e0*/  HGMMA.64x256x16.F32.BF16 R24, R164, gdesc[UR4].tnspB, R24, gsb0 ;  /* 0x43e00004a4187df0 */ /* 0x000fe20008001818 */
[----:B------:R-:W-:Y:S01]  /*125f0*/  R2UR UR7, R153 ;  /* 0x00000000990772ca */ /* 0x000fe200000e0000 */
[----:B------:R-:W-:Y:S01]  /*12600*/  FADD.FTZ R153, R169, R158 ;  /* 0x0000009ea9997221 */ /* 0x000fe20000010000 */
[----:B------:R-:W-:-:S03]  /*12610*/  R2UR UR6, R152 ;  /* 0x00000000980672ca */ /* 0x000fc600000e0000 */
[----:B------:R-:W-:Y:S01]  /*12620*/  FADD.FTZ R153, R159, R153 ;  /* 0x000000999f997221 */ /* 0x000fe20000010000 */
[----:B------:R-:W-:-:S03]  /*12630*/  F2FP.BF16.F32.PACK_AB R169, R187, R157 ;  /* 0x0000009dbba9723e */ /* 0x000fc600000010ff */
[C---:B------:R-:W-:Y:S01]  /*12640*/  FADD.FTZ R153, R170.reuse, R153 ;  /* 0x00000099aa997221 */ /* 0x040fe20000010000 */
[----:B------:R-:W-:Y:S01]  /*12650*/  F2FP.BF16.F32.PACK_AB R170, R170, R159 ;  /* 0x0000009faaaa723e */ /* 0x000fe200000010ff */
[----:B------:R-:W0:Y:S01]  /*12660*/  MUFU.EX2 R181, R181 ;  /* 0x000000b500b57308 */ /* 0x000e220000000800 */
[-CC-:B------:R-:W-:Y:S01]  /*12670*/  FFMA.FTZ R179, R179, R23.reuse, -R223.reuse ;  /* 0x00000017b3b37223 */ /* 0x180fe200000108df */
[-CC-:B------:R-:W-:Y:S01]  /*12680*/  FFMA.FTZ R182, R182, R23.reuse, -R223.reuse ;  /* 0x00000017b6b67223 */ /* 0x180fe200000108df */
[-CC-:B------:R-:W-:Y:S01]  /*12690*/  FFMA.FTZ R183, R183, R23.reuse, -R223.reuse ;  /* 0x00000017b7b77223 */ /* 0x180fe200000108df */
[----:B------:R-:W-:-:S04]  /*126a0*/  FFMA.FTZ R0, R225, R23, -R223 ;  /* 0x00000017e1007223 */ /* 0x000fc800000108df */
[----:B------:R-:W1:Y:S08]  /*126b0*/  MUFU.EX2 R173, R173 ;  /* 0x000000ad00ad7308 */ /* 0x000e700000000800 */
[----:B------:R-:W-:Y:S08]  /*126c0*/  MUFU.EX2 R159, R172 ;  /* 0x000000ac009f7308 */ /* 0x000ff00000000800 */
[----:B------:R-:W3:Y:S08]  /*126d0*/  MUFU.EX2 R180, R180 ;  /* 0x000000b400b47308 */ /* 0x000ef00000000800 */
[----:B------:R0:W-:Y:S08]  /*126e0*/  MUFU.EX2 R158, R0 ;  /* 0x00000000009e7308 */ /* 0x0001f00000000800 */
[----:B------:R-:W4:Y:S08]  /*126f0*/  MUFU.EX2 R179, R179 ;  /* 0x000000b300b37308 */ /* 0x000f300000000800 */
[----:B------:R-:W-:Y:S08]  /*12700*/  MUFU.EX2 R182, R182 ;  /* 0x000000b600b67308 */ /* 0x000ff00000000800 */
[----:B------:R-:W5:Y:S01]  /*12710*/  MUFU.EX2 R183, R183 ;  /* 0x000000b700b77308 */ /* 0x000f620000000800 */
[----:B0-----:R-:W-:Y:S01]  /*12720*/  FADD.FTZ R0, R181, R153 ;  /* 0x00000099b5007221 */ /* 0x001fe20000010000 */
[----:B------:R-:W-:-:S02]  /*12730*/  VIADD R152, R174, 0x280 ;  /* 0x00000280ae987836 */ /* 0x000fc40000000000 */
[----:B------:R-:W-:Y:S02]  /*12740*/  IMAD.MOV.U32 R153, RZ, RZ, 0x40000040 ;  /* 0x40000040ff997424 */ /* 0x000fe400078e00ff */
[----:B-1----:R-:W-:Y:S01]  /*12750*/  FADD.FTZ R0, R173, R0 ;  /* 0x00000000ad007221 */ /* 0x002fe20000010000 */
[----:B------:R-:W-:Y:S01]  /*12760*/  FADD.FTZ R185, R175, R185 ;  /* 0x000000b9afb97221 */ /* 0x000fe20000010000 */
[----:B------:R-:W-:Y:S02]  /*12770*/  F2FP.BF16.F32.PACK_AB R172, R173, R181 ;  /* 0x000000b5adac723e */ /* 0x000fe400000010ff */
[----:B---3--:R-:W-:Y:S02]  /*12780*/  F2FP.BF16.F32.PACK_AB R174, R180, R159 ;  /* 0x0000009fb4ae723e */ /* 0x008fe400000010ff */
[----:B----4-:R-:W-:Y:S02]  /*12790*/  F2FP.BF16.F32.PACK_AB R173, R179, R158 ;  /* 0x0000009eb3ad723e */ /* 0x010fe400000010ff */
[----:B-----5:R-:W-:Y:S01]  /*127a0*/  F2FP.BF16.F32.PACK_AB R175, R183, R182 ;  /* 0x000000b6b7af723e */ /* 0x020fe200000010ff */
[----:B------:R-:W-:-:S02]  /*127b0*/  WARPGROUP.DEPBAR.LE gsb0, 0x0 ;  /* 0x00008000000079c5 */ /* 0x000fc40000010000 */
[----:B------:R-:W-:-:S06]  /*127c0*/  WARPGROUP.ARRIVE ;  /* 0x00000000000079c5 */ /* 0x000fcc0000000000 */
[----:B------:R-:W-:Y:S01]  /*127d0*/  HGMMA.64x256x16.F32.BF16 R24, R168, gdesc[UR4].tnspB, R24, gsb0 ;  /* 0x43e00004a8187df0 */ /* 0x000fe20008001818 */
[----:B------:R-:W-:Y:S02]  /*127e0*/  R2UR UR6, R152 ;  /* 0x00000000980672ca */ /* 0x000fe400000e0000 */
[----:B------:R-:W-:Y:S01]  /*127f0*/  R2UR UR7, R153 ;  /* 0x00000000990772ca */ /* 0x000fe200000e0000 */
        /* <DEDUP_REMOVED lines=15> */
[----:B------:R-:W-:-:S03]  /*128f0*/  ISETP.GT.AND P2, PT, R210, RZ, PT ;  /* 0x000000ffd200720c */ /* 0x000fc60003f44270 */
[----:B------:R-:W-:Y:S01]  /*12900*/  FADD.FTZ R189, R189, R188 ;  /* 0x000000bcbdbd7221 */ /* 0x000fe20000010000 */
[----:B------:R-:W-:-:S03]  /*12910*/  @!P1 VIADD R211, R211, 0x32460 ;  /* 0x00032460d3d39836 */ /* 0x000fc60000000000 */
[----:B------:R-:W-:Y:S02]  /*12920*/  FADD.FTZ R158, R158, R189 ;  /* 0x000000bd9e9e7221 */ /* 0x000fe40000010000 */
[----:B------:R-:W-:Y:S02]  /*12930*/  @!P1 PRMT R211, RZ, 0x654, R211 ;  /* 0x00000654ffd39816 */ /* 0x000fe400000000d3 */
[----:B------:R-:W-:Y:S01]  /*12940*/  FADD.FTZ R179, R179, R158 ;  /* 0x0000009eb3b37221 */ /* 0x000fe20000010000 */
[----:B------:R-:W-:-:S03]  /*12950*/  FADD.FTZ R0, R159, R0 ;  /* 0x000000009f007221 */ /* 0x000fc60000010000 */
[----:B------:R-:W-:Y:S01]  /*12960*/  FADD.FTZ R182, R182, R179 ;  /* 0x000000b3b6b67221 */ /* 0x000fe20000010000 */
[----:B------:R-:W-:Y:S01]  /*12970*/  FADD.FTZ R0, R180, R0 ;  /* 0x00000000b4007221 */ /* 0x000fe20000010000 */
[----:B------:R-:W-:Y:S02]  /*12980*/  VIADD R210, R210, 0xffffffff ;  /* 0xffffffffd2d27836 */ /* 0x000fe40000000000 */
[----:B------:R-:W-:Y:S01]  /*12990*/  FADD.FTZ R3, R183, R182 ;  /* 0x000000b6b7037221 */ /* 0x000fe20000010000 */
[----:B------:R-:W-:Y:S02]  /*129a0*/  IMAD.MOV.U32 R220, RZ, RZ, R177 ;  /* 0x000000ffffdc7224 */ /* 0x000fe400078e00b1 */
[----:B------:R-:W-:Y:S01]  /*129b0*/  IMAD.MOV.U32 R221, RZ, RZ, R176 ;  /* 0x000000ffffdd7224 */ /* 0x000fe200078e00b0 */
[----:B------:R-:W-:Y:S02]  /*129c0*/  WARPGROUP.DEPBAR.LE gsb0, 0x0 ;  /* 0x00008000000079c5 */ /* 0x000fe40000010000 */
[----:B------:R-:W-:-:S06]  /*129d0*/  WARPGROUP.ARRIVE ;  /* 0x00000000000079c5 */ /* 0x000fcc0000000000 */
[----:B------:R-:W-:Y:S03]  /*129e0*/  HGMMA.64x256x16.F32.BF16 R24, R172, gdesc[UR4].tnspB, R24, gsb0 ;  /* 0x43e00004ac187df0 */ /* 0x000fe60008001818 */
[----:B------:R-:W-:Y:S02]  /*129f0*/  WARPGROUP.DEPBAR.LE gsb0, 0x0 ;  /* 0x00008000000079c5 */ /* 0x000fe40000010000 */
[----:B------:R2:W-:Y:S01]  /*12a00*/  @!P1 SYNCS.ARRIVE.TRANS64.RED.A1T0 RZ, [R211+URZ], RZ ;  /* 0x000000ffd3ff99a7 */ /* 0x0005e2000810043f */
[----:B------:R-:W-:Y:S05]  /*12a10*/  @P2 BRA `(.L_x_11688) ;  /* 0xffffffd0007c2947 */ /* 0x000fea000383ffff */
.L_x_11678:
[----:B------:R-:W3:Y:S01]  /*12a20*/  LDL.LU R172, [R1+0x60] ;  /* 0x0000600001ac7983 */ /* 0x000ee20000300800 */
[----:B------:R-:W-:Y:S05]  /*12a30*/  WARPSYNC.ALL ;  /* 0x0000000000007948 */ /* 0x000fea0003800000 */
[----:B------:R-:W1:Y:S01]  /*12a40*/  SHFL.BFLY PT, R5, R0, 0x2, 0x1f ;  /* 0x0c401f0000057f89 */ /* 0x000e6200000e0000 */
[----:B------:R-:W-:Y:S01]  /*12a50*/  IMAD.MOV.U32 R8, RZ, RZ, RZ ;  /* 0x000000ffff087224 */ /* 0x000fe200078e00ff */
[----:B------:R4:W-:Y:S06]  /*12a60*/  BAR.ARV R178, 0x100 ;  /* 0x000400b20000751d */ /* 0x0009ec0000002000 */
[----:B------:R-:W-:-:S02]  /*12a70*/  VIADD R2, R2, 0x1 ;  /* 0x0000000102027836 */ /* 0x000fc40000000000 */
[----:B------:R-:W-:Y:S06]  /*12a80*/  BAR.ARV 0x8, 0x120 ;  /* 0x0204800000007b1d */ /* 0x000fec0000002000 */
[C---:B------:R-:W-:Y:S01]  /*12a90*/  ISETP.NE.AND P0, PT, R2.reuse, 0x2, PT ;  /* 0x000000020200780c */ /* 0x040fe20003f05270 */
[----:B------:R-:W5:Y:S01]  /*12aa0*/  SHFL.BFLY PT, R6, R3, 0x2, 0x1f ;  /* 0x0c401f0003067f89 */ /* 0x000f6200000e0000 */
[----:B------:R-:W-:Y:S02]  /*12ab0*/  PLOP3.LUT P1, PT, PT, PT, PT, 0x8, 0x0 ;  /* 0x000000000000781c */ /* 0x000fe40003f2e170 */
[----:B------:R-:W-:Y:S01]  /*12ac0*/  SEL R2, R2, RZ, P0 ;  /* 0x000000ff02027207 */ /* 0x000fe20000000000 */
[----:B-1----:R-:W-:Y:S01]  /*12ad0*/  FADD.FTZ R4, R5, R0 ;  /* 0x0000000005047221 */ /* 0x002fe20000010000 */
[----:B------:R-:W-:-:S04]  /*12ae0*/  IMAD.MOV.U32 R0, RZ, RZ, RZ ;  /* 0x000000ffff007224 */ /* 0x000fc800078e00ff */
[----:B------:R-:W1:Y:S01]  /*12af0*/  SHFL.BFLY PT, R5, R4, 0x1, 0x1f ;  /* 0x0c201f0004057f89 */ /* 0x000e6200000e0000 */
[----:B-----5:R-:W-:Y:S01]  /*12b00*/  FADD.FTZ R7, R6, R3 ;  /* 0x0000000306077221 */ /* 0x020fe20000010000 */
[----:B------:R-:W-:-:S04]  /*12b10*/  IMAD.MOV.U32 R3, RZ, RZ, -0x800000 ;  /* 0xff800000ff037424 */ /* 0x000fc800078e00ff */
[----:B------:R-:W5:Y:S01]  /*12b20*/  SHFL.BFLY PT, R6, R7, 0x1, 0x1f ;  /* 0x0c201f0007067f89 */ /* 0x000f6200000e0000 */
[----:B-1----:R-:W-:Y:S01]  /*12b30*/  FADD.FTZ R5, R4, R5 ;  /* 0x0000000504057221 */ /* 0x002fe20000010000 */
[----:B------:R-:W-:-:S04]  /*12b40*/  SEL R4, RZ, 0x1, P0 ;  /* 0x00000001ff047807 */ /* 0x000fc80000000000 */
[----:B------:R-:W-:Y:S02]  /*12b50*/  FSETP.NE.FTZ.AND P2, PT, R5, RZ, PT ;  /* 0x000000ff0500720b */ /* 0x000fe40003f55000 */
[----:B------:R-:W-:Y:S01]  /*12b60*/  LOP3.LUT R19, R19, R4, RZ, 0x3c, !PT ;  /* 0x0000000413137212 */ /* 0x000fe200078e3cff */
[----:B------:R-:W-:-:S10]  /*12b70*/  IMAD.MOV.U32 R4, RZ, RZ, -0x800000 ;  /* 0xff800000ff047424 */ /* 0x000fd400078e00ff */
[----:B------:R-:W1:Y:S01]  /*12b80*/  @P2 MUFU.RCP R8, R5 ;  /* 0x0000000500082308 */ /* 0x000e620000001000 */
[----:B-----5:R-:W-:Y:S01]  /*12b90*/  FADD.FTZ R6, R7, R6 ;  /* 0x0000000607067221 */ /* 0x020fe20000010000 */
[----:B------:R-:W-:-:S04]  /*12ba0*/  @P2 FMUL.FTZ R7, R23, 0.69314718246459960938 ;  /* 0x3f31721817072820 */ /* 0x000fc80000410000 */
[----:B------:R-:W-:Y:S01]  /*12bb0*/  FSETP.NE.FTZ.AND P3, PT, R6, RZ, PT ;  /* 0x000000ff0600720b */ /* 0x000fe20003f75000 */
[-C--:B-1----:R-:W-:Y:S01]  /*12bc0*/  FMUL.FTZ R24, R24, R8.reuse ;  /* 0x0000000818187220 */ /* 0x082fe20000410000 */
[-C--:B------:R-:W-:Y:S01]  /*12bd0*/  FMUL.FTZ R25, R25, R8.reuse ;  /* 0x0000000819197220 */ /* 0x080fe20000410000 */
[----:B------:R-:W-:-:S10]  /*12be0*/  FMUL.FTZ R28, R28, R8 ;  /* 0x000000081c1c7220 */ /* 0x000fd40000410000 */
        /* <DEDUP_REMOVED lines=62> */
[----:B------:R-:W5:Y:S01]  /*12fd0*/  @P3 MUFU.LG2 R6, R6 ;  /* 0x0000000600063308 */ /* 0x000f620000000c00 */
[----:B------:R-:W-:Y:S01]  /*12fe0*/  @P3 FMUL.FTZ R9, R23, 0.69314718246459960938 ;  /* 0x3f31721817093820 */ /* 0x000fe20000410000 */
[-C--:B-1----:R-:W-:Y:S01]  /*12ff0*/  FMUL.FTZ R160, R27, R0.reuse ;  /* 0x000000001ba07220 */ /* 0x082fe20000410000 */
[-C--:B------:R-:W-:Y:S01]  /*13000*/  FMUL.FTZ R158, R35, R0.reuse ;  /* 0x00000000239e7220 */ /* 0x080fe20000410000 */
[-C--:B------:R-:W-:Y:S01]  /*13010*/  FMUL.FTZ R156, R43, R0.reuse ;  /* 0x000000002b9c7220 */ /* 0x080fe20000410000 */
[-C--:B0-----:R-:W-:Y:S01]  /*13020*/  FMUL.FTZ R154, R51, R0.reuse ;  /* 0x00000000339a7220 */ /* 0x081fe20000410000 */
[-C--:B------:R-:W-:Y:S01]  /*13030*/  FMUL.FTZ R152, R59, R0.reuse ;  /* 0x000000003b987220 */ /* 0x080fe20000410000 */
[-C--:B------:R-:W-:Y:S01]  /*13040*/  FMUL.FTZ R116, R67, R0.reuse ;  /* 0x0000000043747220 */ /* 0x080fe20000410000 */
[----:B------:R0:W1:Y:S01]  /*13050*/  @P2 MUFU.LG2 R8, R5 ;  /* 0x0000000500082308 */ /* 0x0000620000000c00 */
        /* <DEDUP_REMOVED lines=8> */
[----:B-----5:R-:W-:Y:S01]  /*130e0*/  @P3 FMUL.FTZ R6, R6, 0.69314718246459960938 ;  /* 0x3f31721806063820 */ /* 0x020fe20000410000 */
[-C--:B0-----:R-:W-:Y:S01]  /*130f0*/  FMUL.FTZ R5, R75, R0.reuse ;  /* 0x000000004b057220 */ /* 0x081fe20000410000 */
        /* <DEDUP_REMOVED lines=52> */
[----:B---3--:R-:W-:-:S05]  /*13440*/  VIADD R172, R172, 0x1 ;  /* 0x00000001acac7836 */ /* 0x008fca0000000000 */
[----:B------:R4:W-:Y:S02]  /*13450*/  STL [R1+0x60], R172 ;  /* 0x000060ac01007387 */ /* 0x0009e40000100800 */
.L_x_11610:
[----:B------:R-:W-:Y:S05]  /*13460*/  WARPSYNC.ALL ;  /* 0x0000000000007948 */ /* 0x000fea0003800000 */
[----:B------:R-:W1:Y:S08]  /*13470*/  S2UR UR5, SR_CgaCtaId ;  /* 0x00000000000579c3 */ /* 0x000e700000008800 */
[----:B------:R-:W-:Y:S06]  /*13480*/  BAR.SYNC.DEFER_BLOCKING 0x5, 0x120 ;  /* 0x0144800000007b1d */ /* 0x000fec0000010000 */
[----:B------:R-:W-:Y:S01]  /*13490*/  UMOV UR4, 0x400 ;  /* 0x0000040000047882 */ /* 0x000fe20000000000 */
[----:B------:R-:W-:Y:S01]  /*134a0*/  BSSY B0, `(.L_x_11689) ;  /* 0x00002af000007945 */ /* 0x000fe20003800000 */
[----:B-1----:R-:W-:-:S06]  /*134b0*/  ULEA UR4, UR5, UR4, 0x18 ;  /* 0x0000000405047291 */ /* 0x002fcc000f8ec03f */
[----:B------:R-:W-:-:S05]  /*134c0*/  IMAD.U32 R17, RZ, RZ, UR4 ;  /* 0x00000004ff117e24 */ /* 0x000fca000f8e00ff */
[----:B0-----:R-:W0:Y:S04]  /*134d0*/  LDS.128 R8, [R17+0x324d0] ;  /* 0x0324d00011087984 */ /* 0x001e280000000c00 */
[----:B0-----:R0:W-:Y:S04]  /*134e0*/  STL.64 [R1+0x10], R8 ;  /* 0x0000100801007387 */ /* 0x0011e80000100a00 */
[----:B------:R0:W-:Y:S01]  /*134f0*/  STL.64 [R1+0x18], R10 ;  /* 0x0000180a01007387 */ /* 0x0001e20000100a00 */
[----:B------:R-:W-:Y:S06]  /*13500*/  BAR.ARV 0x4, 0x120 ;  /* 0x0104800000007b1d */ /* 0x000fec0000002000 */
[----:B------:R-:W-:Y:S05]  /*13510*/  @P1 BRA `(.L_x_11690) ;  /* 0x0000001c00981947 */ /* 0x000fea0003800000 */
[----:B0-----:R-:W3:Y:S04]  /*13520*/  LDL R9, [R1+0x74] ;  /* 0x0000740001097983 */ /* 0x001ee80000100800 */
[----:B------:R-:W3:Y:S04]  /*13530*/  LDL.64 R188, [R1+0x40] ;  /* 0x0000400001bc7983 */ /* 0x000ee80000100a00 */
[----:B--2-4-:R-:W2:Y:S04]  /*13540*/  LDL.LU R178, [R1+0x54] ;  /* 0x0000540001b27983 */ /* 0x014ea80000300800 */
[----:B------:R-:W4:Y:S01]  /*13550*/  LDL.LU R176, [R1+0x58] ;  /* 0x0000580001b07983 */ /* 0x000f220000300800 */
[----:B------:R-:W0:Y:S01]  /*13560*/  S2R R8, SR_SWINHI ;  /* 0x0000000000087919 */ /* 0x000e220000002f00 */
[----:B------:R-:W-:Y:S05]  /*13570*/  WARPSYNC.ALL ;  /* 0x0000000000007948 */ /* 0x000fea0003800000 */
[----:B------:R-:W-:Y:S01]  /*13580*/  F2FP.BF16.F32.PACK_AB R24, R25, R24 ;  /* 0x000000181918723e */ /* 0x000fe200000010ff */
[----:B------:R-:W-:Y:S01]  /*13590*/  ULDC.64 UR4, c[0x0][0xcd8] ;  /* 0x0003360000047ab9 */ /* 0x000fe20000000a00 */
[----:B------:R-:W-:Y:S01]  /*135a0*/  F2FP.BF16.F32.PACK_AB R32, R33, R32 ;  /* 0x000000202120723e */ /* 0x000fe200000010ff */
[----:B------:R1:W4:Y:S01]  /*135b0*/  LDL.64 R186, [R1+0x40] ;  /* 0x0000400001ba7983 */ /* 0x0003220000100a00 */
[----:B------:R-:W-:-:S02]  /*135c0*/  F2FP.BF16.F32.PACK_AB R27, R159, R27 ;  /* 0x0000001b9f1b723e */ /* 0x000fc400000010ff */
[----:B------:R-:W-:Y:S01]  /*135d0*/  F2FP.BF16.F32.PACK_AB R40, R41, R40 ;  /* 0x000000282928723e */ /* 0x000fe200000010ff */
[----:B------:R-:W4:Y:S01]  /*135e0*/  LDL R174, [R1+0x24] ;  /* 0x0000240001ae7983 */ /* 0x000f220000100800 */
[----:B------:R-:W-:Y:S02]  /*135f0*/  MOV R6, R17 ;  /* 0x0000001100067202 */ /* 0x000fe40000000f00 */
[----:B0-----:R-:W-:Y:S02]  /*13600*/  MOV R7, R8 ;  /* 0x0000000800077202 */ /* 0x001fe40000000f00 */
        /* <DEDUP_REMOVED lines=52> */
[----:B------:R-:W-:Y:S02]  /*13950*/  IMAD.MOV.U32 R23, RZ, RZ, RZ ;  /* 0x000000ffff177224 */ /* 0x000fe400078e00ff */
[----:B---3--:R-:W-:-:S03]  /*13960*/  IMAD.WIDE R110, R9, 0x2, R6 ;  /* 0x00000002096e7825 */ /* 0x008fc600078e0206 */
[C---:B------:R-:W-:Y:S02]  /*13970*/  IADD3 R175, P2, R110.reuse, 0x40, RZ ;  /* 0x000000406eaf7810 */ /* 0x040fe40007f5e0ff */
[C---:B------:R-:W-:Y:S02]  /*13980*/  IADD3 R173, P1, R110.reuse, 0x20, RZ ;  /* 0x000000206ead7810 */ /* 0x040fe40007f3e0ff */
[C---:B------:R-:W-:Y:S02]  /*13990*/  IADD3 R177, P3, R110.reuse, 0x60, RZ ;  /* 0x000000606eb17810 */ /* 0x040fe40007f7e0ff */
[----:B------:R-:W-:Y:S02]  /*139a0*/  LOP3.LUT R14, R175, 0x380, RZ, 0xc0, !PT ;  /* 0x00000380af0e7812 */ /* 0x000fe400078ec0ff */
[----:B------:R-:W-:Y:S02]  /*139b0*/  IADD3 R179, P4, R110, 0x4000, RZ ;  /* 0x000040006eb37810 */ /* 0x000fe40007f9e0ff */
[----:B------:R-:W-:-:S02]  /*139c0*/  LOP3.LUT R12, R173, 0x380, RZ, 0xc0, !PT ;  /* 0x00000380ad0c7812 */ /* 0x000fc400078ec0ff */
[----:B------:R-:W-:Y:S01]  /*139d0*/  LOP3.LUT R20, R177, 0x380, RZ, 0xc0, !PT ;  /* 0x00000380b1147812 */ /* 0x000fe200078ec0ff */
[--C-:B------:R-:W-:Y:S01]  /*139e0*/  IMAD.X R21, RZ, RZ, R111.reuse, P3 ;  /* 0x000000ffff157224 */ /* 0x100fe200018e066f */
[----:B------:R-:W-:Y:S01]  /*139f0*/  SHF.R.U64 R14, R14, 0x3, RZ ;  /* 0x000000030e0e7819 */ /* 0x000fe200000012ff */
[--C-:B------:R-:W-:Y:S01]  /*13a00*/  IMAD.X R15, RZ, RZ, R111.reuse, P2 ;  /* 0x000000ffff0f7224 */ /* 0x100fe200010e066f */
[----:B------:R-:W-:Y:S01]  /*13a10*/  IADD3 R70, P3, R110, 0x8020, RZ ;  /* 0x000080206e467810 */ /* 0x000fe20007f7e0ff */
[--C-:B-----5:R-:W-:Y:S01]  /*13a20*/  IMAD.X R31, RZ, RZ, R111.reuse, P4 ;  /* 0x000000ffff1f7224 */ /* 0x120fe200020e066f */
[----:B------:R-:W-:Y:S01]  /*13a30*/  SHF.R.U64 R12, R12, 0x3, RZ ;  /* 0x000000030c0c7819 */ /* 0x000fe200000012ff */
[----:B------:R-:W-:Y:S01]  /*13a40*/  IMAD.X R13, RZ, RZ, R111, P1 ;  /* 0x000000ffff0d7224 */ /* 0x000fe200008e066f */
[----:B------:R-:W-:Y:S02]  /*13a50*/  IADD3 R62, P2, R110, 0x8000, RZ ;  /* 0x000080006e3e7810 */ /* 0x000fe40007f5e0ff */
[----:B------:R-:W-:-:S02]  /*13a60*/  SHF.R.U64 R20, R20, 0x3, RZ ;  /* 0x0000000314147819 */ /* 0x000fc400000012ff */
[C---:B------:R-:W-:Y:S02]  /*13a70*/  IADD3 R181, P5, R110.reuse, 0x4020, RZ ;  /* 0x000040206eb57810 */ /* 0x040fe40007fbe0ff */
[C---:B------:R-:W-:Y:S02]  /*13a80*/  IADD3 R94, P4, R110.reuse, 0x8040, RZ ;  /* 0x000080406e5e7810 */ /* 0x040fe40007f9e0ff */
[----:B------:R-:W-:Y:S02]  /*13a90*/  IADD3 R185, P1, R110, 0x4060, RZ ;  /* 0x000040606eb97810 */ /* 0x000fe40007f3e0ff */
[----:B------:R-:W-:Y:S02]  /*13aa0*/  LOP3.LUT R14, R14, R175, RZ, 0x3c, !PT ;  /* 0x000000af0e0e7212 */ /* 0x000fe400078e3cff */
[----:B------:R-:W-:Y:S02]  /*13ab0*/  LOP3.LUT R30, R179, 0x380, RZ, 0xc0, !PT ;  /* 0x00000380b31e7812 */ /* 0x000fe400078ec0ff */
[----:B------:R-:W-:-:S02]  /*13ac0*/  LOP3.LUT R11, R110, 0x380, RZ, 0xc0, !PT ;  /* 0x000003806e0b7812 */ /* 0x000fc400078ec0ff */
[----:B------:R-:W-:Y:S02]  /*13ad0*/  IADD3 R183, P0, R110, 0x4040, RZ ;  /* 0x000040406eb77810 */ /* 0x000fe40007f1e0ff */
[----:B------:R-:W-:Y:S02]  /*13ae0*/  LOP3.LUT R12, R12, R173, RZ, 0x3c, !PT ;  /* 0x000000ad0c0c7212 */ /* 0x000fe400078e3cff */
[----:B------:R-:W-:Y:S02]  /*13af0*/  LOP3.LUT R175, R70, 0x380, RZ, 0xc0, !PT ;  /* 0x0000038046af7812 */ /* 0x000fe400078ec0ff */
[----:B------:R-:W-:Y:S02]  /*13b00*/  LOP3.LUT R20, R20, R177, RZ, 0x3c, !PT ;  /* 0x000000b114147212 */ /* 0x000fe400078e3cff */
[----:B------:R-:W-:Y:S01]  /*13b10*/  LOP3.LUT R173, R62, 0x380, RZ, 0xc0, !PT ;  /* 0x000003803ead7812 */ /* 0x000fe200078ec0ff */
[--C-:B------:R-:W-:Y:S01]  /*13b20*/  IMAD.X R39, RZ, RZ, R111.reuse, P5 ;  /* 0x000000ffff277224 */ /* 0x100fe200028e066f */
[----:B------:R-:W-:Y:S01]  /*13b30*/  LOP3.LUT R177, R94, 0x380, RZ, 0xc0, !PT ;  /* 0x000003805eb17812 */ /* 0x000fe200078ec0ff */
[--C-:B------:R-:W-:Y:S01]  /*13b40*/  IMAD.X R55, RZ, RZ, R111.reuse, P1 ;  /* 0x000000ffff377224 */ /* 0x100fe200008e066f */
[----:B------:R-:W-:Y:S01]  /*13b50*/  SHF.R.U64 R30, R30, 0x3, RZ ;  /* 0x000000031e1e7819 */ /* 0x000fe200000012ff */
[----:B------:R-:W-:Y:S01]  /*13b60*/  IMAD.X R47, RZ, RZ, R111, P0 ;  /* 0x000000ffff2f7224 */ /* 0x000fe200000e066f */
[----:B------:R-:W-:-:S02]  /*13b70*/  IADD3 R98, P5, R110, 0x8060, RZ ;  /* 0x000080606e627810 */ /* 0x000fc40007fbe0ff */
[----:B------:R-:W-:Y:S02]  /*13b80*/  SHF.R.U64 R11, R11, 0x3, RZ ;  /* 0x000000030b0b7819 */ /* 0x000fe400000012ff */
[----:B------:R-:W-:Y:S01]  /*13b90*/  SHF.R.U64 R175, R175, 0x3, RZ ;  /* 0x00000003afaf7819 */ /* 0x000fe200000012ff */
[--C-:B------:R-:W-:Y:S01]  /*13ba0*/  IMAD.X R63, RZ, RZ, R111.reuse, P2 ;  /* 0x000000ffff3f7224 */ /* 0x100fe200010e066f */
[C---:B------:R-:W-:Y:S01]  /*13bb0*/  IADD3 R106, P1, R110.reuse, 0xc020, RZ ;  /* 0x0000c0206e6a7810 */ /* 0x040fe20007f3e0ff */
[----:B------:R-:W-:Y:S01]  /*13bc0*/  IMAD.X R71, RZ, RZ, R111, P3 ;  /* 0x000000ffff477224 */ /* 0x000fe200018e066f */
[----:B------:R-:W-:Y:S02]  /*13bd0*/  LOP3.LUT R38, R181, 0x380, RZ, 0xc0, !PT ;  /* 0x00000380b5267812 */ /* 0x000fe400078ec0ff */
[----:B------:R-:W-:Y:S02]  /*13be0*/  SHF.R.U64 R173, R173, 0x3, RZ ;  /* 0x00000003adad7819 */ /* 0x000fe400000012ff */
[----:B------:R-:W-:-:S02]  /*13bf0*/  IADD3 R8, P0, R110, 0xc000, RZ ;  /* 0x0000c0006e087810 */ /* 0x000fc40007f1e0ff */
[----:B------:R-:W-:Y:S02]  /*13c00*/  LOP3.LUT R46, R183, 0x380, RZ, 0xc0, !PT ;  /* 0x00000380b72e7812 */ /* 0x000fe400078ec0ff */
[----:B------:R-:W-:Y:S02]  /*13c10*/  SHF.R.U64 R177, R177, 0x3, RZ ;  /* 0x00000003b1b17819 */ /* 0x000fe400000012ff */
[C---:B------:R-:W-:Y:S02]  /*13c20*/  IADD3 R151, P2, R110.reuse, 0xc040, RZ ;  /* 0x0000c0406e977810 */ /* 0x040fe40007f5e0ff */
[----:B------:R-:W-:Y:S02]  /*13c30*/  IADD3 R10, P3, R110, 0xc060, RZ ;  /* 0x0000c0606e0a7810 */ /* 0x000fe40007f7e0ff */
[----:B------:R-:W-:Y:S02]  /*13c40*/  LOP3.LUT R54, R185, 0x380, RZ, 0xc0, !PT ;  /* 0x00000380b9367812 */ /* 0x000fe400078ec0ff */
[----:B------:R-:W-:-:S02]  /*13c50*/  LOP3.LUT R30, R30, R179, RZ, 0x3c, !PT ;  /* 0x000000b31e1e7212 */ /* 0x000fc400078e3cff */
[----:B------:R-:W-:Y:S02]  /*13c60*/  LOP3.LUT R110, R11, R110, RZ, 0x3c, !PT ;  /* 0x0000006e0b6e7212 */ /* 0x000fe400078e3cff */
[----:B------:R-:W-:Y:S02]  /*13c70*/  LOP3.LUT R179, R98, 0x380, RZ, 0xc0, !PT ;  /* 0x0000038062b37812 */ /* 0x000fe400078ec0ff */
[----:B------:R-:W-:Y:S02]  /*13c80*/  LOP3.LUT R70, R175, R70, RZ, 0x3c, !PT ;  /* 0x00000046af467212 */ /* 0x000fe400078e3cff */
[----:B------:R-:W-:Y:S02]  /*13c90*/  SHF.R.U64 R38, R38, 0x3, RZ ;  /* 0x0000000326267819 */ /* 0x000fe400000012ff */
[----:B------:R-:W-:Y:S02]  /*13ca0*/  LOP3.LUT R62, R173, R62, RZ, 0x3c, !PT ;  /* 0x0000003ead3e7212 */ /* 0x000fe400078e3cff */
[----:B------:R-:W-:-:S02]  /*13cb0*/  LOP3.LUT R175, R106, 0x380, RZ, 0xc0, !PT ;  /* 0x000003806aaf7812 */ /* 0x000fc400078ec0ff */
[----:B------:R-:W-:Y:S02]  /*13cc0*/  SHF.R.U64 R46, R46, 0x3, RZ ;  /* 0x000000032e2e7819 */ /* 0x000fe400000012ff */
[----:B------:R-:W-:Y:S02]  /*13cd0*/  LOP3.LUT R94, R177, R94, RZ, 0x3c, !PT ;  /* 0x0000005eb15e7212 */ /* 0x000fe400078e3cff */
[----:B------:R-:W-:Y:S02]  /*13ce0*/  LOP3.LUT R173, R8, 0x380, RZ, 0xc0, !PT ;  /* 0x0000038008ad7812 */ /* 0x000fe400078ec0ff */
[----:B------:R-:W-:Y:S02]  /*13cf0*/  SHF.R.U64 R54, R54, 0x3, RZ ;  /* 0x0000000336367819 */ /* 0x000fe400000012ff */
[----:B------:R-:W-:Y:S02]  /*13d00*/  LOP3.LUT R172, R151, 0x380, RZ, 0xc0, !PT ;  /* 0x0000038097ac7812 */ /* 0x000fe400078ec0ff */
[----:B------:R-:W-:-:S02]  /*13d10*/  LOP3.LUT R177, R10, 0x380, RZ, 0xc0, !PT ;  /* 0x000003800ab17812 */ /* 0x000fc400078ec0ff */
[----:B------:R-:W-:Y:S02]  /*13d20*/  SHF.R.U64 R179, R179, 0x3, RZ ;  /* 0x00000003b3b37819 */ /* 0x000fe400000012ff */
[----:B------:R-:W-:Y:S01]  /*13d30*/  MOV R110, R110 ;  /* 0x0000006e006e7202 */ /* 0x000fe20000000f00 */
[----:B------:R-:W-:Y:S01]  /*13d40*/  BAR.SYNC.DEFER_BLOCKING 0x1, 0x100 ;  /* 0x0044000000007b1d */ /* 0x000fe20000010000 */
[----:B------:R-:W-:Y:S02]  /*13d50*/  LOP3.LUT R38, R38, R181, RZ, 0x3c, !PT ;  /* 0x000000b526267212 */ /* 0x000fe400078e3cff */
[----:B------:R-:W-:Y:S02]  /*13d60*/  SHF.R.U64 R175, R175, 0x3, RZ ;  /* 0x00000003afaf7819 */ /* 0x000fe400000012ff */
[----:B------:R-:W-:Y:S01]  /*13d70*/  MOV R29, R12 ;  /* 0x0000000c001d7202 */ /* 0x000fe20000000f00 */
[----:B------:R-:W-:Y:S01]  /*13d80*/  IMAD.X R99, RZ, RZ, R111, P5 ;  /* 0x000000ffff637224 */ /* 0x000fe200028e066f */
[----:B------:R-:W-:-:S02]  /*13d90*/  LOP3.LUT R46, R46, R183, RZ, 0x3c, !PT ;  /* 0x000000b72e2e7212 */ /* 0x000fc400078e3cff */
[----:B------:R-:W-:Y:S02]  /*13da0*/  SHF.R.U64 R173, R173, 0x3, RZ ;  /* 0x00000003adad7819 */ /* 0x000fe400000012ff */
[----:B------:R-:W-:Y:S02]  /*13db0*/  MOV R28, R14 ;  /* 0x0000000e001c7202 */ /* 0x000fe40000000f00 */
[----:B------:R-:W-:Y:S02]  /*13dc0*/  LOP3.LUT R54, R54, R185, RZ, 0x3c, !PT ;  /* 0x000000b936367212 */ /* 0x000fe400078e3cff */
[----:B------:R-:W-:Y:S02]  /*13dd0*/  SHF.R.U64 R172, R172, 0x3, RZ ;  /* 0x00000003acac7819 */ /* 0x000fe400000012ff */
[----:B------:R-:W-:Y:S02]  /*13de0*/  SHF.R.U64 R177, R177, 0x3, RZ ;  /* 0x00000003b1b17819 */ /* 0x000fe400000012ff */
[----:B------:R-:W-:Y:S01]  /*13df0*/  MOV R20, R20 ;  /* 0x0000001400147202 */ /* 0x000fe20000000f00 */
[----:B------:R-:W-:Y:S01]  /*13e00*/  IMAD.X R95, RZ, RZ, R111, P4 ;  /* 0x000000ffff5f7224 */ /* 0x000fe200020e066f */
[----:B------:R-:W-:-:S02]  /*13e10*/  LOP3.LUT R98, R179, R98, RZ, 0x3c, !PT ;  /* 0x00000062b3627212 */ /* 0x000fc400078e3cff */
[----:B------:R-:W-:Y:S01]  /*13e20*/  MOV R30, R30 ;  /* 0x0000001e001e7202 */ /* 0x000fe20000000f00 */
[----:B------:R-:W-:Y:S01]  /*13e30*/  STSM.16.M88.4 [R110], R24 ;  /* 0x000000186e007844 */ /* 0x000fe20000000200 */
[----:B------:R-:W-:Y:S01]  /*13e40*/  IADD3.X R107, RZ, R111, RZ, P1, !PT ;  /* 0x0000006fff6b7210 */ /* 0x000fe20000ffe4ff */
[--C-:B------:R-:W-:Y:S01]  /*13e50*/  IMAD.X R9, RZ, RZ, R111.reuse, P2 ;  /* 0x000000ffff097224 */ /* 0x100fe200010e066f */
[----:B------:R-:W-:Y:S01]  /*13e60*/  LOP3.LUT R106, R175, R106, RZ, 0x3c, !PT ;  /* 0x0000006aaf6a7212 */ /* 0x000fe200078e3cff */
[--C-:B------:R-:W-:Y:S01]  /*13e70*/  IMAD.X R11, RZ, RZ, R111.reuse, P3 ;  /* 0x000000ffff0b7224 */ /* 0x100fe200018e066f */
[----:B------:R-:W-:Y:S01]  /*13e80*/  MOV R38, R38 ;  /* 0x0000002600267202 */ /* 0x000fe20000000f00 */
[----:B------:R-:W-:Y:S01]  /*13e90*/  STSM.16.M88.4 [R29], R32 ;  /* 0x000000201d007844 */ /* 0x000fe20000000200 */
[----:B------:R-:W-:Y:S01]  /*13ea0*/  LOP3.LUT R102, R173, R8, RZ, 0x3c, !PT ;  /* 0x00000008ad667212 */ /* 0x000fe200078e3cff */
[----:B------:R-:W-:Y:S01]  /*13eb0*/  IMAD.X R103, RZ, RZ, R111, P0 ;  /* 0x000000ffff677224 */ /* 0x000fe200000e066f */
[----:B------:R-:W-:Y:S01]  /*13ec0*/  MOV R46, R46 ;  /* 0x0000002e002e7202 */ /* 0x000fe20000000f00 */
[----:B------:R-:W-:Y:S01]  /*13ed0*/  STSM.16.M88.4 [R28], R40 ;  /* 0x000000281c007844 */ /* 0x000fe20000000200 */
[----:B------:R-:W-:-:S02]  /*13ee0*/  LOP3.LUT R8, R172, R151, RZ, 0x3c, !PT ;  /* 0x00000097ac087212 */ /* 0x000fc400078e3cff */
[----:B------:R-:W-:Y:S01]  /*13ef0*/  LOP3.LUT R10, R177, R10, RZ, 0x3c, !PT ;  /* 0x0000000ab10a7212 */ /* 0x000fe200078e3cff */
[----:B------:R-:W-:Y:S01]  /*13f00*/  STSM.16.M88.4 [R20], R48 ;  /* 0x0000003014007844 */ /* 0x000fe20000000200 */
[----:B------:R-:W-:Y:S02]  /*13f10*/  MOV R54, R54 ;  /* 0x0000003600367202 */ /* 0x000fe40000000f00 */
[----:B------:R-:W-:Y:S01]  /*13f20*/  MOV R62, R62 ;  /* 0x0000003e003e7202 */ /* 0x000fe20000000f00 */
[----:B------:R-:W-:Y:S01]  /*13f30*/  STSM.16.M88.4 [R30], R56 ;  /* 0x000000381e007844 */ /* 0x000fe20000000200 */
[----:B------:R-:W-:Y:S02]  /*13f40*/  MOV R15, R98 ;  /* 0x00000062000f7202 */ /* 0x000fe40000000f00 */
[----:B------:R-:W-:Y:S01]  /*13f50*/  MOV R70, R70 ;  /* 0x0000004600467202 */ /* 0x000fe20000000f00 */
[----:B------:R-:W-:Y:S01]  /*13f60*/  STSM.16.M88.4 [R38], R64 ;  /* 0x0000004026007844 */ /* 0x000fe20000000200 */
[----:B------:R-:W-:-:S02]  /*13f70*/  MOV R12, R106 ;  /* 0x0000006a000c7202 */ /* 0x000fc40000000f00 */
[----:B------:R-:W-:Y:S02]  /*13f80*/  F2FP.BF16.F32.PACK_AB R98, R101, R100 ;  /* 0x000000646562723e */ /* 0x000fe400000010ff */
[----:B------:R-:W-:Y:S01]  /*13f90*/  F2FP.BF16.F32.PACK_AB R99, R165, R164 ;  /* 0x000000a4a563723e */ /* 0x000fe200000010ff */
[----:B------:R-:W-:Y:S01]  /*13fa0*/  STSM.16.M88.4 [R46], R72 ;  /* 0x000000482e007844 */ /* 0x000fe20000000200 */
[----:B------:R-:W-:Y:S02]  /*13fb0*/  MOV R94, R94 ;  /* 0x0000005e005e7202 */ /* 0x000fe40000000f00 */
[----:B------:R-:W-:Y:S02]  /*13fc0*/  F2FP.BF16.F32.PACK_AB R106, R109, R108 ;  /* 0x0000006c6d6a723e */ /* 0x000fe400000010ff */
[----:B------:R-:W-:Y:S01]  /*13fd0*/  F2FP.BF16.F32.PACK_AB R107, R169, R168 ;  /* 0x000000a8a96b723e */ /* 0x000fe200000010ff */
[----:B------:R-:W-:Y:S01]  /*13fe0*/  STSM.16.M88.4 [R54], R80 ;  /* 0x0000005036007844 */ /* 0x000fe20000000200 */
[----:B------:R-:W-:-:S02]  /*13ff0*/  MOV R14, R8 ;  /* 0x00000008000e7202 */ /* 0x000fc40000000f00 */
[----:B------:R-:W-:Y:S01]  /*14000*/  MOV R13, R10 ;  /* 0x0000000a000d7202 */ /* 0x000fe20000000f00 */
[----:B------:R-:W-:Y:S01]  /*14010*/  STSM.16.M88.4 [R62], R76 ;  /* 0x0000004c3e007844 */ /* 0x000fe20000000200 */
[----:B------:R-:W-:Y:S02]  /*14020*/  MOV R102, R102 ;  /* 0x0000006600667202 */ /* 0x000fe40000000f00 */
[----:B------:R-:W-:Y:S02]  /*14030*/  F2FP.BF16.F32.PACK_AB R8, R121, R171 ;  /* 0x000000ab7908723e */ /* 0x000fe400000010ff */
[----:B------:R-:W-:Y:S02]  /*14040*/  F2FP.BF16.F32.PACK_AB R9, R123, R122 ;  /* 0x0000007a7b09723e */ /* 0x000fe400000010ff */
[----:B------:R-:W-:Y:S02]  /*14050*/  F2FP.BF16.F32.PACK_AB R10, R125, R124 ;  /* 0x0000007c7d0a723e */ /* 0x000fe400000010ff */
[----:B------:R-:W-:Y:S01]  /*14060*/  F2FP.BF16.F32.PACK_AB R11, R127, R126 ;  /* 0x0000007e7f0b723e */ /* 0x000fe200000010ff */
[----:B------:R-:W-:Y:S01]  /*14070*/  STSM.16.M88.4 [R70], R96 ;  /* 0x0000006046007844 */ /* 0x000fe20000000200 */
[----:B------:R-:W-:-:S03]  /*14080*/  ISETP.NE.U32.AND P0, PT, RZ, UR4, PT ;  /* 0x00000004ff007c0c */ /* 0x000fc6000bf05070 */
[----:B------:R-:W-:Y:S04]  /*14090*/  STSM.16.M88.4 [R94], R104 ;  /* 0x000000685e007844 */ /* 0x000fe80000000200 */
[----:B------:R-:W-:Y:S04]  /*140a0*/  STSM.16.M88.4 [R15], R112 ;  /* 0x000000700f007844 */ /* 0x000fe80000000200 */
[----:B------:R2:W-:Y:S01]  /*140b0*/  STSM.16.M88.4 [R102], R8 ;  /* 0x0000000866007844 */ /* 0x0005e20000000200 */
[----:B------:R-:W-:-:S03]  /*140c0*/  ISETP.NE.AND.EX P0, PT, RZ, UR5, PT, P0 ;  /* 0x00000005ff007c0c */ /* 0x000fc6000bf05300 */
[----:B------:R1:W-:Y:S04]  /*140d0*/  STSM.16.M88.4 [R12], R128 ;  /* 0x000000800c007844 */ /* 0x0003e80000000200 */
[----:B------:R1:W-:Y:S01]  /*140e0*/  STSM.16.M88.4 [R14], R136 ;  /* 0x000000880e007844 */ /* 0x0003e20000000200 */
[----:B--2---:R-:W-:-:S04]  /*140f0*/  IADD3 R10, P1, R178, UR4, RZ ;  /* 0x00000004b20a7c10 */ /* 0x004fc8000ff3e0ff */
[----:B----4-:R-:W-:Y:S01]  /*14100*/  IADD3.X R11, R176, UR5, RZ, P1, !PT ;  /* 0x00000005b00b7c10 */ /* 0x010fe20008ffe4ff */
        /* <DEDUP_REMOVED lines=9> */
[----:B------:R1:W5:Y:S04]  /*141a0*/  @P0 LDG.E R23, desc[UR52][R10.64] ;  /* 0x000000340a170981 */ /* 0x000368000c1e1900 */
[----:B------:R1:W5:Y:S01]  /*141b0*/  @P1 LDG.E R0, desc[UR52][R8.64] ;  /* 0x0000003408001981 */ /* 0x000362000c1e1900 */
[----:B------:R-:W-:-:S04]  /*141c0*/  IMAD.MOV.U32 R186, RZ, RZ, R188 ;  /* 0x000000ffffba7224 */ /* 0x000fc800078e00bc */
[----:B------:R-:W-:-:S04]  /*141d0*/  IMAD R5, R186, 0x40, R174 ;  /* 0x00000040ba057824 */ /* 0x000fc800078e02ae */
[----:B------:R-:W-:-:S03]  /*141e0*/  IMAD.WIDE R6, R5, 0x2, R6 ;  /* 0x0000000205067825 */ /* 0x000fc600078e0206 */
[----:B------:R-:W-:Y:S01]  /*141f0*/  IADD3 R5, P4, R6, 0x1000, RZ ;  /* 0x0000100006057810 */ /* 0x000fe20007f9e0ff */
[----:B-1----:R-:W-:-:S12]  /*14200*/  @P1 BRA `(.L_x_11691) ;  /* 0x0000000000101947 */ /* 0x002fd80003800000 */
[----:B------:R-:W-:Y:S05]  /*14210*/  @!P0 BRA `(.L_x_11691) ;  /* 0x00000000000c8947 */ /* 0x000fea0003800000 */
[----:B------:R-:W2:Y:S04]  /*14220*/  LDG.E R9, desc[UR52][R10.64] ;  /* 0x000000340a097981 */ /* 0x000ea8000c1e1900 */
[----:B-----5:R-:W2:Y:S02]  /*14230*/  LDG.E R0, desc[UR52][R10.64+0x4] ;  /* 0x000004340a007981 */ /* 0x020ea4000c1e1900 */
[----:B--2---:R-:W-:-:S07]  /*14240*/  IMAD.IADD R0, R0, 0x1, -R9 ;  /* 0x0000000100007824 */ /* 0x004fce00078e0a09 */
.L_x_11691:
[----:B------:R-:W2:Y:S01]  /*14250*/  LDL.LU R15, [R1+0x6c] ;  /* 0x00006c00010f7983 */ /* 0x000ea20000300800 */
[----:B------:R-:W-:-:S03]  /*14260*/  ULDC.64 UR4, c[0x0][0xc70] ;  /* 0x00031c0000047ab9 */ /* 0x000fc60000000a00 */
[----:B------:R-:W3:Y:S04]  /*14270*/  LDL.LU R14, [R1+0x5c] ;  /* 0x00005c00010e7983 */ /* 0x000ee80000300800 */
[----:B------:R-:W4:Y:S04]  /*14280*/  LDL R10, [R1+0x4c] ;  /* 0x00004c00010a7983 */ /* 0x000f280000100800 */
[----:B------:R-:W4:Y:S04]  /*14290*/  LDL.LU R85, [R1+0x50] ;  /* 0x0000500001557983 */ /* 0x000f280000300800 */
[----:B------:R-:W4:Y:S01]  /*142a0*/  LDL.LU R84, [R1+0x64] ;  /* 0x0000640001547983 */ /* 0x000f220000300800 */
[--C-:B-----5:R-:W-:Y:S01]  /*142b0*/  SHF.R.S32.HI R21, RZ, 0x1f, R23.reuse ;  /* 0x0000001fff157819 */ /* 0x120fe20000011417 */
[----:B------:R-:W-:Y:S01]  /*142c0*/  IMAD.MOV.U32 R20, RZ, RZ, R23 ;  /* 0x000000ffff147224 */ /* 0x000fe200078e0017 */
[----:B------:R-:W-:Y:S01]  /*142d0*/  LOP3.LUT R12, R5, 0x380, RZ, 0xc0, !PT ;  /* 0x00000380050c7812 */ /* 0x000fe200078ec0ff */
[----:B------:R-:W-:Y:S01]  /*142e0*/  IMAD.X R13, RZ, RZ, R7, P4 ;  /* 0x000000ffff0d7224 */ /* 0x000fe200020e0607 */
[----:B------:R-:W-:-:S02]  /*142f0*/  IADD3 R25, P5, R6, 0x2000, RZ ;  /* 0x0000200006197810 */ /* 0x000fc40007fbe0ff */
[----:B------:R-:W-:Y:S02]  /*14300*/  SHF.R.U64 R12, R12, 0x3, RZ ;  /* 0x000000030c0c7819 */ /* 0x000fe400000012ff */
[----:B------:R-:W-:Y:S02]  /*14310*/  IADD3 R37, P2, R6, 0x5000, RZ ;  /* 0x0000500006257810 */ /* 0x000fe40007f5e0ff */
[----:B------:R-:W-:Y:S02]  /*14320*/  LOP3.LUT R12, R12, R5, RZ, 0x3c, !PT ;  /* 0x000000050c0c7212 */ /* 0x000fe400078e3cff */
[----:B------:R-:W-:Y:S02]  /*14330*/  IADD3 R33, P1, R6, 0x4000, RZ ;  /* 0x0000400006217810 */ /* 0x000fe40007f3e0ff */
[----:B------:R-:W-:Y:S02]  /*14340*/  LOP3.LUT R24, R25, 0x380, RZ, 0xc0, !PT ;  /* 0x0000038019187812 */ /* 0x000fe400078ec0ff */
[----:B------:R-:W-:-:S02]  /*14350*/  LOP3.LUT R36, R37, 0x380, RZ, 0xc0, !PT ;  /* 0x0000038025247812 */ /* 0x000fc400078ec0ff */
[----:B------:R-:W-:Y:S02]  /*14360*/  LOP3.LUT R32, R33, 0x380, RZ, 0xc0, !PT ;  /* 0x0000038021207812 */ /* 0x000fe400078ec0ff */
        /* <DEDUP_REMOVED lines=27> */
[C---:B------:R-:W-:Y:S02]  /*14520*/  IADD3 R69, P4, R6.reuse, 0xd000, RZ ;  /* 0x0000d00006457810 */ /* 0x040fe40007f9e0ff */
[----:B------:R-:W-:Y:S02]  /*14530*/  IADD3 R65, P5, R6, 0xe000, RZ ;  /* 0x0000e00006417810 */ /* 0x000fe40007fbe0ff */
[----:B------:R-:W-:Y:S01]  /*14540*/  LOP3.LUT R52, R52, R53, RZ, 0x3c, !PT ;  /* 0x0000003534347212 */ /* 0x000fe200078e3cff */
[----:B------:R-:W-:Y:S01]  /*14550*/  IMAD.X R53, RZ, RZ, R7, P1 ;  /* 0x000000ffff357224 */ /* 0x000fe200008e0607 */
        /* <DEDUP_REMOVED lines=8> */
[--C-:B------:R-:W-:Y:S01]  /*145e0*/  SHF.R.S32.HI R79, RZ, 0x1f, R174.reuse ;  /* 0x0000001fff4f7819 */ /* 0x100fe200000114ae */
[----:B------:R-:W-:Y:S01]  /*145f0*/  IMAD.MOV.U32 R78, RZ, RZ, R174 ;  /* 0x000000ffff4e7224 */ /* 0x000fe200078e00ae */
[----:B------:R-:W-:-:S05]  /*14600*/  SHF.R.S32.HI R187, RZ, 0x1f, R186 ;  /* 0x0000001fffbb7819 */ /* 0x000fca00000114ba */
[----:B------:R-:W-:Y:S01]  /*14610*/  STL [R1+0x44], R187 ;  /* 0x000044bb01007387 */ /* 0x000fe20000100800 */
[----:B------:R-:W-:Y:S01]  /*14620*/  BSSY B1, `(.L_x_11692) ;  /* 0x0000084000017945 */ /* 0x000fe20003800000 */
[----:B--2---:R-:W-:Y:S02]  /*14630*/  SEL R83, R15, RZ, !P0 ;  /* 0x000000ff0f537207 */ /* 0x004fe40004000000 */
[----:B---3--:R-:W-:Y:S02]  /*14640*/  SEL R82, R14, RZ, !P0 ;  /* 0x000000ff0e527207 */ /* 0x008fe40004000000 */
[----:B------:R-:W0:Y:S01]  /*14650*/  S2R R14, SR_TID.X ;  /* 0x00000000000e7919 */ /* 0x000e220000002100 */
[----:B------:R-:W-:-:S04]  /*14660*/  IADD3 R29, P0, R6, 0x3000, RZ ;  /* 0x00003000061d7810 */ /* 0x000fc80007f1e0ff */
[----:B------:R-:W-:Y:S02]  /*14670*/  LOP3.LUT R28, R29, 0x380, RZ, 0xc0, !PT ;  /* 0x000003801d1c7812 */ /* 0x000fe400078ec0ff */
[----:B----4-:R-:W-:Y:S02]  /*14680*/  SHF.R.S32.HI R81, RZ, 0x1f, R85 ;  /* 0x0000001fff517819 */ /* 0x010fe40000011455 */
[----:B------:R-:W-:-:S03]  /*14690*/  SHF.R.U64 R28, R28, 0x3, RZ ;  /* 0x000000031c1c7819 */ /* 0x000fc600000012ff */
[----:B------:R-:W-:Y:S01]  /*146a0*/  IMAD R8, R81, UR4, RZ ;  /* 0x0000000451087c24 */ /* 0x000fe2000f8e02ff */
[----:B------:R-:W-:Y:S01]  /*146b0*/  LOP3.LUT R28, R28, R29, RZ, 0x3c, !PT ;  /* 0x0000001d1c1c7212 */ /* 0x000fe200078e3cff */
[----:B------:R-:W-:Y:S01]  /*146c0*/  IMAD.X R29, RZ, RZ, R7, P0 ;  /* 0x000000ffff1d7224 */ /* 0x000fe200000e0607 */
[----:B------:R-:W-:Y:S01]  /*146d0*/  IADD3 R77, P0, R6, 0x9000, RZ ;  /* 0x00009000064d7810 */ /* 0x000fe20007f1e0ff */
[C---:B------:R-:W-:Y:S02]  /*146e0*/  IMAD R11, R85.reuse, UR5, R8 ;  /* 0x00000005550b7c24 */ /* 0x040fe4000f8e0208 */
[----:B------:R-:W-:Y:S01]  /*146f0*/  IMAD.WIDE.U32 R8, R85, UR4, R20 ;  /* 0x0000000455087c25 */ /* 0x000fe2000f8e0014 */
[----:B------:R-:W-:Y:S01]  /*14700*/  ULDC.64 UR4, c[0x0][0xc78] ;  /* 0x00031e0000047ab9 */ /* 0x000fe20000000a00 */
[----:B------:R-:W-:Y:S02]  /*14710*/  LOP3.LUT R76, R77, 0x380, RZ, 0xc0, !PT ;  /* 0x000003804d4c7812 */ /* 0x000fe400078ec0ff */
[----:B------:R-:W-:-:S02]  /*14720*/  IMAD.IADD R9, R9, 0x1, R11 ;  /* 0x0000000109097824 */ /* 0x000fc400078e020b */
[----:B------:R-:W-:Y:S01]  /*14730*/  IMAD R5, R83, UR4, RZ ;  /* 0x0000000453057c24 */ /* 0x000fe2000f8e02ff */
[----:B------:R-:W-:Y:S01]  /*14740*/  SHF.R.U64 R76, R76, 0x3, RZ ;  /* 0x000000034c4c7819 */ /* 0x000fe200000012ff */
[----:B------:R-:W-:Y:S02]  /*14750*/  IMAD R11, R84, 0x80, R10 ;  /* 0x00000080540b7824 */ /* 0x000fe400078e020a */
[----:B------:R-:W-:Y:S01]  /*14760*/  IMAD.WIDE.U32 R8, R82, UR4, R8 ;  /* 0x0000000452087c25 */ /* 0x000fe2000f8e0008 */
[----:B------:R-:W-:-:S03]  /*14770*/  LOP3.LUT R76, R76, R77, RZ, 0x3c, !PT ;  /* 0x0000004d4c4c7212 */ /* 0x000fc600078e3cff */
[----:B------:R-:W-:Y:S01]  /*14780*/  IMAD R10, R82, UR5, R5 ;  /* 0x00000005520a7c24 */ /* 0x000fe2000f8e0205 */
[----:B------:R-:W-:Y:S01]  /*14790*/  SHF.R.S32.HI R5, RZ, 0x1f, R11 ;  /* 0x0000001fff057819 */ /* 0x000fe2000001140b */
[----:B0-----:R-:W-:Y:S01]  /*147a0*/  VIADD R15, R14, 0xffffff80 ;  /* 0xffffff800e0f7836 */ /* 0x001fe20000000000 */
[----:B------:R-:W-:Y:S01]  /*147b0*/  IADD3 R8, P3, R11, R8, RZ ;  /* 0x000000080b087210 */ /* 0x000fe20007f7e0ff */
[----:B------:R-:W-:Y:S01]  /*147c0*/  ULDC.64 UR4, c[0x0][0xc40] ;  /* 0x0003100000047ab9 */ /* 0x000fe20000000a00 */
[----:B------:R-:W-:Y:S02]  /*147d0*/  IMAD.X R77, RZ, RZ, R7, P0 ;  /* 0x000000ffff4d7224 */ /* 0x000fe400000e0607 */
[----:B------:R-:W-:Y:S02]  /*147e0*/  IADD3.X R5, R5, R9, R10, P3, !PT ;  /* 0x0000000905057210 */ /* 0x000fe40001ffe40a */
[----:B------:R-:W-:Y:S02]  /*147f0*/  LEA R54, P3, R8, UR4, 0x2 ;  /* 0x0000000408367c11 */ /* 0x000fe4000f8610ff */
[----:B------:R-:W-:-:S02]  /*14800*/  SHF.R.S32.HI R14, RZ, 0x1f, R15 ;  /* 0x0000001fff0e7819 */ /* 0x000fc4000001140f */
[----:B------:R-:W-:Y:S01]  /*14810*/  LEA.HI.X R55, R8, UR5, R5, 0x2, P3 ;  /* 0x0000000508377c11 */ /* 0x000fe200098f1405 */
[----:B------:R-:W-:Y:S01]  /*14820*/  VIADD R5, R11, 0x8 ;  /* 0x000000080b057836 */ /* 0x000fe20000000000 */
[----:B------:R-:W-:Y:S01]  /*14830*/  LEA.HI R14, R14, R15, RZ, 0x7 ;  /* 0x0000000f0e0e7211 */ /* 0x000fe200078f38ff */
[----:B------:R-:W-:Y:S01]  /*14840*/  ULDC.64 UR4, c[0x0][0xba0] ;  /* 0x0002e80000047ab9 */ /* 0x000fe20000000a00 */
[----:B------:R-:W-:Y:S02]  /*14850*/  IADD3 R41, P3, R6, 0x6000, RZ ;  /* 0x0000600006297810 */ /* 0x000fe40007f7e0ff */
[----:B------:R-:W-:Y:S02]  /*14860*/  LOP3.LUT R14, R14, 0xffffff80, RZ, 0xc0, !PT ;  /* 0xffffff800e0e7812 */ /* 0x000fe400078ec0ff */
[----:B------:R-:W-:Y:S02]  /*14870*/  LOP3.LUT R40, R41, 0x380, RZ, 0xc0, !PT ;  /* 0x0000038029287812 */ /* 0x000fe400078ec0ff */
[----:B------:R-:W-:Y:S01]  /*14880*/  IADD3 R10, P2, R6, 0xf000, RZ ;  /* 0x0000f000060a7810 */ /* 0x000fe20007f5e0ff */
[----:B------:R-:W-:Y:S01]  /*14890*/  IMAD.IADD R14, R15, 0x1, -R14 ;  /* 0x000000010f0e7824 */ /* 0x000fe200078e0a0e */
[----:B------:R-:W-:-:S02]  /*148a0*/  SHF.R.U64 R40, R40, 0x3, RZ ;  /* 0x0000000328287819 */ /* 0x000fc400000012ff */
[----:B------:R-:W-:Y:S01]  /*148b0*/  LOP3.LUT R9, R6, 0x380, RZ, 0xc0, !PT ;  /* 0x0000038006097812 */ /* 0x000fe200078ec0ff */
[--C-:B------:R-:W-:Y:S01]  /*148c0*/  IMAD.X R61, RZ, RZ, R7.reuse, P2 ;  /* 0x000000ffff3d7224 */ /* 0x100fe200010e0607 */
[----:B------:R-:W-:Y:S01]  /*148d0*/  LOP3.LUT R40, R40, R41, RZ, 0x3c, !PT ;  /* 0x0000002928287212 */ /* 0x000fe200078e3cff */
[----:B------:R-:W-:Y:S01]  /*148e0*/  IMAD.X R41, RZ, RZ, R7, P3 ;  /* 0x000000ffff297224 */ /* 0x000fe200018e0607 */
[----:B------:R-:W-:Y:S02]  /*148f0*/  LOP3.LUT P0, RZ, R14, 0x3, RZ, 0xc0, !PT ;  /* 0x000000030eff7812 */ /* 0x000fe4000780c0ff */
[----:B------:R-:W-:Y:S02]  /*14900*/  IADD3 R73, P3, R6, 0xc000, RZ ;  /* 0x0000c00006497810 */ /* 0x000fe40007f7e0ff */
[----:B------:R-:W-:Y:S02]  /*14910*/  ISETP.GE.OR P1, PT, R11, R0, P0 ;  /* 0x000000000b00720c */ /* 0x000fe40000726670 */
[----:B------:R-:W-:-:S02]  /*14920*/  LOP3.LUT R72, R73, 0x380, RZ, 0xc0, !PT ;  /* 0x0000038049487812 */ /* 0x000fc400078ec0ff */
[----:B------:R-:W-:Y:S02]  /*14930*/  ISETP.GE.OR P0, PT, R5, R0, P0 ;  /* 0x000000000500720c */ /* 0x000fe40000706670 */
[----:B------:R-:W-:Y:S02]  /*14940*/  LOP3.LUT R5, R10, 0x380, RZ, 0xc0, !PT ;  /* 0x000003800a057812 */ /* 0x000fe400078ec0ff */
[----:B------:R-:W-:Y:S02]  /*14950*/  SHF.R.U64 R72, R72, 0x3, RZ ;  /* 0x0000000348487819 */ /* 0x000fe400000012ff */
[----:B------:R-:W-:Y:S02]  /*14960*/  SHF.R.U64 R9, R9, 0x3, RZ ;  /* 0x0000000309097819 */ /* 0x000fe400000012ff */
[----:B------:R-:W-:Y:S01]  /*14970*/  SHF.R.U64 R5, R5, 0x3, RZ ;  /* 0x0000000305057819 */ /* 0x000fe200000012ff */
[----:B------:R0:W-:Y:S01]  /*14980*/  @!P1 STG.E desc[UR52][R54.64], R4 ;  /* 0x0000000436009986 */ /* 0x0001e2000c101934 */
[----:B------:R-:W-:Y:S01]  /*14990*/  LOP3.LUT R72, R72, R73, RZ, 0x3c, !PT ;  /* 0x0000004948487212 */ /* 0x000fe200078e3cff */
[--C-:B------:R-:W-:Y:S01]  /*149a0*/  IMAD.X R73, RZ, RZ, R7.reuse, P3 ;  /* 0x000000ffff497224 */ /* 0x100fe200018e0607 */
[----:B------:R-:W-:Y:S01]  /*149b0*/  LOP3.LUT R8, R9, R6, RZ, 0x3c, !PT ;  /* 0x0000000609087212 */ /* 0x000fe200078e3cff */
[----:B------:R-:W-:Y:S01]  /*149c0*/  IMAD.MOV.U32 R9, RZ, RZ, R7 ;  /* 0x000000ffff097224 */ /* 0x000fe200078e0007 */
[----:B------:R-:W-:Y:S01]  /*149d0*/  LOP3.LUT R60, R5, R10, RZ, 0x3c, !PT ;  /* 0x0000000a053c7212 */ /* 0x000fe200078e3cff */
[----:B------:R1:W-:Y:S04]  /*149e0*/  @!P0 STG.E desc[UR52][R54.64+0x20], R3 ;  /* 0x0000200336008986 */ /* 0x0003e8000c101934 */
        /* <DEDUP_REMOVED lines=9> */
[----:B0-----:R0:W5:Y:S04]  /*14a80*/  LD.E.128 R4, desc[UR52][R76.64] ;  /* 0x000000344c047980 */ /* 0x001168000c101d00 */
[----:B-1----:R-:W5:Y:S04]  /*14a90*/  LD.E.128 R52, desc[UR52][R52.64] ;  /* 0x0000003434347980 */ /* 0x002f68000c101d00 */
[----:B------:R-:W5:Y:S04]  /*14aa0*/  LD.E.128 R56, desc[UR52][R56.64] ;  /* 0x0000003438387980 */ /* 0x000f68000c101d00 */
[----:B------:R-:W5:Y:S04]  /*14ab0*/  LD.E.128 R72, desc[UR52][R72.64] ;  /* 0x0000003448487980 */ /* 0x000f68000c101d00 */
[----:B------:R-:W5:Y:S04]  /*14ac0*/  LD.E.128 R68, desc[UR52][R68.64] ;  /* 0x0000003444447980 */ /* 0x000f68000c101d00 */
[----:B------:R-:W5:Y:S04]  /*14ad0*/  LD.E.128 R64, desc[UR52][R64.64] ;  /* 0x0000003440407980 */ /* 0x000f68000c101d00 */
[----:B------:R-:W5:Y:S01]  /*14ae0*/  LD.E.128 R60, desc[UR52][R60.64] ;  /* 0x000000343c3c7980 */ /* 0x000f62000c101d00 */
[----:B------:R-:W-:-:S02]  /*14af0*/  IMAD R80, R21, UR4, RZ ;  /* 0x0000000415507c24 */ /* 0x000fc4000f8e02ff */
[C---:B------:R-:W-:Y:S01]  /*14b00*/  IMAD.WIDE.U32 R20, R23.reuse, UR4, R78 ;  /* 0x0000000417147c25 */ /* 0x040fe2000f8e004e */
[----:B------:R-:W-:Y:S01]  /*14b10*/  @!PT LDS RZ, [RZ] ;  /* 0x00000000fffff984 */ /* 0x000fe20000000800 */
[----:B------:R-:W-:Y:S01]  /*14b20*/  @!PT LDS RZ, [RZ] ;  /* 0x00000000fffff984 */ /* 0x000fe20000000800 */
[----:B------:R-:W-:Y:S01]  /*14b30*/  @!PT LDS RZ, [RZ] ;  /* 0x00000000fffff984 */ /* 0x000fe20000000800 */
[----:B------:R-:W-:Y:S01]  /*14b40*/  @!PT LDS RZ, [RZ] ;  /* 0x00000000fffff984 */ /* 0x000fe20000000800 */
[----:B------:R1:W-:Y:S06]  /*14b50*/  MEMBAR.ALL.CTA ;  /* 0x0000000000007992 */ /* 0x0003ec0000008000 */
[----:B-1----:R-:W1:Y:S01]  /*14b60*/  FENCE.VIEW.ASYNC.S ;  /* 0x00000000000073c6 */ /* 0x002e620000000000 */
[----:B------:R-:W-:Y:S01]  /*14b70*/  IMAD R23, R23, UR5, R80 ;  /* 0x0000000517177c24 */ /* 0x000fe2000f8e0250 */
[----:B------:R-:W-:Y:S01]  /*14b80*/  ULDC.64 UR4, c[0x0][0xbe0] ;  /* 0x0002f80000047ab9 */ /* 0x000fe20000000a00 */
[----:B------:R-:W-:-:S02]  /*14b90*/  IMAD R78, R84, -0x80, R0 ;  /* 0xffffff80544e7824 */ /* 0x000fc400078e0200 */
[C---:B------:R-:W-:Y:S02]  /*14ba0*/  VIADD R0, R186.reuse, 0x40 ;  /* 0x00000040ba007836 */ /* 0x040fe40000000000 */
[----:B------:R-:W-:Y:S01]  /*14bb0*/  IMAD.IADD R21, R21, 0x1, R23 ;  /* 0x0000000115157824 */ /* 0x000fe200078e0217 */
[-C--:B------:R-:W-:Y:S01]  /*14bc0*/  ISETP.GE.AND P3, PT, R186, R78.reuse, PT ;  /* 0x0000004eba00720c */ /* 0x080fe20003f66270 */
[----:B0-----:R-:W-:Y:S01]  /*14bd0*/  IMAD R76, R81, UR4, RZ ;  /* 0x00000004514c7c24 */ /* 0x001fe2000f8e02ff */
[-C--:B------:R-:W-:Y:S01]  /*14be0*/  ISETP.GE.AND P0, PT, R0, R78.reuse, PT ;  /* 0x0000004e0000720c */ /* 0x080fe20003f06270 */
[C---:B------:R-:W-:Y:S01]  /*14bf0*/  VIADD R3, R186.reuse, 0x20 ;  /* 0x00000020ba037836 */ /* 0x040fe20000000000 */
[----:B------:R-:W-:Y:S01]  /*14c00*/  IADD3 R23, R186, 0x60, RZ ;  /* 0x00000060ba177810 */ /* 0x000fe20007ffe0ff */
[C---:B------:R-:W-:Y:S02]  /*14c10*/  IMAD R77, R85.reuse, UR5, R76 ;  /* 0x00000005554d7c24 */ /* 0x040fe4000f8e024c */
[----:B------:R-:W-:Y:S01]  /*14c20*/  IMAD.WIDE.U32 R20, R85, UR4, R20 ;  /* 0x0000000455147c25 */ /* 0x000fe2000f8e0014 */
[----:B------:R-:W-:Y:S01]  /*14c30*/  ULDC.64 UR4, c[0x0][0xbe8] ;  /* 0x0002fa0000047ab9 */ /* 0x000fe20000000a00 */
[----:B------:R-:W-:-:S02]  /*14c40*/  ISETP.GE.AND P2, PT, R3, R78, PT ;  /* 0x0000004e0300720c */ /* 0x000fc40003f46270 */
[----:B------:R-:W-:Y:S01]  /*14c50*/  VIADD R0, R17, 0x32420 ;  /* 0x0003242011007836 */ /* 0x000fe20000000000 */
[----:B------:R-:W-:Y:S01]  /*14c60*/  ISETP.GE.AND P1, PT, R23, R78, PT ;  /* 0x0000004e1700720c */ /* 0x000fe20003f26270 */
[----:B------:R-:W-:Y:S02]  /*14c70*/  IMAD.IADD R21, R21, 0x1, R77 ;  /* 0x0000000115157824 */ /* 0x000fe400078e024d */
[----:B------:R-:W-:Y:S01]  /*14c80*/  IMAD R3, R83, UR4, RZ ;  /* 0x0000000453037c24 */ /* 0x000fe2000f8e02ff */
[----:B------:R-:W-:Y:S01]  /*14c90*/  PRMT R0, RZ, 0x654, R0 ;  /* 0x00000654ff007816 */ /* 0x000fe20000000000 */
[----:B------:R-:W-:-:S03]  /*14ca0*/  IMAD.WIDE.U32 R78, R82, UR4, R20 ;  /* 0x00000004524e7c25 */ /* 0x000fc6000f8e0014 */
[----:B-1----:R0:W-:Y:S01]  /*14cb0*/  SYNCS.ARRIVE.TRANS64.RED.A1T0 RZ, [R0+URZ], RZ ;  /* 0x000000ff00ff79a7 */ /* 0x0021e2000810043f */
[----:B------:R-:W-:Y:S02]  /*14cc0*/  IMAD R3, R82, UR5, R3 ;  /* 0x0000000552037c24 */ /* 0x000fe4000f8e0203 */
        /* <DEDUP_REMOVED lines=25> */
.L_x_11693:
[----:B------:R-:W-:Y:S05]  /*14e60*/  BSYNC B1 ;  /* 0x0000000000017941 */ /* 0x000fea0003800000 */
.L_x_11692:
        /* <DEDUP_REMOVED lines=26> */
.L_x_11695:
[----:B------:R-:W-:Y:S05]  /*15010*/  BSYNC B1 ;  /* 0x0000000000017941 */ /* 0x000fea0003800000 */
.L_x_11694:
        /* <DEDUP_REMOVED lines=26> */
.L_x_11697:
[----:B------:R-:W-:Y:S05]  /*151c0*/  BSYNC B1 ;  /* 0x0000000000017941 */ /* 0x000fea0003800000 */
.L_x_11696:
        /* <DEDUP_REMOVED lines=27> */
.L_x_11690:
[----:B------:R-:W3:Y:S01]  /*15380*/  LDL.LU R6, [R1+0x54] ;  /* 0x0000540001067983 */ /* 0x000ee20000300800 */
[----:B------:R-:W-:-:S03]  /*15390*/  ULDC.64 UR4, c[0x0][0xcd8] ;  /* 0x0003360000047ab9 */ /* 0x000fc60000000a00 */
[----:B------:R-:W2:Y:S01]  /*153a0*/  LDL.LU R0, [R1+0x58] ;  /* 0x0000580001007983 */ /* 0x000ea20000300800 */
[----:B------:R-:W-:Y:S01]  /*153b0*/  ISETP.NE.U32.AND P0, PT, RZ, UR4, PT ;  /* 0x00000004ff007c0c */ /* 0x000fe2000bf05070 */
[----:B------:R-:W-:-:S03]  /*153c0*/  IMAD.MOV.U32 R3, RZ, RZ, RZ ;  /* 0x000000ffff037224 */ /* 0x000fc600078e00ff */
[----:B------:R-:W-:Y:S02]  /*153d0*/  ISETP.NE.AND.EX P0, PT, RZ, UR5, PT, P0 ;  /* 0x00000005ff007c0c */ /* 0x000fe4000bf05300 */
[----:B---3--:R-:W-:-:S04]  /*153e0*/  IADD3 R4, P1, R6, UR4, RZ ;  /* 0x0000000406047c10 */ /* 0x008fc8000ff3e0ff */
[----:B--2---:R-:W-:Y:S01]  /*153f0*/  IADD3.X R5, R0, UR5, RZ, P1, !PT ;  /* 0x0000000500057c10 */ /* 0x004fe20008ffe4ff */
[----:B------:R-:W-:Y:S02]  /*15400*/  ULDC.64 UR4, c[0x0][0xce0] ;  /* 0x0003380000047ab9 */ /* 0x000fe40000000a00 */
[----:B------:R-:W-:-:S04]  /*15410*/  ISETP.NE.U32.AND P1, PT, RZ, UR4, PT ;  /* 0x00000004ff007c0c */ /* 0x000fc8000bf25070 */
[----:B------:R1:W5:Y:S01]  /*15420*/  @P0 LDG.E R3, desc[UR52][R4.64] ;  /* 0x0000003404030981 */ /* 0x000362000c1e1900 */
[----:B------:R-:W-:Y:S01]  /*15430*/  ISETP.NE.AND.EX P1, PT, RZ, UR5, PT, P1 ;  /* 0x00000005ff007c0c */ /* 0x000fe2000bf25310 */
[----:B0-----:R-:W0:-:S12]  /*15440*/  S2R R8, SR_TID.X ;  /* 0x0000000000087919 */ /* 0x001e180000002100 */
[----:B------:R-:W-:Y:S01]  /*15450*/  @P1 IADD3 R6, P2, R6, UR4, RZ ;  /* 0x0000000406061c10 */ /* 0x000fe2000ff5e0ff */
[----:B------:R-:W-:-:S03]  /*15460*/  ULDC UR4, c[0x0][0xb88] ;  /* 0x0002e20000047ab9 */ /* 0x000fc60000000800 */
[----:B------:R-:W-:Y:S01]  /*15470*/  @P1 IADD3.X R7, R0, UR5, RZ, P2, !PT ;  /* 0x0000000500071c10 */ /* 0x000fe200097fe4ff */
[----:B------:R-:W-:-:S06]  /*15480*/  IMAD.U32 R0, RZ, RZ, UR4 ;  /* 0x00000004ff007e24 */ /* 0x000fcc000f8e00ff */
[----:B------:R1:W5:Y:S01]  /*15490*/  @P1 LDG.E R0, desc[UR52][R6.64] ;  /* 0x0000003406001981 */ /* 0x000362000c1e1900 */
[----:B0-----:R-:W-:-:S05]  /*154a0*/  VIADD R8, R8, 0xffffff80 ;  /* 0xffffff8008087836 */ /* 0x001fca0000000000 */
[----:B------:R-:W-:Y:S01]  /*154b0*/  ISETP.GT.AND P2, PT, R8, 0x7f, PT ;  /* 0x0000007f0800780c */ /* 0x000fe20003f44270 */
[----:B-1----:R-:W-:-:S12]  /*154c0*/  @P1 BRA `(.L_x_11699) ;  /* 0x0000000000101947 */ /* 0x002fd80003800000 */
[----:B------:R-:W-:Y:S05]  /*154d0*/  @!P0 BRA `(.L_x_11699) ;  /* 0x00000000000c8947 */ /* 0x000fea0003800000 */
[----:B------:R-:W2:Y:S04]  /*154e0*/  LDG.E R7, desc[UR52][R4.64] ;  /* 0x0000003404077981 */ /* 0x000ea8000c1e1900 */
[----:B-----5:R-:W2:Y:S02]  /*154f0*/  LDG.E R0, desc[UR52][R4.64+0x4] ;  /* 0x0000043404007981 */ /* 0x020ea4000c1e1900 */
[----:B--2---:R-:W-:-:S07]  /*15500*/  IADD3 R0, -R7, R0, RZ ;  /* 0x0000000007007210 */ /* 0x004fce0007ffe1ff */
.L_x_11699:
[----:B------:R-:W2:Y:S04]  /*15510*/  LDL.LU R5, [R1+0x5c] ;  /* 0x00005c0001057983 */ /* 0x000ea80000300800 */
[----:B------:R-:W3:Y:S04]  /*15520*/  LDL.LU R4, [R1+0x6c] ;  /* 0x00006c0001047983 */ /* 0x000ee80000300800 */
[----:B------:R-:W4:Y:S04]  /*15530*/  LDL R14, [R1+0x50] ;  /* 0x00005000010e7983 */ /* 0x000f280000100800 */
[----:B------:R-:W4:Y:S04]  /*15540*/  LDL R20, [R1+0x24] ;  /* 0x0000240001147983 */ /* 0x000f280000100800 */
[----:B------:R0:W5:Y:S01]  /*15550*/  LDL R13, [R1+0x64] ;  /* 0x00006400010d7983 */ /* 0x0001620000100800 */
[----:B------:R-:W-:Y:S01]  /*15560*/  BSSY B1, `(.L_x_11700) ;  /* 0x000001d000017945 */ /* 0x000fe20003800000 */
[----:B-----5:R-:W-:-:S02]  /*15570*/  SHF.R.S32.HI R8, RZ, 0x1f, R3 ;  /* 0x0000001fff087819 */ /* 0x020fc40000011403 */
[----:B--2---:R-:W-:Y:S02]  /*15580*/  SEL R11, R5, RZ, !P0 ;  /* 0x000000ff050b7207 */ /* 0x004fe40004000000 */
[----:B---3--:R-:W-:Y:S02]  /*15590*/  SEL R12, R4, RZ, !P0 ;  /* 0x000000ff040c7207 */ /* 0x008fe40004000000 */
[----:B----4-:R-:W-:Y:S02]  /*155a0*/  SHF.R.S32.HI R9, RZ, 0x1f, R14 ;  /* 0x0000001fff097819 */ /* 0x010fe4000001140e */
[----:B------:R-:W-:Y:S01]  /*155b0*/  SHF.R.S32.HI R10, RZ, 0x1f, R20 ;  /* 0x0000001fff0a7819 */ /* 0x000fe20000011414 */
[----:B0-----:R-:W-:Y:S06]  /*155c0*/  @P2 BRA `(.L_x_11701) ;  /* 0x0000000000582947 */ /* 0x001fec0003800000 */
[----:B------:R-:W0:Y:S02]  /*155d0*/  S2R R4, SR_TID.X ;  /* 0x0000000000047919 */ /* 0x000e240000002100 */
        /* <DEDUP_REMOVED lines=21> */
.L_x_11701:
[----:B------:R-:W-:Y:S05]  /*15730*/  BSYNC B1 ;  /* 0x0000000000017941 */ /* 0x000fea0003800000 */
.L_x_11700:
[----:B------:R-:W2:Y:S01]  /*15740*/  LDL.64 R24, [R1+0x40] ;  /* 0x0000400001187983 */ /* 0x000ea20000100a00 */
        /* <DEDUP_REMOVED lines=8> */
[----:B------:R-:W-:Y:S02]  /*157d0*/  IMAD R10, R13, -0x80, R0 ;  /* 0xffffff800d0a7824 */ /* 0x000fe400078e0200 */
[----:B------:R-:W-:Y:S02]  /*157e0*/  IMAD R6, R9, UR4, RZ ;  /* 0x0000000409067c24 */ /* 0x000fe4000f8e02ff */
[----:B------:R-:W-:Y:S02]  /*157f0*/  IMAD.IADD R5, R5, 0x1, R3 ;  /* 0x0000000105057824 */ /* 0x000fe400078e0203 */
[C---:B------:R-:W-:Y:S02]  /*15800*/  IMAD R3, R14.reuse, UR5, R6 ;  /* 0x000000050e037c24 */ /* 0x040fe4000f8e0206 */
[----:B------:R-:W-:Y:S01]  /*15810*/  IMAD.WIDE.U32 R4, R14, UR4, R4 ;  /* 0x000000040e047c25 */ /* 0x000fe2000f8e0004 */
[----:B------:R-:W-:-:S03]  /*15820*/  ULDC.64 UR4, c[0x0][0xbe8] ;  /* 0x0002fa0000047ab9 */ /* 0x000fc60000000a00 */
[----:B------:R-:W-:Y:S02]  /*15830*/  IMAD.IADD R5, R5, 0x1, R3 ;  /* 0x0000000105057824 */ /* 0x000fe400078e0203 */
[----:B------:R-:W-:-:S04]  /*15840*/  IMAD R0, R12, UR4, RZ ;  /* 0x000000040c007c24 */ /* 0x000fc8000f8e02ff */
[----:B------:R-:W-:Y:S01]  /*15850*/  IMAD R3, R11, UR5, R0 ;  /* 0x000000050b037c24 */ /* 0x000fe2000f8e0200 */
[C---:B--2---:R-:W-:Y:S01]  /*15860*/  ISETP.GE.AND P1, PT, R24.reuse, R10, PT ;  /* 0x0000000a1800720c */ /* 0x044fe20003f26270 */
[----:B------:R-:W-:Y:S01]  /*15870*/  VIADD R7, R24, 0x20 ;  /* 0x0000002018077836 */ /* 0x000fe20000000000 */
[--C-:B------:R-:W-:Y:S01]  /*15880*/  SHF.R.S32.HI R9, RZ, 0x1f, R24.reuse ;  /* 0x0000001fff097819 */ /* 0x100fe20000011418 */
[----:B------:R-:W-:-:S03]  /*15890*/  IMAD.MOV.U32 R8, RZ, RZ, R24 ;  /* 0x000000ffff087224 */ /* 0x000fc600078e0018 */
[----:B------:R-:W-:Y:S01]  /*158a0*/  ISETP.GE.AND P0, PT, R7, R10, PT ;  /* 0x0000000a0700720c */ /* 0x000fe20003f06270 */
        /* <DEDUP_REMOVED lines=27> */
.L_x_11703:
[----:B------:R-:W-:Y:S05]  /*15a60*/  BSYNC B1 ;  /* 0x0000000000017941 */ /* 0x000fea0003800000 */
.L_x_11702:
        /* <DEDUP_REMOVED lines=28> */
.L_x_11705:
[----:B------:R-:W-:Y:S05]  /*15c30*/  BSYNC B1 ;  /* 0x0000000000017941 */ /* 0x000fea0003800000 */
.L_x_11704:
        /* <DEDUP_REMOVED lines=27> */
.L_x_11707:
[----:B------:R-:W-:Y:S05]  /*15df0*/  BSYNC B1 ;  /* 0x0000000000017941 */ /* 0x000fea0003800000 */
.L_x_11706:
        /* <DEDUP_REMOVED lines=25> */
.L_x_11698:
[----:B------:R-:W-:Y:S05]  /*15f90*/  BSYNC B0 ;  /* 0x0000000000007941 */ /* 0x000fea0003800000 */
.L_x_11689:
[----:B------:R-:W2:Y:S01]  /*15fa0*/  LDL R0, [R1+0x1c] ;  /* 0x00001c0001007983 */ /* 0x000ea20000100800 */
[----:B------:R-:W-:Y:S02]  /*15fb0*/  ULDC UR4, c[0x0][0xd14] ;  /* 0x0003450000047ab9 */ /* 0x000fe40000000800 */
[----:B--2---:R-:W-:-:S13]  /*15fc0*/  ISETP.GE.AND P0, PT, R0, UR4, PT ;  /* 0x0000000400007c0c */ /* 0x004fda000bf06270 */
[----:B------:R-:W-:Y:S05]  /*15fd0*/  @!P0 BRA `(.L_x_11708) ;  /* 0xfffffeb000248947 */ /* 0x000fea000383ffff */
[----:B------:R-:W-:Y:S05]  /*15fe0*/  BRA `(.L_x_11552) ;  /* 0x0000005c00247947 */ /* 0x000fea0003800000 */
.L_x_11550:
[----:B------:R-:W-:-:S08]  /*15ff0*/  NOP ;  /* 0x0000000000007918 */ /* 0x000fd00000000000 */
[----:B--2---:R-:W0:-:S00]  /*16000*/  USETMAXREG.DEALLOC.CTAPOOL 0x18 ;  /* 0x00000018000079c8 */ /* 0x004e0000080e0500 */
        /* <DEDUP_REMOVED lines=59> */
.L_x_11713:
        /* <DEDUP_REMOVED lines=15> */
.L_x_11712:
[----:B------:R-:W-:Y:S05]  /*164b0*/  BSYNC B0 ;  /* 0x0000000000007941 */ /* 0x000fea0003800000 */
.L_x_11711:
        /* <DEDUP_REMOVED lines=25> */
.L_x_11709:
        /* <DEDUP_REMOVED lines=20> */
.L_x_11714:
        /* <DEDUP_REMOVED lines=56> */
.L_x_11710:
[----:B------:R-:W-:Y:S02]  /*16b10*/  IMAD.MOV.U32 R17, RZ, RZ, RZ ;  /* 0x000000ffff117224 */ /* 0x000fe400078e00ff */
[----:B------:R-:W-:Y:S02]  /*16b20*/  IMAD.U32 R16, RZ, RZ, UR6 ;  /* 0x00000006ff107e24 */ /* 0x000fe4000f8e00ff */
[----:B------:R-:W-:-:S07]  /*16b30*/  IMAD.MOV.U32 R18, RZ, RZ, RZ ;  /* 0x000000ffff127224 */ /* 0x000fce00078e00ff */
.L_x_11715:
        /* <DEDUP_REMOVED lines=22> */
.L_x_11800:
[----:B--2---:R-:W2:Y:S02]  /*16ca0*/  LDC.64 R2, c[0x0][0xd60] ;  /* 0x00035800ff027b82 */ /* 0x004ea40000000a00 */
[----:B--2---:R-:W-:-:S05]  /*16cb0*/  IMAD.WIDE R2, R19, 0x4, R2 ;  /* 0x0000000413027825 */ /* 0x004fca00078e0202 */
[----:B------:R-:W1:Y:S01]  /*16cc0*/  LDG.E R11, desc[UR52][R2.64] ;  /* 0x00000034020b7981 */ /* 0x000e62000c1e1900 */
        /* <DEDUP_REMOVED lines=54> */
.L_x_11717:
        /* <DEDUP_REMOVED lines=14> */
.L_x_11718:
[----:B------:R-:W-:Y:S05]  /*17110*/  @!P3 BRA `(.L_x_11719) ;  /* 0x00000000000cb947 */ /* 0x000fea0003800000 */
[----:B------:R-:W2:Y:S04]  /*17120*/  LDG.E R9, desc[UR52][R6.64] ;  /* 0x0000003406097981 */ /* 0x000ea8000c1e1900 */
[----:B------:R-:W2:Y:S02]  /*17130*/  LDG.E R6, desc[UR52][R6.64+0x4] ;  /* 0x0000043406067981 */ /* 0x000ea4000c1e1900 */
[----:B--2---:R-:W-:-:S07]  /*17140*/  IMAD.IADD R9, R6, 0x1, -R9 ;  /* 0x0000000106097824 */ /* 0x004fce00078e0a09 */
.L_x_11719:
[----:B0-----:R-:W2:Y:S01]  /*17150*/  @P1 LDG.E R2, desc[UR52][R4.64] ;  /* 0x0000003404021981 */ /* 0x001ea2000c1e1900 */
[----:B-----5:R-:W-:-:S03]  /*17160*/  IMAD.IADD R9, R9, 0x1, -R8 ;  /* 0x0000000109097824 */ /* 0x020fc600078e0a08 */
[----:B------:R-:W2:Y:S01]  /*17170*/  @P1 LDG.E R4, desc[UR52][R4.64+0x4] ;  /* 0x0000043404041981 */ /* 0x000ea2000c1e1900 */
[----:B------:R-:W-:Y:S01]  /*17180*/  LEA R3, R17, 0xdf, 0x7 ;  /* 0x000000df11037811 */ /* 0x000fe200078e38ff */
[----:B------:R-:W-:Y:S01]  /*17190*/  BSSY B0, `(.L_x_11720) ;  /* 0x00000ec000007945 */ /* 0x000fe20003800000 */
[----:B------:R-:W-:Y:S02]  /*171a0*/  PLOP3.LUT P2, PT, PT, PT, PT, 0x80, 0x0 ;  /* 0x000000000000781c */ /* 0x000fe40003f4f070 */
[----:B--2---:R-:W-:-:S05]  /*171b0*/  @P1 IADD3 R0, -R2, R4, RZ ;  /* 0x0000000402001210 */ /* 0x004fca0007ffe1ff */
[----:B------:R-:W-:-:S05]  /*171c0*/  IMAD.IADD R2, R9, 0x1, R0 ;  /* 0x0000000109027824 */ /* 0x000fca00078e0200 */
[C---:B------:R-:W-:Y:S01]  /*171d0*/  IADD3 R3, R2.reuse, R3, -R10 ;  /* 0x0000000302037210 */ /* 0x040fe20007ffe80a */
[----:B------:R-:W-:-:S04]  /*171e0*/  VIADD R2, R2, 0x5f ;  /* 0x0000005f02027836 */ /* 0x000fc80000000000 */
        /* <DEDUP_REMOVED lines=32> */
.L_x_11870:
[----:B------:R-:W-:-:S03]  /*173f0*/  UMOV UR4, 0xffffffff ;  /* 0xffffffff00047882 */ /* 0x000fc60000000000 */
[----:B------:R-:W-:Y:S05]  /*17400*/  BRA.DIV UR4, `(.L_x_11723) ;  /* 0x0000005a04187947 */ /* 0x000fea000b800000 */
[----:B------:R-:W-:-:S13]  /*17410*/  ELECT P6, URZ, PT ;  /* 0x00000000003f782f */ /* 0x000fda00038c0000 */
.L_x_11873:
[----:B------:R-:W2:Y:S01]  /*17420*/  LDL R5, [R1+0x2c] ;  /* 0x00002c0001057983 */ /* 0x000ea20000100800 */
        /* <DEDUP_REMOVED lines=10> */
.L_x_11874:
        /* <DEDUP_REMOVED lines=8> */
.L_x_11875:
        /* <DEDUP_REMOVED lines=11> */
.L_x_11728:
        /* <DEDUP_REMOVED lines=19> */
.L_x_11876:
        /* <DEDUP_REMOVED lines=8> */
.L_x_11730:
        /* <DEDUP_REMOVED lines=31> */
.L_x_11726:
[----:B------:R-:W-:Y:S05]  /*179a0*/  BSYNC B1 ;  /* 0x0000000000017941 */ /* 0x000fea0003800000 */
.L_x_11725:
        /* <DEDUP_REMOVED lines=13> */
[C---:B------:R-:W-:Y:S02]  /*17a80*/  IMAD R5, R2.reuse, 0x60, R20 ;  /* 0x0000006002057824 */ /* 0x040fe400078e0214 */
[----:B------:R-:W-:Y:S02]  /*17a90*/  VIADD R2, R2, 0xffffffff ;  /* 0xffffffff02027836 */ /* 0x000fe40000000000 */
[----:B------:R-:W-:-:S07]  /*17aa0*/  VIADD R5, R5, 0xffffff40 ;  /* 0xffffff4005057836 */ /* 0x000fce0000000000 */
.L_x_11737:
        /* <DEDUP_REMOVED lines=9> */
.L_x_11877:
        /* <DEDUP_REMOVED lines=11> */
.L_x_11734:
        /* <DEDUP_REMOVED lines=17> */
.L_x_11878:
        /* <DEDUP_REMOVED lines=8> */
.L_x_11736:
        /* <DEDUP_REMOVED lines=31> */
.L_x_11732:
[----:B------:R-:W-:Y:S05]  /*17f70*/  BSYNC B1 ;  /* 0x0000000000017941 */ /* 0x000fea0003800000 */
.L_x_11731:
        /* <DEDUP_REMOVED lines=13> */
.L_x_11721:
[----:B------:R-:W-:Y:S05]  /*18050*/  BSYNC B0 ;  /* 0x0000000000007941 */ /* 0x000fea0003800000 */
.L_x_11720:
        /* <DEDUP_REMOVED lines=23> */
.L_x_11739:
        /* <DEDUP_REMOVED lines=23> */
.L_x_11741:
        /* <DEDUP_REMOVED lines=20> */
.L_x_11743:
        /* <DEDUP_REMOVED lines=16> */
.L_x_11742:
        /* <DEDUP_REMOVED lines=31> */
.L_x_11744:
        /* <DEDUP_REMOVED lines=19> */
.L_x_11881:
[----:B------:R-:W-:Y:S01]  /*188a0*/  UMOV UR4, 0xffffffff ;  /* 0xffffffff00047882 */ /* 0x000fe20000000000 */
[----:B------:R-:W-:Y:S02]  /*188b0*/  SHF.R.S32.HI R8, RZ, 0x1f, R0 ;  /* 0x0000001fff087819 */ /* 0x000fe40000011400 */
[----:B------:R-:W-:Y:S05]  /*188c0*/  BRA.DIV UR4, `(.L_x_11746) ;  /* 0x0000004604a07947 */ /* 0x000fea000b800000 */
[----:B------:R-:W-:-:S13]  /*188d0*/  ELECT P6, URZ, PT ;  /* 0x00000000003f782f */ /* 0x000fda00038c0000 */
.L_x_11884:
        /* <DEDUP_REMOVED lines=22> */
.L_x_11748:
        /* <DEDUP_REMOVED lines=9> */
.L_x_11885:
        /* <DEDUP_REMOVED lines=11> */
.L_x_11750:
        /* <DEDUP_REMOVED lines=22> */
.L_x_11747:
        /* <DEDUP_REMOVED lines=55> */
.L_x_11752:
[----:B------:R-:W-:Y:S05]  /*19050*/  BSYNC B0 ;  /* 0x0000000000007941 */ /* 0x000fea0003800000 */
.L_x_11751:
        /* <DEDUP_REMOVED lines=9> */
.L_x_11886:
        /* <DEDUP_REMOVED lines=13> */
.L_x_11887:
        /* <DEDUP_REMOVED lines=11> */
.L_x_11757:
        /* <DEDUP_REMOVED lines=37> */
.L_x_11755:
[----:B------:R-:W-:Y:S05]  /*194c0*/  BSYNC B0 ;  /* 0x0000000000007941 */ /* 0x000fea0003800000 */
.L_x_11754:
[----:B------:R-:W2:Y:S01]  /*194d0*/  LDL R7, [R1+0x20] ;  /* 0x0000200001077983 */ /* 0x000ea20000100800 */
[----:B------:R-:W-:Y:S01]  /*194e0*/  BSSY B0, `(.L_x_11758) ;  /* 0x0000164000007945 */ /* 0x000fe20003800000 */
[----:B--2---:R-:W-:-:S13]  /*194f0*/  ISETP.GE.AND P0, PT, R7, 0x2, PT ;  /* 0x000000020700780c */ /* 0x004fda0003f06270 */
[----:B------:R-:W-:Y:S05]  /*19500*/  @!P0 BRA `(.L_x_11759) ;  /* 0x0000001400848947 */ /* 0x000fea0003800000 */
[C---:B0-----:R-:W-:Y:S01]  /*19510*/  LOP3.LUT R5, R7.reuse, 0x1, RZ, 0xc0, !PT ;  /* 0x0000000107057812 */ /* 0x041fe200078ec0ff */
[----:B------:R-:W-:Y:S01]  /*19520*/  BSSY B1, `(.L_x_11760) ;  /* 0x000007b000017945 */ /* 0x000fe20003800000 */
[----:B------:R-:W-:Y:S02]  /*19530*/  IADD3 R9, R7, -0x2, RZ ;  /* 0xfffffffe07097810 */ /* 0x000fe40007ffe0ff */
[----:B------:R-:W-:-:S03]  /*19540*/  ISETP.NE.U32.AND P0, PT, R5, 0x1, PT ;  /* 0x000000010500780c */ /* 0x000fc60003f05070 */
[----:B------:R-:W-:-:S10]  /*19550*/  IMAD.MOV.U32 R5, RZ, RZ, R9 ;  /* 0x000000ffff057224 */ /* 0x000fd400078e0009 */
        /* <DEDUP_REMOVED lines=34> */
.L_x_11764:
[----:B-1----:R-:W1:Y:S01]  /*19780*/  S2R R3, SR_CgaCtaId ;  /* 0x0000000000037919 */ /* 0x002e620000008800 */
[----:B------:R-:W-:-:S04]  /*19790*/  MOV R2, 0x400 ;  /* 0x0000040000027802 */ /* 0x000fc80000000f00 */
[----:B-1----:R-:W-:Y:S02]  /*197a0*/  LEA R2, R3, R2, 0x18 ;  /* 0x0000000203027211 */ /* 0x002fe400078ec0ff */
[----:B------:R-:W-:-:S03]  /*197b0*/  SHF.L.U32 R3, R12, 0x1f, RZ ;  /* 0x0000001f0c037819 */ /* 0x000fc600000006ff */
[----:B------:R-:W-:-:S04]  /*197c0*/  IMAD R2, R13, 0x8, R2 ;  /* 0x000000080d027824 */ /* 0x000fc800078e0202 */
[----:B------:R-:W1:Y:S02]  /*197d0*/  SYNCS.PHASECHK.TRANS64.TRYWAIT P0, [R2+URZ+0x32440], R3 ;  /* 0x03244003020075a7 */ /* 0x000e64000800017f */
[----:B-1----:R-:W-:Y:S05]  /*197e0*/  @!P0 BRA `(.L_x_11765) ;  /* 0x0000003800408947 */ /* 0x002fea0003800000 */
.L_x_11888:
        /* <DEDUP_REMOVED lines=11> */
.L_x_11766:
        /* <DEDUP_REMOVED lines=22> */
.L_x_11889:
        /* <DEDUP_REMOVED lines=8> */
.L_x_11768:
        /* <DEDUP_REMOVED lines=34> */
.L_x_11763:
[----:B------:R-:W-:Y:S05]  /*19ca0*/  BSYNC B2 ;  /* 0x0000000000027941 */ /* 0x000fea0003800000 */
.L_x_11762:
[----:B------:R-:W2:Y:S02]  /*19cb0*/  LDL.LU R2, [R1+0x20] ;  /* 0x0000200001027983 */ /* 0x000ea40000300800 */
[----:B--2---:R-:W-:-:S07]  /*19cc0*/  VIADD R5, R2, 0xfffffffd ;  /* 0xfffffffd02057836 */ /* 0x004fce0000000000 */
.L_x_11761:
[----:B------:R-:W-:Y:S05]  /*19cd0*/  BSYNC B1 ;  /* 0x0000000000017941 */ /* 0x000fea0003800000 */
.L_x_11760:
[----:B------:R-:W-:-:S13]  /*19ce0*/  ISETP.NE.AND P0, PT, R9, RZ, PT ;  /* 0x000000ff0900720c */ /* 0x000fda0003f05270 */
[----:B------:R-:W-:Y:S05]  /*19cf0*/  @!P0 BRA `(.L_x_11759) ;  /* 0x0000000c00888947 */ /* 0x000fea0003800000 */
.L_x_11783:
        /* <DEDUP_REMOVED lines=30> */
.L_x_11771:
[----:B------:R-:W2:Y:S01]  /*19ee0*/  S2R R3, SR_CgaCtaId ;  /* 0x0000000000037919 */ /* 0x000ea20000008800 */
[----:B------:R-:W-:-:S04]  /*19ef0*/  MOV R2, 0x400 ;  /* 0x0000040000027802 */ /* 0x000fc80000000f00 */
[----:B--2---:R-:W-:Y:S02]  /*19f00*/  LEA R2, R3, R2, 0x18 ;  /* 0x0000000203027211 */ /* 0x004fe400078ec0ff */
[----:B------:R-:W-:-:S03]  /*19f10*/  SHF.L.U32 R3, R9, 0x1f, RZ ;  /* 0x0000001f09037819 */ /* 0x000fc600000006ff */
[----:B------:R-:W-:-:S04]  /*19f20*/  IMAD R2, R10, 0x8, R2 ;  /* 0x000000080a027824 */ /* 0x000fc800078e0202 */
[----:B------:R-:W2:Y:S02]  /*19f30*/  SYNCS.PHASECHK.TRANS64.TRYWAIT P0, [R2+URZ+0x32440], R3 ;  /* 0x03244003020075a7 */ /* 0x000ea4000800017f */
[----:B--2---:R-:W-:Y:S05]  /*19f40*/  @!P0 BRA `(.L_x_11772) ;  /* 0x0000003000908947 */ /* 0x004fea0003800000 */
.L_x_11890:
        /* <DEDUP_REMOVED lines=11> */
.L_x_11773:
[----:B0-----:R-:W3:Y:S01]  /*1a000*/  LDL R12, [R1+0x10] ;  /* 0x00001000010c7983 */ /* 0x001ee20000100800 */
[----:B-1----:R-:W-:Y:S01]  /*1a010*/  MOV R7, 0x400 ;  /* 0x0000040000077802 */ /* 0x002fe20000000f00 */
        /* <DEDUP_REMOVED lines=19> */
.L_x_11891:
        /* <DEDUP_REMOVED lines=8> */
.L_x_11775:
        /* <DEDUP_REMOVED lines=33> */
.L_x_11770:
[----:B------:R-:W-:Y:S05]  /*1a3e0*/  BSYNC B1 ;  /* 0x0000000000017941 */ /* 0x000fea0003800000 */
.L_x_11769:
        /* <DEDUP_REMOVED lines=29> */
.L_x_11778:
[----:B------:R-:W2:Y:S01]  /*1a5c0*/  S2R R3, SR_CgaCtaId ;  /* 0x0000000000037919 */ /* 0x000ea20000008800 */
[----:B------:R-:W-:-:S04]  /*1a5d0*/  MOV R2, 0x400 ;  /* 0x0000040000027802 */ /* 0x000fc80000000f00 */
[----:B--2---:R-:W-:Y:S02]  /*1a5e0*/  LEA R2, R3, R2, 0x18 ;  /* 0x0000000203027211 */ /* 0x004fe400078ec0ff */
[----:B------:R-:W-:-:S03]  /*1a5f0*/  SHF.L.U32 R3, R11, 0x1f, RZ ;  /* 0x0000001f0b037819 */ /* 0x000fc600000006ff */
[----:B------:R-:W-:-:S04]  /*1a600*/  IMAD R2, R12, 0x8, R2 ;  /* 0x000000080c027824 */ /* 0x000fc800078e0202 */
[----:B------:R-:W2:Y:S02]  /*1a610*/  SYNCS.PHASECHK.TRANS64.TRYWAIT P0, [R2+URZ+0x32440], R3 ;  /* 0x03244003020075a7 */ /* 0x000ea4000800017f */
[----:B--2---:R-:W-:Y:S05]  /*1a620*/  @!P0 BRA `(.L_x_11779) ;  /* 0x0000002c00008947 */ /* 0x004fea0003800000 */
.L_x_11892:
        /* <DEDUP_REMOVED lines=11> */
.L_x_11780:
[----:B-1----:R-:W3:Y:S01]  /*1a6e0*/  LDL R7, [R1] ;  /* 0x0000000001077983 */ /* 0x002ee20000100800 */
        /* <DEDUP_REMOVED lines=21> */
.L_x_11893:
        /* <DEDUP_REMOVED lines=8> */
.L_x_11782:
        /* <DEDUP_REMOVED lines=34> */
.L_x_11777:
[----:B------:R-:W-:Y:S05]  /*1aae0*/  BSYNC B1 ;  /* 0x0000000000017941 */ /* 0x000fea0003800000 */
.L_x_11776:
[C---:B------:R-:W-:Y:S01]  /*1aaf0*/  ISETP.GT.AND P0, PT, R5.reuse, 0x1, PT ;  /* 0x000000010500780c */ /* 0x040fe20003f04270 */
[----:B------:R-:W-:-:S12]  /*1ab00*/  VIADD R5, R5, 0xfffffffe ;  /* 0xfffffffe05057836 */ /* 0x000fd80000000000 */
[----:B------:R-:W-:Y:S05]  /*1ab10*/  @P0 BRA `(.L_x_11783) ;  /* 0xfffffff000780947 */ /* 0x000fea000383ffff */
.L_x_11759:
[----:B------:R-:W-:Y:S05]  /*1ab20*/  BSYNC B0 ;  /* 0x0000000000007941 */ /* 0x000fea0003800000 */
.L_x_11758:
        /* <DEDUP_REMOVED lines=15> */
[----:B0-----:R-:W1:Y:S01]  /*1ac20*/  POPC R5, UR4 ;  /* 0x0000000400057d09 */ /* 0x001e620008000000 */
[----:B--2---:R-:W-:-:S13]  /*1ac30*/  ISETP.EQ.U32.AND P0, PT, R4, R7, PT ;  /* 0x000000070400720c */ /* 0x004fda0003f02070 */
[----:B-1----:R-:W2:Y:S01]  /*1ac40*/  @P0 ATOMG.E.ADD.STRONG.GPU PT, R3, desc[UR52][R2.64], R5 ;  /* 0x00000005020309a8 */ /* 0x002ea200081ee1f4 */
[----:B------:R-:W0:Y:S02]  /*1ac50*/  S2R R6, SR_LTMASK ;  /* 0x0000000000067919 */ /* 0x000e240000003900 */
[----:B0-----:R-:W-:-:S04]  /*1ac60*/  LOP3.LUT R6, R6, UR4, RZ, 0xc0, !PT ;  /* 0x0000000406067c12 */ /* 0x001fc8000f8ec0ff */
[----:B------:R-:W0:Y:S01]  /*1ac70*/  POPC R7, R6 ;  /* 0x0000000600077309 */ /* 0x000e220000000000 */
[----:B--2---:R-:W0:Y:S02]  /*1ac80*/  SHFL.IDX PT, R4, R3, R4, 0x1f ;  /* 0x00001f0403047589 */ /* 0x004e2400000e0000 */
[----:B0-----:R-:W-:-:S07]  /*1ac90*/  IADD3 R16, R4, UR48, R7 ;  /* 0x0000003004107c10 */ /* 0x001fce000fffe007 */
.L_x_11785:
[----:B------:R-:W-:Y:S05]  /*1aca0*/  BSYNC B0 ;  /* 0x0000000000007941 */ /* 0x000fea0003800000 */
.L_x_11784:
[----:B-1----:R-:W2:Y:S02]  /*1acb0*/  LDL.LU R2, [R1+0x8] ;  /* 0x0000080001027983 */ /* 0x002ea40000300800 */
[----:B--2---:R-:W-:-:S05]  /*1acc0*/  LOP3.LUT R2, R2, R0, RZ, 0x3c, !PT ;  /* 0x0000000002027212 */ /* 0x004fca00078e3cff */
[----:B------:R1:W-:Y:S02]  /*1acd0*/  STL [R1+0x8], R2 ;  /* 0x0000080201007387 */ /* 0x0003e40000100800 */
.L_x_11740:
[----:B------:R-:W-:Y:S05]  /*1ace0*/  BSYNC B6 ;  /* 0x0000000000067941 */ /* 0x000fea0003800000 */
.L_x_11738:
[----:B------:R-:W-:-:S03]  /*1acf0*/  UMOV UR4, 0xffffffff ;  /* 0xffffffff00047882 */ /* 0x000fc60000000000 */
[----:B------:R-:W-:Y:S05]  /*1ad00*/  BRA.DIV UR4, `(.L_x_11786) ;  /* 0x0000002604707947 */ /* 0x000fea000b800000 */
[----:B------:R2:W3:Y:S04]  /*1ad10*/  SHFL.IDX PT, R4, R16, RZ, 0x1f ;  /* 0x00001fff10047589 */ /* 0x0004e800000e0000 */
[----:B------:R-:W4:Y:S02]  /*1ad20*/  SHFL.IDX PT, R16, R16, 0x1, 0x1f ;  /* 0x00201f0010107f89 */ /* 0x000f2400000e0000 */
.L_x_11897:
        /* <DEDUP_REMOVED lines=13> */
.L_x_11788:
[----:B------:R-:W-:Y:S05]  /*1ae00*/  BSYNC B0 ;  /* 0x0000000000007941 */ /* 0x000fea0003800000 */
.L_x_11787:
        /* <DEDUP_REMOVED lines=23> */
.L_x_11905:
[----:B------:R-:W-:Y:S02]  /*1af80*/  ULDC UR4, c[0x0][0xd10] ;  /* 0x0003440000047ab9 */ /* 0x000fe40000000800 */
[----:B------:R-:W-:-:S04]  /*1af90*/  IMAD.U32 R5, RZ, RZ, UR4 ;  /* 0x00000004ff057e24 */ /* 0x000fc8000f8e00ff */
[----:B-1----:R-:W-:-:S04]  /*1afa0*/  IMAD R3, R14, R5, RZ ;  /* 0x000000050e037224 */ /* 0x002fc800078e02ff */
[----:B--2-4-:R-:W-:-:S05]  /*1afb0*/  IMAD.IADD R16, R16, 0x1, R3 ;  /* 0x0000000110107824 */ /* 0x014fca00078e0203 */
[----:B---3--:R-:W-:-:S13]  /*1afc0*/  ISETP.GT.AND P0, PT, R16, R4, PT ;  /* 0x000000041000720c */ /* 0x008fda0003f04270 */
[----:B------:R-:W-:Y:S05]  /*1afd0*/  @P0 BRA `(.L_x_11790) ;  /* 0x0000000000b40947 */ /* 0x000fea0003800000 */
[----:B------:R-:W1:Y:S02]  /*1afe0*/  LDC R0, c[0x0][0xd14] ;  /* 0x00034500ff007b82 */ /* 0x000e640000000800 */
.L_x_11795:
        /* <DEDUP_REMOVED lines=14> */
.L_x_11793:
[----:B------:R-:W-:Y:S05]  /*1b0d0*/  BSYNC B0 ;  /* 0x0000000000007941 */ /* 0x000fea0003800000 */
.L_x_11792:
        /* <DEDUP_REMOVED lines=23> */
.L_x_11913:
[----:B------:R-:W-:Y:S02]  /*1b250*/  ULDC UR4, c[0x0][0xd10] ;  /* 0x0003440000047ab9 */ /* 0x000fe40000000800 */
[----:B------:R-:W-:-:S04]  /*1b260*/  IMAD.U32 R5, RZ, RZ, UR4 ;  /* 0x00000004ff057e24 */ /* 0x000fc8000f8e00ff */
[----:B-1----:R-:W-:-:S04]  /*1b270*/  IMAD R3, R14, R5, RZ ;  /* 0x000000050e037224 */ /* 0x002fc800078e02ff */
[----:B------:R-:W-:-:S05]  /*1b280*/  IMAD.IADD R16, R3, 0x1, R16 ;  /* 0x0000000103107824 */ /* 0x000fca00078e0210 */
[----:B------:R-:W-:-:S13]  /*1b290*/  ISETP.GT.AND P0, PT, R16, R4, PT ;  /* 0x000000041000720c */ /* 0x000fda0003f04270 */
[----:B------:R-:W-:Y:S05]  /*1b2a0*/  @!P0 BRA `(.L_x_11795) ;  /* 0xfffffffc00508947 */ /* 0x000fea000383ffff */
.L_x_11790:
        /* <DEDUP_REMOVED lines=8> */
.L_x_11917:
[----:B------:R-:W-:Y:S01]  /*1b330*/  ISETP.NE.AND P0, PT, R3, RZ, PT ;  /* 0x000000ff0300720c */ /* 0x000fe20003f05270 */
[----:B------:R-:W-:-:S12]  /*1b340*/  IMAD.MOV.U32 R7, RZ, RZ, RZ ;  /* 0x000000ffff077224 */ /* 0x000fd800078e00ff */
[----:B------:R-:W-:Y:S05]  /*1b350*/  @!P0 BRA `(.L_x_11797) ;  /* 0x0000000000108947 */ /* 0x000fea0003800000 */
[----:B------:R-:W-:Y:S01]  /*1b360*/  UMOV UR4, 0xffffffff ;  /* 0xffffffff00047882 */ /* 0x000fe20000000000 */
[----:B------:R-:W-:Y:S02]  /*1b370*/  VIADD R12, R6, 0xffffffff ;  /* 0xffffffff060c7836 */ /* 0x000fe40000000000 */
[----:B------:R-:W-:Y:S05]  /*1b380*/  BRA.DIV UR4, `(.L_x_11798) ;  /* 0x0000002a04047947 */ /* 0x000fea000b800000 */
[----:B------:R3:W4:Y:S02]  /*1b390*/  SHFL.IDX PT, R7, R2, R12, 0x1f ;  /* 0x00001f0c02077589 */ /* 0x00072400000e0000 */
.L_x_11797:
[----:B0--3--:R-:W0:Y:S01]  /*1b3a0*/  LDC.64 R2, c[0x0][0xd68] ;  /* 0x00035a00ff027b82 */ /* 0x009e220000000a00 */
[----:B------:R-:W-:-:S04]  /*1b3b0*/  IMAD.IADD R19, R6, 0x1, R19 ;  /* 0x0000000106137824 */ /* 0x000fc800078e0213 */
        /* <DEDUP_REMOVED lines=41> */
[----:B------:R-:W-:Y:S01]  /*1b650*/  IMAD R7, R2, R5, RZ ;  /* 0x0000000502077224 */ /* 0x000fe200078e02ff */
[----:B------:R-:W-:-:S05]  /*1b660*/  MOV R2, RZ ;  /* 0x000000ff00027202 */ /* 0x000fca0000000f00 */
        /* <DEDUP_REMOVED lines=22> */
.L_x_11791:
[----:B------:R-:W-:Y:S01]  /*1b7d0*/  UMOV UR4, URZ ;  /* 0x0000003f00047c82 */ /* 0x000fe20008000000 */
[----:B------:R-:W-:Y:S01]  /*1b7e0*/  UMOV UR5, URZ ;  /* 0x0000003f00057c82 */ /* 0x000fe20008000000 */
[----:B------:R-:W-:Y:S01]  /*1b7f0*/  ULDC UR6, c[0x0][0xd14] ;  /* 0x0003450000067ab9 */ /* 0x000fe20000000800 */
[----:B------:R-:W-:Y:S02]  /*1b800*/  IMAD.MOV.U32 R16, RZ, RZ, R4 ;  /* 0x000000ffff107224 */ /* 0x000fe400078e0004 */
[----:B------:R-:W-:Y:S02]  /*1b810*/  IMAD.U32 R17, RZ, RZ, UR4 ;  /* 0x00000004ff117e24 */ /* 0x000fe4000f8e00ff */
[----:B------:R-:W-:Y:S02]  /*1b820*/  IMAD.U32 R18, RZ, RZ, UR5 ;  /* 0x00000005ff127e24 */ /* 0x000fe4000f8e00ff */
[----:B------:R-:W-:-:S07]  /*1b830*/  IMAD.U32 R19, RZ, RZ, UR6 ;  /* 0x00000006ff137e24 */ /* 0x000fce000f8e00ff */
.L_x_11799:
        /* <DEDUP_REMOVED lines=12> */
.L_x_11716:
[----:B-1----:R-:W3:Y:S01]  /*1b900*/  LDL.LU R0, [R1+0x2c] ;  /* 0x00002c0001007983 */ /* 0x002ee20000300800 */
        /* <DEDUP_REMOVED lines=10> */
.L_x_11920:
[----:B------:R-:W-:-:S03]  /*1b9b0*/  UMOV UR4, 0xffffffff ;  /* 0xffffffff00047882 */ /* 0x000fc60000000000 */
[----:B------:R-:W-:Y:S05]  /*1b9c0*/  BRA.DIV UR4, `(.L_x_11802) ;  /* 0x0000002204b07947 */ /* 0x000fea000b800000 */
[----:B------:R-:W2:Y:S02]  /*1b9d0*/  S2R R2, SR_TID.X ;  /* 0x0000000000027919 */ /* 0x000ea40000002100 */
[----:B--2---:R-:W-:-:S04]  /*1b9e0*/  SHF.R.U32.HI R2, RZ, 0x5, R2 ;  /* 0x00000005ff027819 */ /* 0x004fc80000011602 */
[----:B------:R-:W-:-:S05]  /*1b9f0*/  LOP3.LUT R2, R2, 0x3, RZ, 0xc0, !PT ;  /* 0x0000000302027812 */ /* 0x000fca00078ec0ff */
[----:B------:R2:W3:Y:S02]  /*1ba00*/  SHFL.IDX PT, R14, R2, RZ, 0x1f ;  /* 0x00001fff020e7589 */ /* 0x0004e400000e0000 */
.L_x_11923:
[----:B---3--:R-:W-:-:S13]  /*1ba10*/  ISETP.NE.AND P0, PT, R14, RZ, PT ;  /* 0x000000ff0e00720c */ /* 0x008fda0003f05270 */
[----:B------:R-:W-:Y:S05]  /*1ba20*/  @P0 BRA `(.L_x_11552) ;  /* 0x0000000000940947 */ /* 0x000fea0003800000 */
[----:B------:R-:W-:-:S03]  /*1ba30*/  UMOV UR4, 0xffffffff ;  /* 0xffffffff00047882 */ /* 0x000fc60000000000 */
[----:B------:R-:W-:Y:S05]  /*1ba40*/  BRA.DIV UR4, `(.L_x_11803) ;  /* 0x0000002204c47947 */ /* 0x000fea000b800000 */
[----:B------:R-:W-:-:S13]  /*1ba50*/  ELECT P6, URZ, PT ;  /* 0x00000000003f782f */ /* 0x000fda00038c0000 */
.L_x_11926:
[----:B------:R-:W-:Y:S05]  /*1ba60*/  @!P6 BRA `(.L_x_11552) ;  /* 0x000000000084e947 */ /* 0x000fea0003800000 */
[----:B--2---:R-:W2:Y:S02]  /*1ba70*/  LDL.LU R2, [R1+0x34] ;  /* 0x0000340001027983 */ /* 0x004ea40000300800 */
[----:B--2---:R-:W-:-:S04]  /*1ba80*/  LOP3.LUT R2, R2, 0x2, RZ, 0xfc, !PT ;  /* 0x0000000202027812 */ /* 0x004fc800078efcff */
[----:B------:R-:W-:-:S13]  /*1ba90*/  ISETP.NE.AND P2, PT, R2, 0x3, PT ;  /* 0x000000030200780c */ /* 0x000fda0003f45270 */
[----:B------:R-:W-:Y:S05]  /*1baa0*/  @!P2 BRA `(.L_x_11804) ;  /* 0x000000000004a947 */ /* 0x000fea0003800000 */
[----:B------:R-:W-:Y:S01]  /*1bab0*/  BPT.TRAP 0x1 ;  /* 0x000000040000795c */ /* 0x000fe20000300000 */
.L_x_11804:
        /* <DEDUP_REMOVED lines=14> */
.L_x_11927:
[----:B------:R-:W2:Y:S02]  /*1bba0*/  SYNCS.PHASECHK.TRANS64.TRYWAIT P0, [R7+URZ], R2 ;  /* 0x00000002070075a7 */ /* 0x000ea4000800017f */
[----:B--2---:R-:W-:Y:S05]  /*1bbb0*/  @!P0 BRA `(.L_x_11806) ;  /* 0x00000020009c8947 */ /* 0x004fea0003800000 */
.L_x_11928:
[----:B------:R-:W-:Y:S05]  /*1bbc0*/  @!P2 BRA `(.L_x_11807) ;  /* 0x000000000004a947 */ /* 0x000fea0003800000 */
[----:B------:R-:W-:Y:S01]  /*1bbd0*/  BPT.TRAP 0x1 ;  /* 0x000000040000795c */ /* 0x000fe20000300000 */
.L_x_11807:
[----:B------:R-:W3:Y:S01]  /*1bbe0*/  LDL.LU R4, [R1] ;  /* 0x0000000001047983 */ /* 0x000ee20000300800 */
[----:B------:R-:W-:-:S04]  /*1bbf0*/  VIADD R0, R0, 0x32460 ;  /* 0x0003246000007836 */ /* 0x000fc80000000000 */
[----:B---3--:R-:W-:-:S04]  /*1bc00*/  IMAD R4, R4, 0x8, R0 ;  /* 0x0000000804047824 */ /* 0x008fc800078e0200 */
[----:B------:R-:W3:Y:S02]  /*1bc10*/  SYNCS.PHASECHK.TRANS64.TRYWAIT P0, [R4+URZ], R5 ;  /* 0x00000005040075a7 */ /* 0x000ee4000800017f */
[----:B---3--:R-:W-:Y:S05]  /*1bc20*/  @!P0 BRA `(.L_x_11808) ;  /* 0x0000002000948947 */ /* 0x008fea0003800000 */
.L_x_11929:
[----:B------:R-:W-:-:S07]  /*1bc30*/  IMAD R3, R3, 0x8, R0 ;  /* 0x0000000803037824 */ /* 0x000fce00078e0200 */
.L_x_11809:
[----:B----4-:R4:W0:Y:S02]  /*1bc40*/  SYNCS.PHASECHK.TRANS64.TRYWAIT P0, [R3+URZ], R2 ;  /* 0x00000002030075a7 */ /* 0x010824000800017f */
[----:B0-----:R-:W-:Y:S05]  /*1bc50*/  @!P0 NANOSLEEP.SYNCS 0x989680 ;  /* 0x009896800000895d */ /* 0x001fea0003900000 */
[----:B------:R-:W0:Y:S02]  /*1bc60*/  @!P0 SYNCS.PHASECHK.TRANS64 P0, [R3+URZ], R2 ;  /* 0x00000002030085a7 */ /* 0x000e24000800007f */
[----:B0-----:R-:W-:Y:S05]  /*1bc70*/  @!P0 BRA `(.L_x_11809) ;  /* 0xfffffffc00f08947 */ /* 0x001fea000383ffff */
.L_x_11552:
[----:B------:R-:W-:Y:S05]  /*1bc80*/  BSYNC B7 ;  /* 0x0000000000077941 */ /* 0x000fea0003800000 */
.L_x_11549:
[----:B------:R-:W-:Y:S05]  /*1bc90*/  EXIT ;  /* 0x000000000000794d */ /* 0x000fea0003800000 */
.L_x_11570:
[----:B0-----:R0:W1:Y:S02]  /*1bca0*/  SYNCS.PHASECHK.TRANS64.TRYWAIT P6, [R90+URZ+0x32490], R111 ;  /* 0x0324906f5a0075a7 */ /* 0x00106400080c017f */
[----:B-1----:R-:W-:Y:S05]  /*1bcb0*/  @!P6 NANOSLEEP.SYNCS 0x989680 ;  /* 0x009896800000e95d */ /* 0x002fea0003900000 */
[----:B------:R-:W1:Y:S02]  /*1bcc0*/  @!P6 SYNCS.PHASECHK.TRANS64 P6, [R90+URZ+0x32490], R111 ;  /* 0x0324906f5a00e5a7 */ /* 0x000e6400080c007f */
[----:B-1----:R-:W-:Y:S05]  /*1bcd0*/  @!P6 BRA `(.L_x_11570) ;  /* 0xfffffffc00f0e947 */ /* 0x002fea000383ffff */
[----:B------:R-:W-:Y:S05]  /*1bce0*/  BRA `(.L_x_11810) ;  /* 0xfffffe7000607947 */ /* 0x000fea000383ffff */
.L_x_11588:
[----:B0-----:R0:W1:Y:S02]  /*1bcf0*/  SYNCS.PHASECHK.TRANS64.TRYWAIT P5, [R90+URZ+0x32490], R111 ;  /* 0x0324906f5a0075a7 */ /* 0x00106400080a017f */
[----:B-1----:R-:W-:Y:S05]  /*1bd00*/  @!P5 NANOSLEEP.SYNCS 0x989680 ;  /* 0x009896800000d95d */ /* 0x002fea0003900000 */
[----:B------:R-:W1:Y:S02]  /*1bd10*/  @!P5 SYNCS.PHASECHK.TRANS64 P5, [R90+URZ+0x32490], R111 ;  /* 0x0324906f5a00d5a7 */ /* 0x000e6400080a007f */
[----:B-1----:R-:W-:Y:S05]  /*1bd20*/  @!P5 BRA `(.L_x_11588) ;  /* 0xfffffffc00f0d947 */ /* 0x002fea000383ffff */
[----:B------:R-:W-:Y:S05]  /*1bd30*/  BRA `(.L_x_11811) ;  /* 0xfffffe8400147947 */ /* 0x000fea000383ffff */
.L_x_11597:
[----:B0-----:R0:W1:Y:S02]  /*1bd40*/  SYNCS.PHASECHK.TRANS64.TRYWAIT P4, [R90+URZ+0x32490], R111 ;  /* 0x0324906f5a0075a7 */ /* 0x001064000808017f */
[----:B-1----:R-:W-:Y:S05]  /*1bd50*/  @!P4 NANOSLEEP.SYNCS 0x989680 ;  /* 0x009896800000c95d */ /* 0x002fea0003900000 */
[----:B------:R-:W1:Y:S02]  /*1bd60*/  @!P4 SYNCS.PHASECHK.TRANS64 P4, [R90+URZ+0x32490], R111 ;  /* 0x0324906f5a00c5a7 */ /* 0x000e64000808007f */
[----:B-1----:R-:W-:Y:S05]  /*1bd70*/  @!P4 BRA `(.L_x_11597) ;  /* 0xfffffffc00f0c947 */ /* 0x002fea000383ffff */
[----:B------:R-:W-:Y:S05]  /*1bd80*/  BRA `(.L_x_11812) ;  /* 0xfffffe9400647947 */ /* 0x000fea000383ffff */
.L_x_11603:
[----:B--2---:R2:W3:Y:S02]  /*1bd90*/  SYNCS.PHASECHK.TRANS64.TRYWAIT P3, [R90+URZ+0x324b0], R111 ;  /* 0x0324b06f5a0075a7 */ /* 0x0044e4000806017f */
[----:B---3--:R-:W-:Y:S05]  /*1bda0*/  @!P3 NANOSLEEP.SYNCS 0x989680 ;  /* 0x009896800000b95d */ /* 0x008fea0003900000 */
[----:B------:R-:W3:Y:S02]  /*1bdb0*/  @!P3 SYNCS.PHASECHK.TRANS64 P3, [R90+URZ+0x324b0], R111 ;  /* 0x0324b06f5a00b5a7 */ /* 0x000ee4000806007f */
[----:B---3--:R-:W-:Y:S05]  /*1bdc0*/  @!P3 BRA `(.L_x_11603) ;  /* 0xfffffffc00f0b947 */ /* 0x008fea000383ffff */
[----:B------:R-:W-:Y:S05]  /*1bdd0*/  BRA `(.L_x_11813) ;  /* 0xfffffe9400f87947 */ /* 0x000fea000383ffff */
.L_x_11611:
[----:B------:R-:W1:Y:S01]  /*1bde0*/  S2R R6, SR_TID.X ;  /* 0x0000000000067919 */ /* 0x000e620000002100 */
[----:B------:R-:W-:Y:S01]  /*1bdf0*/  BSSY B0, `(.L_x_11814) ;  /* 0x000000c000007945 */ /* 0x000fe20003800000 */
[----:B------:R-:W-:Y:S02]  /*1be00*/  IMAD.MOV.U32 R12, RZ, RZ, RZ ;  /* 0x000000ffff0c7224 */ /* 0x000fe400078e00ff */
[----:B------:R-:W-:Y:S02]  /*1be10*/  IMAD.MOV.U32 R11, RZ, RZ, 0x1f ;  /* 0x0000001fff0b7424 */ /* 0x000fe400078e00ff */
[----:B------:R-:W-:Y:S02]  /*1be20*/  IMAD.MOV.U32 R15, RZ, RZ, -0x1 ;  /* 0xffffffffff0f7424 */ /* 0x000fe400078e00ff */
[----:B-1----:R-:W-:-:S05]  /*1be30*/  VIADD R7, R6, 0xffffff80 ;  /* 0xffffff8006077836 */ /* 0x002fca0000000000 */
[----:B------:R-:W-:-:S04]  /*1be40*/  SHF.R.S32.HI R6, RZ, 0x1f, R7 ;  /* 0x0000001fff067819 */ /* 0x000fc80000011407 */
[----:B------:R-:W-:-:S04]  /*1be50*/  LEA.HI R6, R6, R7, RZ, 0x7 ;  /* 0x0000000706067211 */ /* 0x000fc800078f38ff */
[----:B------:R-:W-:-:S05]  /*1be60*/  SHF.R.S32.HI R6, RZ, 0x7, R6 ;  /* 0x00000007ff067819 */ /* 0x000fca0000011406 */
[----:B------:R-:W-:-:S07]  /*1be70*/  IMAD.MOV.U32 R13, RZ, RZ, R6 ;  /* 0x000000ffff0d7224 */ /* 0x000fce00078e0006 */
[----:B0----5:R-:W-:Y:S05]  /*1be80*/  WARPSYNC.COLLECTIVE R15, `(.L_x_11815) ;  /* 0x000000000f087348 */ /* 0x021fea0003c00000 */
[----:B------:R1:W2:Y:S02]  /*1be90*/  SHFL.IDX P6, R14, R13, R12, R11 ;  /* 0x0000000c0d0e7389 */ /* 0x0002a400000c000b */
[----:B012--5:R-:W-:Y:S01]  /*1bea0*/  ENDCOLLECTIVE ;  /* 0x000000000000791b */ /* 0x027fe20003800000 */
.L_x_11815:
[----:B------:R-:W-:Y:S05]  /*1beb0*/  BSYNC B0 ;  /* 0x0000000000007941 */ /* 0x000fea0003800000 */
.L_x_11814:
[----:B------:R-:W-:Y:S05]  /*1bec0*/  BRA `(.L_x_11816) ;  /* 0xfffffea0009c7947 */ /* 0x000fea000383ffff */
.L_x_11627:
        /* <DEDUP_REMOVED lines=8> */
.L_x_11818:
[----:B------:R-:W-:Y:S05]  /*1bf50*/  BSYNC B1 ;  /* 0x0000000000017941 */ /* 0x000fea0003800000 */
.L_x_11817:
[----:B------:R-:W-:Y:S05]  /*1bf60*/  BRA `(.L_x_11819) ;  /* 0xfffffeb000287947 */ /* 0x000fea000383ffff */
.L_x_11628:
        /* <DEDUP_REMOVED lines=8> */
.L_x_11821:
[----:B------:R-:W-:Y:S05]  /*1bff0*/  BSYNC B1 ;  /* 0x0000000000017941 */ /* 0x000fea0003800000 */
.L_x_11820:
[----:B------:R-:W-:Y:S05]  /*1c000*/  BRA `(.L_x_11822) ;  /* 0xfffffeb000087947 */ /* 0x000fea000383ffff */
.L_x_11629:
        /* <DEDUP_REMOVED lines=8> */
.L_x_11824:
[----:B------:R-:W-:Y:S05]  /*1c090*/  BSYNC B1 ;  /* 0x0000000000017941 */ /* 0x000fea0003800000 */
.L_x_11823:
[----:B------:R-:W-:Y:S05]  /*1c0a0*/  BRA `(.L_x_11825) ;  /* 0xfffffeac00e87947 */ /* 0x000fea000383ffff */
.L_x_11630:
        /* <DEDUP_REMOVED lines=8> */
.L_x_11827:
[----:B------:R-:W-:Y:S05]  /*1c130*/  BSYNC B1 ;  /* 0x0000000000017941 */ /* 0x000fea0003800000 */
.L_x_11826:
[----:B------:R-:W-:Y:S05]  /*1c140*/  BRA `(.L_x_11828) ;  /* 0xfffffeac00c87947 */ /* 0x000fea000383ffff */
.L_x_11631:
        /* <DEDUP_REMOVED lines=8> */
.L_x_11830:
[----:B------:R-:W-:Y:S05]  /*1c1d0*/  BSYNC B1 ;  /* 0x0000000000017941 */ /* 0x000fea0003800000 */
.L_x_11829:
[----:B------:R-:W-:Y:S05]  /*1c1e0*/  BRA `(.L_x_11831) ;  /* 0xfffffeac00a87947 */ /* 0x000fea000383ffff */
.L_x_11632:
        /* <DEDUP_REMOVED lines=8> */
.L_x_11833:
[----:B------:R-:W-:Y:S05]  /*1c270*/  BSYNC B1 ;  /* 0x0000000000017941 */ /* 0x000fea0003800000 */
.L_x_11832:
[----:B------:R-:W-:Y:S05]  /*1c280*/  BRA `(.L_x_11834) ;  /* 0xfffffeac00887947 */ /* 0x000fea000383ffff */
.L_x_11633:
        /* <DEDUP_REMOVED lines=8> */
.L_x_11836:
[----:B------:R-:W-:Y:S05]  /*1c310*/  BSYNC B1 ;  /* 0x0000000000017941 */ /* 0x000fea0003800000 */
.L_x_11835:
[----:B------:R-:W-:Y:S05]  /*1c320*/  BRA `(.L_x_11837) ;  /* 0xfffffeac00687947 */ /* 0x000fea000383ffff */
.L_x_11634:
        /* <DEDUP_REMOVED lines=8> */
.L_x_11839:
[----:B------:R-:W-:Y:S05]  /*1c3b0*/  BSYNC B1 ;  /* 0x0000000000017941 */ /* 0x000fea0003800000 */
.L_x_11838:
[----:B------:R-:W-:Y:S05]  /*1c3c0*/  BRA `(.L_x_11840) ;  /* 0xfffffeac00487947 */ /* 0x000fea000383ffff */
.L_x_11636:
[----:B0-----:R0:W1:Y:S02]  /*1c3d0*/  SYNCS.PHASECHK.TRANS64.TRYWAIT P2, [R17+URZ+0x32400], R6 ;  /* 0x03240006110075a7 */ /* 0x001064000804017f */
[----:B-1----:R-:W-:Y:S05]  /*1c3e0*/  @!P2 NANOSLEEP.SYNCS 0x989680 ;  /* 0x009896800000a95d */ /* 0x002fea0003900000 */
[----:B------:R-:W1:Y:S02]  /*1c3f0*/  @!P2 SYNCS.PHASECHK.TRANS64 P2, [R17+URZ+0x32400], R6 ;  /* 0x032400061100a5a7 */ /* 0x000e64000804007f */
[----:B-1----:R-:W-:Y:S05]  /*1c400*/  @!P2 BRA `(.L_x_11636) ;  /* 0xfffffffc00f0a947 */ /* 0x002fea000383ffff */
[----:B------:R-:W-:Y:S05]  /*1c410*/  BRA `(.L_x_11841) ;  /* 0xfffffeac00cc7947 */ /* 0x000fea000383ffff */
.L_x_11644:
        /* <DEDUP_REMOVED lines=8> */
.L_x_11843:
[----:B------:R-:W-:Y:S05]  /*1c4a0*/  BSYNC B1 ;  /* 0x0000000000017941 */ /* 0x000fea0003800000 */
.L_x_11842:
[----:B------:R-:W-:Y:S05]  /*1c4b0*/  BRA `(.L_x_11844) ;  /* 0xfffffec000087947 */ /* 0x000fea000383ffff */
.L_x_11645:
        /* <DEDUP_REMOVED lines=8> */
.L_x_11846:
[----:B------:R-:W-:Y:S05]  /*1c540*/  BSYNC B1 ;  /* 0x0000000000017941 */ /* 0x000fea0003800000 */
.L_x_11845:
[----:B------:R-:W-:Y:S05]  /*1c550*/  BRA `(.L_x_11847) ;  /* 0xfffffebc00e87947 */ /* 0x000fea000383ffff */
.L_x_11646:
        /* <DEDUP_REMOVED lines=8> */
.L_x_11849:
[----:B------:R-:W-:Y:S05]  /*1c5e0*/  BSYNC B1 ;  /* 0x0000000000017941 */ /* 0x000fea0003800000 */
.L_x_11848:
[----:B------:R-:W-:Y:S05]  /*1c5f0*/  BRA `(.L_x_11850) ;  /* 0xfffffebc00c87947 */ /* 0x000fea000383ffff */
.L_x_11647:
        /* <DEDUP_REMOVED lines=8> */
.L_x_11852:
[----:B------:R-:W-:Y:S05]  /*1c680*/  BSYNC B1 ;  /* 0x0000000000017941 */ /* 0x000fea0003800000 */
.L_x_11851:
[----:B------:R-:W-:Y:S05]  /*1c690*/  BRA `(.L_x_11853) ;  /* 0xfffffebc00a87947 */ /* 0x000fea000383ffff */
.L_x_11648:
        /* <DEDUP_REMOVED lines=8> */
.L_x_11855:
[----:B------:R-:W-:Y:S05]  /*1c720*/  BSYNC B1 ;  /* 0x0000000000017941 */ /* 0x000fea0003800000 */
.L_x_11854:
[----:B------:R-:W-:Y:S05]  /*1c730*/  BRA `(.L_x_11856) ;  /* 0xfffffebc00887947 */ /* 0x000fea000383ffff */
.L_x_11649:
        /* <DEDUP_REMOVED lines=8> */
.L_x_11858:
[----:B------:R-:W-:Y:S05]  /*1c7c0*/  BSYNC B1 ;  /* 0x0000000000017941 */ /* 0x000fea0003800000 */
.L_x_11857:
[----:B------:R-:W-:Y:S05]  /*1c7d0*/  BRA `(.L_x_11859) ;  /* 0xfffffebc006c7947 */ /* 0x000fea000383ffff */
.L_x_11650:
        /* <DEDUP_REMOVED lines=8> */
.L_x_11861:
[----:B------:R-:W-:Y:S05]  /*1c860*/  BSYNC B1 ;  /* 0x0000000000017941 */ /* 0x000fea0003800000 */
.L_x_11860:
[----:B------:R-:W-:Y:S05]  /*1c870*/  BRA `(.L_x_11862) ;  /* 0xfffffebc00507947 */ /* 0x000fea000383ffff */
.L_x_11651:
        /* <DEDUP_REMOVED lines=8> */
.L_x_11864:
[----:B------:R-:W-:Y:S05]  /*1c900*/  BSYNC B1 ;  /* 0x0000000000017941 */ /* 0x000fea0003800000 */
.L_x_11863:
[----:B------:R-:W-:Y:S05]  /*1c910*/  BRA `(.L_x_11865) ;  /* 0xfffffebc00347947 */ /* 0x000fea000383ffff */
.L_x_11653:
[----:B0-----:R0:W1:Y:S02]  /*1c920*/  SYNCS.PHASECHK.TRANS64.TRYWAIT P1, [R17+URZ+0x32400], R4 ;  /* 0x03240004110075a7 */ /* 0x001064000802017f */
[----:B-1----:R-:W-:Y:S05]  /*1c930*/  @!P1 NANOSLEEP.SYNCS 0x989680 ;  /* 0x009896800000995d */ /* 0x002fea0003900000 */
[----:B------:R-:W1:Y:S02]  /*1c940*/  @!P1 SYNCS.PHASECHK.TRANS64 P1, [R17+URZ+0x32400], R4 ;  /* 0x03240004110095a7 */ /* 0x000e64000802007f */
[----:B-1----:R-:W-:Y:S05]  /*1c950*/  @!P1 BRA `(.L_x_11653) ;  /* 0xfffffffc00f09947 */ /* 0x002fea000383ffff */
[----:B------:R-:W-:Y:S05]  /*1c960*/  BRA `(.L_x_11866) ;  /* 0xfffffebc00a47947 */ /* 0x000fea000383ffff */
.L_x_11659:
[----:B--2---:R2:W4:Y:S02]  /*1c970*/  SYNCS.PHASECHK.TRANS64.TRYWAIT P1, [R179+URZ+0x32430], R6 ;  /* 0x03243006b30075a7 */ /* 0x004524000802017f */
[----:B----4-:R-:W-:Y:S05]  /*1c980*/  @!P1 NANOSLEEP.SYNCS 0x989680 ;  /* 0x009896800000995d */ /* 0x010fea0003900000 */
[----:B------:R-:W4:Y:S02]  /*1c990*/  @!P1 SYNCS.PHASECHK.TRANS64 P1, [R179+URZ+0x32430], R6 ;  /* 0x03243006b30095a7 */ /* 0x000f24000802007f */
[----:B----4-:R-:W-:Y:S05]  /*1c9a0*/  @!P1 BRA `(.L_x_11659) ;  /* 0xfffffffc00f09947 */ /* 0x010fea000383ffff */
[----:B------:R-:W-:Y:S05]  /*1c9b0*/  BRA `(.L_x_11658) ;  /* 0xfffffecc00747947 */ /* 0x000fea000383ffff */
.L_x_11661:
[----:B---3--:R3:W4:Y:S02]  /*1c9c0*/  SYNCS.PHASECHK.TRANS64.TRYWAIT P1, [R17+URZ+0x32410], R8 ;  /* 0x03241008110075a7 */ /* 0x008724000802017f */
[----:B----4-:R-:W-:Y:S05]  /*1c9d0*/  @!P1 NANOSLEEP.SYNCS 0x989680 ;  /* 0x009896800000995d */ /* 0x010fea0003900000 */
[----:B------:R-:W4:Y:S02]  /*1c9e0*/  @!P1 SYNCS.PHASECHK.TRANS64 P1, [R17+URZ+0x32410], R8 ;  /* 0x03241008110095a7 */ /* 0x000f24000802007f */
[----:B----4-:R-:W-:Y:S05]  /*1c9f0*/  @!P1 BRA `(.L_x_11661) ;  /* 0xfffffffc00f09947 */ /* 0x010fea000383ffff */
[----:B------:R-:W-:Y:S05]  /*1ca00*/  BRA `(.L_x_11867) ;  /* 0xfffffed000247947 */ /* 0x000fea000383ffff */
.L_x_11666:
[----:B------:R0:W0:Y:S02]  /*1ca10*/  SYNCS.PHASECHK.TRANS64.TRYWAIT P2, [R179+URZ+0x32450], R6 ;  /* 0x03245006b30075a7 */ /* 0x000024000804017f */
[----:B0-----:R-:W-:Y:S05]  /*1ca20*/  @!P2 NANOSLEEP.SYNCS 0x989680 ;  /* 0x009896800000a95d */ /* 0x001fea0003900000 */
[----:B------:R-:W0:Y:S02]  /*1ca30*/  @!P2 SYNCS.PHASECHK.TRANS64 P2, [R179+URZ+0x32450], R6 ;  /* 0x03245006b300a5a7 */ /* 0x000e24000804007f */
[----:B0-----:R-:W-:Y:S05]  /*1ca40*/  @!P2 BRA `(.L_x_11666) ;  /* 0xfffffffc00f0a947 */ /* 0x001fea000383ffff */
[----:B------:R-:W-:Y:S05]  /*1ca50*/  BRA `(.L_x_11665) ;  /* 0xfffffed000447947 */ /* 0x000fea000383ffff */
.L_x_11671:
[----:B--2---:R2:W3:Y:S02]  /*1ca60*/  SYNCS.PHASECHK.TRANS64.TRYWAIT P2, [R211+URZ+0x32430], R23 ;  /* 0x03243017d30075a7 */ /* 0x0044e4000804017f */
[----:B---3--:R-:W-:Y:S05]  /*1ca70*/  @!P2 NANOSLEEP.SYNCS 0x989680 ;  /* 0x009896800000a95d */ /* 0x008fea0003900000 */
[----:B------:R-:W3:Y:S02]  /*1ca80*/  @!P2 SYNCS.PHASECHK.TRANS64 P2, [R211+URZ+0x32430], R23 ;  /* 0x03243017d300a5a7 */ /* 0x000ee4000804007f */
[----:B---3--:R-:W-:Y:S05]  /*1ca90*/  @!P2 BRA `(.L_x_11671) ;  /* 0xfffffffc00f0a947 */ /* 0x008fea000383ffff */
[----:B------:R-:W-:Y:S05]  /*1caa0*/  BRA `(.L_x_11670) ;  /* 0xfffffefc00487947 */ /* 0x000fea000383ffff */
.L_x_11676:
[----:B---3--:R3:W4:Y:S02]  /*1cab0*/  SYNCS.PHASECHK.TRANS64.TRYWAIT P2, [R211+URZ+0x32450], R23 ;  /* 0x03245017d30075a7 */ /* 0x008724000804017f */
[----:B----4-:R-:W-:Y:S05]  /*1cac0*/  @!P2 NANOSLEEP.SYNCS 0x989680 ;  /* 0x009896800000a95d */ /* 0x010fea0003900000 */
[----:B------:R-:W4:Y:S02]  /*1cad0*/  @!P2 SYNCS.PHASECHK.TRANS64 P2, [R211+URZ+0x32450], R23 ;  /* 0x03245017d300a5a7 */ /* 0x000f24000804007f */
[----:B----4-:R-:W-:Y:S05]  /*1cae0*/  @!P2 BRA `(.L_x_11676) ;  /* 0xfffffffc00f0a947 */ /* 0x010fea000383ffff */
[----:B------:R-:W-:Y:S05]  /*1caf0*/  BRA `(.L_x_11675) ;  /* 0xfffffefc00e87947 */ /* 0x000fea000383ffff */
.L_x_11682:
[----:B--2---:R2:W3:Y:S02]  /*1cb00*/  SYNCS.PHASECHK.TRANS64.TRYWAIT P2, [R211+URZ+0x32430], R23 ;  /* 0x03243017d30075a7 */ /* 0x0044e4000804017f */
[----:B---3--:R-:W-:Y:S05]  /*1cb10*/  @!P2 NANOSLEEP.SYNCS 0x989680 ;  /* 0x009896800000a95d */ /* 0x008fea0003900000 */
[----:B------:R-:W3:Y:S02]  /*1cb20*/  @!P2 SYNCS.PHASECHK.TRANS64 P2, [R211+URZ+0x32430], R23 ;  /* 0x03243017d300a5a7 */ /* 0x000ee4000804007f */
[----:B---3--:R-:W-:Y:S05]  /*1cb30*/  @!P2 BRA `(.L_x_11682) ;  /* 0xfffffffc00f0a947 */ /* 0x008fea000383ffff */
[----:B------:R-:W-:Y:S05]  /*1cb40*/  BRA `(.L_x_11681) ;  /* 0xffffff30007c7947 */ /* 0x000fea000383ffff */
.L_x_11687:
[----:B---3--:R3:W4:Y:S02]  /*1cb50*/  SYNCS.PHASECHK.TRANS64.TRYWAIT P2, [R211+URZ+0x32450], R23 ;  /* 0x03245017d30075a7 */ /* 0x008724000804017f */
[----:B----4-:R-:W-:Y:S05]  /*1cb60*/  @!P2 NANOSLEEP.SYNCS 0x989680 ;  /* 0x009896800000a95d */ /* 0x010fea0003900000 */
[----:B------:R-:W4:Y:S02]  /*1cb70*/  @!P2 SYNCS.PHASECHK.TRANS64 P2, [R211+URZ+0x32450], R23 ;  /* 0x03245017d300a5a7 */ /* 0x000f24000804007f */
[----:B----4-:R-:W-:Y:S05]  /*1cb80*/  @!P2 BRA `(.L_x_11687) ;  /* 0xfffffffc00f0a947 */ /* 0x010fea000383ffff */
[----:B------:R-:W-:Y:S05]  /*1cb90*/  BRA `(.L_x_11686) ;  /* 0xffffff34001c7947 */ /* 0x000fea000383ffff */
.L_x_11722:
        /* <DEDUP_REMOVED lines=11> */
.L_x_11869:
[----:B------:R-:W-:Y:S05]  /*1cc50*/  BSYNC B1 ;  /* 0x0000000000017941 */ /* 0x000fea0003800000 */
.L_x_11868:
[----:B------:R-:W-:Y:S05]  /*1cc60*/  BRA `(.L_x_11870) ;  /* 0xffffffa400e07947 */ /* 0x000fea000383ffff */
.L_x_11723:
[----:B------:R-:W-:Y:S01]  /*1cc70*/  BSSY B1, `(.L_x_11871) ;  /* 0x0000006000017945 */ /* 0x000fe20003800000 */
[----:B------:R-:W-:-:S07]  /*1cc80*/  IMAD.MOV.U32 R15, RZ, RZ, -0x1 ;  /* 0xffffffffff0f7424 */ /* 0x000fce00078e00ff */
[----:B------:R-:W-:Y:S05]  /*1cc90*/  WARPSYNC.COLLECTIVE R15, `(.L_x_11872) ;  /* 0x000000000f0c7348 */ /* 0x000fea0003c00000 */
[----:B------:R-:W-:Y:S02]  /*1cca0*/  ELECT P6, UR62, PT ;  /* 0x00000000003e782f */ /* 0x000fe400038c0000 */
[----:B------:R-:W-:Y:S01]  /*1ccb0*/  MOV R14, UR62 ;  /* 0x0000003e000e7c02 */ /* 0x000fe20008000f00 */
[----:B------:R-:W-:Y:S10]  /*1ccc0*/  ENDCOLLECTIVE ;  /* 0x000000000000791b */ /* 0x000ff40003800000 */
.L_x_11872:
[----:B------:R-:W-:Y:S05]  /*1ccd0*/  BSYNC B1 ;  /* 0x0000000000017941 */ /* 0x000fea0003800000 */
.L_x_11871:
[----:B------:R-:W-:Y:S05]  /*1cce0*/  BRA `(.L_x_11873) ;  /* 0xffffffa400cc7947 */ /* 0x000fea000383ffff */
.L_x_11724:
[----:B0-----:R0:W1:Y:S02]  /*1ccf0*/  SYNCS.PHASECHK.TRANS64.TRYWAIT P0, [R9+URZ+0x32420], R5 ;  /* 0x03242005090075a7 */ /* 0x001064000800017f */
[----:B-1----:R-:W-:Y:S05]  /*1cd00*/  @!P0 NANOSLEEP.SYNCS 0x989680 ;  /* 0x009896800000895d */ /* 0x002fea0003900000 */
[----:B------:R-:W1:Y:S02]  /*1cd10*/  @!P0 SYNCS.PHASECHK.TRANS64 P0, [R9+URZ+0x32420], R5 ;  /* 0x03242005090085a7 */ /* 0x000e64000800007f */
[----:B-1----:R-:W-:Y:S05]  /*1cd20*/  @!P0 BRA `(.L_x_11724) ;  /* 0xfffffffc00f08947 */ /* 0x002fea000383ffff */
[----:B------:R-:W-:Y:S05]  /*1cd30*/  BRA `(.L_x_11874) ;  /* 0xffffffa400e47947 */ /* 0x000fea000383ffff */
.L_x_11727:
[----:B0-----:R0:W1:Y:S02]  /*1cd40*/  SYNCS.PHASECHK.TRANS64.TRYWAIT P0, [R5+URZ+0x324a0], R7 ;  /* 0x0324a007050075a7 */ /* 0x001064000800017f */
[----:B-1----:R-:W-:Y:S05]  /*1cd50*/  @!P0 NANOSLEEP.SYNCS 0x989680 ;  /* 0x009896800000895d */ /* 0x002fea0003900000 */
[----:B------:R-:W1:Y:S02]  /*1cd60*/  @!P0 SYNCS.PHASECHK.TRANS64 P0, [R5+URZ+0x324a0], R7 ;  /* 0x0324a007050085a7 */ /* 0x000e64000800007f */
[----:B-1----:R-:W-:Y:S05]  /*1cd70*/  @!P0 BRA `(.L_x_11727) ;  /* 0xfffffffc00f08947 */ /* 0x002fea000383ffff */
[----:B------:R-:W-:Y:S05]  /*1cd80*/  BRA `(.L_x_11875) ;  /* 0xffffffa400f07947 */ /* 0x000fea000383ffff */
.L_x_11729:
[----:B-1----:R1:W2:Y:S02]  /*1cd90*/  SYNCS.PHASECHK.TRANS64.TRYWAIT P0, [R5+URZ+0x324c0], R7 ;  /* 0x0324c007050075a7 */ /* 0x0022a4000800017f */
[----:B--2---:R-:W-:Y:S05]  /*1cda0*/  @!P0 NANOSLEEP.SYNCS 0x989680 ;  /* 0x009896800000895d */ /* 0x004fea0003900000 */
[----:B------:R-:W2:Y:S02]  /*1cdb0*/  @!P0 SYNCS.PHASECHK.TRANS64 P0, [R5+URZ+0x324c0], R7 ;  /* 0x0324c007050085a7 */ /* 0x000ea4000800007f */
[----:B--2---:R-:W-:Y:S05]  /*1cdc0*/  @!P0 BRA `(.L_x_11729) ;  /* 0xfffffffc00f08947 */ /* 0x004fea000383ffff */
[----:B------:R-:W-:Y:S05]  /*1cdd0*/  BRA `(.L_x_11876) ;  /* 0xffffffa800547947 */ /* 0x000fea000383ffff */
.L_x_11733:
[----:B0-----:R0:W1:Y:S02]  /*1cde0*/  SYNCS.PHASECHK.TRANS64.TRYWAIT P0, [R6+URZ+0x324a0], R7 ;  /* 0x0324a007060075a7 */ /* 0x001064000800017f */
[----:B-1----:R-:W-:Y:S05]  /*1cdf0*/  @!P0 NANOSLEEP.SYNCS 0x989680 ;  /* 0x009896800000895d */ /* 0x002fea0003900000 */
[----:B------:R-:W1:Y:S02]  /*1ce00*/  @!P0 SYNCS.PHASECHK.TRANS64 P0, [R6+URZ+0x324a0], R7 ;  /* 0x0324a007060085a7 */ /* 0x000e64000800007f */
[----:B-1----:R-:W-:Y:S05]  /*1ce10*/  @!P0 BRA `(.L_x_11733) ;  /* 0xfffffffc00f08947 */ /* 0x002fea000383ffff */
[----:B------:R-:W-:Y:S05]  /*1ce20*/  BRA `(.L_x_11877) ;  /* 0xffffffac00447947 */ /* 0x000fea000383ffff */
.L_x_11735:
[----:B-1----:R1:W2:Y:S02]  /*1ce30*/  SYNCS.PHASECHK.TRANS64.TRYWAIT P1, [R6+URZ+0x324c0], R7 ;  /* 0x0324c007060075a7 */ /* 0x0022a4000802017f */
[----:B--2---:R-:W-:Y:S05]  /*1ce40*/  @!P1 NANOSLEEP.SYNCS 0x989680 ;  /* 0x009896800000995d */ /* 0x004fea0003900000 */
[----:B------:R-:W2:Y:S02]  /*1ce50*/  @!P1 SYNCS.PHASECHK.TRANS64 P1, [R6+URZ+0x324c0], R7 ;  /* 0x0324c007060095a7 */ /* 0x000ea4000802007f */
[----:B--2---:R-:W-:Y:S05]  /*1ce60*/  @!P1 BRA `(.L_x_11735) ;  /* 0xfffffffc00f09947 */ /* 0x004fea000383ffff */
[----:B------:R-:W-:Y:S05]  /*1ce70*/  BRA `(.L_x_11878) ;  /* 0xffffffac00a07947 */ /* 0x000fea000383ffff */
.L_x_11745:
        /* <DEDUP_REMOVED lines=11> */
.L_x_11880:
[----:B------:R-:W-:Y:S05]  /*1cf30*/  BSYNC B0 ;  /* 0x0000000000007941 */ /* 0x000fea0003800000 */
.L_x_11879:
[----:B------:R-:W-:Y:S05]  /*1cf40*/  BRA `(.L_x_11881) ;  /* 0xffffffb800547947 */ /* 0x000fea000383ffff */
.L_x_11746:
[----:B------:R-:W-:Y:S01]  /*1cf50*/  BSSY B0, `(.L_x_11882) ;  /* 0x0000006000007945 */ /* 0x000fe20003800000 */
[----:B------:R-:W-:-:S07]  /*1cf60*/  IMAD.MOV.U32 R15, RZ, RZ, -0x1 ;  /* 0xffffffffff0f7424 */ /* 0x000fce00078e00ff */
[----:B------:R-:W-:Y:S05]  /*1cf70*/  WARPSYNC.COLLECTIVE R15, `(.L_x_11883) ;  /* 0x000000000f0c7348 */ /* 0x000fea0003c00000 */
[----:B------:R-:W-:Y:S02]  /*1cf80*/  ELECT P6, UR62, PT ;  /* 0x00000000003e782f */ /* 0x000fe400038c0000 */
[----:B------:R-:W-:Y:S01]  /*1cf90*/  MOV R14, UR62 ;  /* 0x0000003e000e7c02 */ /* 0x000fe20008000f00 */
[----:B------:R-:W-:Y:S10]  /*1cfa0*/  ENDCOLLECTIVE ;  /* 0x000000000000791b */ /* 0x000ff40003800000 */
.L_x_11883:
[----:B------:R-:W-:Y:S05]  /*1cfb0*/  BSYNC B0 ;  /* 0x0000000000007941 */ /* 0x000fea0003800000 */
.L_x_11882:
[----:B------:R-:W-:Y:S05]  /*1cfc0*/  BRA `(.L_x_11884) ;  /* 0xffffffb800447947 */ /* 0x000fea000383ffff */
.L_x_11749:
[----:B0-----:R0:W1:Y:S02]  /*1cfd0*/  SYNCS.PHASECHK.TRANS64.TRYWAIT P0, [R9+URZ+0x32440], R10 ;  /* 0x0324400a090075a7 */ /* 0x001064000800017f */
[----:B-1----:R-:W-:Y:S05]  /*1cfe0*/  @!P0 NANOSLEEP.SYNCS 0x989680 ;  /* 0x009896800000895d */ /* 0x002fea0003900000 */
[----:B------:R-:W1:Y:S02]  /*1cff0*/  @!P0 SYNCS.PHASECHK.TRANS64 P0, [R9+URZ+0x32440], R10 ;  /* 0x0324400a090085a7 */ /* 0x000e64000800007f */
[----:B-1----:R-:W-:Y:S05]  /*1d000*/  @!P0 BRA `(.L_x_11749) ;  /* 0xfffffffc00f08947 */ /* 0x002fea000383ffff */
[----:B------:R-:W-:Y:S05]  /*1d010*/  BRA `(.L_x_11885) ;  /* 0xffffffb800ac7947 */ /* 0x000fea000383ffff */
.L_x_11753:
        /* <DEDUP_REMOVED lines=8> */
.L_x_11756:
[----:B0-----:R0:W1:Y:S02]  /*1d0a0*/  SYNCS.PHASECHK.TRANS64.TRYWAIT P0, [R5+URZ+0x32460], R9 ;  /* 0x03246009050075a7 */ /* 0x001064000800017f */
[----:B-1----:R-:W-:Y:S05]  /*1d0b0*/  @!P0 NANOSLEEP.SYNCS 0x989680 ;  /* 0x009896800000895d */ /* 0x002fea0003900000 */
[----:B------:R-:W1:Y:S02]  /*1d0c0*/  @!P0 SYNCS.PHASECHK.TRANS64 P0, [R5+URZ+0x32460], R9 ;  /* 0x03246009050085a7 */ /* 0x000e64000800007f */
[----:B-1----:R-:W-:Y:S05]  /*1d0d0*/  @!P0 BRA `(.L_x_11756) ;  /* 0xfffffffc00f08947 */ /* 0x002fea000383ffff */
[----:B------:R-:W-:Y:S05]  /*1d0e0*/  BRA `(.L_x_11887) ;  /* 0xffffffc000347947 */ /* 0x000fea000383ffff */
.L_x_11765:
[----:B-1----:R1:W2:Y:S02]  /*1d0f0*/  SYNCS.PHASECHK.TRANS64.TRYWAIT P0, [R2+URZ+0x32440], R3 ;  /* 0x03244003020075a7 */ /* 0x0022a4000800017f */
[----:B--2---:R-:W-:Y:S05]  /*1d100*/  @!P0 NANOSLEEP.SYNCS 0x989680 ;  /* 0x009896800000895d */ /* 0x004fea0003900000 */
[----:B------:R-:W2:Y:S02]  /*1d110*/  @!P0 SYNCS.PHASECHK.TRANS64 P0, [R2+URZ+0x32440], R3 ;  /* 0x03244003020085a7 */ /* 0x000ea4000800007f */
[----:B--2---:R-:W-:Y:S05]  /*1d120*/  @!P0 BRA `(.L_x_11765) ;  /* 0xfffffffc00f08947 */ /* 0x004fea000383ffff */
[----:B------:R-:W-:Y:S05]  /*1d130*/  BRA `(.L_x_11888) ;  /* 0xffffffc400ac7947 */ /* 0x000fea000383ffff */
.L_x_11767:
[----:B0-----:R0:W2:Y:S02]  /*1d140*/  SYNCS.PHASECHK.TRANS64.TRYWAIT P0, [R2+URZ+0x32460], R3 ;  /* 0x03246003020075a7 */ /* 0x0010a4000800017f */
[----:B--2---:R-:W-:Y:S05]  /*1d150*/  @!P0 NANOSLEEP.SYNCS 0x989680 ;  /* 0x009896800000895d */ /* 0x004fea0003900000 */
[----:B------:R-:W2:Y:S02]  /*1d160*/  @!P0 SYNCS.PHASECHK.TRANS64 P0, [R2+URZ+0x32460], R3 ;  /* 0x03246003020085a7 */ /* 0x000ea4000800007f */
[----:B--2---:R-:W-:Y:S05]  /*1d170*/  @!P0 BRA `(.L_x_11767) ;  /* 0xfffffffc00f08947 */ /* 0x004fea000383ffff */
[----:B------:R-:W-:Y:S05]  /*1d180*/  BRA `(.L_x_11889) ;  /* 0xffffffc8001c7947 */ /* 0x000fea000383ffff */
.L_x_11772:
[----:B--2---:R2:W3:Y:S02]  /*1d190*/  SYNCS.PHASECHK.TRANS64.TRYWAIT P0, [R2+URZ+0x32440], R3 ;  /* 0x03244003020075a7 */ /* 0x0044e4000800017f */
[----:B---3--:R-:W-:Y:S05]  /*1d1a0*/  @!P0 NANOSLEEP.SYNCS 0x989680 ;  /* 0x009896800000895d */ /* 0x008fea0003900000 */
[----:B------:R-:W3:Y:S02]  /*1d1b0*/  @!P0 SYNCS.PHASECHK.TRANS64 P0, [R2+URZ+0x32440], R3 ;  /* 0x03244003020085a7 */ /* 0x000ee4000800007f */
[----:B---3--:R-:W-:Y:S05]  /*1d1c0*/  @!P0 BRA `(.L_x_11772) ;  /* 0xfffffffc00f08947 */ /* 0x008fea000383ffff */
[----:B------:R-:W-:Y:S05]  /*1d1d0*/  BRA `(.L_x_11890) ;  /* 0xffffffcc005c7947 */ /* 0x000fea000383ffff */
.L_x_11774:
[----:B0-----:R0:W1:Y:S02]  /*1d1e0*/  SYNCS.PHASECHK.TRANS64.TRYWAIT P1, [R2+URZ+0x32460], R3 ;  /* 0x03246003020075a7 */ /* 0x001064000802017f */
[----:B-1----:R-:W-:Y:S05]  /*1d1f0*/  @!P1 NANOSLEEP.SYNCS 0x989680 ;  /* 0x009896800000995d */ /* 0x002fea0003900000 */
[----:B------:R-:W1:Y:S02]  /*1d200*/  @!P1 SYNCS.PHASECHK.TRANS64 P1, [R2+URZ+0x32460], R3 ;  /* 0x03246003020095a7 */ /* 0x000e64000802007f */
[----:B-1----:R-:W-:Y:S05]  /*1d210*/  @!P1 BRA `(.L_x_11774) ;  /* 0xfffffffc00f09947 */ /* 0x002fea000383ffff */
[----:B------:R-:W-:Y:S05]  /*1d220*/  BRA `(.L_x_11891) ;  /* 0xffffffcc00c87947 */ /* 0x000fea000383ffff */
.L_x_11779:
[----:B--2---:R2:W3:Y:S02]  /*1d230*/  SYNCS.PHASECHK.TRANS64.TRYWAIT P0, [R2+URZ+0x32440], R3 ;  /* 0x03244003020075a7 */ /* 0x0044e4000800017f */
[----:B---3--:R-:W-:Y:S05]  /*1d240*/  @!P0 NANOSLEEP.SYNCS 0x989680 ;  /* 0x009896800000895d */ /* 0x008fea0003900000 */
[----:B------:R-:W3:Y:S02]  /*1d250*/  @!P0 SYNCS.PHASECHK.TRANS64 P0, [R2+URZ+0x32440], R3 ;  /* 0x03244003020085a7 */ /* 0x000ee4000800007f */
[----:B---3--:R-:W-:Y:S05]  /*1d260*/  @!P0 BRA `(.L_x_11779) ;  /* 0xfffffffc00f08947 */ /* 0x008fea000383ffff */
[----:B------:R-:W-:Y:S05]  /*1d270*/  BRA `(.L_x_11892) ;  /* 0xffffffd000ec7947 */ /* 0x000fea000383ffff */
.L_x_11781:
[----:B0-----:R0:W1:Y:S02]  /*1d280*/  SYNCS.PHASECHK.TRANS64.TRYWAIT P1, [R2+URZ+0x32460], R3 ;  /* 0x03246003020075a7 */ /* 0x001064000802017f */
[----:B-1----:R-:W-:Y:S05]  /*1d290*/  @!P1 NANOSLEEP.SYNCS 0x989680 ;  /* 0x009896800000995d */ /* 0x002fea0003900000 */
[----:B------:R-:W1:Y:S02]  /*1d2a0*/  @!P1 SYNCS.PHASECHK.TRANS64 P1, [R2+URZ+0x32460], R3 ;  /* 0x03246003020095a7 */ /* 0x000e64000802007f */
[----:B-1----:R-:W-:Y:S05]  /*1d2b0*/  @!P1 BRA `(.L_x_11781) ;  /* 0xfffffffc00f09947 */ /* 0x002fea000383ffff */
[----:B------:R-:W-:Y:S05]  /*1d2c0*/  BRA `(.L_x_11893) ;  /* 0xffffffd4005c7947 */ /* 0x000fea000383ffff */
.L_x_11786:
[----:B------:R-:W-:Y:S01]  /*1d2d0*/  BSSY B0, `(.L_x_11894) ;  /* 0x0000008000007945 */ /* 0x000fe20003800000 */
[----:B0-----:R-:W-:Y:S01]  /*1d2e0*/  IMAD.MOV.U32 R13, RZ, RZ, R16 ;  /* 0x000000ffff0d7224 */ /* 0x001fe200078e0010 */
[----:B------:R-:W-:Y:S01]  /*1d2f0*/  MOV R12, RZ ;  /* 0x000000ff000c7202 */ /* 0x000fe20000000f00 */
[----:B------:R-:W-:Y:S02]  /*1d300*/  IMAD.MOV.U32 R11, RZ, RZ, 0x1f ;  /* 0x0000001fff0b7424 */ /* 0x000fe400078e00ff */
[----:B------:R-:W-:-:S07]  /*1d310*/  IMAD.MOV.U32 R15, RZ, RZ, -0x1 ;  /* 0xffffffffff0f7424 */ /* 0x000fce00078e00ff */
[----:B-1----:R-:W-:Y:S05]  /*1d320*/  WARPSYNC.COLLECTIVE R15, `(.L_x_11895) ;  /* 0x000000000f087348 */ /* 0x002fea0003c00000 */
[----:B------:R0:W2:Y:S02]  /*1d330*/  SHFL.IDX P6, R14, R13, R12, R11 ;  /* 0x0000000c0d0e7389 */ /* 0x0000a400000c000b */
[----:B012---:R-:W-:Y:S01]  /*1d340*/  ENDCOLLECTIVE ;  /* 0x000000000000791b */ /* 0x007fe20003800000 */
.L_x_11895:
[----:B------:R-:W-:Y:S05]  /*1d350*/  BSYNC B0 ;  /* 0x0000000000007941 */ /* 0x000fea0003800000 */
.L_x_11894:
        /* <DEDUP_REMOVED lines=8> */
.L_x_11896:
[----:B------:R-:W-:Y:S01]  /*1d3e0*/  IMAD.MOV.U32 R16, RZ, RZ, R14 ;  /* 0x000000ffff107224 */ /* 0x000fe200078e000e */
[----:B------:R-:W-:Y:S06]  /*1d3f0*/  BRA `(.L_x_11897) ;  /* 0xffffffd8004c7947 */ /* 0x000fec000383ffff */
.L_x_11789:
        /* <DEDUP_REMOVED lines=8> */
.L_x_11899:
[----:B------:R-:W-:Y:S05]  /*1d480*/  BSYNC B0 ;  /* 0x0000000000007941 */ /* 0x000fea0003800000 */
.L_x_11898:
        /* <DEDUP_REMOVED lines=10> */
.L_x_11900:
        /* <DEDUP_REMOVED lines=8> */
.L_x_11901:
        /* <DEDUP_REMOVED lines=8> */
.L_x_11902:
        /* <DEDUP_REMOVED lines=8> */
.L_x_11903:
        /* <DEDUP_REMOVED lines=8> */
.L_x_11904:
[----:B------:R-:W-:Y:S05]  /*1d730*/  BRA `(.L_x_11905) ;  /* 0xffffffd800107947 */ /* 0x000fea000383ffff */
.L_x_11794:
        /* <DEDUP_REMOVED lines=8> */
.L_x_11907:
[----:B------:R-:W-:Y:S05]  /*1d7c0*/  BSYNC B0 ;  /* 0x0000000000007941 */ /* 0x000fea0003800000 */
.L_x_11906:
[C---:B------:R-:W-:Y:S01]  /*1d7d0*/  ISETP.NE.AND P0, PT, R7.reuse, RZ, PT ;  /* 0x000000ff0700720c */ /* 0x040fe20003f05270 */
        /* <DEDUP_REMOVED lines=9> */
.L_x_11908:
        /* <DEDUP_REMOVED lines=8> */
.L_x_11909:
        /* <DEDUP_REMOVED lines=8> */
.L_x_11910:
        /* <DEDUP_REMOVED lines=8> */
.L_x_11911:
        /* <DEDUP_REMOVED lines=8> */
.L_x_11912:
[----:B------:R-:W-:Y:S05]  /*1da70*/  BRA `(.L_x_11913) ;  /* 0xffffffd400f47947 */ /* 0x000fea000383ffff */
.L_x_11796:
[----:B------:R-:W-:Y:S01]  /*1da80*/  BSSY B0, `(.L_x_11914) ;  /* 0x0000006000007945 */ /* 0x000fe20003800000 */
[----:B------:R-:W-:Y:S01]  /*1da90*/  PLOP3.LUT P6, PT, P6, PT, PT, 0x8, 0x0 ;  /* 0x000000000000781c */ /* 0x000fe200037ce170 */
[----:B------:R-:W-:-:S12]  /*1daa0*/  IMAD.MOV.U32 R15, RZ, RZ, -0x1 ;  /* 0xffffffffff0f7424 */ /* 0x000fd800078e00ff */
[----:B0-----:R-:W-:Y:S05]  /*1dab0*/  WARPSYNC.COLLECTIVE R15, `(.L_x_11915) ;  /* 0x000000000f087348 */ /* 0x001fea0003c00000 */
[----:B------:R-:W-:Y:S01]  /*1dac0*/  VOTE.ANY R14, PT, P6 ;  /* 0x00000000000e7806 */ /* 0x000fe200030e0100 */
[----:B0-----:R-:W-:Y:S06]  /*1dad0*/  ENDCOLLECTIVE ;  /* 0x000000000000791b */ /* 0x001fec0003800000 */
.L_x_11915:
[----:B------:R-:W-:Y:S05]  /*1dae0*/  BSYNC B0 ;  /* 0x0000000000007941 */ /* 0x000fea0003800000 */
.L_x_11914:
        /* <DEDUP_REMOVED lines=9> */
.L_x_11916:
[----:B------:R-:W-:Y:S01]  /*1db80*/  IMAD.MOV.U32 R17, RZ, RZ, R14 ;  /* 0x000000ffff117224 */ /* 0x000fe200078e000e */
[----:B------:R-:W-:Y:S06]  /*1db90*/  BRA `(.L_x_11917) ;  /* 0xffffffd400e47947 */ /* 0x000fec000383ffff */
.L_x_11798:
[----:B------:R-:W-:Y:S01]  /*1dba0*/  BSSY B0, `(.L_x_11918) ;  /* 0x0000007000007945 */ /* 0x000fe20003800000 */
[----:B------:R-:W-:Y:S02]  /*1dbb0*/  IMAD.MOV.U32 R13, RZ, RZ, R2 ;  /* 0x000000ffff0d7224 */ /* 0x000fe400078e0002 */
[----:B------:R-:W-:Y:S02]  /*1dbc0*/  IMAD.MOV.U32 R11, RZ, RZ, 0x1f ;  /* 0x0000001fff0b7424 */ /* 0x000fe400078e00ff */
[----:B------:R-:W-:-:S07]  /*1dbd0*/  IMAD.MOV.U32 R15, RZ, RZ, -0x1 ;  /* 0xffffffffff0f7424 */ /* 0x000fce00078e00ff */
[----:B012---:R-:W-:Y:S05]  /*1dbe0*/  WARPSYNC.COLLECTIVE R15, `(.L_x_11919) ;  /* 0x000000000f087348 */ /* 0x007fea0003c00000 */
[----:B------:R3:W4:Y:S02]  /*1dbf0*/  SHFL.IDX P6, R14, R13, R12, R11 ;  /* 0x0000000c0d0e7389 */ /* 0x00072400000c000b */
[----:B01234-:R-:W-:Y:S01]  /*1dc00*/  ENDCOLLECTIVE ;  /* 0x000000000000791b */ /* 0x01ffe20003800000 */
.L_x_11919:
[----:B------:R-:W-:Y:S05]  /*1dc10*/  BSYNC B0 ;  /* 0x0000000000007941 */ /* 0x000fea0003800000 */
.L_x_11918:
[----:B------:R-:W-:Y:S01]  /*1dc20*/  IMAD.MOV.U32 R7, RZ, RZ, R14 ;  /* 0x000000ffff077224 */ /* 0x000fe200078e000e */
[----:B------:R-:W-:Y:S06]  /*1dc30*/  BRA `(.L_x_11797) ;  /* 0xffffffd400d87947 */ /* 0x000fec000383ffff */
.L_x_11801:
[----:B-1----:R1:W2:Y:S02]  /*1dc40*/  SYNCS.PHASECHK.TRANS64.TRYWAIT P0, [R0+URZ+0x32420], R3 ;  /* 0x03242003000075a7 */ /* 0x0022a4000800017f */
[----:B--2---:R-:W-:Y:S05]  /*1dc50*/  @!P0 NANOSLEEP.SYNCS 0x989680 ;  /* 0x009896800000895d */ /* 0x004fea0003900000 */
[----:B------:R-:W2:Y:S02]  /*1dc60*/  @!P0 SYNCS.PHASECHK.TRANS64 P0, [R0+URZ+0x32420], R3 ;  /* 0x03242003000085a7 */ /* 0x000ea4000800007f */
[----:B--2---:R-:W-:Y:S05]  /*1dc70*/  @!P0 BRA `(.L_x_11801) ;  /* 0xfffffffc00f08947 */ /* 0x004fea000383ffff */
[----:B------:R-:W-:Y:S05]  /*1dc80*/  BRA `(.L_x_11920) ;  /* 0xffffffdc00487947 */ /* 0x000fea000383ffff */
.L_x_11802:
        /* <DEDUP_REMOVED lines=11> */
.L_x_11922:
[----:B------:R-:W-:Y:S05]  /*1dd40*/  BSYNC B0 ;  /* 0x0000000000007941 */ /* 0x000fea0003800000 */
.L_x_11921:
[----:B------:R-:W-:Y:S05]  /*1dd50*/  BRA `(.L_x_11923) ;  /* 0xffffffdc002c7947 */ /* 0x000fea000383ffff */
.L_x_11803:
[----:B------:R-:W-:Y:S01]  /*1dd60*/  BSSY B0, `(.L_x_11924) ;  /* 0x0000006000007945 */ /* 0x000fe20003800000 */
[----:B------:R-:W-:-:S07]  /*1dd70*/  IMAD.MOV.U32 R15, RZ, RZ, -0x1 ;  /* 0xffffffffff0f7424 */ /* 0x000fce00078e00ff */
[----:B012---:R-:W-:Y:S05]  /*1dd80*/  WARPSYNC.COLLECTIVE R15, `(.L_x_11925) ;  /* 0x000000000f0c7348 */ /* 0x007fea0003c00000 */
[----:B------:R-:W-:Y:S02]  /*1dd90*/  ELECT P6, UR62, PT ;  /* 0x00000000003e782f */ /* 0x000fe400038c0000 */
[----:B------:R-:W-:Y:S01]  /*1dda0*/  MOV R14, UR62 ;  /* 0x0000003e000e7c02 */ /* 0x000fe20008000f00 */
[----:B012---:R-:W-:Y:S10]  /*1ddb0*/  ENDCOLLECTIVE ;  /* 0x000000000000791b */ /* 0x007ff40003800000 */
.L_x_11925:
[----:B------:R-:W-:Y:S05]  /*1ddc0*/  BSYNC B0 ;  /* 0x0000000000007941 */ /* 0x000fea0003800000 */
.L_x_11924:
[----:B------:R-:W-:Y:S05]  /*1ddd0*/  BRA `(.L_x_11926) ;  /* 0xffffffdc00207947 */ /* 0x000fea000383ffff */
.L_x_11805:
[----:B-1----:R1:W2:Y:S02]  /*1dde0*/  SYNCS.PHASECHK.TRANS64.TRYWAIT P0, [R6+URZ], R5 ;  /* 0x00000005060075a7 */ /* 0x0022a4000800017f */
[----:B--2---:R-:W-:Y:S05]  /*1ddf0*/  @!P0 NANOSLEEP.SYNCS 0x989680 ;  /* 0x009896800000895d */ /* 0x004fea0003900000 */
[----:B------:R-:W2:Y:S02]  /*1de00*/  @!P0 SYNCS.PHASECHK.TRANS64 P0, [R6+URZ], R5 ;  /* 0x00000005060085a7 */ /* 0x000ea4000800007f */
[----:B--2---:R-:W-:Y:S05]  /*1de10*/  @!P0 BRA `(.L_x_11805) ;  /* 0xfffffffc00f08947 */ /* 0x004fea000383ffff */
[----:B------:R-:W-:Y:S05]  /*1de20*/  BRA `(.L_x_11927) ;  /* 0xffffffdc005c7947 */ /* 0x000fea000383ffff */
.L_x_11806:
[----:B--2---:R2:W3:Y:S02]  /*1de30*/  SYNCS.PHASECHK.TRANS64.TRYWAIT P0, [R7+URZ], R2 ;  /* 0x00000002070075a7 */ /* 0x0044e4000800017f */
[----:B---3--:R-:W-:Y:S05]  /*1de40*/  @!P0 NANOSLEEP.SYNCS 0x989680 ;  /* 0x009896800000895d */ /* 0x008fea0003900000 */
[----:B------:R-:W3:Y:S02]  /*1de50*/  @!P0 SYNCS.PHASECHK.TRANS64 P0, [R7+URZ], R2 ;  /* 0x00000002070085a7 */ /* 0x000ee4000800007f */
[----:B---3--:R-:W-:Y:S05]  /*1de60*/  @!P0 BRA `(.L_x_11806) ;  /* 0xfffffffc00f08947 */ /* 0x008fea000383ffff */
[----:B------:R-:W-:Y:S05]  /*1de70*/  BRA `(.L_x_11928) ;  /* 0xffffffdc00507947 */ /* 0x000fea000383ffff */
.L_x_11808:
[----:B---3--:R3:W4:Y:S02]  /*1de80*/  SYNCS.PHASECHK.TRANS64.TRYWAIT P0, [R4+URZ], R5 ;  /* 0x00000005040075a7 */ /* 0x008724000800017f */
[----:B----4-:R-:W-:Y:S05]  /*1de90*/  @!P0 NANOSLEEP.SYNCS 0x989680 ;  /* 0x009896800000895d */ /* 0x010fea0003900000 */
[----:B------:R-:W4:Y:S02]  /*1dea0*/  @!P0 SYNCS.PHASECHK.TRANS64 P0, [R4+URZ], R5 ;  /* 0x00000005040085a7 */ /* 0x000f24000800007f */
[----:B----4-:R-:W-:Y:S05]  /*1deb0*/  @!P0 BRA `(.L_x_11808) ;  /* 0xfffffffc00f08947 */ /* 0x010fea000383ffff */
[----:B------:R-:W-:Y:S05]  /*1dec0*/  BRA `(.L_x_11929) ;  /* 0xffffffdc00587947 */ /* 0x000fea000383ffff */
.L_x_11930:
        /* <DEDUP_REMOVED lines=11> */
.L_x_11979:


//--------------------- .nv.global.init           --------------------------
	.section	.nv.global.init,"aw",@progbits
.nv.global.init:
	.type		$str$23,@object
	.size		$str$23,($str$24 - $str$23)
$str$23:
        /*0000*/ 	.byte	0x28, 0x61, 0x64, 0x64, 0x72, 0x65, 0x73, 0x73, 0x20, 0x26, 0x20, 0x6d, 0x61, 0x73, 0x6b, 0x29
        /*0010*/ 	.byte	0x20, 0x3d, 0x3d, 0x20, 0x30, 0x00
	.type		$str$24,@object
	.size		$str$24,(__unnamed_11 - $str$24)
$str$24:
        /*0016*/ 	.byte	0x2f, 0x74, 0x6d, 0x70, 0x2f, 0x6f, 0x73, 0x73, 0x5f, 0x6b, 0x65, 0x72, 0x6e, 0x65, 0x6c, 0x73
        /*0026*/ 	.byte	0x5f, 0x73, 0x72, 0x63, 0x2f, 0x66, 0x6c, 0x61, 0x73, 0x68, 0x5f, 0x61, 0x74, 0x74, 0x65, 0x6e
        /*0036*/ 	.byte	0x74, 0x69, 0x6f, 0x6e, 0x2f, 0x63, 0x73, 0x72, 0x63, 0x2f, 0x63, 0x75, 0x74, 0x6c, 0x61, 0x73
        /*0046*/ 	.byte	0x73, 0x2f, 0x69, 0x6e, 0x63, 0x6c, 0x75, 0x64, 0x65, 0x2f, 0x63, 0x75, 0x74, 0x65, 0x2f, 0x70
        /*0056*/ 	.byte	0x6f, 0x69, 0x6e, 0x74, 0x65, 0x72, 0x5f, 0x66, 0x6c, 0x61, 0x67, 0x67, 0x65, 0x64, 0x2e, 0x68
        /*0066*/ 	.byte	0x70, 0x70, 0x00
	.type		__unnamed_11,@object
	.size		__unnamed_11,(__unnamed_6 - __unnamed_11)
__unnamed_11:
        /* <DEDUP_REMOVED lines=24> */
	.type		__unnamed_6,@object
	.size		__unnamed_6,(__unnamed_17 - __unnamed_6)
__unnamed_6:
        /* <DEDUP_REMOVED lines=24> */
        /*0369*/ 	.byte	0x00
	.type		__unnamed_17,@object
	.size		__unnamed_17,(__unnamed_5 - __unnamed_17)
__unnamed_17:
        /* <DEDUP_REMOVED lines=25> */
	.type		__unnamed_5,@object
	.size		__unnamed_5,(__unnamed_16 - __unnamed_5)
__unnamed_5:
        /* <DEDUP_REMOVED lines=25> */
	.type		__unnamed_16,@object
	.size		__unnamed_16,(__unnamed_10 - __unnamed_16)
__unnamed_16:
        /* <DEDUP_REMOVED lines=25> */
	.type		__unnamed_10,@object
	.size		__unnamed_10,(__unnamed_4 - __unnamed_10)
__unnamed_10:
        /* <DEDUP_REMOVED lines=28> */
        /*09b6*/ 	.byte	0x34, 0x30, 0x39, 0x36, 0x3e, 0x3e, 0x3e, 0x3e, 0x3e, 0x5d, 0x00
	.type		__unnamed_4,@object
	.size		__unnamed_4,(__unnamed_7 - __unnamed_4)
__unnamed_4:
        /* <DEDUP_REMOVED lines=29> */
	.type		__unnamed_7,@object
	.size		__unnamed_7,(__unnamed_1 - __unnamed_7)
__unnamed_7:
        /* <DEDUP_REMOVED lines=28> */
        /*0d4d*/ 	.byte	0x34, 0x30, 0x39, 0x36, 0x3e, 0x3e, 0x3e, 0x3e, 0x3e, 0x20, 0x26, 0x5d, 0x00
	.type		__unnamed_1,@object
	.size		__unnamed_1,(__unnamed_9 - __unnamed_1)
__unnamed_1:
        /* <DEDUP_REMOVED lines=28> */
        /*0f1a*/ 	.byte	0x3c, 0x36, 0x31, 0x34, 0x34, 0x3e, 0x3e, 0x3e, 0x3e, 0x3e, 0x20, 0x26, 0x5d, 0x00
	.type		__unnamed_9,@object
	.size		__unnamed_9,(__unnamed_8 - __unnamed_9)
__unnamed_9:
        /* <DEDUP_REMOVED lines=28> */
        /*10e8*/ 	.byte	0x3a, 0x43, 0x3c, 0x33, 0x32, 0x37, 0x36, 0x38, 0x3e, 0x3e, 0x3e, 0x3e, 0x3e, 0x5d, 0x00
	.type		__unnamed_8,@object
	.size		__unnamed_8,(__unnamed_3 - __unnamed_8)
__unnamed_8:
        /* <DEDUP_REMOVED lines=29> */
	.type		__unnamed_3,@object
	.size		__unnamed_3,(__unnamed_19 - __unnamed_3)
__unnamed_3:
        /* <DEDUP_REMOVED lines=29> */
	.type		__unnamed_19,@object
	.size		__unnamed_19,(__unnamed_15 - __unnamed_19)
__unnamed_19:
        /* <DEDUP_REMOVED lines=29> */
	.type		__unnamed_15,@object
	.size		__unnamed_15,(__unnamed_21 - __unnamed_15)
__unnamed_15:
        /* <DEDUP_REMOVED lines=29> */
	.type		__unnamed_21,@object
	.size		__unnamed_21,(__unnamed_13 - __unnamed_21)
__unnamed_21:
        /* <DEDUP_REMOVED lines=29> */
	.type		__unnamed_13,@object
	.size		__unnamed_13,(__unnamed_2 - __unnamed_13)
__unnamed_13:
        /* <DEDUP_REMOVED lines=29> */
	.type		__unnamed_2,@object
	.size		__unnamed_2,(__unnamed_14 - __unnamed_2)
__unnamed_2:
        /* <DEDUP_REMOVED lines=29> */
	.type		__unnamed_14,@object
	.size		__unnamed_14,(__unnamed_20 - __unnamed_14)
__unnamed_14:
        /* <DEDUP_REMOVED lines=29> */
	.type		__unnamed_20,@object
	.size		__unnamed_20,(__unnamed_18 - __unnamed_20)
__unnamed_20:
        /* <DEDUP_REMOVED lines=29> */
	.type		__unnamed_18,@object
	.size		__unnamed_18,(__unnamed_12 - __unnamed_18)
__unnamed_18:
        /* <DEDUP_REMOVED lines=29> */
        /*2316*/ 	.byte	0x5d, 0x00
	.type		__unnamed_12,@object
	.size		__unnamed_12,(.L_11 - __unnamed_12)
__unnamed_12:
        /* <DEDUP_REMOVED lines=30> */
.L_11:


//--------------------- .nv.shared._ZN7cutlass13device_kernelIN5flash11enable_sm90INS1_16FlashAttnFwdSm90INS1_25CollectiveMainloopFwdSm90ILi2EN4cute5tupleIJNS5_1CILi1EEES8_S8_EEENS6_IJNS7_ILi128EEESA_NS7_ILi192EEEEEELi128ENS_10bfloat16_tEfNS_4arch4Sm90ELb0ELb0ELb1ELb0ELb0ELb0ELb0ELb1ELb1ELb0ELb0ELb0EEENS1_21CollectiveEpilogueFwdINS6_IJSA_SA_SA_EEES9_SD_SF_Li256ELb0ELb0ELb0ELb0EEENS1_29StaticPersistentTileSchedulerILb0EEEEEEEEEvNT_6ParamsE --------------------------
	.section	.nv.shared._ZN7cutlass13device_kernelIN5flash11enable_sm90INS1_16FlashAttnFwdSm90INS1_25CollectiveMainloopFwdSm90ILi2EN4cute5tupleIJNS5_1CILi1EEES8_S8_EEENS6_IJNS7_ILi128EEESA_NS7_ILi192EEEEEELi128ENS_10bfloat16_tEfNS_4arch4Sm90ELb0ELb0ELb1ELb0ELb0ELb0ELb0ELb1ELb1ELb0ELb0ELb0EEENS1_21CollectiveEpilogueFwdINS6_IJSA_SA_SA_EEES9_SD_SF_Li256ELb0ELb0ELb0ELb0EEENS1_29StaticPersistentTileSchedulerILb0EEEEEEEEEvNT_6ParamsE,"aw",@nobits
	.sectionflags	@""
	.align	16
	.zero		1024


//--------------------- .nv.shared.reserved.0     --------------------------
	.section	.nv.shared.reserved.0,"aw",@nobits
	.weak		__nv_reservedSMEM_offset_0_alias
	.size		__nv_reservedSMEM_offset_0_alias, 0, 0
	.other		__nv_reservedSMEM_offset_0_alias,@"STO_CUDA_RESERVED_SHARED STV_DEFAULT"
__nv_reservedSMEM_offset_0_alias:
	.zero		0


//--------------------- .nv.global                --------------------------
	.section	.nv.global,"aw",@nobits
.nv.global:
	.type		_ZN75_INTERNAL_905f0d3e_39_flash_fwd_hdimdiff_bf16_softcap_sm90_cu_49158569_38964cute1_E,@object
	.size		_ZN75_INTERNAL_905f0d3e_39_flash_fwd_hdimdiff_bf16_softcap_sm90_cu_49158569_38964cute1_E,(_ZN75_INTERNAL_905f0d3e_39_flash_fwd_hdimdiff_bf16_softcap_sm90_cu_49158569_38964cuda3std3__45__cpo6cbeginE - _ZN75_INTERNAL_905f0d3e_39_flash_fwd_hdimdiff_bf16_softcap_sm90_cu_49158569_38964cute1_E)
_ZN75_INTERNAL_905f0d3e_39_flash_fwd_hdimdiff_bf16_softcap_sm90_cu_49158569_38964cute1_E:
	.zero		1
	.type		_ZN75_INTERNAL_905f0d3e_39_flash_fwd_hdimdiff_bf16_softcap_sm90_cu_49158569_38964cuda3std3__45__cpo6cbeginE,@object
	.size		_ZN75_INTERNAL_905f0d3e_39_flash_fwd_hdimdiff_bf16_softcap_sm90_cu_49158569_38964cuda3std3__45__cpo6cbeginE,(_ZN75_INTERNAL_905f0d3e_39_flash_fwd_hdimdiff_bf16_softcap_sm90_cu_49158569_38964cuda3std3__48in_placeE - _ZN75_INTERNAL_905f0d3e_39_flash_fwd_hdimdiff_bf16_softcap_sm90_cu_49158569_38964cuda3std3__45__cpo6cbeginE)
_ZN75_INTERNAL_905f0d3e_39_flash_fwd_hdimdiff_bf16_softcap_sm90_cu_49158569_38964cuda3std3__45__cpo6cbeginE:
	.zero		1
	.type		_ZN75_INTERNAL_905f0d3e_39_flash_fwd_hdimdiff_bf16_softcap_sm90_cu_49158569_38964cuda3std3__48in_placeE,@object
	.size		_ZN75_INTERNAL_905f0d3e_39_flash_fwd_hdimdiff_bf16_softcap_sm90_cu_49158569_38964cuda3std3__48in_placeE,(_ZN75_INTERNAL_905f0d3e_39_flash_fwd_hdimdiff_bf16_softcap_sm90_cu_49158569_38964cuda3std6ranges3__45__cpo9iter_moveE - _ZN75_INTERNAL_905f0d3e_39_flash_fwd_hdimdiff_bf16_softcap_sm90_cu_49158569_38964cuda3std3__48in_placeE)
_ZN75_INTERNAL_905f0d3e_39_flash_fwd_hdimdiff_bf16_softcap_sm90_cu_49158569_38964cuda3std3__48in_placeE:
	.zero		1
	.type		_ZN75_INTERNAL_905f0d3e_39_flash_fwd_hdimdiff_bf16_softcap_sm90_cu_49158569_38964cuda3std6ranges3__45__cpo9iter_moveE,@object
	.size		_ZN75_INTERNAL_905f0d3e_39_flash_fwd_hdimdiff_bf16_softcap_sm90_cu_49158569_38964cuda3std6ranges3__45__cpo9iter_moveE,(_ZN75_INTERNAL_905f0d3e_39_flash_fwd_hdimdiff_bf16_softcap_sm90_cu_49158569_38964cuda3std3__45__cpo5beginE - _ZN75_INTERNAL_905f0d3e_39_flash_fwd_hdimdiff_bf16_softcap_sm90_cu_49158569_38964cuda3std6ranges3__45__cpo9iter_moveE)
_ZN75_INTERNAL_905f0d3e_39_flash_fwd_hdimdiff_bf16_softcap_sm90_cu_49158569_38964cuda3std6ranges3__45__cpo9iter_moveE:
	.zero		1
	.type		_ZN75_INTERNAL_905f0d3e_39_flash_fwd_hdimdiff_bf16_softcap_sm90_cu_49158569_38964cuda3std3__45__cpo5beginE,@object
	.size		_ZN75_INTERNAL_905f0d3e_39_flash_fwd_hdimdiff_bf16_softcap_sm90_cu_49158569_38964cuda3std3__45__cpo5beginE,(_ZN75_INTERNAL_905f0d3e_39_flash_fwd_hdimdiff_bf16_softcap_sm90_cu_49158569_38964cuda3std3__477_GLOBAL__N__905f0d3e_39_flash_fwd_hdimdiff_bf16_softcap_sm90_cu_49158569_38966ignoreE - _ZN75_INTERNAL_905f0d3e_39_flash_fwd_hdimdiff_bf16_softcap_sm90_cu_49158569_38964cuda3std3__45__cpo5beginE)
_ZN75_INTERNAL_905f0d3e_39_flash_fwd_hdimdiff_bf16_softcap_sm90_cu_49158569_38964cuda3std3__45__cpo5beginE:
	.zero		1
	.type		_ZN75_INTERNAL_905f0d3e_39_flash_fwd_hdimdiff_bf16_softcap_sm90_cu_49158569_38964cuda3std3__477_GLOBAL__N__905f0d3e_39_flash_fwd_hdimdiff_bf16_softcap_sm90_cu_49158569_38966ignoreE,@object
	.size		_ZN75_INTERNAL_905f0d3e_39_flash_fwd_hdimdiff_bf16_softcap_sm90_cu_49158569_38964cuda3std3__477_GLOBAL__N__905f0d3e_39_flash_fwd_hdimdiff_bf16_softcap_sm90_cu_49158569_38966ignoreE,(_ZN75_INTERNAL_905f0d3e_39_flash_fwd_hdimdiff_bf16_softcap_sm90_cu_49158569_38964cute7productE - _ZN75_INTERNAL_905f0d3e_39_flash_fwd_hdimdiff_bf16_softcap_sm90_cu_49158569_38964cuda3std3__477_GLOBAL__N__905f0d3e_39_flash_fwd_hdimdiff_bf16_softcap_sm90_cu_49158569_38966ignoreE)
_ZN75_INTERNAL_905f0d3e_39_flash_fwd_hdimdiff_bf16_softcap_sm90_cu_49158569_38964cuda3std3__477_GLOBAL__N__905f0d3e_39_flash_fwd_hdimdiff_bf16_softcap_sm90_cu_49158569_38966ignoreE:
	.zero		1
	.type		_ZN75_INTERNAL_905f0d3e_39_flash_fwd_hdimdiff_bf16_softcap_sm90_cu_49158569_38964cute7productE,@object
	.size		_ZN75_INTERNAL_905f0d3e_39_flash_fwd_hdimdiff_bf16_softcap_sm90_cu_49158569_38964cute7productE,(_ZN75_INTERNAL_905f0d3e_39_flash_fwd_hdimdiff_bf16_softcap_sm90_cu_49158569_38964cuda3std3__45__cpo3endE - _ZN75_INTERNAL_905f0d3e_39_flash_fwd_hdimdiff_bf16_softcap_sm90_cu_49158569_38964cute7productE)
_ZN75_INTERNAL_905f0d3e_39_flash_fwd_hdimdiff_bf16_softcap_sm90_cu_49158569_38964cute7productE:
	.zero		1
	.type		_ZN75_INTERNAL_905f0d3e_39_flash_fwd_hdimdiff_bf16_softcap_sm90_cu_49158569_38964cuda3std3__45__cpo3endE,@object
	.size		_ZN75_INTERNAL_905f0d3e_39_flash_fwd_hdimdiff_bf16_softcap_sm90_cu_49158569_38964cuda3std3__45__cpo3endE,(_ZN75_INTERNAL_905f0d3e_39_flash_fwd_hdimdiff_bf16_softcap_sm90_cu_49158569_38964cuda3std3__419piecewise_constructE - _ZN75_INTERNAL_905f0d3e_39_flash_fwd_hdimdiff_bf16_softcap_sm90_cu_49158569_38964cuda3std3__45__cpo3endE)
_ZN75_INTERNAL_905f0d3e_39_flash_fwd_hdimdiff_bf16_softcap_sm90_cu_49158569_38964cuda3std3__45__cpo3endE:
	.zero		1
	.type		_ZN75_INTERNAL_905f0d3e_39_flash_fwd_hdimdiff_bf16_softcap_sm90_cu_49158569_38964cuda3std3__419piecewise_constructE,@object
	.size		_ZN75_INTERNAL_905f0d3e_39_flash_fwd_hdimdiff_bf16_softcap_sm90_cu_49158569_38964cuda3std3__419piecewise_constructE,(_ZN75_INTERNAL_905f0d3e_39_flash_fwd_hdimdiff_bf16_softcap_sm90_cu_49158569_38964cuda3std3__45__cpo4cendE - _ZN75_INTERNAL_905f0d3e_39_flash_fwd_hdimdiff_bf16_softcap_sm90_cu_49158569_38964cuda3std3__419piecewise_constructE)
_ZN75_INTERNAL_905f0d3e_39_flash_fwd_hdimdiff_bf16_softcap_sm90_cu_49158569_38964cuda3std3__419piecewise_constructE:
	.zero		1
	.type		_ZN75_INTERNAL_905f0d3e_39_flash_fwd_hdimdiff_bf16_softcap_sm90_cu_49158569_38964cuda3std3__45__cpo4cendE,@object
	.size		_ZN75_INTERNAL_905f0d3e_39_flash_fwd_hdimdiff_bf16_softcap_sm90_cu_49158569_38964cuda3std3__45__cpo4cendE,(_ZN75_INTERNAL_905f0d3e_39_flash_fwd_hdimdiff_bf16_softcap_sm90_cu_49158569_38964cuda3std6ranges3__45__cpo4swapE - _ZN75_INTERNAL_905f0d3e_39_flash_fwd_hdimdiff_bf16_softcap_sm90_cu_49158569_38964cuda3std3__45__cpo4cendE)
_ZN75_INTERNAL_905f0d3e_39_flash_fwd_hdimdiff_bf16_softcap_sm90_cu_49158569_38964cuda3std3__45__cpo4cendE:
	.zero		1
	.type		_ZN75_INTERNAL_905f0d3e_39_flash_fwd_hdimdiff_bf16_softcap_sm90_cu_49158569_38964cuda3std6ranges3__45__cpo4swapE,@object
	.size		_ZN75_INTERNAL_905f0d3e_39_flash_fwd_hdimdiff_bf16_softcap_sm90_cu_49158569_38964cuda3std6ranges3__45__cpo4swapE,(.L_28 - _ZN75_INTERNAL_905f0d3e_39_flash_fwd_hdimdiff_bf16_softcap_sm90_cu_49158569_38964cuda3std6ranges3__45__cpo4swapE)
_ZN75_INTERNAL_905f0d3e_39_flash_fwd_hdimdiff_bf16_softcap_sm90_cu_49158569_38964cuda3std6ranges3__45__cpo4swapE:
	.zero		1
.L_28:


//--------------------- .nv.shared._ZN7cutlass13device_kernelIN5flash11enable_sm90INS1_16FlashAttnFwdSm90INS1_25CollectiveMainloopFwdSm90ILi2EN4cute5tupleIJNS5_1CILi2EEENS7_ILi1EEES9_EEENS6_IJNS7_ILi128EEESB_NS7_ILi192EEEEEELi128ENS_10bfloat16_tEfNS_4arch4Sm90ELb0ELb0ELb1ELb0ELb0ELb0ELb0ELb1ELb1ELb0ELb0ELb0EEENS1_21CollectiveEpilogueFwdINS6_IJSB_SB_SB_EEESA_SE_SG_Li256ELb0ELb0ELb0ELb0EEENS1_29StaticPersistentTileSchedulerILb0EEEEEEEEEvNT_6ParamsE --------------------------
	.section	.nv.shared._ZN7cutlass13device_kernelIN5flash11enable_sm90INS1_16FlashAttnFwdSm90INS1_25CollectiveMainloopFwdSm90ILi2EN4cute5tupleIJNS5_1CILi2EEENS7_ILi1EEES9_EEENS6_IJNS7_ILi128EEESB_NS7_ILi192EEEEEELi128ENS_10bfloat16_tEfNS_4arch4Sm90ELb0ELb0ELb1ELb0ELb0ELb0ELb0ELb1ELb1ELb0ELb0ELb0EEENS1_21CollectiveEpilogueFwdINS6_IJSB_SB_SB_EEESA_SE_SG_Li256ELb0ELb0ELb0ELb0EEENS1_29StaticPersistentTileSchedulerILb0EEEEEEEEEvNT_6ParamsE,"aw",@nobits
	.sectionflags	@""
	.align	16
	.zero		1024


//--------------------- .nv.shared._ZN7cutlass13device_kernelIN5flash11enable_sm90INS1_16FlashAttnFwdSm90INS1_25CollectiveMainloopFwdSm90ILi2EN4cute5tupleIJNS5_1CILi1EEES8_S8_EEENS6_IJNS7_ILi128EEESA_NS7_ILi192EEEEEELi128ENS_10bfloat16_tEfNS_4arch4Sm90ELb0ELb0ELb1ELb1ELb0ELb0ELb0ELb1ELb1ELb0ELb0ELb0EEENS1_21CollectiveEpilogueFwdINS6_IJSA_SA_SA_EEES9_SD_SF_Li256ELb1ELb0ELb0ELb0EEENS1_36VarlenDynamicPersistentTileSchedulerILi128ELi128ELi256ELi32ELb0ELb0ELb1ELb0ELb1ELb1EEEEEEEEEvNT_6ParamsE --------------------------
	.section	.nv.shared._ZN7cutlass13device_kernelIN5flash11enable_sm90INS1_16FlashAttnFwdSm90INS1_25CollectiveMainloopFwdSm90ILi2EN4cute5tupleIJNS5_1CILi1EEES8_S8_EEENS6_IJNS7_ILi128EEESA_NS7_ILi192EEEEEELi128ENS_10bfloat16_tEfNS_4arch4Sm90ELb0ELb0ELb1ELb1ELb0ELb0ELb0ELb1ELb1ELb0ELb0ELb0EEENS1_21CollectiveEpilogueFwdINS6_IJSA_SA_SA_EEES9_SD_SF_Li256ELb1ELb0ELb0ELb0EEENS1_36VarlenDynamicPersistentTileSchedulerILi128ELi128ELi256ELi32ELb0ELb0ELb1ELb0ELb1ELb1EEEEEEEEEvNT_6ParamsE,"aw",@nobits
	.sectionflags	@""
	.align	16
	.zero		1024


//--------------------- .nv.shared._ZN7cutlass13device_kernelIN5flash11enable_sm90INS1_16FlashAttnFwdSm90INS1_25CollectiveMainloopFwdSm90ILi2EN4cute5tupleIJNS5_1CILi1EEES8_S8_EEENS6_IJNS7_ILi128EEESA_NS7_ILi192EEEEEELi128ENS_10bfloat16_tEfNS_4arch4Sm90ELb0ELb0ELb1ELb1ELb0ELb1ELb0ELb1ELb1ELb0ELb0ELb0EEENS1_21CollectiveEpilogueFwdINS6_IJSA_SA_SA_EEES9_SD_SF_Li256ELb1ELb0ELb0ELb0EEENS1_36VarlenDynamicPersistentTileSchedulerILi128ELi128ELi256ELi32ELb0ELb0ELb1ELb0ELb1ELb1EEEEEEEEEvNT_6ParamsE --------------------------
	.section	.nv.shared._ZN7cutlass13device_kernelIN5flash11enable_sm90INS1_16FlashAttnFwdSm90INS1_25CollectiveMainloopFwdSm90ILi2EN4cute5tupleIJNS5_1CILi1EEES8_S8_EEENS6_IJNS7_ILi128EEESA_NS7_ILi192EEEEEELi128ENS_10bfloat16_tEfNS_4arch4Sm90ELb0ELb0ELb1ELb1ELb0ELb1ELb0ELb1ELb1ELb0ELb0ELb0EEENS1_21CollectiveEpilogueFwdINS6_IJSA_SA_SA_EEES9_SD_SF_Li256ELb1ELb0ELb0ELb0EEENS1_36VarlenDynamicPersistentTileSchedulerILi128ELi128ELi256ELi32ELb0ELb0ELb1ELb0ELb1ELb1EEEEEEEEEvNT_6ParamsE,"aw",@nobits
	.sectionflags	@""
	.align	16
	.zero		1024


//--------------------- .nv.shared._ZN7cutlass13device_kernelIN5flash11enable_sm90INS1_16FlashAttnFwdSm90INS1_25CollectiveMainloopFwdSm90ILi2EN4cute5tupleIJNS5_1CILi1EEES8_S8_EEENS6_IJNS7_ILi128EEENS7_ILi96EEENS7_ILi192EEEEEELi128ENS_10bfloat16_tEfNS_4arch4Sm90ELb0ELb1ELb1ELb0ELb0ELb0ELb0ELb1ELb1ELb0ELb0ELb0EEENS1_21CollectiveEpilogueFwdINS6_IJSA_SA_SB_EEES9_SE_SG_Li256ELb0ELb0ELb0ELb0EEENS1_30DynamicPersistentTileSchedulerILi256ELi32ELb0ELb0ELb1EEEEEEEEEvNT_6ParamsE --------------------------
	.section	.nv.shared._ZN7cutlass13device_kernelIN5flash11enable_sm90INS1_16FlashAttnFwdSm90INS1_25CollectiveMainloopFwdSm90ILi2EN4cute5tupleIJNS5_1CILi1EEES8_S8_EEENS6_IJNS7_ILi128EEENS7_ILi96EEENS7_ILi192EEEEEELi128ENS_10bfloat16_tEfNS_4arch4Sm90ELb0ELb1ELb1ELb0ELb0ELb0ELb0ELb1ELb1ELb0ELb0ELb0EEENS1_21CollectiveEpilogueFwdINS6_IJSA_SA_SB_EEES9_SE_SG_Li256ELb0ELb0ELb0ELb0EEENS1_30DynamicPersistentTileSchedulerILi256ELi32ELb0ELb0ELb1EEEEEEEEEvNT_6ParamsE,"aw",@nobits
	.sectionflags	@""
	.align	16
	.zero		1024


//--------------------- .nv.shared._ZN7cutlass13device_kernelIN5flash11enable_sm90INS1_16FlashAttnFwdSm90INS1_25CollectiveMainloopFwdSm90ILi2EN4cute5tupleIJNS5_1CILi1EEES8_S8_EEENS6_IJNS7_ILi128EEENS7_ILi96EEENS7_ILi192EEEEEELi128ENS_10bfloat16_tEfNS_4arch4Sm90ELb0ELb1ELb1ELb1ELb0ELb0ELb0ELb1ELb1ELb0ELb0ELb0EEENS1_21CollectiveEpilogueFwdINS6_IJSA_SA_SB_EEES9_SE_SG_Li256ELb1ELb0ELb0ELb0EEENS1_36VarlenDynamicPersistentTileSchedulerILi128ELi96ELi256ELi32ELb0ELb0ELb1ELb1ELb0ELb1EEEEEEEEEvNT_6ParamsE --------------------------
	.section	.nv.shared._ZN7cutlass13device_kernelIN5flash11enable_sm90INS1_16FlashAttnFwdSm90INS1_25CollectiveMainloopFwdSm90ILi2EN4cute5tupleIJNS5_1CILi1EEES8_S8_EEENS6_IJNS7_ILi128EEENS7_ILi96EEENS7_ILi192EEEEEELi128ENS_10bfloat16_tEfNS_4arch4Sm90ELb0ELb1ELb1ELb1ELb0ELb0ELb0ELb1ELb1ELb0ELb0ELb0EEENS1_21CollectiveEpilogueFwdINS6_IJSA_SA_SB_EEES9_SE_SG_Li256ELb1ELb0ELb0ELb0EEENS1_36VarlenDynamicPersistentTileSchedulerILi128ELi96ELi256ELi32ELb0ELb0ELb1ELb1ELb0ELb1EEEEEEEEEvNT_6ParamsE,"aw",@nobits
	.sectionflags	@""
	.align	16
	.zero		1024


//--------------------- .nv.shared._ZN7cutlass13device_kernelIN5flash11enable_sm90INS1_16FlashAttnFwdSm90INS1_25CollectiveMainloopFwdSm90ILi2EN4cute5tupleIJNS5_1CILi1EEES8_S8_EEENS6_IJNS7_ILi128EEENS7_ILi96EEENS7_ILi192EEEEEELi128ENS_10bfloat16_tEfNS_4arch4Sm90ELb0ELb1ELb1ELb1ELb0ELb1ELb0ELb1ELb1ELb0ELb0ELb0EEENS1_21CollectiveEpilogueFwdINS6_IJSA_SA_SB_EEES9_SE_SG_Li256ELb1ELb0ELb0ELb0EEENS1_36VarlenDynamicPersistentTileSchedulerILi128ELi96ELi256ELi32ELb0ELb0ELb1ELb1ELb0ELb1EEEEEEEEEvNT_6ParamsE --------------------------
	.section	.nv.shared._ZN7cutlass13device_kernelIN5flash11enable_sm90INS1_16FlashAttnFwdSm90INS1_25CollectiveMainloopFwdSm90ILi2EN4cute5tupleIJNS5_1CILi1EEES8_S8_EEENS6_IJNS7_ILi128EEENS7_ILi96EEENS7_ILi192EEEEEELi128ENS_10bfloat16_tEfNS_4arch4Sm90ELb0ELb1ELb1ELb1ELb0ELb1ELb0ELb1ELb1ELb0ELb0ELb0EEENS1_21CollectiveEpilogueFwdINS6_IJSA_SA_SB_EEES9_SE_SG_Li256ELb1ELb0ELb0ELb0EEENS1_36VarlenDynamicPersistentTileSchedulerILi128ELi96ELi256ELi32ELb0ELb0ELb1ELb1ELb0ELb1EEEEEEEEEvNT_6ParamsE,"aw",@nobits
	.sectionflags	@""
	.align	16
	.zero		1024


//--------------------- .nv.shared._ZN7cutlass13device_kernelIN5flash11enable_sm90INS1_16FlashAttnFwdSm90INS1_25CollectiveMainloopFwdSm90ILi2EN4cute5tupleIJNS5_1CILi1EEES8_S8_EEENS6_IJNS7_ILi128EEESA_NS7_ILi192EEEEEELi128ENS_10bfloat16_tEfNS_4arch4Sm90ELb1ELb0ELb1ELb0ELb0ELb0ELb0ELb1ELb1ELb0ELb0ELb0EEENS1_21CollectiveEpilogueFwdINS6_IJSA_SA_SA_EEES9_SD_SF_Li256ELb0ELb0ELb0ELb0EEENS1_30DynamicPersistentTileSchedulerILi256ELi32ELb0ELb0ELb1EEEEEEEEEvNT_6ParamsE --------------------------
	.section	.nv.shared._ZN7cutlass13device_kernelIN5flash11enable_sm90INS1_16FlashAttnFwdSm90INS1_25CollectiveMainloopFwdSm90ILi2EN4cute5tupleIJNS5_1CILi1EEES8_S8_EEENS6_IJNS7_ILi128EEESA_NS7_ILi192EEEEEELi128ENS_10bfloat16_tEfNS_4arch4Sm90ELb1ELb0ELb1ELb0ELb0ELb0ELb0ELb1ELb1ELb0ELb0ELb0EEENS1_21CollectiveEpilogueFwdINS6_IJSA_SA_SA_EEES9_SD_SF_Li256ELb0ELb0ELb0ELb0EEENS1_30DynamicPersistentTileSchedulerILi256ELi32ELb0ELb0ELb1EEEEEEEEEvNT_6ParamsE,"aw",@nobits
	.sectionflags	@""
	.align	16
	.zero		1024


//--------------------- .nv.shared._ZN7cutlass13device_kernelIN5flash11enable_sm90INS1_16FlashAttnFwdSm90INS1_25CollectiveMainloopFwdSm90ILi2EN4cute5tupleIJNS5_1CILi1EEES8_S8_EEENS6_IJNS7_ILi128EEESA_NS7_ILi192EEEEEELi128ENS_10bfloat16_tEfNS_4arch4Sm90ELb1ELb0ELb1ELb1ELb0ELb0ELb0ELb1ELb1ELb0ELb0ELb0EEENS1_21CollectiveEpilogueFwdINS6_IJSA_SA_SA_EEES9_SD_SF_Li256ELb1ELb0ELb0ELb0EEENS1_36VarlenDynamicPersistentTileSchedulerILi128ELi128ELi256ELi32ELb0ELb0ELb1ELb1ELb1ELb1EEEEEEEEEvNT_6ParamsE --------------------------
	.section	.nv.shared._ZN7cutlass13device_kernelIN5flash11enable_sm90INS1_16FlashAttnFwdSm90INS1_25CollectiveMainloopFwdSm90ILi2EN4cute5tupleIJNS5_1CILi1EEES8_S8_EEENS6_IJNS7_ILi128EEESA_NS7_ILi192EEEEEELi128ENS_10bfloat16_tEfNS_4arch4Sm90ELb1ELb0ELb1ELb1ELb0ELb0ELb0ELb1ELb1ELb0ELb0ELb0EEENS1_21CollectiveEpilogueFwdINS6_IJSA_SA_SA_EEES9_SD_SF_Li256ELb1ELb0ELb0ELb0EEENS1_36VarlenDynamicPersistentTileSchedulerILi128ELi128ELi256ELi32ELb0ELb0ELb1ELb1ELb1ELb1EEEEEEEEEvNT_6ParamsE,"aw",@nobits
	.sectionflags	@""
	.align	16
	.zero		1024


//--------------------- .nv.shared._ZN7cutlass13device_kernelIN5flash11enable_sm90INS1_16FlashAttnFwdSm90INS1_25CollectiveMainloopFwdSm90ILi2EN4cute5tupleIJNS5_1CILi1EEES8_S8_EEENS6_IJNS7_ILi128EEESA_NS7_ILi192EEEEEELi128ENS_10bfloat16_tEfNS_4arch4Sm90ELb1ELb0ELb1ELb1ELb0ELb1ELb0ELb1ELb1ELb0ELb0ELb0EEENS1_21CollectiveEpilogueFwdINS6_IJSA_SA_SA_EEES9_SD_SF_Li256ELb1ELb0ELb0ELb0EEENS1_36VarlenDynamicPersistentTileSchedulerILi128ELi128ELi256ELi32ELb0ELb0ELb1ELb1ELb1ELb1EEEEEEEEEvNT_6ParamsE --------------------------
	.section	.nv.shared._ZN7cutlass13device_kernelIN5flash11enable_sm90INS1_16FlashAttnFwdSm90INS1_25CollectiveMainloopFwdSm90ILi2EN4cute5tupleIJNS5_1CILi1EEES8_S8_EEENS6_IJNS7_ILi128EEESA_NS7_ILi192EEEEEELi128ENS_10bfloat16_tEfNS_4arch4Sm90ELb1ELb0ELb1ELb1ELb0ELb1ELb0ELb1ELb1ELb0ELb0ELb0EEENS1_21CollectiveEpilogueFwdINS6_IJSA_SA_SA_EEES9_SD_SF_Li256ELb1ELb0ELb0ELb0EEENS1_36VarlenDynamicPersistentTileSchedulerILi128ELi128ELi256ELi32ELb0ELb0ELb1ELb1ELb1ELb1EEEEEEEEEvNT_6ParamsE,"aw",@nobits
	.sectionflags	@""
	.align	16
	.zero		1024


//--------------------- .nv.shared._ZN7cutlass13device_kernelIN5flash11enable_sm90INS1_16FlashAttnFwdSm90INS1_25CollectiveMainloopFwdSm90ILi2EN4cute5tupleIJNS5_1CILi1EEES8_S8_EEENS6_IJNS7_ILi64EEESA_SA_EEELi512ENS_10bfloat16_tEfNS_4arch4Sm90ELb0ELb0ELb1ELb0ELb0ELb0ELb0ELb0ELb0ELb0ELb0ELb0EEENS1_21CollectiveEpilogueFwdINS6_IJSA_NS7_ILi512EEESA_EEES9_SC_SE_Li256ELb0ELb0ELb0ELb0EEENS1_29StaticPersistentTileSchedulerILb0EEEEEEEEEvNT_6ParamsE --------------------------
	.section	.nv.shared._ZN7cutlass13device_kernelIN5flash11enable_sm90INS1_16FlashAttnFwdSm90INS1_25CollectiveMainloopFwdSm90ILi2EN4cute5tupleIJNS5_1CILi1EEES8_S8_EEENS6_IJNS7_ILi64EEESA_SA_EEELi512ENS_10bfloat16_tEfNS_4arch4Sm90ELb0ELb0ELb1ELb0ELb0ELb0ELb0ELb0ELb0ELb0ELb0ELb0EEENS1_21CollectiveEpilogueFwdINS6_IJSA_NS7_ILi512EEESA_EEES9_SC_SE_Li256ELb0ELb0ELb0ELb0EEENS1_29StaticPersistentTileSchedulerILb0EEEEEEEEEvNT_6ParamsE,"aw",@nobits
	.sectionflags	@""
	.align	16
	.zero		1024


//--------------------- .nv.shared._ZN7cutlass13device_kernelIN5flash11enable_sm90INS1_16FlashAttnFwdSm90INS1_25CollectiveMainloopFwdSm90ILi2EN4cute5tupleIJNS5_1CILi1EEES8_S8_EEENS6_IJNS7_ILi64EEESA_SA_EEELi512ENS_10bfloat16_tEfNS_4arch4Sm90ELb0ELb0ELb1ELb0ELb0ELb0ELb1ELb0ELb0ELb0ELb0ELb0EEENS1_21CollectiveEpilogueFwdINS6_IJSA_NS7_ILi512EEESA_EEES9_SC_SE_Li256ELb0ELb0ELb0ELb0EEENS1_29StaticPersistentTileSchedulerILb0EEEEEEEEEvNT_6ParamsE --------------------------
	.section	.nv.shared._ZN7cutlass13device_kernelIN5flash11enable_sm90INS1_16FlashAttnFwdSm90INS1_25CollectiveMainloopFwdSm90ILi2EN4cute5tupleIJNS5_1CILi1EEES8_S8_EEENS6_IJNS7_ILi64EEESA_SA_EEELi512ENS_10bfloat16_tEfNS_4arch4Sm90ELb0ELb0ELb1ELb0ELb0ELb0ELb1ELb0ELb0ELb0ELb0ELb0EEENS1_21CollectiveEpilogueFwdINS6_IJSA_NS7_ILi512EEESA_EEES9_SC_SE_Li256ELb0ELb0ELb0ELb0EEENS1_29StaticPersistentTileSchedulerILb0EEEEEEEEEvNT_6ParamsE,"aw",@nobits
	.sectionflags	@""
	.align	16
	.zero		1024


//--------------------- .nv.shared._ZN7cutlass13device_kernelIN5flash11enable_sm90INS1_16FlashAttnFwdSm90INS1_25CollectiveMainloopFwdSm90ILi2EN4cute5tupleIJNS5_1CILi1EEES8_S8_EEENS6_IJNS7_ILi64EEESA_SA_EEELi512ENS_10bfloat16_tEfNS_4arch4Sm90ELb0ELb0ELb1ELb1ELb0ELb0ELb0ELb0ELb0ELb0ELb0ELb0EEENS1_21CollectiveEpilogueFwdINS6_IJSA_NS7_ILi512EEESA_EEES9_SC_SE_Li256ELb1ELb0ELb0ELb0EEENS1_36VarlenDynamicPersistentTileSchedulerILi64ELi64ELi256ELi32ELb0ELb0ELb1ELb0ELb1ELb1EEEEEEEEEvNT_6ParamsE --------------------------
	.section	.nv.shared._ZN7cutlass13device_kernelIN5flash11enable_sm90INS1_16FlashAttnFwdSm90INS1_25CollectiveMainloopFwdSm90ILi2EN4cute5tupleIJNS5_1CILi1EEES8_S8_EEENS6_IJNS7_ILi64EEESA_SA_EEELi512ENS_10bfloat16_tEfNS_4arch4Sm90ELb0ELb0ELb1ELb1ELb0ELb0ELb0ELb0ELb0ELb0ELb0ELb0EEENS1_21CollectiveEpilogueFwdINS6_IJSA_NS7_ILi512EEESA_EEES9_SC_SE_Li256ELb1ELb0ELb0ELb0EEENS1_36VarlenDynamicPersistentTileSchedulerILi64ELi64ELi256ELi32ELb0ELb0ELb1ELb0ELb1ELb1EEEEEEEEEvNT_6ParamsE,"aw",@nobits
	.sectionflags	@""
	.align	16
	.zero		1024


//--------------------- .nv.shared._ZN7cutlass13device_kernelIN5flash11enable_sm90INS1_16FlashAttnFwdSm90INS1_25CollectiveMainloopFwdSm90ILi2EN4cute5tupleIJNS5_1CILi1EEES8_S8_EEENS6_IJNS7_ILi64EEESA_SA_EEELi512ENS_10bfloat16_tEfNS_4arch4Sm90ELb0ELb0ELb1ELb1ELb0ELb1ELb0ELb0ELb0ELb0ELb0ELb0EEENS1_21CollectiveEpilogueFwdINS6_IJSA_NS7_ILi512EEESA_EEES9_SC_SE_Li256ELb1ELb0ELb0ELb0EEENS1_36VarlenDynamicPersistentTileSchedulerILi64ELi64ELi256ELi32ELb0ELb0ELb1ELb0ELb1ELb1EEEEEEEEEvNT_6ParamsE --------------------------
	.section	.nv.shared._ZN7cutlass13device_kernelIN5flash11enable_sm90INS1_16FlashAttnFwdSm90INS1_25CollectiveMainloopFwdSm90ILi2EN4cute5tupleIJNS5_1CILi1EEES8_S8_EEENS6_IJNS7_ILi64EEESA_SA_EEELi512ENS_10bfloat16_tEfNS_4arch4Sm90ELb0ELb0ELb1ELb1ELb0ELb1ELb0ELb0ELb0ELb0ELb0ELb0EEENS1_21CollectiveEpilogueFwdINS6_IJSA_NS7_ILi512EEESA_EEES9_SC_SE_Li256ELb1ELb0ELb0ELb0EEENS1_36VarlenDynamicPersistentTileSchedulerILi64ELi64ELi256ELi32ELb0ELb0ELb1ELb0ELb1ELb1EEEEEEEEEvNT_6ParamsE,"aw",@nobits
	.sectionflags	@""
	.align	16
	.zero		1024


//--------------------- .nv.shared._ZN7cutlass13device_kernelIN5flash11enable_sm90INS1_16FlashAttnFwdSm90INS1_25CollectiveMainloopFwdSm90ILi2EN4cute5tupleIJNS5_1CILi1EEES8_S8_EEENS6_IJNS7_ILi64EEESA_SA_EEELi512ENS_10bfloat16_tEfNS_4arch4Sm90ELb0ELb0ELb1ELb1ELb0ELb0ELb1ELb0ELb0ELb0ELb0ELb0EEENS1_21CollectiveEpilogueFwdINS6_IJSA_NS7_ILi512EEESA_EEES9_SC_SE_Li256ELb1ELb0ELb0ELb0EEENS1_36VarlenDynamicPersistentTileSchedulerILi64ELi64ELi256ELi32ELb0ELb0ELb1ELb0ELb1ELb1EEEEEEEEEvNT_6ParamsE --------------------------
	.section	.nv.shared._ZN7cutlass13device_kernelIN5flash11enable_sm90INS1_16FlashAttnFwdSm90INS1_25CollectiveMainloopFwdSm90ILi2EN4cute5tupleIJNS5_1CILi1EEES8_S8_EEENS6_IJNS7_ILi64EEESA_SA_EEELi512ENS_10bfloat16_tEfNS_4arch4Sm90ELb0ELb0ELb1ELb1ELb0ELb0ELb1ELb0ELb0ELb0ELb0ELb0EEENS1_21CollectiveEpilogueFwdINS6_IJSA_NS7_ILi512EEESA_EEES9_SC_SE_Li256ELb1ELb0ELb0ELb0EEENS1_36VarlenDynamicPersistentTileSchedulerILi64ELi64ELi256ELi32ELb0ELb0ELb1ELb0ELb1ELb1EEEEEEEEEvNT_6ParamsE,"aw",@nobits
	.sectionflags	@""
	.align	16
	.zero		1024


//--------------------- .nv.shared._ZN7cutlass13device_kernelIN5flash11enable_sm90INS1_16FlashAttnFwdSm90INS1_25CollectiveMainloopFwdSm90ILi2EN4cute5tupleIJNS5_1CILi1EEES8_S8_EEENS6_IJNS7_ILi64EEESA_SA_EEELi512ENS_10bfloat16_tEfNS_4arch4Sm90ELb0ELb0ELb1ELb1ELb0ELb1ELb1ELb0ELb0ELb0ELb0ELb0EEENS1_21CollectiveEpilogueFwdINS6_IJSA_NS7_ILi512EEESA_EEES9_SC_SE_Li256ELb1ELb0ELb0ELb0EEENS1_36VarlenDynamicPersistentTileSchedulerILi64ELi64ELi256ELi32ELb0ELb0ELb1ELb0ELb1ELb1EEEEEEEEEvNT_6ParamsE --------------------------
	.section	.nv.shared._ZN7cutlass13device_kernelIN5flash11enable_sm90INS1_16FlashAttnFwdSm90INS1_25CollectiveMainloopFwdSm90ILi2EN4cute5tupleIJNS5_1CILi1EEES8_S8_EEENS6_IJNS7_ILi64EEESA_SA_EEELi512ENS_10bfloat16_tEfNS_4arch4Sm90ELb0ELb0ELb1ELb1ELb0ELb1ELb1ELb0ELb0ELb0ELb0ELb0EEENS1_21CollectiveEpilogueFwdINS6_IJSA_NS7_ILi512EEESA_EEES9_SC_SE_Li256ELb1ELb0ELb0ELb0EEENS1_36VarlenDynamicPersistentTileSchedulerILi64ELi64ELi256ELi32ELb0ELb0ELb1ELb0ELb1ELb1EEEEEEEEEvNT_6ParamsE,"aw",@nobits
	.sectionflags	@""
	.align	16
	.zero		1024


//--------------------- .nv.shared._ZN7cutlass13device_kernelIN5flash11enable_sm90INS1_16FlashAttnFwdSm90INS1_25CollectiveMainloopFwdSm90ILi2EN4cute5tupleIJNS5_1CILi1EEES8_S8_EEENS6_IJNS7_ILi64EEESA_SA_EEELi512ENS_10bfloat16_tEfNS_4arch4Sm90ELb0ELb1ELb1ELb0ELb0ELb0ELb0ELb0ELb0ELb0ELb0ELb0EEENS1_21CollectiveEpilogueFwdINS6_IJSA_NS7_ILi512EEESA_EEES9_SC_SE_Li256ELb0ELb0ELb0ELb0EEENS1_30DynamicPersistentTileSchedulerILi256ELi32ELb0ELb0ELb1EEEEEEEEEvNT_6ParamsE --------------------------
	.section	.nv.shared._ZN7cutlass13device_kernelIN5flash11enable_sm90INS1_16FlashAttnFwdSm90INS1_25CollectiveMainloopFwdSm90ILi2EN4cute5tupleIJNS5_1CILi1EEES8_S8_EEENS6_IJNS7_ILi64EEESA_SA_EEELi512ENS_10bfloat16_tEfNS_4arch4Sm90ELb0ELb1ELb1ELb0ELb0ELb0ELb0ELb0ELb0ELb0ELb0ELb0EEENS1_21CollectiveEpilogueFwdINS6_IJSA_NS7_ILi512EEESA_EEES9_SC_SE_Li256ELb0ELb0ELb0ELb0EEENS1_30DynamicPersistentTileSchedulerILi256ELi32ELb0ELb0ELb1EEEEEEEEEvNT_6ParamsE,"aw",@nobits
	.sectionflags	@""
	.align	16
	.zero		1024


//--------------------- .nv.shared._ZN7cutlass13device_kernelIN5flash11enable_sm90INS1_16FlashAttnFwdSm90INS1_25CollectiveMainloopFwdSm90ILi2EN4cute5tupleIJNS5_1CILi1EEES8_S8_EEENS6_IJNS7_ILi64EEESA_SA_EEELi512ENS_10bfloat16_tEfNS_4arch4Sm90ELb0ELb1ELb1ELb0ELb0ELb0ELb1ELb0ELb0ELb0ELb0ELb0EEENS1_21CollectiveEpilogueFwdINS6_IJSA_NS7_ILi512EEESA_EEES9_SC_SE_Li256ELb0ELb0ELb0ELb0EEENS1_30DynamicPersistentTileSchedulerILi256ELi32ELb0ELb0ELb1EEEEEEEEEvNT_6ParamsE --------------------------
	.section	.nv.shared._ZN7cutlass13device_kernelIN5flash11enable_sm90INS1_16FlashAttnFwdSm90INS1_25CollectiveMainloopFwdSm90ILi2EN4cute5tupleIJNS5_1CILi1EEES8_S8_EEENS6_IJNS7_ILi64EEESA_SA_EEELi512ENS_10bfloat16_tEfNS_4arch4Sm90ELb0ELb1ELb1ELb0ELb0ELb0ELb1ELb0ELb0ELb0ELb0ELb0EEENS1_21CollectiveEpilogueFwdINS6_IJSA_NS7_ILi512EEESA_EEES9_SC_SE_Li256ELb0ELb0ELb0ELb0EEENS1_30DynamicPersistentTileSchedulerILi256ELi32ELb0ELb0ELb1EEEEEEEEEvNT_6ParamsE,"aw",@nobits
	.sectionflags	@""
	.align	16
	.zero		1024


//--------------------- .nv.shared._ZN7cutlass13device_kernelIN5flash11enable_sm90INS1_16FlashAttnFwdSm90INS1_25CollectiveMainloopFwdSm90ILi2EN4cute5tupleIJNS5_1CILi1EEES8_S8_EEENS6_IJNS7_ILi64EEESA_SA_EEELi512ENS_10bfloat16_tEfNS_4arch4Sm90ELb0ELb1ELb1ELb1ELb0ELb0ELb0ELb0ELb0ELb0ELb0ELb0EEENS1_21CollectiveEpilogueFwdINS6_IJSA_NS7_ILi512EEESA_EEES9_SC_SE_Li256ELb1ELb0ELb0ELb0EEENS1_36VarlenDynamicPersistentTileSchedulerILi64ELi64ELi256ELi32ELb0ELb0ELb1ELb1ELb0ELb1EEEEEEEEEvNT_6ParamsE --------------------------
	.section	.nv.shared._ZN7cutlass13device_kernelIN5flash11enable_sm90INS1_16FlashAttnFwdSm90INS1_25CollectiveMainloopFwdSm90ILi2EN4cute5tupleIJNS5_1CILi1EEES8_S8_EEENS6_IJNS7_ILi64EEESA_SA_EEELi512ENS_10bfloat16_tEfNS_4arch4Sm90ELb0ELb1ELb1ELb1ELb0ELb0ELb0ELb0ELb0ELb0ELb0ELb0EEENS1_21CollectiveEpilogueFwdINS6_IJSA_NS7_ILi512EEESA_EEES9_SC_SE_Li256ELb1ELb0ELb0ELb0EEENS1_36VarlenDynamicPersistentTileSchedulerILi64ELi64ELi256ELi32ELb0ELb0ELb1ELb1ELb0ELb1EEEEEEEEEvNT_6ParamsE,"aw",@nobits
	.sectionflags	@""
	.align	16
	.zero		1024


//--------------------- .nv.shared._ZN7cutlass13device_kernelIN5flash11enable_sm90INS1_16FlashAttnFwdSm90INS1_25CollectiveMainloopFwdSm90ILi2EN4cute5tupleIJNS5_1CILi1EEES8_S8_EEENS6_IJNS7_ILi64EEESA_SA_EEELi512ENS_10bfloat16_tEfNS_4arch4Sm90ELb0ELb1ELb1ELb1ELb0ELb1ELb0ELb0ELb0ELb0ELb0ELb0EEENS1_21CollectiveEpilogueFwdINS6_IJSA_NS7_ILi512EEESA_EEES9_SC_SE_Li256ELb1ELb0ELb0ELb0EEENS1_36VarlenDynamicPersistentTileSchedulerILi64ELi64ELi256ELi32ELb0ELb0ELb1ELb1ELb0ELb1EEEEEEEEEvNT_6ParamsE --------------------------
	.section	.nv.shared._ZN7cutlass13device_kernelIN5flash11enable_sm90INS1_16FlashAttnFwdSm90INS1_25CollectiveMainloopFwdSm90ILi2EN4cute5tupleIJNS5_1CILi1EEES8_S8_EEENS6_IJNS7_ILi64EEESA_SA_EEELi512ENS_10bfloat16_tEfNS_4arch4Sm90ELb0ELb1ELb1ELb1ELb0ELb1ELb0ELb0ELb0ELb0ELb0ELb0EEENS1_21CollectiveEpilogueFwdINS6_IJSA_NS7_ILi512EEESA_EEES9_SC_SE_Li256ELb1ELb0ELb0ELb0EEENS1_36VarlenDynamicPersistentTileSchedulerILi64ELi64ELi256ELi32ELb0ELb0ELb1ELb1ELb0ELb1EEEEEEEEEvNT_6ParamsE,"aw",@nobits
	.sectionflags	@""
	.align	16
	.zero		1024


//--------------------- .nv.shared._ZN7cutlass13device_kernelIN5flash11enable_sm90INS1_16FlashAttnFwdSm90INS1_25CollectiveMainloopFwdSm90ILi2EN4cute5tupleIJNS5_1CILi1EEES8_S8_EEENS6_IJNS7_ILi64EEESA_SA_EEELi512ENS_10bfloat16_tEfNS_4arch4Sm90ELb0ELb1ELb1ELb1ELb0ELb0ELb1ELb0ELb0ELb0ELb0ELb0EEENS1_21CollectiveEpilogueFwdINS6_IJSA_NS7_ILi512EEESA_EEES9_SC_SE_Li256ELb1ELb0ELb0ELb0EEENS1_36VarlenDynamicPersistentTileSchedulerILi64ELi64ELi256ELi32ELb0ELb0ELb1ELb1ELb0ELb1EEEEEEEEEvNT_6ParamsE --------------------------
	.section	.nv.shared._ZN7cutlass13device_kernelIN5flash11enable_sm90INS1_16FlashAttnFwdSm90INS1_25CollectiveMainloopFwdSm90ILi2EN4cute5tupleIJNS5_1CILi1EEES8_S8_EEENS6_IJNS7_ILi64EEESA_SA_EEELi512ENS_10bfloat16_tEfNS_4arch4Sm90ELb0ELb1ELb1ELb1ELb0ELb0ELb1ELb0ELb0ELb0ELb0ELb0EEENS1_21CollectiveEpilogueFwdINS6_IJSA_NS7_ILi512EEESA_EEES9_SC_SE_Li256ELb1ELb0ELb0ELb0EEENS1_36VarlenDynamicPersistentTileSchedulerILi64ELi64ELi256ELi32ELb0ELb0ELb1ELb1ELb0ELb1EEEEEEEEEvNT_6ParamsE,"aw",@nobits
	.sectionflags	@""
	.align	16
	.zero		1024


//--------------------- .nv.shared._ZN7cutlass13device_kernelIN5flash11enable_sm90INS1_16FlashAttnFwdSm90INS1_25CollectiveMainloopFwdSm90ILi2EN4cute5tupleIJNS5_1CILi1EEES8_S8_EEENS6_IJNS7_ILi64EEESA_SA_EEELi512ENS_10bfloat16_tEfNS_4arch4Sm90ELb0ELb1ELb1ELb1ELb0ELb1ELb1ELb0ELb0ELb0ELb0ELb0EEENS1_21CollectiveEpilogueFwdINS6_IJSA_NS7_ILi512EEESA_EEES9_SC_SE_Li256ELb1ELb0ELb0ELb0EEENS1_36VarlenDynamicPersistentTileSchedulerILi64ELi64ELi256ELi32ELb0ELb0ELb1ELb1ELb0ELb1EEEEEEEEEvNT_6ParamsE --------------------------
	.section	.nv.shared._ZN7cutlass13device_kernelIN5flash11enable_sm90INS1_16FlashAttnFwdSm90INS1_25CollectiveMainloopFwdSm90ILi2EN4cute5tupleIJNS5_1CILi1EEES8_S8_EEENS6_IJNS7_ILi64EEESA_SA_EEELi512ENS_10bfloat16_tEfNS_4arch4Sm90ELb0ELb1ELb1ELb1ELb0ELb1ELb1ELb0ELb0ELb0ELb0ELb0EEENS1_21CollectiveEpilogueFwdINS6_IJSA_NS7_ILi512EEESA_EEES9_SC_SE_Li256ELb1ELb0ELb0ELb0EEENS1_36VarlenDynamicPersistentTileSchedulerILi64ELi64ELi256ELi32ELb0ELb0ELb1ELb1ELb0ELb1EEEEEEEEEvNT_6ParamsE,"aw",@nobits
	.sectionflags	@""
	.align	16
	.zero		1024


//--------------------- .nv.shared._ZN7cutlass13device_kernelIN5flash11enable_sm90INS1_16FlashAttnFwdSm90INS1_25CollectiveMainloopFwdSm90ILi2EN4cute5tupleIJNS5_1CILi1EEES8_S8_EEENS6_IJNS7_ILi64EEESA_SA_EEELi512ENS_10bfloat16_tEfNS_4arch4Sm90ELb1ELb0ELb1ELb0ELb0ELb0ELb0ELb0ELb0ELb0ELb0ELb0EEENS1_21CollectiveEpilogueFwdINS6_IJSA_NS7_ILi512EEESA_EEES9_SC_SE_Li256ELb0ELb0ELb0ELb0EEENS1_30DynamicPersistentTileSchedulerILi256ELi32ELb0ELb0ELb1EEEEEEEEEvNT_6ParamsE --------------------------
	.section	.nv.shared._ZN7cutlass13device_kernelIN5flash11enable_sm90INS1_16FlashAttnFwdSm90INS1_25CollectiveMainloopFwdSm90ILi2EN4cute5tupleIJNS5_1CILi1EEES8_S8_EEENS6_IJNS7_ILi64EEESA_SA_EEELi512ENS_10bfloat16_tEfNS_4arch4Sm90ELb1ELb0ELb1ELb0ELb0ELb0ELb0ELb0ELb0ELb0ELb0ELb0EEENS1_21CollectiveEpilogueFwdINS6_IJSA_NS7_ILi512EEESA_EEES9_SC_SE_Li256ELb0ELb0ELb0ELb0EEENS1_30DynamicPersistentTileSchedulerILi256ELi32ELb0ELb0ELb1EEEEEEEEEvNT_6ParamsE,"aw",@nobits
	.sectionflags	@""
	.align	16
	.zero		1024


//--------------------- .nv.shared._ZN7cutlass13device_kernelIN5flash11enable_sm90INS1_16FlashAttnFwdSm90INS1_25CollectiveMainloopFwdSm90ILi2EN4cute5tupleIJNS5_1CILi1EEES8_S8_EEENS6_IJNS7_ILi64EEESA_SA_EEELi512ENS_10bfloat16_tEfNS_4arch4Sm90ELb1ELb0ELb1ELb0ELb0ELb0ELb1ELb0ELb0ELb0ELb0ELb0EEENS1_21CollectiveEpilogueFwdINS6_IJSA_NS7_ILi512EEESA_EEES9_SC_SE_Li256ELb0ELb0ELb0ELb0EEENS1_30DynamicPersistentTileSchedulerILi256ELi32ELb0ELb0ELb1EEEEEEEEEvNT_6ParamsE --------------------------
	.section	.nv.shared._ZN7cutlass13device_kernelIN5flash11enable_sm90INS1_16FlashAttnFwdSm90INS1_25CollectiveMainloopFwdSm90ILi2EN4cute5tupleIJNS5_1CILi1EEES8_S8_EEENS6_IJNS7_ILi64EEESA_SA_EEELi512ENS_10bfloat16_tEfNS_4arch4Sm90ELb1ELb0ELb1ELb0ELb0ELb0ELb1ELb0ELb0ELb0ELb0ELb0EEENS1_21CollectiveEpilogueFwdINS6_IJSA_NS7_ILi512EEESA_EEES9_SC_SE_Li256ELb0ELb0ELb0ELb0EEENS1_30DynamicPersistentTileSchedulerILi256ELi32ELb0ELb0ELb1EEEEEEEEEvNT_6ParamsE,"aw",@nobits
	.sectionflags	@""
	.align	16
	.zero		1024


//--------------------- .nv.shared._ZN7cutlass13device_kernelIN5flash11enable_sm90INS1_16FlashAttnFwdSm90INS1_25CollectiveMainloopFwdSm90ILi2EN4cute5tupleIJNS5_1CILi1EEES8_S8_EEENS6_IJNS7_ILi64EEESA_SA_EEELi512ENS_10bfloat16_tEfNS_4arch4Sm90ELb1ELb0ELb1ELb1ELb0ELb0ELb0ELb0ELb0ELb0ELb0ELb0EEENS1_21CollectiveEpilogueFwdINS6_IJSA_NS7_ILi512EEESA_EEES9_SC_SE_Li256ELb1ELb0ELb0ELb0EEENS1_36VarlenDynamicPersistentTileSchedulerILi64ELi64ELi256ELi32ELb0ELb0ELb1ELb1ELb1ELb1EEEEEEEEEvNT_6ParamsE --------------------------
	.section	.nv.shared._ZN7cutlass13device_kernelIN5flash11enable_sm90INS1_16FlashAttnFwdSm90INS1_25CollectiveMainloopFwdSm90ILi2EN4cute5tupleIJNS5_1CILi1EEES8_S8_EEENS6_IJNS7_ILi64EEESA_SA_EEELi512ENS_10bfloat16_tEfNS_4arch4Sm90ELb1ELb0ELb1ELb1ELb0ELb0ELb0ELb0ELb0ELb0ELb0ELb0EEENS1_21CollectiveEpilogueFwdINS6_IJSA_NS7_ILi512EEESA_EEES9_SC_SE_Li256ELb1ELb0ELb0ELb0EEENS1_36VarlenDynamicPersistentTileSchedulerILi64ELi64ELi256ELi32ELb0ELb0ELb1ELb1ELb1ELb1EEEEEEEEEvNT_6ParamsE,"aw",@nobits
	.sectionflags	@""
	.align	16
	.zero		1024


//--------------------- .nv.shared._ZN7cutlass13device_kernelIN5flash11enable_sm90INS1_16FlashAttnFwdSm90INS1_25CollectiveMainloopFwdSm90ILi2EN4cute5tupleIJNS5_1CILi1EEES8_S8_EEENS6_IJNS7_ILi64EEESA_SA_EEELi512ENS_10bfloat16_tEfNS_4arch4Sm90ELb1ELb0ELb1ELb1ELb0ELb1ELb0ELb0ELb0ELb0ELb0ELb0EEENS1_21CollectiveEpilogueFwdINS6_IJSA_NS7_ILi512EEESA_EEES9_SC_SE_Li256ELb1ELb0ELb0ELb0EEENS1_36VarlenDynamicPersistentTileSchedulerILi64ELi64ELi256ELi32ELb0ELb0ELb1ELb1ELb1ELb1EEEEEEEEEvNT_6ParamsE --------------------------
	.section	.nv.shared._ZN7cutlass13device_kernelIN5flash11enable_sm90INS1_16FlashAttnFwdSm90INS1_25CollectiveMainloopFwdSm90ILi2EN4cute5tupleIJNS5_1CILi1EEES8_S8_EEENS6_IJNS7_ILi64EEESA_SA_EEELi512ENS_10bfloat16_tEfNS_4arch4Sm90ELb1ELb0ELb1ELb1ELb0ELb1ELb0ELb0ELb0ELb0ELb0ELb0EEENS1_21CollectiveEpilogueFwdINS6_IJSA_NS7_ILi512EEESA_EEES9_SC_SE_Li256ELb1ELb0ELb0ELb0EEENS1_36VarlenDynamicPersistentTileSchedulerILi64ELi64ELi256ELi32ELb0ELb0ELb1ELb1ELb1ELb1EEEEEEEEEvNT_6ParamsE,"aw",@nobits
	.sectionflags	@""
	.align	16
	.zero		1024


//--------------------- .nv.shared._ZN7cutlass13device_kernelIN5flash11enable_sm90INS1_16FlashAttnFwdSm90INS1_25CollectiveMainloopFwdSm90ILi2EN4cute5tupleIJNS5_1CILi1EEES8_S8_EEENS6_IJNS7_ILi64EEESA_SA_EEELi512ENS_10bfloat16_tEfNS_4arch4Sm90ELb1ELb0ELb1ELb1ELb0ELb0ELb1ELb0ELb0ELb0ELb0ELb0EEENS1_21CollectiveEpilogueFwdINS6_IJSA_NS7_ILi512EEESA_EEES9_SC_SE_Li256ELb1ELb0ELb0ELb0EEENS1_36VarlenDynamicPersistentTileSchedulerILi64ELi64ELi256ELi32ELb0ELb0ELb1ELb1ELb1ELb1EEEEEEEEEvNT_6ParamsE --------------------------
	.section	.nv.shared._ZN7cutlass13device_kernelIN5flash11enable_sm90INS1_16FlashAttnFwdSm90INS1_25CollectiveMainloopFwdSm90ILi2EN4cute5tupleIJNS5_1CILi1EEES8_S8_EEENS6_IJNS7_ILi64EEESA_SA_EEELi512ENS_10bfloat16_tEfNS_4arch4Sm90ELb1ELb0ELb1ELb1ELb0ELb0ELb1ELb0ELb0ELb0ELb0ELb0EEENS1_21CollectiveEpilogueFwdINS6_IJSA_NS7_ILi512EEESA_EEES9_SC_SE_Li256ELb1ELb0ELb0ELb0EEENS1_36VarlenDynamicPersistentTileSchedulerILi64ELi64ELi256ELi32ELb0ELb0ELb1ELb1ELb1ELb1EEEEEEEEEvNT_6ParamsE,"aw",@nobits
	.sectionflags	@""
	.align	16
	.zero		1024


//--------------------- .nv.shared._ZN7cutlass13device_kernelIN5flash11enable_sm90INS1_16FlashAttnFwdSm90INS1_25CollectiveMainloopFwdSm90ILi2EN4cute5tupleIJNS5_1CILi1EEES8_S8_EEENS6_IJNS7_ILi64EEESA_SA_EEELi512ENS_10bfloat16_tEfNS_4arch4Sm90ELb1ELb0ELb1ELb1ELb0ELb1ELb1ELb0ELb0ELb0ELb0ELb0EEENS1_21CollectiveEpilogueFwdINS6_IJSA_NS7_ILi512EEESA_EEES9_SC_SE_Li256ELb1ELb0ELb0ELb0EEENS1_36VarlenDynamicPersistentTileSchedulerILi64ELi64ELi256ELi32ELb0ELb0ELb1ELb1ELb1ELb1EEEEEEEEEvNT_6ParamsE --------------------------
	.section	.nv.shared._ZN7cutlass13device_kernelIN5flash11enable_sm90INS1_16FlashAttnFwdSm90INS1_25CollectiveMainloopFwdSm90ILi2EN4cute5tupleIJNS5_1CILi1EEES8_S8_EEENS6_IJNS7_ILi64EEESA_SA_EEELi512ENS_10bfloat16_tEfNS_4arch4Sm90ELb1ELb0ELb1ELb1ELb0ELb1ELb1ELb0ELb0ELb0ELb0ELb0EEENS1_21CollectiveEpilogueFwdINS6_IJSA_NS7_ILi512EEESA_EEES9_SC_SE_Li256ELb1ELb0ELb0ELb0EEENS1_36VarlenDynamicPersistentTileSchedulerILi64ELi64ELi256ELi32ELb0ELb0ELb1ELb1ELb1ELb1EEEEEEEEEvNT_6ParamsE,"aw",@nobits
	.sectionflags	@""
	.align	16
	.zero		1024


//--------------------- .nv.shared._ZN7cutlass13device_kernelIN5flash11enable_sm90INS1_16FlashAttnFwdSm90INS1_25CollectiveMainloopFwdSm90ILi2EN4cute5tupleIJNS5_1CILi1EEES8_S8_EEENS6_IJNS7_ILi128EEENS7_ILi96EEENS7_ILi64EEEEEELi256ENS_10bfloat16_tEfNS_4arch4Sm90ELb0ELb0ELb1ELb0ELb0ELb0ELb0ELb1ELb0ELb0ELb0ELb0EEENS1_21CollectiveEpilogueFwdINS6_IJSA_NS7_ILi256EEESB_EEES9_SE_SG_Li256ELb0ELb0ELb0ELb0EEENS1_29StaticPersistentTileSchedulerILb0EEEEEEEEEvNT_6ParamsE --------------------------
	.section	.nv.shared._ZN7cutlass13device_kernelIN5flash11enable_sm90INS1_16FlashAttnFwdSm90INS1_25CollectiveMainloopFwdSm90ILi2EN4cute5tupleIJNS5_1CILi1EEES8_S8_EEENS6_IJNS7_ILi128EEENS7_ILi96EEENS7_ILi64EEEEEELi256ENS_10bfloat16_tEfNS_4arch4Sm90ELb0ELb0ELb1ELb0ELb0ELb0ELb0ELb1ELb0ELb0ELb0ELb0EEENS1_21CollectiveEpilogueFwdINS6_IJSA_NS7_ILi256EEESB_EEES9_SE_SG_Li256ELb0ELb0ELb0ELb0EEENS1_29StaticPersistentTileSchedulerILb0EEEEEEEEEvNT_6ParamsE,"aw",@nobits
	.sectionflags	@""
	.align	16
	.zero		1024


//--------------------- .nv.shared._ZN7cutlass13device_kernelIN5flash11enable_sm90INS1_16FlashAttnFwdSm90INS1_25CollectiveMainloopFwdSm90ILi2EN4cute5tupleIJNS5_1CILi1EEES8_S8_EEENS6_IJNS7_ILi128EEENS7_ILi96EEENS7_ILi64EEEEEELi256ENS_10bfloat16_tEfNS_4arch4Sm90ELb0ELb0ELb1ELb0ELb0ELb0ELb1ELb1ELb0ELb0ELb0ELb0EEENS1_21CollectiveEpilogueFwdINS6_IJSA_NS7_ILi256EEESB_EEES9_SE_SG_Li256ELb0ELb0ELb0ELb0EEENS1_29StaticPersistentTileSchedulerILb0EEEEEEEEEvNT_6ParamsE --------------------------
	.section	.nv.shared._ZN7cutlass13device_kernelIN5flash11enable_sm90INS1_16FlashAttnFwdSm90INS1_25CollectiveMainloopFwdSm90ILi2EN4cute5tupleIJNS5_1CILi1EEES8_S8_EEENS6_IJNS7_ILi128EEENS7_ILi96EEENS7_ILi64EEEEEELi256ENS_10bfloat16_tEfNS_4arch4Sm90ELb0ELb0ELb1ELb0ELb0ELb0ELb1ELb1ELb0ELb0ELb0ELb0EEENS1_21CollectiveEpilogueFwdINS6_IJSA_NS7_ILi256EEESB_EEES9_SE_SG_Li256ELb0ELb0ELb0ELb0EEENS1_29StaticPersistentTileSchedulerILb0EEEEEEEEEvNT_6ParamsE,"aw",@nobits
	.sectionflags	@""
	.align	16
	.zero		1024


//--------------------- .nv.shared._ZN7cutlass13device_kernelIN5flash11enable_sm90INS1_16FlashAttnFwdSm90INS1_25CollectiveMainloopFwdSm90ILi2EN4cute5tupleIJNS5_1CILi1EEES8_S8_EEENS6_IJNS7_ILi128EEENS7_ILi96EEENS7_ILi64EEEEEELi256ENS_10bfloat16_tEfNS_4arch4Sm90ELb0ELb0ELb1ELb1ELb0ELb0ELb0ELb1ELb0ELb0ELb0ELb0EEENS1_21CollectiveEpilogueFwdINS6_IJSA_NS7_ILi256EEESB_EEES9_SE_SG_Li256ELb1ELb0ELb0ELb0EEENS1_36VarlenDynamicPersistentTileSchedulerILi128ELi96ELi256ELi32ELb0ELb0ELb1ELb0ELb1ELb1EEEEEEEEEvNT_6ParamsE --------------------------
	.section	.nv.shared._ZN7cutlass13device_kernelIN5flash11enable_sm90INS1_16FlashAttnFwdSm90INS1_25CollectiveMainloopFwdSm90ILi2EN4cute5tupleIJNS5_1CILi1EEES8_S8_EEENS6_IJNS7_ILi128EEENS7_ILi96EEENS7_ILi64EEEEEELi256ENS_10bfloat16_tEfNS_4arch4Sm90ELb0ELb0ELb1ELb1ELb0ELb0ELb0ELb1ELb0ELb0ELb0ELb0EEENS1_21CollectiveEpilogueFwdINS6_IJSA_NS7_ILi256EEESB_EEES9_SE_SG_Li256ELb1ELb0ELb0ELb0EEENS1_36VarlenDynamicPersistentTileSchedulerILi128ELi96ELi256ELi32ELb0ELb0ELb1ELb0ELb1ELb1EEEEEEEEEvNT_6ParamsE,"aw",@nobits
	.sectionflags	@""
	.align	16
	.zero		1024


//--------------------- .nv.shared._ZN7cutlass13device_kernelIN5flash11enable_sm90INS1_16FlashAttnFwdSm90INS1_25CollectiveMainloopFwdSm90ILi2EN4cute5tupleIJNS5_1CILi1EEES8_S8_EEENS6_IJNS7_ILi128EEENS7_ILi96EEENS7_ILi64EEEEEELi256ENS_10bfloat16_tEfNS_4arch4Sm90ELb0ELb0ELb1ELb1ELb0ELb1ELb0ELb1ELb0ELb0ELb0ELb0EEENS1_21CollectiveEpilogueFwdINS6_IJSA_NS7_ILi256EEESB_EEES9_SE_SG_Li256ELb1ELb0ELb0ELb0EEENS1_36VarlenDynamicPersistentTileSchedulerILi128ELi96ELi256ELi32ELb0ELb0ELb1ELb0ELb1ELb1EEEEEEEEEvNT_6ParamsE --------------------------
	.section	.nv.shared._ZN7cutlass13device_kernelIN5flash11enable_sm90INS1_16FlashAttnFwdSm90INS1_25CollectiveMainloopFwdSm90ILi2EN4cute5tupleIJNS5_1CILi1EEES8_S8_EEENS6_IJNS7_ILi128EEENS7_ILi96EEENS7_ILi64EEEEEELi256ENS_10bfloat16_tEfNS_4arch4Sm90ELb0ELb0ELb1ELb1ELb0ELb1ELb0ELb1ELb0ELb0ELb0ELb0EEENS1_21CollectiveEpilogueFwdINS6_IJSA_NS7_ILi256EEESB_EEES9_SE_SG_Li256ELb1ELb0ELb0ELb0EEENS1_36VarlenDynamicPersistentTileSchedulerILi128ELi96ELi256ELi32ELb0ELb0ELb1ELb0ELb1ELb1EEEEEEEEEvNT_6ParamsE,"aw",@nobits
	.sectionflags	@""
	.align	16
	.zero		1024


//--------------------- .nv.shared._ZN7cutlass13device_kernelIN5flash11enable_sm90INS1_16FlashAttnFwdSm90INS1_25CollectiveMainloopFwdSm90ILi2EN4cute5tupleIJNS5_1CILi1EEES8_S8_EEENS6_IJNS7_ILi128EEENS7_ILi96EEENS7_ILi64EEEEEELi256ENS_10bfloat16_tEfNS_4arch4Sm90ELb0ELb0ELb1ELb1ELb0ELb0ELb1ELb1ELb0ELb0ELb0ELb0EEENS1_21CollectiveEpilogueFwdINS6_IJSA_NS7_ILi256EEESB_EEES9_SE_SG_Li256ELb1ELb0ELb0ELb0EEENS1_36VarlenDynamicPersistentTileSchedulerILi128ELi96ELi256ELi32ELb0ELb0ELb1ELb0ELb1ELb1EEEEEEEEEvNT_6ParamsE --------------------------
	.section	.nv.shared._ZN7cutlass13device_kernelIN5flash11enable_sm90INS1_16FlashAttnFwdSm90INS1_25CollectiveMainloopFwdSm90ILi2EN4cute5tupleIJNS5_1CILi1EEES8_S8_EEENS6_IJNS7_ILi128EEENS7_ILi96EEENS7_ILi64EEEEEELi256ENS_10bfloat16_tEfNS_4arch4Sm90ELb0ELb0ELb1ELb1ELb0ELb0ELb1ELb1ELb0ELb0ELb0ELb0EEENS1_21CollectiveEpilogueFwdINS6_IJSA_NS7_ILi256EEESB_EEES9_SE_SG_Li256ELb1ELb0ELb0ELb0EEENS1_36VarlenDynamicPersistentTileSchedulerILi128ELi96ELi256ELi32ELb0ELb0ELb1ELb0ELb1ELb1EEEEEEEEEvNT_6ParamsE,"aw",@nobits
	.sectionflags	@""
	.align	16
	.zero		1024


//--------------------- .nv.shared._ZN7cutlass13device_kernelIN5flash11enable_sm90INS1_16FlashAttnFwdSm90INS1_25CollectiveMainloopFwdSm90ILi2EN4cute5tupleIJNS5_1CILi1EEES8_S8_EEENS6_IJNS7_ILi128EEENS7_ILi96EEENS7_ILi64EEEEEELi256ENS_10bfloat16_tEfNS_4arch4Sm90ELb0ELb0ELb1ELb1ELb0ELb1ELb1ELb1ELb0ELb0ELb0ELb0EEENS1_21CollectiveEpilogueFwdINS6_IJSA_NS7_ILi256EEESB_EEES9_SE_SG_Li256ELb1ELb0ELb0ELb0EEENS1_36VarlenDynamicPersistentTileSchedulerILi128ELi96ELi256ELi32ELb0ELb0ELb1ELb0ELb1ELb1EEEEEEEEEvNT_6ParamsE --------------------------
	.section	.nv.shared._ZN7cutlass13device_kernelIN5flash11enable_sm90INS1_16FlashAttnFwdSm90INS1_25CollectiveMainloopFwdSm90ILi2EN4cute5tupleIJNS5_1CILi1EEES8_S8_EEENS6_IJNS7_ILi128EEENS7_ILi96EEENS7_ILi64EEEEEELi256ENS_10bfloat16_tEfNS_4arch4Sm90ELb0ELb0ELb1ELb1ELb0ELb1ELb1ELb1ELb0ELb0ELb0ELb0EEENS1_21CollectiveEpilogueFwdINS6_IJSA_NS7_ILi256EEESB_EEES9_SE_SG_Li256ELb1ELb0ELb0ELb0EEENS1_36VarlenDynamicPersistentTileSchedulerILi128ELi96ELi256ELi32ELb0ELb0ELb1ELb0ELb1ELb1EEEEEEEEEvNT_6ParamsE,"aw",@nobits
	.sectionflags	@""
	.align	16
	.zero		1024


//--------------------- .nv.shared._ZN7cutlass13device_kernelIN5flash11enable_sm90INS1_16FlashAttnFwdSm90INS1_25CollectiveMainloopFwdSm90ILi2EN4cute5tupleIJNS5_1CILi1EEES8_S8_EEENS6_IJNS7_ILi128EEENS7_ILi96EEENS7_ILi64EEEEEELi256ENS_10bfloat16_tEfNS_4arch4Sm90ELb0ELb1ELb1ELb0ELb0ELb0ELb0ELb1ELb0ELb0ELb0ELb0EEENS1_21CollectiveEpilogueFwdINS6_IJSA_NS7_ILi256EEESB_EEES9_SE_SG_Li256ELb0ELb0ELb0ELb0EEENS1_30DynamicPersistentTileSchedulerILi256ELi32ELb0ELb0ELb1EEEEEEEEEvNT_6ParamsE --------------------------
	.section	.nv.shared._ZN7cutlass13device_kernelIN5flash11enable_sm90INS1_16FlashAttnFwdSm90INS1_25CollectiveMainloopFwdSm90ILi2EN4cute5tupleIJNS5_1CILi1EEES8_S8_EEENS6_IJNS7_ILi128EEENS7_ILi96EEENS7_ILi64EEEEEELi256ENS_10bfloat16_tEfNS_4arch4Sm90ELb0ELb1ELb1ELb0ELb0ELb0ELb0ELb1ELb0ELb0ELb0ELb0EEENS1_21CollectiveEpilogueFwdINS6_IJSA_NS7_ILi256EEESB_EEES9_SE_SG_Li256ELb0ELb0ELb0ELb0EEENS1_30DynamicPersistentTileSchedulerILi256ELi32ELb0ELb0ELb1EEEEEEEEEvNT_6ParamsE,"aw",@nobits
	.sectionflags	@""
	.align	16
	.zero		1024


//--------------------- .nv.shared._ZN7cutlass13device_kernelIN5flash11enable_sm90INS1_16FlashAttnFwdSm90INS1_25CollectiveMainloopFwdSm90ILi2EN4cute5tupleIJNS5_1CILi1EEES8_S8_EEENS6_IJNS7_ILi128EEENS7_ILi96EEENS7_ILi64EEEEEELi256ENS_10bfloat16_tEfNS_4arch4Sm90ELb0ELb1ELb1ELb0ELb0ELb0ELb1ELb1ELb0ELb0ELb0ELb0EEENS1_21CollectiveEpilogueFwdINS6_IJSA_NS7_ILi256EEESB_EEES9_SE_SG_Li256ELb0ELb0ELb0ELb0EEENS1_30DynamicPersistentTileSchedulerILi256ELi32ELb0ELb0ELb1EEEEEEEEEvNT_6ParamsE --------------------------
	.section	.nv.shared._ZN7cutlass13device_kernelIN5flash11enable_sm90INS1_16FlashAttnFwdSm90INS1_25CollectiveMainloopFwdSm90ILi2EN4cute5tupleIJNS5_1CILi1EEES8_S8_EEENS6_IJNS7_ILi128EEENS7_ILi96EEENS7_ILi64EEEEEELi256ENS_10bfloat16_tEfNS_4arch4Sm90ELb0ELb1ELb1ELb0ELb0ELb0ELb1ELb1ELb0ELb0ELb0ELb0EEENS1_21CollectiveEpilogueFwdINS6_IJSA_NS7_ILi256EEESB_EEES9_SE_SG_Li256ELb0ELb0ELb0ELb0EEENS1_30DynamicPersistentTileSchedulerILi256ELi32ELb0ELb0ELb1EEEEEEEEEvNT_6ParamsE,"aw",@nobits
	.sectionflags	@""
	.align	16
	.zero		1024


//--------------------- .nv.shared._ZN7cutlass13device_kernelIN5flash11enable_sm90INS1_16FlashAttnFwdSm90INS1_25CollectiveMainloopFwdSm90ILi2EN4cute5tupleIJNS5_1CILi1EEES8_S8_EEENS6_IJNS7_ILi128EEENS7_ILi96EEENS7_ILi64EEEEEELi256ENS_10bfloat16_tEfNS_4arch4Sm90ELb0ELb1ELb1ELb1ELb0ELb0ELb0ELb1ELb0ELb0ELb0ELb0EEENS1_21CollectiveEpilogueFwdINS6_IJSA_NS7_ILi256EEESB_EEES9_SE_SG_Li256ELb1ELb0ELb0ELb0EEENS1_36VarlenDynamicPersistentTileSchedulerILi128ELi96ELi256ELi32ELb0ELb0ELb1ELb1ELb0ELb1EEEEEEEEEvNT_6ParamsE --------------------------
	.section	.nv.shared._ZN7cutlass13device_kernelIN5flash11enable_sm90INS1_16FlashAttnFwdSm90INS1_25CollectiveMainloopFwdSm90ILi2EN4cute5tupleIJNS5_1CILi1EEES8_S8_EEENS6_IJNS7_ILi128EEENS7_ILi96EEENS7_ILi64EEEEEELi256ENS_10bfloat16_tEfNS_4arch4Sm90ELb0ELb1ELb1ELb1ELb0ELb0ELb0ELb1ELb0ELb0ELb0ELb0EEENS1_21CollectiveEpilogueFwdINS6_IJSA_NS7_ILi256EEESB_EEES9_SE_SG_Li256ELb1ELb0ELb0ELb0EEENS1_36VarlenDynamicPersistentTileSchedulerILi128ELi96ELi256ELi32ELb0ELb0ELb1ELb1ELb0ELb1EEEEEEEEEvNT_6ParamsE,"aw",@nobits
	.sectionflags	@""
	.align	16
	.zero		1024


//--------------------- .nv.shared._ZN7cutlass13device_kernelIN5flash11enable_sm90INS1_16FlashAttnFwdSm90INS1_25CollectiveMainloopFwdSm90ILi2EN4cute5tupleIJNS5_1CILi1EEES8_S8_EEENS6_IJNS7_ILi128EEENS7_ILi96EEENS7_ILi64EEEEEELi256ENS_10bfloat16_tEfNS_4arch4Sm90ELb0ELb1ELb1ELb1ELb0ELb1ELb0ELb1ELb0ELb0ELb0ELb0EEENS1_21CollectiveEpilogueFwdINS6_IJSA_NS7_ILi256EEESB_EEES9_SE_SG_Li256ELb1ELb0ELb0ELb0EEENS1_36VarlenDynamicPersistentTileSchedulerILi128ELi96ELi256ELi32ELb0ELb0ELb1ELb1ELb0ELb1EEEEEEEEEvNT_6ParamsE --------------------------
	.section	.nv.shared._ZN7cutlass13device_kernelIN5flash11enable_sm90INS1_16FlashAttnFwdSm90INS1_25CollectiveMainloopFwdSm90ILi2EN4cute5tupleIJNS5_1CILi1EEES8_S8_EEENS6_IJNS7_ILi128EEENS7_ILi96EEENS7_ILi64EEEEEELi256ENS_10bfloat16_tEfNS_4arch4Sm90ELb0ELb1ELb1ELb1ELb0ELb1ELb0ELb1ELb0ELb0ELb0ELb0EEENS1_21CollectiveEpilogueFwdINS6_IJSA_NS7_ILi256EEESB_EEES9_SE_SG_Li256ELb1ELb0ELb0ELb0EEENS1_36VarlenDynamicPersistentTileSchedulerILi128ELi96ELi256ELi32ELb0ELb0ELb1ELb1ELb0ELb1EEEEEEEEEvNT_6ParamsE,"aw",@nobits
	.sectionflags	@""
	.align	16
	.zero		1024


//--------------------- .nv.shared._ZN7cutlass13device_kernelIN5flash11enable_sm90INS1_16FlashAttnFwdSm90INS1_25CollectiveMainloopFwdSm90ILi2EN4cute5tupleIJNS5_1CILi1EEES8_S8_EEENS6_IJNS7_ILi128EEENS7_ILi96EEENS7_ILi64EEEEEELi256ENS_10bfloat16_tEfNS_4arch4Sm90ELb0ELb1ELb1ELb1ELb0ELb0ELb1ELb1ELb0ELb0ELb0ELb0EEENS1_21CollectiveEpilogueFwdINS6_IJSA_NS7_ILi256EEESB_EEES9_SE_SG_Li256ELb1ELb0ELb0ELb0EEENS1_36VarlenDynamicPersistentTileSchedulerILi128ELi96ELi256ELi32ELb0ELb0ELb1ELb1ELb0ELb1EEEEEEEEEvNT_6ParamsE --------------------------
	.section	.nv.shared._ZN7cutlass13device_kernelIN5flash11enable_sm90INS1_16FlashAttnFwdSm90INS1_25CollectiveMainloopFwdSm90ILi2EN4cute5tupleIJNS5_1CILi1EEES8_S8_EEENS6_IJNS7_ILi128EEENS7_ILi96EEENS7_ILi64EEEEEELi256ENS_10bfloat16_tEfNS_4arch4Sm90ELb0ELb1ELb1ELb1ELb0ELb0ELb1ELb1ELb0ELb0ELb0ELb0EEENS1_21CollectiveEpilogueFwdINS6_IJSA_NS7_ILi256EEESB_EEES9_SE_SG_Li256ELb1ELb0ELb0ELb0EEENS1_36VarlenDynamicPersistentTileSchedulerILi128ELi96ELi256ELi32ELb0ELb0ELb1ELb1ELb0ELb1EEEEEEEEEvNT_6ParamsE,"aw",@nobits
	.sectionflags	@""
	.align	16
	.zero		1024


//--------------------- .nv.shared._ZN7cutlass13device_kernelIN5flash11enable_sm90INS1_16FlashAttnFwdSm90INS1_25CollectiveMainloopFwdSm90ILi2EN4cute5tupleIJNS5_1CILi1EEES8_S8_EEENS6_IJNS7_ILi128EEENS7_ILi96EEENS7_ILi64EEEEEELi256ENS_10bfloat16_tEfNS_4arch4Sm90ELb0ELb1ELb1ELb1ELb0ELb1ELb1ELb1ELb0ELb0ELb0ELb0EEENS1_21CollectiveEpilogueFwdINS6_IJSA_NS7_ILi256EEESB_EEES9_SE_SG_Li256ELb1ELb0ELb0ELb0EEENS1_36VarlenDynamicPersistentTileSchedulerILi128ELi96ELi256ELi32ELb0ELb0ELb1ELb1ELb0ELb1EEEEEEEEEvNT_6ParamsE --------------------------
	.section	.nv.shared._ZN7cutlass13device_kernelIN5flash11enable_sm90INS1_16FlashAttnFwdSm90INS1_25CollectiveMainloopFwdSm90ILi2EN4cute5tupleIJNS5_1CILi1EEES8_S8_EEENS6_IJNS7_ILi128EEENS7_ILi96EEENS7_ILi64EEEEEELi256ENS_10bfloat16_tEfNS_4arch4Sm90ELb0ELb1ELb1ELb1ELb0ELb1ELb1ELb1ELb0ELb0ELb0ELb0EEENS1_21CollectiveEpilogueFwdINS6_IJSA_NS7_ILi256EEESB_EEES9_SE_SG_Li256ELb1ELb0ELb0ELb0EEENS1_36VarlenDynamicPersistentTileSchedulerILi128ELi96ELi256ELi32ELb0ELb0ELb1ELb1ELb0ELb1EEEEEEEEEvNT_6ParamsE,"aw",@nobits
	.sectionflags	@""
	.align	16
	.zero		1024


//--------------------- .nv.shared._ZN7cutlass13device_kernelIN5flash11enable_sm90INS1_16FlashAttnFwdSm90INS1_25CollectiveMainloopFwdSm90ILi2EN4cute5tupleIJNS5_1CILi1EEES8_S8_EEENS6_IJNS7_ILi128EEENS7_ILi96EEENS7_ILi64EEEEEELi256ENS_10bfloat16_tEfNS_4arch4Sm90ELb1ELb0ELb1ELb0ELb0ELb0ELb0ELb1ELb0ELb0ELb0ELb0EEENS1_21CollectiveEpilogueFwdINS6_IJSA_NS7_ILi256EEESB_EEES9_SE_SG_Li256ELb0ELb0ELb0ELb0EEENS1_30DynamicPersistentTileSchedulerILi256ELi32ELb0ELb0ELb1EEEEEEEEEvNT_6ParamsE --------------------------
	.section	.nv.shared._ZN7cutlass13device_kernelIN5flash11enable_sm90INS1_16FlashAttnFwdSm90INS1_25CollectiveMainloopFwdSm90ILi2EN4cute5tupleIJNS5_1CILi1EEES8_S8_EEENS6_IJNS7_ILi128EEENS7_ILi96EEENS7_ILi64EEEEEELi256ENS_10bfloat16_tEfNS_4arch4Sm90ELb1ELb0ELb1ELb0ELb0ELb0ELb0ELb1ELb0ELb0ELb0ELb0EEENS1_21CollectiveEpilogueFwdINS6_IJSA_NS7_ILi256EEESB_EEES9_SE_SG_Li256ELb0ELb0ELb0ELb0EEENS1_30DynamicPersistentTileSchedulerILi256ELi32ELb0ELb0ELb1EEEEEEEEEvNT_6ParamsE,"aw",@nobits
	.sectionflags	@""
	.align	16
	.zero		1024


//--------------------- .nv.shared._ZN7cutlass13device_kernelIN5flash11enable_sm90INS1_16FlashAttnFwdSm90INS1_25CollectiveMainloopFwdSm90ILi2EN4cute5tupleIJNS5_1CILi1EEES8_S8_EEENS6_IJNS7_ILi128EEENS7_ILi96EEENS7_ILi64EEEEEELi256ENS_10bfloat16_tEfNS_4arch4Sm90ELb1ELb0ELb1ELb0ELb0ELb0ELb1ELb1ELb0ELb0ELb0ELb0EEENS1_21CollectiveEpilogueFwdINS6_IJSA_NS7_ILi256EEESB_EEES9_SE_SG_Li256ELb0ELb0ELb0ELb0EEENS1_30DynamicPersistentTileSchedulerILi256ELi32ELb0ELb0ELb1EEEEEEEEEvNT_6ParamsE --------------------------
	.section	.nv.shared._ZN7cutlass13device_kernelIN5flash11enable_sm90INS1_16FlashAttnFwdSm90INS1_25CollectiveMainloopFwdSm90ILi2EN4cute5tupleIJNS5_1CILi1EEES8_S8_EEENS6_IJNS7_ILi128EEENS7_ILi96EEENS7_ILi64EEEEEELi256ENS_10bfloat16_tEfNS_4arch4Sm90ELb1ELb0ELb1ELb0ELb0ELb0ELb1ELb1ELb0ELb0ELb0ELb0EEENS1_21CollectiveEpilogueFwdINS6_IJSA_NS7_ILi256EEESB_EEES9_SE_SG_Li256ELb0ELb0ELb0ELb0EEENS1_30DynamicPersistentTileSchedulerILi256ELi32ELb0ELb0ELb1EEEEEEEEEvNT_6ParamsE,"aw",@nobits
	.sectionflags	@""
	.align	16
	.zero		1024


//--------------------- .nv.shared._ZN7cutlass13device_kernelIN5flash11enable_sm90INS1_16FlashAttnFwdSm90INS1_25CollectiveMainloopFwdSm90ILi2EN4cute5tupleIJNS5_1CILi1EEES8_S8_EEENS6_IJNS7_ILi128EEENS7_ILi96EEENS7_ILi64EEEEEELi256ENS_10bfloat16_tEfNS_4arch4Sm90ELb1ELb0ELb1ELb1ELb0ELb0ELb0ELb1ELb0ELb0ELb0ELb0EEENS1_21CollectiveEpilogueFwdINS6_IJSA_NS7_ILi256EEESB_EEES9_SE_SG_Li256ELb1ELb0ELb0ELb0EEENS1_36VarlenDynamicPersistentTileSchedulerILi128ELi96ELi256ELi32ELb0ELb0ELb1ELb1ELb1ELb1EEEEEEEEEvNT_6ParamsE --------------------------
	.section	.nv.shared._ZN7cutlass13device_kernelIN5flash11enable_sm90INS1_16FlashAttnFwdSm90INS1_25CollectiveMainloopFwdSm90ILi2EN4cute5tupleIJNS5_1CILi1EEES8_S8_EEENS6_IJNS7_ILi128EEENS7_ILi96EEENS7_ILi64EEEEEELi256ENS_10bfloat16_tEfNS_4arch4Sm90ELb1ELb0ELb1ELb1ELb0ELb0ELb0ELb1ELb0ELb0ELb0ELb0EEENS1_21CollectiveEpilogueFwdINS6_IJSA_NS7_ILi256EEESB_EEES9_SE_SG_Li256ELb1ELb0ELb0ELb0EEENS1_36VarlenDynamicPersistentTileSchedulerILi128ELi96ELi256ELi32ELb0ELb0ELb1ELb1ELb1ELb1EEEEEEEEEvNT_6ParamsE,"aw",@nobits
	.sectionflags	@""
	.align	16
	.zero		1024


//--------------------- .nv.shared._ZN7cutlass13device_kernelIN5flash11enable_sm90INS1_16FlashAttnFwdSm90INS1_25CollectiveMainloopFwdSm90ILi2EN4cute5tupleIJNS5_1CILi1EEES8_S8_EEENS6_IJNS7_ILi128EEENS7_ILi96EEENS7_ILi64EEEEEELi256ENS_10bfloat16_tEfNS_4arch4Sm90ELb1ELb0ELb1ELb1ELb0ELb1ELb0ELb1ELb0ELb0ELb0ELb0EEENS1_21CollectiveEpilogueFwdINS6_IJSA_NS7_ILi256EEESB_EEES9_SE_SG_Li256ELb1ELb0ELb0ELb0EEENS1_36VarlenDynamicPersistentTileSchedulerILi128ELi96ELi256ELi32ELb0ELb0ELb1ELb1ELb1ELb1EEEEEEEEEvNT_6ParamsE --------------------------
	.section	.nv.shared._ZN7cutlass13device_kernelIN5flash11enable_sm90INS1_16FlashAttnFwdSm90INS1_25CollectiveMainloopFwdSm90ILi2EN4cute5tupleIJNS5_1CILi1EEES8_S8_EEENS6_IJNS7_ILi128EEENS7_ILi96EEENS7_ILi64EEEEEELi256ENS_10bfloat16_tEfNS_4arch4Sm90ELb1ELb0ELb1ELb1ELb0ELb1ELb0ELb1ELb0ELb0ELb0ELb0EEENS1_21CollectiveEpilogueFwdINS6_IJSA_NS7_ILi256EEESB_EEES9_SE_SG_Li256ELb1ELb0ELb0ELb0EEENS1_36VarlenDynamicPersistentTileSchedulerILi128ELi96ELi256ELi32ELb0ELb0ELb1ELb1ELb1ELb1EEEEEEEEEvNT_6ParamsE,"aw",@nobits
	.sectionflags	@""
	.align	16
	.zero		1024


//--------------------- .nv.shared._ZN7cutlass13device_kernelIN5flash11enable_sm90INS1_16FlashAttnFwdSm90INS1_25CollectiveMainloopFwdSm90ILi2EN4cute5tupleIJNS5_1CILi1EEES8_S8_EEENS6_IJNS7_ILi128EEENS7_ILi96EEENS7_ILi64EEEEEELi256ENS_10bfloat16_tEfNS_4arch4Sm90ELb1ELb0ELb1ELb1ELb0ELb0ELb1ELb1ELb0ELb0ELb0ELb0EEENS1_21CollectiveEpilogueFwdINS6_IJSA_NS7_ILi256EEESB_EEES9_SE_SG_Li256ELb1ELb0ELb0ELb0EEENS1_36VarlenDynamicPersistentTileSchedulerILi128ELi96ELi256ELi32ELb0ELb0ELb1ELb1ELb1ELb1EEEEEEEEEvNT_6ParamsE --------------------------
	.section	.nv.shared._ZN7cutlass13device_kernelIN5flash11enable_sm90INS1_16FlashAttnFwdSm90INS1_25CollectiveMainloopFwdSm90ILi2EN4cute5tupleIJNS5_1CILi1EEES8_S8_EEENS6_IJNS7_ILi128EEENS7_ILi96EEENS7_ILi64EEEEEELi256ENS_10bfloat16_tEfNS_4arch4Sm90ELb1ELb0ELb1ELb1ELb0ELb0ELb1ELb1ELb0ELb0ELb0ELb0EEENS1_21CollectiveEpilogueFwdINS6_IJSA_NS7_ILi256EEESB_EEES9_SE_SG_Li256ELb1ELb0ELb0ELb0EEENS1_36VarlenDynamicPersistentTileSchedulerILi128ELi96ELi256ELi32ELb0ELb0ELb1ELb1ELb1ELb1EEEEEEEEEvNT_6ParamsE,"aw",@nobits
	.sectionflags	@""
	.align	16
	.zero		1024


//--------------------- .nv.shared._ZN7cutlass13device_kernelIN5flash11enable_sm90INS1_16FlashAttnFwdSm90INS1_25CollectiveMainloopFwdSm90ILi2EN4cute5tupleIJNS5_1CILi1EEES8_S8_EEENS6_IJNS7_ILi128EEENS7_ILi96EEENS7_ILi64EEEEEELi256ENS_10bfloat16_tEfNS_4arch4Sm90ELb1ELb0ELb1ELb1ELb0ELb1ELb1ELb1ELb0ELb0ELb0ELb0EEENS1_21CollectiveEpilogueFwdINS6_IJSA_NS7_ILi256EEESB_EEES9_SE_SG_Li256ELb1ELb0ELb0ELb0EEENS1_36VarlenDynamicPersistentTileSchedulerILi128ELi96ELi256ELi32ELb0ELb0ELb1ELb1ELb1ELb1EEEEEEEEEvNT_6ParamsE --------------------------
	.section	.nv.shared._ZN7cutlass13device_kernelIN5flash11enable_sm90INS1_16FlashAttnFwdSm90INS1_25CollectiveMainloopFwdSm90ILi2EN4cute5tupleIJNS5_1CILi1EEES8_S8_EEENS6_IJNS7_ILi128EEENS7_ILi96EEENS7_ILi64EEEEEELi256ENS_10bfloat16_tEfNS_4arch4Sm90ELb1ELb0ELb1ELb1ELb0ELb1ELb1ELb1ELb0ELb0ELb0ELb0EEENS1_21CollectiveEpilogueFwdINS6_IJSA_NS7_ILi256EEESB_EEES9_SE_SG_Li256ELb1ELb0ELb0ELb0EEENS1_36VarlenDynamicPersistentTileSchedulerILi128ELi96ELi256ELi32ELb0ELb0ELb1ELb1ELb1ELb1EEEEEEEEEvNT_6ParamsE,"aw",@nobits
	.sectionflags	@""
	.align	16
	.zero		1024


//--------------------- .nv.constant0._ZN7cutlass13device_kernelIN5flash11enable_sm90INS1_16FlashAttnFwdSm90INS1_25CollectiveMainloopFwdSm90ILi2EN4cute5tupleIJNS5_1CILi1EEES8_S8_EEENS6_IJNS7_ILi128EEESA_NS7_ILi192EEEEEELi128ENS_10bfloat16_tEfNS_4arch4Sm90ELb0ELb0ELb1ELb0ELb0ELb0ELb0ELb1ELb1ELb0ELb0ELb0EEENS1_21CollectiveEpilogueFwdINS6_IJSA_SA_SA_EEES9_SD_SF_Li256ELb0ELb0ELb0ELb0EEENS1_29StaticPersistentTileSchedulerILb0EEEEEEEEEvNT_6ParamsE --------------------------
	.section	.nv.constant0._ZN7cutlass13device_kernelIN5flash11enable_sm90INS1_16FlashAttnFwdSm90INS1_25CollectiveMainloopFwdSm90ILi2EN4cute5tupleIJNS5_1CILi1EEES8_S8_EEENS6_IJNS7_ILi128EEESA_NS7_ILi192EEEEEELi128ENS_10bfloat16_tEfNS_4arch4Sm90ELb0ELb0ELb1ELb0ELb0ELb0ELb0ELb1ELb1ELb0ELb0ELb0EEENS1_21CollectiveEpilogueFwdINS6_IJSA_SA_SA_EEES9_SD_SF_Li256ELb0ELb0ELb0ELb0EEENS1_29StaticPersistentTileSchedulerILb0EEEEEEEEEvNT_6ParamsE,"a",@progbits
	.sectionflags	@""
	.align	4
.nv.constant0._ZN7cutlass13device_kernelIN5flash11enable_sm90INS1_16FlashAttnFwdSm90INS1_25CollectiveMainloopFwdSm90ILi2EN4cute5tupleIJNS5_1CILi1EEES8_S8_EEENS6_IJNS7_ILi128EEESA_NS7_ILi192EEEEEELi128ENS_10bfloat16_tEfNS_4arch4Sm90ELb0ELb0ELb1ELb0ELb0ELb0ELb0ELb1ELb1ELb0ELb0ELb0EEENS1_21CollectiveEpilogueFwdINS6_IJSA_SA_SA_EEES9_SD_SF_Li256ELb0ELb0ELb0ELb0EEENS1_29StaticPersistentTileSchedulerILb0EEEEEEEEEvNT_6ParamsE:
	.zero		3584


//--------------------- .nv.constant0._ZN7cutlass13device_kernelIN5flash11enable_sm90INS1_16FlashAttnFwdSm90INS1_25CollectiveMainloopFwdSm90ILi2EN4cute5tupleIJNS5_1CILi2EEENS7_ILi1EEES9_EEENS6_IJNS7_ILi128EEESB_NS7_ILi192EEEEEELi128ENS_10bfloat16_tEfNS_4arch4Sm90ELb0ELb0ELb1ELb0ELb0ELb0ELb0ELb1ELb1ELb0ELb0ELb0EEENS1_21CollectiveEpilogueFwdINS6_IJSB_SB_SB_EEESA_SE_SG_Li256ELb0ELb0ELb0ELb0EEENS1_29StaticPersistentTileSchedulerILb0EEEEEEEEEvNT_6ParamsE --------------------------
	.section	.nv.constant0._ZN7cutlass13device_kernelIN5flash11enable_sm90INS1_16FlashAttnFwdSm90INS1_25CollectiveMainloopFwdSm90ILi2EN4cute5tupleIJNS5_1CILi2EEENS7_ILi1EEES9_EEENS6_IJNS7_ILi128EEESB_NS7_ILi192EEEEEELi128ENS_10bfloat16_tEfNS_4arch4Sm90ELb0ELb0ELb1ELb0ELb0ELb0ELb0ELb1ELb1ELb0ELb0ELb0EEENS1_21CollectiveEpilogueFwdINS6_IJSB_SB_SB_EEESA_SE_SG_Li256ELb0ELb0ELb0ELb0EEENS1_29StaticPersistentTileSchedulerILb0EEEEEEEEEvNT_6ParamsE,"a",@progbits
	.sectionflags	@""
	.align	4
.nv.constant0._ZN7cutlass13device_kernelIN5flash11enable_sm90INS1_16FlashAttnFwdSm90INS1_25CollectiveMainloopFwdSm90ILi2EN4cute5tupleIJNS5_1CILi2EEENS7_ILi1EEES9_EEENS6_IJNS7_ILi128EEESB_NS7_ILi192EEEEEELi128ENS_10bfloat16_tEfNS_4arch4Sm90ELb0ELb0ELb1ELb0ELb0ELb0ELb0ELb1ELb1ELb0ELb0ELb0EEENS1_21CollectiveEpilogueFwdINS6_IJSB_SB_SB_EEESA_SE_SG_Li256ELb0ELb0ELb0ELb0EEENS1_29StaticPersistentTileSchedulerILb0EEEEEEEEEvNT_6ParamsE:
	.zero		3584


//--------------------- .nv.constant0._ZN7cutlass13device_kernelIN5flash11enable_sm90INS1_16FlashAttnFwdSm90INS1_25CollectiveMainloopFwdSm90ILi2EN4cute5tupleIJNS5_1CILi1EEES8_S8_EEENS6_IJNS7_ILi128EEESA_NS7_ILi192EEEEEELi128ENS_10bfloat16_tEfNS_4arch4Sm90ELb0ELb0ELb1ELb1ELb0ELb0ELb0ELb1ELb1ELb0ELb0ELb0EEENS1_21CollectiveEpilogueFwdINS6_IJSA_SA_SA_EEES9_SD_SF_Li256ELb1ELb0ELb0ELb0EEENS1_36VarlenDynamicPersistentTileSchedulerILi128ELi128ELi256ELi32ELb0ELb0ELb1ELb0ELb1ELb1EEEEEEEEEvNT_6ParamsE --------------------------
	.section	.nv.constant0._ZN7cutlass13device_kernelIN5flash11enable_sm90INS1_16FlashAttnFwdSm90INS1_25CollectiveMainloopFwdSm90ILi2EN4cute5tupleIJNS5_1CILi1EEES8_S8_EEENS6_IJNS7_ILi128EEESA_NS7_ILi192EEEEEELi128ENS_10bfloat16_tEfNS_4arch4Sm90ELb0ELb0ELb1ELb1ELb0ELb0ELb0ELb1ELb1ELb0ELb0ELb0EEENS1_21CollectiveEpilogueFwdINS6_IJSA_SA_SA_EEES9_SD_SF_Li256ELb1ELb0ELb0ELb0EEENS1_36VarlenDynamicPersistentTileSchedulerILi128ELi128ELi256ELi32ELb0ELb0ELb1ELb0ELb1ELb1EEEEEEEEEvNT_6ParamsE,"a",@progbits
	.sectionflags	@""
	.align	4
.nv.constant0._ZN7cutlass13device_kernelIN5flash11enable_sm90INS1_16FlashAttnFwdSm90INS1_25CollectiveMainloopFwdSm90ILi2EN4cute5tupleIJNS5_1CILi1EEES8_S8_EEENS6_IJNS7_ILi128EEESA_NS7_ILi192EEEEEELi128ENS_10bfloat16_tEfNS_4arch4Sm90ELb0ELb0ELb1ELb1ELb0ELb0ELb0ELb1ELb1ELb0ELb0ELb0EEENS1_21CollectiveEpilogueFwdINS6_IJSA_SA_SA_EEES9_SD_SF_Li256ELb1ELb0ELb0ELb0EEENS1_36VarlenDynamicPersistentTileSchedulerILi128ELi128ELi256ELi32ELb0ELb0ELb1ELb0ELb1ELb1EEEEEEEEEvNT_6ParamsE:
	.zero		3200


//--------------------- .nv.constant0._ZN7cutlass13device_kernelIN5flash11enable_sm90INS1_16FlashAttnFwdSm90INS1_25CollectiveMainloopFwdSm90ILi2EN4cute5tupleIJNS5_1CILi1EEES8_S8_EEENS6_IJNS7_ILi128EEESA_NS7_ILi192EEEEEELi128ENS_10bfloat16_tEfNS_4arch4Sm90ELb0ELb0ELb1ELb1ELb0ELb1ELb0ELb1ELb1ELb0ELb0ELb0EEENS1_21CollectiveEpilogueFwdINS6_IJSA_SA_SA_EEES9_SD_SF_Li256ELb1ELb0ELb0ELb0EEENS1_36VarlenDynamicPersistentTileSchedulerILi128ELi128ELi256ELi32ELb0ELb0ELb1ELb0ELb1ELb1EEEEEEEEEvNT_6ParamsE --------------------------
	.section	.nv.constant0._ZN7cutlass13device_kernelIN5flash11enable_sm90INS1_16FlashAttnFwdSm90INS1_25CollectiveMainloopFwdSm90ILi2EN4cute5tupleIJNS5_1CILi1EEES8_S8_EEENS6_IJNS7_ILi128EEESA_NS7_ILi192EEEEEELi128ENS_10bfloat16_tEfNS_4arch4Sm90ELb0ELb0ELb1ELb1ELb0ELb1ELb0ELb1ELb1ELb0ELb0ELb0EEENS1_21CollectiveEpilogueFwdINS6_IJSA_SA_SA_EEES9_SD_SF_Li256ELb1ELb0ELb0ELb0EEENS1_36VarlenDynamicPersistentTileSchedulerILi128ELi128ELi256ELi32ELb0ELb0ELb1ELb0ELb1ELb1EEEEEEEEEvNT_6ParamsE,"a",@progbits
	.sectionflags	@""
	.align	4
.nv.constant0._ZN7cutlass13device_kernelIN5flash11enable_sm90INS1_16FlashAttnFwdSm90INS1_25CollectiveMainloopFwdSm90ILi2EN4cute5tupleIJNS5_1CILi1EEES8_S8_EEENS6_IJNS7_ILi128EEESA_NS7_ILi192EEEEEELi128ENS_10bfloat16_tEfNS_4arch4Sm90ELb0ELb0ELb1ELb1ELb0ELb1ELb0ELb1ELb1ELb0ELb0ELb0EEENS1_21CollectiveEpilogueFwdINS6_IJSA_SA_SA_EEES9_SD_SF_Li256ELb1ELb0ELb0ELb0EEENS1_36VarlenDynamicPersistentTileSchedulerILi128ELi128ELi256ELi32ELb0ELb0ELb1ELb0ELb1ELb1EEEEEEEEEvNT_6ParamsE:
	.zero		3200


//--------------------- .nv.constant0._ZN7cutlass13device_kernelIN5flash11enable_sm90INS1_16FlashAttnFwdSm90INS1_25CollectiveMainloopFwdSm90ILi2EN4cute5tupleIJNS5_1CILi1EEES8_S8_EEENS6_IJNS7_ILi128EEENS7_ILi96EEENS7_ILi192EEEEEELi128ENS_10bfloat16_tEfNS_4arch4Sm90ELb0ELb1ELb1ELb0ELb0ELb0ELb0ELb1ELb1ELb0ELb0ELb0EEENS1_21CollectiveEpilogueFwdINS6_IJSA_SA_SB_EEES9_SE_SG_Li256ELb0ELb0ELb0ELb0EEENS1_30DynamicPersistentTileSchedulerILi256ELi32ELb0ELb0ELb1EEEEEEEEEvNT_6ParamsE --------------------------
	.section	.nv.constant0._ZN7cutlass13device_kernelIN5flash11enable_sm90INS1_16FlashAttnFwdSm90INS1_25CollectiveMainloopFwdSm90ILi2EN4cute5tupleIJNS5_1CILi1EEES8_S8_EEENS6_IJNS7_ILi128EEENS7_ILi96EEENS7_ILi192EEEEEELi128ENS_10bfloat16_tEfNS_4arch4Sm90ELb0ELb1ELb1ELb0ELb0ELb0ELb0ELb1ELb1ELb0ELb0ELb0EEENS1_21CollectiveEpilogueFwdINS6_IJSA_SA_SB_EEES9_SE_SG_Li256ELb0ELb0ELb0ELb0EEENS1_30DynamicPersistentTileSchedulerILi256ELi32ELb0ELb0ELb1EEEEEEEEEvNT_6ParamsE,"a",@progbits
	.sectionflags	@""
	.align	4
.nv.constant0._ZN7cutlass13device_kernelIN5flash11enable_sm90INS1_16FlashAttnFwdSm90INS1_25CollectiveMainloopFwdSm90ILi2EN4cute5tupleIJNS5_1CILi1EEES8_S8_EEENS6_IJNS7_ILi128EEENS7_ILi96EEENS7_ILi192EEEEEELi128ENS_10bfloat16_tEfNS_4arch4Sm90ELb0ELb1ELb1ELb0ELb0ELb0ELb0ELb1ELb1ELb0ELb0ELb0EEENS1_21CollectiveEpilogueFwdINS6_IJSA_SA_SB_EEES9_SE_SG_Li256ELb0ELb0ELb0ELb0EEENS1_30DynamicPersistentTileSchedulerILi256ELi32ELb0ELb0ELb1EEEEEEEEEvNT_6ParamsE:
	.zero		3584


//--------------------- .nv.constant0._ZN7cutlass13device_kernelIN5flash11enable_sm90INS1_16FlashAttnFwdSm90INS1_25CollectiveMainloopFwdSm90ILi2EN4cute5tupleIJNS5_1CILi1EEES8_S8_EEENS6_IJNS7_ILi128EEENS7_ILi96EEENS7_ILi192EEEEEELi128ENS_10bfloat16_tEfNS_4arch4Sm90ELb0ELb1ELb1ELb1ELb0ELb0ELb0ELb1ELb1ELb0ELb0ELb0EEENS1_21CollectiveEpilogueFwdINS6_IJSA_SA_SB_EEES9_SE_SG_Li256ELb1ELb0ELb0ELb0EEENS1_36VarlenDynamicPersistentTileSchedulerILi128ELi96ELi256ELi32ELb0ELb0ELb1ELb1ELb0ELb1EEEEEEEEEvNT_6ParamsE --------------------------
	.section	.nv.constant0._ZN7cutlass13device_kernelIN5flash11enable_sm90INS1_16FlashAttnFwdSm90INS1_25CollectiveMainloopFwdSm90ILi2EN4cute5tupleIJNS5_1CILi1EEES8_S8_EEENS6_IJNS7_ILi128EEENS7_ILi96EEENS7_ILi192EEEEEELi128ENS_10bfloat16_tEfNS_4arch4Sm90ELb0ELb1ELb1ELb1ELb0ELb0ELb0ELb1ELb1ELb0ELb0ELb0EEENS1_21CollectiveEpilogueFwdINS6_IJSA_SA_SB_EEES9_SE_SG_Li256ELb1ELb0ELb0ELb0EEENS1_36VarlenDynamicPersistentTileSchedulerILi128ELi96ELi256ELi32ELb0ELb0ELb1ELb1ELb0ELb1EEEEEEEEEvNT_6ParamsE,"a",@progbits
	.sectionflags	@""
	.align	4
.nv.constant0._ZN7cutlass13device_kernelIN5flash11enable_sm90INS1_16FlashAttnFwdSm90INS1_25CollectiveMainloopFwdSm90ILi2EN4cute5tupleIJNS5_1CILi1EEES8_S8_EEENS6_IJNS7_ILi128EEENS7_ILi96EEENS7_ILi192EEEEEELi128ENS_10bfloat16_tEfNS_4arch4Sm90ELb0ELb1ELb1ELb1ELb0ELb0ELb0ELb1ELb1ELb0ELb0ELb0EEENS1_21CollectiveEpilogueFwdINS6_IJSA_SA_SB_EEES9_SE_SG_Li256ELb1ELb0ELb0ELb0EEENS1_36VarlenDynamicPersistentTileSchedulerILi128ELi96ELi256ELi32ELb0ELb0ELb1ELb1ELb0ELb1EEEEEEEEEvNT_6ParamsE:
	.zero		3200


//--------------------- .nv.constant0._ZN7cutlass13device_kernelIN5flash11enable_sm90INS1_16FlashAttnFwdSm90INS1_25CollectiveMainloopFwdSm90ILi2EN4cute5tupleIJNS5_1CILi1EEES8_S8_EEENS6_IJNS7_ILi128EEENS7_ILi96EEENS7_ILi192EEEEEELi128ENS_10bfloat16_tEfNS_4arch4Sm90ELb0ELb1ELb1ELb1ELb0ELb1ELb0ELb1ELb1ELb0ELb0ELb0EEENS1_21CollectiveEpilogueFwdINS6_IJSA_SA_SB_EEES9_SE_SG_Li256ELb1ELb0ELb0ELb0EEENS1_36VarlenDynamicPersistentTileSchedulerILi128ELi96ELi256ELi32ELb0ELb0ELb1ELb1ELb0ELb1EEEEEEEEEvNT_6ParamsE --------------------------
	.section	.nv.constant0._ZN7cutlass13device_kernelIN5flash11enable_sm90INS1_16FlashAttnFwdSm90INS1_25CollectiveMainloopFwdSm90ILi2EN4cute5tupleIJNS5_1CILi1EEES8_S8_EEENS6_IJNS7_ILi128EEENS7_ILi96EEENS7_ILi192EEEEEELi128ENS_10bfloat16_tEfNS_4arch4Sm90ELb0ELb1ELb1ELb1ELb0ELb1ELb0ELb1ELb1ELb0ELb0ELb0EEENS1_21CollectiveEpilogueFwdINS6_IJSA_SA_SB_EEES9_SE_SG_Li256ELb1ELb0ELb0ELb0EEENS1_36VarlenDynamicPersistentTileSchedulerILi128ELi96ELi256ELi32ELb0ELb0ELb1ELb1ELb0ELb1EEEEEEEEEvNT_6ParamsE,"a",@progbits
	.sectionflags	@""
	.align	4
.nv.constant0._ZN7cutlass13device_kernelIN5flash11enable_sm90INS1_16FlashAttnFwdSm90INS1_25CollectiveMainloopFwdSm90ILi2EN4cute5tupleIJNS5_1CILi1EEES8_S8_EEENS6_IJNS7_ILi128EEENS7_ILi96EEENS7_ILi192EEEEEELi128ENS_10bfloat16_tEfNS_4arch4Sm90ELb0ELb1ELb1ELb1ELb0ELb1ELb0ELb1ELb1ELb0ELb0ELb0EEENS1_21CollectiveEpilogueFwdINS6_IJSA_SA_SB_EEES9_SE_SG_Li256ELb1ELb0ELb0ELb0EEENS1_36VarlenDynamicPersistentTileSchedulerILi128ELi96ELi256ELi32ELb0ELb0ELb1ELb1ELb0ELb1EEEEEEEEEvNT_6ParamsE:
	.zero		3200


//--------------------- .nv.constant0._ZN7cutlass13device_kernelIN5flash11enable_sm90INS1_16FlashAttnFwdSm90INS1_25CollectiveMainloopFwdSm90ILi2EN4cute5tupleIJNS5_1CILi1EEES8_S8_EEENS6_IJNS7_ILi128EEESA_NS7_ILi192EEEEEELi128ENS_10bfloat16_tEfNS_4arch4Sm90ELb1ELb0ELb1ELb0ELb0ELb0ELb0ELb1ELb1ELb0ELb0ELb0EEENS1_21CollectiveEpilogueFwdINS6_IJSA_SA_SA_EEES9_SD_SF_Li256ELb0ELb0ELb0ELb0EEENS1_30DynamicPersistentTileSchedulerILi256ELi32ELb0ELb0ELb1EEEEEEEEEvNT_6ParamsE --------------------------
	.section	.nv.constant0._ZN7cutlass13device_kernelIN5flash11enable_sm90INS1_16FlashAttnFwdSm90INS1_25CollectiveMainloopFwdSm90ILi2EN4cute5tupleIJNS5_1CILi1EEES8_S8_EEENS6_IJNS7_ILi128EEESA_NS7_ILi192EEEEEELi128ENS_10bfloat16_tEfNS_4arch4Sm90ELb1ELb0ELb1ELb0ELb0ELb0ELb0ELb1ELb1ELb0ELb0ELb0EEENS1_21CollectiveEpilogueFwdINS6_IJSA_SA_SA_EEES9_SD_SF_Li256ELb0ELb0ELb0ELb0EEENS1_30DynamicPersistentTileSchedulerILi256ELi32ELb0ELb0ELb1EEEEEEEEEvNT_6ParamsE,"a",@progbits
	.sectionflags	@""
	.align	4
.nv.constant0._ZN7cutlass13device_kernelIN5flash11enable_sm90INS1_16FlashAttnFwdSm90INS1_25CollectiveMainloopFwdSm90ILi2EN4cute5tupleIJNS5_1CILi1EEES8_S8_EEENS6_IJNS7_ILi128EEESA_NS7_ILi192EEEEEELi128ENS_10bfloat16_tEfNS_4arch4Sm90ELb1ELb0ELb1ELb0ELb0ELb0ELb0ELb1ELb1ELb0ELb0ELb0EEENS1_21CollectiveEpilogueFwdINS6_IJSA_SA_SA_EEES9_SD_SF_Li256ELb0ELb0ELb0ELb0EEENS1_30DynamicPersistentTileSchedulerILi256ELi32ELb0ELb0ELb1EEEEEEEEEvNT_6ParamsE:
	.zero		3584


//--------------------- .nv.constant0._ZN7cutlass13device_kernelIN5flash11enable_sm90INS1_16FlashAttnFwdSm90INS1_25CollectiveMainloopFwdSm90ILi2EN4cute5tupleIJNS5_1CILi1EEES8_S8_EEENS6_IJNS7_ILi128EEESA_NS7_ILi192EEEEEELi128ENS_10bfloat16_tEfNS_4arch4Sm90ELb1ELb0ELb1ELb1ELb0ELb0ELb0ELb1ELb1ELb0ELb0ELb0EEENS1_21CollectiveEpilogueFwdINS6_IJSA_SA_SA_EEES9_SD_SF_Li256ELb1ELb0ELb0ELb0EEENS1_36VarlenDynamicPersistentTileSchedulerILi128ELi128ELi256ELi32ELb0ELb0ELb1ELb1ELb1ELb1EEEEEEEEEvNT_6ParamsE --------------------------
	.section	.nv.constant0._ZN7cutlass13device_kernelIN5flash11enable_sm90INS1_16FlashAttnFwdSm90INS1_25CollectiveMainloopFwdSm90ILi2EN4cute5tupleIJNS5_1CILi1EEES8_S8_EEENS6_IJNS7_ILi128EEESA_NS7_ILi192EEEEEELi128ENS_10bfloat16_tEfNS_4arch4Sm90ELb1ELb0ELb1ELb1ELb0ELb0ELb0ELb1ELb1ELb0ELb0ELb0EEENS1_21CollectiveEpilogueFwdINS6_IJSA_SA_SA_EEES9_SD_SF_Li256ELb1ELb0ELb0ELb0EEENS1_36VarlenDynamicPersistentTileSchedulerILi128ELi128ELi256ELi32ELb0ELb0ELb1ELb1ELb1ELb1EEEEEEEEEvNT_6ParamsE,"a",@progbits
	.sectionflags	@""
	.align	4
.nv.constant0._ZN7cutlass13device_kernelIN5flash11enable_sm90INS1_16FlashAttnFwdSm90INS1_25CollectiveMainloopFwdSm90ILi2EN4cute5tupleIJNS5_1CILi1EEES8_S8_EEENS6_IJNS7_ILi128EEESA_NS7_ILi192EEEEEELi128ENS_10bfloat16_tEfNS_4arch4Sm90ELb1ELb0ELb1ELb1ELb0ELb0ELb0ELb1ELb1ELb0ELb0ELb0EEENS1_21CollectiveEpilogueFwdINS6_IJSA_SA_SA_EEES9_SD_SF_Li256ELb1ELb0ELb0ELb0EEENS1_36VarlenDynamicPersistentTileSchedulerILi128ELi128ELi256ELi32ELb0ELb0ELb1ELb1ELb1ELb1EEEEEEEEEvNT_6ParamsE:
	.zero		3200


//--------------------- .nv.constant0._ZN7cutlass13device_kernelIN5flash11enable_sm90INS1_16FlashAttnFwdSm90INS1_25CollectiveMainloopFwdSm90ILi2EN4cute5tupleIJNS5_1CILi1EEES8_S8_EEENS6_IJNS7_ILi128EEESA_NS7_ILi192EEEEEELi128ENS_10bfloat16_tEfNS_4arch4Sm90ELb1ELb0ELb1ELb1ELb0ELb1ELb0ELb1ELb1ELb0ELb0ELb0EEENS1_21CollectiveEpilogueFwdINS6_IJSA_SA_SA_EEES9_SD_SF_Li256ELb1ELb0ELb0ELb0EEENS1_36VarlenDynamicPersistentTileSchedulerILi128ELi128ELi256ELi32ELb0ELb0ELb1ELb1ELb1ELb1EEEEEEEEEvNT_6ParamsE --------------------------
	.section	.nv.constant0._ZN7cutlass13device_kernelIN5flash11enable_sm90INS1_16FlashAttnFwdSm90INS1_25CollectiveMainloopFwdSm90ILi2EN4cute5tupleIJNS5_1CILi1EEES8_S8_EEENS6_IJNS7_ILi128EEESA_NS7_ILi192EEEEEELi128ENS_10bfloat16_tEfNS_4arch4Sm90ELb1ELb0ELb1ELb1ELb0ELb1ELb0ELb1ELb1ELb0ELb0ELb0EEENS1_21CollectiveEpilogueFwdINS6_IJSA_SA_SA_EEES9_SD_SF_Li256ELb1ELb0ELb0ELb0EEENS1_36VarlenDynamicPersistentTileSchedulerILi128ELi128ELi256ELi32ELb0ELb0ELb1ELb1ELb1ELb1EEEEEEEEEvNT_6ParamsE,"a",@progbits
	.sectionflags	@""
	.align	4
.nv.constant0._ZN7cutlass13device_kernelIN5flash11enable_sm90INS1_16FlashAttnFwdSm90INS1_25CollectiveMainloopFwdSm90ILi2EN4cute5tupleIJNS5_1CILi1EEES8_S8_EEENS6_IJNS7_ILi128EEESA_NS7_ILi192EEEEEELi128ENS_10bfloat16_tEfNS_4arch4Sm90ELb1ELb0ELb1ELb1ELb0ELb1ELb0ELb1ELb1ELb0ELb0ELb0EEENS1_21CollectiveEpilogueFwdINS6_IJSA_SA_SA_EEES9_SD_SF_Li256ELb1ELb0ELb0ELb0EEENS1_36VarlenDynamicPersistentTileSchedulerILi128ELi128ELi256ELi32ELb0ELb0ELb1ELb1ELb1ELb1EEEEEEEEEvNT_6ParamsE:
	.zero		3200


//--------------------- .nv.constant0._ZN7cutlass13device_kernelIN5flash11enable_sm90INS1_16FlashAttnFwdSm90INS1_25CollectiveMainloopFwdSm90ILi2EN4cute5tupleIJNS5_1CILi1EEES8_S8_EEENS6_IJNS7_ILi64EEESA_SA_EEELi512ENS_10bfloat16_tEfNS_4arch4Sm90ELb0ELb0ELb1ELb0ELb0ELb0ELb0ELb0ELb0ELb0ELb0ELb0EEENS1_21CollectiveEpilogueFwdINS6_IJSA_NS7_ILi512EEESA_EEES9_SC_SE_Li256ELb0ELb0ELb0ELb0EEENS1_29StaticPersistentTileSchedulerILb0EEEEEEEEEvNT_6ParamsE --------------------------
	.section	.nv.constant0._ZN7cutlass13device_kernelIN5flash11enable_sm90INS1_16FlashAttnFwdSm90INS1_25CollectiveMainloopFwdSm90ILi2EN4cute5tupleIJNS5_1CILi1EEES8_S8_EEENS6_IJNS7_ILi64EEESA_SA_EEELi512ENS_10bfloat16_tEfNS_4arch4Sm90ELb0ELb0ELb1ELb0ELb0ELb0ELb0ELb0ELb0ELb0ELb0ELb0EEENS1_21CollectiveEpilogueFwdINS6_IJSA_NS7_ILi512EEESA_EEES9_SC_SE_Li256ELb0ELb0ELb0ELb0EEENS1_29StaticPersistentTileSchedulerILb0EEEEEEEEEvNT_6ParamsE,"a",@progbits
	.sectionflags	@""
	.align	4
.nv.constant0._ZN7cutlass13device_kernelIN5flash11enable_sm90INS1_16FlashAttnFwdSm90INS1_25CollectiveMainloopFwdSm90ILi2EN4cute5tupleIJNS5_1CILi1EEES8_S8_EEENS6_IJNS7_ILi64EEESA_SA_EEELi512ENS_10bfloat16_tEfNS_4arch4Sm90ELb0ELb0ELb1ELb0ELb0ELb0ELb0ELb0ELb0ELb0ELb0ELb0EEENS1_21CollectiveEpilogueFwdINS6_IJSA_NS7_ILi512EEESA_EEES9_SC_SE_Li256ELb0ELb0ELb0ELb0EEENS1_29StaticPersistentTileSchedulerILb0EEEEEEEEEvNT_6ParamsE:
	.zero		3584


//--------------------- .nv.constant0._ZN7cutlass13device_kernelIN5flash11enable_sm90INS1_16FlashAttnFwdSm90INS1_25CollectiveMainloopFwdSm90ILi2EN4cute5tupleIJNS5_1CILi1EEES8_S8_EEENS6_IJNS7_ILi64EEESA_SA_EEELi512ENS_10bfloat16_tEfNS_4arch4Sm90ELb0ELb0ELb1ELb0ELb0ELb0ELb1ELb0ELb0ELb0ELb0ELb0EEENS1_21CollectiveEpilogueFwdINS6_IJSA_NS7_ILi512EEESA_EEES9_SC_SE_Li256ELb0ELb0ELb0ELb0EEENS1_29StaticPersistentTileSchedulerILb0EEEEEEEEEvNT_6ParamsE --------------------------
	.section	.nv.constant0._ZN7cutlass13device_kernelIN5flash11enable_sm90INS1_16FlashAttnFwdSm90INS1_25CollectiveMainloopFwdSm90ILi2EN4cute5tupleIJNS5_1CILi1EEES8_S8_EEENS6_IJNS7_ILi64EEESA_SA_EEELi512ENS_10bfloat16_tEfNS_4arch4Sm90ELb0ELb0ELb1ELb0ELb0ELb0ELb1ELb0ELb0ELb0ELb0ELb0EEENS1_21CollectiveEpilogueFwdINS6_IJSA_NS7_ILi512EEESA_EEES9_SC_SE_Li256ELb0ELb0ELb0ELb0EEENS1_29StaticPersistentTileSchedulerILb0EEEEEEEEEvNT_6ParamsE,"a",@progbits
	.sectionflags	@""
	.align	4
.nv.constant0._ZN7cutlass13device_kernelIN5flash11enable_sm90INS1_16FlashAttnFwdSm90INS1_25CollectiveMainloopFwdSm90ILi2EN4cute5tupleIJNS5_1CILi1EEES8_S8_EEENS6_IJNS7_ILi64EEESA_SA_EEELi512ENS_10bfloat16_tEfNS_4arch4Sm90ELb0ELb0ELb1ELb0ELb0ELb0ELb1ELb0ELb0ELb0ELb0ELb0EEENS1_21CollectiveEpilogueFwdINS6_IJSA_NS7_ILi512EEESA_EEES9_SC_SE_Li256ELb0ELb0ELb0ELb0EEENS1_29StaticPersistentTileSchedulerILb0EEEEEEEEEvNT_6ParamsE:
	.zero		3840


//--------------------- .nv.constant0._ZN7cutlass13device_kernelIN5flash11enable_sm90INS1_16FlashAttnFwdSm90INS1_25CollectiveMainloopFwdSm90ILi2EN4cute5tupleIJNS5_1CILi1EEES8_S8_EEENS6_IJNS7_ILi64EEESA_SA_EEELi512ENS_10bfloat16_tEfNS_4arch4Sm90ELb0ELb0ELb1ELb1ELb0ELb0ELb0ELb0ELb0ELb0ELb0ELb0EEENS1_21CollectiveEpilogueFwdINS6_IJSA_NS7_ILi512EEESA_EEES9_SC_SE_Li256ELb1ELb0ELb0ELb0EEENS1_36VarlenDynamicPersistentTileSchedulerILi64ELi64ELi256ELi32ELb0ELb0ELb1ELb0ELb1ELb1EEEEEEEEEvNT_6ParamsE --------------------------
	.section	.nv.constant0._ZN7cutlass13device_kernelIN5flash11enable_sm90INS1_16FlashAttnFwdSm90INS1_25CollectiveMainloopFwdSm90ILi2EN4cute5tupleIJNS5_1CILi1EEES8_S8_EEENS6_IJNS7_ILi64EEESA_SA_EEELi512ENS_10bfloat16_tEfNS_4arch4Sm90ELb0ELb0ELb1ELb1ELb0ELb0ELb0ELb0ELb0ELb0ELb0ELb0EEENS1_21CollectiveEpilogueFwdINS6_IJSA_NS7_ILi512EEESA_EEES9_SC_SE_Li256ELb1ELb0ELb0ELb0EEENS1_36VarlenDynamicPersistentTileSchedulerILi64ELi64ELi256ELi32ELb0ELb0ELb1ELb0ELb1ELb1EEEEEEEEEvNT_6ParamsE,"a",@progbits
	.sectionflags	@""
	.align	4
.nv.constant0._ZN7cutlass13device_kernelIN5flash11enable_sm90INS1_16FlashAttnFwdSm90INS1_25CollectiveMainloopFwdSm90ILi2EN4cute5tupleIJNS5_1CILi1EEES8_S8_EEENS6_IJNS7_ILi64EEESA_SA_EEELi512ENS_10bfloat16_tEfNS_4arch4Sm90ELb0ELb0ELb1ELb1ELb0ELb0ELb0ELb0ELb0ELb0ELb0ELb0EEENS1_21CollectiveEpilogueFwdINS6_IJSA_NS7_ILi512EEESA_EEES9_SC_SE_Li256ELb1ELb0ELb0ELb0EEENS1_36VarlenDynamicPersistentTileSchedulerILi64ELi64ELi256ELi32ELb0ELb0ELb1ELb0ELb1ELb1EEEEEEEEEvNT_6ParamsE:
	.zero		3200


//--------------------- .nv.constant0._ZN7cutlass13device_kernelIN5flash11enable_sm90INS1_16FlashAttnFwdSm90INS1_25CollectiveMainloopFwdSm90ILi2EN4cute5tupleIJNS5_1CILi1EEES8_S8_EEENS6_IJNS7_ILi64EEESA_SA_EEELi512ENS_10bfloat16_tEfNS_4arch4Sm90ELb0ELb0ELb1ELb1ELb0ELb1ELb0ELb0ELb0ELb0ELb0ELb0EEENS1_21CollectiveEpilogueFwdINS6_IJSA_NS7_ILi512EEESA_EEES9_SC_SE_Li256ELb1ELb0ELb0ELb0EEENS1_36VarlenDynamicPersistentTileSchedulerILi64ELi64ELi256ELi32ELb0ELb0ELb1ELb0ELb1ELb1EEEEEEEEEvNT_6ParamsE --------------------------
	.section	.nv.constant0._ZN7cutlass13device_kernelIN5flash11enable_sm90INS1_16FlashAttnFwdSm90INS1_25CollectiveMainloopFwdSm90ILi2EN4cute5tupleIJNS5_1CILi1EEES8_S8_EEENS6_IJNS7_ILi64EEESA_SA_EEELi512ENS_10bfloat16_tEfNS_4arch4Sm90ELb0ELb0ELb1ELb1ELb0ELb1ELb0ELb0ELb0ELb0ELb0ELb0EEENS1_21CollectiveEpilogueFwdINS6_IJSA_NS7_ILi512EEESA_EEES9_SC_SE_Li256ELb1ELb0ELb0ELb0EEENS1_36VarlenDynamicPersistentTileSchedulerILi64ELi64ELi256ELi32ELb0ELb0ELb1ELb0ELb1ELb1EEEEEEEEEvNT_6ParamsE,"a",@progbits
	.sectionflags	@""
	.align	4
.nv.constant0._ZN7cutlass13device_kernelIN5flash11enable_sm90INS1_16FlashAttnFwdSm90INS1_25CollectiveMainloopFwdSm90ILi2EN4cute5tupleIJNS5_1CILi1EEES8_S8_EEENS6_IJNS7_ILi64EEESA_SA_EEELi512ENS_10bfloat16_tEfNS_4arch4Sm90ELb0ELb0ELb1ELb1ELb0ELb1ELb0ELb0ELb0ELb0ELb0ELb0EEENS1_21CollectiveEpilogueFwdINS6_IJSA_NS7_ILi512EEESA_EEES9_SC_SE_Li256ELb1ELb0ELb0ELb0EEENS1_36VarlenDynamicPersistentTileSchedulerILi64ELi64ELi256ELi32ELb0ELb0ELb1ELb0ELb1ELb1EEEEEEEEEvNT_6ParamsE:
	.zero		3200


//--------------------- .nv.constant0._ZN7cutlass13device_kernelIN5flash11enable_sm90INS1_16FlashAttnFwdSm90INS1_25CollectiveMainloopFwdSm90ILi2EN4cute5tupleIJNS5_1CILi1EEES8_S8_EEENS6_IJNS7_ILi64EEESA_SA_EEELi512ENS_10bfloat16_tEfNS_4arch4Sm90ELb0ELb0ELb1ELb1ELb0ELb0ELb1ELb0ELb0ELb0ELb0ELb0EEENS1_21CollectiveEpilogueFwdINS6_IJSA_NS7_ILi512EEESA_EEES9_SC_SE_Li256ELb1ELb0ELb0ELb0EEENS1_36VarlenDynamicPersistentTileSchedulerILi64ELi64ELi256ELi32ELb0ELb0ELb1ELb0ELb1ELb1EEEEEEEEEvNT_6ParamsE --------------------------
	.section	.nv.constant0._ZN7cutlass13device_kernelIN5flash11enable_sm90INS1_16FlashAttnFwdSm90INS1_25CollectiveMainloopFwdSm90ILi2EN4cute5tupleIJNS5_1CILi1EEES8_S8_EEENS6_IJNS7_ILi64EEESA_SA_EEELi512ENS_10bfloat16_tEfNS_4arch4Sm90ELb0ELb0ELb1ELb1ELb0ELb0ELb1ELb0ELb0ELb0ELb0ELb0EEENS1_21CollectiveEpilogueFwdINS6_IJSA_NS7_ILi512EEESA_EEES9_SC_SE_Li256ELb1ELb0ELb0ELb0EEENS1_36VarlenDynamicPersistentTileSchedulerILi64ELi64ELi256ELi32ELb0ELb0ELb1ELb0ELb1ELb1EEEEEEEEEvNT_6ParamsE,"a",@progbits
	.sectionflags	@""
	.align	4
.nv.constant0._ZN7cutlass13device_kernelIN5flash11enable_sm90INS1_16FlashAttnFwdSm90INS1_25CollectiveMainloopFwdSm90ILi2EN4cute5tupleIJNS5_1CILi1EEES8_S8_EEENS6_IJNS7_ILi64EEESA_SA_EEELi512ENS_10bfloat16_tEfNS_4arch4Sm90ELb0ELb0ELb1ELb1ELb0ELb0ELb1ELb0ELb0ELb0ELb0ELb0EEENS1_21CollectiveEpilogueFwdINS6_IJSA_NS7_ILi512EEESA_EEES9_SC_SE_Li256ELb1ELb0ELb0ELb0EEENS1_36VarlenDynamicPersistentTileSchedulerILi64ELi64ELi256ELi32ELb0ELb0ELb1ELb0ELb1ELb1EEEEEEEEEvNT_6ParamsE:
	.zero		3456


//--------------------- .nv.constant0._ZN7cutlass13device_kernelIN5flash11enable_sm90INS1_16FlashAttnFwdSm90INS1_25CollectiveMainloopFwdSm90ILi2EN4cute5tupleIJNS5_1CILi1EEES8_S8_EEENS6_IJNS7_ILi64EEESA_SA_EEELi512ENS_10bfloat16_tEfNS_4arch4Sm90ELb0ELb0ELb1ELb1ELb0ELb1ELb1ELb0ELb0ELb0ELb0ELb0EEENS1_21CollectiveEpilogueFwdINS6_IJSA_NS7_ILi512EEESA_EEES9_SC_SE_Li256ELb1ELb0ELb0ELb0EEENS1_36VarlenDynamicPersistentTileSchedulerILi64ELi64ELi256ELi32ELb0ELb0ELb1ELb0ELb1ELb1EEEEEEEEEvNT_6ParamsE --------------------------
	.section	.nv.constant0._ZN7cutlass13device_kernelIN5flash11enable_sm90INS1_16FlashAttnFwdSm90INS1_25CollectiveMainloopFwdSm90ILi2EN4cute5tupleIJNS5_1CILi1EEES8_S8_EEENS6_IJNS7_ILi64EEESA_SA_EEELi512ENS_10bfloat16_tEfNS_4arch4Sm90ELb0ELb0ELb1ELb1ELb0ELb1ELb1ELb0ELb0ELb0ELb0ELb0EEENS1_21CollectiveEpilogueFwdINS6_IJSA_NS7_ILi512EEESA_EEES9_SC_SE_Li256ELb1ELb0ELb0ELb0EEENS1_36VarlenDynamicPersistentTileSchedulerILi64ELi64ELi256ELi32ELb0ELb0ELb1ELb0ELb1ELb1EEEEEEEEEvNT_6ParamsE,"a",@progbits
	.sectionflags	@""
	.align	4
.nv.constant0._ZN7cutlass13device_kernelIN5flash11enable_sm90INS1_16FlashAttnFwdSm90INS1_25CollectiveMainloopFwdSm90ILi2EN4cute5tupleIJNS5_1CILi1EEES8_S8_EEENS6_IJNS7_ILi64EEESA_SA_EEELi512ENS_10bfloat16_tEfNS_4arch4Sm90ELb0ELb0ELb1ELb1ELb0ELb1ELb1ELb0ELb0ELb0ELb0ELb0EEENS1_21CollectiveEpilogueFwdINS6_IJSA_NS7_ILi512EEESA_EEES9_SC_SE_Li256ELb1ELb0ELb0ELb0EEENS1_36VarlenDynamicPersistentTileSchedulerILi64ELi64ELi256ELi32ELb0ELb0ELb1ELb0ELb1ELb1EEEEEEEEEvNT_6ParamsE:
	.zero		3456


//--------------------- .nv.constant0._ZN7cutlass13device_kernelIN5flash11enable_sm90INS1_16FlashAttnFwdSm90INS1_25CollectiveMainloopFwdSm90ILi2EN4cute5tupleIJNS5_1CILi1EEES8_S8_EEENS6_IJNS7_ILi64EEESA_SA_EEELi512ENS_10bfloat16_tEfNS_4arch4Sm90ELb0ELb1ELb1ELb0ELb0ELb0ELb0ELb0ELb0ELb0ELb0ELb0EEENS1_21CollectiveEpilogueFwdINS6_IJSA_NS7_ILi512EEESA_EEES9_SC_SE_Li256ELb0ELb0ELb0ELb0EEENS1_30DynamicPersistentTileSchedulerILi256ELi32ELb0ELb0ELb1EEEEEEEEEvNT_6ParamsE --------------------------
	.section	.nv.constant0._ZN7cutlass13device_kernelIN5flash11enable_sm90INS1_16FlashAttnFwdSm90INS1_25CollectiveMainloopFwdSm90ILi2EN4cute5tupleIJNS5_1CILi1EEES8_S8_EEENS6_IJNS7_ILi64EEESA_SA_EEELi512ENS_10bfloat16_tEfNS_4arch4Sm90ELb0ELb1ELb1ELb0ELb0ELb0ELb0ELb0ELb0ELb0ELb0ELb0EEENS1_21CollectiveEpilogueFwdINS6_IJSA_NS7_ILi512EEESA_EEES9_SC_SE_Li256ELb0ELb0ELb0ELb0EEENS1_30DynamicPersistentTileSchedulerILi256ELi32ELb0ELb0ELb1EEEEEEEEEvNT_6ParamsE,"a",@progbits
	.sectionflags	@""
	.align	4
.nv.constant0._ZN7cutlass13device_kernelIN5flash11enable_sm90INS1_16FlashAttnFwdSm90INS1_25CollectiveMainloopFwdSm90ILi2EN4cute5tupleIJNS5_1CILi1EEES8_S8_EEENS6_IJNS7_ILi64EEESA_SA_EEELi512ENS_10bfloat16_tEfNS_4arch4Sm90ELb0ELb1ELb1ELb0ELb0ELb0ELb0ELb0ELb0ELb0ELb0ELb0EEENS1_21CollectiveEpilogueFwdINS6_IJSA_NS7_ILi512EEESA_EEES9_SC_SE_Li256ELb0ELb0ELb0ELb0EEENS1_30DynamicPersistentTileSchedulerILi256ELi32ELb0ELb0ELb1EEEEEEEEEvNT_6ParamsE:
	.zero		3584


//--------------------- .nv.constant0._ZN7cutlass13device_kernelIN5flash11enable_sm90INS1_16FlashAttnFwdSm90INS1_25CollectiveMainloopFwdSm90ILi2EN4cute5tupleIJNS5_1CILi1EEES8_S8_EEENS6_IJNS7_ILi64EEESA_SA_EEELi512ENS_10bfloat16_tEfNS_4arch4Sm90ELb0ELb1ELb1ELb0ELb0ELb0ELb1ELb0ELb0ELb0ELb0ELb0EEENS1_21CollectiveEpilogueFwdINS6_IJSA_NS7_ILi512EEESA_EEES9_SC_SE_Li256ELb0ELb0ELb0ELb0EEENS1_30DynamicPersistentTileSchedulerILi256ELi32ELb0ELb0ELb1EEEEEEEEEvNT_6ParamsE --------------------------
	.section	.nv.constant0._ZN7cutlass13device_kernelIN5flash11enable_sm90INS1_16FlashAttnFwdSm90INS1_25CollectiveMainloopFwdSm90ILi2EN4cute5tupleIJNS5_1CILi1EEES8_S8_EEENS6_IJNS7_ILi64EEESA_SA_EEELi512ENS_10bfloat16_tEfNS_4arch4Sm90ELb0ELb1ELb1ELb0ELb0ELb0ELb1ELb0ELb0ELb0ELb0ELb0EEENS1_21CollectiveEpilogueFwdINS6_IJSA_NS7_ILi512EEESA_EEES9_SC_SE_Li256ELb0ELb0ELb0ELb0EEENS1_30DynamicPersistentTileSchedulerILi256ELi32ELb0ELb0ELb1EEEEEEEEEvNT_6ParamsE,"a",@progbits
	.sectionflags	@""
	.align	4
.nv.constant0._ZN7cutlass13device_kernelIN5flash11enable_sm90INS1_16FlashAttnFwdSm90INS1_25CollectiveMainloopFwdSm90ILi2EN4cute5tupleIJNS5_1CILi1EEES8_S8_EEENS6_IJNS7_ILi64EEESA_SA_EEELi512ENS_10bfloat16_tEfNS_4arch4Sm90ELb0ELb1ELb1ELb0ELb0ELb0ELb1ELb0ELb0ELb0ELb0ELb0EEENS1_21CollectiveEpilogueFwdINS6_IJSA_NS7_ILi512EEESA_EEES9_SC_SE_Li256ELb0ELb0ELb0ELb0EEENS1_30DynamicPersistentTileSchedulerILi256ELi32ELb0ELb0ELb1EEEEEEEEEvNT_6ParamsE:
	.zero		3840


//--------------------- .nv.constant0._ZN7cutlass13device_kernelIN5flash11enable_sm90INS1_16FlashAttnFwdSm90INS1_25CollectiveMainloopFwdSm90ILi2EN4cute5tupleIJNS5_1CILi1EEES8_S8_EEENS6_IJNS7_ILi64EEESA_SA_EEELi512ENS_10bfloat16_tEfNS_4arch4Sm90ELb0ELb1ELb1ELb1ELb0ELb0ELb0ELb0ELb0ELb0ELb0ELb0EEENS1_21CollectiveEpilogueFwdINS6_IJSA_NS7_ILi512EEESA_EEES9_SC_SE_Li256ELb1ELb0ELb0ELb0EEENS1_36VarlenDynamicPersistentTileSchedulerILi64ELi64ELi256ELi32ELb0ELb0ELb1ELb1ELb0ELb1EEEEEEEEEvNT_6ParamsE --------------------------
	.section	.nv.constant0._ZN7cutlass13device_kernelIN5flash11enable_sm90INS1_16FlashAttnFwdSm90INS1_25CollectiveMainloopFwdSm90ILi2EN4cute5tupleIJNS5_1CILi1EEES8_S8_EEENS6_IJNS7_ILi64EEESA_SA_EEELi512ENS_10bfloat16_tEfNS_4arch4Sm90ELb0ELb1ELb1ELb1ELb0ELb0ELb0ELb0ELb0ELb0ELb0ELb0EEENS1_21CollectiveEpilogueFwdINS6_IJSA_NS7_ILi512EEESA_EEES9_SC_SE_Li256ELb1ELb0ELb0ELb0EEENS1_36VarlenDynamicPersistentTileSchedulerILi64ELi64ELi256ELi32ELb0ELb0ELb1ELb1ELb0ELb1EEEEEEEEEvNT_6ParamsE,"a",@progbits
	.sectionflags	@""
	.align	4
.nv.constant0._ZN7cutlass13device_kernelIN5flash11enable_sm90INS1_16FlashAttnFwdSm90INS1_25CollectiveMainloopFwdSm90ILi2EN4cute5tupleIJNS5_1CILi1EEES8_S8_EEENS6_IJNS7_ILi64EEESA_SA_EEELi512ENS_10bfloat16_tEfNS_4arch4Sm90ELb0ELb1ELb1ELb1ELb0ELb0ELb0ELb0ELb0ELb0ELb0ELb0EEENS1_21CollectiveEpilogueFwdINS6_IJSA_NS7_ILi512EEESA_EEES9_SC_SE_Li256ELb1ELb0ELb0ELb0EEENS1_36VarlenDynamicPersistentTileSchedulerILi64ELi64ELi256ELi32ELb0ELb0ELb1ELb1ELb0ELb1EEEEEEEEEvNT_6ParamsE:
	.zero		3200


//--------------------- .nv.constant0._ZN7cutlass13device_kernelIN5flash11enable_sm90INS1_16FlashAttnFwdSm90INS1_25CollectiveMainloopFwdSm90ILi2EN4cute5tupleIJNS5_1CILi1EEES8_S8_EEENS6_IJNS7_ILi64EEESA_SA_EEELi512ENS_10bfloat16_tEfNS_4arch4Sm90ELb0ELb1ELb1ELb1ELb0ELb1ELb0ELb0ELb0ELb0ELb0ELb0EEENS1_21CollectiveEpilogueFwdINS6_IJSA_NS7_ILi512EEESA_EEES9_SC_SE_Li256ELb1ELb0ELb0ELb0EEENS1_36VarlenDynamicPersistentTileSchedulerILi64ELi64ELi256ELi32ELb0ELb0ELb1ELb1ELb0ELb1EEEEEEEEEvNT_6ParamsE --------------------------
	.section	.nv.constant0._ZN7cutlass13device_kernelIN5flash11enable_sm90INS1_16FlashAttnFwdSm90INS1_25CollectiveMainloopFwdSm90ILi2EN4cute5tupleIJNS5_1CILi1EEES8_S8_EEENS6_IJNS7_ILi64EEESA_SA_EEELi512ENS_10bfloat16_tEfNS_4arch4Sm90ELb0ELb1ELb1ELb1ELb0ELb1ELb0ELb0ELb0ELb0ELb0ELb0EEENS1_21CollectiveEpilogueFwdINS6_IJSA_NS7_ILi512EEESA_EEES9_SC_SE_Li256ELb1ELb0ELb0ELb0EEENS1_36VarlenDynamicPersistentTileSchedulerILi64ELi64ELi256ELi32ELb0ELb0ELb1ELb1ELb0ELb1EEEEEEEEEvNT_6ParamsE,"a",@progbits
	.sectionflags	@""
	.align	4
.nv.constant0._ZN7cutlass13device_kernelIN5flash11enable_sm90INS1_16FlashAttnFwdSm90INS1_25CollectiveMainloopFwdSm90ILi2EN4cute5tupleIJNS5_1CILi1EEES8_S8_EEENS6_IJNS7_ILi64EEESA_SA_EEELi512ENS_10bfloat16_tEfNS_4arch4Sm90ELb0ELb1ELb1ELb1ELb0ELb1ELb0ELb0ELb0ELb0ELb0ELb0EEENS1_21CollectiveEpilogueFwdINS6_IJSA_NS7_ILi512EEESA_EEES9_SC_SE_Li256ELb1ELb0ELb0ELb0EEENS1_36VarlenDynamicPersistentTileSchedulerILi64ELi64ELi256ELi32ELb0ELb0ELb1ELb1ELb0ELb1EEEEEEEEEvNT_6ParamsE:
	.zero		3200


//--------------------- .nv.constant0._ZN7cutlass13device_kernelIN5flash11enable_sm90INS1_16FlashAttnFwdSm90INS1_25CollectiveMainloopFwdSm90ILi2EN4cute5tupleIJNS5_1CILi1EEES8_S8_EEENS6_IJNS7_ILi64EEESA_SA_EEELi512ENS_10bfloat16_tEfNS_4arch4Sm90ELb0ELb1ELb1ELb1ELb0ELb0ELb1ELb0ELb0ELb0ELb0ELb0EEENS1_21CollectiveEpilogueFwdINS6_IJSA_NS7_ILi512EEESA_EEES9_SC_SE_Li256ELb1ELb0ELb0ELb0EEENS1_36VarlenDynamicPersistentTileSchedulerILi64ELi64ELi256ELi32ELb0ELb0ELb1ELb1ELb0ELb1EEEEEEEEEvNT_6ParamsE --------------------------
	.section	.nv.constant0._ZN7cutlass13device_kernelIN5flash11enable_sm90INS1_16FlashAttnFwdSm90INS1_25CollectiveMainloopFwdSm90ILi2EN4cute5tupleIJNS5_1CILi1EEES8_S8_EEENS6_IJNS7_ILi64EEESA_SA_EEELi512ENS_10bfloat16_tEfNS_4arch4Sm90ELb0ELb1ELb1ELb1ELb0ELb0ELb1ELb0ELb0ELb0ELb0ELb0EEENS1_21CollectiveEpilogueFwdINS6_IJSA_NS7_ILi512EEESA_EEES9_SC_SE_Li256ELb1ELb0ELb0ELb0EEENS1_36VarlenDynamicPersistentTileSchedulerILi64ELi64ELi256ELi32ELb0ELb0ELb1ELb1ELb0ELb1EEEEEEEEEvNT_6ParamsE,"a",@progbits
	.sectionflags	@""
	.align	4
.nv.constant0._ZN7cutlass13device_kernelIN5flash11enable_sm90INS1_16FlashAttnFwdSm90INS1_25CollectiveMainloopFwdSm90ILi2EN4cute5tupleIJNS5_1CILi1EEES8_S8_EEENS6_IJNS7_ILi64EEESA_SA_EEELi512ENS_10bfloat16_tEfNS_4arch4Sm90ELb0ELb1ELb1ELb1ELb0ELb0ELb1ELb0ELb0ELb0ELb0ELb0EEENS1_21CollectiveEpilogueFwdINS6_IJSA_NS7_ILi512EEESA_EEES9_SC_SE_Li256ELb1ELb0ELb0ELb0EEENS1_36VarlenDynamicPersistentTileSchedulerILi64ELi64ELi256ELi32ELb0ELb0ELb1ELb1ELb0ELb1EEEEEEEEEvNT_6ParamsE:
	.zero		3456


//--------------------- .nv.constant0._ZN7cutlass13device_kernelIN5flash11enable_sm90INS1_16FlashAttnFwdSm90INS1_25CollectiveMainloopFwdSm90ILi2EN4cute5tupleIJNS5_1CILi1EEES8_S8_EEENS6_IJNS7_ILi64EEESA_SA_EEELi512ENS_10bfloat16_tEfNS_4arch4Sm90ELb0ELb1ELb1ELb1ELb0ELb1ELb1ELb0ELb0ELb0ELb0ELb0EEENS1_21CollectiveEpilogueFwdINS6_IJSA_NS7_ILi512EEESA_EEES9_SC_SE_Li256ELb1ELb0ELb0ELb0EEENS1_36VarlenDynamicPersistentTileSchedulerILi64ELi64ELi256ELi32ELb0ELb0ELb1ELb1ELb0ELb1EEEEEEEEEvNT_6ParamsE --------------------------
	.section	.nv.constant0._ZN7cutlass13device_kernelIN5flash11enable_sm90INS1_16FlashAttnFwdSm90INS1_25CollectiveMainloopFwdSm90ILi2EN4cute5tupleIJNS5_1CILi1EEES8_S8_EEENS6_IJNS7_ILi64EEESA_SA_EEELi512ENS_10bfloat16_tEfNS_4arch4Sm90ELb0ELb1ELb1ELb1ELb0ELb1ELb1ELb0ELb0ELb0ELb0ELb0EEENS1_21CollectiveEpilogueFwdINS6_IJSA_NS7_ILi512EEESA_EEES9_SC_SE_Li256ELb1ELb0ELb0ELb0EEENS1_36VarlenDynamicPersistentTileSchedulerILi64ELi64ELi256ELi32ELb0ELb0ELb1ELb1ELb0ELb1EEEEEEEEEvNT_6ParamsE,"a",@progbits
	.sectionflags	@""
	.align	4
.nv.constant0._ZN7cutlass13device_kernelIN5flash11enable_sm90INS1_16FlashAttnFwdSm90INS1_25CollectiveMainloopFwdSm90ILi2EN4cute5tupleIJNS5_1CILi1EEES8_S8_EEENS6_IJNS7_ILi64EEESA_SA_EEELi512ENS_10bfloat16_tEfNS_4arch4Sm90ELb0ELb1ELb1ELb1ELb0ELb1ELb1ELb0ELb0ELb0ELb0ELb0EEENS1_21CollectiveEpilogueFwdINS6_IJSA_NS7_ILi512EEESA_EEES9_SC_SE_Li256ELb1ELb0ELb0ELb0EEENS1_36VarlenDynamicPersistentTileSchedulerILi64ELi64ELi256ELi32ELb0ELb0ELb1ELb1ELb0ELb1EEEEEEEEEvNT_6ParamsE:
	.zero		3456


//--------------------- .nv.constant0._ZN7cutlass13device_kernelIN5flash11enable_sm90INS1_16FlashAttnFwdSm90INS1_25CollectiveMainloopFwdSm90ILi2EN4cute5tupleIJNS5_1CILi1EEES8_S8_EEENS6_IJNS7_ILi64EEESA_SA_EEELi512ENS_10bfloat16_tEfNS_4arch4Sm90ELb1ELb0ELb1ELb0ELb0ELb0ELb0ELb0ELb0ELb0ELb0ELb0EEENS1_21CollectiveEpilogueFwdINS6_IJSA_NS7_ILi512EEESA_EEES9_SC_SE_Li256ELb0ELb0ELb0ELb0EEENS1_30DynamicPersistentTileSchedulerILi256ELi32ELb0ELb0ELb1EEEEEEEEEvNT_6ParamsE --------------------------
	.section	.nv.constant0._ZN7cutlass13device_kernelIN5flash11enable_sm90INS1_16FlashAttnFwdSm90INS1_25CollectiveMainloopFwdSm90ILi2EN4cute5tupleIJNS5_1CILi1EEES8_S8_EEENS6_IJNS7_ILi64EEESA_SA_EEELi512ENS_10bfloat16_tEfNS_4arch4Sm90ELb1ELb0ELb1ELb0ELb0ELb0ELb0ELb0ELb0ELb0ELb0ELb0EEENS1_21CollectiveEpilogueFwdINS6_IJSA_NS7_ILi512EEESA_EEES9_SC_SE_Li256ELb0ELb0ELb0ELb0EEENS1_30DynamicPersistentTileSchedulerILi256ELi32ELb0ELb0ELb1EEEEEEEEEvNT_6ParamsE,"a",@progbits
	.sectionflags	@""
	.align	4
.nv.constant0._ZN7cutlass13device_kernelIN5flash11enable_sm90INS1_16FlashAttnFwdSm90INS1_25CollectiveMainloopFwdSm90ILi2EN4cute5tupleIJNS5_1CILi1EEES8_S8_EEENS6_IJNS7_ILi64EEESA_SA_EEELi512ENS_10bfloat16_tEfNS_4arch4Sm90ELb1ELb0ELb1ELb0ELb0ELb0ELb0ELb0ELb0ELb0ELb0ELb0EEENS1_21CollectiveEpilogueFwdINS6_IJSA_NS7_ILi512EEESA_EEES9_SC_SE_Li256ELb0ELb0ELb0ELb0EEENS1_30DynamicPersistentTileSchedulerILi256ELi32ELb0ELb0ELb1EEEEEEEEEvNT_6ParamsE:
	.zero		3584


//--------------------- .nv.constant0._ZN7cutlass13device_kernelIN5flash11enable_sm90INS1_16FlashAttnFwdSm90INS1_25CollectiveMainloopFwdSm90ILi2EN4cute5tupleIJNS5_1CILi1EEES8_S8_EEENS6_IJNS7_ILi64EEESA_SA_EEELi512ENS_10bfloat16_tEfNS_4arch4Sm90ELb1ELb0ELb1ELb0ELb0ELb0ELb1ELb0ELb0ELb0ELb0ELb0EEENS1_21CollectiveEpilogueFwdINS6_IJSA_NS7_ILi512EEESA_EEES9_SC_SE_Li256ELb0ELb0ELb0ELb0EEENS1_30DynamicPersistentTileSchedulerILi256ELi32ELb0ELb0ELb1EEEEEEEEEvNT_6ParamsE --------------------------
	.section	.nv.constant0._ZN7cutlass13device_kernelIN5flash11enable_sm90INS1_16FlashAttnFwdSm90INS1_25CollectiveMainloopFwdSm90ILi2EN4cute5tupleIJNS5_1CILi1EEES8_S8_EEENS6_IJNS7_ILi64EEESA_SA_EEELi512ENS_10bfloat16_tEfNS_4arch4Sm90ELb1ELb0ELb1ELb0ELb0ELb0ELb1ELb0ELb0ELb0ELb0ELb0EEENS1_21CollectiveEpilogueFwdINS6_IJSA_NS7_ILi512EEESA_EEES9_SC_SE_Li256ELb0ELb0ELb0ELb0EEENS1_30DynamicPersistentTileSchedulerILi256ELi32ELb0ELb0ELb1EEEEEEEEEvNT_6ParamsE,"a",@progbits
	.sectionflags	@""
	.align	4
.nv.constant0._ZN7cutlass13device_kernelIN5flash11enable_sm90INS1_16FlashAttnFwdSm90INS1_25CollectiveMainloopFwdSm90ILi2EN4cute5tupleIJNS5_1CILi1EEES8_S8_EEENS6_IJNS7_ILi64EEESA_SA_EEELi512ENS_10bfloat16_tEfNS_4arch4Sm90ELb1ELb0ELb1ELb0ELb0ELb0ELb1ELb0ELb0ELb0ELb0ELb0EEENS1_21CollectiveEpilogueFwdINS6_IJSA_NS7_ILi512EEESA_EEES9_SC_SE_Li256ELb0ELb0ELb0ELb0EEENS1_30DynamicPersistentTileSchedulerILi256ELi32ELb0ELb0ELb1EEEEEEEEEvNT_6ParamsE:
	.zero		3840


//--------------------- .nv.constant0._ZN7cutlass13device_kernelIN5flash11enable_sm90INS1_16FlashAttnFwdSm90INS1_25CollectiveMainloopFwdSm90ILi2EN4cute5tupleIJNS5_1CILi1EEES8_S8_EEENS6_IJNS7_ILi64EEESA_SA_EEELi512ENS_10bfloat16_tEfNS_4arch4Sm90ELb1ELb0ELb1ELb1ELb0ELb0ELb0ELb0ELb0ELb0ELb0ELb0EEENS1_21CollectiveEpilogueFwdINS6_IJSA_NS7_ILi512EEESA_EEES9_SC_SE_Li256ELb1ELb0ELb0ELb0EEENS1_36VarlenDynamicPersistentTileSchedulerILi64ELi64ELi256ELi32ELb0ELb0ELb1ELb1ELb1ELb1EEEEEEEEEvNT_6ParamsE --------------------------
	.section	.nv.constant0._ZN7cutlass13device_kernelIN5flash11enable_sm90INS1_16FlashAttnFwdSm90INS1_25CollectiveMainloopFwdSm90ILi2EN4cute5tupleIJNS5_1CILi1EEES8_S8_EEENS6_IJNS7_ILi64EEESA_SA_EEELi512ENS_10bfloat16_tEfNS_4arch4Sm90ELb1ELb0ELb1ELb1ELb0ELb0ELb0ELb0ELb0ELb0ELb0ELb0EEENS1_21CollectiveEpilogueFwdINS6_IJSA_NS7_ILi512EEESA_EEES9_SC_SE_Li256ELb1ELb0ELb0ELb0EEENS1_36VarlenDynamicPersistentTileSchedulerILi64ELi64ELi256ELi32ELb0ELb0ELb1ELb1ELb1ELb1EEEEEEEEEvNT_6ParamsE,"a",@progbits
	.sectionflags	@""
	.align	4
.nv.constant0._ZN7cutlass13device_kernelIN5flash11enable_sm90INS1_16FlashAttnFwdSm90INS1_25CollectiveMainloopFwdSm90ILi2EN4cute5tupleIJNS5_1CILi1EEES8_S8_EEENS6_IJNS7_ILi64EEESA_SA_EEELi512ENS_10bfloat16_tEfNS_4arch4Sm90ELb1ELb0ELb1ELb1ELb0ELb0ELb0ELb0ELb0ELb0ELb0ELb0EEENS1_21CollectiveEpilogueFwdINS6_IJSA_NS7_ILi512EEESA_EEES9_SC_SE_Li256ELb1ELb0ELb0ELb0EEENS1_36VarlenDynamicPersistentTileSchedulerILi64ELi64ELi256ELi32ELb0ELb0ELb1ELb1ELb1ELb1EEEEEEEEEvNT_6ParamsE:
	.zero		3200


//--------------------- .nv.constant0._ZN7cutlass13device_kernelIN5flash11enable_sm90INS1_16FlashAttnFwdSm90INS1_25CollectiveMainloopFwdSm90ILi2EN4cute5tupleIJNS5_1CILi1EEES8_S8_EEENS6_IJNS7_ILi64EEESA_SA_EEELi512ENS_10bfloat16_tEfNS_4arch4Sm90ELb1ELb0ELb1ELb1ELb0ELb1ELb0ELb0ELb0ELb0ELb0ELb0EEENS1_21CollectiveEpilogueFwdINS6_IJSA_NS7_ILi512EEESA_EEES9_SC_SE_Li256ELb1ELb0ELb0ELb0EEENS1_36VarlenDynamicPersistentTileSchedulerILi64ELi64ELi256ELi32ELb0ELb0ELb1ELb1ELb1ELb1EEEEEEEEEvNT_6ParamsE --------------------------
	.section	.nv.constant0._ZN7cutlass13device_kernelIN5flash11enable_sm90INS1_16FlashAttnFwdSm90INS1_25CollectiveMainloopFwdSm90ILi2EN4cute5tupleIJNS5_1CILi1EEES8_S8_EEENS6_IJNS7_ILi64EEESA_SA_EEELi512ENS_10bfloat16_tEfNS_4arch4Sm90ELb1ELb0ELb1ELb1ELb0ELb1ELb0ELb0ELb0ELb0ELb0ELb0EEENS1_21CollectiveEpilogueFwdINS6_IJSA_NS7_ILi512EEESA_EEES9_SC_SE_Li256ELb1ELb0ELb0ELb0EEENS1_36VarlenDynamicPersistentTileSchedulerILi64ELi64ELi256ELi32ELb0ELb0ELb1ELb1ELb1ELb1EEEEEEEEEvNT_6ParamsE,"a",@progbits
	.sectionflags	@""
	.align	4
.nv.constant0._ZN7cutlass13device_kernelIN5flash11enable_sm90INS1_16FlashAttnFwdSm90INS1_25CollectiveMainloopFwdSm90ILi2EN4cute5tupleIJNS5_1CILi1EEES8_S8_EEENS6_IJNS7_ILi64EEESA_SA_EEELi512ENS_10bfloat16_tEfNS_4arch4Sm90ELb1ELb0ELb1ELb1ELb0ELb1ELb0ELb0ELb0ELb0ELb0ELb0EEENS1_21CollectiveEpilogueFwdINS6_IJSA_NS7_ILi512EEESA_EEES9_SC_SE_Li256ELb1ELb0ELb0ELb0EEENS1_36VarlenDynamicPersistentTileSchedulerILi64ELi64ELi256ELi32ELb0ELb0ELb1ELb1ELb1ELb1EEEEEEEEEvNT_6ParamsE:
	.zero		3200


//--------------------- .nv.constant0._ZN7cutlass13device_kernelIN5flash11enable_sm90INS1_16FlashAttnFwdSm90INS1_25CollectiveMainloopFwdSm90ILi2EN4cute5tupleIJNS5_1CILi1EEES8_S8_EEENS6_IJNS7_ILi64EEESA_SA_EEELi512ENS_10bfloat16_tEfNS_4arch4Sm90ELb1ELb0ELb1ELb1ELb0ELb0ELb1ELb0ELb0ELb0ELb0ELb0EEENS1_21CollectiveEpilogueFwdINS6_IJSA_NS7_ILi512EEESA_EEES9_SC_SE_Li256ELb1ELb0ELb0ELb0EEENS1_36VarlenDynamicPersistentTileSchedulerILi64ELi64ELi256ELi32ELb0ELb0ELb1ELb1ELb1ELb1EEEEEEEEEvNT_6ParamsE --------------------------
	.section	.nv.constant0._ZN7cutlass13device_kernelIN5flash11enable_sm90INS1_16FlashAttnFwdSm90INS1_25CollectiveMainloopFwdSm90ILi2EN4cute5tupleIJNS5_1CILi1EEES8_S8_EEENS6_IJNS7_ILi64EEESA_SA_EEELi512ENS_10bfloat16_tEfNS_4arch4Sm90ELb1ELb0ELb1ELb1ELb0ELb0ELb1ELb0ELb0ELb0ELb0ELb0EEENS1_21CollectiveEpilogueFwdINS6_IJSA_NS7_ILi512EEESA_EEES9_SC_SE_Li256ELb1ELb0ELb0ELb0EEENS1_36VarlenDynamicPersistentTileSchedulerILi64ELi64ELi256ELi32ELb0ELb0ELb1ELb1ELb1ELb1EEEEEEEEEvNT_6ParamsE,"a",@progbits
	.sectionflags	@""
	.align	4
.nv.constant0._ZN7cutlass13device_kernelIN5flash11enable_sm90INS1_16FlashAttnFwdSm90INS1_25CollectiveMainloopFwdSm90ILi2EN4cute5tupleIJNS5_1CILi1EEES8_S8_EEENS6_IJNS7_ILi64EEESA_SA_EEELi512ENS_10bfloat16_tEfNS_4arch4Sm90ELb1ELb0ELb1ELb1ELb0ELb0ELb1ELb0ELb0ELb0ELb0ELb0EEENS1_21CollectiveEpilogueFwdINS6_IJSA_NS7_ILi512EEESA_EEES9_SC_SE_Li256ELb1ELb0ELb0ELb0EEENS1_36VarlenDynamicPersistentTileSchedulerILi64ELi64ELi256ELi32ELb0ELb0ELb1ELb1ELb1ELb1EEEEEEEEEvNT_6ParamsE:
	.zero		3456


//--------------------- .nv.constant0._ZN7cutlass13device_kernelIN5flash11enable_sm90INS1_16FlashAttnFwdSm90INS1_25CollectiveMainloopFwdSm90ILi2EN4cute5tupleIJNS5_1CILi1EEES8_S8_EEENS6_IJNS7_ILi64EEESA_SA_EEELi512ENS_10bfloat16_tEfNS_4arch4Sm90ELb1ELb0ELb1ELb1ELb0ELb1ELb1ELb0ELb0ELb0ELb0ELb0EEENS1_21CollectiveEpilogueFwdINS6_IJSA_NS7_ILi512EEESA_EEES9_SC_SE_Li256ELb1ELb0ELb0ELb0EEENS1_36VarlenDynamicPersistentTileSchedulerILi64ELi64ELi256ELi32ELb0ELb0ELb1ELb1ELb1ELb1EEEEEEEEEvNT_6ParamsE --------------------------
	.section	.nv.constant0._ZN7cutlass13device_kernelIN5flash11enable_sm90INS1_16FlashAttnFwdSm90INS1_25CollectiveMainloopFwdSm90ILi2EN4cute5tupleIJNS5_1CILi1EEES8_S8_EEENS6_IJNS7_ILi64EEESA_SA_EEELi512ENS_10bfloat16_tEfNS_4arch4Sm90ELb1ELb0ELb1ELb1ELb0ELb1ELb1ELb0ELb0ELb0ELb0ELb0EEENS1_21CollectiveEpilogueFwdINS6_IJSA_NS7_ILi512EEESA_EEES9_SC_SE_Li256ELb1ELb0ELb0ELb0EEENS1_36VarlenDynamicPersistentTileSchedulerILi64ELi64ELi256ELi32ELb0ELb0ELb1ELb1ELb1ELb1EEEEEEEEEvNT_6ParamsE,"a",@progbits
	.sectionflags	@""
	.align	4
.nv.constant0._ZN7cutlass13device_kernelIN5flash11enable_sm90INS1_16FlashAttnFwdSm90INS1_25CollectiveMainloopFwdSm90ILi2EN4cute5tupleIJNS5_1CILi1EEES8_S8_EEENS6_IJNS7_ILi64EEESA_SA_EEELi512ENS_10bfloat16_tEfNS_4arch4Sm90ELb1ELb0ELb1ELb1ELb0ELb1ELb1ELb0ELb0ELb0ELb0ELb0EEENS1_21CollectiveEpilogueFwdINS6_IJSA_NS7_ILi512EEESA_EEES9_SC_SE_Li256ELb1ELb0ELb0ELb0EEENS1_36VarlenDynamicPersistentTileSchedulerILi64ELi64ELi256ELi32ELb0ELb0ELb1ELb1ELb1ELb1EEEEEEEEEvNT_6ParamsE:
	.zero		3456


//--------------------- .nv.constant0._ZN7cutlass13device_kernelIN5flash11enable_sm90INS1_16FlashAttnFwdSm90INS1_25CollectiveMainloopFwdSm90ILi2EN4cute5tupleIJNS5_1CILi1EEES8_S8_EEENS6_IJNS7_ILi128EEENS7_ILi96EEENS7_ILi64EEEEEELi256ENS_10bfloat16_tEfNS_4arch4Sm90ELb0ELb0ELb1ELb0ELb0ELb0ELb0ELb1ELb0ELb0ELb0ELb0EEENS1_21CollectiveEpilogueFwdINS6_IJSA_NS7_ILi256EEESB_EEES9_SE_SG_Li256ELb0ELb0ELb0ELb0EEENS1_29StaticPersistentTileSchedulerILb0EEEEEEEEEvNT_6ParamsE --------------------------
	.section	.nv.constant0._ZN7cutlass13device_kernelIN5flash11enable_sm90INS1_16FlashAttnFwdSm90INS1_25CollectiveMainloopFwdSm90ILi2EN4cute5tupleIJNS5_1CILi1EEES8_S8_EEENS6_IJNS7_ILi128EEENS7_ILi96EEENS7_ILi64EEEEEELi256ENS_10bfloat16_tEfNS_4arch4Sm90ELb0ELb0ELb1ELb0ELb0ELb0ELb0ELb1ELb0ELb0ELb0ELb0EEENS1_21CollectiveEpilogueFwdINS6_IJSA_NS7_ILi256EEESB_EEES9_SE_SG_Li256ELb0ELb0ELb0ELb0EEENS1_29StaticPersistentTileSchedulerILb0EEEEEEEEEvNT_6ParamsE,"a",@progbits
	.sectionflags	@""
	.align	4
.nv.constant0._ZN7cutlass13device_kernelIN5flash11enable_sm90INS1_16FlashAttnFwdSm90INS1_25CollectiveMainloopFwdSm90ILi2EN4cute5tupleIJNS5_1CILi1EEES8_S8_EEENS6_IJNS7_ILi128EEENS7_ILi96EEENS7_ILi64EEEEEELi256ENS_10bfloat16_tEfNS_4arch4Sm90ELb0ELb0ELb1ELb0ELb0ELb0ELb0ELb1ELb0ELb0ELb0ELb0EEENS1_21CollectiveEpilogueFwdINS6_IJSA_NS7_ILi256EEESB_EEES9_SE_SG_Li256ELb0ELb0ELb0ELb0EEENS1_29StaticPersistentTileSchedulerILb0EEEEEEEEEvNT_6ParamsE:
	.zero		3584


//--------------------- .nv.constant0._ZN7cutlass13device_kernelIN5flash11enable_sm90INS1_16FlashAttnFwdSm90INS1_25CollectiveMainloopFwdSm90ILi2EN4cute5tupleIJNS5_1CILi1EEES8_S8_EEENS6_IJNS7_ILi128EEENS7_ILi96EEENS7_ILi64EEEEEELi256ENS_10bfloat16_tEfNS_4arch4Sm90ELb0ELb0ELb1ELb0ELb0ELb0ELb1ELb1ELb0ELb0ELb0ELb0EEENS1_21CollectiveEpilogueFwdINS6_IJSA_NS7_ILi256EEESB_EEES9_SE_SG_Li256ELb0ELb0ELb0ELb0EEENS1_29StaticPersistentTileSchedulerILb0EEEEEEEEEvNT_6ParamsE --------------------------
	.section	.nv.constant0._ZN7cutlass13device_kernelIN5flash11enable_sm90INS1_16FlashAttnFwdSm90INS1_25CollectiveMainloopFwdSm90ILi2EN4cute5tupleIJNS5_1CILi1EEES8_S8_EEENS6_IJNS7_ILi128EEENS7_ILi96EEENS7_ILi64EEEEEELi256ENS_10bfloat16_tEfNS_4arch4Sm90ELb0ELb0ELb1ELb0ELb0ELb0ELb1ELb1ELb0ELb0ELb0ELb0EEENS1_21CollectiveEpilogueFwdINS6_IJSA_NS7_ILi256EEESB_EEES9_SE_SG_Li256ELb0ELb0ELb0ELb0EEENS1_29StaticPersistentTileSchedulerILb0EEEEEEEEEvNT_6ParamsE,"a",@progbits
	.sectionflags	@""
	.align	4
.nv.constant0._ZN7cutlass13device_kernelIN5flash11enable_sm90INS1_16FlashAttnFwdSm90INS1_25CollectiveMainloopFwdSm90ILi2EN4cute5tupleIJNS5_1CILi1EEES8_S8_EEENS6_IJNS7_ILi128EEENS7_ILi96EEENS7_ILi64EEEEEELi256ENS_10bfloat16_tEfNS_4arch4Sm90ELb0ELb0ELb1ELb0ELb0ELb0ELb1ELb1ELb0ELb0ELb0ELb0EEENS1_21CollectiveEpilogueFwdINS6_IJSA_NS7_ILi256EEESB_EEES9_SE_SG_Li256ELb0ELb0ELb0ELb0EEENS1_29StaticPersistentTileSchedulerILb0EEEEEEEEEvNT_6ParamsE:
	.zero		3840


//--------------------- .nv.constant0._ZN7cutlass13device_kernelIN5flash11enable_sm90INS1_16FlashAttnFwdSm90INS1_25CollectiveMainloopFwdSm90ILi2EN4cute5tupleIJNS5_1CILi1EEES8_S8_EEENS6_IJNS7_ILi128EEENS7_ILi96EEENS7_ILi64EEEEEELi256ENS_10bfloat16_tEfNS_4arch4Sm90ELb0ELb0ELb1ELb1ELb0ELb0ELb0ELb1ELb0ELb0ELb0ELb0EEENS1_21CollectiveEpilogueFwdINS6_IJSA_NS7_ILi256EEESB_EEES9_SE_SG_Li256ELb1ELb0ELb0ELb0EEENS1_36VarlenDynamicPersistentTileSchedulerILi128ELi96ELi256ELi32ELb0ELb0ELb1ELb0ELb1ELb1EEEEEEEEEvNT_6ParamsE --------------------------
	.section	.nv.constant0._ZN7cutlass13device_kernelIN5flash11enable_sm90INS1_16FlashAttnFwdSm90INS1_25CollectiveMainloopFwdSm90ILi2EN4cute5tupleIJNS5_1CILi1EEES8_S8_EEENS6_IJNS7_ILi128EEENS7_ILi96EEENS7_ILi64EEEEEELi256ENS_10bfloat16_tEfNS_4arch4Sm90ELb0ELb0ELb1ELb1ELb0ELb0ELb0ELb1ELb0ELb0ELb0ELb0EEENS1_21CollectiveEpilogueFwdINS6_IJSA_NS7_ILi256EEESB_EEES9_SE_SG_Li256ELb1ELb0ELb0ELb0EEENS1_36VarlenDynamicPersistentTileSchedulerILi128ELi96ELi256ELi32ELb0ELb0ELb1ELb0ELb1ELb1EEEEEEEEEvNT_6ParamsE,"a",@progbits
	.sectionflags	@""
	.align	4
.nv.constant0._ZN7cutlass13device_kernelIN5flash11enable_sm90INS1_16FlashAttnFwdSm90INS1_25CollectiveMainloopFwdSm90ILi2EN4cute5tupleIJNS5_1CILi1EEES8_S8_EEENS6_IJNS7_ILi128EEENS7_ILi96EEENS7_ILi64EEEEEELi256ENS_10bfloat16_tEfNS_4arch4Sm90ELb0ELb0ELb1ELb1ELb0ELb0ELb0ELb1ELb0ELb0ELb0ELb0EEENS1_21CollectiveEpilogueFwdINS6_IJSA_NS7_ILi256EEESB_EEES9_SE_SG_Li256ELb1ELb0ELb0ELb0EEENS1_36VarlenDynamicPersistentTileSchedulerILi128ELi96ELi256ELi32ELb0ELb0ELb1ELb0ELb1ELb1EEEEEEEEEvNT_6ParamsE:
	.zero		3200


//--------------------- .nv.constant0._ZN7cutlass13device_kernelIN5flash11enable_sm90INS1_16FlashAttnFwdSm90INS1_25CollectiveMainloopFwdSm90ILi2EN4cute5tupleIJNS5_1CILi1EEES8_S8_EEENS6_IJNS7_ILi128EEENS7_ILi96EEENS7_ILi64EEEEEELi256ENS_10bfloat16_tEfNS_4arch4Sm90ELb0ELb0ELb1ELb1ELb0ELb1ELb0ELb1ELb0ELb0ELb0ELb0EEENS1_21CollectiveEpilogueFwdINS6_IJSA_NS7_ILi256EEESB_EEES9_SE_SG_Li256ELb1ELb0ELb0ELb0EEENS1_36VarlenDynamicPersistentTileSchedulerILi128ELi96ELi256ELi32ELb0ELb0ELb1ELb0ELb1ELb1EEEEEEEEEvNT_6ParamsE --------------------------
	.section	.nv.constant0._ZN7cutlass13device_kernelIN5flash11enable_sm90INS1_16FlashAttnFwdSm90INS1_25CollectiveMainloopFwdSm90ILi2EN4cute5tupleIJNS5_1CILi1EEES8_S8_EEENS6_IJNS7_ILi128EEENS7_ILi96EEENS7_ILi64EEEEEELi256ENS_10bfloat16_tEfNS_4arch4Sm90ELb0ELb0ELb1ELb1ELb0ELb1ELb0ELb1ELb0ELb0ELb0ELb0EEENS1_21CollectiveEpilogueFwdINS6_IJSA_NS7_ILi256EEESB_EEES9_SE_SG_Li256ELb1ELb0ELb0ELb0EEENS1_36VarlenDynamicPersistentTileSchedulerILi128ELi96ELi256ELi32ELb0ELb0ELb1ELb0ELb1ELb1EEEEEEEEEvNT_6ParamsE,"a",@progbits
	.sectionflags	@""
	.align	4
.nv.constant0._ZN7cutlass13device_kernelIN5flash11enable_sm90INS1_16FlashAttnFwdSm90INS1_25CollectiveMainloopFwdSm90ILi2EN4cute5tupleIJNS5_1CILi1EEES8_S8_EEENS6_IJNS7_ILi128EEENS7_ILi96EEENS7_ILi64EEEEEELi256ENS_10bfloat16_tEfNS_4arch4Sm90ELb0ELb0ELb1ELb1ELb0ELb1ELb0ELb1ELb0ELb0ELb0ELb0EEENS1_21CollectiveEpilogueFwdINS6_IJSA_NS7_ILi256EEESB_EEES9_SE_SG_Li256ELb1ELb0ELb0ELb0EEENS1_36VarlenDynamicPersistentTileSchedulerILi128ELi96ELi256ELi32ELb0ELb0ELb1ELb0ELb1ELb1EEEEEEEEEvNT_6ParamsE:
	.zero		3200


//--------------------- .nv.constant0._ZN7cutlass13device_kernelIN5flash11enable_sm90INS1_16FlashAttnFwdSm90INS1_25CollectiveMainloopFwdSm90ILi2EN4cute5tupleIJNS5_1CILi1EEES8_S8_EEENS6_IJNS7_ILi128EEENS7_ILi96EEENS7_ILi64EEEEEELi256ENS_10bfloat16_tEfNS_4arch4Sm90ELb0ELb0ELb1ELb1ELb0ELb0ELb1ELb1ELb0ELb0ELb0ELb0EEENS1_21CollectiveEpilogueFwdINS6_IJSA_NS7_ILi256EEESB_EEES9_SE_SG_Li256ELb1ELb0ELb0ELb0EEENS1_36VarlenDynamicPersistentTileSchedulerILi128ELi96ELi256ELi32ELb0ELb0ELb1ELb0ELb1ELb1EEEEEEEEEvNT_6ParamsE --------------------------
	.section	.nv.constant0._ZN7cutlass13device_kernelIN5flash11enable_sm90INS1_16FlashAttnFwdSm90INS1_25CollectiveMainloopFwdSm90ILi2EN4cute5tupleIJNS5_1CILi1EEES8_S8_EEENS6_IJNS7_ILi128EEENS7_ILi96EEENS7_ILi64EEEEEELi256ENS_10bfloat16_tEfNS_4arch4Sm90ELb0ELb0ELb1ELb1ELb0ELb0ELb1ELb1ELb0ELb0ELb0ELb0EEENS1_21CollectiveEpilogueFwdINS6_IJSA_NS7_ILi256EEESB_EEES9_SE_SG_Li256ELb1ELb0ELb0ELb0EEENS1_36VarlenDynamicPersistentTileSchedulerILi128ELi96ELi256ELi32ELb0ELb0ELb1ELb0ELb1ELb1EEEEEEEEEvNT_6ParamsE,"a",@progbits
	.sectionflags	@""
	.align	4
.nv.constant0._ZN7cutlass13device_kernelIN5flash11enable_sm90INS1_16FlashAttnFwdSm90INS1_25CollectiveMainloopFwdSm90ILi2EN4cute5tupleIJNS5_1CILi1EEES8_S8_EEENS6_IJNS7_ILi128EEENS7_ILi96EEENS7_ILi64EEEEEELi256ENS_10bfloat16_tEfNS_4arch4Sm90ELb0ELb0ELb1ELb1ELb0ELb0ELb1ELb1ELb0ELb0ELb0ELb0EEENS1_21CollectiveEpilogueFwdINS6_IJSA_NS7_ILi256EEESB_EEES9_SE_SG_Li256ELb1ELb0ELb0ELb0EEENS1_36VarlenDynamicPersistentTileSchedulerILi128ELi96ELi256ELi32ELb0ELb0ELb1ELb0ELb1ELb1EEEEEEEEEvNT_6ParamsE:
	.zero		3456


//--------------------- .nv.constant0._ZN7cutlass13device_kernelIN5flash11enable_sm90INS1_16FlashAttnFwdSm90INS1_25CollectiveMainloopFwdSm90ILi2EN4cute5tupleIJNS5_1CILi1EEES8_S8_EEENS6_IJNS7_ILi128EEENS7_ILi96EEENS7_ILi64EEEEEELi256ENS_10bfloat16_tEfNS_4arch4Sm90ELb0ELb0ELb1ELb1ELb0ELb1ELb1ELb1ELb0ELb0ELb0ELb0EEENS1_21CollectiveEpilogueFwdINS6_IJSA_NS7_ILi256EEESB_EEES9_SE_SG_Li256ELb1ELb0ELb0ELb0EEENS1_36VarlenDynamicPersistentTileSchedulerILi128ELi96ELi256ELi32ELb0ELb0ELb1ELb0ELb1ELb1EEEEEEEEEvNT_6ParamsE --------------------------
	.section	.nv.constant0._ZN7cutlass13device_kernelIN5flash11enable_sm90INS1_16FlashAttnFwdSm90INS1_25CollectiveMainloopFwdSm90ILi2EN4cute5tupleIJNS5_1CILi1EEES8_S8_EEENS6_IJNS7_ILi128EEENS7_ILi96EEENS7_ILi64EEEEEELi256ENS_10bfloat16_tEfNS_4arch4Sm90ELb0ELb0ELb1ELb1ELb0ELb1ELb1ELb1ELb0ELb0ELb0ELb0EEENS1_21CollectiveEpilogueFwdINS6_IJSA_NS7_ILi256EEESB_EEES9_SE_SG_Li256ELb1ELb0ELb0ELb0EEENS1_36VarlenDynamicPersistentTileSchedulerILi128ELi96ELi256ELi32ELb0ELb0ELb1ELb0ELb1ELb1EEEEEEEEEvNT_6ParamsE,"a",@progbits
	.sectionflags	@""
	.align	4
.nv.constant0._ZN7cutlass13device_kernelIN5flash11enable_sm90INS1_16FlashAttnFwdSm90INS1_25CollectiveMainloopFwdSm90ILi2EN4cute5tupleIJNS5_1CILi1EEES8_S8_EEENS6_IJNS7_ILi128EEENS7_ILi96EEENS7_ILi64EEEEEELi256ENS_10bfloat16_tEfNS_4arch4Sm90ELb0ELb0ELb1ELb1ELb0ELb1ELb1ELb1ELb0ELb0ELb0ELb0EEENS1_21CollectiveEpilogueFwdINS6_IJSA_NS7_ILi256EEESB_EEES9_SE_SG_Li256ELb1ELb0ELb0ELb0EEENS1_36VarlenDynamicPersistentTileSchedulerILi128ELi96ELi256ELi32ELb0ELb0ELb1ELb0ELb1ELb1EEEEEEEEEvNT_6ParamsE:
	.zero		3456


//--------------------- .nv.constant0._ZN7cutlass13device_kernelIN5flash11enable_sm90INS1_16FlashAttnFwdSm90INS1_25CollectiveMainloopFwdSm90ILi2EN4cute5tupleIJNS5_1CILi1EEES8_S8_EEENS6_IJNS7_ILi128EEENS7_ILi96EEENS7_ILi64EEEEEELi256ENS_10bfloat16_tEfNS_4arch4Sm90ELb0ELb1ELb1ELb0ELb0ELb0ELb0ELb1ELb0ELb0ELb0ELb0EEENS1_21CollectiveEpilogueFwdINS6_IJSA_NS7_ILi256EEESB_EEES9_SE_SG_Li256ELb0ELb0ELb0ELb0EEENS1_30DynamicPersistentTileSchedulerILi256ELi32ELb0ELb0ELb1EEEEEEEEEvNT_6ParamsE --------------------------
	.section	.nv.constant0._ZN7cutlass13device_kernelIN5flash11enable_sm90INS1_16FlashAttnFwdSm90INS1_25CollectiveMainloopFwdSm90ILi2EN4cute5tupleIJNS5_1CILi1EEES8_S8_EEENS6_IJNS7_ILi128EEENS7_ILi96EEENS7_ILi64EEEEEELi256ENS_10bfloat16_tEfNS_4arch4Sm90ELb0ELb1ELb1ELb0ELb0ELb0ELb0ELb1ELb0ELb0ELb0ELb0EEENS1_21CollectiveEpilogueFwdINS6_IJSA_NS7_ILi256EEESB_EEES9_SE_SG_Li256ELb0ELb0ELb0ELb0EEENS1_30DynamicPersistentTileSchedulerILi256ELi32ELb0ELb0ELb1EEEEEEEEEvNT_6ParamsE,"a",@progbits
	.sectionflags	@""
	.align	4
.nv.constant0._ZN7cutlass13device_kernelIN5flash11enable_sm90INS1_16FlashAttnFwdSm90INS1_25CollectiveMainloopFwdSm90ILi2EN4cute5tupleIJNS5_1CILi1EEES8_S8_EEENS6_IJNS7_ILi128EEENS7_ILi96EEENS7_ILi64EEEEEELi256ENS_10bfloat16_tEfNS_4arch4Sm90ELb0ELb1ELb1ELb0ELb0ELb0ELb0ELb1ELb0ELb0ELb0ELb0EEENS1_21CollectiveEpilogueFwdINS6_IJSA_NS7_ILi256EEESB_EEES9_SE_SG_Li256ELb0ELb0ELb0ELb0EEENS1_30DynamicPersistentTileSchedulerILi256ELi32ELb0ELb0ELb1EEEEEEEEEvNT_6ParamsE:
	.zero		3584


//--------------------- .nv.constant0._ZN7cutlass13device_kernelIN5flash11enable_sm90INS1_16FlashAttnFwdSm90INS1_25CollectiveMainloopFwdSm90ILi2EN4cute5tupleIJNS5_1CILi1EEES8_S8_EEENS6_IJNS7_ILi128EEENS7_ILi96EEENS7_ILi64EEEEEELi256ENS_10bfloat16_tEfNS_4arch4Sm90ELb0ELb1ELb1ELb0ELb0ELb0ELb1ELb1ELb0ELb0ELb0ELb0EEENS1_21CollectiveEpilogueFwdINS6_IJSA_NS7_ILi256EEESB_EEES9_SE_SG_Li256ELb0ELb0ELb0ELb0EEENS1_30DynamicPersistentTileSchedulerILi256ELi32ELb0ELb0ELb1EEEEEEEEEvNT_6ParamsE --------------------------
	.section	.nv.constant0._ZN7cutlass13device_kernelIN5flash11enable_sm90INS1_16FlashAttnFwdSm90INS1_25CollectiveMainloopFwdSm90ILi2EN4cute5tupleIJNS5_1CILi1EEES8_S8_EEENS6_IJNS7_ILi128EEENS7_ILi96EEENS7_ILi64EEEEEELi256ENS_10bfloat16_tEfNS_4arch4Sm90ELb0ELb1ELb1ELb0ELb0ELb0ELb1ELb1ELb0ELb0ELb0ELb0EEENS1_21CollectiveEpilogueFwdINS6_IJSA_NS7_ILi256EEESB_EEES9_SE_SG_Li256ELb0ELb0ELb0ELb0EEENS1_30DynamicPersistentTileSchedulerILi256ELi32ELb0ELb0ELb1EEEEEEEEEvNT_6ParamsE,"a",@progbits
	.sectionflags	@""
	.align	4
.nv.constant0._ZN7cutlass13device_kernelIN5flash11enable_sm90INS1_16FlashAttnFwdSm90INS1_25CollectiveMainloopFwdSm90ILi2EN4cute5tupleIJNS5_1CILi1EEES8_S8_EEENS6_IJNS7_ILi128EEENS7_ILi96EEENS7_ILi64EEEEEELi256ENS_10bfloat16_tEfNS_4arch4Sm90ELb0ELb1ELb1ELb0ELb0ELb0ELb1ELb1ELb0ELb0ELb0ELb0EEENS1_21CollectiveEpilogueFwdINS6_IJSA_NS7_ILi256EEESB_EEES9_SE_SG_Li256ELb0ELb0ELb0ELb0EEENS1_30DynamicPersistentTileSchedulerILi256ELi32ELb0ELb0ELb1EEEEEEEEEvNT_6ParamsE:
	.zero		3840


//--------------------- .nv.constant0._ZN7cutlass13device_kernelIN5flash11enable_sm90INS1_16FlashAttnFwdSm90INS1_25CollectiveMainloopFwdSm90ILi2EN4cute5tupleIJNS5_1CILi1EEES8_S8_EEENS6_IJNS7_ILi128EEENS7_ILi96EEENS7_ILi64EEEEEELi256ENS_10bfloat16_tEfNS_4arch4Sm90ELb0ELb1ELb1ELb1ELb0ELb0ELb0ELb1ELb0ELb0ELb0ELb0EEENS1_21CollectiveEpilogueFwdINS6_IJSA_NS7_ILi256EEESB_EEES9_SE_SG_Li256ELb1ELb0ELb0ELb0EEENS1_36VarlenDynamicPersistentTileSchedulerILi128ELi96ELi256ELi32ELb0ELb0ELb1ELb1ELb0ELb1EEEEEEEEEvNT_6ParamsE --------------------------
	.section	.nv.constant0._ZN7cutlass13device_kernelIN5flash11enable_sm90INS1_16FlashAttnFwdSm90INS1_25CollectiveMainloopFwdSm90ILi2EN4cute5tupleIJNS5_1CILi1EEES8_S8_EEENS6_IJNS7_ILi128EEENS7_ILi96EEENS7_ILi64EEEEEELi256ENS_10bfloat16_tEfNS_4arch4Sm90ELb0ELb1ELb1ELb1ELb0ELb0ELb0ELb1ELb0ELb0ELb0ELb0EEENS1_21CollectiveEpilogueFwdINS6_IJSA_NS7_ILi256EEESB_EEES9_SE_SG_Li256ELb1ELb0ELb0ELb0EEENS1_36VarlenDynamicPersistentTileSchedulerILi128ELi96ELi256ELi32ELb0ELb0ELb1ELb1ELb0ELb1EEEEEEEEEvNT_6ParamsE,"a",@progbits
	.sectionflags	@""
	.align	4
.nv.constant0._ZN7cutlass13device_kernelIN5flash11enable_sm90INS1_16FlashAttnFwdSm90INS1_25CollectiveMainloopFwdSm90ILi2EN4cute5tupleIJNS5_1CILi1EEES8_S8_EEENS6_IJNS7_ILi128EEENS7_ILi96EEENS7_ILi64EEEEEELi256ENS_10bfloat16_tEfNS_4arch4Sm90ELb0ELb1ELb1ELb1ELb0ELb0ELb0ELb1ELb0ELb0ELb0ELb0EEENS1_21CollectiveEpilogueFwdINS6_IJSA_NS7_ILi256EEESB_EEES9_SE_SG_Li256ELb1ELb0ELb0ELb0EEENS1_36VarlenDynamicPersistentTileSchedulerILi128ELi96ELi256ELi32ELb0ELb0ELb1ELb1ELb0ELb1EEEEEEEEEvNT_6ParamsE:
	.zero		3200


//--------------------- .nv.constant0._ZN7cutlass13device_kernelIN5flash11enable_sm90INS1_16FlashAttnFwdSm90INS1_25CollectiveMainloopFwdSm90ILi2EN4cute5tupleIJNS5_1CILi1EEES8_S8_EEENS6_IJNS7_ILi128EEENS7_ILi96EEENS7_ILi64EEEEEELi256ENS_10bfloat16_tEfNS_4arch4Sm90ELb0ELb1ELb1ELb1ELb0ELb1ELb0ELb1ELb0ELb0ELb0ELb0EEENS1_21CollectiveEpilogueFwdINS6_IJSA_NS7_ILi256EEESB_EEES9_SE_SG_Li256ELb1ELb0ELb0ELb0EEENS1_36VarlenDynamicPersistentTileSchedulerILi128ELi96ELi256ELi32ELb0ELb0ELb1ELb1ELb0ELb1EEEEEEEEEvNT_6ParamsE --------------------------
	.section	.nv.constant0._ZN7cutlass13device_kernelIN5flash11enable_sm90INS1_16FlashAttnFwdSm90INS1_25CollectiveMainloopFwdSm90ILi2EN4cute5tupleIJNS5_1CILi1EEES8_S8_EEENS6_IJNS7_ILi128EEENS7_ILi96EEENS7_ILi64EEEEEELi256ENS_10bfloat16_tEfNS_4arch4Sm90ELb0ELb1ELb1ELb1ELb0ELb1ELb0ELb1ELb0ELb0ELb0ELb0EEENS1_21CollectiveEpilogueFwdINS6_IJSA_NS7_ILi256EEESB_EEES9_SE_SG_Li256ELb1ELb0ELb0ELb0EEENS1_36VarlenDynamicPersistentTileSchedulerILi128ELi96ELi256ELi32ELb0ELb0ELb1ELb1ELb0ELb1EEEEEEEEEvNT_6ParamsE,"a",@progbits
	.sectionflags	@""
	.align	4
.nv.constant0._ZN7cutlass13device_kernelIN5flash11enable_sm90INS1_16FlashAttnFwdSm90INS1_25CollectiveMainloopFwdSm90ILi2EN4cute5tupleIJNS5_1CILi1EEES8_S8_EEENS6_IJNS7_ILi128EEENS7_ILi96EEENS7_ILi64EEEEEELi256ENS_10bfloat16_tEfNS_4arch4Sm90ELb0ELb1ELb1ELb1ELb0ELb1ELb0ELb1ELb0ELb0ELb0ELb0EEENS1_21CollectiveEpilogueFwdINS6_IJSA_NS7_ILi256EEESB_EEES9_SE_SG_Li256ELb1ELb0ELb0ELb0EEENS1_36VarlenDynamicPersistentTileSchedulerILi128ELi96ELi256ELi32ELb0ELb0ELb1ELb1ELb0ELb1EEEEEEEEEvNT_6ParamsE:
	.zero		3200


//--------------------- .nv.constant0._ZN7cutlass13device_kernelIN5flash11enable_sm90INS1_16FlashAttnFwdSm90INS1_25CollectiveMainloopFwdSm90ILi2EN4cute5tupleIJNS5_1CILi1EEES8_S8_EEENS6_IJNS7_ILi128EEENS7_ILi96EEENS7_ILi64EEEEEELi256ENS_10bfloat16_tEfNS_4arch4Sm90ELb0ELb1ELb1ELb1ELb0ELb0ELb1ELb1ELb0ELb0ELb0ELb0EEENS1_21CollectiveEpilogueFwdINS6_IJSA_NS7_ILi256EEESB_EEES9_SE_SG_Li256ELb1ELb0ELb0ELb0EEENS1_36VarlenDynamicPersistentTileSchedulerILi128ELi96ELi256ELi32ELb0ELb0ELb1ELb1ELb0ELb1EEEEEEEEEvNT_6ParamsE --------------------------
	.section	.nv.constant0._ZN7cutlass13device_kernelIN5flash11enable_sm90INS1_16FlashAttnFwdSm90INS1_25CollectiveMainloopFwdSm90ILi2EN4cute5tupleIJNS5_1CILi1EEES8_S8_EEENS6_IJNS7_ILi128EEENS7_ILi96EEENS7_ILi64EEEEEELi256ENS_10bfloat16_tEfNS_4arch4Sm90ELb0ELb1ELb1ELb1ELb0ELb0ELb1ELb1ELb0ELb0ELb0ELb0EEENS1_21CollectiveEpilogueFwdINS6_IJSA_NS7_ILi256EEESB_EEES9_SE_SG_Li256ELb1ELb0ELb0ELb0EEENS1_36VarlenDynamicPersistentTileSchedulerILi128ELi96ELi256ELi32ELb0ELb0ELb1ELb1ELb0ELb1EEEEEEEEEvNT_6ParamsE,"a",@progbits
	.sectionflags	@""
	.align	4
.nv.constant0._ZN7cutlass13device_kernelIN5flash11enable_sm90INS1_16FlashAttnFwdSm90INS1_25CollectiveMainloopFwdSm90ILi2EN4cute5tupleIJNS5_1CILi1EEES8_S8_EEENS6_IJNS7_ILi128EEENS7_ILi96EEENS7_ILi64EEEEEELi256ENS_10bfloat16_tEfNS_4arch4Sm90ELb0ELb1ELb1ELb1ELb0ELb0ELb1ELb1ELb0ELb0ELb0ELb0EEENS1_21CollectiveEpilogueFwdINS6_IJSA_NS7_ILi256EEESB_EEES9_SE_SG_Li256ELb1ELb0ELb0ELb0EEENS1_36VarlenDynamicPersistentTileSchedulerILi128ELi96ELi256ELi32ELb0ELb0ELb1ELb1ELb0ELb1EEEEEEEEEvNT_6ParamsE:
	.zero		3456


//--------------------- .nv.constant0._ZN7cutlass13device_kernelIN5flash11enable_sm90INS1_16FlashAttnFwdSm90INS1_25CollectiveMainloopFwdSm90ILi2EN4cute5tupleIJNS5_1CILi1EEES8_S8_EEENS6_IJNS7_ILi128EEENS7_ILi96EEENS7_ILi64EEEEEELi256ENS_10bfloat16_tEfNS_4arch4Sm90ELb0ELb1ELb1ELb1ELb0ELb1ELb1ELb1ELb0ELb0ELb0ELb0EEENS1_21CollectiveEpilogueFwdINS6_IJSA_NS7_ILi256EEESB_EEES9_SE_SG_Li256ELb1ELb0ELb0ELb0EEENS1_36VarlenDynamicPersistentTileSchedulerILi128ELi96ELi256ELi32ELb0ELb0ELb1ELb1ELb0ELb1EEEEEEEEEvNT_6ParamsE --------------------------
	.section	.nv.constant0._ZN7cutlass13device_kernelIN5flash11enable_sm90INS1_16FlashAttnFwdSm90INS1_25CollectiveMainloopFwdSm90ILi2EN4cute5tupleIJNS5_1CILi1EEES8_S8_EEENS6_IJNS7_ILi128EEENS7_ILi96EEENS7_ILi64EEEEEELi256ENS_10bfloat16_tEfNS_4arch4Sm90ELb0ELb1ELb1ELb1ELb0ELb1ELb1ELb1ELb0ELb0ELb0ELb0EEENS1_21CollectiveEpilogueFwdINS6_IJSA_NS7_ILi256EEESB_EEES9_SE_SG_Li256ELb1ELb0ELb0ELb0EEENS1_36VarlenDynamicPersistentTileSchedulerILi128ELi96ELi256ELi32ELb0ELb0ELb1ELb1ELb0ELb1EEEEEEEEEvNT_6ParamsE,"a",@progbits
	.sectionflags	@""
	.align	4
.nv.constant0._ZN7cutlass13device_kernelIN5flash11enable_sm90INS1_16FlashAttnFwdSm90INS1_25CollectiveMainloopFwdSm90ILi2EN4cute5tupleIJNS5_1CILi1EEES8_S8_EEENS6_IJNS7_ILi128EEENS7_ILi96EEENS7_ILi64EEEEEELi256ENS_10bfloat16_tEfNS_4arch4Sm90ELb0ELb1ELb1ELb1ELb0ELb1ELb1ELb1ELb0ELb0ELb0ELb0EEENS1_21CollectiveEpilogueFwdINS6_IJSA_NS7_ILi256EEESB_EEES9_SE_SG_Li256ELb1ELb0ELb0ELb0EEENS1_36VarlenDynamicPersistentTileSchedulerILi128ELi96ELi256ELi32ELb0ELb0ELb1ELb1ELb0ELb1EEEEEEEEEvNT_6ParamsE:
	.zero		3456


//--------------------- .nv.constant0._ZN7cutlass13device_kernelIN5flash11enable_sm90INS1_16FlashAttnFwdSm90INS1_25CollectiveMainloopFwdSm90ILi2EN4cute5tupleIJNS5_1CILi1EEES8_S8_EEENS6_IJNS7_ILi128EEENS7_ILi96EEENS7_ILi64EEEEEELi256ENS_10bfloat16_tEfNS_4arch4Sm90ELb1ELb0ELb1ELb0ELb0ELb0ELb0ELb1ELb0ELb0ELb0ELb0EEENS1_21CollectiveEpilogueFwdINS6_IJSA_NS7_ILi256EEESB_EEES9_SE_SG_Li256ELb0ELb0ELb0ELb0EEENS1_30DynamicPersistentTileSchedulerILi256ELi32ELb0ELb0ELb1EEEEEEEEEvNT_6ParamsE --------------------------
	.section	.nv.constant0._ZN7cutlass13device_kernelIN5flash11enable_sm90INS1_16FlashAttnFwdSm90INS1_25CollectiveMainloopFwdSm90ILi2EN4cute5tupleIJNS5_1CILi1EEES8_S8_EEENS6_IJNS7_ILi128EEENS7_ILi96EEENS7_ILi64EEEEEELi256ENS_10bfloat16_tEfNS_4arch4Sm90ELb1ELb0ELb1ELb0ELb0ELb0ELb0ELb1ELb0ELb0ELb0ELb0EEENS1_21CollectiveEpilogueFwdINS6_IJSA_NS7_ILi256EEESB_EEES9_SE_SG_Li256ELb0ELb0ELb0ELb0EEENS1_30DynamicPersistentTileSchedulerILi256ELi32ELb0ELb0ELb1EEEEEEEEEvNT_6ParamsE,"a",@progbits
	.sectionflags	@""
	.align	4
.nv.constant0._ZN7cutlass13device_kernelIN5flash11enable_sm90INS1_16FlashAttnFwdSm90INS1_25CollectiveMainloopFwdSm90ILi2EN4cute5tupleIJNS5_1CILi1EEES8_S8_EEENS6_IJNS7_ILi128EEENS7_ILi96EEENS7_ILi64EEEEEELi256ENS_10bfloat16_tEfNS_4arch4Sm90ELb1ELb0ELb1ELb0ELb0ELb0ELb0ELb1ELb0ELb0ELb0ELb0EEENS1_21CollectiveEpilogueFwdINS6_IJSA_NS7_ILi256EEESB_EEES9_SE_SG_Li256ELb0ELb0ELb0ELb0EEENS1_30DynamicPersistentTileSchedulerILi256ELi32ELb0ELb0ELb1EEEEEEEEEvNT_6ParamsE:
	.zero		3584


//--------------------- .nv.constant0._ZN7cutlass13device_kernelIN5flash11enable_sm90INS1_16FlashAttnFwdSm90INS1_25CollectiveMainloopFwdSm90ILi2EN4cute5tupleIJNS5_1CILi1EEES8_S8_EEENS6_IJNS7_ILi128EEENS7_ILi96EEENS7_ILi64EEEEEELi256ENS_10bfloat16_tEfNS_4arch4Sm90ELb1ELb0ELb1ELb0ELb0ELb0ELb1ELb1ELb0ELb0ELb0ELb0EEENS1_21CollectiveEpilogueFwdINS6_IJSA_NS7_ILi256EEESB_EEES9_SE_SG_Li256ELb0ELb0ELb0ELb0EEENS1_30DynamicPersistentTileSchedulerILi256ELi32ELb0ELb0ELb1EEEEEEEEEvNT_6ParamsE --------------------------
	.section	.nv.constant0._ZN7cutlass13device_kernelIN5flash11enable_sm90INS1_16FlashAttnFwdSm90INS1_25CollectiveMainloopFwdSm90ILi2EN4cute5tupleIJNS5_1CILi1EEES8_S8_EEENS6_IJNS7_ILi128EEENS7_ILi96EEENS7_ILi64EEEEEELi256ENS_10bfloat16_tEfNS_4arch4Sm90ELb1ELb0ELb1ELb0ELb0ELb0ELb1ELb1ELb0ELb0ELb0ELb0EEENS1_21CollectiveEpilogueFwdINS6_IJSA_NS7_ILi256EEESB_EEES9_SE_SG_Li256ELb0ELb0ELb0ELb0EEENS1_30DynamicPersistentTileSchedulerILi256ELi32ELb0ELb0ELb1EEEEEEEEEvNT_6ParamsE,"a",@progbits
	.sectionflags	@""
	.align	4
.nv.constant0._ZN7cutlass13device_kernelIN5flash11enable_sm90INS1_16FlashAttnFwdSm90INS1_25CollectiveMainloopFwdSm90ILi2EN4cute5tupleIJNS5_1CILi1EEES8_S8_EEENS6_IJNS7_ILi128EEENS7_ILi96EEENS7_ILi64EEEEEELi256ENS_10bfloat16_tEfNS_4arch4Sm90ELb1ELb0ELb1ELb0ELb0ELb0ELb1ELb1ELb0ELb0ELb0ELb0EEENS1_21CollectiveEpilogueFwdINS6_IJSA_NS7_ILi256EEESB_EEES9_SE_SG_Li256ELb0ELb0ELb0ELb0EEENS1_30DynamicPersistentTileSchedulerILi256ELi32ELb0ELb0ELb1EEEEEEEEEvNT_6ParamsE:
	.zero		3840


//--------------------- .nv.constant0._ZN7cutlass13device_kernelIN5flash11enable_sm90INS1_16FlashAttnFwdSm90INS1_25CollectiveMainloopFwdSm90ILi2EN4cute5tupleIJNS5_1CILi1EEES8_S8_EEENS6_IJNS7_ILi128EEENS7_ILi96EEENS7_ILi64EEEEEELi256ENS_10bfloat16_tEfNS_4arch4Sm90ELb1ELb0ELb1ELb1ELb0ELb0ELb0ELb1ELb0ELb0ELb0ELb0EEENS1_21CollectiveEpilogueFwdINS6_IJSA_NS7_ILi256EEESB_EEES9_SE_SG_Li256ELb1ELb0ELb0ELb0EEENS1_36VarlenDynamicPersistentTileSchedulerILi128ELi96ELi256ELi32ELb0ELb0ELb1ELb1ELb1ELb1EEEEEEEEEvNT_6ParamsE --------------------------
	.section	.nv.constant0._ZN7cutlass13device_kernelIN5flash11enable_sm90INS1_16FlashAttnFwdSm90INS1_25CollectiveMainloopFwdSm90ILi2EN4cute5tupleIJNS5_1CILi1EEES8_S8_EEENS6_IJNS7_ILi128EEENS7_ILi96EEENS7_ILi64EEEEEELi256ENS_10bfloat16_tEfNS_4arch4Sm90ELb1ELb0ELb1ELb1ELb0ELb0ELb0ELb1ELb0ELb0ELb0ELb0EEENS1_21CollectiveEpilogueFwdINS6_IJSA_NS7_ILi256EEESB_EEES9_SE_SG_Li256ELb1ELb0ELb0ELb0EEENS1_36VarlenDynamicPersistentTileSchedulerILi128ELi96ELi256ELi32ELb0ELb0ELb1ELb1ELb1ELb1EEEEEEEEEvNT_6ParamsE,"a",@progbits
	.sectionflags	@""
	.align	4
.nv.constant0._ZN7cutlass13device_kernelIN5flash11enable_sm90INS1_16FlashAttnFwdSm90INS1_25CollectiveMainloopFwdSm90ILi2EN4cute5tupleIJNS5_1CILi1EEES8_S8_EEENS6_IJNS7_ILi128EEENS7_ILi96EEENS7_ILi64EEEEEELi256ENS_10bfloat16_tEfNS_4arch4Sm90ELb1ELb0ELb1ELb1ELb0ELb0ELb0ELb1ELb0ELb0ELb0ELb0EEENS1_21CollectiveEpilogueFwdINS6_IJSA_NS7_ILi256EEESB_EEES9_SE_SG_Li256ELb1ELb0ELb0ELb0EEENS1_36VarlenDynamicPersistentTileSchedulerILi128ELi96ELi256ELi32ELb0ELb0ELb1ELb1ELb1ELb1EEEEEEEEEvNT_6ParamsE:
	.zero		3200


//--------------------- .nv.constant0._ZN7cutlass13device_kernelIN5flash11enable_sm90INS1_16FlashAttnFwdSm90INS1_25CollectiveMainloopFwdSm90ILi2EN4cute5tupleIJNS5_1CILi1EEES8_S8_EEENS6_IJNS7_ILi128EEENS7_ILi96EEENS7_ILi64EEEEEELi256ENS_10bfloat16_tEfNS_4arch4Sm90ELb1ELb0ELb1ELb1ELb0ELb1ELb0ELb1ELb0ELb0ELb0ELb0EEENS1_21CollectiveEpilogueFwdINS6_IJSA_NS7_ILi256EEESB_EEES9_SE_SG_Li256ELb1ELb0ELb0ELb0EEENS1_36VarlenDynamicPersistentTileSchedulerILi128ELi96ELi256ELi32ELb0ELb0ELb1ELb1ELb1ELb1EEEEEEEEEvNT_6ParamsE --------------------------
	.section	.nv.constant0._ZN7cutlass13device_kernelIN5flash11enable_sm90INS1_16FlashAttnFwdSm90INS1_25CollectiveMainloopFwdSm90ILi2EN4cute5tupleIJNS5_1CILi1EEES8_S8_EEENS6_IJNS7_ILi128EEENS7_ILi96EEENS7_ILi64EEEEEELi256ENS_10bfloat16_tEfNS_4arch4Sm90ELb1ELb0ELb1ELb1ELb0ELb1ELb0ELb1ELb0ELb0ELb0ELb0EEENS1_21CollectiveEpilogueFwdINS6_IJSA_NS7_ILi256EEESB_EEES9_SE_SG_Li256ELb1ELb0ELb0ELb0EEENS1_36VarlenDynamicPersistentTileSchedulerILi128ELi96ELi256ELi32ELb0ELb0ELb1ELb1ELb1ELb1EEEEEEEEEvNT_6ParamsE,"a",@progbits
	.sectionflags	@""
	.align	4
.nv.constant0._ZN7cutlass13device_kernelIN5flash11enable_sm90INS1_16FlashAttnFwdSm90INS1_25CollectiveMainloopFwdSm90ILi2EN4cute5tupleIJNS5_1CILi1EEES8_S8_EEENS6_IJNS7_ILi128EEENS7_ILi96EEENS7_ILi64EEEEEELi256ENS_10bfloat16_tEfNS_4arch4Sm90ELb1ELb0ELb1ELb1ELb0ELb1ELb0ELb1ELb0ELb0ELb0ELb0EEENS1_21CollectiveEpilogueFwdINS6_IJSA_NS7_ILi256EEESB_EEES9_SE_SG_Li256ELb1ELb0ELb0ELb0EEENS1_36VarlenDynamicPersistentTileSchedulerILi128ELi96ELi256ELi32ELb0ELb0ELb1ELb1ELb1ELb1EEEEEEEEEvNT_6ParamsE:
	.zero		3200


//--------------------- .nv.constant0._ZN7cutlass13device_kernelIN5flash11enable_sm90INS1_16FlashAttnFwdSm90INS1_25CollectiveMainloopFwdSm90ILi2EN4cute5tupleIJNS5_1CILi1EEES8_S8_EEENS6_IJNS7_ILi128EEENS7_ILi96EEENS7_ILi64EEEEEELi256ENS_10bfloat16_tEfNS_4arch4Sm90ELb1ELb0ELb1ELb1ELb0ELb0ELb1ELb1ELb0ELb0ELb0ELb0EEENS1_21CollectiveEpilogueFwdINS6_IJSA_NS7_ILi256EEESB_EEES9_SE_SG_Li256ELb1ELb0ELb0ELb0EEENS1_36VarlenDynamicPersistentTileSchedulerILi128ELi96ELi256ELi32ELb0ELb0ELb1ELb1ELb1ELb1EEEEEEEEEvNT_6ParamsE --------------------------
	.section	.nv.constant0._ZN7cutlass13device_kernelIN5flash11enable_sm90INS1_16FlashAttnFwdSm90INS1_25CollectiveMainloopFwdSm90ILi2EN4cute5tupleIJNS5_1CILi1EEES8_S8_EEENS6_IJNS7_ILi128EEENS7_ILi96EEENS7_ILi64EEEEEELi256ENS_10bfloat16_tEfNS_4arch4Sm90ELb1ELb0ELb1ELb1ELb0ELb0ELb1ELb1ELb0ELb0ELb0ELb0EEENS1_21CollectiveEpilogueFwdINS6_IJSA_NS7_ILi256EEESB_EEES9_SE_SG_Li256ELb1ELb0ELb0ELb0EEENS1_36VarlenDynamicPersistentTileSchedulerILi128ELi96ELi256ELi32ELb0ELb0ELb1ELb1ELb1ELb1EEEEEEEEEvNT_6ParamsE,"a",@progbits
	.sectionflags	@""
	.align	4
.nv.constant0._ZN7cutlass13device_kernelIN5flash11enable_sm90INS1_16FlashAttnFwdSm90INS1_25CollectiveMainloopFwdSm90ILi2EN4cute5tupleIJNS5_1CILi1EEES8_S8_EEENS6_IJNS7_ILi128EEENS7_ILi96EEENS7_ILi64EEEEEELi256ENS_10bfloat16_tEfNS_4arch4Sm90ELb1ELb0ELb1ELb1ELb0ELb0ELb1ELb1ELb0ELb0ELb0ELb0EEENS1_21CollectiveEpilogueFwdINS6_IJSA_NS7_ILi256EEESB_EEES9_SE_SG_Li256ELb1ELb0ELb0ELb0EEENS1_36VarlenDynamicPersistentTileSchedulerILi128ELi96ELi256ELi32ELb0ELb0ELb1ELb1ELb1ELb1EEEEEEEEEvNT_6ParamsE:
	.zero		3456


//--------------------- .nv.constant0._ZN7cutlass13device_kernelIN5flash11enable_sm90INS1_16FlashAttnFwdSm90INS1_25CollectiveMainloopFwdSm90ILi2EN4cute5tupleIJNS5_1CILi1EEES8_S8_EEENS6_IJNS7_ILi128EEENS7_ILi96EEENS7_ILi64EEEEEELi256ENS_10bfloat16_tEfNS_4arch4Sm90ELb1ELb0ELb1ELb1ELb0ELb1ELb1ELb1ELb0ELb0ELb0ELb0EEENS1_21CollectiveEpilogueFwdINS6_IJSA_NS7_ILi256EEESB_EEES9_SE_SG_Li256ELb1ELb0ELb0ELb0EEENS1_36VarlenDynamicPersistentTileSchedulerILi128ELi96ELi256ELi32ELb0ELb0ELb1ELb1ELb1ELb1EEEEEEEEEvNT_6ParamsE --------------------------
	.section	.nv.constant0._ZN7cutlass13device_kernelIN5flash11enable_sm90INS1_16FlashAttnFwdSm90INS1_25CollectiveMainloopFwdSm90ILi2EN4cute5tupleIJNS5_1CILi1EEES8_S8_EEENS6_IJNS7_ILi128EEENS7_ILi96EEENS7_ILi64EEEEEELi256ENS_10bfloat16_tEfNS_4arch4Sm90ELb1ELb0ELb1ELb1ELb0ELb1ELb1ELb1ELb0ELb0ELb0ELb0EEENS1_21CollectiveEpilogueFwdINS6_IJSA_NS7_ILi256EEESB_EEES9_SE_SG_Li256ELb1ELb0ELb0ELb0EEENS1_36VarlenDynamicPersistentTileSchedulerILi128ELi96ELi256ELi32ELb0ELb0ELb1ELb1ELb1ELb1EEEEEEEEEvNT_6ParamsE,"a",@progbits
	.sectionflags	@""
	.align	4
.nv.constant0._ZN7cutlass13device_kernelIN5flash11enable_sm90INS1_16FlashAttnFwdSm90INS1_25CollectiveMainloopFwdSm90ILi2EN4cute5tupleIJNS5_1CILi1EEES8_S8_EEENS6_IJNS7_ILi128EEENS7_ILi96EEENS7_ILi64EEEEEELi256ENS_10bfloat16_tEfNS_4arch4Sm90ELb1ELb0ELb1ELb1ELb0ELb1ELb1ELb1ELb0ELb0ELb0ELb0EEENS1_21CollectiveEpilogueFwdINS6_IJSA_NS7_ILi256EEESB_EEES9_SE_SG_Li256ELb1ELb0ELb0ELb0EEENS1_36VarlenDynamicPersistentTileSchedulerILi128ELi96ELi256ELi32ELb0ELb0ELb1ELb1ELb1ELb1EEEEEEEEEvNT_6ParamsE:
	.zero		3456


//--------------------- SYMBOLS --------------------------

	.type		.nv.reservedSmem.offset0,@object
	.size		.nv.reservedSmem.offset0,0x4
	.type		__assertfail,@function
